	.target	sm_103a

	.elftype	@"ET_EXEC"


//--------------------- .note.nv.tkinfo           --------------------------
	.section	.note.nv.tkinfo,"",@"SHT_NOTE"
	.sectionflags	@"SHF_NOTE_NV_TKINFO"
	.tkinfo
        /*0018*/ 	.word	0x00000002
        /*0030*/ 	.string	""
        /*0030*/ 	.string	"ptxas"
        /*0030*/ 	.string	"Cuda compilation tools, release 13.0, V13.0.88"
        /*0030*/ 	.string	"Build cuda_13.0.r13.0/compiler.36424714_0"
        /*0030*/ 	.string	"-arch sm_103a -m 64 "



//--------------------- .note.nv.cuinfo           --------------------------
	.section	.note.nv.cuinfo,"",@"SHT_NOTE"
	.sectionflags	@"SHF_NOTE_NV_CUINFO"
        /*0018*/ 	.short	0x0002
        /*001a*/ 	.short	0x0067
        /*001c*/ 	.short	0x0082
	.zero		2


//--------------------- .nv.info                  --------------------------
	.section	.nv.info,"",@"SHT_CUDA_INFO"
	.align	4


	//----- nvinfo : EIATTR_REGCOUNT
	.align		4
        /*0000*/ 	.byte	0x04, 0x2f
        /*0002*/ 	.short	(.L_1 - .L_0)
	.align		4
.L_0:
        /*0004*/ 	.word	index@(_ZN10layer_norm13ln_bwd_kernelINS_13Kernel_traitsIfffffjLj4096ELj1ELj1ELj4ELj16ENS_18Kernel_traits_baseILj4096EfffffjLj128EEEEELb1ELb1ELb1ELb1EEEvNS_9BwdParamsE)
        /*0008*/ 	.word	0x000000ff


	//----- nvinfo : EIATTR_FRAME_SIZE
	.align		4
.L_1:
        /*000c*/ 	.byte	0x04, 0x11
        /*000e*/ 	.short	(.L_3 - .L_2)
	.align		4
.L_2:
        /*0010*/ 	.word	index@(_ZN10layer_norm13ln_bwd_kernelINS_13Kernel_traitsIfffffjLj4096ELj1ELj1ELj4ELj16ENS_18Kernel_traits_baseILj4096EfffffjLj128EEEEELb1ELb1ELb1ELb1EEEvNS_9BwdParamsE)
        /*0014*/ 	.word	0x000000b8


	//----- nvinfo : EIATTR_REGCOUNT
	.align		4
.L_3:
        /*0018*/ 	.byte	0x04, 0x2f
        /*001a*/ 	.short	(.L_5 - .L_4)
	.align		4
.L_4:
        /*001c*/ 	.word	index@(_ZN10layer_norm22ln_bwd_finalize_kernelINS_22Kernel_traits_finalizeILj4096EfffffjLb1ELj1024ELj4ENS_18Kernel_traits_baseILj4096EfffffjLj1024EEEEELb1ELb1EEEvNS_9BwdParamsE)
        /*0020*/ 	.word	0x00000020


	//----- nvinfo : EIATTR_FRAME_SIZE
	.align		4
.L_5:
        /*0024*/ 	.byte	0x04, 0x11
        /*0026*/ 	.short	(.L_7 - .L_6)
	.align		4
.L_6:
        /*0028*/ 	.word	index@(_ZN10layer_norm22ln_bwd_finalize_kernelINS_22Kernel_traits_finalizeILj4096EfffffjLb1ELj1024ELj4ENS_18Kernel_traits_baseILj4096EfffffjLj1024EEEEELb1ELb1EEEvNS_9BwdParamsE)
        /*002c*/ 	.word	0x00000000


	//----- nvinfo : EIATTR_REGCOUNT
	.align		4
.L_7:
        /*0030*/ 	.byte	0x04, 0x2f
        /*0032*/ 	.short	(.L_9 - .L_8)
	.align		4
.L_8:
        /*0034*/ 	.word	index@(_ZN10layer_norm13ln_bwd_kernelINS_13Kernel_traitsIfffffjLj4096ELj1ELj1ELj4ELj16ENS_18Kernel_traits_baseILj4096EfffffjLj128EEEEELb1ELb1ELb1ELb0EEEvNS_9BwdParamsE)
        /*0038*/ 	.word	0x000000ff


	//----- nvinfo : EIATTR_FRAME_SIZE
	.align		4
.L_9:
        /*003c*/ 	.byte	0x04, 0x11
        /*003e*/ 	.short	(.L_11 - .L_10)
	.align		4
.L_10:
        /*0040*/ 	.word	index@(_ZN10layer_norm13ln_bwd_kernelINS_13Kernel_traitsIfffffjLj4096ELj1ELj1ELj4ELj16ENS_18Kernel_traits_baseILj4096EfffffjLj128EEEEELb1ELb1ELb1ELb0EEEvNS_9BwdParamsE)
        /*0044*/ 	.word	0x000000b0


	//----- nvinfo : EIATTR_REGCOUNT
	.align		4
.L_11:
        /*0048*/ 	.byte	0x04, 0x2f
        /*004a*/ 	.short	(.L_13 - .L_12)
	.align		4
.L_12:
        /*004c*/ 	.word	index@(_ZN10layer_norm22ln_bwd_finalize_kernelINS_22Kernel_traits_finalizeILj4096EfffffjLb1ELj1024ELj4ENS_18Kernel_traits_baseILj4096EfffffjLj1024EEEEELb1ELb0EEEvNS_9BwdParamsE)
        /*0050*/ 	.word	0x00000020


	//----- nvinfo : EIATTR_FRAME_SIZE
	.align		4
.L_13:
        /*0054*/ 	.byte	0x04, 0x11
        /*0056*/ 	.short	(.L_15 - .L_14)
	.align		4
.L_14:
        /*0058*/ 	.word	index@(_ZN10layer_norm22ln_bwd_finalize_kernelINS_22Kernel_traits_finalizeILj4096EfffffjLb1ELj1024ELj4ENS_18Kernel_traits_baseILj4096EfffffjLj1024EEEEELb1ELb0EEEvNS_9BwdParamsE)
        /*005c*/ 	.word	0x00000000


	//----- nvinfo : EIATTR_REGCOUNT
	.align		4
.L_15:
        /*0060*/ 	.byte	0x04, 0x2f
        /*0062*/ 	.short	(.L_17 - .L_16)
	.align		4
.L_16:
        /*0064*/ 	.word	index@(_ZN10layer_norm13ln_bwd_kernelINS_13Kernel_traitsIfffffjLj4096ELj1ELj1ELj4ELj16ENS_18Kernel_traits_baseILj4096EfffffjLj128EEEEELb1ELb1ELb0ELb1EEEvNS_9BwdParamsE)
        /*0068*/ 	.word	0x000000ff


	//----- nvinfo : EIATTR_FRAME_SIZE
	.align		4
.L_17:
        /*006c*/ 	.byte	0x04, 0x11
        /*006e*/ 	.short	(.L_19 - .L_18)
	.align		4
.L_18:
        /*0070*/ 	.word	index@(_ZN10layer_norm13ln_bwd_kernelINS_13Kernel_traitsIfffffjLj4096ELj1ELj1ELj4ELj16ENS_18Kernel_traits_baseILj4096EfffffjLj128EEEEELb1ELb1ELb0ELb1EEEvNS_9BwdParamsE)
        /*0074*/ 	.word	0x000000a8


	//----- nvinfo : EIATTR_REGCOUNT
	.align		4
.L_19:
        /*0078*/ 	.byte	0x04, 0x2f
        /*007a*/ 	.short	(.L_21 - .L_20)
	.align		4
.L_20:
        /*007c*/ 	.word	index@(_ZN10layer_norm13ln_bwd_kernelINS_13Kernel_traitsIfffffjLj4096ELj1ELj1ELj4ELj16ENS_18Kernel_traits_baseILj4096EfffffjLj128EEEEELb1ELb1ELb0ELb0EEEvNS_9BwdParamsE)
        /*0080*/ 	.word	0x000000ff


	//----- nvinfo : EIATTR_FRAME_SIZE
	.align		4
.L_21:
        /*0084*/ 	.byte	0x04, 0x11
        /*0086*/ 	.short	(.L_23 - .L_22)
	.align		4
.L_22:
        /*0088*/ 	.word	index@(_ZN10layer_norm13ln_bwd_kernelINS_13Kernel_traitsIfffffjLj4096ELj1ELj1ELj4ELj16ENS_18Kernel_traits_baseILj4096EfffffjLj128EEEEELb1ELb1ELb0ELb0EEEvNS_9BwdParamsE)
        /*008c*/ 	.word	0x00000088


	//----- nvinfo : EIATTR_REGCOUNT
	.align		4
.L_23:
        /*0090*/ 	.byte	0x04, 0x2f
        /*0092*/ 	.short	(.L_25 - .L_24)
	.align		4
.L_24:
        /*0094*/ 	.word	index@(_ZN10layer_norm13ln_bwd_kernelINS_13Kernel_traitsIfffffjLj4096ELj1ELj1ELj4ELj16ENS_18Kernel_traits_baseILj4096EfffffjLj128EEEEELb1ELb0ELb1ELb1EEEvNS_9BwdParamsE)
        /*0098*/ 	.word	0x000000fe


	//----- nvinfo : EIATTR_FRAME_SIZE
	.align		4
.L_25:
        /*009c*/ 	.byte	0x04, 0x11
        /*009e*/ 	.short	(.L_27 - .L_26)
	.align		4
.L_26:
        /*00a0*/ 	.word	index@(_ZN10layer_norm13ln_bwd_kernelINS_13Kernel_traitsIfffffjLj4096ELj1ELj1ELj4ELj16ENS_18Kernel_traits_baseILj4096EfffffjLj128EEEEELb1ELb0ELb1ELb1EEEvNS_9BwdParamsE)
        /*00a4*/ 	.word	0x00000000


	//----- nvinfo : EIATTR_REGCOUNT
	.align		4
.L_27:
        /*00a8*/ 	.byte	0x04, 0x2f
        /*00aa*/ 	.short	(.L_29 - .L_28)
	.align		4
.L_28:
        /*00ac*/ 	.word	index@(_ZN10layer_norm22ln_bwd_finalize_kernelINS_22Kernel_traits_finalizeILj4096EfffffjLb0ELj1024ELj4ENS_18Kernel_traits_baseILj4096EfffffjLj1024EEEEELb0ELb1EEEvNS_9BwdParamsE)
        /*00b0*/ 	.word	0x00000020


	//----- nvinfo : EIATTR_FRAME_SIZE
	.align		4
.L_29:
        /*00b4*/ 	.byte	0x04, 0x11
        /*00b6*/ 	.short	(.L_31 - .L_30)
	.align		4
.L_30:
        /*00b8*/ 	.word	index@(_ZN10layer_norm22ln_bwd_finalize_kernelINS_22Kernel_traits_finalizeILj4096EfffffjLb0ELj1024ELj4ENS_18Kernel_traits_baseILj4096EfffffjLj1024EEEEELb0ELb1EEEvNS_9BwdParamsE)
        /*00bc*/ 	.word	0x00000000


	//----- nvinfo : EIATTR_REGCOUNT
	.align		4
.L_31:
        /*00c0*/ 	.byte	0x04, 0x2f
        /*00c2*/ 	.short	(.L_33 - .L_32)
	.align		4
.L_32:
        /*00c4*/ 	.word	index@(_ZN10layer_norm13ln_bwd_kernelINS_13Kernel_traitsIfffffjLj4096ELj1ELj1ELj4ELj16ENS_18Kernel_traits_baseILj4096EfffffjLj128EEEEELb1ELb0ELb1ELb0EEEvNS_9BwdParamsE)
        /*00c8*/ 	.word	0x000000f8


	//----- nvinfo : EIATTR_FRAME_SIZE
	.align		4
.L_33:
        /*00cc*/ 	.byte	0x04, 0x11
        /*00ce*/ 	.short	(.L_35 - .L_34)
	.align		4
.L_34:
        /*00d0*/ 	.word	index@(_ZN10layer_norm13ln_bwd_kernelINS_13Kernel_traitsIfffffjLj4096ELj1ELj1ELj4ELj16ENS_18Kernel_traits_baseILj4096EfffffjLj128EEEEELb1ELb0ELb1ELb0EEEvNS_9BwdParamsE)
        /*00d4*/ 	.word	0x00000000


	//----- nvinfo : EIATTR_REGCOUNT
	.align		4
.L_35:
        /*00d8*/ 	.byte	0x04, 0x2f
        /*00da*/ 	.short	(.L_37 - .L_36)
	.align		4
.L_36:
        /*00dc*/ 	.word	index@(_ZN10layer_norm22ln_bwd_finalize_kernelINS_22Kernel_traits_finalizeILj4096EfffffjLb0ELj1024ELj4ENS_18Kernel_traits_baseILj4096EfffffjLj1024EEEEELb0ELb0EEEvNS_9BwdParamsE)
        /*00e0*/ 	.word	0x0000003f


	//----- nvinfo : EIATTR_FRAME_SIZE
	.align		4
.L_37:
        /*00e4*/ 	.byte	0x04, 0x11
        /*00e6*/ 	.short	(.L_39 - .L_38)
	.align		4
.L_38:
        /*00e8*/ 	.word	index@(_ZN10layer_norm22ln_bwd_finalize_kernelINS_22Kernel_traits_finalizeILj4096EfffffjLb0ELj1024ELj4ENS_18Kernel_traits_baseILj4096EfffffjLj1024EEEEELb0ELb0EEEvNS_9BwdParamsE)
        /*00ec*/ 	.word	0x00000000


	//----- nvinfo : EIATTR_REGCOUNT
	.align		4
.L_39:
        /*00f0*/ 	.byte	0x04, 0x2f
        /*00f2*/ 	.short	(.L_41 - .L_40)
	.align		4
.L_40:
        /*00f4*/ 	.word	index@(_ZN10layer_norm13ln_bwd_kernelINS_13Kernel_traitsIfffffjLj4096ELj1ELj1ELj4ELj16ENS_18Kernel_traits_baseILj4096EfffffjLj128EEEEELb1ELb0ELb0ELb1EEEvNS_9BwdParamsE)
        /*00f8*/ 	.word	0x000000ff


	//----- nvinfo : EIATTR_FRAME_SIZE
	.align		4
.L_41:
        /*00fc*/ 	.byte	0x04, 0x11
        /*00fe*/ 	.short	(.L_43 - .L_42)
	.align		4
.L_42:
        /*0100*/ 	.word	index@(_ZN10layer_norm13ln_bwd_kernelINS_13Kernel_traitsIfffffjLj4096ELj1ELj1ELj4ELj16ENS_18Kernel_traits_baseILj4096EfffffjLj128EEEEELb1ELb0ELb0ELb1EEEvNS_9BwdParamsE)
        /*0104*/ 	.word	0x00000000


	//----- nvinfo : EIATTR_REGCOUNT
	.align		4
.L_43:
        /*0108*/ 	.byte	0x04, 0x2f
        /*010a*/ 	.short	(.L_45 - .L_44)
	.align		4
.L_44:
        /*010c*/ 	.word	index@(_ZN10layer_norm13ln_bwd_kernelINS_13Kernel_traitsIfffffjLj4096ELj1ELj1ELj4ELj16ENS_18Kernel_traits_baseILj4096EfffffjLj128EEEEELb1ELb0ELb0ELb0EEEvNS_9BwdParamsE)
        /*0110*/ 	.word	0x000000f0


	//----- nvinfo : EIATTR_FRAME_SIZE
	.align		4
.L_45:
        /*0114*/ 	.byte	0x04, 0x11
        /*0116*/ 	.short	(.L_47 - .L_46)
	.align		4
.L_46:
        /*0118*/ 	.word	index@(_ZN10layer_norm13ln_bwd_kernelINS_13Kernel_traitsIfffffjLj4096ELj1ELj1ELj4ELj16ENS_18Kernel_traits_baseILj4096EfffffjLj128EEEEELb1ELb0ELb0ELb0EEEvNS_9BwdParamsE)
        /*011c*/ 	.word	0x00000000


	//----- nvinfo : EIATTR_REGCOUNT
	.align		4
.L_47:
        /*0120*/ 	.byte	0x04, 0x2f
        /*0122*/ 	.short	(.L_49 - .L_48)
	.align		4
.L_48:
        /*0124*/ 	.word	index@(_ZN10layer_norm13ln_bwd_kernelINS_13Kernel_traitsIfffffjLj4096ELj1ELj1ELj4ELj16ENS_18Kernel_traits_baseILj4096EfffffjLj128EEEEELb0ELb1ELb1ELb1EEEvNS_9BwdParamsE)
        /*0128*/ 	.word	0x000000ff


	//----- nvinfo : EIATTR_FRAME_SIZE
	.align		4
.L_49:
        /*012c*/ 	.byte	0x04, 0x11
        /*012e*/ 	.short	(.L_51 - .L_50)
	.align		4
.L_50:
        /*0130*/ 	.word	index@(_ZN10layer_norm13ln_bwd_kernelINS_13Kernel_traitsIfffffjLj4096ELj1ELj1ELj4ELj16ENS_18Kernel_traits_baseILj4096EfffffjLj128EEEEELb0ELb1ELb1ELb1EEEvNS_9BwdParamsE)
        /*0134*/ 	.word	0x00000098


	//----- nvinfo : EIATTR_REGCOUNT
	.align		4
.L_51:
        /*0138*/ 	.byte	0x04, 0x2f
        /*013a*/ 	.short	(.L_53 - .L_52)
	.align		4
.L_52:
        /*013c*/ 	.word	index@(_ZN10layer_norm13ln_bwd_kernelINS_13Kernel_traitsIfffffjLj4096ELj1ELj1ELj4ELj16ENS_18Kernel_traits_baseILj4096EfffffjLj128EEEEELb0ELb1ELb1ELb0EEEvNS_9BwdParamsE)
        /*0140*/ 	.word	0x000000ff


	//----- nvinfo : EIATTR_FRAME_SIZE
	.align		4
.L_53:
        /*0144*/ 	.byte	0x04, 0x11
        /*0146*/ 	.short	(.L_55 - .L_54)
	.align		4
.L_54:
        /*0148*/ 	.word	index@(_ZN10layer_norm13ln_bwd_kernelINS_13Kernel_traitsIfffffjLj4096ELj1ELj1ELj4ELj16ENS_18Kernel_traits_baseILj4096EfffffjLj128EEEEELb0ELb1ELb1ELb0EEEvNS_9BwdParamsE)
        /*014c*/ 	.word	0x000000a0


	//----- nvinfo : EIATTR_REGCOUNT
	.align		4
.L_55:
        /*0150*/ 	.byte	0x04, 0x2f
        /*0152*/ 	.short	(.L_57 - .L_56)
	.align		4
.L_56:
        /*0154*/ 	.word	index@(_ZN10layer_norm13ln_bwd_kernelINS_13Kernel_traitsIfffffjLj4096ELj1ELj1ELj4ELj16ENS_18Kernel_traits_baseILj4096EfffffjLj128EEEEELb0ELb1ELb0ELb1EEEvNS_9BwdParamsE)
        /*0158*/ 	.word	0x000000ff


	//----- nvinfo : EIATTR_FRAME_SIZE
	.align		4
.L_57:
        /*015c*/ 	.byte	0x04, 0x11
        /*015e*/ 	.short	(.L_59 - .L_58)
	.align		4
.L_58:
        /*0160*/ 	.word	index@(_ZN10layer_norm13ln_bwd_kernelINS_13Kernel_traitsIfffffjLj4096ELj1ELj1ELj4ELj16ENS_18Kernel_traits_baseILj4096EfffffjLj128EEEEELb0ELb1ELb0ELb1EEEvNS_9BwdParamsE)
        /*0164*/ 	.word	0x00000080


	//----- nvinfo : EIATTR_REGCOUNT
	.align		4
.L_59:
        /*0168*/ 	.byte	0x04, 0x2f
        /*016a*/ 	.short	(.L_61 - .L_60)
	.align		4
.L_60:
        /*016c*/ 	.word	index@(_ZN10layer_norm13ln_bwd_kernelINS_13Kernel_traitsIfffffjLj4096ELj1ELj1ELj4ELj16ENS_18Kernel_traits_baseILj4096EfffffjLj128EEEEELb0ELb1ELb0ELb0EEEvNS_9BwdParamsE)
        /*0170*/ 	.word	0x000000ff


	//----- nvinfo : EIATTR_FRAME_SIZE
	.align		4
.L_61:
        /*0174*/ 	.byte	0x04, 0x11
        /*0176*/ 	.short	(.L_63 - .L_62)
	.align		4
.L_62:
        /*0178*/ 	.word	index@(_ZN10layer_norm13ln_bwd_kernelINS_13Kernel_traitsIfffffjLj4096ELj1ELj1ELj4ELj16ENS_18Kernel_traits_baseILj4096EfffffjLj128EEEEELb0ELb1ELb0ELb0EEEvNS_9BwdParamsE)
        /*017c*/ 	.word	0x00000060


	//----- nvinfo : EIATTR_REGCOUNT
	.align		4
.L_63:
        /*0180*/ 	.byte	0x04, 0x2f
        /*0182*/ 	.short	(.L_65 - .L_64)
	.align		4
.L_64:
        /*0184*/ 	.word	index@(_ZN10layer_norm13ln_bwd_kernelINS_13Kernel_traitsIfffffjLj4096ELj1ELj1ELj4ELj16ENS_18Kernel_traits_baseILj4096EfffffjLj128EEEEELb0ELb0ELb1ELb1EEEvNS_9BwdParamsE)
        /*0188*/ 	.word	0x000000f0


	//----- nvinfo : EIATTR_FRAME_SIZE
	.align		4
.L_65:
        /*018c*/ 	.byte	0x04, 0x11
        /*018e*/ 	.short	(.L_67 - .L_66)
	.align		4
.L_66:
        /*0190*/ 	.word	index@(_ZN10layer_norm13ln_bwd_kernelINS_13Kernel_traitsIfffffjLj4096ELj1ELj1ELj4ELj16ENS_18Kernel_traits_baseILj4096EfffffjLj128EEEEELb0ELb0ELb1ELb1EEEvNS_9BwdParamsE)
        /*0194*/ 	.word	0x00000000


	//----- nvinfo : EIATTR_REGCOUNT
	.align		4
.L_67:
        /*0198*/ 	.byte	0x04, 0x2f
        /*019a*/ 	.short	(.L_69 - .L_68)
	.align		4
.L_68:
        /*019c*/ 	.word	index@(_ZN10layer_norm13ln_bwd_kernelINS_13Kernel_traitsIfffffjLj4096ELj1ELj1ELj4ELj16ENS_18Kernel_traits_baseILj4096EfffffjLj128EEEEELb0ELb0ELb1ELb0EEEvNS_9BwdParamsE)
        /*01a0*/ 	.word	0x000000e8


	//----- nvinfo : EIATTR_FRAME_SIZE
	.align		4
.L_69:
        /*01a4*/ 	.byte	0x04, 0x11
        /*01a6*/ 	.short	(.L_71 - .L_70)
	.align		4
.L_70:
        /*01a8*/ 	.word	index@(_ZN10layer_norm13ln_bwd_kernelINS_13Kernel_traitsIfffffjLj4096ELj1ELj1ELj4ELj16ENS_18Kernel_traits_baseILj4096EfffffjLj128EEEEELb0ELb0ELb1ELb0EEEvNS_9BwdParamsE)
        /*01ac*/ 	.word	0x00000000


	//----- nvinfo : EIATTR_REGCOUNT
	.align		4
.L_71:
        /*01b0*/ 	.byte	0x04, 0x2f
        /*01b2*/ 	.short	(.L_73 - .L_72)
	.align		4
.L_72:
        /*01b4*/ 	.word	index@(_ZN10layer_norm13ln_bwd_kernelINS_13Kernel_traitsIfffffjLj4096ELj1ELj1ELj4ELj16ENS_18Kernel_traits_baseILj4096EfffffjLj128EEEEELb0ELb0ELb0ELb1EEEvNS_9BwdParamsE)
        /*01b8*/ 	.word	0x000000fe


	//----- nvinfo : EIATTR_FRAME_SIZE
	.align		4
.L_73:
        /*01bc*/ 	.byte	0x04, 0x11
        /*01be*/ 	.short	(.L_75 - .L_74)
	.align		4
.L_74:
        /*01c0*/ 	.word	index@(_ZN10layer_norm13ln_bwd_kernelINS_13Kernel_traitsIfffffjLj4096ELj1ELj1ELj4ELj16ENS_18Kernel_traits_baseILj4096EfffffjLj128EEEEELb0ELb0ELb0ELb1EEEvNS_9BwdParamsE)
        /*01c4*/ 	.word	0x00000000


	//----- nvinfo : EIATTR_REGCOUNT
	.align		4
.L_75:
        /*01c8*/ 	.byte	0x04, 0x2f
        /*01ca*/ 	.short	(.L_77 - .L_76)
	.align		4
.L_76:
        /*01cc*/ 	.word	index@(_ZN10layer_norm13ln_bwd_kernelINS_13Kernel_traitsIfffffjLj4096ELj1ELj1ELj4ELj16ENS_18Kernel_traits_baseILj4096EfffffjLj128EEEEELb0ELb0ELb0ELb0EEEvNS_9BwdParamsE)
        /*01d0*/ 	.word	0x000000e3


	//----- nvinfo : EIATTR_FRAME_SIZE
	.align		4
.L_77:
        /*01d4*/ 	.byte	0x04, 0x11
        /*01d6*/ 	.short	(.L_79 - .L_78)
	.align		4
.L_78:
        /*01d8*/ 	.word	index@(_ZN10layer_norm13ln_bwd_kernelINS_13Kernel_traitsIfffffjLj4096ELj1ELj1ELj4ELj16ENS_18Kernel_traits_baseILj4096EfffffjLj128EEEEELb0ELb0ELb0ELb0EEEvNS_9BwdParamsE)
        /*01dc*/ 	.word	0x00000000


	//----- nvinfo : EIATTR_REGCOUNT
	.align		4
.L_79:
        /*01e0*/ 	.byte	0x04, 0x2f
        /*01e2*/ 	.short	(.L_81 - .L_80)
	.align		4
.L_80:
        /*01e4*/ 	.word	index@(_ZN10layer_norm13ln_bwd_kernelINS_13Kernel_traitsI6__halfffffjLj4096ELj1ELj1ELj4ELj16ENS_18Kernel_traits_baseILj4096ES2_ffffjLj128EEEEELb1ELb1ELb1ELb1EEEvNS_9BwdParamsE)
        /*01e8*/ 	.word	0x000000ff


	//----- nvinfo : EIATTR_FRAME_SIZE
	.align		4
.L_81:
        /*01ec*/ 	.byte	0x04, 0x11
        /*01ee*/ 	.short	(.L_83 - .L_82)
	.align		4
.L_82:
        /*01f0*/ 	.word	index@(_ZN10layer_norm13ln_bwd_kernelINS_13Kernel_traitsI6__halfffffjLj4096ELj1ELj1ELj4ELj16ENS_18Kernel_traits_baseILj4096ES2_ffffjLj128EEEEELb1ELb1ELb1ELb1EEEvNS_9BwdParamsE)
        /*01f4*/ 	.word	0x00000018


	//----- nvinfo : EIATTR_REGCOUNT
	.align		4
.L_83:
        /*01f8*/ 	.byte	0x04, 0x2f
        /*01fa*/ 	.short	(.L_85 - .L_84)
	.align		4
.L_84:
        /*01fc*/ 	.word	index@(_ZN10layer_norm22ln_bwd_finalize_kernelINS_22Kernel_traits_finalizeILj4096E6__halfffffjLb1ELj1024ELj4ENS_18Kernel_traits_baseILj4096ES2_ffffjLj1024EEEEELb1ELb1EEEvNS_9BwdParamsE)
        /*0200*/ 	.word	0x00000020


	//----- nvinfo : EIATTR_FRAME_SIZE
	.align		4
.L_85:
        /*0204*/ 	.byte	0x04, 0x11
        /*0206*/ 	.short	(.L_87 - .L_86)
	.align		4
.L_86:
        /*0208*/ 	.word	index@(_ZN10layer_norm22ln_bwd_finalize_kernelINS_22Kernel_traits_finalizeILj4096E6__halfffffjLb1ELj1024ELj4ENS_18Kernel_traits_baseILj4096ES2_ffffjLj1024EEEEELb1ELb1EEEvNS_9BwdParamsE)
        /*020c*/ 	.word	0x00000000


	//----- nvinfo : EIATTR_REGCOUNT
	.align		4
.L_87:
        /*0210*/ 	.byte	0x04, 0x2f
        /*0212*/ 	.short	(.L_89 - .L_88)
	.align		4
.L_88:
        /*0214*/ 	.word	index@(_ZN10layer_norm13ln_bwd_kernelINS_13Kernel_traitsI6__halfffffjLj4096ELj1ELj1ELj4ELj16ENS_18Kernel_traits_baseILj4096ES2_ffffjLj128EEEEELb1ELb1ELb1ELb0EEEvNS_9BwdParamsE)
        /*0218*/ 	.word	0x000000ff


	//----- nvinfo : EIATTR_FRAME_SIZE
	.align		4
.L_89:
        /*021c*/ 	.byte	0x04, 0x11
        /*021e*/ 	.short	(.L_91 - .L_90)
	.align		4
.L_90:
        /*0220*/ 	.word	index@(_ZN10layer_norm13ln_bwd_kernelINS_13Kernel_traitsI6__halfffffjLj4096ELj1ELj1ELj4ELj16ENS_18Kernel_traits_baseILj4096ES2_ffffjLj128EEEEELb1ELb1ELb1ELb0EEEvNS_9BwdParamsE)
        /*0224*/ 	.word	0x00000028


	//----- nvinfo : EIATTR_REGCOUNT
	.align		4
.L_91:
        /*0228*/ 	.byte	0x04, 0x2f
        /*022a*/ 	.short	(.L_93 - .L_92)
	.align		4
.L_92:
        /*022c*/ 	.word	index@(_ZN10layer_norm22ln_bwd_finalize_kernelINS_22Kernel_traits_finalizeILj4096E6__halfffffjLb1ELj1024ELj4ENS_18Kernel_traits_baseILj4096ES2_ffffjLj1024EEEEELb1ELb0EEEvNS_9BwdParamsE)
        /*0230*/ 	.word	0x00000020


	//----- nvinfo : EIATTR_FRAME_SIZE
	.align		4
.L_93:
        /*0234*/ 	.byte	0x04, 0x11
        /*0236*/ 	.short	(.L_95 - .L_94)
	.align		4
.L_94:
        /*0238*/ 	.word	index@(_ZN10layer_norm22ln_bwd_finalize_kernelINS_22Kernel_traits_finalizeILj4096E6__halfffffjLb1ELj1024ELj4ENS_18Kernel_traits_baseILj4096ES2_ffffjLj1024EEEEELb1ELb0EEEvNS_9BwdParamsE)
        /*023c*/ 	.word	0x00000000


	//----- nvinfo : EIATTR_REGCOUNT
	.align		4
.L_95:
        /*0240*/ 	.byte	0x04, 0x2f
        /*0242*/ 	.short	(.L_97 - .L_96)
	.align		4
.L_96:
        /*0244*/ 	.word	index@(_ZN10layer_norm13ln_bwd_kernelINS_13Kernel_traitsI6__halfffffjLj4096ELj1ELj1ELj4ELj16ENS_18Kernel_traits_baseILj4096ES2_ffffjLj128EEEEELb1ELb1ELb0ELb1EEEvNS_9BwdParamsE)
        /*0248*/ 	.word	0x000000ff


	//----- nvinfo : EIATTR_FRAME_SIZE
	.align		4
.L_97:
        /*024c*/ 	.byte	0x04, 0x11
        /*024e*/ 	.short	(.L_99 - .L_98)
	.align		4
.L_98:
        /*0250*/ 	.word	index@(_ZN10layer_norm13ln_bwd_kernelINS_13Kernel_traitsI6__halfffffjLj4096ELj1ELj1ELj4ELj16ENS_18Kernel_traits_baseILj4096ES2_ffffjLj128EEEEELb1ELb1ELb0ELb1EEEvNS_9BwdParamsE)
        /*0254*/ 	.word	0x00000080


	//----- nvinfo : EIATTR_REGCOUNT
	.align		4
.L_99:
        /*0258*/ 	.byte	0x04, 0x2f
        /*025a*/ 	.short	(.L_101 - .L_100)
	.align		4
.L_100:
        /*025c*/ 	.word	index@(_ZN10layer_norm13ln_bwd_kernelINS_13Kernel_traitsI6__halfffffjLj4096ELj1ELj1ELj4ELj16ENS_18Kernel_traits_baseILj4096ES2_ffffjLj128EEEEELb1ELb1ELb0ELb0EEEvNS_9BwdParamsE)
        /*0260*/ 	.word	0x000000ff


	//----- nvinfo : EIATTR_FRAME_SIZE
	.align		4
.L_101:
        /*0264*/ 	.byte	0x04, 0x11
        /*0266*/ 	.short	(.L_103 - .L_102)
	.align		4
.L_102:
        /*0268*/ 	.word	index@(_ZN10layer_norm13ln_bwd_kernelINS_13Kernel_traitsI6__halfffffjLj4096ELj1ELj1ELj4ELj16ENS_18Kernel_traits_baseILj4096ES2_ffffjLj128EEEEELb1ELb1ELb0ELb0EEEvNS_9BwdParamsE)
        /*026c*/ 	.word	0x00000008


	//----- nvinfo : EIATTR_REGCOUNT
	.align		4
.L_103:
        /*0270*/ 	.byte	0x04, 0x2f
        /*0272*/ 	.short	(.L_105 - .L_104)
	.align		4
.L_104:
        /*0274*/ 	.word	index@(_ZN10layer_norm13ln_bwd_kernelINS_13Kernel_traitsI6__halfffffjLj4096ELj1ELj1ELj4ELj16ENS_18Kernel_traits_baseILj4096ES2_ffffjLj128EEEEELb1ELb0ELb1ELb1EEEvNS_9BwdParamsE)
        /*0278*/ 	.word	0x000000f4


	//----- nvinfo : EIATTR_FRAME_SIZE
	.align		4
.L_105:
        /*027c*/ 	.byte	0x04, 0x11
        /*027e*/ 	.short	(.L_107 - .L_106)
	.align		4
.L_106:
        /*0280*/ 	.word	index@(_ZN10layer_norm13ln_bwd_kernelINS_13Kernel_traitsI6__halfffffjLj4096ELj1ELj1ELj4ELj16ENS_18Kernel_traits_baseILj4096ES2_ffffjLj128EEEEELb1ELb0ELb1ELb1EEEvNS_9BwdParamsE)
        /*0284*/ 	.word	0x00000000


	//----- nvinfo : EIATTR_REGCOUNT
	.align		4
.L_107:
        /*0288*/ 	.byte	0x04, 0x2f
        /*028a*/ 	.short	(.L_109 - .L_108)
	.align		4
.L_108:
        /*028c*/ 	.word	index@(_ZN10layer_norm22ln_bwd_finalize_kernelINS_22Kernel_traits_finalizeILj4096E6__halfffffjLb0ELj1024ELj4ENS_18Kernel_traits_baseILj4096ES2_ffffjLj1024EEEEELb0ELb1EEEvNS_9BwdParamsE)
        /*0290*/ 	.word	0x00000020


	//----- nvinfo : EIATTR_FRAME_SIZE
	.align		4
.L_109:
        /*0294*/ 	.byte	0x04, 0x11
        /*0296*/ 	.short	(.L_111 - .L_110)
	.align		4
.L_110:
        /*0298*/ 	.word	index@(_ZN10layer_norm22ln_bwd_finalize_kernelINS_22Kernel_traits_finalizeILj4096E6__halfffffjLb0ELj1024ELj4ENS_18Kernel_traits_baseILj4096ES2_ffffjLj1024EEEEELb0ELb1EEEvNS_9BwdParamsE)
        /*029c*/ 	.word	0x00000000


	//----- nvinfo : EIATTR_REGCOUNT
	.align		4
.L_111:
        /*02a0*/ 	.byte	0x04, 0x2f
        /*02a2*/ 	.short	(.L_113 - .L_112)
	.align		4
.L_112:
        /*02a4*/ 	.word	index@(_ZN10layer_norm13ln_bwd_kernelINS_13Kernel_traitsI6__halfffffjLj4096ELj1ELj1ELj4ELj16ENS_18Kernel_traits_baseILj4096ES2_ffffjLj128EEEEELb1ELb0ELb1ELb0EEEvNS_9BwdParamsE)
        /*02a8*/ 	.word	0x000000f1


	//----- nvinfo : EIATTR_FRAME_SIZE
	.align		4
.L_113:
        /*02ac*/ 	.byte	0x04, 0x11
        /*02ae*/ 	.short	(.L_115 - .L_114)
	.align		4
.L_114:
        /*02b0*/ 	.word	index@(_ZN10layer_norm13ln_bwd_kernelINS_13Kernel_traitsI6__halfffffjLj4096ELj1ELj1ELj4ELj16ENS_18Kernel_traits_baseILj4096ES2_ffffjLj128EEEEELb1ELb0ELb1ELb0EEEvNS_9BwdParamsE)
        /*02b4*/ 	.word	0x00000000


	//----- nvinfo : EIATTR_REGCOUNT
	.align		4
.L_115:
        /*02b8*/ 	.byte	0x04, 0x2f
        /*02ba*/ 	.short	(.L_117 - .L_116)
	.align		4
.L_116:
        /*02bc*/ 	.word	index@(_ZN10layer_norm22ln_bwd_finalize_kernelINS_22Kernel_traits_finalizeILj4096E6__halfffffjLb0ELj1024ELj4ENS_18Kernel_traits_baseILj4096ES2_ffffjLj1024EEEEELb0ELb0EEEvNS_9BwdParamsE)
        /*02c0*/ 	.word	0x0000003f


	//----- nvinfo : EIATTR_FRAME_SIZE
	.align		4
.L_117:
        /*02c4*/ 	.byte	0x04, 0x11
        /*02c6*/ 	.short	(.L_119 - .L_118)
	.align		4
.L_118:
        /*02c8*/ 	.word	index@(_ZN10layer_norm22ln_bwd_finalize_kernelINS_22Kernel_traits_finalizeILj4096E6__halfffffjLb0ELj1024ELj4ENS_18Kernel_traits_baseILj4096ES2_ffffjLj1024EEEEELb0ELb0EEEvNS_9BwdParamsE)
        /*02cc*/ 	.word	0x00000000


	//----- nvinfo : EIATTR_REGCOUNT
	.align		4
.L_119:
        /*02d0*/ 	.byte	0x04, 0x2f
        /*02d2*/ 	.short	(.L_121 - .L_120)
	.align		4
.L_120:
        /*02d4*/ 	.word	index@(_ZN10layer_norm13ln_bwd_kernelINS_13Kernel_traitsI6__halfffffjLj4096ELj1ELj1ELj4ELj16ENS_18Kernel_traits_baseILj4096ES2_ffffjLj128EEEEELb1ELb0ELb0ELb1EEEvNS_9BwdParamsE)
        /*02d8*/ 	.word	0x000000ff


	//----- nvinfo : EIATTR_FRAME_SIZE
	.align		4
.L_121:
        /*02dc*/ 	.byte	0x04, 0x11
        /*02de*/ 	.short	(.L_123 - .L_122)
	.align		4
.L_122:
        /*02e0*/ 	.word	index@(_ZN10layer_norm13ln_bwd_kernelINS_13Kernel_traitsI6__halfffffjLj4096ELj1ELj1ELj4ELj16ENS_18Kernel_traits_baseILj4096ES2_ffffjLj128EEEEELb1ELb0ELb0ELb1EEEvNS_9BwdParamsE)
        /*02e4*/ 	.word	0x00000008


	//----- nvinfo : EIATTR_REGCOUNT
	.align		4
.L_123:
        /*02e8*/ 	.byte	0x04, 0x2f
        /*02ea*/ 	.short	(.L_125 - .L_124)
	.align		4
.L_124:
        /*02ec*/ 	.word	index@(_ZN10layer_norm13ln_bwd_kernelINS_13Kernel_traitsI6__halfffffjLj4096ELj1ELj1ELj4ELj16ENS_18Kernel_traits_baseILj4096ES2_ffffjLj128EEEEELb1ELb0ELb0ELb0EEEvNS_9BwdParamsE)
        /*02f0*/ 	.word	0x000000de


	//----- nvinfo : EIATTR_FRAME_SIZE
	.align		4
.L_125:
        /*02f4*/ 	.byte	0x04, 0x11
        /*02f6*/ 	.short	(.L_127 - .L_126)
	.align		4
.L_126:
        /*02f8*/ 	.word	index@(_ZN10layer_norm13ln_bwd_kernelINS_13Kernel_traitsI6__halfffffjLj4096ELj1ELj1ELj4ELj16ENS_18Kernel_traits_baseILj4096ES2_ffffjLj128EEEEELb1ELb0ELb0ELb0EEEvNS_9BwdParamsE)
        /*02fc*/ 	.word	0x00000000


	//----- nvinfo : EIATTR_REGCOUNT
	.align		4
.L_127:
        /*0300*/ 	.byte	0x04, 0x2f
        /*0302*/ 	.short	(.L_129 - .L_128)
	.align		4
.L_128:
        /*0304*/ 	.word	index@(_ZN10layer_norm13ln_bwd_kernelINS_13Kernel_traitsI6__halfffffjLj4096ELj1ELj1ELj4ELj16ENS_18Kernel_traits_baseILj4096ES2_ffffjLj128EEEEELb0ELb1ELb1ELb1EEEvNS_9BwdParamsE)
        /*0308*/ 	.word	0x000000ff


	//----- nvinfo : EIATTR_FRAME_SIZE
	.align		4
.L_129:
        /*030c*/ 	.byte	0x04, 0x11
        /*030e*/ 	.short	(.L_131 - .L_130)
	.align		4
.L_130:
        /*0310*/ 	.word	index@(_ZN10layer_norm13ln_bwd_kernelINS_13Kernel_traitsI6__halfffffjLj4096ELj1ELj1ELj4ELj16ENS_18Kernel_traits_baseILj4096ES2_ffffjLj128EEEEELb0ELb1ELb1ELb1EEEvNS_9BwdParamsE)
        /*0314*/ 	.word	0x00000000


	//----- nvinfo : EIATTR_REGCOUNT
	.align		4
.L_131:
        /*0318*/ 	.byte	0x04, 0x2f
        /*031a*/ 	.short	(.L_133 - .L_132)
	.align		4
.L_132:
        /*031c*/ 	.word	index@(_ZN10layer_norm13ln_bwd_kernelINS_13Kernel_traitsI6__halfffffjLj4096ELj1ELj1ELj4ELj16ENS_18Kernel_traits_baseILj4096ES2_ffffjLj128EEEEELb0ELb1ELb1ELb0EEEvNS_9BwdParamsE)
        /*0320*/ 	.word	0x000000ff


	//----- nvinfo : EIATTR_FRAME_SIZE
	.align		4
.L_133:
        /*0324*/ 	.byte	0x04, 0x11
        /*0326*/ 	.short	(.L_135 - .L_134)
	.align		4
.L_134:
        /*0328*/ 	.word	index@(_ZN10layer_norm13ln_bwd_kernelINS_13Kernel_traitsI6__halfffffjLj4096ELj1ELj1ELj4ELj16ENS_18Kernel_traits_baseILj4096ES2_ffffjLj128EEEEELb0ELb1ELb1ELb0EEEvNS_9BwdParamsE)
        /*032c*/ 	.word	0x00000018


	//----- nvinfo : EIATTR_REGCOUNT
	.align		4
.L_135:
        /*0330*/ 	.byte	0x04, 0x2f
        /*0332*/ 	.short	(.L_137 - .L_136)
	.align		4
.L_136:
        /*0334*/ 	.word	index@(_ZN10layer_norm13ln_bwd_kernelINS_13Kernel_traitsI6__halfffffjLj4096ELj1ELj1ELj4ELj16ENS_18Kernel_traits_baseILj4096ES2_ffffjLj128EEEEELb0ELb1ELb0ELb1EEEvNS_9BwdParamsE)
        /*0338*/ 	.word	0x000000ff


	//----- nvinfo : EIATTR_FRAME_SIZE
	.align		4
.L_137:
        /*033c*/ 	.byte	0x04, 0x11
        /*033e*/ 	.short	(.L_139 - .L_138)
	.align		4
.L_138:
        /*0340*/ 	.word	index@(_ZN10layer_norm13ln_bwd_kernelINS_13Kernel_traitsI6__halfffffjLj4096ELj1ELj1ELj4ELj16ENS_18Kernel_traits_baseILj4096ES2_ffffjLj128EEEEELb0ELb1ELb0ELb1EEEvNS_9BwdParamsE)
        /*0344*/ 	.word	0x00000090


	//----- nvinfo : EIATTR_REGCOUNT
	.align		4
.L_139:
        /*0348*/ 	.byte	0x04, 0x2f
        /*034a*/ 	.short	(.L_141 - .L_140)
	.align		4
.L_140:
        /*034c*/ 	.word	index@(_ZN10layer_norm13ln_bwd_kernelINS_13Kernel_traitsI6__halfffffjLj4096ELj1ELj1ELj4ELj16ENS_18Kernel_traits_baseILj4096ES2_ffffjLj128EEEEELb0ELb1ELb0ELb0EEEvNS_9BwdParamsE)
        /*0350*/ 	.word	0x000000fa


	//----- nvinfo : EIATTR_FRAME_SIZE
	.align		4
.L_141:
        /*0354*/ 	.byte	0x04, 0x11
        /*0356*/ 	.short	(.L_143 - .L_142)
	.align		4
.L_142:
        /*0358*/ 	.word	index@(_ZN10layer_norm13ln_bwd_kernelINS_13Kernel_traitsI6__halfffffjLj4096ELj1ELj1ELj4ELj16ENS_18Kernel_traits_baseILj4096ES2_ffffjLj128EEEEELb0ELb1ELb0ELb0EEEvNS_9BwdParamsE)
        /*035c*/ 	.word	0x00000000


	//----- nvinfo : EIATTR_REGCOUNT
	.align		4
.L_143:
        /*0360*/ 	.byte	0x04, 0x2f
        /*0362*/ 	.short	(.L_145 - .L_144)
	.align		4
.L_144:
        /*0364*/ 	.word	index@(_ZN10layer_norm13ln_bwd_kernelINS_13Kernel_traitsI6__halfffffjLj4096ELj1ELj1ELj4ELj16ENS_18Kernel_traits_baseILj4096ES2_ffffjLj128EEEEELb0ELb0ELb1ELb1EEEvNS_9BwdParamsE)
        /*0368*/ 	.word	0x000000e8


	//----- nvinfo : EIATTR_FRAME_SIZE
	.align		4
.L_145:
        /*036c*/ 	.byte	0x04, 0x11
        /*036e*/ 	.short	(.L_147 - .L_146)
	.align		4
.L_146:
        /*0370*/ 	.word	index@(_ZN10layer_norm13ln_bwd_kernelINS_13Kernel_traitsI6__halfffffjLj4096ELj1ELj1ELj4ELj16ENS_18Kernel_traits_baseILj4096ES2_ffffjLj128EEEEELb0ELb0ELb1ELb1EEEvNS_9BwdParamsE)
        /*0374*/ 	.word	0x00000000


	//----- nvinfo : EIATTR_REGCOUNT
	.align		4
.L_147:
        /*0378*/ 	.byte	0x04, 0x2f
        /*037a*/ 	.short	(.L_149 - .L_148)
	.align		4
.L_148:
        /*037c*/ 	.word	index@(_ZN10layer_norm13ln_bwd_kernelINS_13Kernel_traitsI6__halfffffjLj4096ELj1ELj1ELj4ELj16ENS_18Kernel_traits_baseILj4096ES2_ffffjLj128EEEEELb0ELb0ELb1ELb0EEEvNS_9BwdParamsE)
        /*0380*/ 	.word	0x000000d4


	//----- nvinfo : EIATTR_FRAME_SIZE
	.align		4
.L_149:
        /*0384*/ 	.byte	0x04, 0x11
        /*0386*/ 	.short	(.L_151 - .L_150)
	.align		4
.L_150:
        /*0388*/ 	.word	index@(_ZN10layer_norm13ln_bwd_kernelINS_13Kernel_traitsI6__halfffffjLj4096ELj1ELj1ELj4ELj16ENS_18Kernel_traits_baseILj4096ES2_ffffjLj128EEEEELb0ELb0ELb1ELb0EEEvNS_9BwdParamsE)
        /*038c*/ 	.word	0x00000000


	//----- nvinfo : EIATTR_REGCOUNT
	.align		4
.L_151:
        /*0390*/ 	.byte	0x04, 0x2f
        /*0392*/ 	.short	(.L_153 - .L_152)
	.align		4
.L_152:
        /*0394*/ 	.word	index@(_ZN10layer_norm13ln_bwd_kernelINS_13Kernel_traitsI6__halfffffjLj4096ELj1ELj1ELj4ELj16ENS_18Kernel_traits_baseILj4096ES2_ffffjLj128EEEEELb0ELb0ELb0ELb1EEEvNS_9BwdParamsE)
        /*0398*/ 	.word	0x000000fe


	//----- nvinfo : EIATTR_FRAME_SIZE
	.align		4
.L_153:
        /*039c*/ 	.byte	0x04, 0x11
        /*039e*/ 	.short	(.L_155 - .L_154)
	.align		4
.L_154:
        /*03a0*/ 	.word	index@(_ZN10layer_norm13ln_bwd_kernelINS_13Kernel_traitsI6__halfffffjLj4096ELj1ELj1ELj4ELj16ENS_18Kernel_traits_baseILj4096ES2_ffffjLj128EEEEELb0ELb0ELb0ELb1EEEvNS_9BwdParamsE)
        /*03a4*/ 	.word	0x00000000


	//----- nvinfo : EIATTR_REGCOUNT
	.align		4
.L_155:
        /*03a8*/ 	.byte	0x04, 0x2f
        /*03aa*/ 	.short	(.L_157 - .L_156)
	.align		4
.L_156:
        /*03ac*/ 	.word	index@(_ZN10layer_norm13ln_bwd_kernelINS_13Kernel_traitsI6__halfffffjLj4096ELj1ELj1ELj4ELj16ENS_18Kernel_traits_baseILj4096ES2_ffffjLj128EEEEELb0ELb0ELb0ELb0EEEvNS_9BwdParamsE)
        /*03b0*/ 	.word	0x000000d4


	//----- nvinfo : EIATTR_FRAME_SIZE
	.align		4
.L_157:
        /*03b4*/ 	.byte	0x04, 0x11
        /*03b6*/ 	.short	(.L_159 - .L_158)
	.align		4
.L_158:
        /*03b8*/ 	.word	index@(_ZN10layer_norm13ln_bwd_kernelINS_13Kernel_traitsI6__halfffffjLj4096ELj1ELj1ELj4ELj16ENS_18Kernel_traits_baseILj4096ES2_ffffjLj128EEEEELb0ELb0ELb0ELb0EEEvNS_9BwdParamsE)
        /*03bc*/ 	.word	0x00000000


	//----- nvinfo : EIATTR_REGCOUNT
	.align		4
.L_159:
        /*03c0*/ 	.byte	0x04, 0x2f
        /*03c2*/ 	.short	(.L_161 - .L_160)
	.align		4
.L_160:
        /*03c4*/ 	.word	index@(_ZN10layer_norm13ln_bwd_kernelINS_13Kernel_traitsIf6__halffS2_fjLj4096ELj1ELj1ELj4ELj16ENS_18Kernel_traits_baseILj4096EfS2_fS2_fjLj128EEEEELb1ELb1ELb1ELb1EEEvNS_9BwdParamsE)
        /*03c8*/ 	.word	0x000000ff


	//----- nvinfo : EIATTR_FRAME_SIZE
	.align		4
.L_161:
        /*03cc*/ 	.byte	0x04, 0x11
        /*03ce*/ 	.short	(.L_163 - .L_162)
	.align		4
.L_162:
        /*03d0*/ 	.word	index@(_ZN10layer_norm13ln_bwd_kernelINS_13Kernel_traitsIf6__halffS2_fjLj4096ELj1ELj1ELj4ELj16ENS_18Kernel_traits_baseILj4096EfS2_fS2_fjLj128EEEEELb1ELb1ELb1ELb1EEEvNS_9BwdParamsE)
        /*03d4*/ 	.word	0x00000098


	//----- nvinfo : EIATTR_REGCOUNT
	.align		4
.L_163:
        /*03d8*/ 	.byte	0x04, 0x2f
        /*03da*/ 	.short	(.L_165 - .L_164)
	.align		4
.L_164:
        /*03dc*/ 	.word	index@(_ZN10layer_norm22ln_bwd_finalize_kernelINS_22Kernel_traits_finalizeILj4096Ef6__halffS2_fjLb1ELj1024ELj4ENS_18Kernel_traits_baseILj4096EfS2_fS2_fjLj1024EEEEELb1ELb1EEEvNS_9BwdParamsE)
        /*03e0*/ 	.word	0x00000020


	//----- nvinfo : EIATTR_FRAME_SIZE
	.align		4
.L_165:
        /*03e4*/ 	.byte	0x04, 0x11
        /*03e6*/ 	.short	(.L_167 - .L_166)
	.align		4
.L_166:
        /*03e8*/ 	.word	index@(_ZN10layer_norm22ln_bwd_finalize_kernelINS_22Kernel_traits_finalizeILj4096Ef6__halffS2_fjLb1ELj1024ELj4ENS_18Kernel_traits_baseILj4096EfS2_fS2_fjLj1024EEEEELb1ELb1EEEvNS_9BwdParamsE)
        /*03ec*/ 	.word	0x00000000


	//----- nvinfo : EIATTR_REGCOUNT
	.align		4
.L_167:
        /*03f0*/ 	.byte	0x04, 0x2f
        /*03f2*/ 	.short	(.L_169 - .L_168)
	.align		4
.L_168:
        /*03f4*/ 	.word	index@(_ZN10layer_norm13ln_bwd_kernelINS_13Kernel_traitsIf6__halffS2_fjLj4096ELj1ELj1ELj4ELj16ENS_18Kernel_traits_baseILj4096EfS2_fS2_fjLj128EEEEELb1ELb1ELb1ELb0EEEvNS_9BwdParamsE)
        /*03f8*/ 	.word	0x000000ff


	//----- nvinfo : EIATTR_FRAME_SIZE
	.align		4
.L_169:
        /*03fc*/ 	.byte	0x04, 0x11
        /*03fe*/ 	.short	(.L_171 - .L_170)
	.align		4
.L_170:
        /*0400*/ 	.word	index@(_ZN10layer_norm13ln_bwd_kernelINS_13Kernel_traitsIf6__halffS2_fjLj4096ELj1ELj1ELj4ELj16ENS_18Kernel_traits_baseILj4096EfS2_fS2_fjLj128EEEEELb1ELb1ELb1ELb0EEEvNS_9BwdParamsE)
        /*0404*/ 	.word	0x000000c0


	//----- nvinfo : EIATTR_REGCOUNT
	.align		4
.L_171:
        /*0408*/ 	.byte	0x04, 0x2f
        /*040a*/ 	.short	(.L_173 - .L_172)
	.align		4
.L_172:
        /*040c*/ 	.word	index@(_ZN10layer_norm22ln_bwd_finalize_kernelINS_22Kernel_traits_finalizeILj4096Ef6__halffS2_fjLb1ELj1024ELj4ENS_18Kernel_traits_baseILj4096EfS2_fS2_fjLj1024EEEEELb1ELb0EEEvNS_9BwdParamsE)
        /*0410*/ 	.word	0x00000020


	//----- nvinfo : EIATTR_FRAME_SIZE
	.align		4
.L_173:
        /*0414*/ 	.byte	0x04, 0x11
        /*0416*/ 	.short	(.L_175 - .L_174)
	.align		4
.L_174:
        /*0418*/ 	.word	index@(_ZN10layer_norm22ln_bwd_finalize_kernelINS_22Kernel_traits_finalizeILj4096Ef6__halffS2_fjLb1ELj1024ELj4ENS_18Kernel_traits_baseILj4096EfS2_fS2_fjLj1024EEEEELb1ELb0EEEvNS_9BwdParamsE)
        /*041c*/ 	.word	0x00000000


	//----- nvinfo : EIATTR_REGCOUNT
	.align		4
.L_175:
        /*0420*/ 	.byte	0x04, 0x2f
        /*0422*/ 	.short	(.L_177 - .L_176)
	.align		4
.L_176:
        /*0424*/ 	.word	index@(_ZN10layer_norm13ln_bwd_kernelINS_13Kernel_traitsIf6__halffS2_fjLj4096ELj1ELj1ELj4ELj16ENS_18Kernel_traits_baseILj4096EfS2_fS2_fjLj128EEEEELb1ELb1ELb0ELb1EEEvNS_9BwdParamsE)
        /*0428*/ 	.word	0x000000ff


	//----- nvinfo : EIATTR_FRAME_SIZE
	.align		4
.L_177:
        /*042c*/ 	.byte	0x04, 0x11
        /*042e*/ 	.short	(.L_179 - .L_178)
	.align		4
.L_178:
        /*0430*/ 	.word	index@(_ZN10layer_norm13ln_bwd_kernelINS_13Kernel_traitsIf6__halffS2_fjLj4096ELj1ELj1ELj4ELj16ENS_18Kernel_traits_baseILj4096EfS2_fS2_fjLj128EEEEELb1ELb1ELb0ELb1EEEvNS_9BwdParamsE)
        /*0434*/ 	.word	0x000000a0


	//----- nvinfo : EIATTR_REGCOUNT
	.align		4
.L_179:
        /*0438*/ 	.byte	0x04, 0x2f
        /*043a*/ 	.short	(.L_181 - .L_180)
	.align		4
.L_180:
        /*043c*/ 	.word	index@(_ZN10layer_norm13ln_bwd_kernelINS_13Kernel_traitsIf6__halffS2_fjLj4096ELj1ELj1ELj4ELj16ENS_18Kernel_traits_baseILj4096EfS2_fS2_fjLj128EEEEELb1ELb1ELb0ELb0EEEvNS_9BwdParamsE)
        /*0440*/ 	.word	0x000000ff


	//----- nvinfo : EIATTR_FRAME_SIZE
	.align		4
.L_181:
        /*0444*/ 	.byte	0x04, 0x11
        /*0446*/ 	.short	(.L_183 - .L_182)
	.align		4
.L_182:
        /*0448*/ 	.word	index@(_ZN10layer_norm13ln_bwd_kernelINS_13Kernel_traitsIf6__halffS2_fjLj4096ELj1ELj1ELj4ELj16ENS_18Kernel_traits_baseILj4096EfS2_fS2_fjLj128EEEEELb1ELb1ELb0ELb0EEEvNS_9BwdParamsE)
        /*044c*/ 	.word	0x000000a0


	//----- nvinfo : EIATTR_REGCOUNT
	.align		4
.L_183:
        /*0450*/ 	.byte	0x04, 0x2f
        /*0452*/ 	.short	(.L_185 - .L_184)
	.align		4
.L_184:
        /*0454*/ 	.word	index@(_ZN10layer_norm13ln_bwd_kernelINS_13Kernel_traitsIf6__halffS2_fjLj4096ELj1ELj1ELj4ELj16ENS_18Kernel_traits_baseILj4096EfS2_fS2_fjLj128EEEEELb1ELb0ELb1ELb1EEEvNS_9BwdParamsE)
        /*0458*/ 	.word	0x000000fc


	//----- nvinfo : EIATTR_FRAME_SIZE
	.align		4
.L_185:
        /*045c*/ 	.byte	0x04, 0x11
        /*045e*/ 	.short	(.L_187 - .L_186)
	.align		4
.L_186:
        /*0460*/ 	.word	index@(_ZN10layer_norm13ln_bwd_kernelINS_13Kernel_traitsIf6__halffS2_fjLj4096ELj1ELj1ELj4ELj16ENS_18Kernel_traits_baseILj4096EfS2_fS2_fjLj128EEEEELb1ELb0ELb1ELb1EEEvNS_9BwdParamsE)
        /*0464*/ 	.word	0x00000000


	//----- nvinfo : EIATTR_REGCOUNT
	.align		4
.L_187:
        /*0468*/ 	.byte	0x04, 0x2f
        /*046a*/ 	.short	(.L_189 - .L_188)
	.align		4
.L_188:
        /*046c*/ 	.word	index@(_ZN10layer_norm22ln_bwd_finalize_kernelINS_22Kernel_traits_finalizeILj4096Ef6__halffS2_fjLb0ELj1024ELj4ENS_18Kernel_traits_baseILj4096EfS2_fS2_fjLj1024EEEEELb0ELb1EEEvNS_9BwdParamsE)
        /*0470*/ 	.word	0x00000020


	//----- nvinfo : EIATTR_FRAME_SIZE
	.align		4
.L_189:
        /*0474*/ 	.byte	0x04, 0x11
        /*0476*/ 	.short	(.L_191 - .L_190)
	.align		4
.L_190:
        /*0478*/ 	.word	index@(_ZN10layer_norm22ln_bwd_finalize_kernelINS_22Kernel_traits_finalizeILj4096Ef6__halffS2_fjLb0ELj1024ELj4ENS_18Kernel_traits_baseILj4096EfS2_fS2_fjLj1024EEEEELb0ELb1EEEvNS_9BwdParamsE)
        /*047c*/ 	.word	0x00000000


	//----- nvinfo : EIATTR_REGCOUNT
	.align		4
.L_191:
        /*0480*/ 	.byte	0x04, 0x2f
        /*0482*/ 	.short	(.L_193 - .L_192)
	.align		4
.L_192:
        /*0484*/ 	.word	index@(_ZN10layer_norm13ln_bwd_kernelINS_13Kernel_traitsIf6__halffS2_fjLj4096ELj1ELj1ELj4ELj16ENS_18Kernel_traits_baseILj4096EfS2_fS2_fjLj128EEEEELb1ELb0ELb1ELb0EEEvNS_9BwdParamsE)
        /*0488*/ 	.word	0x000000ee


	//----- nvinfo : EIATTR_FRAME_SIZE
	.align		4
.L_193:
        /*048c*/ 	.byte	0x04, 0x11
        /*048e*/ 	.short	(.L_195 - .L_194)
	.align		4
.L_194:
        /*0490*/ 	.word	index@(_ZN10layer_norm13ln_bwd_kernelINS_13Kernel_traitsIf6__halffS2_fjLj4096ELj1ELj1ELj4ELj16ENS_18Kernel_traits_baseILj4096EfS2_fS2_fjLj128EEEEELb1ELb0ELb1ELb0EEEvNS_9BwdParamsE)
        /*0494*/ 	.word	0x00000000


	//----- nvinfo : EIATTR_REGCOUNT
	.align		4
.L_195:
        /*0498*/ 	.byte	0x04, 0x2f
        /*049a*/ 	.short	(.L_197 - .L_196)
	.align		4
.L_196:
        /*049c*/ 	.word	index@(_ZN10layer_norm22ln_bwd_finalize_kernelINS_22Kernel_traits_finalizeILj4096Ef6__halffS2_fjLb0ELj1024ELj4ENS_18Kernel_traits_baseILj4096EfS2_fS2_fjLj1024EEEEELb0ELb0EEEvNS_9BwdParamsE)
        /*04a0*/ 	.word	0x0000003f


	//----- nvinfo : EIATTR_FRAME_SIZE
	.align		4
.L_197:
        /*04a4*/ 	.byte	0x04, 0x11
        /*04a6*/ 	.short	(.L_199 - .L_198)
	.align		4
.L_198:
        /*04a8*/ 	.word	index@(_ZN10layer_norm22ln_bwd_finalize_kernelINS_22Kernel_traits_finalizeILj4096Ef6__halffS2_fjLb0ELj1024ELj4ENS_18Kernel_traits_baseILj4096EfS2_fS2_fjLj1024EEEEELb0ELb0EEEvNS_9BwdParamsE)
        /*04ac*/ 	.word	0x00000000


	//----- nvinfo : EIATTR_REGCOUNT
	.align		4
.L_199:
        /*04b0*/ 	.byte	0x04, 0x2f
        /*04b2*/ 	.short	(.L_201 - .L_200)
	.align		4
.L_200:
        /*04b4*/ 	.word	index@(_ZN10layer_norm13ln_bwd_kernelINS_13Kernel_traitsIf6__halffS2_fjLj4096ELj1ELj1ELj4ELj16ENS_18Kernel_traits_baseILj4096EfS2_fS2_fjLj128EEEEELb1ELb0ELb0ELb1EEEvNS_9BwdParamsE)
        /*04b8*/ 	.word	0x000000ff


	//----- nvinfo : EIATTR_FRAME_SIZE
	.align		4
.L_201:
        /*04bc*/ 	.byte	0x04, 0x11
        /*04be*/ 	.short	(.L_203 - .L_202)
	.align		4
.L_202:
        /*04c0*/ 	.word	index@(_ZN10layer_norm13ln_bwd_kernelINS_13Kernel_traitsIf6__halffS2_fjLj4096ELj1ELj1ELj4ELj16ENS_18Kernel_traits_baseILj4096EfS2_fS2_fjLj128EEEEELb1ELb0ELb0ELb1EEEvNS_9BwdParamsE)
        /*04c4*/ 	.word	0x00000000


	//----- nvinfo : EIATTR_REGCOUNT
	.align		4
.L_203:
        /*04c8*/ 	.byte	0x04, 0x2f
        /*04ca*/ 	.short	(.L_205 - .L_204)
	.align		4
.L_204:
        /*04cc*/ 	.word	index@(_ZN10layer_norm13ln_bwd_kernelINS_13Kernel_traitsIf6__halffS2_fjLj4096ELj1ELj1ELj4ELj16ENS_18Kernel_traits_baseILj4096EfS2_fS2_fjLj128EEEEELb1ELb0ELb0ELb0EEEvNS_9BwdParamsE)
        /*04d0*/ 	.word	0x000000f0


	//----- nvinfo : EIATTR_FRAME_SIZE
	.align		4
.L_205:
        /*04d4*/ 	.byte	0x04, 0x11
        /*04d6*/ 	.short	(.L_207 - .L_206)
	.align		4
.L_206:
        /*04d8*/ 	.word	index@(_ZN10layer_norm13ln_bwd_kernelINS_13Kernel_traitsIf6__halffS2_fjLj4096ELj1ELj1ELj4ELj16ENS_18Kernel_traits_baseILj4096EfS2_fS2_fjLj128EEEEELb1ELb0ELb0ELb0EEEvNS_9BwdParamsE)
        /*04dc*/ 	.word	0x00000000


	//----- nvinfo : EIATTR_REGCOUNT
	.align		4
.L_207:
        /*04e0*/ 	.byte	0x04, 0x2f
        /*04e2*/ 	.short	(.L_209 - .L_208)
	.align		4
.L_208:
        /*04e4*/ 	.word	index@(_ZN10layer_norm13ln_bwd_kernelINS_13Kernel_traitsIf6__halffS2_fjLj4096ELj1ELj1ELj4ELj16ENS_18Kernel_traits_baseILj4096EfS2_fS2_fjLj128EEEEELb0ELb1ELb1ELb1EEEvNS_9BwdParamsE)
        /*04e8*/ 	.word	0x000000ff


	//----- nvinfo : EIATTR_FRAME_SIZE
	.align		4
.L_209:
        /*04ec*/ 	.byte	0x04, 0x11
        /*04ee*/ 	.short	(.L_211 - .L_210)
	.align		4
.L_210:
        /*04f0*/ 	.word	index@(_ZN10layer_norm13ln_bwd_kernelINS_13Kernel_traitsIf6__halffS2_fjLj4096ELj1ELj1ELj4ELj16ENS_18Kernel_traits_baseILj4096EfS2_fS2_fjLj128EEEEELb0ELb1ELb1ELb1EEEvNS_9BwdParamsE)
        /*04f4*/ 	.word	0x00000090


	//----- nvinfo : EIATTR_REGCOUNT
	.align		4
.L_211:
        /*04f8*/ 	.byte	0x04, 0x2f
        /*04fa*/ 	.short	(.L_213 - .L_212)
	.align		4
.L_212:
        /*04fc*/ 	.word	index@(_ZN10layer_norm13ln_bwd_kernelINS_13Kernel_traitsIf6__halffS2_fjLj4096ELj1ELj1ELj4ELj16ENS_18Kernel_traits_baseILj4096EfS2_fS2_fjLj128EEEEELb0ELb1ELb1ELb0EEEvNS_9BwdParamsE)
        /*0500*/ 	.word	0x000000ff


	//----- nvinfo : EIATTR_FRAME_SIZE
	.align		4
.L_213:
        /*0504*/ 	.byte	0x04, 0x11
        /*0506*/ 	.short	(.L_215 - .L_214)
	.align		4
.L_214:
        /*0508*/ 	.word	index@(_ZN10layer_norm13ln_bwd_kernelINS_13Kernel_traitsIf6__halffS2_fjLj4096ELj1ELj1ELj4ELj16ENS_18Kernel_traits_baseILj4096EfS2_fS2_fjLj128EEEEELb0ELb1ELb1ELb0EEEvNS_9BwdParamsE)
        /*050c*/ 	.word	0x00000098


	//----- nvinfo : EIATTR_REGCOUNT
	.align		4
.L_215:
        /*0510*/ 	.byte	0x04, 0x2f
        /*0512*/ 	.short	(.L_217 - .L_216)
	.align		4
.L_216:
        /*0514*/ 	.word	index@(_ZN10layer_norm13ln_bwd_kernelINS_13Kernel_traitsIf6__halffS2_fjLj4096ELj1ELj1ELj4ELj16ENS_18Kernel_traits_baseILj4096EfS2_fS2_fjLj128EEEEELb0ELb1ELb0ELb1EEEvNS_9BwdParamsE)
        /*0518*/ 	.word	0x000000ff


	//----- nvinfo : EIATTR_FRAME_SIZE
	.align		4
.L_217:
        /*051c*/ 	.byte	0x04, 0x11
        /*051e*/ 	.short	(.L_219 - .L_218)
	.align		4
.L_218:
        /*0520*/ 	.word	index@(_ZN10layer_norm13ln_bwd_kernelINS_13Kernel_traitsIf6__halffS2_fjLj4096ELj1ELj1ELj4ELj16ENS_18Kernel_traits_baseILj4096EfS2_fS2_fjLj128EEEEELb0ELb1ELb0ELb1EEEvNS_9BwdParamsE)
        /*0524*/ 	.word	0x00000090


	//----- nvinfo : EIATTR_REGCOUNT
	.align		4
.L_219:
        /*0528*/ 	.byte	0x04, 0x2f
        /*052a*/ 	.short	(.L_221 - .L_220)
	.align		4
.L_220:
        /*052c*/ 	.word	index@(_ZN10layer_norm13ln_bwd_kernelINS_13Kernel_traitsIf6__halffS2_fjLj4096ELj1ELj1ELj4ELj16ENS_18Kernel_traits_baseILj4096EfS2_fS2_fjLj128EEEEELb0ELb1ELb0ELb0EEEvNS_9BwdParamsE)
        /*0530*/ 	.word	0x000000ff


	//----- nvinfo : EIATTR_FRAME_SIZE
	.align		4
.L_221:
        /*0534*/ 	.byte	0x04, 0x11
        /*0536*/ 	.short	(.L_223 - .L_222)
	.align		4
.L_222:
        /*0538*/ 	.word	index@(_ZN10layer_norm13ln_bwd_kernelINS_13Kernel_traitsIf6__halffS2_fjLj4096ELj1ELj1ELj4ELj16ENS_18Kernel_traits_baseILj4096EfS2_fS2_fjLj128EEEEELb0ELb1ELb0ELb0EEEvNS_9BwdParamsE)
        /*053c*/ 	.word	0x00000080


	//----- nvinfo : EIATTR_REGCOUNT
	.align		4
.L_223:
        /*0540*/ 	.byte	0x04, 0x2f
        /*0542*/ 	.short	(.L_225 - .L_224)
	.align		4
.L_224:
        /*0544*/ 	.word	index@(_ZN10layer_norm13ln_bwd_kernelINS_13Kernel_traitsIf6__halffS2_fjLj4096ELj1ELj1ELj4ELj16ENS_18Kernel_traits_baseILj4096EfS2_fS2_fjLj128EEEEELb0ELb0ELb1ELb1EEEvNS_9BwdParamsE)
        /*0548*/ 	.word	0x000000ff


	//----- nvinfo : EIATTR_FRAME_SIZE
	.align		4
.L_225:
        /*054c*/ 	.byte	0x04, 0x11
        /*054e*/ 	.short	(.L_227 - .L_226)
	.align		4
.L_226:
        /*0550*/ 	.word	index@(_ZN10layer_norm13ln_bwd_kernelINS_13Kernel_traitsIf6__halffS2_fjLj4096ELj1ELj1ELj4ELj16ENS_18Kernel_traits_baseILj4096EfS2_fS2_fjLj128EEEEELb0ELb0ELb1ELb1EEEvNS_9BwdParamsE)
        /*0554*/ 	.word	0x00000000


	//----- nvinfo : EIATTR_REGCOUNT
	.align		4
.L_227:
        /*0558*/ 	.byte	0x04, 0x2f
        /*055a*/ 	.short	(.L_229 - .L_228)
	.align		4
.L_228:
        /*055c*/ 	.word	index@(_ZN10layer_norm13ln_bwd_kernelINS_13Kernel_traitsIf6__halffS2_fjLj4096ELj1ELj1ELj4ELj16ENS_18Kernel_traits_baseILj4096EfS2_fS2_fjLj128EEEEELb0ELb0ELb1ELb0EEEvNS_9BwdParamsE)
        /*0560*/ 	.word	0x000000ec


	//----- nvinfo : EIATTR_FRAME_SIZE
	.align		4
.L_229:
        /*0564*/ 	.byte	0x04, 0x11
        /*0566*/ 	.short	(.L_231 - .L_230)
	.align		4
.L_230:
        /*0568*/ 	.word	index@(_ZN10layer_norm13ln_bwd_kernelINS_13Kernel_traitsIf6__halffS2_fjLj4096ELj1ELj1ELj4ELj16ENS_18Kernel_traits_baseILj4096EfS2_fS2_fjLj128EEEEELb0ELb0ELb1ELb0EEEvNS_9BwdParamsE)
        /*056c*/ 	.word	0x00000000


	//----- nvinfo : EIATTR_REGCOUNT
	.align		4
.L_231:
        /*0570*/ 	.byte	0x04, 0x2f
        /*0572*/ 	.short	(.L_233 - .L_232)
	.align		4
.L_232:
        /*0574*/ 	.word	index@(_ZN10layer_norm13ln_bwd_kernelINS_13Kernel_traitsIf6__halffS2_fjLj4096ELj1ELj1ELj4ELj16ENS_18Kernel_traits_baseILj4096EfS2_fS2_fjLj128EEEEELb0ELb0ELb0ELb1EEEvNS_9BwdParamsE)
        /*0578*/ 	.word	0x000000ff


	//----- nvinfo : EIATTR_FRAME_SIZE
	.align		4
.L_233:
        /*057c*/ 	.byte	0x04, 0x11
        /*057e*/ 	.short	(.L_235 - .L_234)
	.align		4
.L_234:
        /*0580*/ 	.word	index@(_ZN10layer_norm13ln_bwd_kernelINS_13Kernel_traitsIf6__halffS2_fjLj4096ELj1ELj1ELj4ELj16ENS_18Kernel_traits_baseILj4096EfS2_fS2_fjLj128EEEEELb0ELb0ELb0ELb1EEEvNS_9BwdParamsE)
        /*0584*/ 	.word	0x00000000


	//----- nvinfo : EIATTR_REGCOUNT
	.align		4
.L_235:
        /*0588*/ 	.byte	0x04, 0x2f
        /*058a*/ 	.short	(.L_237 - .L_236)
	.align		4
.L_236:
        /*058c*/ 	.word	index@(_ZN10layer_norm13ln_bwd_kernelINS_13Kernel_traitsIf6__halffS2_fjLj4096ELj1ELj1ELj4ELj16ENS_18Kernel_traits_baseILj4096EfS2_fS2_fjLj128EEEEELb0ELb0ELb0ELb0EEEvNS_9BwdParamsE)
        /*0590*/ 	.word	0x000000e4


	//----- nvinfo : EIATTR_FRAME_SIZE
	.align		4
.L_237:
        /*0594*/ 	.byte	0x04, 0x11
        /*0596*/ 	.short	(.L_239 - .L_238)
	.align		4
.L_238:
        /*0598*/ 	.word	index@(_ZN10layer_norm13ln_bwd_kernelINS_13Kernel_traitsIf6__halffS2_fjLj4096ELj1ELj1ELj4ELj16ENS_18Kernel_traits_baseILj4096EfS2_fS2_fjLj128EEEEELb0ELb0ELb0ELb0EEEvNS_9BwdParamsE)
        /*059c*/ 	.word	0x00000000


	//----- nvinfo : EIATTR_REGCOUNT
	.align		4
.L_239:
        /*05a0*/ 	.byte	0x04, 0x2f
        /*05a2*/ 	.short	(.L_241 - .L_240)
	.align		4
.L_240:
        /*05a4*/ 	.word	index@(_ZN10layer_norm13ln_bwd_kernelINS_13Kernel_traitsI6__halfS2_fS2_fjLj4096ELj1ELj1ELj4ELj16ENS_18Kernel_traits_baseILj4096ES2_S2_fS2_fjLj128EEEEELb1ELb1ELb1ELb1EEEvNS_9BwdParamsE)
        /*05a8*/ 	.word	0x000000ff


	//----- nvinfo : EIATTR_FRAME_SIZE
	.align		4
.L_241:
        /*05ac*/ 	.byte	0x04, 0x11
        /*05ae*/ 	.short	(.L_243 - .L_242)
	.align		4
.L_242:
        /*05b0*/ 	.word	index@(_ZN10layer_norm13ln_bwd_kernelINS_13Kernel_traitsI6__halfS2_fS2_fjLj4096ELj1ELj1ELj4ELj16ENS_18Kernel_traits_baseILj4096ES2_S2_fS2_fjLj128EEEEELb1ELb1ELb1ELb1EEEvNS_9BwdParamsE)
        /*05b4*/ 	.word	0x00000010


	//----- nvinfo : EIATTR_REGCOUNT
	.align		4
.L_243:
        /*05b8*/ 	.byte	0x04, 0x2f
        /*05ba*/ 	.short	(.L_245 - .L_244)
	.align		4
.L_244:
        /*05bc*/ 	.word	index@(_ZN10layer_norm22ln_bwd_finalize_kernelINS_22Kernel_traits_finalizeILj4096E6__halfS2_fS2_fjLb1ELj1024ELj4ENS_18Kernel_traits_baseILj4096ES2_S2_fS2_fjLj1024EEEEELb1ELb1EEEvNS_9BwdParamsE)
        /*05c0*/ 	.word	0x00000020


	//----- nvinfo : EIATTR_FRAME_SIZE
	.align		4
.L_245:
        /*05c4*/ 	.byte	0x04, 0x11
        /*05c6*/ 	.short	(.L_247 - .L_246)
	.align		4
.L_246:
        /*05c8*/ 	.word	index@(_ZN10layer_norm22ln_bwd_finalize_kernelINS_22Kernel_traits_finalizeILj4096E6__halfS2_fS2_fjLb1ELj1024ELj4ENS_18Kernel_traits_baseILj4096ES2_S2_fS2_fjLj1024EEEEELb1ELb1EEEvNS_9BwdParamsE)
        /*05cc*/ 	.word	0x00000000


	//----- nvinfo : EIATTR_REGCOUNT
	.align		4
.L_247:
        /*05d0*/ 	.byte	0x04, 0x2f
        /*05d2*/ 	.short	(.L_249 - .L_248)
	.align		4
.L_248:
        /*05d4*/ 	.word	index@(_ZN10layer_norm13ln_bwd_kernelINS_13Kernel_traitsI6__halfS2_fS2_fjLj4096ELj1ELj1ELj4ELj16ENS_18Kernel_traits_baseILj4096ES2_S2_fS2_fjLj128EEEEELb1ELb1ELb1ELb0EEEvNS_9BwdParamsE)
        /*05d8*/ 	.word	0x000000ff


	//----- nvinfo : EIATTR_FRAME_SIZE
	.align		4
.L_249:
        /*05dc*/ 	.byte	0x04, 0x11
        /*05de*/ 	.short	(.L_251 - .L_250)
	.align		4
.L_250:
        /*05e0*/ 	.word	index@(_ZN10layer_norm13ln_bwd_kernelINS_13Kernel_traitsI6__halfS2_fS2_fjLj4096ELj1ELj1ELj4ELj16ENS_18Kernel_traits_baseILj4096ES2_S2_fS2_fjLj128EEEEELb1ELb1ELb1ELb0EEEvNS_9BwdParamsE)
        /*05e4*/ 	.word	0x00000040


	//----- nvinfo : EIATTR_REGCOUNT
	.align		4
.L_251:
        /*05e8*/ 	.byte	0x04, 0x2f
        /*05ea*/ 	.short	(.L_253 - .L_252)
	.align		4
.L_252:
        /*05ec*/ 	.word	index@(_ZN10layer_norm22ln_bwd_finalize_kernelINS_22Kernel_traits_finalizeILj4096E6__halfS2_fS2_fjLb1ELj1024ELj4ENS_18Kernel_traits_baseILj4096ES2_S2_fS2_fjLj1024EEEEELb1ELb0EEEvNS_9BwdParamsE)
        /*05f0*/ 	.word	0x00000020


	//----- nvinfo : EIATTR_FRAME_SIZE
	.align		4
.L_253:
        /*05f4*/ 	.byte	0x04, 0x11
        /*05f6*/ 	.short	(.L_255 - .L_254)
	.align		4
.L_254:
        /*05f8*/ 	.word	index@(_ZN10layer_norm22ln_bwd_finalize_kernelINS_22Kernel_traits_finalizeILj4096E6__halfS2_fS2_fjLb1ELj1024ELj4ENS_18Kernel_traits_baseILj4096ES2_S2_fS2_fjLj1024EEEEELb1ELb0EEEvNS_9BwdParamsE)
        /*05fc*/ 	.word	0x00000000


	//----- nvinfo : EIATTR_REGCOUNT
	.align		4
.L_255:
        /*0600*/ 	.byte	0x04, 0x2f
        /*0602*/ 	.short	(.L_257 - .L_256)
	.align		4
.L_256:
        /*0604*/ 	.word	index@(_ZN10layer_norm13ln_bwd_kernelINS_13Kernel_traitsI6__halfS2_fS2_fjLj4096ELj1ELj1ELj4ELj16ENS_18Kernel_traits_baseILj4096ES2_S2_fS2_fjLj128EEEEELb1ELb1ELb0ELb1EEEvNS_9BwdParamsE)
        /*0608*/ 	.word	0x000000ff


	//----- nvinfo : EIATTR_FRAME_SIZE
	.align		4
.L_257:
        /*060c*/ 	.byte	0x04, 0x11
        /*060e*/ 	.short	(.L_259 - .L_258)
	.align		4
.L_258:
        /*0610*/ 	.word	index@(_ZN10layer_norm13ln_bwd_kernelINS_13Kernel_traitsI6__halfS2_fS2_fjLj4096ELj1ELj1ELj4ELj16ENS_18Kernel_traits_baseILj4096ES2_S2_fS2_fjLj128EEEEELb1ELb1ELb0ELb1EEEvNS_9BwdParamsE)
        /*0614*/ 	.word	0x00000050


	//----- nvinfo : EIATTR_REGCOUNT
	.align		4
.L_259:
        /*0618*/ 	.byte	0x04, 0x2f
        /*061a*/ 	.short	(.L_261 - .L_260)
	.align		4
.L_260:
        /*061c*/ 	.word	index@(_ZN10layer_norm13ln_bwd_kernelINS_13Kernel_traitsI6__halfS2_fS2_fjLj4096ELj1ELj1ELj4ELj16ENS_18Kernel_traits_baseILj4096ES2_S2_fS2_fjLj128EEEEELb1ELb1ELb0ELb0EEEvNS_9BwdParamsE)
        /*0620*/ 	.word	0x000000ff


	//----- nvinfo : EIATTR_FRAME_SIZE
	.align		4
.L_261:
        /*0624*/ 	.byte	0x04, 0x11
        /*0626*/ 	.short	(.L_263 - .L_262)
	.align		4
.L_262:
        /*0628*/ 	.word	index@(_ZN10layer_norm13ln_bwd_kernelINS_13Kernel_traitsI6__halfS2_fS2_fjLj4096ELj1ELj1ELj4ELj16ENS_18Kernel_traits_baseILj4096ES2_S2_fS2_fjLj128EEEEELb1ELb1ELb0ELb0EEEvNS_9BwdParamsE)
        /*062c*/ 	.word	0x00000018


	//----- nvinfo : EIATTR_REGCOUNT
	.align		4
.L_263:
        /*0630*/ 	.byte	0x04, 0x2f
        /*0632*/ 	.short	(.L_265 - .L_264)
	.align		4
.L_264:
        /*0634*/ 	.word	index@(_ZN10layer_norm13ln_bwd_kernelINS_13Kernel_traitsI6__halfS2_fS2_fjLj4096ELj1ELj1ELj4ELj16ENS_18Kernel_traits_baseILj4096ES2_S2_fS2_fjLj128EEEEELb1ELb0ELb1ELb1EEEvNS_9BwdParamsE)
        /*0638*/ 	.word	0x000000fe


	//----- nvinfo : EIATTR_FRAME_SIZE
	.align		4
.L_265:
        /*063c*/ 	.byte	0x04, 0x11
        /*063e*/ 	.short	(.L_267 - .L_266)
	.align		4
.L_266:
        /*0640*/ 	.word	index@(_ZN10layer_norm13ln_bwd_kernelINS_13Kernel_traitsI6__halfS2_fS2_fjLj4096ELj1ELj1ELj4ELj16ENS_18Kernel_traits_baseILj4096ES2_S2_fS2_fjLj128EEEEELb1ELb0ELb1ELb1EEEvNS_9BwdParamsE)
        /*0644*/ 	.word	0x00000000


	//----- nvinfo : EIATTR_REGCOUNT
	.align		4
.L_267:
        /*0648*/ 	.byte	0x04, 0x2f
        /*064a*/ 	.short	(.L_269 - .L_268)
	.align		4
.L_268:
        /*064c*/ 	.word	index@(_ZN10layer_norm22ln_bwd_finalize_kernelINS_22Kernel_traits_finalizeILj4096E6__halfS2_fS2_fjLb0ELj1024ELj4ENS_18Kernel_traits_baseILj4096ES2_S2_fS2_fjLj1024EEEEELb0ELb1EEEvNS_9BwdParamsE)
        /*0650*/ 	.word	0x00000020


	//----- nvinfo : EIATTR_FRAME_SIZE
	.align		4
.L_269:
        /*0654*/ 	.byte	0x04, 0x11
        /*0656*/ 	.short	(.L_271 - .L_270)
	.align		4
.L_270:
        /*0658*/ 	.word	index@(_ZN10layer_norm22ln_bwd_finalize_kernelINS_22Kernel_traits_finalizeILj4096E6__halfS2_fS2_fjLb0ELj1024ELj4ENS_18Kernel_traits_baseILj4096ES2_S2_fS2_fjLj1024EEEEELb0ELb1EEEvNS_9BwdParamsE)
        /*065c*/ 	.word	0x00000000


	//----- nvinfo : EIATTR_REGCOUNT
	.align		4
.L_271:
        /*0660*/ 	.byte	0x04, 0x2f
        /*0662*/ 	.short	(.L_273 - .L_272)
	.align		4
.L_272:
        /*0664*/ 	.word	index@(_ZN10layer_norm13ln_bwd_kernelINS_13Kernel_traitsI6__halfS2_fS2_fjLj4096ELj1ELj1ELj4ELj16ENS_18Kernel_traits_baseILj4096ES2_S2_fS2_fjLj128EEEEELb1ELb0ELb1ELb0EEEvNS_9BwdParamsE)
        /*0668*/ 	.word	0x000000e8


	//----- nvinfo : EIATTR_FRAME_SIZE
	.align		4
.L_273:
        /*066c*/ 	.byte	0x04, 0x11
        /*066e*/ 	.short	(.L_275 - .L_274)
	.align		4
.L_274:
        /*0670*/ 	.word	index@(_ZN10layer_norm13ln_bwd_kernelINS_13Kernel_traitsI6__halfS2_fS2_fjLj4096ELj1ELj1ELj4ELj16ENS_18Kernel_traits_baseILj4096ES2_S2_fS2_fjLj128EEEEELb1ELb0ELb1ELb0EEEvNS_9BwdParamsE)
        /*0674*/ 	.word	0x00000000


	//----- nvinfo : EIATTR_REGCOUNT
	.align		4
.L_275:
        /*0678*/ 	.byte	0x04, 0x2f
        /*067a*/ 	.short	(.L_277 - .L_276)
	.align		4
.L_276:
        /*067c*/ 	.word	index@(_ZN10layer_norm22ln_bwd_finalize_kernelINS_22Kernel_traits_finalizeILj4096E6__halfS2_fS2_fjLb0ELj1024ELj4ENS_18Kernel_traits_baseILj4096ES2_S2_fS2_fjLj1024EEEEELb0ELb0EEEvNS_9BwdParamsE)
        /*0680*/ 	.word	0x0000003f


	//----- nvinfo : EIATTR_FRAME_SIZE
	.align		4
.L_277:
        /*0684*/ 	.byte	0x04, 0x11
        /*0686*/ 	.short	(.L_279 - .L_278)
	.align		4
.L_278:
        /*0688*/ 	.word	index@(_ZN10layer_norm22ln_bwd_finalize_kernelINS_22Kernel_traits_finalizeILj4096E6__halfS2_fS2_fjLb0ELj1024ELj4ENS_18Kernel_traits_baseILj4096ES2_S2_fS2_fjLj1024EEEEELb0ELb0EEEvNS_9BwdParamsE)
        /*068c*/ 	.word	0x00000000


	//----- nvinfo : EIATTR_REGCOUNT
	.align		4
.L_279:
        /*0690*/ 	.byte	0x04, 0x2f
        /*0692*/ 	.short	(.L_281 - .L_280)
	.align		4
.L_280:
        /*0694*/ 	.word	index@(_ZN10layer_norm13ln_bwd_kernelINS_13Kernel_traitsI6__halfS2_fS2_fjLj4096ELj1ELj1ELj4ELj16ENS_18Kernel_traits_baseILj4096ES2_S2_fS2_fjLj128EEEEELb1ELb0ELb0ELb1EEEvNS_9BwdParamsE)
        /*0698*/ 	.word	0x000000ff


	//----- nvinfo : EIATTR_FRAME_SIZE
	.align		4
.L_281:
        /*069c*/ 	.byte	0x04, 0x11
        /*069e*/ 	.short	(.L_283 - .L_282)
	.align		4
.L_282:
        /*06a0*/ 	.word	index@(_ZN10layer_norm13ln_bwd_kernelINS_13Kernel_traitsI6__halfS2_fS2_fjLj4096ELj1ELj1ELj4ELj16ENS_18Kernel_traits_baseILj4096ES2_S2_fS2_fjLj128EEEEELb1ELb0ELb0ELb1EEEvNS_9BwdParamsE)
        /*06a4*/ 	.word	0x00000008


	//----- nvinfo : EIATTR_REGCOUNT
	.align		4
.L_283:
        /*06a8*/ 	.byte	0x04, 0x2f
        /*06aa*/ 	.short	(.L_285 - .L_284)
	.align		4
.L_284:
        /*06ac*/ 	.word	index@(_ZN10layer_norm13ln_bwd_kernelINS_13Kernel_traitsI6__halfS2_fS2_fjLj4096ELj1ELj1ELj4ELj16ENS_18Kernel_traits_baseILj4096ES2_S2_fS2_fjLj128EEEEELb1ELb0ELb0ELb0EEEvNS_9BwdParamsE)
        /*06b0*/ 	.word	0x000000e4


	//----- nvinfo : EIATTR_FRAME_SIZE
	.align		4
.L_285:
        /*06b4*/ 	.byte	0x04, 0x11
        /*06b6*/ 	.short	(.L_287 - .L_286)
	.align		4
.L_286:
        /*06b8*/ 	.word	index@(_ZN10layer_norm13ln_bwd_kernelINS_13Kernel_traitsI6__halfS2_fS2_fjLj4096ELj1ELj1ELj4ELj16ENS_18Kernel_traits_baseILj4096ES2_S2_fS2_fjLj128EEEEELb1ELb0ELb0ELb0EEEvNS_9BwdParamsE)
        /*06bc*/ 	.word	0x00000000


	//----- nvinfo : EIATTR_REGCOUNT
	.align		4
.L_287:
        /*06c0*/ 	.byte	0x04, 0x2f
        /*06c2*/ 	.short	(.L_289 - .L_288)
	.align		4
.L_288:
        /*06c4*/ 	.word	index@(_ZN10layer_norm13ln_bwd_kernelINS_13Kernel_traitsI6__halfS2_fS2_fjLj4096ELj1ELj1ELj4ELj16ENS_18Kernel_traits_baseILj4096ES2_S2_fS2_fjLj128EEEEELb0ELb1ELb1ELb1EEEvNS_9BwdParamsE)
        /*06c8*/ 	.word	0x000000fe


	//----- nvinfo : EIATTR_FRAME_SIZE
	.align		4
.L_289:
        /*06cc*/ 	.byte	0x04, 0x11
        /*06ce*/ 	.short	(.L_291 - .L_290)
	.align		4
.L_290:
        /*06d0*/ 	.word	index@(_ZN10layer_norm13ln_bwd_kernelINS_13Kernel_traitsI6__halfS2_fS2_fjLj4096ELj1ELj1ELj4ELj16ENS_18Kernel_traits_baseILj4096ES2_S2_fS2_fjLj128EEEEELb0ELb1ELb1ELb1EEEvNS_9BwdParamsE)
        /*06d4*/ 	.word	0x00000000


	//----- nvinfo : EIATTR_REGCOUNT
	.align		4
.L_291:
        /*06d8*/ 	.byte	0x04, 0x2f
        /*06da*/ 	.short	(.L_293 - .L_292)
	.align		4
.L_292:
        /*06dc*/ 	.word	index@(_ZN10layer_norm13ln_bwd_kernelINS_13Kernel_traitsI6__halfS2_fS2_fjLj4096ELj1ELj1ELj4ELj16ENS_18Kernel_traits_baseILj4096ES2_S2_fS2_fjLj128EEEEELb0ELb1ELb1ELb0EEEvNS_9BwdParamsE)
        /*06e0*/ 	.word	0x000000ff


	//----- nvinfo : EIATTR_FRAME_SIZE
	.align		4
.L_293:
        /*06e4*/ 	.byte	0x04, 0x11
        /*06e6*/ 	.short	(.L_295 - .L_294)
	.align		4
.L_294:
        /*06e8*/ 	.word	index@(_ZN10layer_norm13ln_bwd_kernelINS_13Kernel_traitsI6__halfS2_fS2_fjLj4096ELj1ELj1ELj4ELj16ENS_18Kernel_traits_baseILj4096ES2_S2_fS2_fjLj128EEEEELb0ELb1ELb1ELb0EEEvNS_9BwdParamsE)
        /*06ec*/ 	.word	0x00000028


	//----- nvinfo : EIATTR_REGCOUNT
	.align		4
.L_295:
        /*06f0*/ 	.byte	0x04, 0x2f
        /*06f2*/ 	.short	(.L_297 - .L_296)
	.align		4
.L_296:
        /*06f4*/ 	.word	index@(_ZN10layer_norm13ln_bwd_kernelINS_13Kernel_traitsI6__halfS2_fS2_fjLj4096ELj1ELj1ELj4ELj16ENS_18Kernel_traits_baseILj4096ES2_S2_fS2_fjLj128EEEEELb0ELb1ELb0ELb1EEEvNS_9BwdParamsE)
        /*06f8*/ 	.word	0x000000ff


	//----- nvinfo : EIATTR_FRAME_SIZE
	.align		4
.L_297:
        /*06fc*/ 	.byte	0x04, 0x11
        /*06fe*/ 	.short	(.L_299 - .L_298)
	.align		4
.L_298:
        /*0700*/ 	.word	index@(_ZN10layer_norm13ln_bwd_kernelINS_13Kernel_traitsI6__halfS2_fS2_fjLj4096ELj1ELj1ELj4ELj16ENS_18Kernel_traits_baseILj4096ES2_S2_fS2_fjLj128EEEEELb0ELb1ELb0ELb1EEEvNS_9BwdParamsE)
        /*0704*/ 	.word	0x00000048


	//----- nvinfo : EIATTR_REGCOUNT
	.align		4
.L_299:
        /*0708*/ 	.byte	0x04, 0x2f
        /*070a*/ 	.short	(.L_301 - .L_300)
	.align		4
.L_300:
        /*070c*/ 	.word	index@(_ZN10layer_norm13ln_bwd_kernelINS_13Kernel_traitsI6__halfS2_fS2_fjLj4096ELj1ELj1ELj4ELj16ENS_18Kernel_traits_baseILj4096ES2_S2_fS2_fjLj128EEEEELb0ELb1ELb0ELb0EEEvNS_9BwdParamsE)
        /*0710*/ 	.word	0x000000fd


	//----- nvinfo : EIATTR_FRAME_SIZE
	.align		4
.L_301:
        /*0714*/ 	.byte	0x04, 0x11
        /*0716*/ 	.short	(.L_303 - .L_302)
	.align		4
.L_302:
        /*0718*/ 	.word	index@(_ZN10layer_norm13ln_bwd_kernelINS_13Kernel_traitsI6__halfS2_fS2_fjLj4096ELj1ELj1ELj4ELj16ENS_18Kernel_traits_baseILj4096ES2_S2_fS2_fjLj128EEEEELb0ELb1ELb0ELb0EEEvNS_9BwdParamsE)
        /*071c*/ 	.word	0x00000000


	//----- nvinfo : EIATTR_REGCOUNT
	.align		4
.L_303:
        /*0720*/ 	.byte	0x04, 0x2f
        /*0722*/ 	.short	(.L_305 - .L_304)
	.align		4
.L_304:
        /*0724*/ 	.word	index@(_ZN10layer_norm13ln_bwd_kernelINS_13Kernel_traitsI6__halfS2_fS2_fjLj4096ELj1ELj1ELj4ELj16ENS_18Kernel_traits_baseILj4096ES2_S2_fS2_fjLj128EEEEELb0ELb0ELb1ELb1EEEvNS_9BwdParamsE)
        /*0728*/ 	.word	0x000000ed


	//----- nvinfo : EIATTR_FRAME_SIZE
	.align		4
.L_305:
        /*072c*/ 	.byte	0x04, 0x11
        /*072e*/ 	.short	(.L_307 - .L_306)
	.align		4
.L_306:
        /*0730*/ 	.word	index@(_ZN10layer_norm13ln_bwd_kernelINS_13Kernel_traitsI6__halfS2_fS2_fjLj4096ELj1ELj1ELj4ELj16ENS_18Kernel_traits_baseILj4096ES2_S2_fS2_fjLj128EEEEELb0ELb0ELb1ELb1EEEvNS_9BwdParamsE)
        /*0734*/ 	.word	0x00000000


	//----- nvinfo : EIATTR_REGCOUNT
	.align		4
.L_307:
        /*0738*/ 	.byte	0x04, 0x2f
        /*073a*/ 	.short	(.L_309 - .L_308)
	.align		4
.L_308:
        /*073c*/ 	.word	index@(_ZN10layer_norm13ln_bwd_kernelINS_13Kernel_traitsI6__halfS2_fS2_fjLj4096ELj1ELj1ELj4ELj16ENS_18Kernel_traits_baseILj4096ES2_S2_fS2_fjLj128EEEEELb0ELb0ELb1ELb0EEEvNS_9BwdParamsE)
        /*0740*/ 	.word	0x000000da


	//----- nvinfo : EIATTR_FRAME_SIZE
	.align		4
.L_309:
        /*0744*/ 	.byte	0x04, 0x11
        /*0746*/ 	.short	(.L_311 - .L_310)
	.align		4
.L_310:
        /*0748*/ 	.word	index@(_ZN10layer_norm13ln_bwd_kernelINS_13Kernel_traitsI6__halfS2_fS2_fjLj4096ELj1ELj1ELj4ELj16ENS_18Kernel_traits_baseILj4096ES2_S2_fS2_fjLj128EEEEELb0ELb0ELb1ELb0EEEvNS_9BwdParamsE)
        /*074c*/ 	.word	0x00000000


	//----- nvinfo : EIATTR_REGCOUNT
	.align		4
.L_311:
        /*0750*/ 	.byte	0x04, 0x2f
        /*0752*/ 	.short	(.L_313 - .L_312)
	.align		4
.L_312:
        /*0754*/ 	.word	index@(_ZN10layer_norm13ln_bwd_kernelINS_13Kernel_traitsI6__halfS2_fS2_fjLj4096ELj1ELj1ELj4ELj16ENS_18Kernel_traits_baseILj4096ES2_S2_fS2_fjLj128EEEEELb0ELb0ELb0ELb1EEEvNS_9BwdParamsE)
        /*0758*/ 	.word	0x000000ff


	//----- nvinfo : EIATTR_FRAME_SIZE
	.align		4
.L_313:
        /*075c*/ 	.byte	0x04, 0x11
        /*075e*/ 	.short	(.L_315 - .L_314)
	.align		4
.L_314:
        /*0760*/ 	.word	index@(_ZN10layer_norm13ln_bwd_kernelINS_13Kernel_traitsI6__halfS2_fS2_fjLj4096ELj1ELj1ELj4ELj16ENS_18Kernel_traits_baseILj4096ES2_S2_fS2_fjLj128EEEEELb0ELb0ELb0ELb1EEEvNS_9BwdParamsE)
        /*0764*/ 	.word	0x00000000


	//----- nvinfo : EIATTR_REGCOUNT
	.align		4
.L_315:
        /*0768*/ 	.byte	0x04, 0x2f
        /*076a*/ 	.short	(.L_317 - .L_316)
	.align		4
.L_316:
        /*076c*/ 	.word	index@(_ZN10layer_norm13ln_bwd_kernelINS_13Kernel_traitsI6__halfS2_fS2_fjLj4096ELj1ELj1ELj4ELj16ENS_18Kernel_traits_baseILj4096ES2_S2_fS2_fjLj128EEEEELb0ELb0ELb0ELb0EEEvNS_9BwdParamsE)
        /*0770*/ 	.word	0x000000d7


	//----- nvinfo : EIATTR_FRAME_SIZE
	.align		4
.L_317:
        /*0774*/ 	.byte	0x04, 0x11
        /*0776*/ 	.short	(.L_319 - .L_318)
	.align		4
.L_318:
        /*0778*/ 	.word	index@(_ZN10layer_norm13ln_bwd_kernelINS_13Kernel_traitsI6__halfS2_fS2_fjLj4096ELj1ELj1ELj4ELj16ENS_18Kernel_traits_baseILj4096ES2_S2_fS2_fjLj128EEEEELb0ELb0ELb0ELb0EEEvNS_9BwdParamsE)
        /*077c*/ 	.word	0x00000000


	//----- nvinfo : EIATTR_REGCOUNT
	.align		4
.L_319:
        /*0780*/ 	.byte	0x04, 0x2f
        /*0782*/ 	.short	(.L_321 - .L_320)
	.align		4
.L_320:
        /*0784*/ 	.word	index@(_ZN10layer_norm13ln_bwd_kernelINS_13Kernel_traitsIf6__halfS2_S2_fjLj4096ELj1ELj1ELj4ELj16ENS_18Kernel_traits_baseILj4096EfS2_S2_S2_fjLj128EEEEELb1ELb1ELb1ELb1EEEvNS_9BwdParamsE)
        /*0788*/ 	.word	0x000000ff


	//----- nvinfo : EIATTR_FRAME_SIZE
	.align		4
.L_321:
        /*078c*/ 	.byte	0x04, 0x11
        /*078e*/ 	.short	(.L_323 - .L_322)
	.align		4
.L_322:
        /*0790*/ 	.word	index@(_ZN10layer_norm13ln_bwd_kernelINS_13Kernel_traitsIf6__halfS2_S2_fjLj4096ELj1ELj1ELj4ELj16ENS_18Kernel_traits_baseILj4096EfS2_S2_S2_fjLj128EEEEELb1ELb1ELb1ELb1EEEvNS_9BwdParamsE)
        /*0794*/ 	.word	0x00000058


	//----- nvinfo : EIATTR_REGCOUNT
	.align		4
.L_323:
        /*0798*/ 	.byte	0x04, 0x2f
        /*079a*/ 	.short	(.L_325 - .L_324)
	.align		4
.L_324:
        /*079c*/ 	.word	index@(_ZN10layer_norm22ln_bwd_finalize_kernelINS_22Kernel_traits_finalizeILj4096Ef6__halfS2_S2_fjLb1ELj1024ELj4ENS_18Kernel_traits_baseILj4096EfS2_S2_S2_fjLj1024EEEEELb1ELb1EEEvNS_9BwdParamsE)
        /*07a0*/ 	.word	0x00000020


	//----- nvinfo : EIATTR_FRAME_SIZE
	.align		4
.L_325:
        /*07a4*/ 	.byte	0x04, 0x11
        /*07a6*/ 	.short	(.L_327 - .L_326)
	.align		4
.L_326:
        /*07a8*/ 	.word	index@(_ZN10layer_norm22ln_bwd_finalize_kernelINS_22Kernel_traits_finalizeILj4096Ef6__halfS2_S2_fjLb1ELj1024ELj4ENS_18Kernel_traits_baseILj4096EfS2_S2_S2_fjLj1024EEEEELb1ELb1EEEvNS_9BwdParamsE)
        /*07ac*/ 	.word	0x00000000


	//----- nvinfo : EIATTR_REGCOUNT
	.align		4
.L_327:
        /*07b0*/ 	.byte	0x04, 0x2f
        /*07b2*/ 	.short	(.L_329 - .L_328)
	.align		4
.L_328:
        /*07b4*/ 	.word	index@(_ZN10layer_norm13ln_bwd_kernelINS_13Kernel_traitsIf6__halfS2_S2_fjLj4096ELj1ELj1ELj4ELj16ENS_18Kernel_traits_baseILj4096EfS2_S2_S2_fjLj128EEEEELb1ELb1ELb1ELb0EEEvNS_9BwdParamsE)
        /*07b8*/ 	.word	0x000000ff


	//----- nvinfo : EIATTR_FRAME_SIZE
	.align		4
.L_329:
        /*07bc*/ 	.byte	0x04, 0x11
        /*07be*/ 	.short	(.L_331 - .L_330)
	.align		4
.L_330:
        /*07c0*/ 	.word	index@(_ZN10layer_norm13ln_bwd_kernelINS_13Kernel_traitsIf6__halfS2_S2_fjLj4096ELj1ELj1ELj4ELj16ENS_18Kernel_traits_baseILj4096EfS2_S2_S2_fjLj128EEEEELb1ELb1ELb1ELb0EEEvNS_9BwdParamsE)
        /*07c4*/ 	.word	0x00000060


	//----- nvinfo : EIATTR_REGCOUNT
	.align		4
.L_331:
        /*07c8*/ 	.byte	0x04, 0x2f
        /*07ca*/ 	.short	(.L_333 - .L_332)
	.align		4
.L_332:
        /*07cc*/ 	.word	index@(_ZN10layer_norm22ln_bwd_finalize_kernelINS_22Kernel_traits_finalizeILj4096Ef6__halfS2_S2_fjLb1ELj1024ELj4ENS_18Kernel_traits_baseILj4096EfS2_S2_S2_fjLj1024EEEEELb1ELb0EEEvNS_9BwdParamsE)
        /*07d0*/ 	.word	0x00000020


	//----- nvinfo : EIATTR_FRAME_SIZE
	.align		4
.L_333:
        /*07d4*/ 	.byte	0x04, 0x11
        /*07d6*/ 	.short	(.L_335 - .L_334)
	.align		4
.L_334:
        /*07d8*/ 	.word	index@(_ZN10layer_norm22ln_bwd_finalize_kernelINS_22Kernel_traits_finalizeILj4096Ef6__halfS2_S2_fjLb1ELj1024ELj4ENS_18Kernel_traits_baseILj4096EfS2_S2_S2_fjLj1024EEEEELb1ELb0EEEvNS_9BwdParamsE)
        /*07dc*/ 	.word	0x00000000


	//----- nvinfo : EIATTR_REGCOUNT
	.align		4
.L_335:
        /*07e0*/ 	.byte	0x04, 0x2f
        /*07e2*/ 	.short	(.L_337 - .L_336)
	.align		4
.L_336:
        /*07e4*/ 	.word	index@(_ZN10layer_norm13ln_bwd_kernelINS_13Kernel_traitsIf6__halfS2_S2_fjLj4096ELj1ELj1ELj4ELj16ENS_18Kernel_traits_baseILj4096EfS2_S2_S2_fjLj128EEEEELb1ELb1ELb0ELb1EEEvNS_9BwdParamsE)
        /*07e8*/ 	.word	0x000000ff


	//----- nvinfo : EIATTR_FRAME_SIZE
	.align		4
.L_337:
        /*07ec*/ 	.byte	0x04, 0x11
        /*07ee*/ 	.short	(.L_339 - .L_338)
	.align		4
.L_338:
        /*07f0*/ 	.word	index@(_ZN10layer_norm13ln_bwd_kernelINS_13Kernel_traitsIf6__halfS2_S2_fjLj4096ELj1ELj1ELj4ELj16ENS_18Kernel_traits_baseILj4096EfS2_S2_S2_fjLj128EEEEELb1ELb1ELb0ELb1EEEvNS_9BwdParamsE)
        /*07f4*/ 	.word	0x00000048


	//----- nvinfo : EIATTR_REGCOUNT
	.align		4
.L_339:
        /*07f8*/ 	.byte	0x04, 0x2f
        /*07fa*/ 	.short	(.L_341 - .L_340)
	.align		4
.L_340:
        /*07fc*/ 	.word	index@(_ZN10layer_norm13ln_bwd_kernelINS_13Kernel_traitsIf6__halfS2_S2_fjLj4096ELj1ELj1ELj4ELj16ENS_18Kernel_traits_baseILj4096EfS2_S2_S2_fjLj128EEEEELb1ELb1ELb0ELb0EEEvNS_9BwdParamsE)
        /*0800*/ 	.word	0x000000ff


	//----- nvinfo : EIATTR_FRAME_SIZE
	.align		4
.L_341:
        /*0804*/ 	.byte	0x04, 0x11
        /*0806*/ 	.short	(.L_343 - .L_342)
	.align		4
.L_342:
        /*0808*/ 	.word	index@(_ZN10layer_norm13ln_bwd_kernelINS_13Kernel_traitsIf6__halfS2_S2_fjLj4096ELj1ELj1ELj4ELj16ENS_18Kernel_traits_baseILj4096EfS2_S2_S2_fjLj128EEEEELb1ELb1ELb0ELb0EEEvNS_9BwdParamsE)
        /*080c*/ 	.word	0x00000040


	//----- nvinfo : EIATTR_REGCOUNT
	.align		4
.L_343:
        /*0810*/ 	.byte	0x04, 0x2f
        /*0812*/ 	.short	(.L_345 - .L_344)
	.align		4
.L_344:
        /*0814*/ 	.word	index@(_ZN10layer_norm13ln_bwd_kernelINS_13Kernel_traitsIf6__halfS2_S2_fjLj4096ELj1ELj1ELj4ELj16ENS_18Kernel_traits_baseILj4096EfS2_S2_S2_fjLj128EEEEELb1ELb0ELb1ELb1EEEvNS_9BwdParamsE)
        /*0818*/ 	.word	0x000000ec


	//----- nvinfo : EIATTR_FRAME_SIZE
	.align		4
.L_345:
        /*081c*/ 	.byte	0x04, 0x11
        /*081e*/ 	.short	(.L_347 - .L_346)
	.align		4
.L_346:
        /*0820*/ 	.word	index@(_ZN10layer_norm13ln_bwd_kernelINS_13Kernel_traitsIf6__halfS2_S2_fjLj4096ELj1ELj1ELj4ELj16ENS_18Kernel_traits_baseILj4096EfS2_S2_S2_fjLj128EEEEELb1ELb0ELb1ELb1EEEvNS_9BwdParamsE)
        /*0824*/ 	.word	0x00000000


	//----- nvinfo : EIATTR_REGCOUNT
	.align		4
.L_347:
        /*0828*/ 	.byte	0x04, 0x2f
        /*082a*/ 	.short	(.L_349 - .L_348)
	.align		4
.L_348:
        /*082c*/ 	.word	index@(_ZN10layer_norm22ln_bwd_finalize_kernelINS_22Kernel_traits_finalizeILj4096Ef6__halfS2_S2_fjLb0ELj1024ELj4ENS_18Kernel_traits_baseILj4096EfS2_S2_S2_fjLj1024EEEEELb0ELb1EEEvNS_9BwdParamsE)
        /*0830*/ 	.word	0x00000020


	//----- nvinfo : EIATTR_FRAME_SIZE
	.align		4
.L_349:
        /*0834*/ 	.byte	0x04, 0x11
        /*0836*/ 	.short	(.L_351 - .L_350)
	.align		4
.L_350:
        /*0838*/ 	.word	index@(_ZN10layer_norm22ln_bwd_finalize_kernelINS_22Kernel_traits_finalizeILj4096Ef6__halfS2_S2_fjLb0ELj1024ELj4ENS_18Kernel_traits_baseILj4096EfS2_S2_S2_fjLj1024EEEEELb0ELb1EEEvNS_9BwdParamsE)
        /*083c*/ 	.word	0x00000000


	//----- nvinfo : EIATTR_REGCOUNT
	.align		4
.L_351:
        /*0840*/ 	.byte	0x04, 0x2f
        /*0842*/ 	.short	(.L_353 - .L_352)
	.align		4
.L_352:
        /*0844*/ 	.word	index@(_ZN10layer_norm13ln_bwd_kernelINS_13Kernel_traitsIf6__halfS2_S2_fjLj4096ELj1ELj1ELj4ELj16ENS_18Kernel_traits_baseILj4096EfS2_S2_S2_fjLj128EEEEELb1ELb0ELb1ELb0EEEvNS_9BwdParamsE)
        /*0848*/ 	.word	0x000000de


	//----- nvinfo : EIATTR_FRAME_SIZE
	.align		4
.L_353:
        /*084c*/ 	.byte	0x04, 0x11
        /*084e*/ 	.short	(.L_355 - .L_354)
	.align		4
.L_354:
        /*0850*/ 	.word	index@(_ZN10layer_norm13ln_bwd_kernelINS_13Kernel_traitsIf6__halfS2_S2_fjLj4096ELj1ELj1ELj4ELj16ENS_18Kernel_traits_baseILj4096EfS2_S2_S2_fjLj128EEEEELb1ELb0ELb1ELb0EEEvNS_9BwdParamsE)
        /*0854*/ 	.word	0x00000000


	//----- nvinfo : EIATTR_REGCOUNT
	.align		4
.L_355:
        /*0858*/ 	.byte	0x04, 0x2f
        /*085a*/ 	.short	(.L_357 - .L_356)
	.align		4
.L_356:
        /*085c*/ 	.word	index@(_ZN10layer_norm22ln_bwd_finalize_kernelINS_22Kernel_traits_finalizeILj4096Ef6__halfS2_S2_fjLb0ELj1024ELj4ENS_18Kernel_traits_baseILj4096EfS2_S2_S2_fjLj1024EEEEELb0ELb0EEEvNS_9BwdParamsE)
        /*0860*/ 	.word	0x0000003f


	//----- nvinfo : EIATTR_FRAME_SIZE
	.align		4
.L_357:
        /*0864*/ 	.byte	0x04, 0x11
        /*0866*/ 	.short	(.L_359 - .L_358)
	.align		4
.L_358:
        /*0868*/ 	.word	index@(_ZN10layer_norm22ln_bwd_finalize_kernelINS_22Kernel_traits_finalizeILj4096Ef6__halfS2_S2_fjLb0ELj1024ELj4ENS_18Kernel_traits_baseILj4096EfS2_S2_S2_fjLj1024EEEEELb0ELb0EEEvNS_9BwdParamsE)
        /*086c*/ 	.word	0x00000000


	//----- nvinfo : EIATTR_REGCOUNT
	.align		4
.L_359:
        /*0870*/ 	.byte	0x04, 0x2f
        /*0872*/ 	.short	(.L_361 - .L_360)
	.align		4
.L_360:
        /*0874*/ 	.word	index@(_ZN10layer_norm13ln_bwd_kernelINS_13Kernel_traitsIf6__halfS2_S2_fjLj4096ELj1ELj1ELj4ELj16ENS_18Kernel_traits_baseILj4096EfS2_S2_S2_fjLj128EEEEELb1ELb0ELb0ELb1EEEvNS_9BwdParamsE)
        /*0878*/ 	.word	0x000000f6


	//----- nvinfo : EIATTR_FRAME_SIZE
	.align		4
.L_361:
        /*087c*/ 	.byte	0x04, 0x11
        /*087e*/ 	.short	(.L_363 - .L_362)
	.align		4
.L_362:
        /*0880*/ 	.word	index@(_ZN10layer_norm13ln_bwd_kernelINS_13Kernel_traitsIf6__halfS2_S2_fjLj4096ELj1ELj1ELj4ELj16ENS_18Kernel_traits_baseILj4096EfS2_S2_S2_fjLj128EEEEELb1ELb0ELb0ELb1EEEvNS_9BwdParamsE)
        /*0884*/ 	.word	0x00000000


	//----- nvinfo : EIATTR_REGCOUNT
	.align		4
.L_363:
        /*0888*/ 	.byte	0x04, 0x2f
        /*088a*/ 	.short	(.L_365 - .L_364)
	.align		4
.L_364:
        /*088c*/ 	.word	index@(_ZN10layer_norm13ln_bwd_kernelINS_13Kernel_traitsIf6__halfS2_S2_fjLj4096ELj1ELj1ELj4ELj16ENS_18Kernel_traits_baseILj4096EfS2_S2_S2_fjLj128EEEEELb1ELb0ELb0ELb0EEEvNS_9BwdParamsE)
        /*0890*/ 	.word	0x000000df


	//----- nvinfo : EIATTR_FRAME_SIZE
	.align		4
.L_365:
        /*0894*/ 	.byte	0x04, 0x11
        /*0896*/ 	.short	(.L_367 - .L_366)
	.align		4
.L_366:
        /*0898*/ 	.word	index@(_ZN10layer_norm13ln_bwd_kernelINS_13Kernel_traitsIf6__halfS2_S2_fjLj4096ELj1ELj1ELj4ELj16ENS_18Kernel_traits_baseILj4096EfS2_S2_S2_fjLj128EEEEELb1ELb0ELb0ELb0EEEvNS_9BwdParamsE)
        /*089c*/ 	.word	0x00000000


	//----- nvinfo : EIATTR_REGCOUNT
	.align		4
.L_367:
        /*08a0*/ 	.byte	0x04, 0x2f
        /*08a2*/ 	.short	(.L_369 - .L_368)
	.align		4
.L_368:
        /*08a4*/ 	.word	index@(_ZN10layer_norm13ln_bwd_kernelINS_13Kernel_traitsIf6__halfS2_S2_fjLj4096ELj1ELj1ELj4ELj16ENS_18Kernel_traits_baseILj4096EfS2_S2_S2_fjLj128EEEEELb0ELb1ELb1ELb1EEEvNS_9BwdParamsE)
        /*08a8*/ 	.word	0x000000ff


	//----- nvinfo : EIATTR_FRAME_SIZE
	.align		4
.L_369:
        /*08ac*/ 	.byte	0x04, 0x11
        /*08ae*/ 	.short	(.L_371 - .L_370)
	.align		4
.L_370:
        /*08b0*/ 	.word	index@(_ZN10layer_norm13ln_bwd_kernelINS_13Kernel_traitsIf6__halfS2_S2_fjLj4096ELj1ELj1ELj4ELj16ENS_18Kernel_traits_baseILj4096EfS2_S2_S2_fjLj128EEEEELb0ELb1ELb1ELb1EEEvNS_9BwdParamsE)
        /*08b4*/ 	.word	0x00000028


	//----- nvinfo : EIATTR_REGCOUNT
	.align		4
.L_371:
        /*08b8*/ 	.byte	0x04, 0x2f
        /*08ba*/ 	.short	(.L_373 - .L_372)
	.align		4
.L_372:
        /*08bc*/ 	.word	index@(_ZN10layer_norm13ln_bwd_kernelINS_13Kernel_traitsIf6__halfS2_S2_fjLj4096ELj1ELj1ELj4ELj16ENS_18Kernel_traits_baseILj4096EfS2_S2_S2_fjLj128EEEEELb0ELb1ELb1ELb0EEEvNS_9BwdParamsE)
        /*08c0*/ 	.word	0x000000ff


	//----- nvinfo : EIATTR_FRAME_SIZE
	.align		4
.L_373:
        /*08c4*/ 	.byte	0x04, 0x11
        /*08c6*/ 	.short	(.L_375 - .L_374)
	.align		4
.L_374:
        /*08c8*/ 	.word	index@(_ZN10layer_norm13ln_bwd_kernelINS_13Kernel_traitsIf6__halfS2_S2_fjLj4096ELj1ELj1ELj4ELj16ENS_18Kernel_traits_baseILj4096EfS2_S2_S2_fjLj128EEEEELb0ELb1ELb1ELb0EEEvNS_9BwdParamsE)
        /*08cc*/ 	.word	0x00000040


	//----- nvinfo : EIATTR_REGCOUNT
	.align		4
.L_375:
        /*08d0*/ 	.byte	0x04, 0x2f
        /*08d2*/ 	.short	(.L_377 - .L_376)
	.align		4
.L_376:
        /*08d4*/ 	.word	index@(_ZN10layer_norm13ln_bwd_kernelINS_13Kernel_traitsIf6__halfS2_S2_fjLj4096ELj1ELj1ELj4ELj16ENS_18Kernel_traits_baseILj4096EfS2_S2_S2_fjLj128EEEEELb0ELb1ELb0ELb1EEEvNS_9BwdParamsE)
        /*08d8*/ 	.word	0x000000ff


	//----- nvinfo : EIATTR_FRAME_SIZE
	.align		4
.L_377:
        /*08dc*/ 	.byte	0x04, 0x11
        /*08de*/ 	.short	(.L_379 - .L_378)
	.align		4
.L_378:
        /*08e0*/ 	.word	index@(_ZN10layer_norm13ln_bwd_kernelINS_13Kernel_traitsIf6__halfS2_S2_fjLj4096ELj1ELj1ELj4ELj16ENS_18Kernel_traits_baseILj4096EfS2_S2_S2_fjLj128EEEEELb0ELb1ELb0ELb1EEEvNS_9BwdParamsE)
        /*08e4*/ 	.word	0x00000028


	//----- nvinfo : EIATTR_REGCOUNT
	.align		4
.L_379:
        /*08e8*/ 	.byte	0x04, 0x2f
        /*08ea*/ 	.short	(.L_381 - .L_380)
	.align		4
.L_380:
        /*08ec*/ 	.word	index@(_ZN10layer_norm13ln_bwd_kernelINS_13Kernel_traitsIf6__halfS2_S2_fjLj4096ELj1ELj1ELj4ELj16ENS_18Kernel_traits_baseILj4096EfS2_S2_S2_fjLj128EEEEELb0ELb1ELb0ELb0EEEvNS_9BwdParamsE)
        /*08f0*/ 	.word	0x000000ff


	//----- nvinfo : EIATTR_FRAME_SIZE
	.align		4
.L_381:
        /*08f4*/ 	.byte	0x04, 0x11
        /*08f6*/ 	.short	(.L_383 - .L_382)
	.align		4
.L_382:
        /*08f8*/ 	.word	index@(_ZN10layer_norm13ln_bwd_kernelINS_13Kernel_traitsIf6__halfS2_S2_fjLj4096ELj1ELj1ELj4ELj16ENS_18Kernel_traits_baseILj4096EfS2_S2_S2_fjLj128EEEEELb0ELb1ELb0ELb0EEEvNS_9BwdParamsE)
        /*08fc*/ 	.word	0x00000020


	//----- nvinfo : EIATTR_REGCOUNT
	.align		4
.L_383:
        /*0900*/ 	.byte	0x04, 0x2f
        /*0902*/ 	.short	(.L_385 - .L_384)
	.align		4
.L_384:
        /*0904*/ 	.word	index@(_ZN10layer_norm13ln_bwd_kernelINS_13Kernel_traitsIf6__halfS2_S2_fjLj4096ELj1ELj1ELj4ELj16ENS_18Kernel_traits_baseILj4096EfS2_S2_S2_fjLj128EEEEELb0ELb0ELb1ELb1EEEvNS_9BwdParamsE)
        /*0908*/ 	.word	0x000000e4


	//----- nvinfo : EIATTR_FRAME_SIZE
	.align		4
.L_385:
        /*090c*/ 	.byte	0x04, 0x11
        /*090e*/ 	.short	(.L_387 - .L_386)
	.align		4
.L_386:
        /*0910*/ 	.word	index@(_ZN10layer_norm13ln_bwd_kernelINS_13Kernel_traitsIf6__halfS2_S2_fjLj4096ELj1ELj1ELj4ELj16ENS_18Kernel_traits_baseILj4096EfS2_S2_S2_fjLj128EEEEELb0ELb0ELb1ELb1EEEvNS_9BwdParamsE)
        /*0914*/ 	.word	0x00000000


	//----- nvinfo : EIATTR_REGCOUNT
	.align		4
.L_387:
        /*0918*/ 	.byte	0x04, 0x2f
        /*091a*/ 	.short	(.L_389 - .L_388)
	.align		4
.L_388:
        /*091c*/ 	.word	index@(_ZN10layer_norm13ln_bwd_kernelINS_13Kernel_traitsIf6__halfS2_S2_fjLj4096ELj1ELj1ELj4ELj16ENS_18Kernel_traits_baseILj4096EfS2_S2_S2_fjLj128EEEEELb0ELb0ELb1ELb0EEEvNS_9BwdParamsE)
        /*0920*/ 	.word	0x000000d7


	//----- nvinfo : EIATTR_FRAME_SIZE
	.align		4
.L_389:
        /*0924*/ 	.byte	0x04, 0x11
        /*0926*/ 	.short	(.L_391 - .L_390)
	.align		4
.L_390:
        /*0928*/ 	.word	index@(_ZN10layer_norm13ln_bwd_kernelINS_13Kernel_traitsIf6__halfS2_S2_fjLj4096ELj1ELj1ELj4ELj16ENS_18Kernel_traits_baseILj4096EfS2_S2_S2_fjLj128EEEEELb0ELb0ELb1ELb0EEEvNS_9BwdParamsE)
        /*092c*/ 	.word	0x00000000


	//----- nvinfo : EIATTR_REGCOUNT
	.align		4
.L_391:
        /*0930*/ 	.byte	0x04, 0x2f
        /*0932*/ 	.short	(.L_393 - .L_392)
	.align		4
.L_392:
        /*0934*/ 	.word	index@(_ZN10layer_norm13ln_bwd_kernelINS_13Kernel_traitsIf6__halfS2_S2_fjLj4096ELj1ELj1ELj4ELj16ENS_18Kernel_traits_baseILj4096EfS2_S2_S2_fjLj128EEEEELb0ELb0ELb0ELb1EEEvNS_9BwdParamsE)
        /*0938*/ 	.word	0x000000ea


	//----- nvinfo : EIATTR_FRAME_SIZE
	.align		4
.L_393:
        /*093c*/ 	.byte	0x04, 0x11
        /*093e*/ 	.short	(.L_395 - .L_394)
	.align		4
.L_394:
        /*0940*/ 	.word	index@(_ZN10layer_norm13ln_bwd_kernelINS_13Kernel_traitsIf6__halfS2_S2_fjLj4096ELj1ELj1ELj4ELj16ENS_18Kernel_traits_baseILj4096EfS2_S2_S2_fjLj128EEEEELb0ELb0ELb0ELb1EEEvNS_9BwdParamsE)
        /*0944*/ 	.word	0x00000000


	//----- nvinfo : EIATTR_REGCOUNT
	.align		4
.L_395:
        /*0948*/ 	.byte	0x04, 0x2f
        /*094a*/ 	.short	(.L_397 - .L_396)
	.align		4
.L_396:
        /*094c*/ 	.word	index@(_ZN10layer_norm13ln_bwd_kernelINS_13Kernel_traitsIf6__halfS2_S2_fjLj4096ELj1ELj1ELj4ELj16ENS_18Kernel_traits_baseILj4096EfS2_S2_S2_fjLj128EEEEELb0ELb0ELb0ELb0EEEvNS_9BwdParamsE)
        /*0950*/ 	.word	0x000000d2


	//----- nvinfo : EIATTR_FRAME_SIZE
	.align		4
.L_397:
        /*0954*/ 	.byte	0x04, 0x11
        /*0956*/ 	.short	(.L_399 - .L_398)
	.align		4
.L_398:
        /*0958*/ 	.word	index@(_ZN10layer_norm13ln_bwd_kernelINS_13Kernel_traitsIf6__halfS2_S2_fjLj4096ELj1ELj1ELj4ELj16ENS_18Kernel_traits_baseILj4096EfS2_S2_S2_fjLj128EEEEELb0ELb0ELb0ELb0EEEvNS_9BwdParamsE)
        /*095c*/ 	.word	0x00000000


	//----- nvinfo : EIATTR_REGCOUNT
	.align		4
.L_399:
        /*0960*/ 	.byte	0x04, 0x2f
        /*0962*/ 	.short	(.L_401 - .L_400)
	.align		4
.L_400:
        /*0964*/ 	.word	index@(_ZN10layer_norm13ln_bwd_kernelINS_13Kernel_traitsIf13__nv_bfloat16fS2_fjLj4096ELj1ELj1ELj4ELj16ENS_18Kernel_traits_baseILj4096EfS2_fS2_fjLj128EEEEELb1ELb1ELb1ELb1EEEvNS_9BwdParamsE)
        /*0968*/ 	.word	0x000000ff


	//----- nvinfo : EIATTR_FRAME_SIZE
	.align		4
.L_401:
        /*096c*/ 	.byte	0x04, 0x11
        /*096e*/ 	.short	(.L_403 - .L_402)
	.align		4
.L_402:
        /*0970*/ 	.word	index@(_ZN10layer_norm13ln_bwd_kernelINS_13Kernel_traitsIf13__nv_bfloat16fS2_fjLj4096ELj1ELj1ELj4ELj16ENS_18Kernel_traits_baseILj4096EfS2_fS2_fjLj128EEEEELb1ELb1ELb1ELb1EEEvNS_9BwdParamsE)
        /*0974*/ 	.word	0x000000a8


	//----- nvinfo : EIATTR_REGCOUNT
	.align		4
.L_403:
        /*0978*/ 	.byte	0x04, 0x2f
        /*097a*/ 	.short	(.L_405 - .L_404)
	.align		4
.L_404:
        /*097c*/ 	.word	index@(_ZN10layer_norm22ln_bwd_finalize_kernelINS_22Kernel_traits_finalizeILj4096Ef13__nv_bfloat16fS2_fjLb1ELj1024ELj4ENS_18Kernel_traits_baseILj4096EfS2_fS2_fjLj1024EEEEELb1ELb1EEEvNS_9BwdParamsE)
        /*0980*/ 	.word	0x00000020


	//----- nvinfo : EIATTR_FRAME_SIZE
	.align		4
.L_405:
        /*0984*/ 	.byte	0x04, 0x11
        /*0986*/ 	.short	(.L_407 - .L_406)
	.align		4
.L_406:
        /*0988*/ 	.word	index@(_ZN10layer_norm22ln_bwd_finalize_kernelINS_22Kernel_traits_finalizeILj4096Ef13__nv_bfloat16fS2_fjLb1ELj1024ELj4ENS_18Kernel_traits_baseILj4096EfS2_fS2_fjLj1024EEEEELb1ELb1EEEvNS_9BwdParamsE)
        /*098c*/ 	.word	0x00000000


	//----- nvinfo : EIATTR_REGCOUNT
	.align		4
.L_407:
        /*0990*/ 	.byte	0x04, 0x2f
        /*0992*/ 	.short	(.L_409 - .L_408)
	.align		4
.L_408:
        /*0994*/ 	.word	index@(_ZN10layer_norm13ln_bwd_kernelINS_13Kernel_traitsIf13__nv_bfloat16fS2_fjLj4096ELj1ELj1ELj4ELj16ENS_18Kernel_traits_baseILj4096EfS2_fS2_fjLj128EEEEELb1ELb1ELb1ELb0EEEvNS_9BwdParamsE)
        /*0998*/ 	.word	0x000000ff


	//----- nvinfo : EIATTR_FRAME_SIZE
	.align		4
.L_409:
        /*099c*/ 	.byte	0x04, 0x11
        /*099e*/ 	.short	(.L_411 - .L_410)
	.align		4
.L_410:
        /*09a0*/ 	.word	index@(_ZN10layer_norm13ln_bwd_kernelINS_13Kernel_traitsIf13__nv_bfloat16fS2_fjLj4096ELj1ELj1ELj4ELj16ENS_18Kernel_traits_baseILj4096EfS2_fS2_fjLj128EEEEELb1ELb1ELb1ELb0EEEvNS_9BwdParamsE)
        /*09a4*/ 	.word	0x000000c8


	//----- nvinfo : EIATTR_REGCOUNT
	.align		4
.L_411:
        /*09a8*/ 	.byte	0x04, 0x2f
        /*09aa*/ 	.short	(.L_413 - .L_412)
	.align		4
.L_412:
        /*09ac*/ 	.word	index@(_ZN10layer_norm22ln_bwd_finalize_kernelINS_22Kernel_traits_finalizeILj4096Ef13__nv_bfloat16fS2_fjLb1ELj1024ELj4ENS_18Kernel_traits_baseILj4096EfS2_fS2_fjLj1024EEEEELb1ELb0EEEvNS_9BwdParamsE)
        /*09b0*/ 	.word	0x00000020


	//----- nvinfo : EIATTR_FRAME_SIZE
	.align		4
.L_413:
        /*09b4*/ 	.byte	0x04, 0x11
        /*09b6*/ 	.short	(.L_415 - .L_414)
	.align		4
.L_414:
        /*09b8*/ 	.word	index@(_ZN10layer_norm22ln_bwd_finalize_kernelINS_22Kernel_traits_finalizeILj4096Ef13__nv_bfloat16fS2_fjLb1ELj1024ELj4ENS_18Kernel_traits_baseILj4096EfS2_fS2_fjLj1024EEEEELb1ELb0EEEvNS_9BwdParamsE)
        /*09bc*/ 	.word	0x00000000


	//----- nvinfo : EIATTR_REGCOUNT
	.align		4
.L_415:
        /*09c0*/ 	.byte	0x04, 0x2f
        /*09c2*/ 	.short	(.L_417 - .L_416)
	.align		4
.L_416:
        /*09c4*/ 	.word	index@(_ZN10layer_norm13ln_bwd_kernelINS_13Kernel_traitsIf13__nv_bfloat16fS2_fjLj4096ELj1ELj1ELj4ELj16ENS_18Kernel_traits_baseILj4096EfS2_fS2_fjLj128EEEEELb1ELb1ELb0ELb1EEEvNS_9BwdParamsE)
        /*09c8*/ 	.word	0x000000ff


	//----- nvinfo : EIATTR_FRAME_SIZE
	.align		4
.L_417:
        /*09cc*/ 	.byte	0x04, 0x11
        /*09ce*/ 	.short	(.L_419 - .L_418)
	.align		4
.L_418:
        /*09d0*/ 	.word	index@(_ZN10layer_norm13ln_bwd_kernelINS_13Kernel_traitsIf13__nv_bfloat16fS2_fjLj4096ELj1ELj1ELj4ELj16ENS_18Kernel_traits_baseILj4096EfS2_fS2_fjLj128EEEEELb1ELb1ELb0ELb1EEEvNS_9BwdParamsE)
        /*09d4*/ 	.word	0x00000098


	//----- nvinfo : EIATTR_REGCOUNT
	.align		4
.L_419:
        /*09d8*/ 	.byte	0x04, 0x2f
        /*09da*/ 	.short	(.L_421 - .L_420)
	.align		4
.L_420:
        /*09dc*/ 	.word	index@(_ZN10layer_norm13ln_bwd_kernelINS_13Kernel_traitsIf13__nv_bfloat16fS2_fjLj4096ELj1ELj1ELj4ELj16ENS_18Kernel_traits_baseILj4096EfS2_fS2_fjLj128EEEEELb1ELb1ELb0ELb0EEEvNS_9BwdParamsE)
        /*09e0*/ 	.word	0x000000ff


	//----- nvinfo : EIATTR_FRAME_SIZE
	.align		4
.L_421:
        /*09e4*/ 	.byte	0x04, 0x11
        /*09e6*/ 	.short	(.L_423 - .L_422)
	.align		4
.L_422:
        /*09e8*/ 	.word	index@(_ZN10layer_norm13ln_bwd_kernelINS_13Kernel_traitsIf13__nv_bfloat16fS2_fjLj4096ELj1ELj1ELj4ELj16ENS_18Kernel_traits_baseILj4096EfS2_fS2_fjLj128EEEEELb1ELb1ELb0ELb0EEEvNS_9BwdParamsE)
        /*09ec*/ 	.word	0x000000a0


	//----- nvinfo : EIATTR_REGCOUNT
	.align		4
.L_423:
        /*09f0*/ 	.byte	0x04, 0x2f
        /*09f2*/ 	.short	(.L_425 - .L_424)
	.align		4
.L_424:
        /*09f4*/ 	.word	index@(_ZN10layer_norm13ln_bwd_kernelINS_13Kernel_traitsIf13__nv_bfloat16fS2_fjLj4096ELj1ELj1ELj4ELj16ENS_18Kernel_traits_baseILj4096EfS2_fS2_fjLj128EEEEELb1ELb0ELb1ELb1EEEvNS_9BwdParamsE)
        /*09f8*/ 	.word	0x000000fc


	//----- nvinfo : EIATTR_FRAME_SIZE
	.align		4
.L_425:
        /*09fc*/ 	.byte	0x04, 0x11
        /*09fe*/ 	.short	(.L_427 - .L_426)
	.align		4
.L_426:
        /*0a00*/ 	.word	index@(_ZN10layer_norm13ln_bwd_kernelINS_13Kernel_traitsIf13__nv_bfloat16fS2_fjLj4096ELj1ELj1ELj4ELj16ENS_18Kernel_traits_baseILj4096EfS2_fS2_fjLj128EEEEELb1ELb0ELb1ELb1EEEvNS_9BwdParamsE)
        /*0a04*/ 	.word	0x00000000


	//----- nvinfo : EIATTR_REGCOUNT
	.align		4
.L_427:
        /*0a08*/ 	.byte	0x04, 0x2f
        /*0a0a*/ 	.short	(.L_429 - .L_428)
	.align		4
.L_428:
        /*0a0c*/ 	.word	index@(_ZN10layer_norm22ln_bwd_finalize_kernelINS_22Kernel_traits_finalizeILj4096Ef13__nv_bfloat16fS2_fjLb0ELj1024ELj4ENS_18Kernel_traits_baseILj4096EfS2_fS2_fjLj1024EEEEELb0ELb1EEEvNS_9BwdParamsE)
        /*0a10*/ 	.word	0x00000020


	//----- nvinfo : EIATTR_FRAME_SIZE
	.align		4
.L_429:
        /*0a14*/ 	.byte	0x04, 0x11
        /*0a16*/ 	.short	(.L_431 - .L_430)
	.align		4
.L_430:
        /*0a18*/ 	.word	index@(_ZN10layer_norm22ln_bwd_finalize_kernelINS_22Kernel_traits_finalizeILj4096Ef13__nv_bfloat16fS2_fjLb0ELj1024ELj4ENS_18Kernel_traits_baseILj4096EfS2_fS2_fjLj1024EEEEELb0ELb1EEEvNS_9BwdParamsE)
        /*0a1c*/ 	.word	0x00000000


	//----- nvinfo : EIATTR_REGCOUNT
	.align		4
.L_431:
        /*0a20*/ 	.byte	0x04, 0x2f
        /*0a22*/ 	.short	(.L_433 - .L_432)
	.align		4
.L_432:
        /*0a24*/ 	.word	index@(_ZN10layer_norm13ln_bwd_kernelINS_13Kernel_traitsIf13__nv_bfloat16fS2_fjLj4096ELj1ELj1ELj4ELj16ENS_18Kernel_traits_baseILj4096EfS2_fS2_fjLj128EEEEELb1ELb0ELb1ELb0EEEvNS_9BwdParamsE)
        /*0a28*/ 	.word	0x000000ee


	//----- nvinfo : EIATTR_FRAME_SIZE
	.align		4
.L_433:
        /*0a2c*/ 	.byte	0x04, 0x11
        /*0a2e*/ 	.short	(.L_435 - .L_434)
	.align		4
.L_434:
        /*0a30*/ 	.word	index@(_ZN10layer_norm13ln_bwd_kernelINS_13Kernel_traitsIf13__nv_bfloat16fS2_fjLj4096ELj1ELj1ELj4ELj16ENS_18Kernel_traits_baseILj4096EfS2_fS2_fjLj128EEEEELb1ELb0ELb1ELb0EEEvNS_9BwdParamsE)
        /*0a34*/ 	.word	0x00000000


	//----- nvinfo : EIATTR_REGCOUNT
	.align		4
.L_435:
        /*0a38*/ 	.byte	0x04, 0x2f
        /*0a3a*/ 	.short	(.L_437 - .L_436)
	.align		4
.L_436:
        /*0a3c*/ 	.word	index@(_ZN10layer_norm22ln_bwd_finalize_kernelINS_22Kernel_traits_finalizeILj4096Ef13__nv_bfloat16fS2_fjLb0ELj1024ELj4ENS_18Kernel_traits_baseILj4096EfS2_fS2_fjLj1024EEEEELb0ELb0EEEvNS_9BwdParamsE)
        /*0a40*/ 	.word	0x0000003f


	//----- nvinfo : EIATTR_FRAME_SIZE
	.align		4
.L_437:
        /*0a44*/ 	.byte	0x04, 0x11
        /*0a46*/ 	.short	(.L_439 - .L_438)
	.align		4
.L_438:
        /*0a48*/ 	.word	index@(_ZN10layer_norm22ln_bwd_finalize_kernelINS_22Kernel_traits_finalizeILj4096Ef13__nv_bfloat16fS2_fjLb0ELj1024ELj4ENS_18Kernel_traits_baseILj4096EfS2_fS2_fjLj1024EEEEELb0ELb0EEEvNS_9BwdParamsE)
        /*0a4c*/ 	.word	0x00000000


	//----- nvinfo : EIATTR_REGCOUNT
	.align		4
.L_439:
        /*0a50*/ 	.byte	0x04, 0x2f
        /*0a52*/ 	.short	(.L_441 - .L_440)
	.align		4
.L_440:
        /*0a54*/ 	.word	index@(_ZN10layer_norm13ln_bwd_kernelINS_13Kernel_traitsIf13__nv_bfloat16fS2_fjLj4096ELj1ELj1ELj4ELj16ENS_18Kernel_traits_baseILj4096EfS2_fS2_fjLj128EEEEELb1ELb0ELb0ELb1EEEvNS_9BwdParamsE)
        /*0a58*/ 	.word	0x000000ff


	//----- nvinfo : EIATTR_FRAME_SIZE
	.align		4
.L_441:
        /*0a5c*/ 	.byte	0x04, 0x11
        /*0a5e*/ 	.short	(.L_443 - .L_442)
	.align		4
.L_442:
        /*0a60*/ 	.word	index@(_ZN10layer_norm13ln_bwd_kernelINS_13Kernel_traitsIf13__nv_bfloat16fS2_fjLj4096ELj1ELj1ELj4ELj16ENS_18Kernel_traits_baseILj4096EfS2_fS2_fjLj128EEEEELb1ELb0ELb0ELb1EEEvNS_9BwdParamsE)
        /*0a64*/ 	.word	0x00000000


	//----- nvinfo : EIATTR_REGCOUNT
	.align		4
.L_443:
        /*0a68*/ 	.byte	0x04, 0x2f
        /*0a6a*/ 	.short	(.L_445 - .L_444)
	.align		4
.L_444:
        /*0a6c*/ 	.word	index@(_ZN10layer_norm13ln_bwd_kernelINS_13Kernel_traitsIf13__nv_bfloat16fS2_fjLj4096ELj1ELj1ELj4ELj16ENS_18Kernel_traits_baseILj4096EfS2_fS2_fjLj128EEEEELb1ELb0ELb0ELb0EEEvNS_9BwdParamsE)
        /*0a70*/ 	.word	0x000000ee


	//----- nvinfo : EIATTR_FRAME_SIZE
	.align		4
.L_445:
        /*0a74*/ 	.byte	0x04, 0x11
        /*0a76*/ 	.short	(.L_447 - .L_446)
	.align		4
.L_446:
        /*0a78*/ 	.word	index@(_ZN10layer_norm13ln_bwd_kernelINS_13Kernel_traitsIf13__nv_bfloat16fS2_fjLj4096ELj1ELj1ELj4ELj16ENS_18Kernel_traits_baseILj4096EfS2_fS2_fjLj128EEEEELb1ELb0ELb0ELb0EEEvNS_9BwdParamsE)
        /*0a7c*/ 	.word	0x00000000


	//----- nvinfo : EIATTR_REGCOUNT
	.align		4
.L_447:
        /*0a80*/ 	.byte	0x04, 0x2f
        /*0a82*/ 	.short	(.L_449 - .L_448)
	.align		4
.L_448:
        /*0a84*/ 	.word	index@(_ZN10layer_norm13ln_bwd_kernelINS_13Kernel_traitsIf13__nv_bfloat16fS2_fjLj4096ELj1ELj1ELj4ELj16ENS_18Kernel_traits_baseILj4096EfS2_fS2_fjLj128EEEEELb0ELb1ELb1ELb1EEEvNS_9BwdParamsE)
        /*0a88*/ 	.word	0x000000ff


	//----- nvinfo : EIATTR_FRAME_SIZE
	.align		4
.L_449:
        /*0a8c*/ 	.byte	0x04, 0x11
        /*0a8e*/ 	.short	(.L_451 - .L_450)
	.align		4
.L_450:
        /*0a90*/ 	.word	index@(_ZN10layer_norm13ln_bwd_kernelINS_13Kernel_traitsIf13__nv_bfloat16fS2_fjLj4096ELj1ELj1ELj4ELj16ENS_18Kernel_traits_baseILj4096EfS2_fS2_fjLj128EEEEELb0ELb1ELb1ELb1EEEvNS_9BwdParamsE)
        /*0a94*/ 	.word	0x00000088


	//----- nvinfo : EIATTR_REGCOUNT
	.align		4
.L_451:
        /*0a98*/ 	.byte	0x04, 0x2f
        /*0a9a*/ 	.short	(.L_453 - .L_452)
	.align		4
.L_452:
        /*0a9c*/ 	.word	index@(_ZN10layer_norm13ln_bwd_kernelINS_13Kernel_traitsIf13__nv_bfloat16fS2_fjLj4096ELj1ELj1ELj4ELj16ENS_18Kernel_traits_baseILj4096EfS2_fS2_fjLj128EEEEELb0ELb1ELb1ELb0EEEvNS_9BwdParamsE)
        /*0aa0*/ 	.word	0x000000ff


	//----- nvinfo : EIATTR_FRAME_SIZE
	.align		4
.L_453:
        /*0aa4*/ 	.byte	0x04, 0x11
        /*0aa6*/ 	.short	(.L_455 - .L_454)
	.align		4
.L_454:
        /*0aa8*/ 	.word	index@(_ZN10layer_norm13ln_bwd_kernelINS_13Kernel_traitsIf13__nv_bfloat16fS2_fjLj4096ELj1ELj1ELj4ELj16ENS_18Kernel_traits_baseILj4096EfS2_fS2_fjLj128EEEEELb0ELb1ELb1ELb0EEEvNS_9BwdParamsE)
        /*0aac*/ 	.word	0x00000098


	//----- nvinfo : EIATTR_REGCOUNT
	.align		4
.L_455:
        /*0ab0*/ 	.byte	0x04, 0x2f
        /*0ab2*/ 	.short	(.L_457 - .L_456)
	.align		4
.L_456:
        /*0ab4*/ 	.word	index@(_ZN10layer_norm13ln_bwd_kernelINS_13Kernel_traitsIf13__nv_bfloat16fS2_fjLj4096ELj1ELj1ELj4ELj16ENS_18Kernel_traits_baseILj4096EfS2_fS2_fjLj128EEEEELb0ELb1ELb0ELb1EEEvNS_9BwdParamsE)
        /*0ab8*/ 	.word	0x000000ff


	//----- nvinfo : EIATTR_FRAME_SIZE
	.align		4
.L_457:
        /*0abc*/ 	.byte	0x04, 0x11
        /*0abe*/ 	.short	(.L_459 - .L_458)
	.align		4
.L_458:
        /*0ac0*/ 	.word	index@(_ZN10layer_norm13ln_bwd_kernelINS_13Kernel_traitsIf13__nv_bfloat16fS2_fjLj4096ELj1ELj1ELj4ELj16ENS_18Kernel_traits_baseILj4096EfS2_fS2_fjLj128EEEEELb0ELb1ELb0ELb1EEEvNS_9BwdParamsE)
        /*0ac4*/ 	.word	0x00000080


	//----- nvinfo : EIATTR_REGCOUNT
	.align		4
.L_459:
        /*0ac8*/ 	.byte	0x04, 0x2f
        /*0aca*/ 	.short	(.L_461 - .L_460)
	.align		4
.L_460:
        /*0acc*/ 	.word	index@(_ZN10layer_norm13ln_bwd_kernelINS_13Kernel_traitsIf13__nv_bfloat16fS2_fjLj4096ELj1ELj1ELj4ELj16ENS_18Kernel_traits_baseILj4096EfS2_fS2_fjLj128EEEEELb0ELb1ELb0ELb0EEEvNS_9BwdParamsE)
        /*0ad0*/ 	.word	0x000000ff


	//----- nvinfo : EIATTR_FRAME_SIZE
	.align		4
.L_461:
        /*0ad4*/ 	.byte	0x04, 0x11
        /*0ad6*/ 	.short	(.L_463 - .L_462)
	.align		4
.L_462:
        /*0ad8*/ 	.word	index@(_ZN10layer_norm13ln_bwd_kernelINS_13Kernel_traitsIf13__nv_bfloat16fS2_fjLj4096ELj1ELj1ELj4ELj16ENS_18Kernel_traits_baseILj4096EfS2_fS2_fjLj128EEEEELb0ELb1ELb0ELb0EEEvNS_9BwdParamsE)
        /*0adc*/ 	.word	0x00000080


	//----- nvinfo : EIATTR_REGCOUNT
	.align		4
.L_463:
        /*0ae0*/ 	.byte	0x04, 0x2f
        /*0ae2*/ 	.short	(.L_465 - .L_464)
	.align		4
.L_464:
        /*0ae4*/ 	.word	index@(_ZN10layer_norm13ln_bwd_kernelINS_13Kernel_traitsIf13__nv_bfloat16fS2_fjLj4096ELj1ELj1ELj4ELj16ENS_18Kernel_traits_baseILj4096EfS2_fS2_fjLj128EEEEELb0ELb0ELb1ELb1EEEvNS_9BwdParamsE)
        /*0ae8*/ 	.word	0x000000fd


	//----- nvinfo : EIATTR_FRAME_SIZE
	.align		4
.L_465:
        /*0aec*/ 	.byte	0x04, 0x11
        /*0aee*/ 	.short	(.L_467 - .L_466)
	.align		4
.L_466:
        /*0af0*/ 	.word	index@(_ZN10layer_norm13ln_bwd_kernelINS_13Kernel_traitsIf13__nv_bfloat16fS2_fjLj4096ELj1ELj1ELj4ELj16ENS_18Kernel_traits_baseILj4096EfS2_fS2_fjLj128EEEEELb0ELb0ELb1ELb1EEEvNS_9BwdParamsE)
        /*0af4*/ 	.word	0x00000000


	//----- nvinfo : EIATTR_REGCOUNT
	.align		4
.L_467:
        /*0af8*/ 	.byte	0x04, 0x2f
        /*0afa*/ 	.short	(.L_469 - .L_468)
	.align		4
.L_468:
        /*0afc*/ 	.word	index@(_ZN10layer_norm13ln_bwd_kernelINS_13Kernel_traitsIf13__nv_bfloat16fS2_fjLj4096ELj1ELj1ELj4ELj16ENS_18Kernel_traits_baseILj4096EfS2_fS2_fjLj128EEEEELb0ELb0ELb1ELb0EEEvNS_9BwdParamsE)
        /*0b00*/ 	.word	0x000000ec


	//----- nvinfo : EIATTR_FRAME_SIZE
	.align		4
.L_469:
        /*0b04*/ 	.byte	0x04, 0x11
        /*0b06*/ 	.short	(.L_471 - .L_470)
	.align		4
.L_470:
        /*0b08*/ 	.word	index@(_ZN10layer_norm13ln_bwd_kernelINS_13Kernel_traitsIf13__nv_bfloat16fS2_fjLj4096ELj1ELj1ELj4ELj16ENS_18Kernel_traits_baseILj4096EfS2_fS2_fjLj128EEEEELb0ELb0ELb1ELb0EEEvNS_9BwdParamsE)
        /*0b0c*/ 	.word	0x00000000


	//----- nvinfo : EIATTR_REGCOUNT
	.align		4
.L_471:
        /*0b10*/ 	.byte	0x04, 0x2f
        /*0b12*/ 	.short	(.L_473 - .L_472)
	.align		4
.L_472:
        /*0b14*/ 	.word	index@(_ZN10layer_norm13ln_bwd_kernelINS_13Kernel_traitsIf13__nv_bfloat16fS2_fjLj4096ELj1ELj1ELj4ELj16ENS_18Kernel_traits_baseILj4096EfS2_fS2_fjLj128EEEEELb0ELb0ELb0ELb1EEEvNS_9BwdParamsE)
        /*0b18*/ 	.word	0x000000fd


	//----- nvinfo : EIATTR_FRAME_SIZE
	.align		4
.L_473:
        /*0b1c*/ 	.byte	0x04, 0x11
        /*0b1e*/ 	.short	(.L_475 - .L_474)
	.align		4
.L_474:
        /*0b20*/ 	.word	index@(_ZN10layer_norm13ln_bwd_kernelINS_13Kernel_traitsIf13__nv_bfloat16fS2_fjLj4096ELj1ELj1ELj4ELj16ENS_18Kernel_traits_baseILj4096EfS2_fS2_fjLj128EEEEELb0ELb0ELb0ELb1EEEvNS_9BwdParamsE)
        /*0b24*/ 	.word	0x00000000


	//----- nvinfo : EIATTR_REGCOUNT
	.align		4
.L_475:
        /*0b28*/ 	.byte	0x04, 0x2f
        /*0b2a*/ 	.short	(.L_477 - .L_476)
	.align		4
.L_476:
        /*0b2c*/ 	.word	index@(_ZN10layer_norm13ln_bwd_kernelINS_13Kernel_traitsIf13__nv_bfloat16fS2_fjLj4096ELj1ELj1ELj4ELj16ENS_18Kernel_traits_baseILj4096EfS2_fS2_fjLj128EEEEELb0ELb0ELb0ELb0EEEvNS_9BwdParamsE)
        /*0b30*/ 	.word	0x000000e4


	//----- nvinfo : EIATTR_FRAME_SIZE
	.align		4
.L_477:
        /*0b34*/ 	.byte	0x04, 0x11
        /*0b36*/ 	.short	(.L_479 - .L_478)
	.align		4
.L_478:
        /*0b38*/ 	.word	index@(_ZN10layer_norm13ln_bwd_kernelINS_13Kernel_traitsIf13__nv_bfloat16fS2_fjLj4096ELj1ELj1ELj4ELj16ENS_18Kernel_traits_baseILj4096EfS2_fS2_fjLj128EEEEELb0ELb0ELb0ELb0EEEvNS_9BwdParamsE)
        /*0b3c*/ 	.word	0x00000000


	//----- nvinfo : EIATTR_REGCOUNT
	.align		4
.L_479:
        /*0b40*/ 	.byte	0x04, 0x2f
        /*0b42*/ 	.short	(.L_481 - .L_480)
	.align		4
.L_480:
        /*0b44*/ 	.word	index@(_ZN10layer_norm13ln_bwd_kernelINS_13Kernel_traitsI13__nv_bfloat16S2_fS2_fjLj4096ELj1ELj1ELj4ELj16ENS_18Kernel_traits_baseILj4096ES2_S2_fS2_fjLj128EEEEELb1ELb1ELb1ELb1EEEvNS_9BwdParamsE)
        /*0b48*/ 	.word	0x000000ff


	//----- nvinfo : EIATTR_FRAME_SIZE
	.align		4
.L_481:
        /*0b4c*/ 	.byte	0x04, 0x11
        /*0b4e*/ 	.short	(.L_483 - .L_482)
	.align		4
.L_482:
        /*0b50*/ 	.word	index@(_ZN10layer_norm13ln_bwd_kernelINS_13Kernel_traitsI13__nv_bfloat16S2_fS2_fjLj4096ELj1ELj1ELj4ELj16ENS_18Kernel_traits_baseILj4096ES2_S2_fS2_fjLj128EEEEELb1ELb1ELb1ELb1EEEvNS_9BwdParamsE)
        /*0b54*/ 	.word	0x00000010


	//----- nvinfo : EIATTR_REGCOUNT
	.align		4
.L_483:
        /*0b58*/ 	.byte	0x04, 0x2f
        /*0b5a*/ 	.short	(.L_485 - .L_484)
	.align		4
.L_484:
        /*0b5c*/ 	.word	index@(_ZN10layer_norm22ln_bwd_finalize_kernelINS_22Kernel_traits_finalizeILj4096E13__nv_bfloat16S2_fS2_fjLb1ELj1024ELj4ENS_18Kernel_traits_baseILj4096ES2_S2_fS2_fjLj1024EEEEELb1ELb1EEEvNS_9BwdParamsE)
        /*0b60*/ 	.word	0x00000020


	//----- nvinfo : EIATTR_FRAME_SIZE
	.align		4
.L_485:
        /*0b64*/ 	.byte	0x04, 0x11
        /*0b66*/ 	.short	(.L_487 - .L_486)
	.align		4
.L_486:
        /*0b68*/ 	.word	index@(_ZN10layer_norm22ln_bwd_finalize_kernelINS_22Kernel_traits_finalizeILj4096E13__nv_bfloat16S2_fS2_fjLb1ELj1024ELj4ENS_18Kernel_traits_baseILj4096ES2_S2_fS2_fjLj1024EEEEELb1ELb1EEEvNS_9BwdParamsE)
        /*0b6c*/ 	.word	0x00000000


	//----- nvinfo : EIATTR_REGCOUNT
	.align		4
.L_487:
        /*0b70*/ 	.byte	0x04, 0x2f
        /*0b72*/ 	.short	(.L_489 - .L_488)
	.align		4
.L_488:
        /*0b74*/ 	.word	index@(_ZN10layer_norm13ln_bwd_kernelINS_13Kernel_traitsI13__nv_bfloat16S2_fS2_fjLj4096ELj1ELj1ELj4ELj16ENS_18Kernel_traits_baseILj4096ES2_S2_fS2_fjLj128EEEEELb1ELb1ELb1ELb0EEEvNS_9BwdParamsE)
        /*0b78*/ 	.word	0x000000ff


	//----- nvinfo : EIATTR_FRAME_SIZE
	.align		4
.L_489:
        /*0b7c*/ 	.byte	0x04, 0x11
        /*0b7e*/ 	.short	(.L_491 - .L_490)
	.align		4
.L_490:
        /*0b80*/ 	.word	index@(_ZN10layer_norm13ln_bwd_kernelINS_13Kernel_traitsI13__nv_bfloat16S2_fS2_fjLj4096ELj1ELj1ELj4ELj16ENS_18Kernel_traits_baseILj4096ES2_S2_fS2_fjLj128EEEEELb1ELb1ELb1ELb0EEEvNS_9BwdParamsE)
        /*0b84*/ 	.word	0x00000070


	//----- nvinfo : EIATTR_REGCOUNT
	.align		4
.L_491:
        /*0b88*/ 	.byte	0x04, 0x2f
        /*0b8a*/ 	.short	(.L_493 - .L_492)
	.align		4
.L_492:
        /*0b8c*/ 	.word	index@(_ZN10layer_norm22ln_bwd_finalize_kernelINS_22Kernel_traits_finalizeILj4096E13__nv_bfloat16S2_fS2_fjLb1ELj1024ELj4ENS_18Kernel_traits_baseILj4096ES2_S2_fS2_fjLj1024EEEEELb1ELb0EEEvNS_9BwdParamsE)
        /*0b90*/ 	.word	0x00000020


	//----- nvinfo : EIATTR_FRAME_SIZE
	.align		4
.L_493:
        /*0b94*/ 	.byte	0x04, 0x11
        /*0b96*/ 	.short	(.L_495 - .L_494)
	.align		4
.L_494:
        /*0b98*/ 	.word	index@(_ZN10layer_norm22ln_bwd_finalize_kernelINS_22Kernel_traits_finalizeILj4096E13__nv_bfloat16S2_fS2_fjLb1ELj1024ELj4ENS_18Kernel_traits_baseILj4096ES2_S2_fS2_fjLj1024EEEEELb1ELb0EEEvNS_9BwdParamsE)
        /*0b9c*/ 	.word	0x00000000


	//----- nvinfo : EIATTR_REGCOUNT
	.align		4
.L_495:
        /*0ba0*/ 	.byte	0x04, 0x2f
        /*0ba2*/ 	.short	(.L_497 - .L_496)
	.align		4
.L_496:
        /*0ba4*/ 	.word	index@(_ZN10layer_norm13ln_bwd_kernelINS_13Kernel_traitsI13__nv_bfloat16S2_fS2_fjLj4096ELj1ELj1ELj4ELj16ENS_18Kernel_traits_baseILj4096ES2_S2_fS2_fjLj128EEEEELb1ELb1ELb0ELb1EEEvNS_9BwdParamsE)
        /*0ba8*/ 	.word	0x000000ff


	//----- nvinfo : EIATTR_FRAME_SIZE
	.align		4
.L_497:
        /*0bac*/ 	.byte	0x04, 0x11
        /*0bae*/ 	.short	(.L_499 - .L_498)
	.align		4
.L_498:
        /*0bb0*/ 	.word	index@(_ZN10layer_norm13ln_bwd_kernelINS_13Kernel_traitsI13__nv_bfloat16S2_fS2_fjLj4096ELj1ELj1ELj4ELj16ENS_18Kernel_traits_baseILj4096ES2_S2_fS2_fjLj128EEEEELb1ELb1ELb0ELb1EEEvNS_9BwdParamsE)
        /*0bb4*/ 	.word	0x00000058


	//----- nvinfo : EIATTR_REGCOUNT
	.align		4
.L_499:
        /*0bb8*/ 	.byte	0x04, 0x2f
        /*0bba*/ 	.short	(.L_501 - .L_500)
	.align		4
.L_500:
        /*0bbc*/ 	.word	index@(_ZN10layer_norm13ln_bwd_kernelINS_13Kernel_traitsI13__nv_bfloat16S2_fS2_fjLj4096ELj1ELj1ELj4ELj16ENS_18Kernel_traits_baseILj4096ES2_S2_fS2_fjLj128EEEEELb1ELb1ELb0ELb0EEEvNS_9BwdParamsE)
        /*0bc0*/ 	.word	0x000000ff


	//----- nvinfo : EIATTR_FRAME_SIZE
	.align		4
.L_501:
        /*0bc4*/ 	.byte	0x04, 0x11
        /*0bc6*/ 	.short	(.L_503 - .L_502)
	.align		4
.L_502:
        /*0bc8*/ 	.word	index@(_ZN10layer_norm13ln_bwd_kernelINS_13Kernel_traitsI13__nv_bfloat16S2_fS2_fjLj4096ELj1ELj1ELj4ELj16ENS_18Kernel_traits_baseILj4096ES2_S2_fS2_fjLj128EEEEELb1ELb1ELb0ELb0EEEvNS_9BwdParamsE)
        /*0bcc*/ 	.word	0x00000098


	//----- nvinfo : EIATTR_REGCOUNT
	.align		4
.L_503:
        /*0bd0*/ 	.byte	0x04, 0x2f
        /*0bd2*/ 	.short	(.L_505 - .L_504)
	.align		4
.L_504:
        /*0bd4*/ 	.word	index@(_ZN10layer_norm13ln_bwd_kernelINS_13Kernel_traitsI13__nv_bfloat16S2_fS2_fjLj4096ELj1ELj1ELj4ELj16ENS_18Kernel_traits_baseILj4096ES2_S2_fS2_fjLj128EEEEELb1ELb0ELb1ELb1EEEvNS_9BwdParamsE)
        /*0bd8*/ 	.word	0x000000fe


	//----- nvinfo : EIATTR_FRAME_SIZE
	.align		4
.L_505:
        /*0bdc*/ 	.byte	0x04, 0x11
        /*0bde*/ 	.short	(.L_507 - .L_506)
	.align		4
.L_506:
        /*0be0*/ 	.word	index@(_ZN10layer_norm13ln_bwd_kernelINS_13Kernel_traitsI13__nv_bfloat16S2_fS2_fjLj4096ELj1ELj1ELj4ELj16ENS_18Kernel_traits_baseILj4096ES2_S2_fS2_fjLj128EEEEELb1ELb0ELb1ELb1EEEvNS_9BwdParamsE)
        /*0be4*/ 	.word	0x00000000


	//----- nvinfo : EIATTR_REGCOUNT
	.align		4
.L_507:
        /*0be8*/ 	.byte	0x04, 0x2f
        /*0bea*/ 	.short	(.L_509 - .L_508)
	.align		4
.L_508:
        /*0bec*/ 	.word	index@(_ZN10layer_norm22ln_bwd_finalize_kernelINS_22Kernel_traits_finalizeILj4096E13__nv_bfloat16S2_fS2_fjLb0ELj1024ELj4ENS_18Kernel_traits_baseILj4096ES2_S2_fS2_fjLj1024EEEEELb0ELb1EEEvNS_9BwdParamsE)
        /*0bf0*/ 	.word	0x00000020


	//----- nvinfo : EIATTR_FRAME_SIZE
	.align		4
.L_509:
        /*0bf4*/ 	.byte	0x04, 0x11
        /*0bf6*/ 	.short	(.L_511 - .L_510)
	.align		4
.L_510:
        /*0bf8*/ 	.word	index@(_ZN10layer_norm22ln_bwd_finalize_kernelINS_22Kernel_traits_finalizeILj4096E13__nv_bfloat16S2_fS2_fjLb0ELj1024ELj4ENS_18Kernel_traits_baseILj4096ES2_S2_fS2_fjLj1024EEEEELb0ELb1EEEvNS_9BwdParamsE)
        /*0bfc*/ 	.word	0x00000000


	//----- nvinfo : EIATTR_REGCOUNT
	.align		4
.L_511:
        /*0c00*/ 	.byte	0x04, 0x2f
        /*0c02*/ 	.short	(.L_513 - .L_512)
	.align		4
.L_512:
        /*0c04*/ 	.word	index@(_ZN10layer_norm13ln_bwd_kernelINS_13Kernel_traitsI13__nv_bfloat16S2_fS2_fjLj4096ELj1ELj1ELj4ELj16ENS_18Kernel_traits_baseILj4096ES2_S2_fS2_fjLj128EEEEELb1ELb0ELb1ELb0EEEvNS_9BwdParamsE)
        /*0c08*/ 	.word	0x000000e8


	//----- nvinfo : EIATTR_FRAME_SIZE
	.align		4
.L_513:
        /*0c0c*/ 	.byte	0x04, 0x11
        /*0c0e*/ 	.short	(.L_515 - .L_514)
	.align		4
.L_514:
        /*0c10*/ 	.word	index@(_ZN10layer_norm13ln_bwd_kernelINS_13Kernel_traitsI13__nv_bfloat16S2_fS2_fjLj4096ELj1ELj1ELj4ELj16ENS_18Kernel_traits_baseILj4096ES2_S2_fS2_fjLj128EEEEELb1ELb0ELb1ELb0EEEvNS_9BwdParamsE)
        /*0c14*/ 	.word	0x00000000


	//----- nvinfo : EIATTR_REGCOUNT
	.align		4
.L_515:
        /*0c18*/ 	.byte	0x04, 0x2f
        /*0c1a*/ 	.short	(.L_517 - .L_516)
	.align		4
.L_516:
        /*0c1c*/ 	.word	index@(_ZN10layer_norm22ln_bwd_finalize_kernelINS_22Kernel_traits_finalizeILj4096E13__nv_bfloat16S2_fS2_fjLb0ELj1024ELj4ENS_18Kernel_traits_baseILj4096ES2_S2_fS2_fjLj1024EEEEELb0ELb0EEEvNS_9BwdParamsE)
        /*0c20*/ 	.word	0x0000003f


	//----- nvinfo : EIATTR_FRAME_SIZE
	.align		4
.L_517:
        /*0c24*/ 	.byte	0x04, 0x11
        /*0c26*/ 	.short	(.L_519 - .L_518)
	.align		4
.L_518:
        /*0c28*/ 	.word	index@(_ZN10layer_norm22ln_bwd_finalize_kernelINS_22Kernel_traits_finalizeILj4096E13__nv_bfloat16S2_fS2_fjLb0ELj1024ELj4ENS_18Kernel_traits_baseILj4096ES2_S2_fS2_fjLj1024EEEEELb0ELb0EEEvNS_9BwdParamsE)
        /*0c2c*/ 	.word	0x00000000


	//----- nvinfo : EIATTR_REGCOUNT
	.align		4
.L_519:
        /*0c30*/ 	.byte	0x04, 0x2f
        /*0c32*/ 	.short	(.L_521 - .L_520)
	.align		4
.L_520:
        /*0c34*/ 	.word	index@(_ZN10layer_norm13ln_bwd_kernelINS_13Kernel_traitsI13__nv_bfloat16S2_fS2_fjLj4096ELj1ELj1ELj4ELj16ENS_18Kernel_traits_baseILj4096ES2_S2_fS2_fjLj128EEEEELb1ELb0ELb0ELb1EEEvNS_9BwdParamsE)
        /*0c38*/ 	.word	0x000000ff


	//----- nvinfo : EIATTR_FRAME_SIZE
	.align		4
.L_521:
        /*0c3c*/ 	.byte	0x04, 0x11
        /*0c3e*/ 	.short	(.L_523 - .L_522)
	.align		4
.L_522:
        /*0c40*/ 	.word	index@(_ZN10layer_norm13ln_bwd_kernelINS_13Kernel_traitsI13__nv_bfloat16S2_fS2_fjLj4096ELj1ELj1ELj4ELj16ENS_18Kernel_traits_baseILj4096ES2_S2_fS2_fjLj128EEEEELb1ELb0ELb0ELb1EEEvNS_9BwdParamsE)
        /*0c44*/ 	.word	0x00000008


	//----- nvinfo : EIATTR_REGCOUNT
	.align		4
.L_523:
        /*0c48*/ 	.byte	0x04, 0x2f
        /*0c4a*/ 	.short	(.L_525 - .L_524)
	.align		4
.L_524:
        /*0c4c*/ 	.word	index@(_ZN10layer_norm13ln_bwd_kernelINS_13Kernel_traitsI13__nv_bfloat16S2_fS2_fjLj4096ELj1ELj1ELj4ELj16ENS_18Kernel_traits_baseILj4096ES2_S2_fS2_fjLj128EEEEELb1ELb0ELb0ELb0EEEvNS_9BwdParamsE)
        /*0c50*/ 	.word	0x000000f0


	//----- nvinfo : EIATTR_FRAME_SIZE
	.align		4
.L_525:
        /*0c54*/ 	.byte	0x04, 0x11
        /*0c56*/ 	.short	(.L_527 - .L_526)
	.align		4
.L_526:
        /*0c58*/ 	.word	index@(_ZN10layer_norm13ln_bwd_kernelINS_13Kernel_traitsI13__nv_bfloat16S2_fS2_fjLj4096ELj1ELj1ELj4ELj16ENS_18Kernel_traits_baseILj4096ES2_S2_fS2_fjLj128EEEEELb1ELb0ELb0ELb0EEEvNS_9BwdParamsE)
        /*0c5c*/ 	.word	0x00000000


	//----- nvinfo : EIATTR_REGCOUNT
	.align		4
.L_527:
        /*0c60*/ 	.byte	0x04, 0x2f
        /*0c62*/ 	.short	(.L_529 - .L_528)
	.align		4
.L_528:
        /*0c64*/ 	.word	index@(_ZN10layer_norm13ln_bwd_kernelINS_13Kernel_traitsI13__nv_bfloat16S2_fS2_fjLj4096ELj1ELj1ELj4ELj16ENS_18Kernel_traits_baseILj4096ES2_S2_fS2_fjLj128EEEEELb0ELb1ELb1ELb1EEEvNS_9BwdParamsE)
        /*0c68*/ 	.word	0x000000ff


	//----- nvinfo : EIATTR_FRAME_SIZE
	.align		4
.L_529:
        /*0c6c*/ 	.byte	0x04, 0x11
        /*0c6e*/ 	.short	(.L_531 - .L_530)
	.align		4
.L_530:
        /*0c70*/ 	.word	index@(_ZN10layer_norm13ln_bwd_kernelINS_13Kernel_traitsI13__nv_bfloat16S2_fS2_fjLj4096ELj1ELj1ELj4ELj16ENS_18Kernel_traits_baseILj4096ES2_S2_fS2_fjLj128EEEEELb0ELb1ELb1ELb1EEEvNS_9BwdParamsE)
        /*0c74*/ 	.word	0x00000000


	//----- nvinfo : EIATTR_REGCOUNT
	.align		4
.L_531:
        /*0c78*/ 	.byte	0x04, 0x2f
        /*0c7a*/ 	.short	(.L_533 - .L_532)
	.align		4
.L_532:
        /*0c7c*/ 	.word	index@(_ZN10layer_norm13ln_bwd_kernelINS_13Kernel_traitsI13__nv_bfloat16S2_fS2_fjLj4096ELj1ELj1ELj4ELj16ENS_18Kernel_traits_baseILj4096ES2_S2_fS2_fjLj128EEEEELb0ELb1ELb1ELb0EEEvNS_9BwdParamsE)
        /*0c80*/ 	.word	0x000000ff


	//----- nvinfo : EIATTR_FRAME_SIZE
	.align		4
.L_533:
        /*0c84*/ 	.byte	0x04, 0x11
        /*0c86*/ 	.short	(.L_535 - .L_534)
	.align		4
.L_534:
        /*0c88*/ 	.word	index@(_ZN10layer_norm13ln_bwd_kernelINS_13Kernel_traitsI13__nv_bfloat16S2_fS2_fjLj4096ELj1ELj1ELj4ELj16ENS_18Kernel_traits_baseILj4096ES2_S2_fS2_fjLj128EEEEELb0ELb1ELb1ELb0EEEvNS_9BwdParamsE)
        /*0c8c*/ 	.word	0x00000098


	//----- nvinfo : EIATTR_REGCOUNT
	.align		4
.L_535:
        /*0c90*/ 	.byte	0x04, 0x2f
        /*0c92*/ 	.short	(.L_537 - .L_536)
	.align		4
.L_536:
        /*0c94*/ 	.word	index@(_ZN10layer_norm13ln_bwd_kernelINS_13Kernel_traitsI13__nv_bfloat16S2_fS2_fjLj4096ELj1ELj1ELj4ELj16ENS_18Kernel_traits_baseILj4096ES2_S2_fS2_fjLj128EEEEELb0ELb1ELb0ELb1EEEvNS_9BwdParamsE)
        /*0c98*/ 	.word	0x000000ff


	//----- nvinfo : EIATTR_FRAME_SIZE
	.align		4
.L_537:
        /*0c9c*/ 	.byte	0x04, 0x11
        /*0c9e*/ 	.short	(.L_539 - .L_538)
	.align		4
.L_538:
        /*0ca0*/ 	.word	index@(_ZN10layer_norm13ln_bwd_kernelINS_13Kernel_traitsI13__nv_bfloat16S2_fS2_fjLj4096ELj1ELj1ELj4ELj16ENS_18Kernel_traits_baseILj4096ES2_S2_fS2_fjLj128EEEEELb0ELb1ELb0ELb1EEEvNS_9BwdParamsE)
        /*0ca4*/ 	.word	0x00000048


	//----- nvinfo : EIATTR_REGCOUNT
	.align		4
.L_539:
        /*0ca8*/ 	.byte	0x04, 0x2f
        /*0caa*/ 	.short	(.L_541 - .L_540)
	.align		4
.L_540:
        /*0cac*/ 	.word	index@(_ZN10layer_norm13ln_bwd_kernelINS_13Kernel_traitsI13__nv_bfloat16S2_fS2_fjLj4096ELj1ELj1ELj4ELj16ENS_18Kernel_traits_baseILj4096ES2_S2_fS2_fjLj128EEEEELb0ELb1ELb0ELb0EEEvNS_9BwdParamsE)
        /*0cb0*/ 	.word	0x000000ff


	//----- nvinfo : EIATTR_FRAME_SIZE
	.align		4
.L_541:
        /*0cb4*/ 	.byte	0x04, 0x11
        /*0cb6*/ 	.short	(.L_543 - .L_542)
	.align		4
.L_542:
        /*0cb8*/ 	.word	index@(_ZN10layer_norm13ln_bwd_kernelINS_13Kernel_traitsI13__nv_bfloat16S2_fS2_fjLj4096ELj1ELj1ELj4ELj16ENS_18Kernel_traits_baseILj4096ES2_S2_fS2_fjLj128EEEEELb0ELb1ELb0ELb0EEEvNS_9BwdParamsE)
        /*0cbc*/ 	.word	0x00000080


	//----- nvinfo : EIATTR_REGCOUNT
	.align		4
.L_543:
        /*0cc0*/ 	.byte	0x04, 0x2f
        /*0cc2*/ 	.short	(.L_545 - .L_544)
	.align		4
.L_544:
        /*0cc4*/ 	.word	index@(_ZN10layer_norm13ln_bwd_kernelINS_13Kernel_traitsI13__nv_bfloat16S2_fS2_fjLj4096ELj1ELj1ELj4ELj16ENS_18Kernel_traits_baseILj4096ES2_S2_fS2_fjLj128EEEEELb0ELb0ELb1ELb1EEEvNS_9BwdParamsE)
        /*0cc8*/ 	.word	0x000000e8


	//----- nvinfo : EIATTR_FRAME_SIZE
	.align		4
.L_545:
        /*0ccc*/ 	.byte	0x04, 0x11
        /*0cce*/ 	.short	(.L_547 - .L_546)
	.align		4
.L_546:
        /*0cd0*/ 	.word	index@(_ZN10layer_norm13ln_bwd_kernelINS_13Kernel_traitsI13__nv_bfloat16S2_fS2_fjLj4096ELj1ELj1ELj4ELj16ENS_18Kernel_traits_baseILj4096ES2_S2_fS2_fjLj128EEEEELb0ELb0ELb1ELb1EEEvNS_9BwdParamsE)
        /*0cd4*/ 	.word	0x00000000


	//----- nvinfo : EIATTR_REGCOUNT
	.align		4
.L_547:
        /*0cd8*/ 	.byte	0x04, 0x2f
        /*0cda*/ 	.short	(.L_549 - .L_548)
	.align		4
.L_548:
        /*0cdc*/ 	.word	index@(_ZN10layer_norm13ln_bwd_kernelINS_13Kernel_traitsI13__nv_bfloat16S2_fS2_fjLj4096ELj1ELj1ELj4ELj16ENS_18Kernel_traits_baseILj4096ES2_S2_fS2_fjLj128EEEEELb0ELb0ELb1ELb0EEEvNS_9BwdParamsE)
        /*0ce0*/ 	.word	0x000000ec


	//----- nvinfo : EIATTR_FRAME_SIZE
	.align		4
.L_549:
        /*0ce4*/ 	.byte	0x04, 0x11
        /*0ce6*/ 	.short	(.L_551 - .L_550)
	.align		4
.L_550:
        /*0ce8*/ 	.word	index@(_ZN10layer_norm13ln_bwd_kernelINS_13Kernel_traitsI13__nv_bfloat16S2_fS2_fjLj4096ELj1ELj1ELj4ELj16ENS_18Kernel_traits_baseILj4096ES2_S2_fS2_fjLj128EEEEELb0ELb0ELb1ELb0EEEvNS_9BwdParamsE)
        /*0cec*/ 	.word	0x00000000


	//----- nvinfo : EIATTR_REGCOUNT
	.align		4
.L_551:
        /*0cf0*/ 	.byte	0x04, 0x2f
        /*0cf2*/ 	.short	(.L_553 - .L_552)
	.align		4
.L_552:
        /*0cf4*/ 	.word	index@(_ZN10layer_norm13ln_bwd_kernelINS_13Kernel_traitsI13__nv_bfloat16S2_fS2_fjLj4096ELj1ELj1ELj4ELj16ENS_18Kernel_traits_baseILj4096ES2_S2_fS2_fjLj128EEEEELb0ELb0ELb0ELb1EEEvNS_9BwdParamsE)
        /*0cf8*/ 	.word	0x000000fd


	//----- nvinfo : EIATTR_FRAME_SIZE
	.align		4
.L_553:
        /*0cfc*/ 	.byte	0x04, 0x11
        /*0cfe*/ 	.short	(.L_555 - .L_554)
	.align		4
.L_554:
        /*0d00*/ 	.word	index@(_ZN10layer_norm13ln_bwd_kernelINS_13Kernel_traitsI13__nv_bfloat16S2_fS2_fjLj4096ELj1ELj1ELj4ELj16ENS_18Kernel_traits_baseILj4096ES2_S2_fS2_fjLj128EEEEELb0ELb0ELb0ELb1EEEvNS_9BwdParamsE)
        /*0d04*/ 	.word	0x00000000


	//----- nvinfo : EIATTR_REGCOUNT
	.align		4
.L_555:
        /*0d08*/ 	.byte	0x04, 0x2f
        /*0d0a*/ 	.short	(.L_557 - .L_556)
	.align		4
.L_556:
        /*0d0c*/ 	.word	index@(_ZN10layer_norm13ln_bwd_kernelINS_13Kernel_traitsI13__nv_bfloat16S2_fS2_fjLj4096ELj1ELj1ELj4ELj16ENS_18Kernel_traits_baseILj4096ES2_S2_fS2_fjLj128EEEEELb0ELb0ELb0ELb0EEEvNS_9BwdParamsE)
        /*0d10*/ 	.word	0x000000e7


	//----- nvinfo : EIATTR_FRAME_SIZE
	.align		4
.L_557:
        /*0d14*/ 	.byte	0x04, 0x11
        /*0d16*/ 	.short	(.L_559 - .L_558)
	.align		4
.L_558:
        /*0d18*/ 	.word	index@(_ZN10layer_norm13ln_bwd_kernelINS_13Kernel_traitsI13__nv_bfloat16S2_fS2_fjLj4096ELj1ELj1ELj4ELj16ENS_18Kernel_traits_baseILj4096ES2_S2_fS2_fjLj128EEEEELb0ELb0ELb0ELb0EEEvNS_9BwdParamsE)
        /*0d1c*/ 	.word	0x00000000


	//----- nvinfo : EIATTR_REGCOUNT
	.align		4
.L_559:
        /*0d20*/ 	.byte	0x04, 0x2f
        /*0d22*/ 	.short	(.L_561 - .L_560)
	.align		4
.L_560:
        /*0d24*/ 	.word	index@(_ZN10layer_norm13ln_bwd_kernelINS_13Kernel_traitsIf13__nv_bfloat16S2_S2_fjLj4096ELj1ELj1ELj4ELj16ENS_18Kernel_traits_baseILj4096EfS2_S2_S2_fjLj128EEEEELb1ELb1ELb1ELb1EEEvNS_9BwdParamsE)
        /*0d28*/ 	.word	0x000000ff


	//----- nvinfo : EIATTR_FRAME_SIZE
	.align		4
.L_561:
        /*0d2c*/ 	.byte	0x04, 0x11
        /*0d2e*/ 	.short	(.L_563 - .L_562)
	.align		4
.L_562:
        /*0d30*/ 	.word	index@(_ZN10layer_norm13ln_bwd_kernelINS_13Kernel_traitsIf13__nv_bfloat16S2_S2_fjLj4096ELj1ELj1ELj4ELj16ENS_18Kernel_traits_baseILj4096EfS2_S2_S2_fjLj128EEEEELb1ELb1ELb1ELb1EEEvNS_9BwdParamsE)
        /*0d34*/ 	.word	0x00000040


	//----- nvinfo : EIATTR_REGCOUNT
	.align		4
.L_563:
        /*0d38*/ 	.byte	0x04, 0x2f
        /*0d3a*/ 	.short	(.L_565 - .L_564)
	.align		4
.L_564:
        /*0d3c*/ 	.word	index@(_ZN10layer_norm22ln_bwd_finalize_kernelINS_22Kernel_traits_finalizeILj4096Ef13__nv_bfloat16S2_S2_fjLb1ELj1024ELj4ENS_18Kernel_traits_baseILj4096EfS2_S2_S2_fjLj1024EEEEELb1ELb1EEEvNS_9BwdParamsE)
        /*0d40*/ 	.word	0x00000020


	//----- nvinfo : EIATTR_FRAME_SIZE
	.align		4
.L_565:
        /*0d44*/ 	.byte	0x04, 0x11
        /*0d46*/ 	.short	(.L_567 - .L_566)
	.align		4
.L_566:
        /*0d48*/ 	.word	index@(_ZN10layer_norm22ln_bwd_finalize_kernelINS_22Kernel_traits_finalizeILj4096Ef13__nv_bfloat16S2_S2_fjLb1ELj1024ELj4ENS_18Kernel_traits_baseILj4096EfS2_S2_S2_fjLj1024EEEEELb1ELb1EEEvNS_9BwdParamsE)
        /*0d4c*/ 	.word	0x00000000


	//----- nvinfo : EIATTR_REGCOUNT
	.align		4
.L_567:
        /*0d50*/ 	.byte	0x04, 0x2f
        /*0d52*/ 	.short	(.L_569 - .L_568)
	.align		4
.L_568:
        /*0d54*/ 	.word	index@(_ZN10layer_norm13ln_bwd_kernelINS_13Kernel_traitsIf13__nv_bfloat16S2_S2_fjLj4096ELj1ELj1ELj4ELj16ENS_18Kernel_traits_baseILj4096EfS2_S2_S2_fjLj128EEEEELb1ELb1ELb1ELb0EEEvNS_9BwdParamsE)
        /*0d58*/ 	.word	0x000000ff


	//----- nvinfo : EIATTR_FRAME_SIZE
	.align		4
.L_569:
        /*0d5c*/ 	.byte	0x04, 0x11
        /*0d5e*/ 	.short	(.L_571 - .L_570)
	.align		4
.L_570:
        /*0d60*/ 	.word	index@(_ZN10layer_norm13ln_bwd_kernelINS_13Kernel_traitsIf13__nv_bfloat16S2_S2_fjLj4096ELj1ELj1ELj4ELj16ENS_18Kernel_traits_baseILj4096EfS2_S2_S2_fjLj128EEEEELb1ELb1ELb1ELb0EEEvNS_9BwdParamsE)
        /*0d64*/ 	.word	0x00000060


	//----- nvinfo : EIATTR_REGCOUNT
	.align		4
.L_571:
        /*0d68*/ 	.byte	0x04, 0x2f
        /*0d6a*/ 	.short	(.L_573 - .L_572)
	.align		4
.L_572:
        /*0d6c*/ 	.word	index@(_ZN10layer_norm22ln_bwd_finalize_kernelINS_22Kernel_traits_finalizeILj4096Ef13__nv_bfloat16S2_S2_fjLb1ELj1024ELj4ENS_18Kernel_traits_baseILj4096EfS2_S2_S2_fjLj1024EEEEELb1ELb0EEEvNS_9BwdParamsE)
        /*0d70*/ 	.word	0x00000020


	//----- nvinfo : EIATTR_FRAME_SIZE
	.align		4
.L_573:
        /*0d74*/ 	.byte	0x04, 0x11
        /*0d76*/ 	.short	(.L_575 - .L_574)
	.align		4
.L_574:
        /*0d78*/ 	.word	index@(_ZN10layer_norm22ln_bwd_finalize_kernelINS_22Kernel_traits_finalizeILj4096Ef13__nv_bfloat16S2_S2_fjLb1ELj1024ELj4ENS_18Kernel_traits_baseILj4096EfS2_S2_S2_fjLj1024EEEEELb1ELb0EEEvNS_9BwdParamsE)
        /*0d7c*/ 	.word	0x00000000


	//----- nvinfo : EIATTR_REGCOUNT
	.align		4
.L_575:
        /*0d80*/ 	.byte	0x04, 0x2f
        /*0d82*/ 	.short	(.L_577 - .L_576)
	.align		4
.L_576:
        /*0d84*/ 	.word	index@(_ZN10layer_norm13ln_bwd_kernelINS_13Kernel_traitsIf13__nv_bfloat16S2_S2_fjLj4096ELj1ELj1ELj4ELj16ENS_18Kernel_traits_baseILj4096EfS2_S2_S2_fjLj128EEEEELb1ELb1ELb0ELb1EEEvNS_9BwdParamsE)
        /*0d88*/ 	.word	0x000000ff


	//----- nvinfo : EIATTR_FRAME_SIZE
	.align		4
.L_577:
        /*0d8c*/ 	.byte	0x04, 0x11
        /*0d8e*/ 	.short	(.L_579 - .L_578)
	.align		4
.L_578:
        /*0d90*/ 	.word	index@(_ZN10layer_norm13ln_bwd_kernelINS_13Kernel_traitsIf13__nv_bfloat16S2_S2_fjLj4096ELj1ELj1ELj4ELj16ENS_18Kernel_traits_baseILj4096EfS2_S2_S2_fjLj128EEEEELb1ELb1ELb0ELb1EEEvNS_9BwdParamsE)
        /*0d94*/ 	.word	0x00000048


	//----- nvinfo : EIATTR_REGCOUNT
	.align		4
.L_579:
        /*0d98*/ 	.byte	0x04, 0x2f
        /*0d9a*/ 	.short	(.L_581 - .L_580)
	.align		4
.L_580:
        /*0d9c*/ 	.word	index@(_ZN10layer_norm13ln_bwd_kernelINS_13Kernel_traitsIf13__nv_bfloat16S2_S2_fjLj4096ELj1ELj1ELj4ELj16ENS_18Kernel_traits_baseILj4096EfS2_S2_S2_fjLj128EEEEELb1ELb1ELb0ELb0EEEvNS_9BwdParamsE)
        /*0da0*/ 	.word	0x000000ff


	//----- nvinfo : EIATTR_FRAME_SIZE
	.align		4
.L_581:
        /*0da4*/ 	.byte	0x04, 0x11
        /*0da6*/ 	.short	(.L_583 - .L_582)
	.align		4
.L_582:
        /*0da8*/ 	.word	index@(_ZN10layer_norm13ln_bwd_kernelINS_13Kernel_traitsIf13__nv_bfloat16S2_S2_fjLj4096ELj1ELj1ELj4ELj16ENS_18Kernel_traits_baseILj4096EfS2_S2_S2_fjLj128EEEEELb1ELb1ELb0ELb0EEEvNS_9BwdParamsE)
        /*0dac*/ 	.word	0x00000040


	//----- nvinfo : EIATTR_REGCOUNT
	.align		4
.L_583:
        /*0db0*/ 	.byte	0x04, 0x2f
        /*0db2*/ 	.short	(.L_585 - .L_584)
	.align		4
.L_584:
        /*0db4*/ 	.word	index@(_ZN10layer_norm13ln_bwd_kernelINS_13Kernel_traitsIf13__nv_bfloat16S2_S2_fjLj4096ELj1ELj1ELj4ELj16ENS_18Kernel_traits_baseILj4096EfS2_S2_S2_fjLj128EEEEELb1ELb0ELb1ELb1EEEvNS_9BwdParamsE)
        /*0db8*/ 	.word	0x000000ee


	//----- nvinfo : EIATTR_FRAME_SIZE
	.align		4
.L_585:
        /*0dbc*/ 	.byte	0x04, 0x11
        /*0dbe*/ 	.short	(.L_587 - .L_586)
	.align		4
.L_586:
        /*0dc0*/ 	.word	index@(_ZN10layer_norm13ln_bwd_kernelINS_13Kernel_traitsIf13__nv_bfloat16S2_S2_fjLj4096ELj1ELj1ELj4ELj16ENS_18Kernel_traits_baseILj4096EfS2_S2_S2_fjLj128EEEEELb1ELb0ELb1ELb1EEEvNS_9BwdParamsE)
        /*0dc4*/ 	.word	0x00000000


	//----- nvinfo : EIATTR_REGCOUNT
	.align		4
.L_587:
        /*0dc8*/ 	.byte	0x04, 0x2f
        /*0dca*/ 	.short	(.L_589 - .L_588)
	.align		4
.L_588:
        /*0dcc*/ 	.word	index@(_ZN10layer_norm22ln_bwd_finalize_kernelINS_22Kernel_traits_finalizeILj4096Ef13__nv_bfloat16S2_S2_fjLb0ELj1024ELj4ENS_18Kernel_traits_baseILj4096EfS2_S2_S2_fjLj1024EEEEELb0ELb1EEEvNS_9BwdParamsE)
        /*0dd0*/ 	.word	0x00000020


	//----- nvinfo : EIATTR_FRAME_SIZE
	.align		4
.L_589:
        /*0dd4*/ 	.byte	0x04, 0x11
        /*0dd6*/ 	.short	(.L_591 - .L_590)
	.align		4
.L_590:
        /*0dd8*/ 	.word	index@(_ZN10layer_norm22ln_bwd_finalize_kernelINS_22Kernel_traits_finalizeILj4096Ef13__nv_bfloat16S2_S2_fjLb0ELj1024ELj4ENS_18Kernel_traits_baseILj4096EfS2_S2_S2_fjLj1024EEEEELb0ELb1EEEvNS_9BwdParamsE)
        /*0ddc*/ 	.word	0x00000000


	//----- nvinfo : EIATTR_REGCOUNT
	.align		4
.L_591:
        /*0de0*/ 	.byte	0x04, 0x2f
        /*0de2*/ 	.short	(.L_593 - .L_592)
	.align		4
.L_592:
        /*0de4*/ 	.word	index@(_ZN10layer_norm13ln_bwd_kernelINS_13Kernel_traitsIf13__nv_bfloat16S2_S2_fjLj4096ELj1ELj1ELj4ELj16ENS_18Kernel_traits_baseILj4096EfS2_S2_S2_fjLj128EEEEELb1ELb0ELb1ELb0EEEvNS_9BwdParamsE)
        /*0de8*/ 	.word	0x000000de


	//----- nvinfo : EIATTR_FRAME_SIZE
	.align		4
.L_593:
        /*0dec*/ 	.byte	0x04, 0x11
        /*0dee*/ 	.short	(.L_595 - .L_594)
	.align		4
.L_594:
        /*0df0*/ 	.word	index@(_ZN10layer_norm13ln_bwd_kernelINS_13Kernel_traitsIf13__nv_bfloat16S2_S2_fjLj4096ELj1ELj1ELj4ELj16ENS_18Kernel_traits_baseILj4096EfS2_S2_S2_fjLj128EEEEELb1ELb0ELb1ELb0EEEvNS_9BwdParamsE)
        /*0df4*/ 	.word	0x00000000


	//----- nvinfo : EIATTR_REGCOUNT
	.align		4
.L_595:
        /*0df8*/ 	.byte	0x04, 0x2f
        /*0dfa*/ 	.short	(.L_597 - .L_596)
	.align		4
.L_596:
        /*0dfc*/ 	.word	index@(_ZN10layer_norm22ln_bwd_finalize_kernelINS_22Kernel_traits_finalizeILj4096Ef13__nv_bfloat16S2_S2_fjLb0ELj1024ELj4ENS_18Kernel_traits_baseILj4096EfS2_S2_S2_fjLj1024EEEEELb0ELb0EEEvNS_9BwdParamsE)
        /*0e00*/ 	.word	0x0000003f


	//----- nvinfo : EIATTR_FRAME_SIZE
	.align		4
.L_597:
        /*0e04*/ 	.byte	0x04, 0x11
        /*0e06*/ 	.short	(.L_599 - .L_598)
	.align		4
.L_598:
        /*0e08*/ 	.word	index@(_ZN10layer_norm22ln_bwd_finalize_kernelINS_22Kernel_traits_finalizeILj4096Ef13__nv_bfloat16S2_S2_fjLb0ELj1024ELj4ENS_18Kernel_traits_baseILj4096EfS2_S2_S2_fjLj1024EEEEELb0ELb0EEEvNS_9BwdParamsE)
        /*0e0c*/ 	.word	0x00000000


	//----- nvinfo : EIATTR_REGCOUNT
	.align		4
.L_599:
        /*0e10*/ 	.byte	0x04, 0x2f
        /*0e12*/ 	.short	(.L_601 - .L_600)
	.align		4
.L_600:
        /*0e14*/ 	.word	index@(_ZN10layer_norm13ln_bwd_kernelINS_13Kernel_traitsIf13__nv_bfloat16S2_S2_fjLj4096ELj1ELj1ELj4ELj16ENS_18Kernel_traits_baseILj4096EfS2_S2_S2_fjLj128EEEEELb1ELb0ELb0ELb1EEEvNS_9BwdParamsE)
        /*0e18*/ 	.word	0x000000f8


	//----- nvinfo : EIATTR_FRAME_SIZE
	.align		4
.L_601:
        /*0e1c*/ 	.byte	0x04, 0x11
        /*0e1e*/ 	.short	(.L_603 - .L_602)
	.align		4
.L_602:
        /*0e20*/ 	.word	index@(_ZN10layer_norm13ln_bwd_kernelINS_13Kernel_traitsIf13__nv_bfloat16S2_S2_fjLj4096ELj1ELj1ELj4ELj16ENS_18Kernel_traits_baseILj4096EfS2_S2_S2_fjLj128EEEEELb1ELb0ELb0ELb1EEEvNS_9BwdParamsE)
        /*0e24*/ 	.word	0x00000000


	//----- nvinfo : EIATTR_REGCOUNT
	.align		4
.L_603:
        /*0e28*/ 	.byte	0x04, 0x2f
        /*0e2a*/ 	.short	(.L_605 - .L_604)
	.align		4
.L_604:
        /*0e2c*/ 	.word	index@(_ZN10layer_norm13ln_bwd_kernelINS_13Kernel_traitsIf13__nv_bfloat16S2_S2_fjLj4096ELj1ELj1ELj4ELj16ENS_18Kernel_traits_baseILj4096EfS2_S2_S2_fjLj128EEEEELb1ELb0ELb0ELb0EEEvNS_9BwdParamsE)
        /*0e30*/ 	.word	0x000000e2


	//----- nvinfo : EIATTR_FRAME_SIZE
	.align		4
.L_605:
        /*0e34*/ 	.byte	0x04, 0x11
        /*0e36*/ 	.short	(.L_607 - .L_606)
	.align		4
.L_606:
        /*0e38*/ 	.word	index@(_ZN10layer_norm13ln_bwd_kernelINS_13Kernel_traitsIf13__nv_bfloat16S2_S2_fjLj4096ELj1ELj1ELj4ELj16ENS_18Kernel_traits_baseILj4096EfS2_S2_S2_fjLj128EEEEELb1ELb0ELb0ELb0EEEvNS_9BwdParamsE)
        /*0e3c*/ 	.word	0x00000000


	//----- nvinfo : EIATTR_REGCOUNT
	.align		4
.L_607:
        /*0e40*/ 	.byte	0x04, 0x2f
        /*0e42*/ 	.short	(.L_609 - .L_608)
	.align		4
.L_608:
        /*0e44*/ 	.word	index@(_ZN10layer_norm13ln_bwd_kernelINS_13Kernel_traitsIf13__nv_bfloat16S2_S2_fjLj4096ELj1ELj1ELj4ELj16ENS_18Kernel_traits_baseILj4096EfS2_S2_S2_fjLj128EEEEELb0ELb1ELb1ELb1EEEvNS_9BwdParamsE)
        /*0e48*/ 	.word	0x000000ff


	//----- nvinfo : EIATTR_FRAME_SIZE
	.align		4
.L_609:
        /*0e4c*/ 	.byte	0x04, 0x11
        /*0e4e*/ 	.short	(.L_611 - .L_610)
	.align		4
.L_610:
        /*0e50*/ 	.word	index@(_ZN10layer_norm13ln_bwd_kernelINS_13Kernel_traitsIf13__nv_bfloat16S2_S2_fjLj4096ELj1ELj1ELj4ELj16ENS_18Kernel_traits_baseILj4096EfS2_S2_S2_fjLj128EEEEELb0ELb1ELb1ELb1EEEvNS_9BwdParamsE)
        /*0e54*/ 	.word	0x00000020


	//----- nvinfo : EIATTR_REGCOUNT
	.align		4
.L_611:
        /*0e58*/ 	.byte	0x04, 0x2f
        /*0e5a*/ 	.short	(.L_613 - .L_612)
	.align		4
.L_612:
        /*0e5c*/ 	.word	index@(_ZN10layer_norm13ln_bwd_kernelINS_13Kernel_traitsIf13__nv_bfloat16S2_S2_fjLj4096ELj1ELj1ELj4ELj16ENS_18Kernel_traits_baseILj4096EfS2_S2_S2_fjLj128EEEEELb0ELb1ELb1ELb0EEEvNS_9BwdParamsE)
        /*0e60*/ 	.word	0x000000ff


	//----- nvinfo : EIATTR_FRAME_SIZE
	.align		4
.L_613:
        /*0e64*/ 	.byte	0x04, 0x11
        /*0e66*/ 	.short	(.L_615 - .L_614)
	.align		4
.L_614:
        /*0e68*/ 	.word	index@(_ZN10layer_norm13ln_bwd_kernelINS_13Kernel_traitsIf13__nv_bfloat16S2_S2_fjLj4096ELj1ELj1ELj4ELj16ENS_18Kernel_traits_baseILj4096EfS2_S2_S2_fjLj128EEEEELb0ELb1ELb1ELb0EEEvNS_9BwdParamsE)
        /*0e6c*/ 	.word	0x00000040


	//----- nvinfo : EIATTR_REGCOUNT
	.align		4
.L_615:
        /*0e70*/ 	.byte	0x04, 0x2f
        /*0e72*/ 	.short	(.L_617 - .L_616)
	.align		4
.L_616:
        /*0e74*/ 	.word	index@(_ZN10layer_norm13ln_bwd_kernelINS_13Kernel_traitsIf13__nv_bfloat16S2_S2_fjLj4096ELj1ELj1ELj4ELj16ENS_18Kernel_traits_baseILj4096EfS2_S2_S2_fjLj128EEEEELb0ELb1ELb0ELb1EEEvNS_9BwdParamsE)
        /*0e78*/ 	.word	0x000000ff


	//----- nvinfo : EIATTR_FRAME_SIZE
	.align		4
.L_617:
        /*0e7c*/ 	.byte	0x04, 0x11
        /*0e7e*/ 	.short	(.L_619 - .L_618)
	.align		4
.L_618:
        /*0e80*/ 	.word	index@(_ZN10layer_norm13ln_bwd_kernelINS_13Kernel_traitsIf13__nv_bfloat16S2_S2_fjLj4096ELj1ELj1ELj4ELj16ENS_18Kernel_traits_baseILj4096EfS2_S2_S2_fjLj128EEEEELb0ELb1ELb0ELb1EEEvNS_9BwdParamsE)
        /*0e84*/ 	.word	0x00000020


	//----- nvinfo : EIATTR_REGCOUNT
	.align		4
.L_619:
        /*0e88*/ 	.byte	0x04, 0x2f
        /*0e8a*/ 	.short	(.L_621 - .L_620)
	.align		4
.L_620:
        /*0e8c*/ 	.word	index@(_ZN10layer_norm13ln_bwd_kernelINS_13Kernel_traitsIf13__nv_bfloat16S2_S2_fjLj4096ELj1ELj1ELj4ELj16ENS_18Kernel_traits_baseILj4096EfS2_S2_S2_fjLj128EEEEELb0ELb1ELb0ELb0EEEvNS_9BwdParamsE)
        /*0e90*/ 	.word	0x000000ff


	//----- nvinfo : EIATTR_FRAME_SIZE
	.align		4
.L_621:
        /*0e94*/ 	.byte	0x04, 0x11
        /*0e96*/ 	.short	(.L_623 - .L_622)
	.align		4
.L_622:
        /*0e98*/ 	.word	index@(_ZN10layer_norm13ln_bwd_kernelINS_13Kernel_traitsIf13__nv_bfloat16S2_S2_fjLj4096ELj1ELj1ELj4ELj16ENS_18Kernel_traits_baseILj4096EfS2_S2_S2_fjLj128EEEEELb0ELb1ELb0ELb0EEEvNS_9BwdParamsE)
        /*0e9c*/ 	.word	0x00000020


	//----- nvinfo : EIATTR_REGCOUNT
	.align		4
.L_623:
        /*0ea0*/ 	.byte	0x04, 0x2f
        /*0ea2*/ 	.short	(.L_625 - .L_624)
	.align		4
.L_624:
        /*0ea4*/ 	.word	index@(_ZN10layer_norm13ln_bwd_kernelINS_13Kernel_traitsIf13__nv_bfloat16S2_S2_fjLj4096ELj1ELj1ELj4ELj16ENS_18Kernel_traits_baseILj4096EfS2_S2_S2_fjLj128EEEEELb0ELb0ELb1ELb1EEEvNS_9BwdParamsE)
        /*0ea8*/ 	.word	0x000000e6


	//----- nvinfo : EIATTR_FRAME_SIZE
	.align		4
.L_625:
        /*0eac*/ 	.byte	0x04, 0x11
        /*0eae*/ 	.short	(.L_627 - .L_626)
	.align		4
.L_626:
        /*0eb0*/ 	.word	index@(_ZN10layer_norm13ln_bwd_kernelINS_13Kernel_traitsIf13__nv_bfloat16S2_S2_fjLj4096ELj1ELj1ELj4ELj16ENS_18Kernel_traits_baseILj4096EfS2_S2_S2_fjLj128EEEEELb0ELb0ELb1ELb1EEEvNS_9BwdParamsE)
        /*0eb4*/ 	.word	0x00000000


	//----- nvinfo : EIATTR_REGCOUNT
	.align		4
.L_627:
        /*0eb8*/ 	.byte	0x04, 0x2f
        /*0eba*/ 	.short	(.L_629 - .L_628)
	.align		4
.L_628:
        /*0ebc*/ 	.word	index@(_ZN10layer_norm13ln_bwd_kernelINS_13Kernel_traitsIf13__nv_bfloat16S2_S2_fjLj4096ELj1ELj1ELj4ELj16ENS_18Kernel_traits_baseILj4096EfS2_S2_S2_fjLj128EEEEELb0ELb0ELb1ELb0EEEvNS_9BwdParamsE)
        /*0ec0*/ 	.word	0x000000d7


	//----- nvinfo : EIATTR_FRAME_SIZE
	.align		4
.L_629:
        /*0ec4*/ 	.byte	0x04, 0x11
        /*0ec6*/ 	.short	(.L_631 - .L_630)
	.align		4
.L_630:
        /*0ec8*/ 	.word	index@(_ZN10layer_norm13ln_bwd_kernelINS_13Kernel_traitsIf13__nv_bfloat16S2_S2_fjLj4096ELj1ELj1ELj4ELj16ENS_18Kernel_traits_baseILj4096EfS2_S2_S2_fjLj128EEEEELb0ELb0ELb1ELb0EEEvNS_9BwdParamsE)
        /*0ecc*/ 	.word	0x00000000


	//----- nvinfo : EIATTR_REGCOUNT
	.align		4
.L_631:
        /*0ed0*/ 	.byte	0x04, 0x2f
        /*0ed2*/ 	.short	(.L_633 - .L_632)
	.align		4
.L_632:
        /*0ed4*/ 	.word	index@(_ZN10layer_norm13ln_bwd_kernelINS_13Kernel_traitsIf13__nv_bfloat16S2_S2_fjLj4096ELj1ELj1ELj4ELj16ENS_18Kernel_traits_baseILj4096EfS2_S2_S2_fjLj128EEEEELb0ELb0ELb0ELb1EEEvNS_9BwdParamsE)
        /*0ed8*/ 	.word	0x000000ed


	//----- nvinfo : EIATTR_FRAME_SIZE
	.align		4
.L_633:
        /*0edc*/ 	.byte	0x04, 0x11
        /*0ede*/ 	.short	(.L_635 - .L_634)
	.align		4
.L_634:
        /*0ee0*/ 	.word	index@(_ZN10layer_norm13ln_bwd_kernelINS_13Kernel_traitsIf13__nv_bfloat16S2_S2_fjLj4096ELj1ELj1ELj4ELj16ENS_18Kernel_traits_baseILj4096EfS2_S2_S2_fjLj128EEEEELb0ELb0ELb0ELb1EEEvNS_9BwdParamsE)
        /*0ee4*/ 	.word	0x00000000


	//----- nvinfo : EIATTR_REGCOUNT
	.align		4
.L_635:
        /*0ee8*/ 	.byte	0x04, 0x2f
        /*0eea*/ 	.short	(.L_637 - .L_636)
	.align		4
.L_636:
        /*0eec*/ 	.word	index@(_ZN10layer_norm13ln_bwd_kernelINS_13Kernel_traitsIf13__nv_bfloat16S2_S2_fjLj4096ELj1ELj1ELj4ELj16ENS_18Kernel_traits_baseILj4096EfS2_S2_S2_fjLj128EEEEELb0ELb0ELb0ELb0EEEvNS_9BwdParamsE)
        /*0ef0*/ 	.word	0x000000da


	//----- nvinfo : EIATTR_FRAME_SIZE
	.align		4
.L_637:
        /*0ef4*/ 	.byte	0x04, 0x11
        /*0ef6*/ 	.short	(.L_639 - .L_638)
	.align		4
.L_638:
        /*0ef8*/ 	.word	index@(_ZN10layer_norm13ln_bwd_kernelINS_13Kernel_traitsIf13__nv_bfloat16S2_S2_fjLj4096ELj1ELj1ELj4ELj16ENS_18Kernel_traits_baseILj4096EfS2_S2_S2_fjLj128EEEEELb0ELb0ELb0ELb0EEEvNS_9BwdParamsE)
        /*0efc*/ 	.word	0x00000000


	//----- nvinfo : EIATTR_REGCOUNT
	.align		4
.L_639:
        /*0f00*/ 	.byte	0x04, 0x2f
        /*0f02*/ 	.short	(.L_641 - .L_640)
	.align		4
.L_640:
        /*0f04*/ 	.word	index@(_ZN10layer_norm13ln_bwd_kernelINS_13Kernel_traitsI6__halfS2_S2_S2_fjLj4096ELj1ELj1ELj4ELj16ENS_18Kernel_traits_baseILj4096ES2_S2_S2_S2_fjLj128EEEEELb1ELb1ELb1ELb1EEEvNS_9BwdParamsE)
        /*0f08*/ 	.word	0x000000ff


	//----- nvinfo : EIATTR_FRAME_SIZE
	.align		4
.L_641:
        /*0f0c*/ 	.byte	0x04, 0x11
        /*0f0e*/ 	.short	(.L_643 - .L_642)
	.align		4
.L_642:
        /*0f10*/ 	.word	index@(_ZN10layer_norm13ln_bwd_kernelINS_13Kernel_traitsI6__halfS2_S2_S2_fjLj4096ELj1ELj1ELj4ELj16ENS_18Kernel_traits_baseILj4096ES2_S2_S2_S2_fjLj128EEEEELb1ELb1ELb1ELb1EEEvNS_9BwdParamsE)
        /*0f14*/ 	.word	0x00000000


	//----- nvinfo : EIATTR_REGCOUNT
	.align		4
.L_643:
        /*0f18*/ 	.byte	0x04, 0x2f
        /*0f1a*/ 	.short	(.L_645 - .L_644)
	.align		4
.L_644:
        /*0f1c*/ 	.word	index@(_ZN10layer_norm22ln_bwd_finalize_kernelINS_22Kernel_traits_finalizeILj4096E6__halfS2_S2_S2_fjLb1ELj1024ELj4ENS_18Kernel_traits_baseILj4096ES2_S2_S2_S2_fjLj1024EEEEELb1ELb1EEEvNS_9BwdParamsE)
        /*0f20*/ 	.word	0x00000020


	//----- nvinfo : EIATTR_FRAME_SIZE
	.align		4
.L_645:
        /*0f24*/ 	.byte	0x04, 0x11
        /*0f26*/ 	.short	(.L_647 - .L_646)
	.align		4
.L_646:
        /*0f28*/ 	.word	index@(_ZN10layer_norm22ln_bwd_finalize_kernelINS_22Kernel_traits_finalizeILj4096E6__halfS2_S2_S2_fjLb1ELj1024ELj4ENS_18Kernel_traits_baseILj4096ES2_S2_S2_S2_fjLj1024EEEEELb1ELb1EEEvNS_9BwdParamsE)
        /*0f2c*/ 	.word	0x00000000


	//----- nvinfo : EIATTR_REGCOUNT
	.align		4
.L_647:
        /*0f30*/ 	.byte	0x04, 0x2f
        /*0f32*/ 	.short	(.L_649 - .L_648)
	.align		4
.L_648:
        /*0f34*/ 	.word	index@(_ZN10layer_norm13ln_bwd_kernelINS_13Kernel_traitsI6__halfS2_S2_S2_fjLj4096ELj1ELj1ELj4ELj16ENS_18Kernel_traits_baseILj4096ES2_S2_S2_S2_fjLj128EEEEELb1ELb1ELb1ELb0EEEvNS_9BwdParamsE)
        /*0f38*/ 	.word	0x000000fa


	//----- nvinfo : EIATTR_FRAME_SIZE
	.align		4
.L_649:
        /*0f3c*/ 	.byte	0x04, 0x11
        /*0f3e*/ 	.short	(.L_651 - .L_650)
	.align		4
.L_650:
        /*0f40*/ 	.word	index@(_ZN10layer_norm13ln_bwd_kernelINS_13Kernel_traitsI6__halfS2_S2_S2_fjLj4096ELj1ELj1ELj4ELj16ENS_18Kernel_traits_baseILj4096ES2_S2_S2_S2_fjLj128EEEEELb1ELb1ELb1ELb0EEEvNS_9BwdParamsE)
        /*0f44*/ 	.word	0x00000000


	//----- nvinfo : EIATTR_REGCOUNT
	.align		4
.L_651:
        /*0f48*/ 	.byte	0x04, 0x2f
        /*0f4a*/ 	.short	(.L_653 - .L_652)
	.align		4
.L_652:
        /*0f4c*/ 	.word	index@(_ZN10layer_norm22ln_bwd_finalize_kernelINS_22Kernel_traits_finalizeILj4096E6__halfS2_S2_S2_fjLb1ELj1024ELj4ENS_18Kernel_traits_baseILj4096ES2_S2_S2_S2_fjLj1024EEEEELb1ELb0EEEvNS_9BwdParamsE)
        /*0f50*/ 	.word	0x00000020


	//----- nvinfo : EIATTR_FRAME_SIZE
	.align		4
.L_653:
        /*0f54*/ 	.byte	0x04, 0x11
        /*0f56*/ 	.short	(.L_655 - .L_654)
	.align		4
.L_654:
        /*0f58*/ 	.word	index@(_ZN10layer_norm22ln_bwd_finalize_kernelINS_22Kernel_traits_finalizeILj4096E6__halfS2_S2_S2_fjLb1ELj1024ELj4ENS_18Kernel_traits_baseILj4096ES2_S2_S2_S2_fjLj1024EEEEELb1ELb0EEEvNS_9BwdParamsE)
        /*0f5c*/ 	.word	0x00000000


	//----- nvinfo : EIATTR_REGCOUNT
	.align		4
.L_655:
        /*0f60*/ 	.byte	0x04, 0x2f
        /*0f62*/ 	.short	(.L_657 - .L_656)
	.align		4
.L_656:
        /*0f64*/ 	.word	index@(_ZN10layer_norm13ln_bwd_kernelINS_13Kernel_traitsI6__halfS2_S2_S2_fjLj4096ELj1ELj1ELj4ELj16ENS_18Kernel_traits_baseILj4096ES2_S2_S2_S2_fjLj128EEEEELb1ELb1ELb0ELb1EEEvNS_9BwdParamsE)
        /*0f68*/ 	.word	0x000000ff


	//----- nvinfo : EIATTR_FRAME_SIZE
	.align		4
.L_657:
        /*0f6c*/ 	.byte	0x04, 0x11
        /*0f6e*/ 	.short	(.L_659 - .L_658)
	.align		4
.L_658:
        /*0f70*/ 	.word	index@(_ZN10layer_norm13ln_bwd_kernelINS_13Kernel_traitsI6__halfS2_S2_S2_fjLj4096ELj1ELj1ELj4ELj16ENS_18Kernel_traits_baseILj4096ES2_S2_S2_S2_fjLj128EEEEELb1ELb1ELb0ELb1EEEvNS_9BwdParamsE)
        /*0f74*/ 	.word	0x00000008


	//----- nvinfo : EIATTR_REGCOUNT
	.align		4
.L_659:
        /*0f78*/ 	.byte	0x04, 0x2f
        /*0f7a*/ 	.short	(.L_661 - .L_660)
	.align		4
.L_660:
        /*0f7c*/ 	.word	index@(_ZN10layer_norm13ln_bwd_kernelINS_13Kernel_traitsI6__halfS2_S2_S2_fjLj4096ELj1ELj1ELj4ELj16ENS_18Kernel_traits_baseILj4096ES2_S2_S2_S2_fjLj128EEEEELb1ELb1ELb0ELb0EEEvNS_9BwdParamsE)
        /*0f80*/ 	.word	0x000000ff


	//----- nvinfo : EIATTR_FRAME_SIZE
	.align		4
.L_661:
        /*0f84*/ 	.byte	0x04, 0x11
        /*0f86*/ 	.short	(.L_663 - .L_662)
	.align		4
.L_662:
        /*0f88*/ 	.word	index@(_ZN10layer_norm13ln_bwd_kernelINS_13Kernel_traitsI6__halfS2_S2_S2_fjLj4096ELj1ELj1ELj4ELj16ENS_18Kernel_traits_baseILj4096ES2_S2_S2_S2_fjLj128EEEEELb1ELb1ELb0ELb0EEEvNS_9BwdParamsE)
        /*0f8c*/ 	.word	0x00000000


	//----- nvinfo : EIATTR_REGCOUNT
	.align		4
.L_663:
        /*0f90*/ 	.byte	0x04, 0x2f
        /*0f92*/ 	.short	(.L_665 - .L_664)
	.align		4
.L_664:
        /*0f94*/ 	.word	index@(_ZN10layer_norm13ln_bwd_kernelINS_13Kernel_traitsI6__halfS2_S2_S2_fjLj4096ELj1ELj1ELj4ELj16ENS_18Kernel_traits_baseILj4096ES2_S2_S2_S2_fjLj128EEEEELb1ELb0ELb1ELb1EEEvNS_9BwdParamsE)
        /*0f98*/ 	.word	0x000000de


	//----- nvinfo : EIATTR_FRAME_SIZE
	.align		4
.L_665:
        /*0f9c*/ 	.byte	0x04, 0x11
        /*0f9e*/ 	.short	(.L_667 - .L_666)
	.align		4
.L_666:
        /*0fa0*/ 	.word	index@(_ZN10layer_norm13ln_bwd_kernelINS_13Kernel_traitsI6__halfS2_S2_S2_fjLj4096ELj1ELj1ELj4ELj16ENS_18Kernel_traits_baseILj4096ES2_S2_S2_S2_fjLj128EEEEELb1ELb0ELb1ELb1EEEvNS_9BwdParamsE)
        /*0fa4*/ 	.word	0x00000000


	//----- nvinfo : EIATTR_REGCOUNT
	.align		4
.L_667:
        /*0fa8*/ 	.byte	0x04, 0x2f
        /*0faa*/ 	.short	(.L_669 - .L_668)
	.align		4
.L_668:
        /*0fac*/ 	.word	index@(_ZN10layer_norm22ln_bwd_finalize_kernelINS_22Kernel_traits_finalizeILj4096E6__halfS2_S2_S2_fjLb0ELj1024ELj4ENS_18Kernel_traits_baseILj4096ES2_S2_S2_S2_fjLj1024EEEEELb0ELb1EEEvNS_9BwdParamsE)
        /*0fb0*/ 	.word	0x00000020


	//----- nvinfo : EIATTR_FRAME_SIZE
	.align		4
.L_669:
        /*0fb4*/ 	.byte	0x04, 0x11
        /*0fb6*/ 	.short	(.L_671 - .L_670)
	.align		4
.L_670:
        /*0fb8*/ 	.word	index@(_ZN10layer_norm22ln_bwd_finalize_kernelINS_22Kernel_traits_finalizeILj4096E6__halfS2_S2_S2_fjLb0ELj1024ELj4ENS_18Kernel_traits_baseILj4096ES2_S2_S2_S2_fjLj1024EEEEELb0ELb1EEEvNS_9BwdParamsE)
        /*0fbc*/ 	.word	0x00000000


	//----- nvinfo : EIATTR_REGCOUNT
	.align		4
.L_671:
        /*0fc0*/ 	.byte	0x04, 0x2f
        /*0fc2*/ 	.short	(.L_673 - .L_672)
	.align		4
.L_672:
        /*0fc4*/ 	.word	index@(_ZN10layer_norm13ln_bwd_kernelINS_13Kernel_traitsI6__halfS2_S2_S2_fjLj4096ELj1ELj1ELj4ELj16ENS_18Kernel_traits_baseILj4096ES2_S2_S2_S2_fjLj128EEEEELb1ELb0ELb1ELb0EEEvNS_9BwdParamsE)
        /*0fc8*/ 	.word	0x000000d0


	//----- nvinfo : EIATTR_FRAME_SIZE
	.align		4
.L_673:
        /*0fcc*/ 	.byte	0x04, 0x11
        /*0fce*/ 	.short	(.L_675 - .L_674)
	.align		4
.L_674:
        /*0fd0*/ 	.word	index@(_ZN10layer_norm13ln_bwd_kernelINS_13Kernel_traitsI6__halfS2_S2_S2_fjLj4096ELj1ELj1ELj4ELj16ENS_18Kernel_traits_baseILj4096ES2_S2_S2_S2_fjLj128EEEEELb1ELb0ELb1ELb0EEEvNS_9BwdParamsE)
        /*0fd4*/ 	.word	0x00000000


	//----- nvinfo : EIATTR_REGCOUNT
	.align		4
.L_675:
        /*0fd8*/ 	.byte	0x04, 0x2f
        /*0fda*/ 	.short	(.L_677 - .L_676)
	.align		4
.L_676:
        /*0fdc*/ 	.word	index@(_ZN10layer_norm22ln_bwd_finalize_kernelINS_22Kernel_traits_finalizeILj4096E6__halfS2_S2_S2_fjLb0ELj1024ELj4ENS_18Kernel_traits_baseILj4096ES2_S2_S2_S2_fjLj1024EEEEELb0ELb0EEEvNS_9BwdParamsE)
        /*0fe0*/ 	.word	0x0000003f


	//----- nvinfo : EIATTR_FRAME_SIZE
	.align		4
.L_677:
        /*0fe4*/ 	.byte	0x04, 0x11
        /*0fe6*/ 	.short	(.L_679 - .L_678)
	.align		4
.L_678:
        /*0fe8*/ 	.word	index@(_ZN10layer_norm22ln_bwd_finalize_kernelINS_22Kernel_traits_finalizeILj4096E6__halfS2_S2_S2_fjLb0ELj1024ELj4ENS_18Kernel_traits_baseILj4096ES2_S2_S2_S2_fjLj1024EEEEELb0ELb0EEEvNS_9BwdParamsE)
        /*0fec*/ 	.word	0x00000000


	//----- nvinfo : EIATTR_REGCOUNT
	.align		4
.L_679:
        /*0ff0*/ 	.byte	0x04, 0x2f
        /*0ff2*/ 	.short	(.L_681 - .L_680)
	.align		4
.L_680:
        /*0ff4*/ 	.word	index@(_ZN10layer_norm13ln_bwd_kernelINS_13Kernel_traitsI6__halfS2_S2_S2_fjLj4096ELj1ELj1ELj4ELj16ENS_18Kernel_traits_baseILj4096ES2_S2_S2_S2_fjLj128EEEEELb1ELb0ELb0ELb1EEEvNS_9BwdParamsE)
        /*0ff8*/ 	.word	0x000000fa


	//----- nvinfo : EIATTR_FRAME_SIZE
	.align		4
.L_681:
        /*0ffc*/ 	.byte	0x04, 0x11
        /*0ffe*/ 	.short	(.L_683 - .L_682)
	.align		4
.L_682:
        /*1000*/ 	.word	index@(_ZN10layer_norm13ln_bwd_kernelINS_13Kernel_traitsI6__halfS2_S2_S2_fjLj4096ELj1ELj1ELj4ELj16ENS_18Kernel_traits_baseILj4096ES2_S2_S2_S2_fjLj128EEEEELb1ELb0ELb0ELb1EEEvNS_9BwdParamsE)
        /*1004*/ 	.word	0x00000000


	//----- nvinfo : EIATTR_REGCOUNT
	.align		4
.L_683:
        /*1008*/ 	.byte	0x04, 0x2f
        /*100a*/ 	.short	(.L_685 - .L_684)
	.align		4
.L_684:
        /*100c*/ 	.word	index@(_ZN10layer_norm13ln_bwd_kernelINS_13Kernel_traitsI6__halfS2_S2_S2_fjLj4096ELj1ELj1ELj4ELj16ENS_18Kernel_traits_baseILj4096ES2_S2_S2_S2_fjLj128EEEEELb1ELb0ELb0ELb0EEEvNS_9BwdParamsE)
        /*1010*/ 	.word	0x000000cd


	//----- nvinfo : EIATTR_FRAME_SIZE
	.align		4
.L_685:
        /*1014*/ 	.byte	0x04, 0x11
        /*1016*/ 	.short	(.L_687 - .L_686)
	.align		4
.L_686:
        /*1018*/ 	.word	index@(_ZN10layer_norm13ln_bwd_kernelINS_13Kernel_traitsI6__halfS2_S2_S2_fjLj4096ELj1ELj1ELj4ELj16ENS_18Kernel_traits_baseILj4096ES2_S2_S2_S2_fjLj128EEEEELb1ELb0ELb0ELb0EEEvNS_9BwdParamsE)
        /*101c*/ 	.word	0x00000000


	//----- nvinfo : EIATTR_REGCOUNT
	.align		4
.L_687:
        /*1020*/ 	.byte	0x04, 0x2f
        /*1022*/ 	.short	(.L_689 - .L_688)
	.align		4
.L_688:
        /*1024*/ 	.word	index@(_ZN10layer_norm13ln_bwd_kernelINS_13Kernel_traitsI6__halfS2_S2_S2_fjLj4096ELj1ELj1ELj4ELj16ENS_18Kernel_traits_baseILj4096ES2_S2_S2_S2_fjLj128EEEEELb0ELb1ELb1ELb1EEEvNS_9BwdParamsE)
        /*1028*/ 	.word	0x000000fe


	//----- nvinfo : EIATTR_FRAME_SIZE
	.align		4
.L_689:
        /*102c*/ 	.byte	0x04, 0x11
        /*102e*/ 	.short	(.L_691 - .L_690)
	.align		4
.L_690:
        /*1030*/ 	.word	index@(_ZN10layer_norm13ln_bwd_kernelINS_13Kernel_traitsI6__halfS2_S2_S2_fjLj4096ELj1ELj1ELj4ELj16ENS_18Kernel_traits_baseILj4096ES2_S2_S2_S2_fjLj128EEEEELb0ELb1ELb1ELb1EEEvNS_9BwdParamsE)
        /*1034*/ 	.word	0x00000000


	//----- nvinfo : EIATTR_REGCOUNT
	.align		4
.L_691:
        /*1038*/ 	.byte	0x04, 0x2f
        /*103a*/ 	.short	(.L_693 - .L_692)
	.align		4
.L_692:
        /*103c*/ 	.word	index@(_ZN10layer_norm13ln_bwd_kernelINS_13Kernel_traitsI6__halfS2_S2_S2_fjLj4096ELj1ELj1ELj4ELj16ENS_18Kernel_traits_baseILj4096ES2_S2_S2_S2_fjLj128EEEEELb0ELb1ELb1ELb0EEEvNS_9BwdParamsE)
        /*1040*/ 	.word	0x000000f8


	//----- nvinfo : EIATTR_FRAME_SIZE
	.align		4
.L_693:
        /*1044*/ 	.byte	0x04, 0x11
        /*1046*/ 	.short	(.L_695 - .L_694)
	.align		4
.L_694:
        /*1048*/ 	.word	index@(_ZN10layer_norm13ln_bwd_kernelINS_13Kernel_traitsI6__halfS2_S2_S2_fjLj4096ELj1ELj1ELj4ELj16ENS_18Kernel_traits_baseILj4096ES2_S2_S2_S2_fjLj128EEEEELb0ELb1ELb1ELb0EEEvNS_9BwdParamsE)
        /*104c*/ 	.word	0x00000000


	//----- nvinfo : EIATTR_REGCOUNT
	.align		4
.L_695:
        /*1050*/ 	.byte	0x04, 0x2f
        /*1052*/ 	.short	(.L_697 - .L_696)
	.align		4
.L_696:
        /*1054*/ 	.word	index@(_ZN10layer_norm13ln_bwd_kernelINS_13Kernel_traitsI6__halfS2_S2_S2_fjLj4096ELj1ELj1ELj4ELj16ENS_18Kernel_traits_baseILj4096ES2_S2_S2_S2_fjLj128EEEEELb0ELb1ELb0ELb1EEEvNS_9BwdParamsE)
        /*1058*/ 	.word	0x000000ff


	//----- nvinfo : EIATTR_FRAME_SIZE
	.align		4
.L_697:
        /*105c*/ 	.byte	0x04, 0x11
        /*105e*/ 	.short	(.L_699 - .L_698)
	.align		4
.L_698:
        /*1060*/ 	.word	index@(_ZN10layer_norm13ln_bwd_kernelINS_13Kernel_traitsI6__halfS2_S2_S2_fjLj4096ELj1ELj1ELj4ELj16ENS_18Kernel_traits_baseILj4096ES2_S2_S2_S2_fjLj128EEEEELb0ELb1ELb0ELb1EEEvNS_9BwdParamsE)
        /*1064*/ 	.word	0x00000000


	//----- nvinfo : EIATTR_REGCOUNT
	.align		4
.L_699:
        /*1068*/ 	.byte	0x04, 0x2f
        /*106a*/ 	.short	(.L_701 - .L_700)
	.align		4
.L_700:
        /*106c*/ 	.word	index@(_ZN10layer_norm13ln_bwd_kernelINS_13Kernel_traitsI6__halfS2_S2_S2_fjLj4096ELj1ELj1ELj4ELj16ENS_18Kernel_traits_baseILj4096ES2_S2_S2_S2_fjLj128EEEEELb0ELb1ELb0ELb0EEEvNS_9BwdParamsE)
        /*1070*/ 	.word	0x000000f2


	//----- nvinfo : EIATTR_FRAME_SIZE
	.align		4
.L_701:
        /*1074*/ 	.byte	0x04, 0x11
        /*1076*/ 	.short	(.L_703 - .L_702)
	.align		4
.L_702:
        /*1078*/ 	.word	index@(_ZN10layer_norm13ln_bwd_kernelINS_13Kernel_traitsI6__halfS2_S2_S2_fjLj4096ELj1ELj1ELj4ELj16ENS_18Kernel_traits_baseILj4096ES2_S2_S2_S2_fjLj128EEEEELb0ELb1ELb0ELb0EEEvNS_9BwdParamsE)
        /*107c*/ 	.word	0x00000000


	//----- nvinfo : EIATTR_REGCOUNT
	.align		4
.L_703:
        /*1080*/ 	.byte	0x04, 0x2f
        /*1082*/ 	.short	(.L_705 - .L_704)
	.align		4
.L_704:
        /*1084*/ 	.word	index@(_ZN10layer_norm13ln_bwd_kernelINS_13Kernel_traitsI6__halfS2_S2_S2_fjLj4096ELj1ELj1ELj4ELj16ENS_18Kernel_traits_baseILj4096ES2_S2_S2_S2_fjLj128EEEEELb0ELb0ELb1ELb1EEEvNS_9BwdParamsE)
        /*1088*/ 	.word	0x000000d0


	//----- nvinfo : EIATTR_FRAME_SIZE
	.align		4
.L_705:
        /*108c*/ 	.byte	0x04, 0x11
        /*108e*/ 	.short	(.L_707 - .L_706)
	.align		4
.L_706:
        /*1090*/ 	.word	index@(_ZN10layer_norm13ln_bwd_kernelINS_13Kernel_traitsI6__halfS2_S2_S2_fjLj4096ELj1ELj1ELj4ELj16ENS_18Kernel_traits_baseILj4096ES2_S2_S2_S2_fjLj128EEEEELb0ELb0ELb1ELb1EEEvNS_9BwdParamsE)
        /*1094*/ 	.word	0x00000000


	//----- nvinfo : EIATTR_REGCOUNT
	.align		4
.L_707:
        /*1098*/ 	.byte	0x04, 0x2f
        /*109a*/ 	.short	(.L_709 - .L_708)
	.align		4
.L_708:
        /*109c*/ 	.word	index@(_ZN10layer_norm13ln_bwd_kernelINS_13Kernel_traitsI6__halfS2_S2_S2_fjLj4096ELj1ELj1ELj4ELj16ENS_18Kernel_traits_baseILj4096ES2_S2_S2_S2_fjLj128EEEEELb0ELb0ELb1ELb0EEEvNS_9BwdParamsE)
        /*10a0*/ 	.word	0x000000c8


	//----- nvinfo : EIATTR_FRAME_SIZE
	.align		4
.L_709:
        /*10a4*/ 	.byte	0x04, 0x11
        /*10a6*/ 	.short	(.L_711 - .L_710)
	.align		4
.L_710:
        /*10a8*/ 	.word	index@(_ZN10layer_norm13ln_bwd_kernelINS_13Kernel_traitsI6__halfS2_S2_S2_fjLj4096ELj1ELj1ELj4ELj16ENS_18Kernel_traits_baseILj4096ES2_S2_S2_S2_fjLj128EEEEELb0ELb0ELb1ELb0EEEvNS_9BwdParamsE)
        /*10ac*/ 	.word	0x00000000


	//----- nvinfo : EIATTR_REGCOUNT
	.align		4
.L_711:
        /*10b0*/ 	.byte	0x04, 0x2f
        /*10b2*/ 	.short	(.L_713 - .L_712)
	.align		4
.L_712:
        /*10b4*/ 	.word	index@(_ZN10layer_norm13ln_bwd_kernelINS_13Kernel_traitsI6__halfS2_S2_S2_fjLj4096ELj1ELj1ELj4ELj16ENS_18Kernel_traits_baseILj4096ES2_S2_S2_S2_fjLj128EEEEELb0ELb0ELb0ELb1EEEvNS_9BwdParamsE)
        /*10b8*/ 	.word	0x000000ee


	//----- nvinfo : EIATTR_FRAME_SIZE
	.align		4
.L_713:
        /*10bc*/ 	.byte	0x04, 0x11
        /*10be*/ 	.short	(.L_715 - .L_714)
	.align		4
.L_714:
        /*10c0*/ 	.word	index@(_ZN10layer_norm13ln_bwd_kernelINS_13Kernel_traitsI6__halfS2_S2_S2_fjLj4096ELj1ELj1ELj4ELj16ENS_18Kernel_traits_baseILj4096ES2_S2_S2_S2_fjLj128EEEEELb0ELb0ELb0ELb1EEEvNS_9BwdParamsE)
        /*10c4*/ 	.word	0x00000000


	//----- nvinfo : EIATTR_REGCOUNT
	.align		4
.L_715:
        /*10c8*/ 	.byte	0x04, 0x2f
        /*10ca*/ 	.short	(.L_717 - .L_716)
	.align		4
.L_716:
        /*10cc*/ 	.word	index@(_ZN10layer_norm13ln_bwd_kernelINS_13Kernel_traitsI6__halfS2_S2_S2_fjLj4096ELj1ELj1ELj4ELj16ENS_18Kernel_traits_baseILj4096ES2_S2_S2_S2_fjLj128EEEEELb0ELb0ELb0ELb0EEEvNS_9BwdParamsE)
        /*10d0*/ 	.word	0x000000c2


	//----- nvinfo : EIATTR_FRAME_SIZE
	.align		4
.L_717:
        /*10d4*/ 	.byte	0x04, 0x11
        /*10d6*/ 	.short	(.L_719 - .L_718)
	.align		4
.L_718:
        /*10d8*/ 	.word	index@(_ZN10layer_norm13ln_bwd_kernelINS_13Kernel_traitsI6__halfS2_S2_S2_fjLj4096ELj1ELj1ELj4ELj16ENS_18Kernel_traits_baseILj4096ES2_S2_S2_S2_fjLj128EEEEELb0ELb0ELb0ELb0EEEvNS_9BwdParamsE)
        /*10dc*/ 	.word	0x00000000


	//----- nvinfo : EIATTR_REGCOUNT
	.align		4
.L_719:
        /*10e0*/ 	.byte	0x04, 0x2f
        /*10e2*/ 	.short	(.L_721 - .L_720)
	.align		4
.L_720:
        /*10e4*/ 	.word	index@(_ZN10layer_norm13ln_bwd_kernelINS_13Kernel_traitsI13__nv_bfloat16S2_S2_S2_fjLj4096ELj1ELj1ELj4ELj16ENS_18Kernel_traits_baseILj4096ES2_S2_S2_S2_fjLj128EEEEELb1ELb1ELb1ELb1EEEvNS_9BwdParamsE)
        /*10e8*/ 	.word	0x000000ff


	//----- nvinfo : EIATTR_FRAME_SIZE
	.align		4
.L_721:
        /*10ec*/ 	.byte	0x04, 0x11
        /*10ee*/ 	.short	(.L_723 - .L_722)
	.align		4
.L_722:
        /*10f0*/ 	.word	index@(_ZN10layer_norm13ln_bwd_kernelINS_13Kernel_traitsI13__nv_bfloat16S2_S2_S2_fjLj4096ELj1ELj1ELj4ELj16ENS_18Kernel_traits_baseILj4096ES2_S2_S2_S2_fjLj128EEEEELb1ELb1ELb1ELb1EEEvNS_9BwdParamsE)
        /*10f4*/ 	.word	0x00000000


	//----- nvinfo : EIATTR_REGCOUNT
	.align		4
.L_723:
        /*10f8*/ 	.byte	0x04, 0x2f
        /*10fa*/ 	.short	(.L_725 - .L_724)
	.align		4
.L_724:
        /*10fc*/ 	.word	index@(_ZN10layer_norm22ln_bwd_finalize_kernelINS_22Kernel_traits_finalizeILj4096E13__nv_bfloat16S2_S2_S2_fjLb1ELj1024ELj4ENS_18Kernel_traits_baseILj4096ES2_S2_S2_S2_fjLj1024EEEEELb1ELb1EEEvNS_9BwdParamsE)
        /*1100*/ 	.word	0x00000020


	//----- nvinfo : EIATTR_FRAME_SIZE
	.align		4
.L_725:
        /*1104*/ 	.byte	0x04, 0x11
        /*1106*/ 	.short	(.L_727 - .L_726)
	.align		4
.L_726:
        /*1108*/ 	.word	index@(_ZN10layer_norm22ln_bwd_finalize_kernelINS_22Kernel_traits_finalizeILj4096E13__nv_bfloat16S2_S2_S2_fjLb1ELj1024ELj4ENS_18Kernel_traits_baseILj4096ES2_S2_S2_S2_fjLj1024EEEEELb1ELb1EEEvNS_9BwdParamsE)
        /*110c*/ 	.word	0x00000000


	//----- nvinfo : EIATTR_REGCOUNT
	.align		4
.L_727:
        /*1110*/ 	.byte	0x04, 0x2f
        /*1112*/ 	.short	(.L_729 - .L_728)
	.align		4
.L_728:
        /*1114*/ 	.word	index@(_ZN10layer_norm13ln_bwd_kernelINS_13Kernel_traitsI13__nv_bfloat16S2_S2_S2_fjLj4096ELj1ELj1ELj4ELj16ENS_18Kernel_traits_baseILj4096ES2_S2_S2_S2_fjLj128EEEEELb1ELb1ELb1ELb0EEEvNS_9BwdParamsE)
        /*1118*/ 	.word	0x000000ff


	//----- nvinfo : EIATTR_FRAME_SIZE
	.align		4
.L_729:
        /*111c*/ 	.byte	0x04, 0x11
        /*111e*/ 	.short	(.L_731 - .L_730)
	.align		4
.L_730:
        /*1120*/ 	.word	index@(_ZN10layer_norm13ln_bwd_kernelINS_13Kernel_traitsI13__nv_bfloat16S2_S2_S2_fjLj4096ELj1ELj1ELj4ELj16ENS_18Kernel_traits_baseILj4096ES2_S2_S2_S2_fjLj128EEEEELb1ELb1ELb1ELb0EEEvNS_9BwdParamsE)
        /*1124*/ 	.word	0x00000010


	//----- nvinfo : EIATTR_REGCOUNT
	.align		4
.L_731:
        /*1128*/ 	.byte	0x04, 0x2f
        /*112a*/ 	.short	(.L_733 - .L_732)
	.align		4
.L_732:
        /*112c*/ 	.word	index@(_ZN10layer_norm22ln_bwd_finalize_kernelINS_22Kernel_traits_finalizeILj4096E13__nv_bfloat16S2_S2_S2_fjLb1ELj1024ELj4ENS_18Kernel_traits_baseILj4096ES2_S2_S2_S2_fjLj1024EEEEELb1ELb0EEEvNS_9BwdParamsE)
        /*1130*/ 	.word	0x00000020


	//----- nvinfo : EIATTR_FRAME_SIZE
	.align		4
.L_733:
        /*1134*/ 	.byte	0x04, 0x11
        /*1136*/ 	.short	(.L_735 - .L_734)
	.align		4
.L_734:
        /*1138*/ 	.word	index@(_ZN10layer_norm22ln_bwd_finalize_kernelINS_22Kernel_traits_finalizeILj4096E13__nv_bfloat16S2_S2_S2_fjLb1ELj1024ELj4ENS_18Kernel_traits_baseILj4096ES2_S2_S2_S2_fjLj1024EEEEELb1ELb0EEEvNS_9BwdParamsE)
        /*113c*/ 	.word	0x00000000


	//----- nvinfo : EIATTR_REGCOUNT
	.align		4
.L_735:
        /*1140*/ 	.byte	0x04, 0x2f
        /*1142*/ 	.short	(.L_737 - .L_736)
	.align		4
.L_736:
        /*1144*/ 	.word	index@(_ZN10layer_norm13ln_bwd_kernelINS_13Kernel_traitsI13__nv_bfloat16S2_S2_S2_fjLj4096ELj1ELj1ELj4ELj16ENS_18Kernel_traits_baseILj4096ES2_S2_S2_S2_fjLj128EEEEELb1ELb1ELb0ELb1EEEvNS_9BwdParamsE)
        /*1148*/ 	.word	0x000000ff


	//----- nvinfo : EIATTR_FRAME_SIZE
	.align		4
.L_737:
        /*114c*/ 	.byte	0x04, 0x11
        /*114e*/ 	.short	(.L_739 - .L_738)
	.align		4
.L_738:
        /*1150*/ 	.word	index@(_ZN10layer_norm13ln_bwd_kernelINS_13Kernel_traitsI13__nv_bfloat16S2_S2_S2_fjLj4096ELj1ELj1ELj4ELj16ENS_18Kernel_traits_baseILj4096ES2_S2_S2_S2_fjLj128EEEEELb1ELb1ELb0ELb1EEEvNS_9BwdParamsE)
        /*1154*/ 	.word	0x00000008


	//----- nvinfo : EIATTR_REGCOUNT
	.align		4
.L_739:
        /*1158*/ 	.byte	0x04, 0x2f
        /*115a*/ 	.short	(.L_741 - .L_740)
	.align		4
.L_740:
        /*115c*/ 	.word	index@(_ZN10layer_norm13ln_bwd_kernelINS_13Kernel_traitsI13__nv_bfloat16S2_S2_S2_fjLj4096ELj1ELj1ELj4ELj16ENS_18Kernel_traits_baseILj4096ES2_S2_S2_S2_fjLj128EEEEELb1ELb1ELb0ELb0EEEvNS_9BwdParamsE)
        /*1160*/ 	.word	0x000000ff


	//----- nvinfo : EIATTR_FRAME_SIZE
	.align		4
.L_741:
        /*1164*/ 	.byte	0x04, 0x11
        /*1166*/ 	.short	(.L_743 - .L_742)
	.align		4
.L_742:
        /*1168*/ 	.word	index@(_ZN10layer_norm13ln_bwd_kernelINS_13Kernel_traitsI13__nv_bfloat16S2_S2_S2_fjLj4096ELj1ELj1ELj4ELj16ENS_18Kernel_traits_baseILj4096ES2_S2_S2_S2_fjLj128EEEEELb1ELb1ELb0ELb0EEEvNS_9BwdParamsE)
        /*116c*/ 	.word	0x00000008


	//----- nvinfo : EIATTR_REGCOUNT
	.align		4
.L_743:
        /*1170*/ 	.byte	0x04, 0x2f
        /*1172*/ 	.short	(.L_745 - .L_744)
	.align		4
.L_744:
        /*1174*/ 	.word	index@(_ZN10layer_norm13ln_bwd_kernelINS_13Kernel_traitsI13__nv_bfloat16S2_S2_S2_fjLj4096ELj1ELj1ELj4ELj16ENS_18Kernel_traits_baseILj4096ES2_S2_S2_S2_fjLj128EEEEELb1ELb0ELb1ELb1EEEvNS_9BwdParamsE)
        /*1178*/ 	.word	0x000000f0


	//----- nvinfo : EIATTR_FRAME_SIZE
	.align		4
.L_745:
        /*117c*/ 	.byte	0x04, 0x11
        /*117e*/ 	.short	(.L_747 - .L_746)
	.align		4
.L_746:
        /*1180*/ 	.word	index@(_ZN10layer_norm13ln_bwd_kernelINS_13Kernel_traitsI13__nv_bfloat16S2_S2_S2_fjLj4096ELj1ELj1ELj4ELj16ENS_18Kernel_traits_baseILj4096ES2_S2_S2_S2_fjLj128EEEEELb1ELb0ELb1ELb1EEEvNS_9BwdParamsE)
        /*1184*/ 	.word	0x00000000


	//----- nvinfo : EIATTR_REGCOUNT
	.align		4
.L_747:
        /*1188*/ 	.byte	0x04, 0x2f
        /*118a*/ 	.short	(.L_749 - .L_748)
	.align		4
.L_748:
        /*118c*/ 	.word	index@(_ZN10layer_norm22ln_bwd_finalize_kernelINS_22Kernel_traits_finalizeILj4096E13__nv_bfloat16S2_S2_S2_fjLb0ELj1024ELj4ENS_18Kernel_traits_baseILj4096ES2_S2_S2_S2_fjLj1024EEEEELb0ELb1EEEvNS_9BwdParamsE)
        /*1190*/ 	.word	0x00000020


	//----- nvinfo : EIATTR_FRAME_SIZE
	.align		4
.L_749:
        /*1194*/ 	.byte	0x04, 0x11
        /*1196*/ 	.short	(.L_751 - .L_750)
	.align		4
.L_750:
        /*1198*/ 	.word	index@(_ZN10layer_norm22ln_bwd_finalize_kernelINS_22Kernel_traits_finalizeILj4096E13__nv_bfloat16S2_S2_S2_fjLb0ELj1024ELj4ENS_18Kernel_traits_baseILj4096ES2_S2_S2_S2_fjLj1024EEEEELb0ELb1EEEvNS_9BwdParamsE)
        /*119c*/ 	.word	0x00000000


	//----- nvinfo : EIATTR_REGCOUNT
	.align		4
.L_751:
        /*11a0*/ 	.byte	0x04, 0x2f
        /*11a2*/ 	.short	(.L_753 - .L_752)
	.align		4
.L_752:
        /*11a4*/ 	.word	index@(_ZN10layer_norm13ln_bwd_kernelINS_13Kernel_traitsI13__nv_bfloat16S2_S2_S2_fjLj4096ELj1ELj1ELj4ELj16ENS_18Kernel_traits_baseILj4096ES2_S2_S2_S2_fjLj128EEEEELb1ELb0ELb1ELb0EEEvNS_9BwdParamsE)
        /*11a8*/ 	.word	0x000000cd


	//----- nvinfo : EIATTR_FRAME_SIZE
	.align		4
.L_753:
        /*11ac*/ 	.byte	0x04, 0x11
        /*11ae*/ 	.short	(.L_755 - .L_754)
	.align		4
.L_754:
        /*11b0*/ 	.word	index@(_ZN10layer_norm13ln_bwd_kernelINS_13Kernel_traitsI13__nv_bfloat16S2_S2_S2_fjLj4096ELj1ELj1ELj4ELj16ENS_18Kernel_traits_baseILj4096ES2_S2_S2_S2_fjLj128EEEEELb1ELb0ELb1ELb0EEEvNS_9BwdParamsE)
        /*11b4*/ 	.word	0x00000000


	//----- nvinfo : EIATTR_REGCOUNT
	.align		4
.L_755:
        /*11b8*/ 	.byte	0x04, 0x2f
        /*11ba*/ 	.short	(.L_757 - .L_756)
	.align		4
.L_756:
        /*11bc*/ 	.word	index@(_ZN10layer_norm22ln_bwd_finalize_kernelINS_22Kernel_traits_finalizeILj4096E13__nv_bfloat16S2_S2_S2_fjLb0ELj1024ELj4ENS_18Kernel_traits_baseILj4096ES2_S2_S2_S2_fjLj1024EEEEELb0ELb0EEEvNS_9BwdParamsE)
        /*11c0*/ 	.word	0x0000003f


	//----- nvinfo : EIATTR_FRAME_SIZE
	.align		4
.L_757:
        /*11c4*/ 	.byte	0x04, 0x11
        /*11c6*/ 	.short	(.L_759 - .L_758)
	.align		4
.L_758:
        /*11c8*/ 	.word	index@(_ZN10layer_norm22ln_bwd_finalize_kernelINS_22Kernel_traits_finalizeILj4096E13__nv_bfloat16S2_S2_S2_fjLb0ELj1024ELj4ENS_18Kernel_traits_baseILj4096ES2_S2_S2_S2_fjLj1024EEEEELb0ELb0EEEvNS_9BwdParamsE)
        /*11cc*/ 	.word	0x00000000


	//----- nvinfo : EIATTR_REGCOUNT
	.align		4
.L_759:
        /*11d0*/ 	.byte	0x04, 0x2f
        /*11d2*/ 	.short	(.L_761 - .L_760)
	.align		4
.L_760:
        /*11d4*/ 	.word	index@(_ZN10layer_norm13ln_bwd_kernelINS_13Kernel_traitsI13__nv_bfloat16S2_S2_S2_fjLj4096ELj1ELj1ELj4ELj16ENS_18Kernel_traits_baseILj4096ES2_S2_S2_S2_fjLj128EEEEELb1ELb0ELb0ELb1EEEvNS_9BwdParamsE)
        /*11d8*/ 	.word	0x000000f6


	//----- nvinfo : EIATTR_FRAME_SIZE
	.align		4
.L_761:
        /*11dc*/ 	.byte	0x04, 0x11
        /*11de*/ 	.short	(.L_763 - .L_762)
	.align		4
.L_762:
        /*11e0*/ 	.word	index@(_ZN10layer_norm13ln_bwd_kernelINS_13Kernel_traitsI13__nv_bfloat16S2_S2_S2_fjLj4096ELj1ELj1ELj4ELj16ENS_18Kernel_traits_baseILj4096ES2_S2_S2_S2_fjLj128EEEEELb1ELb0ELb0ELb1EEEvNS_9BwdParamsE)
        /*11e4*/ 	.word	0x00000000


	//----- nvinfo : EIATTR_REGCOUNT
	.align		4
.L_763:
        /*11e8*/ 	.byte	0x04, 0x2f
        /*11ea*/ 	.short	(.L_765 - .L_764)
	.align		4
.L_764:
        /*11ec*/ 	.word	index@(_ZN10layer_norm13ln_bwd_kernelINS_13Kernel_traitsI13__nv_bfloat16S2_S2_S2_fjLj4096ELj1ELj1ELj4ELj16ENS_18Kernel_traits_baseILj4096ES2_S2_S2_S2_fjLj128EEEEELb1ELb0ELb0ELb0EEEvNS_9BwdParamsE)
        /*11f0*/ 	.word	0x000000e0


	//----- nvinfo : EIATTR_FRAME_SIZE
	.align		4
.L_765:
        /*11f4*/ 	.byte	0x04, 0x11
        /*11f6*/ 	.short	(.L_767 - .L_766)
	.align		4
.L_766:
        /*11f8*/ 	.word	index@(_ZN10layer_norm13ln_bwd_kernelINS_13Kernel_traitsI13__nv_bfloat16S2_S2_S2_fjLj4096ELj1ELj1ELj4ELj16ENS_18Kernel_traits_baseILj4096ES2_S2_S2_S2_fjLj128EEEEELb1ELb0ELb0ELb0EEEvNS_9BwdParamsE)
        /*11fc*/ 	.word	0x00000000


	//----- nvinfo : EIATTR_REGCOUNT
	.align		4
.L_767:
        /*1200*/ 	.byte	0x04, 0x2f
        /*1202*/ 	.short	(.L_769 - .L_768)
	.align		4
.L_768:
        /*1204*/ 	.word	index@(_ZN10layer_norm13ln_bwd_kernelINS_13Kernel_traitsI13__nv_bfloat16S2_S2_S2_fjLj4096ELj1ELj1ELj4ELj16ENS_18Kernel_traits_baseILj4096ES2_S2_S2_S2_fjLj128EEEEELb0ELb1ELb1ELb1EEEvNS_9BwdParamsE)
        /*1208*/ 	.word	0x000000fe


	//----- nvinfo : EIATTR_FRAME_SIZE
	.align		4
.L_769:
        /*120c*/ 	.byte	0x04, 0x11
        /*120e*/ 	.short	(.L_771 - .L_770)
	.align		4
.L_770:
        /*1210*/ 	.word	index@(_ZN10layer_norm13ln_bwd_kernelINS_13Kernel_traitsI13__nv_bfloat16S2_S2_S2_fjLj4096ELj1ELj1ELj4ELj16ENS_18Kernel_traits_baseILj4096ES2_S2_S2_S2_fjLj128EEEEELb0ELb1ELb1ELb1EEEvNS_9BwdParamsE)
        /*1214*/ 	.word	0x00000000


	//----- nvinfo : EIATTR_REGCOUNT
	.align		4
.L_771:
        /*1218*/ 	.byte	0x04, 0x2f
        /*121a*/ 	.short	(.L_773 - .L_772)
	.align		4
.L_772:
        /*121c*/ 	.word	index@(_ZN10layer_norm13ln_bwd_kernelINS_13Kernel_traitsI13__nv_bfloat16S2_S2_S2_fjLj4096ELj1ELj1ELj4ELj16ENS_18Kernel_traits_baseILj4096ES2_S2_S2_S2_fjLj128EEEEELb0ELb1ELb1ELb0EEEvNS_9BwdParamsE)
        /*1220*/ 	.word	0x000000ff


	//----- nvinfo : EIATTR_FRAME_SIZE
	.align		4
.L_773:
        /*1224*/ 	.byte	0x04, 0x11
        /*1226*/ 	.short	(.L_775 - .L_774)
	.align		4
.L_774:
        /*1228*/ 	.word	index@(_ZN10layer_norm13ln_bwd_kernelINS_13Kernel_traitsI13__nv_bfloat16S2_S2_S2_fjLj4096ELj1ELj1ELj4ELj16ENS_18Kernel_traits_baseILj4096ES2_S2_S2_S2_fjLj128EEEEELb0ELb1ELb1ELb0EEEvNS_9BwdParamsE)
        /*122c*/ 	.word	0x00000010


	//----- nvinfo : EIATTR_REGCOUNT
	.align		4
.L_775:
        /*1230*/ 	.byte	0x04, 0x2f
        /*1232*/ 	.short	(.L_777 - .L_776)
	.align		4
.L_776:
        /*1234*/ 	.word	index@(_ZN10layer_norm13ln_bwd_kernelINS_13Kernel_traitsI13__nv_bfloat16S2_S2_S2_fjLj4096ELj1ELj1ELj4ELj16ENS_18Kernel_traits_baseILj4096ES2_S2_S2_S2_fjLj128EEEEELb0ELb1ELb0ELb1EEEvNS_9BwdParamsE)
        /*1238*/ 	.word	0x000000ff


	//----- nvinfo : EIATTR_FRAME_SIZE
	.align		4
.L_777:
        /*123c*/ 	.byte	0x04, 0x11
        /*123e*/ 	.short	(.L_779 - .L_778)
	.align		4
.L_778:
        /*1240*/ 	.word	index@(_ZN10layer_norm13ln_bwd_kernelINS_13Kernel_traitsI13__nv_bfloat16S2_S2_S2_fjLj4096ELj1ELj1ELj4ELj16ENS_18Kernel_traits_baseILj4096ES2_S2_S2_S2_fjLj128EEEEELb0ELb1ELb0ELb1EEEvNS_9BwdParamsE)
        /*1244*/ 	.word	0x00000000


	//----- nvinfo : EIATTR_REGCOUNT
	.align		4
.L_779:
        /*1248*/ 	.byte	0x04, 0x2f
        /*124a*/ 	.short	(.L_781 - .L_780)
	.align		4
.L_780:
        /*124c*/ 	.word	index@(_ZN10layer_norm13ln_bwd_kernelINS_13Kernel_traitsI13__nv_bfloat16S2_S2_S2_fjLj4096ELj1ELj1ELj4ELj16ENS_18Kernel_traits_baseILj4096ES2_S2_S2_S2_fjLj128EEEEELb0ELb1ELb0ELb0EEEvNS_9BwdParamsE)
        /*1250*/ 	.word	0x000000f9


	//----- nvinfo : EIATTR_FRAME_SIZE
	.align		4
.L_781:
        /*1254*/ 	.byte	0x04, 0x11
        /*1256*/ 	.short	(.L_783 - .L_782)
	.align		4
.L_782:
        /*1258*/ 	.word	index@(_ZN10layer_norm13ln_bwd_kernelINS_13Kernel_traitsI13__nv_bfloat16S2_S2_S2_fjLj4096ELj1ELj1ELj4ELj16ENS_18Kernel_traits_baseILj4096ES2_S2_S2_S2_fjLj128EEEEELb0ELb1ELb0ELb0EEEvNS_9BwdParamsE)
        /*125c*/ 	.word	0x00000000


	//----- nvinfo : EIATTR_REGCOUNT
	.align		4
.L_783:
        /*1260*/ 	.byte	0x04, 0x2f
        /*1262*/ 	.short	(.L_785 - .L_784)
	.align		4
.L_784:
        /*1264*/ 	.word	index@(_ZN10layer_norm13ln_bwd_kernelINS_13Kernel_traitsI13__nv_bfloat16S2_S2_S2_fjLj4096ELj1ELj1ELj4ELj16ENS_18Kernel_traits_baseILj4096ES2_S2_S2_S2_fjLj128EEEEELb0ELb0ELb1ELb1EEEvNS_9BwdParamsE)
        /*1268*/ 	.word	0x000000dd


	//----- nvinfo : EIATTR_FRAME_SIZE
	.align		4
.L_785:
        /*126c*/ 	.byte	0x04, 0x11
        /*126e*/ 	.short	(.L_787 - .L_786)
	.align		4
.L_786:
        /*1270*/ 	.word	index@(_ZN10layer_norm13ln_bwd_kernelINS_13Kernel_traitsI13__nv_bfloat16S2_S2_S2_fjLj4096ELj1ELj1ELj4ELj16ENS_18Kernel_traits_baseILj4096ES2_S2_S2_S2_fjLj128EEEEELb0ELb0ELb1ELb1EEEvNS_9BwdParamsE)
        /*1274*/ 	.word	0x00000000


	//----- nvinfo : EIATTR_REGCOUNT
	.align		4
.L_787:
        /*1278*/ 	.byte	0x04, 0x2f
        /*127a*/ 	.short	(.L_789 - .L_788)
	.align		4
.L_788:
        /*127c*/ 	.word	index@(_ZN10layer_norm13ln_bwd_kernelINS_13Kernel_traitsI13__nv_bfloat16S2_S2_S2_fjLj4096ELj1ELj1ELj4ELj16ENS_18Kernel_traits_baseILj4096ES2_S2_S2_S2_fjLj128EEEEELb0ELb0ELb1ELb0EEEvNS_9BwdParamsE)
        /*1280*/ 	.word	0x000000d9


	//----- nvinfo : EIATTR_FRAME_SIZE
	.align		4
.L_789:
        /*1284*/ 	.byte	0x04, 0x11
        /*1286*/ 	.short	(.L_791 - .L_790)
	.align		4
.L_790:
        /*1288*/ 	.word	index@(_ZN10layer_norm13ln_bwd_kernelINS_13Kernel_traitsI13__nv_bfloat16S2_S2_S2_fjLj4096ELj1ELj1ELj4ELj16ENS_18Kernel_traits_baseILj4096ES2_S2_S2_S2_fjLj128EEEEELb0ELb0ELb1ELb0EEEvNS_9BwdParamsE)
        /*128c*/ 	.word	0x00000000


	//----- nvinfo : EIATTR_REGCOUNT
	.align		4
.L_791:
        /*1290*/ 	.byte	0x04, 0x2f
        /*1292*/ 	.short	(.L_793 - .L_792)
	.align		4
.L_792:
        /*1294*/ 	.word	index@(_ZN10layer_norm13ln_bwd_kernelINS_13Kernel_traitsI13__nv_bfloat16S2_S2_S2_fjLj4096ELj1ELj1ELj4ELj16ENS_18Kernel_traits_baseILj4096ES2_S2_S2_S2_fjLj128EEEEELb0ELb0ELb0ELb1EEEvNS_9BwdParamsE)
        /*1298*/ 	.word	0x000000e8


	//----- nvinfo : EIATTR_FRAME_SIZE
	.align		4
.L_793:
        /*129c*/ 	.byte	0x04, 0x11
        /*129e*/ 	.short	(.L_795 - .L_794)
	.align		4
.L_794:
        /*12a0*/ 	.word	index@(_ZN10layer_norm13ln_bwd_kernelINS_13Kernel_traitsI13__nv_bfloat16S2_S2_S2_fjLj4096ELj1ELj1ELj4ELj16ENS_18Kernel_traits_baseILj4096ES2_S2_S2_S2_fjLj128EEEEELb0ELb0ELb0ELb1EEEvNS_9BwdParamsE)
        /*12a4*/ 	.word	0x00000000


	//----- nvinfo : EIATTR_REGCOUNT
	.align		4
.L_795:
        /*12a8*/ 	.byte	0x04, 0x2f
        /*12aa*/ 	.short	(.L_797 - .L_796)
	.align		4
.L_796:
        /*12ac*/ 	.word	index@(_ZN10layer_norm13ln_bwd_kernelINS_13Kernel_traitsI13__nv_bfloat16S2_S2_S2_fjLj4096ELj1ELj1ELj4ELj16ENS_18Kernel_traits_baseILj4096ES2_S2_S2_S2_fjLj128EEEEELb0ELb0ELb0ELb0EEEvNS_9BwdParamsE)
        /*12b0*/ 	.word	0x000000da


	//----- nvinfo : EIATTR_FRAME_SIZE
	.align		4
.L_797:
        /*12b4*/ 	.byte	0x04, 0x11
        /*12b6*/ 	.short	(.L_799 - .L_798)
	.align		4
.L_798:
        /*12b8*/ 	.word	index@(_ZN10layer_norm13ln_bwd_kernelINS_13Kernel_traitsI13__nv_bfloat16S2_S2_S2_fjLj4096ELj1ELj1ELj4ELj16ENS_18Kernel_traits_baseILj4096ES2_S2_S2_S2_fjLj128EEEEELb0ELb0ELb0ELb0EEEvNS_9BwdParamsE)
        /*12bc*/ 	.word	0x00000000


	//----- nvinfo : EIATTR_MIN_STACK_SIZE
	.align		4
.L_799:
        /*12c0*/ 	.byte	0x04, 0x12
        /*12c2*/ 	.short	(.L_801 - .L_800)
	.align		4
.L_800:
        /*12c4*/ 	.word	index@(_ZN10layer_norm13ln_bwd_kernelINS_13Kernel_traitsI13__nv_bfloat16S2_S2_S2_fjLj4096ELj1ELj1ELj4ELj16ENS_18Kernel_traits_baseILj4096ES2_S2_S2_S2_fjLj128EEEEELb0ELb0ELb0ELb0EEEvNS_9BwdParamsE)
        /*12c8*/ 	.word	0x00000000


	//----- nvinfo : EIATTR_MIN_STACK_SIZE
	.align		4
.L_801:
        /*12cc*/ 	.byte	0x04, 0x12
        /*12ce*/ 	.short	(.L_803 - .L_802)
	.align		4
.L_802:
        /*12d0*/ 	.word	index@(_ZN10layer_norm13ln_bwd_kernelINS_13Kernel_traitsI13__nv_bfloat16S2_S2_S2_fjLj4096ELj1ELj1ELj4ELj16ENS_18Kernel_traits_baseILj4096ES2_S2_S2_S2_fjLj128EEEEELb0ELb0ELb0ELb1EEEvNS_9BwdParamsE)
        /*12d4*/ 	.word	0x00000000


	//----- nvinfo : EIATTR_MIN_STACK_SIZE
	.align		4
.L_803:
        /*12d8*/ 	.byte	0x04, 0x12
        /*12da*/ 	.short	(.L_805 - .L_804)
	.align		4
.L_804:
        /*12dc*/ 	.word	index@(_ZN10layer_norm13ln_bwd_kernelINS_13Kernel_traitsI13__nv_bfloat16S2_S2_S2_fjLj4096ELj1ELj1ELj4ELj16ENS_18Kernel_traits_baseILj4096ES2_S2_S2_S2_fjLj128EEEEELb0ELb0ELb1ELb0EEEvNS_9BwdParamsE)
        /*12e0*/ 	.word	0x00000000


	//----- nvinfo : EIATTR_MIN_STACK_SIZE
	.align		4
.L_805:
        /*12e4*/ 	.byte	0x04, 0x12
        /*12e6*/ 	.short	(.L_807 - .L_806)
	.align		4
.L_806:
        /*12e8*/ 	.word	index@(_ZN10layer_norm13ln_bwd_kernelINS_13Kernel_traitsI13__nv_bfloat16S2_S2_S2_fjLj4096ELj1ELj1ELj4ELj16ENS_18Kernel_traits_baseILj4096ES2_S2_S2_S2_fjLj128EEEEELb0ELb0ELb1ELb1EEEvNS_9BwdParamsE)
        /*12ec*/ 	.word	0x00000000


	//----- nvinfo : EIATTR_MIN_STACK_SIZE
	.align		4
.L_807:
        /*12f0*/ 	.byte	0x04, 0x12
        /*12f2*/ 	.short	(.L_809 - .L_808)
	.align		4
.L_808:
        /*12f4*/ 	.word	index@(_ZN10layer_norm13ln_bwd_kernelINS_13Kernel_traitsI13__nv_bfloat16S2_S2_S2_fjLj4096ELj1ELj1ELj4ELj16ENS_18Kernel_traits_baseILj4096ES2_S2_S2_S2_fjLj128EEEEELb0ELb1ELb0ELb0EEEvNS_9BwdParamsE)
        /*12f8*/ 	.word	0x00000000


	//----- nvinfo : EIATTR_MIN_STACK_SIZE
	.align		4
.L_809:
        /*12fc*/ 	.byte	0x04, 0x12
        /*12fe*/ 	.short	(.L_811 - .L_810)
	.align		4
.L_810:
        /*1300*/ 	.word	index@(_ZN10layer_norm13ln_bwd_kernelINS_13Kernel_traitsI13__nv_bfloat16S2_S2_S2_fjLj4096ELj1ELj1ELj4ELj16ENS_18Kernel_traits_baseILj4096ES2_S2_S2_S2_fjLj128EEEEELb0ELb1ELb0ELb1EEEvNS_9BwdParamsE)
        /*1304*/ 	.word	0x00000000


	//----- nvinfo : EIATTR_MIN_STACK_SIZE
	.align		4
.L_811:
        /*1308*/ 	.byte	0x04, 0x12
        /*130a*/ 	.short	(.L_813 - .L_812)
	.align		4
.L_812:
        /*130c*/ 	.word	index@(_ZN10layer_norm13ln_bwd_kernelINS_13Kernel_traitsI13__nv_bfloat16S2_S2_S2_fjLj4096ELj1ELj1ELj4ELj16ENS_18Kernel_traits_baseILj4096ES2_S2_S2_S2_fjLj128EEEEELb0ELb1ELb1ELb0EEEvNS_9BwdParamsE)
        /*1310*/ 	.word	0x00000010


	//----- nvinfo : EIATTR_MIN_STACK_SIZE
	.align		4
.L_813:
        /*1314*/ 	.byte	0x04, 0x12
        /*1316*/ 	.short	(.L_815 - .L_814)
	.align		4
.L_814:
        /*1318*/ 	.word	index@(_ZN10layer_norm13ln_bwd_kernelINS_13Kernel_traitsI13__nv_bfloat16S2_S2_S2_fjLj4096ELj1ELj1ELj4ELj16ENS_18Kernel_traits_baseILj4096ES2_S2_S2_S2_fjLj128EEEEELb0ELb1ELb1ELb1EEEvNS_9BwdParamsE)
        /*131c*/ 	.word	0x00000000


	//----- nvinfo : EIATTR_MIN_STACK_SIZE
	.align		4
.L_815:
        /*1320*/ 	.byte	0x04, 0x12
        /*1322*/ 	.short	(.L_817 - .L_816)
	.align		4
.L_816:
        /*1324*/ 	.word	index@(_ZN10layer_norm13ln_bwd_kernelINS_13Kernel_traitsI13__nv_bfloat16S2_S2_S2_fjLj4096ELj1ELj1ELj4ELj16ENS_18Kernel_traits_baseILj4096ES2_S2_S2_S2_fjLj128EEEEELb1ELb0ELb0ELb0EEEvNS_9BwdParamsE)
        /*1328*/ 	.word	0x00000000


	//----- nvinfo : EIATTR_MIN_STACK_SIZE
	.align		4
.L_817:
        /*132c*/ 	.byte	0x04, 0x12
        /*132e*/ 	.short	(.L_819 - .L_818)
	.align		4
.L_818:
        /*1330*/ 	.word	index@(_ZN10layer_norm13ln_bwd_kernelINS_13Kernel_traitsI13__nv_bfloat16S2_S2_S2_fjLj4096ELj1ELj1ELj4ELj16ENS_18Kernel_traits_baseILj4096ES2_S2_S2_S2_fjLj128EEEEELb1ELb0ELb0ELb1EEEvNS_9BwdParamsE)
        /*1334*/ 	.word	0x00000000


	//----- nvinfo : EIATTR_MIN_STACK_SIZE
	.align		4
.L_819:
        /*1338*/ 	.byte	0x04, 0x12
        /*133a*/ 	.short	(.L_821 - .L_820)
	.align		4
.L_820:
        /*133c*/ 	.word	index@(_ZN10layer_norm22ln_bwd_finalize_kernelINS_22Kernel_traits_finalizeILj4096E13__nv_bfloat16S2_S2_S2_fjLb0ELj1024ELj4ENS_18Kernel_traits_baseILj4096ES2_S2_S2_S2_fjLj1024EEEEELb0ELb0EEEvNS_9BwdParamsE)
        /*1340*/ 	.word	0x00000000


	//----- nvinfo : EIATTR_MIN_STACK_SIZE
	.align		4
.L_821:
        /*1344*/ 	.byte	0x04, 0x12
        /*1346*/ 	.short	(.L_823 - .L_822)
	.align		4
.L_822:
        /*1348*/ 	.word	index@(_ZN10layer_norm13ln_bwd_kernelINS_13Kernel_traitsI13__nv_bfloat16S2_S2_S2_fjLj4096ELj1ELj1ELj4ELj16ENS_18Kernel_traits_baseILj4096ES2_S2_S2_S2_fjLj128EEEEELb1ELb0ELb1ELb0EEEvNS_9BwdParamsE)
        /*134c*/ 	.word	0x00000000


	//----- nvinfo : EIATTR_MIN_STACK_SIZE
	.align		4
.L_823:
        /*1350*/ 	.byte	0x04, 0x12
        /*1352*/ 	.short	(.L_825 - .L_824)
	.align		4
.L_824:
        /*1354*/ 	.word	index@(_ZN10layer_norm22ln_bwd_finalize_kernelINS_22Kernel_traits_finalizeILj4096E13__nv_bfloat16S2_S2_S2_fjLb0ELj1024ELj4ENS_18Kernel_traits_baseILj4096ES2_S2_S2_S2_fjLj1024EEEEELb0ELb1EEEvNS_9BwdParamsE)
        /*1358*/ 	.word	0x00000000


	//----- nvinfo : EIATTR_MIN_STACK_SIZE
	.align		4
.L_825:
        /*135c*/ 	.byte	0x04, 0x12
        /*135e*/ 	.short	(.L_827 - .L_826)
	.align		4
.L_826:
        /*1360*/ 	.word	index@(_ZN10layer_norm13ln_bwd_kernelINS_13Kernel_traitsI13__nv_bfloat16S2_S2_S2_fjLj4096ELj1ELj1ELj4ELj16ENS_18Kernel_traits_baseILj4096ES2_S2_S2_S2_fjLj128EEEEELb1ELb0ELb1ELb1EEEvNS_9BwdParamsE)
        /*1364*/ 	.word	0x00000000


	//----- nvinfo : EIATTR_MIN_STACK_SIZE
	.align		4
.L_827:
        /*1368*/ 	.byte	0x04, 0x12
        /*136a*/ 	.short	(.L_829 - .L_828)
	.align		4
.L_828:
        /*136c*/ 	.word	index@(_ZN10layer_norm13ln_bwd_kernelINS_13Kernel_traitsI13__nv_bfloat16S2_S2_S2_fjLj4096ELj1ELj1ELj4ELj16ENS_18Kernel_traits_baseILj4096ES2_S2_S2_S2_fjLj128EEEEELb1ELb1ELb0ELb0EEEvNS_9BwdParamsE)
        /*1370*/ 	.word	0x00000008


	//----- nvinfo : EIATTR_MIN_STACK_SIZE
	.align		4
.L_829:
        /*1374*/ 	.byte	0x04, 0x12
        /*1376*/ 	.short	(.L_831 - .L_830)
	.align		4
.L_830:
        /*1378*/ 	.word	index@(_ZN10layer_norm13ln_bwd_kernelINS_13Kernel_traitsI13__nv_bfloat16S2_S2_S2_fjLj4096ELj1ELj1ELj4ELj16ENS_18Kernel_traits_baseILj4096ES2_S2_S2_S2_fjLj128EEEEELb1ELb1ELb0ELb1EEEvNS_9BwdParamsE)
        /*137c*/ 	.word	0x00000008


	//----- nvinfo : EIATTR_MIN_STACK_SIZE
	.align		4
.L_831:
        /*1380*/ 	.byte	0x04, 0x12
        /*1382*/ 	.short	(.L_833 - .L_832)
	.align		4
.L_832:
        /*1384*/ 	.word	index@(_ZN10layer_norm22ln_bwd_finalize_kernelINS_22Kernel_traits_finalizeILj4096E13__nv_bfloat16S2_S2_S2_fjLb1ELj1024ELj4ENS_18Kernel_traits_baseILj4096ES2_S2_S2_S2_fjLj1024EEEEELb1ELb0EEEvNS_9BwdParamsE)
        /*1388*/ 	.word	0x00000000


	//----- nvinfo : EIATTR_MIN_STACK_SIZE
	.align		4
.L_833:
        /*138c*/ 	.byte	0x04, 0x12
        /*138e*/ 	.short	(.L_835 - .L_834)
	.align		4
.L_834:
        /*1390*/ 	.word	index@(_ZN10layer_norm13ln_bwd_kernelINS_13Kernel_traitsI13__nv_bfloat16S2_S2_S2_fjLj4096ELj1ELj1ELj4ELj16ENS_18Kernel_traits_baseILj4096ES2_S2_S2_S2_fjLj128EEEEELb1ELb1ELb1ELb0EEEvNS_9BwdParamsE)
        /*1394*/ 	.word	0x00000010


	//----- nvinfo : EIATTR_MIN_STACK_SIZE
	.align		4
.L_835:
        /*1398*/ 	.byte	0x04, 0x12
        /*139a*/ 	.short	(.L_837 - .L_836)
	.align		4
.L_836:
        /*139c*/ 	.word	index@(_ZN10layer_norm22ln_bwd_finalize_kernelINS_22Kernel_traits_finalizeILj4096E13__nv_bfloat16S2_S2_S2_fjLb1ELj1024ELj4ENS_18Kernel_traits_baseILj4096ES2_S2_S2_S2_fjLj1024EEEEELb1ELb1EEEvNS_9BwdParamsE)
        /*13a0*/ 	.word	0x00000000


	//----- nvinfo : EIATTR_MIN_STACK_SIZE
	.align		4
.L_837:
        /*13a4*/ 	.byte	0x04, 0x12
        /*13a6*/ 	.short	(.L_839 - .L_838)
	.align		4
.L_838:
        /*13a8*/ 	.word	index@(_ZN10layer_norm13ln_bwd_kernelINS_13Kernel_traitsI13__nv_bfloat16S2_S2_S2_fjLj4096ELj1ELj1ELj4ELj16ENS_18Kernel_traits_baseILj4096ES2_S2_S2_S2_fjLj128EEEEELb1ELb1ELb1ELb1EEEvNS_9BwdParamsE)
        /*13ac*/ 	.word	0x00000000


	//----- nvinfo : EIATTR_MIN_STACK_SIZE
	.align		4
.L_839:
        /*13b0*/ 	.byte	0x04, 0x12
        /*13b2*/ 	.short	(.L_841 - .L_840)
	.align		4
.L_840:
        /*13b4*/ 	.word	index@(_ZN10layer_norm13ln_bwd_kernelINS_13Kernel_traitsI6__halfS2_S2_S2_fjLj4096ELj1ELj1ELj4ELj16ENS_18Kernel_traits_baseILj4096ES2_S2_S2_S2_fjLj128EEEEELb0ELb0ELb0ELb0EEEvNS_9BwdParamsE)
        /*13b8*/ 	.word	0x00000000


	//----- nvinfo : EIATTR_MIN_STACK_SIZE
	.align		4
.L_841:
        /*13bc*/ 	.byte	0x04, 0x12
        /*13be*/ 	.short	(.L_843 - .L_842)
	.align		4
.L_842:
        /*13c0*/ 	.word	index@(_ZN10layer_norm13ln_bwd_kernelINS_13Kernel_traitsI6__halfS2_S2_S2_fjLj4096ELj1ELj1ELj4ELj16ENS_18Kernel_traits_baseILj4096ES2_S2_S2_S2_fjLj128EEEEELb0ELb0ELb0ELb1EEEvNS_9BwdParamsE)
        /*13c4*/ 	.word	0x00000000


	//----- nvinfo : EIATTR_MIN_STACK_SIZE
	.align		4
.L_843:
        /*13c8*/ 	.byte	0x04, 0x12
        /*13ca*/ 	.short	(.L_845 - .L_844)
	.align		4
.L_844:
        /*13cc*/ 	.word	index@(_ZN10layer_norm13ln_bwd_kernelINS_13Kernel_traitsI6__halfS2_S2_S2_fjLj4096ELj1ELj1ELj4ELj16ENS_18Kernel_traits_baseILj4096ES2_S2_S2_S2_fjLj128EEEEELb0ELb0ELb1ELb0EEEvNS_9BwdParamsE)
        /*13d0*/ 	.word	0x00000000


	//----- nvinfo : EIATTR_MIN_STACK_SIZE
	.align		4
.L_845:
        /*13d4*/ 	.byte	0x04, 0x12
        /*13d6*/ 	.short	(.L_847 - .L_846)
	.align		4
.L_846:
        /*13d8*/ 	.word	index@(_ZN10layer_norm13ln_bwd_kernelINS_13Kernel_traitsI6__halfS2_S2_S2_fjLj4096ELj1ELj1ELj4ELj16ENS_18Kernel_traits_baseILj4096ES2_S2_S2_S2_fjLj128EEEEELb0ELb0ELb1ELb1EEEvNS_9BwdParamsE)
        /*13dc*/ 	.word	0x00000000


	//----- nvinfo : EIATTR_MIN_STACK_SIZE
	.align		4
.L_847:
        /*13e0*/ 	.byte	0x04, 0x12
        /*13e2*/ 	.short	(.L_849 - .L_848)
	.align		4
.L_848:
        /*13e4*/ 	.word	index@(_ZN10layer_norm13ln_bwd_kernelINS_13Kernel_traitsI6__halfS2_S2_S2_fjLj4096ELj1ELj1ELj4ELj16ENS_18Kernel_traits_baseILj4096ES2_S2_S2_S2_fjLj128EEEEELb0ELb1ELb0ELb0EEEvNS_9BwdParamsE)
        /*13e8*/ 	.word	0x00000000


	//----- nvinfo : EIATTR_MIN_STACK_SIZE
	.align		4
.L_849:
        /*13ec*/ 	.byte	0x04, 0x12
        /*13ee*/ 	.short	(.L_851 - .L_850)
	.align		4
.L_850:
        /*13f0*/ 	.word	index@(_ZN10layer_norm13ln_bwd_kernelINS_13Kernel_traitsI6__halfS2_S2_S2_fjLj4096ELj1ELj1ELj4ELj16ENS_18Kernel_traits_baseILj4096ES2_S2_S2_S2_fjLj128EEEEELb0ELb1ELb0ELb1EEEvNS_9BwdParamsE)
        /*13f4*/ 	.word	0x00000000


	//----- nvinfo : EIATTR_MIN_STACK_SIZE
	.align		4
.L_851:
        /*13f8*/ 	.byte	0x04, 0x12
        /*13fa*/ 	.short	(.L_853 - .L_852)
	.align		4
.L_852:
        /*13fc*/ 	.word	index@(_ZN10layer_norm13ln_bwd_kernelINS_13Kernel_traitsI6__halfS2_S2_S2_fjLj4096ELj1ELj1ELj4ELj16ENS_18Kernel_traits_baseILj4096ES2_S2_S2_S2_fjLj128EEEEELb0ELb1ELb1ELb0EEEvNS_9BwdParamsE)
        /*1400*/ 	.word	0x00000000


	//----- nvinfo : EIATTR_MIN_STACK_SIZE
	.align		4
.L_853:
        /*1404*/ 	.byte	0x04, 0x12
        /*1406*/ 	.short	(.L_855 - .L_854)
	.align		4
.L_854:
        /*1408*/ 	.word	index@(_ZN10layer_norm13ln_bwd_kernelINS_13Kernel_traitsI6__halfS2_S2_S2_fjLj4096ELj1ELj1ELj4ELj16ENS_18Kernel_traits_baseILj4096ES2_S2_S2_S2_fjLj128EEEEELb0ELb1ELb1ELb1EEEvNS_9BwdParamsE)
        /*140c*/ 	.word	0x00000000


	//----- nvinfo : EIATTR_MIN_STACK_SIZE
	.align		4
.L_855:
        /*1410*/ 	.byte	0x04, 0x12
        /*1412*/ 	.short	(.L_857 - .L_856)
	.align		4
.L_856:
        /*1414*/ 	.word	index@(_ZN10layer_norm13ln_bwd_kernelINS_13Kernel_traitsI6__halfS2_S2_S2_fjLj4096ELj1ELj1ELj4ELj16ENS_18Kernel_traits_baseILj4096ES2_S2_S2_S2_fjLj128EEEEELb1ELb0ELb0ELb0EEEvNS_9BwdParamsE)
        /*1418*/ 	.word	0x00000000


	//----- nvinfo : EIATTR_MIN_STACK_SIZE
	.align		4
.L_857:
        /*141c*/ 	.byte	0x04, 0x12
        /*141e*/ 	.short	(.L_859 - .L_858)
	.align		4
.L_858:
        /*1420*/ 	.word	index@(_ZN10layer_norm13ln_bwd_kernelINS_13Kernel_traitsI6__halfS2_S2_S2_fjLj4096ELj1ELj1ELj4ELj16ENS_18Kernel_traits_baseILj4096ES2_S2_S2_S2_fjLj128EEEEELb1ELb0ELb0ELb1EEEvNS_9BwdParamsE)
        /*1424*/ 	.word	0x00000000


	//----- nvinfo : EIATTR_MIN_STACK_SIZE
	.align		4
.L_859:
        /*1428*/ 	.byte	0x04, 0x12
        /*142a*/ 	.short	(.L_861 - .L_860)
	.align		4
.L_860:
        /*142c*/ 	.word	index@(_ZN10layer_norm22ln_bwd_finalize_kernelINS_22Kernel_traits_finalizeILj4096E6__halfS2_S2_S2_fjLb0ELj1024ELj4ENS_18Kernel_traits_baseILj4096ES2_S2_S2_S2_fjLj1024EEEEELb0ELb0EEEvNS_9BwdParamsE)
        /*1430*/ 	.word	0x00000000


	//----- nvinfo : EIATTR_MIN_STACK_SIZE
	.align		4
.L_861:
        /*1434*/ 	.byte	0x04, 0x12
        /*1436*/ 	.short	(.L_863 - .L_862)
	.align		4
.L_862:
        /*1438*/ 	.word	index@(_ZN10layer_norm13ln_bwd_kernelINS_13Kernel_traitsI6__halfS2_S2_S2_fjLj4096ELj1ELj1ELj4ELj16ENS_18Kernel_traits_baseILj4096ES2_S2_S2_S2_fjLj128EEEEELb1ELb0ELb1ELb0EEEvNS_9BwdParamsE)
        /*143c*/ 	.word	0x00000000


	//----- nvinfo : EIATTR_MIN_STACK_SIZE
	.align		4
.L_863:
        /*1440*/ 	.byte	0x04, 0x12
        /*1442*/ 	.short	(.L_865 - .L_864)
	.align		4
.L_864:
        /*1444*/ 	.word	index@(_ZN10layer_norm22ln_bwd_finalize_kernelINS_22Kernel_traits_finalizeILj4096E6__halfS2_S2_S2_fjLb0ELj1024ELj4ENS_18Kernel_traits_baseILj4096ES2_S2_S2_S2_fjLj1024EEEEELb0ELb1EEEvNS_9BwdParamsE)
        /*1448*/ 	.word	0x00000000


	//----- nvinfo : EIATTR_MIN_STACK_SIZE
	.align		4
.L_865:
        /*144c*/ 	.byte	0x04, 0x12
        /*144e*/ 	.short	(.L_867 - .L_866)
	.align		4
.L_866:
        /*1450*/ 	.word	index@(_ZN10layer_norm13ln_bwd_kernelINS_13Kernel_traitsI6__halfS2_S2_S2_fjLj4096ELj1ELj1ELj4ELj16ENS_18Kernel_traits_baseILj4096ES2_S2_S2_S2_fjLj128EEEEELb1ELb0ELb1ELb1EEEvNS_9BwdParamsE)
        /*1454*/ 	.word	0x00000000


	//----- nvinfo : EIATTR_MIN_STACK_SIZE
	.align		4
.L_867:
        /*1458*/ 	.byte	0x04, 0x12
        /*145a*/ 	.short	(.L_869 - .L_868)
	.align		4
.L_868:
        /*145c*/ 	.word	index@(_ZN10layer_norm13ln_bwd_kernelINS_13Kernel_traitsI6__halfS2_S2_S2_fjLj4096ELj1ELj1ELj4ELj16ENS_18Kernel_traits_baseILj4096ES2_S2_S2_S2_fjLj128EEEEELb1ELb1ELb0ELb0EEEvNS_9BwdParamsE)
        /*1460*/ 	.word	0x00000000


	//----- nvinfo : EIATTR_MIN_STACK_SIZE
	.align		4
.L_869:
        /*1464*/ 	.byte	0x04, 0x12
        /*1466*/ 	.short	(.L_871 - .L_870)
	.align		4
.L_870:
        /*1468*/ 	.word	index@(_ZN10layer_norm13ln_bwd_kernelINS_13Kernel_traitsI6__halfS2_S2_S2_fjLj4096ELj1ELj1ELj4ELj16ENS_18Kernel_traits_baseILj4096ES2_S2_S2_S2_fjLj128EEEEELb1ELb1ELb0ELb1EEEvNS_9BwdParamsE)
        /*146c*/ 	.word	0x00000008


	//----- nvinfo : EIATTR_MIN_STACK_SIZE
	.align		4
.L_871:
        /*1470*/ 	.byte	0x04, 0x12
        /*1472*/ 	.short	(.L_873 - .L_872)
	.align		4
.L_872:
        /*1474*/ 	.word	index@(_ZN10layer_norm22ln_bwd_finalize_kernelINS_22Kernel_traits_finalizeILj4096E6__halfS2_S2_S2_fjLb1ELj1024ELj4ENS_18Kernel_traits_baseILj4096ES2_S2_S2_S2_fjLj1024EEEEELb1ELb0EEEvNS_9BwdParamsE)
        /*1478*/ 	.word	0x00000000


	//----- nvinfo : EIATTR_MIN_STACK_SIZE
	.align		4
.L_873:
        /*147c*/ 	.byte	0x04, 0x12
        /*147e*/ 	.short	(.L_875 - .L_874)
	.align		4
.L_874:
        /*1480*/ 	.word	index@(_ZN10layer_norm13ln_bwd_kernelINS_13Kernel_traitsI6__halfS2_S2_S2_fjLj4096ELj1ELj1ELj4ELj16ENS_18Kernel_traits_baseILj4096ES2_S2_S2_S2_fjLj128EEEEELb1ELb1ELb1ELb0EEEvNS_9BwdParamsE)
        /*1484*/ 	.word	0x00000000


	//----- nvinfo : EIATTR_MIN_STACK_SIZE
	.align		4
.L_875:
        /*1488*/ 	.byte	0x04, 0x12
        /*148a*/ 	.short	(.L_877 - .L_876)
	.align		4
.L_876:
        /*148c*/ 	.word	index@(_ZN10layer_norm22ln_bwd_finalize_kernelINS_22Kernel_traits_finalizeILj4096E6__halfS2_S2_S2_fjLb1ELj1024ELj4ENS_18Kernel_traits_baseILj4096ES2_S2_S2_S2_fjLj1024EEEEELb1ELb1EEEvNS_9BwdParamsE)
        /*1490*/ 	.word	0x00000000


	//----- nvinfo : EIATTR_MIN_STACK_SIZE
	.align		4
.L_877:
        /*1494*/ 	.byte	0x04, 0x12
        /*1496*/ 	.short	(.L_879 - .L_878)
	.align		4
.L_878:
        /*1498*/ 	.word	index@(_ZN10layer_norm13ln_bwd_kernelINS_13Kernel_traitsI6__halfS2_S2_S2_fjLj4096ELj1ELj1ELj4ELj16ENS_18Kernel_traits_baseILj4096ES2_S2_S2_S2_fjLj128EEEEELb1ELb1ELb1ELb1EEEvNS_9BwdParamsE)
        /*149c*/ 	.word	0x00000000


	//----- nvinfo : EIATTR_MIN_STACK_SIZE
	.align		4
.L_879:
        /*14a0*/ 	.byte	0x04, 0x12
        /*14a2*/ 	.short	(.L_881 - .L_880)
	.align		4
.L_880:
        /*14a4*/ 	.word	index@(_ZN10layer_norm13ln_bwd_kernelINS_13Kernel_traitsIf13__nv_bfloat16S2_S2_fjLj4096ELj1ELj1ELj4ELj16ENS_18Kernel_traits_baseILj4096EfS2_S2_S2_fjLj128EEEEELb0ELb0ELb0ELb0EEEvNS_9BwdParamsE)
        /*14a8*/ 	.word	0x00000000


	//----- nvinfo : EIATTR_MIN_STACK_SIZE
	.align		4
.L_881:
        /*14ac*/ 	.byte	0x04, 0x12
        /*14ae*/ 	.short	(.L_883 - .L_882)
	.align		4
.L_882:
        /*14b0*/ 	.word	index@(_ZN10layer_norm13ln_bwd_kernelINS_13Kernel_traitsIf13__nv_bfloat16S2_S2_fjLj4096ELj1ELj1ELj4ELj16ENS_18Kernel_traits_baseILj4096EfS2_S2_S2_fjLj128EEEEELb0ELb0ELb0ELb1EEEvNS_9BwdParamsE)
        /*14b4*/ 	.word	0x00000000


	//----- nvinfo : EIATTR_MIN_STACK_SIZE
	.align		4
.L_883:
        /*14b8*/ 	.byte	0x04, 0x12
        /*14ba*/ 	.short	(.L_885 - .L_884)
	.align		4
.L_884:
        /*14bc*/ 	.word	index@(_ZN10layer_norm13ln_bwd_kernelINS_13Kernel_traitsIf13__nv_bfloat16S2_S2_fjLj4096ELj1ELj1ELj4ELj16ENS_18Kernel_traits_baseILj4096EfS2_S2_S2_fjLj128EEEEELb0ELb0ELb1ELb0EEEvNS_9BwdParamsE)
        /*14c0*/ 	.word	0x00000000


	//----- nvinfo : EIATTR_MIN_STACK_SIZE
	.align		4
.L_885:
        /*14c4*/ 	.byte	0x04, 0x12
        /*14c6*/ 	.short	(.L_887 - .L_886)
	.align		4
.L_886:
        /*14c8*/ 	.word	index@(_ZN10layer_norm13ln_bwd_kernelINS_13Kernel_traitsIf13__nv_bfloat16S2_S2_fjLj4096ELj1ELj1ELj4ELj16ENS_18Kernel_traits_baseILj4096EfS2_S2_S2_fjLj128EEEEELb0ELb0ELb1ELb1EEEvNS_9BwdParamsE)
        /*14cc*/ 	.word	0x00000000


	//----- nvinfo : EIATTR_MIN_STACK_SIZE
	.align		4
.L_887:
        /*14d0*/ 	.byte	0x04, 0x12
        /*14d2*/ 	.short	(.L_889 - .L_888)
	.align		4
.L_888:
        /*14d4*/ 	.word	index@(_ZN10layer_norm13ln_bwd_kernelINS_13Kernel_traitsIf13__nv_bfloat16S2_S2_fjLj4096ELj1ELj1ELj4ELj16ENS_18Kernel_traits_baseILj4096EfS2_S2_S2_fjLj128EEEEELb0ELb1ELb0ELb0EEEvNS_9BwdParamsE)
        /*14d8*/ 	.word	0x00000020


	//----- nvinfo : EIATTR_MIN_STACK_SIZE
	.align		4
.L_889:
        /*14dc*/ 	.byte	0x04, 0x12
        /*14de*/ 	.short	(.L_891 - .L_890)
	.align		4
.L_890:
        /*14e0*/ 	.word	index@(_ZN10layer_norm13ln_bwd_kernelINS_13Kernel_traitsIf13__nv_bfloat16S2_S2_fjLj4096ELj1ELj1ELj4ELj16ENS_18Kernel_traits_baseILj4096EfS2_S2_S2_fjLj128EEEEELb0ELb1ELb0ELb1EEEvNS_9BwdParamsE)
        /*14e4*/ 	.word	0x00000020


	//----- nvinfo : EIATTR_MIN_STACK_SIZE
	.align		4
.L_891:
        /*14e8*/ 	.byte	0x04, 0x12
        /*14ea*/ 	.short	(.L_893 - .L_892)
	.align		4
.L_892:
        /*14ec*/ 	.word	index@(_ZN10layer_norm13ln_bwd_kernelINS_13Kernel_traitsIf13__nv_bfloat16S2_S2_fjLj4096ELj1ELj1ELj4ELj16ENS_18Kernel_traits_baseILj4096EfS2_S2_S2_fjLj128EEEEELb0ELb1ELb1ELb0EEEvNS_9BwdParamsE)
        /*14f0*/ 	.word	0x00000040


	//----- nvinfo : EIATTR_MIN_STACK_SIZE
	.align		4
.L_893:
        /*14f4*/ 	.byte	0x04, 0x12
        /*14f6*/ 	.short	(.L_895 - .L_894)
	.align		4
.L_894:
        /*14f8*/ 	.word	index@(_ZN10layer_norm13ln_bwd_kernelINS_13Kernel_traitsIf13__nv_bfloat16S2_S2_fjLj4096ELj1ELj1ELj4ELj16ENS_18Kernel_traits_baseILj4096EfS2_S2_S2_fjLj128EEEEELb0ELb1ELb1ELb1EEEvNS_9BwdParamsE)
        /*14fc*/ 	.word	0x00000020


	//----- nvinfo : EIATTR_MIN_STACK_SIZE
	.align		4
.L_895:
        /*1500*/ 	.byte	0x04, 0x12
        /*1502*/ 	.short	(.L_897 - .L_896)
	.align		4
.L_896:
        /*1504*/ 	.word	index@(_ZN10layer_norm13ln_bwd_kernelINS_13Kernel_traitsIf13__nv_bfloat16S2_S2_fjLj4096ELj1ELj1ELj4ELj16ENS_18Kernel_traits_baseILj4096EfS2_S2_S2_fjLj128EEEEELb1ELb0ELb0ELb0EEEvNS_9BwdParamsE)
        /*1508*/ 	.word	0x00000000


	//----- nvinfo : EIATTR_MIN_STACK_SIZE
	.align		4
.L_897:
        /*150c*/ 	.byte	0x04, 0x12
        /*150e*/ 	.short	(.L_899 - .L_898)
	.align		4
.L_898:
        /*1510*/ 	.word	index@(_ZN10layer_norm13ln_bwd_kernelINS_13Kernel_traitsIf13__nv_bfloat16S2_S2_fjLj4096ELj1ELj1ELj4ELj16ENS_18Kernel_traits_baseILj4096EfS2_S2_S2_fjLj128EEEEELb1ELb0ELb0ELb1EEEvNS_9BwdParamsE)
        /*1514*/ 	.word	0x00000000


	//----- nvinfo : EIATTR_MIN_STACK_SIZE
	.align		4
.L_899:
        /*1518*/ 	.byte	0x04, 0x12
        /*151a*/ 	.short	(.L_901 - .L_900)
	.align		4
.L_900:
        /*151c*/ 	.word	index@(_ZN10layer_norm22ln_bwd_finalize_kernelINS_22Kernel_traits_finalizeILj4096Ef13__nv_bfloat16S2_S2_fjLb0ELj1024ELj4ENS_18Kernel_traits_baseILj4096EfS2_S2_S2_fjLj1024EEEEELb0ELb0EEEvNS_9BwdParamsE)
        /*1520*/ 	.word	0x00000000


	//----- nvinfo : EIATTR_MIN_STACK_SIZE
	.align		4
.L_901:
        /*1524*/ 	.byte	0x04, 0x12
        /*1526*/ 	.short	(.L_903 - .L_902)
	.align		4
.L_902:
        /*1528*/ 	.word	index@(_ZN10layer_norm13ln_bwd_kernelINS_13Kernel_traitsIf13__nv_bfloat16S2_S2_fjLj4096ELj1ELj1ELj4ELj16ENS_18Kernel_traits_baseILj4096EfS2_S2_S2_fjLj128EEEEELb1ELb0ELb1ELb0EEEvNS_9BwdParamsE)
        /*152c*/ 	.word	0x00000000


	//----- nvinfo : EIATTR_MIN_STACK_SIZE
	.align		4
.L_903:
        /*1530*/ 	.byte	0x04, 0x12
        /*1532*/ 	.short	(.L_905 - .L_904)
	.align		4
.L_904:
        /*1534*/ 	.word	index@(_ZN10layer_norm22ln_bwd_finalize_kernelINS_22Kernel_traits_finalizeILj4096Ef13__nv_bfloat16S2_S2_fjLb0ELj1024ELj4ENS_18Kernel_traits_baseILj4096EfS2_S2_S2_fjLj1024EEEEELb0ELb1EEEvNS_9BwdParamsE)
        /*1538*/ 	.word	0x00000000


	//----- nvinfo : EIATTR_MIN_STACK_SIZE
	.align		4
.L_905:
        /*153c*/ 	.byte	0x04, 0x12
        /*153e*/ 	.short	(.L_907 - .L_906)
	.align		4
.L_906:
        /*1540*/ 	.word	index@(_ZN10layer_norm13ln_bwd_kernelINS_13Kernel_traitsIf13__nv_bfloat16S2_S2_fjLj4096ELj1ELj1ELj4ELj16ENS_18Kernel_traits_baseILj4096EfS2_S2_S2_fjLj128EEEEELb1ELb0ELb1ELb1EEEvNS_9BwdParamsE)
        /*1544*/ 	.word	0x00000000


	//----- nvinfo : EIATTR_MIN_STACK_SIZE
	.align		4
.L_907:
        /*1548*/ 	.byte	0x04, 0x12
        /*154a*/ 	.short	(.L_909 - .L_908)
	.align		4
.L_908:
        /*154c*/ 	.word	index@(_ZN10layer_norm13ln_bwd_kernelINS_13Kernel_traitsIf13__nv_bfloat16S2_S2_fjLj4096ELj1ELj1ELj4ELj16ENS_18Kernel_traits_baseILj4096EfS2_S2_S2_fjLj128EEEEELb1ELb1ELb0ELb0EEEvNS_9BwdParamsE)
        /*1550*/ 	.word	0x00000040


	//----- nvinfo : EIATTR_MIN_STACK_SIZE
	.align		4
.L_909:
        /*1554*/ 	.byte	0x04, 0x12
        /*1556*/ 	.short	(.L_911 - .L_910)
	.align		4
.L_910:
        /*1558*/ 	.word	index@(_ZN10layer_norm13ln_bwd_kernelINS_13Kernel_traitsIf13__nv_bfloat16S2_S2_fjLj4096ELj1ELj1ELj4ELj16ENS_18Kernel_traits_baseILj4096EfS2_S2_S2_fjLj128EEEEELb1ELb1ELb0ELb1EEEvNS_9BwdParamsE)
        /*155c*/ 	.word	0x00000048


	//----- nvinfo : EIATTR_MIN_STACK_SIZE
	.align		4
.L_911:
        /*1560*/ 	.byte	0x04, 0x12
        /*1562*/ 	.short	(.L_913 - .L_912)
	.align		4
.L_912:
        /*1564*/ 	.word	index@(_ZN10layer_norm22ln_bwd_finalize_kernelINS_22Kernel_traits_finalizeILj4096Ef13__nv_bfloat16S2_S2_fjLb1ELj1024ELj4ENS_18Kernel_traits_baseILj4096EfS2_S2_S2_fjLj1024EEEEELb1ELb0EEEvNS_9BwdParamsE)
        /*1568*/ 	.word	0x00000000


	//----- nvinfo : EIATTR_MIN_STACK_SIZE
	.align		4
.L_913:
        /*156c*/ 	.byte	0x04, 0x12
        /*156e*/ 	.short	(.L_915 - .L_914)
	.align		4
.L_914:
        /*1570*/ 	.word	index@(_ZN10layer_norm13ln_bwd_kernelINS_13Kernel_traitsIf13__nv_bfloat16S2_S2_fjLj4096ELj1ELj1ELj4ELj16ENS_18Kernel_traits_baseILj4096EfS2_S2_S2_fjLj128EEEEELb1ELb1ELb1ELb0EEEvNS_9BwdParamsE)
        /*1574*/ 	.word	0x00000060


	//----- nvinfo : EIATTR_MIN_STACK_SIZE
	.align		4
.L_915:
        /*1578*/ 	.byte	0x04, 0x12
        /*157a*/ 	.short	(.L_917 - .L_916)
	.align		4
.L_916:
        /*157c*/ 	.word	index@(_ZN10layer_norm22ln_bwd_finalize_kernelINS_22Kernel_traits_finalizeILj4096Ef13__nv_bfloat16S2_S2_fjLb1ELj1024ELj4ENS_18Kernel_traits_baseILj4096EfS2_S2_S2_fjLj1024EEEEELb1ELb1EEEvNS_9BwdParamsE)
        /*1580*/ 	.word	0x00000000


	//----- nvinfo : EIATTR_MIN_STACK_SIZE
	.align		4
.L_917:
        /*1584*/ 	.byte	0x04, 0x12
        /*1586*/ 	.short	(.L_919 - .L_918)
	.align		4
.L_918:
        /*1588*/ 	.word	index@(_ZN10layer_norm13ln_bwd_kernelINS_13Kernel_traitsIf13__nv_bfloat16S2_S2_fjLj4096ELj1ELj1ELj4ELj16ENS_18Kernel_traits_baseILj4096EfS2_S2_S2_fjLj128EEEEELb1ELb1ELb1ELb1EEEvNS_9BwdParamsE)
        /*158c*/ 	.word	0x00000040


	//----- nvinfo : EIATTR_MIN_STACK_SIZE
	.align		4
.L_919:
        /*1590*/ 	.byte	0x04, 0x12
        /*1592*/ 	.short	(.L_921 - .L_920)
	.align		4
.L_920:
        /*1594*/ 	.word	index@(_ZN10layer_norm13ln_bwd_kernelINS_13Kernel_traitsI13__nv_bfloat16S2_fS2_fjLj4096ELj1ELj1ELj4ELj16ENS_18Kernel_traits_baseILj4096ES2_S2_fS2_fjLj128EEEEELb0ELb0ELb0ELb0EEEvNS_9BwdParamsE)
        /*1598*/ 	.word	0x00000000


	//----- nvinfo : EIATTR_MIN_STACK_SIZE
	.align		4
.L_921:
        /*159c*/ 	.byte	0x04, 0x12
        /*159e*/ 	.short	(.L_923 - .L_922)
	.align		4
.L_922:
        /*15a0*/ 	.word	index@(_ZN10layer_norm13ln_bwd_kernelINS_13Kernel_traitsI13__nv_bfloat16S2_fS2_fjLj4096ELj1ELj1ELj4ELj16ENS_18Kernel_traits_baseILj4096ES2_S2_fS2_fjLj128EEEEELb0ELb0ELb0ELb1EEEvNS_9BwdParamsE)
        /*15a4*/ 	.word	0x00000000


	//----- nvinfo : EIATTR_MIN_STACK_SIZE
	.align		4
.L_923:
        /*15a8*/ 	.byte	0x04, 0x12
        /*15aa*/ 	.short	(.L_925 - .L_924)
	.align		4
.L_924:
        /*15ac*/ 	.word	index@(_ZN10layer_norm13ln_bwd_kernelINS_13Kernel_traitsI13__nv_bfloat16S2_fS2_fjLj4096ELj1ELj1ELj4ELj16ENS_18Kernel_traits_baseILj4096ES2_S2_fS2_fjLj128EEEEELb0ELb0ELb1ELb0EEEvNS_9BwdParamsE)
        /*15b0*/ 	.word	0x00000000


	//----- nvinfo : EIATTR_MIN_STACK_SIZE
	.align		4
.L_925:
        /*15b4*/ 	.byte	0x04, 0x12
        /*15b6*/ 	.short	(.L_927 - .L_926)
	.align		4
.L_926:
        /*15b8*/ 	.word	index@(_ZN10layer_norm13ln_bwd_kernelINS_13Kernel_traitsI13__nv_bfloat16S2_fS2_fjLj4096ELj1ELj1ELj4ELj16ENS_18Kernel_traits_baseILj4096ES2_S2_fS2_fjLj128EEEEELb0ELb0ELb1ELb1EEEvNS_9BwdParamsE)
        /*15bc*/ 	.word	0x00000000


	//----- nvinfo : EIATTR_MIN_STACK_SIZE
	.align		4
.L_927:
        /*15c0*/ 	.byte	0x04, 0x12
        /*15c2*/ 	.short	(.L_929 - .L_928)
	.align		4
.L_928:
        /*15c4*/ 	.word	index@(_ZN10layer_norm13ln_bwd_kernelINS_13Kernel_traitsI13__nv_bfloat16S2_fS2_fjLj4096ELj1ELj1ELj4ELj16ENS_18Kernel_traits_baseILj4096ES2_S2_fS2_fjLj128EEEEELb0ELb1ELb0ELb0EEEvNS_9BwdParamsE)
        /*15c8*/ 	.word	0x00000080


	//----- nvinfo : EIATTR_MIN_STACK_SIZE
	.align		4
.L_929:
        /*15cc*/ 	.byte	0x04, 0x12
        /*15ce*/ 	.short	(.L_931 - .L_930)
	.align		4
.L_930:
        /*15d0*/ 	.word	index@(_ZN10layer_norm13ln_bwd_kernelINS_13Kernel_traitsI13__nv_bfloat16S2_fS2_fjLj4096ELj1ELj1ELj4ELj16ENS_18Kernel_traits_baseILj4096ES2_S2_fS2_fjLj128EEEEELb0ELb1ELb0ELb1EEEvNS_9BwdParamsE)
        /*15d4*/ 	.word	0x00000048


	//----- nvinfo : EIATTR_MIN_STACK_SIZE
	.align		4
.L_931:
        /*15d8*/ 	.byte	0x04, 0x12
        /*15da*/ 	.short	(.L_933 - .L_932)
	.align		4
.L_932:
        /*15dc*/ 	.word	index@(_ZN10layer_norm13ln_bwd_kernelINS_13Kernel_traitsI13__nv_bfloat16S2_fS2_fjLj4096ELj1ELj1ELj4ELj16ENS_18Kernel_traits_baseILj4096ES2_S2_fS2_fjLj128EEEEELb0ELb1ELb1ELb0EEEvNS_9BwdParamsE)
        /*15e0*/ 	.word	0x00000098


	//----- nvinfo : EIATTR_MIN_STACK_SIZE
	.align		4
.L_933:
        /*15e4*/ 	.byte	0x04, 0x12
        /*15e6*/ 	.short	(.L_935 - .L_934)
	.align		4
.L_934:
        /*15e8*/ 	.word	index@(_ZN10layer_norm13ln_bwd_kernelINS_13Kernel_traitsI13__nv_bfloat16S2_fS2_fjLj4096ELj1ELj1ELj4ELj16ENS_18Kernel_traits_baseILj4096ES2_S2_fS2_fjLj128EEEEELb0ELb1ELb1ELb1EEEvNS_9BwdParamsE)
        /*15ec*/ 	.word	0x00000000


	//----- nvinfo : EIATTR_MIN_STACK_SIZE
	.align		4
.L_935:
        /*15f0*/ 	.byte	0x04, 0x12
        /*15f2*/ 	.short	(.L_937 - .L_936)
	.align		4
.L_936:
        /*15f4*/ 	.word	index@(_ZN10layer_norm13ln_bwd_kernelINS_13Kernel_traitsI13__nv_bfloat16S2_fS2_fjLj4096ELj1ELj1ELj4ELj16ENS_18Kernel_traits_baseILj4096ES2_S2_fS2_fjLj128EEEEELb1ELb0ELb0ELb0EEEvNS_9BwdParamsE)
        /*15f8*/ 	.word	0x00000000


	//----- nvinfo : EIATTR_MIN_STACK_SIZE
	.align		4
.L_937:
        /*15fc*/ 	.byte	0x04, 0x12
        /*15fe*/ 	.short	(.L_939 - .L_938)
	.align		4
.L_938:
        /*1600*/ 	.word	index@(_ZN10layer_norm13ln_bwd_kernelINS_13Kernel_traitsI13__nv_bfloat16S2_fS2_fjLj4096ELj1ELj1ELj4ELj16ENS_18Kernel_traits_baseILj4096ES2_S2_fS2_fjLj128EEEEELb1ELb0ELb0ELb1EEEvNS_9BwdParamsE)
        /*1604*/ 	.word	0x00000008


	//----- nvinfo : EIATTR_MIN_STACK_SIZE
	.align		4
.L_939:
        /*1608*/ 	.byte	0x04, 0x12
        /*160a*/ 	.short	(.L_941 - .L_940)
	.align		4
.L_940:
        /*160c*/ 	.word	index@(_ZN10layer_norm22ln_bwd_finalize_kernelINS_22Kernel_traits_finalizeILj4096E13__nv_bfloat16S2_fS2_fjLb0ELj1024ELj4ENS_18Kernel_traits_baseILj4096ES2_S2_fS2_fjLj1024EEEEELb0ELb0EEEvNS_9BwdParamsE)
        /*1610*/ 	.word	0x00000000


	//----- nvinfo : EIATTR_MIN_STACK_SIZE
	.align		4
.L_941:
        /*1614*/ 	.byte	0x04, 0x12
        /*1616*/ 	.short	(.L_943 - .L_942)
	.align		4
.L_942:
        /*1618*/ 	.word	index@(_ZN10layer_norm13ln_bwd_kernelINS_13Kernel_traitsI13__nv_bfloat16S2_fS2_fjLj4096ELj1ELj1ELj4ELj16ENS_18Kernel_traits_baseILj4096ES2_S2_fS2_fjLj128EEEEELb1ELb0ELb1ELb0EEEvNS_9BwdParamsE)
        /*161c*/ 	.word	0x00000000


	//----- nvinfo : EIATTR_MIN_STACK_SIZE
	.align		4
.L_943:
        /*1620*/ 	.byte	0x04, 0x12
        /*1622*/ 	.short	(.L_945 - .L_944)
	.align		4
.L_944:
        /*1624*/ 	.word	index@(_ZN10layer_norm22ln_bwd_finalize_kernelINS_22Kernel_traits_finalizeILj4096E13__nv_bfloat16S2_fS2_fjLb0ELj1024ELj4ENS_18Kernel_traits_baseILj4096ES2_S2_fS2_fjLj1024EEEEELb0ELb1EEEvNS_9BwdParamsE)
        /*1628*/ 	.word	0x00000000


	//----- nvinfo : EIATTR_MIN_STACK_SIZE
	.align		4
.L_945:
        /*162c*/ 	.byte	0x04, 0x12
        /*162e*/ 	.short	(.L_947 - .L_946)
	.align		4
.L_946:
        /*1630*/ 	.word	index@(_ZN10layer_norm13ln_bwd_kernelINS_13Kernel_traitsI13__nv_bfloat16S2_fS2_fjLj4096ELj1ELj1ELj4ELj16ENS_18Kernel_traits_baseILj4096ES2_S2_fS2_fjLj128EEEEELb1ELb0ELb1ELb1EEEvNS_9BwdParamsE)
        /*1634*/ 	.word	0x00000000


	//----- nvinfo : EIATTR_MIN_STACK_SIZE
	.align		4
.L_947:
        /*1638*/ 	.byte	0x04, 0x12
        /*163a*/ 	.short	(.L_949 - .L_948)
	.align		4
.L_948:
        /*163c*/ 	.word	index@(_ZN10layer_norm13ln_bwd_kernelINS_13Kernel_traitsI13__nv_bfloat16S2_fS2_fjLj4096ELj1ELj1ELj4ELj16ENS_18Kernel_traits_baseILj4096ES2_S2_fS2_fjLj128EEEEELb1ELb1ELb0ELb0EEEvNS_9BwdParamsE)
        /*1640*/ 	.word	0x00000098


	//----- nvinfo : EIATTR_MIN_STACK_SIZE
	.align		4
.L_949:
        /*1644*/ 	.byte	0x04, 0x12
        /*1646*/ 	.short	(.L_951 - .L_950)
	.align		4
.L_950:
        /*1648*/ 	.word	index@(_ZN10layer_norm13ln_bwd_kernelINS_13Kernel_traitsI13__nv_bfloat16S2_fS2_fjLj4096ELj1ELj1ELj4ELj16ENS_18Kernel_traits_baseILj4096ES2_S2_fS2_fjLj128EEEEELb1ELb1ELb0ELb1EEEvNS_9BwdParamsE)
        /*164c*/ 	.word	0x00000058


	//----- nvinfo : EIATTR_MIN_STACK_SIZE
	.align		4
.L_951:
        /*1650*/ 	.byte	0x04, 0x12
        /*1652*/ 	.short	(.L_953 - .L_952)
	.align		4
.L_952:
        /*1654*/ 	.word	index@(_ZN10layer_norm22ln_bwd_finalize_kernelINS_22Kernel_traits_finalizeILj4096E13__nv_bfloat16S2_fS2_fjLb1ELj1024ELj4ENS_18Kernel_traits_baseILj4096ES2_S2_fS2_fjLj1024EEEEELb1ELb0EEEvNS_9BwdParamsE)
        /*1658*/ 	.word	0x00000000


	//----- nvinfo : EIATTR_MIN_STACK_SIZE
	.align		4
.L_953:
        /*165c*/ 	.byte	0x04, 0x12
        /*165e*/ 	.short	(.L_955 - .L_954)
	.align		4
.L_954:
        /*1660*/ 	.word	index@(_ZN10layer_norm13ln_bwd_kernelINS_13Kernel_traitsI13__nv_bfloat16S2_fS2_fjLj4096ELj1ELj1ELj4ELj16ENS_18Kernel_traits_baseILj4096ES2_S2_fS2_fjLj128EEEEELb1ELb1ELb1ELb0EEEvNS_9BwdParamsE)
        /*1664*/ 	.word	0x00000070


	//----- nvinfo : EIATTR_MIN_STACK_SIZE
	.align		4
.L_955:
        /*1668*/ 	.byte	0x04, 0x12
        /*166a*/ 	.short	(.L_957 - .L_956)
	.align		4
.L_956:
        /*166c*/ 	.word	index@(_ZN10layer_norm22ln_bwd_finalize_kernelINS_22Kernel_traits_finalizeILj4096E13__nv_bfloat16S2_fS2_fjLb1ELj1024ELj4ENS_18Kernel_traits_baseILj4096ES2_S2_fS2_fjLj1024EEEEELb1ELb1EEEvNS_9BwdParamsE)
        /*1670*/ 	.word	0x00000000


	//----- nvinfo : EIATTR_MIN_STACK_SIZE
	.align		4
.L_957:
        /*1674*/ 	.byte	0x04, 0x12
        /*1676*/ 	.short	(.L_959 - .L_958)
	.align		4
.L_958:
        /*1678*/ 	.word	index@(_ZN10layer_norm13ln_bwd_kernelINS_13Kernel_traitsI13__nv_bfloat16S2_fS2_fjLj4096ELj1ELj1ELj4ELj16ENS_18Kernel_traits_baseILj4096ES2_S2_fS2_fjLj128EEEEELb1ELb1ELb1ELb1EEEvNS_9BwdParamsE)
        /*167c*/ 	.word	0x00000010


	//----- nvinfo : EIATTR_MIN_STACK_SIZE
	.align		4
.L_959:
        /*1680*/ 	.byte	0x04, 0x12
        /*1682*/ 	.short	(.L_961 - .L_960)
	.align		4
.L_960:
        /*1684*/ 	.word	index@(_ZN10layer_norm13ln_bwd_kernelINS_13Kernel_traitsIf13__nv_bfloat16fS2_fjLj4096ELj1ELj1ELj4ELj16ENS_18Kernel_traits_baseILj4096EfS2_fS2_fjLj128EEEEELb0ELb0ELb0ELb0EEEvNS_9BwdParamsE)
        /*1688*/ 	.word	0x00000000


	//----- nvinfo : EIATTR_MIN_STACK_SIZE
	.align		4
.L_961:
        /*168c*/ 	.byte	0x04, 0x12
        /*168e*/ 	.short	(.L_963 - .L_962)
	.align		4
.L_962:
        /*1690*/ 	.word	index@(_ZN10layer_norm13ln_bwd_kernelINS_13Kernel_traitsIf13__nv_bfloat16fS2_fjLj4096ELj1ELj1ELj4ELj16ENS_18Kernel_traits_baseILj4096EfS2_fS2_fjLj128EEEEELb0ELb0ELb0ELb1EEEvNS_9BwdParamsE)
        /*1694*/ 	.word	0x00000000


	//----- nvinfo : EIATTR_MIN_STACK_SIZE
	.align		4
.L_963:
        /*1698*/ 	.byte	0x04, 0x12
        /*169a*/ 	.short	(.L_965 - .L_964)
	.align		4
.L_964:
        /*169c*/ 	.word	index@(_ZN10layer_norm13ln_bwd_kernelINS_13Kernel_traitsIf13__nv_bfloat16fS2_fjLj4096ELj1ELj1ELj4ELj16ENS_18Kernel_traits_baseILj4096EfS2_fS2_fjLj128EEEEELb0ELb0ELb1ELb0EEEvNS_9BwdParamsE)
        /*16a0*/ 	.word	0x00000000


	//----- nvinfo : EIATTR_MIN_STACK_SIZE
	.align		4
.L_965:
        /*16a4*/ 	.byte	0x04, 0x12
        /*16a6*/ 	.short	(.L_967 - .L_966)
	.align		4
.L_966:
        /*16a8*/ 	.word	index@(_ZN10layer_norm13ln_bwd_kernelINS_13Kernel_traitsIf13__nv_bfloat16fS2_fjLj4096ELj1ELj1ELj4ELj16ENS_18Kernel_traits_baseILj4096EfS2_fS2_fjLj128EEEEELb0ELb0ELb1ELb1EEEvNS_9BwdParamsE)
        /*16ac*/ 	.word	0x00000000


	//----- nvinfo : EIATTR_MIN_STACK_SIZE
	.align		4
.L_967:
        /*16b0*/ 	.byte	0x04, 0x12
        /*16b2*/ 	.short	(.L_969 - .L_968)
	.align		4
.L_968:
        /*16b4*/ 	.word	index@(_ZN10layer_norm13ln_bwd_kernelINS_13Kernel_traitsIf13__nv_bfloat16fS2_fjLj4096ELj1ELj1ELj4ELj16ENS_18Kernel_traits_baseILj4096EfS2_fS2_fjLj128EEEEELb0ELb1ELb0ELb0EEEvNS_9BwdParamsE)
        /*16b8*/ 	.word	0x00000080


	//----- nvinfo : EIATTR_MIN_STACK_SIZE
	.align		4
.L_969:
        /*16bc*/ 	.byte	0x04, 0x12
        /*16be*/ 	.short	(.L_971 - .L_970)
	.align		4
.L_970:
        /*16c0*/ 	.word	index@(_ZN10layer_norm13ln_bwd_kernelINS_13Kernel_traitsIf13__nv_bfloat16fS2_fjLj4096ELj1ELj1ELj4ELj16ENS_18Kernel_traits_baseILj4096EfS2_fS2_fjLj128EEEEELb0ELb1ELb0ELb1EEEvNS_9BwdParamsE)
        /*16c4*/ 	.word	0x00000080


	//----- nvinfo : EIATTR_MIN_STACK_SIZE
	.align		4
.L_971:
        /*16c8*/ 	.byte	0x04, 0x12
        /*16ca*/ 	.short	(.L_973 - .L_972)
	.align		4
.L_972:
        /*16cc*/ 	.word	index@(_ZN10layer_norm13ln_bwd_kernelINS_13Kernel_traitsIf13__nv_bfloat16fS2_fjLj4096ELj1ELj1ELj4ELj16ENS_18Kernel_traits_baseILj4096EfS2_fS2_fjLj128EEEEELb0ELb1ELb1ELb0EEEvNS_9BwdParamsE)
        /*16d0*/ 	.word	0x00000098


	//----- nvinfo : EIATTR_MIN_STACK_SIZE
	.align		4
.L_973:
        /*16d4*/ 	.byte	0x04, 0x12
        /*16d6*/ 	.short	(.L_975 - .L_974)
	.align		4
.L_974:
        /*16d8*/ 	.word	index@(_ZN10layer_norm13ln_bwd_kernelINS_13Kernel_traitsIf13__nv_bfloat16fS2_fjLj4096ELj1ELj1ELj4ELj16ENS_18Kernel_traits_baseILj4096EfS2_fS2_fjLj128EEEEELb0ELb1ELb1ELb1EEEvNS_9BwdParamsE)
        /*16dc*/ 	.word	0x00000088


	//----- nvinfo : EIATTR_MIN_STACK_SIZE
	.align		4
.L_975:
        /*16e0*/ 	.byte	0x04, 0x12
        /*16e2*/ 	.short	(.L_977 - .L_976)
	.align		4
.L_976:
        /*16e4*/ 	.word	index@(_ZN10layer_norm13ln_bwd_kernelINS_13Kernel_traitsIf13__nv_bfloat16fS2_fjLj4096ELj1ELj1ELj4ELj16ENS_18Kernel_traits_baseILj4096EfS2_fS2_fjLj128EEEEELb1ELb0ELb0ELb0EEEvNS_9BwdParamsE)
        /*16e8*/ 	.word	0x00000000


	//----- nvinfo : EIATTR_MIN_STACK_SIZE
	.align		4
.L_977:
        /*16ec*/ 	.byte	0x04, 0x12
        /*16ee*/ 	.short	(.L_979 - .L_978)
	.align		4
.L_978:
        /*16f0*/ 	.word	index@(_ZN10layer_norm13ln_bwd_kernelINS_13Kernel_traitsIf13__nv_bfloat16fS2_fjLj4096ELj1ELj1ELj4ELj16ENS_18Kernel_traits_baseILj4096EfS2_fS2_fjLj128EEEEELb1ELb0ELb0ELb1EEEvNS_9BwdParamsE)
        /*16f4*/ 	.word	0x00000000


	//----- nvinfo : EIATTR_MIN_STACK_SIZE
	.align		4
.L_979:
        /*16f8*/ 	.byte	0x04, 0x12
        /*16fa*/ 	.short	(.L_981 - .L_980)
	.align		4
.L_980:
        /*16fc*/ 	.word	index@(_ZN10layer_norm22ln_bwd_finalize_kernelINS_22Kernel_traits_finalizeILj4096Ef13__nv_bfloat16fS2_fjLb0ELj1024ELj4ENS_18Kernel_traits_baseILj4096EfS2_fS2_fjLj1024EEEEELb0ELb0EEEvNS_9BwdParamsE)
        /*1700*/ 	.word	0x00000000


	//----- nvinfo : EIATTR_MIN_STACK_SIZE
	.align		4
.L_981:
        /*1704*/ 	.byte	0x04, 0x12
        /*1706*/ 	.short	(.L_983 - .L_982)
	.align		4
.L_982:
        /*1708*/ 	.word	index@(_ZN10layer_norm13ln_bwd_kernelINS_13Kernel_traitsIf13__nv_bfloat16fS2_fjLj4096ELj1ELj1ELj4ELj16ENS_18Kernel_traits_baseILj4096EfS2_fS2_fjLj128EEEEELb1ELb0ELb1ELb0EEEvNS_9BwdParamsE)
        /*170c*/ 	.word	0x00000000


	//----- nvinfo : EIATTR_MIN_STACK_SIZE
	.align		4
.L_983:
        /*1710*/ 	.byte	0x04, 0x12
        /*1712*/ 	.short	(.L_985 - .L_984)
	.align		4
.L_984:
        /*1714*/ 	.word	index@(_ZN10layer_norm22ln_bwd_finalize_kernelINS_22Kernel_traits_finalizeILj4096Ef13__nv_bfloat16fS2_fjLb0ELj1024ELj4ENS_18Kernel_traits_baseILj4096EfS2_fS2_fjLj1024EEEEELb0ELb1EEEvNS_9BwdParamsE)
        /*1718*/ 	.word	0x00000000


	//----- nvinfo : EIATTR_MIN_STACK_SIZE
	.align		4
.L_985:
        /*171c*/ 	.byte	0x04, 0x12
        /*171e*/ 	.short	(.L_987 - .L_986)
	.align		4
.L_986:
        /*1720*/ 	.word	index@(_ZN10layer_norm13ln_bwd_kernelINS_13Kernel_traitsIf13__nv_bfloat16fS2_fjLj4096ELj1ELj1ELj4ELj16ENS_18Kernel_traits_baseILj4096EfS2_fS2_fjLj128EEEEELb1ELb0ELb1ELb1EEEvNS_9BwdParamsE)
        /*1724*/ 	.word	0x00000000


	//----- nvinfo : EIATTR_MIN_STACK_SIZE
	.align		4
.L_987:
        /*1728*/ 	.byte	0x04, 0x12
        /*172a*/ 	.short	(.L_989 - .L_988)
	.align		4
.L_988:
        /*172c*/ 	.word	index@(_ZN10layer_norm13ln_bwd_kernelINS_13Kernel_traitsIf13__nv_bfloat16fS2_fjLj4096ELj1ELj1ELj4ELj16ENS_18Kernel_traits_baseILj4096EfS2_fS2_fjLj128EEEEELb1ELb1ELb0ELb0EEEvNS_9BwdParamsE)
        /*1730*/ 	.word	0x000000a0


	//----- nvinfo : EIATTR_MIN_STACK_SIZE
	.align		4
.L_989:
        /*1734*/ 	.byte	0x04, 0x12
        /*1736*/ 	.short	(.L_991 - .L_990)
	.align		4
.L_990:
        /*1738*/ 	.word	index@(_ZN10layer_norm13ln_bwd_kernelINS_13Kernel_traitsIf13__nv_bfloat16fS2_fjLj4096ELj1ELj1ELj4ELj16ENS_18Kernel_traits_baseILj4096EfS2_fS2_fjLj128EEEEELb1ELb1ELb0ELb1EEEvNS_9BwdParamsE)
        /*173c*/ 	.word	0x00000098


	//----- nvinfo : EIATTR_MIN_STACK_SIZE
	.align		4
.L_991:
        /*1740*/ 	.byte	0x04, 0x12
        /*1742*/ 	.short	(.L_993 - .L_992)
	.align		4
.L_992:
        /*1744*/ 	.word	index@(_ZN10layer_norm22ln_bwd_finalize_kernelINS_22Kernel_traits_finalizeILj4096Ef13__nv_bfloat16fS2_fjLb1ELj1024ELj4ENS_18Kernel_traits_baseILj4096EfS2_fS2_fjLj1024EEEEELb1ELb0EEEvNS_9BwdParamsE)
        /*1748*/ 	.word	0x00000000


	//----- nvinfo : EIATTR_MIN_STACK_SIZE
	.align		4
.L_993:
        /*174c*/ 	.byte	0x04, 0x12
        /*174e*/ 	.short	(.L_995 - .L_994)
	.align		4
.L_994:
        /*1750*/ 	.word	index@(_ZN10layer_norm13ln_bwd_kernelINS_13Kernel_traitsIf13__nv_bfloat16fS2_fjLj4096ELj1ELj1ELj4ELj16ENS_18Kernel_traits_baseILj4096EfS2_fS2_fjLj128EEEEELb1ELb1ELb1ELb0EEEvNS_9BwdParamsE)
        /*1754*/ 	.word	0x000000c8


	//----- nvinfo : EIATTR_MIN_STACK_SIZE
	.align		4
.L_995:
        /*1758*/ 	.byte	0x04, 0x12
        /*175a*/ 	.short	(.L_997 - .L_996)
	.align		4
.L_996:
        /*175c*/ 	.word	index@(_ZN10layer_norm22ln_bwd_finalize_kernelINS_22Kernel_traits_finalizeILj4096Ef13__nv_bfloat16fS2_fjLb1ELj1024ELj4ENS_18Kernel_traits_baseILj4096EfS2_fS2_fjLj1024EEEEELb1ELb1EEEvNS_9BwdParamsE)
        /*1760*/ 	.word	0x00000000


	//----- nvinfo : EIATTR_MIN_STACK_SIZE
	.align		4
.L_997:
        /*1764*/ 	.byte	0x04, 0x12
        /*1766*/ 	.short	(.L_999 - .L_998)
	.align		4
.L_998:
        /*1768*/ 	.word	index@(_ZN10layer_norm13ln_bwd_kernelINS_13Kernel_traitsIf13__nv_bfloat16fS2_fjLj4096ELj1ELj1ELj4ELj16ENS_18Kernel_traits_baseILj4096EfS2_fS2_fjLj128EEEEELb1ELb1ELb1ELb1EEEvNS_9BwdParamsE)
        /*176c*/ 	.word	0x000000a8


	//----- nvinfo : EIATTR_MIN_STACK_SIZE
	.align		4
.L_999:
        /*1770*/ 	.byte	0x04, 0x12
        /*1772*/ 	.short	(.L_1001 - .L_1000)
	.align		4
.L_1000:
        /*1774*/ 	.word	index@(_ZN10layer_norm13ln_bwd_kernelINS_13Kernel_traitsIf6__halfS2_S2_fjLj4096ELj1ELj1ELj4ELj16ENS_18Kernel_traits_baseILj4096EfS2_S2_S2_fjLj128EEEEELb0ELb0ELb0ELb0EEEvNS_9BwdParamsE)
        /*1778*/ 	.word	0x00000000


	//----- nvinfo : EIATTR_MIN_STACK_SIZE
	.align		4
.L_1001:
        /*177c*/ 	.byte	0x04, 0x12
        /*177e*/ 	.short	(.L_1003 - .L_1002)
	.align		4
.L_1002:
        /*1780*/ 	.word	index@(_ZN10layer_norm13ln_bwd_kernelINS_13Kernel_traitsIf6__halfS2_S2_fjLj4096ELj1ELj1ELj4ELj16ENS_18Kernel_traits_baseILj4096EfS2_S2_S2_fjLj128EEEEELb0ELb0ELb0ELb1EEEvNS_9BwdParamsE)
        /*1784*/ 	.word	0x00000000


	//----- nvinfo : EIATTR_MIN_STACK_SIZE
	.align		4
.L_1003:
        /*1788*/ 	.byte	0x04, 0x12
        /*178a*/ 	.short	(.L_1005 - .L_1004)
	.align		4
.L_1004:
        /*178c*/ 	.word	index@(_ZN10layer_norm13ln_bwd_kernelINS_13Kernel_traitsIf6__halfS2_S2_fjLj4096ELj1ELj1ELj4ELj16ENS_18Kernel_traits_baseILj4096EfS2_S2_S2_fjLj128EEEEELb0ELb0ELb1ELb0EEEvNS_9BwdParamsE)
        /*1790*/ 	.word	0x00000000


	//----- nvinfo : EIATTR_MIN_STACK_SIZE
	.align		4
.L_1005:
        /*1794*/ 	.byte	0x04, 0x12
        /*1796*/ 	.short	(.L_1007 - .L_1006)
	.align		4
.L_1006:
        /*1798*/ 	.word	index@(_ZN10layer_norm13ln_bwd_kernelINS_13Kernel_traitsIf6__halfS2_S2_fjLj4096ELj1ELj1ELj4ELj16ENS_18Kernel_traits_baseILj4096EfS2_S2_S2_fjLj128EEEEELb0ELb0ELb1ELb1EEEvNS_9BwdParamsE)
        /*179c*/ 	.word	0x00000000


	//----- nvinfo : EIATTR_MIN_STACK_SIZE
	.align		4
.L_1007:
        /*17a0*/ 	.byte	0x04, 0x12
        /*17a2*/ 	.short	(.L_1009 - .L_1008)
	.align		4
.L_1008:
        /*17a4*/ 	.word	index@(_ZN10layer_norm13ln_bwd_kernelINS_13Kernel_traitsIf6__halfS2_S2_fjLj4096ELj1ELj1ELj4ELj16ENS_18Kernel_traits_baseILj4096EfS2_S2_S2_fjLj128EEEEELb0ELb1ELb0ELb0EEEvNS_9BwdParamsE)
        /*17a8*/ 	.word	0x00000020


	//----- nvinfo : EIATTR_MIN_STACK_SIZE
	.align		4
.L_1009:
        /*17ac*/ 	.byte	0x04, 0x12
        /*17ae*/ 	.short	(.L_1011 - .L_1010)
	.align		4
.L_1010:
        /*17b0*/ 	.word	index@(_ZN10layer_norm13ln_bwd_kernelINS_13Kernel_traitsIf6__halfS2_S2_fjLj4096ELj1ELj1ELj4ELj16ENS_18Kernel_traits_baseILj4096EfS2_S2_S2_fjLj128EEEEELb0ELb1ELb0ELb1EEEvNS_9BwdParamsE)
        /*17b4*/ 	.word	0x00000028


	//----- nvinfo : EIATTR_MIN_STACK_SIZE
	.align		4
.L_1011:
        /*17b8*/ 	.byte	0x04, 0x12
        /*17ba*/ 	.short	(.L_1013 - .L_1012)
	.align		4
.L_1012:
        /*17bc*/ 	.word	index@(_ZN10layer_norm13ln_bwd_kernelINS_13Kernel_traitsIf6__halfS2_S2_fjLj4096ELj1ELj1ELj4ELj16ENS_18Kernel_traits_baseILj4096EfS2_S2_S2_fjLj128EEEEELb0ELb1ELb1ELb0EEEvNS_9BwdParamsE)
        /*17c0*/ 	.word	0x00000040


	//----- nvinfo : EIATTR_MIN_STACK_SIZE
	.align		4
.L_1013:
        /*17c4*/ 	.byte	0x04, 0x12
        /*17c6*/ 	.short	(.L_1015 - .L_1014)
	.align		4
.L_1014:
        /*17c8*/ 	.word	index@(_ZN10layer_norm13ln_bwd_kernelINS_13Kernel_traitsIf6__halfS2_S2_fjLj4096ELj1ELj1ELj4ELj16ENS_18Kernel_traits_baseILj4096EfS2_S2_S2_fjLj128EEEEELb0ELb1ELb1ELb1EEEvNS_9BwdParamsE)
        /*17cc*/ 	.word	0x00000028


	//----- nvinfo : EIATTR_MIN_STACK_SIZE
	.align		4
.L_1015:
        /*17d0*/ 	.byte	0x04, 0x12
        /*17d2*/ 	.short	(.L_1017 - .L_1016)
	.align		4
.L_1016:
        /*17d4*/ 	.word	index@(_ZN10layer_norm13ln_bwd_kernelINS_13Kernel_traitsIf6__halfS2_S2_fjLj4096ELj1ELj1ELj4ELj16ENS_18Kernel_traits_baseILj4096EfS2_S2_S2_fjLj128EEEEELb1ELb0ELb0ELb0EEEvNS_9BwdParamsE)
        /*17d8*/ 	.word	0x00000000


	//----- nvinfo : EIATTR_MIN_STACK_SIZE
	.align		4
.L_1017:
        /*17dc*/ 	.byte	0x04, 0x12
        /*17de*/ 	.short	(.L_1019 - .L_1018)
	.align		4
.L_1018:
        /*17e0*/ 	.word	index@(_ZN10layer_norm13ln_bwd_kernelINS_13Kernel_traitsIf6__halfS2_S2_fjLj4096ELj1ELj1ELj4ELj16ENS_18Kernel_traits_baseILj4096EfS2_S2_S2_fjLj128EEEEELb1ELb0ELb0ELb1EEEvNS_9BwdParamsE)
        /*17e4*/ 	.word	0x00000000


	//----- nvinfo : EIATTR_MIN_STACK_SIZE
	.align		4
.L_1019:
        /*17e8*/ 	.byte	0x04, 0x12
        /*17ea*/ 	.short	(.L_1021 - .L_1020)
	.align		4
.L_1020:
        /*17ec*/ 	.word	index@(_ZN10layer_norm22ln_bwd_finalize_kernelINS_22Kernel_traits_finalizeILj4096Ef6__halfS2_S2_fjLb0ELj1024ELj4ENS_18Kernel_traits_baseILj4096EfS2_S2_S2_fjLj1024EEEEELb0ELb0EEEvNS_9BwdParamsE)
        /*17f0*/ 	.word	0x00000000


	//----- nvinfo : EIATTR_MIN_STACK_SIZE
	.align		4
.L_1021:
        /*17f4*/ 	.byte	0x04, 0x12
        /*17f6*/ 	.short	(.L_1023 - .L_1022)
	.align		4
.L_1022:
        /*17f8*/ 	.word	index@(_ZN10layer_norm13ln_bwd_kernelINS_13Kernel_traitsIf6__halfS2_S2_fjLj4096ELj1ELj1ELj4ELj16ENS_18Kernel_traits_baseILj4096EfS2_S2_S2_fjLj128EEEEELb1ELb0ELb1ELb0EEEvNS_9BwdParamsE)
        /*17fc*/ 	.word	0x00000000


	//----- nvinfo : EIATTR_MIN_STACK_SIZE
	.align		4
.L_1023:
        /*1800*/ 	.byte	0x04, 0x12
        /*1802*/ 	.short	(.L_1025 - .L_1024)
	.align		4
.L_1024:
        /*1804*/ 	.word	index@(_ZN10layer_norm22ln_bwd_finalize_kernelINS_22Kernel_traits_finalizeILj4096Ef6__halfS2_S2_fjLb0ELj1024ELj4ENS_18Kernel_traits_baseILj4096EfS2_S2_S2_fjLj1024EEEEELb0ELb1EEEvNS_9BwdParamsE)
        /*1808*/ 	.word	0x00000000


	//----- nvinfo : EIATTR_MIN_STACK_SIZE
	.align		4
.L_1025:
        /*180c*/ 	.byte	0x04, 0x12
        /*180e*/ 	.short	(.L_1027 - .L_1026)
	.align		4
.L_1026:
        /*1810*/ 	.word	index@(_ZN10layer_norm13ln_bwd_kernelINS_13Kernel_traitsIf6__halfS2_S2_fjLj4096ELj1ELj1ELj4ELj16ENS_18Kernel_traits_baseILj4096EfS2_S2_S2_fjLj128EEEEELb1ELb0ELb1ELb1EEEvNS_9BwdParamsE)
        /*1814*/ 	.word	0x00000000


	//----- nvinfo : EIATTR_MIN_STACK_SIZE
	.align		4
.L_1027:
        /*1818*/ 	.byte	0x04, 0x12
        /*181a*/ 	.short	(.L_1029 - .L_1028)
	.align		4
.L_1028:
        /*181c*/ 	.word	index@(_ZN10layer_norm13ln_bwd_kernelINS_13Kernel_traitsIf6__halfS2_S2_fjLj4096ELj1ELj1ELj4ELj16ENS_18Kernel_traits_baseILj4096EfS2_S2_S2_fjLj128EEEEELb1ELb1ELb0ELb0EEEvNS_9BwdParamsE)
        /*1820*/ 	.word	0x00000040


	//----- nvinfo : EIATTR_MIN_STACK_SIZE
	.align		4
.L_1029:
        /*1824*/ 	.byte	0x04, 0x12
        /*1826*/ 	.short	(.L_1031 - .L_1030)
	.align		4
.L_1030:
        /*1828*/ 	.word	index@(_ZN10layer_norm13ln_bwd_kernelINS_13Kernel_traitsIf6__halfS2_S2_fjLj4096ELj1ELj1ELj4ELj16ENS_18Kernel_traits_baseILj4096EfS2_S2_S2_fjLj128EEEEELb1ELb1ELb0ELb1EEEvNS_9BwdParamsE)
        /*182c*/ 	.word	0x00000048


	//----- nvinfo : EIATTR_MIN_STACK_SIZE
	.align		4
.L_1031:
        /*1830*/ 	.byte	0x04, 0x12
        /*1832*/ 	.short	(.L_1033 - .L_1032)
	.align		4
.L_1032:
        /*1834*/ 	.word	index@(_ZN10layer_norm22ln_bwd_finalize_kernelINS_22Kernel_traits_finalizeILj4096Ef6__halfS2_S2_fjLb1ELj1024ELj4ENS_18Kernel_traits_baseILj4096EfS2_S2_S2_fjLj1024EEEEELb1ELb0EEEvNS_9BwdParamsE)
        /*1838*/ 	.word	0x00000000


	//----- nvinfo : EIATTR_MIN_STACK_SIZE
	.align		4
.L_1033:
        /*183c*/ 	.byte	0x04, 0x12
        /*183e*/ 	.short	(.L_1035 - .L_1034)
	.align		4
.L_1034:
        /*1840*/ 	.word	index@(_ZN10layer_norm13ln_bwd_kernelINS_13Kernel_traitsIf6__halfS2_S2_fjLj4096ELj1ELj1ELj4ELj16ENS_18Kernel_traits_baseILj4096EfS2_S2_S2_fjLj128EEEEELb1ELb1ELb1ELb0EEEvNS_9BwdParamsE)
        /*1844*/ 	.word	0x00000060


	//----- nvinfo : EIATTR_MIN_STACK_SIZE
	.align		4
.L_1035:
        /*1848*/ 	.byte	0x04, 0x12
        /*184a*/ 	.short	(.L_1037 - .L_1036)
	.align		4
.L_1036:
        /*184c*/ 	.word	index@(_ZN10layer_norm22ln_bwd_finalize_kernelINS_22Kernel_traits_finalizeILj4096Ef6__halfS2_S2_fjLb1ELj1024ELj4ENS_18Kernel_traits_baseILj4096EfS2_S2_S2_fjLj1024EEEEELb1ELb1EEEvNS_9BwdParamsE)
        /*1850*/ 	.word	0x00000000


	//----- nvinfo : EIATTR_MIN_STACK_SIZE
	.align		4
.L_1037:
        /*1854*/ 	.byte	0x04, 0x12
        /*1856*/ 	.short	(.L_1039 - .L_1038)
	.align		4
.L_1038:
        /*1858*/ 	.word	index@(_ZN10layer_norm13ln_bwd_kernelINS_13Kernel_traitsIf6__halfS2_S2_fjLj4096ELj1ELj1ELj4ELj16ENS_18Kernel_traits_baseILj4096EfS2_S2_S2_fjLj128EEEEELb1ELb1ELb1ELb1EEEvNS_9BwdParamsE)
        /*185c*/ 	.word	0x00000058


	//----- nvinfo : EIATTR_MIN_STACK_SIZE
	.align		4
.L_1039:
        /*1860*/ 	.byte	0x04, 0x12
        /*1862*/ 	.short	(.L_1041 - .L_1040)
	.align		4
.L_1040:
        /*1864*/ 	.word	index@(_ZN10layer_norm13ln_bwd_kernelINS_13Kernel_traitsI6__halfS2_fS2_fjLj4096ELj1ELj1ELj4ELj16ENS_18Kernel_traits_baseILj4096ES2_S2_fS2_fjLj128EEEEELb0ELb0ELb0ELb0EEEvNS_9BwdParamsE)
        /*1868*/ 	.word	0x00000000


	//----- nvinfo : EIATTR_MIN_STACK_SIZE
	.align		4
.L_1041:
        /*186c*/ 	.byte	0x04, 0x12
        /*186e*/ 	.short	(.L_1043 - .L_1042)
	.align		4
.L_1042:
        /*1870*/ 	.word	index@(_ZN10layer_norm13ln_bwd_kernelINS_13Kernel_traitsI6__halfS2_fS2_fjLj4096ELj1ELj1ELj4ELj16ENS_18Kernel_traits_baseILj4096ES2_S2_fS2_fjLj128EEEEELb0ELb0ELb0ELb1EEEvNS_9BwdParamsE)
        /*1874*/ 	.word	0x00000000


	//----- nvinfo : EIATTR_MIN_STACK_SIZE
	.align		4
.L_1043:
        /*1878*/ 	.byte	0x04, 0x12
        /*187a*/ 	.short	(.L_1045 - .L_1044)
	.align		4
.L_1044:
        /*187c*/ 	.word	index@(_ZN10layer_norm13ln_bwd_kernelINS_13Kernel_traitsI6__halfS2_fS2_fjLj4096ELj1ELj1ELj4ELj16ENS_18Kernel_traits_baseILj4096ES2_S2_fS2_fjLj128EEEEELb0ELb0ELb1ELb0EEEvNS_9BwdParamsE)
        /*1880*/ 	.word	0x00000000


	//----- nvinfo : EIATTR_MIN_STACK_SIZE
	.align		4
.L_1045:
        /*1884*/ 	.byte	0x04, 0x12
        /*1886*/ 	.short	(.L_1047 - .L_1046)
	.align		4
.L_1046:
        /*1888*/ 	.word	index@(_ZN10layer_norm13ln_bwd_kernelINS_13Kernel_traitsI6__halfS2_fS2_fjLj4096ELj1ELj1ELj4ELj16ENS_18Kernel_traits_baseILj4096ES2_S2_fS2_fjLj128EEEEELb0ELb0ELb1ELb1EEEvNS_9BwdParamsE)
        /*188c*/ 	.word	0x00000000


	//----- nvinfo : EIATTR_MIN_STACK_SIZE
	.align		4
.L_1047:
        /*1890*/ 	.byte	0x04, 0x12
        /*1892*/ 	.short	(.L_1049 - .L_1048)
	.align		4
.L_1048:
        /*1894*/ 	.word	index@(_ZN10layer_norm13ln_bwd_kernelINS_13Kernel_traitsI6__halfS2_fS2_fjLj4096ELj1ELj1ELj4ELj16ENS_18Kernel_traits_baseILj4096ES2_S2_fS2_fjLj128EEEEELb0ELb1ELb0ELb0EEEvNS_9BwdParamsE)
        /*1898*/ 	.word	0x00000000


	//----- nvinfo : EIATTR_MIN_STACK_SIZE
	.align		4
.L_1049:
        /*189c*/ 	.byte	0x04, 0x12
        /*189e*/ 	.short	(.L_1051 - .L_1050)
	.align		4
.L_1050:
        /*18a0*/ 	.word	index@(_ZN10layer_norm13ln_bwd_kernelINS_13Kernel_traitsI6__halfS2_fS2_fjLj4096ELj1ELj1ELj4ELj16ENS_18Kernel_traits_baseILj4096ES2_S2_fS2_fjLj128EEEEELb0ELb1ELb0ELb1EEEvNS_9BwdParamsE)
        /*18a4*/ 	.word	0x00000048


	//----- nvinfo : EIATTR_MIN_STACK_SIZE
	.align		4
.L_1051:
        /*18a8*/ 	.byte	0x04, 0x12
        /*18aa*/ 	.short	(.L_1053 - .L_1052)
	.align		4
.L_1052:
        /*18ac*/ 	.word	index@(_ZN10layer_norm13ln_bwd_kernelINS_13Kernel_traitsI6__halfS2_fS2_fjLj4096ELj1ELj1ELj4ELj16ENS_18Kernel_traits_baseILj4096ES2_S2_fS2_fjLj128EEEEELb0ELb1ELb1ELb0EEEvNS_9BwdParamsE)
        /*18b0*/ 	.word	0x00000028


	//----- nvinfo : EIATTR_MIN_STACK_SIZE
	.align		4
.L_1053:
        /*18b4*/ 	.byte	0x04, 0x12
        /*18b6*/ 	.short	(.L_1055 - .L_1054)
	.align		4
.L_1054:
        /*18b8*/ 	.word	index@(_ZN10layer_norm13ln_bwd_kernelINS_13Kernel_traitsI6__halfS2_fS2_fjLj4096ELj1ELj1ELj4ELj16ENS_18Kernel_traits_baseILj4096ES2_S2_fS2_fjLj128EEEEELb0ELb1ELb1ELb1EEEvNS_9BwdParamsE)
        /*18bc*/ 	.word	0x00000000


	//----- nvinfo : EIATTR_MIN_STACK_SIZE
	.align		4
.L_1055:
        /*18c0*/ 	.byte	0x04, 0x12
        /*18c2*/ 	.short	(.L_1057 - .L_1056)
	.align		4
.L_1056:
        /*18c4*/ 	.word	index@(_ZN10layer_norm13ln_bwd_kernelINS_13Kernel_traitsI6__halfS2_fS2_fjLj4096ELj1ELj1ELj4ELj16ENS_18Kernel_traits_baseILj4096ES2_S2_fS2_fjLj128EEEEELb1ELb0ELb0ELb0EEEvNS_9BwdParamsE)
        /*18c8*/ 	.word	0x00000000


	//----- nvinfo : EIATTR_MIN_STACK_SIZE
	.align		4
.L_1057:
        /*18cc*/ 	.byte	0x04, 0x12
        /*18ce*/ 	.short	(.L_1059 - .L_1058)
	.align		4
.L_1058:
        /*18d0*/ 	.word	index@(_ZN10layer_norm13ln_bwd_kernelINS_13Kernel_traitsI6__halfS2_fS2_fjLj4096ELj1ELj1ELj4ELj16ENS_18Kernel_traits_baseILj4096ES2_S2_fS2_fjLj128EEEEELb1ELb0ELb0ELb1EEEvNS_9BwdParamsE)
        /*18d4*/ 	.word	0x00000008


	//----- nvinfo : EIATTR_MIN_STACK_SIZE
	.align		4
.L_1059:
        /*18d8*/ 	.byte	0x04, 0x12
        /*18da*/ 	.short	(.L_1061 - .L_1060)
	.align		4
.L_1060:
        /*18dc*/ 	.word	index@(_ZN10layer_norm22ln_bwd_finalize_kernelINS_22Kernel_traits_finalizeILj4096E6__halfS2_fS2_fjLb0ELj1024ELj4ENS_18Kernel_traits_baseILj4096ES2_S2_fS2_fjLj1024EEEEELb0ELb0EEEvNS_9BwdParamsE)
        /*18e0*/ 	.word	0x00000000


	//----- nvinfo : EIATTR_MIN_STACK_SIZE
	.align		4
.L_1061:
        /*18e4*/ 	.byte	0x04, 0x12
        /*18e6*/ 	.short	(.L_1063 - .L_1062)
	.align		4
.L_1062:
        /*18e8*/ 	.word	index@(_ZN10layer_norm13ln_bwd_kernelINS_13Kernel_traitsI6__halfS2_fS2_fjLj4096ELj1ELj1ELj4ELj16ENS_18Kernel_traits_baseILj4096ES2_S2_fS2_fjLj128EEEEELb1ELb0ELb1ELb0EEEvNS_9BwdParamsE)
        /*18ec*/ 	.word	0x00000000


	//----- nvinfo : EIATTR_MIN_STACK_SIZE
	.align		4
.L_1063:
        /*18f0*/ 	.byte	0x04, 0x12
        /*18f2*/ 	.short	(.L_1065 - .L_1064)
	.align		4
.L_1064:
        /*18f4*/ 	.word	index@(_ZN10layer_norm22ln_bwd_finalize_kernelINS_22Kernel_traits_finalizeILj4096E6__halfS2_fS2_fjLb0ELj1024ELj4ENS_18Kernel_traits_baseILj4096ES2_S2_fS2_fjLj1024EEEEELb0ELb1EEEvNS_9BwdParamsE)
        /*18f8*/ 	.word	0x00000000


	//----- nvinfo : EIATTR_MIN_STACK_SIZE
	.align		4
.L_1065:
        /*18fc*/ 	.byte	0x04, 0x12
        /*18fe*/ 	.short	(.L_1067 - .L_1066)
	.align		4
.L_1066:
        /*1900*/ 	.word	index@(_ZN10layer_norm13ln_bwd_kernelINS_13Kernel_traitsI6__halfS2_fS2_fjLj4096ELj1ELj1ELj4ELj16ENS_18Kernel_traits_baseILj4096ES2_S2_fS2_fjLj128EEEEELb1ELb0ELb1ELb1EEEvNS_9BwdParamsE)
        /*1904*/ 	.word	0x00000000


	//----- nvinfo : EIATTR_MIN_STACK_SIZE
	.align		4
.L_1067:
        /*1908*/ 	.byte	0x04, 0x12
        /*190a*/ 	.short	(.L_1069 - .L_1068)
	.align		4
.L_1068:
        /*190c*/ 	.word	index@(_ZN10layer_norm13ln_bwd_kernelINS_13Kernel_traitsI6__halfS2_fS2_fjLj4096ELj1ELj1ELj4ELj16ENS_18Kernel_traits_baseILj4096ES2_S2_fS2_fjLj128EEEEELb1ELb1ELb0ELb0EEEvNS_9BwdParamsE)
        /*1910*/ 	.word	0x00000018


	//----- nvinfo : EIATTR_MIN_STACK_SIZE
	.align		4
.L_1069:
        /*1914*/ 	.byte	0x04, 0x12
        /*1916*/ 	.short	(.L_1071 - .L_1070)
	.align		4
.L_1070:
        /*1918*/ 	.word	index@(_ZN10layer_norm13ln_bwd_kernelINS_13Kernel_traitsI6__halfS2_fS2_fjLj4096ELj1ELj1ELj4ELj16ENS_18Kernel_traits_baseILj4096ES2_S2_fS2_fjLj128EEEEELb1ELb1ELb0ELb1EEEvNS_9BwdParamsE)
        /*191c*/ 	.word	0x00000050


	//----- nvinfo : EIATTR_MIN_STACK_SIZE
	.align		4
.L_1071:
        /*1920*/ 	.byte	0x04, 0x12
        /*1922*/ 	.short	(.L_1073 - .L_1072)
	.align		4
.L_1072:
        /*1924*/ 	.word	index@(_ZN10layer_norm22ln_bwd_finalize_kernelINS_22Kernel_traits_finalizeILj4096E6__halfS2_fS2_fjLb1ELj1024ELj4ENS_18Kernel_traits_baseILj4096ES2_S2_fS2_fjLj1024EEEEELb1ELb0EEEvNS_9BwdParamsE)
        /*1928*/ 	.word	0x00000000


	//----- nvinfo : EIATTR_MIN_STACK_SIZE
	.align		4
.L_1073:
        /*192c*/ 	.byte	0x04, 0x12
        /*192e*/ 	.short	(.L_1075 - .L_1074)
	.align		4
.L_1074:
        /*1930*/ 	.word	index@(_ZN10layer_norm13ln_bwd_kernelINS_13Kernel_traitsI6__halfS2_fS2_fjLj4096ELj1ELj1ELj4ELj16ENS_18Kernel_traits_baseILj4096ES2_S2_fS2_fjLj128EEEEELb1ELb1ELb1ELb0EEEvNS_9BwdParamsE)
        /*1934*/ 	.word	0x00000040


	//----- nvinfo : EIATTR_MIN_STACK_SIZE
	.align		4
.L_1075:
        /*1938*/ 	.byte	0x04, 0x12
        /*193a*/ 	.short	(.L_1077 - .L_1076)
	.align		4
.L_1076:
        /*193c*/ 	.word	index@(_ZN10layer_norm22ln_bwd_finalize_kernelINS_22Kernel_traits_finalizeILj4096E6__halfS2_fS2_fjLb1ELj1024ELj4ENS_18Kernel_traits_baseILj4096ES2_S2_fS2_fjLj1024EEEEELb1ELb1EEEvNS_9BwdParamsE)
        /*1940*/ 	.word	0x00000000


	//----- nvinfo : EIATTR_MIN_STACK_SIZE
	.align		4
.L_1077:
        /*1944*/ 	.byte	0x04, 0x12
        /*1946*/ 	.short	(.L_1079 - .L_1078)
	.align		4
.L_1078:
        /*1948*/ 	.word	index@(_ZN10layer_norm13ln_bwd_kernelINS_13Kernel_traitsI6__halfS2_fS2_fjLj4096ELj1ELj1ELj4ELj16ENS_18Kernel_traits_baseILj4096ES2_S2_fS2_fjLj128EEEEELb1ELb1ELb1ELb1EEEvNS_9BwdParamsE)
        /*194c*/ 	.word	0x00000010


	//----- nvinfo : EIATTR_MIN_STACK_SIZE
	.align		4
.L_1079:
        /*1950*/ 	.byte	0x04, 0x12
        /*1952*/ 	.short	(.L_1081 - .L_1080)
	.align		4
.L_1080:
        /*1954*/ 	.word	index@(_ZN10layer_norm13ln_bwd_kernelINS_13Kernel_traitsIf6__halffS2_fjLj4096ELj1ELj1ELj4ELj16ENS_18Kernel_traits_baseILj4096EfS2_fS2_fjLj128EEEEELb0ELb0ELb0ELb0EEEvNS_9BwdParamsE)
        /*1958*/ 	.word	0x00000000


	//----- nvinfo : EIATTR_MIN_STACK_SIZE
	.align		4
.L_1081:
        /*195c*/ 	.byte	0x04, 0x12
        /*195e*/ 	.short	(.L_1083 - .L_1082)
	.align		4
.L_1082:
        /*1960*/ 	.word	index@(_ZN10layer_norm13ln_bwd_kernelINS_13Kernel_traitsIf6__halffS2_fjLj4096ELj1ELj1ELj4ELj16ENS_18Kernel_traits_baseILj4096EfS2_fS2_fjLj128EEEEELb0ELb0ELb0ELb1EEEvNS_9BwdParamsE)
        /*1964*/ 	.word	0x00000000


	//----- nvinfo : EIATTR_MIN_STACK_SIZE
	.align		4
.L_1083:
        /*1968*/ 	.byte	0x04, 0x12
        /*196a*/ 	.short	(.L_1085 - .L_1084)
	.align		4
.L_1084:
        /*196c*/ 	.word	index@(_ZN10layer_norm13ln_bwd_kernelINS_13Kernel_traitsIf6__halffS2_fjLj4096ELj1ELj1ELj4ELj16ENS_18Kernel_traits_baseILj4096EfS2_fS2_fjLj128EEEEELb0ELb0ELb1ELb0EEEvNS_9BwdParamsE)
        /*1970*/ 	.word	0x00000000


	//----- nvinfo : EIATTR_MIN_STACK_SIZE
	.align		4
.L_1085:
        /*1974*/ 	.byte	0x04, 0x12
        /*1976*/ 	.short	(.L_1087 - .L_1086)
	.align		4
.L_1086:
        /*1978*/ 	.word	index@(_ZN10layer_norm13ln_bwd_kernelINS_13Kernel_traitsIf6__halffS2_fjLj4096ELj1ELj1ELj4ELj16ENS_18Kernel_traits_baseILj4096EfS2_fS2_fjLj128EEEEELb0ELb0ELb1ELb1EEEvNS_9BwdParamsE)
        /*197c*/ 	.word	0x00000000


	//----- nvinfo : EIATTR_MIN_STACK_SIZE
	.align		4
.L_1087:
        /*1980*/ 	.byte	0x04, 0x12
        /*1982*/ 	.short	(.L_1089 - .L_1088)
	.align		4
.L_1088:
        /*1984*/ 	.word	index@(_ZN10layer_norm13ln_bwd_kernelINS_13Kernel_traitsIf6__halffS2_fjLj4096ELj1ELj1ELj4ELj16ENS_18Kernel_traits_baseILj4096EfS2_fS2_fjLj128EEEEELb0ELb1ELb0ELb0EEEvNS_9BwdParamsE)
        /*1988*/ 	.word	0x00000080


	//----- nvinfo : EIATTR_MIN_STACK_SIZE
	.align		4
.L_1089:
        /*198c*/ 	.byte	0x04, 0x12
        /*198e*/ 	.short	(.L_1091 - .L_1090)
	.align		4
.L_1090:
        /*1990*/ 	.word	index@(_ZN10layer_norm13ln_bwd_kernelINS_13Kernel_traitsIf6__halffS2_fjLj4096ELj1ELj1ELj4ELj16ENS_18Kernel_traits_baseILj4096EfS2_fS2_fjLj128EEEEELb0ELb1ELb0ELb1EEEvNS_9BwdParamsE)
        /*1994*/ 	.word	0x00000090


	//----- nvinfo : EIATTR_MIN_STACK_SIZE
	.align		4
.L_1091:
        /*1998*/ 	.byte	0x04, 0x12
        /*199a*/ 	.short	(.L_1093 - .L_1092)
	.align		4
.L_1092:
        /*199c*/ 	.word	index@(_ZN10layer_norm13ln_bwd_kernelINS_13Kernel_traitsIf6__halffS2_fjLj4096ELj1ELj1ELj4ELj16ENS_18Kernel_traits_baseILj4096EfS2_fS2_fjLj128EEEEELb0ELb1ELb1ELb0EEEvNS_9BwdParamsE)
        /*19a0*/ 	.word	0x00000098


	//----- nvinfo : EIATTR_MIN_STACK_SIZE
	.align		4
.L_1093:
        /*19a4*/ 	.byte	0x04, 0x12
        /*19a6*/ 	.short	(.L_1095 - .L_1094)
	.align		4
.L_1094:
        /*19a8*/ 	.word	index@(_ZN10layer_norm13ln_bwd_kernelINS_13Kernel_traitsIf6__halffS2_fjLj4096ELj1ELj1ELj4ELj16ENS_18Kernel_traits_baseILj4096EfS2_fS2_fjLj128EEEEELb0ELb1ELb1ELb1EEEvNS_9BwdParamsE)
        /*19ac*/ 	.word	0x00000090


	//----- nvinfo : EIATTR_MIN_STACK_SIZE
	.align		4
.L_1095:
        /*19b0*/ 	.byte	0x04, 0x12
        /*19b2*/ 	.short	(.L_1097 - .L_1096)
	.align		4
.L_1096:
        /*19b4*/ 	.word	index@(_ZN10layer_norm13ln_bwd_kernelINS_13Kernel_traitsIf6__halffS2_fjLj4096ELj1ELj1ELj4ELj16ENS_18Kernel_traits_baseILj4096EfS2_fS2_fjLj128EEEEELb1ELb0ELb0ELb0EEEvNS_9BwdParamsE)
        /*19b8*/ 	.word	0x00000000


	//----- nvinfo : EIATTR_MIN_STACK_SIZE
	.align		4
.L_1097:
        /*19bc*/ 	.byte	0x04, 0x12
        /*19be*/ 	.short	(.L_1099 - .L_1098)
	.align		4
.L_1098:
        /*19c0*/ 	.word	index@(_ZN10layer_norm13ln_bwd_kernelINS_13Kernel_traitsIf6__halffS2_fjLj4096ELj1ELj1ELj4ELj16ENS_18Kernel_traits_baseILj4096EfS2_fS2_fjLj128EEEEELb1ELb0ELb0ELb1EEEvNS_9BwdParamsE)
        /*19c4*/ 	.word	0x00000000


	//----- nvinfo : EIATTR_MIN_STACK_SIZE
	.align		4
.L_1099:
        /*19c8*/ 	.byte	0x04, 0x12
        /*19ca*/ 	.short	(.L_1101 - .L_1100)
	.align		4
.L_1100:
        /*19cc*/ 	.word	index@(_ZN10layer_norm22ln_bwd_finalize_kernelINS_22Kernel_traits_finalizeILj4096Ef6__halffS2_fjLb0ELj1024ELj4ENS_18Kernel_traits_baseILj4096EfS2_fS2_fjLj1024EEEEELb0ELb0EEEvNS_9BwdParamsE)
        /*19d0*/ 	.word	0x00000000


	//----- nvinfo : EIATTR_MIN_STACK_SIZE
	.align		4
.L_1101:
        /*19d4*/ 	.byte	0x04, 0x12
        /*19d6*/ 	.short	(.L_1103 - .L_1102)
	.align		4
.L_1102:
        /*19d8*/ 	.word	index@(_ZN10layer_norm13ln_bwd_kernelINS_13Kernel_traitsIf6__halffS2_fjLj4096ELj1ELj1ELj4ELj16ENS_18Kernel_traits_baseILj4096EfS2_fS2_fjLj128EEEEELb1ELb0ELb1ELb0EEEvNS_9BwdParamsE)
        /*19dc*/ 	.word	0x00000000


	//----- nvinfo : EIATTR_MIN_STACK_SIZE
	.align		4
.L_1103:
        /*19e0*/ 	.byte	0x04, 0x12
        /*19e2*/ 	.short	(.L_1105 - .L_1104)
	.align		4
.L_1104:
        /*19e4*/ 	.word	index@(_ZN10layer_norm22ln_bwd_finalize_kernelINS_22Kernel_traits_finalizeILj4096Ef6__halffS2_fjLb0ELj1024ELj4ENS_18Kernel_traits_baseILj4096EfS2_fS2_fjLj1024EEEEELb0ELb1EEEvNS_9BwdParamsE)
        /*19e8*/ 	.word	0x00000000


	//----- nvinfo : EIATTR_MIN_STACK_SIZE
	.align		4
.L_1105:
        /*19ec*/ 	.byte	0x04, 0x12
        /*19ee*/ 	.short	(.L_1107 - .L_1106)
	.align		4
.L_1106:
        /*19f0*/ 	.word	index@(_ZN10layer_norm13ln_bwd_kernelINS_13Kernel_traitsIf6__halffS2_fjLj4096ELj1ELj1ELj4ELj16ENS_18Kernel_traits_baseILj4096EfS2_fS2_fjLj128EEEEELb1ELb0ELb1ELb1EEEvNS_9BwdParamsE)
        /*19f4*/ 	.word	0x00000000


	//----- nvinfo : EIATTR_MIN_STACK_SIZE
	.align		4
.L_1107:
        /*19f8*/ 	.byte	0x04, 0x12
        /*19fa*/ 	.short	(.L_1109 - .L_1108)
	.align		4
.L_1108:
        /*19fc*/ 	.word	index@(_ZN10layer_norm13ln_bwd_kernelINS_13Kernel_traitsIf6__halffS2_fjLj4096ELj1ELj1ELj4ELj16ENS_18Kernel_traits_baseILj4096EfS2_fS2_fjLj128EEEEELb1ELb1ELb0ELb0EEEvNS_9BwdParamsE)
        /*1a00*/ 	.word	0x000000a0


	//----- nvinfo : EIATTR_MIN_STACK_SIZE
	.align		4
.L_1109:
        /*1a04*/ 	.byte	0x04, 0x12
        /*1a06*/ 	.short	(.L_1111 - .L_1110)
	.align		4
.L_1110:
        /*1a08*/ 	.word	index@(_ZN10layer_norm13ln_bwd_kernelINS_13Kernel_traitsIf6__halffS2_fjLj4096ELj1ELj1ELj4ELj16ENS_18Kernel_traits_baseILj4096EfS2_fS2_fjLj128EEEEELb1ELb1ELb0ELb1EEEvNS_9BwdParamsE)
        /*1a0c*/ 	.word	0x000000a0


	//----- nvinfo : EIATTR_MIN_STACK_SIZE
	.align		4
.L_1111:
        /*1a10*/ 	.byte	0x04, 0x12
        /*1a12*/ 	.short	(.L_1113 - .L_1112)
	.align		4
.L_1112:
        /*1a14*/ 	.word	index@(_ZN10layer_norm22ln_bwd_finalize_kernelINS_22Kernel_traits_finalizeILj4096Ef6__halffS2_fjLb1ELj1024ELj4ENS_18Kernel_traits_baseILj4096EfS2_fS2_fjLj1024EEEEELb1ELb0EEEvNS_9BwdParamsE)
        /*1a18*/ 	.word	0x00000000


	//----- nvinfo : EIATTR_MIN_STACK_SIZE
	.align		4
.L_1113:
        /*1a1c*/ 	.byte	0x04, 0x12
        /*1a1e*/ 	.short	(.L_1115 - .L_1114)
	.align		4
.L_1114:
        /*1a20*/ 	.word	index@(_ZN10layer_norm13ln_bwd_kernelINS_13Kernel_traitsIf6__halffS2_fjLj4096ELj1ELj1ELj4ELj16ENS_18Kernel_traits_baseILj4096EfS2_fS2_fjLj128EEEEELb1ELb1ELb1ELb0EEEvNS_9BwdParamsE)
        /*1a24*/ 	.word	0x000000c0


	//----- nvinfo : EIATTR_MIN_STACK_SIZE
	.align		4
.L_1115:
        /*1a28*/ 	.byte	0x04, 0x12
        /*1a2a*/ 	.short	(.L_1117 - .L_1116)
	.align		4
.L_1116:
        /*1a2c*/ 	.word	index@(_ZN10layer_norm22ln_bwd_finalize_kernelINS_22Kernel_traits_finalizeILj4096Ef6__halffS2_fjLb1ELj1024ELj4ENS_18Kernel_traits_baseILj4096EfS2_fS2_fjLj1024EEEEELb1ELb1EEEvNS_9BwdParamsE)
        /*1a30*/ 	.word	0x00000000


	//----- nvinfo : EIATTR_MIN_STACK_SIZE
	.align		4
.L_1117:
        /*1a34*/ 	.byte	0x04, 0x12
        /*1a36*/ 	.short	(.L_1119 - .L_1118)
	.align		4
.L_1118:
        /*1a38*/ 	.word	index@(_ZN10layer_norm13ln_bwd_kernelINS_13Kernel_traitsIf6__halffS2_fjLj4096ELj1ELj1ELj4ELj16ENS_18Kernel_traits_baseILj4096EfS2_fS2_fjLj128EEEEELb1ELb1ELb1ELb1EEEvNS_9BwdParamsE)
        /*1a3c*/ 	.word	0x00000098


	//----- nvinfo : EIATTR_MIN_STACK_SIZE
	.align		4
.L_1119:
        /*1a40*/ 	.byte	0x04, 0x12
        /*1a42*/ 	.short	(.L_1121 - .L_1120)
	.align		4
.L_1120:
        /*1a44*/ 	.word	index@(_ZN10layer_norm13ln_bwd_kernelINS_13Kernel_traitsI6__halfffffjLj4096ELj1ELj1ELj4ELj16ENS_18Kernel_traits_baseILj4096ES2_ffffjLj128EEEEELb0ELb0ELb0ELb0EEEvNS_9BwdParamsE)
        /*1a48*/ 	.word	0x00000000


	//----- nvinfo : EIATTR_MIN_STACK_SIZE
	.align		4
.L_1121:
        /*1a4c*/ 	.byte	0x04, 0x12
        /*1a4e*/ 	.short	(.L_1123 - .L_1122)
	.align		4
.L_1122:
        /*1a50*/ 	.word	index@(_ZN10layer_norm13ln_bwd_kernelINS_13Kernel_traitsI6__halfffffjLj4096ELj1ELj1ELj4ELj16ENS_18Kernel_traits_baseILj4096ES2_ffffjLj128EEEEELb0ELb0ELb0ELb1EEEvNS_9BwdParamsE)
        /*1a54*/ 	.word	0x00000000


	//----- nvinfo : EIATTR_MIN_STACK_SIZE
	.align		4
.L_1123:
        /*1a58*/ 	.byte	0x04, 0x12
        /*1a5a*/ 	.short	(.L_1125 - .L_1124)
	.align		4
.L_1124:
        /*1a5c*/ 	.word	index@(_ZN10layer_norm13ln_bwd_kernelINS_13Kernel_traitsI6__halfffffjLj4096ELj1ELj1ELj4ELj16ENS_18Kernel_traits_baseILj4096ES2_ffffjLj128EEEEELb0ELb0ELb1ELb0EEEvNS_9BwdParamsE)
        /*1a60*/ 	.word	0x00000000


	//----- nvinfo : EIATTR_MIN_STACK_SIZE
	.align		4
.L_1125:
        /*1a64*/ 	.byte	0x04, 0x12
        /*1a66*/ 	.short	(.L_1127 - .L_1126)
	.align		4
.L_1126:
        /*1a68*/ 	.word	index@(_ZN10layer_norm13ln_bwd_kernelINS_13Kernel_traitsI6__halfffffjLj4096ELj1ELj1ELj4ELj16ENS_18Kernel_traits_baseILj4096ES2_ffffjLj128EEEEELb0ELb0ELb1ELb1EEEvNS_9BwdParamsE)
        /*1a6c*/ 	.word	0x00000000


	//----- nvinfo : EIATTR_MIN_STACK_SIZE
	.align		4
.L_1127:
        /*1a70*/ 	.byte	0x04, 0x12
        /*1a72*/ 	.short	(.L_1129 - .L_1128)
	.align		4
.L_1128:
        /*1a74*/ 	.word	index@(_ZN10layer_norm13ln_bwd_kernelINS_13Kernel_traitsI6__halfffffjLj4096ELj1ELj1ELj4ELj16ENS_18Kernel_traits_baseILj4096ES2_ffffjLj128EEEEELb0ELb1ELb0ELb0EEEvNS_9BwdParamsE)
        /*1a78*/ 	.word	0x00000000


	//----- nvinfo : EIATTR_MIN_STACK_SIZE
	.align		4
.L_1129:
        /*1a7c*/ 	.byte	0x04, 0x12
        /*1a7e*/ 	.short	(.L_1131 - .L_1130)
	.align		4
.L_1130:
        /*1a80*/ 	.word	index@(_ZN10layer_norm13ln_bwd_kernelINS_13Kernel_traitsI6__halfffffjLj4096ELj1ELj1ELj4ELj16ENS_18Kernel_traits_baseILj4096ES2_ffffjLj128EEEEELb0ELb1ELb0ELb1EEEvNS_9BwdParamsE)
        /*1a84*/ 	.word	0x00000090


	//----- nvinfo : EIATTR_MIN_STACK_SIZE
	.align		4
.L_1131:
        /*1a88*/ 	.byte	0x04, 0x12
        /*1a8a*/ 	.short	(.L_1133 - .L_1132)
	.align		4
.L_1132:
        /*1a8c*/ 	.word	index@(_ZN10layer_norm13ln_bwd_kernelINS_13Kernel_traitsI6__halfffffjLj4096ELj1ELj1ELj4ELj16ENS_18Kernel_traits_baseILj4096ES2_ffffjLj128EEEEELb0ELb1ELb1ELb0EEEvNS_9BwdParamsE)
        /*1a90*/ 	.word	0x00000018


	//----- nvinfo : EIATTR_MIN_STACK_SIZE
	.align		4
.L_1133:
        /*1a94*/ 	.byte	0x04, 0x12
        /*1a96*/ 	.short	(.L_1135 - .L_1134)
	.align		4
.L_1134:
        /*1a98*/ 	.word	index@(_ZN10layer_norm13ln_bwd_kernelINS_13Kernel_traitsI6__halfffffjLj4096ELj1ELj1ELj4ELj16ENS_18Kernel_traits_baseILj4096ES2_ffffjLj128EEEEELb0ELb1ELb1ELb1EEEvNS_9BwdParamsE)
        /*1a9c*/ 	.word	0x00000000


	//----- nvinfo : EIATTR_MIN_STACK_SIZE
	.align		4
.L_1135:
        /*1aa0*/ 	.byte	0x04, 0x12
        /*1aa2*/ 	.short	(.L_1137 - .L_1136)
	.align		4
.L_1136:
        /*1aa4*/ 	.word	index@(_ZN10layer_norm13ln_bwd_kernelINS_13Kernel_traitsI6__halfffffjLj4096ELj1ELj1ELj4ELj16ENS_18Kernel_traits_baseILj4096ES2_ffffjLj128EEEEELb1ELb0ELb0ELb0EEEvNS_9BwdParamsE)
        /*1aa8*/ 	.word	0x00000000


	//----- nvinfo : EIATTR_MIN_STACK_SIZE
	.align		4
.L_1137:
        /*1aac*/ 	.byte	0x04, 0x12
        /*1aae*/ 	.short	(.L_1139 - .L_1138)
	.align		4
.L_1138:
        /*1ab0*/ 	.word	index@(_ZN10layer_norm13ln_bwd_kernelINS_13Kernel_traitsI6__halfffffjLj4096ELj1ELj1ELj4ELj16ENS_18Kernel_traits_baseILj4096ES2_ffffjLj128EEEEELb1ELb0ELb0ELb1EEEvNS_9BwdParamsE)
        /*1ab4*/ 	.word	0x00000008


	//----- nvinfo : EIATTR_MIN_STACK_SIZE
	.align		4
.L_1139:
        /*1ab8*/ 	.byte	0x04, 0x12
        /*1aba*/ 	.short	(.L_1141 - .L_1140)
	.align		4
.L_1140:
        /*1abc*/ 	.word	index@(_ZN10layer_norm22ln_bwd_finalize_kernelINS_22Kernel_traits_finalizeILj4096E6__halfffffjLb0ELj1024ELj4ENS_18Kernel_traits_baseILj4096ES2_ffffjLj1024EEEEELb0ELb0EEEvNS_9BwdParamsE)
        /*1ac0*/ 	.word	0x00000000


	//----- nvinfo : EIATTR_MIN_STACK_SIZE
	.align		4
.L_1141:
        /*1ac4*/ 	.byte	0x04, 0x12
        /*1ac6*/ 	.short	(.L_1143 - .L_1142)
	.align		4
.L_1142:
        /*1ac8*/ 	.word	index@(_ZN10layer_norm13ln_bwd_kernelINS_13Kernel_traitsI6__halfffffjLj4096ELj1ELj1ELj4ELj16ENS_18Kernel_traits_baseILj4096ES2_ffffjLj128EEEEELb1ELb0ELb1ELb0EEEvNS_9BwdParamsE)
        /*1acc*/ 	.word	0x00000000


	//----- nvinfo : EIATTR_MIN_STACK_SIZE
	.align		4
.L_1143:
        /*1ad0*/ 	.byte	0x04, 0x12
        /*1ad2*/ 	.short	(.L_1145 - .L_1144)
	.align		4
.L_1144:
        /*1ad4*/ 	.word	index@(_ZN10layer_norm22ln_bwd_finalize_kernelINS_22Kernel_traits_finalizeILj4096E6__halfffffjLb0ELj1024ELj4ENS_18Kernel_traits_baseILj4096ES2_ffffjLj1024EEEEELb0ELb1EEEvNS_9BwdParamsE)
        /*1ad8*/ 	.word	0x00000000


	//----- nvinfo : EIATTR_MIN_STACK_SIZE
	.align		4
.L_1145:
        /*1adc*/ 	.byte	0x04, 0x12
        /*1ade*/ 	.short	(.L_1147 - .L_1146)
	.align		4
.L_1146:
        /*1ae0*/ 	.word	index@(_ZN10layer_norm13ln_bwd_kernelINS_13Kernel_traitsI6__halfffffjLj4096ELj1ELj1ELj4ELj16ENS_18Kernel_traits_baseILj4096ES2_ffffjLj128EEEEELb1ELb0ELb1ELb1EEEvNS_9BwdParamsE)
        /*1ae4*/ 	.word	0x00000000


	//----- nvinfo : EIATTR_MIN_STACK_SIZE
	.align		4
.L_1147:
        /*1ae8*/ 	.byte	0x04, 0x12
        /*1aea*/ 	.short	(.L_1149 - .L_1148)
	.align		4
.L_1148:
        /*1aec*/ 	.word	index@(_ZN10layer_norm13ln_bwd_kernelINS_13Kernel_traitsI6__halfffffjLj4096ELj1ELj1ELj4ELj16ENS_18Kernel_traits_baseILj4096ES2_ffffjLj128EEEEELb1ELb1ELb0ELb0EEEvNS_9BwdParamsE)
        /*1af0*/ 	.word	0x00000008


	//----- nvinfo : EIATTR_MIN_STACK_SIZE
	.align		4
.L_1149:
        /*1af4*/ 	.byte	0x04, 0x12
        /*1af6*/ 	.short	(.L_1151 - .L_1150)
	.align		4
.L_1150:
        /*1af8*/ 	.word	index@(_ZN10layer_norm13ln_bwd_kernelINS_13Kernel_traitsI6__halfffffjLj4096ELj1ELj1ELj4ELj16ENS_18Kernel_traits_baseILj4096ES2_ffffjLj128EEEEELb1ELb1ELb0ELb1EEEvNS_9BwdParamsE)
        /*1afc*/ 	.word	0x00000080


	//----- nvinfo : EIATTR_MIN_STACK_SIZE
	.align		4
.L_1151:
        /*1b00*/ 	.byte	0x04, 0x12
        /*1b02*/ 	.short	(.L_1153 - .L_1152)
	.align		4
.L_1152:
        /*1b04*/ 	.word	index@(_ZN10layer_norm22ln_bwd_finalize_kernelINS_22Kernel_traits_finalizeILj4096E6__halfffffjLb1ELj1024ELj4ENS_18Kernel_traits_baseILj4096ES2_ffffjLj1024EEEEELb1ELb0EEEvNS_9BwdParamsE)
        /*1b08*/ 	.word	0x00000000


	//----- nvinfo : EIATTR_MIN_STACK_SIZE
	.align		4
.L_1153:
        /*1b0c*/ 	.byte	0x04, 0x12
        /*1b0e*/ 	.short	(.L_1155 - .L_1154)
	.align		4
.L_1154:
        /*1b10*/ 	.word	index@(_ZN10layer_norm13ln_bwd_kernelINS_13Kernel_traitsI6__halfffffjLj4096ELj1ELj1ELj4ELj16ENS_18Kernel_traits_baseILj4096ES2_ffffjLj128EEEEELb1ELb1ELb1ELb0EEEvNS_9BwdParamsE)
        /*1b14*/ 	.word	0x00000028


	//----- nvinfo : EIATTR_MIN_STACK_SIZE
	.align		4
.L_1155:
        /*1b18*/ 	.byte	0x04, 0x12
        /*1b1a*/ 	.short	(.L_1157 - .L_1156)
	.align		4
.L_1156:
        /*1b1c*/ 	.word	index@(_ZN10layer_norm22ln_bwd_finalize_kernelINS_22Kernel_traits_finalizeILj4096E6__halfffffjLb1ELj1024ELj4ENS_18Kernel_traits_baseILj4096ES2_ffffjLj1024EEEEELb1ELb1EEEvNS_9BwdParamsE)
        /*1b20*/ 	.word	0x00000000


	//----- nvinfo : EIATTR_MIN_STACK_SIZE
	.align		4
.L_1157:
        /*1b24*/ 	.byte	0x04, 0x12
        /*1b26*/ 	.short	(.L_1159 - .L_1158)
	.align		4
.L_1158:
        /*1b28*/ 	.word	index@(_ZN10layer_norm13ln_bwd_kernelINS_13Kernel_traitsI6__halfffffjLj4096ELj1ELj1ELj4ELj16ENS_18Kernel_traits_baseILj4096ES2_ffffjLj128EEEEELb1ELb1ELb1ELb1EEEvNS_9BwdParamsE)
        /*1b2c*/ 	.word	0x00000018


	//----- nvinfo : EIATTR_MIN_STACK_SIZE
	.align		4
.L_1159:
        /*1b30*/ 	.byte	0x04, 0x12
        /*1b32*/ 	.short	(.L_1161 - .L_1160)
	.align		4
.L_1160:
        /*1b34*/ 	.word	index@(_ZN10layer_norm13ln_bwd_kernelINS_13Kernel_traitsIfffffjLj4096ELj1ELj1ELj4ELj16ENS_18Kernel_traits_baseILj4096EfffffjLj128EEEEELb0ELb0ELb0ELb0EEEvNS_9BwdParamsE)
        /*1b38*/ 	.word	0x00000000


	//----- nvinfo : EIATTR_MIN_STACK_SIZE
	.align		4
.L_1161:
        /*1b3c*/ 	.byte	0x04, 0x12
        /*1b3e*/ 	.short	(.L_1163 - .L_1162)
	.align		4
.L_1162:
        /*1b40*/ 	.word	index@(_ZN10layer_norm13ln_bwd_kernelINS_13Kernel_traitsIfffffjLj4096ELj1ELj1ELj4ELj16ENS_18Kernel_traits_baseILj4096EfffffjLj128EEEEELb0ELb0ELb0ELb1EEEvNS_9BwdParamsE)
        /*1b44*/ 	.word	0x00000000


	//----- nvinfo : EIATTR_MIN_STACK_SIZE
	.align		4
.L_1163:
        /*1b48*/ 	.byte	0x04, 0x12
        /*1b4a*/ 	.short	(.L_1165 - .L_1164)
	.align		4
.L_1164:
        /*1b4c*/ 	.word	index@(_ZN10layer_norm13ln_bwd_kernelINS_13Kernel_traitsIfffffjLj4096ELj1ELj1ELj4ELj16ENS_18Kernel_traits_baseILj4096EfffffjLj128EEEEELb0ELb0ELb1ELb0EEEvNS_9BwdParamsE)
        /*1b50*/ 	.word	0x00000000


	//----- nvinfo : EIATTR_MIN_STACK_SIZE
	.align		4
.L_1165:
        /*1b54*/ 	.byte	0x04, 0x12
        /*1b56*/ 	.short	(.L_1167 - .L_1166)
	.align		4
.L_1166:
        /*1b58*/ 	.word	index@(_ZN10layer_norm13ln_bwd_kernelINS_13Kernel_traitsIfffffjLj4096ELj1ELj1ELj4ELj16ENS_18Kernel_traits_baseILj4096EfffffjLj128EEEEELb0ELb0ELb1ELb1EEEvNS_9BwdParamsE)
        /*1b5c*/ 	.word	0x00000000


	//----- nvinfo : EIATTR_MIN_STACK_SIZE
	.align		4
.L_1167:
        /*1b60*/ 	.byte	0x04, 0x12
        /*1b62*/ 	.short	(.L_1169 - .L_1168)
	.align		4
.L_1168:
        /*1b64*/ 	.word	index@(_ZN10layer_norm13ln_bwd_kernelINS_13Kernel_traitsIfffffjLj4096ELj1ELj1ELj4ELj16ENS_18Kernel_traits_baseILj4096EfffffjLj128EEEEELb0ELb1ELb0ELb0EEEvNS_9BwdParamsE)
        /*1b68*/ 	.word	0x00000060


	//----- nvinfo : EIATTR_MIN_STACK_SIZE
	.align		4
.L_1169:
        /*1b6c*/ 	.byte	0x04, 0x12
        /*1b6e*/ 	.short	(.L_1171 - .L_1170)
	.align		4
.L_1170:
        /*1b70*/ 	.word	index@(_ZN10layer_norm13ln_bwd_kernelINS_13Kernel_traitsIfffffjLj4096ELj1ELj1ELj4ELj16ENS_18Kernel_traits_baseILj4096EfffffjLj128EEEEELb0ELb1ELb0ELb1EEEvNS_9BwdParamsE)
        /*1b74*/ 	.word	0x00000080


	//----- nvinfo : EIATTR_MIN_STACK_SIZE
	.align		4
.L_1171:
        /*1b78*/ 	.byte	0x04, 0x12
        /*1b7a*/ 	.short	(.L_1173 - .L_1172)
	.align		4
.L_1172:
        /*1b7c*/ 	.word	index@(_ZN10layer_norm13ln_bwd_kernelINS_13Kernel_traitsIfffffjLj4096ELj1ELj1ELj4ELj16ENS_18Kernel_traits_baseILj4096EfffffjLj128EEEEELb0ELb1ELb1ELb0EEEvNS_9BwdParamsE)
        /*1b80*/ 	.word	0x000000a0


	//----- nvinfo : EIATTR_MIN_STACK_SIZE
	.align		4
.L_1173:
        /*1b84*/ 	.byte	0x04, 0x12
        /*1b86*/ 	.short	(.L_1175 - .L_1174)
	.align		4
.L_1174:
        /*1b88*/ 	.word	index@(_ZN10layer_norm13ln_bwd_kernelINS_13Kernel_traitsIfffffjLj4096ELj1ELj1ELj4ELj16ENS_18Kernel_traits_baseILj4096EfffffjLj128EEEEELb0ELb1ELb1ELb1EEEvNS_9BwdParamsE)
        /*1b8c*/ 	.word	0x00000098


	//----- nvinfo : EIATTR_MIN_STACK_SIZE
	.align		4
.L_1175:
        /*1b90*/ 	.byte	0x04, 0x12
        /*1b92*/ 	.short	(.L_1177 - .L_1176)
	.align		4
.L_1176:
        /*1b94*/ 	.word	index@(_ZN10layer_norm13ln_bwd_kernelINS_13Kernel_traitsIfffffjLj4096ELj1ELj1ELj4ELj16ENS_18Kernel_traits_baseILj4096EfffffjLj128EEEEELb1ELb0ELb0ELb0EEEvNS_9BwdParamsE)
        /*1b98*/ 	.word	0x00000000


	//----- nvinfo : EIATTR_MIN_STACK_SIZE
	.align		4
.L_1177:
        /*1b9c*/ 	.byte	0x04, 0x12
        /*1b9e*/ 	.short	(.L_1179 - .L_1178)
	.align		4
.L_1178:
        /*1ba0*/ 	.word	index@(_ZN10layer_norm13ln_bwd_kernelINS_13Kernel_traitsIfffffjLj4096ELj1ELj1ELj4ELj16ENS_18Kernel_traits_baseILj4096EfffffjLj128EEEEELb1ELb0ELb0ELb1EEEvNS_9BwdParamsE)
        /*1ba4*/ 	.word	0x00000000


	//----- nvinfo : EIATTR_MIN_STACK_SIZE
	.align		4
.L_1179:
        /*1ba8*/ 	.byte	0x04, 0x12
        /*1baa*/ 	.short	(.L_1181 - .L_1180)
	.align		4
.L_1180:
        /*1bac*/ 	.word	index@(_ZN10layer_norm22ln_bwd_finalize_kernelINS_22Kernel_traits_finalizeILj4096EfffffjLb0ELj1024ELj4ENS_18Kernel_traits_baseILj4096EfffffjLj1024EEEEELb0ELb0EEEvNS_9BwdParamsE)
        /*1bb0*/ 	.word	0x00000000


	//----- nvinfo : EIATTR_MIN_STACK_SIZE
	.align		4
.L_1181:
        /*1bb4*/ 	.byte	0x04, 0x12
        /*1bb6*/ 	.short	(.L_1183 - .L_1182)
	.align		4
.L_1182:
        /*1bb8*/ 	.word	index@(_ZN10layer_norm13ln_bwd_kernelINS_13Kernel_traitsIfffffjLj4096ELj1ELj1ELj4ELj16ENS_18Kernel_traits_baseILj4096EfffffjLj128EEEEELb1ELb0ELb1ELb0EEEvNS_9BwdParamsE)
        /*1bbc*/ 	.word	0x00000000


	//----- nvinfo : EIATTR_MIN_STACK_SIZE
	.align		4
.L_1183:
        /*1bc0*/ 	.byte	0x04, 0x12
        /*1bc2*/ 	.short	(.L_1185 - .L_1184)
	.align		4
.L_1184:
        /*1bc4*/ 	.word	index@(_ZN10layer_norm22ln_bwd_finalize_kernelINS_22Kernel_traits_finalizeILj4096EfffffjLb0ELj1024ELj4ENS_18Kernel_traits_baseILj4096EfffffjLj1024EEEEELb0ELb1EEEvNS_9BwdParamsE)
        /*1bc8*/ 	.word	0x00000000


	//----- nvinfo : EIATTR_MIN_STACK_SIZE
	.align		4
.L_1185:
        /*1bcc*/ 	.byte	0x04, 0x12
        /*1bce*/ 	.short	(.L_1187 - .L_1186)
	.align		4
.L_1186:
        /*1bd0*/ 	.word	index@(_ZN10layer_norm13ln_bwd_kernelINS_13Kernel_traitsIfffffjLj4096ELj1ELj1ELj4ELj16ENS_18Kernel_traits_baseILj4096EfffffjLj128EEEEELb1ELb0ELb1ELb1EEEvNS_9BwdParamsE)
        /*1bd4*/ 	.word	0x00000000


	//----- nvinfo : EIATTR_MIN_STACK_SIZE
	.align		4
.L_1187:
        /*1bd8*/ 	.byte	0x04, 0x12
        /*1bda*/ 	.short	(.L_1189 - .L_1188)
	.align		4
.L_1188:
        /*1bdc*/ 	.word	index@(_ZN10layer_norm13ln_bwd_kernelINS_13Kernel_traitsIfffffjLj4096ELj1ELj1ELj4ELj16ENS_18Kernel_traits_baseILj4096EfffffjLj128EEEEELb1ELb1ELb0ELb0EEEvNS_9BwdParamsE)
        /*1be0*/ 	.word	0x00000088


	//----- nvinfo : EIATTR_MIN_STACK_SIZE
	.align		4
.L_1189:
        /*1be4*/ 	.byte	0x04, 0x12
        /*1be6*/ 	.short	(.L_1191 - .L_1190)
	.align		4
.L_1190:
        /*1be8*/ 	.word	index@(_ZN10layer_norm13ln_bwd_kernelINS_13Kernel_traitsIfffffjLj4096ELj1ELj1ELj4ELj16ENS_18Kernel_traits_baseILj4096EfffffjLj128EEEEELb1ELb1ELb0ELb1EEEvNS_9BwdParamsE)
        /*1bec*/ 	.word	0x000000a8


	//----- nvinfo : EIATTR_MIN_STACK_SIZE
	.align		4
.L_1191:
        /*1bf0*/ 	.byte	0x04, 0x12
        /*1bf2*/ 	.short	(.L_1193 - .L_1192)
	.align		4
.L_1192:
        /*1bf4*/ 	.word	index@(_ZN10layer_norm22ln_bwd_finalize_kernelINS_22Kernel_traits_finalizeILj4096EfffffjLb1ELj1024ELj4ENS_18Kernel_traits_baseILj4096EfffffjLj1024EEEEELb1ELb0EEEvNS_9BwdParamsE)
        /*1bf8*/ 	.word	0x00000000


	//----- nvinfo : EIATTR_MIN_STACK_SIZE
	.align		4
.L_1193:
        /*1bfc*/ 	.byte	0x04, 0x12
        /*1bfe*/ 	.short	(.L_1195 - .L_1194)
	.align		4
.L_1194:
        /*1c00*/ 	.word	index@(_ZN10layer_norm13ln_bwd_kernelINS_13Kernel_traitsIfffffjLj4096ELj1ELj1ELj4ELj16ENS_18Kernel_traits_baseILj4096EfffffjLj128EEEEELb1ELb1ELb1ELb0EEEvNS_9BwdParamsE)
        /*1c04*/ 	.word	0x000000b0


	//----- nvinfo : EIATTR_MIN_STACK_SIZE
	.align		4
.L_1195:
        /*1c08*/ 	.byte	0x04, 0x12
        /*1c0a*/ 	.short	(.L_1197 - .L_1196)
	.align		4
.L_1196:
        /*1c0c*/ 	.word	index@(_ZN10layer_norm22ln_bwd_finalize_kernelINS_22Kernel_traits_finalizeILj4096EfffffjLb1ELj1024ELj4ENS_18Kernel_traits_baseILj4096EfffffjLj1024EEEEELb1ELb1EEEvNS_9BwdParamsE)
        /*1c10*/ 	.word	0x00000000


	//----- nvinfo : EIATTR_MIN_STACK_SIZE
	.align		4
.L_1197:
        /*1c14*/ 	.byte	0x04, 0x12
        /*1c16*/ 	.short	(.L_1199 - .L_1198)
	.align		4
.L_1198:
        /*1c18*/ 	.word	index@(_ZN10layer_norm13ln_bwd_kernelINS_13Kernel_traitsIfffffjLj4096ELj1ELj1ELj4ELj16ENS_18Kernel_traits_baseILj4096EfffffjLj128EEEEELb1ELb1ELb1ELb1EEEvNS_9BwdParamsE)
        /*1c1c*/ 	.word	0x000000b8
.L_1199:


//--------------------- .nv.compat                --------------------------
	.section	.nv.compat,"",@"SHT_CUDA_COMPAT_INFO"
	.align	4
        /*0000*/ 	.byte	0x02, 0x09, 0x01, 0x00, 0x02, 0x02, 0x01, 0x00, 0x02, 0x05, 0x05, 0x00, 0x03, 0x07, 0x01, 0x01
        /*0010*/ 	.byte	0x02, 0x03, 0x00, 0x00, 0x02, 0x06, 0x01, 0x00, 0x04, 0x0b, 0x08, 0x00, 0x00, 0x00, 0x00, 0x00
        /*0020*/ 	.byte	0x00, 0x00, 0x00, 0x00


//--------------------- .nv.info._ZN10layer_norm13ln_bwd_kernelINS_13Kernel_traitsI13__nv_bfloat16S2_S2_S2_fjLj4096ELj1ELj1ELj4ELj16ENS_18Kernel_traits_baseILj4096ES2_S2_S2_S2_fjLj128EEEEELb0ELb0ELb0ELb0EEEvNS_9BwdParamsE --------------------------
	.section	.nv.info._ZN10layer_norm13ln_bwd_kernelINS_13Kernel_traitsI13__nv_bfloat16S2_S2_S2_fjLj4096ELj1ELj1ELj4ELj16ENS_18Kernel_traits_baseILj4096ES2_S2_S2_S2_fjLj128EEEEELb0ELb0ELb0ELb0EEEvNS_9BwdParamsE,"",@"SHT_CUDA_INFO"
	.sectionflags	@""
	.align	4


	//----- nvinfo : EIATTR_CUDA_API_VERSION
	.align		4
        /*0000*/ 	.byte	0x04, 0x37
        /*0002*/ 	.short	(.L_1201 - .L_1200)
.L_1200:
        /*0004*/ 	.word	0x00000082


	//----- nvinfo : EIATTR_KPARAM_INFO
	.align		4
.L_1201:
        /*0008*/ 	.byte	0x04, 0x17
        /*000a*/ 	.short	(.L_1203 - .L_1202)
.L_1202:
        /*000c*/ 	.word	0x00000000
        /*0010*/ 	.short	0x0000
        /*0012*/ 	.short	0x0000
        /*0014*/ 	.byte	0x00, 0xf0, 0xa1, 0x04


	//----- nvinfo : EIATTR_SPARSE_MMA_MASK
	.align		4
.L_1203:
        /*0018*/ 	.byte	0x03, 0x50
        /*001a*/ 	.short	0x0000


	//----- nvinfo : EIATTR_MAXREG_COUNT
	.align		4
        /*001c*/ 	.byte	0x03, 0x1b
        /*001e*/ 	.short	0x00ff


	//----- nvinfo : EIATTR_NUM_BARRIERS
	.align		4
        /*0020*/ 	.byte	0x02, 0x4c
        /*0022*/ 	.byte	0x01
	.zero		1


	//----- nvinfo : EIATTR_MERCURY_ISA_VERSION
	.align		4
        /*0024*/ 	.byte	0x03, 0x5f
        /*0026*/ 	.short	0x0101


	//----- nvinfo : EIATTR_COOP_GROUP_MASK_REGIDS
	.align		4
        /*0028*/ 	.byte	0x04, 0x29
        /*002a*/ 	.short	(.L_1205 - .L_1204)


	//   ....[0]....
.L_1204:
        /*002c*/ 	.word	0xffffffff


	//   ....[1]....
        /*0030*/ 	.word	0xffffffff


	//   ....[2]....
        /*0034*/ 	.word	0xffffffff


	//   ....[3]....
        /*0038*/ 	.word	0xffffffff


	//   ....[4]....
        /*003c*/ 	.word	0xffffffff


	//   ....[5]....
        /*0040*/ 	.word	0xffffffff


	//   ....[6]....
        /*0044*/ 	.word	0xffffffff


	//   ....[7]....
        /*0048*/ 	.word	0xffffffff


	//   ....[8]....
        /*004c*/ 	.word	0xffffffff


	//   ....[9]....
        /*0050*/ 	.word	0xffffffff


	//----- nvinfo : EIATTR_COOP_GROUP_INSTR_OFFSETS
	.align		4
.L_1205:
        /*0054*/ 	.byte	0x04, 0x28
        /*0056*/ 	.short	(.L_1207 - .L_1206)


	//   ....[0]....
.L_1206:
        /*0058*/ 	.word	0x000022d0


	//   ....[1]....
        /*005c*/ 	.word	0x00002350


	//   ....[2]....
        /*0060*/ 	.word	0x00002380


	//   ....[3]....
        /*0064*/ 	.word	0x000023c0


	//   ....[4]....
        /*0068*/ 	.word	0x000023e0


	//   ....[5]....
        /*006c*/ 	.word	0x00002410


	//   ....[6]....
        /*0070*/ 	.word	0x00002430


	//   ....[7]....
        /*0074*/ 	.word	0x00002470


	//   ....[8]....
        /*0078*/ 	.word	0x00002490


	//   ....[9]....
        /*007c*/ 	.word	0x000024b0


	//----- nvinfo : EIATTR_VRC_CTA_INIT_COUNT
	.align		4
.L_1207:
        /*0080*/ 	.byte	0x02, 0x4a
	.zero		1
	.zero		1


	//----- nvinfo : EIATTR_EXIT_INSTR_OFFSETS
	.align		4
        /*0084*/ 	.byte	0x04, 0x1c
        /*0086*/ 	.short	(.L_1209 - .L_1208)


	//   ....[0]....
.L_1208:
        /*0088*/ 	.word	0x00005ba0


	//   ....[1]....
        /*008c*/ 	.word	0x00005c40


	//----- nvinfo : EIATTR_MAX_THREADS
	.align		4
.L_1209:
        /*0090*/ 	.byte	0x04, 0x05
        /*0092*/ 	.short	(.L_1211 - .L_1210)
.L_1210:
        /*0094*/ 	.word	0x00000080
        /*0098*/ 	.word	0x00000001
        /*009c*/ 	.word	0x00000001


	//----- nvinfo : EIATTR_CRS_STACK_SIZE
	.align		4
.L_1211:
        /*00a0*/ 	.byte	0x04, 0x1e
        /*00a2*/ 	.short	(.L_1213 - .L_1212)
.L_1212:
        /*00a4*/ 	.word	0x00000000


	//----- nvinfo : EIATTR_CBANK_PARAM_SIZE
	.align		4
.L_1213:
        /*00a8*/ 	.byte	0x03, 0x19
        /*00aa*/ 	.short	0x0128


	//----- nvinfo : EIATTR_PARAM_CBANK
	.align		4
        /*00ac*/ 	.byte	0x04, 0x0a
        /*00ae*/ 	.short	(.L_1215 - .L_1214)
	.align		4
.L_1214:
        /*00b0*/ 	.word	index@(.nv.constant0._ZN10layer_norm13ln_bwd_kernelINS_13Kernel_traitsI13__nv_bfloat16S2_S2_S2_fjLj4096ELj1ELj1ELj4ELj16ENS_18Kernel_traits_baseILj4096ES2_S2_S2_S2_fjLj128EEEEELb0ELb0ELb0ELb0EEEvNS_9BwdParamsE)
        /*00b4*/ 	.short	0x0380
        /*00b6*/ 	.short	0x0128


	//----- nvinfo : EIATTR_SW_WAR
	.align		4
.L_1215:
        /*00b8*/ 	.byte	0x04, 0x36
        /*00ba*/ 	.short	(.L_1217 - .L_1216)
.L_1216:
        /*00bc*/ 	.word	0x00000008
.L_1217:


//--------------------- .nv.info._ZN10layer_norm13ln_bwd_kernelINS_13Kernel_traitsI13__nv_bfloat16S2_S2_S2_fjLj4096ELj1ELj1ELj4ELj16ENS_18Kernel_traits_baseILj4096ES2_S2_S2_S2_fjLj128EEEEELb0ELb0ELb0ELb1EEEvNS_9BwdParamsE --------------------------
	.section	.nv.info._ZN10layer_norm13ln_bwd_kernelINS_13Kernel_traitsI13__nv_bfloat16S2_S2_S2_fjLj4096ELj1ELj1ELj4ELj16ENS_18Kernel_traits_baseILj4096ES2_S2_S2_S2_fjLj128EEEEELb0ELb0ELb0ELb1EEEvNS_9BwdParamsE,"",@"SHT_CUDA_INFO"
	.sectionflags	@""
	.align	4


	//----- nvinfo : EIATTR_CUDA_API_VERSION
	.align		4
        /*0000*/ 	.byte	0x04, 0x37
        /*0002*/ 	.short	(.L_1219 - .L_1218)
.L_1218:
        /*0004*/ 	.word	0x00000082


	//----- nvinfo : EIATTR_KPARAM_INFO
	.align		4
.L_1219:
        /*0008*/ 	.byte	0x04, 0x17
        /*000a*/ 	.short	(.L_1221 - .L_1220)
.L_1220:
        /*000c*/ 	.word	0x00000000
        /*0010*/ 	.short	0x0000
        /*0012*/ 	.short	0x0000
        /*0014*/ 	.byte	0x00, 0xf0, 0xa1, 0x04


	//----- nvinfo : EIATTR_SPARSE_MMA_MASK
	.align		4
.L_1221:
        /*0018*/ 	.byte	0x03, 0x50
        /*001a*/ 	.short	0x0000


	//----- nvinfo : EIATTR_MAXREG_COUNT
	.align		4
        /*001c*/ 	.byte	0x03, 0x1b
        /*001e*/ 	.short	0x00ff


	//----- nvinfo : EIATTR_NUM_BARRIERS
	.align		4
        /*0020*/ 	.byte	0x02, 0x4c
        /*0022*/ 	.byte	0x01
	.zero		1


	//----- nvinfo : EIATTR_MERCURY_ISA_VERSION
	.align		4
        /*0024*/ 	.byte	0x03, 0x5f
        /*0026*/ 	.short	0x0101


	//----- nvinfo : EIATTR_COOP_GROUP_MASK_REGIDS
	.align		4
        /*0028*/ 	.byte	0x04, 0x29
        /*002a*/ 	.short	(.L_1223 - .L_1222)


	//   ....[0]....
.L_1222:
        /*002c*/ 	.word	0xffffffff


	//   ....[1]....
        /*0030*/ 	.word	0xffffffff


	//   ....[2]....
        /*0034*/ 	.word	0xffffffff


	//   ....[3]....
        /*0038*/ 	.word	0xffffffff


	//   ....[4]....
        /*003c*/ 	.word	0xffffffff


	//   ....[5]....
        /*0040*/ 	.word	0xffffffff


	//   ....[6]....
        /*0044*/ 	.word	0xffffffff


	//   ....[7]....
        /*0048*/ 	.word	0xffffffff


	//   ....[8]....
        /*004c*/ 	.word	0xffffffff


	//   ....[9]....
        /*0050*/ 	.word	0xffffffff


	//----- nvinfo : EIATTR_COOP_GROUP_INSTR_OFFSETS
	.align		4
.L_1223:
        /*0054*/ 	.byte	0x04, 0x28
        /*0056*/ 	.short	(.L_1225 - .L_1224)


	//   ....[0]....
.L_1224:
        /*0058*/ 	.word	0x00001bd0


	//   ....[1]....
        /*005c*/ 	.word	0x00001be0


	//   ....[2]....
        /*0060*/ 	.word	0x00001c10


	//   ....[3]....
        /*0064*/ 	.word	0x00001c20


	//   ....[4]....
        /*0068*/ 	.word	0x00001c50


	//   ....[5]....
        /*006c*/ 	.word	0x00001c60


	//   ....[6]....
        /*0070*/ 	.word	0x00001c90


	//   ....[7]....
        /*0074*/ 	.word	0x00001ca0


	//   ....[8]....
        /*0078*/ 	.word	0x00001d10


	//   ....[9]....
        /*007c*/ 	.word	0x00001d30


	//----- nvinfo : EIATTR_VRC_CTA_INIT_COUNT
	.align		4
.L_1225:
        /*0080*/ 	.byte	0x02, 0x4a
	.zero		1
	.zero		1


	//----- nvinfo : EIATTR_EXIT_INSTR_OFFSETS
	.align		4
        /*0084*/ 	.byte	0x04, 0x1c
        /*0086*/ 	.short	(.L_1227 - .L_1226)


	//   ....[0]....
.L_1226:
        /*0088*/ 	.word	0x00005890


	//----- nvinfo : EIATTR_MAX_THREADS
	.align		4
.L_1227:
        /*008c*/ 	.byte	0x04, 0x05
        /*008e*/ 	.short	(.L_1229 - .L_1228)
.L_1228:
        /*0090*/ 	.word	0x00000080
        /*0094*/ 	.word	0x00000001
        /*0098*/ 	.word	0x00000001


	//----- nvinfo : EIATTR_CBANK_PARAM_SIZE
	.align		4
.L_1229:
        /*009c*/ 	.byte	0x03, 0x19
        /*009e*/ 	.short	0x0128


	//----- nvinfo : EIATTR_PARAM_CBANK
	.align		4
        /*00a0*/ 	.byte	0x04, 0x0a
        /*00a2*/ 	.short	(.L_1231 - .L_1230)
	.align		4
.L_1230:
        /*00a4*/ 	.word	index@(.nv.constant0._ZN10layer_norm13ln_bwd_kernelINS_13Kernel_traitsI13__nv_bfloat16S2_S2_S2_fjLj4096ELj1ELj1ELj4ELj16ENS_18Kernel_traits_baseILj4096ES2_S2_S2_S2_fjLj128EEEEELb0ELb0ELb0ELb1EEEvNS_9BwdParamsE)
        /*00a8*/ 	.short	0x0380
        /*00aa*/ 	.short	0x0128


	//----- nvinfo : EIATTR_SW_WAR
	.align		4
.L_1231:
        /*00ac*/ 	.byte	0x04, 0x36
        /*00ae*/ 	.short	(.L_1233 - .L_1232)
.L_1232:
        /*00b0*/ 	.word	0x00000008
.L_1233:


//--------------------- .nv.info._ZN10layer_norm13ln_bwd_kernelINS_13Kernel_traitsI13__nv_bfloat16S2_S2_S2_fjLj4096ELj1ELj1ELj4ELj16ENS_18Kernel_traits_baseILj4096ES2_S2_S2_S2_fjLj128EEEEELb0ELb0ELb1ELb0EEEvNS_9BwdParamsE --------------------------
	.section	.nv.info._ZN10layer_norm13ln_bwd_kernelINS_13Kernel_traitsI13__nv_bfloat16S2_S2_S2_fjLj4096ELj1ELj1ELj4ELj16ENS_18Kernel_traits_baseILj4096ES2_S2_S2_S2_fjLj128EEEEELb0ELb0ELb1ELb0EEEvNS_9BwdParamsE,"",@"SHT_CUDA_INFO"
	.sectionflags	@""
	.align	4


	//----- nvinfo : EIATTR_CUDA_API_VERSION
	.align		4
        /*0000*/ 	.byte	0x04, 0x37
        /*0002*/ 	.short	(.L_1235 - .L_1234)
.L_1234:
        /*0004*/ 	.word	0x00000082


	//----- nvinfo : EIATTR_KPARAM_INFO
	.align		4
.L_1235:
        /*0008*/ 	.byte	0x04, 0x17
        /*000a*/ 	.short	(.L_1237 - .L_1236)
.L_1236:
        /*000c*/ 	.word	0x00000000
        /*0010*/ 	.short	0x0000
        /*0012*/ 	.short	0x0000
        /*0014*/ 	.byte	0x00, 0xf0, 0xa1, 0x04


	//----- nvinfo : EIATTR_SPARSE_MMA_MASK
	.align		4
.L_1237:
        /*0018*/ 	.byte	0x03, 0x50
        /*001a*/ 	.short	0x0000


	//----- nvinfo : EIATTR_MAXREG_COUNT
	.align		4
        /*001c*/ 	.byte	0x03, 0x1b
        /*001e*/ 	.short	0x00ff


	//----- nvinfo : EIATTR_NUM_BARRIERS
	.align		4
        /*0020*/ 	.byte	0x02, 0x4c
        /*0022*/ 	.byte	0x01
	.zero		1


	//----- nvinfo : EIATTR_MERCURY_ISA_VERSION
	.align		4
        /*0024*/ 	.byte	0x03, 0x5f
        /*0026*/ 	.short	0x0101


	//----- nvinfo : EIATTR_COOP_GROUP_MASK_REGIDS
	.align		4
        /*0028*/ 	.byte	0x04, 0x29
        /*002a*/ 	.short	(.L_1239 - .L_1238)


	//   ....[0]....
.L_1238:
        /*002c*/ 	.word	0xffffffff


	//   ....[1]....
        /*0030*/ 	.word	0xffffffff


	//   ....[2]....
        /*0034*/ 	.word	0xffffffff


	//   ....[3]....
        /*0038*/ 	.word	0xffffffff


	//   ....[4]....
        /*003c*/ 	.word	0xffffffff


	//   ....[5]....
        /*0040*/ 	.word	0xffffffff


	//   ....[6]....
        /*0044*/ 	.word	0xffffffff


	//   ....[7]....
        /*0048*/ 	.word	0xffffffff


	//   ....[8]....
        /*004c*/ 	.word	0xffffffff


	//   ....[9]....
        /*0050*/ 	.word	0xffffffff


	//----- nvinfo : EIATTR_COOP_GROUP_INSTR_OFFSETS
	.align		4
.L_1239:
        /*0054*/ 	.byte	0x04, 0x28
        /*0056*/ 	.short	(.L_1241 - .L_1240)


	//   ....[0]....
.L_1240:
        /*0058*/ 	.word	0x00002580


	//   ....[1]....
        /*005c*/ 	.word	0x000025a0


	//   ....[2]....
        /*0060*/ 	.word	0x000025e0


	//   ....[3]....
        /*0064*/ 	.word	0x000025f0


	//   ....[4]....
        /*0068*/ 	.word	0x00002630


	//   ....[5]....
        /*006c*/ 	.word	0x00002640


	//   ....[6]....
        /*0070*/ 	.word	0x00002670


	//   ....[7]....
        /*0074*/ 	.word	0x00002680


	//   ....[8]....
        /*0078*/ 	.word	0x000026b0


	//   ....[9]....
        /*007c*/ 	.word	0x000026c0


	//----- nvinfo : EIATTR_VRC_CTA_INIT_COUNT
	.align		4
.L_1241:
        /*0080*/ 	.byte	0x02, 0x4a
	.zero		1
	.zero		1


	//----- nvinfo : EIATTR_EXIT_INSTR_OFFSETS
	.align		4
        /*0084*/ 	.byte	0x04, 0x1c
        /*0086*/ 	.short	(.L_1243 - .L_1242)


	//   ....[0]....
.L_1242:
        /*0088*/ 	.word	0x000078f0


	//   ....[1]....
        /*008c*/ 	.word	0x00007990


	//----- nvinfo : EIATTR_MAX_THREADS
	.align		4
.L_1243:
        /*0090*/ 	.byte	0x04, 0x05
        /*0092*/ 	.short	(.L_1245 - .L_1244)
.L_1244:
        /*0094*/ 	.word	0x00000080
        /*0098*/ 	.word	0x00000001
        /*009c*/ 	.word	0x00000001


	//----- nvinfo : EIATTR_CRS_STACK_SIZE
	.align		4
.L_1245:
        /*00a0*/ 	.byte	0x04, 0x1e
        /*00a2*/ 	.short	(.L_1247 - .L_1246)
.L_1246:
        /*00a4*/ 	.word	0x00000000


	//----- nvinfo : EIATTR_CBANK_PARAM_SIZE
	.align		4
.L_1247:
        /*00a8*/ 	.byte	0x03, 0x19
        /*00aa*/ 	.short	0x0128


	//----- nvinfo : EIATTR_PARAM_CBANK
	.align		4
        /*00ac*/ 	.byte	0x04, 0x0a
        /*00ae*/ 	.short	(.L_1249 - .L_1248)
	.align		4
.L_1248:
        /*00b0*/ 	.word	index@(.nv.constant0._ZN10layer_norm13ln_bwd_kernelINS_13Kernel_traitsI13__nv_bfloat16S2_S2_S2_fjLj4096ELj1ELj1ELj4ELj16ENS_18Kernel_traits_baseILj4096ES2_S2_S2_S2_fjLj128EEEEELb0ELb0ELb1ELb0EEEvNS_9BwdParamsE)
        /*00b4*/ 	.short	0x0380
        /*00b6*/ 	.short	0x0128


	//----- nvinfo : EIATTR_SW_WAR
	.align		4
.L_1249:
        /*00b8*/ 	.byte	0x04, 0x36
        /*00ba*/ 	.short	(.L_1251 - .L_1250)
.L_1250:
        /*00bc*/ 	.word	0x00000008
.L_1251:


//--------------------- .nv.info._ZN10layer_norm13ln_bwd_kernelINS_13Kernel_traitsI13__nv_bfloat16S2_S2_S2_fjLj4096ELj1ELj1ELj4ELj16ENS_18Kernel_traits_baseILj4096ES2_S2_S2_S2_fjLj128EEEEELb0ELb0ELb1ELb1EEEvNS_9BwdParamsE --------------------------
	.section	.nv.info._ZN10layer_norm13ln_bwd_kernelINS_13Kernel_traitsI13__nv_bfloat16S2_S2_S2_fjLj4096ELj1ELj1ELj4ELj16ENS_18Kernel_traits_baseILj4096ES2_S2_S2_S2_fjLj128EEEEELb0ELb0ELb1ELb1EEEvNS_9BwdParamsE,"",@"SHT_CUDA_INFO"
	.sectionflags	@""
	.align	4


	//----- nvinfo : EIATTR_CUDA_API_VERSION
	.align		4
        /*0000*/ 	.byte	0x04, 0x37
        /*0002*/ 	.short	(.L_1253 - .L_1252)
.L_1252:
        /*0004*/ 	.word	0x00000082


	//----- nvinfo : EIATTR_KPARAM_INFO
	.align		4
.L_1253:
        /*0008*/ 	.byte	0x04, 0x17
        /*000a*/ 	.short	(.L_1255 - .L_1254)
.L_1254:
        /*000c*/ 	.word	0x00000000
        /*0010*/ 	.short	0x0000
        /*0012*/ 	.short	0x0000
        /*0014*/ 	.byte	0x00, 0xf0, 0xa1, 0x04


	//----- nvinfo : EIATTR_SPARSE_MMA_MASK
	.align		4
.L_1255:
        /*0018*/ 	.byte	0x03, 0x50
        /*001a*/ 	.short	0x0000


	//----- nvinfo : EIATTR_MAXREG_COUNT
	.align		4
        /*001c*/ 	.byte	0x03, 0x1b
        /*001e*/ 	.short	0x00ff


	//----- nvinfo : EIATTR_NUM_BARRIERS
	.align		4
        /*0020*/ 	.byte	0x02, 0x4c
        /*0022*/ 	.byte	0x01
	.zero		1


	//----- nvinfo : EIATTR_MERCURY_ISA_VERSION
	.align		4
        /*0024*/ 	.byte	0x03, 0x5f
        /*0026*/ 	.short	0x0101


	//----- nvinfo : EIATTR_COOP_GROUP_MASK_REGIDS
	.align		4
        /*0028*/ 	.byte	0x04, 0x29
        /*002a*/ 	.short	(.L_1257 - .L_1256)


	//   ....[0]....
.L_1256:
        /*002c*/ 	.word	0xffffffff


	//   ....[1]....
        /*0030*/ 	.word	0xffffffff


	//   ....[2]....
        /*0034*/ 	.word	0xffffffff


	//   ....[3]....
        /*0038*/ 	.word	0xffffffff


	//   ....[4]....
        /*003c*/ 	.word	0xffffffff


	//   ....[5]....
        /*0040*/ 	.word	0xffffffff


	//   ....[6]....
        /*0044*/ 	.word	0xffffffff


	//   ....[7]....
        /*0048*/ 	.word	0xffffffff


	//   ....[8]....
        /*004c*/ 	.word	0xffffffff


	//   ....[9]....
        /*0050*/ 	.word	0xffffffff


	//----- nvinfo : EIATTR_COOP_GROUP_INSTR_OFFSETS
	.align		4
.L_1257:
        /*0054*/ 	.byte	0x04, 0x28
        /*0056*/ 	.short	(.L_1259 - .L_1258)


	//   ....[0]....
.L_1258:
        /*0058*/ 	.word	0x00001fd0


	//   ....[1]....
        /*005c*/ 	.word	0x00001ff0


	//   ....[2]....
        /*0060*/ 	.word	0x00002030


	//   ....[3]....
        /*0064*/ 	.word	0x00002040


	//   ....[4]....
        /*0068*/ 	.word	0x00002080


	//   ....[5]....
        /*006c*/ 	.word	0x00002090


	//   ....[6]....
        /*0070*/ 	.word	0x000020c0


	//   ....[7]....
        /*0074*/ 	.word	0x000020d0


	//   ....[8]....
        /*0078*/ 	.word	0x00002100


	//   ....[9]....
        /*007c*/ 	.word	0x00002110


	//----- nvinfo : EIATTR_VRC_CTA_INIT_COUNT
	.align		4
.L_1259:
        /*0080*/ 	.byte	0x02, 0x4a
	.zero		1
	.zero		1


	//----- nvinfo : EIATTR_EXIT_INSTR_OFFSETS
	.align		4
        /*0084*/ 	.byte	0x04, 0x1c
        /*0086*/ 	.short	(.L_1261 - .L_1260)


	//   ....[0]....
.L_1260:
        /*0088*/ 	.word	0x000070a0


	//----- nvinfo : EIATTR_MAX_THREADS
	.align		4
.L_1261:
        /*008c*/ 	.byte	0x04, 0x05
        /*008e*/ 	.short	(.L_1263 - .L_1262)
.L_1262:
        /*0090*/ 	.word	0x00000080
        /*0094*/ 	.word	0x00000001
        /*0098*/ 	.word	0x00000001


	//----- nvinfo : EIATTR_CRS_STACK_SIZE
	.align		4
.L_1263:
        /*009c*/ 	.byte	0x04, 0x1e
        /*009e*/ 	.short	(.L_1265 - .L_1264)
.L_1264:
        /*00a0*/ 	.word	0x00000000


	//----- nvinfo : EIATTR_CBANK_PARAM_SIZE
	.align		4
.L_1265:
        /*00a4*/ 	.byte	0x03, 0x19
        /*00a6*/ 	.short	0x0128


	//----- nvinfo : EIATTR_PARAM_CBANK
	.align		4
        /*00a8*/ 	.byte	0x04, 0x0a
        /*00aa*/ 	.short	(.L_1267 - .L_1266)
	.align		4
.L_1266:
        /*00ac*/ 	.word	index@(.nv.constant0._ZN10layer_norm13ln_bwd_kernelINS_13Kernel_traitsI13__nv_bfloat16S2_S2_S2_fjLj4096ELj1ELj1ELj4ELj16ENS_18Kernel_traits_baseILj4096ES2_S2_S2_S2_fjLj128EEEEELb0ELb0ELb1ELb1EEEvNS_9BwdParamsE)
        /*00b0*/ 	.short	0x0380
        /*00b2*/ 	.short	0x0128


	//----- nvinfo : EIATTR_SW_WAR
	.align		4
.L_1267:
        /*00b4*/ 	.byte	0x04, 0x36
        /*00b6*/ 	.short	(.L_1269 - .L_1268)
.L_1268:
        /*00b8*/ 	.word	0x00000008
.L_1269:


//--------------------- .nv.info._ZN10layer_norm13ln_bwd_kernelINS_13Kernel_traitsI13__nv_bfloat16S2_S2_S2_fjLj4096ELj1ELj1ELj4ELj16ENS_18Kernel_traits_baseILj4096ES2_S2_S2_S2_fjLj128EEEEELb0ELb1ELb0ELb0EEEvNS_9BwdParamsE --------------------------
	.section	.nv.info._ZN10layer_norm13ln_bwd_kernelINS_13Kernel_traitsI13__nv_bfloat16S2_S2_S2_fjLj4096ELj1ELj1ELj4ELj16ENS_18Kernel_traits_baseILj4096ES2_S2_S2_S2_fjLj128EEEEELb0ELb1ELb0ELb0EEEvNS_9BwdParamsE,"",@"SHT_CUDA_INFO"
	.sectionflags	@""
	.align	4


	//----- nvinfo : EIATTR_CUDA_API_VERSION
	.align		4
        /*0000*/ 	.byte	0x04, 0x37
        /*0002*/ 	.short	(.L_1271 - .L_1270)
.L_1270:
        /*0004*/ 	.word	0x00000082


	//----- nvinfo : EIATTR_KPARAM_INFO
	.align		4
.L_1271:
        /*0008*/ 	.byte	0x04, 0x17
        /*000a*/ 	.short	(.L_1273 - .L_1272)
.L_1272:
        /*000c*/ 	.word	0x00000000
        /*0010*/ 	.short	0x0000
        /*0012*/ 	.short	0x0000
        /*0014*/ 	.byte	0x00, 0xf0, 0xa1, 0x04


	//----- nvinfo : EIATTR_SPARSE_MMA_MASK
	.align		4
.L_1273:
        /*0018*/ 	.byte	0x03, 0x50
        /*001a*/ 	.short	0x0000


	//----- nvinfo : EIATTR_MAXREG_COUNT
	.align		4
        /*001c*/ 	.byte	0x03, 0x1b
        /*001e*/ 	.short	0x00ff


	//----- nvinfo : EIATTR_NUM_BARRIERS
	.align		4
        /*0020*/ 	.byte	0x02, 0x4c
        /*0022*/ 	.byte	0x01
	.zero		1


	//----- nvinfo : EIATTR_MERCURY_ISA_VERSION
	.align		4
        /*0024*/ 	.byte	0x03, 0x5f
        /*0026*/ 	.short	0x0101


	//----- nvinfo : EIATTR_COOP_GROUP_MASK_REGIDS
	.align		4
        /*0028*/ 	.byte	0x04, 0x29
        /*002a*/ 	.short	(.L_1275 - .L_1274)


	//   ....[0]....
.L_1274:
        /*002c*/ 	.word	0xffffffff


	//   ....[1]....
        /*0030*/ 	.word	0xffffffff


	//   ....[2]....
        /*0034*/ 	.word	0xffffffff


	//   ....[3]....
        /*0038*/ 	.word	0xffffffff


	//   ....[4]....
        /*003c*/ 	.word	0xffffffff


	//   ....[5]....
        /*0040*/ 	.word	0xffffffff


	//   ....[6]....
        /*0044*/ 	.word	0xffffffff


	//   ....[7]....
        /*0048*/ 	.word	0xffffffff


	//   ....[8]....
        /*004c*/ 	.word	0xffffffff


	//   ....[9]....
        /*0050*/ 	.word	0xffffffff


	//----- nvinfo : EIATTR_COOP_GROUP_INSTR_OFFSETS
	.align		4
.L_1275:
        /*0054*/ 	.byte	0x04, 0x28
        /*0056*/ 	.short	(.L_1277 - .L_1276)


	//   ....[0]....
.L_1276:
        /*0058*/ 	.word	0x00002750


	//   ....[1]....
        /*005c*/ 	.word	0x00002780


	//   ....[2]....
        /*0060*/ 	.word	0x000027b0


	//   ....[3]....
        /*0064*/ 	.word	0x000027c0


	//   ....[4]....
        /*0068*/ 	.word	0x000027f0


	//   ....[5]....
        /*006c*/ 	.word	0x00002800


	//   ....[6]....
        /*0070*/ 	.word	0x00002830


	//   ....[7]....
        /*0074*/ 	.word	0x00002840


	//   ....[8]....
        /*0078*/ 	.word	0x00002870


	//   ....[9]....
        /*007c*/ 	.word	0x00002880


	//----- nvinfo : EIATTR_VRC_CTA_INIT_COUNT
	.align		4
.L_1277:
        /*0080*/ 	.byte	0x02, 0x4a
	.zero		1
	.zero		1


	//----- nvinfo : EIATTR_EXIT_INSTR_OFFSETS
	.align		4
        /*0084*/ 	.byte	0x04, 0x1c
        /*0086*/ 	.short	(.L_1279 - .L_1278)


	//   ....[0]....
.L_1278:
        /*0088*/ 	.word	0x00008830


	//   ....[1]....
        /*008c*/ 	.word	0x00008900


	//----- nvinfo : EIATTR_MAX_THREADS
	.align		4
.L_1279:
        /*0090*/ 	.byte	0x04, 0x05
        /*0092*/ 	.short	(.L_1281 - .L_1280)
.L_1280:
        /*0094*/ 	.word	0x00000080
        /*0098*/ 	.word	0x00000001
        /*009c*/ 	.word	0x00000001


	//----- nvinfo : EIATTR_CRS_STACK_SIZE
	.align		4
.L_1281:
        /*00a0*/ 	.byte	0x04, 0x1e
        /*00a2*/ 	.short	(.L_1283 - .L_1282)
.L_1282:
        /*00a4*/ 	.word	0x00000000


	//----- nvinfo : EIATTR_CBANK_PARAM_SIZE
	.align		4
.L_1283:
        /*00a8*/ 	.byte	0x03, 0x19
        /*00aa*/ 	.short	0x0128


	//----- nvinfo : EIATTR_PARAM_CBANK
	.align		4
        /*00ac*/ 	.byte	0x04, 0x0a
        /*00ae*/ 	.short	(.L_1285 - .L_1284)
	.align		4
.L_1284:
        /*00b0*/ 	.word	index@(.nv.constant0._ZN10layer_norm13ln_bwd_kernelINS_13Kernel_traitsI13__nv_bfloat16S2_S2_S2_fjLj4096ELj1ELj1ELj4ELj16ENS_18Kernel_traits_baseILj4096ES2_S2_S2_S2_fjLj128EEEEELb0ELb1ELb0ELb0EEEvNS_9BwdParamsE)
        /*00b4*/ 	.short	0x0380
        /*00b6*/ 	.short	0x0128


	//----- nvinfo : EIATTR_SW_WAR
	.align		4
.L_1285:
        /*00b8*/ 	.byte	0x04, 0x36
        /*00ba*/ 	.short	(.L_1287 - .L_1286)
.L_1286:
        /*00bc*/ 	.word	0x00000008
.L_1287:


//--------------------- .nv.info._ZN10layer_norm13ln_bwd_kernelINS_13Kernel_traitsI13__nv_bfloat16S2_S2_S2_fjLj4096ELj1ELj1ELj4ELj16ENS_18Kernel_traits_baseILj4096ES2_S2_S2_S2_fjLj128EEEEELb0ELb1ELb0ELb1EEEvNS_9BwdParamsE --------------------------
	.section	.nv.info._ZN10layer_norm13ln_bwd_kernelINS_13Kernel_traitsI13__nv_bfloat16S2_S2_S2_fjLj4096ELj1ELj1ELj4ELj16ENS_18Kernel_traits_baseILj4096ES2_S2_S2_S2_fjLj128EEEEELb0ELb1ELb0ELb1EEEvNS_9BwdParamsE,"",@"SHT_CUDA_INFO"
	.sectionflags	@""
	.align	4


	//----- nvinfo : EIATTR_CUDA_API_VERSION
	.align		4
        /*0000*/ 	.byte	0x04, 0x37
        /*0002*/ 	.short	(.L_1289 - .L_1288)
.L_1288:
        /*0004*/ 	.word	0x00000082


	//----- nvinfo : EIATTR_KPARAM_INFO
	.align		4
.L_1289:
        /*0008*/ 	.byte	0x04, 0x17
        /*000a*/ 	.short	(.L_1291 - .L_1290)
.L_1290:
        /*000c*/ 	.word	0x00000000
        /*0010*/ 	.short	0x0000
        /*0012*/ 	.short	0x0000
        /*0014*/ 	.byte	0x00, 0xf0, 0xa1, 0x04


	//----- nvinfo : EIATTR_SPARSE_MMA_MASK
	.align		4
.L_1291:
        /*0018*/ 	.byte	0x03, 0x50
        /*001a*/ 	.short	0x0000


	//----- nvinfo : EIATTR_MAXREG_COUNT
	.align		4
        /*001c*/ 	.byte	0x03, 0x1b
        /*001e*/ 	.short	0x00ff


	//----- nvinfo : EIATTR_NUM_BARRIERS
	.align		4
        /*0020*/ 	.byte	0x02, 0x4c
        /*0022*/ 	.byte	0x01
	.zero		1


	//----- nvinfo : EIATTR_MERCURY_ISA_VERSION
	.align		4
        /*0024*/ 	.byte	0x03, 0x5f
        /*0026*/ 	.short	0x0101


	//----- nvinfo : EIATTR_COOP_GROUP_MASK_REGIDS
	.align		4
        /*0028*/ 	.byte	0x04, 0x29
        /*002a*/ 	.short	(.L_1293 - .L_1292)


	//   ....[0]....
.L_1292:
        /*002c*/ 	.word	0xffffffff


	//   ....[1]....
        /*0030*/ 	.word	0xffffffff


	//   ....[2]....
        /*0034*/ 	.word	0xffffffff


	//   ....[3]....
        /*0038*/ 	.word	0xffffffff


	//   ....[4]....
        /*003c*/ 	.word	0xffffffff


	//   ....[5]....
        /*0040*/ 	.word	0xffffffff


	//   ....[6]....
        /*0044*/ 	.word	0xffffffff


	//   ....[7]....
        /*0048*/ 	.word	0xffffffff


	//   ....[8]....
        /*004c*/ 	.word	0xffffffff


	//   ....[9]....
        /*0050*/ 	.word	0xffffffff


	//----- nvinfo : EIATTR_COOP_GROUP_INSTR_OFFSETS
	.align		4
.L_1293:
        /*0054*/ 	.byte	0x04, 0x28
        /*0056*/ 	.short	(.L_1295 - .L_1294)


	//   ....[0]....
.L_1294:
        /*0058*/ 	.word	0x000021c0


	//   ....[1]....
        /*005c*/ 	.word	0x000022c0


	//   ....[2]....
        /*0060*/ 	.word	0x000022d0


	//   ....[3]....
        /*0064*/ 	.word	0x00002300


	//   ....[4]....
        /*0068*/ 	.word	0x00002310


	//   ....[5]....
        /*006c*/ 	.word	0x00002340


	//   ....[6]....
        /*0070*/ 	.word	0x00002350


	//   ....[7]....
        /*0074*/ 	.word	0x00002370


	//   ....[8]....
        /*0078*/ 	.word	0x00002390


	//   ....[9]....
        /*007c*/ 	.word	0x000023c0


	//----- nvinfo : EIATTR_VRC_CTA_INIT_COUNT
	.align		4
.L_1295:
        /*0080*/ 	.byte	0x02, 0x4a
	.zero		1
	.zero		1


	//----- nvinfo : EIATTR_EXIT_INSTR_OFFSETS
	.align		4
        /*0084*/ 	.byte	0x04, 0x1c
        /*0086*/ 	.short	(.L_1297 - .L_1296)


	//   ....[0]....
.L_1296:
        /*0088*/ 	.word	0x000087a0


	//----- nvinfo : EIATTR_MAX_THREADS
	.align		4
.L_1297:
        /*008c*/ 	.byte	0x04, 0x05
        /*008e*/ 	.short	(.L_1299 - .L_1298)
.L_1298:
        /*0090*/ 	.word	0x00000080
        /*0094*/ 	.word	0x00000001
        /*0098*/ 	.word	0x00000001


	//----- nvinfo : EIATTR_CRS_STACK_SIZE
	.align		4
.L_1299:
        /*009c*/ 	.byte	0x04, 0x1e
        /*009e*/ 	.short	(.L_1301 - .L_1300)
.L_1300:
        /*00a0*/ 	.word	0x00000000


	//----- nvinfo : EIATTR_CBANK_PARAM_SIZE
	.align		4
.L_1301:
        /*00a4*/ 	.byte	0x03, 0x19
        /*00a6*/ 	.short	0x0128


	//----- nvinfo : EIATTR_PARAM_CBANK
	.align		4
        /*00a8*/ 	.byte	0x04, 0x0a
        /*00aa*/ 	.short	(.L_1303 - .L_1302)
	.align		4
.L_1302:
        /*00ac*/ 	.word	index@(.nv.constant0._ZN10layer_norm13ln_bwd_kernelINS_13Kernel_traitsI13__nv_bfloat16S2_S2_S2_fjLj4096ELj1ELj1ELj4ELj16ENS_18Kernel_traits_baseILj4096ES2_S2_S2_S2_fjLj128EEEEELb0ELb1ELb0ELb1EEEvNS_9BwdParamsE)
        /*00b0*/ 	.short	0x0380
        /*00b2*/ 	.short	0x0128


	//----- nvinfo : EIATTR_SW_WAR
	.align		4
.L_1303:
        /*00b4*/ 	.byte	0x04, 0x36
        /*00b6*/ 	.short	(.L_1305 - .L_1304)
.L_1304:
        /*00b8*/ 	.word	0x00000008
.L_1305:


//--------------------- .nv.info._ZN10layer_norm13ln_bwd_kernelINS_13Kernel_traitsI13__nv_bfloat16S2_S2_S2_fjLj4096ELj1ELj1ELj4ELj16ENS_18Kernel_traits_baseILj4096ES2_S2_S2_S2_fjLj128EEEEELb0ELb1ELb1ELb0EEEvNS_9BwdParamsE --------------------------
	.section	.nv.info._ZN10layer_norm13ln_bwd_kernelINS_13Kernel_traitsI13__nv_bfloat16S2_S2_S2_fjLj4096ELj1ELj1ELj4ELj16ENS_18Kernel_traits_baseILj4096ES2_S2_S2_S2_fjLj128EEEEELb0ELb1ELb1ELb0EEEvNS_9BwdParamsE,"",@"SHT_CUDA_INFO"
	.sectionflags	@""
	.align	4


	//----- nvinfo : EIATTR_CUDA_API_VERSION
	.align		4
        /*0000*/ 	.byte	0x04, 0x37
        /*0002*/ 	.short	(.L_1307 - .L_1306)
.L_1306:
        /*0004*/ 	.word	0x00000082


	//----- nvinfo : EIATTR_KPARAM_INFO
	.align		4
.L_1307:
        /*0008*/ 	.byte	0x04, 0x17
        /*000a*/ 	.short	(.L_1309 - .L_1308)
.L_1308:
        /*000c*/ 	.word	0x00000000
        /*0010*/ 	.short	0x0000
        /*0012*/ 	.short	0x0000
        /*0014*/ 	.byte	0x00, 0xf0, 0xa1, 0x04


	//----- nvinfo : EIATTR_SPARSE_MMA_MASK
	.align		4
.L_1309:
        /*0018*/ 	.byte	0x03, 0x50
        /*001a*/ 	.short	0x0000


	//----- nvinfo : EIATTR_MAXREG_COUNT
	.align		4
        /*001c*/ 	.byte	0x03, 0x1b
        /*001e*/ 	.short	0x00ff


	//----- nvinfo : EIATTR_NUM_BARRIERS
	.align		4
        /*0020*/ 	.byte	0x02, 0x4c
        /*0022*/ 	.byte	0x01
	.zero		1


	//----- nvinfo : EIATTR_ANNOTATIONS
	.align		4
        /*0024*/ 	.byte	0x04, 0x55
        /*0026*/ 	.short	(.L_1311 - .L_1310)


	//   ....[0]....
.L_1310:
        /*0028*/ 	.word	0x00000001
        /*002c*/ 	.byte	0x30, 0x06, 0x00, 0x00, 0x01, 0x00, 0x00, 0x00, 0x70, 0x06, 0x00, 0x00, 0x01, 0x00, 0x00, 0x00
        /*003c*/ 	.byte	0xb0, 0x06, 0x00, 0x00, 0x01, 0x00, 0x00, 0x00, 0xe0, 0x0d, 0x00, 0x00, 0x01, 0x00, 0x00, 0x00
        /*004c*/ 	.byte	0xf0, 0x0d, 0x00, 0x00, 0x01, 0x00, 0x00, 0x00, 0x10, 0x0e, 0x00, 0x00


	//----- nvinfo : EIATTR_MERCURY_ISA_VERSION
	.align		4
.L_1311:
        /*0058*/ 	.byte	0x03, 0x5f
        /*005a*/ 	.short	0x0101


	//----- nvinfo : EIATTR_COOP_GROUP_MASK_REGIDS
	.align		4
        /*005c*/ 	.byte	0x04, 0x29
        /*005e*/ 	.short	(.L_1313 - .L_1312)


	//   ....[0]....
.L_1312:
        /*0060*/ 	.word	0xffffffff


	//   ....[1]....
        /*0064*/ 	.word	0xffffffff


	//   ....[2]....
        /*0068*/ 	.word	0xffffffff


	//   ....[3]....
        /*006c*/ 	.word	0xffffffff


	//   ....[4]....
        /*0070*/ 	.word	0xffffffff


	//   ....[5]....
        /*0074*/ 	.word	0xffffffff


	//   ....[6]....
        /*0078*/ 	.word	0xffffffff


	//   ....[7]....
        /*007c*/ 	.word	0xffffffff


	//   ....[8]....
        /*0080*/ 	.word	0xffffffff


	//   ....[9]....
        /*0084*/ 	.word	0xffffffff


	//----- nvinfo : EIATTR_COOP_GROUP_INSTR_OFFSETS
	.align		4
.L_1313:
        /*0088*/ 	.byte	0x04, 0x28
        /*008a*/ 	.short	(.L_1315 - .L_1314)


	//   ....[0]....
.L_1314:
        /*008c*/ 	.word	0x00002a50


	//   ....[1]....
        /*0090*/ 	.word	0x00002a70


	//   ....[2]....
        /*0094*/ 	.word	0x00002ab0


	//   ....[3]....
        /*0098*/ 	.word	0x00002ac0


	//   ....[4]....
        /*009c*/ 	.word	0x00002b00


	//   ....[5]....
        /*00a0*/ 	.word	0x00002b10


	//   ....[6]....
        /*00a4*/ 	.word	0x00002b40


	//   ....[7]....
        /*00a8*/ 	.word	0x00002b50


	//   ....[8]....
        /*00ac*/ 	.word	0x00002b80


	//   ....[9]....
        /*00b0*/ 	.word	0x00002b90


	//----- nvinfo : EIATTR_VRC_CTA_INIT_COUNT
	.align		4
.L_1315:
        /*00b4*/ 	.byte	0x02, 0x4a
	.zero		1
	.zero		1


	//----- nvinfo : EIATTR_EXIT_INSTR_OFFSETS
	.align		4
        /*00b8*/ 	.byte	0x04, 0x1c
        /*00ba*/ 	.short	(.L_1317 - .L_1316)


	//   ....[0]....
.L_1316:
        /*00bc*/ 	.word	0x0000a460


	//   ....[1]....
        /*00c0*/ 	.word	0x0000a530


	//----- nvinfo : EIATTR_MAX_THREADS
	.align		4
.L_1317:
        /*00c4*/ 	.byte	0x04, 0x05
        /*00c6*/ 	.short	(.L_1319 - .L_1318)
.L_1318:
        /*00c8*/ 	.word	0x00000080
        /*00cc*/ 	.word	0x00000001
        /*00d0*/ 	.word	0x00000001


	//----- nvinfo : EIATTR_CRS_STACK_SIZE
	.align		4
.L_1319:
        /*00d4*/ 	.byte	0x04, 0x1e
        /*00d6*/ 	.short	(.L_1321 - .L_1320)
.L_1320:
        /*00d8*/ 	.word	0x00000000


	//----- nvinfo : EIATTR_CBANK_PARAM_SIZE
	.align		4
.L_1321:
        /*00dc*/ 	.byte	0x03, 0x19
        /*00de*/ 	.short	0x0128


	//----- nvinfo : EIATTR_PARAM_CBANK
	.align		4
        /*00e0*/ 	.byte	0x04, 0x0a
        /*00e2*/ 	.short	(.L_1323 - .L_1322)
	.align		4
.L_1322:
        /*00e4*/ 	.word	index@(.nv.constant0._ZN10layer_norm13ln_bwd_kernelINS_13Kernel_traitsI13__nv_bfloat16S2_S2_S2_fjLj4096ELj1ELj1ELj4ELj16ENS_18Kernel_traits_baseILj4096ES2_S2_S2_S2_fjLj128EEEEELb0ELb1ELb1ELb0EEEvNS_9BwdParamsE)
        /*00e8*/ 	.short	0x0380
        /*00ea*/ 	.short	0x0128


	//----- nvinfo : EIATTR_SW_WAR
	.align		4
.L_1323:
        /*00ec*/ 	.byte	0x04, 0x36
        /*00ee*/ 	.short	(.L_1325 - .L_1324)
.L_1324:
        /*00f0*/ 	.word	0x00000008
.L_1325:


//--------------------- .nv.info._ZN10layer_norm13ln_bwd_kernelINS_13Kernel_traitsI13__nv_bfloat16S2_S2_S2_fjLj4096ELj1ELj1ELj4ELj16ENS_18Kernel_traits_baseILj4096ES2_S2_S2_S2_fjLj128EEEEELb0ELb1ELb1ELb1EEEvNS_9BwdParamsE --------------------------
	.section	.nv.info._ZN10layer_norm13ln_bwd_kernelINS_13Kernel_traitsI13__nv_bfloat16S2_S2_S2_fjLj4096ELj1ELj1ELj4ELj16ENS_18Kernel_traits_baseILj4096ES2_S2_S2_S2_fjLj128EEEEELb0ELb1ELb1ELb1EEEvNS_9BwdParamsE,"",@"SHT_CUDA_INFO"
	.sectionflags	@""
	.align	4


	//----- nvinfo : EIATTR_CUDA_API_VERSION
	.align		4
        /*0000*/ 	.byte	0x04, 0x37
        /*0002*/ 	.short	(.L_1327 - .L_1326)
.L_1326:
        /*0004*/ 	.word	0x00000082


	//----- nvinfo : EIATTR_KPARAM_INFO
	.align		4
.L_1327:
        /*0008*/ 	.byte	0x04, 0x17
        /*000a*/ 	.short	(.L_1329 - .L_1328)
.L_1328:
        /*000c*/ 	.word	0x00000000
        /*0010*/ 	.short	0x0000
        /*0012*/ 	.short	0x0000
        /*0014*/ 	.byte	0x00, 0xf0, 0xa1, 0x04


	//----- nvinfo : EIATTR_SPARSE_MMA_MASK
	.align		4
.L_1329:
        /*0018*/ 	.byte	0x03, 0x50
        /*001a*/ 	.short	0x0000


	//----- nvinfo : EIATTR_MAXREG_COUNT
	.align		4
        /*001c*/ 	.byte	0x03, 0x1b
        /*001e*/ 	.short	0x00ff


	//----- nvinfo : EIATTR_NUM_BARRIERS
	.align		4
        /*0020*/ 	.byte	0x02, 0x4c
        /*0022*/ 	.byte	0x01
	.zero		1


	//----- nvinfo : EIATTR_MERCURY_ISA_VERSION
	.align		4
        /*0024*/ 	.byte	0x03, 0x5f
        /*0026*/ 	.short	0x0101


	//----- nvinfo : EIATTR_COOP_GROUP_MASK_REGIDS
	.align		4
        /*0028*/ 	.byte	0x04, 0x29
        /*002a*/ 	.short	(.L_1331 - .L_1330)


	//   ....[0]....
.L_1330:
        /*002c*/ 	.word	0xffffffff


	//   ....[1]....
        /*0030*/ 	.word	0xffffffff


	//   ....[2]....
        /*0034*/ 	.word	0xffffffff


	//   ....[3]....
        /*0038*/ 	.word	0xffffffff


	//   ....[4]....
        /*003c*/ 	.word	0xffffffff


	//   ....[5]....
        /*0040*/ 	.word	0xffffffff


	//   ....[6]....
        /*0044*/ 	.word	0xffffffff


	//   ....[7]....
        /*0048*/ 	.word	0xffffffff


	//   ....[8]....
        /*004c*/ 	.word	0xffffffff


	//   ....[9]....
        /*0050*/ 	.word	0xffffffff


	//----- nvinfo : EIATTR_COOP_GROUP_INSTR_OFFSETS
	.align		4
.L_1331:
        /*0054*/ 	.byte	0x04, 0x28
        /*0056*/ 	.short	(.L_1333 - .L_1332)


	//   ....[0]....
.L_1332:
        /*0058*/ 	.word	0x00002250


	//   ....[1]....
        /*005c*/ 	.word	0x00002270


	//   ....[2]....
        /*0060*/ 	.word	0x000022b0


	//   ....[3]....
        /*0064*/ 	.word	0x000022c0


	//   ....[4]....
        /*0068*/ 	.word	0x00002300


	//   ....[5]....
        /*006c*/ 	.word	0x00002310


	//   ....[6]....
        /*0070*/ 	.word	0x00002340


	//   ....[7]....
        /*0074*/ 	.word	0x00002350


	//   ....[8]....
        /*0078*/ 	.word	0x00002380


	//   ....[9]....
        /*007c*/ 	.word	0x00002390


	//----- nvinfo : EIATTR_VRC_CTA_INIT_COUNT
	.align		4
.L_1333:
        /*0080*/ 	.byte	0x02, 0x4a
	.zero		1
	.zero		1


	//----- nvinfo : EIATTR_EXIT_INSTR_OFFSETS
	.align		4
        /*0084*/ 	.byte	0x04, 0x1c
        /*0086*/ 	.short	(.L_1335 - .L_1334)


	//   ....[0]....
.L_1334:
        /*0088*/ 	.word	0x000098e0


	//----- nvinfo : EIATTR_MAX_THREADS
	.align		4
.L_1335:
        /*008c*/ 	.byte	0x04, 0x05
        /*008e*/ 	.short	(.L_1337 - .L_1336)
.L_1336:
        /*0090*/ 	.word	0x00000080
        /*0094*/ 	.word	0x00000001
        /*0098*/ 	.word	0x00000001


	//----- nvinfo : EIATTR_CRS_STACK_SIZE
	.align		4
.L_1337:
        /*009c*/ 	.byte	0x04, 0x1e
        /*009e*/ 	.short	(.L_1339 - .L_1338)
.L_1338:
        /*00a0*/ 	.word	0x00000000


	//----- nvinfo : EIATTR_CBANK_PARAM_SIZE
	.align		4
.L_1339:
        /*00a4*/ 	.byte	0x03, 0x19
        /*00a6*/ 	.short	0x0128


	//----- nvinfo : EIATTR_PARAM_CBANK
	.align		4
        /*00a8*/ 	.byte	0x04, 0x0a
        /*00aa*/ 	.short	(.L_1341 - .L_1340)
	.align		4
.L_1340:
        /*00ac*/ 	.word	index@(.nv.constant0._ZN10layer_norm13ln_bwd_kernelINS_13Kernel_traitsI13__nv_bfloat16S2_S2_S2_fjLj4096ELj1ELj1ELj4ELj16ENS_18Kernel_traits_baseILj4096ES2_S2_S2_S2_fjLj128EEEEELb0ELb1ELb1ELb1EEEvNS_9BwdParamsE)
        /*00b0*/ 	.short	0x0380
        /*00b2*/ 	.short	0x0128


	//----- nvinfo : EIATTR_SW_WAR
	.align		4
.L_1341:
        /*00b4*/ 	.byte	0x04, 0x36
        /*00b6*/ 	.short	(.L_1343 - .L_1342)
.L_1342:
        /*00b8*/ 	.word	0x00000008
.L_1343:


//--------------------- .nv.info._ZN10layer_norm13ln_bwd_kernelINS_13Kernel_traitsI13__nv_bfloat16S2_S2_S2_fjLj4096ELj1ELj1ELj4ELj16ENS_18Kernel_traits_baseILj4096ES2_S2_S2_S2_fjLj128EEEEELb1ELb0ELb0ELb0EEEvNS_9BwdParamsE --------------------------
	.section	.nv.info._ZN10layer_norm13ln_bwd_kernelINS_13Kernel_traitsI13__nv_bfloat16S2_S2_S2_fjLj4096ELj1ELj1ELj4ELj16ENS_18Kernel_traits_baseILj4096ES2_S2_S2_S2_fjLj128EEEEELb1ELb0ELb0ELb0EEEvNS_9BwdParamsE,"",@"SHT_CUDA_INFO"
	.sectionflags	@""
	.align	4


	//----- nvinfo : EIATTR_CUDA_API_VERSION
	.align		4
        /*0000*/ 	.byte	0x04, 0x37
        /*0002*/ 	.short	(.L_1345 - .L_1344)
.L_1344:
        /*0004*/ 	.word	0x00000082


	//----- nvinfo : EIATTR_KPARAM_INFO
	.align		4
.L_1345:
        /*0008*/ 	.byte	0x04, 0x17
        /*000a*/ 	.short	(.L_1347 - .L_1346)
.L_1346:
        /*000c*/ 	.word	0x00000000
        /*0010*/ 	.short	0x0000
        /*0012*/ 	.short	0x0000
        /*0014*/ 	.byte	0x00, 0xf0, 0xa1, 0x04


	//----- nvinfo : EIATTR_SPARSE_MMA_MASK
	.align		4
.L_1347:
        /*0018*/ 	.byte	0x03, 0x50
        /*001a*/ 	.short	0x0000


	//----- nvinfo : EIATTR_MAXREG_COUNT
	.align		4
        /*001c*/ 	.byte	0x03, 0x1b
        /*001e*/ 	.short	0x00ff


	//----- nvinfo : EIATTR_NUM_BARRIERS
	.align		4
        /*0020*/ 	.byte	0x02, 0x4c
        /*0022*/ 	.byte	0x01
	.zero		1


	//----- nvinfo : EIATTR_MERCURY_ISA_VERSION
	.align		4
        /*0024*/ 	.byte	0x03, 0x5f
        /*0026*/ 	.short	0x0101


	//----- nvinfo : EIATTR_COOP_GROUP_MASK_REGIDS
	.align		4
        /*0028*/ 	.byte	0x04, 0x29
        /*002a*/ 	.short	(.L_1349 - .L_1348)


	//   ....[0]....
.L_1348:
        /*002c*/ 	.word	0xffffffff


	//   ....[1]....
        /*0030*/ 	.word	0xffffffff


	//   ....[2]....
        /*0034*/ 	.word	0xffffffff


	//   ....[3]....
        /*0038*/ 	.word	0xffffffff


	//   ....[4]....
        /*003c*/ 	.word	0xffffffff


	//   ....[5]....
        /*0040*/ 	.word	0xffffffff


	//   ....[6]....
        /*0044*/ 	.word	0xffffffff


	//   ....[7]....
        /*0048*/ 	.word	0xffffffff


	//   ....[8]....
        /*004c*/ 	.word	0xffffffff


	//   ....[9]....
        /*0050*/ 	.word	0xffffffff


	//----- nvinfo : EIATTR_COOP_GROUP_INSTR_OFFSETS
	.align		4
.L_1349:
        /*0054*/ 	.byte	0x04, 0x28
        /*0056*/ 	.short	(.L_1351 - .L_1350)


	//   ....[0]....
.L_1350:
        /*0058*/ 	.word	0x000023a0


	//   ....[1]....
        /*005c*/ 	.word	0x000023d0


	//   ....[2]....
        /*0060*/ 	.word	0x00002450


	//   ....[3]....
        /*0064*/ 	.word	0x00002480


	//   ....[4]....
        /*0068*/ 	.word	0x000024b0


	//   ....[5]....
        /*006c*/ 	.word	0x000024d0


	//   ....[6]....
        /*0070*/ 	.word	0x00002510


	//   ....[7]....
        /*0074*/ 	.word	0x00002530


	//   ....[8]....
        /*0078*/ 	.word	0x00002550


	//   ....[9]....
        /*007c*/ 	.word	0x00002570


	//----- nvinfo : EIATTR_VRC_CTA_INIT_COUNT
	.align		4
.L_1351:
        /*0080*/ 	.byte	0x02, 0x4a
	.zero		1
	.zero		1


	//----- nvinfo : EIATTR_EXIT_INSTR_OFFSETS
	.align		4
        /*0084*/ 	.byte	0x04, 0x1c
        /*0086*/ 	.short	(.L_1353 - .L_1352)


	//   ....[0]....
.L_1352:
        /*0088*/ 	.word	0x000075a0


	//   ....[1]....
        /*008c*/ 	.word	0x00007640


	//----- nvinfo : EIATTR_MAX_THREADS
	.align		4
.L_1353:
        /*0090*/ 	.byte	0x04, 0x05
        /*0092*/ 	.short	(.L_1355 - .L_1354)
.L_1354:
        /*0094*/ 	.word	0x00000080
        /*0098*/ 	.word	0x00000001
        /*009c*/ 	.word	0x00000001


	//----- nvinfo : EIATTR_CRS_STACK_SIZE
	.align		4
.L_1355:
        /*00a0*/ 	.byte	0x04, 0x1e
        /*00a2*/ 	.short	(.L_1357 - .L_1356)
.L_1356:
        /*00a4*/ 	.word	0x00000000


	//----- nvinfo : EIATTR_CBANK_PARAM_SIZE
	.align		4
.L_1357:
        /*00a8*/ 	.byte	0x03, 0x19
        /*00aa*/ 	.short	0x0128


	//----- nvinfo : EIATTR_PARAM_CBANK
	.align		4
        /*00ac*/ 	.byte	0x04, 0x0a
        /*00ae*/ 	.short	(.L_1359 - .L_1358)
	.align		4
.L_1358:
        /*00b0*/ 	.word	index@(.nv.constant0._ZN10layer_norm13ln_bwd_kernelINS_13Kernel_traitsI13__nv_bfloat16S2_S2_S2_fjLj4096ELj1ELj1ELj4ELj16ENS_18Kernel_traits_baseILj4096ES2_S2_S2_S2_fjLj128EEEEELb1ELb0ELb0ELb0EEEvNS_9BwdParamsE)
        /*00b4*/ 	.short	0x0380
        /*00b6*/ 	.short	0x0128


	//----- nvinfo : EIATTR_SW_WAR
	.align		4
.L_1359:
        /*00b8*/ 	.byte	0x04, 0x36
        /*00ba*/ 	.short	(.L_1361 - .L_1360)
.L_1360:
        /*00bc*/ 	.word	0x00000008
.L_1361:


//--------------------- .nv.info._ZN10layer_norm13ln_bwd_kernelINS_13Kernel_traitsI13__nv_bfloat16S2_S2_S2_fjLj4096ELj1ELj1ELj4ELj16ENS_18Kernel_traits_baseILj4096ES2_S2_S2_S2_fjLj128EEEEELb1ELb0ELb0ELb1EEEvNS_9BwdParamsE --------------------------
	.section	.nv.info._ZN10layer_norm13ln_bwd_kernelINS_13Kernel_traitsI13__nv_bfloat16S2_S2_S2_fjLj4096ELj1ELj1ELj4ELj16ENS_18Kernel_traits_baseILj4096ES2_S2_S2_S2_fjLj128EEEEELb1ELb0ELb0ELb1EEEvNS_9BwdParamsE,"",@"SHT_CUDA_INFO"
	.sectionflags	@""
	.align	4


	//----- nvinfo : EIATTR_CUDA_API_VERSION
	.align		4
        /*0000*/ 	.byte	0x04, 0x37
        /*0002*/ 	.short	(.L_1363 - .L_1362)
.L_1362:
        /*0004*/ 	.word	0x00000082


	//----- nvinfo : EIATTR_KPARAM_INFO
	.align		4
.L_1363:
        /*0008*/ 	.byte	0x04, 0x17
        /*000a*/ 	.short	(.L_1365 - .L_1364)
.L_1364:
        /*000c*/ 	.word	0x00000000
        /*0010*/ 	.short	0x0000
        /*0012*/ 	.short	0x0000
        /*0014*/ 	.byte	0x00, 0xf0, 0xa1, 0x04


	//----- nvinfo : EIATTR_SPARSE_MMA_MASK
	.align		4
.L_1365:
        /*0018*/ 	.byte	0x03, 0x50
        /*001a*/ 	.short	0x0000


	//----- nvinfo : EIATTR_MAXREG_COUNT
	.align		4
        /*001c*/ 	.byte	0x03, 0x1b
        /*001e*/ 	.short	0x00ff


	//----- nvinfo : EIATTR_NUM_BARRIERS
	.align		4
        /*0020*/ 	.byte	0x02, 0x4c
        /*0022*/ 	.byte	0x01
	.zero		1


	//----- nvinfo : EIATTR_MERCURY_ISA_VERSION
	.align		4
        /*0024*/ 	.byte	0x03, 0x5f
        /*0026*/ 	.short	0x0101


	//----- nvinfo : EIATTR_COOP_GROUP_MASK_REGIDS
	.align		4
        /*0028*/ 	.byte	0x04, 0x29
        /*002a*/ 	.short	(.L_1367 - .L_1366)


	//   ....[0]....
.L_1366:
        /*002c*/ 	.word	0xffffffff


	//   ....[1]....
        /*0030*/ 	.word	0xffffffff


	//   ....[2]....
        /*0034*/ 	.word	0xffffffff


	//   ....[3]....
        /*0038*/ 	.word	0xffffffff


	//   ....[4]....
        /*003c*/ 	.word	0xffffffff


	//   ....[5]....
        /*0040*/ 	.word	0xffffffff


	//   ....[6]....
        /*0044*/ 	.word	0xffffffff


	//   ....[7]....
        /*0048*/ 	.word	0xffffffff


	//   ....[8]....
        /*004c*/ 	.word	0xffffffff


	//   ....[9]....
        /*0050*/ 	.word	0xffffffff


	//----- nvinfo : EIATTR_COOP_GROUP_INSTR_OFFSETS
	.align		4
.L_1367:
        /*0054*/ 	.byte	0x04, 0x28
        /*0056*/ 	.short	(.L_1369 - .L_1368)


	//   ....[0]....
.L_1368:
        /*0058*/ 	.word	0x00001bf0


	//   ....[1]....
        /*005c*/ 	.word	0x00001c00


	//   ....[2]....
        /*0060*/ 	.word	0x00001c30


	//   ....[3]....
        /*0064*/ 	.word	0x00001c40


	//   ....[4]....
        /*0068*/ 	.word	0x00001c70


	//   ....[5]....
        /*006c*/ 	.word	0x00001c80


	//   ....[6]....
        /*0070*/ 	.word	0x00001cc0


	//   ....[7]....
        /*0074*/ 	.word	0x00001cd0


	//   ....[8]....
        /*0078*/ 	.word	0x00001d40


	//   ....[9]....
        /*007c*/ 	.word	0x00001d60


	//----- nvinfo : EIATTR_VRC_CTA_INIT_COUNT
	.align		4
.L_1369:
        /*0080*/ 	.byte	0x02, 0x4a
	.zero		1
	.zero		1


	//----- nvinfo : EIATTR_EXIT_INSTR_OFFSETS
	.align		4
        /*0084*/ 	.byte	0x04, 0x1c
        /*0086*/ 	.short	(.L_1371 - .L_1370)


	//   ....[0]....
.L_1370:
        /*0088*/ 	.word	0x000071c0


	//----- nvinfo : EIATTR_MAX_THREADS
	.align		4
.L_1371:
        /*008c*/ 	.byte	0x04, 0x05
        /*008e*/ 	.short	(.L_1373 - .L_1372)
.L_1372:
        /*0090*/ 	.word	0x00000080
        /*0094*/ 	.word	0x00000001
        /*0098*/ 	.word	0x00000001


	//----- nvinfo : EIATTR_CBANK_PARAM_SIZE
	.align		4
.L_1373:
        /*009c*/ 	.byte	0x03, 0x19
        /*009e*/ 	.short	0x0128


	//----- nvinfo : EIATTR_PARAM_CBANK
	.align		4
        /*00a0*/ 	.byte	0x04, 0x0a
        /*00a2*/ 	.short	(.L_1375 - .L_1374)
	.align		4
.L_1374:
        /*00a4*/ 	.word	index@(.nv.constant0._ZN10layer_norm13ln_bwd_kernelINS_13Kernel_traitsI13__nv_bfloat16S2_S2_S2_fjLj4096ELj1ELj1ELj4ELj16ENS_18Kernel_traits_baseILj4096ES2_S2_S2_S2_fjLj128EEEEELb1ELb0ELb0ELb1EEEvNS_9BwdParamsE)
        /*00a8*/ 	.short	0x0380
        /*00aa*/ 	.short	0x0128


	//----- nvinfo : EIATTR_SW_WAR
	.align		4
.L_1375:
        /*00ac*/ 	.byte	0x04, 0x36
        /*00ae*/ 	.short	(.L_1377 - .L_1376)
.L_1376:
        /*00b0*/ 	.word	0x00000008
.L_1377:


//--------------------- .nv.info._ZN10layer_norm22ln_bwd_finalize_kernelINS_22Kernel_traits_finalizeILj4096E13__nv_bfloat16S2_S2_S2_fjLb0ELj1024ELj4ENS_18Kernel_traits_baseILj4096ES2_S2_S2_S2_fjLj1024EEEEELb0ELb0EEEvNS_9BwdParamsE --------------------------
	.section	.nv.info._ZN10layer_norm22ln_bwd_finalize_kernelINS_22Kernel_traits_finalizeILj4096E13__nv_bfloat16S2_S2_S2_fjLb0ELj1024ELj4ENS_18Kernel_traits_baseILj4096ES2_S2_S2_S2_fjLj1024EEEEELb0ELb0EEEvNS_9BwdParamsE,"",@"SHT_CUDA_INFO"
	.sectionflags	@""
	.align	4


	//----- nvinfo : EIATTR_CUDA_API_VERSION
	.align		4
        /*0000*/ 	.byte	0x04, 0x37
        /*0002*/ 	.short	(.L_1379 - .L_1378)
.L_1378:
        /*0004*/ 	.word	0x00000082


	//----- nvinfo : EIATTR_KPARAM_INFO
	.align		4
.L_1379:
        /*0008*/ 	.byte	0x04, 0x17
        /*000a*/ 	.short	(.L_1381 - .L_1380)
.L_1380:
        /*000c*/ 	.word	0x00000000
        /*0010*/ 	.short	0x0000
        /*0012*/ 	.short	0x0000
        /*0014*/ 	.byte	0x00, 0xf0, 0xa1, 0x04


	//----- nvinfo : EIATTR_SPARSE_MMA_MASK
	.align		4
.L_1381:
        /*0018*/ 	.byte	0x03, 0x50
        /*001a*/ 	.short	0x0000


	//----- nvinfo : EIATTR_MAXREG_COUNT
	.align		4
        /*001c*/ 	.byte	0x03, 0x1b
        /*001e*/ 	.short	0x0040


	//----- nvinfo : EIATTR_NUM_BARRIERS
	.align		4
        /*0020*/ 	.byte	0x02, 0x4c
        /*0022*/ 	.byte	0x01
	.zero		1


	//----- nvinfo : EIATTR_MERCURY_ISA_VERSION
	.align		4
        /*0024*/ 	.byte	0x03, 0x5f
        /*0026*/ 	.short	0x0101


	//----- nvinfo : EIATTR_COOP_GROUP_MASK_REGIDS
	.align		4
        /*0028*/ 	.byte	0x04, 0x29
        /*002a*/ 	.short	(.L_1383 - .L_1382)


	//   ....[0]....
.L_1382:
        /*002c*/ 	.word	0xffffffff


	//   ....[1]....
        /*0030*/ 	.word	0xffffffff


	//   ....[2]....
        /*0034*/ 	.word	0xffffffff


	//   ....[3]....
        /*0038*/ 	.word	0xffffffff


	//   ....[4]....
        /*003c*/ 	.word	0xffffffff


	//   ....[5]....
        /*0040*/ 	.word	0xffffffff


	//   ....[6]....
        /*0044*/ 	.word	0xffffffff


	//   ....[7]....
        /*0048*/ 	.word	0xffffffff


	//   ....[8]....
        /*004c*/ 	.word	0xffffffff


	//   ....[9]....
        /*0050*/ 	.word	0xffffffff


	//----- nvinfo : EIATTR_COOP_GROUP_INSTR_OFFSETS
	.align		4
.L_1383:
        /*0054*/ 	.byte	0x04, 0x28
        /*0056*/ 	.short	(.L_1385 - .L_1384)


	//   ....[0]....
.L_1384:
        /*0058*/ 	.word	0x000015e0


	//   ....[1]....
        /*005c*/ 	.word	0x000015f0


	//   ....[2]....
        /*0060*/ 	.word	0x00001620


	//   ....[3]....
        /*0064*/ 	.word	0x00001630


	//   ....[4]....
        /*0068*/ 	.word	0x00001660


	//   ....[5]....
        /*006c*/ 	.word	0x00001670


	//   ....[6]....
        /*0070*/ 	.word	0x000016b0


	//   ....[7]....
        /*0074*/ 	.word	0x000016e0


	//   ....[8]....
        /*0078*/ 	.word	0x00001710


	//   ....[9]....
        /*007c*/ 	.word	0x00001720


	//----- nvinfo : EIATTR_VRC_CTA_INIT_COUNT
	.align		4
.L_1385:
        /*0080*/ 	.byte	0x02, 0x4a
	.zero		1
	.zero		1


	//----- nvinfo : EIATTR_EXIT_INSTR_OFFSETS
	.align		4
        /*0084*/ 	.byte	0x04, 0x1c
        /*0086*/ 	.short	(.L_1387 - .L_1386)


	//   ....[0]....
.L_1386:
        /*0088*/ 	.word	0x00000060


	//   ....[1]....
        /*008c*/ 	.word	0x00001780


	//   ....[2]....
        /*0090*/ 	.word	0x000017b0


	//   ....[3]....
        /*0094*/ 	.word	0x00001870


	//----- nvinfo : EIATTR_MAX_THREADS
	.align		4
.L_1387:
        /*0098*/ 	.byte	0x04, 0x05
        /*009a*/ 	.short	(.L_1389 - .L_1388)
.L_1388:
        /*009c*/ 	.word	0x00000400
        /*00a0*/ 	.word	0x00000001
        /*00a4*/ 	.word	0x00000001


	//----- nvinfo : EIATTR_CRS_STACK_SIZE
	.align		4
.L_1389:
        /*00a8*/ 	.byte	0x04, 0x1e
        /*00aa*/ 	.short	(.L_1391 - .L_1390)
.L_1390:
        /*00ac*/ 	.word	0x00000000


	//----- nvinfo : EIATTR_CBANK_PARAM_SIZE
	.align		4
.L_1391:
        /*00b0*/ 	.byte	0x03, 0x19
        /*00b2*/ 	.short	0x0128


	//----- nvinfo : EIATTR_PARAM_CBANK
	.align		4
        /*00b4*/ 	.byte	0x04, 0x0a
        /*00b6*/ 	.short	(.L_1393 - .L_1392)
	.align		4
.L_1392:
        /*00b8*/ 	.word	index@(.nv.constant0._ZN10layer_norm22ln_bwd_finalize_kernelINS_22Kernel_traits_finalizeILj4096E13__nv_bfloat16S2_S2_S2_fjLb0ELj1024ELj4ENS_18Kernel_traits_baseILj4096ES2_S2_S2_S2_fjLj1024EEEEELb0ELb0EEEvNS_9BwdParamsE)
        /*00bc*/ 	.short	0x0380
        /*00be*/ 	.short	0x0128


	//----- nvinfo : EIATTR_SW_WAR
	.align		4
.L_1393:
        /*00c0*/ 	.byte	0x04, 0x36
        /*00c2*/ 	.short	(.L_1395 - .L_1394)
.L_1394:
        /*00c4*/ 	.word	0x00000008
.L_1395:


//--------------------- .nv.info._ZN10layer_norm13ln_bwd_kernelINS_13Kernel_traitsI13__nv_bfloat16S2_S2_S2_fjLj4096ELj1ELj1ELj4ELj16ENS_18Kernel_traits_baseILj4096ES2_S2_S2_S2_fjLj128EEEEELb1ELb0ELb1ELb0EEEvNS_9BwdParamsE --------------------------
	.section	.nv.info._ZN10layer_norm13ln_bwd_kernelINS_13Kernel_traitsI13__nv_bfloat16S2_S2_S2_fjLj4096ELj1ELj1ELj4ELj16ENS_18Kernel_traits_baseILj4096ES2_S2_S2_S2_fjLj128EEEEELb1ELb0ELb1ELb0EEEvNS_9BwdParamsE,"",@"SHT_CUDA_INFO"
	.sectionflags	@""
	.align	4


	//----- nvinfo : EIATTR_CUDA_API_VERSION
	.align		4
        /*0000*/ 	.byte	0x04, 0x37
        /*0002*/ 	.short	(.L_1397 - .L_1396)
.L_1396:
        /*0004*/ 	.word	0x00000082


	//----- nvinfo : EIATTR_KPARAM_INFO
	.align		4
.L_1397:
        /*0008*/ 	.byte	0x04, 0x17
        /*000a*/ 	.short	(.L_1399 - .L_1398)
.L_1398:
        /*000c*/ 	.word	0x00000000
        /*0010*/ 	.short	0x0000
        /*0012*/ 	.short	0x0000
        /*0014*/ 	.byte	0x00, 0xf0, 0xa1, 0x04


	//----- nvinfo : EIATTR_SPARSE_MMA_MASK
	.align		4
.L_1399:
        /*0018*/ 	.byte	0x03, 0x50
        /*001a*/ 	.short	0x0000


	//----- nvinfo : EIATTR_MAXREG_COUNT
	.align		4
        /*001c*/ 	.byte	0x03, 0x1b
        /*001e*/ 	.short	0x00ff


	//----- nvinfo : EIATTR_NUM_BARRIERS
	.align		4
        /*0020*/ 	.byte	0x02, 0x4c
        /*0022*/ 	.byte	0x01
	.zero		1


	//----- nvinfo : EIATTR_MERCURY_ISA_VERSION
	.align		4
        /*0024*/ 	.byte	0x03, 0x5f
        /*0026*/ 	.short	0x0101


	//----- nvinfo : EIATTR_COOP_GROUP_MASK_REGIDS
	.align		4
        /*0028*/ 	.byte	0x04, 0x29
        /*002a*/ 	.short	(.L_1401 - .L_1400)


	//   ....[0]....
.L_1400:
        /*002c*/ 	.word	0xffffffff


	//   ....[1]....
        /*0030*/ 	.word	0xffffffff


	//   ....[2]....
        /*0034*/ 	.word	0xffffffff


	//   ....[3]....
        /*0038*/ 	.word	0xffffffff


	//   ....[4]....
        /*003c*/ 	.word	0xffffffff


	//   ....[5]....
        /*0040*/ 	.word	0xffffffff


	//   ....[6]....
        /*0044*/ 	.word	0xffffffff


	//   ....[7]....
        /*0048*/ 	.word	0xffffffff


	//   ....[8]....
        /*004c*/ 	.word	0xffffffff


	//   ....[9]....
        /*0050*/ 	.word	0xffffffff


	//----- nvinfo : EIATTR_COOP_GROUP_INSTR_OFFSETS
	.align		4
.L_1401:
        /*0054*/ 	.byte	0x04, 0x28
        /*0056*/ 	.short	(.L_1403 - .L_1402)


	//   ....[0]....
.L_1402:
        /*0058*/ 	.word	0x00002990


	//   ....[1]....
        /*005c*/ 	.word	0x000029b0


	//   ....[2]....
        /*0060*/ 	.word	0x000029f0


	//   ....[3]....
        /*0064*/ 	.word	0x00002a00


	//   ....[4]....
        /*0068*/ 	.word	0x00002a40


	//   ....[5]....
        /*006c*/ 	.word	0x00002a50


	//   ....[6]....
        /*0070*/ 	.word	0x00002a80


	//   ....[7]....
        /*0074*/ 	.word	0x00002a90


	//   ....[8]....
        /*0078*/ 	.word	0x00002ac0


	//   ....[9]....
        /*007c*/ 	.word	0x00002ad0


	//----- nvinfo : EIATTR_VRC_CTA_INIT_COUNT
	.align		4
.L_1403:
        /*0080*/ 	.byte	0x02, 0x4a
	.zero		1
	.zero		1


	//----- nvinfo : EIATTR_EXIT_INSTR_OFFSETS
	.align		4
        /*0084*/ 	.byte	0x04, 0x1c
        /*0086*/ 	.short	(.L_1405 - .L_1404)


	//   ....[0]....
.L_1404:
        /*0088*/ 	.word	0x00009a90


	//   ....[1]....
        /*008c*/ 	.word	0x00009b30


	//----- nvinfo : EIATTR_MAX_THREADS
	.align		4
.L_1405:
        /*0090*/ 	.byte	0x04, 0x05
        /*0092*/ 	.short	(.L_1407 - .L_1406)
.L_1406:
        /*0094*/ 	.word	0x00000080
        /*0098*/ 	.word	0x00000001
        /*009c*/ 	.word	0x00000001


	//----- nvinfo : EIATTR_CRS_STACK_SIZE
	.align		4
.L_1407:
        /*00a0*/ 	.byte	0x04, 0x1e
        /*00a2*/ 	.short	(.L_1409 - .L_1408)
.L_1408:
        /*00a4*/ 	.word	0x00000000


	//----- nvinfo : EIATTR_CBANK_PARAM_SIZE
	.align		4
.L_1409:
        /*00a8*/ 	.byte	0x03, 0x19
        /*00aa*/ 	.short	0x0128


	//----- nvinfo : EIATTR_PARAM_CBANK
	.align		4
        /*00ac*/ 	.byte	0x04, 0x0a
        /*00ae*/ 	.short	(.L_1411 - .L_1410)
	.align		4
.L_1410:
        /*00b0*/ 	.word	index@(.nv.constant0._ZN10layer_norm13ln_bwd_kernelINS_13Kernel_traitsI13__nv_bfloat16S2_S2_S2_fjLj4096ELj1ELj1ELj4ELj16ENS_18Kernel_traits_baseILj4096ES2_S2_S2_S2_fjLj128EEEEELb1ELb0ELb1ELb0EEEvNS_9BwdParamsE)
        /*00b4*/ 	.short	0x0380
        /*00b6*/ 	.short	0x0128


	//----- nvinfo : EIATTR_SW_WAR
	.align		4
.L_1411:
        /*00b8*/ 	.byte	0x04, 0x36
        /*00ba*/ 	.short	(.L_1413 - .L_1412)
.L_1412:
        /*00bc*/ 	.word	0x00000008
.L_1413:


//--------------------- .nv.info._ZN10layer_norm22ln_bwd_finalize_kernelINS_22Kernel_traits_finalizeILj4096E13__nv_bfloat16S2_S2_S2_fjLb0ELj1024ELj4ENS_18Kernel_traits_baseILj4096ES2_S2_S2_S2_fjLj1024EEEEELb0ELb1EEEvNS_9BwdParamsE --------------------------
	.section	.nv.info._ZN10layer_norm22ln_bwd_finalize_kernelINS_22Kernel_traits_finalizeILj4096E13__nv_bfloat16S2_S2_S2_fjLb0ELj1024ELj4ENS_18Kernel_traits_baseILj4096ES2_S2_S2_S2_fjLj1024EEEEELb0ELb1EEEvNS_9BwdParamsE,"",@"SHT_CUDA_INFO"
	.sectionflags	@""
	.align	4


	//----- nvinfo : EIATTR_CUDA_API_VERSION
	.align		4
        /*0000*/ 	.byte	0x04, 0x37
        /*0002*/ 	.short	(.L_1415 - .L_1414)
.L_1414:
        /*0004*/ 	.word	0x00000082


	//----- nvinfo : EIATTR_KPARAM_INFO
	.align		4
.L_1415:
        /*0008*/ 	.byte	0x04, 0x17
        /*000a*/ 	.short	(.L_1417 - .L_1416)
.L_1416:
        /*000c*/ 	.word	0x00000000
        /*0010*/ 	.short	0x0000
        /*0012*/ 	.short	0x0000
        /*0014*/ 	.byte	0x00, 0xf0, 0xa1, 0x04


	//----- nvinfo : EIATTR_SPARSE_MMA_MASK
	.align		4
.L_1417:
        /*0018*/ 	.byte	0x03, 0x50
        /*001a*/ 	.short	0x0000


	//----- nvinfo : EIATTR_MAXREG_COUNT
	.align		4
        /*001c*/ 	.byte	0x03, 0x1b
        /*001e*/ 	.short	0x0040


	//----- nvinfo : EIATTR_NUM_BARRIERS
	.align		4
        /*0020*/ 	.byte	0x02, 0x4c
        /*0022*/ 	.byte	0x01
	.zero		1


	//----- nvinfo : EIATTR_MERCURY_ISA_VERSION
	.align		4
        /*0024*/ 	.byte	0x03, 0x5f
        /*0026*/ 	.short	0x0101


	//----- nvinfo : EIATTR_COOP_GROUP_MASK_REGIDS
	.align		4
        /*0028*/ 	.byte	0x04, 0x29
        /*002a*/ 	.short	(.L_1419 - .L_1418)


	//   ....[0]....
.L_1418:
        /*002c*/ 	.word	0xffffffff


	//   ....[1]....
        /*0030*/ 	.word	0xffffffff


	//   ....[2]....
        /*0034*/ 	.word	0xffffffff


	//   ....[3]....
        /*0038*/ 	.word	0xffffffff


	//   ....[4]....
        /*003c*/ 	.word	0xffffffff


	//   ....[5]....
        /*0040*/ 	.word	0xffffffff


	//   ....[6]....
        /*0044*/ 	.word	0xffffffff


	//   ....[7]....
        /*0048*/ 	.word	0xffffffff


	//   ....[8]....
        /*004c*/ 	.word	0xffffffff


	//   ....[9]....
        /*0050*/ 	.word	0xffffffff


	//----- nvinfo : EIATTR_COOP_GROUP_INSTR_OFFSETS
	.align		4
.L_1419:
        /*0054*/ 	.byte	0x04, 0x28
        /*0056*/ 	.short	(.L_1421 - .L_1420)


	//   ....[0]....
.L_1420:
        /*0058*/ 	.word	0x00001630


	//   ....[1]....
        /*005c*/ 	.word	0x00001640


	//   ....[2]....
        /*0060*/ 	.word	0x00001670


	//   ....[3]....
        /*0064*/ 	.word	0x00001680


	//   ....[4]....
        /*0068*/ 	.word	0x000016b0


	//   ....[5]....
        /*006c*/ 	.word	0x000016d0


	//   ....[6]....
        /*0070*/ 	.word	0x00001700


	//   ....[7]....
        /*0074*/ 	.word	0x00001710


	//   ....[8]....
        /*0078*/ 	.word	0x00001740


	//   ....[9]....
        /*007c*/ 	.word	0x00001750


	//----- nvinfo : EIATTR_VRC_CTA_INIT_COUNT
	.align		4
.L_1421:
        /*0080*/ 	.byte	0x02, 0x4a
	.zero		1
	.zero		1


	//----- nvinfo : EIATTR_EXIT_INSTR_OFFSETS
	.align		4
        /*0084*/ 	.byte	0x04, 0x1c
        /*0086*/ 	.short	(.L_1423 - .L_1422)


	//   ....[0]....
.L_1422:
        /*0088*/ 	.word	0x00000070


	//   ....[1]....
        /*008c*/ 	.word	0x000017b0


	//   ....[2]....
        /*0090*/ 	.word	0x00001880


	//----- nvinfo : EIATTR_MAX_THREADS
	.align		4
.L_1423:
        /*0094*/ 	.byte	0x04, 0x05
        /*0096*/ 	.short	(.L_1425 - .L_1424)
.L_1424:
        /*0098*/ 	.word	0x00000400
        /*009c*/ 	.word	0x00000001
        /*00a0*/ 	.word	0x00000001


	//----- nvinfo : EIATTR_CRS_STACK_SIZE
	.align		4
.L_1425:
        /*00a4*/ 	.byte	0x04, 0x1e
        /*00a6*/ 	.short	(.L_1427 - .L_1426)
.L_1426:
        /*00a8*/ 	.word	0x00000000


	//----- nvinfo : EIATTR_CBANK_PARAM_SIZE
	.align		4
.L_1427:
        /*00ac*/ 	.byte	0x03, 0x19
        /*00ae*/ 	.short	0x0128


	//----- nvinfo : EIATTR_PARAM_CBANK
	.align		4
        /*00b0*/ 	.byte	0x04, 0x0a
        /*00b2*/ 	.short	(.L_1429 - .L_1428)
	.align		4
.L_1428:
        /*00b4*/ 	.word	index@(.nv.constant0._ZN10layer_norm22ln_bwd_finalize_kernelINS_22Kernel_traits_finalizeILj4096E13__nv_bfloat16S2_S2_S2_fjLb0ELj1024ELj4ENS_18Kernel_traits_baseILj4096ES2_S2_S2_S2_fjLj1024EEEEELb0ELb1EEEvNS_9BwdParamsE)
        /*00b8*/ 	.short	0x0380
        /*00ba*/ 	.short	0x0128


	//----- nvinfo : EIATTR_SW_WAR
	.align		4
.L_1429:
        /*00bc*/ 	.byte	0x04, 0x36
        /*00be*/ 	.short	(.L_1431 - .L_1430)
.L_1430:
        /*00c0*/ 	.word	0x00000008
.L_1431:


//--------------------- .nv.info._ZN10layer_norm13ln_bwd_kernelINS_13Kernel_traitsI13__nv_bfloat16S2_S2_S2_fjLj4096ELj1ELj1ELj4ELj16ENS_18Kernel_traits_baseILj4096ES2_S2_S2_S2_fjLj128EEEEELb1ELb0ELb1ELb1EEEvNS_9BwdParamsE --------------------------
	.section	.nv.info._ZN10layer_norm13ln_bwd_kernelINS_13Kernel_traitsI13__nv_bfloat16S2_S2_S2_fjLj4096ELj1ELj1ELj4ELj16ENS_18Kernel_traits_baseILj4096ES2_S2_S2_S2_fjLj128EEEEELb1ELb0ELb1ELb1EEEvNS_9BwdParamsE,"",@"SHT_CUDA_INFO"
	.sectionflags	@""
	.align	4


	//----- nvinfo : EIATTR_CUDA_API_VERSION
	.align		4
        /*0000*/ 	.byte	0x04, 0x37
        /*0002*/ 	.short	(.L_1433 - .L_1432)
.L_1432:
        /*0004*/ 	.word	0x00000082


	//----- nvinfo : EIATTR_KPARAM_INFO
	.align		4
.L_1433:
        /*0008*/ 	.byte	0x04, 0x17
        /*000a*/ 	.short	(.L_1435 - .L_1434)
.L_1434:
        /*000c*/ 	.word	0x00000000
        /*0010*/ 	.short	0x0000
        /*0012*/ 	.short	0x0000
        /*0014*/ 	.byte	0x00, 0xf0, 0xa1, 0x04


	//----- nvinfo : EIATTR_SPARSE_MMA_MASK
	.align		4
.L_1435:
        /*0018*/ 	.byte	0x03, 0x50
        /*001a*/ 	.short	0x0000


	//----- nvinfo : EIATTR_MAXREG_COUNT
	.align		4
        /*001c*/ 	.byte	0x03, 0x1b
        /*001e*/ 	.short	0x00ff


	//----- nvinfo : EIATTR_NUM_BARRIERS
	.align		4
        /*0020*/ 	.byte	0x02, 0x4c
        /*0022*/ 	.byte	0x01
	.zero		1


	//----- nvinfo : EIATTR_MERCURY_ISA_VERSION
	.align		4
        /*0024*/ 	.byte	0x03, 0x5f
        /*0026*/ 	.short	0x0101


	//----- nvinfo : EIATTR_COOP_GROUP_MASK_REGIDS
	.align		4
        /*0028*/ 	.byte	0x04, 0x29
        /*002a*/ 	.short	(.L_1437 - .L_1436)


	//   ....[0]....
.L_1436:
        /*002c*/ 	.word	0xffffffff


	//   ....[1]....
        /*0030*/ 	.word	0xffffffff


	//   ....[2]....
        /*0034*/ 	.word	0xffffffff


	//   ....[3]....
        /*0038*/ 	.word	0xffffffff


	//   ....[4]....
        /*003c*/ 	.word	0xffffffff


	//   ....[5]....
        /*0040*/ 	.word	0xffffffff


	//   ....[6]....
        /*0044*/ 	.word	0xffffffff


	//   ....[7]....
        /*0048*/ 	.word	0xffffffff


	//   ....[8]....
        /*004c*/ 	.word	0xffffffff


	//   ....[9]....
        /*0050*/ 	.word	0xffffffff


	//----- nvinfo : EIATTR_COOP_GROUP_INSTR_OFFSETS
	.align		4
.L_1437:
        /*0054*/ 	.byte	0x04, 0x28
        /*0056*/ 	.short	(.L_1439 - .L_1438)


	//   ....[0]....
.L_1438:
        /*0058*/ 	.word	0x00002320


	//   ....[1]....
        /*005c*/ 	.word	0x00002340


	//   ....[2]....
        /*0060*/ 	.word	0x00002380


	//   ....[3]....
        /*0064*/ 	.word	0x00002390


	//   ....[4]....
        /*0068*/ 	.word	0x000023d0


	//   ....[5]....
        /*006c*/ 	.word	0x000023e0


	//   ....[6]....
        /*0070*/ 	.word	0x00002410


	//   ....[7]....
        /*0074*/ 	.word	0x00002420


	//   ....[8]....
        /*0078*/ 	.word	0x00002450


	//   ....[9]....
        /*007c*/ 	.word	0x00002460


	//----- nvinfo : EIATTR_VRC_CTA_INIT_COUNT
	.align		4
.L_1439:
        /*0080*/ 	.byte	0x02, 0x4a
	.zero		1
	.zero		1


	//----- nvinfo : EIATTR_EXIT_INSTR_OFFSETS
	.align		4
        /*0084*/ 	.byte	0x04, 0x1c
        /*0086*/ 	.short	(.L_1441 - .L_1440)


	//   ....[0]....
.L_1440:
        /*0088*/ 	.word	0x00008e30


	//----- nvinfo : EIATTR_MAX_THREADS
	.align		4
.L_1441:
        /*008c*/ 	.byte	0x04, 0x05
        /*008e*/ 	.short	(.L_1443 - .L_1442)
.L_1442:
        /*0090*/ 	.word	0x00000080
        /*0094*/ 	.word	0x00000001
        /*0098*/ 	.word	0x00000001


	//----- nvinfo : EIATTR_CRS_STACK_SIZE
	.align		4
.L_1443:
        /*009c*/ 	.byte	0x04, 0x1e
        /*009e*/ 	.short	(.L_1445 - .L_1444)
.L_1444:
        /*00a0*/ 	.word	0x00000000


	//----- nvinfo : EIATTR_CBANK_PARAM_SIZE
	.align		4
.L_1445:
        /*00a4*/ 	.byte	0x03, 0x19
        /*00a6*/ 	.short	0x0128


	//----- nvinfo : EIATTR_PARAM_CBANK
	.align		4
        /*00a8*/ 	.byte	0x04, 0x0a
        /*00aa*/ 	.short	(.L_1447 - .L_1446)
	.align		4
.L_1446:
        /*00ac*/ 	.word	index@(.nv.constant0._ZN10layer_norm13ln_bwd_kernelINS_13Kernel_traitsI13__nv_bfloat16S2_S2_S2_fjLj4096ELj1ELj1ELj4ELj16ENS_18Kernel_traits_baseILj4096ES2_S2_S2_S2_fjLj128EEEEELb1ELb0ELb1ELb1EEEvNS_9BwdParamsE)
        /*00b0*/ 	.short	0x0380
        /*00b2*/ 	.short	0x0128


	//----- nvinfo : EIATTR_SW_WAR
	.align		4
.L_1447:
        /*00b4*/ 	.byte	0x04, 0x36
        /*00b6*/ 	.short	(.L_1449 - .L_1448)
.L_1448:
        /*00b8*/ 	.word	0x00000008
.L_1449:


//--------------------- .nv.info._ZN10layer_norm13ln_bwd_kernelINS_13Kernel_traitsI13__nv_bfloat16S2_S2_S2_fjLj4096ELj1ELj1ELj4ELj16ENS_18Kernel_traits_baseILj4096ES2_S2_S2_S2_fjLj128EEEEELb1ELb1ELb0ELb0EEEvNS_9BwdParamsE --------------------------
	.section	.nv.info._ZN10layer_norm13ln_bwd_kernelINS_13Kernel_traitsI13__nv_bfloat16S2_S2_S2_fjLj4096ELj1ELj1ELj4ELj16ENS_18Kernel_traits_baseILj4096ES2_S2_S2_S2_fjLj128EEEEELb1ELb1ELb0ELb0EEEvNS_9BwdParamsE,"",@"SHT_CUDA_INFO"
	.sectionflags	@""
	.align	4


	//----- nvinfo : EIATTR_CUDA_API_VERSION
	.align		4
        /*0000*/ 	.byte	0x04, 0x37
        /*0002*/ 	.short	(.L_1451 - .L_1450)
.L_1450:
        /*0004*/ 	.word	0x00000082


	//----- nvinfo : EIATTR_KPARAM_INFO
	.align		4
.L_1451:
        /*0008*/ 	.byte	0x04, 0x17
        /*000a*/ 	.short	(.L_1453 - .L_1452)
.L_1452:
        /*000c*/ 	.word	0x00000000
        /*0010*/ 	.short	0x0000
        /*0012*/ 	.short	0x0000
        /*0014*/ 	.byte	0x00, 0xf0, 0xa1, 0x04


	//----- nvinfo : EIATTR_SPARSE_MMA_MASK
	.align		4
.L_1453:
        /*0018*/ 	.byte	0x03, 0x50
        /*001a*/ 	.short	0x0000


	//----- nvinfo : EIATTR_MAXREG_COUNT
	.align		4
        /*001c*/ 	.byte	0x03, 0x1b
        /*001e*/ 	.short	0x00ff


	//----- nvinfo : EIATTR_NUM_BARRIERS
	.align		4
        /*0020*/ 	.byte	0x02, 0x4c
        /*0022*/ 	.byte	0x01
	.zero		1


	//----- nvinfo : EIATTR_ANNOTATIONS
	.align		4
        /*0024*/ 	.byte	0x04, 0x55
        /*0026*/ 	.short	(.L_1455 - .L_1454)


	//   ....[0]....
.L_1454:
        /*0028*/ 	.word	0x00000001
        /*002c*/ 	.byte	0xe0, 0x00, 0x00, 0x00, 0x01, 0x00, 0x00, 0x00, 0xd0, 0x0a, 0x00, 0x00


	//----- nvinfo : EIATTR_MERCURY_ISA_VERSION
	.align		4
.L_1455:
        /*0038*/ 	.byte	0x03, 0x5f
        /*003a*/ 	.short	0x0101


	//----- nvinfo : EIATTR_COOP_GROUP_MASK_REGIDS
	.align		4
        /*003c*/ 	.byte	0x04, 0x29
        /*003e*/ 	.short	(.L_1457 - .L_1456)


	//   ....[0]....
.L_1456:
        /*0040*/ 	.word	0xffffffff


	//   ....[1]....
        /*0044*/ 	.word	0xffffffff


	//   ....[2]....
        /*0048*/ 	.word	0xffffffff


	//   ....[3]....
        /*004c*/ 	.word	0xffffffff


	//   ....[4]....
        /*0050*/ 	.word	0xffffffff


	//   ....[5]....
        /*0054*/ 	.word	0xffffffff


	//   ....[6]....
        /*0058*/ 	.word	0xffffffff


	//   ....[7]....
        /*005c*/ 	.word	0xffffffff


	//   ....[8]....
        /*0060*/ 	.word	0xffffffff


	//   ....[9]....
        /*0064*/ 	.word	0xffffffff


	//----- nvinfo : EIATTR_COOP_GROUP_INSTR_OFFSETS
	.align		4
.L_1457:
        /*0068*/ 	.byte	0x04, 0x28
        /*006a*/ 	.short	(.L_1459 - .L_1458)


	//   ....[0]....
.L_1458:
        /*006c*/ 	.word	0x00002830


	//   ....[1]....
        /*0070*/ 	.word	0x00002860


	//   ....[2]....
        /*0074*/ 	.word	0x00002890


	//   ....[3]....
        /*0078*/ 	.word	0x000028a0


	//   ....[4]....
        /*007c*/ 	.word	0x000028d0


	//   ....[5]....
        /*0080*/ 	.word	0x000028e0


	//   ....[6]....
        /*0084*/ 	.word	0x00002910


	//   ....[7]....
        /*0088*/ 	.word	0x00002920


	//   ....[8]....
        /*008c*/ 	.word	0x00002950


	//   ....[9]....
        /*0090*/ 	.word	0x00002960


	//----- nvinfo : EIATTR_VRC_CTA_INIT_COUNT
	.align		4
.L_1459:
        /*0094*/ 	.byte	0x02, 0x4a
	.zero		1
	.zero		1


	//----- nvinfo : EIATTR_EXIT_INSTR_OFFSETS
	.align		4
        /*0098*/ 	.byte	0x04, 0x1c
        /*009a*/ 	.short	(.L_1461 - .L_1460)


	//   ....[0]....
.L_1460:
        /*009c*/ 	.word	0x0000c8a0


	//   ....[1]....
        /*00a0*/ 	.word	0x0000c970


	//----- nvinfo : EIATTR_MAX_THREADS
	.align		4
.L_1461:
        /*00a4*/ 	.byte	0x04, 0x05
        /*00a6*/ 	.short	(.L_1463 - .L_1462)
.L_1462:
        /*00a8*/ 	.word	0x00000080
        /*00ac*/ 	.word	0x00000001
        /*00b0*/ 	.word	0x00000001


	//----- nvinfo : EIATTR_CRS_STACK_SIZE
	.align		4
.L_1463:
        /*00b4*/ 	.byte	0x04, 0x1e
        /*00b6*/ 	.short	(.L_1465 - .L_1464)
.L_1464:
        /*00b8*/ 	.word	0x00000000


	//----- nvinfo : EIATTR_CBANK_PARAM_SIZE
	.align		4
.L_1465:
        /*00bc*/ 	.byte	0x03, 0x19
        /*00be*/ 	.short	0x0128


	//----- nvinfo : EIATTR_PARAM_CBANK
	.align		4
        /*00c0*/ 	.byte	0x04, 0x0a
        /*00c2*/ 	.short	(.L_1467 - .L_1466)
	.align		4
.L_1466:
        /*00c4*/ 	.word	index@(.nv.constant0._ZN10layer_norm13ln_bwd_kernelINS_13Kernel_traitsI13__nv_bfloat16S2_S2_S2_fjLj4096ELj1ELj1ELj4ELj16ENS_18Kernel_traits_baseILj4096ES2_S2_S2_S2_fjLj128EEEEELb1ELb1ELb0ELb0EEEvNS_9BwdParamsE)
        /*00c8*/ 	.short	0x0380
        /*00ca*/ 	.short	0x0128


	//----- nvinfo : EIATTR_SW_WAR
	.align		4
.L_1467:
        /*00cc*/ 	.byte	0x04, 0x36
        /*00ce*/ 	.short	(.L_1469 - .L_1468)
.L_1468:
        /*00d0*/ 	.word	0x00000008
.L_1469:


//--------------------- .nv.info._ZN10layer_norm13ln_bwd_kernelINS_13Kernel_traitsI13__nv_bfloat16S2_S2_S2_fjLj4096ELj1ELj1ELj4ELj16ENS_18Kernel_traits_baseILj4096ES2_S2_S2_S2_fjLj128EEEEELb1ELb1ELb0ELb1EEEvNS_9BwdParamsE --------------------------
	.section	.nv.info._ZN10layer_norm13ln_bwd_kernelINS_13Kernel_traitsI13__nv_bfloat16S2_S2_S2_fjLj4096ELj1ELj1ELj4ELj16ENS_18Kernel_traits_baseILj4096ES2_S2_S2_S2_fjLj128EEEEELb1ELb1ELb0ELb1EEEvNS_9BwdParamsE,"",@"SHT_CUDA_INFO"
	.sectionflags	@""
	.align	4


	//----- nvinfo : EIATTR_CUDA_API_VERSION
	.align		4
        /*0000*/ 	.byte	0x04, 0x37
        /*0002*/ 	.short	(.L_1471 - .L_1470)
.L_1470:
        /*0004*/ 	.word	0x00000082


	//----- nvinfo : EIATTR_KPARAM_INFO
	.align		4
.L_1471:
        /*0008*/ 	.byte	0x04, 0x17
        /*000a*/ 	.short	(.L_1473 - .L_1472)
.L_1472:
        /*000c*/ 	.word	0x00000000
        /*0010*/ 	.short	0x0000
        /*0012*/ 	.short	0x0000
        /*0014*/ 	.byte	0x00, 0xf0, 0xa1, 0x04


	//----- nvinfo : EIATTR_SPARSE_MMA_MASK
	.align		4
.L_1473:
        /*0018*/ 	.byte	0x03, 0x50
        /*001a*/ 	.short	0x0000


	//----- nvinfo : EIATTR_MAXREG_COUNT
	.align		4
        /*001c*/ 	.byte	0x03, 0x1b
        /*001e*/ 	.short	0x00ff


	//----- nvinfo : EIATTR_NUM_BARRIERS
	.align		4
        /*0020*/ 	.byte	0x02, 0x4c
        /*0022*/ 	.byte	0x01
	.zero		1


	//----- nvinfo : EIATTR_ANNOTATIONS
	.align		4
        /*0024*/ 	.byte	0x04, 0x55
        /*0026*/ 	.short	(.L_1475 - .L_1474)


	//   ....[0]....
.L_1474:
        /*0028*/ 	.word	0x00000001
        /*002c*/ 	.byte	0xf0, 0x07, 0x00, 0x00, 0x01, 0x00, 0x00, 0x00, 0xd0, 0x0b, 0x00, 0x00


	//----- nvinfo : EIATTR_MERCURY_ISA_VERSION
	.align		4
.L_1475:
        /*0038*/ 	.byte	0x03, 0x5f
        /*003a*/ 	.short	0x0101


	//----- nvinfo : EIATTR_COOP_GROUP_MASK_REGIDS
	.align		4
        /*003c*/ 	.byte	0x04, 0x29
        /*003e*/ 	.short	(.L_1477 - .L_1476)


	//   ....[0]....
.L_1476:
        /*0040*/ 	.word	0xffffffff


	//   ....[1]....
        /*0044*/ 	.word	0xffffffff


	//   ....[2]....
        /*0048*/ 	.word	0xffffffff


	//   ....[3]....
        /*004c*/ 	.word	0xffffffff


	//   ....[4]....
        /*0050*/ 	.word	0xffffffff


	//   ....[5]....
        /*0054*/ 	.word	0xffffffff


	//   ....[6]....
        /*0058*/ 	.word	0xffffffff


	//   ....[7]....
        /*005c*/ 	.word	0xffffffff


	//   ....[8]....
        /*0060*/ 	.word	0xffffffff


	//   ....[9]....
        /*0064*/ 	.word	0xffffffff


	//----- nvinfo : EIATTR_COOP_GROUP_INSTR_OFFSETS
	.align		4
.L_1477:
        /*0068*/ 	.byte	0x04, 0x28
        /*006a*/ 	.short	(.L_1479 - .L_1478)


	//   ....[0]....
.L_1478:
        /*006c*/ 	.word	0x000020a0


	//   ....[1]....
        /*0070*/ 	.word	0x00002160


	//   ....[2]....
        /*0074*/ 	.word	0x00002180


	//   ....[3]....
        /*0078*/ 	.word	0x000021a0


	//   ....[4]....
        /*007c*/ 	.word	0x000021c0


	//   ....[5]....
        /*0080*/ 	.word	0x000021e0


	//   ....[6]....
        /*0084*/ 	.word	0x00002200


	//   ....[7]....
        /*0088*/ 	.word	0x00002220


	//   ....[8]....
        /*008c*/ 	.word	0x00002240


	//   ....[9]....
        /*0090*/ 	.word	0x00002280


	//----- nvinfo : EIATTR_VRC_CTA_INIT_COUNT
	.align		4
.L_1479:
        /*0094*/ 	.byte	0x02, 0x4a
	.zero		1
	.zero		1


	//----- nvinfo : EIATTR_EXIT_INSTR_OFFSETS
	.align		4
        /*0098*/ 	.byte	0x04, 0x1c
        /*009a*/ 	.short	(.L_1481 - .L_1480)


	//   ....[0]....
.L_1480:
        /*009c*/ 	.word	0x0000a780


	//----- nvinfo : EIATTR_MAX_THREADS
	.align		4
.L_1481:
        /*00a0*/ 	.byte	0x04, 0x05
        /*00a2*/ 	.short	(.L_1483 - .L_1482)
.L_1482:
        /*00a4*/ 	.word	0x00000080
        /*00a8*/ 	.word	0x00000001
        /*00ac*/ 	.word	0x00000001


	//----- nvinfo : EIATTR_CBANK_PARAM_SIZE
	.align		4
.L_1483:
        /*00b0*/ 	.byte	0x03, 0x19
        /*00b2*/ 	.short	0x0128


	//----- nvinfo : EIATTR_PARAM_CBANK
	.align		4
        /*00b4*/ 	.byte	0x04, 0x0a
        /*00b6*/ 	.short	(.L_1485 - .L_1484)
	.align		4
.L_1484:
        /*00b8*/ 	.word	index@(.nv.constant0._ZN10layer_norm13ln_bwd_kernelINS_13Kernel_traitsI13__nv_bfloat16S2_S2_S2_fjLj4096ELj1ELj1ELj4ELj16ENS_18Kernel_traits_baseILj4096ES2_S2_S2_S2_fjLj128EEEEELb1ELb1ELb0ELb1EEEvNS_9BwdParamsE)
        /*00bc*/ 	.short	0x0380
        /*00be*/ 	.short	0x0128


	//----- nvinfo : EIATTR_SW_WAR
	.align		4
.L_1485:
        /*00c0*/ 	.byte	0x04, 0x36
        /*00c2*/ 	.short	(.L_1487 - .L_1486)
.L_1486:
        /*00c4*/ 	.word	0x00000008
.L_1487:


//--------------------- .nv.info._ZN10layer_norm22ln_bwd_finalize_kernelINS_22Kernel_traits_finalizeILj4096E13__nv_bfloat16S2_S2_S2_fjLb1ELj1024ELj4ENS_18Kernel_traits_baseILj4096ES2_S2_S2_S2_fjLj1024EEEEELb1ELb0EEEvNS_9BwdParamsE --------------------------
	.section	.nv.info._ZN10layer_norm22ln_bwd_finalize_kernelINS_22Kernel_traits_finalizeILj4096E13__nv_bfloat16S2_S2_S2_fjLb1ELj1024ELj4ENS_18Kernel_traits_baseILj4096ES2_S2_S2_S2_fjLj1024EEEEELb1ELb0EEEvNS_9BwdParamsE,"",@"SHT_CUDA_INFO"
	.sectionflags	@""
	.align	4


	//----- nvinfo : EIATTR_CUDA_API_VERSION
	.align		4
        /*0000*/ 	.byte	0x04, 0x37
        /*0002*/ 	.short	(.L_1489 - .L_1488)
.L_1488:
        /*0004*/ 	.word	0x00000082


	//----- nvinfo : EIATTR_KPARAM_INFO
	.align		4
.L_1489:
        /*0008*/ 	.byte	0x04, 0x17
        /*000a*/ 	.short	(.L_1491 - .L_1490)
.L_1490:
        /*000c*/ 	.word	0x00000000
        /*0010*/ 	.short	0x0000
        /*0012*/ 	.short	0x0000
        /*0014*/ 	.byte	0x00, 0xf0, 0xa1, 0x04


	//----- nvinfo : EIATTR_SPARSE_MMA_MASK
	.align		4
.L_1491:
        /*0018*/ 	.byte	0x03, 0x50
        /*001a*/ 	.short	0x0000


	//----- nvinfo : EIATTR_MAXREG_COUNT
	.align		4
        /*001c*/ 	.byte	0x03, 0x1b
        /*001e*/ 	.short	0x0040


	//----- nvinfo : EIATTR_NUM_BARRIERS
	.align		4
        /*0020*/ 	.byte	0x02, 0x4c
        /*0022*/ 	.byte	0x01
	.zero		1


	//----- nvinfo : EIATTR_MERCURY_ISA_VERSION
	.align		4
        /*0024*/ 	.byte	0x03, 0x5f
        /*0026*/ 	.short	0x0101


	//----- nvinfo : EIATTR_COOP_GROUP_MASK_REGIDS
	.align		4
        /*0028*/ 	.byte	0x04, 0x29
        /*002a*/ 	.short	(.L_1493 - .L_1492)


	//   ....[0]....
.L_1492:
        /*002c*/ 	.word	0xffffffff


	//   ....[1]....
        /*0030*/ 	.word	0xffffffff


	//   ....[2]....
        /*0034*/ 	.word	0xffffffff


	//   ....[3]....
        /*0038*/ 	.word	0xffffffff


	//   ....[4]....
        /*003c*/ 	.word	0xffffffff


	//   ....[5]....
        /*0040*/ 	.word	0xffffffff


	//   ....[6]....
        /*0044*/ 	.word	0xffffffff


	//   ....[7]....
        /*0048*/ 	.word	0xffffffff


	//   ....[8]....
        /*004c*/ 	.word	0xffffffff


	//   ....[9]....
        /*0050*/ 	.word	0xffffffff


	//   ....[10]....
        /*0054*/ 	.word	0xffffffff


	//   ....[11]....
        /*0058*/ 	.word	0xffffffff


	//   ....[12]....
        /*005c*/ 	.word	0xffffffff


	//   ....[13]....
        /*0060*/ 	.word	0xffffffff


	//   ....[14]....
        /*0064*/ 	.word	0xffffffff


	//----- nvinfo : EIATTR_COOP_GROUP_INSTR_OFFSETS
	.align		4
.L_1493:
        /*0068*/ 	.byte	0x04, 0x28
        /*006a*/ 	.short	(.L_1495 - .L_1494)


	//   ....[0]....
.L_1494:
        /*006c*/ 	.word	0x00001060


	//   ....[1]....
        /*0070*/ 	.word	0x00001070


	//   ....[2]....
        /*0074*/ 	.word	0x00001080


	//   ....[3]....
        /*0078*/ 	.word	0x000010b0


	//   ....[4]....
        /*007c*/ 	.word	0x000010d0


	//   ....[5]....
        /*0080*/ 	.word	0x000010e0


	//   ....[6]....
        /*0084*/ 	.word	0x00001110


	//   ....[7]....
        /*0088*/ 	.word	0x00001130


	//   ....[8]....
        /*008c*/ 	.word	0x00001140


	//   ....[9]....
        /*0090*/ 	.word	0x00001180


	//   ....[10]....
        /*0094*/ 	.word	0x000011b0


	//   ....[11]....
        /*0098*/ 	.word	0x000011c0


	//   ....[12]....
        /*009c*/ 	.word	0x00001200


	//   ....[13]....
        /*00a0*/ 	.word	0x00001220


	//   ....[14]....
        /*00a4*/ 	.word	0x00001230


	//----- nvinfo : EIATTR_VRC_CTA_INIT_COUNT
	.align		4
.L_1495:
        /*00a8*/ 	.byte	0x02, 0x4a
	.zero		1
	.zero		1


	//----- nvinfo : EIATTR_EXIT_INSTR_OFFSETS
	.align		4
        /*00ac*/ 	.byte	0x04, 0x1c
        /*00ae*/ 	.short	(.L_1497 - .L_1496)


	//   ....[0]....
.L_1496:
        /*00b0*/ 	.word	0x00000060


	//   ....[1]....
        /*00b4*/ 	.word	0x000012b0


	//   ....[2]....
        /*00b8*/ 	.word	0x000012e0


	//   ....[3]....
        /*00bc*/ 	.word	0x000013f0


	//----- nvinfo : EIATTR_MAX_THREADS
	.align		4
.L_1497:
        /*00c0*/ 	.byte	0x04, 0x05
        /*00c2*/ 	.short	(.L_1499 - .L_1498)
.L_1498:
        /*00c4*/ 	.word	0x00000400
        /*00c8*/ 	.word	0x00000001
        /*00cc*/ 	.word	0x00000001


	//----- nvinfo : EIATTR_CRS_STACK_SIZE
	.align		4
.L_1499:
        /*00d0*/ 	.byte	0x04, 0x1e
        /*00d2*/ 	.short	(.L_1501 - .L_1500)
.L_1500:
        /*00d4*/ 	.word	0x00000000


	//----- nvinfo : EIATTR_CBANK_PARAM_SIZE
	.align		4
.L_1501:
        /*00d8*/ 	.byte	0x03, 0x19
        /*00da*/ 	.short	0x0128


	//----- nvinfo : EIATTR_PARAM_CBANK
	.align		4
        /*00dc*/ 	.byte	0x04, 0x0a
        /*00de*/ 	.short	(.L_1503 - .L_1502)
	.align		4
.L_1502:
        /*00e0*/ 	.word	index@(.nv.constant0._ZN10layer_norm22ln_bwd_finalize_kernelINS_22Kernel_traits_finalizeILj4096E13__nv_bfloat16S2_S2_S2_fjLb1ELj1024ELj4ENS_18Kernel_traits_baseILj4096ES2_S2_S2_S2_fjLj1024EEEEELb1ELb0EEEvNS_9BwdParamsE)
        /*00e4*/ 	.short	0x0380
        /*00e6*/ 	.short	0x0128


	//----- nvinfo : EIATTR_SW_WAR
	.align		4
.L_1503:
        /*00e8*/ 	.byte	0x04, 0x36
        /*00ea*/ 	.short	(.L_1505 - .L_1504)
.L_1504:
        /*00ec*/ 	.word	0x00000008
.L_1505:


//--------------------- .nv.info._ZN10layer_norm13ln_bwd_kernelINS_13Kernel_traitsI13__nv_bfloat16S2_S2_S2_fjLj4096ELj1ELj1ELj4ELj16ENS_18Kernel_traits_baseILj4096ES2_S2_S2_S2_fjLj128EEEEELb1ELb1ELb1ELb0EEEvNS_9BwdParamsE --------------------------
	.section	.nv.info._ZN10layer_norm13ln_bwd_kernelINS_13Kernel_traitsI13__nv_bfloat16S2_S2_S2_fjLj4096ELj1ELj1ELj4ELj16ENS_18Kernel_traits_baseILj4096ES2_S2_S2_S2_fjLj128EEEEELb1ELb1ELb1ELb0EEEvNS_9BwdParamsE,"",@"SHT_CUDA_INFO"
	.sectionflags	@""
	.align	4


	//----- nvinfo : EIATTR_CUDA_API_VERSION
	.align		4
        /*0000*/ 	.byte	0x04, 0x37
        /*0002*/ 	.short	(.L_1507 - .L_1506)
.L_1506:
        /*0004*/ 	.word	0x00000082


	//----- nvinfo : EIATTR_KPARAM_INFO
	.align		4
.L_1507:
        /*0008*/ 	.byte	0x04, 0x17
        /*000a*/ 	.short	(.L_1509 - .L_1508)
.L_1508:
        /*000c*/ 	.word	0x00000000
        /*0010*/ 	.short	0x0000
        /*0012*/ 	.short	0x0000
        /*0014*/ 	.byte	0x00, 0xf0, 0xa1, 0x04


	//----- nvinfo : EIATTR_SPARSE_MMA_MASK
	.align		4
.L_1509:
        /*0018*/ 	.byte	0x03, 0x50
        /*001a*/ 	.short	0x0000


	//----- nvinfo : EIATTR_MAXREG_COUNT
	.align		4
        /*001c*/ 	.byte	0x03, 0x1b
        /*001e*/ 	.short	0x00ff


	//----- nvinfo : EIATTR_NUM_BARRIERS
	.align		4
        /*0020*/ 	.byte	0x02, 0x4c
        /*0022*/ 	.byte	0x01
	.zero		1


	//----- nvinfo : EIATTR_ANNOTATIONS
	.align		4
        /*0024*/ 	.byte	0x04, 0x55
        /*0026*/ 	.short	(.L_1511 - .L_1510)


	//   ....[0]....
.L_1510:
        /*0028*/ 	.word	0x00000001
        /*002c*/ 	.byte	0x30, 0x06, 0x00, 0x00, 0x01, 0x00, 0x00, 0x00, 0x70, 0x06, 0x00, 0x00, 0x01, 0x00, 0x00, 0x00
        /* <DEDUP_REMOVED lines=8> */
        /*00bc*/ 	.byte	0xe0, 0x5e, 0x00, 0x00, 0x01, 0x00, 0x00, 0x00, 0x70, 0x61, 0x00, 0x00


	//----- nvinfo : EIATTR_MERCURY_ISA_VERSION
	.align		4
.L_1511:
        /*00c8*/ 	.byte	0x03, 0x5f
        /*00ca*/ 	.short	0x0101


	//----- nvinfo : EIATTR_COOP_GROUP_MASK_REGIDS
	.align		4
        /*00cc*/ 	.byte	0x04, 0x29
        /*00ce*/ 	.short	(.L_1513 - .L_1512)


	//   ....[0]....
.L_1512:
        /*00d0*/ 	.word	0xffffffff


	//   ....[1]....
        /*00d4*/ 	.word	0xffffffff


	//   ....[2]....
        /*00d8*/ 	.word	0xffffffff


	//   ....[3]....
        /*00dc*/ 	.word	0xffffffff


	//   ....[4]....
        /*00e0*/ 	.word	0xffffffff


	//   ....[5]....
        /*00e4*/ 	.word	0xffffffff


	//   ....[6]....
        /*00e8*/ 	.word	0xffffffff


	//   ....[7]....
        /*00ec*/ 	.word	0xffffffff


	//   ....[8]....
        /*00f0*/ 	.word	0xffffffff


	//   ....[9]....
        /*00f4*/ 	.word	0xffffffff


	//----- nvinfo : EIATTR_COOP_GROUP_INSTR_OFFSETS
	.align		4
.L_1513:
        /*00f8*/ 	.byte	0x04, 0x28
        /*00fa*/ 	.short	(.L_1515 - .L_1514)


	//   ....[0]....
.L_1514:
        /*00fc*/ 	.word	0x00002e70


	//   ....[1]....
        /*0100*/ 	.word	0x00002e90


	//   ....[2]....
        /*0104*/ 	.word	0x00002ed0


	//   ....[3]....
        /*0108*/ 	.word	0x00002ee0


	//   ....[4]....
        /*010c*/ 	.word	0x00002f20


	//   ....[5]....
        /*0110*/ 	.word	0x00002f30


	//   ....[6]....
        /*0114*/ 	.word	0x00002f60


	//   ....[7]....
        /*0118*/ 	.word	0x00002f70


	//   ....[8]....
        /*011c*/ 	.word	0x00002fa0


	//   ....[9]....
        /*0120*/ 	.word	0x00002fb0


	//----- nvinfo : EIATTR_VRC_CTA_INIT_COUNT
	.align		4
.L_1515:
        /*0124*/ 	.byte	0x02, 0x4a
	.zero		1
	.zero		1


	//----- nvinfo : EIATTR_EXIT_INSTR_OFFSETS
	.align		4
        /*0128*/ 	.byte	0x04, 0x1c
        /*012a*/ 	.short	(.L_1517 - .L_1516)


	//   ....[0]....
.L_1516:
        /*012c*/ 	.word	0x0000f460


	//   ....[1]....
        /*0130*/ 	.word	0x0000f530


	//----- nvinfo : EIATTR_MAX_THREADS
	.align		4
.L_1517:
        /*0134*/ 	.byte	0x04, 0x05
        /*0136*/ 	.short	(.L_1519 - .L_1518)
.L_1518:
        /*0138*/ 	.word	0x00000080
        /*013c*/ 	.word	0x00000001
        /*0140*/ 	.word	0x00000001


	//----- nvinfo : EIATTR_CRS_STACK_SIZE
	.align		4
.L_1519:
        /*0144*/ 	.byte	0x04, 0x1e
        /*0146*/ 	.short	(.L_1521 - .L_1520)
.L_1520:
        /*0148*/ 	.word	0x00000000


	//----- nvinfo : EIATTR_CBANK_PARAM_SIZE
	.align		4
.L_1521:
        /*014c*/ 	.byte	0x03, 0x19
        /*014e*/ 	.short	0x0128


	//----- nvinfo : EIATTR_PARAM_CBANK
	.align		4
        /*0150*/ 	.byte	0x04, 0x0a
        /*0152*/ 	.short	(.L_1523 - .L_1522)
	.align		4
.L_1522:
        /*0154*/ 	.word	index@(.nv.constant0._ZN10layer_norm13ln_bwd_kernelINS_13Kernel_traitsI13__nv_bfloat16S2_S2_S2_fjLj4096ELj1ELj1ELj4ELj16ENS_18Kernel_traits_baseILj4096ES2_S2_S2_S2_fjLj128EEEEELb1ELb1ELb1ELb0EEEvNS_9BwdParamsE)
        /*0158*/ 	.short	0x0380
        /*015a*/ 	.short	0x0128


	//----- nvinfo : EIATTR_SW_WAR
	.align		4
.L_1523:
        /*015c*/ 	.byte	0x04, 0x36
        /*015e*/ 	.short	(.L_1525 - .L_1524)
.L_1524:
        /*0160*/ 	.word	0x00000008
.L_1525:


//--------------------- .nv.info._ZN10layer_norm22ln_bwd_finalize_kernelINS_22Kernel_traits_finalizeILj4096E13__nv_bfloat16S2_S2_S2_fjLb1ELj1024ELj4ENS_18Kernel_traits_baseILj4096ES2_S2_S2_S2_fjLj1024EEEEELb1ELb1EEEvNS_9BwdParamsE --------------------------
	.section	.nv.info._ZN10layer_norm22ln_bwd_finalize_kernelINS_22Kernel_traits_finalizeILj4096E13__nv_bfloat16S2_S2_S2_fjLb1ELj1024ELj4ENS_18Kernel_traits_baseILj4096ES2_S2_S2_S2_fjLj1024EEEEELb1ELb1EEEvNS_9BwdParamsE,"",@"SHT_CUDA_INFO"
	.sectionflags	@""
	.align	4


	//----- nvinfo : EIATTR_CUDA_API_VERSION
	.align		4
        /*0000*/ 	.byte	0x04, 0x37
        /*0002*/ 	.short	(.L_1527 - .L_1526)
.L_1526:
        /*0004*/ 	.word	0x00000082


	//----- nvinfo : EIATTR_KPARAM_INFO
	.align		4
.L_1527:
        /*0008*/ 	.byte	0x04, 0x17
        /*000a*/ 	.short	(.L_1529 - .L_1528)
.L_1528:
        /*000c*/ 	.word	0x00000000
        /*0010*/ 	.short	0x0000
        /*0012*/ 	.short	0x0000
        /*0014*/ 	.byte	0x00, 0xf0, 0xa1, 0x04


	//----- nvinfo : EIATTR_SPARSE_MMA_MASK
	.align		4
.L_1529:
        /*0018*/ 	.byte	0x03, 0x50
        /*001a*/ 	.short	0x0000


	//----- nvinfo : EIATTR_MAXREG_COUNT
	.align		4
        /*001c*/ 	.byte	0x03, 0x1b
        /*001e*/ 	.short	0x0040


	//----- nvinfo : EIATTR_NUM_BARRIERS
	.align		4
        /*0020*/ 	.byte	0x02, 0x4c
        /*0022*/ 	.byte	0x01
	.zero		1


	//----- nvinfo : EIATTR_MERCURY_ISA_VERSION
	.align		4
        /*0024*/ 	.byte	0x03, 0x5f
        /*0026*/ 	.short	0x0101


	//----- nvinfo : EIATTR_COOP_GROUP_MASK_REGIDS
	.align		4
        /*0028*/ 	.byte	0x04, 0x29
        /*002a*/ 	.short	(.L_1531 - .L_1530)


	//   ....[0]....
.L_1530:
        /*002c*/ 	.word	0xffffffff


	//   ....[1]....
        /*0030*/ 	.word	0xffffffff


	//   ....[2]....
        /*0034*/ 	.word	0xffffffff


	//   ....[3]....
        /*0038*/ 	.word	0xffffffff


	//   ....[4]....
        /*003c*/ 	.word	0xffffffff


	//   ....[5]....
        /*0040*/ 	.word	0xffffffff


	//   ....[6]....
        /*0044*/ 	.word	0xffffffff


	//   ....[7]....
        /*0048*/ 	.word	0xffffffff


	//   ....[8]....
        /*004c*/ 	.word	0xffffffff


	//   ....[9]....
        /*0050*/ 	.word	0xffffffff


	//   ....[10]....
        /*0054*/ 	.word	0xffffffff


	//   ....[11]....
        /*0058*/ 	.word	0xffffffff


	//   ....[12]....
        /*005c*/ 	.word	0xffffffff


	//   ....[13]....
        /*0060*/ 	.word	0xffffffff


	//   ....[14]....
        /*0064*/ 	.word	0xffffffff


	//----- nvinfo : EIATTR_COOP_GROUP_INSTR_OFFSETS
	.align		4
.L_1531:
        /*0068*/ 	.byte	0x04, 0x28
        /*006a*/ 	.short	(.L_1533 - .L_1532)


	//   ....[0]....
.L_1532:
        /*006c*/ 	.word	0x00001070


	//   ....[1]....
        /*0070*/ 	.word	0x00001080


	//   ....[2]....
        /*0074*/ 	.word	0x00001090


	//   ....[3]....
        /*0078*/ 	.word	0x000010c0


	//   ....[4]....
        /*007c*/ 	.word	0x000010e0


	//   ....[5]....
        /*0080*/ 	.word	0x000010f0


	//   ....[6]....
        /*0084*/ 	.word	0x00001120


	//   ....[7]....
        /*0088*/ 	.word	0x00001140


	//   ....[8]....
        /*008c*/ 	.word	0x00001150


	//   ....[9]....
        /*0090*/ 	.word	0x00001180


	//   ....[10]....
        /*0094*/ 	.word	0x000011a0


	//   ....[11]....
        /*0098*/ 	.word	0x000011b0


	//   ....[12]....
        /*009c*/ 	.word	0x000011f0


	//   ....[13]....
        /*00a0*/ 	.word	0x00001210


	//   ....[14]....
        /*00a4*/ 	.word	0x00001220


	//----- nvinfo : EIATTR_VRC_CTA_INIT_COUNT
	.align		4
.L_1533:
        /*00a8*/ 	.byte	0x02, 0x4a
	.zero		1
	.zero		1


	//----- nvinfo : EIATTR_EXIT_INSTR_OFFSETS
	.align		4
        /*00ac*/ 	.byte	0x04, 0x1c
        /*00ae*/ 	.short	(.L_1535 - .L_1534)


	//   ....[0]....
.L_1534:
        /*00b0*/ 	.word	0x00000060


	//   ....[1]....
        /*00b4*/ 	.word	0x000012a0


	//   ....[2]....
        /*00b8*/ 	.word	0x000013c0


	//----- nvinfo : EIATTR_MAX_THREADS
	.align		4
.L_1535:
        /*00bc*/ 	.byte	0x04, 0x05
        /*00be*/ 	.short	(.L_1537 - .L_1536)
.L_1536:
        /*00c0*/ 	.word	0x00000400
        /*00c4*/ 	.word	0x00000001
        /*00c8*/ 	.word	0x00000001


	//----- nvinfo : EIATTR_CRS_STACK_SIZE
	.align		4
.L_1537:
        /*00cc*/ 	.byte	0x04, 0x1e
        /*00ce*/ 	.short	(.L_1539 - .L_1538)
.L_1538:
        /*00d0*/ 	.word	0x00000000


	//----- nvinfo : EIATTR_CBANK_PARAM_SIZE
	.align		4
.L_1539:
        /*00d4*/ 	.byte	0x03, 0x19
        /*00d6*/ 	.short	0x0128


	//----- nvinfo : EIATTR_PARAM_CBANK
	.align		4
        /*00d8*/ 	.byte	0x04, 0x0a
        /*00da*/ 	.short	(.L_1541 - .L_1540)
	.align		4
.L_1540:
        /*00dc*/ 	.word	index@(.nv.constant0._ZN10layer_norm22ln_bwd_finalize_kernelINS_22Kernel_traits_finalizeILj4096E13__nv_bfloat16S2_S2_S2_fjLb1ELj1024ELj4ENS_18Kernel_traits_baseILj4096ES2_S2_S2_S2_fjLj1024EEEEELb1ELb1EEEvNS_9BwdParamsE)
        /*00e0*/ 	.short	0x0380
        /*00e2*/ 	.short	0x0128


	//----- nvinfo : EIATTR_SW_WAR
	.align		4
.L_1541:
        /*00e4*/ 	.byte	0x04, 0x36
        /*00e6*/ 	.short	(.L_1543 - .L_1542)
.L_1542:
        /*00e8*/ 	.word	0x00000008
.L_1543:


//--------------------- .nv.info._ZN10layer_norm13ln_bwd_kernelINS_13Kernel_traitsI13__nv_bfloat16S2_S2_S2_fjLj4096ELj1ELj1ELj4ELj16ENS_18Kernel_traits_baseILj4096ES2_S2_S2_S2_fjLj128EEEEELb1ELb1ELb1ELb1EEEvNS_9BwdParamsE --------------------------
	.section	.nv.info._ZN10layer_norm13ln_bwd_kernelINS_13Kernel_traitsI13__nv_bfloat16S2_S2_S2_fjLj4096ELj1ELj1ELj4ELj16ENS_18Kernel_traits_baseILj4096ES2_S2_S2_S2_fjLj128EEEEELb1ELb1ELb1ELb1EEEvNS_9BwdParamsE,"",@"SHT_CUDA_INFO"
	.sectionflags	@""
	.align	4


	//----- nvinfo : EIATTR_CUDA_API_VERSION
	.align		4
        /*0000*/ 	.byte	0x04, 0x37
        /*0002*/ 	.short	(.L_1545 - .L_1544)
.L_1544:
        /*0004*/ 	.word	0x00000082


	//----- nvinfo : EIATTR_KPARAM_INFO
	.align		4
.L_1545:
        /*0008*/ 	.byte	0x04, 0x17
        /*000a*/ 	.short	(.L_1547 - .L_1546)
.L_1546:
        /*000c*/ 	.word	0x00000000
        /*0010*/ 	.short	0x0000
        /*0012*/ 	.short	0x0000
        /*0014*/ 	.byte	0x00, 0xf0, 0xa1, 0x04


	//----- nvinfo : EIATTR_SPARSE_MMA_MASK
	.align		4
.L_1547:
        /*0018*/ 	.byte	0x03, 0x50
        /*001a*/ 	.short	0x0000


	//----- nvinfo : EIATTR_MAXREG_COUNT
	.align		4
        /*001c*/ 	.byte	0x03, 0x1b
        /*001e*/ 	.short	0x00ff


	//----- nvinfo : EIATTR_NUM_BARRIERS
	.align		4
        /*0020*/ 	.byte	0x02, 0x4c
        /*0022*/ 	.byte	0x01
	.zero		1


	//----- nvinfo : EIATTR_MERCURY_ISA_VERSION
	.align		4
        /*0024*/ 	.byte	0x03, 0x5f
        /*0026*/ 	.short	0x0101


	//----- nvinfo : EIATTR_COOP_GROUP_MASK_REGIDS
	.align		4
        /*0028*/ 	.byte	0x04, 0x29
        /*002a*/ 	.short	(.L_1549 - .L_1548)


	//   ....[0]....
.L_1548:
        /*002c*/ 	.word	0xffffffff


	//   ....[1]....
        /*0030*/ 	.word	0xffffffff


	//   ....[2]....
        /*0034*/ 	.word	0xffffffff


	//   ....[3]....
        /*0038*/ 	.word	0xffffffff


	//   ....[4]....
        /*003c*/ 	.word	0xffffffff


	//   ....[5]....
        /*0040*/ 	.word	0xffffffff


	//   ....[6]....
        /*0044*/ 	.word	0xffffffff


	//   ....[7]....
        /*0048*/ 	.word	0xffffffff


	//   ....[8]....
        /*004c*/ 	.word	0xffffffff


	//   ....[9]....
        /*0050*/ 	.word	0xffffffff


	//----- nvinfo : EIATTR_COOP_GROUP_INSTR_OFFSETS
	.align		4
.L_1549:
        /*0054*/ 	.byte	0x04, 0x28
        /*0056*/ 	.short	(.L_1551 - .L_1550)


	//   ....[0]....
.L_1550:
        /*0058*/ 	.word	0x000025d0


	//   ....[1]....
        /*005c*/ 	.word	0x000025f0


	//   ....[2]....
        /*0060*/ 	.word	0x00002630


	//   ....[3]....
        /*0064*/ 	.word	0x00002640


	//   ....[4]....
        /*0068*/ 	.word	0x00002680


	//   ....[5]....
        /*006c*/ 	.word	0x00002690


	//   ....[6]....
        /*0070*/ 	.word	0x000026c0


	//   ....[7]....
        /*0074*/ 	.word	0x000026d0


	//   ....[8]....
        /*0078*/ 	.word	0x00002700


	//   ....[9]....
        /*007c*/ 	.word	0x00002710


	//----- nvinfo : EIATTR_VRC_CTA_INIT_COUNT
	.align		4
.L_1551:
        /*0080*/ 	.byte	0x02, 0x4a
	.zero		1
	.zero		1


	//----- nvinfo : EIATTR_EXIT_INSTR_OFFSETS
	.align		4
        /*0084*/ 	.byte	0x04, 0x1c
        /*0086*/ 	.short	(.L_1553 - .L_1552)


	//   ....[0]....
.L_1552:
        /*0088*/ 	.word	0x0000e760


	//----- nvinfo : EIATTR_MAX_THREADS
	.align		4
.L_1553:
        /*008c*/ 	.byte	0x04, 0x05
        /*008e*/ 	.short	(.L_1555 - .L_1554)
.L_1554:
        /*0090*/ 	.word	0x00000080
        /*0094*/ 	.word	0x00000001
        /*0098*/ 	.word	0x00000001


	//----- nvinfo : EIATTR_CRS_STACK_SIZE
	.align		4
.L_1555:
        /*009c*/ 	.byte	0x04, 0x1e
        /*009e*/ 	.short	(.L_1557 - .L_1556)
.L_1556:
        /*00a0*/ 	.word	0x00000000


	//----- nvinfo : EIATTR_CBANK_PARAM_SIZE
	.align		4
.L_1557:
        /*00a4*/ 	.byte	0x03, 0x19
        /*00a6*/ 	.short	0x0128


	//----- nvinfo : EIATTR_PARAM_CBANK
	.align		4
        /*00a8*/ 	.byte	0x04, 0x0a
        /*00aa*/ 	.short	(.L_1559 - .L_1558)
	.align		4
.L_1558:
        /*00ac*/ 	.word	index@(.nv.constant0._ZN10layer_norm13ln_bwd_kernelINS_13Kernel_traitsI13__nv_bfloat16S2_S2_S2_fjLj4096ELj1ELj1ELj4ELj16ENS_18Kernel_traits_baseILj4096ES2_S2_S2_S2_fjLj128EEEEELb1ELb1ELb1ELb1EEEvNS_9BwdParamsE)
        /*00b0*/ 	.short	0x0380
        /*00b2*/ 	.short	0x0128


	//----- nvinfo : EIATTR_SW_WAR
	.align		4
.L_1559:
        /*00b4*/ 	.byte	0x04, 0x36
        /*00b6*/ 	.short	(.L_1561 - .L_1560)
.L_1560:
        /*00b8*/ 	.word	0x00000008
.L_1561:


//--------------------- .nv.info._ZN10layer_norm13ln_bwd_kernelINS_13Kernel_traitsI6__halfS2_S2_S2_fjLj4096ELj1ELj1ELj4ELj16ENS_18Kernel_traits_baseILj4096ES2_S2_S2_S2_fjLj128EEEEELb0ELb0ELb0ELb0EEEvNS_9BwdParamsE --------------------------
	.section	.nv.info._ZN10layer_norm13ln_bwd_kernelINS_13Kernel_traitsI6__halfS2_S2_S2_fjLj4096ELj1ELj1ELj4ELj16ENS_18Kernel_traits_baseILj4096ES2_S2_S2_S2_fjLj128EEEEELb0ELb0ELb0ELb0EEEvNS_9BwdParamsE,"",@"SHT_CUDA_INFO"
	.sectionflags	@""
	.align	4


	//----- nvinfo : EIATTR_CUDA_API_VERSION
	.align		4
        /*0000*/ 	.byte	0x04, 0x37
        /*0002*/ 	.short	(.L_1563 - .L_1562)
.L_1562:
        /*0004*/ 	.word	0x00000082


	//----- nvinfo : EIATTR_KPARAM_INFO
	.align		4
.L_1563:
        /*0008*/ 	.byte	0x04, 0x17
        /*000a*/ 	.short	(.L_1565 - .L_1564)
.L_1564:
        /*000c*/ 	.word	0x00000000
        /*0010*/ 	.short	0x0000
        /*0012*/ 	.short	0x0000
        /*0014*/ 	.byte	0x00, 0xf0, 0xa1, 0x04


	//----- nvinfo : EIATTR_SPARSE_MMA_MASK
	.align		4
.L_1565:
        /*0018*/ 	.byte	0x03, 0x50
        /*001a*/ 	.short	0x0000


	//----- nvinfo : EIATTR_MAXREG_COUNT
	.align		4
        /*001c*/ 	.byte	0x03, 0x1b
        /*001e*/ 	.short	0x00ff


	//----- nvinfo : EIATTR_NUM_BARRIERS
	.align		4
        /*0020*/ 	.byte	0x02, 0x4c
        /*0022*/ 	.byte	0x01
	.zero		1


	//----- nvinfo : EIATTR_MERCURY_ISA_VERSION
	.align		4
        /*0024*/ 	.byte	0x03, 0x5f
        /*0026*/ 	.short	0x0101


	//----- nvinfo : EIATTR_COOP_GROUP_MASK_REGIDS
	.align		4
        /*0028*/ 	.byte	0x04, 0x29
        /*002a*/ 	.short	(.L_1567 - .L_1566)


	//   ....[0]....
.L_1566:
        /*002c*/ 	.word	0xffffffff


	//   ....[1]....
        /*0030*/ 	.word	0xffffffff


	//   ....[2]....
        /*0034*/ 	.word	0xffffffff


	//   ....[3]....
        /*0038*/ 	.word	0xffffffff


	//   ....[4]....
        /*003c*/ 	.word	0xffffffff


	//   ....[5]....
        /*0040*/ 	.word	0xffffffff


	//   ....[6]....
        /*0044*/ 	.word	0xffffffff


	//   ....[7]....
        /*0048*/ 	.word	0xffffffff


	//   ....[8]....
        /*004c*/ 	.word	0xffffffff


	//   ....[9]....
        /*0050*/ 	.word	0xffffffff


	//----- nvinfo : EIATTR_COOP_GROUP_INSTR_OFFSETS
	.align		4
.L_1567:
        /*0054*/ 	.byte	0x04, 0x28
        /*0056*/ 	.short	(.L_1569 - .L_1568)


	//   ....[0]....
.L_1568:
        /*0058*/ 	.word	0x00001fe0


	//   ....[1]....
        /*005c*/ 	.word	0x00002060


	//   ....[2]....
        /*0060*/ 	.word	0x000020a0


	//   ....[3]....
        /*0064*/ 	.word	0x000020e0


	//   ....[4]....
        /*0068*/ 	.word	0x00002100


	//   ....[5]....
        /*006c*/ 	.word	0x00002140


	//   ....[6]....
        /*0070*/ 	.word	0x00002160


	//   ....[7]....
        /*0074*/ 	.word	0x00002180


	//   ....[8]....
        /*0078*/ 	.word	0x000021a0


	//   ....[9]....
        /*007c*/ 	.word	0x000021c0


	//----- nvinfo : EIATTR_VRC_CTA_INIT_COUNT
	.align		4
.L_1569:
        /*0080*/ 	.byte	0x02, 0x4a
	.zero		1
	.zero		1


	//----- nvinfo : EIATTR_EXIT_INSTR_OFFSETS
	.align		4
        /*0084*/ 	.byte	0x04, 0x1c
        /*0086*/ 	.short	(.L_1571 - .L_1570)


	//   ....[0]....
.L_1570:
        /*0088*/ 	.word	0x00005730


	//   ....[1]....
        /*008c*/ 	.word	0x000057d0


	//----- nvinfo : EIATTR_MAX_THREADS
	.align		4
.L_1571:
        /*0090*/ 	.byte	0x04, 0x05
        /*0092*/ 	.short	(.L_1573 - .L_1572)
.L_1572:
        /*0094*/ 	.word	0x00000080
        /*0098*/ 	.word	0x00000001
        /*009c*/ 	.word	0x00000001


	//----- nvinfo : EIATTR_CRS_STACK_SIZE
	.align		4
.L_1573:
        /*00a0*/ 	.byte	0x04, 0x1e
        /*00a2*/ 	.short	(.L_1575 - .L_1574)
.L_1574:
        /*00a4*/ 	.word	0x00000000


	//----- nvinfo : EIATTR_CBANK_PARAM_SIZE
	.align		4
.L_1575:
        /*00a8*/ 	.byte	0x03, 0x19
        /*00aa*/ 	.short	0x0128


	//----- nvinfo : EIATTR_PARAM_CBANK
	.align		4
        /*00ac*/ 	.byte	0x04, 0x0a
        /*00ae*/ 	.short	(.L_1577 - .L_1576)
	.align		4
.L_1576:
        /*00b0*/ 	.word	index@(.nv.constant0._ZN10layer_norm13ln_bwd_kernelINS_13Kernel_traitsI6__halfS2_S2_S2_fjLj4096ELj1ELj1ELj4ELj16ENS_18Kernel_traits_baseILj4096ES2_S2_S2_S2_fjLj128EEEEELb0ELb0ELb0ELb0EEEvNS_9BwdParamsE)
        /*00b4*/ 	.short	0x0380
        /*00b6*/ 	.short	0x0128


	//----- nvinfo : EIATTR_SW_WAR
	.align		4
.L_1577:
        /*00b8*/ 	.byte	0x04, 0x36
        /*00ba*/ 	.short	(.L_1579 - .L_1578)
.L_1578:
        /*00bc*/ 	.word	0x00000008
.L_1579:


//--------------------- .nv.info._ZN10layer_norm13ln_bwd_kernelINS_13Kernel_traitsI6__halfS2_S2_S2_fjLj4096ELj1ELj1ELj4ELj16ENS_18Kernel_traits_baseILj4096ES2_S2_S2_S2_fjLj128EEEEELb0ELb0ELb0ELb1EEEvNS_9BwdParamsE --------------------------
	.section	.nv.info._ZN10layer_norm13ln_bwd_kernelINS_13Kernel_traitsI6__halfS2_S2_S2_fjLj4096ELj1ELj1ELj4ELj16ENS_18Kernel_traits_baseILj4096ES2_S2_S2_S2_fjLj128EEEEELb0ELb0ELb0ELb1EEEvNS_9BwdParamsE,"",@"SHT_CUDA_INFO"
	.sectionflags	@""
	.align	4


	//----- nvinfo : EIATTR_CUDA_API_VERSION
	.align		4
        /*0000*/ 	.byte	0x04, 0x37
        /*0002*/ 	.short	(.L_1581 - .L_1580)
.L_1580:
        /*0004*/ 	.word	0x00000082


	//----- nvinfo : EIATTR_KPARAM_INFO
	.align		4
.L_1581:
        /*0008*/ 	.byte	0x04, 0x17
        /*000a*/ 	.short	(.L_1583 - .L_1582)
.L_1582:
        /*000c*/ 	.word	0x00000000
        /*0010*/ 	.short	0x0000
        /*0012*/ 	.short	0x0000
        /*0014*/ 	.byte	0x00, 0xf0, 0xa1, 0x04


	//----- nvinfo : EIATTR_SPARSE_MMA_MASK
	.align		4
.L_1583:
        /*0018*/ 	.byte	0x03, 0x50
        /*001a*/ 	.short	0x0000


	//----- nvinfo : EIATTR_MAXREG_COUNT
	.align		4
        /*001c*/ 	.byte	0x03, 0x1b
        /*001e*/ 	.short	0x00ff


	//----- nvinfo : EIATTR_NUM_BARRIERS
	.align		4
        /*0020*/ 	.byte	0x02, 0x4c
        /*0022*/ 	.byte	0x01
	.zero		1


	//----- nvinfo : EIATTR_MERCURY_ISA_VERSION
	.align		4
        /*0024*/ 	.byte	0x03, 0x5f
        /*0026*/ 	.short	0x0101


	//----- nvinfo : EIATTR_COOP_GROUP_MASK_REGIDS
	.align		4
        /*0028*/ 	.byte	0x04, 0x29
        /*002a*/ 	.short	(.L_1585 - .L_1584)


	//   ....[0]....
.L_1584:
        /*002c*/ 	.word	0xffffffff


	//   ....[1]....
        /*0030*/ 	.word	0xffffffff


	//   ....[2]....
        /*0034*/ 	.word	0xffffffff


	//   ....[3]....
        /*0038*/ 	.word	0xffffffff


	//   ....[4]....
        /*003c*/ 	.word	0xffffffff


	//   ....[5]....
        /*0040*/ 	.word	0xffffffff


	//   ....[6]....
        /*0044*/ 	.word	0xffffffff


	//   ....[7]....
        /*0048*/ 	.word	0xffffffff


	//   ....[8]....
        /*004c*/ 	.word	0xffffffff


	//   ....[9]....
        /*0050*/ 	.word	0xffffffff


	//----- nvinfo : EIATTR_COOP_GROUP_INSTR_OFFSETS
	.align		4
.L_1585:
        /*0054*/ 	.byte	0x04, 0x28
        /*0056*/ 	.short	(.L_1587 - .L_1586)


	//   ....[0]....
.L_1586:
        /*0058*/ 	.word	0x00001890


	//   ....[1]....
        /*005c*/ 	.word	0x000018a0


	//   ....[2]....
        /*0060*/ 	.word	0x000018f0


	//   ....[3]....
        /*0064*/ 	.word	0x00001900


	//   ....[4]....
        /*0068*/ 	.word	0x00001930


	//   ....[5]....
        /*006c*/ 	.word	0x00001940


	//   ....[6]....
        /*0070*/ 	.word	0x00001980


	//   ....[7]....
        /*0074*/ 	.word	0x00001990


	//   ....[8]....
        /*0078*/ 	.word	0x00001a00


	//   ....[9]....
        /*007c*/ 	.word	0x00001a10


	//----- nvinfo : EIATTR_VRC_CTA_INIT_COUNT
	.align		4
.L_1587:
        /*0080*/ 	.byte	0x02, 0x4a
	.zero		1
	.zero		1


	//----- nvinfo : EIATTR_EXIT_INSTR_OFFSETS
	.align		4
        /*0084*/ 	.byte	0x04, 0x1c
        /*0086*/ 	.short	(.L_1589 - .L_1588)


	//   ....[0]....
.L_1588:
        /*0088*/ 	.word	0x000053b0


	//----- nvinfo : EIATTR_MAX_THREADS
	.align		4
.L_1589:
        /*008c*/ 	.byte	0x04, 0x05
        /*008e*/ 	.short	(.L_1591 - .L_1590)
.L_1590:
        /*0090*/ 	.word	0x00000080
        /*0094*/ 	.word	0x00000001
        /*0098*/ 	.word	0x00000001


	//----- nvinfo : EIATTR_CBANK_PARAM_SIZE
	.align		4
.L_1591:
        /*009c*/ 	.byte	0x03, 0x19
        /*009e*/ 	.short	0x0128


	//----- nvinfo : EIATTR_PARAM_CBANK
	.align		4
        /*00a0*/ 	.byte	0x04, 0x0a
        /*00a2*/ 	.short	(.L_1593 - .L_1592)
	.align		4
.L_1592:
        /*00a4*/ 	.word	index@(.nv.constant0._ZN10layer_norm13ln_bwd_kernelINS_13Kernel_traitsI6__halfS2_S2_S2_fjLj4096ELj1ELj1ELj4ELj16ENS_18Kernel_traits_baseILj4096ES2_S2_S2_S2_fjLj128EEEEELb0ELb0ELb0ELb1EEEvNS_9BwdParamsE)
        /*00a8*/ 	.short	0x0380
        /*00aa*/ 	.short	0x0128


	//----- nvinfo : EIATTR_SW_WAR
	.align		4
.L_1593:
        /*00ac*/ 	.byte	0x04, 0x36
        /*00ae*/ 	.short	(.L_1595 - .L_1594)
.L_1594:
        /*00b0*/ 	.word	0x00000008
.L_1595:


//--------------------- .nv.info._ZN10layer_norm13ln_bwd_kernelINS_13Kernel_traitsI6__halfS2_S2_S2_fjLj4096ELj1ELj1ELj4ELj16ENS_18Kernel_traits_baseILj4096ES2_S2_S2_S2_fjLj128EEEEELb0ELb0ELb1ELb0EEEvNS_9BwdParamsE --------------------------
	.section	.nv.info._ZN10layer_norm13ln_bwd_kernelINS_13Kernel_traitsI6__halfS2_S2_S2_fjLj4096ELj1ELj1ELj4ELj16ENS_18Kernel_traits_baseILj4096ES2_S2_S2_S2_fjLj128EEEEELb0ELb0ELb1ELb0EEEvNS_9BwdParamsE,"",@"SHT_CUDA_INFO"
	.sectionflags	@""
	.align	4


	//----- nvinfo : EIATTR_CUDA_API_VERSION
	.align		4
        /*0000*/ 	.byte	0x04, 0x37
        /*0002*/ 	.short	(.L_1597 - .L_1596)
.L_1596:
        /*0004*/ 	.word	0x00000082


	//----- nvinfo : EIATTR_KPARAM_INFO
	.align		4
.L_1597:
        /*0008*/ 	.byte	0x04, 0x17
        /*000a*/ 	.short	(.L_1599 - .L_1598)
.L_1598:
        /*000c*/ 	.word	0x00000000
        /*0010*/ 	.short	0x0000
        /*0012*/ 	.short	0x0000
        /*0014*/ 	.byte	0x00, 0xf0, 0xa1, 0x04


	//----- nvinfo : EIATTR_SPARSE_MMA_MASK
	.align		4
.L_1599:
        /*0018*/ 	.byte	0x03, 0x50
        /*001a*/ 	.short	0x0000


	//----- nvinfo : EIATTR_MAXREG_COUNT
	.align		4
        /*001c*/ 	.byte	0x03, 0x1b
        /*001e*/ 	.short	0x00ff


	//----- nvinfo : EIATTR_NUM_BARRIERS
	.align		4
        /*0020*/ 	.byte	0x02, 0x4c
        /*0022*/ 	.byte	0x01
	.zero		1


	//----- nvinfo : EIATTR_MERCURY_ISA_VERSION
	.align		4
        /*0024*/ 	.byte	0x03, 0x5f
        /*0026*/ 	.short	0x0101


	//----- nvinfo : EIATTR_COOP_GROUP_MASK_REGIDS
	.align		4
        /*0028*/ 	.byte	0x04, 0x29
        /*002a*/ 	.short	(.L_1601 - .L_1600)


	//   ....[0]....
.L_1600:
        /*002c*/ 	.word	0xffffffff


	//   ....[1]....
        /*0030*/ 	.word	0xffffffff


	//   ....[2]....
        /*0034*/ 	.word	0xffffffff


	//   ....[3]....
        /*0038*/ 	.word	0xffffffff


	//   ....[4]....
        /*003c*/ 	.word	0xffffffff


	//   ....[5]....
        /*0040*/ 	.word	0xffffffff


	//   ....[6]....
        /*0044*/ 	.word	0xffffffff


	//   ....[7]....
        /*0048*/ 	.word	0xffffffff


	//   ....[8]....
        /*004c*/ 	.word	0xffffffff


	//   ....[9]....
        /*0050*/ 	.word	0xffffffff


	//----- nvinfo : EIATTR_COOP_GROUP_INSTR_OFFSETS
	.align		4
.L_1601:
        /*0054*/ 	.byte	0x04, 0x28
        /*0056*/ 	.short	(.L_1603 - .L_1602)


	//   ....[0]....
.L_1602:
        /*0058*/ 	.word	0x00002280


	//   ....[1]....
        /*005c*/ 	.word	0x000022a0


	//   ....[2]....
        /*0060*/ 	.word	0x000022e0


	//   ....[3]....
        /*0064*/ 	.word	0x000022f0


	//   ....[4]....
        /*0068*/ 	.word	0x00002330


	//   ....[5]....
        /*006c*/ 	.word	0x00002340


	//   ....[6]....
        /*0070*/ 	.word	0x00002370


	//   ....[7]....
        /*0074*/ 	.word	0x00002380


	//   ....[8]....
        /*0078*/ 	.word	0x000023b0


	//   ....[9]....
        /*007c*/ 	.word	0x000023c0


	//----- nvinfo : EIATTR_VRC_CTA_INIT_COUNT
	.align		4
.L_1603:
        /*0080*/ 	.byte	0x02, 0x4a
	.zero		1
	.zero		1


	//----- nvinfo : EIATTR_EXIT_INSTR_OFFSETS
	.align		4
        /*0084*/ 	.byte	0x04, 0x1c
        /*0086*/ 	.short	(.L_1605 - .L_1604)


	//   ....[0]....
.L_1604:
        /*0088*/ 	.word	0x000073e0


	//   ....[1]....
        /*008c*/ 	.word	0x00007480


	//----- nvinfo : EIATTR_MAX_THREADS
	.align		4
.L_1605:
        /*0090*/ 	.byte	0x04, 0x05
        /*0092*/ 	.short	(.L_1607 - .L_1606)
.L_1606:
        /*0094*/ 	.word	0x00000080
        /*0098*/ 	.word	0x00000001
        /*009c*/ 	.word	0x00000001


	//----- nvinfo : EIATTR_CRS_STACK_SIZE
	.align		4
.L_1607:
        /*00a0*/ 	.byte	0x04, 0x1e
        /*00a2*/ 	.short	(.L_1609 - .L_1608)
.L_1608:
        /*00a4*/ 	.word	0x00000000


	//----- nvinfo : EIATTR_CBANK_PARAM_SIZE
	.align		4
.L_1609:
        /*00a8*/ 	.byte	0x03, 0x19
        /*00aa*/ 	.short	0x0128


	//----- nvinfo : EIATTR_PARAM_CBANK
	.align		4
        /*00ac*/ 	.byte	0x04, 0x0a
        /*00ae*/ 	.short	(.L_1611 - .L_1610)
	.align		4
.L_1610:
        /*00b0*/ 	.word	index@(.nv.constant0._ZN10layer_norm13ln_bwd_kernelINS_13Kernel_traitsI6__halfS2_S2_S2_fjLj4096ELj1ELj1ELj4ELj16ENS_18Kernel_traits_baseILj4096ES2_S2_S2_S2_fjLj128EEEEELb0ELb0ELb1ELb0EEEvNS_9BwdParamsE)
        /*00b4*/ 	.short	0x0380
        /*00b6*/ 	.short	0x0128


	//----- nvinfo : EIATTR_SW_WAR
	.align		4
.L_1611:
        /*00b8*/ 	.byte	0x04, 0x36
        /*00ba*/ 	.short	(.L_1613 - .L_1612)
.L_1612:
        /*00bc*/ 	.word	0x00000008
.L_1613:


//--------------------- .nv.info._ZN10layer_norm13ln_bwd_kernelINS_13Kernel_traitsI6__halfS2_S2_S2_fjLj4096ELj1ELj1ELj4ELj16ENS_18Kernel_traits_baseILj4096ES2_S2_S2_S2_fjLj128EEEEELb0ELb0ELb1ELb1EEEvNS_9BwdParamsE --------------------------
	.section	.nv.info._ZN10layer_norm13ln_bwd_kernelINS_13Kernel_traitsI6__halfS2_S2_S2_fjLj4096ELj1ELj1ELj4ELj16ENS_18Kernel_traits_baseILj4096ES2_S2_S2_S2_fjLj128EEEEELb0ELb0ELb1ELb1EEEvNS_9BwdParamsE,"",@"SHT_CUDA_INFO"
	.sectionflags	@""
	.align	4


	//----- nvinfo : EIATTR_CUDA_API_VERSION
	.align		4
        /*0000*/ 	.byte	0x04, 0x37
        /*0002*/ 	.short	(.L_1615 - .L_1614)
.L_1614:
        /*0004*/ 	.word	0x00000082


	//----- nvinfo : EIATTR_KPARAM_INFO
	.align		4
.L_1615:
        /*0008*/ 	.byte	0x04, 0x17
        /*000a*/ 	.short	(.L_1617 - .L_1616)
.L_1616:
        /*000c*/ 	.word	0x00000000
        /*0010*/ 	.short	0x0000
        /*0012*/ 	.short	0x0000
        /*0014*/ 	.byte	0x00, 0xf0, 0xa1, 0x04


	//----- nvinfo : EIATTR_SPARSE_MMA_MASK
	.align		4
.L_1617:
        /*0018*/ 	.byte	0x03, 0x50
        /*001a*/ 	.short	0x0000


	//----- nvinfo : EIATTR_MAXREG_COUNT
	.align		4
        /*001c*/ 	.byte	0x03, 0x1b
        /*001e*/ 	.short	0x00ff


	//----- nvinfo : EIATTR_NUM_BARRIERS
	.align		4
        /*0020*/ 	.byte	0x02, 0x4c
        /*0022*/ 	.byte	0x01
	.zero		1


	//----- nvinfo : EIATTR_MERCURY_ISA_VERSION
	.align		4
        /*0024*/ 	.byte	0x03, 0x5f
        /*0026*/ 	.short	0x0101


	//----- nvinfo : EIATTR_COOP_GROUP_MASK_REGIDS
	.align		4
        /*0028*/ 	.byte	0x04, 0x29
        /*002a*/ 	.short	(.L_1619 - .L_1618)


	//   ....[0]....
.L_1618:
        /*002c*/ 	.word	0xffffffff


	//   ....[1]....
        /*0030*/ 	.word	0xffffffff


	//   ....[2]....
        /*0034*/ 	.word	0xffffffff


	//   ....[3]....
        /*0038*/ 	.word	0xffffffff


	//   ....[4]....
        /*003c*/ 	.word	0xffffffff


	//   ....[5]....
        /*0040*/ 	.word	0xffffffff


	//   ....[6]....
        /*0044*/ 	.word	0xffffffff


	//   ....[7]....
        /*0048*/ 	.word	0xffffffff


	//   ....[8]....
        /*004c*/ 	.word	0xffffffff


	//   ....[9]....
        /*0050*/ 	.word	0xffffffff


	//----- nvinfo : EIATTR_COOP_GROUP_INSTR_OFFSETS
	.align		4
.L_1619:
        /*0054*/ 	.byte	0x04, 0x28
        /*0056*/ 	.short	(.L_1621 - .L_1620)


	//   ....[0]....
.L_1620:
        /*0058*/ 	.word	0x00001cd0


	//   ....[1]....
        /*005c*/ 	.word	0x00001cf0


	//   ....[2]....
        /*0060*/ 	.word	0x00001d30


	//   ....[3]....
        /*0064*/ 	.word	0x00001d40


	//   ....[4]....
        /*0068*/ 	.word	0x00001d80


	//   ....[5]....
        /*006c*/ 	.word	0x00001d90


	//   ....[6]....
        /*0070*/ 	.word	0x00001dc0


	//   ....[7]....
        /*0074*/ 	.word	0x00001dd0


	//   ....[8]....
        /*0078*/ 	.word	0x00001e00


	//   ....[9]....
        /*007c*/ 	.word	0x00001e10


	//----- nvinfo : EIATTR_VRC_CTA_INIT_COUNT
	.align		4
.L_1621:
        /*0080*/ 	.byte	0x02, 0x4a
	.zero		1
	.zero		1


	//----- nvinfo : EIATTR_EXIT_INSTR_OFFSETS
	.align		4
        /*0084*/ 	.byte	0x04, 0x1c
        /*0086*/ 	.short	(.L_1623 - .L_1622)


	//   ....[0]....
.L_1622:
        /*0088*/ 	.word	0x00006bb0


	//----- nvinfo : EIATTR_MAX_THREADS
	.align		4
.L_1623:
        /*008c*/ 	.byte	0x04, 0x05
        /*008e*/ 	.short	(.L_1625 - .L_1624)
.L_1624:
        /*0090*/ 	.word	0x00000080
        /*0094*/ 	.word	0x00000001
        /*0098*/ 	.word	0x00000001


	//----- nvinfo : EIATTR_CRS_STACK_SIZE
	.align		4
.L_1625:
        /*009c*/ 	.byte	0x04, 0x1e
        /*009e*/ 	.short	(.L_1627 - .L_1626)
.L_1626:
        /*00a0*/ 	.word	0x00000000


	//----- nvinfo : EIATTR_CBANK_PARAM_SIZE
	.align		4
.L_1627:
        /*00a4*/ 	.byte	0x03, 0x19
        /*00a6*/ 	.short	0x0128


	//----- nvinfo : EIATTR_PARAM_CBANK
	.align		4
        /*00a8*/ 	.byte	0x04, 0x0a
        /*00aa*/ 	.short	(.L_1629 - .L_1628)
	.align		4
.L_1628:
        /*00ac*/ 	.word	index@(.nv.constant0._ZN10layer_norm13ln_bwd_kernelINS_13Kernel_traitsI6__halfS2_S2_S2_fjLj4096ELj1ELj1ELj4ELj16ENS_18Kernel_traits_baseILj4096ES2_S2_S2_S2_fjLj128EEEEELb0ELb0ELb1ELb1EEEvNS_9BwdParamsE)
        /*00b0*/ 	.short	0x0380
        /*00b2*/ 	.short	0x0128


	//----- nvinfo : EIATTR_SW_WAR
	.align		4
.L_1629:
        /*00b4*/ 	.byte	0x04, 0x36
        /*00b6*/ 	.short	(.L_1631 - .L_1630)
.L_1630:
        /*00b8*/ 	.word	0x00000008
.L_1631:


//--------------------- .nv.info._ZN10layer_norm13ln_bwd_kernelINS_13Kernel_traitsI6__halfS2_S2_S2_fjLj4096ELj1ELj1ELj4ELj16ENS_18Kernel_traits_baseILj4096ES2_S2_S2_S2_fjLj128EEEEELb0ELb1ELb0ELb0EEEvNS_9BwdParamsE --------------------------
	.section	.nv.info._ZN10layer_norm13ln_bwd_kernelINS_13Kernel_traitsI6__halfS2_S2_S2_fjLj4096ELj1ELj1ELj4ELj16ENS_18Kernel_traits_baseILj4096ES2_S2_S2_S2_fjLj128EEEEELb0ELb1ELb0ELb0EEEvNS_9BwdParamsE,"",@"SHT_CUDA_INFO"
	.sectionflags	@""
	.align	4


	//----- nvinfo : EIATTR_CUDA_API_VERSION
	.align		4
        /*0000*/ 	.byte	0x04, 0x37
        /*0002*/ 	.short	(.L_1633 - .L_1632)
.L_1632:
        /*0004*/ 	.word	0x00000082


	//----- nvinfo : EIATTR_KPARAM_INFO
	.align		4
.L_1633:
        /*0008*/ 	.byte	0x04, 0x17
        /*000a*/ 	.short	(.L_1635 - .L_1634)
.L_1634:
        /*000c*/ 	.word	0x00000000
        /*0010*/ 	.short	0x0000
        /*0012*/ 	.short	0x0000
        /*0014*/ 	.byte	0x00, 0xf0, 0xa1, 0x04


	//----- nvinfo : EIATTR_SPARSE_MMA_MASK
	.align		4
.L_1635:
        /*0018*/ 	.byte	0x03, 0x50
        /*001a*/ 	.short	0x0000


	//----- nvinfo : EIATTR_MAXREG_COUNT
	.align		4
        /*001c*/ 	.byte	0x03, 0x1b
        /*001e*/ 	.short	0x00ff


	//----- nvinfo : EIATTR_NUM_BARRIERS
	.align		4
        /*0020*/ 	.byte	0x02, 0x4c
        /*0022*/ 	.byte	0x01
	.zero		1


	//----- nvinfo : EIATTR_MERCURY_ISA_VERSION
	.align		4
        /*0024*/ 	.byte	0x03, 0x5f
        /*0026*/ 	.short	0x0101


	//----- nvinfo : EIATTR_COOP_GROUP_MASK_REGIDS
	.align		4
        /*0028*/ 	.byte	0x04, 0x29
        /*002a*/ 	.short	(.L_1637 - .L_1636)


	//   ....[0]....
.L_1636:
        /*002c*/ 	.word	0xffffffff


	//   ....[1]....
        /*0030*/ 	.word	0xffffffff


	//   ....[2]....
        /*0034*/ 	.word	0xffffffff


	//   ....[3]....
        /*0038*/ 	.word	0xffffffff


	//   ....[4]....
        /*003c*/ 	.word	0xffffffff


	//   ....[5]....
        /*0040*/ 	.word	0xffffffff


	//   ....[6]....
        /*0044*/ 	.word	0xffffffff


	//   ....[7]....
        /*0048*/ 	.word	0xffffffff


	//   ....[8]....
        /*004c*/ 	.word	0xffffffff


	//   ....[9]....
        /*0050*/ 	.word	0xffffffff


	//----- nvinfo : EIATTR_COOP_GROUP_INSTR_OFFSETS
	.align		4
.L_1637:
        /*0054*/ 	.byte	0x04, 0x28
        /*0056*/ 	.short	(.L_1639 - .L_1638)


	//   ....[0]....
.L_1638:
        /*0058*/ 	.word	0x00002290


	//   ....[1]....
        /*005c*/ 	.word	0x000022c0


	//   ....[2]....
        /*0060*/ 	.word	0x000022f0


	//   ....[3]....
        /*0064*/ 	.word	0x00002300


	//   ....[4]....
        /*0068*/ 	.word	0x00002330


	//   ....[5]....
        /*006c*/ 	.word	0x00002340


	//   ....[6]....
        /*0070*/ 	.word	0x00002370


	//   ....[7]....
        /*0074*/ 	.word	0x00002380


	//   ....[8]....
        /*0078*/ 	.word	0x000023b0


	//   ....[9]....
        /*007c*/ 	.word	0x000023c0


	//----- nvinfo : EIATTR_VRC_CTA_INIT_COUNT
	.align		4
.L_1639:
        /*0080*/ 	.byte	0x02, 0x4a
	.zero		1
	.zero		1


	//----- nvinfo : EIATTR_EXIT_INSTR_OFFSETS
	.align		4
        /*0084*/ 	.byte	0x04, 0x1c
        /*0086*/ 	.short	(.L_1641 - .L_1640)


	//   ....[0]....
.L_1640:
        /*0088*/ 	.word	0x00007ce0


	//   ....[1]....
        /*008c*/ 	.word	0x00007db0


	//----- nvinfo : EIATTR_MAX_THREADS
	.align		4
.L_1641:
        /*0090*/ 	.byte	0x04, 0x05
        /*0092*/ 	.short	(.L_1643 - .L_1642)
.L_1642:
        /*0094*/ 	.word	0x00000080
        /*0098*/ 	.word	0x00000001
        /*009c*/ 	.word	0x00000001


	//----- nvinfo : EIATTR_CRS_STACK_SIZE
	.align		4
.L_1643:
        /*00a0*/ 	.byte	0x04, 0x1e
        /*00a2*/ 	.short	(.L_1645 - .L_1644)
.L_1644:
        /*00a4*/ 	.word	0x00000000


	//----- nvinfo : EIATTR_CBANK_PARAM_SIZE
	.align		4
.L_1645:
        /*00a8*/ 	.byte	0x03, 0x19
        /*00aa*/ 	.short	0x0128


	//----- nvinfo : EIATTR_PARAM_CBANK
	.align		4
        /*00ac*/ 	.byte	0x04, 0x0a
        /*00ae*/ 	.short	(.L_1647 - .L_1646)
	.align		4
.L_1646:
        /*00b0*/ 	.word	index@(.nv.constant0._ZN10layer_norm13ln_bwd_kernelINS_13Kernel_traitsI6__halfS2_S2_S2_fjLj4096ELj1ELj1ELj4ELj16ENS_18Kernel_traits_baseILj4096ES2_S2_S2_S2_fjLj128EEEEELb0ELb1ELb0ELb0EEEvNS_9BwdParamsE)
        /*00b4*/ 	.short	0x0380
        /*00b6*/ 	.short	0x0128


	//----- nvinfo : EIATTR_SW_WAR
	.align		4
.L_1647:
        /*00b8*/ 	.byte	0x04, 0x36
        /*00ba*/ 	.short	(.L_1649 - .L_1648)
.L_1648:
        /*00bc*/ 	.word	0x00000008
.L_1649:


//--------------------- .nv.info._ZN10layer_norm13ln_bwd_kernelINS_13Kernel_traitsI6__halfS2_S2_S2_fjLj4096ELj1ELj1ELj4ELj16ENS_18Kernel_traits_baseILj4096ES2_S2_S2_S2_fjLj128EEEEELb0ELb1ELb0ELb1EEEvNS_9BwdParamsE --------------------------
	.section	.nv.info._ZN10layer_norm13ln_bwd_kernelINS_13Kernel_traitsI6__halfS2_S2_S2_fjLj4096ELj1ELj1ELj4ELj16ENS_18Kernel_traits_baseILj4096ES2_S2_S2_S2_fjLj128EEEEELb0ELb1ELb0ELb1EEEvNS_9BwdParamsE,"",@"SHT_CUDA_INFO"
	.sectionflags	@""
	.align	4


	//----- nvinfo : EIATTR_CUDA_API_VERSION
	.align		4
        /*0000*/ 	.byte	0x04, 0x37
        /*0002*/ 	.short	(.L_1651 - .L_1650)
.L_1650:
        /*0004*/ 	.word	0x00000082


	//----- nvinfo : EIATTR_KPARAM_INFO
	.align		4
.L_1651:
        /*0008*/ 	.byte	0x04, 0x17
        /*000a*/ 	.short	(.L_1653 - .L_1652)
.L_1652:
        /*000c*/ 	.word	0x00000000
        /*0010*/ 	.short	0x0000
        /*0012*/ 	.short	0x0000
        /*0014*/ 	.byte	0x00, 0xf0, 0xa1, 0x04


	//----- nvinfo : EIATTR_SPARSE_MMA_MASK
	.align		4
.L_1653:
        /*0018*/ 	.byte	0x03, 0x50
        /*001a*/ 	.short	0x0000


	//----- nvinfo : EIATTR_MAXREG_COUNT
	.align		4
        /*001c*/ 	.byte	0x03, 0x1b
        /*001e*/ 	.short	0x00ff


	//----- nvinfo : EIATTR_NUM_BARRIERS
	.align		4
        /*0020*/ 	.byte	0x02, 0x4c
        /*0022*/ 	.byte	0x01
	.zero		1


	//----- nvinfo : EIATTR_MERCURY_ISA_VERSION
	.align		4
        /*0024*/ 	.byte	0x03, 0x5f
        /*0026*/ 	.short	0x0101


	//----- nvinfo : EIATTR_COOP_GROUP_MASK_REGIDS
	.align		4
        /*0028*/ 	.byte	0x04, 0x29
        /*002a*/ 	.short	(.L_1655 - .L_1654)


	//   ....[0]....
.L_1654:
        /*002c*/ 	.word	0xffffffff


	//   ....[1]....
        /*0030*/ 	.word	0xffffffff


	//   ....[2]....
        /*0034*/ 	.word	0xffffffff


	//   ....[3]....
        /*0038*/ 	.word	0xffffffff


	//   ....[4]....
        /*003c*/ 	.word	0xffffffff


	//   ....[5]....
        /*0040*/ 	.word	0xffffffff


	//   ....[6]....
        /*0044*/ 	.word	0xffffffff


	//   ....[7]....
        /*0048*/ 	.word	0xffffffff


	//   ....[8]....
        /*004c*/ 	.word	0xffffffff


	//   ....[9]....
        /*0050*/ 	.word	0xffffffff


	//----- nvinfo : EIATTR_COOP_GROUP_INSTR_OFFSETS
	.align		4
.L_1655:
        /*0054*/ 	.byte	0x04, 0x28
        /*0056*/ 	.short	(.L_1657 - .L_1656)


	//   ....[0]....
.L_1656:
        /*0058*/ 	.word	0x00001d90


	//   ....[1]....
        /*005c*/ 	.word	0x00001e40


	//   ....[2]....
        /*0060*/ 	.word	0x00001e50


	//   ....[3]....
        /*0064*/ 	.word	0x00001e80


	//   ....[4]....
        /*0068*/ 	.word	0x00001e90


	//   ....[5]....
        /*006c*/ 	.word	0x00001ec0


	//   ....[6]....
        /*0070*/ 	.word	0x00001ed0


	//   ....[7]....
        /*0074*/ 	.word	0x00001f00


	//   ....[8]....
        /*0078*/ 	.word	0x00001f10


	//   ....[9]....
        /*007c*/ 	.word	0x00001f50


	//----- nvinfo : EIATTR_VRC_CTA_INIT_COUNT
	.align		4
.L_1657:
        /*0080*/ 	.byte	0x02, 0x4a
	.zero		1
	.zero		1


	//----- nvinfo : EIATTR_EXIT_INSTR_OFFSETS
	.align		4
        /*0084*/ 	.byte	0x04, 0x1c
        /*0086*/ 	.short	(.L_1659 - .L_1658)


	//   ....[0]....
.L_1658:
        /*0088*/ 	.word	0x00007d00


	//----- nvinfo : EIATTR_MAX_THREADS
	.align		4
.L_1659:
        /*008c*/ 	.byte	0x04, 0x05
        /*008e*/ 	.short	(.L_1661 - .L_1660)
.L_1660:
        /*0090*/ 	.word	0x00000080
        /*0094*/ 	.word	0x00000001
        /*0098*/ 	.word	0x00000001


	//----- nvinfo : EIATTR_CRS_STACK_SIZE
	.align		4
.L_1661:
        /*009c*/ 	.byte	0x04, 0x1e
        /*009e*/ 	.short	(.L_1663 - .L_1662)
.L_1662:
        /*00a0*/ 	.word	0x00000000


	//----- nvinfo : EIATTR_CBANK_PARAM_SIZE
	.align		4
.L_1663:
        /*00a4*/ 	.byte	0x03, 0x19
        /*00a6*/ 	.short	0x0128


	//----- nvinfo : EIATTR_PARAM_CBANK
	.align		4
        /*00a8*/ 	.byte	0x04, 0x0a
        /*00aa*/ 	.short	(.L_1665 - .L_1664)
	.align		4
.L_1664:
        /*00ac*/ 	.word	index@(.nv.constant0._ZN10layer_norm13ln_bwd_kernelINS_13Kernel_traitsI6__halfS2_S2_S2_fjLj4096ELj1ELj1ELj4ELj16ENS_18Kernel_traits_baseILj4096ES2_S2_S2_S2_fjLj128EEEEELb0ELb1ELb0ELb1EEEvNS_9BwdParamsE)
        /*00b0*/ 	.short	0x0380
        /*00b2*/ 	.short	0x0128


	//----- nvinfo : EIATTR_SW_WAR
	.align		4
.L_1665:
        /*00b4*/ 	.byte	0x04, 0x36
        /*00b6*/ 	.short	(.L_1667 - .L_1666)
.L_1666:
        /*00b8*/ 	.word	0x00000008
.L_1667:


//--------------------- .nv.info._ZN10layer_norm13ln_bwd_kernelINS_13Kernel_traitsI6__halfS2_S2_S2_fjLj4096ELj1ELj1ELj4ELj16ENS_18Kernel_traits_baseILj4096ES2_S2_S2_S2_fjLj128EEEEELb0ELb1ELb1ELb0EEEvNS_9BwdParamsE --------------------------
	.section	.nv.info._ZN10layer_norm13ln_bwd_kernelINS_13Kernel_traitsI6__halfS2_S2_S2_fjLj4096ELj1ELj1ELj4ELj16ENS_18Kernel_traits_baseILj4096ES2_S2_S2_S2_fjLj128EEEEELb0ELb1ELb1ELb0EEEvNS_9BwdParamsE,"",@"SHT_CUDA_INFO"
	.sectionflags	@""
	.align	4


	//----- nvinfo : EIATTR_CUDA_API_VERSION
	.align		4
        /*0000*/ 	.byte	0x04, 0x37
        /*0002*/ 	.short	(.L_1669 - .L_1668)
.L_1668:
        /*0004*/ 	.word	0x00000082


	//----- nvinfo : EIATTR_KPARAM_INFO
	.align		4
.L_1669:
        /*0008*/ 	.byte	0x04, 0x17
        /*000a*/ 	.short	(.L_1671 - .L_1670)
.L_1670:
        /*000c*/ 	.word	0x00000000
        /*0010*/ 	.short	0x0000
        /*0012*/ 	.short	0x0000
        /*0014*/ 	.byte	0x00, 0xf0, 0xa1, 0x04


	//----- nvinfo : EIATTR_SPARSE_MMA_MASK
	.align		4
.L_1671:
        /*0018*/ 	.byte	0x03, 0x50
        /*001a*/ 	.short	0x0000


	//----- nvinfo : EIATTR_MAXREG_COUNT
	.align		4
        /*001c*/ 	.byte	0x03, 0x1b
        /*001e*/ 	.short	0x00ff


	//----- nvinfo : EIATTR_NUM_BARRIERS
	.align		4
        /*0020*/ 	.byte	0x02, 0x4c
        /*0022*/ 	.byte	0x01
	.zero		1


	//----- nvinfo : EIATTR_MERCURY_ISA_VERSION
	.align		4
        /*0024*/ 	.byte	0x03, 0x5f
        /*0026*/ 	.short	0x0101


	//----- nvinfo : EIATTR_COOP_GROUP_MASK_REGIDS
	.align		4
        /*0028*/ 	.byte	0x04, 0x29
        /*002a*/ 	.short	(.L_1673 - .L_1672)


	//   ....[0]....
.L_1672:
        /*002c*/ 	.word	0xffffffff


	//   ....[1]....
        /*0030*/ 	.word	0xffffffff


	//   ....[2]....
        /*0034*/ 	.word	0xffffffff


	//   ....[3]....
        /*0038*/ 	.word	0xffffffff


	//   ....[4]....
        /*003c*/ 	.word	0xffffffff


	//   ....[5]....
        /*0040*/ 	.word	0xffffffff


	//   ....[6]....
        /*0044*/ 	.word	0xffffffff


	//   ....[7]....
        /*0048*/ 	.word	0xffffffff


	//   ....[8]....
        /*004c*/ 	.word	0xffffffff


	//   ....[9]....
        /*0050*/ 	.word	0xffffffff


	//----- nvinfo : EIATTR_COOP_GROUP_INSTR_OFFSETS
	.align		4
.L_1673:
        /*0054*/ 	.byte	0x04, 0x28
        /*0056*/ 	.short	(.L_1675 - .L_1674)


	//   ....[0]....
.L_1674:
        /*0058*/ 	.word	0x00002540


	//   ....[1]....
        /*005c*/ 	.word	0x00002570


	//   ....[2]....
        /*0060*/ 	.word	0x000025a0


	//   ....[3]....
        /*0064*/ 	.word	0x000025b0


	//   ....[4]....
        /*0068*/ 	.word	0x000025e0


	//   ....[5]....
        /*006c*/ 	.word	0x000025f0


	//   ....[6]....
        /*0070*/ 	.word	0x00002620


	//   ....[7]....
        /*0074*/ 	.word	0x00002630


	//   ....[8]....
        /*0078*/ 	.word	0x00002660


	//   ....[9]....
        /*007c*/ 	.word	0x00002670


	//----- nvinfo : EIATTR_VRC_CTA_INIT_COUNT
	.align		4
.L_1675:
        /*0080*/ 	.byte	0x02, 0x4a
	.zero		1
	.zero		1


	//----- nvinfo : EIATTR_EXIT_INSTR_OFFSETS
	.align		4
        /*0084*/ 	.byte	0x04, 0x1c
        /*0086*/ 	.short	(.L_1677 - .L_1676)


	//   ....[0]....
.L_1676:
        /*0088*/ 	.word	0x000098f0


	//   ....[1]....
        /*008c*/ 	.word	0x000099c0


	//----- nvinfo : EIATTR_MAX_THREADS
	.align		4
.L_1677:
        /*0090*/ 	.byte	0x04, 0x05
        /*0092*/ 	.short	(.L_1679 - .L_1678)
.L_1678:
        /*0094*/ 	.word	0x00000080
        /*0098*/ 	.word	0x00000001
        /*009c*/ 	.word	0x00000001


	//----- nvinfo : EIATTR_CRS_STACK_SIZE
	.align		4
.L_1679:
        /*00a0*/ 	.byte	0x04, 0x1e
        /*00a2*/ 	.short	(.L_1681 - .L_1680)
.L_1680:
        /*00a4*/ 	.word	0x00000000


	//----- nvinfo : EIATTR_CBANK_PARAM_SIZE
	.align		4
.L_1681:
        /*00a8*/ 	.byte	0x03, 0x19
        /*00aa*/ 	.short	0x0128


	//----- nvinfo : EIATTR_PARAM_CBANK
	.align		4
        /*00ac*/ 	.byte	0x04, 0x0a
        /*00ae*/ 	.short	(.L_1683 - .L_1682)
	.align		4
.L_1682:
        /*00b0*/ 	.word	index@(.nv.constant0._ZN10layer_norm13ln_bwd_kernelINS_13Kernel_traitsI6__halfS2_S2_S2_fjLj4096ELj1ELj1ELj4ELj16ENS_18Kernel_traits_baseILj4096ES2_S2_S2_S2_fjLj128EEEEELb0ELb1ELb1ELb0EEEvNS_9BwdParamsE)
        /*00b4*/ 	.short	0x0380
        /*00b6*/ 	.short	0x0128


	//----- nvinfo : EIATTR_SW_WAR
	.align		4
.L_1683:
        /*00b8*/ 	.byte	0x04, 0x36
        /*00ba*/ 	.short	(.L_1685 - .L_1684)
.L_1684:
        /*00bc*/ 	.word	0x00000008
.L_1685:


//--------------------- .nv.info._ZN10layer_norm13ln_bwd_kernelINS_13Kernel_traitsI6__halfS2_S2_S2_fjLj4096ELj1ELj1ELj4ELj16ENS_18Kernel_traits_baseILj4096ES2_S2_S2_S2_fjLj128EEEEELb0ELb1ELb1ELb1EEEvNS_9BwdParamsE --------------------------
	.section	.nv.info._ZN10layer_norm13ln_bwd_kernelINS_13Kernel_traitsI6__halfS2_S2_S2_fjLj4096ELj1ELj1ELj4ELj16ENS_18Kernel_traits_baseILj4096ES2_S2_S2_S2_fjLj128EEEEELb0ELb1ELb1ELb1EEEvNS_9BwdParamsE,"",@"SHT_CUDA_INFO"
	.sectionflags	@""
	.align	4


	//----- nvinfo : EIATTR_CUDA_API_VERSION
	.align		4
        /*0000*/ 	.byte	0x04, 0x37
        /*0002*/ 	.short	(.L_1687 - .L_1686)
.L_1686:
        /*0004*/ 	.word	0x00000082


	//----- nvinfo : EIATTR_KPARAM_INFO
	.align		4
.L_1687:
        /*0008*/ 	.byte	0x04, 0x17
        /*000a*/ 	.short	(.L_1689 - .L_1688)
.L_1688:
        /*000c*/ 	.word	0x00000000
        /*0010*/ 	.short	0x0000
        /*0012*/ 	.short	0x0000
        /*0014*/ 	.byte	0x00, 0xf0, 0xa1, 0x04


	//----- nvinfo : EIATTR_SPARSE_MMA_MASK
	.align		4
.L_1689:
        /*0018*/ 	.byte	0x03, 0x50
        /*001a*/ 	.short	0x0000


	//----- nvinfo : EIATTR_MAXREG_COUNT
	.align		4
        /*001c*/ 	.byte	0x03, 0x1b
        /*001e*/ 	.short	0x00ff


	//----- nvinfo : EIATTR_NUM_BARRIERS
	.align		4
        /*0020*/ 	.byte	0x02, 0x4c
        /*0022*/ 	.byte	0x01
	.zero		1


	//----- nvinfo : EIATTR_MERCURY_ISA_VERSION
	.align		4
        /*0024*/ 	.byte	0x03, 0x5f
        /*0026*/ 	.short	0x0101


	//----- nvinfo : EIATTR_COOP_GROUP_MASK_REGIDS
	.align		4
        /*0028*/ 	.byte	0x04, 0x29
        /*002a*/ 	.short	(.L_1691 - .L_1690)


	//   ....[0]....
.L_1690:
        /*002c*/ 	.word	0xffffffff


	//   ....[1]....
        /*0030*/ 	.word	0xffffffff


	//   ....[2]....
        /*0034*/ 	.word	0xffffffff


	//   ....[3]....
        /*0038*/ 	.word	0xffffffff


	//   ....[4]....
        /*003c*/ 	.word	0xffffffff


	//   ....[5]....
        /*0040*/ 	.word	0xffffffff


	//   ....[6]....
        /*0044*/ 	.word	0xffffffff


	//   ....[7]....
        /*0048*/ 	.word	0xffffffff


	//   ....[8]....
        /*004c*/ 	.word	0xffffffff


	//   ....[9]....
        /*0050*/ 	.word	0xffffffff


	//----- nvinfo : EIATTR_COOP_GROUP_INSTR_OFFSETS
	.align		4
.L_1691:
        /*0054*/ 	.byte	0x04, 0x28
        /*0056*/ 	.short	(.L_1693 - .L_1692)


	//   ....[0]....
.L_1692:
        /*0058*/ 	.word	0x00001e50


	//   ....[1]....
        /*005c*/ 	.word	0x00001e90


	//   ....[2]....
        /*0060*/ 	.word	0x00001ef0


	//   ....[3]....
        /*0064*/ 	.word	0x00001f10


	//   ....[4]....
        /*0068*/ 	.word	0x00001f80


	//   ....[5]....
        /*006c*/ 	.word	0x00001f90


	//   ....[6]....
        /*0070*/ 	.word	0x00001fc0


	//   ....[7]....
        /*0074*/ 	.word	0x00001fe0


	//   ....[8]....
        /*0078*/ 	.word	0x00002010


	//   ....[9]....
        /*007c*/ 	.word	0x00002030


	//----- nvinfo : EIATTR_VRC_CTA_INIT_COUNT
	.align		4
.L_1693:
        /*0080*/ 	.byte	0x02, 0x4a
	.zero		1
	.zero		1


	//----- nvinfo : EIATTR_EXIT_INSTR_OFFSETS
	.align		4
        /*0084*/ 	.byte	0x04, 0x1c
        /*0086*/ 	.short	(.L_1695 - .L_1694)


	//   ....[0]....
.L_1694:
        /*0088*/ 	.word	0x00008ee0


	//----- nvinfo : EIATTR_MAX_THREADS
	.align		4
.L_1695:
        /*008c*/ 	.byte	0x04, 0x05
        /*008e*/ 	.short	(.L_1697 - .L_1696)
.L_1696:
        /*0090*/ 	.word	0x00000080
        /*0094*/ 	.word	0x00000001
        /*0098*/ 	.word	0x00000001


	//----- nvinfo : EIATTR_CRS_STACK_SIZE
	.align		4
.L_1697:
        /*009c*/ 	.byte	0x04, 0x1e
        /*009e*/ 	.short	(.L_1699 - .L_1698)
.L_1698:
        /*00a0*/ 	.word	0x00000000


	//----- nvinfo : EIATTR_CBANK_PARAM_SIZE
	.align		4
.L_1699:
        /*00a4*/ 	.byte	0x03, 0x19
        /*00a6*/ 	.short	0x0128


	//----- nvinfo : EIATTR_PARAM_CBANK
	.align		4
        /*00a8*/ 	.byte	0x04, 0x0a
        /*00aa*/ 	.short	(.L_1701 - .L_1700)
	.align		4
.L_1700:
        /*00ac*/ 	.word	index@(.nv.constant0._ZN10layer_norm13ln_bwd_kernelINS_13Kernel_traitsI6__halfS2_S2_S2_fjLj4096ELj1ELj1ELj4ELj16ENS_18Kernel_traits_baseILj4096ES2_S2_S2_S2_fjLj128EEEEELb0ELb1ELb1ELb1EEEvNS_9BwdParamsE)
        /*00b0*/ 	.short	0x0380
        /*00b2*/ 	.short	0x0128


	//----- nvinfo : EIATTR_SW_WAR
	.align		4
.L_1701:
        /*00b4*/ 	.byte	0x04, 0x36
        /*00b6*/ 	.short	(.L_1703 - .L_1702)
.L_1702:
        /*00b8*/ 	.word	0x00000008
.L_1703:


//--------------------- .nv.info._ZN10layer_norm13ln_bwd_kernelINS_13Kernel_traitsI6__halfS2_S2_S2_fjLj4096ELj1ELj1ELj4ELj16ENS_18Kernel_traits_baseILj4096ES2_S2_S2_S2_fjLj128EEEEELb1ELb0ELb0ELb0EEEvNS_9BwdParamsE --------------------------
	.section	.nv.info._ZN10layer_norm13ln_bwd_kernelINS_13Kernel_traitsI6__halfS2_S2_S2_fjLj4096ELj1ELj1ELj4ELj16ENS_18Kernel_traits_baseILj4096ES2_S2_S2_S2_fjLj128EEEEELb1ELb0ELb0ELb0EEEvNS_9BwdParamsE,"",@"SHT_CUDA_INFO"
	.sectionflags	@""
	.align	4


	//----- nvinfo : EIATTR_CUDA_API_VERSION
	.align		4
        /*0000*/ 	.byte	0x04, 0x37
        /*0002*/ 	.short	(.L_1705 - .L_1704)
.L_1704:
        /*0004*/ 	.word	0x00000082


	//----- nvinfo : EIATTR_KPARAM_INFO
	.align		4
.L_1705:
        /*0008*/ 	.byte	0x04, 0x17
        /*000a*/ 	.short	(.L_1707 - .L_1706)
.L_1706:
        /*000c*/ 	.word	0x00000000
        /*0010*/ 	.short	0x0000
        /*0012*/ 	.short	0x0000
        /*0014*/ 	.byte	0x00, 0xf0, 0xa1, 0x04


	//----- nvinfo : EIATTR_SPARSE_MMA_MASK
	.align		4
.L_1707:
        /*0018*/ 	.byte	0x03, 0x50
        /*001a*/ 	.short	0x0000


	//----- nvinfo : EIATTR_MAXREG_COUNT
	.align		4
        /*001c*/ 	.byte	0x03, 0x1b
        /*001e*/ 	.short	0x00ff


	//----- nvinfo : EIATTR_NUM_BARRIERS
	.align		4
        /*0020*/ 	.byte	0x02, 0x4c
        /*0022*/ 	.byte	0x01
	.zero		1


	//----- nvinfo : EIATTR_MERCURY_ISA_VERSION
	.align		4
        /*0024*/ 	.byte	0x03, 0x5f
        /*0026*/ 	.short	0x0101


	//----- nvinfo : EIATTR_COOP_GROUP_MASK_REGIDS
	.align		4
        /*0028*/ 	.byte	0x04, 0x29
        /*002a*/ 	.short	(.L_1709 - .L_1708)


	//   ....[0]....
.L_1708:
        /*002c*/ 	.word	0xffffffff


	//   ....[1]....
        /*0030*/ 	.word	0xffffffff


	//   ....[2]....
        /*0034*/ 	.word	0xffffffff


	//   ....[3]....
        /*0038*/ 	.word	0xffffffff


	//   ....[4]....
        /*003c*/ 	.word	0xffffffff


	//   ....[5]....
        /*0040*/ 	.word	0xffffffff


	//   ....[6]....
        /*0044*/ 	.word	0xffffffff


	//   ....[7]....
        /*0048*/ 	.word	0xffffffff


	//   ....[8]....
        /*004c*/ 	.word	0xffffffff


	//   ....[9]....
        /*0050*/ 	.word	0xffffffff


	//----- nvinfo : EIATTR_COOP_GROUP_INSTR_OFFSETS
	.align		4
.L_1709:
        /*0054*/ 	.byte	0x04, 0x28
        /*0056*/ 	.short	(.L_1711 - .L_1710)


	//   ....[0]....
.L_1710:
        /*0058*/ 	.word	0x000020b0


	//   ....[1]....
        /*005c*/ 	.word	0x000020e0


	//   ....[2]....
        /*0060*/ 	.word	0x00002160


	//   ....[3]....
        /*0064*/ 	.word	0x00002180


	//   ....[4]....
        /*0068*/ 	.word	0x000021b0


	//   ....[5]....
        /*006c*/ 	.word	0x000021c0


	//   ....[6]....
        /*0070*/ 	.word	0x000021f0


	//   ....[7]....
        /*0074*/ 	.word	0x00002200


	//   ....[8]....
        /*0078*/ 	.word	0x00002230


	//   ....[9]....
        /*007c*/ 	.word	0x00002240


	//----- nvinfo : EIATTR_VRC_CTA_INIT_COUNT
	.align		4
.L_1711:
        /*0080*/ 	.byte	0x02, 0x4a
	.zero		1
	.zero		1


	//----- nvinfo : EIATTR_EXIT_INSTR_OFFSETS
	.align		4
        /*0084*/ 	.byte	0x04, 0x1c
        /*0086*/ 	.short	(.L_1713 - .L_1712)


	//   ....[0]....
.L_1712:
        /*0088*/ 	.word	0x000070f0


	//   ....[1]....
        /*008c*/ 	.word	0x00007190


	//----- nvinfo : EIATTR_MAX_THREADS
	.align		4
.L_1713:
        /*0090*/ 	.byte	0x04, 0x05
        /*0092*/ 	.short	(.L_1715 - .L_1714)
.L_1714:
        /*0094*/ 	.word	0x00000080
        /*0098*/ 	.word	0x00000001
        /*009c*/ 	.word	0x00000001


	//----- nvinfo : EIATTR_CRS_STACK_SIZE
	.align		4
.L_1715:
        /*00a0*/ 	.byte	0x04, 0x1e
        /*00a2*/ 	.short	(.L_1717 - .L_1716)
.L_1716:
        /*00a4*/ 	.word	0x00000000


	//----- nvinfo : EIATTR_CBANK_PARAM_SIZE
	.align		4
.L_1717:
        /*00a8*/ 	.byte	0x03, 0x19
        /*00aa*/ 	.short	0x0128


	//----- nvinfo : EIATTR_PARAM_CBANK
	.align		4
        /*00ac*/ 	.byte	0x04, 0x0a
        /*00ae*/ 	.short	(.L_1719 - .L_1718)
	.align		4
.L_1718:
        /*00b0*/ 	.word	index@(.nv.constant0._ZN10layer_norm13ln_bwd_kernelINS_13Kernel_traitsI6__halfS2_S2_S2_fjLj4096ELj1ELj1ELj4ELj16ENS_18Kernel_traits_baseILj4096ES2_S2_S2_S2_fjLj128EEEEELb1ELb0ELb0ELb0EEEvNS_9BwdParamsE)
        /*00b4*/ 	.short	0x0380
        /*00b6*/ 	.short	0x0128


	//----- nvinfo : EIATTR_SW_WAR
	.align		4
.L_1719:
        /*00b8*/ 	.byte	0x04, 0x36
        /*00ba*/ 	.short	(.L_1721 - .L_1720)
.L_1720:
        /*00bc*/ 	.word	0x00000008
.L_1721:


//--------------------- .nv.info._ZN10layer_norm13ln_bwd_kernelINS_13Kernel_traitsI6__halfS2_S2_S2_fjLj4096ELj1ELj1ELj4ELj16ENS_18Kernel_traits_baseILj4096ES2_S2_S2_S2_fjLj128EEEEELb1ELb0ELb0ELb1EEEvNS_9BwdParamsE --------------------------
	.section	.nv.info._ZN10layer_norm13ln_bwd_kernelINS_13Kernel_traitsI6__halfS2_S2_S2_fjLj4096ELj1ELj1ELj4ELj16ENS_18Kernel_traits_baseILj4096ES2_S2_S2_S2_fjLj128EEEEELb1ELb0ELb0ELb1EEEvNS_9BwdParamsE,"",@"SHT_CUDA_INFO"
	.sectionflags	@""
	.align	4


	//----- nvinfo : EIATTR_CUDA_API_VERSION
	.align		4
        /*0000*/ 	.byte	0x04, 0x37
        /*0002*/ 	.short	(.L_1723 - .L_1722)
.L_1722:
        /*0004*/ 	.word	0x00000082


	//----- nvinfo : EIATTR_KPARAM_INFO
	.align		4
.L_1723:
        /*0008*/ 	.byte	0x04, 0x17
        /*000a*/ 	.short	(.L_1725 - .L_1724)
.L_1724:
        /*000c*/ 	.word	0x00000000
        /*0010*/ 	.short	0x0000
        /*0012*/ 	.short	0x0000
        /*0014*/ 	.byte	0x00, 0xf0, 0xa1, 0x04


	//----- nvinfo : EIATTR_SPARSE_MMA_MASK
	.align		4
.L_1725:
        /*0018*/ 	.byte	0x03, 0x50
        /*001a*/ 	.short	0x0000


	//----- nvinfo : EIATTR_MAXREG_COUNT
	.align		4
        /*001c*/ 	.byte	0x03, 0x1b
        /*001e*/ 	.short	0x00ff


	//----- nvinfo : EIATTR_NUM_BARRIERS
	.align		4
        /*0020*/ 	.byte	0x02, 0x4c
        /*0022*/ 	.byte	0x01
	.zero		1


	//----- nvinfo : EIATTR_MERCURY_ISA_VERSION
	.align		4
        /*0024*/ 	.byte	0x03, 0x5f
        /*0026*/ 	.short	0x0101


	//----- nvinfo : EIATTR_COOP_GROUP_MASK_REGIDS
	.align		4
        /*0028*/ 	.byte	0x04, 0x29
        /*002a*/ 	.short	(.L_1727 - .L_1726)


	//   ....[0]....
.L_1726:
        /*002c*/ 	.word	0xffffffff


	//   ....[1]....
        /*0030*/ 	.word	0xffffffff


	//   ....[2]....
        /*0034*/ 	.word	0xffffffff


	//   ....[3]....
        /*0038*/ 	.word	0xffffffff


	//   ....[4]....
        /*003c*/ 	.word	0xffffffff


	//   ....[5]....
        /*0040*/ 	.word	0xffffffff


	//   ....[6]....
        /*0044*/ 	.word	0xffffffff


	//   ....[7]....
        /*0048*/ 	.word	0xffffffff


	//   ....[8]....
        /*004c*/ 	.word	0xffffffff


	//   ....[9]....
        /*0050*/ 	.word	0xffffffff


	//----- nvinfo : EIATTR_COOP_GROUP_INSTR_OFFSETS
	.align		4
.L_1727:
        /*0054*/ 	.byte	0x04, 0x28
        /*0056*/ 	.short	(.L_1729 - .L_1728)


	//   ....[0]....
.L_1728:
        /*0058*/ 	.word	0x000018d0


	//   ....[1]....
        /*005c*/ 	.word	0x000018e0


	//   ....[2]....
        /*0060*/ 	.word	0x00001930


	//   ....[3]....
        /*0064*/ 	.word	0x00001940


	//   ....[4]....
        /*0068*/ 	.word	0x00001970


	//   ....[5]....
        /*006c*/ 	.word	0x00001980


	//   ....[6]....
        /*0070*/ 	.word	0x000019c0


	//   ....[7]....
        /*0074*/ 	.word	0x000019d0


	//   ....[8]....
        /*0078*/ 	.word	0x00001a40


	//   ....[9]....
        /*007c*/ 	.word	0x00001a50


	//----- nvinfo : EIATTR_VRC_CTA_INIT_COUNT
	.align		4
.L_1729:
        /*0080*/ 	.byte	0x02, 0x4a
	.zero		1
	.zero		1


	//----- nvinfo : EIATTR_EXIT_INSTR_OFFSETS
	.align		4
        /*0084*/ 	.byte	0x04, 0x1c
        /*0086*/ 	.short	(.L_1731 - .L_1730)


	//   ....[0]....
.L_1730:
        /*0088*/ 	.word	0x00006ce0


	//----- nvinfo : EIATTR_MAX_THREADS
	.align		4
.L_1731:
        /*008c*/ 	.byte	0x04, 0x05
        /*008e*/ 	.short	(.L_1733 - .L_1732)
.L_1732:
        /*0090*/ 	.word	0x00000080
        /*0094*/ 	.word	0x00000001
        /*0098*/ 	.word	0x00000001


	//----- nvinfo : EIATTR_CBANK_PARAM_SIZE
	.align		4
.L_1733:
        /*009c*/ 	.byte	0x03, 0x19
        /*009e*/ 	.short	0x0128


	//----- nvinfo : EIATTR_PARAM_CBANK
	.align		4
        /*00a0*/ 	.byte	0x04, 0x0a
        /*00a2*/ 	.short	(.L_1735 - .L_1734)
	.align		4
.L_1734:
        /*00a4*/ 	.word	index@(.nv.constant0._ZN10layer_norm13ln_bwd_kernelINS_13Kernel_traitsI6__halfS2_S2_S2_fjLj4096ELj1ELj1ELj4ELj16ENS_18Kernel_traits_baseILj4096ES2_S2_S2_S2_fjLj128EEEEELb1ELb0ELb0ELb1EEEvNS_9BwdParamsE)
        /*00a8*/ 	.short	0x0380
        /*00aa*/ 	.short	0x0128


	//----- nvinfo : EIATTR_SW_WAR
	.align		4
.L_1735:
        /*00ac*/ 	.byte	0x04, 0x36
        /*00ae*/ 	.short	(.L_1737 - .L_1736)
.L_1736:
        /*00b0*/ 	.word	0x00000008
.L_1737:


//--------------------- .nv.info._ZN10layer_norm22ln_bwd_finalize_kernelINS_22Kernel_traits_finalizeILj4096E6__halfS2_S2_S2_fjLb0ELj1024ELj4ENS_18Kernel_traits_baseILj4096ES2_S2_S2_S2_fjLj1024EEEEELb0ELb0EEEvNS_9BwdParamsE --------------------------
	.section	.nv.info._ZN10layer_norm22ln_bwd_finalize_kernelINS_22Kernel_traits_finalizeILj4096E6__halfS2_S2_S2_fjLb0ELj1024ELj4ENS_18Kernel_traits_baseILj4096ES2_S2_S2_S2_fjLj1024EEEEELb0ELb0EEEvNS_9BwdParamsE,"",@"SHT_CUDA_INFO"
	.sectionflags	@""
	.align	4


	//----- nvinfo : EIATTR_CUDA_API_VERSION
	.align		4
        /*0000*/ 	.byte	0x04, 0x37
        /*0002*/ 	.short	(.L_1739 - .L_1738)
.L_1738:
        /*0004*/ 	.word	0x00000082


	//----- nvinfo : EIATTR_KPARAM_INFO
	.align		4
.L_1739:
        /*0008*/ 	.byte	0x04, 0x17
        /*000a*/ 	.short	(.L_1741 - .L_1740)
.L_1740:
        /*000c*/ 	.word	0x00000000
        /*0010*/ 	.short	0x0000
        /*0012*/ 	.short	0x0000
        /*0014*/ 	.byte	0x00, 0xf0, 0xa1, 0x04


	//----- nvinfo : EIATTR_SPARSE_MMA_MASK
	.align		4
.L_1741:
        /*0018*/ 	.byte	0x03, 0x50
        /*001a*/ 	.short	0x0000


	//----- nvinfo : EIATTR_MAXREG_COUNT
	.align		4
        /*001c*/ 	.byte	0x03, 0x1b
        /*001e*/ 	.short	0x0040


	//----- nvinfo : EIATTR_NUM_BARRIERS
	.align		4
        /*0020*/ 	.byte	0x02, 0x4c
        /*0022*/ 	.byte	0x01
	.zero		1


	//----- nvinfo : EIATTR_MERCURY_ISA_VERSION
	.align		4
        /*0024*/ 	.byte	0x03, 0x5f
        /*0026*/ 	.short	0x0101


	//----- nvinfo : EIATTR_COOP_GROUP_MASK_REGIDS
	.align		4
        /*0028*/ 	.byte	0x04, 0x29
        /*002a*/ 	.short	(.L_1743 - .L_1742)


	//   ....[0]....
.L_1742:
        /*002c*/ 	.word	0xffffffff


	//   ....[1]....
        /*0030*/ 	.word	0xffffffff


	//   ....[2]....
        /*0034*/ 	.word	0xffffffff


	//   ....[3]....
        /*0038*/ 	.word	0xffffffff


	//   ....[4]....
        /*003c*/ 	.word	0xffffffff


	//   ....[5]....
        /*0040*/ 	.word	0xffffffff


	//   ....[6]....
        /*0044*/ 	.word	0xffffffff


	//   ....[7]....
        /*0048*/ 	.word	0xffffffff


	//   ....[8]....
        /*004c*/ 	.word	0xffffffff


	//   ....[9]....
        /*0050*/ 	.word	0xffffffff


	//----- nvinfo : EIATTR_COOP_GROUP_INSTR_OFFSETS
	.align		4
.L_1743:
        /*0054*/ 	.byte	0x04, 0x28
        /*0056*/ 	.short	(.L_1745 - .L_1744)


	//   ....[0]....
.L_1744:
        /*0058*/ 	.word	0x000015e0


	//   ....[1]....
        /*005c*/ 	.word	0x000015f0


	//   ....[2]....
        /*0060*/ 	.word	0x00001620


	//   ....[3]....
        /*0064*/ 	.word	0x00001630


	//   ....[4]....
        /*0068*/ 	.word	0x00001660


	//   ....[5]....
        /*006c*/ 	.word	0x00001670


	//   ....[6]....
        /*0070*/ 	.word	0x000016b0


	//   ....[7]....
        /*0074*/ 	.word	0x000016e0


	//   ....[8]....
        /*0078*/ 	.word	0x00001710


	//   ....[9]....
        /*007c*/ 	.word	0x00001720


	//----- nvinfo : EIATTR_VRC_CTA_INIT_COUNT
	.align		4
.L_1745:
        /*0080*/ 	.byte	0x02, 0x4a
	.zero		1
	.zero		1


	//----- nvinfo : EIATTR_EXIT_INSTR_OFFSETS
	.align		4
        /*0084*/ 	.byte	0x04, 0x1c
        /*0086*/ 	.short	(.L_1747 - .L_1746)


	//   ....[0]....
.L_1746:
        /*0088*/ 	.word	0x00000060


	//   ....[1]....
        /*008c*/ 	.word	0x00001780


	//   ....[2]....
        /*0090*/ 	.word	0x000017b0


	//   ....[3]....
        /*0094*/ 	.word	0x00001870


	//----- nvinfo : EIATTR_MAX_THREADS
	.align		4
.L_1747:
        /*0098*/ 	.byte	0x04, 0x05
        /*009a*/ 	.short	(.L_1749 - .L_1748)
.L_1748:
        /*009c*/ 	.word	0x00000400
        /*00a0*/ 	.word	0x00000001
        /*00a4*/ 	.word	0x00000001


	//----- nvinfo : EIATTR_CRS_STACK_SIZE
	.align		4
.L_1749:
        /*00a8*/ 	.byte	0x04, 0x1e
        /*00aa*/ 	.short	(.L_1751 - .L_1750)
.L_1750:
        /*00ac*/ 	.word	0x00000000


	//----- nvinfo : EIATTR_CBANK_PARAM_SIZE
	.align		4
.L_1751:
        /*00b0*/ 	.byte	0x03, 0x19
        /*00b2*/ 	.short	0x0128


	//----- nvinfo : EIATTR_PARAM_CBANK
	.align		4
        /*00b4*/ 	.byte	0x04, 0x0a
        /*00b6*/ 	.short	(.L_1753 - .L_1752)
	.align		4
.L_1752:
        /*00b8*/ 	.word	index@(.nv.constant0._ZN10layer_norm22ln_bwd_finalize_kernelINS_22Kernel_traits_finalizeILj4096E6__halfS2_S2_S2_fjLb0ELj1024ELj4ENS_18Kernel_traits_baseILj4096ES2_S2_S2_S2_fjLj1024EEEEELb0ELb0EEEvNS_9BwdParamsE)
        /*00bc*/ 	.short	0x0380
        /*00be*/ 	.short	0x0128


	//----- nvinfo : EIATTR_SW_WAR
	.align		4
.L_1753:
        /*00c0*/ 	.byte	0x04, 0x36
        /*00c2*/ 	.short	(.L_1755 - .L_1754)
.L_1754:
        /*00c4*/ 	.word	0x00000008
.L_1755:


//--------------------- .nv.info._ZN10layer_norm13ln_bwd_kernelINS_13Kernel_traitsI6__halfS2_S2_S2_fjLj4096ELj1ELj1ELj4ELj16ENS_18Kernel_traits_baseILj4096ES2_S2_S2_S2_fjLj128EEEEELb1ELb0ELb1ELb0EEEvNS_9BwdParamsE --------------------------
	.section	.nv.info._ZN10layer_norm13ln_bwd_kernelINS_13Kernel_traitsI6__halfS2_S2_S2_fjLj4096ELj1ELj1ELj4ELj16ENS_18Kernel_traits_baseILj4096ES2_S2_S2_S2_fjLj128EEEEELb1ELb0ELb1ELb0EEEvNS_9BwdParamsE,"",@"SHT_CUDA_INFO"
	.sectionflags	@""
	.align	4


	//----- nvinfo : EIATTR_CUDA_API_VERSION
	.align		4
        /*0000*/ 	.byte	0x04, 0x37
        /*0002*/ 	.short	(.L_1757 - .L_1756)
.L_1756:
        /*0004*/ 	.word	0x00000082


	//----- nvinfo : EIATTR_KPARAM_INFO
	.align		4
.L_1757:
        /*0008*/ 	.byte	0x04, 0x17
        /*000a*/ 	.short	(.L_1759 - .L_1758)
.L_1758:
        /*000c*/ 	.word	0x00000000
        /*0010*/ 	.short	0x0000
        /*0012*/ 	.short	0x0000
        /*0014*/ 	.byte	0x00, 0xf0, 0xa1, 0x04


	//----- nvinfo : EIATTR_SPARSE_MMA_MASK
	.align		4
.L_1759:
        /*0018*/ 	.byte	0x03, 0x50
        /*001a*/ 	.short	0x0000


	//----- nvinfo : EIATTR_MAXREG_COUNT
	.align		4
        /*001c*/ 	.byte	0x03, 0x1b
        /*001e*/ 	.short	0x00ff


	//----- nvinfo : EIATTR_NUM_BARRIERS
	.align		4
        /*0020*/ 	.byte	0x02, 0x4c
        /*0022*/ 	.byte	0x01
	.zero		1


	//----- nvinfo : EIATTR_MERCURY_ISA_VERSION
	.align		4
        /*0024*/ 	.byte	0x03, 0x5f
        /*0026*/ 	.short	0x0101


	//----- nvinfo : EIATTR_COOP_GROUP_MASK_REGIDS
	.align		4
        /*0028*/ 	.byte	0x04, 0x29
        /*002a*/ 	.short	(.L_1761 - .L_1760)


	//   ....[0]....
.L_1760:
        /*002c*/ 	.word	0xffffffff


	//   ....[1]....
        /*0030*/ 	.word	0xffffffff


	//   ....[2]....
        /*0034*/ 	.word	0xffffffff


	//   ....[3]....
        /*0038*/ 	.word	0xffffffff


	//   ....[4]....
        /*003c*/ 	.word	0xffffffff


	//   ....[5]....
        /*0040*/ 	.word	0xffffffff


	//   ....[6]....
        /*0044*/ 	.word	0xffffffff


	//   ....[7]....
        /*0048*/ 	.word	0xffffffff


	//   ....[8]....
        /*004c*/ 	.word	0xffffffff


	//   ....[9]....
        /*0050*/ 	.word	0xffffffff


	//----- nvinfo : EIATTR_COOP_GROUP_INSTR_OFFSETS
	.align		4
.L_1761:
        /*0054*/ 	.byte	0x04, 0x28
        /*0056*/ 	.short	(.L_1763 - .L_1762)


	//   ....[0]....
.L_1762:
        /*0058*/ 	.word	0x00002690


	//   ....[1]....
        /*005c*/ 	.word	0x000026b0


	//   ....[2]....
        /*0060*/ 	.word	0x000026f0


	//   ....[3]....
        /*0064*/ 	.word	0x00002700


	//   ....[4]....
        /*0068*/ 	.word	0x00002740


	//   ....[5]....
        /*006c*/ 	.word	0x00002750


	//   ....[6]....
        /*0070*/ 	.word	0x00002780


	//   ....[7]....
        /*0074*/ 	.word	0x00002790


	//   ....[8]....
        /*0078*/ 	.word	0x000027c0


	//   ....[9]....
        /*007c*/ 	.word	0x000027d0


	//----- nvinfo : EIATTR_VRC_CTA_INIT_COUNT
	.align		4
.L_1763:
        /*0080*/ 	.byte	0x02, 0x4a
	.zero		1
	.zero		1


	//----- nvinfo : EIATTR_EXIT_INSTR_OFFSETS
	.align		4
        /*0084*/ 	.byte	0x04, 0x1c
        /*0086*/ 	.short	(.L_1765 - .L_1764)


	//   ....[0]....
.L_1764:
        /*0088*/ 	.word	0x00009590


	//   ....[1]....
        /*008c*/ 	.word	0x00009630


	//----- nvinfo : EIATTR_MAX_THREADS
	.align		4
.L_1765:
        /*0090*/ 	.byte	0x04, 0x05
        /*0092*/ 	.short	(.L_1767 - .L_1766)
.L_1766:
        /*0094*/ 	.word	0x00000080
        /*0098*/ 	.word	0x00000001
        /*009c*/ 	.word	0x00000001


	//----- nvinfo : EIATTR_CRS_STACK_SIZE
	.align		4
.L_1767:
        /*00a0*/ 	.byte	0x04, 0x1e
        /*00a2*/ 	.short	(.L_1769 - .L_1768)
.L_1768:
        /*00a4*/ 	.word	0x00000000


	//----- nvinfo : EIATTR_CBANK_PARAM_SIZE
	.align		4
.L_1769:
        /*00a8*/ 	.byte	0x03, 0x19
        /*00aa*/ 	.short	0x0128


	//----- nvinfo : EIATTR_PARAM_CBANK
	.align		4
        /*00ac*/ 	.byte	0x04, 0x0a
        /*00ae*/ 	.short	(.L_1771 - .L_1770)
	.align		4
.L_1770:
        /*00b0*/ 	.word	index@(.nv.constant0._ZN10layer_norm13ln_bwd_kernelINS_13Kernel_traitsI6__halfS2_S2_S2_fjLj4096ELj1ELj1ELj4ELj16ENS_18Kernel_traits_baseILj4096ES2_S2_S2_S2_fjLj128EEEEELb1ELb0ELb1ELb0EEEvNS_9BwdParamsE)
        /*00b4*/ 	.short	0x0380
        /*00b6*/ 	.short	0x0128


	//----- nvinfo : EIATTR_SW_WAR
	.align		4
.L_1771:
        /*00b8*/ 	.byte	0x04, 0x36
        /*00ba*/ 	.short	(.L_1773 - .L_1772)
.L_1772:
        /*00bc*/ 	.word	0x00000008
.L_1773:


//--------------------- .nv.info._ZN10layer_norm22ln_bwd_finalize_kernelINS_22Kernel_traits_finalizeILj4096E6__halfS2_S2_S2_fjLb0ELj1024ELj4ENS_18Kernel_traits_baseILj4096ES2_S2_S2_S2_fjLj1024EEEEELb0ELb1EEEvNS_9BwdParamsE --------------------------
	.section	.nv.info._ZN10layer_norm22ln_bwd_finalize_kernelINS_22Kernel_traits_finalizeILj4096E6__halfS2_S2_S2_fjLb0ELj1024ELj4ENS_18Kernel_traits_baseILj4096ES2_S2_S2_S2_fjLj1024EEEEELb0ELb1EEEvNS_9BwdParamsE,"",@"SHT_CUDA_INFO"
	.sectionflags	@""
	.align	4


	//----- nvinfo : EIATTR_CUDA_API_VERSION
	.align		4
        /*0000*/ 	.byte	0x04, 0x37
        /*0002*/ 	.short	(.L_1775 - .L_1774)
.L_1774:
        /*0004*/ 	.word	0x00000082


	//----- nvinfo : EIATTR_KPARAM_INFO
	.align		4
.L_1775:
        /*0008*/ 	.byte	0x04, 0x17
        /*000a*/ 	.short	(.L_1777 - .L_1776)
.L_1776:
        /*000c*/ 	.word	0x00000000
        /*0010*/ 	.short	0x0000
        /*0012*/ 	.short	0x0000
        /*0014*/ 	.byte	0x00, 0xf0, 0xa1, 0x04


	//----- nvinfo : EIATTR_SPARSE_MMA_MASK
	.align		4
.L_1777:
        /*0018*/ 	.byte	0x03, 0x50
        /*001a*/ 	.short	0x0000


	//----- nvinfo : EIATTR_MAXREG_COUNT
	.align		4
        /*001c*/ 	.byte	0x03, 0x1b
        /*001e*/ 	.short	0x0040


	//----- nvinfo : EIATTR_NUM_BARRIERS
	.align		4
        /*0020*/ 	.byte	0x02, 0x4c
        /*0022*/ 	.byte	0x01
	.zero		1


	//----- nvinfo : EIATTR_MERCURY_ISA_VERSION
	.align		4
        /*0024*/ 	.byte	0x03, 0x5f
        /*0026*/ 	.short	0x0101


	//----- nvinfo : EIATTR_COOP_GROUP_MASK_REGIDS
	.align		4
        /*0028*/ 	.byte	0x04, 0x29
        /*002a*/ 	.short	(.L_1779 - .L_1778)


	//   ....[0]....
.L_1778:
        /*002c*/ 	.word	0xffffffff


	//   ....[1]....
        /*0030*/ 	.word	0xffffffff


	//   ....[2]....
        /*0034*/ 	.word	0xffffffff


	//   ....[3]....
        /*0038*/ 	.word	0xffffffff


	//   ....[4]....
        /*003c*/ 	.word	0xffffffff


	//   ....[5]....
        /*0040*/ 	.word	0xffffffff


	//   ....[6]....
        /*0044*/ 	.word	0xffffffff


	//   ....[7]....
        /*0048*/ 	.word	0xffffffff


	//   ....[8]....
        /*004c*/ 	.word	0xffffffff


	//   ....[9]....
        /*0050*/ 	.word	0xffffffff


	//----- nvinfo : EIATTR_COOP_GROUP_INSTR_OFFSETS
	.align		4
.L_1779:
        /*0054*/ 	.byte	0x04, 0x28
        /*0056*/ 	.short	(.L_1781 - .L_1780)


	//   ....[0]....
.L_1780:
        /*0058*/ 	.word	0x00001630


	//   ....[1]....
        /*005c*/ 	.word	0x00001640


	//   ....[2]....
        /*0060*/ 	.word	0x00001670


	//   ....[3]....
        /*0064*/ 	.word	0x00001680


	//   ....[4]....
        /*0068*/ 	.word	0x000016b0


	//   ....[5]....
        /*006c*/ 	.word	0x000016d0


	//   ....[6]....
        /*0070*/ 	.word	0x00001700


	//   ....[7]....
        /*0074*/ 	.word	0x00001710


	//   ....[8]....
        /*0078*/ 	.word	0x00001740


	//   ....[9]....
        /*007c*/ 	.word	0x00001750


	//----- nvinfo : EIATTR_VRC_CTA_INIT_COUNT
	.align		4
.L_1781:
        /*0080*/ 	.byte	0x02, 0x4a
	.zero		1
	.zero		1


	//----- nvinfo : EIATTR_EXIT_INSTR_OFFSETS
	.align		4
        /*0084*/ 	.byte	0x04, 0x1c
        /*0086*/ 	.short	(.L_1783 - .L_1782)


	//   ....[0]....
.L_1782:
        /*0088*/ 	.word	0x00000070


	//   ....[1]....
        /*008c*/ 	.word	0x000017b0


	//   ....[2]....
        /*0090*/ 	.word	0x00001880


	//----- nvinfo : EIATTR_MAX_THREADS
	.align		4
.L_1783:
        /*0094*/ 	.byte	0x04, 0x05
        /*0096*/ 	.short	(.L_1785 - .L_1784)
.L_1784:
        /*0098*/ 	.word	0x00000400
        /*009c*/ 	.word	0x00000001
        /*00a0*/ 	.word	0x00000001


	//----- nvinfo : EIATTR_CRS_STACK_SIZE
	.align		4
.L_1785:
        /*00a4*/ 	.byte	0x04, 0x1e
        /*00a6*/ 	.short	(.L_1787 - .L_1786)
.L_1786:
        /*00a8*/ 	.word	0x00000000


	//----- nvinfo : EIATTR_CBANK_PARAM_SIZE
	.align		4
.L_1787:
        /*00ac*/ 	.byte	0x03, 0x19
        /*00ae*/ 	.short	0x0128


	//----- nvinfo : EIATTR_PARAM_CBANK
	.align		4
        /*00b0*/ 	.byte	0x04, 0x0a
        /*00b2*/ 	.short	(.L_1789 - .L_1788)
	.align		4
.L_1788:
        /*00b4*/ 	.word	index@(.nv.constant0._ZN10layer_norm22ln_bwd_finalize_kernelINS_22Kernel_traits_finalizeILj4096E6__halfS2_S2_S2_fjLb0ELj1024ELj4ENS_18Kernel_traits_baseILj4096ES2_S2_S2_S2_fjLj1024EEEEELb0ELb1EEEvNS_9BwdParamsE)
        /*00b8*/ 	.short	0x0380
        /*00ba*/ 	.short	0x0128


	//----- nvinfo : EIATTR_SW_WAR
	.align		4
.L_1789:
        /*00bc*/ 	.byte	0x04, 0x36
        /*00be*/ 	.short	(.L_1791 - .L_1790)
.L_1790:
        /*00c0*/ 	.word	0x00000008
.L_1791:


//--------------------- .nv.info._ZN10layer_norm13ln_bwd_kernelINS_13Kernel_traitsI6__halfS2_S2_S2_fjLj4096ELj1ELj1ELj4ELj16ENS_18Kernel_traits_baseILj4096ES2_S2_S2_S2_fjLj128EEEEELb1ELb0ELb1ELb1EEEvNS_9BwdParamsE --------------------------
	.section	.nv.info._ZN10layer_norm13ln_bwd_kernelINS_13Kernel_traitsI6__halfS2_S2_S2_fjLj4096ELj1ELj1ELj4ELj16ENS_18Kernel_traits_baseILj4096ES2_S2_S2_S2_fjLj128EEEEELb1ELb0ELb1ELb1EEEvNS_9BwdParamsE,"",@"SHT_CUDA_INFO"
	.sectionflags	@""
	.align	4


	//----- nvinfo : EIATTR_CUDA_API_VERSION
	.align		4
        /*0000*/ 	.byte	0x04, 0x37
        /*0002*/ 	.short	(.L_1793 - .L_1792)
.L_1792:
        /*0004*/ 	.word	0x00000082


	//----- nvinfo : EIATTR_KPARAM_INFO
	.align		4
.L_1793:
        /*0008*/ 	.byte	0x04, 0x17
        /*000a*/ 	.short	(.L_1795 - .L_1794)
.L_1794:
        /*000c*/ 	.word	0x00000000
        /*0010*/ 	.short	0x0000
        /*0012*/ 	.short	0x0000
        /*0014*/ 	.byte	0x00, 0xf0, 0xa1, 0x04


	//----- nvinfo : EIATTR_SPARSE_MMA_MASK
	.align		4
.L_1795:
        /*0018*/ 	.byte	0x03, 0x50
        /*001a*/ 	.short	0x0000


	//----- nvinfo : EIATTR_MAXREG_COUNT
	.align		4
        /*001c*/ 	.byte	0x03, 0x1b
        /*001e*/ 	.short	0x00ff


	//----- nvinfo : EIATTR_NUM_BARRIERS
	.align		4
        /*0020*/ 	.byte	0x02, 0x4c
        /*0022*/ 	.byte	0x01
	.zero		1


	//----- nvinfo : EIATTR_MERCURY_ISA_VERSION
	.align		4
        /*0024*/ 	.byte	0x03, 0x5f
        /*0026*/ 	.short	0x0101


	//----- nvinfo : EIATTR_COOP_GROUP_MASK_REGIDS
	.align		4
        /*0028*/ 	.byte	0x04, 0x29
        /*002a*/ 	.short	(.L_1797 - .L_1796)


	//   ....[0]....
.L_1796:
        /*002c*/ 	.word	0xffffffff


	//   ....[1]....
        /*0030*/ 	.word	0xffffffff


	//   ....[2]....
        /*0034*/ 	.word	0xffffffff


	//   ....[3]....
        /*0038*/ 	.word	0xffffffff


	//   ....[4]....
        /*003c*/ 	.word	0xffffffff


	//   ....[5]....
        /*0040*/ 	.word	0xffffffff


	//   ....[6]....
        /*0044*/ 	.word	0xffffffff


	//   ....[7]....
        /*0048*/ 	.word	0xffffffff


	//   ....[8]....
        /*004c*/ 	.word	0xffffffff


	//   ....[9]....
        /*0050*/ 	.word	0xffffffff


	//----- nvinfo : EIATTR_COOP_GROUP_INSTR_OFFSETS
	.align		4
.L_1797:
        /*0054*/ 	.byte	0x04, 0x28
        /*0056*/ 	.short	(.L_1799 - .L_1798)


	//   ....[0]....
.L_1798:
        /*0058*/ 	.word	0x00002020


	//   ....[1]....
        /*005c*/ 	.word	0x00002040


	//   ....[2]....
        /*0060*/ 	.word	0x00002080


	//   ....[3]....
        /*0064*/ 	.word	0x00002090


	//   ....[4]....
        /*0068*/ 	.word	0x000020d0


	//   ....[5]....
        /*006c*/ 	.word	0x000020e0


	//   ....[6]....
        /*0070*/ 	.word	0x00002110


	//   ....[7]....
        /*0074*/ 	.word	0x00002120


	//   ....[8]....
        /*0078*/ 	.word	0x00002150


	//   ....[9]....
        /*007c*/ 	.word	0x00002160


	//----- nvinfo : EIATTR_VRC_CTA_INIT_COUNT
	.align		4
.L_1799:
        /*0080*/ 	.byte	0x02, 0x4a
	.zero		1
	.zero		1


	//----- nvinfo : EIATTR_EXIT_INSTR_OFFSETS
	.align		4
        /*0084*/ 	.byte	0x04, 0x1c
        /*0086*/ 	.short	(.L_1801 - .L_1800)


	//   ....[0]....
.L_1800:
        /*0088*/ 	.word	0x00008930


	//----- nvinfo : EIATTR_MAX_THREADS
	.align		4
.L_1801:
        /*008c*/ 	.byte	0x04, 0x05
        /*008e*/ 	.short	(.L_1803 - .L_1802)
.L_1802:
        /*0090*/ 	.word	0x00000080
        /*0094*/ 	.word	0x00000001
        /*0098*/ 	.word	0x00000001


	//----- nvinfo : EIATTR_CRS_STACK_SIZE
	.align		4
.L_1803:
        /*009c*/ 	.byte	0x04, 0x1e
        /*009e*/ 	.short	(.L_1805 - .L_1804)
.L_1804:
        /*00a0*/ 	.word	0x00000000


	//----- nvinfo : EIATTR_CBANK_PARAM_SIZE
	.align		4
.L_1805:
        /*00a4*/ 	.byte	0x03, 0x19
        /*00a6*/ 	.short	0x0128


	//----- nvinfo : EIATTR_PARAM_CBANK
	.align		4
        /*00a8*/ 	.byte	0x04, 0x0a
        /*00aa*/ 	.short	(.L_1807 - .L_1806)
	.align		4
.L_1806:
        /*00ac*/ 	.word	index@(.nv.constant0._ZN10layer_norm13ln_bwd_kernelINS_13Kernel_traitsI6__halfS2_S2_S2_fjLj4096ELj1ELj1ELj4ELj16ENS_18Kernel_traits_baseILj4096ES2_S2_S2_S2_fjLj128EEEEELb1ELb0ELb1ELb1EEEvNS_9BwdParamsE)
        /*00b0*/ 	.short	0x0380
        /*00b2*/ 	.short	0x0128


	//----- nvinfo : EIATTR_SW_WAR
	.align		4
.L_1807:
        /*00b4*/ 	.byte	0x04, 0x36
        /*00b6*/ 	.short	(.L_1809 - .L_1808)
.L_1808:
        /*00b8*/ 	.word	0x00000008
.L_1809:


//--------------------- .nv.info._ZN10layer_norm13ln_bwd_kernelINS_13Kernel_traitsI6__halfS2_S2_S2_fjLj4096ELj1ELj1ELj4ELj16ENS_18Kernel_traits_baseILj4096ES2_S2_S2_S2_fjLj128EEEEELb1ELb1ELb0ELb0EEEvNS_9BwdParamsE --------------------------
	.section	.nv.info._ZN10layer_norm13ln_bwd_kernelINS_13Kernel_traitsI6__halfS2_S2_S2_fjLj4096ELj1ELj1ELj4ELj16ENS_18Kernel_traits_baseILj4096ES2_S2_S2_S2_fjLj128EEEEELb1ELb1ELb0ELb0EEEvNS_9BwdParamsE,"",@"SHT_CUDA_INFO"
	.sectionflags	@""
	.align	4


	//----- nvinfo : EIATTR_CUDA_API_VERSION
	.align		4
        /*0000*/ 	.byte	0x04, 0x37
        /*0002*/ 	.short	(.L_1811 - .L_1810)
.L_1810:
        /*0004*/ 	.word	0x00000082


	//----- nvinfo : EIATTR_KPARAM_INFO
	.align		4
.L_1811:
        /*0008*/ 	.byte	0x04, 0x17
        /*000a*/ 	.short	(.L_1813 - .L_1812)
.L_1812:
        /*000c*/ 	.word	0x00000000
        /*0010*/ 	.short	0x0000
        /*0012*/ 	.short	0x0000
        /*0014*/ 	.byte	0x00, 0xf0, 0xa1, 0x04


	//----- nvinfo : EIATTR_SPARSE_MMA_MASK
	.align		4
.L_1813:
        /*0018*/ 	.byte	0x03, 0x50
        /*001a*/ 	.short	0x0000


	//----- nvinfo : EIATTR_MAXREG_COUNT
	.align		4
        /*001c*/ 	.byte	0x03, 0x1b
        /*001e*/ 	.short	0x00ff


	//----- nvinfo : EIATTR_NUM_BARRIERS
	.align		4
        /*0020*/ 	.byte	0x02, 0x4c
        /*0022*/ 	.byte	0x01
	.zero		1


	//----- nvinfo : EIATTR_MERCURY_ISA_VERSION
	.align		4
        /*0024*/ 	.byte	0x03, 0x5f
        /*0026*/ 	.short	0x0101


	//----- nvinfo : EIATTR_COOP_GROUP_MASK_REGIDS
	.align		4
        /*0028*/ 	.byte	0x04, 0x29
        /*002a*/ 	.short	(.L_1815 - .L_1814)


	//   ....[0]....
.L_1814:
        /*002c*/ 	.word	0xffffffff


	//   ....[1]....
        /*0030*/ 	.word	0xffffffff


	//   ....[2]....
        /*0034*/ 	.word	0xffffffff


	//   ....[3]....
        /*0038*/ 	.word	0xffffffff


	//   ....[4]....
        /*003c*/ 	.word	0xffffffff


	//   ....[5]....
        /*0040*/ 	.word	0xffffffff


	//   ....[6]....
        /*0044*/ 	.word	0xffffffff


	//   ....[7]....
        /*0048*/ 	.word	0xffffffff


	//   ....[8]....
        /*004c*/ 	.word	0xffffffff


	//   ....[9]....
        /*0050*/ 	.word	0xffffffff


	//----- nvinfo : EIATTR_COOP_GROUP_INSTR_OFFSETS
	.align		4
.L_1815:
        /*0054*/ 	.byte	0x04, 0x28
        /*0056*/ 	.short	(.L_1817 - .L_1816)


	//   ....[0]....
.L_1816:
        /*0058*/ 	.word	0x00002350


	//   ....[1]....
        /*005c*/ 	.word	0x00002380


	//   ....[2]....
        /*0060*/ 	.word	0x000023b0


	//   ....[3]....
        /*0064*/ 	.word	0x000023c0


	//   ....[4]....
        /*0068*/ 	.word	0x000023f0


	//   ....[5]....
        /*006c*/ 	.word	0x00002400


	//   ....[6]....
        /*0070*/ 	.word	0x00002430


	//   ....[7]....
        /*0074*/ 	.word	0x00002440


	//   ....[8]....
        /*0078*/ 	.word	0x00002470


	//   ....[9]....
        /*007c*/ 	.word	0x00002480


	//----- nvinfo : EIATTR_VRC_CTA_INIT_COUNT
	.align		4
.L_1817:
        /*0080*/ 	.byte	0x02, 0x4a
	.zero		1
	.zero		1


	//----- nvinfo : EIATTR_EXIT_INSTR_OFFSETS
	.align		4
        /*0084*/ 	.byte	0x04, 0x1c
        /*0086*/ 	.short	(.L_1819 - .L_1818)


	//   ....[0]....
.L_1818:
        /*0088*/ 	.word	0x0000bbb0


	//   ....[1]....
        /*008c*/ 	.word	0x0000bc80


	//----- nvinfo : EIATTR_MAX_THREADS
	.align		4
.L_1819:
        /*0090*/ 	.byte	0x04, 0x05
        /*0092*/ 	.short	(.L_1821 - .L_1820)
.L_1820:
        /*0094*/ 	.word	0x00000080
        /*0098*/ 	.word	0x00000001
        /*009c*/ 	.word	0x00000001


	//----- nvinfo : EIATTR_CRS_STACK_SIZE
	.align		4
.L_1821:
        /*00a0*/ 	.byte	0x04, 0x1e
        /*00a2*/ 	.short	(.L_1823 - .L_1822)
.L_1822:
        /*00a4*/ 	.word	0x00000000


	//----- nvinfo : EIATTR_CBANK_PARAM_SIZE
	.align		4
.L_1823:
        /*00a8*/ 	.byte	0x03, 0x19
        /*00aa*/ 	.short	0x0128


	//----- nvinfo : EIATTR_PARAM_CBANK
	.align		4
        /*00ac*/ 	.byte	0x04, 0x0a
        /*00ae*/ 	.short	(.L_1825 - .L_1824)
	.align		4
.L_1824:
        /*00b0*/ 	.word	index@(.nv.constant0._ZN10layer_norm13ln_bwd_kernelINS_13Kernel_traitsI6__halfS2_S2_S2_fjLj4096ELj1ELj1ELj4ELj16ENS_18Kernel_traits_baseILj4096ES2_S2_S2_S2_fjLj128EEEEELb1ELb1ELb0ELb0EEEvNS_9BwdParamsE)
        /*00b4*/ 	.short	0x0380
        /*00b6*/ 	.short	0x0128


	//----- nvinfo : EIATTR_SW_WAR
	.align		4
.L_1825:
        /*00b8*/ 	.byte	0x04, 0x36
        /*00ba*/ 	.short	(.L_1827 - .L_1826)
.L_1826:
        /*00bc*/ 	.word	0x00000008
.L_1827:


//--------------------- .nv.info._ZN10layer_norm13ln_bwd_kernelINS_13Kernel_traitsI6__halfS2_S2_S2_fjLj4096ELj1ELj1ELj4ELj16ENS_18Kernel_traits_baseILj4096ES2_S2_S2_S2_fjLj128EEEEELb1ELb1ELb0ELb1EEEvNS_9BwdParamsE --------------------------
	.section	.nv.info._ZN10layer_norm13ln_bwd_kernelINS_13Kernel_traitsI6__halfS2_S2_S2_fjLj4096ELj1ELj1ELj4ELj16ENS_18Kernel_traits_baseILj4096ES2_S2_S2_S2_fjLj128EEEEELb1ELb1ELb0ELb1EEEvNS_9BwdParamsE,"",@"SHT_CUDA_INFO"
	.sectionflags	@""
	.align	4


	//----- nvinfo : EIATTR_CUDA_API_VERSION
	.align		4
        /*0000*/ 	.byte	0x04, 0x37
        /*0002*/ 	.short	(.L_1829 - .L_1828)
.L_1828:
        /*0004*/ 	.word	0x00000082


	//----- nvinfo : EIATTR_KPARAM_INFO
	.align		4
.L_1829:
        /*0008*/ 	.byte	0x04, 0x17
        /*000a*/ 	.short	(.L_1831 - .L_1830)
.L_1830:
        /*000c*/ 	.word	0x00000000
        /*0010*/ 	.short	0x0000
        /*0012*/ 	.short	0x0000
        /*0014*/ 	.byte	0x00, 0xf0, 0xa1, 0x04


	//----- nvinfo : EIATTR_SPARSE_MMA_MASK
	.align		4
.L_1831:
        /*0018*/ 	.byte	0x03, 0x50
        /*001a*/ 	.short	0x0000


	//----- nvinfo : EIATTR_MAXREG_COUNT
	.align		4
        /*001c*/ 	.byte	0x03, 0x1b
        /*001e*/ 	.short	0x00ff


	//----- nvinfo : EIATTR_NUM_BARRIERS
	.align		4
        /*0020*/ 	.byte	0x02, 0x4c
        /*0022*/ 	.byte	0x01
	.zero		1


	//----- nvinfo : EIATTR_ANNOTATIONS
	.align		4
        /*0024*/ 	.byte	0x04, 0x55
        /*0026*/ 	.short	(.L_1833 - .L_1832)


	//   ....[0]....
.L_1832:
        /*0028*/ 	.word	0x00000001
        /*002c*/ 	.byte	0x20, 0x08, 0x00, 0x00, 0x01, 0x00, 0x00, 0x00, 0x50, 0x08, 0x00, 0x00, 0x01, 0x00, 0x00, 0x00
        /*003c*/ 	.byte	0x80, 0x0a, 0x00, 0x00, 0x01, 0x00, 0x00, 0x00, 0xa0, 0x0a, 0x00, 0x00


	//----- nvinfo : EIATTR_MERCURY_ISA_VERSION
	.align		4
.L_1833:
        /*0048*/ 	.byte	0x03, 0x5f
        /*004a*/ 	.short	0x0101


	//----- nvinfo : EIATTR_COOP_GROUP_MASK_REGIDS
	.align		4
        /*004c*/ 	.byte	0x04, 0x29
        /*004e*/ 	.short	(.L_1835 - .L_1834)


	//   ....[0]....
.L_1834:
        /*0050*/ 	.word	0xffffffff


	//   ....[1]....
        /*0054*/ 	.word	0xffffffff


	//   ....[2]....
        /*0058*/ 	.word	0xffffffff


	//   ....[3]....
        /*005c*/ 	.word	0xffffffff


	//   ....[4]....
        /*0060*/ 	.word	0xffffffff


	//   ....[5]....
        /*0064*/ 	.word	0xffffffff


	//   ....[6]....
        /*0068*/ 	.word	0xffffffff


	//   ....[7]....
        /*006c*/ 	.word	0xffffffff


	//   ....[8]....
        /*0070*/ 	.word	0xffffffff


	//   ....[9]....
        /*0074*/ 	.word	0xffffffff


	//----- nvinfo : EIATTR_COOP_GROUP_INSTR_OFFSETS
	.align		4
.L_1835:
        /*0078*/ 	.byte	0x04, 0x28
        /*007a*/ 	.short	(.L_1837 - .L_1836)


	//   ....[0]....
.L_1836:
        /*007c*/ 	.word	0x00001d90


	//   ....[1]....
        /*0080*/ 	.word	0x00001e80


	//   ....[2]....
        /*0084*/ 	.word	0x00001e90


	//   ....[3]....
        /*0088*/ 	.word	0x00001ec0


	//   ....[4]....
        /*008c*/ 	.word	0x00001ed0


	//   ....[5]....
        /*0090*/ 	.word	0x00001f00


	//   ....[6]....
        /*0094*/ 	.word	0x00001f10


	//   ....[7]....
        /*0098*/ 	.word	0x00001f30


	//   ....[8]....
        /*009c*/ 	.word	0x00001f70


	//   ....[9]....
        /*00a0*/ 	.word	0x00001f80


	//----- nvinfo : EIATTR_VRC_CTA_INIT_COUNT
	.align		4
.L_1837:
        /*00a4*/ 	.byte	0x02, 0x4a
	.zero		1
	.zero		1


	//----- nvinfo : EIATTR_EXIT_INSTR_OFFSETS
	.align		4
        /*00a8*/ 	.byte	0x04, 0x1c
        /*00aa*/ 	.short	(.L_1839 - .L_1838)


	//   ....[0]....
.L_1838:
        /*00ac*/ 	.word	0x00009d60


	//----- nvinfo : EIATTR_MAX_THREADS
	.align		4
.L_1839:
        /*00b0*/ 	.byte	0x04, 0x05
        /*00b2*/ 	.short	(.L_1841 - .L_1840)
.L_1840:
        /*00b4*/ 	.word	0x00000080
        /*00b8*/ 	.word	0x00000001
        /*00bc*/ 	.word	0x00000001


	//----- nvinfo : EIATTR_CBANK_PARAM_SIZE
	.align		4
.L_1841:
        /*00c0*/ 	.byte	0x03, 0x19
        /*00c2*/ 	.short	0x0128


	//----- nvinfo : EIATTR_PARAM_CBANK
	.align		4
        /*00c4*/ 	.byte	0x04, 0x0a
        /*00c6*/ 	.short	(.L_1843 - .L_1842)
	.align		4
.L_1842:
        /*00c8*/ 	.word	index@(.nv.constant0._ZN10layer_norm13ln_bwd_kernelINS_13Kernel_traitsI6__halfS2_S2_S2_fjLj4096ELj1ELj1ELj4ELj16ENS_18Kernel_traits_baseILj4096ES2_S2_S2_S2_fjLj128EEEEELb1ELb1ELb0ELb1EEEvNS_9BwdParamsE)
        /*00cc*/ 	.short	0x0380
        /*00ce*/ 	.short	0x0128


	//----- nvinfo : EIATTR_SW_WAR
	.align		4
.L_1843:
        /*00d0*/ 	.byte	0x04, 0x36
        /*00d2*/ 	.short	(.L_1845 - .L_1844)
.L_1844:
        /*00d4*/ 	.word	0x00000008
.L_1845:


//--------------------- .nv.info._ZN10layer_norm22ln_bwd_finalize_kernelINS_22Kernel_traits_finalizeILj4096E6__halfS2_S2_S2_fjLb1ELj1024ELj4ENS_18Kernel_traits_baseILj4096ES2_S2_S2_S2_fjLj1024EEEEELb1ELb0EEEvNS_9BwdParamsE --------------------------
	.section	.nv.info._ZN10layer_norm22ln_bwd_finalize_kernelINS_22Kernel_traits_finalizeILj4096E6__halfS2_S2_S2_fjLb1ELj1024ELj4ENS_18Kernel_traits_baseILj4096ES2_S2_S2_S2_fjLj1024EEEEELb1ELb0EEEvNS_9BwdParamsE,"",@"SHT_CUDA_INFO"
	.sectionflags	@""
	.align	4


	//----- nvinfo : EIATTR_CUDA_API_VERSION
	.align		4
        /*0000*/ 	.byte	0x04, 0x37
        /*0002*/ 	.short	(.L_1847 - .L_1846)
.L_1846:
        /*0004*/ 	.word	0x00000082


	//----- nvinfo : EIATTR_KPARAM_INFO
	.align		4
.L_1847:
        /*0008*/ 	.byte	0x04, 0x17
        /*000a*/ 	.short	(.L_1849 - .L_1848)
.L_1848:
        /*000c*/ 	.word	0x00000000
        /*0010*/ 	.short	0x0000
        /*0012*/ 	.short	0x0000
        /*0014*/ 	.byte	0x00, 0xf0, 0xa1, 0x04


	//----- nvinfo : EIATTR_SPARSE_MMA_MASK
	.align		4
.L_1849:
        /*0018*/ 	.byte	0x03, 0x50
        /*001a*/ 	.short	0x0000


	//----- nvinfo : EIATTR_MAXREG_COUNT
	.align		4
        /*001c*/ 	.byte	0x03, 0x1b
        /*001e*/ 	.short	0x0040


	//----- nvinfo : EIATTR_NUM_BARRIERS
	.align		4
        /*0020*/ 	.byte	0x02, 0x4c
        /*0022*/ 	.byte	0x01
	.zero		1


	//----- nvinfo : EIATTR_MERCURY_ISA_VERSION
	.align		4
        /*0024*/ 	.byte	0x03, 0x5f
        /*0026*/ 	.short	0x0101


	//----- nvinfo : EIATTR_COOP_GROUP_MASK_REGIDS
	.align		4
        /*0028*/ 	.byte	0x04, 0x29
        /*002a*/ 	.short	(.L_1851 - .L_1850)


	//   ....[0]....
.L_1850:
        /*002c*/ 	.word	0xffffffff


	//   ....[1]....
        /*0030*/ 	.word	0xffffffff


	//   ....[2]....
        /*0034*/ 	.word	0xffffffff


	//   ....[3]....
        /*0038*/ 	.word	0xffffffff


	//   ....[4]....
        /*003c*/ 	.word	0xffffffff


	//   ....[5]....
        /*0040*/ 	.word	0xffffffff


	//   ....[6]....
        /*0044*/ 	.word	0xffffffff


	//   ....[7]....
        /*0048*/ 	.word	0xffffffff


	//   ....[8]....
        /*004c*/ 	.word	0xffffffff


	//   ....[9]....
        /*0050*/ 	.word	0xffffffff


	//   ....[10]....
        /*0054*/ 	.word	0xffffffff


	//   ....[11]....
        /*0058*/ 	.word	0xffffffff


	//   ....[12]....
        /*005c*/ 	.word	0xffffffff


	//   ....[13]....
        /*0060*/ 	.word	0xffffffff


	//   ....[14]....
        /*0064*/ 	.word	0xffffffff


	//----- nvinfo : EIATTR_COOP_GROUP_INSTR_OFFSETS
	.align		4
.L_1851:
        /*0068*/ 	.byte	0x04, 0x28
        /*006a*/ 	.short	(.L_1853 - .L_1852)


	//   ....[0]....
.L_1852:
        /*006c*/ 	.word	0x00001060


	//   ....[1]....
        /*0070*/ 	.word	0x00001070


	//   ....[2]....
        /*0074*/ 	.word	0x00001080


	//   ....[3]....
        /*0078*/ 	.word	0x000010b0


	//   ....[4]....
        /*007c*/ 	.word	0x000010d0


	//   ....[5]....
        /*0080*/ 	.word	0x000010e0


	//   ....[6]....
        /*0084*/ 	.word	0x00001110


	//   ....[7]....
        /*0088*/ 	.word	0x00001130


	//   ....[8]....
        /*008c*/ 	.word	0x00001140


	//   ....[9]....
        /*0090*/ 	.word	0x00001180


	//   ....[10]....
        /*0094*/ 	.word	0x000011b0


	//   ....[11]....
        /*0098*/ 	.word	0x000011c0


	//   ....[12]....
        /*009c*/ 	.word	0x00001200


	//   ....[13]....
        /*00a0*/ 	.word	0x00001220


	//   ....[14]....
        /*00a4*/ 	.word	0x00001230


	//----- nvinfo : EIATTR_VRC_CTA_INIT_COUNT
	.align		4
.L_1853:
        /*00a8*/ 	.byte	0x02, 0x4a
	.zero		1
	.zero		1


	//----- nvinfo : EIATTR_EXIT_INSTR_OFFSETS
	.align		4
        /*00ac*/ 	.byte	0x04, 0x1c
        /*00ae*/ 	.short	(.L_1855 - .L_1854)


	//   ....[0]....
.L_1854:
        /*00b0*/ 	.word	0x00000060


	//   ....[1]....
        /*00b4*/ 	.word	0x000012b0


	//   ....[2]....
        /*00b8*/ 	.word	0x000012e0


	//   ....[3]....
        /*00bc*/ 	.word	0x000013f0


	//----- nvinfo : EIATTR_MAX_THREADS
	.align		4
.L_1855:
        /*00c0*/ 	.byte	0x04, 0x05
        /*00c2*/ 	.short	(.L_1857 - .L_1856)
.L_1856:
        /*00c4*/ 	.word	0x00000400
        /*00c8*/ 	.word	0x00000001
        /*00cc*/ 	.word	0x00000001


	//----- nvinfo : EIATTR_CRS_STACK_SIZE
	.align		4
.L_1857:
        /*00d0*/ 	.byte	0x04, 0x1e
        /*00d2*/ 	.short	(.L_1859 - .L_1858)
.L_1858:
        /*00d4*/ 	.word	0x00000000


	//----- nvinfo : EIATTR_CBANK_PARAM_SIZE
	.align		4
.L_1859:
        /*00d8*/ 	.byte	0x03, 0x19
        /*00da*/ 	.short	0x0128


	//----- nvinfo : EIATTR_PARAM_CBANK
	.align		4
        /*00dc*/ 	.byte	0x04, 0x0a
        /*00de*/ 	.short	(.L_1861 - .L_1860)
	.align		4
.L_1860:
        /*00e0*/ 	.word	index@(.nv.constant0._ZN10layer_norm22ln_bwd_finalize_kernelINS_22Kernel_traits_finalizeILj4096E6__halfS2_S2_S2_fjLb1ELj1024ELj4ENS_18Kernel_traits_baseILj4096ES2_S2_S2_S2_fjLj1024EEEEELb1ELb0EEEvNS_9BwdParamsE)
        /*00e4*/ 	.short	0x0380
        /*00e6*/ 	.short	0x0128


	//----- nvinfo : EIATTR_SW_WAR
	.align		4
.L_1861:
        /*00e8*/ 	.byte	0x04, 0x36
        /*00ea*/ 	.short	(.L_1863 - .L_1862)
.L_1862:
        /*00ec*/ 	.word	0x00000008
.L_1863:


//--------------------- .nv.info._ZN10layer_norm13ln_bwd_kernelINS_13Kernel_traitsI6__halfS2_S2_S2_fjLj4096ELj1ELj1ELj4ELj16ENS_18Kernel_traits_baseILj4096ES2_S2_S2_S2_fjLj128EEEEELb1ELb1ELb1ELb0EEEvNS_9BwdParamsE --------------------------
	.section	.nv.info._ZN10layer_norm13ln_bwd_kernelINS_13Kernel_traitsI6__halfS2_S2_S2_fjLj4096ELj1ELj1ELj4ELj16ENS_18Kernel_traits_baseILj4096ES2_S2_S2_S2_fjLj128EEEEELb1ELb1ELb1ELb0EEEvNS_9BwdParamsE,"",@"SHT_CUDA_INFO"
	.sectionflags	@""
	.align	4


	//----- nvinfo : EIATTR_CUDA_API_VERSION
	.align		4
        /*0000*/ 	.byte	0x04, 0x37
        /*0002*/ 	.short	(.L_1865 - .L_1864)
.L_1864:
        /*0004*/ 	.word	0x00000082


	//----- nvinfo : EIATTR_KPARAM_INFO
	.align		4
.L_1865:
        /*0008*/ 	.byte	0x04, 0x17
        /*000a*/ 	.short	(.L_1867 - .L_1866)
.L_1866:
        /*000c*/ 	.word	0x00000000
        /*0010*/ 	.short	0x0000
        /*0012*/ 	.short	0x0000
        /*0014*/ 	.byte	0x00, 0xf0, 0xa1, 0x04


	//----- nvinfo : EIATTR_SPARSE_MMA_MASK
	.align		4
.L_1867:
        /*0018*/ 	.byte	0x03, 0x50
        /*001a*/ 	.short	0x0000


	//----- nvinfo : EIATTR_MAXREG_COUNT
	.align		4
        /*001c*/ 	.byte	0x03, 0x1b
        /*001e*/ 	.short	0x00ff


	//----- nvinfo : EIATTR_NUM_BARRIERS
	.align		4
        /*0020*/ 	.byte	0x02, 0x4c
        /*0022*/ 	.byte	0x01
	.zero		1


	//----- nvinfo : EIATTR_MERCURY_ISA_VERSION
	.align		4
        /*0024*/ 	.byte	0x03, 0x5f
        /*0026*/ 	.short	0x0101


	//----- nvinfo : EIATTR_COOP_GROUP_MASK_REGIDS
	.align		4
        /*0028*/ 	.byte	0x04, 0x29
        /*002a*/ 	.short	(.L_1869 - .L_1868)


	//   ....[0]....
.L_1868:
        /*002c*/ 	.word	0xffffffff


	//   ....[1]....
        /*0030*/ 	.word	0xffffffff


	//   ....[2]....
        /*0034*/ 	.word	0xffffffff


	//   ....[3]....
        /*0038*/ 	.word	0xffffffff


	//   ....[4]....
        /*003c*/ 	.word	0xffffffff


	//   ....[5]....
        /*0040*/ 	.word	0xffffffff


	//   ....[6]....
        /*0044*/ 	.word	0xffffffff


	//   ....[7]....
        /*0048*/ 	.word	0xffffffff


	//   ....[8]....
        /*004c*/ 	.word	0xffffffff


	//   ....[9]....
        /*0050*/ 	.word	0xffffffff


	//----- nvinfo : EIATTR_COOP_GROUP_INSTR_OFFSETS
	.align		4
.L_1869:
        /*0054*/ 	.byte	0x04, 0x28
        /*0056*/ 	.short	(.L_1871 - .L_1870)


	//   ....[0]....
.L_1870:
        /*0058*/ 	.word	0x00002a30


	//   ....[1]....
        /*005c*/ 	.word	0x00002a60


	//   ....[2]....
        /*0060*/ 	.word	0x00002a90


	//   ....[3]....
        /*0064*/ 	.word	0x00002aa0


	//   ....[4]....
        /*0068*/ 	.word	0x00002ad0


	//   ....[5]....
        /*006c*/ 	.word	0x00002ae0


	//   ....[6]....
        /*0070*/ 	.word	0x00002b10


	//   ....[7]....
        /*0074*/ 	.word	0x00002b20


	//   ....[8]....
        /*0078*/ 	.word	0x00002b50


	//   ....[9]....
        /*007c*/ 	.word	0x00002b60


	//----- nvinfo : EIATTR_VRC_CTA_INIT_COUNT
	.align		4
.L_1871:
        /*0080*/ 	.byte	0x02, 0x4a
	.zero		1
	.zero		1


	//----- nvinfo : EIATTR_EXIT_INSTR_OFFSETS
	.align		4
        /*0084*/ 	.byte	0x04, 0x1c
        /*0086*/ 	.short	(.L_1873 - .L_1872)


	//   ....[0]....
.L_1872:
        /*0088*/ 	.word	0x0000e830


	//   ....[1]....
        /*008c*/ 	.word	0x0000e900


	//----- nvinfo : EIATTR_MAX_THREADS
	.align		4
.L_1873:
        /*0090*/ 	.byte	0x04, 0x05
        /*0092*/ 	.short	(.L_1875 - .L_1874)
.L_1874:
        /*0094*/ 	.word	0x00000080
        /*0098*/ 	.word	0x00000001
        /*009c*/ 	.word	0x00000001


	//----- nvinfo : EIATTR_CRS_STACK_SIZE
	.align		4
.L_1875:
        /*00a0*/ 	.byte	0x04, 0x1e
        /*00a2*/ 	.short	(.L_1877 - .L_1876)
.L_1876:
        /*00a4*/ 	.word	0x00000000


	//----- nvinfo : EIATTR_CBANK_PARAM_SIZE
	.align		4
.L_1877:
        /*00a8*/ 	.byte	0x03, 0x19
        /*00aa*/ 	.short	0x0128


	//----- nvinfo : EIATTR_PARAM_CBANK
	.align		4
        /*00ac*/ 	.byte	0x04, 0x0a
        /*00ae*/ 	.short	(.L_1879 - .L_1878)
	.align		4
.L_1878:
        /*00b0*/ 	.word	index@(.nv.constant0._ZN10layer_norm13ln_bwd_kernelINS_13Kernel_traitsI6__halfS2_S2_S2_fjLj4096ELj1ELj1ELj4ELj16ENS_18Kernel_traits_baseILj4096ES2_S2_S2_S2_fjLj128EEEEELb1ELb1ELb1ELb0EEEvNS_9BwdParamsE)
        /*00b4*/ 	.short	0x0380
        /*00b6*/ 	.short	0x0128


	//----- nvinfo : EIATTR_SW_WAR
	.align		4
.L_1879:
        /*00b8*/ 	.byte	0x04, 0x36
        /*00ba*/ 	.short	(.L_1881 - .L_1880)
.L_1880:
        /*00bc*/ 	.word	0x00000008
.L_1881:


//--------------------- .nv.info._ZN10layer_norm22ln_bwd_finalize_kernelINS_22Kernel_traits_finalizeILj4096E6__halfS2_S2_S2_fjLb1ELj1024ELj4ENS_18Kernel_traits_baseILj4096ES2_S2_S2_S2_fjLj1024EEEEELb1ELb1EEEvNS_9BwdParamsE --------------------------
	.section	.nv.info._ZN10layer_norm22ln_bwd_finalize_kernelINS_22Kernel_traits_finalizeILj4096E6__halfS2_S2_S2_fjLb1ELj1024ELj4ENS_18Kernel_traits_baseILj4096ES2_S2_S2_S2_fjLj1024EEEEELb1ELb1EEEvNS_9BwdParamsE,"",@"SHT_CUDA_INFO"
	.sectionflags	@""
	.align	4


	//----- nvinfo : EIATTR_CUDA_API_VERSION
	.align		4
        /*0000*/ 	.byte	0x04, 0x37
        /*0002*/ 	.short	(.L_1883 - .L_1882)
.L_1882:
        /*0004*/ 	.word	0x00000082


	//----- nvinfo : EIATTR_KPARAM_INFO
	.align		4
.L_1883:
        /*0008*/ 	.byte	0x04, 0x17
        /*000a*/ 	.short	(.L_1885 - .L_1884)
.L_1884:
        /*000c*/ 	.word	0x00000000
        /*0010*/ 	.short	0x0000
        /*0012*/ 	.short	0x0000
        /*0014*/ 	.byte	0x00, 0xf0, 0xa1, 0x04


	//----- nvinfo : EIATTR_SPARSE_MMA_MASK
	.align		4
.L_1885:
        /*0018*/ 	.byte	0x03, 0x50
        /*001a*/ 	.short	0x0000


	//----- nvinfo : EIATTR_MAXREG_COUNT
	.align		4
        /*001c*/ 	.byte	0x03, 0x1b
        /*001e*/ 	.short	0x0040


	//----- nvinfo : EIATTR_NUM_BARRIERS
	.align		4
        /*0020*/ 	.byte	0x02, 0x4c
        /*0022*/ 	.byte	0x01
	.zero		1


	//----- nvinfo : EIATTR_MERCURY_ISA_VERSION
	.align		4
        /*0024*/ 	.byte	0x03, 0x5f
        /*0026*/ 	.short	0x0101


	//----- nvinfo : EIATTR_COOP_GROUP_MASK_REGIDS
	.align		4
        /*0028*/ 	.byte	0x04, 0x29
        /*002a*/ 	.short	(.L_1887 - .L_1886)


	//   ....[0]....
.L_1886:
        /*002c*/ 	.word	0xffffffff


	//   ....[1]....
        /*0030*/ 	.word	0xffffffff


	//   ....[2]....
        /*0034*/ 	.word	0xffffffff


	//   ....[3]....
        /*0038*/ 	.word	0xffffffff


	//   ....[4]....
        /*003c*/ 	.word	0xffffffff


	//   ....[5]....
        /*0040*/ 	.word	0xffffffff


	//   ....[6]....
        /*0044*/ 	.word	0xffffffff


	//   ....[7]....
        /*0048*/ 	.word	0xffffffff


	//   ....[8]....
        /*004c*/ 	.word	0xffffffff


	//   ....[9]....
        /*0050*/ 	.word	0xffffffff


	//   ....[10]....
        /*0054*/ 	.word	0xffffffff


	//   ....[11]....
        /*0058*/ 	.word	0xffffffff


	//   ....[12]....
        /*005c*/ 	.word	0xffffffff


	//   ....[13]....
        /*0060*/ 	.word	0xffffffff


	//   ....[14]....
        /*0064*/ 	.word	0xffffffff


	//----- nvinfo : EIATTR_COOP_GROUP_INSTR_OFFSETS
	.align		4
.L_1887:
        /*0068*/ 	.byte	0x04, 0x28
        /*006a*/ 	.short	(.L_1889 - .L_1888)


	//   ....[0]....
.L_1888:
        /*006c*/ 	.word	0x00001070


	//   ....[1]....
        /*0070*/ 	.word	0x00001080


	//   ....[2]....
        /*0074*/ 	.word	0x00001090


	//   ....[3]....
        /*0078*/ 	.word	0x000010c0


	//   ....[4]....
        /*007c*/ 	.word	0x000010e0


	//   ....[5]....
        /*0080*/ 	.word	0x000010f0


	//   ....[6]....
        /*0084*/ 	.word	0x00001120


	//   ....[7]....
        /*0088*/ 	.word	0x00001140


	//   ....[8]....
        /*008c*/ 	.word	0x00001150


	//   ....[9]....
        /*0090*/ 	.word	0x00001180


	//   ....[10]....
        /*0094*/ 	.word	0x000011a0


	//   ....[11]....
        /*0098*/ 	.word	0x000011b0


	//   ....[12]....
        /*009c*/ 	.word	0x000011f0


	//   ....[13]....
        /*00a0*/ 	.word	0x00001210


	//   ....[14]....
        /*00a4*/ 	.word	0x00001220


	//----- nvinfo : EIATTR_VRC_CTA_INIT_COUNT
	.align		4
.L_1889:
        /*00a8*/ 	.byte	0x02, 0x4a
	.zero		1
	.zero		1


	//----- nvinfo : EIATTR_EXIT_INSTR_OFFSETS
	.align		4
        /*00ac*/ 	.byte	0x04, 0x1c
        /*00ae*/ 	.short	(.L_1891 - .L_1890)


	//   ....[0]....
.L_1890:
        /*00b0*/ 	.word	0x00000060


	//   ....[1]....
        /*00b4*/ 	.word	0x000012a0


	//   ....[2]....
        /*00b8*/ 	.word	0x000013c0


	//----- nvinfo : EIATTR_MAX_THREADS
	.align		4
.L_1891:
        /*00bc*/ 	.byte	0x04, 0x05
        /*00be*/ 	.short	(.L_1893 - .L_1892)
.L_1892:
        /*00c0*/ 	.word	0x00000400
        /*00c4*/ 	.word	0x00000001
        /*00c8*/ 	.word	0x00000001


	//----- nvinfo : EIATTR_CRS_STACK_SIZE
	.align		4
.L_1893:
        /*00cc*/ 	.byte	0x04, 0x1e
        /*00ce*/ 	.short	(.L_1895 - .L_1894)
.L_1894:
        /*00d0*/ 	.word	0x00000000


	//----- nvinfo : EIATTR_CBANK_PARAM_SIZE
	.align		4
.L_1895:
        /*00d4*/ 	.byte	0x03, 0x19
        /*00d6*/ 	.short	0x0128


	//----- nvinfo : EIATTR_PARAM_CBANK
	.align		4
        /*00d8*/ 	.byte	0x04, 0x0a
        /*00da*/ 	.short	(.L_1897 - .L_1896)
	.align		4
.L_1896:
        /*00dc*/ 	.word	index@(.nv.constant0._ZN10layer_norm22ln_bwd_finalize_kernelINS_22Kernel_traits_finalizeILj4096E6__halfS2_S2_S2_fjLb1ELj1024ELj4ENS_18Kernel_traits_baseILj4096ES2_S2_S2_S2_fjLj1024EEEEELb1ELb1EEEvNS_9BwdParamsE)
        /*00e0*/ 	.short	0x0380
        /*00e2*/ 	.short	0x0128


	//----- nvinfo : EIATTR_SW_WAR
	.align		4
.L_1897:
        /*00e4*/ 	.byte	0x04, 0x36
        /*00e6*/ 	.short	(.L_1899 - .L_1898)
.L_1898:
        /*00e8*/ 	.word	0x00000008
.L_1899:


//--------------------- .nv.info._ZN10layer_norm13ln_bwd_kernelINS_13Kernel_traitsI6__halfS2_S2_S2_fjLj4096ELj1ELj1ELj4ELj16ENS_18Kernel_traits_baseILj4096ES2_S2_S2_S2_fjLj128EEEEELb1ELb1ELb1ELb1EEEvNS_9BwdParamsE --------------------------
	.section	.nv.info._ZN10layer_norm13ln_bwd_kernelINS_13Kernel_traitsI6__halfS2_S2_S2_fjLj4096ELj1ELj1ELj4ELj16ENS_18Kernel_traits_baseILj4096ES2_S2_S2_S2_fjLj128EEEEELb1ELb1ELb1ELb1EEEvNS_9BwdParamsE,"",@"SHT_CUDA_INFO"
	.sectionflags	@""
	.align	4


	//----- nvinfo : EIATTR_CUDA_API_VERSION
	.align		4
        /*0000*/ 	.byte	0x04, 0x37
        /*0002*/ 	.short	(.L_1901 - .L_1900)
.L_1900:
        /*0004*/ 	.word	0x00000082


	//----- nvinfo : EIATTR_KPARAM_INFO
	.align		4
.L_1901:
        /*0008*/ 	.byte	0x04, 0x17
        /*000a*/ 	.short	(.L_1903 - .L_1902)
.L_1902:
        /*000c*/ 	.word	0x00000000
        /*0010*/ 	.short	0x0000
        /*0012*/ 	.short	0x0000
        /*0014*/ 	.byte	0x00, 0xf0, 0xa1, 0x04


	//----- nvinfo : EIATTR_SPARSE_MMA_MASK
	.align		4
.L_1903:
        /*0018*/ 	.byte	0x03, 0x50
        /*001a*/ 	.short	0x0000


	//----- nvinfo : EIATTR_MAXREG_COUNT
	.align		4
        /*001c*/ 	.byte	0x03, 0x1b
        /*001e*/ 	.short	0x00ff


	//----- nvinfo : EIATTR_NUM_BARRIERS
	.align		4
        /*0020*/ 	.byte	0x02, 0x4c
        /*0022*/ 	.byte	0x01
	.zero		1


	//----- nvinfo : EIATTR_MERCURY_ISA_VERSION
	.align		4
        /*0024*/ 	.byte	0x03, 0x5f
        /*0026*/ 	.short	0x0101


	//----- nvinfo : EIATTR_COOP_GROUP_MASK_REGIDS
	.align		4
        /*0028*/ 	.byte	0x04, 0x29
        /*002a*/ 	.short	(.L_1905 - .L_1904)


	//   ....[0]....
.L_1904:
        /*002c*/ 	.word	0xffffffff


	//   ....[1]....
        /*0030*/ 	.word	0xffffffff


	//   ....[2]....
        /*0034*/ 	.word	0xffffffff


	//   ....[3]....
        /*0038*/ 	.word	0xffffffff


	//   ....[4]....
        /*003c*/ 	.word	0xffffffff


	//   ....[5]....
        /*0040*/ 	.word	0xffffffff


	//   ....[6]....
        /*0044*/ 	.word	0xffffffff


	//   ....[7]....
        /*0048*/ 	.word	0xffffffff


	//   ....[8]....
        /*004c*/ 	.word	0xffffffff


	//   ....[9]....
        /*0050*/ 	.word	0xffffffff


	//----- nvinfo : EIATTR_COOP_GROUP_INSTR_OFFSETS
	.align		4
.L_1905:
        /*0054*/ 	.byte	0x04, 0x28
        /*0056*/ 	.short	(.L_1907 - .L_1906)


	//   ....[0]....
.L_1906:
        /*0058*/ 	.word	0x000021a0


	//   ....[1]....
        /*005c*/ 	.word	0x000021d0


	//   ....[2]....
        /*0060*/ 	.word	0x00002200


	//   ....[3]....
        /*0064*/ 	.word	0x00002210


	//   ....[4]....
        /*0068*/ 	.word	0x00002240


	//   ....[5]....
        /*006c*/ 	.word	0x00002260


	//   ....[6]....
        /*0070*/ 	.word	0x000022e0


	//   ....[7]....
        /*0074*/ 	.word	0x000022f0


	//   ....[8]....
        /*0078*/ 	.word	0x00002330


	//   ....[9]....
        /*007c*/ 	.word	0x00002360


	//----- nvinfo : EIATTR_VRC_CTA_INIT_COUNT
	.align		4
.L_1907:
        /*0080*/ 	.byte	0x02, 0x4a
	.zero		1
	.zero		1


	//----- nvinfo : EIATTR_EXIT_INSTR_OFFSETS
	.align		4
        /*0084*/ 	.byte	0x04, 0x1c
        /*0086*/ 	.short	(.L_1909 - .L_1908)


	//   ....[0]....
.L_1908:
        /*0088*/ 	.word	0x0000db80


	//----- nvinfo : EIATTR_MAX_THREADS
	.align		4
.L_1909:
        /*008c*/ 	.byte	0x04, 0x05
        /*008e*/ 	.short	(.L_1911 - .L_1910)
.L_1910:
        /*0090*/ 	.word	0x00000080
        /*0094*/ 	.word	0x00000001
        /*0098*/ 	.word	0x00000001


	//----- nvinfo : EIATTR_CRS_STACK_SIZE
	.align		4
.L_1911:
        /*009c*/ 	.byte	0x04, 0x1e
        /*009e*/ 	.short	(.L_1913 - .L_1912)
.L_1912:
        /*00a0*/ 	.word	0x00000000


	//----- nvinfo : EIATTR_CBANK_PARAM_SIZE
	.align		4
.L_1913:
        /*00a4*/ 	.byte	0x03, 0x19
        /*00a6*/ 	.short	0x0128


	//----- nvinfo : EIATTR_PARAM_CBANK
	.align		4
        /*00a8*/ 	.byte	0x04, 0x0a
        /*00aa*/ 	.short	(.L_1915 - .L_1914)
	.align		4
.L_1914:
        /*00ac*/ 	.word	index@(.nv.constant0._ZN10layer_norm13ln_bwd_kernelINS_13Kernel_traitsI6__halfS2_S2_S2_fjLj4096ELj1ELj1ELj4ELj16ENS_18Kernel_traits_baseILj4096ES2_S2_S2_S2_fjLj128EEEEELb1ELb1ELb1ELb1EEEvNS_9BwdParamsE)
        /*00b0*/ 	.short	0x0380
        /*00b2*/ 	.short	0x0128


	//----- nvinfo : EIATTR_SW_WAR
	.align		4
.L_1915:
        /*00b4*/ 	.byte	0x04, 0x36
        /*00b6*/ 	.short	(.L_1917 - .L_1916)
.L_1916:
        /*00b8*/ 	.word	0x00000008
.L_1917:


//--------------------- .nv.info._ZN10layer_norm13ln_bwd_kernelINS_13Kernel_traitsIf13__nv_bfloat16S2_S2_fjLj4096ELj1ELj1ELj4ELj16ENS_18Kernel_traits_baseILj4096EfS2_S2_S2_fjLj128EEEEELb0ELb0ELb0ELb0EEEvNS_9BwdParamsE --------------------------
	.section	.nv.info._ZN10layer_norm13ln_bwd_kernelINS_13Kernel_traitsIf13__nv_bfloat16S2_S2_fjLj4096ELj1ELj1ELj4ELj16ENS_18Kernel_traits_baseILj4096EfS2_S2_S2_fjLj128EEEEELb0ELb0ELb0ELb0EEEvNS_9BwdParamsE,"",@"SHT_CUDA_INFO"
	.sectionflags	@""
	.align	4


	//----- nvinfo : EIATTR_CUDA_API_VERSION
	.align		4
        /*0000*/ 	.byte	0x04, 0x37
        /*0002*/ 	.short	(.L_1919 - .L_1918)
.L_1918:
        /*0004*/ 	.word	0x00000082


	//----- nvinfo : EIATTR_KPARAM_INFO
	.align		4
.L_1919:
        /*0008*/ 	.byte	0x04, 0x17
        /*000a*/ 	.short	(.L_1921 - .L_1920)
.L_1920:
        /*000c*/ 	.word	0x00000000
        /*0010*/ 	.short	0x0000
        /*0012*/ 	.short	0x0000
        /*0014*/ 	.byte	0x00, 0xf0, 0xa1, 0x04


	//----- nvinfo : EIATTR_SPARSE_MMA_MASK
	.align		4
.L_1921:
        /*0018*/ 	.byte	0x03, 0x50
        /*001a*/ 	.short	0x0000


	//----- nvinfo : EIATTR_MAXREG_COUNT
	.align		4
        /*001c*/ 	.byte	0x03, 0x1b
        /*001e*/ 	.short	0x00ff


	//----- nvinfo : EIATTR_NUM_BARRIERS
	.align		4
        /*0020*/ 	.byte	0x02, 0x4c
        /*0022*/ 	.byte	0x01
	.zero		1


	//----- nvinfo : EIATTR_MERCURY_ISA_VERSION
	.align		4
        /*0024*/ 	.byte	0x03, 0x5f
        /*0026*/ 	.short	0x0101


	//----- nvinfo : EIATTR_COOP_GROUP_MASK_REGIDS
	.align		4
        /*0028*/ 	.byte	0x04, 0x29
        /*002a*/ 	.short	(.L_1923 - .L_1922)


	//   ....[0]....
.L_1922:
        /*002c*/ 	.word	0xffffffff


	//   ....[1]....
        /*0030*/ 	.word	0xffffffff


	//   ....[2]....
        /*0034*/ 	.word	0xffffffff


	//   ....[3]....
        /*0038*/ 	.word	0xffffffff


	//   ....[4]....
        /*003c*/ 	.word	0xffffffff


	//   ....[5]....
        /*0040*/ 	.word	0xffffffff


	//   ....[6]....
        /*0044*/ 	.word	0xffffffff


	//   ....[7]....
        /*0048*/ 	.word	0xffffffff


	//   ....[8]....
        /*004c*/ 	.word	0xffffffff


	//   ....[9]....
        /*0050*/ 	.word	0xffffffff


	//----- nvinfo : EIATTR_COOP_GROUP_INSTR_OFFSETS
	.align		4
.L_1923:
        /*0054*/ 	.byte	0x04, 0x28
        /*0056*/ 	.short	(.L_1925 - .L_1924)


	//   ....[0]....
.L_1924:
        /*0058*/ 	.word	0x00002010


	//   ....[1]....
        /*005c*/ 	.word	0x00002090


	//   ....[2]....
        /*0060*/ 	.word	0x000020c0


	//   ....[3]....
        /*0064*/ 	.word	0x00002100


	//   ....[4]....
        /*0068*/ 	.word	0x00002120


	//   ....[5]....
        /*006c*/ 	.word	0x00002150


	//   ....[6]....
        /*0070*/ 	.word	0x00002170


	//   ....[7]....
        /*0074*/ 	.word	0x000021b0


	//   ....[8]....
        /*0078*/ 	.word	0x000021d0


	//   ....[9]....
        /*007c*/ 	.word	0x000021f0


	//----- nvinfo : EIATTR_VRC_CTA_INIT_COUNT
	.align		4
.L_1925:
        /*0080*/ 	.byte	0x02, 0x4a
	.zero		1
	.zero		1


	//----- nvinfo : EIATTR_EXIT_INSTR_OFFSETS
	.align		4
        /*0084*/ 	.byte	0x04, 0x1c
        /*0086*/ 	.short	(.L_1927 - .L_1926)


	//   ....[0]....
.L_1926:
        /*0088*/ 	.word	0x000058f0


	//   ....[1]....
        /*008c*/ 	.word	0x00005990


	//----- nvinfo : EIATTR_MAX_THREADS
	.align		4
.L_1927:
        /*0090*/ 	.byte	0x04, 0x05
        /*0092*/ 	.short	(.L_1929 - .L_1928)
.L_1928:
        /*0094*/ 	.word	0x00000080
        /*0098*/ 	.word	0x00000001
        /*009c*/ 	.word	0x00000001


	//----- nvinfo : EIATTR_CRS_STACK_SIZE
	.align		4
.L_1929:
        /*00a0*/ 	.byte	0x04, 0x1e
        /*00a2*/ 	.short	(.L_1931 - .L_1930)
.L_1930:
        /*00a4*/ 	.word	0x00000000


	//----- nvinfo : EIATTR_CBANK_PARAM_SIZE
	.align		4
.L_1931:
        /*00a8*/ 	.byte	0x03, 0x19
        /*00aa*/ 	.short	0x0128


	//----- nvinfo : EIATTR_PARAM_CBANK
	.align		4
        /*00ac*/ 	.byte	0x04, 0x0a
        /*00ae*/ 	.short	(.L_1933 - .L_1932)
	.align		4
.L_1932:
        /*00b0*/ 	.word	index@(.nv.constant0._ZN10layer_norm13ln_bwd_kernelINS_13Kernel_traitsIf13__nv_bfloat16S2_S2_fjLj4096ELj1ELj1ELj4ELj16ENS_18Kernel_traits_baseILj4096EfS2_S2_S2_fjLj128EEEEELb0ELb0ELb0ELb0EEEvNS_9BwdParamsE)
        /*00b4*/ 	.short	0x0380
        /*00b6*/ 	.short	0x0128


	//----- nvinfo : EIATTR_SW_WAR
	.align		4
.L_1933:
        /*00b8*/ 	.byte	0x04, 0x36
        /*00ba*/ 	.short	(.L_1935 - .L_1934)
.L_1934:
        /*00bc*/ 	.word	0x00000008
.L_1935:


//--------------------- .nv.info._ZN10layer_norm13ln_bwd_kernelINS_13Kernel_traitsIf13__nv_bfloat16S2_S2_fjLj4096ELj1ELj1ELj4ELj16ENS_18Kernel_traits_baseILj4096EfS2_S2_S2_fjLj128EEEEELb0ELb0ELb0ELb1EEEvNS_9BwdParamsE --------------------------
	.section	.nv.info._ZN10layer_norm13ln_bwd_kernelINS_13Kernel_traitsIf13__nv_bfloat16S2_S2_fjLj4096ELj1ELj1ELj4ELj16ENS_18Kernel_traits_baseILj4096EfS2_S2_S2_fjLj128EEEEELb0ELb0ELb0ELb1EEEvNS_9BwdParamsE,"",@"SHT_CUDA_INFO"
	.sectionflags	@""
	.align	4


	//----- nvinfo : EIATTR_CUDA_API_VERSION
	.align		4
        /*0000*/ 	.byte	0x04, 0x37
        /*0002*/ 	.short	(.L_1937 - .L_1936)
.L_1936:
        /*0004*/ 	.word	0x00000082


	//----- nvinfo : EIATTR_KPARAM_INFO
	.align		4
.L_1937:
        /*0008*/ 	.byte	0x04, 0x17
        /*000a*/ 	.short	(.L_1939 - .L_1938)
.L_1938:
        /*000c*/ 	.word	0x00000000
        /*0010*/ 	.short	0x0000
        /*0012*/ 	.short	0x0000
        /*0014*/ 	.byte	0x00, 0xf0, 0xa1, 0x04


	//----- nvinfo : EIATTR_SPARSE_MMA_MASK
	.align		4
.L_1939:
        /*0018*/ 	.byte	0x03, 0x50
        /*001a*/ 	.short	0x0000


	//----- nvinfo : EIATTR_MAXREG_COUNT
	.align		4
        /*001c*/ 	.byte	0x03, 0x1b
        /*001e*/ 	.short	0x00ff


	//----- nvinfo : EIATTR_NUM_BARRIERS
	.align		4
        /*0020*/ 	.byte	0x02, 0x4c
        /*0022*/ 	.byte	0x01
	.zero		1


	//----- nvinfo : EIATTR_MERCURY_ISA_VERSION
	.align		4
        /*0024*/ 	.byte	0x03, 0x5f
        /*0026*/ 	.short	0x0101


	//----- nvinfo : EIATTR_COOP_GROUP_MASK_REGIDS
	.align		4
        /*0028*/ 	.byte	0x04, 0x29
        /*002a*/ 	.short	(.L_1941 - .L_1940)


	//   ....[0]....
.L_1940:
        /*002c*/ 	.word	0xffffffff


	//   ....[1]....
        /*0030*/ 	.word	0xffffffff


	//   ....[2]....
        /*0034*/ 	.word	0xffffffff


	//   ....[3]....
        /*0038*/ 	.word	0xffffffff


	//   ....[4]....
        /*003c*/ 	.word	0xffffffff


	//   ....[5]....
        /*0040*/ 	.word	0xffffffff


	//   ....[6]....
        /*0044*/ 	.word	0xffffffff


	//   ....[7]....
        /*0048*/ 	.word	0xffffffff


	//   ....[8]....
        /*004c*/ 	.word	0xffffffff


	//   ....[9]....
        /*0050*/ 	.word	0xffffffff


	//----- nvinfo : EIATTR_COOP_GROUP_INSTR_OFFSETS
	.align		4
.L_1941:
        /*0054*/ 	.byte	0x04, 0x28
        /*0056*/ 	.short	(.L_1943 - .L_1942)


	//   ....[0]....
.L_1942:
        /*0058*/ 	.word	0x000018f0


	//   ....[1]....
        /*005c*/ 	.word	0x00001900


	//   ....[2]....
        /*0060*/ 	.word	0x00001930


	//   ....[3]....
        /*0064*/ 	.word	0x00001940


	//   ....[4]....
        /*0068*/ 	.word	0x00001970


	//   ....[5]....
        /*006c*/ 	.word	0x00001980


	//   ....[6]....
        /*0070*/ 	.word	0x000019c0


	//   ....[7]....
        /*0074*/ 	.word	0x000019d0


	//   ....[8]....
        /*0078*/ 	.word	0x00001a40


	//   ....[9]....
        /*007c*/ 	.word	0x00001a60


	//----- nvinfo : EIATTR_VRC_CTA_INIT_COUNT
	.align		4
.L_1943:
        /*0080*/ 	.byte	0x02, 0x4a
	.zero		1
	.zero		1


	//----- nvinfo : EIATTR_EXIT_INSTR_OFFSETS
	.align		4
        /*0084*/ 	.byte	0x04, 0x1c
        /*0086*/ 	.short	(.L_1945 - .L_1944)


	//   ....[0]....
.L_1944:
        /*0088*/ 	.word	0x000055c0


	//----- nvinfo : EIATTR_MAX_THREADS
	.align		4
.L_1945:
        /*008c*/ 	.byte	0x04, 0x05
        /*008e*/ 	.short	(.L_1947 - .L_1946)
.L_1946:
        /*0090*/ 	.word	0x00000080
        /*0094*/ 	.word	0x00000001
        /*0098*/ 	.word	0x00000001


	//----- nvinfo : EIATTR_CBANK_PARAM_SIZE
	.align		4
.L_1947:
        /*009c*/ 	.byte	0x03, 0x19
        /*009e*/ 	.short	0x0128


	//----- nvinfo : EIATTR_PARAM_CBANK
	.align		4
        /*00a0*/ 	.byte	0x04, 0x0a
        /*00a2*/ 	.short	(.L_1949 - .L_1948)
	.align		4
.L_1948:
        /*00a4*/ 	.word	index@(.nv.constant0._ZN10layer_norm13ln_bwd_kernelINS_13Kernel_traitsIf13__nv_bfloat16S2_S2_fjLj4096ELj1ELj1ELj4ELj16ENS_18Kernel_traits_baseILj4096EfS2_S2_S2_fjLj128EEEEELb0ELb0ELb0ELb1EEEvNS_9BwdParamsE)
        /*00a8*/ 	.short	0x0380
        /*00aa*/ 	.short	0x0128


	//----- nvinfo : EIATTR_SW_WAR
	.align		4
.L_1949:
        /*00ac*/ 	.byte	0x04, 0x36
        /*00ae*/ 	.short	(.L_1951 - .L_1950)
.L_1950:
        /*00b0*/ 	.word	0x00000008
.L_1951:


//--------------------- .nv.info._ZN10layer_norm13ln_bwd_kernelINS_13Kernel_traitsIf13__nv_bfloat16S2_S2_fjLj4096ELj1ELj1ELj4ELj16ENS_18Kernel_traits_baseILj4096EfS2_S2_S2_fjLj128EEEEELb0ELb0ELb1ELb0EEEvNS_9BwdParamsE --------------------------
	.section	.nv.info._ZN10layer_norm13ln_bwd_kernelINS_13Kernel_traitsIf13__nv_bfloat16S2_S2_fjLj4096ELj1ELj1ELj4ELj16ENS_18Kernel_traits_baseILj4096EfS2_S2_S2_fjLj128EEEEELb0ELb0ELb1ELb0EEEvNS_9BwdParamsE,"",@"SHT_CUDA_INFO"
	.sectionflags	@""
	.align	4


	//----- nvinfo : EIATTR_CUDA_API_VERSION
	.align		4
        /*0000*/ 	.byte	0x04, 0x37
        /*0002*/ 	.short	(.L_1953 - .L_1952)
.L_1952:
        /*0004*/ 	.word	0x00000082


	//----- nvinfo : EIATTR_KPARAM_INFO
	.align		4
.L_1953:
        /*0008*/ 	.byte	0x04, 0x17
        /*000a*/ 	.short	(.L_1955 - .L_1954)
.L_1954:
        /*000c*/ 	.word	0x00000000
        /*0010*/ 	.short	0x0000
        /*0012*/ 	.short	0x0000
        /*0014*/ 	.byte	0x00, 0xf0, 0xa1, 0x04


	//----- nvinfo : EIATTR_SPARSE_MMA_MASK
	.align		4
.L_1955:
        /*0018*/ 	.byte	0x03, 0x50
        /*001a*/ 	.short	0x0000


	//----- nvinfo : EIATTR_MAXREG_COUNT
	.align		4
        /*001c*/ 	.byte	0x03, 0x1b
        /*001e*/ 	.short	0x00ff


	//----- nvinfo : EIATTR_NUM_BARRIERS
	.align		4
        /*0020*/ 	.byte	0x02, 0x4c
        /*0022*/ 	.byte	0x01
	.zero		1


	//----- nvinfo : EIATTR_MERCURY_ISA_VERSION
	.align		4
        /*0024*/ 	.byte	0x03, 0x5f
        /*0026*/ 	.short	0x0101


	//----- nvinfo : EIATTR_COOP_GROUP_MASK_REGIDS
	.align		4
        /*0028*/ 	.byte	0x04, 0x29
        /*002a*/ 	.short	(.L_1957 - .L_1956)


	//   ....[0]....
.L_1956:
        /*002c*/ 	.word	0xffffffff


	//   ....[1]....
        /*0030*/ 	.word	0xffffffff


	//   ....[2]....
        /*0034*/ 	.word	0xffffffff


	//   ....[3]....
        /*0038*/ 	.word	0xffffffff


	//   ....[4]....
        /*003c*/ 	.word	0xffffffff


	//   ....[5]....
        /*0040*/ 	.word	0xffffffff


	//   ....[6]....
        /*0044*/ 	.word	0xffffffff


	//   ....[7]....
        /*0048*/ 	.word	0xffffffff


	//   ....[8]....
        /*004c*/ 	.word	0xffffffff


	//   ....[9]....
        /*0050*/ 	.word	0xffffffff


	//----- nvinfo : EIATTR_COOP_GROUP_INSTR_OFFSETS
	.align		4
.L_1957:
        /*0054*/ 	.byte	0x04, 0x28
        /*0056*/ 	.short	(.L_1959 - .L_1958)


	//   ....[0]....
.L_1958:
        /*0058*/ 	.word	0x000022a0


	//   ....[1]....
        /*005c*/ 	.word	0x000022c0


	//   ....[2]....
        /*0060*/ 	.word	0x00002300


	//   ....[3]....
        /*0064*/ 	.word	0x00002310


	//   ....[4]....
        /*0068*/ 	.word	0x00002350


	//   ....[5]....
        /*006c*/ 	.word	0x00002360


	//   ....[6]....
        /*0070*/ 	.word	0x00002390


	//   ....[7]....
        /*0074*/ 	.word	0x000023a0


	//   ....[8]....
        /*0078*/ 	.word	0x000023d0


	//   ....[9]....
        /*007c*/ 	.word	0x000023e0


	//----- nvinfo : EIATTR_VRC_CTA_INIT_COUNT
	.align		4
.L_1959:
        /*0080*/ 	.byte	0x02, 0x4a
	.zero		1
	.zero		1


	//----- nvinfo : EIATTR_EXIT_INSTR_OFFSETS
	.align		4
        /*0084*/ 	.byte	0x04, 0x1c
        /*0086*/ 	.short	(.L_1961 - .L_1960)


	//   ....[0]....
.L_1960:
        /*0088*/ 	.word	0x00007610


	//   ....[1]....
        /*008c*/ 	.word	0x000076b0


	//----- nvinfo : EIATTR_MAX_THREADS
	.align		4
.L_1961:
        /*0090*/ 	.byte	0x04, 0x05
        /*0092*/ 	.short	(.L_1963 - .L_1962)
.L_1962:
        /*0094*/ 	.word	0x00000080
        /*0098*/ 	.word	0x00000001
        /*009c*/ 	.word	0x00000001


	//----- nvinfo : EIATTR_CRS_STACK_SIZE
	.align		4
.L_1963:
        /*00a0*/ 	.byte	0x04, 0x1e
        /*00a2*/ 	.short	(.L_1965 - .L_1964)
.L_1964:
        /*00a4*/ 	.word	0x00000000


	//----- nvinfo : EIATTR_CBANK_PARAM_SIZE
	.align		4
.L_1965:
        /*00a8*/ 	.byte	0x03, 0x19
        /*00aa*/ 	.short	0x0128


	//----- nvinfo : EIATTR_PARAM_CBANK
	.align		4
        /*00ac*/ 	.byte	0x04, 0x0a
        /*00ae*/ 	.short	(.L_1967 - .L_1966)
	.align		4
.L_1966:
        /*00b0*/ 	.word	index@(.nv.constant0._ZN10layer_norm13ln_bwd_kernelINS_13Kernel_traitsIf13__nv_bfloat16S2_S2_fjLj4096ELj1ELj1ELj4ELj16ENS_18Kernel_traits_baseILj4096EfS2_S2_S2_fjLj128EEEEELb0ELb0ELb1ELb0EEEvNS_9BwdParamsE)
        /*00b4*/ 	.short	0x0380
        /*00b6*/ 	.short	0x0128


	//----- nvinfo : EIATTR_SW_WAR
	.align		4
.L_1967:
        /*00b8*/ 	.byte	0x04, 0x36
        /*00ba*/ 	.short	(.L_1969 - .L_1968)
.L_1968:
        /*00bc*/ 	.word	0x00000008
.L_1969:


//--------------------- .nv.info._ZN10layer_norm13ln_bwd_kernelINS_13Kernel_traitsIf13__nv_bfloat16S2_S2_fjLj4096ELj1ELj1ELj4ELj16ENS_18Kernel_traits_baseILj4096EfS2_S2_S2_fjLj128EEEEELb0ELb0ELb1ELb1EEEvNS_9BwdParamsE --------------------------
	.section	.nv.info._ZN10layer_norm13ln_bwd_kernelINS_13Kernel_traitsIf13__nv_bfloat16S2_S2_fjLj4096ELj1ELj1ELj4ELj16ENS_18Kernel_traits_baseILj4096EfS2_S2_S2_fjLj128EEEEELb0ELb0ELb1ELb1EEEvNS_9BwdParamsE,"",@"SHT_CUDA_INFO"
	.sectionflags	@""
	.align	4


	//----- nvinfo : EIATTR_CUDA_API_VERSION
	.align		4
        /*0000*/ 	.byte	0x04, 0x37
        /*0002*/ 	.short	(.L_1971 - .L_1970)
.L_1970:
        /*0004*/ 	.word	0x00000082


	//----- nvinfo : EIATTR_KPARAM_INFO
	.align		4
.L_1971:
        /*0008*/ 	.byte	0x04, 0x17
        /*000a*/ 	.short	(.L_1973 - .L_1972)
.L_1972:
        /*000c*/ 	.word	0x00000000
        /*0010*/ 	.short	0x0000
        /*0012*/ 	.short	0x0000
        /*0014*/ 	.byte	0x00, 0xf0, 0xa1, 0x04


	//----- nvinfo : EIATTR_SPARSE_MMA_MASK
	.align		4
.L_1973:
        /*0018*/ 	.byte	0x03, 0x50
        /*001a*/ 	.short	0x0000


	//----- nvinfo : EIATTR_MAXREG_COUNT
	.align		4
        /*001c*/ 	.byte	0x03, 0x1b
        /*001e*/ 	.short	0x00ff


	//----- nvinfo : EIATTR_NUM_BARRIERS
	.align		4
        /*0020*/ 	.byte	0x02, 0x4c
        /*0022*/ 	.byte	0x01
	.zero		1


	//----- nvinfo : EIATTR_MERCURY_ISA_VERSION
	.align		4
        /*0024*/ 	.byte	0x03, 0x5f
        /*0026*/ 	.short	0x0101


	//----- nvinfo : EIATTR_COOP_GROUP_MASK_REGIDS
	.align		4
        /*0028*/ 	.byte	0x04, 0x29
        /*002a*/ 	.short	(.L_1975 - .L_1974)


	//   ....[0]....
.L_1974:
        /*002c*/ 	.word	0xffffffff


	//   ....[1]....
        /*0030*/ 	.word	0xffffffff


	//   ....[2]....
        /*0034*/ 	.word	0xffffffff


	//   ....[3]....
        /*0038*/ 	.word	0xffffffff


	//   ....[4]....
        /*003c*/ 	.word	0xffffffff


	//   ....[5]....
        /*0040*/ 	.word	0xffffffff


	//   ....[6]....
        /*0044*/ 	.word	0xffffffff


	//   ....[7]....
        /*0048*/ 	.word	0xffffffff


	//   ....[8]....
        /*004c*/ 	.word	0xffffffff


	//   ....[9]....
        /*0050*/ 	.word	0xffffffff


	//----- nvinfo : EIATTR_COOP_GROUP_INSTR_OFFSETS
	.align		4
.L_1975:
        /*0054*/ 	.byte	0x04, 0x28
        /*0056*/ 	.short	(.L_1977 - .L_1976)


	//   ....[0]....
.L_1976:
        /*0058*/ 	.word	0x00001d10


	//   ....[1]....
        /*005c*/ 	.word	0x00001d30


	//   ....[2]....
        /*0060*/ 	.word	0x00001d70


	//   ....[3]....
        /*0064*/ 	.word	0x00001d80


	//   ....[4]....
        /*0068*/ 	.word	0x00001dc0


	//   ....[5]....
        /*006c*/ 	.word	0x00001dd0


	//   ....[6]....
        /*0070*/ 	.word	0x00001e00


	//   ....[7]....
        /*0074*/ 	.word	0x00001e10


	//   ....[8]....
        /*0078*/ 	.word	0x00001e40


	//   ....[9]....
        /*007c*/ 	.word	0x00001e50


	//----- nvinfo : EIATTR_VRC_CTA_INIT_COUNT
	.align		4
.L_1977:
        /*0080*/ 	.byte	0x02, 0x4a
	.zero		1
	.zero		1


	//----- nvinfo : EIATTR_EXIT_INSTR_OFFSETS
	.align		4
        /*0084*/ 	.byte	0x04, 0x1c
        /*0086*/ 	.short	(.L_1979 - .L_1978)


	//   ....[0]....
.L_1978:
        /*0088*/ 	.word	0x00006de0


	//----- nvinfo : EIATTR_MAX_THREADS
	.align		4
.L_1979:
        /*008c*/ 	.byte	0x04, 0x05
        /*008e*/ 	.short	(.L_1981 - .L_1980)
.L_1980:
        /*0090*/ 	.word	0x00000080
        /*0094*/ 	.word	0x00000001
        /*0098*/ 	.word	0x00000001


	//----- nvinfo : EIATTR_CRS_STACK_SIZE
	.align		4
.L_1981:
        /*009c*/ 	.byte	0x04, 0x1e
        /*009e*/ 	.short	(.L_1983 - .L_1982)
.L_1982:
        /*00a0*/ 	.word	0x00000000


	//----- nvinfo : EIATTR_CBANK_PARAM_SIZE
	.align		4
.L_1983:
        /*00a4*/ 	.byte	0x03, 0x19
        /*00a6*/ 	.short	0x0128


	//----- nvinfo : EIATTR_PARAM_CBANK
	.align		4
        /*00a8*/ 	.byte	0x04, 0x0a
        /*00aa*/ 	.short	(.L_1985 - .L_1984)
	.align		4
.L_1984:
        /*00ac*/ 	.word	index@(.nv.constant0._ZN10layer_norm13ln_bwd_kernelINS_13Kernel_traitsIf13__nv_bfloat16S2_S2_fjLj4096ELj1ELj1ELj4ELj16ENS_18Kernel_traits_baseILj4096EfS2_S2_S2_fjLj128EEEEELb0ELb0ELb1ELb1EEEvNS_9BwdParamsE)
        /*00b0*/ 	.short	0x0380
        /*00b2*/ 	.short	0x0128


	//----- nvinfo : EIATTR_SW_WAR
	.align		4
.L_1985:
        /*00b4*/ 	.byte	0x04, 0x36
        /*00b6*/ 	.short	(.L_1987 - .L_1986)
.L_1986:
        /*00b8*/ 	.word	0x00000008
.L_1987:


//--------------------- .nv.info._ZN10layer_norm13ln_bwd_kernelINS_13Kernel_traitsIf13__nv_bfloat16S2_S2_fjLj4096ELj1ELj1ELj4ELj16ENS_18Kernel_traits_baseILj4096EfS2_S2_S2_fjLj128EEEEELb0ELb1ELb0ELb0EEEvNS_9BwdParamsE --------------------------
	.section	.nv.info._ZN10layer_norm13ln_bwd_kernelINS_13Kernel_traitsIf13__nv_bfloat16S2_S2_fjLj4096ELj1ELj1ELj4ELj16ENS_18Kernel_traits_baseILj4096EfS2_S2_S2_fjLj128EEEEELb0ELb1ELb0ELb0EEEvNS_9BwdParamsE,"",@"SHT_CUDA_INFO"
	.sectionflags	@""
	.align	4


	//----- nvinfo : EIATTR_CUDA_API_VERSION
	.align		4
        /*0000*/ 	.byte	0x04, 0x37
        /*0002*/ 	.short	(.L_1989 - .L_1988)
.L_1988:
        /*0004*/ 	.word	0x00000082


	//----- nvinfo : EIATTR_KPARAM_INFO
	.align		4
.L_1989:
        /*0008*/ 	.byte	0x04, 0x17
        /*000a*/ 	.short	(.L_1991 - .L_1990)
.L_1990:
        /*000c*/ 	.word	0x00000000
        /*0010*/ 	.short	0x0000
        /*0012*/ 	.short	0x0000
        /*0014*/ 	.byte	0x00, 0xf0, 0xa1, 0x04


	//----- nvinfo : EIATTR_SPARSE_MMA_MASK
	.align		4
.L_1991:
        /*0018*/ 	.byte	0x03, 0x50
        /*001a*/ 	.short	0x0000


	//----- nvinfo : EIATTR_MAXREG_COUNT
	.align		4
        /*001c*/ 	.byte	0x03, 0x1b
        /*001e*/ 	.short	0x00ff


	//----- nvinfo : EIATTR_NUM_BARRIERS
	.align		4
        /*0020*/ 	.byte	0x02, 0x4c
        /*0022*/ 	.byte	0x01
	.zero		1


	//----- nvinfo : EIATTR_ANNOTATIONS
	.align		4
        /*0024*/ 	.byte	0x04, 0x55
        /*0026*/ 	.short	(.L_1993 - .L_1992)


	//   ....[0]....
.L_1992:
        /* <DEDUP_REMOVED lines=9> */


	//----- nvinfo : EIATTR_MERCURY_ISA_VERSION
	.align		4
.L_1993:
        /*00a8*/ 	.byte	0x03, 0x5f
        /*00aa*/ 	.short	0x0101


	//----- nvinfo : EIATTR_COOP_GROUP_MASK_REGIDS
	.align		4
        /*00ac*/ 	.byte	0x04, 0x29
        /*00ae*/ 	.short	(.L_1995 - .L_1994)


	//   ....[0]....
.L_1994:
        /*00b0*/ 	.word	0xffffffff


	//   ....[1]....
        /*00b4*/ 	.word	0xffffffff


	//   ....[2]....
        /*00b8*/ 	.word	0xffffffff


	//   ....[3]....
        /*00bc*/ 	.word	0xffffffff


	//   ....[4]....
        /*00c0*/ 	.word	0xffffffff


	//   ....[5]....
        /*00c4*/ 	.word	0xffffffff


	//   ....[6]....
        /*00c8*/ 	.word	0xffffffff


	//   ....[7]....
        /*00cc*/ 	.word	0xffffffff


	//   ....[8]....
        /*00d0*/ 	.word	0xffffffff


	//   ....[9]....
        /*00d4*/ 	.word	0xffffffff


	//----- nvinfo : EIATTR_COOP_GROUP_INSTR_OFFSETS
	.align		4
.L_1995:
        /*00d8*/ 	.byte	0x04, 0x28
        /*00da*/ 	.short	(.L_1997 - .L_1996)


	//   ....[0]....
.L_1996:
        /*00dc*/ 	.word	0x000024e0


	//   ....[1]....
        /*00e0*/ 	.word	0x00002520


	//   ....[2]....
        /*00e4*/ 	.word	0x00002530


	//   ....[3]....
        /*00e8*/ 	.word	0x00002560


	//   ....[4]....
        /*00ec*/ 	.word	0x00002570


	//   ....[5]....
        /*00f0*/ 	.word	0x000025a0


	//   ....[6]....
        /*00f4*/ 	.word	0x000025b0


	//   ....[7]....
        /*00f8*/ 	.word	0x000025e0


	//   ....[8]....
        /*00fc*/ 	.word	0x000025f0


	//   ....[9]....
        /*0100*/ 	.word	0x00002620


	//----- nvinfo : EIATTR_VRC_CTA_INIT_COUNT
	.align		4
.L_1997:
        /*0104*/ 	.byte	0x02, 0x4a
	.zero		1
	.zero		1


	//----- nvinfo : EIATTR_EXIT_INSTR_OFFSETS
	.align		4
        /*0108*/ 	.byte	0x04, 0x1c
        /*010a*/ 	.short	(.L_1999 - .L_1998)


	//   ....[0]....
.L_1998:
        /*010c*/ 	.word	0x00007f60


	//   ....[1]....
        /*0110*/ 	.word	0x00008030


	//----- nvinfo : EIATTR_MAX_THREADS
	.align		4
.L_1999:
        /*0114*/ 	.byte	0x04, 0x05
        /*0116*/ 	.short	(.L_2001 - .L_2000)
.L_2000:
        /*0118*/ 	.word	0x00000080
        /*011c*/ 	.word	0x00000001
        /*0120*/ 	.word	0x00000001


	//----- nvinfo : EIATTR_CRS_STACK_SIZE
	.align		4
.L_2001:
        /*0124*/ 	.byte	0x04, 0x1e
        /*0126*/ 	.short	(.L_2003 - .L_2002)
.L_2002:
        /*0128*/ 	.word	0x00000000


	//----- nvinfo : EIATTR_CBANK_PARAM_SIZE
	.align		4
.L_2003:
        /*012c*/ 	.byte	0x03, 0x19
        /*012e*/ 	.short	0x0128


	//----- nvinfo : EIATTR_PARAM_CBANK
	.align		4
        /*0130*/ 	.byte	0x04, 0x0a
        /*0132*/ 	.short	(.L_2005 - .L_2004)
	.align		4
.L_2004:
        /*0134*/ 	.word	index@(.nv.constant0._ZN10layer_norm13ln_bwd_kernelINS_13Kernel_traitsIf13__nv_bfloat16S2_S2_fjLj4096ELj1ELj1ELj4ELj16ENS_18Kernel_traits_baseILj4096EfS2_S2_S2_fjLj128EEEEELb0ELb1ELb0ELb0EEEvNS_9BwdParamsE)
        /*0138*/ 	.short	0x0380
        /*013a*/ 	.short	0x0128


	//----- nvinfo : EIATTR_SW_WAR
	.align		4
.L_2005:
        /*013c*/ 	.byte	0x04, 0x36
        /*013e*/ 	.short	(.L_2007 - .L_2006)
.L_2006:
        /*0140*/ 	.word	0x00000008
.L_2007:


//--------------------- .nv.info._ZN10layer_norm13ln_bwd_kernelINS_13Kernel_traitsIf13__nv_bfloat16S2_S2_fjLj4096ELj1ELj1ELj4ELj16ENS_18Kernel_traits_baseILj4096EfS2_S2_S2_fjLj128EEEEELb0ELb1ELb0ELb1EEEvNS_9BwdParamsE --------------------------
	.section	.nv.info._ZN10layer_norm13ln_bwd_kernelINS_13Kernel_traitsIf13__nv_bfloat16S2_S2_fjLj4096ELj1ELj1ELj4ELj16ENS_18Kernel_traits_baseILj4096EfS2_S2_S2_fjLj128EEEEELb0ELb1ELb0ELb1EEEvNS_9BwdParamsE,"",@"SHT_CUDA_INFO"
	.sectionflags	@""
	.align	4


	//----- nvinfo : EIATTR_CUDA_API_VERSION
	.align		4
        /*0000*/ 	.byte	0x04, 0x37
        /*0002*/ 	.short	(.L_2009 - .L_2008)
.L_2008:
        /*0004*/ 	.word	0x00000082


	//----- nvinfo : EIATTR_KPARAM_INFO
	.align		4
.L_2009:
        /*0008*/ 	.byte	0x04, 0x17
        /*000a*/ 	.short	(.L_2011 - .L_2010)
.L_2010:
        /*000c*/ 	.word	0x00000000
        /*0010*/ 	.short	0x0000
        /*0012*/ 	.short	0x0000
        /*0014*/ 	.byte	0x00, 0xf0, 0xa1, 0x04


	//----- nvinfo : EIATTR_SPARSE_MMA_MASK
	.align		4
.L_2011:
        /*0018*/ 	.byte	0x03, 0x50
        /*001a*/ 	.short	0x0000


	//----- nvinfo : EIATTR_MAXREG_COUNT
	.align		4
        /*001c*/ 	.byte	0x03, 0x1b
        /*001e*/ 	.short	0x00ff


	//----- nvinfo : EIATTR_NUM_BARRIERS
	.align		4
        /*0020*/ 	.byte	0x02, 0x4c
        /*0022*/ 	.byte	0x01
	.zero		1


	//----- nvinfo : EIATTR_ANNOTATIONS
	.align		4
        /*0024*/ 	.byte	0x04, 0x55
        /*0026*/ 	.short	(.L_2013 - .L_2012)


	//   ....[0]....
.L_2012:
        /* <DEDUP_REMOVED lines=14> */


	//----- nvinfo : EIATTR_MERCURY_ISA_VERSION
	.align		4
.L_2013:
        /*00f8*/ 	.byte	0x03, 0x5f
        /*00fa*/ 	.short	0x0101


	//----- nvinfo : EIATTR_COOP_GROUP_MASK_REGIDS
	.align		4
        /*00fc*/ 	.byte	0x04, 0x29
        /*00fe*/ 	.short	(.L_2015 - .L_2014)


	//   ....[0]....
.L_2014:
        /*0100*/ 	.word	0xffffffff


	//   ....[1]....
        /*0104*/ 	.word	0xffffffff


	//   ....[2]....
        /*0108*/ 	.word	0xffffffff


	//   ....[3]....
        /*010c*/ 	.word	0xffffffff


	//   ....[4]....
        /*0110*/ 	.word	0xffffffff


	//   ....[5]....
        /*0114*/ 	.word	0xffffffff


	//   ....[6]....
        /*0118*/ 	.word	0xffffffff


	//   ....[7]....
        /*011c*/ 	.word	0xffffffff


	//   ....[8]....
        /*0120*/ 	.word	0xffffffff


	//   ....[9]....
        /*0124*/ 	.word	0xffffffff


	//----- nvinfo : EIATTR_COOP_GROUP_INSTR_OFFSETS
	.align		4
.L_2015:
        /*0128*/ 	.byte	0x04, 0x28
        /*012a*/ 	.short	(.L_2017 - .L_2016)


	//   ....[0]....
.L_2016:
        /*012c*/ 	.word	0x00001fa0


	//   ....[1]....
        /*0130*/ 	.word	0x00002090


	//   ....[2]....
        /*0134*/ 	.word	0x000020b0


	//   ....[3]....
        /*0138*/ 	.word	0x000020d0


	//   ....[4]....
        /*013c*/ 	.word	0x000020f0


	//   ....[5]....
        /*0140*/ 	.word	0x00002110


	//   ....[6]....
        /*0144*/ 	.word	0x00002130


	//   ....[7]....
        /*0148*/ 	.word	0x00002150


	//   ....[8]....
        /*014c*/ 	.word	0x00002180


	//   ....[9]....
        /*0150*/ 	.word	0x000021b0


	//----- nvinfo : EIATTR_VRC_CTA_INIT_COUNT
	.align		4
.L_2017:
        /*0154*/ 	.byte	0x02, 0x4a
	.zero		1
	.zero		1


	//----- nvinfo : EIATTR_EXIT_INSTR_OFFSETS
	.align		4
        /*0158*/ 	.byte	0x04, 0x1c
        /*015a*/ 	.short	(.L_2019 - .L_2018)


	//   ....[0]....
.L_2018:
        /*015c*/ 	.word	0x00007d70


	//----- nvinfo : EIATTR_MAX_THREADS
	.align		4
.L_2019:
        /*0160*/ 	.byte	0x04, 0x05
        /*0162*/ 	.short	(.L_2021 - .L_2020)
.L_2020:
        /*0164*/ 	.word	0x00000080
        /*0168*/ 	.word	0x00000001
        /*016c*/ 	.word	0x00000001


	//----- nvinfo : EIATTR_CRS_STACK_SIZE
	.align		4
.L_2021:
        /*0170*/ 	.byte	0x04, 0x1e
        /*0172*/ 	.short	(.L_2023 - .L_2022)
.L_2022:
        /*0174*/ 	.word	0x00000000


	//----- nvinfo : EIATTR_CBANK_PARAM_SIZE
	.align		4
.L_2023:
        /*0178*/ 	.byte	0x03, 0x19
        /*017a*/ 	.short	0x0128


	//----- nvinfo : EIATTR_PARAM_CBANK
	.align		4
        /*017c*/ 	.byte	0x04, 0x0a
        /*017e*/ 	.short	(.L_2025 - .L_2024)
	.align		4
.L_2024:
        /*0180*/ 	.word	index@(.nv.constant0._ZN10layer_norm13ln_bwd_kernelINS_13Kernel_traitsIf13__nv_bfloat16S2_S2_fjLj4096ELj1ELj1ELj4ELj16ENS_18Kernel_traits_baseILj4096EfS2_S2_S2_fjLj128EEEEELb0ELb1ELb0ELb1EEEvNS_9BwdParamsE)
        /*0184*/ 	.short	0x0380
        /*0186*/ 	.short	0x0128


	//----- nvinfo : EIATTR_SW_WAR
	.align		4
.L_2025:
        /*0188*/ 	.byte	0x04, 0x36
        /*018a*/ 	.short	(.L_2027 - .L_2026)
.L_2026:
        /*018c*/ 	.word	0x00000008
.L_2027:


//--------------------- .nv.info._ZN10layer_norm13ln_bwd_kernelINS_13Kernel_traitsIf13__nv_bfloat16S2_S2_fjLj4096ELj1ELj1ELj4ELj16ENS_18Kernel_traits_baseILj4096EfS2_S2_S2_fjLj128EEEEELb0ELb1ELb1ELb0EEEvNS_9BwdParamsE --------------------------
	.section	.nv.info._ZN10layer_norm13ln_bwd_kernelINS_13Kernel_traitsIf13__nv_bfloat16S2_S2_fjLj4096ELj1ELj1ELj4ELj16ENS_18Kernel_traits_baseILj4096EfS2_S2_S2_fjLj128EEEEELb0ELb1ELb1ELb0EEEvNS_9BwdParamsE,"",@"SHT_CUDA_INFO"
	.sectionflags	@""
	.align	4


	//----- nvinfo : EIATTR_CUDA_API_VERSION
	.align		4
        /*0000*/ 	.byte	0x04, 0x37
        /*0002*/ 	.short	(.L_2029 - .L_2028)
.L_2028:
        /*0004*/ 	.word	0x00000082


	//----- nvinfo : EIATTR_KPARAM_INFO
	.align		4
.L_2029:
        /*0008*/ 	.byte	0x04, 0x17
        /*000a*/ 	.short	(.L_2031 - .L_2030)
.L_2030:
        /*000c*/ 	.word	0x00000000
        /*0010*/ 	.short	0x0000
        /*0012*/ 	.short	0x0000
        /*0014*/ 	.byte	0x00, 0xf0, 0xa1, 0x04


	//----- nvinfo : EIATTR_SPARSE_MMA_MASK
	.align		4
.L_2031:
        /*0018*/ 	.byte	0x03, 0x50
        /*001a*/ 	.short	0x0000


	//----- nvinfo : EIATTR_MAXREG_COUNT
	.align		4
        /*001c*/ 	.byte	0x03, 0x1b
        /*001e*/ 	.short	0x00ff


	//----- nvinfo : EIATTR_NUM_BARRIERS
	.align		4
        /*0020*/ 	.byte	0x02, 0x4c
        /*0022*/ 	.byte	0x01
	.zero		1


	//----- nvinfo : EIATTR_ANNOTATIONS
	.align		4
        /*0024*/ 	.byte	0x04, 0x55
        /*0026*/ 	.short	(.L_2033 - .L_2032)


	//   ....[0]....
.L_2032:
        /* <DEDUP_REMOVED lines=17> */


	//----- nvinfo : EIATTR_MERCURY_ISA_VERSION
	.align		4
.L_2033:
        /*0128*/ 	.byte	0x03, 0x5f
        /*012a*/ 	.short	0x0101


	//----- nvinfo : EIATTR_COOP_GROUP_MASK_REGIDS
	.align		4
        /*012c*/ 	.byte	0x04, 0x29
        /*012e*/ 	.short	(.L_2035 - .L_2034)


	//   ....[0]....
.L_2034:
        /*0130*/ 	.word	0xffffffff


	//   ....[1]....
        /*0134*/ 	.word	0xffffffff


	//   ....[2]....
        /*0138*/ 	.word	0xffffffff


	//   ....[3]....
        /*013c*/ 	.word	0xffffffff


	//   ....[4]....
        /*0140*/ 	.word	0xffffffff


	//   ....[5]....
        /*0144*/ 	.word	0xffffffff


	//   ....[6]....
        /*0148*/ 	.word	0xffffffff


	//   ....[7]....
        /*014c*/ 	.word	0xffffffff


	//   ....[8]....
        /*0150*/ 	.word	0xffffffff


	//   ....[9]....
        /*0154*/ 	.word	0xffffffff


	//----- nvinfo : EIATTR_COOP_GROUP_INSTR_OFFSETS
	.align		4
.L_2035:
        /*0158*/ 	.byte	0x04, 0x28
        /*015a*/ 	.short	(.L_2037 - .L_2036)


	//   ....[0]....
.L_2036:
        /*015c*/ 	.word	0x00002880


	//   ....[1]....
        /*0160*/ 	.word	0x000028b0


	//   ....[2]....
        /*0164*/ 	.word	0x000028e0


	//   ....[3]....
        /*0168*/ 	.word	0x00002900


	//   ....[4]....
        /*016c*/ 	.word	0x00002920


	//   ....[5]....
        /*0170*/ 	.word	0x00002940


	//   ....[6]....
        /*0174*/ 	.word	0x00002960


	//   ....[7]....
        /*0178*/ 	.word	0x00002980


	//   ....[8]....
        /*017c*/ 	.word	0x000029a0


	//   ....[9]....
        /*0180*/ 	.word	0x000029c0


	//----- nvinfo : EIATTR_VRC_CTA_INIT_COUNT
	.align		4
.L_2037:
        /*0184*/ 	.byte	0x02, 0x4a
	.zero		1
	.zero		1


	//----- nvinfo : EIATTR_EXIT_INSTR_OFFSETS
	.align		4
        /*0188*/ 	.byte	0x04, 0x1c
        /*018a*/ 	.short	(.L_2039 - .L_2038)


	//   ....[0]....
.L_2038:
        /*018c*/ 	.word	0x0000a290


	//   ....[1]....
        /*0190*/ 	.word	0x0000a360


	//----- nvinfo : EIATTR_MAX_THREADS
	.align		4
.L_2039:
        /*0194*/ 	.byte	0x04, 0x05
        /*0196*/ 	.short	(.L_2041 - .L_2040)
.L_2040:
        /*0198*/ 	.word	0x00000080
        /*019c*/ 	.word	0x00000001
        /*01a0*/ 	.word	0x00000001


	//----- nvinfo : EIATTR_CRS_STACK_SIZE
	.align		4
.L_2041:
        /*01a4*/ 	.byte	0x04, 0x1e
        /*01a6*/ 	.short	(.L_2043 - .L_2042)
.L_2042:
        /*01a8*/ 	.word	0x00000000


	//----- nvinfo : EIATTR_CBANK_PARAM_SIZE
	.align		4
.L_2043:
        /*01ac*/ 	.byte	0x03, 0x19
        /*01ae*/ 	.short	0x0128


	//----- nvinfo : EIATTR_PARAM_CBANK
	.align		4
        /*01b0*/ 	.byte	0x04, 0x0a
        /*01b2*/ 	.short	(.L_2045 - .L_2044)
	.align		4
.L_2044:
        /*01b4*/ 	.word	index@(.nv.constant0._ZN10layer_norm13ln_bwd_kernelINS_13Kernel_traitsIf13__nv_bfloat16S2_S2_fjLj4096ELj1ELj1ELj4ELj16ENS_18Kernel_traits_baseILj4096EfS2_S2_S2_fjLj128EEEEELb0ELb1ELb1ELb0EEEvNS_9BwdParamsE)
        /*01b8*/ 	.short	0x0380
        /*01ba*/ 	.short	0x0128


	//----- nvinfo : EIATTR_SW_WAR
	.align		4
.L_2045:
        /*01bc*/ 	.byte	0x04, 0x36
        /*01be*/ 	.short	(.L_2047 - .L_2046)
.L_2046:
        /*01c0*/ 	.word	0x00000008
.L_2047:


//--------------------- .nv.info._ZN10layer_norm13ln_bwd_kernelINS_13Kernel_traitsIf13__nv_bfloat16S2_S2_fjLj4096ELj1ELj1ELj4ELj16ENS_18Kernel_traits_baseILj4096EfS2_S2_S2_fjLj128EEEEELb0ELb1ELb1ELb1EEEvNS_9BwdParamsE --------------------------
	.section	.nv.info._ZN10layer_norm13ln_bwd_kernelINS_13Kernel_traitsIf13__nv_bfloat16S2_S2_fjLj4096ELj1ELj1ELj4ELj16ENS_18Kernel_traits_baseILj4096EfS2_S2_S2_fjLj128EEEEELb0ELb1ELb1ELb1EEEvNS_9BwdParamsE,"",@"SHT_CUDA_INFO"
	.sectionflags	@""
	.align	4


	//----- nvinfo : EIATTR_CUDA_API_VERSION
	.align		4
        /*0000*/ 	.byte	0x04, 0x37
        /*0002*/ 	.short	(.L_2049 - .L_2048)
.L_2048:
        /*0004*/ 	.word	0x00000082


	//----- nvinfo : EIATTR_KPARAM_INFO
	.align		4
.L_2049:
        /*0008*/ 	.byte	0x04, 0x17
        /*000a*/ 	.short	(.L_2051 - .L_2050)
.L_2050:
        /*000c*/ 	.word	0x00000000
        /*0010*/ 	.short	0x0000
        /*0012*/ 	.short	0x0000
        /*0014*/ 	.byte	0x00, 0xf0, 0xa1, 0x04


	//----- nvinfo : EIATTR_SPARSE_MMA_MASK
	.align		4
.L_2051:
        /*0018*/ 	.byte	0x03, 0x50
        /*001a*/ 	.short	0x0000


	//----- nvinfo : EIATTR_MAXREG_COUNT
	.align		4
        /*001c*/ 	.byte	0x03, 0x1b
        /*001e*/ 	.short	0x00ff


	//----- nvinfo : EIATTR_NUM_BARRIERS
	.align		4
        /*0020*/ 	.byte	0x02, 0x4c
        /*0022*/ 	.byte	0x01
	.zero		1


	//----- nvinfo : EIATTR_ANNOTATIONS
	.align		4
        /*0024*/ 	.byte	0x04, 0x55
        /*0026*/ 	.short	(.L_2053 - .L_2052)


	//   ....[0]....
.L_2052:
        /*0028*/ 	.word	0x00000001
        /*002c*/ 	.byte	0x80, 0x05, 0x00, 0x00, 0x01, 0x00, 0x00, 0x00, 0x90, 0x05, 0x00, 0x00, 0x01, 0x00, 0x00, 0x00
        /*003c*/ 	.byte	0xa0, 0x05, 0x00, 0x00, 0x01, 0x00, 0x00, 0x00, 0xb0, 0x05, 0x00, 0x00, 0x01, 0x00, 0x00, 0x00
        /*004c*/ 	.byte	0xa0, 0x0e, 0x00, 0x00, 0x01, 0x00, 0x00, 0x00, 0x90, 0x0f, 0x00, 0x00, 0x01, 0x00, 0x00, 0x00
        /*005c*/ 	.byte	0x10, 0x11, 0x00, 0x00, 0x01, 0x00, 0x00, 0x00, 0x40, 0x11, 0x00, 0x00, 0x01, 0x00, 0x00, 0x00
        /*006c*/ 	.byte	0xc0, 0x11, 0x00, 0x00, 0x01, 0x00, 0x00, 0x00, 0x20, 0x12, 0x00, 0x00, 0x01, 0x00, 0x00, 0x00
        /*007c*/ 	.byte	0x40, 0x12, 0x00, 0x00, 0x01, 0x00, 0x00, 0x00, 0x60, 0x12, 0x00, 0x00


	//----- nvinfo : EIATTR_MERCURY_ISA_VERSION
	.align		4
.L_2053:
        /*0088*/ 	.byte	0x03, 0x5f
        /*008a*/ 	.short	0x0101


	//----- nvinfo : EIATTR_COOP_GROUP_MASK_REGIDS
	.align		4
        /*008c*/ 	.byte	0x04, 0x29
        /*008e*/ 	.short	(.L_2055 - .L_2054)


	//   ....[0]....
.L_2054:
        /*0090*/ 	.word	0xffffffff


	//   ....[1]....
        /*0094*/ 	.word	0xffffffff


	//   ....[2]....
        /*0098*/ 	.word	0xffffffff


	//   ....[3]....
        /*009c*/ 	.word	0xffffffff


	//   ....[4]....
        /*00a0*/ 	.word	0xffffffff


	//   ....[5]....
        /*00a4*/ 	.word	0xffffffff


	//   ....[6]....
        /*00a8*/ 	.word	0xffffffff


	//   ....[7]....
        /*00ac*/ 	.word	0xffffffff


	//   ....[8]....
        /*00b0*/ 	.word	0xffffffff


	//   ....[9]....
        /*00b4*/ 	.word	0xffffffff


	//----- nvinfo : EIATTR_COOP_GROUP_INSTR_OFFSETS
	.align		4
.L_2055:
        /*00b8*/ 	.byte	0x04, 0x28
        /*00ba*/ 	.short	(.L_2057 - .L_2056)


	//   ....[0]....
.L_2056:
        /*00bc*/ 	.word	0x000020f0


	//   ....[1]....
        /*00c0*/ 	.word	0x00002110


	//   ....[2]....
        /*00c4*/ 	.word	0x00002150


	//   ....[3]....
        /*00c8*/ 	.word	0x00002160


	//   ....[4]....
        /*00cc*/ 	.word	0x000021a0


	//   ....[5]....
        /*00d0*/ 	.word	0x000021b0


	//   ....[6]....
        /*00d4*/ 	.word	0x000021e0


	//   ....[7]....
        /*00d8*/ 	.word	0x000021f0


	//   ....[8]....
        /*00dc*/ 	.word	0x00002220


	//   ....[9]....
        /*00e0*/ 	.word	0x00002230


	//----- nvinfo : EIATTR_VRC_CTA_INIT_COUNT
	.align		4
.L_2057:
        /*00e4*/ 	.byte	0x02, 0x4a
	.zero		1
	.zero		1


	//----- nvinfo : EIATTR_EXIT_INSTR_OFFSETS
	.align		4
        /*00e8*/ 	.byte	0x04, 0x1c
        /*00ea*/ 	.short	(.L_2059 - .L_2058)


	//   ....[0]....
.L_2058:
        /*00ec*/ 	.word	0x000097d0


	//----- nvinfo : EIATTR_MAX_THREADS
	.align		4
.L_2059:
        /*00f0*/ 	.byte	0x04, 0x05
        /*00f2*/ 	.short	(.L_2061 - .L_2060)
.L_2060:
        /*00f4*/ 	.word	0x00000080
        /*00f8*/ 	.word	0x00000001
        /*00fc*/ 	.word	0x00000001


	//----- nvinfo : EIATTR_CRS_STACK_SIZE
	.align		4
.L_2061:
        /*0100*/ 	.byte	0x04, 0x1e
        /*0102*/ 	.short	(.L_2063 - .L_2062)
.L_2062:
        /*0104*/ 	.word	0x00000000


	//----- nvinfo : EIATTR_CBANK_PARAM_SIZE
	.align		4
.L_2063:
        /*0108*/ 	.byte	0x03, 0x19
        /*010a*/ 	.short	0x0128


	//----- nvinfo : EIATTR_PARAM_CBANK
	.align		4
        /*010c*/ 	.byte	0x04, 0x0a
        /*010e*/ 	.short	(.L_2065 - .L_2064)
	.align		4
.L_2064:
        /*0110*/ 	.word	index@(.nv.constant0._ZN10layer_norm13ln_bwd_kernelINS_13Kernel_traitsIf13__nv_bfloat16S2_S2_fjLj4096ELj1ELj1ELj4ELj16ENS_18Kernel_traits_baseILj4096EfS2_S2_S2_fjLj128EEEEELb0ELb1ELb1ELb1EEEvNS_9BwdParamsE)
        /*0114*/ 	.short	0x0380
        /*0116*/ 	.short	0x0128


	//----- nvinfo : EIATTR_SW_WAR
	.align		4
.L_2065:
        /*0118*/ 	.byte	0x04, 0x36
        /*011a*/ 	.short	(.L_2067 - .L_2066)
.L_2066:
        /*011c*/ 	.word	0x00000008
.L_2067:


//--------------------- .nv.info._ZN10layer_norm13ln_bwd_kernelINS_13Kernel_traitsIf13__nv_bfloat16S2_S2_fjLj4096ELj1ELj1ELj4ELj16ENS_18Kernel_traits_baseILj4096EfS2_S2_S2_fjLj128EEEEELb1ELb0ELb0ELb0EEEvNS_9BwdParamsE --------------------------
	.section	.nv.info._ZN10layer_norm13ln_bwd_kernelINS_13Kernel_traitsIf13__nv_bfloat16S2_S2_fjLj4096ELj1ELj1ELj4ELj16ENS_18Kernel_traits_baseILj4096EfS2_S2_S2_fjLj128EEEEELb1ELb0ELb0ELb0EEEvNS_9BwdParamsE,"",@"SHT_CUDA_INFO"
	.sectionflags	@""
	.align	4


	//----- nvinfo : EIATTR_CUDA_API_VERSION
	.align		4
        /*0000*/ 	.byte	0x04, 0x37
        /*0002*/ 	.short	(.L_2069 - .L_2068)
.L_2068:
        /*0004*/ 	.word	0x00000082


	//----- nvinfo : EIATTR_KPARAM_INFO
	.align		4
.L_2069:
        /*0008*/ 	.byte	0x04, 0x17
        /*000a*/ 	.short	(.L_2071 - .L_2070)
.L_2070:
        /*000c*/ 	.word	0x00000000
        /*0010*/ 	.short	0x0000
        /*0012*/ 	.short	0x0000
        /*0014*/ 	.byte	0x00, 0xf0, 0xa1, 0x04


	//----- nvinfo : EIATTR_SPARSE_MMA_MASK
	.align		4
.L_2071:
        /*0018*/ 	.byte	0x03, 0x50
        /*001a*/ 	.short	0x0000


	//----- nvinfo : EIATTR_MAXREG_COUNT
	.align		4
        /*001c*/ 	.byte	0x03, 0x1b
        /*001e*/ 	.short	0x00ff


	//----- nvinfo : EIATTR_NUM_BARRIERS
	.align		4
        /*0020*/ 	.byte	0x02, 0x4c
        /*0022*/ 	.byte	0x01
	.zero		1


	//----- nvinfo : EIATTR_MERCURY_ISA_VERSION
	.align		4
        /*0024*/ 	.byte	0x03, 0x5f
        /*0026*/ 	.short	0x0101


	//----- nvinfo : EIATTR_COOP_GROUP_MASK_REGIDS
	.align		4
        /*0028*/ 	.byte	0x04, 0x29
        /*002a*/ 	.short	(.L_2073 - .L_2072)


	//   ....[0]....
.L_2072:
        /*002c*/ 	.word	0xffffffff


	//   ....[1]....
        /*0030*/ 	.word	0xffffffff


	//   ....[2]....
        /*0034*/ 	.word	0xffffffff


	//   ....[3]....
        /*0038*/ 	.word	0xffffffff


	//   ....[4]....
        /*003c*/ 	.word	0xffffffff


	//   ....[5]....
        /*0040*/ 	.word	0xffffffff


	//   ....[6]....
        /*0044*/ 	.word	0xffffffff


	//   ....[7]....
        /*0048*/ 	.word	0xffffffff


	//   ....[8]....
        /*004c*/ 	.word	0xffffffff


	//   ....[9]....
        /*0050*/ 	.word	0xffffffff


	//----- nvinfo : EIATTR_COOP_GROUP_INSTR_OFFSETS
	.align		4
.L_2073:
        /*0054*/ 	.byte	0x04, 0x28
        /*0056*/ 	.short	(.L_2075 - .L_2074)


	//   ....[0]....
.L_2074:
        /*0058*/ 	.word	0x000020f0


	//   ....[1]....
        /*005c*/ 	.word	0x00002120


	//   ....[2]....
        /*0060*/ 	.word	0x000021a0


	//   ....[3]....
        /*0064*/ 	.word	0x000021d0


	//   ....[4]....
        /*0068*/ 	.word	0x00002200


	//   ....[5]....
        /*006c*/ 	.word	0x00002220


	//   ....[6]....
        /*0070*/ 	.word	0x00002260


	//   ....[7]....
        /*0074*/ 	.word	0x00002280


	//   ....[8]....
        /*0078*/ 	.word	0x000022a0


	//   ....[9]....
        /*007c*/ 	.word	0x000022c0


	//----- nvinfo : EIATTR_VRC_CTA_INIT_COUNT
	.align		4
.L_2075:
        /*0080*/ 	.byte	0x02, 0x4a
	.zero		1
	.zero		1


	//----- nvinfo : EIATTR_EXIT_INSTR_OFFSETS
	.align		4
        /*0084*/ 	.byte	0x04, 0x1c
        /*0086*/ 	.short	(.L_2077 - .L_2076)


	//   ....[0]....
.L_2076:
        /*0088*/ 	.word	0x000072f0


	//   ....[1]....
        /*008c*/ 	.word	0x00007390


	//----- nvinfo : EIATTR_MAX_THREADS
	.align		4
.L_2077:
        /*0090*/ 	.byte	0x04, 0x05
        /*0092*/ 	.short	(.L_2079 - .L_2078)
.L_2078:
        /*0094*/ 	.word	0x00000080
        /*0098*/ 	.word	0x00000001
        /*009c*/ 	.word	0x00000001


	//----- nvinfo : EIATTR_CRS_STACK_SIZE
	.align		4
.L_2079:
        /*00a0*/ 	.byte	0x04, 0x1e
        /*00a2*/ 	.short	(.L_2081 - .L_2080)
.L_2080:
        /*00a4*/ 	.word	0x00000000


	//----- nvinfo : EIATTR_CBANK_PARAM_SIZE
	.align		4
.L_2081:
        /*00a8*/ 	.byte	0x03, 0x19
        /*00aa*/ 	.short	0x0128


	//----- nvinfo : EIATTR_PARAM_CBANK
	.align		4
        /*00ac*/ 	.byte	0x04, 0x0a
        /*00ae*/ 	.short	(.L_2083 - .L_2082)
	.align		4
.L_2082:
        /*00b0*/ 	.word	index@(.nv.constant0._ZN10layer_norm13ln_bwd_kernelINS_13Kernel_traitsIf13__nv_bfloat16S2_S2_fjLj4096ELj1ELj1ELj4ELj16ENS_18Kernel_traits_baseILj4096EfS2_S2_S2_fjLj128EEEEELb1ELb0ELb0ELb0EEEvNS_9BwdParamsE)
        /*00b4*/ 	.short	0x0380
        /*00b6*/ 	.short	0x0128


	//----- nvinfo : EIATTR_SW_WAR
	.align		4
.L_2083:
        /*00b8*/ 	.byte	0x04, 0x36
        /*00ba*/ 	.short	(.L_2085 - .L_2084)
.L_2084:
        /*00bc*/ 	.word	0x00000008
.L_2085:


//--------------------- .nv.info._ZN10layer_norm13ln_bwd_kernelINS_13Kernel_traitsIf13__nv_bfloat16S2_S2_fjLj4096ELj1ELj1ELj4ELj16ENS_18Kernel_traits_baseILj4096EfS2_S2_S2_fjLj128EEEEELb1ELb0ELb0ELb1EEEvNS_9BwdParamsE --------------------------
	.section	.nv.info._ZN10layer_norm13ln_bwd_kernelINS_13Kernel_traitsIf13__nv_bfloat16S2_S2_fjLj4096ELj1ELj1ELj4ELj16ENS_18Kernel_traits_baseILj4096EfS2_S2_S2_fjLj128EEEEELb1ELb0ELb0ELb1EEEvNS_9BwdParamsE,"",@"SHT_CUDA_INFO"
	.sectionflags	@""
	.align	4


	//----- nvinfo : EIATTR_CUDA_API_VERSION
	.align		4
        /*0000*/ 	.byte	0x04, 0x37
        /*0002*/ 	.short	(.L_2087 - .L_2086)
.L_2086:
        /*0004*/ 	.word	0x00000082


	//----- nvinfo : EIATTR_KPARAM_INFO
	.align		4
.L_2087:
        /*0008*/ 	.byte	0x04, 0x17
        /*000a*/ 	.short	(.L_2089 - .L_2088)
.L_2088:
        /*000c*/ 	.word	0x00000000
        /*0010*/ 	.short	0x0000
        /*0012*/ 	.short	0x0000
        /*0014*/ 	.byte	0x00, 0xf0, 0xa1, 0x04


	//----- nvinfo : EIATTR_SPARSE_MMA_MASK
	.align		4
.L_2089:
        /*0018*/ 	.byte	0x03, 0x50
        /*001a*/ 	.short	0x0000


	//----- nvinfo : EIATTR_MAXREG_COUNT
	.align		4
        /*001c*/ 	.byte	0x03, 0x1b
        /*001e*/ 	.short	0x00ff


	//----- nvinfo : EIATTR_NUM_BARRIERS
	.align		4
        /*0020*/ 	.byte	0x02, 0x4c
        /*0022*/ 	.byte	0x01
	.zero		1


	//----- nvinfo : EIATTR_MERCURY_ISA_VERSION
	.align		4
        /*0024*/ 	.byte	0x03, 0x5f
        /*0026*/ 	.short	0x0101


	//----- nvinfo : EIATTR_COOP_GROUP_MASK_REGIDS
	.align		4
        /*0028*/ 	.byte	0x04, 0x29
        /*002a*/ 	.short	(.L_2091 - .L_2090)


	//   ....[0]....
.L_2090:
        /*002c*/ 	.word	0xffffffff


	//   ....[1]....
        /*0030*/ 	.word	0xffffffff


	//   ....[2]....
        /*0034*/ 	.word	0xffffffff


	//   ....[3]....
        /*0038*/ 	.word	0xffffffff


	//   ....[4]....
        /*003c*/ 	.word	0xffffffff


	//   ....[5]....
        /*0040*/ 	.word	0xffffffff


	//   ....[6]....
        /*0044*/ 	.word	0xffffffff


	//   ....[7]....
        /*0048*/ 	.word	0xffffffff


	//   ....[8]....
        /*004c*/ 	.word	0xffffffff


	//   ....[9]....
        /*0050*/ 	.word	0xffffffff


	//----- nvinfo : EIATTR_COOP_GROUP_INSTR_OFFSETS
	.align		4
.L_2091:
        /*0054*/ 	.byte	0x04, 0x28
        /*0056*/ 	.short	(.L_2093 - .L_2092)


	//   ....[0]....
.L_2092:
        /*0058*/ 	.word	0x00001970


	//   ....[1]....
        /*005c*/ 	.word	0x00001980


	//   ....[2]....
        /*0060*/ 	.word	0x000019f0


	//   ....[3]....
        /*0064*/ 	.word	0x00001a00


	//   ....[4]....
        /*0068*/ 	.word	0x00001a30


	//   ....[5]....
        /*006c*/ 	.word	0x00001a40


	//   ....[6]....
        /*0070*/ 	.word	0x00001a80


	//   ....[7]....
        /*0074*/ 	.word	0x00001a90


	//   ....[8]....
        /*0078*/ 	.word	0x00001af0


	//   ....[9]....
        /*007c*/ 	.word	0x00001b00


	//----- nvinfo : EIATTR_VRC_CTA_INIT_COUNT
	.align		4
.L_2093:
        /*0080*/ 	.byte	0x02, 0x4a
	.zero		1
	.zero		1


	//----- nvinfo : EIATTR_EXIT_INSTR_OFFSETS
	.align		4
        /*0084*/ 	.byte	0x04, 0x1c
        /*0086*/ 	.short	(.L_2095 - .L_2094)


	//   ....[0]....
.L_2094:
        /*0088*/ 	.word	0x00006f20


	//----- nvinfo : EIATTR_MAX_THREADS
	.align		4
.L_2095:
        /*008c*/ 	.byte	0x04, 0x05
        /*008e*/ 	.short	(.L_2097 - .L_2096)
.L_2096:
        /*0090*/ 	.word	0x00000080
        /*0094*/ 	.word	0x00000001
        /*0098*/ 	.word	0x00000001


	//----- nvinfo : EIATTR_CBANK_PARAM_SIZE
	.align		4
.L_2097:
        /*009c*/ 	.byte	0x03, 0x19
        /*009e*/ 	.short	0x0128


	//----- nvinfo : EIATTR_PARAM_CBANK
	.align		4
        /*00a0*/ 	.byte	0x04, 0x0a
        /*00a2*/ 	.short	(.L_2099 - .L_2098)
	.align		4
.L_2098:
        /*00a4*/ 	.word	index@(.nv.constant0._ZN10layer_norm13ln_bwd_kernelINS_13Kernel_traitsIf13__nv_bfloat16S2_S2_fjLj4096ELj1ELj1ELj4ELj16ENS_18Kernel_traits_baseILj4096EfS2_S2_S2_fjLj128EEEEELb1ELb0ELb0ELb1EEEvNS_9BwdParamsE)
        /*00a8*/ 	.short	0x0380
        /*00aa*/ 	.short	0x0128


	//----- nvinfo : EIATTR_SW_WAR
	.align		4
.L_2099:
        /*00ac*/ 	.byte	0x04, 0x36
        /*00ae*/ 	.short	(.L_2101 - .L_2100)
.L_2100:
        /*00b0*/ 	.word	0x00000008
.L_2101:


//--------------------- .nv.info._ZN10layer_norm22ln_bwd_finalize_kernelINS_22Kernel_traits_finalizeILj4096Ef13__nv_bfloat16S2_S2_fjLb0ELj1024ELj4ENS_18Kernel_traits_baseILj4096EfS2_S2_S2_fjLj1024EEEEELb0ELb0EEEvNS_9BwdParamsE --------------------------
	.section	.nv.info._ZN10layer_norm22ln_bwd_finalize_kernelINS_22Kernel_traits_finalizeILj4096Ef13__nv_bfloat16S2_S2_fjLb0ELj1024ELj4ENS_18Kernel_traits_baseILj4096EfS2_S2_S2_fjLj1024EEEEELb0ELb0EEEvNS_9BwdParamsE,"",@"SHT_CUDA_INFO"
	.sectionflags	@""
	.align	4


	//----- nvinfo : EIATTR_CUDA_API_VERSION
	.align		4
        /*0000*/ 	.byte	0x04, 0x37
        /*0002*/ 	.short	(.L_2103 - .L_2102)
.L_2102:
        /*0004*/ 	.word	0x00000082


	//----- nvinfo : EIATTR_KPARAM_INFO
	.align		4
.L_2103:
        /*0008*/ 	.byte	0x04, 0x17
        /*000a*/ 	.short	(.L_2105 - .L_2104)
.L_2104:
        /*000c*/ 	.word	0x00000000
        /*0010*/ 	.short	0x0000
        /*0012*/ 	.short	0x0000
        /*0014*/ 	.byte	0x00, 0xf0, 0xa1, 0x04


	//----- nvinfo : EIATTR_SPARSE_MMA_MASK
	.align		4
.L_2105:
        /*0018*/ 	.byte	0x03, 0x50
        /*001a*/ 	.short	0x0000


	//----- nvinfo : EIATTR_MAXREG_COUNT
	.align		4
        /*001c*/ 	.byte	0x03, 0x1b
        /*001e*/ 	.short	0x0040


	//----- nvinfo : EIATTR_NUM_BARRIERS
	.align		4
        /*0020*/ 	.byte	0x02, 0x4c
        /*0022*/ 	.byte	0x01
	.zero		1


	//----- nvinfo : EIATTR_MERCURY_ISA_VERSION
	.align		4
        /*0024*/ 	.byte	0x03, 0x5f
        /*0026*/ 	.short	0x0101


	//----- nvinfo : EIATTR_COOP_GROUP_MASK_REGIDS
	.align		4
        /*0028*/ 	.byte	0x04, 0x29
        /*002a*/ 	.short	(.L_2107 - .L_2106)


	//   ....[0]....
.L_2106:
        /*002c*/ 	.word	0xffffffff


	//   ....[1]....
        /*0030*/ 	.word	0xffffffff


	//   ....[2]....
        /*0034*/ 	.word	0xffffffff


	//   ....[3]....
        /*0038*/ 	.word	0xffffffff


	//   ....[4]....
        /*003c*/ 	.word	0xffffffff


	//   ....[5]....
        /*0040*/ 	.word	0xffffffff


	//   ....[6]....
        /*0044*/ 	.word	0xffffffff


	//   ....[7]....
        /*0048*/ 	.word	0xffffffff


	//   ....[8]....
        /*004c*/ 	.word	0xffffffff


	//   ....[9]....
        /*0050*/ 	.word	0xffffffff


	//----- nvinfo : EIATTR_COOP_GROUP_INSTR_OFFSETS
	.align		4
.L_2107:
        /*0054*/ 	.byte	0x04, 0x28
        /*0056*/ 	.short	(.L_2109 - .L_2108)


	//   ....[0]....
.L_2108:
        /*0058*/ 	.word	0x000015e0


	//   ....[1]....
        /*005c*/ 	.word	0x000015f0


	//   ....[2]....
        /*0060*/ 	.word	0x00001620


	//   ....[3]....
        /*0064*/ 	.word	0x00001630


	//   ....[4]....
        /*0068*/ 	.word	0x00001660


	//   ....[5]....
        /*006c*/ 	.word	0x00001670


	//   ....[6]....
        /*0070*/ 	.word	0x000016b0


	//   ....[7]....
        /*0074*/ 	.word	0x000016e0


	//   ....[8]....
        /*0078*/ 	.word	0x00001710


	//   ....[9]....
        /*007c*/ 	.word	0x00001720


	//----- nvinfo : EIATTR_VRC_CTA_INIT_COUNT
	.align		4
.L_2109:
        /*0080*/ 	.byte	0x02, 0x4a
	.zero		1
	.zero		1


	//----- nvinfo : EIATTR_EXIT_INSTR_OFFSETS
	.align		4
        /*0084*/ 	.byte	0x04, 0x1c
        /*0086*/ 	.short	(.L_2111 - .L_2110)


	//   ....[0]....
.L_2110:
        /*0088*/ 	.word	0x00000060


	//   ....[1]....
        /*008c*/ 	.word	0x00001780


	//   ....[2]....
        /*0090*/ 	.word	0x000017b0


	//   ....[3]....
        /*0094*/ 	.word	0x00001850


	//----- nvinfo : EIATTR_MAX_THREADS
	.align		4
.L_2111:
        /*0098*/ 	.byte	0x04, 0x05
        /*009a*/ 	.short	(.L_2113 - .L_2112)
.L_2112:
        /*009c*/ 	.word	0x00000400
        /*00a0*/ 	.word	0x00000001
        /*00a4*/ 	.word	0x00000001


	//----- nvinfo : EIATTR_CRS_STACK_SIZE
	.align		4
.L_2113:
        /*00a8*/ 	.byte	0x04, 0x1e
        /*00aa*/ 	.short	(.L_2115 - .L_2114)
.L_2114:
        /*00ac*/ 	.word	0x00000000


	//----- nvinfo : EIATTR_CBANK_PARAM_SIZE
	.align		4
.L_2115:
        /*00b0*/ 	.byte	0x03, 0x19
        /*00b2*/ 	.short	0x0128


	//----- nvinfo : EIATTR_PARAM_CBANK
	.align		4
        /*00b4*/ 	.byte	0x04, 0x0a
        /*00b6*/ 	.short	(.L_2117 - .L_2116)
	.align		4
.L_2116:
        /*00b8*/ 	.word	index@(.nv.constant0._ZN10layer_norm22ln_bwd_finalize_kernelINS_22Kernel_traits_finalizeILj4096Ef13__nv_bfloat16S2_S2_fjLb0ELj1024ELj4ENS_18Kernel_traits_baseILj4096EfS2_S2_S2_fjLj1024EEEEELb0ELb0EEEvNS_9BwdParamsE)
        /*00bc*/ 	.short	0x0380
        /*00be*/ 	.short	0x0128


	//----- nvinfo : EIATTR_SW_WAR
	.align		4
.L_2117:
        /*00c0*/ 	.byte	0x04, 0x36
        /*00c2*/ 	.short	(.L_2119 - .L_2118)
.L_2118:
        /*00c4*/ 	.word	0x00000008
.L_2119:


//--------------------- .nv.info._ZN10layer_norm13ln_bwd_kernelINS_13Kernel_traitsIf13__nv_bfloat16S2_S2_fjLj4096ELj1ELj1ELj4ELj16ENS_18Kernel_traits_baseILj4096EfS2_S2_S2_fjLj128EEEEELb1ELb0ELb1ELb0EEEvNS_9BwdParamsE --------------------------
	.section	.nv.info._ZN10layer_norm13ln_bwd_kernelINS_13Kernel_traitsIf13__nv_bfloat16S2_S2_fjLj4096ELj1ELj1ELj4ELj16ENS_18Kernel_traits_baseILj4096EfS2_S2_S2_fjLj128EEEEELb1ELb0ELb1ELb0EEEvNS_9BwdParamsE,"",@"SHT_CUDA_INFO"
	.sectionflags	@""
	.align	4


	//----- nvinfo : EIATTR_CUDA_API_VERSION
	.align		4
        /*0000*/ 	.byte	0x04, 0x37
        /*0002*/ 	.short	(.L_2121 - .L_2120)
.L_2120:
        /*0004*/ 	.word	0x00000082


	//----- nvinfo : EIATTR_KPARAM_INFO
	.align		4
.L_2121:
        /*0008*/ 	.byte	0x04, 0x17
        /*000a*/ 	.short	(.L_2123 - .L_2122)
.L_2122:
        /*000c*/ 	.word	0x00000000
        /*0010*/ 	.short	0x0000
        /*0012*/ 	.short	0x0000
        /*0014*/ 	.byte	0x00, 0xf0, 0xa1, 0x04


	//----- nvinfo : EIATTR_SPARSE_MMA_MASK
	.align		4
.L_2123:
        /*0018*/ 	.byte	0x03, 0x50
        /*001a*/ 	.short	0x0000


	//----- nvinfo : EIATTR_MAXREG_COUNT
	.align		4
        /*001c*/ 	.byte	0x03, 0x1b
        /*001e*/ 	.short	0x00ff


	//----- nvinfo : EIATTR_NUM_BARRIERS
	.align		4
        /*0020*/ 	.byte	0x02, 0x4c
        /*0022*/ 	.byte	0x01
	.zero		1


	//----- nvinfo : EIATTR_MERCURY_ISA_VERSION
	.align		4
        /*0024*/ 	.byte	0x03, 0x5f
        /*0026*/ 	.short	0x0101


	//----- nvinfo : EIATTR_COOP_GROUP_MASK_REGIDS
	.align		4
        /*0028*/ 	.byte	0x04, 0x29
        /*002a*/ 	.short	(.L_2125 - .L_2124)


	//   ....[0]....
.L_2124:
        /*002c*/ 	.word	0xffffffff


	//   ....[1]....
        /*0030*/ 	.word	0xffffffff


	//   ....[2]....
        /*0034*/ 	.word	0xffffffff


	//   ....[3]....
        /*0038*/ 	.word	0xffffffff


	//   ....[4]....
        /*003c*/ 	.word	0xffffffff


	//   ....[5]....
        /*0040*/ 	.word	0xffffffff


	//   ....[6]....
        /*0044*/ 	.word	0xffffffff


	//   ....[7]....
        /*0048*/ 	.word	0xffffffff


	//   ....[8]....
        /*004c*/ 	.word	0xffffffff


	//   ....[9]....
        /*0050*/ 	.word	0xffffffff


	//----- nvinfo : EIATTR_COOP_GROUP_INSTR_OFFSETS
	.align		4
.L_2125:
        /*0054*/ 	.byte	0x04, 0x28
        /*0056*/ 	.short	(.L_2127 - .L_2126)


	//   ....[0]....
.L_2126:
        /*0058*/ 	.word	0x000026d0


	//   ....[1]....
        /*005c*/ 	.word	0x000026f0


	//   ....[2]....
        /*0060*/ 	.word	0x00002730


	//   ....[3]....
        /*0064*/ 	.word	0x00002740


	//   ....[4]....
        /*0068*/ 	.word	0x00002780


	//   ....[5]....
        /*006c*/ 	.word	0x00002790


	//   ....[6]....
        /*0070*/ 	.word	0x000027c0


	//   ....[7]....
        /*0074*/ 	.word	0x000027d0


	//   ....[8]....
        /*0078*/ 	.word	0x00002800


	//   ....[9]....
        /*007c*/ 	.word	0x00002810


	//----- nvinfo : EIATTR_VRC_CTA_INIT_COUNT
	.align		4
.L_2127:
        /*0080*/ 	.byte	0x02, 0x4a
	.zero		1
	.zero		1


	//----- nvinfo : EIATTR_EXIT_INSTR_OFFSETS
	.align		4
        /*0084*/ 	.byte	0x04, 0x1c
        /*0086*/ 	.short	(.L_2129 - .L_2128)


	//   ....[0]....
.L_2128:
        /*0088*/ 	.word	0x000097c0


	//   ....[1]....
        /*008c*/ 	.word	0x00009860


	//----- nvinfo : EIATTR_MAX_THREADS
	.align		4
.L_2129:
        /*0090*/ 	.byte	0x04, 0x05
        /*0092*/ 	.short	(.L_2131 - .L_2130)
.L_2130:
        /*0094*/ 	.word	0x00000080
        /*0098*/ 	.word	0x00000001
        /*009c*/ 	.word	0x00000001


	//----- nvinfo : EIATTR_CRS_STACK_SIZE
	.align		4
.L_2131:
        /*00a0*/ 	.byte	0x04, 0x1e
        /*00a2*/ 	.short	(.L_2133 - .L_2132)
.L_2132:
        /*00a4*/ 	.word	0x00000000


	//----- nvinfo : EIATTR_CBANK_PARAM_SIZE
	.align		4
.L_2133:
        /*00a8*/ 	.byte	0x03, 0x19
        /*00aa*/ 	.short	0x0128


	//----- nvinfo : EIATTR_PARAM_CBANK
	.align		4
        /*00ac*/ 	.byte	0x04, 0x0a
        /*00ae*/ 	.short	(.L_2135 - .L_2134)
	.align		4
.L_2134:
        /*00b0*/ 	.word	index@(.nv.constant0._ZN10layer_norm13ln_bwd_kernelINS_13Kernel_traitsIf13__nv_bfloat16S2_S2_fjLj4096ELj1ELj1ELj4ELj16ENS_18Kernel_traits_baseILj4096EfS2_S2_S2_fjLj128EEEEELb1ELb0ELb1ELb0EEEvNS_9BwdParamsE)
        /*00b4*/ 	.short	0x0380
        /*00b6*/ 	.short	0x0128


	//----- nvinfo : EIATTR_SW_WAR
	.align		4
.L_2135:
        /*00b8*/ 	.byte	0x04, 0x36
        /*00ba*/ 	.short	(.L_2137 - .L_2136)
.L_2136:
        /*00bc*/ 	.word	0x00000008
.L_2137:


//--------------------- .nv.info._ZN10layer_norm22ln_bwd_finalize_kernelINS_22Kernel_traits_finalizeILj4096Ef13__nv_bfloat16S2_S2_fjLb0ELj1024ELj4ENS_18Kernel_traits_baseILj4096EfS2_S2_S2_fjLj1024EEEEELb0ELb1EEEvNS_9BwdParamsE --------------------------
	.section	.nv.info._ZN10layer_norm22ln_bwd_finalize_kernelINS_22Kernel_traits_finalizeILj4096Ef13__nv_bfloat16S2_S2_fjLb0ELj1024ELj4ENS_18Kernel_traits_baseILj4096EfS2_S2_S2_fjLj1024EEEEELb0ELb1EEEvNS_9BwdParamsE,"",@"SHT_CUDA_INFO"
	.sectionflags	@""
	.align	4


	//----- nvinfo : EIATTR_CUDA_API_VERSION
	.align		4
        /*0000*/ 	.byte	0x04, 0x37
        /*0002*/ 	.short	(.L_2139 - .L_2138)
.L_2138:
        /*0004*/ 	.word	0x00000082


	//----- nvinfo : EIATTR_KPARAM_INFO
	.align		4
.L_2139:
        /*0008*/ 	.byte	0x04, 0x17
        /*000a*/ 	.short	(.L_2141 - .L_2140)
.L_2140:
        /*000c*/ 	.word	0x00000000
        /*0010*/ 	.short	0x0000
        /*0012*/ 	.short	0x0000
        /*0014*/ 	.byte	0x00, 0xf0, 0xa1, 0x04


	//----- nvinfo : EIATTR_SPARSE_MMA_MASK
	.align		4
.L_2141:
        /*0018*/ 	.byte	0x03, 0x50
        /*001a*/ 	.short	0x0000


	//----- nvinfo : EIATTR_MAXREG_COUNT
	.align		4
        /*001c*/ 	.byte	0x03, 0x1b
        /*001e*/ 	.short	0x0040


	//----- nvinfo : EIATTR_NUM_BARRIERS
	.align		4
        /*0020*/ 	.byte	0x02, 0x4c
        /*0022*/ 	.byte	0x01
	.zero		1


	//----- nvinfo : EIATTR_MERCURY_ISA_VERSION
	.align		4
        /*0024*/ 	.byte	0x03, 0x5f
        /*0026*/ 	.short	0x0101


	//----- nvinfo : EIATTR_COOP_GROUP_MASK_REGIDS
	.align		4
        /*0028*/ 	.byte	0x04, 0x29
        /*002a*/ 	.short	(.L_2143 - .L_2142)


	//   ....[0]....
.L_2142:
        /*002c*/ 	.word	0xffffffff


	//   ....[1]....
        /*0030*/ 	.word	0xffffffff


	//   ....[2]....
        /*0034*/ 	.word	0xffffffff


	//   ....[3]....
        /*0038*/ 	.word	0xffffffff


	//   ....[4]....
        /*003c*/ 	.word	0xffffffff


	//   ....[5]....
        /*0040*/ 	.word	0xffffffff


	//   ....[6]....
        /*0044*/ 	.word	0xffffffff


	//   ....[7]....
        /*0048*/ 	.word	0xffffffff


	//   ....[8]....
        /*004c*/ 	.word	0xffffffff


	//   ....[9]....
        /*0050*/ 	.word	0xffffffff


	//----- nvinfo : EIATTR_COOP_GROUP_INSTR_OFFSETS
	.align		4
.L_2143:
        /*0054*/ 	.byte	0x04, 0x28
        /*0056*/ 	.short	(.L_2145 - .L_2144)


	//   ....[0]....
.L_2144:
        /*0058*/ 	.word	0x00001630


	//   ....[1]....
        /*005c*/ 	.word	0x00001640


	//   ....[2]....
        /*0060*/ 	.word	0x00001670


	//   ....[3]....
        /*0064*/ 	.word	0x00001680


	//   ....[4]....
        /*0068*/ 	.word	0x000016b0


	//   ....[5]....
        /*006c*/ 	.word	0x000016c0


	//   ....[6]....
        /*0070*/ 	.word	0x000016f0


	//   ....[7]....
        /*0074*/ 	.word	0x00001710


	//   ....[8]....
        /*0078*/ 	.word	0x00001740


	//   ....[9]....
        /*007c*/ 	.word	0x00001750


	//----- nvinfo : EIATTR_VRC_CTA_INIT_COUNT
	.align		4
.L_2145:
        /*0080*/ 	.byte	0x02, 0x4a
	.zero		1
	.zero		1


	//----- nvinfo : EIATTR_EXIT_INSTR_OFFSETS
	.align		4
        /*0084*/ 	.byte	0x04, 0x1c
        /*0086*/ 	.short	(.L_2147 - .L_2146)


	//   ....[0]....
.L_2146:
        /*0088*/ 	.word	0x00000070


	//   ....[1]....
        /*008c*/ 	.word	0x000017b0


	//   ....[2]....
        /*0090*/ 	.word	0x00001860


	//----- nvinfo : EIATTR_MAX_THREADS
	.align		4
.L_2147:
        /*0094*/ 	.byte	0x04, 0x05
        /*0096*/ 	.short	(.L_2149 - .L_2148)
.L_2148:
        /*0098*/ 	.word	0x00000400
        /*009c*/ 	.word	0x00000001
        /*00a0*/ 	.word	0x00000001


	//----- nvinfo : EIATTR_CRS_STACK_SIZE
	.align		4
.L_2149:
        /*00a4*/ 	.byte	0x04, 0x1e
        /*00a6*/ 	.short	(.L_2151 - .L_2150)
.L_2150:
        /*00a8*/ 	.word	0x00000000


	//----- nvinfo : EIATTR_CBANK_PARAM_SIZE
	.align		4
.L_2151:
        /*00ac*/ 	.byte	0x03, 0x19
        /*00ae*/ 	.short	0x0128


	//----- nvinfo : EIATTR_PARAM_CBANK
	.align		4
        /*00b0*/ 	.byte	0x04, 0x0a
        /*00b2*/ 	.short	(.L_2153 - .L_2152)
	.align		4
.L_2152:
        /*00b4*/ 	.word	index@(.nv.constant0._ZN10layer_norm22ln_bwd_finalize_kernelINS_22Kernel_traits_finalizeILj4096Ef13__nv_bfloat16S2_S2_fjLb0ELj1024ELj4ENS_18Kernel_traits_baseILj4096EfS2_S2_S2_fjLj1024EEEEELb0ELb1EEEvNS_9BwdParamsE)
        /*00b8*/ 	.short	0x0380
        /*00ba*/ 	.short	0x0128


	//----- nvinfo : EIATTR_SW_WAR
	.align		4
.L_2153:
        /*00bc*/ 	.byte	0x04, 0x36
        /*00be*/ 	.short	(.L_2155 - .L_2154)
.L_2154:
        /*00c0*/ 	.word	0x00000008
.L_2155:


//--------------------- .nv.info._ZN10layer_norm13ln_bwd_kernelINS_13Kernel_traitsIf13__nv_bfloat16S2_S2_fjLj4096ELj1ELj1ELj4ELj16ENS_18Kernel_traits_baseILj4096EfS2_S2_S2_fjLj128EEEEELb1ELb0ELb1ELb1EEEvNS_9BwdParamsE --------------------------
	.section	.nv.info._ZN10layer_norm13ln_bwd_kernelINS_13Kernel_traitsIf13__nv_bfloat16S2_S2_fjLj4096ELj1ELj1ELj4ELj16ENS_18Kernel_traits_baseILj4096EfS2_S2_S2_fjLj128EEEEELb1ELb0ELb1ELb1EEEvNS_9BwdParamsE,"",@"SHT_CUDA_INFO"
	.sectionflags	@""
	.align	4


	//----- nvinfo : EIATTR_CUDA_API_VERSION
	.align		4
        /*0000*/ 	.byte	0x04, 0x37
        /*0002*/ 	.short	(.L_2157 - .L_2156)
.L_2156:
        /*0004*/ 	.word	0x00000082


	//----- nvinfo : EIATTR_KPARAM_INFO
	.align		4
.L_2157:
        /*0008*/ 	.byte	0x04, 0x17
        /*000a*/ 	.short	(.L_2159 - .L_2158)
.L_2158:
        /*000c*/ 	.word	0x00000000
        /*0010*/ 	.short	0x0000
        /*0012*/ 	.short	0x0000
        /*0014*/ 	.byte	0x00, 0xf0, 0xa1, 0x04


	//----- nvinfo : EIATTR_SPARSE_MMA_MASK
	.align		4
.L_2159:
        /*0018*/ 	.byte	0x03, 0x50
        /*001a*/ 	.short	0x0000


	//----- nvinfo : EIATTR_MAXREG_COUNT
	.align		4
        /*001c*/ 	.byte	0x03, 0x1b
        /*001e*/ 	.short	0x00ff


	//----- nvinfo : EIATTR_NUM_BARRIERS
	.align		4
        /*0020*/ 	.byte	0x02, 0x4c
        /*0022*/ 	.byte	0x01
	.zero		1


	//----- nvinfo : EIATTR_MERCURY_ISA_VERSION
	.align		4
        /*0024*/ 	.byte	0x03, 0x5f
        /*0026*/ 	.short	0x0101


	//----- nvinfo : EIATTR_COOP_GROUP_MASK_REGIDS
	.align		4
        /*0028*/ 	.byte	0x04, 0x29
        /*002a*/ 	.short	(.L_2161 - .L_2160)


	//   ....[0]....
.L_2160:
        /*002c*/ 	.word	0xffffffff


	//   ....[1]....
        /*0030*/ 	.word	0xffffffff


	//   ....[2]....
        /*0034*/ 	.word	0xffffffff


	//   ....[3]....
        /*0038*/ 	.word	0xffffffff


	//   ....[4]....
        /*003c*/ 	.word	0xffffffff


	//   ....[5]....
        /*0040*/ 	.word	0xffffffff


	//   ....[6]....
        /*0044*/ 	.word	0xffffffff


	//   ....[7]....
        /*0048*/ 	.word	0xffffffff


	//   ....[8]....
        /*004c*/ 	.word	0xffffffff


	//   ....[9]....
        /*0050*/ 	.word	0xffffffff


	//----- nvinfo : EIATTR_COOP_GROUP_INSTR_OFFSETS
	.align		4
.L_2161:
        /*0054*/ 	.byte	0x04, 0x28
        /*0056*/ 	.short	(.L_2163 - .L_2162)


	//   ....[0]....
.L_2162:
        /*0058*/ 	.word	0x00002060


	//   ....[1]....
        /*005c*/ 	.word	0x00002080


	//   ....[2]....
        /*0060*/ 	.word	0x000020c0


	//   ....[3]....
        /*0064*/ 	.word	0x000020d0


	//   ....[4]....
        /*0068*/ 	.word	0x00002110


	//   ....[5]....
        /*006c*/ 	.word	0x00002120


	//   ....[6]....
        /*0070*/ 	.word	0x00002150


	//   ....[7]....
        /*0074*/ 	.word	0x00002160


	//   ....[8]....
        /*0078*/ 	.word	0x00002190


	//   ....[9]....
        /*007c*/ 	.word	0x000021a0


	//----- nvinfo : EIATTR_VRC_CTA_INIT_COUNT
	.align		4
.L_2163:
        /*0080*/ 	.byte	0x02, 0x4a
	.zero		1
	.zero		1


	//----- nvinfo : EIATTR_EXIT_INSTR_OFFSETS
	.align		4
        /*0084*/ 	.byte	0x04, 0x1c
        /*0086*/ 	.short	(.L_2165 - .L_2164)


	//   ....[0]....
.L_2164:
        /*0088*/ 	.word	0x00008b70


	//----- nvinfo : EIATTR_MAX_THREADS
	.align		4
.L_2165:
        /*008c*/ 	.byte	0x04, 0x05
        /*008e*/ 	.short	(.L_2167 - .L_2166)
.L_2166:
        /*0090*/ 	.word	0x00000080
        /*0094*/ 	.word	0x00000001
        /*0098*/ 	.word	0x00000001


	//----- nvinfo : EIATTR_CRS_STACK_SIZE
	.align		4
.L_2167:
        /*009c*/ 	.byte	0x04, 0x1e
        /*009e*/ 	.short	(.L_2169 - .L_2168)
.L_2168:
        /*00a0*/ 	.word	0x00000000


	//----- nvinfo : EIATTR_CBANK_PARAM_SIZE
	.align		4
.L_2169:
        /*00a4*/ 	.byte	0x03, 0x19
        /*00a6*/ 	.short	0x0128


	//----- nvinfo : EIATTR_PARAM_CBANK
	.align		4
        /*00a8*/ 	.byte	0x04, 0x0a
        /*00aa*/ 	.short	(.L_2171 - .L_2170)
	.align		4
.L_2170:
        /*00ac*/ 	.word	index@(.nv.constant0._ZN10layer_norm13ln_bwd_kernelINS_13Kernel_traitsIf13__nv_bfloat16S2_S2_fjLj4096ELj1ELj1ELj4ELj16ENS_18Kernel_traits_baseILj4096EfS2_S2_S2_fjLj128EEEEELb1ELb0ELb1ELb1EEEvNS_9BwdParamsE)
        /*00b0*/ 	.short	0x0380
        /*00b2*/ 	.short	0x0128


	//----- nvinfo : EIATTR_SW_WAR
	.align		4
.L_2171:
        /*00b4*/ 	.byte	0x04, 0x36
        /*00b6*/ 	.short	(.L_2173 - .L_2172)
.L_2172:
        /*00b8*/ 	.word	0x00000008
.L_2173:


//--------------------- .nv.info._ZN10layer_norm13ln_bwd_kernelINS_13Kernel_traitsIf13__nv_bfloat16S2_S2_fjLj4096ELj1ELj1ELj4ELj16ENS_18Kernel_traits_baseILj4096EfS2_S2_S2_fjLj128EEEEELb1ELb1ELb0ELb0EEEvNS_9BwdParamsE --------------------------
	.section	.nv.info._ZN10layer_norm13ln_bwd_kernelINS_13Kernel_traitsIf13__nv_bfloat16S2_S2_fjLj4096ELj1ELj1ELj4ELj16ENS_18Kernel_traits_baseILj4096EfS2_S2_S2_fjLj128EEEEELb1ELb1ELb0ELb0EEEvNS_9BwdParamsE,"",@"SHT_CUDA_INFO"
	.sectionflags	@""
	.align	4


	//----- nvinfo : EIATTR_CUDA_API_VERSION
	.align		4
        /*0000*/ 	.byte	0x04, 0x37
        /*0002*/ 	.short	(.L_2175 - .L_2174)
.L_2174:
        /*0004*/ 	.word	0x00000082


	//----- nvinfo : EIATTR_KPARAM_INFO
	.align		4
.L_2175:
        /*0008*/ 	.byte	0x04, 0x17
        /*000a*/ 	.short	(.L_2177 - .L_2176)
.L_2176:
        /*000c*/ 	.word	0x00000000
        /*0010*/ 	.short	0x0000
        /*0012*/ 	.short	0x0000
        /*0014*/ 	.byte	0x00, 0xf0, 0xa1, 0x04


	//----- nvinfo : EIATTR_SPARSE_MMA_MASK
	.align		4
.L_2177:
        /*0018*/ 	.byte	0x03, 0x50
        /*001a*/ 	.short	0x0000


	//----- nvinfo : EIATTR_MAXREG_COUNT
	.align		4
        /*001c*/ 	.byte	0x03, 0x1b
        /*001e*/ 	.short	0x00ff


	//----- nvinfo : EIATTR_NUM_BARRIERS
	.align		4
        /*0020*/ 	.byte	0x02, 0x4c
        /*0022*/ 	.byte	0x01
	.zero		1


	//----- nvinfo : EIATTR_ANNOTATIONS
	.align		4
        /*0024*/ 	.byte	0x04, 0x55
        /*0026*/ 	.short	(.L_2179 - .L_2178)


	//   ....[0]....
.L_2178:
        /* <DEDUP_REMOVED lines=17> */


	//----- nvinfo : EIATTR_MERCURY_ISA_VERSION
	.align		4
.L_2179:
        /*0128*/ 	.byte	0x03, 0x5f
        /*012a*/ 	.short	0x0101


	//----- nvinfo : EIATTR_COOP_GROUP_MASK_REGIDS
	.align		4
        /*012c*/ 	.byte	0x04, 0x29
        /*012e*/ 	.short	(.L_2181 - .L_2180)


	//   ....[0]....
.L_2180:
        /*0130*/ 	.word	0xffffffff


	//   ....[1]....
        /*0134*/ 	.word	0xffffffff


	//   ....[2]....
        /*0138*/ 	.word	0xffffffff


	//   ....[3]....
        /*013c*/ 	.word	0xffffffff


	//   ....[4]....
        /*0140*/ 	.word	0xffffffff


	//   ....[5]....
        /*0144*/ 	.word	0xffffffff


	//   ....[6]....
        /*0148*/ 	.word	0xffffffff


	//   ....[7]....
        /*014c*/ 	.word	0xffffffff


	//   ....[8]....
        /*0150*/ 	.word	0xffffffff


	//   ....[9]....
        /*0154*/ 	.word	0xffffffff


	//----- nvinfo : EIATTR_COOP_GROUP_INSTR_OFFSETS
	.align		4
.L_2181:
        /*0158*/ 	.byte	0x04, 0x28
        /*015a*/ 	.short	(.L_2183 - .L_2182)


	//   ....[0]....
.L_2182:
        /*015c*/ 	.word	0x000026d0


	//   ....[1]....
        /*0160*/ 	.word	0x00002700


	//   ....[2]....
        /*0164*/ 	.word	0x00002730


	//   ....[3]....
        /*0168*/ 	.word	0x00002740


	//   ....[4]....
        /*016c*/ 	.word	0x00002770


	//   ....[5]....
        /*0170*/ 	.word	0x00002780


	//   ....[6]....
        /*0174*/ 	.word	0x000027b0


	//   ....[7]....
        /*0178*/ 	.word	0x000027c0


	//   ....[8]....
        /*017c*/ 	.word	0x000027f0


	//   ....[9]....
        /*0180*/ 	.word	0x00002800


	//----- nvinfo : EIATTR_VRC_CTA_INIT_COUNT
	.align		4
.L_2183:
        /*0184*/ 	.byte	0x02, 0x4a
	.zero		1
	.zero		1


	//----- nvinfo : EIATTR_EXIT_INSTR_OFFSETS
	.align		4
        /*0188*/ 	.byte	0x04, 0x1c
        /*018a*/ 	.short	(.L_2185 - .L_2184)


	//   ....[0]....
.L_2184:
        /*018c*/ 	.word	0x0000aab0


	//   ....[1]....
        /*0190*/ 	.word	0x0000ab80


	//----- nvinfo : EIATTR_MAX_THREADS
	.align		4
.L_2185:
        /*0194*/ 	.byte	0x04, 0x05
        /*0196*/ 	.short	(.L_2187 - .L_2186)
.L_2186:
        /*0198*/ 	.word	0x00000080
        /*019c*/ 	.word	0x00000001
        /*01a0*/ 	.word	0x00000001


	//----- nvinfo : EIATTR_CRS_STACK_SIZE
	.align		4
.L_2187:
        /*01a4*/ 	.byte	0x04, 0x1e
        /*01a6*/ 	.short	(.L_2189 - .L_2188)
.L_2188:
        /*01a8*/ 	.word	0x00000000


	//----- nvinfo : EIATTR_CBANK_PARAM_SIZE
	.align		4
.L_2189:
        /*01ac*/ 	.byte	0x03, 0x19
        /*01ae*/ 	.short	0x0128


	//----- nvinfo : EIATTR_PARAM_CBANK
	.align		4
        /*01b0*/ 	.byte	0x04, 0x0a
        /*01b2*/ 	.short	(.L_2191 - .L_2190)
	.align		4
.L_2190:
        /*01b4*/ 	.word	index@(.nv.constant0._ZN10layer_norm13ln_bwd_kernelINS_13Kernel_traitsIf13__nv_bfloat16S2_S2_fjLj4096ELj1ELj1ELj4ELj16ENS_18Kernel_traits_baseILj4096EfS2_S2_S2_fjLj128EEEEELb1ELb1ELb0ELb0EEEvNS_9BwdParamsE)
        /*01b8*/ 	.short	0x0380
        /*01ba*/ 	.short	0x0128


	//----- nvinfo : EIATTR_SW_WAR
	.align		4
.L_2191:
        /*01bc*/ 	.byte	0x04, 0x36
        /*01be*/ 	.short	(.L_2193 - .L_2192)
.L_2192:
        /*01c0*/ 	.word	0x00000008
.L_2193:


//--------------------- .nv.info._ZN10layer_norm13ln_bwd_kernelINS_13Kernel_traitsIf13__nv_bfloat16S2_S2_fjLj4096ELj1ELj1ELj4ELj16ENS_18Kernel_traits_baseILj4096EfS2_S2_S2_fjLj128EEEEELb1ELb1ELb0ELb1EEEvNS_9BwdParamsE --------------------------
	.section	.nv.info._ZN10layer_norm13ln_bwd_kernelINS_13Kernel_traitsIf13__nv_bfloat16S2_S2_fjLj4096ELj1ELj1ELj4ELj16ENS_18Kernel_traits_baseILj4096EfS2_S2_S2_fjLj128EEEEELb1ELb1ELb0ELb1EEEvNS_9BwdParamsE,"",@"SHT_CUDA_INFO"
	.sectionflags	@""
	.align	4


	//----- nvinfo : EIATTR_CUDA_API_VERSION
	.align		4
        /*0000*/ 	.byte	0x04, 0x37
        /*0002*/ 	.short	(.L_2195 - .L_2194)
.L_2194:
        /*0004*/ 	.word	0x00000082


	//----- nvinfo : EIATTR_KPARAM_INFO
	.align		4
.L_2195:
        /*0008*/ 	.byte	0x04, 0x17
        /*000a*/ 	.short	(.L_2197 - .L_2196)
.L_2196:
        /*000c*/ 	.word	0x00000000
        /*0010*/ 	.short	0x0000
        /*0012*/ 	.short	0x0000
        /*0014*/ 	.byte	0x00, 0xf0, 0xa1, 0x04


	//----- nvinfo : EIATTR_SPARSE_MMA_MASK
	.align		4
.L_2197:
        /*0018*/ 	.byte	0x03, 0x50
        /*001a*/ 	.short	0x0000


	//----- nvinfo : EIATTR_MAXREG_COUNT
	.align		4
        /*001c*/ 	.byte	0x03, 0x1b
        /*001e*/ 	.short	0x00ff


	//----- nvinfo : EIATTR_NUM_BARRIERS
	.align		4
        /*0020*/ 	.byte	0x02, 0x4c
        /*0022*/ 	.byte	0x01
	.zero		1


	//----- nvinfo : EIATTR_ANNOTATIONS
	.align		4
        /*0024*/ 	.byte	0x04, 0x55
        /*0026*/ 	.short	(.L_2199 - .L_2198)


	//   ....[0]....
.L_2198:
        /* <DEDUP_REMOVED lines=31> */
        /*020c*/ 	.byte	0xe0, 0x99, 0x00, 0x00


	//----- nvinfo : EIATTR_MERCURY_ISA_VERSION
	.align		4
.L_2199:
        /*0210*/ 	.byte	0x03, 0x5f
        /*0212*/ 	.short	0x0101


	//----- nvinfo : EIATTR_COOP_GROUP_MASK_REGIDS
	.align		4
        /*0214*/ 	.byte	0x04, 0x29
        /*0216*/ 	.short	(.L_2201 - .L_2200)


	//   ....[0]....
.L_2200:
        /*0218*/ 	.word	0xffffffff


	//   ....[1]....
        /*021c*/ 	.word	0xffffffff


	//   ....[2]....
        /*0220*/ 	.word	0xffffffff


	//   ....[3]....
        /*0224*/ 	.word	0xffffffff


	//   ....[4]....
        /*0228*/ 	.word	0xffffffff


	//   ....[5]....
        /*022c*/ 	.word	0xffffffff


	//   ....[6]....
        /*0230*/ 	.word	0xffffffff


	//   ....[7]....
        /*0234*/ 	.word	0xffffffff


	//   ....[8]....
        /*0238*/ 	.word	0xffffffff


	//   ....[9]....
        /*023c*/ 	.word	0xffffffff


	//----- nvinfo : EIATTR_COOP_GROUP_INSTR_OFFSETS
	.align		4
.L_2201:
        /*0240*/ 	.byte	0x04, 0x28
        /*0242*/ 	.short	(.L_2203 - .L_2202)


	//   ....[0]....
.L_2202:
        /*0244*/ 	.word	0x00001f40


	//   ....[1]....
        /*0248*/ 	.word	0x00002000


	//   ....[2]....
        /*024c*/ 	.word	0x00002020


	//   ....[3]....
        /*0250*/ 	.word	0x00002040


	//   ....[4]....
        /*0254*/ 	.word	0x00002060


	//   ....[5]....
        /*0258*/ 	.word	0x00002080


	//   ....[6]....
        /*025c*/ 	.word	0x000020a0


	//   ....[7]....
        /*0260*/ 	.word	0x000020c0


	//   ....[8]....
        /*0264*/ 	.word	0x000020e0


	//   ....[9]....
        /*0268*/ 	.word	0x00002120


	//----- nvinfo : EIATTR_VRC_CTA_INIT_COUNT
	.align		4
.L_2203:
        /*026c*/ 	.byte	0x02, 0x4a
	.zero		1
	.zero		1


	//----- nvinfo : EIATTR_EXIT_INSTR_OFFSETS
	.align		4
        /*0270*/ 	.byte	0x04, 0x1c
        /*0272*/ 	.short	(.L_2205 - .L_2204)


	//   ....[0]....
.L_2204:
        /*0274*/ 	.word	0x0000a020


	//----- nvinfo : EIATTR_MAX_THREADS
	.align		4
.L_2205:
        /*0278*/ 	.byte	0x04, 0x05
        /*027a*/ 	.short	(.L_2207 - .L_2206)
.L_2206:
        /*027c*/ 	.word	0x00000080
        /*0280*/ 	.word	0x00000001
        /*0284*/ 	.word	0x00000001


	//----- nvinfo : EIATTR_CBANK_PARAM_SIZE
	.align		4
.L_2207:
        /*0288*/ 	.byte	0x03, 0x19
        /*028a*/ 	.short	0x0128


	//----- nvinfo : EIATTR_PARAM_CBANK
	.align		4
        /*028c*/ 	.byte	0x04, 0x0a
        /*028e*/ 	.short	(.L_2209 - .L_2208)
	.align		4
.L_2208:
        /*0290*/ 	.word	index@(.nv.constant0._ZN10layer_norm13ln_bwd_kernelINS_13Kernel_traitsIf13__nv_bfloat16S2_S2_fjLj4096ELj1ELj1ELj4ELj16ENS_18Kernel_traits_baseILj4096EfS2_S2_S2_fjLj128EEEEELb1ELb1ELb0ELb1EEEvNS_9BwdParamsE)
        /*0294*/ 	.short	0x0380
        /*0296*/ 	.short	0x0128


	//----- nvinfo : EIATTR_SW_WAR
	.align		4
.L_2209:
        /*0298*/ 	.byte	0x04, 0x36
        /*029a*/ 	.short	(.L_2211 - .L_2210)
.L_2210:
        /*029c*/ 	.word	0x00000008
.L_2211:


//--------------------- .nv.info._ZN10layer_norm22ln_bwd_finalize_kernelINS_22Kernel_traits_finalizeILj4096Ef13__nv_bfloat16S2_S2_fjLb1ELj1024ELj4ENS_18Kernel_traits_baseILj4096EfS2_S2_S2_fjLj1024EEEEELb1ELb0EEEvNS_9BwdParamsE --------------------------
	.section	.nv.info._ZN10layer_norm22ln_bwd_finalize_kernelINS_22Kernel_traits_finalizeILj4096Ef13__nv_bfloat16S2_S2_fjLb1ELj1024ELj4ENS_18Kernel_traits_baseILj4096EfS2_S2_S2_fjLj1024EEEEELb1ELb0EEEvNS_9BwdParamsE,"",@"SHT_CUDA_INFO"
	.sectionflags	@""
	.align	4


	//----- nvinfo : EIATTR_CUDA_API_VERSION
	.align		4
        /*0000*/ 	.byte	0x04, 0x37
        /*0002*/ 	.short	(.L_2213 - .L_2212)
.L_2212:
        /*0004*/ 	.word	0x00000082


	//----- nvinfo : EIATTR_KPARAM_INFO
	.align		4
.L_2213:
        /*0008*/ 	.byte	0x04, 0x17
        /*000a*/ 	.short	(.L_2215 - .L_2214)
.L_2214:
        /*000c*/ 	.word	0x00000000
        /*0010*/ 	.short	0x0000
        /*0012*/ 	.short	0x0000
        /*0014*/ 	.byte	0x00, 0xf0, 0xa1, 0x04


	//----- nvinfo : EIATTR_SPARSE_MMA_MASK
	.align		4
.L_2215:
        /*0018*/ 	.byte	0x03, 0x50
        /*001a*/ 	.short	0x0000


	//----- nvinfo : EIATTR_MAXREG_COUNT
	.align		4
        /*001c*/ 	.byte	0x03, 0x1b
        /*001e*/ 	.short	0x0040


	//----- nvinfo : EIATTR_NUM_BARRIERS
	.align		4
        /*0020*/ 	.byte	0x02, 0x4c
        /*0022*/ 	.byte	0x01
	.zero		1


	//----- nvinfo : EIATTR_MERCURY_ISA_VERSION
	.align		4
        /*0024*/ 	.byte	0x03, 0x5f
        /*0026*/ 	.short	0x0101


	//----- nvinfo : EIATTR_COOP_GROUP_MASK_REGIDS
	.align		4
        /*0028*/ 	.byte	0x04, 0x29
        /*002a*/ 	.short	(.L_2217 - .L_2216)


	//   ....[0]....
.L_2216:
        /*002c*/ 	.word	0xffffffff


	//   ....[1]....
        /*0030*/ 	.word	0xffffffff


	//   ....[2]....
        /*0034*/ 	.word	0xffffffff


	//   ....[3]....
        /*0038*/ 	.word	0xffffffff


	//   ....[4]....
        /*003c*/ 	.word	0xffffffff


	//   ....[5]....
        /*0040*/ 	.word	0xffffffff


	//   ....[6]....
        /*0044*/ 	.word	0xffffffff


	//   ....[7]....
        /*0048*/ 	.word	0xffffffff


	//   ....[8]....
        /*004c*/ 	.word	0xffffffff


	//   ....[9]....
        /*0050*/ 	.word	0xffffffff


	//   ....[10]....
        /*0054*/ 	.word	0xffffffff


	//   ....[11]....
        /*0058*/ 	.word	0xffffffff


	//   ....[12]....
        /*005c*/ 	.word	0xffffffff


	//   ....[13]....
        /*0060*/ 	.word	0xffffffff


	//   ....[14]....
        /*0064*/ 	.word	0xffffffff


	//----- nvinfo : EIATTR_COOP_GROUP_INSTR_OFFSETS
	.align		4
.L_2217:
        /*0068*/ 	.byte	0x04, 0x28
        /*006a*/ 	.short	(.L_2219 - .L_2218)


	//   ....[0]....
.L_2218:
        /*006c*/ 	.word	0x00001040


	//   ....[1]....
        /*0070*/ 	.word	0x00001050


	//   ....[2]....
        /*0074*/ 	.word	0x00001060


	//   ....[3]....
        /*0078*/ 	.word	0x00001090


	//   ....[4]....
        /*007c*/ 	.word	0x000010b0


	//   ....[5]....
        /*0080*/ 	.word	0x000010c0


	//   ....[6]....
        /*0084*/ 	.word	0x000010f0


	//   ....[7]....
        /*0088*/ 	.word	0x00001110


	//   ....[8]....
        /*008c*/ 	.word	0x00001120


	//   ....[9]....
        /*0090*/ 	.word	0x00001160


	//   ....[10]....
        /*0094*/ 	.word	0x00001190


	//   ....[11]....
        /*0098*/ 	.word	0x000011a0


	//   ....[12]....
        /*009c*/ 	.word	0x000011e0


	//   ....[13]....
        /*00a0*/ 	.word	0x00001200


	//   ....[14]....
        /*00a4*/ 	.word	0x00001210


	//----- nvinfo : EIATTR_VRC_CTA_INIT_COUNT
	.align		4
.L_2219:
        /*00a8*/ 	.byte	0x02, 0x4a
	.zero		1
	.zero		1


	//----- nvinfo : EIATTR_EXIT_INSTR_OFFSETS
	.align		4
        /*00ac*/ 	.byte	0x04, 0x1c
        /*00ae*/ 	.short	(.L_2221 - .L_2220)


	//   ....[0]....
.L_2220:
        /*00b0*/ 	.word	0x00000060


	//   ....[1]....
        /*00b4*/ 	.word	0x00001290


	//   ....[2]....
        /*00b8*/ 	.word	0x000012c0


	//   ....[3]....
        /*00bc*/ 	.word	0x000013a0


	//----- nvinfo : EIATTR_MAX_THREADS
	.align		4
.L_2221:
        /*00c0*/ 	.byte	0x04, 0x05
        /*00c2*/ 	.short	(.L_2223 - .L_2222)
.L_2222:
        /*00c4*/ 	.word	0x00000400
        /*00c8*/ 	.word	0x00000001
        /*00cc*/ 	.word	0x00000001


	//----- nvinfo : EIATTR_CRS_STACK_SIZE
	.align		4
.L_2223:
        /*00d0*/ 	.byte	0x04, 0x1e
        /*00d2*/ 	.short	(.L_2225 - .L_2224)
.L_2224:
        /*00d4*/ 	.word	0x00000000


	//----- nvinfo : EIATTR_CBANK_PARAM_SIZE
	.align		4
.L_2225:
        /*00d8*/ 	.byte	0x03, 0x19
        /*00da*/ 	.short	0x0128


	//----- nvinfo : EIATTR_PARAM_CBANK
	.align		4
        /*00dc*/ 	.byte	0x04, 0x0a
        /*00de*/ 	.short	(.L_2227 - .L_2226)
	.align		4
.L_2226:
        /*00e0*/ 	.word	index@(.nv.constant0._ZN10layer_norm22ln_bwd_finalize_kernelINS_22Kernel_traits_finalizeILj4096Ef13__nv_bfloat16S2_S2_fjLb1ELj1024ELj4ENS_18Kernel_traits_baseILj4096EfS2_S2_S2_fjLj1024EEEEELb1ELb0EEEvNS_9BwdParamsE)
        /*00e4*/ 	.short	0x0380
        /*00e6*/ 	.short	0x0128


	//----- nvinfo : EIATTR_SW_WAR
	.align		4
.L_2227:
        /*00e8*/ 	.byte	0x04, 0x36
        /*00ea*/ 	.short	(.L_2229 - .L_2228)
.L_2228:
        /*00ec*/ 	.word	0x00000008
.L_2229:


//--------------------- .nv.info._ZN10layer_norm13ln_bwd_kernelINS_13Kernel_traitsIf13__nv_bfloat16S2_S2_fjLj4096ELj1ELj1ELj4ELj16ENS_18Kernel_traits_baseILj4096EfS2_S2_S2_fjLj128EEEEELb1ELb1ELb1ELb0EEEvNS_9BwdParamsE --------------------------
	.section	.nv.info._ZN10layer_norm13ln_bwd_kernelINS_13Kernel_traitsIf13__nv_bfloat16S2_S2_fjLj4096ELj1ELj1ELj4ELj16ENS_18Kernel_traits_baseILj4096EfS2_S2_S2_fjLj128EEEEELb1ELb1ELb1ELb0EEEvNS_9BwdParamsE,"",@"SHT_CUDA_INFO"
	.sectionflags	@""
	.align	4


	//----- nvinfo : EIATTR_CUDA_API_VERSION
	.align		4
        /*0000*/ 	.byte	0x04, 0x37
        /*0002*/ 	.short	(.L_2231 - .L_2230)
.L_2230:
        /*0004*/ 	.word	0x00000082


	//----- nvinfo : EIATTR_KPARAM_INFO
	.align		4
.L_2231:
        /*0008*/ 	.byte	0x04, 0x17
        /*000a*/ 	.short	(.L_2233 - .L_2232)
.L_2232:
        /*000c*/ 	.word	0x00000000
        /*0010*/ 	.short	0x0000
        /*0012*/ 	.short	0x0000
        /*0014*/ 	.byte	0x00, 0xf0, 0xa1, 0x04


	//----- nvinfo : EIATTR_SPARSE_MMA_MASK
	.align		4
.L_2233:
        /*0018*/ 	.byte	0x03, 0x50
        /*001a*/ 	.short	0x0000


	//----- nvinfo : EIATTR_MAXREG_COUNT
	.align		4
        /*001c*/ 	.byte	0x03, 0x1b
        /*001e*/ 	.short	0x00ff


	//----- nvinfo : EIATTR_NUM_BARRIERS
	.align		4
        /*0020*/ 	.byte	0x02, 0x4c
        /*0022*/ 	.byte	0x01
	.zero		1


	//----- nvinfo : EIATTR_ANNOTATIONS
	.align		4
        /*0024*/ 	.byte	0x04, 0x55
        /*0026*/ 	.short	(.L_2235 - .L_2234)


	//   ....[0]....
.L_2234:
        /* <DEDUP_REMOVED lines=25> */


	//----- nvinfo : EIATTR_MERCURY_ISA_VERSION
	.align		4
.L_2235:
        /*01a8*/ 	.byte	0x03, 0x5f
        /*01aa*/ 	.short	0x0101


	//----- nvinfo : EIATTR_COOP_GROUP_MASK_REGIDS
	.align		4
        /*01ac*/ 	.byte	0x04, 0x29
        /*01ae*/ 	.short	(.L_2237 - .L_2236)


	//   ....[0]....
.L_2236:
        /*01b0*/ 	.word	0xffffffff


	//   ....[1]....
        /*01b4*/ 	.word	0xffffffff


	//   ....[2]....
        /*01b8*/ 	.word	0xffffffff


	//   ....[3]....
        /*01bc*/ 	.word	0xffffffff


	//   ....[4]....
        /*01c0*/ 	.word	0xffffffff


	//   ....[5]....
        /*01c4*/ 	.word	0xffffffff


	//   ....[6]....
        /*01c8*/ 	.word	0xffffffff


	//   ....[7]....
        /*01cc*/ 	.word	0xffffffff


	//   ....[8]....
        /*01d0*/ 	.word	0xffffffff


	//   ....[9]....
        /*01d4*/ 	.word	0xffffffff


	//----- nvinfo : EIATTR_COOP_GROUP_INSTR_OFFSETS
	.align		4
.L_2237:
        /*01d8*/ 	.byte	0x04, 0x28
        /*01da*/ 	.short	(.L_2239 - .L_2238)


	//   ....[0]....
.L_2238:
        /*01dc*/ 	.word	0x00002df0


	//   ....[1]....
        /*01e0*/ 	.word	0x00002e20


	//   ....[2]....
        /*01e4*/ 	.word	0x00002e50


	//   ....[3]....
        /*01e8*/ 	.word	0x00002e70


	//   ....[4]....
        /*01ec*/ 	.word	0x00002e90


	//   ....[5]....
        /*01f0*/ 	.word	0x00002eb0


	//   ....[6]....
        /*01f4*/ 	.word	0x00002ed0


	//   ....[7]....
        /*01f8*/ 	.word	0x00002ef0


	//   ....[8]....
        /*01fc*/ 	.word	0x00002f10


	//   ....[9]....
        /*0200*/ 	.word	0x00002f30


	//----- nvinfo : EIATTR_VRC_CTA_INIT_COUNT
	.align		4
.L_2239:
        /*0204*/ 	.byte	0x02, 0x4a
	.zero		1
	.zero		1


	//----- nvinfo : EIATTR_EXIT_INSTR_OFFSETS
	.align		4
        /*0208*/ 	.byte	0x04, 0x1c
        /*020a*/ 	.short	(.L_2241 - .L_2240)


	//   ....[0]....
.L_2240:
        /*020c*/ 	.word	0x0000e6c0


	//   ....[1]....
        /*0210*/ 	.word	0x0000e790


	//----- nvinfo : EIATTR_MAX_THREADS
	.align		4
.L_2241:
        /*0214*/ 	.byte	0x04, 0x05
        /*0216*/ 	.short	(.L_2243 - .L_2242)
.L_2242:
        /*0218*/ 	.word	0x00000080
        /*021c*/ 	.word	0x00000001
        /*0220*/ 	.word	0x00000001


	//----- nvinfo : EIATTR_CRS_STACK_SIZE
	.align		4
.L_2243:
        /*0224*/ 	.byte	0x04, 0x1e
        /*0226*/ 	.short	(.L_2245 - .L_2244)
.L_2244:
        /*0228*/ 	.word	0x00000000


	//----- nvinfo : EIATTR_CBANK_PARAM_SIZE
	.align		4
.L_2245:
        /*022c*/ 	.byte	0x03, 0x19
        /*022e*/ 	.short	0x0128


	//----- nvinfo : EIATTR_PARAM_CBANK
	.align		4
        /*0230*/ 	.byte	0x04, 0x0a
        /*0232*/ 	.short	(.L_2247 - .L_2246)
	.align		4
.L_2246:
        /*0234*/ 	.word	index@(.nv.constant0._ZN10layer_norm13ln_bwd_kernelINS_13Kernel_traitsIf13__nv_bfloat16S2_S2_fjLj4096ELj1ELj1ELj4ELj16ENS_18Kernel_traits_baseILj4096EfS2_S2_S2_fjLj128EEEEELb1ELb1ELb1ELb0EEEvNS_9BwdParamsE)
        /*0238*/ 	.short	0x0380
        /*023a*/ 	.short	0x0128


	//----- nvinfo : EIATTR_SW_WAR
	.align		4
.L_2247:
        /*023c*/ 	.byte	0x04, 0x36
        /*023e*/ 	.short	(.L_2249 - .L_2248)
.L_2248:
        /*0240*/ 	.word	0x00000008
.L_2249:


//--------------------- .nv.info._ZN10layer_norm22ln_bwd_finalize_kernelINS_22Kernel_traits_finalizeILj4096Ef13__nv_bfloat16S2_S2_fjLb1ELj1024ELj4ENS_18Kernel_traits_baseILj4096EfS2_S2_S2_fjLj1024EEEEELb1ELb1EEEvNS_9BwdParamsE --------------------------
	.section	.nv.info._ZN10layer_norm22ln_bwd_finalize_kernelINS_22Kernel_traits_finalizeILj4096Ef13__nv_bfloat16S2_S2_fjLb1ELj1024ELj4ENS_18Kernel_traits_baseILj4096EfS2_S2_S2_fjLj1024EEEEELb1ELb1EEEvNS_9BwdParamsE,"",@"SHT_CUDA_INFO"
	.sectionflags	@""
	.align	4


	//----- nvinfo : EIATTR_CUDA_API_VERSION
	.align		4
        /*0000*/ 	.byte	0x04, 0x37
        /*0002*/ 	.short	(.L_2251 - .L_2250)
.L_2250:
        /*0004*/ 	.word	0x00000082


	//----- nvinfo : EIATTR_KPARAM_INFO
	.align		4
.L_2251:
        /*0008*/ 	.byte	0x04, 0x17
        /*000a*/ 	.short	(.L_2253 - .L_2252)
.L_2252:
        /*000c*/ 	.word	0x00000000
        /*0010*/ 	.short	0x0000
        /*0012*/ 	.short	0x0000
        /*0014*/ 	.byte	0x00, 0xf0, 0xa1, 0x04


	//----- nvinfo : EIATTR_SPARSE_MMA_MASK
	.align		4
.L_2253:
        /*0018*/ 	.byte	0x03, 0x50
        /*001a*/ 	.short	0x0000


	//----- nvinfo : EIATTR_MAXREG_COUNT
	.align		4
        /*001c*/ 	.byte	0x03, 0x1b
        /*001e*/ 	.short	0x0040


	//----- nvinfo : EIATTR_NUM_BARRIERS
	.align		4
        /*0020*/ 	.byte	0x02, 0x4c
        /*0022*/ 	.byte	0x01
	.zero		1


	//----- nvinfo : EIATTR_MERCURY_ISA_VERSION
	.align		4
        /*0024*/ 	.byte	0x03, 0x5f
        /*0026*/ 	.short	0x0101


	//----- nvinfo : EIATTR_COOP_GROUP_MASK_REGIDS
	.align		4
        /*0028*/ 	.byte	0x04, 0x29
        /*002a*/ 	.short	(.L_2255 - .L_2254)


	//   ....[0]....
.L_2254:
        /*002c*/ 	.word	0xffffffff


	//   ....[1]....
        /*0030*/ 	.word	0xffffffff


	//   ....[2]....
        /*0034*/ 	.word	0xffffffff


	//   ....[3]....
        /*0038*/ 	.word	0xffffffff


	//   ....[4]....
        /*003c*/ 	.word	0xffffffff


	//   ....[5]....
        /*0040*/ 	.word	0xffffffff


	//   ....[6]....
        /*0044*/ 	.word	0xffffffff


	//   ....[7]....
        /*0048*/ 	.word	0xffffffff


	//   ....[8]....
        /*004c*/ 	.word	0xffffffff


	//   ....[9]....
        /*0050*/ 	.word	0xffffffff


	//   ....[10]....
        /*0054*/ 	.word	0xffffffff


	//   ....[11]....
        /*0058*/ 	.word	0xffffffff


	//   ....[12]....
        /*005c*/ 	.word	0xffffffff


	//   ....[13]....
        /*0060*/ 	.word	0xffffffff


	//   ....[14]....
        /*0064*/ 	.word	0xffffffff


	//----- nvinfo : EIATTR_COOP_GROUP_INSTR_OFFSETS
	.align		4
.L_2255:
        /*0068*/ 	.byte	0x04, 0x28
        /*006a*/ 	.short	(.L_2257 - .L_2256)


	//   ....[0]....
.L_2256:
        /*006c*/ 	.word	0x00001090


	//   ....[1]....
        /*0070*/ 	.word	0x000010a0


	//   ....[2]....
        /*0074*/ 	.word	0x000010b0


	//   ....[3]....
        /*0078*/ 	.word	0x000010e0


	//   ....[4]....
        /*007c*/ 	.word	0x00001100


	//   ....[5]....
        /*0080*/ 	.word	0x00001110


	//   ....[6]....
        /*0084*/ 	.word	0x00001140


	//   ....[7]....
        /*0088*/ 	.word	0x00001160


	//   ....[8]....
        /*008c*/ 	.word	0x00001170


	//   ....[9]....
        /*0090*/ 	.word	0x000011a0


	//   ....[10]....
        /*0094*/ 	.word	0x000011c0


	//   ....[11]....
        /*0098*/ 	.word	0x000011d0


	//   ....[12]....
        /*009c*/ 	.word	0x00001210


	//   ....[13]....
        /*00a0*/ 	.word	0x00001230


	//   ....[14]....
        /*00a4*/ 	.word	0x00001240


	//----- nvinfo : EIATTR_VRC_CTA_INIT_COUNT
	.align		4
.L_2257:
        /*00a8*/ 	.byte	0x02, 0x4a
	.zero		1
	.zero		1


	//----- nvinfo : EIATTR_EXIT_INSTR_OFFSETS
	.align		4
        /*00ac*/ 	.byte	0x04, 0x1c
        /*00ae*/ 	.short	(.L_2259 - .L_2258)


	//   ....[0]....
.L_2258:
        /*00b0*/ 	.word	0x00000060


	//   ....[1]....
        /*00b4*/ 	.word	0x000012c0


	//   ....[2]....
        /*00b8*/ 	.word	0x000013b0


	//----- nvinfo : EIATTR_MAX_THREADS
	.align		4
.L_2259:
        /*00bc*/ 	.byte	0x04, 0x05
        /*00be*/ 	.short	(.L_2261 - .L_2260)
.L_2260:
        /*00c0*/ 	.word	0x00000400
        /*00c4*/ 	.word	0x00000001
        /*00c8*/ 	.word	0x00000001


	//----- nvinfo : EIATTR_CRS_STACK_SIZE
	.align		4
.L_2261:
        /*00cc*/ 	.byte	0x04, 0x1e
        /*00ce*/ 	.short	(.L_2263 - .L_2262)
.L_2262:
        /*00d0*/ 	.word	0x00000000


	//----- nvinfo : EIATTR_CBANK_PARAM_SIZE
	.align		4
.L_2263:
        /*00d4*/ 	.byte	0x03, 0x19
        /*00d6*/ 	.short	0x0128


	//----- nvinfo : EIATTR_PARAM_CBANK
	.align		4
        /*00d8*/ 	.byte	0x04, 0x0a
        /*00da*/ 	.short	(.L_2265 - .L_2264)
	.align		4
.L_2264:
        /*00dc*/ 	.word	index@(.nv.constant0._ZN10layer_norm22ln_bwd_finalize_kernelINS_22Kernel_traits_finalizeILj4096Ef13__nv_bfloat16S2_S2_fjLb1ELj1024ELj4ENS_18Kernel_traits_baseILj4096EfS2_S2_S2_fjLj1024EEEEELb1ELb1EEEvNS_9BwdParamsE)
        /*00e0*/ 	.short	0x0380
        /*00e2*/ 	.short	0x0128


	//----- nvinfo : EIATTR_SW_WAR
	.align		4
.L_2265:
        /*00e4*/ 	.byte	0x04, 0x36
        /*00e6*/ 	.short	(.L_2267 - .L_2266)
.L_2266:
        /*00e8*/ 	.word	0x00000008
.L_2267:


//--------------------- .nv.info._ZN10layer_norm13ln_bwd_kernelINS_13Kernel_traitsIf13__nv_bfloat16S2_S2_fjLj4096ELj1ELj1ELj4ELj16ENS_18Kernel_traits_baseILj4096EfS2_S2_S2_fjLj128EEEEELb1ELb1ELb1ELb1EEEvNS_9BwdParamsE --------------------------
	.section	.nv.info._ZN10layer_norm13ln_bwd_kernelINS_13Kernel_traitsIf13__nv_bfloat16S2_S2_fjLj4096ELj1ELj1ELj4ELj16ENS_18Kernel_traits_baseILj4096EfS2_S2_S2_fjLj128EEEEELb1ELb1ELb1ELb1EEEvNS_9BwdParamsE,"",@"SHT_CUDA_INFO"
	.sectionflags	@""
	.align	4


	//----- nvinfo : EIATTR_CUDA_API_VERSION
	.align		4
        /*0000*/ 	.byte	0x04, 0x37
        /*0002*/ 	.short	(.L_2269 - .L_2268)
.L_2268:
        /*0004*/ 	.word	0x00000082


	//----- nvinfo : EIATTR_KPARAM_INFO
	.align		4
.L_2269:
        /*0008*/ 	.byte	0x04, 0x17
        /*000a*/ 	.short	(.L_2271 - .L_2270)
.L_2270:
        /*000c*/ 	.word	0x00000000
        /*0010*/ 	.short	0x0000
        /*0012*/ 	.short	0x0000
        /*0014*/ 	.byte	0x00, 0xf0, 0xa1, 0x04


	//----- nvinfo : EIATTR_SPARSE_MMA_MASK
	.align		4
.L_2271:
        /*0018*/ 	.byte	0x03, 0x50
        /*001a*/ 	.short	0x0000


	//----- nvinfo : EIATTR_MAXREG_COUNT
	.align		4
        /*001c*/ 	.byte	0x03, 0x1b
        /*001e*/ 	.short	0x00ff


	//----- nvinfo : EIATTR_NUM_BARRIERS
	.align		4
        /*0020*/ 	.byte	0x02, 0x4c
        /*0022*/ 	.byte	0x01
	.zero		1


	//----- nvinfo : EIATTR_ANNOTATIONS
	.align		4
        /*0024*/ 	.byte	0x04, 0x55
        /*0026*/ 	.short	(.L_2273 - .L_2272)


	//   ....[0]....
.L_2272:
        /* <DEDUP_REMOVED lines=13> */


	//----- nvinfo : EIATTR_MERCURY_ISA_VERSION
	.align		4
.L_2273:
        /*00e8*/ 	.byte	0x03, 0x5f
        /*00ea*/ 	.short	0x0101


	//----- nvinfo : EIATTR_COOP_GROUP_MASK_REGIDS
	.align		4
        /*00ec*/ 	.byte	0x04, 0x29
        /*00ee*/ 	.short	(.L_2275 - .L_2274)


	//   ....[0]....
.L_2274:
        /*00f0*/ 	.word	0xffffffff


	//   ....[1]....
        /*00f4*/ 	.word	0xffffffff


	//   ....[2]....
        /*00f8*/ 	.word	0xffffffff


	//   ....[3]....
        /*00fc*/ 	.word	0xffffffff


	//   ....[4]....
        /*0100*/ 	.word	0xffffffff


	//   ....[5]....
        /*0104*/ 	.word	0xffffffff


	//   ....[6]....
        /*0108*/ 	.word	0xffffffff


	//   ....[7]....
        /*010c*/ 	.word	0xffffffff


	//   ....[8]....
        /*0110*/ 	.word	0xffffffff


	//   ....[9]....
        /*0114*/ 	.word	0xffffffff


	//----- nvinfo : EIATTR_COOP_GROUP_INSTR_OFFSETS
	.align		4
.L_2275:
        /*0118*/ 	.byte	0x04, 0x28
        /*011a*/ 	.short	(.L_2277 - .L_2276)


	//   ....[0]....
.L_2276:
        /*011c*/ 	.word	0x000024f0


	//   ....[1]....
        /*0120*/ 	.word	0x00002510


	//   ....[2]....
        /*0124*/ 	.word	0x00002550


	//   ....[3]....
        /*0128*/ 	.word	0x00002560


	//   ....[4]....
        /*012c*/ 	.word	0x000025a0


	//   ....[5]....
        /*0130*/ 	.word	0x000025b0


	//   ....[6]....
        /*0134*/ 	.word	0x000025e0


	//   ....[7]....
        /*0138*/ 	.word	0x000025f0


	//   ....[8]....
        /*013c*/ 	.word	0x00002620


	//   ....[9]....
        /*0140*/ 	.word	0x00002630


	//----- nvinfo : EIATTR_VRC_CTA_INIT_COUNT
	.align		4
.L_2277:
        /*0144*/ 	.byte	0x02, 0x4a
	.zero		1
	.zero		1


	//----- nvinfo : EIATTR_EXIT_INSTR_OFFSETS
	.align		4
        /*0148*/ 	.byte	0x04, 0x1c
        /*014a*/ 	.short	(.L_2279 - .L_2278)


	//   ....[0]....
.L_2278:
        /*014c*/ 	.word	0x0000da70


	//----- nvinfo : EIATTR_MAX_THREADS
	.align		4
.L_2279:
        /*0150*/ 	.byte	0x04, 0x05
        /*0152*/ 	.short	(.L_2281 - .L_2280)
.L_2280:
        /*0154*/ 	.word	0x00000080
        /*0158*/ 	.word	0x00000001
        /*015c*/ 	.word	0x00000001


	//----- nvinfo : EIATTR_CRS_STACK_SIZE
	.align		4
.L_2281:
        /*0160*/ 	.byte	0x04, 0x1e
        /*0162*/ 	.short	(.L_2283 - .L_2282)
.L_2282:
        /*0164*/ 	.word	0x00000000


	//----- nvinfo : EIATTR_CBANK_PARAM_SIZE
	.align		4
.L_2283:
        /*0168*/ 	.byte	0x03, 0x19
        /*016a*/ 	.short	0x0128


	//----- nvinfo : EIATTR_PARAM_CBANK
	.align		4
        /*016c*/ 	.byte	0x04, 0x0a
        /*016e*/ 	.short	(.L_2285 - .L_2284)
	.align		4
.L_2284:
        /*0170*/ 	.word	index@(.nv.constant0._ZN10layer_norm13ln_bwd_kernelINS_13Kernel_traitsIf13__nv_bfloat16S2_S2_fjLj4096ELj1ELj1ELj4ELj16ENS_18Kernel_traits_baseILj4096EfS2_S2_S2_fjLj128EEEEELb1ELb1ELb1ELb1EEEvNS_9BwdParamsE)
        /*0174*/ 	.short	0x0380
        /*0176*/ 	.short	0x0128


	//----- nvinfo : EIATTR_SW_WAR
	.align		4
.L_2285:
        /*0178*/ 	.byte	0x04, 0x36
        /*017a*/ 	.short	(.L_2287 - .L_2286)
.L_2286:
        /*017c*/ 	.word	0x00000008
.L_2287:


//--------------------- .nv.info._ZN10layer_norm13ln_bwd_kernelINS_13Kernel_traitsI13__nv_bfloat16S2_fS2_fjLj4096ELj1ELj1ELj4ELj16ENS_18Kernel_traits_baseILj4096ES2_S2_fS2_fjLj128EEEEELb0ELb0ELb0ELb0EEEvNS_9BwdParamsE --------------------------
	.section	.nv.info._ZN10layer_norm13ln_bwd_kernelINS_13Kernel_traitsI13__nv_bfloat16S2_fS2_fjLj4096ELj1ELj1ELj4ELj16ENS_18Kernel_traits_baseILj4096ES2_S2_fS2_fjLj128EEEEELb0ELb0ELb0ELb0EEEvNS_9BwdParamsE,"",@"SHT_CUDA_INFO"
	.sectionflags	@""
	.align	4


	//----- nvinfo : EIATTR_CUDA_API_VERSION
	.align		4
        /*0000*/ 	.byte	0x04, 0x37
        /*0002*/ 	.short	(.L_2289 - .L_2288)
.L_2288:
        /*0004*/ 	.word	0x00000082


	//----- nvinfo : EIATTR_KPARAM_INFO
	.align		4
.L_2289:
        /*0008*/ 	.byte	0x04, 0x17
        /*000a*/ 	.short	(.L_2291 - .L_2290)
.L_2290:
        /*000c*/ 	.word	0x00000000
        /*0010*/ 	.short	0x0000
        /*0012*/ 	.short	0x0000
        /*0014*/ 	.byte	0x00, 0xf0, 0xa1, 0x04


	//----- nvinfo : EIATTR_SPARSE_MMA_MASK
	.align		4
.L_2291:
        /*0018*/ 	.byte	0x03, 0x50
        /*001a*/ 	.short	0x0000


	//----- nvinfo : EIATTR_MAXREG_COUNT
	.align		4
        /*001c*/ 	.byte	0x03, 0x1b
        /*001e*/ 	.short	0x00ff


	//----- nvinfo : EIATTR_NUM_BARRIERS
	.align		4
        /*0020*/ 	.byte	0x02, 0x4c
        /*0022*/ 	.byte	0x01
	.zero		1


	//----- nvinfo : EIATTR_MERCURY_ISA_VERSION
	.align		4
        /*0024*/ 	.byte	0x03, 0x5f
        /*0026*/ 	.short	0x0101


	//----- nvinfo : EIATTR_COOP_GROUP_MASK_REGIDS
	.align		4
        /*0028*/ 	.byte	0x04, 0x29
        /*002a*/ 	.short	(.L_2293 - .L_2292)


	//   ....[0]....
.L_2292:
        /*002c*/ 	.word	0xffffffff


	//   ....[1]....
        /*0030*/ 	.word	0xffffffff


	//   ....[2]....
        /*0034*/ 	.word	0xffffffff


	//   ....[3]....
        /*0038*/ 	.word	0xffffffff


	//   ....[4]....
        /*003c*/ 	.word	0xffffffff


	//   ....[5]....
        /*0040*/ 	.word	0xffffffff


	//   ....[6]....
        /*0044*/ 	.word	0xffffffff


	//   ....[7]....
        /*0048*/ 	.word	0xffffffff


	//   ....[8]....
        /*004c*/ 	.word	0xffffffff


	//   ....[9]....
        /*0050*/ 	.word	0xffffffff


	//----- nvinfo : EIATTR_COOP_GROUP_INSTR_OFFSETS
	.align		4
.L_2293:
        /*0054*/ 	.byte	0x04, 0x28
        /*0056*/ 	.short	(.L_2295 - .L_2294)


	//   ....[0]....
.L_2294:
        /*0058*/ 	.word	0x00002040


	//   ....[1]....
        /*005c*/ 	.word	0x00002070


	//   ....[2]....
        /*0060*/ 	.word	0x000020a0


	//   ....[3]....
        /*0064*/ 	.word	0x000020b0


	//   ....[4]....
        /*0068*/ 	.word	0x000020e0


	//   ....[5]....
        /*006c*/ 	.word	0x000020f0


	//   ....[6]....
        /*0070*/ 	.word	0x00002120


	//   ....[7]....
        /*0074*/ 	.word	0x00002130


	//   ....[8]....
        /*0078*/ 	.word	0x00002160


	//   ....[9]....
        /*007c*/ 	.word	0x00002170


	//----- nvinfo : EIATTR_VRC_CTA_INIT_COUNT
	.align		4
.L_2295:
        /*0080*/ 	.byte	0x02, 0x4a
	.zero		1
	.zero		1


	//----- nvinfo : EIATTR_EXIT_INSTR_OFFSETS
	.align		4
        /*0084*/ 	.byte	0x04, 0x1c
        /*0086*/ 	.short	(.L_2297 - .L_2296)


	//   ....[0]....
.L_2296:
        /*0088*/ 	.word	0x00005170


	//   ....[1]....
        /*008c*/ 	.word	0x00005210


	//----- nvinfo : EIATTR_MAX_THREADS
	.align		4
.L_2297:
        /*0090*/ 	.byte	0x04, 0x05
        /*0092*/ 	.short	(.L_2299 - .L_2298)
.L_2298:
        /*0094*/ 	.word	0x00000080
        /*0098*/ 	.word	0x00000001
        /*009c*/ 	.word	0x00000001


	//----- nvinfo : EIATTR_CRS_STACK_SIZE
	.align		4
.L_2299:
        /*00a0*/ 	.byte	0x04, 0x1e
        /*00a2*/ 	.short	(.L_2301 - .L_2300)
.L_2300:
        /*00a4*/ 	.word	0x00000000


	//----- nvinfo : EIATTR_CBANK_PARAM_SIZE
	.align		4
.L_2301:
        /*00a8*/ 	.byte	0x03, 0x19
        /*00aa*/ 	.short	0x0128


	//----- nvinfo : EIATTR_PARAM_CBANK
	.align		4
        /*00ac*/ 	.byte	0x04, 0x0a
        /*00ae*/ 	.short	(.L_2303 - .L_2302)
	.align		4
.L_2302:
        /*00b0*/ 	.word	index@(.nv.constant0._ZN10layer_norm13ln_bwd_kernelINS_13Kernel_traitsI13__nv_bfloat16S2_fS2_fjLj4096ELj1ELj1ELj4ELj16ENS_18Kernel_traits_baseILj4096ES2_S2_fS2_fjLj128EEEEELb0ELb0ELb0ELb0EEEvNS_9BwdParamsE)
        /*00b4*/ 	.short	0x0380
        /*00b6*/ 	.short	0x0128


	//----- nvinfo : EIATTR_SW_WAR
	.align		4
.L_2303:
        /*00b8*/ 	.byte	0x04, 0x36
        /*00ba*/ 	.short	(.L_2305 - .L_2304)
.L_2304:
        /*00bc*/ 	.word	0x00000008
.L_2305:


//--------------------- .nv.info._ZN10layer_norm13ln_bwd_kernelINS_13Kernel_traitsI13__nv_bfloat16S2_fS2_fjLj4096ELj1ELj1ELj4ELj16ENS_18Kernel_traits_baseILj4096ES2_S2_fS2_fjLj128EEEEELb0ELb0ELb0ELb1EEEvNS_9BwdParamsE --------------------------
	.section	.nv.info._ZN10layer_norm13ln_bwd_kernelINS_13Kernel_traitsI13__nv_bfloat16S2_fS2_fjLj4096ELj1ELj1ELj4ELj16ENS_18Kernel_traits_baseILj4096ES2_S2_fS2_fjLj128EEEEELb0ELb0ELb0ELb1EEEvNS_9BwdParamsE,"",@"SHT_CUDA_INFO"
	.sectionflags	@""
	.align	4


	//----- nvinfo : EIATTR_CUDA_API_VERSION
	.align		4
        /*0000*/ 	.byte	0x04, 0x37
        /*0002*/ 	.short	(.L_2307 - .L_2306)
.L_2306:
        /*0004*/ 	.word	0x00000082


	//----- nvinfo : EIATTR_KPARAM_INFO
	.align		4
.L_2307:
        /*0008*/ 	.byte	0x04, 0x17
        /*000a*/ 	.short	(.L_2309 - .L_2308)
.L_2308:
        /*000c*/ 	.word	0x00000000
        /*0010*/ 	.short	0x0000
        /*0012*/ 	.short	0x0000
        /*0014*/ 	.byte	0x00, 0xf0, 0xa1, 0x04


	//----- nvinfo : EIATTR_SPARSE_MMA_MASK
	.align		4
.L_2309:
        /*0018*/ 	.byte	0x03, 0x50
        /*001a*/ 	.short	0x0000


	//----- nvinfo : EIATTR_MAXREG_COUNT
	.align		4
        /*001c*/ 	.byte	0x03, 0x1b
        /*001e*/ 	.short	0x00ff


	//----- nvinfo : EIATTR_NUM_BARRIERS
	.align		4
        /*0020*/ 	.byte	0x02, 0x4c
        /*0022*/ 	.byte	0x01
	.zero		1


	//----- nvinfo : EIATTR_MERCURY_ISA_VERSION
	.align		4
        /*0024*/ 	.byte	0x03, 0x5f
        /*0026*/ 	.short	0x0101


	//----- nvinfo : EIATTR_COOP_GROUP_MASK_REGIDS
	.align		4
        /*0028*/ 	.byte	0x04, 0x29
        /*002a*/ 	.short	(.L_2311 - .L_2310)


	//   ....[0]....
.L_2310:
        /*002c*/ 	.word	0xffffffff


	//   ....[1]....
        /*0030*/ 	.word	0xffffffff


	//   ....[2]....
        /*0034*/ 	.word	0xffffffff


	//   ....[3]....
        /*0038*/ 	.word	0xffffffff


	//   ....[4]....
        /*003c*/ 	.word	0xffffffff


	//   ....[5]....
        /*0040*/ 	.word	0xffffffff


	//   ....[6]....
        /*0044*/ 	.word	0xffffffff


	//   ....[7]....
        /*0048*/ 	.word	0xffffffff


	//   ....[8]....
        /*004c*/ 	.word	0xffffffff


	//   ....[9]....
        /*0050*/ 	.word	0xffffffff


	//----- nvinfo : EIATTR_COOP_GROUP_INSTR_OFFSETS
	.align		4
.L_2311:
        /*0054*/ 	.byte	0x04, 0x28
        /*0056*/ 	.short	(.L_2313 - .L_2312)


	//   ....[0]....
.L_2312:
        /*0058*/ 	.word	0x00001930


	//   ....[1]....
        /*005c*/ 	.word	0x00001940


	//   ....[2]....
        /*0060*/ 	.word	0x00001970


	//   ....[3]....
        /*0064*/ 	.word	0x00001980


	//   ....[4]....
        /*0068*/ 	.word	0x000019b0


	//   ....[5]....
        /*006c*/ 	.word	0x000019c0


	//   ....[6]....
        /*0070*/ 	.word	0x000019f0


	//   ....[7]....
        /*0074*/ 	.word	0x00001a00


	//   ....[8]....
        /*0078*/ 	.word	0x00001a40


	//   ....[9]....
        /*007c*/ 	.word	0x00001a50


	//----- nvinfo : EIATTR_VRC_CTA_INIT_COUNT
	.align		4
.L_2313:
        /*0080*/ 	.byte	0x02, 0x4a
	.zero		1
	.zero		1


	//----- nvinfo : EIATTR_EXIT_INSTR_OFFSETS
	.align		4
        /*0084*/ 	.byte	0x04, 0x1c
        /*0086*/ 	.short	(.L_2315 - .L_2314)


	//   ....[0]....
.L_2314:
        /*0088*/ 	.word	0x00004f10


	//----- nvinfo : EIATTR_MAX_THREADS
	.align		4
.L_2315:
        /*008c*/ 	.byte	0x04, 0x05
        /*008e*/ 	.short	(.L_2317 - .L_2316)
.L_2316:
        /*0090*/ 	.word	0x00000080
        /*0094*/ 	.word	0x00000001
        /*0098*/ 	.word	0x00000001


	//----- nvinfo : EIATTR_CRS_STACK_SIZE
	.align		4
.L_2317:
        /*009c*/ 	.byte	0x04, 0x1e
        /*009e*/ 	.short	(.L_2319 - .L_2318)
.L_2318:
        /*00a0*/ 	.word	0x00000000


	//----- nvinfo : EIATTR_CBANK_PARAM_SIZE
	.align		4
.L_2319:
        /*00a4*/ 	.byte	0x03, 0x19
        /*00a6*/ 	.short	0x0128


	//----- nvinfo : EIATTR_PARAM_CBANK
	.align		4
        /*00a8*/ 	.byte	0x04, 0x0a
        /*00aa*/ 	.short	(.L_2321 - .L_2320)
	.align		4
.L_2320:
        /*00ac*/ 	.word	index@(.nv.constant0._ZN10layer_norm13ln_bwd_kernelINS_13Kernel_traitsI13__nv_bfloat16S2_fS2_fjLj4096ELj1ELj1ELj4ELj16ENS_18Kernel_traits_baseILj4096ES2_S2_fS2_fjLj128EEEEELb0ELb0ELb0ELb1EEEvNS_9BwdParamsE)
        /*00b0*/ 	.short	0x0380
        /*00b2*/ 	.short	0x0128


	//----- nvinfo : EIATTR_SW_WAR
	.align		4
.L_2321:
        /*00b4*/ 	.byte	0x04, 0x36
        /*00b6*/ 	.short	(.L_2323 - .L_2322)
.L_2322:
        /*00b8*/ 	.word	0x00000008
.L_2323:


//--------------------- .nv.info._ZN10layer_norm13ln_bwd_kernelINS_13Kernel_traitsI13__nv_bfloat16S2_fS2_fjLj4096ELj1ELj1ELj4ELj16ENS_18Kernel_traits_baseILj4096ES2_S2_fS2_fjLj128EEEEELb0ELb0ELb1ELb0EEEvNS_9BwdParamsE --------------------------
	.section	.nv.info._ZN10layer_norm13ln_bwd_kernelINS_13Kernel_traitsI13__nv_bfloat16S2_fS2_fjLj4096ELj1ELj1ELj4ELj16ENS_18Kernel_traits_baseILj4096ES2_S2_fS2_fjLj128EEEEELb0ELb0ELb1ELb0EEEvNS_9BwdParamsE,"",@"SHT_CUDA_INFO"
	.sectionflags	@""
	.align	4


	//----- nvinfo : EIATTR_CUDA_API_VERSION
	.align		4
        /*0000*/ 	.byte	0x04, 0x37
        /*0002*/ 	.short	(.L_2325 - .L_2324)
.L_2324:
        /*0004*/ 	.word	0x00000082


	//----- nvinfo : EIATTR_KPARAM_INFO
	.align		4
.L_2325:
        /*0008*/ 	.byte	0x04, 0x17
        /*000a*/ 	.short	(.L_2327 - .L_2326)
.L_2326:
        /*000c*/ 	.word	0x00000000
        /*0010*/ 	.short	0x0000
        /*0012*/ 	.short	0x0000
        /*0014*/ 	.byte	0x00, 0xf0, 0xa1, 0x04


	//----- nvinfo : EIATTR_SPARSE_MMA_MASK
	.align		4
.L_2327:
        /*0018*/ 	.byte	0x03, 0x50
        /*001a*/ 	.short	0x0000


	//----- nvinfo : EIATTR_MAXREG_COUNT
	.align		4
        /*001c*/ 	.byte	0x03, 0x1b
        /*001e*/ 	.short	0x00ff


	//----- nvinfo : EIATTR_NUM_BARRIERS
	.align		4
        /*0020*/ 	.byte	0x02, 0x4c
        /*0022*/ 	.byte	0x01
	.zero		1


	//----- nvinfo : EIATTR_MERCURY_ISA_VERSION
	.align		4
        /*0024*/ 	.byte	0x03, 0x5f
        /*0026*/ 	.short	0x0101


	//----- nvinfo : EIATTR_COOP_GROUP_MASK_REGIDS
	.align		4
        /*0028*/ 	.byte	0x04, 0x29
        /*002a*/ 	.short	(.L_2329 - .L_2328)


	//   ....[0]....
.L_2328:
        /*002c*/ 	.word	0xffffffff


	//   ....[1]....
        /*0030*/ 	.word	0xffffffff


	//   ....[2]....
        /*0034*/ 	.word	0xffffffff


	//   ....[3]....
        /*0038*/ 	.word	0xffffffff


	//   ....[4]....
        /*003c*/ 	.word	0xffffffff


	//   ....[5]....
        /*0040*/ 	.word	0xffffffff


	//   ....[6]....
        /*0044*/ 	.word	0xffffffff


	//   ....[7]....
        /*0048*/ 	.word	0xffffffff


	//   ....[8]....
        /*004c*/ 	.word	0xffffffff


	//   ....[9]....
        /*0050*/ 	.word	0xffffffff


	//----- nvinfo : EIATTR_COOP_GROUP_INSTR_OFFSETS
	.align		4
.L_2329:
        /*0054*/ 	.byte	0x04, 0x28
        /*0056*/ 	.short	(.L_2331 - .L_2330)


	//   ....[0]....
.L_2330:
        /*0058*/ 	.word	0x00002320


	//   ....[1]....
        /*005c*/ 	.word	0x00002350


	//   ....[2]....
        /*0060*/ 	.word	0x00002380


	//   ....[3]....
        /*0064*/ 	.word	0x00002390


	//   ....[4]....
        /*0068*/ 	.word	0x000023c0


	//   ....[5]....
        /*006c*/ 	.word	0x000023d0


	//   ....[6]....
        /*0070*/ 	.word	0x00002400


	//   ....[7]....
        /*0074*/ 	.word	0x00002410


	//   ....[8]....
        /*0078*/ 	.word	0x00002440


	//   ....[9]....
        /*007c*/ 	.word	0x00002450


	//----- nvinfo : EIATTR_VRC_CTA_INIT_COUNT
	.align		4
.L_2331:
        /*0080*/ 	.byte	0x02, 0x4a
	.zero		1
	.zero		1


	//----- nvinfo : EIATTR_EXIT_INSTR_OFFSETS
	.align		4
        /*0084*/ 	.byte	0x04, 0x1c
        /*0086*/ 	.short	(.L_2333 - .L_2332)


	//   ....[0]....
.L_2332:
        /*0088*/ 	.word	0x00007b20


	//   ....[1]....
        /*008c*/ 	.word	0x00007bc0


	//----- nvinfo : EIATTR_MAX_THREADS
	.align		4
.L_2333:
        /*0090*/ 	.byte	0x04, 0x05
        /*0092*/ 	.short	(.L_2335 - .L_2334)
.L_2334:
        /*0094*/ 	.word	0x00000080
        /*0098*/ 	.word	0x00000001
        /*009c*/ 	.word	0x00000001


	//----- nvinfo : EIATTR_CRS_STACK_SIZE
	.align		4
.L_2335:
        /*00a0*/ 	.byte	0x04, 0x1e
        /*00a2*/ 	.short	(.L_2337 - .L_2336)
.L_2336:
        /*00a4*/ 	.word	0x00000000


	//----- nvinfo : EIATTR_CBANK_PARAM_SIZE
	.align		4
.L_2337:
        /*00a8*/ 	.byte	0x03, 0x19
        /*00aa*/ 	.short	0x0128


	//----- nvinfo : EIATTR_PARAM_CBANK
	.align		4
        /*00ac*/ 	.byte	0x04, 0x0a
        /*00ae*/ 	.short	(.L_2339 - .L_2338)
	.align		4
.L_2338:
        /*00b0*/ 	.word	index@(.nv.constant0._ZN10layer_norm13ln_bwd_kernelINS_13Kernel_traitsI13__nv_bfloat16S2_fS2_fjLj4096ELj1ELj1ELj4ELj16ENS_18Kernel_traits_baseILj4096ES2_S2_fS2_fjLj128EEEEELb0ELb0ELb1ELb0EEEvNS_9BwdParamsE)
        /*00b4*/ 	.short	0x0380
        /*00b6*/ 	.short	0x0128


	//----- nvinfo : EIATTR_SW_WAR
	.align		4
.L_2339:
        /*00b8*/ 	.byte	0x04, 0x36
        /*00ba*/ 	.short	(.L_2341 - .L_2340)
.L_2340:
        /*00bc*/ 	.word	0x00000008
.L_2341:


//--------------------- .nv.info._ZN10layer_norm13ln_bwd_kernelINS_13Kernel_traitsI13__nv_bfloat16S2_fS2_fjLj4096ELj1ELj1ELj4ELj16ENS_18Kernel_traits_baseILj4096ES2_S2_fS2_fjLj128EEEEELb0ELb0ELb1ELb1EEEvNS_9BwdParamsE --------------------------
	.section	.nv.info._ZN10layer_norm13ln_bwd_kernelINS_13Kernel_traitsI13__nv_bfloat16S2_fS2_fjLj4096ELj1ELj1ELj4ELj16ENS_18Kernel_traits_baseILj4096ES2_S2_fS2_fjLj128EEEEELb0ELb0ELb1ELb1EEEvNS_9BwdParamsE,"",@"SHT_CUDA_INFO"
	.sectionflags	@""
	.align	4


	//----- nvinfo : EIATTR_CUDA_API_VERSION
	.align		4
        /*0000*/ 	.byte	0x04, 0x37
        /*0002*/ 	.short	(.L_2343 - .L_2342)
.L_2342:
        /*0004*/ 	.word	0x00000082


	//----- nvinfo : EIATTR_KPARAM_INFO
	.align		4
.L_2343:
        /*0008*/ 	.byte	0x04, 0x17
        /*000a*/ 	.short	(.L_2345 - .L_2344)
.L_2344:
        /*000c*/ 	.word	0x00000000
        /*0010*/ 	.short	0x0000
        /*0012*/ 	.short	0x0000
        /*0014*/ 	.byte	0x00, 0xf0, 0xa1, 0x04


	//----- nvinfo : EIATTR_SPARSE_MMA_MASK
	.align		4
.L_2345:
        /*0018*/ 	.byte	0x03, 0x50
        /*001a*/ 	.short	0x0000


	//----- nvinfo : EIATTR_MAXREG_COUNT
	.align		4
        /*001c*/ 	.byte	0x03, 0x1b
        /*001e*/ 	.short	0x00ff


	//----- nvinfo : EIATTR_NUM_BARRIERS
	.align		4
        /*0020*/ 	.byte	0x02, 0x4c
        /*0022*/ 	.byte	0x01
	.zero		1


	//----- nvinfo : EIATTR_MERCURY_ISA_VERSION
	.align		4
        /*0024*/ 	.byte	0x03, 0x5f
        /*0026*/ 	.short	0x0101


	//----- nvinfo : EIATTR_COOP_GROUP_MASK_REGIDS
	.align		4
        /*0028*/ 	.byte	0x04, 0x29
        /*002a*/ 	.short	(.L_2347 - .L_2346)


	//   ....[0]....
.L_2346:
        /*002c*/ 	.word	0xffffffff


	//   ....[1]....
        /*0030*/ 	.word	0xffffffff


	//   ....[2]....
        /*0034*/ 	.word	0xffffffff


	//   ....[3]....
        /*0038*/ 	.word	0xffffffff


	//   ....[4]....
        /*003c*/ 	.word	0xffffffff


	//   ....[5]....
        /*0040*/ 	.word	0xffffffff


	//   ....[6]....
        /*0044*/ 	.word	0xffffffff


	//   ....[7]....
        /*0048*/ 	.word	0xffffffff


	//   ....[8]....
        /*004c*/ 	.word	0xffffffff


	//   ....[9]....
        /*0050*/ 	.word	0xffffffff


	//----- nvinfo : EIATTR_COOP_GROUP_INSTR_OFFSETS
	.align		4
.L_2347:
        /*0054*/ 	.byte	0x04, 0x28
        /*0056*/ 	.short	(.L_2349 - .L_2348)


	//   ....[0]....
.L_2348:
        /*0058*/ 	.word	0x00001da0


	//   ....[1]....
        /*005c*/ 	.word	0x00001dc0


	//   ....[2]....
        /*0060*/ 	.word	0x00001e00


	//   ....[3]....
        /*0064*/ 	.word	0x00001e10


	//   ....[4]....
        /*0068*/ 	.word	0x00001e40


	//   ....[5]....
        /*006c*/ 	.word	0x00001e60


	//   ....[6]....
        /*0070*/ 	.word	0x00001e90


	//   ....[7]....
        /*0074*/ 	.word	0x00001ea0


	//   ....[8]....
        /*0078*/ 	.word	0x00001ed0


	//   ....[9]....
        /*007c*/ 	.word	0x00001ee0


	//----- nvinfo : EIATTR_VRC_CTA_INIT_COUNT
	.align		4
.L_2349:
        /*0080*/ 	.byte	0x02, 0x4a
	.zero		1
	.zero		1


	//----- nvinfo : EIATTR_EXIT_INSTR_OFFSETS
	.align		4
        /*0084*/ 	.byte	0x04, 0x1c
        /*0086*/ 	.short	(.L_2351 - .L_2350)


	//   ....[0]....
.L_2350:
        /*0088*/ 	.word	0x00007340


	//----- nvinfo : EIATTR_MAX_THREADS
	.align		4
.L_2351:
        /*008c*/ 	.byte	0x04, 0x05
        /*008e*/ 	.short	(.L_2353 - .L_2352)
.L_2352:
        /*0090*/ 	.word	0x00000080
        /*0094*/ 	.word	0x00000001
        /*0098*/ 	.word	0x00000001


	//----- nvinfo : EIATTR_CRS_STACK_SIZE
	.align		4
.L_2353:
        /*009c*/ 	.byte	0x04, 0x1e
        /*009e*/ 	.short	(.L_2355 - .L_2354)
.L_2354:
        /*00a0*/ 	.word	0x00000000


	//----- nvinfo : EIATTR_CBANK_PARAM_SIZE
	.align		4
.L_2355:
        /*00a4*/ 	.byte	0x03, 0x19
        /*00a6*/ 	.short	0x0128


	//----- nvinfo : EIATTR_PARAM_CBANK
	.align		4
        /*00a8*/ 	.byte	0x04, 0x0a
        /*00aa*/ 	.short	(.L_2357 - .L_2356)
	.align		4
.L_2356:
        /*00ac*/ 	.word	index@(.nv.constant0._ZN10layer_norm13ln_bwd_kernelINS_13Kernel_traitsI13__nv_bfloat16S2_fS2_fjLj4096ELj1ELj1ELj4ELj16ENS_18Kernel_traits_baseILj4096ES2_S2_fS2_fjLj128EEEEELb0ELb0ELb1ELb1EEEvNS_9BwdParamsE)
        /*00b0*/ 	.short	0x0380
        /*00b2*/ 	.short	0x0128


	//----- nvinfo : EIATTR_SW_WAR
	.align		4
.L_2357:
        /*00b4*/ 	.byte	0x04, 0x36
        /*00b6*/ 	.short	(.L_2359 - .L_2358)
.L_2358:
        /*00b8*/ 	.word	0x00000008
.L_2359:


//--------------------- .nv.info._ZN10layer_norm13ln_bwd_kernelINS_13Kernel_traitsI13__nv_bfloat16S2_fS2_fjLj4096ELj1ELj1ELj4ELj16ENS_18Kernel_traits_baseILj4096ES2_S2_fS2_fjLj128EEEEELb0ELb1ELb0ELb0EEEvNS_9BwdParamsE --------------------------
	.section	.nv.info._ZN10layer_norm13ln_bwd_kernelINS_13Kernel_traitsI13__nv_bfloat16S2_fS2_fjLj4096ELj1ELj1ELj4ELj16ENS_18Kernel_traits_baseILj4096ES2_S2_fS2_fjLj128EEEEELb0ELb1ELb0ELb0EEEvNS_9BwdParamsE,"",@"SHT_CUDA_INFO"
	.sectionflags	@""
	.align	4


	//----- nvinfo : EIATTR_CUDA_API_VERSION
	.align		4
        /*0000*/ 	.byte	0x04, 0x37
        /*0002*/ 	.short	(.L_2361 - .L_2360)
.L_2360:
        /*0004*/ 	.word	0x00000082


	//----- nvinfo : EIATTR_KPARAM_INFO
	.align		4
.L_2361:
        /*0008*/ 	.byte	0x04, 0x17
        /*000a*/ 	.short	(.L_2363 - .L_2362)
.L_2362:
        /*000c*/ 	.word	0x00000000
        /*0010*/ 	.short	0x0000
        /*0012*/ 	.short	0x0000
        /*0014*/ 	.byte	0x00, 0xf0, 0xa1, 0x04


	//----- nvinfo : EIATTR_SPARSE_MMA_MASK
	.align		4
.L_2363:
        /*0018*/ 	.byte	0x03, 0x50
        /*001a*/ 	.short	0x0000


	//----- nvinfo : EIATTR_MAXREG_COUNT
	.align		4
        /*001c*/ 	.byte	0x03, 0x1b
        /*001e*/ 	.short	0x00ff


	//----- nvinfo : EIATTR_NUM_BARRIERS
	.align		4
        /*0020*/ 	.byte	0x02, 0x4c
        /*0022*/ 	.byte	0x01
	.zero		1


	//----- nvinfo : EIATTR_ANNOTATIONS
	.align		4
        /*0024*/ 	.byte	0x04, 0x55
        /*0026*/ 	.short	(.L_2365 - .L_2364)


	//   ....[0]....
.L_2364:
        /* <DEDUP_REMOVED lines=35> */


	//----- nvinfo : EIATTR_MERCURY_ISA_VERSION
	.align		4
.L_2365:
        /*0248*/ 	.byte	0x03, 0x5f
        /*024a*/ 	.short	0x0101


	//----- nvinfo : EIATTR_COOP_GROUP_MASK_REGIDS
	.align		4
        /*024c*/ 	.byte	0x04, 0x29
        /*024e*/ 	.short	(.L_2367 - .L_2366)


	//   ....[0]....
.L_2366:
        /*0250*/ 	.word	0xffffffff


	//   ....[1]....
        /*0254*/ 	.word	0xffffffff


	//   ....[2]....
        /*0258*/ 	.word	0xffffffff


	//   ....[3]....
        /*025c*/ 	.word	0xffffffff


	//   ....[4]....
        /*0260*/ 	.word	0xffffffff


	//   ....[5]....
        /*0264*/ 	.word	0xffffffff


	//   ....[6]....
        /*0268*/ 	.word	0xffffffff


	//   ....[7]....
        /*026c*/ 	.word	0xffffffff


	//   ....[8]....
        /*0270*/ 	.word	0xffffffff


	//   ....[9]....
        /*0274*/ 	.word	0xffffffff


	//----- nvinfo : EIATTR_COOP_GROUP_INSTR_OFFSETS
	.align		4
.L_2367:
        /*0278*/ 	.byte	0x04, 0x28
        /*027a*/ 	.short	(.L_2369 - .L_2368)


	//   ....[0]....
.L_2368:
        /*027c*/ 	.word	0x000028d0


	//   ....[1]....
        /*0280*/ 	.word	0x000028f0


	//   ....[2]....
        /*0284*/ 	.word	0x00002930


	//   ....[3]....
        /*0288*/ 	.word	0x00002960


	//   ....[4]....
        /*028c*/ 	.word	0x00002980


	//   ....[5]....
        /*0290*/ 	.word	0x000029a0


	//   ....[6]....
        /*0294*/ 	.word	0x000029c0


	//   ....[7]....
        /*0298*/ 	.word	0x000029e0


	//   ....[8]....
        /*029c*/ 	.word	0x00002a00


	//   ....[9]....
        /*02a0*/ 	.word	0x00002a20


	//----- nvinfo : EIATTR_VRC_CTA_INIT_COUNT
	.align		4
.L_2369:
        /*02a4*/ 	.byte	0x02, 0x4a
	.zero		1
	.zero		1


	//----- nvinfo : EIATTR_EXIT_INSTR_OFFSETS
	.align		4
        /*02a8*/ 	.byte	0x04, 0x1c
        /*02aa*/ 	.short	(.L_2371 - .L_2370)


	//   ....[0]....
.L_2370:
        /*02ac*/ 	.word	0x00008140


	//   ....[1]....
        /*02b0*/ 	.word	0x00008210


	//----- nvinfo : EIATTR_MAX_THREADS
	.align		4
.L_2371:
        /*02b4*/ 	.byte	0x04, 0x05
        /*02b6*/ 	.short	(.L_2373 - .L_2372)
.L_2372:
        /*02b8*/ 	.word	0x00000080
        /*02bc*/ 	.word	0x00000001
        /*02c0*/ 	.word	0x00000001


	//----- nvinfo : EIATTR_CRS_STACK_SIZE
	.align		4
.L_2373:
        /*02c4*/ 	.byte	0x04, 0x1e
        /*02c6*/ 	.short	(.L_2375 - .L_2374)
.L_2374:
        /*02c8*/ 	.word	0x00000000


	//----- nvinfo : EIATTR_CBANK_PARAM_SIZE
	.align		4
.L_2375:
        /*02cc*/ 	.byte	0x03, 0x19
        /*02ce*/ 	.short	0x0128


	//----- nvinfo : EIATTR_PARAM_CBANK
	.align		4
        /*02d0*/ 	.byte	0x04, 0x0a
        /*02d2*/ 	.short	(.L_2377 - .L_2376)
	.align		4
.L_2376:
        /*02d4*/ 	.word	index@(.nv.constant0._ZN10layer_norm13ln_bwd_kernelINS_13Kernel_traitsI13__nv_bfloat16S2_fS2_fjLj4096ELj1ELj1ELj4ELj16ENS_18Kernel_traits_baseILj4096ES2_S2_fS2_fjLj128EEEEELb0ELb1ELb0ELb0EEEvNS_9BwdParamsE)
        /*02d8*/ 	.short	0x0380
        /*02da*/ 	.short	0x0128


	//----- nvinfo : EIATTR_SW_WAR
	.align		4
.L_2377:
        /*02dc*/ 	.byte	0x04, 0x36
        /*02de*/ 	.short	(.L_2379 - .L_2378)
.L_2378:
        /*02e0*/ 	.word	0x00000008
.L_2379:


//--------------------- .nv.info._ZN10layer_norm13ln_bwd_kernelINS_13Kernel_traitsI13__nv_bfloat16S2_fS2_fjLj4096ELj1ELj1ELj4ELj16ENS_18Kernel_traits_baseILj4096ES2_S2_fS2_fjLj128EEEEELb0ELb1ELb0ELb1EEEvNS_9BwdParamsE --------------------------
	.section	.nv.info._ZN10layer_norm13ln_bwd_kernelINS_13Kernel_traitsI13__nv_bfloat16S2_fS2_fjLj4096ELj1ELj1ELj4ELj16ENS_18Kernel_traits_baseILj4096ES2_S2_fS2_fjLj128EEEEELb0ELb1ELb0ELb1EEEvNS_9BwdParamsE,"",@"SHT_CUDA_INFO"
	.sectionflags	@""
	.align	4


	//----- nvinfo : EIATTR_CUDA_API_VERSION
	.align		4
        /*0000*/ 	.byte	0x04, 0x37
        /*0002*/ 	.short	(.L_2381 - .L_2380)
.L_2380:
        /*0004*/ 	.word	0x00000082


	//----- nvinfo : EIATTR_KPARAM_INFO
	.align		4
.L_2381:
        /*0008*/ 	.byte	0x04, 0x17
        /*000a*/ 	.short	(.L_2383 - .L_2382)
.L_2382:
        /*000c*/ 	.word	0x00000000
        /*0010*/ 	.short	0x0000
        /*0012*/ 	.short	0x0000
        /*0014*/ 	.byte	0x00, 0xf0, 0xa1, 0x04


	//----- nvinfo : EIATTR_SPARSE_MMA_MASK
	.align		4
.L_2383:
        /*0018*/ 	.byte	0x03, 0x50
        /*001a*/ 	.short	0x0000


	//----- nvinfo : EIATTR_MAXREG_COUNT
	.align		4
        /*001c*/ 	.byte	0x03, 0x1b
        /*001e*/ 	.short	0x00ff


	//----- nvinfo : EIATTR_NUM_BARRIERS
	.align		4
        /*0020*/ 	.byte	0x02, 0x4c
        /*0022*/ 	.byte	0x01
	.zero		1


	//----- nvinfo : EIATTR_ANNOTATIONS
	.align		4
        /*0024*/ 	.byte	0x04, 0x55
        /*0026*/ 	.short	(.L_2385 - .L_2384)


	//   ....[0]....
.L_2384:
        /* <DEDUP_REMOVED lines=19> */


	//----- nvinfo : EIATTR_MERCURY_ISA_VERSION
	.align		4
.L_2385:
        /*0148*/ 	.byte	0x03, 0x5f
        /*014a*/ 	.short	0x0101


	//----- nvinfo : EIATTR_COOP_GROUP_MASK_REGIDS
	.align		4
        /*014c*/ 	.byte	0x04, 0x29
        /*014e*/ 	.short	(.L_2387 - .L_2386)


	//   ....[0]....
.L_2386:
        /*0150*/ 	.word	0xffffffff


	//   ....[1]....
        /*0154*/ 	.word	0xffffffff


	//   ....[2]....
        /*0158*/ 	.word	0xffffffff


	//   ....[3]....
        /*015c*/ 	.word	0xffffffff


	//   ....[4]....
        /*0160*/ 	.word	0xffffffff


	//   ....[5]....
        /*0164*/ 	.word	0xffffffff


	//   ....[6]....
        /*0168*/ 	.word	0xffffffff


	//   ....[7]....
        /*016c*/ 	.word	0xffffffff


	//   ....[8]....
        /*0170*/ 	.word	0xffffffff


	//   ....[9]....
        /*0174*/ 	.word	0xffffffff


	//----- nvinfo : EIATTR_COOP_GROUP_INSTR_OFFSETS
	.align		4
.L_2387:
        /*0178*/ 	.byte	0x04, 0x28
        /*017a*/ 	.short	(.L_2389 - .L_2388)


	//   ....[0]....
.L_2388:
        /*017c*/ 	.word	0x00002260


	//   ....[1]....
        /*0180*/ 	.word	0x000022f0


	//   ....[2]....
        /*0184*/ 	.word	0x00002310


	//   ....[3]....
        /*0188*/ 	.word	0x00002330


	//   ....[4]....
        /*018c*/ 	.word	0x00002350


	//   ....[5]....
        /*0190*/ 	.word	0x00002370


	//   ....[6]....
        /*0194*/ 	.word	0x00002390


	//   ....[7]....
        /*0198*/ 	.word	0x000023b0


	//   ....[8]....
        /*019c*/ 	.word	0x000023e0


	//   ....[9]....
        /*01a0*/ 	.word	0x00002410


	//----- nvinfo : EIATTR_VRC_CTA_INIT_COUNT
	.align		4
.L_2389:
        /*01a4*/ 	.byte	0x02, 0x4a
	.zero		1
	.zero		1


	//----- nvinfo : EIATTR_EXIT_INSTR_OFFSETS
	.align		4
        /*01a8*/ 	.byte	0x04, 0x1c
        /*01aa*/ 	.short	(.L_2391 - .L_2390)


	//   ....[0]....
.L_2390:
        /*01ac*/ 	.word	0x00008140


	//----- nvinfo : EIATTR_MAX_THREADS
	.align		4
.L_2391:
        /*01b0*/ 	.byte	0x04, 0x05
        /*01b2*/ 	.short	(.L_2393 - .L_2392)
.L_2392:
        /*01b4*/ 	.word	0x00000080
        /*01b8*/ 	.word	0x00000001
        /*01bc*/ 	.word	0x00000001


	//----- nvinfo : EIATTR_CRS_STACK_SIZE
	.align		4
.L_2393:
        /*01c0*/ 	.byte	0x04, 0x1e
        /*01c2*/ 	.short	(.L_2395 - .L_2394)
.L_2394:
        /*01c4*/ 	.word	0x00000000


	//----- nvinfo : EIATTR_CBANK_PARAM_SIZE
	.align		4
.L_2395:
        /*01c8*/ 	.byte	0x03, 0x19
        /*01ca*/ 	.short	0x0128


	//----- nvinfo : EIATTR_PARAM_CBANK
	.align		4
        /*01cc*/ 	.byte	0x04, 0x0a
        /*01ce*/ 	.short	(.L_2397 - .L_2396)
	.align		4
.L_2396:
        /*01d0*/ 	.word	index@(.nv.constant0._ZN10layer_norm13ln_bwd_kernelINS_13Kernel_traitsI13__nv_bfloat16S2_fS2_fjLj4096ELj1ELj1ELj4ELj16ENS_18Kernel_traits_baseILj4096ES2_S2_fS2_fjLj128EEEEELb0ELb1ELb0ELb1EEEvNS_9BwdParamsE)
        /*01d4*/ 	.short	0x0380
        /*01d6*/ 	.short	0x0128


	//----- nvinfo : EIATTR_SW_WAR
	.align		4
.L_2397:
        /*01d8*/ 	.byte	0x04, 0x36
        /*01da*/ 	.short	(.L_2399 - .L_2398)
.L_2398:
        /*01dc*/ 	.word	0x00000008
.L_2399:


//--------------------- .nv.info._ZN10layer_norm13ln_bwd_kernelINS_13Kernel_traitsI13__nv_bfloat16S2_fS2_fjLj4096ELj1ELj1ELj4ELj16ENS_18Kernel_traits_baseILj4096ES2_S2_fS2_fjLj128EEEEELb0ELb1ELb1ELb0EEEvNS_9BwdParamsE --------------------------
	.section	.nv.info._ZN10layer_norm13ln_bwd_kernelINS_13Kernel_traitsI13__nv_bfloat16S2_fS2_fjLj4096ELj1ELj1ELj4ELj16ENS_18Kernel_traits_baseILj4096ES2_S2_fS2_fjLj128EEEEELb0ELb1ELb1ELb0EEEvNS_9BwdParamsE,"",@"SHT_CUDA_INFO"
	.sectionflags	@""
	.align	4


	//----- nvinfo : EIATTR_CUDA_API_VERSION
	.align		4
        /*0000*/ 	.byte	0x04, 0x37
        /*0002*/ 	.short	(.L_2401 - .L_2400)
.L_2400:
        /*0004*/ 	.word	0x00000082


	//----- nvinfo : EIATTR_KPARAM_INFO
	.align		4
.L_2401:
        /*0008*/ 	.byte	0x04, 0x17
        /*000a*/ 	.short	(.L_2403 - .L_2402)
.L_2402:
        /*000c*/ 	.word	0x00000000
        /*0010*/ 	.short	0x0000
        /*0012*/ 	.short	0x0000
        /*0014*/ 	.byte	0x00, 0xf0, 0xa1, 0x04


	//----- nvinfo : EIATTR_SPARSE_MMA_MASK
	.align		4
.L_2403:
        /*0018*/ 	.byte	0x03, 0x50
        /*001a*/ 	.short	0x0000


	//----- nvinfo : EIATTR_MAXREG_COUNT
	.align		4
        /*001c*/ 	.byte	0x03, 0x1b
        /*001e*/ 	.short	0x00ff


	//----- nvinfo : EIATTR_NUM_BARRIERS
	.align		4
        /*0020*/ 	.byte	0x02, 0x4c
        /*0022*/ 	.byte	0x01
	.zero		1


	//----- nvinfo : EIATTR_ANNOTATIONS
	.align		4
        /*0024*/ 	.byte	0x04, 0x55
        /*0026*/ 	.short	(.L_2405 - .L_2404)


	//   ....[0]....
.L_2404:
        /* <DEDUP_REMOVED lines=54> */


	//----- nvinfo : EIATTR_MERCURY_ISA_VERSION
	.align		4
.L_2405:
        /*0378*/ 	.byte	0x03, 0x5f
        /*037a*/ 	.short	0x0101


	//----- nvinfo : EIATTR_COOP_GROUP_MASK_REGIDS
	.align		4
        /*037c*/ 	.byte	0x04, 0x29
        /*037e*/ 	.short	(.L_2407 - .L_2406)


	//   ....[0]....
.L_2406:
        /*0380*/ 	.word	0xffffffff


	//   ....[1]....
        /*0384*/ 	.word	0xffffffff


	//   ....[2]....
        /*0388*/ 	.word	0xffffffff


	//   ....[3]....
        /*038c*/ 	.word	0xffffffff


	//   ....[4]....
        /*0390*/ 	.word	0xffffffff


	//   ....[5]....
        /*0394*/ 	.word	0xffffffff


	//   ....[6]....
        /*0398*/ 	.word	0xffffffff


	//   ....[7]....
        /*039c*/ 	.word	0xffffffff


	//   ....[8]....
        /*03a0*/ 	.word	0xffffffff


	//   ....[9]....
        /*03a4*/ 	.word	0xffffffff


	//----- nvinfo : EIATTR_COOP_GROUP_INSTR_OFFSETS
	.align		4
.L_2407:
        /*03a8*/ 	.byte	0x04, 0x28
        /*03aa*/ 	.short	(.L_2409 - .L_2408)


	//   ....[0]....
.L_2408:
        /*03ac*/ 	.word	0x00002cc0


	//   ....[1]....
        /*03b0*/ 	.word	0x00002ce0


	//   ....[2]....
        /*03b4*/ 	.word	0x00002d20


	//   ....[3]....
        /*03b8*/ 	.word	0x00002d50


	//   ....[4]....
        /*03bc*/ 	.word	0x00002d70


	//   ....[5]....
        /*03c0*/ 	.word	0x00002d90


	//   ....[6]....
        /*03c4*/ 	.word	0x00002db0


	//   ....[7]....
        /*03c8*/ 	.word	0x00002dd0


	//   ....[8]....
        /*03cc*/ 	.word	0x00002df0


	//   ....[9]....
        /*03d0*/ 	.word	0x00002e10


	//----- nvinfo : EIATTR_VRC_CTA_INIT_COUNT
	.align		4
.L_2409:
        /*03d4*/ 	.byte	0x02, 0x4a
	.zero		1
	.zero		1


	//----- nvinfo : EIATTR_EXIT_INSTR_OFFSETS
	.align		4
        /*03d8*/ 	.byte	0x04, 0x1c
        /*03da*/ 	.short	(.L_2411 - .L_2410)


	//   ....[0]....
.L_2410:
        /*03dc*/ 	.word	0x0000b920


	//   ....[1]....
        /*03e0*/ 	.word	0x0000b9f0


	//----- nvinfo : EIATTR_MAX_THREADS
	.align		4
.L_2411:
        /*03e4*/ 	.byte	0x04, 0x05
        /*03e6*/ 	.short	(.L_2413 - .L_2412)
.L_2412:
        /*03e8*/ 	.word	0x00000080
        /*03ec*/ 	.word	0x00000001
        /*03f0*/ 	.word	0x00000001


	//----- nvinfo : EIATTR_CRS_STACK_SIZE
	.align		4
.L_2413:
        /*03f4*/ 	.byte	0x04, 0x1e
        /*03f6*/ 	.short	(.L_2415 - .L_2414)
.L_2414:
        /*03f8*/ 	.word	0x00000000


	//----- nvinfo : EIATTR_CBANK_PARAM_SIZE
	.align		4
.L_2415:
        /*03fc*/ 	.byte	0x03, 0x19
        /*03fe*/ 	.short	0x0128


	//----- nvinfo : EIATTR_PARAM_CBANK
	.align		4
        /*0400*/ 	.byte	0x04, 0x0a
        /*0402*/ 	.short	(.L_2417 - .L_2416)
	.align		4
.L_2416:
        /*0404*/ 	.word	index@(.nv.constant0._ZN10layer_norm13ln_bwd_kernelINS_13Kernel_traitsI13__nv_bfloat16S2_fS2_fjLj4096ELj1ELj1ELj4ELj16ENS_18Kernel_traits_baseILj4096ES2_S2_fS2_fjLj128EEEEELb0ELb1ELb1ELb0EEEvNS_9BwdParamsE)
        /*0408*/ 	.short	0x0380
        /*040a*/ 	.short	0x0128


	//----- nvinfo : EIATTR_SW_WAR
	.align		4
.L_2417:
        /*040c*/ 	.byte	0x04, 0x36
        /*040e*/ 	.short	(.L_2419 - .L_2418)
.L_2418:
        /*0410*/ 	.word	0x00000008
.L_2419:


//--------------------- .nv.info._ZN10layer_norm13ln_bwd_kernelINS_13Kernel_traitsI13__nv_bfloat16S2_fS2_fjLj4096ELj1ELj1ELj4ELj16ENS_18Kernel_traits_baseILj4096ES2_S2_fS2_fjLj128EEEEELb0ELb1ELb1ELb1EEEvNS_9BwdParamsE --------------------------
	.section	.nv.info._ZN10layer_norm13ln_bwd_kernelINS_13Kernel_traitsI13__nv_bfloat16S2_fS2_fjLj4096ELj1ELj1ELj4ELj16ENS_18Kernel_traits_baseILj4096ES2_S2_fS2_fjLj128EEEEELb0ELb1ELb1ELb1EEEvNS_9BwdParamsE,"",@"SHT_CUDA_INFO"
	.sectionflags	@""
	.align	4


	//----- nvinfo : EIATTR_CUDA_API_VERSION
	.align		4
        /*0000*/ 	.byte	0x04, 0x37
        /*0002*/ 	.short	(.L_2421 - .L_2420)
.L_2420:
        /*0004*/ 	.word	0x00000082


	//----- nvinfo : EIATTR_KPARAM_INFO
	.align		4
.L_2421:
        /*0008*/ 	.byte	0x04, 0x17
        /*000a*/ 	.short	(.L_2423 - .L_2422)
.L_2422:
        /*000c*/ 	.word	0x00000000
        /*0010*/ 	.short	0x0000
        /*0012*/ 	.short	0x0000
        /*0014*/ 	.byte	0x00, 0xf0, 0xa1, 0x04


	//----- nvinfo : EIATTR_SPARSE_MMA_MASK
	.align		4
.L_2423:
        /*0018*/ 	.byte	0x03, 0x50
        /*001a*/ 	.short	0x0000


	//----- nvinfo : EIATTR_MAXREG_COUNT
	.align		4
        /*001c*/ 	.byte	0x03, 0x1b
        /*001e*/ 	.short	0x00ff


	//----- nvinfo : EIATTR_NUM_BARRIERS
	.align		4
        /*0020*/ 	.byte	0x02, 0x4c
        /*0022*/ 	.byte	0x01
	.zero		1


	//----- nvinfo : EIATTR_MERCURY_ISA_VERSION
	.align		4
        /*0024*/ 	.byte	0x03, 0x5f
        /*0026*/ 	.short	0x0101


	//----- nvinfo : EIATTR_COOP_GROUP_MASK_REGIDS
	.align		4
        /*0028*/ 	.byte	0x04, 0x29
        /*002a*/ 	.short	(.L_2425 - .L_2424)


	//   ....[0]....
.L_2424:
        /*002c*/ 	.word	0xffffffff


	//   ....[1]....
        /*0030*/ 	.word	0xffffffff


	//   ....[2]....
        /*0034*/ 	.word	0xffffffff


	//   ....[3]....
        /*0038*/ 	.word	0xffffffff


	//   ....[4]....
        /*003c*/ 	.word	0xffffffff


	//   ....[5]....
        /*0040*/ 	.word	0xffffffff


	//   ....[6]....
        /*0044*/ 	.word	0xffffffff


	//   ....[7]....
        /*0048*/ 	.word	0xffffffff


	//   ....[8]....
        /*004c*/ 	.word	0xffffffff


	//   ....[9]....
        /*0050*/ 	.word	0xffffffff


	//----- nvinfo : EIATTR_COOP_GROUP_INSTR_OFFSETS
	.align		4
.L_2425:
        /*0054*/ 	.byte	0x04, 0x28
        /*0056*/ 	.short	(.L_2427 - .L_2426)


	//   ....[0]....
.L_2426:
        /*0058*/ 	.word	0x000020e0


	//   ....[1]....
        /*005c*/ 	.word	0x00002100


	//   ....[2]....
        /*0060*/ 	.word	0x00002140


	//   ....[3]....
        /*0064*/ 	.word	0x00002150


	//   ....[4]....
        /*0068*/ 	.word	0x00002190


	//   ....[5]....
        /*006c*/ 	.word	0x000021a0


	//   ....[6]....
        /*0070*/ 	.word	0x000021d0


	//   ....[7]....
        /*0074*/ 	.word	0x000021e0


	//   ....[8]....
        /*0078*/ 	.word	0x00002210


	//   ....[9]....
        /*007c*/ 	.word	0x00002220


	//----- nvinfo : EIATTR_VRC_CTA_INIT_COUNT
	.align		4
.L_2427:
        /*0080*/ 	.byte	0x02, 0x4a
	.zero		1
	.zero		1


	//----- nvinfo : EIATTR_EXIT_INSTR_OFFSETS
	.align		4
        /*0084*/ 	.byte	0x04, 0x1c
        /*0086*/ 	.short	(.L_2429 - .L_2428)


	//   ....[0]....
.L_2428:
        /*0088*/ 	.word	0x0000ab70


	//----- nvinfo : EIATTR_MAX_THREADS
	.align		4
.L_2429:
        /*008c*/ 	.byte	0x04, 0x05
        /*008e*/ 	.short	(.L_2431 - .L_2430)
.L_2430:
        /*0090*/ 	.word	0x00000080
        /*0094*/ 	.word	0x00000001
        /*0098*/ 	.word	0x00000001


	//----- nvinfo : EIATTR_CRS_STACK_SIZE
	.align		4
.L_2431:
        /*009c*/ 	.byte	0x04, 0x1e
        /*009e*/ 	.short	(.L_2433 - .L_2432)
.L_2432:
        /*00a0*/ 	.word	0x00000000


	//----- nvinfo : EIATTR_CBANK_PARAM_SIZE
	.align		4
.L_2433:
        /*00a4*/ 	.byte	0x03, 0x19
        /*00a6*/ 	.short	0x0128


	//----- nvinfo : EIATTR_PARAM_CBANK
	.align		4
        /*00a8*/ 	.byte	0x04, 0x0a
        /*00aa*/ 	.short	(.L_2435 - .L_2434)
	.align		4
.L_2434:
        /*00ac*/ 	.word	index@(.nv.constant0._ZN10layer_norm13ln_bwd_kernelINS_13Kernel_traitsI13__nv_bfloat16S2_fS2_fjLj4096ELj1ELj1ELj4ELj16ENS_18Kernel_traits_baseILj4096ES2_S2_fS2_fjLj128EEEEELb0ELb1ELb1ELb1EEEvNS_9BwdParamsE)
        /*00b0*/ 	.short	0x0380
        /*00b2*/ 	.short	0x0128


	//----- nvinfo : EIATTR_SW_WAR
	.align		4
.L_2435:
        /*00b4*/ 	.byte	0x04, 0x36
        /*00b6*/ 	.short	(.L_2437 - .L_2436)
.L_2436:
        /*00b8*/ 	.word	0x00000008
.L_2437:


//--------------------- .nv.info._ZN10layer_norm13ln_bwd_kernelINS_13Kernel_traitsI13__nv_bfloat16S2_fS2_fjLj4096ELj1ELj1ELj4ELj16ENS_18Kernel_traits_baseILj4096ES2_S2_fS2_fjLj128EEEEELb1ELb0ELb0ELb0EEEvNS_9BwdParamsE --------------------------
	.section	.nv.info._ZN10layer_norm13ln_bwd_kernelINS_13Kernel_traitsI13__nv_bfloat16S2_fS2_fjLj4096ELj1ELj1ELj4ELj16ENS_18Kernel_traits_baseILj4096ES2_S2_fS2_fjLj128EEEEELb1ELb0ELb0ELb0EEEvNS_9BwdParamsE,"",@"SHT_CUDA_INFO"
	.sectionflags	@""
	.align	4


	//----- nvinfo : EIATTR_CUDA_API_VERSION
	.align		4
        /*0000*/ 	.byte	0x04, 0x37
        /*0002*/ 	.short	(.L_2439 - .L_2438)
.L_2438:
        /*0004*/ 	.word	0x00000082


	//----- nvinfo : EIATTR_KPARAM_INFO
	.align		4
.L_2439:
        /*0008*/ 	.byte	0x04, 0x17
        /*000a*/ 	.short	(.L_2441 - .L_2440)
.L_2440:
        /*000c*/ 	.word	0x00000000
        /*0010*/ 	.short	0x0000
        /*0012*/ 	.short	0x0000
        /*0014*/ 	.byte	0x00, 0xf0, 0xa1, 0x04


	//----- nvinfo : EIATTR_SPARSE_MMA_MASK
	.align		4
.L_2441:
        /*0018*/ 	.byte	0x03, 0x50
        /*001a*/ 	.short	0x0000


	//----- nvinfo : EIATTR_MAXREG_COUNT
	.align		4
        /*001c*/ 	.byte	0x03, 0x1b
        /*001e*/ 	.short	0x00ff


	//----- nvinfo : EIATTR_NUM_BARRIERS
	.align		4
        /*0020*/ 	.byte	0x02, 0x4c
        /*0022*/ 	.byte	0x01
	.zero		1


	//----- nvinfo : EIATTR_MERCURY_ISA_VERSION
	.align		4
        /*0024*/ 	.byte	0x03, 0x5f
        /*0026*/ 	.short	0x0101


	//----- nvinfo : EIATTR_COOP_GROUP_MASK_REGIDS
	.align		4
        /*0028*/ 	.byte	0x04, 0x29
        /*002a*/ 	.short	(.L_2443 - .L_2442)


	//   ....[0]....
.L_2442:
        /*002c*/ 	.word	0xffffffff


	//   ....[1]....
        /*0030*/ 	.word	0xffffffff


	//   ....[2]....
        /*0034*/ 	.word	0xffffffff


	//   ....[3]....
        /*0038*/ 	.word	0xffffffff


	//   ....[4]....
        /*003c*/ 	.word	0xffffffff


	//   ....[5]....
        /*0040*/ 	.word	0xffffffff


	//   ....[6]....
        /*0044*/ 	.word	0xffffffff


	//   ....[7]....
        /*0048*/ 	.word	0xffffffff


	//   ....[8]....
        /*004c*/ 	.word	0xffffffff


	//   ....[9]....
        /*0050*/ 	.word	0xffffffff


	//----- nvinfo : EIATTR_COOP_GROUP_INSTR_OFFSETS
	.align		4
.L_2443:
        /*0054*/ 	.byte	0x04, 0x28
        /*0056*/ 	.short	(.L_2445 - .L_2444)


	//   ....[0]....
.L_2444:
        /*0058*/ 	.word	0x00002120


	//   ....[1]....
        /*005c*/ 	.word	0x00002150


	//   ....[2]....
        /*0060*/ 	.word	0x000021d0


	//   ....[3]....
        /*0064*/ 	.word	0x000021f0


	//   ....[4]....
        /*0068*/ 	.word	0x00002220


	//   ....[5]....
        /*006c*/ 	.word	0x00002230


	//   ....[6]....
        /*0070*/ 	.word	0x00002260


	//   ....[7]....
        /*0074*/ 	.word	0x00002270


	//   ....[8]....
        /*0078*/ 	.word	0x000022a0


	//   ....[9]....
        /*007c*/ 	.word	0x000022b0


	//----- nvinfo : EIATTR_VRC_CTA_INIT_COUNT
	.align		4
.L_2445:
        /*0080*/ 	.byte	0x02, 0x4a
	.zero		1
	.zero		1


	//----- nvinfo : EIATTR_EXIT_INSTR_OFFSETS
	.align		4
        /*0084*/ 	.byte	0x04, 0x1c
        /*0086*/ 	.short	(.L_2447 - .L_2446)


	//   ....[0]....
.L_2446:
        /*0088*/ 	.word	0x00006b20


	//   ....[1]....
        /*008c*/ 	.word	0x00006bc0


	//----- nvinfo : EIATTR_MAX_THREADS
	.align		4
.L_2447:
        /*0090*/ 	.byte	0x04, 0x05
        /*0092*/ 	.short	(.L_2449 - .L_2448)
.L_2448:
        /*0094*/ 	.word	0x00000080
        /*0098*/ 	.word	0x00000001
        /*009c*/ 	.word	0x00000001


	//----- nvinfo : EIATTR_CRS_STACK_SIZE
	.align		4
.L_2449:
        /*00a0*/ 	.byte	0x04, 0x1e
        /*00a2*/ 	.short	(.L_2451 - .L_2450)
.L_2450:
        /*00a4*/ 	.word	0x00000000


	//----- nvinfo : EIATTR_CBANK_PARAM_SIZE
	.align		4
.L_2451:
        /*00a8*/ 	.byte	0x03, 0x19
        /*00aa*/ 	.short	0x0128


	//----- nvinfo : EIATTR_PARAM_CBANK
	.align		4
        /*00ac*/ 	.byte	0x04, 0x0a
        /*00ae*/ 	.short	(.L_2453 - .L_2452)
	.align		4
.L_2452:
        /*00b0*/ 	.word	index@(.nv.constant0._ZN10layer_norm13ln_bwd_kernelINS_13Kernel_traitsI13__nv_bfloat16S2_fS2_fjLj4096ELj1ELj1ELj4ELj16ENS_18Kernel_traits_baseILj4096ES2_S2_fS2_fjLj128EEEEELb1ELb0ELb0ELb0EEEvNS_9BwdParamsE)
        /*00b4*/ 	.short	0x0380
        /*00b6*/ 	.short	0x0128


	//----- nvinfo : EIATTR_SW_WAR
	.align		4
.L_2453:
        /*00b8*/ 	.byte	0x04, 0x36
        /*00ba*/ 	.short	(.L_2455 - .L_2454)
.L_2454:
        /*00bc*/ 	.word	0x00000008
.L_2455:


//--------------------- .nv.info._ZN10layer_norm13ln_bwd_kernelINS_13Kernel_traitsI13__nv_bfloat16S2_fS2_fjLj4096ELj1ELj1ELj4ELj16ENS_18Kernel_traits_baseILj4096ES2_S2_fS2_fjLj128EEEEELb1ELb0ELb0ELb1EEEvNS_9BwdParamsE --------------------------
	.section	.nv.info._ZN10layer_norm13ln_bwd_kernelINS_13Kernel_traitsI13__nv_bfloat16S2_fS2_fjLj4096ELj1ELj1ELj4ELj16ENS_18Kernel_traits_baseILj4096ES2_S2_fS2_fjLj128EEEEELb1ELb0ELb0ELb1EEEvNS_9BwdParamsE,"",@"SHT_CUDA_INFO"
	.sectionflags	@""
	.align	4


	//----- nvinfo : EIATTR_CUDA_API_VERSION
	.align		4
        /*0000*/ 	.byte	0x04, 0x37
        /*0002*/ 	.short	(.L_2457 - .L_2456)
.L_2456:
        /*0004*/ 	.word	0x00000082


	//----- nvinfo : EIATTR_KPARAM_INFO
	.align		4
.L_2457:
        /*0008*/ 	.byte	0x04, 0x17
        /*000a*/ 	.short	(.L_2459 - .L_2458)
.L_2458:
        /*000c*/ 	.word	0x00000000
        /*0010*/ 	.short	0x0000
        /*0012*/ 	.short	0x0000
        /*0014*/ 	.byte	0x00, 0xf0, 0xa1, 0x04


	//----- nvinfo : EIATTR_SPARSE_MMA_MASK
	.align		4
.L_2459:
        /*0018*/ 	.byte	0x03, 0x50
        /*001a*/ 	.short	0x0000


	//----- nvinfo : EIATTR_MAXREG_COUNT
	.align		4
        /*001c*/ 	.byte	0x03, 0x1b
        /*001e*/ 	.short	0x00ff


	//----- nvinfo : EIATTR_NUM_BARRIERS
	.align		4
        /*0020*/ 	.byte	0x02, 0x4c
        /*0022*/ 	.byte	0x01
	.zero		1


	//----- nvinfo : EIATTR_ANNOTATIONS
	.align		4
        /*0024*/ 	.byte	0x04, 0x55
        /*0026*/ 	.short	(.L_2461 - .L_2460)


	//   ....[0]....
.L_2460:
        /*0028*/ 	.word	0x00000001
        /*002c*/ 	.byte	0xc0, 0x05, 0x00, 0x00, 0x01, 0x00, 0x00, 0x00, 0xe0, 0x08, 0x00, 0x00


	//----- nvinfo : EIATTR_MERCURY_ISA_VERSION
	.align		4
.L_2461:
        /*0038*/ 	.byte	0x03, 0x5f
        /*003a*/ 	.short	0x0101


	//----- nvinfo : EIATTR_COOP_GROUP_MASK_REGIDS
	.align		4
        /*003c*/ 	.byte	0x04, 0x29
        /*003e*/ 	.short	(.L_2463 - .L_2462)


	//   ....[0]....
.L_2462:
        /*0040*/ 	.word	0xffffffff


	//   ....[1]....
        /*0044*/ 	.word	0xffffffff


	//   ....[2]....
        /*0048*/ 	.word	0xffffffff


	//   ....[3]....
        /*004c*/ 	.word	0xffffffff


	//   ....[4]....
        /*0050*/ 	.word	0xffffffff


	//   ....[5]....
        /*0054*/ 	.word	0xffffffff


	//   ....[6]....
        /*0058*/ 	.word	0xffffffff


	//   ....[7]....
        /*005c*/ 	.word	0xffffffff


	//   ....[8]....
        /*0060*/ 	.word	0xffffffff


	//   ....[9]....
        /*0064*/ 	.word	0xffffffff


	//----- nvinfo : EIATTR_COOP_GROUP_INSTR_OFFSETS
	.align		4
.L_2463:
        /*0068*/ 	.byte	0x04, 0x28
        /*006a*/ 	.short	(.L_2465 - .L_2464)


	//   ....[0]....
.L_2464:
        /*006c*/ 	.word	0x00001820


	//   ....[1]....
        /*0070*/ 	.word	0x00001830


	//   ....[2]....
        /*0074*/ 	.word	0x00001860


	//   ....[3]....
        /*0078*/ 	.word	0x00001870


	//   ....[4]....
        /*007c*/ 	.word	0x000018a0


	//   ....[5]....
        /*0080*/ 	.word	0x000018b0


	//   ....[6]....
        /*0084*/ 	.word	0x00001900


	//   ....[7]....
        /*0088*/ 	.word	0x00001910


	//   ....[8]....
        /*008c*/ 	.word	0x00001970


	//   ....[9]....
        /*0090*/ 	.word	0x00001990


	//----- nvinfo : EIATTR_VRC_CTA_INIT_COUNT
	.align		4
.L_2465:
        /*0094*/ 	.byte	0x02, 0x4a
	.zero		1
	.zero		1


	//----- nvinfo : EIATTR_EXIT_INSTR_OFFSETS
	.align		4
        /*0098*/ 	.byte	0x04, 0x1c
        /*009a*/ 	.short	(.L_2467 - .L_2466)


	//   ....[0]....
.L_2466:
        /*009c*/ 	.word	0x000068a0


	//----- nvinfo : EIATTR_MAX_THREADS
	.align		4
.L_2467:
        /*00a0*/ 	.byte	0x04, 0x05
        /*00a2*/ 	.short	(.L_2469 - .L_2468)
.L_2468:
        /*00a4*/ 	.word	0x00000080
        /*00a8*/ 	.word	0x00000001
        /*00ac*/ 	.word	0x00000001


	//----- nvinfo : EIATTR_CBANK_PARAM_SIZE
	.align		4
.L_2469:
        /*00b0*/ 	.byte	0x03, 0x19
        /*00b2*/ 	.short	0x0128


	//----- nvinfo : EIATTR_PARAM_CBANK
	.align		4
        /*00b4*/ 	.byte	0x04, 0x0a
        /*00b6*/ 	.short	(.L_2471 - .L_2470)
	.align		4
.L_2470:
        /*00b8*/ 	.word	index@(.nv.constant0._ZN10layer_norm13ln_bwd_kernelINS_13Kernel_traitsI13__nv_bfloat16S2_fS2_fjLj4096ELj1ELj1ELj4ELj16ENS_18Kernel_traits_baseILj4096ES2_S2_fS2_fjLj128EEEEELb1ELb0ELb0ELb1EEEvNS_9BwdParamsE)
        /*00bc*/ 	.short	0x0380
        /*00be*/ 	.short	0x0128


	//----- nvinfo : EIATTR_SW_WAR
	.align		4
.L_2471:
        /*00c0*/ 	.byte	0x04, 0x36
        /*00c2*/ 	.short	(.L_2473 - .L_2472)
.L_2472:
        /*00c4*/ 	.word	0x00000008
.L_2473:


//--------------------- .nv.info._ZN10layer_norm22ln_bwd_finalize_kernelINS_22Kernel_traits_finalizeILj4096E13__nv_bfloat16S2_fS2_fjLb0ELj1024ELj4ENS_18Kernel_traits_baseILj4096ES2_S2_fS2_fjLj1024EEEEELb0ELb0EEEvNS_9BwdParamsE --------------------------
	.section	.nv.info._ZN10layer_norm22ln_bwd_finalize_kernelINS_22Kernel_traits_finalizeILj4096E13__nv_bfloat16S2_fS2_fjLb0ELj1024ELj4ENS_18Kernel_traits_baseILj4096ES2_S2_fS2_fjLj1024EEEEELb0ELb0EEEvNS_9BwdParamsE,"",@"SHT_CUDA_INFO"
	.sectionflags	@""
	.align	4


	//----- nvinfo : EIATTR_CUDA_API_VERSION
	.align		4
        /*0000*/ 	.byte	0x04, 0x37
        /*0002*/ 	.short	(.L_2475 - .L_2474)
.L_2474:
        /*0004*/ 	.word	0x00000082


	//----- nvinfo : EIATTR_KPARAM_INFO
	.align		4
.L_2475:
        /*0008*/ 	.byte	0x04, 0x17
        /*000a*/ 	.short	(.L_2477 - .L_2476)
.L_2476:
        /*000c*/ 	.word	0x00000000
        /*0010*/ 	.short	0x0000
        /*0012*/ 	.short	0x0000
        /*0014*/ 	.byte	0x00, 0xf0, 0xa1, 0x04


	//----- nvinfo : EIATTR_SPARSE_MMA_MASK
	.align		4
.L_2477:
        /*0018*/ 	.byte	0x03, 0x50
        /*001a*/ 	.short	0x0000


	//----- nvinfo : EIATTR_MAXREG_COUNT
	.align		4
        /*001c*/ 	.byte	0x03, 0x1b
        /*001e*/ 	.short	0x0040


	//----- nvinfo : EIATTR_NUM_BARRIERS
	.align		4
        /*0020*/ 	.byte	0x02, 0x4c
        /*0022*/ 	.byte	0x01
	.zero		1


	//----- nvinfo : EIATTR_MERCURY_ISA_VERSION
	.align		4
        /*0024*/ 	.byte	0x03, 0x5f
        /*0026*/ 	.short	0x0101


	//----- nvinfo : EIATTR_COOP_GROUP_MASK_REGIDS
	.align		4
        /*0028*/ 	.byte	0x04, 0x29
        /*002a*/ 	.short	(.L_2479 - .L_2478)


	//   ....[0]....
.L_2478:
        /*002c*/ 	.word	0xffffffff


	//   ....[1]....
        /*0030*/ 	.word	0xffffffff


	//   ....[2]....
        /*0034*/ 	.word	0xffffffff


	//   ....[3]....
        /*0038*/ 	.word	0xffffffff


	//   ....[4]....
        /*003c*/ 	.word	0xffffffff


	//   ....[5]....
        /*0040*/ 	.word	0xffffffff


	//   ....[6]....
        /*0044*/ 	.word	0xffffffff


	//   ....[7]....
        /*0048*/ 	.word	0xffffffff


	//   ....[8]....
        /*004c*/ 	.word	0xffffffff


	//   ....[9]....
        /*0050*/ 	.word	0xffffffff


	//----- nvinfo : EIATTR_COOP_GROUP_INSTR_OFFSETS
	.align		4
.L_2479:
        /*0054*/ 	.byte	0x04, 0x28
        /*0056*/ 	.short	(.L_2481 - .L_2480)


	//   ....[0]....
.L_2480:
        /*0058*/ 	.word	0x000015e0


	//   ....[1]....
        /*005c*/ 	.word	0x000015f0


	//   ....[2]....
        /*0060*/ 	.word	0x00001620


	//   ....[3]....
        /*0064*/ 	.word	0x00001630


	//   ....[4]....
        /*0068*/ 	.word	0x00001660


	//   ....[5]....
        /*006c*/ 	.word	0x00001670


	//   ....[6]....
        /*0070*/ 	.word	0x000016b0


	//   ....[7]....
        /*0074*/ 	.word	0x000016e0


	//   ....[8]....
        /*0078*/ 	.word	0x00001710


	//   ....[9]....
        /*007c*/ 	.word	0x00001720


	//----- nvinfo : EIATTR_VRC_CTA_INIT_COUNT
	.align		4
.L_2481:
        /*0080*/ 	.byte	0x02, 0x4a
	.zero		1
	.zero		1


	//----- nvinfo : EIATTR_EXIT_INSTR_OFFSETS
	.align		4
        /*0084*/ 	.byte	0x04, 0x1c
        /*0086*/ 	.short	(.L_2483 - .L_2482)


	//   ....[0]....
.L_2482:
        /*0088*/ 	.word	0x00000060


	//   ....[1]....
        /*008c*/ 	.word	0x00001780


	//   ....[2]....
        /*0090*/ 	.word	0x000017b0


	//   ....[3]....
        /*0094*/ 	.word	0x00001870


	//----- nvinfo : EIATTR_MAX_THREADS
	.align		4
.L_2483:
        /*0098*/ 	.byte	0x04, 0x05
        /*009a*/ 	.short	(.L_2485 - .L_2484)
.L_2484:
        /*009c*/ 	.word	0x00000400
        /*00a0*/ 	.word	0x00000001
        /*00a4*/ 	.word	0x00000001


	//----- nvinfo : EIATTR_CRS_STACK_SIZE
	.align		4
.L_2485:
        /*00a8*/ 	.byte	0x04, 0x1e
        /*00aa*/ 	.short	(.L_2487 - .L_2486)
.L_2486:
        /*00ac*/ 	.word	0x00000000


	//----- nvinfo : EIATTR_CBANK_PARAM_SIZE
	.align		4
.L_2487:
        /*00b0*/ 	.byte	0x03, 0x19
        /*00b2*/ 	.short	0x0128


	//----- nvinfo : EIATTR_PARAM_CBANK
	.align		4
        /*00b4*/ 	.byte	0x04, 0x0a
        /*00b6*/ 	.short	(.L_2489 - .L_2488)
	.align		4
.L_2488:
        /*00b8*/ 	.word	index@(.nv.constant0._ZN10layer_norm22ln_bwd_finalize_kernelINS_22Kernel_traits_finalizeILj4096E13__nv_bfloat16S2_fS2_fjLb0ELj1024ELj4ENS_18Kernel_traits_baseILj4096ES2_S2_fS2_fjLj1024EEEEELb0ELb0EEEvNS_9BwdParamsE)
        /*00bc*/ 	.short	0x0380
        /*00be*/ 	.short	0x0128


	//----- nvinfo : EIATTR_SW_WAR
	.align		4
.L_2489:
        /*00c0*/ 	.byte	0x04, 0x36
        /*00c2*/ 	.short	(.L_2491 - .L_2490)
.L_2490:
        /*00c4*/ 	.word	0x00000008
.L_2491:


//--------------------- .nv.info._ZN10layer_norm13ln_bwd_kernelINS_13Kernel_traitsI13__nv_bfloat16S2_fS2_fjLj4096ELj1ELj1ELj4ELj16ENS_18Kernel_traits_baseILj4096ES2_S2_fS2_fjLj128EEEEELb1ELb0ELb1ELb0EEEvNS_9BwdParamsE --------------------------
	.section	.nv.info._ZN10layer_norm13ln_bwd_kernelINS_13Kernel_traitsI13__nv_bfloat16S2_fS2_fjLj4096ELj1ELj1ELj4ELj16ENS_18Kernel_traits_baseILj4096ES2_S2_fS2_fjLj128EEEEELb1ELb0ELb1ELb0EEEvNS_9BwdParamsE,"",@"SHT_CUDA_INFO"
	.sectionflags	@""
	.align	4


	//----- nvinfo : EIATTR_CUDA_API_VERSION
	.align		4
        /*0000*/ 	.byte	0x04, 0x37
        /*0002*/ 	.short	(.L_2493 - .L_2492)
.L_2492:
        /*0004*/ 	.word	0x00000082


	//----- nvinfo : EIATTR_KPARAM_INFO
	.align		4
.L_2493:
        /*0008*/ 	.byte	0x04, 0x17
        /*000a*/ 	.short	(.L_2495 - .L_2494)
.L_2494:
        /*000c*/ 	.word	0x00000000
        /*0010*/ 	.short	0x0000
        /*0012*/ 	.short	0x0000
        /*0014*/ 	.byte	0x00, 0xf0, 0xa1, 0x04


	//----- nvinfo : EIATTR_SPARSE_MMA_MASK
	.align		4
.L_2495:
        /*0018*/ 	.byte	0x03, 0x50
        /*001a*/ 	.short	0x0000


	//----- nvinfo : EIATTR_MAXREG_COUNT
	.align		4
        /*001c*/ 	.byte	0x03, 0x1b
        /*001e*/ 	.short	0x00ff


	//----- nvinfo : EIATTR_NUM_BARRIERS
	.align		4
        /*0020*/ 	.byte	0x02, 0x4c
        /*0022*/ 	.byte	0x01
	.zero		1


	//----- nvinfo : EIATTR_MERCURY_ISA_VERSION
	.align		4
        /*0024*/ 	.byte	0x03, 0x5f
        /*0026*/ 	.short	0x0101


	//----- nvinfo : EIATTR_COOP_GROUP_MASK_REGIDS
	.align		4
        /*0028*/ 	.byte	0x04, 0x29
        /*002a*/ 	.short	(.L_2497 - .L_2496)


	//   ....[0]....
.L_2496:
        /*002c*/ 	.word	0xffffffff


	//   ....[1]....
        /*0030*/ 	.word	0xffffffff


	//   ....[2]....
        /*0034*/ 	.word	0xffffffff


	//   ....[3]....
        /*0038*/ 	.word	0xffffffff


	//   ....[4]....
        /*003c*/ 	.word	0xffffffff


	//   ....[5]....
        /*0040*/ 	.word	0xffffffff


	//   ....[6]....
        /*0044*/ 	.word	0xffffffff


	//   ....[7]....
        /*0048*/ 	.word	0xffffffff


	//   ....[8]....
        /*004c*/ 	.word	0xffffffff


	//   ....[9]....
        /*0050*/ 	.word	0xffffffff


	//----- nvinfo : EIATTR_COOP_GROUP_INSTR_OFFSETS
	.align		4
.L_2497:
        /*0054*/ 	.byte	0x04, 0x28
        /*0056*/ 	.short	(.L_2499 - .L_2498)


	//   ....[0]....
.L_2498:
        /*0058*/ 	.word	0x00002760


	//   ....[1]....
        /*005c*/ 	.word	0x00002790


	//   ....[2]....
        /*0060*/ 	.word	0x000027c0


	//   ....[3]....
        /*0064*/ 	.word	0x000027d0


	//   ....[4]....
        /*0068*/ 	.word	0x00002800


	//   ....[5]....
        /*006c*/ 	.word	0x00002810


	//   ....[6]....
        /*0070*/ 	.word	0x00002840


	//   ....[7]....
        /*0074*/ 	.word	0x00002850


	//   ....[8]....
        /*0078*/ 	.word	0x00002880


	//   ....[9]....
        /*007c*/ 	.word	0x00002890


	//----- nvinfo : EIATTR_VRC_CTA_INIT_COUNT
	.align		4
.L_2499:
        /*0080*/ 	.byte	0x02, 0x4a
	.zero		1
	.zero		1


	//----- nvinfo : EIATTR_EXIT_INSTR_OFFSETS
	.align		4
        /*0084*/ 	.byte	0x04, 0x1c
        /*0086*/ 	.short	(.L_2501 - .L_2500)


	//   ....[0]....
.L_2500:
        /*0088*/ 	.word	0x00009010


	//   ....[1]....
        /*008c*/ 	.word	0x000090b0


	//----- nvinfo : EIATTR_MAX_THREADS
	.align		4
.L_2501:
        /*0090*/ 	.byte	0x04, 0x05
        /*0092*/ 	.short	(.L_2503 - .L_2502)
.L_2502:
        /*0094*/ 	.word	0x00000080
        /*0098*/ 	.word	0x00000001
        /*009c*/ 	.word	0x00000001


	//----- nvinfo : EIATTR_CRS_STACK_SIZE
	.align		4
.L_2503:
        /*00a0*/ 	.byte	0x04, 0x1e
        /*00a2*/ 	.short	(.L_2505 - .L_2504)
.L_2504:
        /*00a4*/ 	.word	0x00000000


	//----- nvinfo : EIATTR_CBANK_PARAM_SIZE
	.align		4
.L_2505:
        /*00a8*/ 	.byte	0x03, 0x19
        /*00aa*/ 	.short	0x0128


	//----- nvinfo : EIATTR_PARAM_CBANK
	.align		4
        /*00ac*/ 	.byte	0x04, 0x0a
        /*00ae*/ 	.short	(.L_2507 - .L_2506)
	.align		4
.L_2506:
        /*00b0*/ 	.word	index@(.nv.constant0._ZN10layer_norm13ln_bwd_kernelINS_13Kernel_traitsI13__nv_bfloat16S2_fS2_fjLj4096ELj1ELj1ELj4ELj16ENS_18Kernel_traits_baseILj4096ES2_S2_fS2_fjLj128EEEEELb1ELb0ELb1ELb0EEEvNS_9BwdParamsE)
        /*00b4*/ 	.short	0x0380
        /*00b6*/ 	.short	0x0128


	//----- nvinfo : EIATTR_SW_WAR
	.align		4
.L_2507:
        /*00b8*/ 	.byte	0x04, 0x36
        /*00ba*/ 	.short	(.L_2509 - .L_2508)
.L_2508:
        /*00bc*/ 	.word	0x00000008
.L_2509:


//--------------------- .nv.info._ZN10layer_norm22ln_bwd_finalize_kernelINS_22Kernel_traits_finalizeILj4096E13__nv_bfloat16S2_fS2_fjLb0ELj1024ELj4ENS_18Kernel_traits_baseILj4096ES2_S2_fS2_fjLj1024EEEEELb0ELb1EEEvNS_9BwdParamsE --------------------------
	.section	.nv.info._ZN10layer_norm22ln_bwd_finalize_kernelINS_22Kernel_traits_finalizeILj4096E13__nv_bfloat16S2_fS2_fjLb0ELj1024ELj4ENS_18Kernel_traits_baseILj4096ES2_S2_fS2_fjLj1024EEEEELb0ELb1EEEvNS_9BwdParamsE,"",@"SHT_CUDA_INFO"
	.sectionflags	@""
	.align	4


	//----- nvinfo : EIATTR_CUDA_API_VERSION
	.align		4
        /*0000*/ 	.byte	0x04, 0x37
        /*0002*/ 	.short	(.L_2511 - .L_2510)
.L_2510:
        /*0004*/ 	.word	0x00000082


	//----- nvinfo : EIATTR_KPARAM_INFO
	.align		4
.L_2511:
        /*0008*/ 	.byte	0x04, 0x17
        /*000a*/ 	.short	(.L_2513 - .L_2512)
.L_2512:
        /*000c*/ 	.word	0x00000000
        /*0010*/ 	.short	0x0000
        /*0012*/ 	.short	0x0000
        /*0014*/ 	.byte	0x00, 0xf0, 0xa1, 0x04


	//----- nvinfo : EIATTR_SPARSE_MMA_MASK
	.align		4
.L_2513:
        /*0018*/ 	.byte	0x03, 0x50
        /*001a*/ 	.short	0x0000


	//----- nvinfo : EIATTR_MAXREG_COUNT
	.align		4
        /*001c*/ 	.byte	0x03, 0x1b
        /*001e*/ 	.short	0x0040


	//----- nvinfo : EIATTR_NUM_BARRIERS
	.align		4
        /*0020*/ 	.byte	0x02, 0x4c
        /*0022*/ 	.byte	0x01
	.zero		1


	//----- nvinfo : EIATTR_MERCURY_ISA_VERSION
	.align		4
        /*0024*/ 	.byte	0x03, 0x5f
        /*0026*/ 	.short	0x0101


	//----- nvinfo : EIATTR_COOP_GROUP_MASK_REGIDS
	.align		4
        /*0028*/ 	.byte	0x04, 0x29
        /*002a*/ 	.short	(.L_2515 - .L_2514)


	//   ....[0]....
.L_2514:
        /*002c*/ 	.word	0xffffffff


	//   ....[1]....
        /*0030*/ 	.word	0xffffffff


	//   ....[2]....
        /*0034*/ 	.word	0xffffffff


	//   ....[3]....
        /*0038*/ 	.word	0xffffffff


	//   ....[4]....
        /*003c*/ 	.word	0xffffffff


	//   ....[5]....
        /*0040*/ 	.word	0xffffffff


	//   ....[6]....
        /*0044*/ 	.word	0xffffffff


	//   ....[7]....
        /*0048*/ 	.word	0xffffffff


	//   ....[8]....
        /*004c*/ 	.word	0xffffffff


	//   ....[9]....
        /*0050*/ 	.word	0xffffffff


	//----- nvinfo : EIATTR_COOP_GROUP_INSTR_OFFSETS
	.align		4
.L_2515:
        /*0054*/ 	.byte	0x04, 0x28
        /*0056*/ 	.short	(.L_2517 - .L_2516)


	//   ....[0]....
.L_2516:
        /*0058*/ 	.word	0x00001630


	//   ....[1]....
        /*005c*/ 	.word	0x00001640


	//   ....[2]....
        /*0060*/ 	.word	0x00001670


	//   ....[3]....
        /*0064*/ 	.word	0x00001680


	//   ....[4]....
        /*0068*/ 	.word	0x000016b0


	//   ....[5]....
        /*006c*/ 	.word	0x000016d0


	//   ....[6]....
        /*0070*/ 	.word	0x00001700


	//   ....[7]....
        /*0074*/ 	.word	0x00001710


	//   ....[8]....
        /*0078*/ 	.word	0x00001740


	//   ....[9]....
        /*007c*/ 	.word	0x00001750


	//----- nvinfo : EIATTR_VRC_CTA_INIT_COUNT
	.align		4
.L_2517:
        /*0080*/ 	.byte	0x02, 0x4a
	.zero		1
	.zero		1


	//----- nvinfo : EIATTR_EXIT_INSTR_OFFSETS
	.align		4
        /*0084*/ 	.byte	0x04, 0x1c
        /*0086*/ 	.short	(.L_2519 - .L_2518)


	//   ....[0]....
.L_2518:
        /*0088*/ 	.word	0x00000070


	//   ....[1]....
        /*008c*/ 	.word	0x000017b0


	//   ....[2]....
        /*0090*/ 	.word	0x00001880


	//----- nvinfo : EIATTR_MAX_THREADS
	.align		4
.L_2519:
        /*0094*/ 	.byte	0x04, 0x05
        /*0096*/ 	.short	(.L_2521 - .L_2520)
.L_2520:
        /*0098*/ 	.word	0x00000400
        /*009c*/ 	.word	0x00000001
        /*00a0*/ 	.word	0x00000001


	//----- nvinfo : EIATTR_CRS_STACK_SIZE
	.align		4
.L_2521:
        /*00a4*/ 	.byte	0x04, 0x1e
        /*00a6*/ 	.short	(.L_2523 - .L_2522)
.L_2522:
        /*00a8*/ 	.word	0x00000000


	//----- nvinfo : EIATTR_CBANK_PARAM_SIZE
	.align		4
.L_2523:
        /*00ac*/ 	.byte	0x03, 0x19
        /*00ae*/ 	.short	0x0128


	//----- nvinfo : EIATTR_PARAM_CBANK
	.align		4
        /*00b0*/ 	.byte	0x04, 0x0a
        /*00b2*/ 	.short	(.L_2525 - .L_2524)
	.align		4
.L_2524:
        /*00b4*/ 	.word	index@(.nv.constant0._ZN10layer_norm22ln_bwd_finalize_kernelINS_22Kernel_traits_finalizeILj4096E13__nv_bfloat16S2_fS2_fjLb0ELj1024ELj4ENS_18Kernel_traits_baseILj4096ES2_S2_fS2_fjLj1024EEEEELb0ELb1EEEvNS_9BwdParamsE)
        /*00b8*/ 	.short	0x0380
        /*00ba*/ 	.short	0x0128


	//----- nvinfo : EIATTR_SW_WAR
	.align		4
.L_2525:
        /*00bc*/ 	.byte	0x04, 0x36
        /*00be*/ 	.short	(.L_2527 - .L_2526)
.L_2526:
        /*00c0*/ 	.word	0x00000008
.L_2527:


//--------------------- .nv.info._ZN10layer_norm13ln_bwd_kernelINS_13Kernel_traitsI13__nv_bfloat16S2_fS2_fjLj4096ELj1ELj1ELj4ELj16ENS_18Kernel_traits_baseILj4096ES2_S2_fS2_fjLj128EEEEELb1ELb0ELb1ELb1EEEvNS_9BwdParamsE --------------------------
	.section	.nv.info._ZN10layer_norm13ln_bwd_kernelINS_13Kernel_traitsI13__nv_bfloat16S2_fS2_fjLj4096ELj1ELj1ELj4ELj16ENS_18Kernel_traits_baseILj4096ES2_S2_fS2_fjLj128EEEEELb1ELb0ELb1ELb1EEEvNS_9BwdParamsE,"",@"SHT_CUDA_INFO"
	.sectionflags	@""
	.align	4


	//----- nvinfo : EIATTR_CUDA_API_VERSION
	.align		4
        /*0000*/ 	.byte	0x04, 0x37
        /*0002*/ 	.short	(.L_2529 - .L_2528)
.L_2528:
        /*0004*/ 	.word	0x00000082


	//----- nvinfo : EIATTR_KPARAM_INFO
	.align		4
.L_2529:
        /*0008*/ 	.byte	0x04, 0x17
        /*000a*/ 	.short	(.L_2531 - .L_2530)
.L_2530:
        /*000c*/ 	.word	0x00000000
        /*0010*/ 	.short	0x0000
        /*0012*/ 	.short	0x0000
        /*0014*/ 	.byte	0x00, 0xf0, 0xa1, 0x04


	//----- nvinfo : EIATTR_SPARSE_MMA_MASK
	.align		4
.L_2531:
        /*0018*/ 	.byte	0x03, 0x50
        /*001a*/ 	.short	0x0000


	//----- nvinfo : EIATTR_MAXREG_COUNT
	.align		4
        /*001c*/ 	.byte	0x03, 0x1b
        /*001e*/ 	.short	0x00ff


	//----- nvinfo : EIATTR_NUM_BARRIERS
	.align		4
        /*0020*/ 	.byte	0x02, 0x4c
        /*0022*/ 	.byte	0x01
	.zero		1


	//----- nvinfo : EIATTR_MERCURY_ISA_VERSION
	.align		4
        /*0024*/ 	.byte	0x03, 0x5f
        /*0026*/ 	.short	0x0101


	//----- nvinfo : EIATTR_COOP_GROUP_MASK_REGIDS
	.align		4
        /*0028*/ 	.byte	0x04, 0x29
        /*002a*/ 	.short	(.L_2533 - .L_2532)


	//   ....[0]....
.L_2532:
        /*002c*/ 	.word	0xffffffff


	//   ....[1]....
        /*0030*/ 	.word	0xffffffff


	//   ....[2]....
        /*0034*/ 	.word	0xffffffff


	//   ....[3]....
        /*0038*/ 	.word	0xffffffff


	//   ....[4]....
        /*003c*/ 	.word	0xffffffff


	//   ....[5]....
        /*0040*/ 	.word	0xffffffff


	//   ....[6]....
        /*0044*/ 	.word	0xffffffff


	//   ....[7]....
        /*0048*/ 	.word	0xffffffff


	//   ....[8]....
        /*004c*/ 	.word	0xffffffff


	//   ....[9]....
        /*0050*/ 	.word	0xffffffff


	//----- nvinfo : EIATTR_COOP_GROUP_INSTR_OFFSETS
	.align		4
.L_2533:
        /*0054*/ 	.byte	0x04, 0x28
        /*0056*/ 	.short	(.L_2535 - .L_2534)


	//   ....[0]....
.L_2534:
        /*0058*/ 	.word	0x000020e0


	//   ....[1]....
        /*005c*/ 	.word	0x00002110


	//   ....[2]....
        /*0060*/ 	.word	0x00002140


	//   ....[3]....
        /*0064*/ 	.word	0x00002150


	//   ....[4]....
        /*0068*/ 	.word	0x00002180


	//   ....[5]....
        /*006c*/ 	.word	0x00002190


	//   ....[6]....
        /*0070*/ 	.word	0x000021c0


	//   ....[7]....
        /*0074*/ 	.word	0x000021d0


	//   ....[8]....
        /*0078*/ 	.word	0x00002200


	//   ....[9]....
        /*007c*/ 	.word	0x00002210


	//----- nvinfo : EIATTR_VRC_CTA_INIT_COUNT
	.align		4
.L_2535:
        /*0080*/ 	.byte	0x02, 0x4a
	.zero		1
	.zero		1


	//----- nvinfo : EIATTR_EXIT_INSTR_OFFSETS
	.align		4
        /*0084*/ 	.byte	0x04, 0x1c
        /*0086*/ 	.short	(.L_2537 - .L_2536)


	//   ....[0]....
.L_2536:
        /*0088*/ 	.word	0x000087d0


	//----- nvinfo : EIATTR_MAX_THREADS
	.align		4
.L_2537:
        /*008c*/ 	.byte	0x04, 0x05
        /*008e*/ 	.short	(.L_2539 - .L_2538)
.L_2538:
        /*0090*/ 	.word	0x00000080
        /*0094*/ 	.word	0x00000001
        /*0098*/ 	.word	0x00000001


	//----- nvinfo : EIATTR_CRS_STACK_SIZE
	.align		4
.L_2539:
        /*009c*/ 	.byte	0x04, 0x1e
        /*009e*/ 	.short	(.L_2541 - .L_2540)
.L_2540:
        /*00a0*/ 	.word	0x00000000


	//----- nvinfo : EIATTR_CBANK_PARAM_SIZE
	.align		4
.L_2541:
        /*00a4*/ 	.byte	0x03, 0x19
        /*00a6*/ 	.short	0x0128


	//----- nvinfo : EIATTR_PARAM_CBANK
	.align		4
        /*00a8*/ 	.byte	0x04, 0x0a
        /*00aa*/ 	.short	(.L_2543 - .L_2542)
	.align		4
.L_2542:
        /*00ac*/ 	.word	index@(.nv.constant0._ZN10layer_norm13ln_bwd_kernelINS_13Kernel_traitsI13__nv_bfloat16S2_fS2_fjLj4096ELj1ELj1ELj4ELj16ENS_18Kernel_traits_baseILj4096ES2_S2_fS2_fjLj128EEEEELb1ELb0ELb1ELb1EEEvNS_9BwdParamsE)
        /*00b0*/ 	.short	0x0380
        /*00b2*/ 	.short	0x0128


	//----- nvinfo : EIATTR_SW_WAR
	.align		4
.L_2543:
        /*00b4*/ 	.byte	0x04, 0x36
        /*00b6*/ 	.short	(.L_2545 - .L_2544)
.L_2544:
        /*00b8*/ 	.word	0x00000008
.L_2545:


//--------------------- .nv.info._ZN10layer_norm13ln_bwd_kernelINS_13Kernel_traitsI13__nv_bfloat16S2_fS2_fjLj4096ELj1ELj1ELj4ELj16ENS_18Kernel_traits_baseILj4096ES2_S2_fS2_fjLj128EEEEELb1ELb1ELb0ELb0EEEvNS_9BwdParamsE --------------------------
	.section	.nv.info._ZN10layer_norm13ln_bwd_kernelINS_13Kernel_traitsI13__nv_bfloat16S2_fS2_fjLj4096ELj1ELj1ELj4ELj16ENS_18Kernel_traits_baseILj4096ES2_S2_fS2_fjLj128EEEEELb1ELb1ELb0ELb0EEEvNS_9BwdParamsE,"",@"SHT_CUDA_INFO"
	.sectionflags	@""
	.align	4


	//----- nvinfo : EIATTR_CUDA_API_VERSION
	.align		4
        /*0000*/ 	.byte	0x04, 0x37
        /*0002*/ 	.short	(.L_2547 - .L_2546)
.L_2546:
        /*0004*/ 	.word	0x00000082


	//----- nvinfo : EIATTR_KPARAM_INFO
	.align		4
.L_2547:
        /*0008*/ 	.byte	0x04, 0x17
        /*000a*/ 	.short	(.L_2549 - .L_2548)
.L_2548:
        /*000c*/ 	.word	0x00000000
        /*0010*/ 	.short	0x0000
        /*0012*/ 	.short	0x0000
        /*0014*/ 	.byte	0x00, 0xf0, 0xa1, 0x04


	//----- nvinfo : EIATTR_SPARSE_MMA_MASK
	.align		4
.L_2549:
        /*0018*/ 	.byte	0x03, 0x50
        /*001a*/ 	.short	0x0000


	//----- nvinfo : EIATTR_MAXREG_COUNT
	.align		4
        /*001c*/ 	.byte	0x03, 0x1b
        /*001e*/ 	.short	0x00ff


	//----- nvinfo : EIATTR_NUM_BARRIERS
	.align		4
        /*0020*/ 	.byte	0x02, 0x4c
        /*0022*/ 	.byte	0x01
	.zero		1


	//----- nvinfo : EIATTR_ANNOTATIONS
	.align		4
        /*0024*/ 	.byte	0x04, 0x55
        /*0026*/ 	.short	(.L_2551 - .L_2550)


	//   ....[0]....
.L_2550:
        /* <DEDUP_REMOVED lines=40> */


	//----- nvinfo : EIATTR_MERCURY_ISA_VERSION
	.align		4
.L_2551:
        /*0298*/ 	.byte	0x03, 0x5f
        /*029a*/ 	.short	0x0101


	//----- nvinfo : EIATTR_COOP_GROUP_MASK_REGIDS
	.align		4
        /*029c*/ 	.byte	0x04, 0x29
        /*029e*/ 	.short	(.L_2553 - .L_2552)


	//   ....[0]....
.L_2552:
        /*02a0*/ 	.word	0xffffffff


	//   ....[1]....
        /*02a4*/ 	.word	0xffffffff


	//   ....[2]....
        /*02a8*/ 	.word	0xffffffff


	//   ....[3]....
        /*02ac*/ 	.word	0xffffffff


	//   ....[4]....
        /*02b0*/ 	.word	0xffffffff


	//   ....[5]....
        /*02b4*/ 	.word	0xffffffff


	//   ....[6]....
        /*02b8*/ 	.word	0xffffffff


	//   ....[7]....
        /*02bc*/ 	.word	0xffffffff


	//   ....[8]....
        /*02c0*/ 	.word	0xffffffff


	//   ....[9]....
        /*02c4*/ 	.word	0xffffffff


	//----- nvinfo : EIATTR_COOP_GROUP_INSTR_OFFSETS
	.align		4
.L_2553:
        /*02c8*/ 	.byte	0x04, 0x28
        /*02ca*/ 	.short	(.L_2555 - .L_2554)


	//   ....[0]....
.L_2554:
        /*02cc*/ 	.word	0x00002b10


	//   ....[1]....
        /*02d0*/ 	.word	0x00002b30


	//   ....[2]....
        /*02d4*/ 	.word	0x00002b70


	//   ....[3]....
        /*02d8*/ 	.word	0x00002ba0


	//   ....[4]....
        /*02dc*/ 	.word	0x00002bc0


	//   ....[5]....
        /*02e0*/ 	.word	0x00002be0


	//   ....[6]....
        /*02e4*/ 	.word	0x00002c00


	//   ....[7]....
        /*02e8*/ 	.word	0x00002c20


	//   ....[8]....
        /*02ec*/ 	.word	0x00002c40


	//   ....[9]....
        /*02f0*/ 	.word	0x00002c60


	//----- nvinfo : EIATTR_VRC_CTA_INIT_COUNT
	.align		4
.L_2555:
        /*02f4*/ 	.byte	0x02, 0x4a
	.zero		1
	.zero		1


	//----- nvinfo : EIATTR_EXIT_INSTR_OFFSETS
	.align		4
        /*02f8*/ 	.byte	0x04, 0x1c
        /*02fa*/ 	.short	(.L_2557 - .L_2556)


	//   ....[0]....
.L_2556:
        /*02fc*/ 	.word	0x0000d650


	//   ....[1]....
        /*0300*/ 	.word	0x0000d720


	//----- nvinfo : EIATTR_MAX_THREADS
	.align		4
.L_2557:
        /*0304*/ 	.byte	0x04, 0x05
        /*0306*/ 	.short	(.L_2559 - .L_2558)
.L_2558:
        /*0308*/ 	.word	0x00000080
        /*030c*/ 	.word	0x00000001
        /*0310*/ 	.word	0x00000001


	//----- nvinfo : EIATTR_CRS_STACK_SIZE
	.align		4
.L_2559:
        /*0314*/ 	.byte	0x04, 0x1e
        /*0316*/ 	.short	(.L_2561 - .L_2560)
.L_2560:
        /*0318*/ 	.word	0x00000000


	//----- nvinfo : EIATTR_CBANK_PARAM_SIZE
	.align		4
.L_2561:
        /*031c*/ 	.byte	0x03, 0x19
        /*031e*/ 	.short	0x0128


	//----- nvinfo : EIATTR_PARAM_CBANK
	.align		4
        /*0320*/ 	.byte	0x04, 0x0a
        /*0322*/ 	.short	(.L_2563 - .L_2562)
	.align		4
.L_2562:
        /*0324*/ 	.word	index@(.nv.constant0._ZN10layer_norm13ln_bwd_kernelINS_13Kernel_traitsI13__nv_bfloat16S2_fS2_fjLj4096ELj1ELj1ELj4ELj16ENS_18Kernel_traits_baseILj4096ES2_S2_fS2_fjLj128EEEEELb1ELb1ELb0ELb0EEEvNS_9BwdParamsE)
        /*0328*/ 	.short	0x0380
        /*032a*/ 	.short	0x0128


	//----- nvinfo : EIATTR_SW_WAR
	.align		4
.L_2563:
        /*032c*/ 	.byte	0x04, 0x36
        /*032e*/ 	.short	(.L_2565 - .L_2564)
.L_2564:
        /*0330*/ 	.word	0x00000008
.L_2565:


//--------------------- .nv.info._ZN10layer_norm13ln_bwd_kernelINS_13Kernel_traitsI13__nv_bfloat16S2_fS2_fjLj4096ELj1ELj1ELj4ELj16ENS_18Kernel_traits_baseILj4096ES2_S2_fS2_fjLj128EEEEELb1ELb1ELb0ELb1EEEvNS_9BwdParamsE --------------------------
	.section	.nv.info._ZN10layer_norm13ln_bwd_kernelINS_13Kernel_traitsI13__nv_bfloat16S2_fS2_fjLj4096ELj1ELj1ELj4ELj16ENS_18Kernel_traits_baseILj4096ES2_S2_fS2_fjLj128EEEEELb1ELb1ELb0ELb1EEEvNS_9BwdParamsE,"",@"SHT_CUDA_INFO"
	.sectionflags	@""
	.align	4


	//----- nvinfo : EIATTR_CUDA_API_VERSION
	.align		4
        /*0000*/ 	.byte	0x04, 0x37
        /*0002*/ 	.short	(.L_2567 - .L_2566)
.L_2566:
        /*0004*/ 	.word	0x00000082


	//----- nvinfo : EIATTR_KPARAM_INFO
	.align		4
.L_2567:
        /*0008*/ 	.byte	0x04, 0x17
        /*000a*/ 	.short	(.L_2569 - .L_2568)
.L_2568:
        /*000c*/ 	.word	0x00000000
        /*0010*/ 	.short	0x0000
        /*0012*/ 	.short	0x0000
        /*0014*/ 	.byte	0x00, 0xf0, 0xa1, 0x04


	//----- nvinfo : EIATTR_SPARSE_MMA_MASK
	.align		4
.L_2569:
        /*0018*/ 	.byte	0x03, 0x50
        /*001a*/ 	.short	0x0000


	//----- nvinfo : EIATTR_MAXREG_COUNT
	.align		4
        /*001c*/ 	.byte	0x03, 0x1b
        /*001e*/ 	.short	0x00ff


	//----- nvinfo : EIATTR_NUM_BARRIERS
	.align		4
        /*0020*/ 	.byte	0x02, 0x4c
        /*0022*/ 	.byte	0x01
	.zero		1


	//----- nvinfo : EIATTR_ANNOTATIONS
	.align		4
        /*0024*/ 	.byte	0x04, 0x55
        /*0026*/ 	.short	(.L_2571 - .L_2570)


	//   ....[0]....
.L_2570:
        /* <DEDUP_REMOVED lines=22> */


	//----- nvinfo : EIATTR_MERCURY_ISA_VERSION
	.align		4
.L_2571:
        /*0178*/ 	.byte	0x03, 0x5f
        /*017a*/ 	.short	0x0101


	//----- nvinfo : EIATTR_COOP_GROUP_MASK_REGIDS
	.align		4
        /*017c*/ 	.byte	0x04, 0x29
        /*017e*/ 	.short	(.L_2573 - .L_2572)


	//   ....[0]....
.L_2572:
        /*0180*/ 	.word	0xffffffff


	//   ....[1]....
        /*0184*/ 	.word	0xffffffff


	//   ....[2]....
        /*0188*/ 	.word	0xffffffff


	//   ....[3]....
        /*018c*/ 	.word	0xffffffff


	//   ....[4]....
        /*0190*/ 	.word	0xffffffff


	//   ....[5]....
        /*0194*/ 	.word	0xffffffff


	//   ....[6]....
        /*0198*/ 	.word	0xffffffff


	//   ....[7]....
        /*019c*/ 	.word	0xffffffff


	//   ....[8]....
        /*01a0*/ 	.word	0xffffffff


	//   ....[9]....
        /*01a4*/ 	.word	0xffffffff


	//----- nvinfo : EIATTR_COOP_GROUP_INSTR_OFFSETS
	.align		4
.L_2573:
        /*01a8*/ 	.byte	0x04, 0x28
        /*01aa*/ 	.short	(.L_2575 - .L_2574)


	//   ....[0]....
.L_2574:
        /*01ac*/ 	.word	0x00002120


	//   ....[1]....
        /*01b0*/ 	.word	0x00002190


	//   ....[2]....
        /*01b4*/ 	.word	0x000021b0


	//   ....[3]....
        /*01b8*/ 	.word	0x000021d0


	//   ....[4]....
        /*01bc*/ 	.word	0x000021f0


	//   ....[5]....
        /*01c0*/ 	.word	0x00002210


	//   ....[6]....
        /*01c4*/ 	.word	0x00002230


	//   ....[7]....
        /*01c8*/ 	.word	0x00002250


	//   ....[8]....
        /*01cc*/ 	.word	0x00002270


	//   ....[9]....
        /*01d0*/ 	.word	0x000022a0


	//----- nvinfo : EIATTR_VRC_CTA_INIT_COUNT
	.align		4
.L_2575:
        /*01d4*/ 	.byte	0x02, 0x4a
	.zero		1
	.zero		1


	//----- nvinfo : EIATTR_EXIT_INSTR_OFFSETS
	.align		4
        /*01d8*/ 	.byte	0x04, 0x1c
        /*01da*/ 	.short	(.L_2577 - .L_2576)


	//   ....[0]....
.L_2576:
        /*01dc*/ 	.word	0x0000abf0


	//----- nvinfo : EIATTR_MAX_THREADS
	.align		4
.L_2577:
        /*01e0*/ 	.byte	0x04, 0x05
        /*01e2*/ 	.short	(.L_2579 - .L_2578)
.L_2578:
        /*01e4*/ 	.word	0x00000080
        /*01e8*/ 	.word	0x00000001
        /*01ec*/ 	.word	0x00000001


	//----- nvinfo : EIATTR_CBANK_PARAM_SIZE
	.align		4
.L_2579:
        /*01f0*/ 	.byte	0x03, 0x19
        /*01f2*/ 	.short	0x0128


	//----- nvinfo : EIATTR_PARAM_CBANK
	.align		4
        /*01f4*/ 	.byte	0x04, 0x0a
        /*01f6*/ 	.short	(.L_2581 - .L_2580)
	.align		4
.L_2580:
        /*01f8*/ 	.word	index@(.nv.constant0._ZN10layer_norm13ln_bwd_kernelINS_13Kernel_traitsI13__nv_bfloat16S2_fS2_fjLj4096ELj1ELj1ELj4ELj16ENS_18Kernel_traits_baseILj4096ES2_S2_fS2_fjLj128EEEEELb1ELb1ELb0ELb1EEEvNS_9BwdParamsE)
        /*01fc*/ 	.short	0x0380
        /*01fe*/ 	.short	0x0128


	//----- nvinfo : EIATTR_SW_WAR
	.align		4
.L_2581:
        /*0200*/ 	.byte	0x04, 0x36
        /*0202*/ 	.short	(.L_2583 - .L_2582)
.L_2582:
        /*0204*/ 	.word	0x00000008
.L_2583:


//--------------------- .nv.info._ZN10layer_norm22ln_bwd_finalize_kernelINS_22Kernel_traits_finalizeILj4096E13__nv_bfloat16S2_fS2_fjLb1ELj1024ELj4ENS_18Kernel_traits_baseILj4096ES2_S2_fS2_fjLj1024EEEEELb1ELb0EEEvNS_9BwdParamsE --------------------------
	.section	.nv.info._ZN10layer_norm22ln_bwd_finalize_kernelINS_22Kernel_traits_finalizeILj4096E13__nv_bfloat16S2_fS2_fjLb1ELj1024ELj4ENS_18Kernel_traits_baseILj4096ES2_S2_fS2_fjLj1024EEEEELb1ELb0EEEvNS_9BwdParamsE,"",@"SHT_CUDA_INFO"
	.sectionflags	@""
	.align	4


	//----- nvinfo : EIATTR_CUDA_API_VERSION
	.align		4
        /*0000*/ 	.byte	0x04, 0x37
        /*0002*/ 	.short	(.L_2585 - .L_2584)
.L_2584:
        /*0004*/ 	.word	0x00000082


	//----- nvinfo : EIATTR_KPARAM_INFO
	.align		4
.L_2585:
        /*0008*/ 	.byte	0x04, 0x17
        /*000a*/ 	.short	(.L_2587 - .L_2586)
.L_2586:
        /*000c*/ 	.word	0x00000000
        /*0010*/ 	.short	0x0000
        /*0012*/ 	.short	0x0000
        /*0014*/ 	.byte	0x00, 0xf0, 0xa1, 0x04


	//----- nvinfo : EIATTR_SPARSE_MMA_MASK
	.align		4
.L_2587:
        /*0018*/ 	.byte	0x03, 0x50
        /*001a*/ 	.short	0x0000


	//----- nvinfo : EIATTR_MAXREG_COUNT
	.align		4
        /*001c*/ 	.byte	0x03, 0x1b
        /*001e*/ 	.short	0x0040


	//----- nvinfo : EIATTR_NUM_BARRIERS
	.align		4
        /*0020*/ 	.byte	0x02, 0x4c
        /*0022*/ 	.byte	0x01
	.zero		1


	//----- nvinfo : EIATTR_MERCURY_ISA_VERSION
	.align		4
        /*0024*/ 	.byte	0x03, 0x5f
        /*0026*/ 	.short	0x0101


	//----- nvinfo : EIATTR_COOP_GROUP_MASK_REGIDS
	.align		4
        /*0028*/ 	.byte	0x04, 0x29
        /*002a*/ 	.short	(.L_2589 - .L_2588)


	//   ....[0]....
.L_2588:
        /*002c*/ 	.word	0xffffffff


	//   ....[1]....
        /*0030*/ 	.word	0xffffffff


	//   ....[2]....
        /*0034*/ 	.word	0xffffffff


	//   ....[3]....
        /*0038*/ 	.word	0xffffffff


	//   ....[4]....
        /*003c*/ 	.word	0xffffffff


	//   ....[5]....
        /*0040*/ 	.word	0xffffffff


	//   ....[6]....
        /*0044*/ 	.word	0xffffffff


	//   ....[7]....
        /*0048*/ 	.word	0xffffffff


	//   ....[8]....
        /*004c*/ 	.word	0xffffffff


	//   ....[9]....
        /*0050*/ 	.word	0xffffffff


	//   ....[10]....
        /*0054*/ 	.word	0xffffffff


	//   ....[11]....
        /*0058*/ 	.word	0xffffffff


	//   ....[12]....
        /*005c*/ 	.word	0xffffffff


	//   ....[13]....
        /*0060*/ 	.word	0xffffffff


	//   ....[14]....
        /*0064*/ 	.word	0xffffffff


	//----- nvinfo : EIATTR_COOP_GROUP_INSTR_OFFSETS
	.align		4
.L_2589:
        /*0068*/ 	.byte	0x04, 0x28
        /*006a*/ 	.short	(.L_2591 - .L_2590)


	//   ....[0]....
.L_2590:
        /*006c*/ 	.word	0x00001060


	//   ....[1]....
        /*0070*/ 	.word	0x00001070


	//   ....[2]....
        /*0074*/ 	.word	0x00001080


	//   ....[3]....
        /*0078*/ 	.word	0x000010b0


	//   ....[4]....
        /*007c*/ 	.word	0x000010d0


	//   ....[5]....
        /*0080*/ 	.word	0x000010e0


	//   ....[6]....
        /*0084*/ 	.word	0x00001110


	//   ....[7]....
        /*0088*/ 	.word	0x00001130


	//   ....[8]....
        /*008c*/ 	.word	0x00001140


	//   ....[9]....
        /*0090*/ 	.word	0x00001180


	//   ....[10]....
        /*0094*/ 	.word	0x000011b0


	//   ....[11]....
        /*0098*/ 	.word	0x000011c0


	//   ....[12]....
        /*009c*/ 	.word	0x00001200


	//   ....[13]....
        /*00a0*/ 	.word	0x00001220


	//   ....[14]....
        /*00a4*/ 	.word	0x00001230


	//----- nvinfo : EIATTR_VRC_CTA_INIT_COUNT
	.align		4
.L_2591:
        /*00a8*/ 	.byte	0x02, 0x4a
	.zero		1
	.zero		1


	//----- nvinfo : EIATTR_EXIT_INSTR_OFFSETS
	.align		4
        /*00ac*/ 	.byte	0x04, 0x1c
        /*00ae*/ 	.short	(.L_2593 - .L_2592)


	//   ....[0]....
.L_2592:
        /*00b0*/ 	.word	0x00000060


	//   ....[1]....
        /*00b4*/ 	.word	0x000012b0


	//   ....[2]....
        /*00b8*/ 	.word	0x000012e0


	//   ....[3]....
        /*00bc*/ 	.word	0x000013f0


	//----- nvinfo : EIATTR_MAX_THREADS
	.align		4
.L_2593:
        /*00c0*/ 	.byte	0x04, 0x05
        /*00c2*/ 	.short	(.L_2595 - .L_2594)
.L_2594:
        /*00c4*/ 	.word	0x00000400
        /*00c8*/ 	.word	0x00000001
        /*00cc*/ 	.word	0x00000001


	//----- nvinfo : EIATTR_CRS_STACK_SIZE
	.align		4
.L_2595:
        /*00d0*/ 	.byte	0x04, 0x1e
        /*00d2*/ 	.short	(.L_2597 - .L_2596)
.L_2596:
        /*00d4*/ 	.word	0x00000000


	//----- nvinfo : EIATTR_CBANK_PARAM_SIZE
	.align		4
.L_2597:
        /*00d8*/ 	.byte	0x03, 0x19
        /*00da*/ 	.short	0x0128


	//----- nvinfo : EIATTR_PARAM_CBANK
	.align		4
        /*00dc*/ 	.byte	0x04, 0x0a
        /*00de*/ 	.short	(.L_2599 - .L_2598)
	.align		4
.L_2598:
        /*00e0*/ 	.word	index@(.nv.constant0._ZN10layer_norm22ln_bwd_finalize_kernelINS_22Kernel_traits_finalizeILj4096E13__nv_bfloat16S2_fS2_fjLb1ELj1024ELj4ENS_18Kernel_traits_baseILj4096ES2_S2_fS2_fjLj1024EEEEELb1ELb0EEEvNS_9BwdParamsE)
        /*00e4*/ 	.short	0x0380
        /*00e6*/ 	.short	0x0128


	//----- nvinfo : EIATTR_SW_WAR
	.align		4
.L_2599:
        /*00e8*/ 	.byte	0x04, 0x36
        /*00ea*/ 	.short	(.L_2601 - .L_2600)
.L_2600:
        /*00ec*/ 	.word	0x00000008
.L_2601:


//--------------------- .nv.info._ZN10layer_norm13ln_bwd_kernelINS_13Kernel_traitsI13__nv_bfloat16S2_fS2_fjLj4096ELj1ELj1ELj4ELj16ENS_18Kernel_traits_baseILj4096ES2_S2_fS2_fjLj128EEEEELb1ELb1ELb1ELb0EEEvNS_9BwdParamsE --------------------------
	.section	.nv.info._ZN10layer_norm13ln_bwd_kernelINS_13Kernel_traitsI13__nv_bfloat16S2_fS2_fjLj4096ELj1ELj1ELj4ELj16ENS_18Kernel_traits_baseILj4096ES2_S2_fS2_fjLj128EEEEELb1ELb1ELb1ELb0EEEvNS_9BwdParamsE,"",@"SHT_CUDA_INFO"
	.sectionflags	@""
	.align	4


	//----- nvinfo : EIATTR_CUDA_API_VERSION
	.align		4
        /*0000*/ 	.byte	0x04, 0x37
        /*0002*/ 	.short	(.L_2603 - .L_2602)
.L_2602:
        /*0004*/ 	.word	0x00000082


	//----- nvinfo : EIATTR_KPARAM_INFO
	.align		4
.L_2603:
        /*0008*/ 	.byte	0x04, 0x17
        /*000a*/ 	.short	(.L_2605 - .L_2604)
.L_2604:
        /*000c*/ 	.word	0x00000000
        /*0010*/ 	.short	0x0000
        /*0012*/ 	.short	0x0000
        /*0014*/ 	.byte	0x00, 0xf0, 0xa1, 0x04


	//----- nvinfo : EIATTR_SPARSE_MMA_MASK
	.align		4
.L_2605:
        /*0018*/ 	.byte	0x03, 0x50
        /*001a*/ 	.short	0x0000


	//----- nvinfo : EIATTR_MAXREG_COUNT
	.align		4
        /*001c*/ 	.byte	0x03, 0x1b
        /*001e*/ 	.short	0x00ff


	//----- nvinfo : EIATTR_NUM_BARRIERS
	.align		4
        /*0020*/ 	.byte	0x02, 0x4c
        /*0022*/ 	.byte	0x01
	.zero		1


	//----- nvinfo : EIATTR_ANNOTATIONS
	.align		4
        /*0024*/ 	.byte	0x04, 0x55
        /*0026*/ 	.short	(.L_2607 - .L_2606)


	//   ....[0]....
.L_2606:
        /* <DEDUP_REMOVED lines=71> */


	//----- nvinfo : EIATTR_MERCURY_ISA_VERSION
	.align		4
.L_2607:
        /*0488*/ 	.byte	0x03, 0x5f
        /*048a*/ 	.short	0x0101


	//----- nvinfo : EIATTR_COOP_GROUP_MASK_REGIDS
	.align		4
        /*048c*/ 	.byte	0x04, 0x29
        /*048e*/ 	.short	(.L_2609 - .L_2608)


	//   ....[0]....
.L_2608:
        /*0490*/ 	.word	0xffffffff


	//   ....[1]....
        /*0494*/ 	.word	0xffffffff


	//   ....[2]....
        /*0498*/ 	.word	0xffffffff


	//   ....[3]....
        /*049c*/ 	.word	0xffffffff


	//   ....[4]....
        /*04a0*/ 	.word	0xffffffff


	//   ....[5]....
        /*04a4*/ 	.word	0xffffffff


	//   ....[6]....
        /*04a8*/ 	.word	0xffffffff


	//   ....[7]....
        /*04ac*/ 	.word	0xffffffff


	//   ....[8]....
        /*04b0*/ 	.word	0xffffffff


	//   ....[9]....
        /*04b4*/ 	.word	0xffffffff


	//----- nvinfo : EIATTR_COOP_GROUP_INSTR_OFFSETS
	.align		4
.L_2609:
        /*04b8*/ 	.byte	0x04, 0x28
        /*04ba*/ 	.short	(.L_2611 - .L_2610)


	//   ....[0]....
.L_2610:
        /*04bc*/ 	.word	0x00002e50


	//   ....[1]....
        /*04c0*/ 	.word	0x00002e70


	//   ....[2]....
        /*04c4*/ 	.word	0x00002eb0


	//   ....[3]....
        /*04c8*/ 	.word	0x00002ee0


	//   ....[4]....
        /*04cc*/ 	.word	0x00002f00


	//   ....[5]....
        /*04d0*/ 	.word	0x00002f20


	//   ....[6]....
        /*04d4*/ 	.word	0x00002f40


	//   ....[7]....
        /*04d8*/ 	.word	0x00002f60


	//   ....[8]....
        /*04dc*/ 	.word	0x00002f80


	//   ....[9]....
        /*04e0*/ 	.word	0x00002fa0


	//----- nvinfo : EIATTR_VRC_CTA_INIT_COUNT
	.align		4
.L_2611:
        /*04e4*/ 	.byte	0x02, 0x4a
	.zero		1
	.zero		1


	//----- nvinfo : EIATTR_EXIT_INSTR_OFFSETS
	.align		4
        /*04e8*/ 	.byte	0x04, 0x1c
        /*04ea*/ 	.short	(.L_2613 - .L_2612)


	//   ....[0]....
.L_2612:
        /*04ec*/ 	.word	0x00013270


	//   ....[1]....
        /*04f0*/ 	.word	0x00013340


	//----- nvinfo : EIATTR_MAX_THREADS
	.align		4
.L_2613:
        /*04f4*/ 	.byte	0x04, 0x05
        /*04f6*/ 	.short	(.L_2615 - .L_2614)
.L_2614:
        /*04f8*/ 	.word	0x00000080
        /*04fc*/ 	.word	0x00000001
        /*0500*/ 	.word	0x00000001


	//----- nvinfo : EIATTR_CRS_STACK_SIZE
	.align		4
.L_2615:
        /*0504*/ 	.byte	0x04, 0x1e
        /*0506*/ 	.short	(.L_2617 - .L_2616)
.L_2616:
        /*0508*/ 	.word	0x00000000


	//----- nvinfo : EIATTR_CBANK_PARAM_SIZE
	.align		4
.L_2617:
        /*050c*/ 	.byte	0x03, 0x19
        /*050e*/ 	.short	0x0128


	//----- nvinfo : EIATTR_PARAM_CBANK
	.align		4
        /*0510*/ 	.byte	0x04, 0x0a
        /*0512*/ 	.short	(.L_2619 - .L_2618)
	.align		4
.L_2618:
        /*0514*/ 	.word	index@(.nv.constant0._ZN10layer_norm13ln_bwd_kernelINS_13Kernel_traitsI13__nv_bfloat16S2_fS2_fjLj4096ELj1ELj1ELj4ELj16ENS_18Kernel_traits_baseILj4096ES2_S2_fS2_fjLj128EEEEELb1ELb1ELb1ELb0EEEvNS_9BwdParamsE)
        /*0518*/ 	.short	0x0380
        /*051a*/ 	.short	0x0128


	//----- nvinfo : EIATTR_SW_WAR
	.align		4
.L_2619:
        /*051c*/ 	.byte	0x04, 0x36
        /*051e*/ 	.short	(.L_2621 - .L_2620)
.L_2620:
        /*0520*/ 	.word	0x00000008
.L_2621:


//--------------------- .nv.info._ZN10layer_norm22ln_bwd_finalize_kernelINS_22Kernel_traits_finalizeILj4096E13__nv_bfloat16S2_fS2_fjLb1ELj1024ELj4ENS_18Kernel_traits_baseILj4096ES2_S2_fS2_fjLj1024EEEEELb1ELb1EEEvNS_9BwdParamsE --------------------------
	.section	.nv.info._ZN10layer_norm22ln_bwd_finalize_kernelINS_22Kernel_traits_finalizeILj4096E13__nv_bfloat16S2_fS2_fjLb1ELj1024ELj4ENS_18Kernel_traits_baseILj4096ES2_S2_fS2_fjLj1024EEEEELb1ELb1EEEvNS_9BwdParamsE,"",@"SHT_CUDA_INFO"
	.sectionflags	@""
	.align	4


	//----- nvinfo : EIATTR_CUDA_API_VERSION
	.align		4
        /*0000*/ 	.byte	0x04, 0x37
        /*0002*/ 	.short	(.L_2623 - .L_2622)
.L_2622:
        /*0004*/ 	.word	0x00000082


	//----- nvinfo : EIATTR_KPARAM_INFO
	.align		4
.L_2623:
        /*0008*/ 	.byte	0x04, 0x17
        /*000a*/ 	.short	(.L_2625 - .L_2624)
.L_2624:
        /*000c*/ 	.word	0x00000000
        /*0010*/ 	.short	0x0000
        /*0012*/ 	.short	0x0000
        /*0014*/ 	.byte	0x00, 0xf0, 0xa1, 0x04


	//----- nvinfo : EIATTR_SPARSE_MMA_MASK
	.align		4
.L_2625:
        /*0018*/ 	.byte	0x03, 0x50
        /*001a*/ 	.short	0x0000


	//----- nvinfo : EIATTR_MAXREG_COUNT
	.align		4
        /*001c*/ 	.byte	0x03, 0x1b
        /*001e*/ 	.short	0x0040


	//----- nvinfo : EIATTR_NUM_BARRIERS
	.align		4
        /*0020*/ 	.byte	0x02, 0x4c
        /*0022*/ 	.byte	0x01
	.zero		1


	//----- nvinfo : EIATTR_MERCURY_ISA_VERSION
	.align		4
        /*0024*/ 	.byte	0x03, 0x5f
        /*0026*/ 	.short	0x0101


	//----- nvinfo : EIATTR_COOP_GROUP_MASK_REGIDS
	.align		4
        /*0028*/ 	.byte	0x04, 0x29
        /*002a*/ 	.short	(.L_2627 - .L_2626)


	//   ....[0]....
.L_2626:
        /*002c*/ 	.word	0xffffffff


	//   ....[1]....
        /*0030*/ 	.word	0xffffffff


	//   ....[2]....
        /*0034*/ 	.word	0xffffffff


	//   ....[3]....
        /*0038*/ 	.word	0xffffffff


	//   ....[4]....
        /*003c*/ 	.word	0xffffffff


	//   ....[5]....
        /*0040*/ 	.word	0xffffffff


	//   ....[6]....
        /*0044*/ 	.word	0xffffffff


	//   ....[7]....
        /*0048*/ 	.word	0xffffffff


	//   ....[8]....
        /*004c*/ 	.word	0xffffffff


	//   ....[9]....
        /*0050*/ 	.word	0xffffffff


	//   ....[10]....
        /*0054*/ 	.word	0xffffffff


	//   ....[11]....
        /*0058*/ 	.word	0xffffffff


	//   ....[12]....
        /*005c*/ 	.word	0xffffffff


	//   ....[13]....
        /*0060*/ 	.word	0xffffffff


	//   ....[14]....
        /*0064*/ 	.word	0xffffffff


	//----- nvinfo : EIATTR_COOP_GROUP_INSTR_OFFSETS
	.align		4
.L_2627:
        /*0068*/ 	.byte	0x04, 0x28
        /*006a*/ 	.short	(.L_2629 - .L_2628)


	//   ....[0]....
.L_2628:
        /*006c*/ 	.word	0x00001070


	//   ....[1]....
        /*0070*/ 	.word	0x00001080


	//   ....[2]....
        /*0074*/ 	.word	0x00001090


	//   ....[3]....
        /*0078*/ 	.word	0x000010c0


	//   ....[4]....
        /*007c*/ 	.word	0x000010e0


	//   ....[5]....
        /*0080*/ 	.word	0x000010f0


	//   ....[6]....
        /*0084*/ 	.word	0x00001120


	//   ....[7]....
        /*0088*/ 	.word	0x00001140


	//   ....[8]....
        /*008c*/ 	.word	0x00001150


	//   ....[9]....
        /*0090*/ 	.word	0x00001180


	//   ....[10]....
        /*0094*/ 	.word	0x000011a0


	//   ....[11]....
        /*0098*/ 	.word	0x000011b0


	//   ....[12]....
        /*009c*/ 	.word	0x000011f0


	//   ....[13]....
        /*00a0*/ 	.word	0x00001210


	//   ....[14]....
        /*00a4*/ 	.word	0x00001220


	//----- nvinfo : EIATTR_VRC_CTA_INIT_COUNT
	.align		4
.L_2629:
        /*00a8*/ 	.byte	0x02, 0x4a
	.zero		1
	.zero		1


	//----- nvinfo : EIATTR_EXIT_INSTR_OFFSETS
	.align		4
        /*00ac*/ 	.byte	0x04, 0x1c
        /*00ae*/ 	.short	(.L_2631 - .L_2630)


	//   ....[0]....
.L_2630:
        /*00b0*/ 	.word	0x00000060


	//   ....[1]....
        /*00b4*/ 	.word	0x000012a0


	//   ....[2]....
        /*00b8*/ 	.word	0x000013c0


	//----- nvinfo : EIATTR_MAX_THREADS
	.align		4
.L_2631:
        /*00bc*/ 	.byte	0x04, 0x05
        /*00be*/ 	.short	(.L_2633 - .L_2632)
.L_2632:
        /*00c0*/ 	.word	0x00000400
        /*00c4*/ 	.word	0x00000001
        /*00c8*/ 	.word	0x00000001


	//----- nvinfo : EIATTR_CRS_STACK_SIZE
	.align		4
.L_2633:
        /*00cc*/ 	.byte	0x04, 0x1e
        /*00ce*/ 	.short	(.L_2635 - .L_2634)
.L_2634:
        /*00d0*/ 	.word	0x00000000


	//----- nvinfo : EIATTR_CBANK_PARAM_SIZE
	.align		4
.L_2635:
        /*00d4*/ 	.byte	0x03, 0x19
        /*00d6*/ 	.short	0x0128


	//----- nvinfo : EIATTR_PARAM_CBANK
	.align		4
        /*00d8*/ 	.byte	0x04, 0x0a
        /*00da*/ 	.short	(.L_2637 - .L_2636)
	.align		4
.L_2636:
        /*00dc*/ 	.word	index@(.nv.constant0._ZN10layer_norm22ln_bwd_finalize_kernelINS_22Kernel_traits_finalizeILj4096E13__nv_bfloat16S2_fS2_fjLb1ELj1024ELj4ENS_18Kernel_traits_baseILj4096ES2_S2_fS2_fjLj1024EEEEELb1ELb1EEEvNS_9BwdParamsE)
        /*00e0*/ 	.short	0x0380
        /*00e2*/ 	.short	0x0128


	//----- nvinfo : EIATTR_SW_WAR
	.align		4
.L_2637:
        /*00e4*/ 	.byte	0x04, 0x36
        /*00e6*/ 	.short	(.L_2639 - .L_2638)
.L_2638:
        /*00e8*/ 	.word	0x00000008
.L_2639:


//--------------------- .nv.info._ZN10layer_norm13ln_bwd_kernelINS_13Kernel_traitsI13__nv_bfloat16S2_fS2_fjLj4096ELj1ELj1ELj4ELj16ENS_18Kernel_traits_baseILj4096ES2_S2_fS2_fjLj128EEEEELb1ELb1ELb1ELb1EEEvNS_9BwdParamsE --------------------------
	.section	.nv.info._ZN10layer_norm13ln_bwd_kernelINS_13Kernel_traitsI13__nv_bfloat16S2_fS2_fjLj4096ELj1ELj1ELj4ELj16ENS_18Kernel_traits_baseILj4096ES2_S2_fS2_fjLj128EEEEELb1ELb1ELb1ELb1EEEvNS_9BwdParamsE,"",@"SHT_CUDA_INFO"
	.sectionflags	@""
	.align	4


	//----- nvinfo : EIATTR_CUDA_API_VERSION
	.align		4
        /*0000*/ 	.byte	0x04, 0x37
        /*0002*/ 	.short	(.L_2641 - .L_2640)
.L_2640:
        /*0004*/ 	.word	0x00000082


	//----- nvinfo : EIATTR_KPARAM_INFO
	.align		4
.L_2641:
        /*0008*/ 	.byte	0x04, 0x17
        /*000a*/ 	.short	(.L_2643 - .L_2642)
.L_2642:
        /*000c*/ 	.word	0x00000000
        /*0010*/ 	.short	0x0000
        /*0012*/ 	.short	0x0000
        /*0014*/ 	.byte	0x00, 0xf0, 0xa1, 0x04


	//----- nvinfo : EIATTR_SPARSE_MMA_MASK
	.align		4
.L_2643:
        /*0018*/ 	.byte	0x03, 0x50
        /*001a*/ 	.short	0x0000


	//----- nvinfo : EIATTR_MAXREG_COUNT
	.align		4
        /*001c*/ 	.byte	0x03, 0x1b
        /*001e*/ 	.short	0x00ff


	//----- nvinfo : EIATTR_NUM_BARRIERS
	.align		4
        /*0020*/ 	.byte	0x02, 0x4c
        /*0022*/ 	.byte	0x01
	.zero		1


	//----- nvinfo : EIATTR_ANNOTATIONS
	.align		4
        /*0024*/ 	.byte	0x04, 0x55
        /*0026*/ 	.short	(.L_2645 - .L_2644)


	//   ....[0]....
.L_2644:
        /*0028*/ 	.word	0x00000001
        /*002c*/ 	.byte	0xa0, 0x24, 0x00, 0x00, 0x01, 0x00, 0x00, 0x00, 0x30, 0x25, 0x00, 0x00, 0x01, 0x00, 0x00, 0x00
        /*003c*/ 	.byte	0x10, 0x27, 0x00, 0x00, 0x01, 0x00, 0x00, 0x00, 0x50, 0x27, 0x00, 0x00, 0x01, 0x00, 0x00, 0x00
        /*004c*/ 	.byte	0x60, 0x28, 0x00, 0x00, 0x01, 0x00, 0x00, 0x00, 0x80, 0x28, 0x00, 0x00, 0x01, 0x00, 0x00, 0x00
        /*005c*/ 	.byte	0xf0, 0x29, 0x00, 0x00, 0x01, 0x00, 0x00, 0x00, 0x80, 0x64, 0x00, 0x00


	//----- nvinfo : EIATTR_MERCURY_ISA_VERSION
	.align		4
.L_2645:
        /*0068*/ 	.byte	0x03, 0x5f
        /*006a*/ 	.short	0x0101


	//----- nvinfo : EIATTR_COOP_GROUP_MASK_REGIDS
	.align		4
        /*006c*/ 	.byte	0x04, 0x29
        /*006e*/ 	.short	(.L_2647 - .L_2646)


	//   ....[0]....
.L_2646:
        /*0070*/ 	.word	0xffffffff


	//   ....[1]....
        /*0074*/ 	.word	0xffffffff


	//   ....[2]....
        /*0078*/ 	.word	0xffffffff


	//   ....[3]....
        /*007c*/ 	.word	0xffffffff


	//   ....[4]....
        /*0080*/ 	.word	0xffffffff


	//   ....[5]....
        /*0084*/ 	.word	0xffffffff


	//   ....[6]....
        /*0088*/ 	.word	0xffffffff


	//   ....[7]....
        /*008c*/ 	.word	0xffffffff


	//   ....[8]....
        /*0090*/ 	.word	0xffffffff


	//   ....[9]....
        /*0094*/ 	.word	0xffffffff


	//----- nvinfo : EIATTR_COOP_GROUP_INSTR_OFFSETS
	.align		4
.L_2647:
        /*0098*/ 	.byte	0x04, 0x28
        /*009a*/ 	.short	(.L_2649 - .L_2648)


	//   ....[0]....
.L_2648:
        /*009c*/ 	.word	0x000024b0


	//   ....[1]....
        /*00a0*/ 	.word	0x000024c0


	//   ....[2]....
        /*00a4*/ 	.word	0x00002500


	//   ....[3]....
        /*00a8*/ 	.word	0x00002510


	//   ....[4]....
        /*00ac*/ 	.word	0x00002560


	//   ....[5]....
        /*00b0*/ 	.word	0x00002570


	//   ....[6]....
        /*00b4*/ 	.word	0x000025a0


	//   ....[7]....
        /*00b8*/ 	.word	0x000025b0


	//   ....[8]....
        /*00bc*/ 	.word	0x000025e0


	//   ....[9]....
        /*00c0*/ 	.word	0x000025f0


	//----- nvinfo : EIATTR_VRC_CTA_INIT_COUNT
	.align		4
.L_2649:
        /*00c4*/ 	.byte	0x02, 0x4a
	.zero		1
	.zero		1


	//----- nvinfo : EIATTR_EXIT_INSTR_OFFSETS
	.align		4
        /*00c8*/ 	.byte	0x04, 0x1c
        /*00ca*/ 	.short	(.L_2651 - .L_2650)


	//   ....[0]....
.L_2650:
        /*00cc*/ 	.word	0x00011730


	//----- nvinfo : EIATTR_MAX_THREADS
	.align		4
.L_2651:
        /*00d0*/ 	.byte	0x04, 0x05
        /*00d2*/ 	.short	(.L_2653 - .L_2652)
.L_2652:
        /*00d4*/ 	.word	0x00000080
        /*00d8*/ 	.word	0x00000001
        /*00dc*/ 	.word	0x00000001


	//----- nvinfo : EIATTR_CRS_STACK_SIZE
	.align		4
.L_2653:
        /*00e0*/ 	.byte	0x04, 0x1e
        /*00e2*/ 	.short	(.L_2655 - .L_2654)
.L_2654:
        /*00e4*/ 	.word	0x00000000


	//----- nvinfo : EIATTR_CBANK_PARAM_SIZE
	.align		4
.L_2655:
        /*00e8*/ 	.byte	0x03, 0x19
        /*00ea*/ 	.short	0x0128


	//----- nvinfo : EIATTR_PARAM_CBANK
	.align		4
        /*00ec*/ 	.byte	0x04, 0x0a
        /*00ee*/ 	.short	(.L_2657 - .L_2656)
	.align		4
.L_2656:
        /*00f0*/ 	.word	index@(.nv.constant0._ZN10layer_norm13ln_bwd_kernelINS_13Kernel_traitsI13__nv_bfloat16S2_fS2_fjLj4096ELj1ELj1ELj4ELj16ENS_18Kernel_traits_baseILj4096ES2_S2_fS2_fjLj128EEEEELb1ELb1ELb1ELb1EEEvNS_9BwdParamsE)
        /*00f4*/ 	.short	0x0380
        /*00f6*/ 	.short	0x0128


	//----- nvinfo : EIATTR_SW_WAR
	.align		4
.L_2657:
        /*00f8*/ 	.byte	0x04, 0x36
        /*00fa*/ 	.short	(.L_2659 - .L_2658)
.L_2658:
        /*00fc*/ 	.word	0x00000008
.L_2659:


//--------------------- .nv.info._ZN10layer_norm13ln_bwd_kernelINS_13Kernel_traitsIf13__nv_bfloat16fS2_fjLj4096ELj1ELj1ELj4ELj16ENS_18Kernel_traits_baseILj4096EfS2_fS2_fjLj128EEEEELb0ELb0ELb0ELb0EEEvNS_9BwdParamsE --------------------------
	.section	.nv.info._ZN10layer_norm13ln_bwd_kernelINS_13Kernel_traitsIf13__nv_bfloat16fS2_fjLj4096ELj1ELj1ELj4ELj16ENS_18Kernel_traits_baseILj4096EfS2_fS2_fjLj128EEEEELb0ELb0ELb0ELb0EEEvNS_9BwdParamsE,"",@"SHT_CUDA_INFO"
	.sectionflags	@""
	.align	4


	//----- nvinfo : EIATTR_CUDA_API_VERSION
	.align		4
        /*0000*/ 	.byte	0x04, 0x37
        /*0002*/ 	.short	(.L_2661 - .L_2660)
.L_2660:
        /*0004*/ 	.word	0x00000082


	//----- nvinfo : EIATTR_KPARAM_INFO
	.align		4
.L_2661:
        /*0008*/ 	.byte	0x04, 0x17
        /*000a*/ 	.short	(.L_2663 - .L_2662)
.L_2662:
        /*000c*/ 	.word	0x00000000
        /*0010*/ 	.short	0x0000
        /*0012*/ 	.short	0x0000
        /*0014*/ 	.byte	0x00, 0xf0, 0xa1, 0x04


	//----- nvinfo : EIATTR_SPARSE_MMA_MASK
	.align		4
.L_2663:
        /*0018*/ 	.byte	0x03, 0x50
        /*001a*/ 	.short	0x0000


	//----- nvinfo : EIATTR_MAXREG_COUNT
	.align		4
        /*001c*/ 	.byte	0x03, 0x1b
        /*001e*/ 	.short	0x00ff


	//----- nvinfo : EIATTR_NUM_BARRIERS
	.align		4
        /*0020*/ 	.byte	0x02, 0x4c
        /*0022*/ 	.byte	0x01
	.zero		1


	//----- nvinfo : EIATTR_MERCURY_ISA_VERSION
	.align		4
        /*0024*/ 	.byte	0x03, 0x5f
        /*0026*/ 	.short	0x0101


	//----- nvinfo : EIATTR_COOP_GROUP_MASK_REGIDS
	.align		4
        /*0028*/ 	.byte	0x04, 0x29
        /*002a*/ 	.short	(.L_2665 - .L_2664)


	//   ....[0]....
.L_2664:
        /*002c*/ 	.word	0xffffffff


	//   ....[1]....
        /*0030*/ 	.word	0xffffffff


	//   ....[2]....
        /*0034*/ 	.word	0xffffffff


	//   ....[3]....
        /*0038*/ 	.word	0xffffffff


	//   ....[4]....
        /*003c*/ 	.word	0xffffffff


	//   ....[5]....
        /*0040*/ 	.word	0xffffffff


	//   ....[6]....
        /*0044*/ 	.word	0xffffffff


	//   ....[7]....
        /*0048*/ 	.word	0xffffffff


	//   ....[8]....
        /*004c*/ 	.word	0xffffffff


	//   ....[9]....
        /*0050*/ 	.word	0xffffffff


	//----- nvinfo : EIATTR_COOP_GROUP_INSTR_OFFSETS
	.align		4
.L_2665:
        /*0054*/ 	.byte	0x04, 0x28
        /*0056*/ 	.short	(.L_2667 - .L_2666)


	//   ....[0]....
.L_2666:
        /*0058*/ 	.word	0x00001d80


	//   ....[1]....
        /*005c*/ 	.word	0x00001db0


	//   ....[2]....
        /*0060*/ 	.word	0x00001de0


	//   ....[3]....
        /*0064*/ 	.word	0x00001df0


	//   ....[4]....
        /*0068*/ 	.word	0x00001e20


	//   ....[5]....
        /*006c*/ 	.word	0x00001e30


	//   ....[6]....
        /*0070*/ 	.word	0x00001e60


	//   ....[7]....
        /*0074*/ 	.word	0x00001e70


	//   ....[8]....
        /*0078*/ 	.word	0x00001ea0


	//   ....[9]....
        /*007c*/ 	.word	0x00001eb0


	//----- nvinfo : EIATTR_VRC_CTA_INIT_COUNT
	.align		4
.L_2667:
        /*0080*/ 	.byte	0x02, 0x4a
	.zero		1
	.zero		1


	//----- nvinfo : EIATTR_EXIT_INSTR_OFFSETS
	.align		4
        /*0084*/ 	.byte	0x04, 0x1c
        /*0086*/ 	.short	(.L_2669 - .L_2668)


	//   ....[0]....
.L_2668:
        /*0088*/ 	.word	0x00004eb0


	//   ....[1]....
        /*008c*/ 	.word	0x00004f50


	//----- nvinfo : EIATTR_MAX_THREADS
	.align		4
.L_2669:
        /*0090*/ 	.byte	0x04, 0x05
        /*0092*/ 	.short	(.L_2671 - .L_2670)
.L_2670:
        /*0094*/ 	.word	0x00000080
        /*0098*/ 	.word	0x00000001
        /*009c*/ 	.word	0x00000001


	//----- nvinfo : EIATTR_CRS_STACK_SIZE
	.align		4
.L_2671:
        /*00a0*/ 	.byte	0x04, 0x1e
        /*00a2*/ 	.short	(.L_2673 - .L_2672)
.L_2672:
        /*00a4*/ 	.word	0x00000000


	//----- nvinfo : EIATTR_CBANK_PARAM_SIZE
	.align		4
.L_2673:
        /*00a8*/ 	.byte	0x03, 0x19
        /*00aa*/ 	.short	0x0128


	//----- nvinfo : EIATTR_PARAM_CBANK
	.align		4
        /*00ac*/ 	.byte	0x04, 0x0a
        /*00ae*/ 	.short	(.L_2675 - .L_2674)
	.align		4
.L_2674:
        /*00b0*/ 	.word	index@(.nv.constant0._ZN10layer_norm13ln_bwd_kernelINS_13Kernel_traitsIf13__nv_bfloat16fS2_fjLj4096ELj1ELj1ELj4ELj16ENS_18Kernel_traits_baseILj4096EfS2_fS2_fjLj128EEEEELb0ELb0ELb0ELb0EEEvNS_9BwdParamsE)
        /*00b4*/ 	.short	0x0380
        /*00b6*/ 	.short	0x0128


	//----- nvinfo : EIATTR_SW_WAR
	.align		4
.L_2675:
        /*00b8*/ 	.byte	0x04, 0x36
        /*00ba*/ 	.short	(.L_2677 - .L_2676)
.L_2676:
        /*00bc*/ 	.word	0x00000008
.L_2677:


//--------------------- .nv.info._ZN10layer_norm13ln_bwd_kernelINS_13Kernel_traitsIf13__nv_bfloat16fS2_fjLj4096ELj1ELj1ELj4ELj16ENS_18Kernel_traits_baseILj4096EfS2_fS2_fjLj128EEEEELb0ELb0ELb0ELb1EEEvNS_9BwdParamsE --------------------------
	.section	.nv.info._ZN10layer_norm13ln_bwd_kernelINS_13Kernel_traitsIf13__nv_bfloat16fS2_fjLj4096ELj1ELj1ELj4ELj16ENS_18Kernel_traits_baseILj4096EfS2_fS2_fjLj128EEEEELb0ELb0ELb0ELb1EEEvNS_9BwdParamsE,"",@"SHT_CUDA_INFO"
	.sectionflags	@""
	.align	4


	//----- nvinfo : EIATTR_CUDA_API_VERSION
	.align		4
        /*0000*/ 	.byte	0x04, 0x37
        /*0002*/ 	.short	(.L_2679 - .L_2678)
.L_2678:
        /*0004*/ 	.word	0x00000082


	//----- nvinfo : EIATTR_KPARAM_INFO
	.align		4
.L_2679:
        /*0008*/ 	.byte	0x04, 0x17
        /*000a*/ 	.short	(.L_2681 - .L_2680)
.L_2680:
        /*000c*/ 	.word	0x00000000
        /*0010*/ 	.short	0x0000
        /*0012*/ 	.short	0x0000
        /*0014*/ 	.byte	0x00, 0xf0, 0xa1, 0x04


	//----- nvinfo : EIATTR_SPARSE_MMA_MASK
	.align		4
.L_2681:
        /*0018*/ 	.byte	0x03, 0x50
        /*001a*/ 	.short	0x0000


	//----- nvinfo : EIATTR_MAXREG_COUNT
	.align		4
        /*001c*/ 	.byte	0x03, 0x1b
        /*001e*/ 	.short	0x00ff


	//----- nvinfo : EIATTR_NUM_BARRIERS
	.align		4
        /*0020*/ 	.byte	0x02, 0x4c
        /*0022*/ 	.byte	0x01
	.zero		1


	//----- nvinfo : EIATTR_MERCURY_ISA_VERSION
	.align		4
        /*0024*/ 	.byte	0x03, 0x5f
        /*0026*/ 	.short	0x0101


	//----- nvinfo : EIATTR_COOP_GROUP_MASK_REGIDS
	.align		4
        /*0028*/ 	.byte	0x04, 0x29
        /*002a*/ 	.short	(.L_2683 - .L_2682)


	//   ....[0]....
.L_2682:
        /*002c*/ 	.word	0xffffffff


	//   ....[1]....
        /*0030*/ 	.word	0xffffffff


	//   ....[2]....
        /*0034*/ 	.word	0xffffffff


	//   ....[3]....
        /*0038*/ 	.word	0xffffffff


	//   ....[4]....
        /*003c*/ 	.word	0xffffffff


	//   ....[5]....
        /*0040*/ 	.word	0xffffffff


	//   ....[6]....
        /*0044*/ 	.word	0xffffffff


	//   ....[7]....
        /*0048*/ 	.word	0xffffffff


	//   ....[8]....
        /*004c*/ 	.word	0xffffffff


	//   ....[9]....
        /*0050*/ 	.word	0xffffffff


	//----- nvinfo : EIATTR_COOP_GROUP_INSTR_OFFSETS
	.align		4
.L_2683:
        /*0054*/ 	.byte	0x04, 0x28
        /*0056*/ 	.short	(.L_2685 - .L_2684)


	//   ....[0]....
.L_2684:
        /*0058*/ 	.word	0x00001670


	//   ....[1]....
        /*005c*/ 	.word	0x00001680


	//   ....[2]....
        /*0060*/ 	.word	0x000016b0


	//   ....[3]....
        /*0064*/ 	.word	0x000016c0


	//   ....[4]....
        /*0068*/ 	.word	0x000016f0


	//   ....[5]....
        /*006c*/ 	.word	0x00001700


	//   ....[6]....
        /*0070*/ 	.word	0x00001730


	//   ....[7]....
        /*0074*/ 	.word	0x00001740


	//   ....[8]....
        /*0078*/ 	.word	0x00001780


	//   ....[9]....
        /*007c*/ 	.word	0x00001790


	//----- nvinfo : EIATTR_VRC_CTA_INIT_COUNT
	.align		4
.L_2685:
        /*0080*/ 	.byte	0x02, 0x4a
	.zero		1
	.zero		1


	//----- nvinfo : EIATTR_EXIT_INSTR_OFFSETS
	.align		4
        /*0084*/ 	.byte	0x04, 0x1c
        /*0086*/ 	.short	(.L_2687 - .L_2686)


	//   ....[0]....
.L_2686:
        /*0088*/ 	.word	0x00004c50


	//----- nvinfo : EIATTR_MAX_THREADS
	.align		4
.L_2687:
        /*008c*/ 	.byte	0x04, 0x05
        /*008e*/ 	.short	(.L_2689 - .L_2688)
.L_2688:
        /*0090*/ 	.word	0x00000080
        /*0094*/ 	.word	0x00000001
        /*0098*/ 	.word	0x00000001


	//----- nvinfo : EIATTR_CRS_STACK_SIZE
	.align		4
.L_2689:
        /*009c*/ 	.byte	0x04, 0x1e
        /*009e*/ 	.short	(.L_2691 - .L_2690)
.L_2690:
        /*00a0*/ 	.word	0x00000000


	//----- nvinfo : EIATTR_CBANK_PARAM_SIZE
	.align		4
.L_2691:
        /*00a4*/ 	.byte	0x03, 0x19
        /*00a6*/ 	.short	0x0128


	//----- nvinfo : EIATTR_PARAM_CBANK
	.align		4
        /*00a8*/ 	.byte	0x04, 0x0a
        /*00aa*/ 	.short	(.L_2693 - .L_2692)
	.align		4
.L_2692:
        /*00ac*/ 	.word	index@(.nv.constant0._ZN10layer_norm13ln_bwd_kernelINS_13Kernel_traitsIf13__nv_bfloat16fS2_fjLj4096ELj1ELj1ELj4ELj16ENS_18Kernel_traits_baseILj4096EfS2_fS2_fjLj128EEEEELb0ELb0ELb0ELb1EEEvNS_9BwdParamsE)
        /*00b0*/ 	.short	0x0380
        /*00b2*/ 	.short	0x0128


	//----- nvinfo : EIATTR_SW_WAR
	.align		4
.L_2693:
        /*00b4*/ 	.byte	0x04, 0x36
        /*00b6*/ 	.short	(.L_2695 - .L_2694)
.L_2694:
        /*00b8*/ 	.word	0x00000008
.L_2695:


//--------------------- .nv.info._ZN10layer_norm13ln_bwd_kernelINS_13Kernel_traitsIf13__nv_bfloat16fS2_fjLj4096ELj1ELj1ELj4ELj16ENS_18Kernel_traits_baseILj4096EfS2_fS2_fjLj128EEEEELb0ELb0ELb1ELb0EEEvNS_9BwdParamsE --------------------------
	.section	.nv.info._ZN10layer_norm13ln_bwd_kernelINS_13Kernel_traitsIf13__nv_bfloat16fS2_fjLj4096ELj1ELj1ELj4ELj16ENS_18Kernel_traits_baseILj4096EfS2_fS2_fjLj128EEEEELb0ELb0ELb1ELb0EEEvNS_9BwdParamsE,"",@"SHT_CUDA_INFO"
	.sectionflags	@""
	.align	4


	//----- nvinfo : EIATTR_CUDA_API_VERSION
	.align		4
        /*0000*/ 	.byte	0x04, 0x37
        /*0002*/ 	.short	(.L_2697 - .L_2696)
.L_2696:
        /*0004*/ 	.word	0x00000082


	//----- nvinfo : EIATTR_KPARAM_INFO
	.align		4
.L_2697:
        /*0008*/ 	.byte	0x04, 0x17
        /*000a*/ 	.short	(.L_2699 - .L_2698)
.L_2698:
        /*000c*/ 	.word	0x00000000
        /*0010*/ 	.short	0x0000
        /*0012*/ 	.short	0x0000
        /*0014*/ 	.byte	0x00, 0xf0, 0xa1, 0x04


	//----- nvinfo : EIATTR_SPARSE_MMA_MASK
	.align		4
.L_2699:
        /*0018*/ 	.byte	0x03, 0x50
        /*001a*/ 	.short	0x0000


	//----- nvinfo : EIATTR_MAXREG_COUNT
	.align		4
        /*001c*/ 	.byte	0x03, 0x1b
        /*001e*/ 	.short	0x00ff


	//----- nvinfo : EIATTR_NUM_BARRIERS
	.align		4
        /*0020*/ 	.byte	0x02, 0x4c
        /*0022*/ 	.byte	0x01
	.zero		1


	//----- nvinfo : EIATTR_MERCURY_ISA_VERSION
	.align		4
        /*0024*/ 	.byte	0x03, 0x5f
        /*0026*/ 	.short	0x0101


	//----- nvinfo : EIATTR_COOP_GROUP_MASK_REGIDS
	.align		4
        /*0028*/ 	.byte	0x04, 0x29
        /*002a*/ 	.short	(.L_2701 - .L_2700)


	//   ....[0]....
.L_2700:
        /*002c*/ 	.word	0xffffffff


	//   ....[1]....
        /*0030*/ 	.word	0xffffffff


	//   ....[2]....
        /*0034*/ 	.word	0xffffffff


	//   ....[3]....
        /*0038*/ 	.word	0xffffffff


	//   ....[4]....
        /*003c*/ 	.word	0xffffffff


	//   ....[5]....
        /*0040*/ 	.word	0xffffffff


	//   ....[6]....
        /*0044*/ 	.word	0xffffffff


	//   ....[7]....
        /*0048*/ 	.word	0xffffffff


	//   ....[8]....
        /*004c*/ 	.word	0xffffffff


	//   ....[9]....
        /*0050*/ 	.word	0xffffffff


	//----- nvinfo : EIATTR_COOP_GROUP_INSTR_OFFSETS
	.align		4
.L_2701:
        /*0054*/ 	.byte	0x04, 0x28
        /*0056*/ 	.short	(.L_2703 - .L_2702)


	//   ....[0]....
.L_2702:
        /*0058*/ 	.word	0x00002060


	//   ....[1]....
        /*005c*/ 	.word	0x00002090


	//   ....[2]....
        /*0060*/ 	.word	0x000020c0


	//   ....[3]....
        /*0064*/ 	.word	0x000020d0


	//   ....[4]....
        /*0068*/ 	.word	0x00002100


	//   ....[5]....
        /*006c*/ 	.word	0x00002110


	//   ....[6]....
        /*0070*/ 	.word	0x00002140


	//   ....[7]....
        /*0074*/ 	.word	0x00002150


	//   ....[8]....
        /*0078*/ 	.word	0x00002180


	//   ....[9]....
        /*007c*/ 	.word	0x00002190


	//----- nvinfo : EIATTR_VRC_CTA_INIT_COUNT
	.align		4
.L_2703:
        /*0080*/ 	.byte	0x02, 0x4a
	.zero		1
	.zero		1


	//----- nvinfo : EIATTR_EXIT_INSTR_OFFSETS
	.align		4
        /*0084*/ 	.byte	0x04, 0x1c
        /*0086*/ 	.short	(.L_2705 - .L_2704)


	//   ....[0]....
.L_2704:
        /*0088*/ 	.word	0x00007860


	//   ....[1]....
        /*008c*/ 	.word	0x00007900


	//----- nvinfo : EIATTR_MAX_THREADS
	.align		4
.L_2705:
        /*0090*/ 	.byte	0x04, 0x05
        /*0092*/ 	.short	(.L_2707 - .L_2706)
.L_2706:
        /*0094*/ 	.word	0x00000080
        /*0098*/ 	.word	0x00000001
        /*009c*/ 	.word	0x00000001


	//----- nvinfo : EIATTR_CRS_STACK_SIZE
	.align		4
.L_2707:
        /*00a0*/ 	.byte	0x04, 0x1e
        /*00a2*/ 	.short	(.L_2709 - .L_2708)
.L_2708:
        /*00a4*/ 	.word	0x00000000


	//----- nvinfo : EIATTR_CBANK_PARAM_SIZE
	.align		4
.L_2709:
        /*00a8*/ 	.byte	0x03, 0x19
        /*00aa*/ 	.short	0x0128


	//----- nvinfo : EIATTR_PARAM_CBANK
	.align		4
        /*00ac*/ 	.byte	0x04, 0x0a
        /*00ae*/ 	.short	(.L_2711 - .L_2710)
	.align		4
.L_2710:
        /*00b0*/ 	.word	index@(.nv.constant0._ZN10layer_norm13ln_bwd_kernelINS_13Kernel_traitsIf13__nv_bfloat16fS2_fjLj4096ELj1ELj1ELj4ELj16ENS_18Kernel_traits_baseILj4096EfS2_fS2_fjLj128EEEEELb0ELb0ELb1ELb0EEEvNS_9BwdParamsE)
        /*00b4*/ 	.short	0x0380
        /*00b6*/ 	.short	0x0128


	//----- nvinfo : EIATTR_SW_WAR
	.align		4
.L_2711:
        /*00b8*/ 	.byte	0x04, 0x36
        /*00ba*/ 	.short	(.L_2713 - .L_2712)
.L_2712:
        /*00bc*/ 	.word	0x00000008
.L_2713:


//--------------------- .nv.info._ZN10layer_norm13ln_bwd_kernelINS_13Kernel_traitsIf13__nv_bfloat16fS2_fjLj4096ELj1ELj1ELj4ELj16ENS_18Kernel_traits_baseILj4096EfS2_fS2_fjLj128EEEEELb0ELb0ELb1ELb1EEEvNS_9BwdParamsE --------------------------
	.section	.nv.info._ZN10layer_norm13ln_bwd_kernelINS_13Kernel_traitsIf13__nv_bfloat16fS2_fjLj4096ELj1ELj1ELj4ELj16ENS_18Kernel_traits_baseILj4096EfS2_fS2_fjLj128EEEEELb0ELb0ELb1ELb1EEEvNS_9BwdParamsE,"",@"SHT_CUDA_INFO"
	.sectionflags	@""
	.align	4


	//----- nvinfo : EIATTR_CUDA_API_VERSION
	.align		4
        /*0000*/ 	.byte	0x04, 0x37
        /*0002*/ 	.short	(.L_2715 - .L_2714)
.L_2714:
        /*0004*/ 	.word	0x00000082


	//----- nvinfo : EIATTR_KPARAM_INFO
	.align		4
.L_2715:
        /*0008*/ 	.byte	0x04, 0x17
        /*000a*/ 	.short	(.L_2717 - .L_2716)
.L_2716:
        /*000c*/ 	.word	0x00000000
        /*0010*/ 	.short	0x0000
        /*0012*/ 	.short	0x0000
        /*0014*/ 	.byte	0x00, 0xf0, 0xa1, 0x04


	//----- nvinfo : EIATTR_SPARSE_MMA_MASK
	.align		4
.L_2717:
        /*0018*/ 	.byte	0x03, 0x50
        /*001a*/ 	.short	0x0000


	//----- nvinfo : EIATTR_MAXREG_COUNT
	.align		4
        /*001c*/ 	.byte	0x03, 0x1b
        /*001e*/ 	.short	0x00ff


	//----- nvinfo : EIATTR_NUM_BARRIERS
	.align		4
        /*0020*/ 	.byte	0x02, 0x4c
        /*0022*/ 	.byte	0x01
	.zero		1


	//----- nvinfo : EIATTR_MERCURY_ISA_VERSION
	.align		4
        /*0024*/ 	.byte	0x03, 0x5f
        /*0026*/ 	.short	0x0101


	//----- nvinfo : EIATTR_COOP_GROUP_MASK_REGIDS
	.align		4
        /*0028*/ 	.byte	0x04, 0x29
        /*002a*/ 	.short	(.L_2719 - .L_2718)


	//   ....[0]....
.L_2718:
        /*002c*/ 	.word	0xffffffff


	//   ....[1]....
        /*0030*/ 	.word	0xffffffff


	//   ....[2]....
        /*0034*/ 	.word	0xffffffff


	//   ....[3]....
        /*0038*/ 	.word	0xffffffff


	//   ....[4]....
        /*003c*/ 	.word	0xffffffff


	//   ....[5]....
        /*0040*/ 	.word	0xffffffff


	//   ....[6]....
        /*0044*/ 	.word	0xffffffff


	//   ....[7]....
        /*0048*/ 	.word	0xffffffff


	//   ....[8]....
        /*004c*/ 	.word	0xffffffff


	//   ....[9]....
        /*0050*/ 	.word	0xffffffff


	//----- nvinfo : EIATTR_COOP_GROUP_INSTR_OFFSETS
	.align		4
.L_2719:
        /*0054*/ 	.byte	0x04, 0x28
        /*0056*/ 	.short	(.L_2721 - .L_2720)


	//   ....[0]....
.L_2720:
        /*0058*/ 	.word	0x00001ae0


	//   ....[1]....
        /*005c*/ 	.word	0x00001b00


	//   ....[2]....
        /*0060*/ 	.word	0x00001b40


	//   ....[3]....
        /*0064*/ 	.word	0x00001b50


	//   ....[4]....
        /*0068*/ 	.word	0x00001b80


	//   ....[5]....
        /*006c*/ 	.word	0x00001ba0


	//   ....[6]....
        /*0070*/ 	.word	0x00001bd0


	//   ....[7]....
        /*0074*/ 	.word	0x00001be0


	//   ....[8]....
        /*0078*/ 	.word	0x00001c10


	//   ....[9]....
        /*007c*/ 	.word	0x00001c20


	//----- nvinfo : EIATTR_VRC_CTA_INIT_COUNT
	.align		4
.L_2721:
        /*0080*/ 	.byte	0x02, 0x4a
	.zero		1
	.zero		1


	//----- nvinfo : EIATTR_EXIT_INSTR_OFFSETS
	.align		4
        /*0084*/ 	.byte	0x04, 0x1c
        /*0086*/ 	.short	(.L_2723 - .L_2722)


	//   ....[0]....
.L_2722:
        /*0088*/ 	.word	0x00007080


	//----- nvinfo : EIATTR_MAX_THREADS
	.align		4
.L_2723:
        /*008c*/ 	.byte	0x04, 0x05
        /*008e*/ 	.short	(.L_2725 - .L_2724)
.L_2724:
        /*0090*/ 	.word	0x00000080
        /*0094*/ 	.word	0x00000001
        /*0098*/ 	.word	0x00000001


	//----- nvinfo : EIATTR_CRS_STACK_SIZE
	.align		4
.L_2725:
        /*009c*/ 	.byte	0x04, 0x1e
        /*009e*/ 	.short	(.L_2727 - .L_2726)
.L_2726:
        /*00a0*/ 	.word	0x00000000


	//----- nvinfo : EIATTR_CBANK_PARAM_SIZE
	.align		4
.L_2727:
        /*00a4*/ 	.byte	0x03, 0x19
        /*00a6*/ 	.short	0x0128


	//----- nvinfo : EIATTR_PARAM_CBANK
	.align		4
        /*00a8*/ 	.byte	0x04, 0x0a
        /*00aa*/ 	.short	(.L_2729 - .L_2728)
	.align		4
.L_2728:
        /*00ac*/ 	.word	index@(.nv.constant0._ZN10layer_norm13ln_bwd_kernelINS_13Kernel_traitsIf13__nv_bfloat16fS2_fjLj4096ELj1ELj1ELj4ELj16ENS_18Kernel_traits_baseILj4096EfS2_fS2_fjLj128EEEEELb0ELb0ELb1ELb1EEEvNS_9BwdParamsE)
        /*00b0*/ 	.short	0x0380
        /*00b2*/ 	.short	0x0128


	//----- nvinfo : EIATTR_SW_WAR
	.align		4
.L_2729:
        /*00b4*/ 	.byte	0x04, 0x36
        /*00b6*/ 	.short	(.L_2731 - .L_2730)
.L_2730:
        /*00b8*/ 	.word	0x00000008
.L_2731:


//--------------------- .nv.info._ZN10layer_norm13ln_bwd_kernelINS_13Kernel_traitsIf13__nv_bfloat16fS2_fjLj4096ELj1ELj1ELj4ELj16ENS_18Kernel_traits_baseILj4096EfS2_fS2_fjLj128EEEEELb0ELb1ELb0ELb0EEEvNS_9BwdParamsE --------------------------
	.section	.nv.info._ZN10layer_norm13ln_bwd_kernelINS_13Kernel_traitsIf13__nv_bfloat16fS2_fjLj4096ELj1ELj1ELj4ELj16ENS_18Kernel_traits_baseILj4096EfS2_fS2_fjLj128EEEEELb0ELb1ELb0ELb0EEEvNS_9BwdParamsE,"",@"SHT_CUDA_INFO"
	.sectionflags	@""
	.align	4


	//----- nvinfo : EIATTR_CUDA_API_VERSION
	.align		4
        /*0000*/ 	.byte	0x04, 0x37
        /*0002*/ 	.short	(.L_2733 - .L_2732)
.L_2732:
        /*0004*/ 	.word	0x00000082


	//----- nvinfo : EIATTR_KPARAM_INFO
	.align		4
.L_2733:
        /*0008*/ 	.byte	0x04, 0x17
        /*000a*/ 	.short	(.L_2735 - .L_2734)
.L_2734:
        /*000c*/ 	.word	0x00000000
        /*0010*/ 	.short	0x0000
        /*0012*/ 	.short	0x0000
        /*0014*/ 	.byte	0x00, 0xf0, 0xa1, 0x04


	//----- nvinfo : EIATTR_SPARSE_MMA_MASK
	.align		4
.L_2735:
        /*0018*/ 	.byte	0x03, 0x50
        /*001a*/ 	.short	0x0000


	//----- nvinfo : EIATTR_MAXREG_COUNT
	.align		4
        /*001c*/ 	.byte	0x03, 0x1b
        /*001e*/ 	.short	0x00ff


	//----- nvinfo : EIATTR_NUM_BARRIERS
	.align		4
        /*0020*/ 	.byte	0x02, 0x4c
        /*0022*/ 	.byte	0x01
	.zero		1


	//----- nvinfo : EIATTR_ANNOTATIONS
	.align		4
        /*0024*/ 	.byte	0x04, 0x55
        /*0026*/ 	.short	(.L_2737 - .L_2736)


	//   ....[0]....
.L_2736:
        /* <DEDUP_REMOVED lines=33> */


	//----- nvinfo : EIATTR_MERCURY_ISA_VERSION
	.align		4
.L_2737:
        /*0228*/ 	.byte	0x03, 0x5f
        /*022a*/ 	.short	0x0101


	//----- nvinfo : EIATTR_COOP_GROUP_MASK_REGIDS
	.align		4
        /*022c*/ 	.byte	0x04, 0x29
        /*022e*/ 	.short	(.L_2739 - .L_2738)


	//   ....[0]....
.L_2738:
        /*0230*/ 	.word	0xffffffff


	//   ....[1]....
        /*0234*/ 	.word	0xffffffff


	//   ....[2]....
        /*0238*/ 	.word	0xffffffff


	//   ....[3]....
        /*023c*/ 	.word	0xffffffff


	//   ....[4]....
        /*0240*/ 	.word	0xffffffff


	//   ....[5]....
        /*0244*/ 	.word	0xffffffff


	//   ....[6]....
        /*0248*/ 	.word	0xffffffff


	//   ....[7]....
        /*024c*/ 	.word	0xffffffff


	//   ....[8]....
        /*0250*/ 	.word	0xffffffff


	//   ....[9]....
        /*0254*/ 	.word	0xffffffff


	//----- nvinfo : EIATTR_COOP_GROUP_INSTR_OFFSETS
	.align		4
.L_2739:
        /*0258*/ 	.byte	0x04, 0x28
        /*025a*/ 	.short	(.L_2741 - .L_2740)


	//   ....[0]....
.L_2740:
        /*025c*/ 	.word	0x00002560


	//   ....[1]....
        /*0260*/ 	.word	0x00002590


	//   ....[2]....
        /*0264*/ 	.word	0x000025c0


	//   ....[3]....
        /*0268*/ 	.word	0x000025e0


	//   ....[4]....
        /*026c*/ 	.word	0x00002600


	//   ....[5]....
        /*0270*/ 	.word	0x00002620


	//   ....[6]....
        /*0274*/ 	.word	0x00002640


	//   ....[7]....
        /*0278*/ 	.word	0x00002660


	//   ....[8]....
        /*027c*/ 	.word	0x00002680


	//   ....[9]....
        /*0280*/ 	.word	0x000026a0


	//----- nvinfo : EIATTR_VRC_CTA_INIT_COUNT
	.align		4
.L_2741:
        /*0284*/ 	.byte	0x02, 0x4a
	.zero		1
	.zero		1


	//----- nvinfo : EIATTR_EXIT_INSTR_OFFSETS
	.align		4
        /*0288*/ 	.byte	0x04, 0x1c
        /*028a*/ 	.short	(.L_2743 - .L_2742)


	//   ....[0]....
.L_2742:
        /*028c*/ 	.word	0x000073f0


	//   ....[1]....
        /*0290*/ 	.word	0x000074c0


	//----- nvinfo : EIATTR_MAX_THREADS
	.align		4
.L_2743:
        /*0294*/ 	.byte	0x04, 0x05
        /*0296*/ 	.short	(.L_2745 - .L_2744)
.L_2744:
        /*0298*/ 	.word	0x00000080
        /*029c*/ 	.word	0x00000001
        /*02a0*/ 	.word	0x00000001


	//----- nvinfo : EIATTR_CRS_STACK_SIZE
	.align		4
.L_2745:
        /*02a4*/ 	.byte	0x04, 0x1e
        /*02a6*/ 	.short	(.L_2747 - .L_2746)
.L_2746:
        /*02a8*/ 	.word	0x00000000


	//----- nvinfo : EIATTR_CBANK_PARAM_SIZE
	.align		4
.L_2747:
        /*02ac*/ 	.byte	0x03, 0x19
        /*02ae*/ 	.short	0x0128


	//----- nvinfo : EIATTR_PARAM_CBANK
	.align		4
        /*02b0*/ 	.byte	0x04, 0x0a
        /*02b2*/ 	.short	(.L_2749 - .L_2748)
	.align		4
.L_2748:
        /*02b4*/ 	.word	index@(.nv.constant0._ZN10layer_norm13ln_bwd_kernelINS_13Kernel_traitsIf13__nv_bfloat16fS2_fjLj4096ELj1ELj1ELj4ELj16ENS_18Kernel_traits_baseILj4096EfS2_fS2_fjLj128EEEEELb0ELb1ELb0ELb0EEEvNS_9BwdParamsE)
        /*02b8*/ 	.short	0x0380
        /*02ba*/ 	.short	0x0128


	//----- nvinfo : EIATTR_SW_WAR
	.align		4
.L_2749:
        /*02bc*/ 	.byte	0x04, 0x36
        /*02be*/ 	.short	(.L_2751 - .L_2750)
.L_2750:
        /*02c0*/ 	.word	0x00000008
.L_2751:


//--------------------- .nv.info._ZN10layer_norm13ln_bwd_kernelINS_13Kernel_traitsIf13__nv_bfloat16fS2_fjLj4096ELj1ELj1ELj4ELj16ENS_18Kernel_traits_baseILj4096EfS2_fS2_fjLj128EEEEELb0ELb1ELb0ELb1EEEvNS_9BwdParamsE --------------------------
	.section	.nv.info._ZN10layer_norm13ln_bwd_kernelINS_13Kernel_traitsIf13__nv_bfloat16fS2_fjLj4096ELj1ELj1ELj4ELj16ENS_18Kernel_traits_baseILj4096EfS2_fS2_fjLj128EEEEELb0ELb1ELb0ELb1EEEvNS_9BwdParamsE,"",@"SHT_CUDA_INFO"
	.sectionflags	@""
	.align	4


	//----- nvinfo : EIATTR_CUDA_API_VERSION
	.align		4
        /*0000*/ 	.byte	0x04, 0x37
        /*0002*/ 	.short	(.L_2753 - .L_2752)
.L_2752:
        /*0004*/ 	.word	0x00000082


	//----- nvinfo : EIATTR_KPARAM_INFO
	.align		4
.L_2753:
        /*0008*/ 	.byte	0x04, 0x17
        /*000a*/ 	.short	(.L_2755 - .L_2754)
.L_2754:
        /*000c*/ 	.word	0x00000000
        /*0010*/ 	.short	0x0000
        /*0012*/ 	.short	0x0000
        /*0014*/ 	.byte	0x00, 0xf0, 0xa1, 0x04


	//----- nvinfo : EIATTR_SPARSE_MMA_MASK
	.align		4
.L_2755:
        /*0018*/ 	.byte	0x03, 0x50
        /*001a*/ 	.short	0x0000


	//----- nvinfo : EIATTR_MAXREG_COUNT
	.align		4
        /*001c*/ 	.byte	0x03, 0x1b
        /*001e*/ 	.short	0x00ff


	//----- nvinfo : EIATTR_NUM_BARRIERS
	.align		4
        /*0020*/ 	.byte	0x02, 0x4c
        /*0022*/ 	.byte	0x01
	.zero		1


	//----- nvinfo : EIATTR_ANNOTATIONS
	.align		4
        /*0024*/ 	.byte	0x04, 0x55
        /*0026*/ 	.short	(.L_2757 - .L_2756)


	//   ....[0]....
.L_2756:
        /* <DEDUP_REMOVED lines=54> */


	//----- nvinfo : EIATTR_MERCURY_ISA_VERSION
	.align		4
.L_2757:
        /*0378*/ 	.byte	0x03, 0x5f
        /*037a*/ 	.short	0x0101


	//----- nvinfo : EIATTR_COOP_GROUP_MASK_REGIDS
	.align		4
        /*037c*/ 	.byte	0x04, 0x29
        /*037e*/ 	.short	(.L_2759 - .L_2758)


	//   ....[0]....
.L_2758:
        /*0380*/ 	.word	0xffffffff


	//   ....[1]....
        /*0384*/ 	.word	0xffffffff


	//   ....[2]....
        /*0388*/ 	.word	0xffffffff


	//   ....[3]....
        /*038c*/ 	.word	0xffffffff


	//   ....[4]....
        /*0390*/ 	.word	0xffffffff


	//   ....[5]....
        /*0394*/ 	.word	0xffffffff


	//   ....[6]....
        /*0398*/ 	.word	0xffffffff


	//   ....[7]....
        /*039c*/ 	.word	0xffffffff


	//   ....[8]....
        /*03a0*/ 	.word	0xffffffff


	//   ....[9]....
        /*03a4*/ 	.word	0xffffffff


	//----- nvinfo : EIATTR_COOP_GROUP_INSTR_OFFSETS
	.align		4
.L_2759:
        /*03a8*/ 	.byte	0x04, 0x28
        /*03aa*/ 	.short	(.L_2761 - .L_2760)


	//   ....[0]....
.L_2760:
        /*03ac*/ 	.word	0x00001e50


	//   ....[1]....
        /*03b0*/ 	.word	0x00001ed0


	//   ....[2]....
        /*03b4*/ 	.word	0x00001ef0


	//   ....[3]....
        /*03b8*/ 	.word	0x00001f10


	//   ....[4]....
        /*03bc*/ 	.word	0x00001f30


	//   ....[5]....
        /*03c0*/ 	.word	0x00001f50


	//   ....[6]....
        /*03c4*/ 	.word	0x00001f70


	//   ....[7]....
        /*03c8*/ 	.word	0x00001f90


	//   ....[8]....
        /*03cc*/ 	.word	0x00001fc0


	//   ....[9]....
        /*03d0*/ 	.word	0x00001ff0


	//----- nvinfo : EIATTR_VRC_CTA_INIT_COUNT
	.align		4
.L_2761:
        /*03d4*/ 	.byte	0x02, 0x4a
	.zero		1
	.zero		1


	//----- nvinfo : EIATTR_EXIT_INSTR_OFFSETS
	.align		4
        /*03d8*/ 	.byte	0x04, 0x1c
        /*03da*/ 	.short	(.L_2763 - .L_2762)


	//   ....[0]....
.L_2762:
        /*03dc*/ 	.word	0x00007720


	//----- nvinfo : EIATTR_MAX_THREADS
	.align		4
.L_2763:
        /*03e0*/ 	.byte	0x04, 0x05
        /*03e2*/ 	.short	(.L_2765 - .L_2764)
.L_2764:
        /*03e4*/ 	.word	0x00000080
        /*03e8*/ 	.word	0x00000001
        /*03ec*/ 	.word	0x00000001


	//----- nvinfo : EIATTR_CRS_STACK_SIZE
	.align		4
.L_2765:
        /*03f0*/ 	.byte	0x04, 0x1e
        /*03f2*/ 	.short	(.L_2767 - .L_2766)
.L_2766:
        /*03f4*/ 	.word	0x00000000


	//----- nvinfo : EIATTR_CBANK_PARAM_SIZE
	.align		4
.L_2767:
        /*03f8*/ 	.byte	0x03, 0x19
        /*03fa*/ 	.short	0x0128


	//----- nvinfo : EIATTR_PARAM_CBANK
	.align		4
        /*03fc*/ 	.byte	0x04, 0x0a
        /*03fe*/ 	.short	(.L_2769 - .L_2768)
	.align		4
.L_2768:
        /*0400*/ 	.word	index@(.nv.constant0._ZN10layer_norm13ln_bwd_kernelINS_13Kernel_traitsIf13__nv_bfloat16fS2_fjLj4096ELj1ELj1ELj4ELj16ENS_18Kernel_traits_baseILj4096EfS2_fS2_fjLj128EEEEELb0ELb1ELb0ELb1EEEvNS_9BwdParamsE)
        /*0404*/ 	.short	0x0380
        /*0406*/ 	.short	0x0128


	//----- nvinfo : EIATTR_SW_WAR
	.align		4
.L_2769:
        /*0408*/ 	.byte	0x04, 0x36
        /*040a*/ 	.short	(.L_2771 - .L_2770)
.L_2770:
        /*040c*/ 	.word	0x00000008
.L_2771:


//--------------------- .nv.info._ZN10layer_norm13ln_bwd_kernelINS_13Kernel_traitsIf13__nv_bfloat16fS2_fjLj4096ELj1ELj1ELj4ELj16ENS_18Kernel_traits_baseILj4096EfS2_fS2_fjLj128EEEEELb0ELb1ELb1ELb0EEEvNS_9BwdParamsE --------------------------
	.section	.nv.info._ZN10layer_norm13ln_bwd_kernelINS_13Kernel_traitsIf13__nv_bfloat16fS2_fjLj4096ELj1ELj1ELj4ELj16ENS_18Kernel_traits_baseILj4096EfS2_fS2_fjLj128EEEEELb0ELb1ELb1ELb0EEEvNS_9BwdParamsE,"",@"SHT_CUDA_INFO"
	.sectionflags	@""
	.align	4


	//----- nvinfo : EIATTR_CUDA_API_VERSION
	.align		4
        /*0000*/ 	.byte	0x04, 0x37
        /*0002*/ 	.short	(.L_2773 - .L_2772)
.L_2772:
        /*0004*/ 	.word	0x00000082


	//----- nvinfo : EIATTR_KPARAM_INFO
	.align		4
.L_2773:
        /*0008*/ 	.byte	0x04, 0x17
        /*000a*/ 	.short	(.L_2775 - .L_2774)
.L_2774:
        /*000c*/ 	.word	0x00000000
        /*0010*/ 	.short	0x0000
        /*0012*/ 	.short	0x0000
        /*0014*/ 	.byte	0x00, 0xf0, 0xa1, 0x04


	//----- nvinfo : EIATTR_SPARSE_MMA_MASK
	.align		4
.L_2775:
        /*0018*/ 	.byte	0x03, 0x50
        /*001a*/ 	.short	0x0000


	//----- nvinfo : EIATTR_MAXREG_COUNT
	.align		4
        /*001c*/ 	.byte	0x03, 0x1b
        /*001e*/ 	.short	0x00ff


	//----- nvinfo : EIATTR_NUM_BARRIERS
	.align		4
        /*0020*/ 	.byte	0x02, 0x4c
        /*0022*/ 	.byte	0x01
	.zero		1


	//----- nvinfo : EIATTR_ANNOTATIONS
	.align		4
        /*0024*/ 	.byte	0x04, 0x55
        /*0026*/ 	.short	(.L_2777 - .L_2776)


	//   ....[0]....
.L_2776:
        /* <DEDUP_REMOVED lines=47> */


	//----- nvinfo : EIATTR_MERCURY_ISA_VERSION
	.align		4
.L_2777:
        /*0308*/ 	.byte	0x03, 0x5f
        /*030a*/ 	.short	0x0101


	//----- nvinfo : EIATTR_COOP_GROUP_MASK_REGIDS
	.align		4
        /*030c*/ 	.byte	0x04, 0x29
        /*030e*/ 	.short	(.L_2779 - .L_2778)


	//   ....[0]....
.L_2778:
        /*0310*/ 	.word	0xffffffff


	//   ....[1]....
        /*0314*/ 	.word	0xffffffff


	//   ....[2]....
        /*0318*/ 	.word	0xffffffff


	//   ....[3]....
        /*031c*/ 	.word	0xffffffff


	//   ....[4]....
        /*0320*/ 	.word	0xffffffff


	//   ....[5]....
        /*0324*/ 	.word	0xffffffff


	//   ....[6]....
        /*0328*/ 	.word	0xffffffff


	//   ....[7]....
        /*032c*/ 	.word	0xffffffff


	//   ....[8]....
        /*0330*/ 	.word	0xffffffff


	//   ....[9]....
        /*0334*/ 	.word	0xffffffff


	//----- nvinfo : EIATTR_COOP_GROUP_INSTR_OFFSETS
	.align		4
.L_2779:
        /*0338*/ 	.byte	0x04, 0x28
        /*033a*/ 	.short	(.L_2781 - .L_2780)


	//   ....[0]....
.L_2780:
        /*033c*/ 	.word	0x000028d0


	//   ....[1]....
        /*0340*/ 	.word	0x000028f0


	//   ....[2]....
        /*0344*/ 	.word	0x00002930


	//   ....[3]....
        /*0348*/ 	.word	0x00002960


	//   ....[4]....
        /*034c*/ 	.word	0x00002980


	//   ....[5]....
        /*0350*/ 	.word	0x000029a0


	//   ....[6]....
        /*0354*/ 	.word	0x000029c0


	//   ....[7]....
        /*0358*/ 	.word	0x000029e0


	//   ....[8]....
        /*035c*/ 	.word	0x00002a00


	//   ....[9]....
        /*0360*/ 	.word	0x00002a20


	//----- nvinfo : EIATTR_VRC_CTA_INIT_COUNT
	.align		4
.L_2781:
        /*0364*/ 	.byte	0x02, 0x4a
	.zero		1
	.zero		1


	//----- nvinfo : EIATTR_EXIT_INSTR_OFFSETS
	.align		4
        /*0368*/ 	.byte	0x04, 0x1c
        /*036a*/ 	.short	(.L_2783 - .L_2782)


	//   ....[0]....
.L_2782:
        /*036c*/ 	.word	0x0000ac00


	//   ....[1]....
        /*0370*/ 	.word	0x0000acd0


	//----- nvinfo : EIATTR_MAX_THREADS
	.align		4
.L_2783:
        /*0374*/ 	.byte	0x04, 0x05
        /*0376*/ 	.short	(.L_2785 - .L_2784)
.L_2784:
        /*0378*/ 	.word	0x00000080
        /*037c*/ 	.word	0x00000001
        /*0380*/ 	.word	0x00000001


	//----- nvinfo : EIATTR_CRS_STACK_SIZE
	.align		4
.L_2785:
        /*0384*/ 	.byte	0x04, 0x1e
        /*0386*/ 	.short	(.L_2787 - .L_2786)
.L_2786:
        /*0388*/ 	.word	0x00000000


	//----- nvinfo : EIATTR_CBANK_PARAM_SIZE
	.align		4
.L_2787:
        /*038c*/ 	.byte	0x03, 0x19
        /*038e*/ 	.short	0x0128


	//----- nvinfo : EIATTR_PARAM_CBANK
	.align		4
        /*0390*/ 	.byte	0x04, 0x0a
        /*0392*/ 	.short	(.L_2789 - .L_2788)
	.align		4
.L_2788:
        /*0394*/ 	.word	index@(.nv.constant0._ZN10layer_norm13ln_bwd_kernelINS_13Kernel_traitsIf13__nv_bfloat16fS2_fjLj4096ELj1ELj1ELj4ELj16ENS_18Kernel_traits_baseILj4096EfS2_fS2_fjLj128EEEEELb0ELb1ELb1ELb0EEEvNS_9BwdParamsE)
        /*0398*/ 	.short	0x0380
        /*039a*/ 	.short	0x0128


	//----- nvinfo : EIATTR_SW_WAR
	.align		4
.L_2789:
        /*039c*/ 	.byte	0x04, 0x36
        /*039e*/ 	.short	(.L_2791 - .L_2790)
.L_2790:
        /*03a0*/ 	.word	0x00000008
.L_2791:


//--------------------- .nv.info._ZN10layer_norm13ln_bwd_kernelINS_13Kernel_traitsIf13__nv_bfloat16fS2_fjLj4096ELj1ELj1ELj4ELj16ENS_18Kernel_traits_baseILj4096EfS2_fS2_fjLj128EEEEELb0ELb1ELb1ELb1EEEvNS_9BwdParamsE --------------------------
	.section	.nv.info._ZN10layer_norm13ln_bwd_kernelINS_13Kernel_traitsIf13__nv_bfloat16fS2_fjLj4096ELj1ELj1ELj4ELj16ENS_18Kernel_traits_baseILj4096EfS2_fS2_fjLj128EEEEELb0ELb1ELb1ELb1EEEvNS_9BwdParamsE,"",@"SHT_CUDA_INFO"
	.sectionflags	@""
	.align	4


	//----- nvinfo : EIATTR_CUDA_API_VERSION
	.align		4
        /*0000*/ 	.byte	0x04, 0x37
        /*0002*/ 	.short	(.L_2793 - .L_2792)
.L_2792:
        /*0004*/ 	.word	0x00000082


	//----- nvinfo : EIATTR_KPARAM_INFO
	.align		4
.L_2793:
        /*0008*/ 	.byte	0x04, 0x17
        /*000a*/ 	.short	(.L_2795 - .L_2794)
.L_2794:
        /*000c*/ 	.word	0x00000000
        /*0010*/ 	.short	0x0000
        /*0012*/ 	.short	0x0000
        /*0014*/ 	.byte	0x00, 0xf0, 0xa1, 0x04


	//----- nvinfo : EIATTR_SPARSE_MMA_MASK
	.align		4
.L_2795:
        /*0018*/ 	.byte	0x03, 0x50
        /*001a*/ 	.short	0x0000


	//----- nvinfo : EIATTR_MAXREG_COUNT
	.align		4
        /*001c*/ 	.byte	0x03, 0x1b
        /*001e*/ 	.short	0x00ff


	//----- nvinfo : EIATTR_NUM_BARRIERS
	.align		4
        /*0020*/ 	.byte	0x02, 0x4c
        /*0022*/ 	.byte	0x01
	.zero		1


	//----- nvinfo : EIATTR_ANNOTATIONS
	.align		4
        /*0024*/ 	.byte	0x04, 0x55
        /*0026*/ 	.short	(.L_2797 - .L_2796)


	//   ....[0]....
.L_2796:
        /* <DEDUP_REMOVED lines=28> */


	//----- nvinfo : EIATTR_MERCURY_ISA_VERSION
	.align		4
.L_2797:
        /*01d8*/ 	.byte	0x03, 0x5f
        /*01da*/ 	.short	0x0101


	//----- nvinfo : EIATTR_COOP_GROUP_MASK_REGIDS
	.align		4
        /*01dc*/ 	.byte	0x04, 0x29
        /*01de*/ 	.short	(.L_2799 - .L_2798)


	//   ....[0]....
.L_2798:
        /*01e0*/ 	.word	0xffffffff


	//   ....[1]....
        /*01e4*/ 	.word	0xffffffff


	//   ....[2]....
        /*01e8*/ 	.word	0xffffffff


	//   ....[3]....
        /*01ec*/ 	.word	0xffffffff


	//   ....[4]....
        /*01f0*/ 	.word	0xffffffff


	//   ....[5]....
        /*01f4*/ 	.word	0xffffffff


	//   ....[6]....
        /*01f8*/ 	.word	0xffffffff


	//   ....[7]....
        /*01fc*/ 	.word	0xffffffff


	//   ....[8]....
        /*0200*/ 	.word	0xffffffff


	//   ....[9]....
        /*0204*/ 	.word	0xffffffff


	//----- nvinfo : EIATTR_COOP_GROUP_INSTR_OFFSETS
	.align		4
.L_2799:
        /*0208*/ 	.byte	0x04, 0x28
        /*020a*/ 	.short	(.L_2801 - .L_2800)


	//   ....[0]....
.L_2800:
        /*020c*/ 	.word	0x000020f0


	//   ....[1]....
        /*0210*/ 	.word	0x00002110


	//   ....[2]....
        /*0214*/ 	.word	0x00002150


	//   ....[3]....
        /*0218*/ 	.word	0x00002160


	//   ....[4]....
        /*021c*/ 	.word	0x000021a0


	//   ....[5]....
        /*0220*/ 	.word	0x000021b0


	//   ....[6]....
        /*0224*/ 	.word	0x000021e0


	//   ....[7]....
        /*0228*/ 	.word	0x000021f0


	//   ....[8]....
        /*022c*/ 	.word	0x00002220


	//   ....[9]....
        /*0230*/ 	.word	0x00002230


	//----- nvinfo : EIATTR_VRC_CTA_INIT_COUNT
	.align		4
.L_2801:
        /*0234*/ 	.byte	0x02, 0x4a
	.zero		1
	.zero		1


	//----- nvinfo : EIATTR_EXIT_INSTR_OFFSETS
	.align		4
        /*0238*/ 	.byte	0x04, 0x1c
        /*023a*/ 	.short	(.L_2803 - .L_2802)


	//   ....[0]....
.L_2802:
        /*023c*/ 	.word	0x0000a010


	//----- nvinfo : EIATTR_MAX_THREADS
	.align		4
.L_2803:
        /*0240*/ 	.byte	0x04, 0x05
        /*0242*/ 	.short	(.L_2805 - .L_2804)
.L_2804:
        /*0244*/ 	.word	0x00000080
        /*0248*/ 	.word	0x00000001
        /*024c*/ 	.word	0x00000001


	//----- nvinfo : EIATTR_CRS_STACK_SIZE
	.align		4
.L_2805:
        /*0250*/ 	.byte	0x04, 0x1e
        /*0252*/ 	.short	(.L_2807 - .L_2806)
.L_2806:
        /*0254*/ 	.word	0x00000000


	//----- nvinfo : EIATTR_CBANK_PARAM_SIZE
	.align		4
.L_2807:
        /*0258*/ 	.byte	0x03, 0x19
        /*025a*/ 	.short	0x0128


	//----- nvinfo : EIATTR_PARAM_CBANK
	.align		4
        /*025c*/ 	.byte	0x04, 0x0a
        /*025e*/ 	.short	(.L_2809 - .L_2808)
	.align		4
.L_2808:
        /*0260*/ 	.word	index@(.nv.constant0._ZN10layer_norm13ln_bwd_kernelINS_13Kernel_traitsIf13__nv_bfloat16fS2_fjLj4096ELj1ELj1ELj4ELj16ENS_18Kernel_traits_baseILj4096EfS2_fS2_fjLj128EEEEELb0ELb1ELb1ELb1EEEvNS_9BwdParamsE)
        /*0264*/ 	.short	0x0380
        /*0266*/ 	.short	0x0128


	//----- nvinfo : EIATTR_SW_WAR
	.align		4
.L_2809:
        /*0268*/ 	.byte	0x04, 0x36
        /*026a*/ 	.short	(.L_2811 - .L_2810)
.L_2810:
        /*026c*/ 	.word	0x00000008
.L_2811:


//--------------------- .nv.info._ZN10layer_norm13ln_bwd_kernelINS_13Kernel_traitsIf13__nv_bfloat16fS2_fjLj4096ELj1ELj1ELj4ELj16ENS_18Kernel_traits_baseILj4096EfS2_fS2_fjLj128EEEEELb1ELb0ELb0ELb0EEEvNS_9BwdParamsE --------------------------
	.section	.nv.info._ZN10layer_norm13ln_bwd_kernelINS_13Kernel_traitsIf13__nv_bfloat16fS2_fjLj4096ELj1ELj1ELj4ELj16ENS_18Kernel_traits_baseILj4096EfS2_fS2_fjLj128EEEEELb1ELb0ELb0ELb0EEEvNS_9BwdParamsE,"",@"SHT_CUDA_INFO"
	.sectionflags	@""
	.align	4


	//----- nvinfo : EIATTR_CUDA_API_VERSION
	.align		4
        /*0000*/ 	.byte	0x04, 0x37
        /*0002*/ 	.short	(.L_2813 - .L_2812)
.L_2812:
        /*0004*/ 	.word	0x00000082


	//----- nvinfo : EIATTR_KPARAM_INFO
	.align		4
.L_2813:
        /*0008*/ 	.byte	0x04, 0x17
        /*000a*/ 	.short	(.L_2815 - .L_2814)
.L_2814:
        /*000c*/ 	.word	0x00000000
        /*0010*/ 	.short	0x0000
        /*0012*/ 	.short	0x0000
        /*0014*/ 	.byte	0x00, 0xf0, 0xa1, 0x04


	//----- nvinfo : EIATTR_SPARSE_MMA_MASK
	.align		4
.L_2815:
        /*0018*/ 	.byte	0x03, 0x50
        /*001a*/ 	.short	0x0000


	//----- nvinfo : EIATTR_MAXREG_COUNT
	.align		4
        /*001c*/ 	.byte	0x03, 0x1b
        /*001e*/ 	.short	0x00ff


	//----- nvinfo : EIATTR_NUM_BARRIERS
	.align		4
        /*0020*/ 	.byte	0x02, 0x4c
        /*0022*/ 	.byte	0x01
	.zero		1


	//----- nvinfo : EIATTR_MERCURY_ISA_VERSION
	.align		4
        /*0024*/ 	.byte	0x03, 0x5f
        /*0026*/ 	.short	0x0101


	//----- nvinfo : EIATTR_COOP_GROUP_MASK_REGIDS
	.align		4
        /*0028*/ 	.byte	0x04, 0x29
        /*002a*/ 	.short	(.L_2817 - .L_2816)


	//   ....[0]....
.L_2816:
        /*002c*/ 	.word	0xffffffff


	//   ....[1]....
        /*0030*/ 	.word	0xffffffff


	//   ....[2]....
        /*0034*/ 	.word	0xffffffff


	//   ....[3]....
        /*0038*/ 	.word	0xffffffff


	//   ....[4]....
        /*003c*/ 	.word	0xffffffff


	//   ....[5]....
        /*0040*/ 	.word	0xffffffff


	//   ....[6]....
        /*0044*/ 	.word	0xffffffff


	//   ....[7]....
        /*0048*/ 	.word	0xffffffff


	//   ....[8]....
        /*004c*/ 	.word	0xffffffff


	//   ....[9]....
        /*0050*/ 	.word	0xffffffff


	//----- nvinfo : EIATTR_COOP_GROUP_INSTR_OFFSETS
	.align		4
.L_2817:
        /*0054*/ 	.byte	0x04, 0x28
        /*0056*/ 	.short	(.L_2819 - .L_2818)


	//   ....[0]....
.L_2818:
        /*0058*/ 	.word	0x00001e60


	//   ....[1]....
        /*005c*/ 	.word	0x00001e90


	//   ....[2]....
        /*0060*/ 	.word	0x00001f10


	//   ....[3]....
        /*0064*/ 	.word	0x00001f30


	//   ....[4]....
        /*0068*/ 	.word	0x00001f60


	//   ....[5]....
        /*006c*/ 	.word	0x00001f70


	//   ....[6]....
        /*0070*/ 	.word	0x00001fa0


	//   ....[7]....
        /*0074*/ 	.word	0x00001fb0


	//   ....[8]....
        /*0078*/ 	.word	0x00001fe0


	//   ....[9]....
        /*007c*/ 	.word	0x00001ff0


	//----- nvinfo : EIATTR_VRC_CTA_INIT_COUNT
	.align		4
.L_2819:
        /*0080*/ 	.byte	0x02, 0x4a
	.zero		1
	.zero		1


	//----- nvinfo : EIATTR_EXIT_INSTR_OFFSETS
	.align		4
        /*0084*/ 	.byte	0x04, 0x1c
        /*0086*/ 	.short	(.L_2821 - .L_2820)


	//   ....[0]....
.L_2820:
        /*0088*/ 	.word	0x00006860


	//   ....[1]....
        /*008c*/ 	.word	0x00006900


	//----- nvinfo : EIATTR_MAX_THREADS
	.align		4
.L_2821:
        /*0090*/ 	.byte	0x04, 0x05
        /*0092*/ 	.short	(.L_2823 - .L_2822)
.L_2822:
        /*0094*/ 	.word	0x00000080
        /*0098*/ 	.word	0x00000001
        /*009c*/ 	.word	0x00000001


	//----- nvinfo : EIATTR_CRS_STACK_SIZE
	.align		4
.L_2823:
        /*00a0*/ 	.byte	0x04, 0x1e
        /*00a2*/ 	.short	(.L_2825 - .L_2824)
.L_2824:
        /*00a4*/ 	.word	0x00000000


	//----- nvinfo : EIATTR_CBANK_PARAM_SIZE
	.align		4
.L_2825:
        /*00a8*/ 	.byte	0x03, 0x19
        /*00aa*/ 	.short	0x0128


	//----- nvinfo : EIATTR_PARAM_CBANK
	.align		4
        /*00ac*/ 	.byte	0x04, 0x0a
        /*00ae*/ 	.short	(.L_2827 - .L_2826)
	.align		4
.L_2826:
        /*00b0*/ 	.word	index@(.nv.constant0._ZN10layer_norm13ln_bwd_kernelINS_13Kernel_traitsIf13__nv_bfloat16fS2_fjLj4096ELj1ELj1ELj4ELj16ENS_18Kernel_traits_baseILj4096EfS2_fS2_fjLj128EEEEELb1ELb0ELb0ELb0EEEvNS_9BwdParamsE)
        /*00b4*/ 	.short	0x0380
        /*00b6*/ 	.short	0x0128


	//----- nvinfo : EIATTR_SW_WAR
	.align		4
.L_2827:
        /*00b8*/ 	.byte	0x04, 0x36
        /*00ba*/ 	.short	(.L_2829 - .L_2828)
.L_2828:
        /*00bc*/ 	.word	0x00000008
.L_2829:


//--------------------- .nv.info._ZN10layer_norm13ln_bwd_kernelINS_13Kernel_traitsIf13__nv_bfloat16fS2_fjLj4096ELj1ELj1ELj4ELj16ENS_18Kernel_traits_baseILj4096EfS2_fS2_fjLj128EEEEELb1ELb0ELb0ELb1EEEvNS_9BwdParamsE --------------------------
	.section	.nv.info._ZN10layer_norm13ln_bwd_kernelINS_13Kernel_traitsIf13__nv_bfloat16fS2_fjLj4096ELj1ELj1ELj4ELj16ENS_18Kernel_traits_baseILj4096EfS2_fS2_fjLj128EEEEELb1ELb0ELb0ELb1EEEvNS_9BwdParamsE,"",@"SHT_CUDA_INFO"
	.sectionflags	@""
	.align	4


	//----- nvinfo : EIATTR_CUDA_API_VERSION
	.align		4
        /*0000*/ 	.byte	0x04, 0x37
        /*0002*/ 	.short	(.L_2831 - .L_2830)
.L_2830:
        /*0004*/ 	.word	0x00000082


	//----- nvinfo : EIATTR_KPARAM_INFO
	.align		4
.L_2831:
        /*0008*/ 	.byte	0x04, 0x17
        /*000a*/ 	.short	(.L_2833 - .L_2832)
.L_2832:
        /*000c*/ 	.word	0x00000000
        /*0010*/ 	.short	0x0000
        /*0012*/ 	.short	0x0000
        /*0014*/ 	.byte	0x00, 0xf0, 0xa1, 0x04


	//----- nvinfo : EIATTR_SPARSE_MMA_MASK
	.align		4
.L_2833:
        /*0018*/ 	.byte	0x03, 0x50
        /*001a*/ 	.short	0x0000


	//----- nvinfo : EIATTR_MAXREG_COUNT
	.align		4
        /*001c*/ 	.byte	0x03, 0x1b
        /*001e*/ 	.short	0x00ff


	//----- nvinfo : EIATTR_NUM_BARRIERS
	.align		4
        /*0020*/ 	.byte	0x02, 0x4c
        /*0022*/ 	.byte	0x01
	.zero		1


	//----- nvinfo : EIATTR_MERCURY_ISA_VERSION
	.align		4
        /*0024*/ 	.byte	0x03, 0x5f
        /*0026*/ 	.short	0x0101


	//----- nvinfo : EIATTR_COOP_GROUP_MASK_REGIDS
	.align		4
        /*0028*/ 	.byte	0x04, 0x29
        /*002a*/ 	.short	(.L_2835 - .L_2834)


	//   ....[0]....
.L_2834:
        /*002c*/ 	.word	0xffffffff


	//   ....[1]....
        /*0030*/ 	.word	0xffffffff


	//   ....[2]....
        /*0034*/ 	.word	0xffffffff


	//   ....[3]....
        /*0038*/ 	.word	0xffffffff


	//   ....[4]....
        /*003c*/ 	.word	0xffffffff


	//   ....[5]....
        /*0040*/ 	.word	0xffffffff


	//   ....[6]....
        /*0044*/ 	.word	0xffffffff


	//   ....[7]....
        /*0048*/ 	.word	0xffffffff


	//   ....[8]....
        /*004c*/ 	.word	0xffffffff


	//   ....[9]....
        /*0050*/ 	.word	0xffffffff


	//----- nvinfo : EIATTR_COOP_GROUP_INSTR_OFFSETS
	.align		4
.L_2835:
        /*0054*/ 	.byte	0x04, 0x28
        /*0056*/ 	.short	(.L_2837 - .L_2836)


	//   ....[0]....
.L_2836:
        /*0058*/ 	.word	0x00001520


	//   ....[1]....
        /*005c*/ 	.word	0x00001530


	//   ....[2]....
        /*0060*/ 	.word	0x00001560


	//   ....[3]....
        /*0064*/ 	.word	0x00001570


	//   ....[4]....
        /*0068*/ 	.word	0x000015a0


	//   ....[5]....
        /*006c*/ 	.word	0x000015b0


	//   ....[6]....
        /*0070*/ 	.word	0x000015f0


	//   ....[7]....
        /*0074*/ 	.word	0x00001600


	//   ....[8]....
        /*0078*/ 	.word	0x00001660


	//   ....[9]....
        /*007c*/ 	.word	0x00001680


	//----- nvinfo : EIATTR_VRC_CTA_INIT_COUNT
	.align		4
.L_2837:
        /*0080*/ 	.byte	0x02, 0x4a
	.zero		1
	.zero		1


	//----- nvinfo : EIATTR_EXIT_INSTR_OFFSETS
	.align		4
        /*0084*/ 	.byte	0x04, 0x1c
        /*0086*/ 	.short	(.L_2839 - .L_2838)


	//   ....[0]....
.L_2838:
        /*0088*/ 	.word	0x00006590


	//----- nvinfo : EIATTR_MAX_THREADS
	.align		4
.L_2839:
        /*008c*/ 	.byte	0x04, 0x05
        /*008e*/ 	.short	(.L_2841 - .L_2840)
.L_2840:
        /*0090*/ 	.word	0x00000080
        /*0094*/ 	.word	0x00000001
        /*0098*/ 	.word	0x00000001


	//----- nvinfo : EIATTR_CBANK_PARAM_SIZE
	.align		4
.L_2841:
        /*009c*/ 	.byte	0x03, 0x19
        /*009e*/ 	.short	0x0128


	//----- nvinfo : EIATTR_PARAM_CBANK
	.align		4
        /*00a0*/ 	.byte	0x04, 0x0a
        /*00a2*/ 	.short	(.L_2843 - .L_2842)
	.align		4
.L_2842:
        /*00a4*/ 	.word	index@(.nv.constant0._ZN10layer_norm13ln_bwd_kernelINS_13Kernel_traitsIf13__nv_bfloat16fS2_fjLj4096ELj1ELj1ELj4ELj16ENS_18Kernel_traits_baseILj4096EfS2_fS2_fjLj128EEEEELb1ELb0ELb0ELb1EEEvNS_9BwdParamsE)
        /*00a8*/ 	.short	0x0380
        /*00aa*/ 	.short	0x0128


	//----- nvinfo : EIATTR_SW_WAR
	.align		4
.L_2843:
        /*00ac*/ 	.byte	0x04, 0x36
        /*00ae*/ 	.short	(.L_2845 - .L_2844)
.L_2844:
        /*00b0*/ 	.word	0x00000008
.L_2845:


//--------------------- .nv.info._ZN10layer_norm22ln_bwd_finalize_kernelINS_22Kernel_traits_finalizeILj4096Ef13__nv_bfloat16fS2_fjLb0ELj1024ELj4ENS_18Kernel_traits_baseILj4096EfS2_fS2_fjLj1024EEEEELb0ELb0EEEvNS_9BwdParamsE --------------------------
	.section	.nv.info._ZN10layer_norm22ln_bwd_finalize_kernelINS_22Kernel_traits_finalizeILj4096Ef13__nv_bfloat16fS2_fjLb0ELj1024ELj4ENS_18Kernel_traits_baseILj4096EfS2_fS2_fjLj1024EEEEELb0ELb0EEEvNS_9BwdParamsE,"",@"SHT_CUDA_INFO"
	.sectionflags	@""
	.align	4


	//----- nvinfo : EIATTR_CUDA_API_VERSION
	.align		4
        /*0000*/ 	.byte	0x04, 0x37
        /*0002*/ 	.short	(.L_2847 - .L_2846)
.L_2846:
        /*0004*/ 	.word	0x00000082


	//----- nvinfo : EIATTR_KPARAM_INFO
	.align		4
.L_2847:
        /*0008*/ 	.byte	0x04, 0x17
        /*000a*/ 	.short	(.L_2849 - .L_2848)
.L_2848:
        /*000c*/ 	.word	0x00000000
        /*0010*/ 	.short	0x0000
        /*0012*/ 	.short	0x0000
        /*0014*/ 	.byte	0x00, 0xf0, 0xa1, 0x04


	//----- nvinfo : EIATTR_SPARSE_MMA_MASK
	.align		4
.L_2849:
        /*0018*/ 	.byte	0x03, 0x50
        /*001a*/ 	.short	0x0000


	//----- nvinfo : EIATTR_MAXREG_COUNT
	.align		4
        /*001c*/ 	.byte	0x03, 0x1b
        /*001e*/ 	.short	0x0040


	//----- nvinfo : EIATTR_NUM_BARRIERS
	.align		4
        /*0020*/ 	.byte	0x02, 0x4c
        /*0022*/ 	.byte	0x01
	.zero		1


	//----- nvinfo : EIATTR_MERCURY_ISA_VERSION
	.align		4
        /*0024*/ 	.byte	0x03, 0x5f
        /*0026*/ 	.short	0x0101


	//----- nvinfo : EIATTR_COOP_GROUP_MASK_REGIDS
	.align		4
        /*0028*/ 	.byte	0x04, 0x29
        /*002a*/ 	.short	(.L_2851 - .L_2850)


	//   ....[0]....
.L_2850:
        /*002c*/ 	.word	0xffffffff


	//   ....[1]....
        /*0030*/ 	.word	0xffffffff


	//   ....[2]....
        /*0034*/ 	.word	0xffffffff


	//   ....[3]....
        /*0038*/ 	.word	0xffffffff


	//   ....[4]....
        /*003c*/ 	.word	0xffffffff


	//   ....[5]....
        /*0040*/ 	.word	0xffffffff


	//   ....[6]....
        /*0044*/ 	.word	0xffffffff


	//   ....[7]....
        /*0048*/ 	.word	0xffffffff


	//   ....[8]....
        /*004c*/ 	.word	0xffffffff


	//   ....[9]....
        /*0050*/ 	.word	0xffffffff


	//----- nvinfo : EIATTR_COOP_GROUP_INSTR_OFFSETS
	.align		4
.L_2851:
        /*0054*/ 	.byte	0x04, 0x28
        /*0056*/ 	.short	(.L_2853 - .L_2852)


	//   ....[0]....
.L_2852:
        /*0058*/ 	.word	0x000015e0


	//   ....[1]....
        /*005c*/ 	.word	0x000015f0


	//   ....[2]....
        /*0060*/ 	.word	0x00001620


	//   ....[3]....
        /*0064*/ 	.word	0x00001630


	//   ....[4]....
        /*0068*/ 	.word	0x00001660


	//   ....[5]....
        /*006c*/ 	.word	0x00001670


	//   ....[6]....
        /*0070*/ 	.word	0x000016b0


	//   ....[7]....
        /*0074*/ 	.word	0x000016e0


	//   ....[8]....
        /*0078*/ 	.word	0x00001710


	//   ....[9]....
        /*007c*/ 	.word	0x00001720


	//----- nvinfo : EIATTR_VRC_CTA_INIT_COUNT
	.align		4
.L_2853:
        /*0080*/ 	.byte	0x02, 0x4a
	.zero		1
	.zero		1


	//----- nvinfo : EIATTR_EXIT_INSTR_OFFSETS
	.align		4
        /*0084*/ 	.byte	0x04, 0x1c
        /*0086*/ 	.short	(.L_2855 - .L_2854)


	//   ....[0]....
.L_2854:
        /*0088*/ 	.word	0x00000060


	//   ....[1]....
        /*008c*/ 	.word	0x00001780


	//   ....[2]....
        /*0090*/ 	.word	0x000017b0


	//   ....[3]....
        /*0094*/ 	.word	0x00001850


	//----- nvinfo : EIATTR_MAX_THREADS
	.align		4
.L_2855:
        /*0098*/ 	.byte	0x04, 0x05
        /*009a*/ 	.short	(.L_2857 - .L_2856)
.L_2856:
        /*009c*/ 	.word	0x00000400
        /*00a0*/ 	.word	0x00000001
        /*00a4*/ 	.word	0x00000001


	//----- nvinfo : EIATTR_CRS_STACK_SIZE
	.align		4
.L_2857:
        /*00a8*/ 	.byte	0x04, 0x1e
        /*00aa*/ 	.short	(.L_2859 - .L_2858)
.L_2858:
        /*00ac*/ 	.word	0x00000000


	//----- nvinfo : EIATTR_CBANK_PARAM_SIZE
	.align		4
.L_2859:
        /*00b0*/ 	.byte	0x03, 0x19
        /*00b2*/ 	.short	0x0128


	//----- nvinfo : EIATTR_PARAM_CBANK
	.align		4
        /*00b4*/ 	.byte	0x04, 0x0a
        /*00b6*/ 	.short	(.L_2861 - .L_2860)
	.align		4
.L_2860:
        /*00b8*/ 	.word	index@(.nv.constant0._ZN10layer_norm22ln_bwd_finalize_kernelINS_22Kernel_traits_finalizeILj4096Ef13__nv_bfloat16fS2_fjLb0ELj1024ELj4ENS_18Kernel_traits_baseILj4096EfS2_fS2_fjLj1024EEEEELb0ELb0EEEvNS_9BwdParamsE)
        /*00bc*/ 	.short	0x0380
        /*00be*/ 	.short	0x0128


	//----- nvinfo : EIATTR_SW_WAR
	.align		4
.L_2861:
        /*00c0*/ 	.byte	0x04, 0x36
        /*00c2*/ 	.short	(.L_2863 - .L_2862)
.L_2862:
        /*00c4*/ 	.word	0x00000008
.L_2863:


//--------------------- .nv.info._ZN10layer_norm13ln_bwd_kernelINS_13Kernel_traitsIf13__nv_bfloat16fS2_fjLj4096ELj1ELj1ELj4ELj16ENS_18Kernel_traits_baseILj4096EfS2_fS2_fjLj128EEEEELb1ELb0ELb1ELb0EEEvNS_9BwdParamsE --------------------------
	.section	.nv.info._ZN10layer_norm13ln_bwd_kernelINS_13Kernel_traitsIf13__nv_bfloat16fS2_fjLj4096ELj1ELj1ELj4ELj16ENS_18Kernel_traits_baseILj4096EfS2_fS2_fjLj128EEEEELb1ELb0ELb1ELb0EEEvNS_9BwdParamsE,"",@"SHT_CUDA_INFO"
	.sectionflags	@""
	.align	4


	//----- nvinfo : EIATTR_CUDA_API_VERSION
	.align		4
        /*0000*/ 	.byte	0x04, 0x37
        /*0002*/ 	.short	(.L_2865 - .L_2864)
.L_2864:
        /*0004*/ 	.word	0x00000082


	//----- nvinfo : EIATTR_KPARAM_INFO
	.align		4
.L_2865:
        /*0008*/ 	.byte	0x04, 0x17
        /*000a*/ 	.short	(.L_2867 - .L_2866)
.L_2866:
        /*000c*/ 	.word	0x00000000
        /*0010*/ 	.short	0x0000
        /*0012*/ 	.short	0x0000
        /*0014*/ 	.byte	0x00, 0xf0, 0xa1, 0x04


	//----- nvinfo : EIATTR_SPARSE_MMA_MASK
	.align		4
.L_2867:
        /*0018*/ 	.byte	0x03, 0x50
        /*001a*/ 	.short	0x0000


	//----- nvinfo : EIATTR_MAXREG_COUNT
	.align		4
        /*001c*/ 	.byte	0x03, 0x1b
        /*001e*/ 	.short	0x00ff


	//----- nvinfo : EIATTR_NUM_BARRIERS
	.align		4
        /*0020*/ 	.byte	0x02, 0x4c
        /*0022*/ 	.byte	0x01
	.zero		1


	//----- nvinfo : EIATTR_MERCURY_ISA_VERSION
	.align		4
        /*0024*/ 	.byte	0x03, 0x5f
        /*0026*/ 	.short	0x0101


	//----- nvinfo : EIATTR_COOP_GROUP_MASK_REGIDS
	.align		4
        /*0028*/ 	.byte	0x04, 0x29
        /*002a*/ 	.short	(.L_2869 - .L_2868)


	//   ....[0]....
.L_2868:
        /*002c*/ 	.word	0xffffffff


	//   ....[1]....
        /*0030*/ 	.word	0xffffffff


	//   ....[2]....
        /*0034*/ 	.word	0xffffffff


	//   ....[3]....
        /*0038*/ 	.word	0xffffffff


	//   ....[4]....
        /*003c*/ 	.word	0xffffffff


	//   ....[5]....
        /*0040*/ 	.word	0xffffffff


	//   ....[6]....
        /*0044*/ 	.word	0xffffffff


	//   ....[7]....
        /*0048*/ 	.word	0xffffffff


	//   ....[8]....
        /*004c*/ 	.word	0xffffffff


	//   ....[9]....
        /*0050*/ 	.word	0xffffffff


	//----- nvinfo : EIATTR_COOP_GROUP_INSTR_OFFSETS
	.align		4
.L_2869:
        /*0054*/ 	.byte	0x04, 0x28
        /*0056*/ 	.short	(.L_2871 - .L_2870)


	//   ....[0]....
.L_2870:
        /*0058*/ 	.word	0x00002570


	//   ....[1]....
        /*005c*/ 	.word	0x000025a0


	//   ....[2]....
        /*0060*/ 	.word	0x000025d0


	//   ....[3]....
        /*0064*/ 	.word	0x000025e0


	//   ....[4]....
        /*0068*/ 	.word	0x00002610


	//   ....[5]....
        /*006c*/ 	.word	0x00002620


	//   ....[6]....
        /*0070*/ 	.word	0x00002650


	//   ....[7]....
        /*0074*/ 	.word	0x00002660


	//   ....[8]....
        /*0078*/ 	.word	0x00002690


	//   ....[9]....
        /*007c*/ 	.word	0x000026a0


	//----- nvinfo : EIATTR_VRC_CTA_INIT_COUNT
	.align		4
.L_2871:
        /*0080*/ 	.byte	0x02, 0x4a
	.zero		1
	.zero		1


	//----- nvinfo : EIATTR_EXIT_INSTR_OFFSETS
	.align		4
        /*0084*/ 	.byte	0x04, 0x1c
        /*0086*/ 	.short	(.L_2873 - .L_2872)


	//   ....[0]....
.L_2872:
        /*0088*/ 	.word	0x00009a60


	//   ....[1]....
        /*008c*/ 	.word	0x00009b00


	//----- nvinfo : EIATTR_MAX_THREADS
	.align		4
.L_2873:
        /*0090*/ 	.byte	0x04, 0x05
        /*0092*/ 	.short	(.L_2875 - .L_2874)
.L_2874:
        /*0094*/ 	.word	0x00000080
        /*0098*/ 	.word	0x00000001
        /*009c*/ 	.word	0x00000001


	//----- nvinfo : EIATTR_CRS_STACK_SIZE
	.align		4
.L_2875:
        /*00a0*/ 	.byte	0x04, 0x1e
        /*00a2*/ 	.short	(.L_2877 - .L_2876)
.L_2876:
        /*00a4*/ 	.word	0x00000000


	//----- nvinfo : EIATTR_CBANK_PARAM_SIZE
	.align		4
.L_2877:
        /*00a8*/ 	.byte	0x03, 0x19
        /*00aa*/ 	.short	0x0128


	//----- nvinfo : EIATTR_PARAM_CBANK
	.align		4
        /*00ac*/ 	.byte	0x04, 0x0a
        /*00ae*/ 	.short	(.L_2879 - .L_2878)
	.align		4
.L_2878:
        /*00b0*/ 	.word	index@(.nv.constant0._ZN10layer_norm13ln_bwd_kernelINS_13Kernel_traitsIf13__nv_bfloat16fS2_fjLj4096ELj1ELj1ELj4ELj16ENS_18Kernel_traits_baseILj4096EfS2_fS2_fjLj128EEEEELb1ELb0ELb1ELb0EEEvNS_9BwdParamsE)
        /*00b4*/ 	.short	0x0380
        /*00b6*/ 	.short	0x0128


	//----- nvinfo : EIATTR_SW_WAR
	.align		4
.L_2879:
        /*00b8*/ 	.byte	0x04, 0x36
        /*00ba*/ 	.short	(.L_2881 - .L_2880)
.L_2880:
        /*00bc*/ 	.word	0x00000008
.L_2881:


//--------------------- .nv.info._ZN10layer_norm22ln_bwd_finalize_kernelINS_22Kernel_traits_finalizeILj4096Ef13__nv_bfloat16fS2_fjLb0ELj1024ELj4ENS_18Kernel_traits_baseILj4096EfS2_fS2_fjLj1024EEEEELb0ELb1EEEvNS_9BwdParamsE --------------------------
	.section	.nv.info._ZN10layer_norm22ln_bwd_finalize_kernelINS_22Kernel_traits_finalizeILj4096Ef13__nv_bfloat16fS2_fjLb0ELj1024ELj4ENS_18Kernel_traits_baseILj4096EfS2_fS2_fjLj1024EEEEELb0ELb1EEEvNS_9BwdParamsE,"",@"SHT_CUDA_INFO"
	.sectionflags	@""
	.align	4


	//----- nvinfo : EIATTR_CUDA_API_VERSION
	.align		4
        /*0000*/ 	.byte	0x04, 0x37
        /*0002*/ 	.short	(.L_2883 - .L_2882)
.L_2882:
        /*0004*/ 	.word	0x00000082


	//----- nvinfo : EIATTR_KPARAM_INFO
	.align		4
.L_2883:
        /*0008*/ 	.byte	0x04, 0x17
        /*000a*/ 	.short	(.L_2885 - .L_2884)
.L_2884:
        /*000c*/ 	.word	0x00000000
        /*0010*/ 	.short	0x0000
        /*0012*/ 	.short	0x0000
        /*0014*/ 	.byte	0x00, 0xf0, 0xa1, 0x04


	//----- nvinfo : EIATTR_SPARSE_MMA_MASK
	.align		4
.L_2885:
        /*0018*/ 	.byte	0x03, 0x50
        /*001a*/ 	.short	0x0000


	//----- nvinfo : EIATTR_MAXREG_COUNT
	.align		4
        /*001c*/ 	.byte	0x03, 0x1b
        /*001e*/ 	.short	0x0040


	//----- nvinfo : EIATTR_NUM_BARRIERS
	.align		4
        /*0020*/ 	.byte	0x02, 0x4c
        /*0022*/ 	.byte	0x01
	.zero		1


	//----- nvinfo : EIATTR_MERCURY_ISA_VERSION
	.align		4
        /*0024*/ 	.byte	0x03, 0x5f
        /*0026*/ 	.short	0x0101


	//----- nvinfo : EIATTR_COOP_GROUP_MASK_REGIDS
	.align		4
        /*0028*/ 	.byte	0x04, 0x29
        /*002a*/ 	.short	(.L_2887 - .L_2886)


	//   ....[0]....
.L_2886:
        /*002c*/ 	.word	0xffffffff


	//   ....[1]....
        /*0030*/ 	.word	0xffffffff


	//   ....[2]....
        /*0034*/ 	.word	0xffffffff


	//   ....[3]....
        /*0038*/ 	.word	0xffffffff


	//   ....[4]....
        /*003c*/ 	.word	0xffffffff


	//   ....[5]....
        /*0040*/ 	.word	0xffffffff


	//   ....[6]....
        /*0044*/ 	.word	0xffffffff


	//   ....[7]....
        /*0048*/ 	.word	0xffffffff


	//   ....[8]....
        /*004c*/ 	.word	0xffffffff


	//   ....[9]....
        /*0050*/ 	.word	0xffffffff


	//----- nvinfo : EIATTR_COOP_GROUP_INSTR_OFFSETS
	.align		4
.L_2887:
        /*0054*/ 	.byte	0x04, 0x28
        /*0056*/ 	.short	(.L_2889 - .L_2888)


	//   ....[0]....
.L_2888:
        /*0058*/ 	.word	0x00001630


	//   ....[1]....
        /*005c*/ 	.word	0x00001640


	//   ....[2]....
        /*0060*/ 	.word	0x00001670


	//   ....[3]....
        /*0064*/ 	.word	0x00001680


	//   ....[4]....
        /*0068*/ 	.word	0x000016b0


	//   ....[5]....
        /*006c*/ 	.word	0x000016c0


	//   ....[6]....
        /*0070*/ 	.word	0x000016f0


	//   ....[7]....
        /*0074*/ 	.word	0x00001710


	//   ....[8]....
        /*0078*/ 	.word	0x00001740


	//   ....[9]....
        /*007c*/ 	.word	0x00001750


	//----- nvinfo : EIATTR_VRC_CTA_INIT_COUNT
	.align		4
.L_2889:
        /*0080*/ 	.byte	0x02, 0x4a
	.zero		1
	.zero		1


	//----- nvinfo : EIATTR_EXIT_INSTR_OFFSETS
	.align		4
        /*0084*/ 	.byte	0x04, 0x1c
        /*0086*/ 	.short	(.L_2891 - .L_2890)


	//   ....[0]....
.L_2890:
        /*0088*/ 	.word	0x00000070


	//   ....[1]....
        /*008c*/ 	.word	0x000017b0


	//   ....[2]....
        /*0090*/ 	.word	0x00001860


	//----- nvinfo : EIATTR_MAX_THREADS
	.align		4
.L_2891:
        /*0094*/ 	.byte	0x04, 0x05
        /*0096*/ 	.short	(.L_2893 - .L_2892)
.L_2892:
        /*0098*/ 	.word	0x00000400
        /*009c*/ 	.word	0x00000001
        /*00a0*/ 	.word	0x00000001


	//----- nvinfo : EIATTR_CRS_STACK_SIZE
	.align		4
.L_2893:
        /*00a4*/ 	.byte	0x04, 0x1e
        /*00a6*/ 	.short	(.L_2895 - .L_2894)
.L_2894:
        /*00a8*/ 	.word	0x00000000


	//----- nvinfo : EIATTR_CBANK_PARAM_SIZE
	.align		4
.L_2895:
        /*00ac*/ 	.byte	0x03, 0x19
        /*00ae*/ 	.short	0x0128


	//----- nvinfo : EIATTR_PARAM_CBANK
	.align		4
        /*00b0*/ 	.byte	0x04, 0x0a
        /*00b2*/ 	.short	(.L_2897 - .L_2896)
	.align		4
.L_2896:
        /*00b4*/ 	.word	index@(.nv.constant0._ZN10layer_norm22ln_bwd_finalize_kernelINS_22Kernel_traits_finalizeILj4096Ef13__nv_bfloat16fS2_fjLb0ELj1024ELj4ENS_18Kernel_traits_baseILj4096EfS2_fS2_fjLj1024EEEEELb0ELb1EEEvNS_9BwdParamsE)
        /*00b8*/ 	.short	0x0380
        /*00ba*/ 	.short	0x0128


	//----- nvinfo : EIATTR_SW_WAR
	.align		4
.L_2897:
        /*00bc*/ 	.byte	0x04, 0x36
        /*00be*/ 	.short	(.L_2899 - .L_2898)
.L_2898:
        /*00c0*/ 	.word	0x00000008
.L_2899:


//--------------------- .nv.info._ZN10layer_norm13ln_bwd_kernelINS_13Kernel_traitsIf13__nv_bfloat16fS2_fjLj4096ELj1ELj1ELj4ELj16ENS_18Kernel_traits_baseILj4096EfS2_fS2_fjLj128EEEEELb1ELb0ELb1ELb1EEEvNS_9BwdParamsE --------------------------
	.section	.nv.info._ZN10layer_norm13ln_bwd_kernelINS_13Kernel_traitsIf13__nv_bfloat16fS2_fjLj4096ELj1ELj1ELj4ELj16ENS_18Kernel_traits_baseILj4096EfS2_fS2_fjLj128EEEEELb1ELb0ELb1ELb1EEEvNS_9BwdParamsE,"",@"SHT_CUDA_INFO"
	.sectionflags	@""
	.align	4


	//----- nvinfo : EIATTR_CUDA_API_VERSION
	.align		4
        /*0000*/ 	.byte	0x04, 0x37
        /*0002*/ 	.short	(.L_2901 - .L_2900)
.L_2900:
        /*0004*/ 	.word	0x00000082


	//----- nvinfo : EIATTR_KPARAM_INFO
	.align		4
.L_2901:
        /*0008*/ 	.byte	0x04, 0x17
        /*000a*/ 	.short	(.L_2903 - .L_2902)
.L_2902:
        /*000c*/ 	.word	0x00000000
        /*0010*/ 	.short	0x0000
        /*0012*/ 	.short	0x0000
        /*0014*/ 	.byte	0x00, 0xf0, 0xa1, 0x04


	//----- nvinfo : EIATTR_SPARSE_MMA_MASK
	.align		4
.L_2903:
        /*0018*/ 	.byte	0x03, 0x50
        /*001a*/ 	.short	0x0000


	//----- nvinfo : EIATTR_MAXREG_COUNT
	.align		4
        /*001c*/ 	.byte	0x03, 0x1b
        /*001e*/ 	.short	0x00ff


	//----- nvinfo : EIATTR_NUM_BARRIERS
	.align		4
        /*0020*/ 	.byte	0x02, 0x4c
        /*0022*/ 	.byte	0x01
	.zero		1


	//----- nvinfo : EIATTR_MERCURY_ISA_VERSION
	.align		4
        /*0024*/ 	.byte	0x03, 0x5f
        /*0026*/ 	.short	0x0101


	//----- nvinfo : EIATTR_COOP_GROUP_MASK_REGIDS
	.align		4
        /*0028*/ 	.byte	0x04, 0x29
        /*002a*/ 	.short	(.L_2905 - .L_2904)


	//   ....[0]....
.L_2904:
        /*002c*/ 	.word	0xffffffff


	//   ....[1]....
        /*0030*/ 	.word	0xffffffff


	//   ....[2]....
        /*0034*/ 	.word	0xffffffff


	//   ....[3]....
        /*0038*/ 	.word	0xffffffff


	//   ....[4]....
        /*003c*/ 	.word	0xffffffff


	//   ....[5]....
        /*0040*/ 	.word	0xffffffff


	//   ....[6]....
        /*0044*/ 	.word	0xffffffff


	//   ....[7]....
        /*0048*/ 	.word	0xffffffff


	//   ....[8]....
        /*004c*/ 	.word	0xffffffff


	//   ....[9]....
        /*0050*/ 	.word	0xffffffff


	//----- nvinfo : EIATTR_COOP_GROUP_INSTR_OFFSETS
	.align		4
.L_2905:
        /*0054*/ 	.byte	0x04, 0x28
        /*0056*/ 	.short	(.L_2907 - .L_2906)


	//   ....[0]....
.L_2906:
        /*0058*/ 	.word	0x00001e20


	//   ....[1]....
        /*005c*/ 	.word	0x00001e50


	//   ....[2]....
        /*0060*/ 	.word	0x00001e80


	//   ....[3]....
        /*0064*/ 	.word	0x00001e90


	//   ....[4]....
        /*0068*/ 	.word	0x00001ec0


	//   ....[5]....
        /*006c*/ 	.word	0x00001ed0


	//   ....[6]....
        /*0070*/ 	.word	0x00001f00


	//   ....[7]....
        /*0074*/ 	.word	0x00001f10


	//   ....[8]....
        /*0078*/ 	.word	0x00001f40


	//   ....[9]....
        /*007c*/ 	.word	0x00001f50


	//----- nvinfo : EIATTR_VRC_CTA_INIT_COUNT
	.align		4
.L_2907:
        /*0080*/ 	.byte	0x02, 0x4a
	.zero		1
	.zero		1


	//----- nvinfo : EIATTR_EXIT_INSTR_OFFSETS
	.align		4
        /*0084*/ 	.byte	0x04, 0x1c
        /*0086*/ 	.short	(.L_2909 - .L_2908)


	//   ....[0]....
.L_2908:
        /*0088*/ 	.word	0x00008470


	//----- nvinfo : EIATTR_MAX_THREADS
	.align		4
.L_2909:
        /*008c*/ 	.byte	0x04, 0x05
        /*008e*/ 	.short	(.L_2911 - .L_2910)
.L_2910:
        /*0090*/ 	.word	0x00000080
        /*0094*/ 	.word	0x00000001
        /*0098*/ 	.word	0x00000001


	//----- nvinfo : EIATTR_CRS_STACK_SIZE
	.align		4
.L_2911:
        /*009c*/ 	.byte	0x04, 0x1e
        /*009e*/ 	.short	(.L_2913 - .L_2912)
.L_2912:
        /*00a0*/ 	.word	0x00000000


	//----- nvinfo : EIATTR_CBANK_PARAM_SIZE
	.align		4
.L_2913:
        /*00a4*/ 	.byte	0x03, 0x19
        /*00a6*/ 	.short	0x0128


	//----- nvinfo : EIATTR_PARAM_CBANK
	.align		4
        /*00a8*/ 	.byte	0x04, 0x0a
        /*00aa*/ 	.short	(.L_2915 - .L_2914)
	.align		4
.L_2914:
        /*00ac*/ 	.word	index@(.nv.constant0._ZN10layer_norm13ln_bwd_kernelINS_13Kernel_traitsIf13__nv_bfloat16fS2_fjLj4096ELj1ELj1ELj4ELj16ENS_18Kernel_traits_baseILj4096EfS2_fS2_fjLj128EEEEELb1ELb0ELb1ELb1EEEvNS_9BwdParamsE)
        /*00b0*/ 	.short	0x0380
        /*00b2*/ 	.short	0x0128


	//----- nvinfo : EIATTR_SW_WAR
	.align		4
.L_2915:
        /*00b4*/ 	.byte	0x04, 0x36
        /*00b6*/ 	.short	(.L_2917 - .L_2916)
.L_2916:
        /*00b8*/ 	.word	0x00000008
.L_2917:


//--------------------- .nv.info._ZN10layer_norm13ln_bwd_kernelINS_13Kernel_traitsIf13__nv_bfloat16fS2_fjLj4096ELj1ELj1ELj4ELj16ENS_18Kernel_traits_baseILj4096EfS2_fS2_fjLj128EEEEELb1ELb1ELb0ELb0EEEvNS_9BwdParamsE --------------------------
	.section	.nv.info._ZN10layer_norm13ln_bwd_kernelINS_13Kernel_traitsIf13__nv_bfloat16fS2_fjLj4096ELj1ELj1ELj4ELj16ENS_18Kernel_traits_baseILj4096EfS2_fS2_fjLj128EEEEELb1ELb1ELb0ELb0EEEvNS_9BwdParamsE,"",@"SHT_CUDA_INFO"
	.sectionflags	@""
	.align	4


	//----- nvinfo : EIATTR_CUDA_API_VERSION
	.align		4
        /*0000*/ 	.byte	0x04, 0x37
        /*0002*/ 	.short	(.L_2919 - .L_2918)
.L_2918:
        /*0004*/ 	.word	0x00000082


	//----- nvinfo : EIATTR_KPARAM_INFO
	.align		4
.L_2919:
        /*0008*/ 	.byte	0x04, 0x17
        /*000a*/ 	.short	(.L_2921 - .L_2920)
.L_2920:
        /*000c*/ 	.word	0x00000000
        /*0010*/ 	.short	0x0000
        /*0012*/ 	.short	0x0000
        /*0014*/ 	.byte	0x00, 0xf0, 0xa1, 0x04


	//----- nvinfo : EIATTR_SPARSE_MMA_MASK
	.align		4
.L_2921:
        /*0018*/ 	.byte	0x03, 0x50
        /*001a*/ 	.short	0x0000


	//----- nvinfo : EIATTR_MAXREG_COUNT
	.align		4
        /*001c*/ 	.byte	0x03, 0x1b
        /*001e*/ 	.short	0x00ff


	//----- nvinfo : EIATTR_NUM_BARRIERS
	.align		4
        /*0020*/ 	.byte	0x02, 0x4c
        /*0022*/ 	.byte	0x01
	.zero		1


	//----- nvinfo : EIATTR_ANNOTATIONS
	.align		4
        /*0024*/ 	.byte	0x04, 0x55
        /*0026*/ 	.short	(.L_2923 - .L_2922)


	//   ....[0]....
.L_2922:
        /* <DEDUP_REMOVED lines=44> */


	//----- nvinfo : EIATTR_MERCURY_ISA_VERSION
	.align		4
.L_2923:
        /*02d0*/ 	.byte	0x03, 0x5f
        /*02d2*/ 	.short	0x0101


	//----- nvinfo : EIATTR_COOP_GROUP_MASK_REGIDS
	.align		4
        /*02d4*/ 	.byte	0x04, 0x29
        /*02d6*/ 	.short	(.L_2925 - .L_2924)


	//   ....[0]....
.L_2924:
        /*02d8*/ 	.word	0xffffffff


	//   ....[1]....
        /*02dc*/ 	.word	0xffffffff


	//   ....[2]....
        /*02e0*/ 	.word	0xffffffff


	//   ....[3]....
        /*02e4*/ 	.word	0xffffffff


	//   ....[4]....
        /*02e8*/ 	.word	0xffffffff


	//   ....[5]....
        /*02ec*/ 	.word	0xffffffff


	//   ....[6]....
        /*02f0*/ 	.word	0xffffffff


	//   ....[7]....
        /*02f4*/ 	.word	0xffffffff


	//   ....[8]....
        /*02f8*/ 	.word	0xffffffff


	//   ....[9]....
        /*02fc*/ 	.word	0xffffffff


	//----- nvinfo : EIATTR_COOP_GROUP_INSTR_OFFSETS
	.align		4
.L_2925:
        /*0300*/ 	.byte	0x04, 0x28
        /*0302*/ 	.short	(.L_2927 - .L_2926)


	//   ....[0]....
.L_2926:
        /*0304*/ 	.word	0x00002710


	//   ....[1]....
        /*0308*/ 	.word	0x00002730


	//   ....[2]....
        /*030c*/ 	.word	0x00002770


	//   ....[3]....
        /*0310*/ 	.word	0x000027a0


	//   ....[4]....
        /*0314*/ 	.word	0x000027c0


	//   ....[5]....
        /*0318*/ 	.word	0x000027e0


	//   ....[6]....
        /*031c*/ 	.word	0x00002800


	//   ....[7]....
        /*0320*/ 	.word	0x00002820


	//   ....[8]....
        /*0324*/ 	.word	0x00002840


	//   ....[9]....
        /*0328*/ 	.word	0x00002860


	//----- nvinfo : EIATTR_VRC_CTA_INIT_COUNT
	.align		4
.L_2927:
        /*032c*/ 	.byte	0x02, 0x4a
	.zero		1
	.zero		1


	//----- nvinfo : EIATTR_EXIT_INSTR_OFFSETS
	.align		4
        /*0330*/ 	.byte	0x04, 0x1c
        /*0332*/ 	.short	(.L_2929 - .L_2928)


	//   ....[0]....
.L_2928:
        /*0334*/ 	.word	0x0000a0a0


	//   ....[1]....
        /*0338*/ 	.word	0x0000a170


	//----- nvinfo : EIATTR_MAX_THREADS
	.align		4
.L_2929:
        /*033c*/ 	.byte	0x04, 0x05
        /*033e*/ 	.short	(.L_2931 - .L_2930)
.L_2930:
        /*0340*/ 	.word	0x00000080
        /*0344*/ 	.word	0x00000001
        /*0348*/ 	.word	0x00000001


	//----- nvinfo : EIATTR_CRS_STACK_SIZE
	.align		4
.L_2931:
        /*034c*/ 	.byte	0x04, 0x1e
        /*034e*/ 	.short	(.L_2933 - .L_2932)
.L_2932:
        /*0350*/ 	.word	0x00000000


	//----- nvinfo : EIATTR_CBANK_PARAM_SIZE
	.align		4
.L_2933:
        /*0354*/ 	.byte	0x03, 0x19
        /*0356*/ 	.short	0x0128


	//----- nvinfo : EIATTR_PARAM_CBANK
	.align		4
        /*0358*/ 	.byte	0x04, 0x0a
        /*035a*/ 	.short	(.L_2935 - .L_2934)
	.align		4
.L_2934:
        /*035c*/ 	.word	index@(.nv.constant0._ZN10layer_norm13ln_bwd_kernelINS_13Kernel_traitsIf13__nv_bfloat16fS2_fjLj4096ELj1ELj1ELj4ELj16ENS_18Kernel_traits_baseILj4096EfS2_fS2_fjLj128EEEEELb1ELb1ELb0ELb0EEEvNS_9BwdParamsE)
        /*0360*/ 	.short	0x0380
        /*0362*/ 	.short	0x0128


	//----- nvinfo : EIATTR_SW_WAR
	.align		4
.L_2935:
        /*0364*/ 	.byte	0x04, 0x36
        /*0366*/ 	.short	(.L_2937 - .L_2936)
.L_2936:
        /*0368*/ 	.word	0x00000008
.L_2937:


//--------------------- .nv.info._ZN10layer_norm13ln_bwd_kernelINS_13Kernel_traitsIf13__nv_bfloat16fS2_fjLj4096ELj1ELj1ELj4ELj16ENS_18Kernel_traits_baseILj4096EfS2_fS2_fjLj128EEEEELb1ELb1ELb0ELb1EEEvNS_9BwdParamsE --------------------------
	.section	.nv.info._ZN10layer_norm13ln_bwd_kernelINS_13Kernel_traitsIf13__nv_bfloat16fS2_fjLj4096ELj1ELj1ELj4ELj16ENS_18Kernel_traits_baseILj4096EfS2_fS2_fjLj128EEEEELb1ELb1ELb0ELb1EEEvNS_9BwdParamsE,"",@"SHT_CUDA_INFO"
	.sectionflags	@""
	.align	4


	//----- nvinfo : EIATTR_CUDA_API_VERSION
	.align		4
        /*0000*/ 	.byte	0x04, 0x37
        /*0002*/ 	.short	(.L_2939 - .L_2938)
.L_2938:
        /*0004*/ 	.word	0x00000082


	//----- nvinfo : EIATTR_KPARAM_INFO
	.align		4
.L_2939:
        /*0008*/ 	.byte	0x04, 0x17
        /*000a*/ 	.short	(.L_2941 - .L_2940)
.L_2940:
        /*000c*/ 	.word	0x00000000
        /*0010*/ 	.short	0x0000
        /*0012*/ 	.short	0x0000
        /*0014*/ 	.byte	0x00, 0xf0, 0xa1, 0x04


	//----- nvinfo : EIATTR_SPARSE_MMA_MASK
	.align		4
.L_2941:
        /*0018*/ 	.byte	0x03, 0x50
        /*001a*/ 	.short	0x0000


	//----- nvinfo : EIATTR_MAXREG_COUNT
	.align		4
        /*001c*/ 	.byte	0x03, 0x1b
        /*001e*/ 	.short	0x00ff


	//----- nvinfo : EIATTR_NUM_BARRIERS
	.align		4
        /*0020*/ 	.byte	0x02, 0x4c
        /*0022*/ 	.byte	0x01
	.zero		1


	//----- nvinfo : EIATTR_ANNOTATIONS
	.align		4
        /*0024*/ 	.byte	0x04, 0x55
        /*0026*/ 	.short	(.L_2943 - .L_2942)


	//   ....[0]....
.L_2942:
        /* <DEDUP_REMOVED lines=58> */


	//----- nvinfo : EIATTR_MERCURY_ISA_VERSION
	.align		4
.L_2943:
        /*03b8*/ 	.byte	0x03, 0x5f
        /*03ba*/ 	.short	0x0101


	//----- nvinfo : EIATTR_COOP_GROUP_MASK_REGIDS
	.align		4
        /*03bc*/ 	.byte	0x04, 0x29
        /*03be*/ 	.short	(.L_2945 - .L_2944)


	//   ....[0]....
.L_2944:
        /*03c0*/ 	.word	0xffffffff


	//   ....[1]....
        /*03c4*/ 	.word	0xffffffff


	//   ....[2]....
        /*03c8*/ 	.word	0xffffffff


	//   ....[3]....
        /*03cc*/ 	.word	0xffffffff


	//   ....[4]....
        /*03d0*/ 	.word	0xffffffff


	//   ....[5]....
        /*03d4*/ 	.word	0xffffffff


	//   ....[6]....
        /*03d8*/ 	.word	0xffffffff


	//   ....[7]....
        /*03dc*/ 	.word	0xffffffff


	//   ....[8]....
        /*03e0*/ 	.word	0xffffffff


	//   ....[9]....
        /*03e4*/ 	.word	0xffffffff


	//----- nvinfo : EIATTR_COOP_GROUP_INSTR_OFFSETS
	.align		4
.L_2945:
        /*03e8*/ 	.byte	0x04, 0x28
        /*03ea*/ 	.short	(.L_2947 - .L_2946)


	//   ....[0]....
.L_2946:
        /*03ec*/ 	.word	0x00001d50


	//   ....[1]....
        /*03f0*/ 	.word	0x00001e00


	//   ....[2]....
        /*03f4*/ 	.word	0x00001e20


	//   ....[3]....
        /*03f8*/ 	.word	0x00001e40


	//   ....[4]....
        /*03fc*/ 	.word	0x00001e60


	//   ....[5]....
        /*0400*/ 	.word	0x00001e80


	//   ....[6]....
        /*0404*/ 	.word	0x00001ea0


	//   ....[7]....
        /*0408*/ 	.word	0x00001ec0


	//   ....[8]....
        /*040c*/ 	.word	0x00001ee0


	//   ....[9]....
        /*0410*/ 	.word	0x00001f00


	//----- nvinfo : EIATTR_VRC_CTA_INIT_COUNT
	.align		4
.L_2947:
        /*0414*/ 	.byte	0x02, 0x4a
	.zero		1
	.zero		1


	//----- nvinfo : EIATTR_EXIT_INSTR_OFFSETS
	.align		4
        /*0418*/ 	.byte	0x04, 0x1c
        /*041a*/ 	.short	(.L_2949 - .L_2948)


	//   ....[0]....
.L_2948:
        /*041c*/ 	.word	0x00009760


	//----- nvinfo : EIATTR_MAX_THREADS
	.align		4
.L_2949:
        /*0420*/ 	.byte	0x04, 0x05
        /*0422*/ 	.short	(.L_2951 - .L_2950)
.L_2950:
        /*0424*/ 	.word	0x00000080
        /*0428*/ 	.word	0x00000001
        /*042c*/ 	.word	0x00000001


	//----- nvinfo : EIATTR_CBANK_PARAM_SIZE
	.align		4
.L_2951:
        /*0430*/ 	.byte	0x03, 0x19
        /*0432*/ 	.short	0x0128


	//----- nvinfo : EIATTR_PARAM_CBANK
	.align		4
        /*0434*/ 	.byte	0x04, 0x0a
        /*0436*/ 	.short	(.L_2953 - .L_2952)
	.align		4
.L_2952:
        /*0438*/ 	.word	index@(.nv.constant0._ZN10layer_norm13ln_bwd_kernelINS_13Kernel_traitsIf13__nv_bfloat16fS2_fjLj4096ELj1ELj1ELj4ELj16ENS_18Kernel_traits_baseILj4096EfS2_fS2_fjLj128EEEEELb1ELb1ELb0ELb1EEEvNS_9BwdParamsE)
        /*043c*/ 	.short	0x0380
        /*043e*/ 	.short	0x0128


	//----- nvinfo : EIATTR_SW_WAR
	.align		4
.L_2953:
        /*0440*/ 	.byte	0x04, 0x36
        /*0442*/ 	.short	(.L_2955 - .L_2954)
.L_2954:
        /*0444*/ 	.word	0x00000008
.L_2955:


//--------------------- .nv.info._ZN10layer_norm22ln_bwd_finalize_kernelINS_22Kernel_traits_finalizeILj4096Ef13__nv_bfloat16fS2_fjLb1ELj1024ELj4ENS_18Kernel_traits_baseILj4096EfS2_fS2_fjLj1024EEEEELb1ELb0EEEvNS_9BwdParamsE --------------------------
	.section	.nv.info._ZN10layer_norm22ln_bwd_finalize_kernelINS_22Kernel_traits_finalizeILj4096Ef13__nv_bfloat16fS2_fjLb1ELj1024ELj4ENS_18Kernel_traits_baseILj4096EfS2_fS2_fjLj1024EEEEELb1ELb0EEEvNS_9BwdParamsE,"",@"SHT_CUDA_INFO"
	.sectionflags	@""
	.align	4


	//----- nvinfo : EIATTR_CUDA_API_VERSION
	.align		4
        /*0000*/ 	.byte	0x04, 0x37
        /*0002*/ 	.short	(.L_2957 - .L_2956)
.L_2956:
        /*0004*/ 	.word	0x00000082


	//----- nvinfo : EIATTR_KPARAM_INFO
	.align		4
.L_2957:
        /*0008*/ 	.byte	0x04, 0x17
        /*000a*/ 	.short	(.L_2959 - .L_2958)
.L_2958:
        /*000c*/ 	.word	0x00000000
        /*0010*/ 	.short	0x0000
        /*0012*/ 	.short	0x0000
        /*0014*/ 	.byte	0x00, 0xf0, 0xa1, 0x04


	//----- nvinfo : EIATTR_SPARSE_MMA_MASK
	.align		4
.L_2959:
        /*0018*/ 	.byte	0x03, 0x50
        /*001a*/ 	.short	0x0000


	//----- nvinfo : EIATTR_MAXREG_COUNT
	.align		4
        /*001c*/ 	.byte	0x03, 0x1b
        /*001e*/ 	.short	0x0040


	//----- nvinfo : EIATTR_NUM_BARRIERS
	.align		4
        /*0020*/ 	.byte	0x02, 0x4c
        /*0022*/ 	.byte	0x01
	.zero		1


	//----- nvinfo : EIATTR_MERCURY_ISA_VERSION
	.align		4
        /*0024*/ 	.byte	0x03, 0x5f
        /*0026*/ 	.short	0x0101


	//----- nvinfo : EIATTR_COOP_GROUP_MASK_REGIDS
	.align		4
        /*0028*/ 	.byte	0x04, 0x29
        /*002a*/ 	.short	(.L_2961 - .L_2960)


	//   ....[0]....
.L_2960:
        /*002c*/ 	.word	0xffffffff


	//   ....[1]....
        /*0030*/ 	.word	0xffffffff


	//   ....[2]....
        /*0034*/ 	.word	0xffffffff


	//   ....[3]....
        /*0038*/ 	.word	0xffffffff


	//   ....[4]....
        /*003c*/ 	.word	0xffffffff


	//   ....[5]....
        /*0040*/ 	.word	0xffffffff


	//   ....[6]....
        /*0044*/ 	.word	0xffffffff


	//   ....[7]....
        /*0048*/ 	.word	0xffffffff


	//   ....[8]....
        /*004c*/ 	.word	0xffffffff


	//   ....[9]....
        /*0050*/ 	.word	0xffffffff


	//   ....[10]....
        /*0054*/ 	.word	0xffffffff


	//   ....[11]....
        /*0058*/ 	.word	0xffffffff


	//   ....[12]....
        /*005c*/ 	.word	0xffffffff


	//   ....[13]....
        /*0060*/ 	.word	0xffffffff


	//   ....[14]....
        /*0064*/ 	.word	0xffffffff


	//----- nvinfo : EIATTR_COOP_GROUP_INSTR_OFFSETS
	.align		4
.L_2961:
        /*0068*/ 	.byte	0x04, 0x28
        /*006a*/ 	.short	(.L_2963 - .L_2962)


	//   ....[0]....
.L_2962:
        /*006c*/ 	.word	0x00001040


	//   ....[1]....
        /*0070*/ 	.word	0x00001050


	//   ....[2]....
        /*0074*/ 	.word	0x00001060


	//   ....[3]....
        /*0078*/ 	.word	0x00001090


	//   ....[4]....
        /*007c*/ 	.word	0x000010b0


	//   ....[5]....
        /*0080*/ 	.word	0x000010c0


	//   ....[6]....
        /*0084*/ 	.word	0x000010f0


	//   ....[7]....
        /*0088*/ 	.word	0x00001110


	//   ....[8]....
        /*008c*/ 	.word	0x00001120


	//   ....[9]....
        /*0090*/ 	.word	0x00001160


	//   ....[10]....
        /*0094*/ 	.word	0x00001190


	//   ....[11]....
        /*0098*/ 	.word	0x000011a0


	//   ....[12]....
        /*009c*/ 	.word	0x000011e0


	//   ....[13]....
        /*00a0*/ 	.word	0x00001200


	//   ....[14]....
        /*00a4*/ 	.word	0x00001210


	//----- nvinfo : EIATTR_VRC_CTA_INIT_COUNT
	.align		4
.L_2963:
        /*00a8*/ 	.byte	0x02, 0x4a
	.zero		1
	.zero		1


	//----- nvinfo : EIATTR_EXIT_INSTR_OFFSETS
	.align		4
        /*00ac*/ 	.byte	0x04, 0x1c
        /*00ae*/ 	.short	(.L_2965 - .L_2964)


	//   ....[0]....
.L_2964:
        /*00b0*/ 	.word	0x00000060


	//   ....[1]....
        /*00b4*/ 	.word	0x00001290


	//   ....[2]....
        /*00b8*/ 	.word	0x000012c0


	//   ....[3]....
        /*00bc*/ 	.word	0x000013a0


	//----- nvinfo : EIATTR_MAX_THREADS
	.align		4
.L_2965:
        /*00c0*/ 	.byte	0x04, 0x05
        /*00c2*/ 	.short	(.L_2967 - .L_2966)
.L_2966:
        /*00c4*/ 	.word	0x00000400
        /*00c8*/ 	.word	0x00000001
        /*00cc*/ 	.word	0x00000001


	//----- nvinfo : EIATTR_CRS_STACK_SIZE
	.align		4
.L_2967:
        /*00d0*/ 	.byte	0x04, 0x1e
        /*00d2*/ 	.short	(.L_2969 - .L_2968)
.L_2968:
        /*00d4*/ 	.word	0x00000000


	//----- nvinfo : EIATTR_CBANK_PARAM_SIZE
	.align		4
.L_2969:
        /*00d8*/ 	.byte	0x03, 0x19
        /*00da*/ 	.short	0x0128


	//----- nvinfo : EIATTR_PARAM_CBANK
	.align		4
        /*00dc*/ 	.byte	0x04, 0x0a
        /*00de*/ 	.short	(.L_2971 - .L_2970)
	.align		4
.L_2970:
        /*00e0*/ 	.word	index@(.nv.constant0._ZN10layer_norm22ln_bwd_finalize_kernelINS_22Kernel_traits_finalizeILj4096Ef13__nv_bfloat16fS2_fjLb1ELj1024ELj4ENS_18Kernel_traits_baseILj4096EfS2_fS2_fjLj1024EEEEELb1ELb0EEEvNS_9BwdParamsE)
        /*00e4*/ 	.short	0x0380
        /*00e6*/ 	.short	0x0128


	//----- nvinfo : EIATTR_SW_WAR
	.align		4
.L_2971:
        /*00e8*/ 	.byte	0x04, 0x36
        /*00ea*/ 	.short	(.L_2973 - .L_2972)
.L_2972:
        /*00ec*/ 	.word	0x00000008
.L_2973:


//--------------------- .nv.info._ZN10layer_norm13ln_bwd_kernelINS_13Kernel_traitsIf13__nv_bfloat16fS2_fjLj4096ELj1ELj1ELj4ELj16ENS_18Kernel_traits_baseILj4096EfS2_fS2_fjLj128EEEEELb1ELb1ELb1ELb0EEEvNS_9BwdParamsE --------------------------
	.section	.nv.info._ZN10layer_norm13ln_bwd_kernelINS_13Kernel_traitsIf13__nv_bfloat16fS2_fjLj4096ELj1ELj1ELj4ELj16ENS_18Kernel_traits_baseILj4096EfS2_fS2_fjLj128EEEEELb1ELb1ELb1ELb0EEEvNS_9BwdParamsE,"",@"SHT_CUDA_INFO"
	.sectionflags	@""
	.align	4


	//----- nvinfo : EIATTR_CUDA_API_VERSION
	.align		4
        /*0000*/ 	.byte	0x04, 0x37
        /*0002*/ 	.short	(.L_2975 - .L_2974)
.L_2974:
        /*0004*/ 	.word	0x00000082


	//----- nvinfo : EIATTR_KPARAM_INFO
	.align		4
.L_2975:
        /*0008*/ 	.byte	0x04, 0x17
        /*000a*/ 	.short	(.L_2977 - .L_2976)
.L_2976:
        /*000c*/ 	.word	0x00000000
        /*0010*/ 	.short	0x0000
        /*0012*/ 	.short	0x0000
        /*0014*/ 	.byte	0x00, 0xf0, 0xa1, 0x04


	//----- nvinfo : EIATTR_SPARSE_MMA_MASK
	.align		4
.L_2977:
        /*0018*/ 	.byte	0x03, 0x50
        /*001a*/ 	.short	0x0000


	//----- nvinfo : EIATTR_MAXREG_COUNT
	.align		4
        /*001c*/ 	.byte	0x03, 0x1b
        /*001e*/ 	.short	0x00ff


	//----- nvinfo : EIATTR_NUM_BARRIERS
	.align		4
        /*0020*/ 	.byte	0x02, 0x4c
        /*0022*/ 	.byte	0x01
	.zero		1


	//----- nvinfo : EIATTR_ANNOTATIONS
	.align		4
        /*0024*/ 	.byte	0x04, 0x55
        /*0026*/ 	.short	(.L_2979 - .L_2978)


	//   ....[0]....
.L_2978:
        /* <DEDUP_REMOVED lines=72> */


	//----- nvinfo : EIATTR_MERCURY_ISA_VERSION
	.align		4
.L_2979:
        /*0490*/ 	.byte	0x03, 0x5f
        /*0492*/ 	.short	0x0101


	//----- nvinfo : EIATTR_COOP_GROUP_MASK_REGIDS
	.align		4
        /*0494*/ 	.byte	0x04, 0x29
        /*0496*/ 	.short	(.L_2981 - .L_2980)


	//   ....[0]....
.L_2980:
        /*0498*/ 	.word	0xffffffff


	//   ....[1]....
        /*049c*/ 	.word	0xffffffff


	//   ....[2]....
        /*04a0*/ 	.word	0xffffffff


	//   ....[3]....
        /*04a4*/ 	.word	0xffffffff


	//   ....[4]....
        /*04a8*/ 	.word	0xffffffff


	//   ....[5]....
        /*04ac*/ 	.word	0xffffffff


	//   ....[6]....
        /*04b0*/ 	.word	0xffffffff


	//   ....[7]....
        /*04b4*/ 	.word	0xffffffff


	//   ....[8]....
        /*04b8*/ 	.word	0xffffffff


	//   ....[9]....
        /*04bc*/ 	.word	0xffffffff


	//----- nvinfo : EIATTR_COOP_GROUP_INSTR_OFFSETS
	.align		4
.L_2981:
        /*04c0*/ 	.byte	0x04, 0x28
        /*04c2*/ 	.short	(.L_2983 - .L_2982)


	//   ....[0]....
.L_2982:
        /*04c4*/ 	.word	0x00002e60


	//   ....[1]....
        /*04c8*/ 	.word	0x00002e80


	//   ....[2]....
        /*04cc*/ 	.word	0x00002ec0


	//   ....[3]....
        /*04d0*/ 	.word	0x00002ef0


	//   ....[4]....
        /*04d4*/ 	.word	0x00002f10


	//   ....[5]....
        /*04d8*/ 	.word	0x00002f30


	//   ....[6]....
        /*04dc*/ 	.word	0x00002f50


	//   ....[7]....
        /*04e0*/ 	.word	0x00002f70


	//   ....[8]....
        /*04e4*/ 	.word	0x00002f90


	//   ....[9]....
        /*04e8*/ 	.word	0x00002fb0


	//----- nvinfo : EIATTR_VRC_CTA_INIT_COUNT
	.align		4
.L_2983:
        /*04ec*/ 	.byte	0x02, 0x4a
	.zero		1
	.zero		1


	//----- nvinfo : EIATTR_EXIT_INSTR_OFFSETS
	.align		4
        /*04f0*/ 	.byte	0x04, 0x1c
        /*04f2*/ 	.short	(.L_2985 - .L_2984)


	//   ....[0]....
.L_2984:
        /*04f4*/ 	.word	0x00010ef0


	//   ....[1]....
        /*04f8*/ 	.word	0x00010fc0


	//----- nvinfo : EIATTR_MAX_THREADS
	.align		4
.L_2985:
        /*04fc*/ 	.byte	0x04, 0x05
        /*04fe*/ 	.short	(.L_2987 - .L_2986)
.L_2986:
        /*0500*/ 	.word	0x00000080
        /*0504*/ 	.word	0x00000001
        /*0508*/ 	.word	0x00000001


	//----- nvinfo : EIATTR_CRS_STACK_SIZE
	.align		4
.L_2987:
        /*050c*/ 	.byte	0x04, 0x1e
        /*050e*/ 	.short	(.L_2989 - .L_2988)
.L_2988:
        /*0510*/ 	.word	0x00000000


	//----- nvinfo : EIATTR_CBANK_PARAM_SIZE
	.align		4
.L_2989:
        /*0514*/ 	.byte	0x03, 0x19
        /*0516*/ 	.short	0x0128


	//----- nvinfo : EIATTR_PARAM_CBANK
	.align		4
        /*0518*/ 	.byte	0x04, 0x0a
        /*051a*/ 	.short	(.L_2991 - .L_2990)
	.align		4
.L_2990:
        /*051c*/ 	.word	index@(.nv.constant0._ZN10layer_norm13ln_bwd_kernelINS_13Kernel_traitsIf13__nv_bfloat16fS2_fjLj4096ELj1ELj1ELj4ELj16ENS_18Kernel_traits_baseILj4096EfS2_fS2_fjLj128EEEEELb1ELb1ELb1ELb0EEEvNS_9BwdParamsE)
        /*0520*/ 	.short	0x0380
        /*0522*/ 	.short	0x0128


	//----- nvinfo : EIATTR_SW_WAR
	.align		4
.L_2991:
        /*0524*/ 	.byte	0x04, 0x36
        /*0526*/ 	.short	(.L_2993 - .L_2992)
.L_2992:
        /*0528*/ 	.word	0x00000008
.L_2993:


//--------------------- .nv.info._ZN10layer_norm22ln_bwd_finalize_kernelINS_22Kernel_traits_finalizeILj4096Ef13__nv_bfloat16fS2_fjLb1ELj1024ELj4ENS_18Kernel_traits_baseILj4096EfS2_fS2_fjLj1024EEEEELb1ELb1EEEvNS_9BwdParamsE --------------------------
	.section	.nv.info._ZN10layer_norm22ln_bwd_finalize_kernelINS_22Kernel_traits_finalizeILj4096Ef13__nv_bfloat16fS2_fjLb1ELj1024ELj4ENS_18Kernel_traits_baseILj4096EfS2_fS2_fjLj1024EEEEELb1ELb1EEEvNS_9BwdParamsE,"",@"SHT_CUDA_INFO"
	.sectionflags	@""
	.align	4


	//----- nvinfo : EIATTR_CUDA_API_VERSION
	.align		4
        /*0000*/ 	.byte	0x04, 0x37
        /*0002*/ 	.short	(.L_2995 - .L_2994)
.L_2994:
        /*0004*/ 	.word	0x00000082


	//----- nvinfo : EIATTR_KPARAM_INFO
	.align		4
.L_2995:
        /*0008*/ 	.byte	0x04, 0x17
        /*000a*/ 	.short	(.L_2997 - .L_2996)
.L_2996:
        /*000c*/ 	.word	0x00000000
        /*0010*/ 	.short	0x0000
        /*0012*/ 	.short	0x0000
        /*0014*/ 	.byte	0x00, 0xf0, 0xa1, 0x04


	//----- nvinfo : EIATTR_SPARSE_MMA_MASK
	.align		4
.L_2997:
        /*0018*/ 	.byte	0x03, 0x50
        /*001a*/ 	.short	0x0000


	//----- nvinfo : EIATTR_MAXREG_COUNT
	.align		4
        /*001c*/ 	.byte	0x03, 0x1b
        /*001e*/ 	.short	0x0040


	//----- nvinfo : EIATTR_NUM_BARRIERS
	.align		4
        /*0020*/ 	.byte	0x02, 0x4c
        /*0022*/ 	.byte	0x01
	.zero		1


	//----- nvinfo : EIATTR_MERCURY_ISA_VERSION
	.align		4
        /*0024*/ 	.byte	0x03, 0x5f
        /*0026*/ 	.short	0x0101


	//----- nvinfo : EIATTR_COOP_GROUP_MASK_REGIDS
	.align		4
        /*0028*/ 	.byte	0x04, 0x29
        /*002a*/ 	.short	(.L_2999 - .L_2998)


	//   ....[0]....
.L_2998:
        /*002c*/ 	.word	0xffffffff


	//   ....[1]....
        /*0030*/ 	.word	0xffffffff


	//   ....[2]....
        /*0034*/ 	.word	0xffffffff


	//   ....[3]....
        /*0038*/ 	.word	0xffffffff


	//   ....[4]....
        /*003c*/ 	.word	0xffffffff


	//   ....[5]....
        /*0040*/ 	.word	0xffffffff


	//   ....[6]....
        /*0044*/ 	.word	0xffffffff


	//   ....[7]....
        /*0048*/ 	.word	0xffffffff


	//   ....[8]....
        /*004c*/ 	.word	0xffffffff


	//   ....[9]....
        /*0050*/ 	.word	0xffffffff


	//   ....[10]....
        /*0054*/ 	.word	0xffffffff


	//   ....[11]....
        /*0058*/ 	.word	0xffffffff


	//   ....[12]....
        /*005c*/ 	.word	0xffffffff


	//   ....[13]....
        /*0060*/ 	.word	0xffffffff


	//   ....[14]....
        /*0064*/ 	.word	0xffffffff


	//----- nvinfo : EIATTR_COOP_GROUP_INSTR_OFFSETS
	.align		4
.L_2999:
        /*0068*/ 	.byte	0x04, 0x28
        /*006a*/ 	.short	(.L_3001 - .L_3000)


	//   ....[0]....
.L_3000:
        /*006c*/ 	.word	0x00001090


	//   ....[1]....
        /*0070*/ 	.word	0x000010a0


	//   ....[2]....
        /*0074*/ 	.word	0x000010b0


	//   ....[3]....
        /*0078*/ 	.word	0x000010e0


	//   ....[4]....
        /*007c*/ 	.word	0x00001100


	//   ....[5]....
        /*0080*/ 	.word	0x00001110


	//   ....[6]....
        /*0084*/ 	.word	0x00001140


	//   ....[7]....
        /*0088*/ 	.word	0x00001160


	//   ....[8]....
        /*008c*/ 	.word	0x00001170


	//   ....[9]....
        /*0090*/ 	.word	0x000011a0


	//   ....[10]....
        /*0094*/ 	.word	0x000011c0


	//   ....[11]....
        /*0098*/ 	.word	0x000011d0


	//   ....[12]....
        /*009c*/ 	.word	0x00001210


	//   ....[13]....
        /*00a0*/ 	.word	0x00001230


	//   ....[14]....
        /*00a4*/ 	.word	0x00001240


	//----- nvinfo : EIATTR_VRC_CTA_INIT_COUNT
	.align		4
.L_3001:
        /*00a8*/ 	.byte	0x02, 0x4a
	.zero		1
	.zero		1


	//----- nvinfo : EIATTR_EXIT_INSTR_OFFSETS
	.align		4
        /*00ac*/ 	.byte	0x04, 0x1c
        /*00ae*/ 	.short	(.L_3003 - .L_3002)


	//   ....[0]....
.L_3002:
        /*00b0*/ 	.word	0x00000060


	//   ....[1]....
        /*00b4*/ 	.word	0x000012c0


	//   ....[2]....
        /*00b8*/ 	.word	0x000013b0


	//----- nvinfo : EIATTR_MAX_THREADS
	.align		4
.L_3003:
        /*00bc*/ 	.byte	0x04, 0x05
        /*00be*/ 	.short	(.L_3005 - .L_3004)
.L_3004:
        /*00c0*/ 	.word	0x00000400
        /*00c4*/ 	.word	0x00000001
        /*00c8*/ 	.word	0x00000001


	//----- nvinfo : EIATTR_CRS_STACK_SIZE
	.align		4
.L_3005:
        /*00cc*/ 	.byte	0x04, 0x1e
        /*00ce*/ 	.short	(.L_3007 - .L_3006)
.L_3006:
        /*00d0*/ 	.word	0x00000000


	//----- nvinfo : EIATTR_CBANK_PARAM_SIZE
	.align		4
.L_3007:
        /*00d4*/ 	.byte	0x03, 0x19
        /*00d6*/ 	.short	0x0128


	//----- nvinfo : EIATTR_PARAM_CBANK
	.align		4
        /*00d8*/ 	.byte	0x04, 0x0a
        /*00da*/ 	.short	(.L_3009 - .L_3008)
	.align		4
.L_3008:
        /*00dc*/ 	.word	index@(.nv.constant0._ZN10layer_norm22ln_bwd_finalize_kernelINS_22Kernel_traits_finalizeILj4096Ef13__nv_bfloat16fS2_fjLb1ELj1024ELj4ENS_18Kernel_traits_baseILj4096EfS2_fS2_fjLj1024EEEEELb1ELb1EEEvNS_9BwdParamsE)
        /*00e0*/ 	.short	0x0380
        /*00e2*/ 	.short	0x0128


	//----- nvinfo : EIATTR_SW_WAR
	.align		4
.L_3009:
        /*00e4*/ 	.byte	0x04, 0x36
        /*00e6*/ 	.short	(.L_3011 - .L_3010)
.L_3010:
        /*00e8*/ 	.word	0x00000008
.L_3011:


//--------------------- .nv.info._ZN10layer_norm13ln_bwd_kernelINS_13Kernel_traitsIf13__nv_bfloat16fS2_fjLj4096ELj1ELj1ELj4ELj16ENS_18Kernel_traits_baseILj4096EfS2_fS2_fjLj128EEEEELb1ELb1ELb1ELb1EEEvNS_9BwdParamsE --------------------------
	.section	.nv.info._ZN10layer_norm13ln_bwd_kernelINS_13Kernel_traitsIf13__nv_bfloat16fS2_fjLj4096ELj1ELj1ELj4ELj16ENS_18Kernel_traits_baseILj4096EfS2_fS2_fjLj128EEEEELb1ELb1ELb1ELb1EEEvNS_9BwdParamsE,"",@"SHT_CUDA_INFO"
	.sectionflags	@""
	.align	4


	//----- nvinfo : EIATTR_CUDA_API_VERSION
	.align		4
        /*0000*/ 	.byte	0x04, 0x37
        /*0002*/ 	.short	(.L_3013 - .L_3012)
.L_3012:
        /*0004*/ 	.word	0x00000082


	//----- nvinfo : EIATTR_KPARAM_INFO
	.align		4
.L_3013:
        /*0008*/ 	.byte	0x04, 0x17
        /*000a*/ 	.short	(.L_3015 - .L_3014)
.L_3014:
        /*000c*/ 	.word	0x00000000
        /*0010*/ 	.short	0x0000
        /*0012*/ 	.short	0x0000
        /*0014*/ 	.byte	0x00, 0xf0, 0xa1, 0x04


	//----- nvinfo : EIATTR_SPARSE_MMA_MASK
	.align		4
.L_3015:
        /*0018*/ 	.byte	0x03, 0x50
        /*001a*/ 	.short	0x0000


	//----- nvinfo : EIATTR_MAXREG_COUNT
	.align		4
        /*001c*/ 	.byte	0x03, 0x1b
        /*001e*/ 	.short	0x00ff


	//----- nvinfo : EIATTR_NUM_BARRIERS
	.align		4
        /*0020*/ 	.byte	0x02, 0x4c
        /*0022*/ 	.byte	0x01
	.zero		1


	//----- nvinfo : EIATTR_ANNOTATIONS
	.align		4
        /*0024*/ 	.byte	0x04, 0x55
        /*0026*/ 	.short	(.L_3017 - .L_3016)


	//   ....[0]....
.L_3016:
        /* <DEDUP_REMOVED lines=44> */


	//----- nvinfo : EIATTR_MERCURY_ISA_VERSION
	.align		4
.L_3017:
        /*02d8*/ 	.byte	0x03, 0x5f
        /*02da*/ 	.short	0x0101


	//----- nvinfo : EIATTR_COOP_GROUP_MASK_REGIDS
	.align		4
        /*02dc*/ 	.byte	0x04, 0x29
        /*02de*/ 	.short	(.L_3019 - .L_3018)


	//   ....[0]....
.L_3018:
        /*02e0*/ 	.word	0xffffffff


	//   ....[1]....
        /*02e4*/ 	.word	0xffffffff


	//   ....[2]....
        /*02e8*/ 	.word	0xffffffff


	//   ....[3]....
        /*02ec*/ 	.word	0xffffffff


	//   ....[4]....
        /*02f0*/ 	.word	0xffffffff


	//   ....[5]....
        /*02f4*/ 	.word	0xffffffff


	//   ....[6]....
        /*02f8*/ 	.word	0xffffffff


	//   ....[7]....
        /*02fc*/ 	.word	0xffffffff


	//   ....[8]....
        /*0300*/ 	.word	0xffffffff


	//   ....[9]....
        /*0304*/ 	.word	0xffffffff


	//----- nvinfo : EIATTR_COOP_GROUP_INSTR_OFFSETS
	.align		4
.L_3019:
        /*0308*/ 	.byte	0x04, 0x28
        /*030a*/ 	.short	(.L_3021 - .L_3020)


	//   ....[0]....
.L_3020:
        /*030c*/ 	.word	0x00002590


	//   ....[1]....
        /*0310*/ 	.word	0x000025a0


	//   ....[2]....
        /*0314*/ 	.word	0x000025e0


	//   ....[3]....
        /*0318*/ 	.word	0x000025f0


	//   ....[4]....
        /*031c*/ 	.word	0x00002640


	//   ....[5]....
        /*0320*/ 	.word	0x00002650


	//   ....[6]....
        /*0324*/ 	.word	0x00002680


	//   ....[7]....
        /*0328*/ 	.word	0x00002690


	//   ....[8]....
        /*032c*/ 	.word	0x000026c0


	//   ....[9]....
        /*0330*/ 	.word	0x000026d0


	//----- nvinfo : EIATTR_VRC_CTA_INIT_COUNT
	.align		4
.L_3021:
        /*0334*/ 	.byte	0x02, 0x4a
	.zero		1
	.zero		1


	//----- nvinfo : EIATTR_EXIT_INSTR_OFFSETS
	.align		4
        /*0338*/ 	.byte	0x04, 0x1c
        /*033a*/ 	.short	(.L_3023 - .L_3022)


	//   ....[0]....
.L_3022:
        /*033c*/ 	.word	0x0000f860


	//----- nvinfo : EIATTR_MAX_THREADS
	.align		4
.L_3023:
        /*0340*/ 	.byte	0x04, 0x05
        /*0342*/ 	.short	(.L_3025 - .L_3024)
.L_3024:
        /*0344*/ 	.word	0x00000080
        /*0348*/ 	.word	0x00000001
        /*034c*/ 	.word	0x00000001


	//----- nvinfo : EIATTR_CRS_STACK_SIZE
	.align		4
.L_3025:
        /*0350*/ 	.byte	0x04, 0x1e
        /*0352*/ 	.short	(.L_3027 - .L_3026)
.L_3026:
        /*0354*/ 	.word	0x00000000


	//----- nvinfo : EIATTR_CBANK_PARAM_SIZE
	.align		4
.L_3027:
        /*0358*/ 	.byte	0x03, 0x19
        /*035a*/ 	.short	0x0128


	//----- nvinfo : EIATTR_PARAM_CBANK
	.align		4
        /*035c*/ 	.byte	0x04, 0x0a
        /*035e*/ 	.short	(.L_3029 - .L_3028)
	.align		4
.L_3028:
        /*0360*/ 	.word	index@(.nv.constant0._ZN10layer_norm13ln_bwd_kernelINS_13Kernel_traitsIf13__nv_bfloat16fS2_fjLj4096ELj1ELj1ELj4ELj16ENS_18Kernel_traits_baseILj4096EfS2_fS2_fjLj128EEEEELb1ELb1ELb1ELb1EEEvNS_9BwdParamsE)
        /*0364*/ 	.short	0x0380
        /*0366*/ 	.short	0x0128


	//----- nvinfo : EIATTR_SW_WAR
	.align		4
.L_3029:
        /*0368*/ 	.byte	0x04, 0x36
        /*036a*/ 	.short	(.L_3031 - .L_3030)
.L_3030:
        /*036c*/ 	.word	0x00000008
.L_3031:


//--------------------- .nv.info._ZN10layer_norm13ln_bwd_kernelINS_13Kernel_traitsIf6__halfS2_S2_fjLj4096ELj1ELj1ELj4ELj16ENS_18Kernel_traits_baseILj4096EfS2_S2_S2_fjLj128EEEEELb0ELb0ELb0ELb0EEEvNS_9BwdParamsE --------------------------
	.section	.nv.info._ZN10layer_norm13ln_bwd_kernelINS_13Kernel_traitsIf6__halfS2_S2_fjLj4096ELj1ELj1ELj4ELj16ENS_18Kernel_traits_baseILj4096EfS2_S2_S2_fjLj128EEEEELb0ELb0ELb0ELb0EEEvNS_9BwdParamsE,"",@"SHT_CUDA_INFO"
	.sectionflags	@""
	.align	4


	//----- nvinfo : EIATTR_CUDA_API_VERSION
	.align		4
        /*0000*/ 	.byte	0x04, 0x37
        /*0002*/ 	.short	(.L_3033 - .L_3032)
.L_3032:
        /*0004*/ 	.word	0x00000082


	//----- nvinfo : EIATTR_KPARAM_INFO
	.align		4
.L_3033:
        /*0008*/ 	.byte	0x04, 0x17
        /*000a*/ 	.short	(.L_3035 - .L_3034)
.L_3034:
        /*000c*/ 	.word	0x00000000
        /*0010*/ 	.short	0x0000
        /*0012*/ 	.short	0x0000
        /*0014*/ 	.byte	0x00, 0xf0, 0xa1, 0x04


	//----- nvinfo : EIATTR_SPARSE_MMA_MASK
	.align		4
.L_3035:
        /*0018*/ 	.byte	0x03, 0x50
        /*001a*/ 	.short	0x0000


	//----- nvinfo : EIATTR_MAXREG_COUNT
	.align		4
        /*001c*/ 	.byte	0x03, 0x1b
        /*001e*/ 	.short	0x00ff


	//----- nvinfo : EIATTR_NUM_BARRIERS
	.align		4
        /*0020*/ 	.byte	0x02, 0x4c
        /*0022*/ 	.byte	0x01
	.zero		1


	//----- nvinfo : EIATTR_MERCURY_ISA_VERSION
	.align		4
        /*0024*/ 	.byte	0x03, 0x5f
        /*0026*/ 	.short	0x0101


	//----- nvinfo : EIATTR_COOP_GROUP_MASK_REGIDS
	.align		4
        /*0028*/ 	.byte	0x04, 0x29
        /*002a*/ 	.short	(.L_3037 - .L_3036)


	//   ....[0]....
.L_3036:
        /*002c*/ 	.word	0xffffffff


	//   ....[1]....
        /*0030*/ 	.word	0xffffffff


	//   ....[2]....
        /*0034*/ 	.word	0xffffffff


	//   ....[3]....
        /*0038*/ 	.word	0xffffffff


	//   ....[4]....
        /*003c*/ 	.word	0xffffffff


	//   ....[5]....
        /*0040*/ 	.word	0xffffffff


	//   ....[6]....
        /*0044*/ 	.word	0xffffffff


	//   ....[7]....
        /*0048*/ 	.word	0xffffffff


	//   ....[8]....
        /*004c*/ 	.word	0xffffffff


	//   ....[9]....
        /*0050*/ 	.word	0xffffffff


	//----- nvinfo : EIATTR_COOP_GROUP_INSTR_OFFSETS
	.align		4
.L_3037:
        /*0054*/ 	.byte	0x04, 0x28
        /*0056*/ 	.short	(.L_3039 - .L_3038)


	//   ....[0]....
.L_3038:
        /*0058*/ 	.word	0x00001e10


	//   ....[1]....
        /*005c*/ 	.word	0x00001e90


	//   ....[2]....
        /*0060*/ 	.word	0x00001ec0


	//   ....[3]....
        /*0064*/ 	.word	0x00001f00


	//   ....[4]....
        /*0068*/ 	.word	0x00001f20


	//   ....[5]....
        /*006c*/ 	.word	0x00001f50


	//   ....[6]....
        /*0070*/ 	.word	0x00001f70


	//   ....[7]....
        /*0074*/ 	.word	0x00001fb0


	//   ....[8]....
        /*0078*/ 	.word	0x00001fd0


	//   ....[9]....
        /*007c*/ 	.word	0x00001ff0


	//----- nvinfo : EIATTR_VRC_CTA_INIT_COUNT
	.align		4
.L_3039:
        /*0080*/ 	.byte	0x02, 0x4a
	.zero		1
	.zero		1


	//----- nvinfo : EIATTR_EXIT_INSTR_OFFSETS
	.align		4
        /*0084*/ 	.byte	0x04, 0x1c
        /*0086*/ 	.short	(.L_3041 - .L_3040)


	//   ....[0]....
.L_3040:
        /*0088*/ 	.word	0x00005560


	//   ....[1]....
        /*008c*/ 	.word	0x00005600


	//----- nvinfo : EIATTR_MAX_THREADS
	.align		4
.L_3041:
        /*0090*/ 	.byte	0x04, 0x05
        /*0092*/ 	.short	(.L_3043 - .L_3042)
.L_3042:
        /*0094*/ 	.word	0x00000080
        /*0098*/ 	.word	0x00000001
        /*009c*/ 	.word	0x00000001


	//----- nvinfo : EIATTR_CRS_STACK_SIZE
	.align		4
.L_3043:
        /*00a0*/ 	.byte	0x04, 0x1e
        /*00a2*/ 	.short	(.L_3045 - .L_3044)
.L_3044:
        /*00a4*/ 	.word	0x00000000


	//----- nvinfo : EIATTR_CBANK_PARAM_SIZE
	.align		4
.L_3045:
        /*00a8*/ 	.byte	0x03, 0x19
        /*00aa*/ 	.short	0x0128


	//----- nvinfo : EIATTR_PARAM_CBANK
	.align		4
        /*00ac*/ 	.byte	0x04, 0x0a
        /*00ae*/ 	.short	(.L_3047 - .L_3046)
	.align		4
.L_3046:
        /*00b0*/ 	.word	index@(.nv.constant0._ZN10layer_norm13ln_bwd_kernelINS_13Kernel_traitsIf6__halfS2_S2_fjLj4096ELj1ELj1ELj4ELj16ENS_18Kernel_traits_baseILj4096EfS2_S2_S2_fjLj128EEEEELb0ELb0ELb0ELb0EEEvNS_9BwdParamsE)
        /*00b4*/ 	.short	0x0380
        /*00b6*/ 	.short	0x0128


	//----- nvinfo : EIATTR_SW_WAR
	.align		4
.L_3047:
        /*00b8*/ 	.byte	0x04, 0x36
        /*00ba*/ 	.short	(.L_3049 - .L_3048)
.L_3048:
        /*00bc*/ 	.word	0x00000008
.L_3049:


//--------------------- .nv.info._ZN10layer_norm13ln_bwd_kernelINS_13Kernel_traitsIf6__halfS2_S2_fjLj4096ELj1ELj1ELj4ELj16ENS_18Kernel_traits_baseILj4096EfS2_S2_S2_fjLj128EEEEELb0ELb0ELb0ELb1EEEvNS_9BwdParamsE --------------------------
	.section	.nv.info._ZN10layer_norm13ln_bwd_kernelINS_13Kernel_traitsIf6__halfS2_S2_fjLj4096ELj1ELj1ELj4ELj16ENS_18Kernel_traits_baseILj4096EfS2_S2_S2_fjLj128EEEEELb0ELb0ELb0ELb1EEEvNS_9BwdParamsE,"",@"SHT_CUDA_INFO"
	.sectionflags	@""
	.align	4


	//----- nvinfo : EIATTR_CUDA_API_VERSION
	.align		4
        /*0000*/ 	.byte	0x04, 0x37
        /*0002*/ 	.short	(.L_3051 - .L_3050)
.L_3050:
        /*0004*/ 	.word	0x00000082


	//----- nvinfo : EIATTR_KPARAM_INFO
	.align		4
.L_3051:
        /*0008*/ 	.byte	0x04, 0x17
        /*000a*/ 	.short	(.L_3053 - .L_3052)
.L_3052:
        /*000c*/ 	.word	0x00000000
        /*0010*/ 	.short	0x0000
        /*0012*/ 	.short	0x0000
        /*0014*/ 	.byte	0x00, 0xf0, 0xa1, 0x04


	//----- nvinfo : EIATTR_SPARSE_MMA_MASK
	.align		4
.L_3053:
        /*0018*/ 	.byte	0x03, 0x50
        /*001a*/ 	.short	0x0000


	//----- nvinfo : EIATTR_MAXREG_COUNT
	.align		4
        /*001c*/ 	.byte	0x03, 0x1b
        /*001e*/ 	.short	0x00ff


	//----- nvinfo : EIATTR_NUM_BARRIERS
	.align		4
        /*0020*/ 	.byte	0x02, 0x4c
        /*0022*/ 	.byte	0x01
	.zero		1


	//----- nvinfo : EIATTR_MERCURY_ISA_VERSION
	.align		4
        /*0024*/ 	.byte	0x03, 0x5f
        /*0026*/ 	.short	0x0101


	//----- nvinfo : EIATTR_COOP_GROUP_MASK_REGIDS
	.align		4
        /*0028*/ 	.byte	0x04, 0x29
        /*002a*/ 	.short	(.L_3055 - .L_3054)


	//   ....[0]....
.L_3054:
        /*002c*/ 	.word	0xffffffff


	//   ....[1]....
        /*0030*/ 	.word	0xffffffff


	//   ....[2]....
        /*0034*/ 	.word	0xffffffff


	//   ....[3]....
        /*0038*/ 	.word	0xffffffff


	//   ....[4]....
        /*003c*/ 	.word	0xffffffff


	//   ....[5]....
        /*0040*/ 	.word	0xffffffff


	//   ....[6]....
        /*0044*/ 	.word	0xffffffff


	//   ....[7]....
        /*0048*/ 	.word	0xffffffff


	//   ....[8]....
        /*004c*/ 	.word	0xffffffff


	//   ....[9]....
        /*0050*/ 	.word	0xffffffff


	//----- nvinfo : EIATTR_COOP_GROUP_INSTR_OFFSETS
	.align		4
.L_3055:
        /*0054*/ 	.byte	0x04, 0x28
        /*0056*/ 	.short	(.L_3057 - .L_3056)


	//   ....[0]....
.L_3056:
        /*0058*/ 	.word	0x000016a0


	//   ....[1]....
        /*005c*/ 	.word	0x000016c0


	//   ....[2]....
        /*0060*/ 	.word	0x00001710


	//   ....[3]....
        /*0064*/ 	.word	0x00001720


	//   ....[4]....
        /*0068*/ 	.word	0x00001750


	//   ....[5]....
        /*006c*/ 	.word	0x00001760


	//   ....[6]....
        /*0070*/ 	.word	0x000017c0


	//   ....[7]....
        /*0074*/ 	.word	0x000017d0


	//   ....[8]....
        /*0078*/ 	.word	0x00001840


	//   ....[9]....
        /*007c*/ 	.word	0x00001850


	//----- nvinfo : EIATTR_VRC_CTA_INIT_COUNT
	.align		4
.L_3057:
        /*0080*/ 	.byte	0x02, 0x4a
	.zero		1
	.zero		1


	//----- nvinfo : EIATTR_EXIT_INSTR_OFFSETS
	.align		4
        /*0084*/ 	.byte	0x04, 0x1c
        /*0086*/ 	.short	(.L_3059 - .L_3058)


	//   ....[0]....
.L_3058:
        /*0088*/ 	.word	0x000051f0


	//----- nvinfo : EIATTR_MAX_THREADS
	.align		4
.L_3059:
        /*008c*/ 	.byte	0x04, 0x05
        /*008e*/ 	.short	(.L_3061 - .L_3060)
.L_3060:
        /*0090*/ 	.word	0x00000080
        /*0094*/ 	.word	0x00000001
        /*0098*/ 	.word	0x00000001


	//----- nvinfo : EIATTR_CBANK_PARAM_SIZE
	.align		4
.L_3061:
        /*009c*/ 	.byte	0x03, 0x19
        /*009e*/ 	.short	0x0128


	//----- nvinfo : EIATTR_PARAM_CBANK
	.align		4
        /*00a0*/ 	.byte	0x04, 0x0a
        /*00a2*/ 	.short	(.L_3063 - .L_3062)
	.align		4
.L_3062:
        /*00a4*/ 	.word	index@(.nv.constant0._ZN10layer_norm13ln_bwd_kernelINS_13Kernel_traitsIf6__halfS2_S2_fjLj4096ELj1ELj1ELj4ELj16ENS_18Kernel_traits_baseILj4096EfS2_S2_S2_fjLj128EEEEELb0ELb0ELb0ELb1EEEvNS_9BwdParamsE)
        /*00a8*/ 	.short	0x0380
        /*00aa*/ 	.short	0x0128


	//----- nvinfo : EIATTR_SW_WAR
	.align		4
.L_3063:
        /*00ac*/ 	.byte	0x04, 0x36
        /*00ae*/ 	.short	(.L_3065 - .L_3064)
.L_3064:
        /*00b0*/ 	.word	0x00000008
.L_3065:


//--------------------- .nv.info._ZN10layer_norm13ln_bwd_kernelINS_13Kernel_traitsIf6__halfS2_S2_fjLj4096ELj1ELj1ELj4ELj16ENS_18Kernel_traits_baseILj4096EfS2_S2_S2_fjLj128EEEEELb0ELb0ELb1ELb0EEEvNS_9BwdParamsE --------------------------
	.section	.nv.info._ZN10layer_norm13ln_bwd_kernelINS_13Kernel_traitsIf6__halfS2_S2_fjLj4096ELj1ELj1ELj4ELj16ENS_18Kernel_traits_baseILj4096EfS2_S2_S2_fjLj128EEEEELb0ELb0ELb1ELb0EEEvNS_9BwdParamsE,"",@"SHT_CUDA_INFO"
	.sectionflags	@""
	.align	4


	//----- nvinfo : EIATTR_CUDA_API_VERSION
	.align		4
        /*0000*/ 	.byte	0x04, 0x37
        /*0002*/ 	.short	(.L_3067 - .L_3066)
.L_3066:
        /*0004*/ 	.word	0x00000082


	//----- nvinfo : EIATTR_KPARAM_INFO
	.align		4
.L_3067:
        /*0008*/ 	.byte	0x04, 0x17
        /*000a*/ 	.short	(.L_3069 - .L_3068)
.L_3068:
        /*000c*/ 	.word	0x00000000
        /*0010*/ 	.short	0x0000
        /*0012*/ 	.short	0x0000
        /*0014*/ 	.byte	0x00, 0xf0, 0xa1, 0x04


	//----- nvinfo : EIATTR_SPARSE_MMA_MASK
	.align		4
.L_3069:
        /*0018*/ 	.byte	0x03, 0x50
        /*001a*/ 	.short	0x0000


	//----- nvinfo : EIATTR_MAXREG_COUNT
	.align		4
        /*001c*/ 	.byte	0x03, 0x1b
        /*001e*/ 	.short	0x00ff


	//----- nvinfo : EIATTR_NUM_BARRIERS
	.align		4
        /*0020*/ 	.byte	0x02, 0x4c
        /*0022*/ 	.byte	0x01
	.zero		1


	//----- nvinfo : EIATTR_MERCURY_ISA_VERSION
	.align		4
        /*0024*/ 	.byte	0x03, 0x5f
        /*0026*/ 	.short	0x0101


	//----- nvinfo : EIATTR_COOP_GROUP_MASK_REGIDS
	.align		4
        /*0028*/ 	.byte	0x04, 0x29
        /*002a*/ 	.short	(.L_3071 - .L_3070)


	//   ....[0]....
.L_3070:
        /*002c*/ 	.word	0xffffffff


	//   ....[1]....
        /*0030*/ 	.word	0xffffffff


	//   ....[2]....
        /*0034*/ 	.word	0xffffffff


	//   ....[3]....
        /*0038*/ 	.word	0xffffffff


	//   ....[4]....
        /*003c*/ 	.word	0xffffffff


	//   ....[5]....
        /*0040*/ 	.word	0xffffffff


	//   ....[6]....
        /*0044*/ 	.word	0xffffffff


	//   ....[7]....
        /*0048*/ 	.word	0xffffffff


	//   ....[8]....
        /*004c*/ 	.word	0xffffffff


	//   ....[9]....
        /*0050*/ 	.word	0xffffffff


	//----- nvinfo : EIATTR_COOP_GROUP_INSTR_OFFSETS
	.align		4
.L_3071:
        /*0054*/ 	.byte	0x04, 0x28
        /*0056*/ 	.short	(.L_3073 - .L_3072)


	//   ....[0]....
.L_3072:
        /*0058*/ 	.word	0x000020a0


	//   ....[1]....
        /*005c*/ 	.word	0x000020c0


	//   ....[2]....
        /*0060*/ 	.word	0x00002100


	//   ....[3]....
        /*0064*/ 	.word	0x00002110


	//   ....[4]....
        /*0068*/ 	.word	0x00002150


	//   ....[5]....
        /*006c*/ 	.word	0x00002160


	//   ....[6]....
        /*0070*/ 	.word	0x00002190


	//   ....[7]....
        /*0074*/ 	.word	0x000021a0


	//   ....[8]....
        /*0078*/ 	.word	0x000021d0


	//   ....[9]....
        /*007c*/ 	.word	0x000021e0


	//----- nvinfo : EIATTR_VRC_CTA_INIT_COUNT
	.align		4
.L_3073:
        /*0080*/ 	.byte	0x02, 0x4a
	.zero		1
	.zero		1


	//----- nvinfo : EIATTR_EXIT_INSTR_OFFSETS
	.align		4
        /*0084*/ 	.byte	0x04, 0x1c
        /*0086*/ 	.short	(.L_3075 - .L_3074)


	//   ....[0]....
.L_3074:
        /*0088*/ 	.word	0x00007200


	//   ....[1]....
        /*008c*/ 	.word	0x000072a0


	//----- nvinfo : EIATTR_MAX_THREADS
	.align		4
.L_3075:
        /*0090*/ 	.byte	0x04, 0x05
        /*0092*/ 	.short	(.L_3077 - .L_3076)
.L_3076:
        /*0094*/ 	.word	0x00000080
        /*0098*/ 	.word	0x00000001
        /*009c*/ 	.word	0x00000001


	//----- nvinfo : EIATTR_CRS_STACK_SIZE
	.align		4
.L_3077:
        /*00a0*/ 	.byte	0x04, 0x1e
        /*00a2*/ 	.short	(.L_3079 - .L_3078)
.L_3078:
        /*00a4*/ 	.word	0x00000000


	//----- nvinfo : EIATTR_CBANK_PARAM_SIZE
	.align		4
.L_3079:
        /*00a8*/ 	.byte	0x03, 0x19
        /*00aa*/ 	.short	0x0128


	//----- nvinfo : EIATTR_PARAM_CBANK
	.align		4
        /*00ac*/ 	.byte	0x04, 0x0a
        /*00ae*/ 	.short	(.L_3081 - .L_3080)
	.align		4
.L_3080:
        /*00b0*/ 	.word	index@(.nv.constant0._ZN10layer_norm13ln_bwd_kernelINS_13Kernel_traitsIf6__halfS2_S2_fjLj4096ELj1ELj1ELj4ELj16ENS_18Kernel_traits_baseILj4096EfS2_S2_S2_fjLj128EEEEELb0ELb0ELb1ELb0EEEvNS_9BwdParamsE)
        /*00b4*/ 	.short	0x0380
        /*00b6*/ 	.short	0x0128


	//----- nvinfo : EIATTR_SW_WAR
	.align		4
.L_3081:
        /*00b8*/ 	.byte	0x04, 0x36
        /*00ba*/ 	.short	(.L_3083 - .L_3082)
.L_3082:
        /*00bc*/ 	.word	0x00000008
.L_3083:


//--------------------- .nv.info._ZN10layer_norm13ln_bwd_kernelINS_13Kernel_traitsIf6__halfS2_S2_fjLj4096ELj1ELj1ELj4ELj16ENS_18Kernel_traits_baseILj4096EfS2_S2_S2_fjLj128EEEEELb0ELb0ELb1ELb1EEEvNS_9BwdParamsE --------------------------
	.section	.nv.info._ZN10layer_norm13ln_bwd_kernelINS_13Kernel_traitsIf6__halfS2_S2_fjLj4096ELj1ELj1ELj4ELj16ENS_18Kernel_traits_baseILj4096EfS2_S2_S2_fjLj128EEEEELb0ELb0ELb1ELb1EEEvNS_9BwdParamsE,"",@"SHT_CUDA_INFO"
	.sectionflags	@""
	.align	4


	//----- nvinfo : EIATTR_CUDA_API_VERSION
	.align		4
        /*0000*/ 	.byte	0x04, 0x37
        /*0002*/ 	.short	(.L_3085 - .L_3084)
.L_3084:
        /*0004*/ 	.word	0x00000082


	//----- nvinfo : EIATTR_KPARAM_INFO
	.align		4
.L_3085:
        /*0008*/ 	.byte	0x04, 0x17
        /*000a*/ 	.short	(.L_3087 - .L_3086)
.L_3086:
        /*000c*/ 	.word	0x00000000
        /*0010*/ 	.short	0x0000
        /*0012*/ 	.short	0x0000
        /*0014*/ 	.byte	0x00, 0xf0, 0xa1, 0x04


	//----- nvinfo : EIATTR_SPARSE_MMA_MASK
	.align		4
.L_3087:
        /*0018*/ 	.byte	0x03, 0x50
        /*001a*/ 	.short	0x0000


	//----- nvinfo : EIATTR_MAXREG_COUNT
	.align		4
        /*001c*/ 	.byte	0x03, 0x1b
        /*001e*/ 	.short	0x00ff


	//----- nvinfo : EIATTR_NUM_BARRIERS
	.align		4
        /*0020*/ 	.byte	0x02, 0x4c
        /*0022*/ 	.byte	0x01
	.zero		1


	//----- nvinfo : EIATTR_MERCURY_ISA_VERSION
	.align		4
        /*0024*/ 	.byte	0x03, 0x5f
        /*0026*/ 	.short	0x0101


	//----- nvinfo : EIATTR_COOP_GROUP_MASK_REGIDS
	.align		4
        /*0028*/ 	.byte	0x04, 0x29
        /*002a*/ 	.short	(.L_3089 - .L_3088)


	//   ....[0]....
.L_3088:
        /*002c*/ 	.word	0xffffffff


	//   ....[1]....
        /*0030*/ 	.word	0xffffffff


	//   ....[2]....
        /*0034*/ 	.word	0xffffffff


	//   ....[3]....
        /*0038*/ 	.word	0xffffffff


	//   ....[4]....
        /*003c*/ 	.word	0xffffffff


	//   ....[5]....
        /*0040*/ 	.word	0xffffffff


	//   ....[6]....
        /*0044*/ 	.word	0xffffffff


	//   ....[7]....
        /*0048*/ 	.word	0xffffffff


	//   ....[8]....
        /*004c*/ 	.word	0xffffffff


	//   ....[9]....
        /*0050*/ 	.word	0xffffffff


	//----- nvinfo : EIATTR_COOP_GROUP_INSTR_OFFSETS
	.align		4
.L_3089:
        /*0054*/ 	.byte	0x04, 0x28
        /*0056*/ 	.short	(.L_3091 - .L_3090)


	//   ....[0]....
.L_3090:
        /*0058*/ 	.word	0x00001b10


	//   ....[1]....
        /*005c*/ 	.word	0x00001b30


	//   ....[2]....
        /*0060*/ 	.word	0x00001b70


	//   ....[3]....
        /*0064*/ 	.word	0x00001b80


	//   ....[4]....
        /*0068*/ 	.word	0x00001bc0


	//   ....[5]....
        /*006c*/ 	.word	0x00001bd0


	//   ....[6]....
        /*0070*/ 	.word	0x00001c00


	//   ....[7]....
        /*0074*/ 	.word	0x00001c10


	//   ....[8]....
        /*0078*/ 	.word	0x00001c40


	//   ....[9]....
        /*007c*/ 	.word	0x00001c50


	//----- nvinfo : EIATTR_VRC_CTA_INIT_COUNT
	.align		4
.L_3091:
        /*0080*/ 	.byte	0x02, 0x4a
	.zero		1
	.zero		1


	//----- nvinfo : EIATTR_EXIT_INSTR_OFFSETS
	.align		4
        /*0084*/ 	.byte	0x04, 0x1c
        /*0086*/ 	.short	(.L_3093 - .L_3092)


	//   ....[0]....
.L_3092:
        /*0088*/ 	.word	0x000069f0


	//----- nvinfo : EIATTR_MAX_THREADS
	.align		4
.L_3093:
        /*008c*/ 	.byte	0x04, 0x05
        /*008e*/ 	.short	(.L_3095 - .L_3094)
.L_3094:
        /*0090*/ 	.word	0x00000080
        /*0094*/ 	.word	0x00000001
        /*0098*/ 	.word	0x00000001


	//----- nvinfo : EIATTR_CRS_STACK_SIZE
	.align		4
.L_3095:
        /*009c*/ 	.byte	0x04, 0x1e
        /*009e*/ 	.short	(.L_3097 - .L_3096)
.L_3096:
        /*00a0*/ 	.word	0x00000000


	//----- nvinfo : EIATTR_CBANK_PARAM_SIZE
	.align		4
.L_3097:
        /*00a4*/ 	.byte	0x03, 0x19
        /*00a6*/ 	.short	0x0128


	//----- nvinfo : EIATTR_PARAM_CBANK
	.align		4
        /*00a8*/ 	.byte	0x04, 0x0a
        /*00aa*/ 	.short	(.L_3099 - .L_3098)
	.align		4
.L_3098:
        /*00ac*/ 	.word	index@(.nv.constant0._ZN10layer_norm13ln_bwd_kernelINS_13Kernel_traitsIf6__halfS2_S2_fjLj4096ELj1ELj1ELj4ELj16ENS_18Kernel_traits_baseILj4096EfS2_S2_S2_fjLj128EEEEELb0ELb0ELb1ELb1EEEvNS_9BwdParamsE)
        /*00b0*/ 	.short	0x0380
        /*00b2*/ 	.short	0x0128


	//----- nvinfo : EIATTR_SW_WAR
	.align		4
.L_3099:
        /*00b4*/ 	.byte	0x04, 0x36
        /*00b6*/ 	.short	(.L_3101 - .L_3100)
.L_3100:
        /*00b8*/ 	.word	0x00000008
.L_3101:


//--------------------- .nv.info._ZN10layer_norm13ln_bwd_kernelINS_13Kernel_traitsIf6__halfS2_S2_fjLj4096ELj1ELj1ELj4ELj16ENS_18Kernel_traits_baseILj4096EfS2_S2_S2_fjLj128EEEEELb0ELb1ELb0ELb0EEEvNS_9BwdParamsE --------------------------
	.section	.nv.info._ZN10layer_norm13ln_bwd_kernelINS_13Kernel_traitsIf6__halfS2_S2_fjLj4096ELj1ELj1ELj4ELj16ENS_18Kernel_traits_baseILj4096EfS2_S2_S2_fjLj128EEEEELb0ELb1ELb0ELb0EEEvNS_9BwdParamsE,"",@"SHT_CUDA_INFO"
	.sectionflags	@""
	.align	4


	//----- nvinfo : EIATTR_CUDA_API_VERSION
	.align		4
        /*0000*/ 	.byte	0x04, 0x37
        /*0002*/ 	.short	(.L_3103 - .L_3102)
.L_3102:
        /*0004*/ 	.word	0x00000082


	//----- nvinfo : EIATTR_KPARAM_INFO
	.align		4
.L_3103:
        /*0008*/ 	.byte	0x04, 0x17
        /*000a*/ 	.short	(.L_3105 - .L_3104)
.L_3104:
        /*000c*/ 	.word	0x00000000
        /*0010*/ 	.short	0x0000
        /*0012*/ 	.short	0x0000
        /*0014*/ 	.byte	0x00, 0xf0, 0xa1, 0x04


	//----- nvinfo : EIATTR_SPARSE_MMA_MASK
	.align		4
.L_3105:
        /*0018*/ 	.byte	0x03, 0x50
        /*001a*/ 	.short	0x0000


	//----- nvinfo : EIATTR_MAXREG_COUNT
	.align		4
        /*001c*/ 	.byte	0x03, 0x1b
        /*001e*/ 	.short	0x00ff


	//----- nvinfo : EIATTR_NUM_BARRIERS
	.align		4
        /*0020*/ 	.byte	0x02, 0x4c
        /*0022*/ 	.byte	0x01
	.zero		1


	//----- nvinfo : EIATTR_ANNOTATIONS
	.align		4
        /*0024*/ 	.byte	0x04, 0x55
        /*0026*/ 	.short	(.L_3107 - .L_3106)


	//   ....[0]....
.L_3106:
        /* <DEDUP_REMOVED lines=9> */


	//----- nvinfo : EIATTR_MERCURY_ISA_VERSION
	.align		4
.L_3107:
        /*00a8*/ 	.byte	0x03, 0x5f
        /*00aa*/ 	.short	0x0101


	//----- nvinfo : EIATTR_COOP_GROUP_MASK_REGIDS
	.align		4
        /*00ac*/ 	.byte	0x04, 0x29
        /*00ae*/ 	.short	(.L_3109 - .L_3108)


	//   ....[0]....
.L_3108:
        /*00b0*/ 	.word	0xffffffff


	//   ....[1]....
        /*00b4*/ 	.word	0xffffffff


	//   ....[2]....
        /*00b8*/ 	.word	0xffffffff


	//   ....[3]....
        /*00bc*/ 	.word	0xffffffff


	//   ....[4]....
        /*00c0*/ 	.word	0xffffffff


	//   ....[5]....
        /*00c4*/ 	.word	0xffffffff


	//   ....[6]....
        /*00c8*/ 	.word	0xffffffff


	//   ....[7]....
        /*00cc*/ 	.word	0xffffffff


	//   ....[8]....
        /*00d0*/ 	.word	0xffffffff


	//   ....[9]....
        /*00d4*/ 	.word	0xffffffff


	//----- nvinfo : EIATTR_COOP_GROUP_INSTR_OFFSETS
	.align		4
.L_3109:
        /*00d8*/ 	.byte	0x04, 0x28
        /*00da*/ 	.short	(.L_3111 - .L_3110)


	//   ....[0]....
.L_3110:
        /*00dc*/ 	.word	0x000022f0


	//   ....[1]....
        /*00e0*/ 	.word	0x00002330


	//   ....[2]....
        /*00e4*/ 	.word	0x00002340


	//   ....[3]....
        /*00e8*/ 	.word	0x00002370


	//   ....[4]....
        /*00ec*/ 	.word	0x00002380


	//   ....[5]....
        /*00f0*/ 	.word	0x000023b0


	//   ....[6]....
        /*00f4*/ 	.word	0x000023c0


	//   ....[7]....
        /*00f8*/ 	.word	0x000023f0


	//   ....[8]....
        /*00fc*/ 	.word	0x00002400


	//   ....[9]....
        /*0100*/ 	.word	0x00002430


	//----- nvinfo : EIATTR_VRC_CTA_INIT_COUNT
	.align		4
.L_3111:
        /*0104*/ 	.byte	0x02, 0x4a
	.zero		1
	.zero		1


	//----- nvinfo : EIATTR_EXIT_INSTR_OFFSETS
	.align		4
        /*0108*/ 	.byte	0x04, 0x1c
        /*010a*/ 	.short	(.L_3113 - .L_3112)


	//   ....[0]....
.L_3112:
        /*010c*/ 	.word	0x00007770


	//   ....[1]....
        /*0110*/ 	.word	0x00007840


	//----- nvinfo : EIATTR_MAX_THREADS
	.align		4
.L_3113:
        /*0114*/ 	.byte	0x04, 0x05
        /*0116*/ 	.short	(.L_3115 - .L_3114)
.L_3114:
        /*0118*/ 	.word	0x00000080
        /*011c*/ 	.word	0x00000001
        /*0120*/ 	.word	0x00000001


	//----- nvinfo : EIATTR_CRS_STACK_SIZE
	.align		4
.L_3115:
        /*0124*/ 	.byte	0x04, 0x1e
        /*0126*/ 	.short	(.L_3117 - .L_3116)
.L_3116:
        /*0128*/ 	.word	0x00000000


	//----- nvinfo : EIATTR_CBANK_PARAM_SIZE
	.align		4
.L_3117:
        /*012c*/ 	.byte	0x03, 0x19
        /*012e*/ 	.short	0x0128


	//----- nvinfo : EIATTR_PARAM_CBANK
	.align		4
        /*0130*/ 	.byte	0x04, 0x0a
        /*0132*/ 	.short	(.L_3119 - .L_3118)
	.align		4
.L_3118:
        /*0134*/ 	.word	index@(.nv.constant0._ZN10layer_norm13ln_bwd_kernelINS_13Kernel_traitsIf6__halfS2_S2_fjLj4096ELj1ELj1ELj4ELj16ENS_18Kernel_traits_baseILj4096EfS2_S2_S2_fjLj128EEEEELb0ELb1ELb0ELb0EEEvNS_9BwdParamsE)
        /*0138*/ 	.short	0x0380
        /*013a*/ 	.short	0x0128


	//----- nvinfo : EIATTR_SW_WAR
	.align		4
.L_3119:
        /*013c*/ 	.byte	0x04, 0x36
        /*013e*/ 	.short	(.L_3121 - .L_3120)
.L_3120:
        /*0140*/ 	.word	0x00000008
.L_3121:


//--------------------- .nv.info._ZN10layer_norm13ln_bwd_kernelINS_13Kernel_traitsIf6__halfS2_S2_fjLj4096ELj1ELj1ELj4ELj16ENS_18Kernel_traits_baseILj4096EfS2_S2_S2_fjLj128EEEEELb0ELb1ELb0ELb1EEEvNS_9BwdParamsE --------------------------
	.section	.nv.info._ZN10layer_norm13ln_bwd_kernelINS_13Kernel_traitsIf6__halfS2_S2_fjLj4096ELj1ELj1ELj4ELj16ENS_18Kernel_traits_baseILj4096EfS2_S2_S2_fjLj128EEEEELb0ELb1ELb0ELb1EEEvNS_9BwdParamsE,"",@"SHT_CUDA_INFO"
	.sectionflags	@""
	.align	4


	//----- nvinfo : EIATTR_CUDA_API_VERSION
	.align		4
        /*0000*/ 	.byte	0x04, 0x37
        /*0002*/ 	.short	(.L_3123 - .L_3122)
.L_3122:
        /*0004*/ 	.word	0x00000082


	//----- nvinfo : EIATTR_KPARAM_INFO
	.align		4
.L_3123:
        /*0008*/ 	.byte	0x04, 0x17
        /*000a*/ 	.short	(.L_3125 - .L_3124)
.L_3124:
        /*000c*/ 	.word	0x00000000
        /*0010*/ 	.short	0x0000
        /*0012*/ 	.short	0x0000
        /*0014*/ 	.byte	0x00, 0xf0, 0xa1, 0x04


	//----- nvinfo : EIATTR_SPARSE_MMA_MASK
	.align		4
.L_3125:
        /*0018*/ 	.byte	0x03, 0x50
        /*001a*/ 	.short	0x0000


	//----- nvinfo : EIATTR_MAXREG_COUNT
	.align		4
        /*001c*/ 	.byte	0x03, 0x1b
        /*001e*/ 	.short	0x00ff


	//----- nvinfo : EIATTR_NUM_BARRIERS
	.align		4
        /*0020*/ 	.byte	0x02, 0x4c
        /*0022*/ 	.byte	0x01
	.zero		1


	//----- nvinfo : EIATTR_ANNOTATIONS
	.align		4
        /*0024*/ 	.byte	0x04, 0x55
        /*0026*/ 	.short	(.L_3127 - .L_3126)


	//   ....[0]....
.L_3126:
        /* <DEDUP_REMOVED lines=21> */


	//----- nvinfo : EIATTR_MERCURY_ISA_VERSION
	.align		4
.L_3127:
        /*0160*/ 	.byte	0x03, 0x5f
        /*0162*/ 	.short	0x0101


	//----- nvinfo : EIATTR_COOP_GROUP_MASK_REGIDS
	.align		4
        /*0164*/ 	.byte	0x04, 0x29
        /*0166*/ 	.short	(.L_3129 - .L_3128)


	//   ....[0]....
.L_3128:
        /*0168*/ 	.word	0xffffffff


	//   ....[1]....
        /*016c*/ 	.word	0xffffffff


	//   ....[2]....
        /*0170*/ 	.word	0xffffffff


	//   ....[3]....
        /*0174*/ 	.word	0xffffffff


	//   ....[4]....
        /*0178*/ 	.word	0xffffffff


	//   ....[5]....
        /*017c*/ 	.word	0xffffffff


	//   ....[6]....
        /*0180*/ 	.word	0xffffffff


	//   ....[7]....
        /*0184*/ 	.word	0xffffffff


	//   ....[8]....
        /*0188*/ 	.word	0xffffffff


	//   ....[9]....
        /*018c*/ 	.word	0xffffffff


	//----- nvinfo : EIATTR_COOP_GROUP_INSTR_OFFSETS
	.align		4
.L_3129:
        /*0190*/ 	.byte	0x04, 0x28
        /*0192*/ 	.short	(.L_3131 - .L_3130)


	//   ....[0]....
.L_3130:
        /*0194*/ 	.word	0x00001d30


	//   ....[1]....
        /*0198*/ 	.word	0x00001e60


	//   ....[2]....
        /*019c*/ 	.word	0x00001e80


	//   ....[3]....
        /*01a0*/ 	.word	0x00001ea0


	//   ....[4]....
        /*01a4*/ 	.word	0x00001ec0


	//   ....[5]....
        /*01a8*/ 	.word	0x00001ee0


	//   ....[6]....
        /*01ac*/ 	.word	0x00001f00


	//   ....[7]....
        /*01b0*/ 	.word	0x00001f20


	//   ....[8]....
        /*01b4*/ 	.word	0x00001f70


	//   ....[9]....
        /*01b8*/ 	.word	0x00001fa0


	//----- nvinfo : EIATTR_VRC_CTA_INIT_COUNT
	.align		4
.L_3131:
        /*01bc*/ 	.byte	0x02, 0x4a
	.zero		1
	.zero		1


	//----- nvinfo : EIATTR_EXIT_INSTR_OFFSETS
	.align		4
        /*01c0*/ 	.byte	0x04, 0x1c
        /*01c2*/ 	.short	(.L_3133 - .L_3132)


	//   ....[0]....
.L_3132:
        /*01c4*/ 	.word	0x00007530


	//----- nvinfo : EIATTR_MAX_THREADS
	.align		4
.L_3133:
        /*01c8*/ 	.byte	0x04, 0x05
        /*01ca*/ 	.short	(.L_3135 - .L_3134)
.L_3134:
        /*01cc*/ 	.word	0x00000080
        /*01d0*/ 	.word	0x00000001
        /*01d4*/ 	.word	0x00000001


	//----- nvinfo : EIATTR_CRS_STACK_SIZE
	.align		4
.L_3135:
        /*01d8*/ 	.byte	0x04, 0x1e
        /*01da*/ 	.short	(.L_3137 - .L_3136)
.L_3136:
        /*01dc*/ 	.word	0x00000000


	//----- nvinfo : EIATTR_CBANK_PARAM_SIZE
	.align		4
.L_3137:
        /*01e0*/ 	.byte	0x03, 0x19
        /*01e2*/ 	.short	0x0128


	//----- nvinfo : EIATTR_PARAM_CBANK
	.align		4
        /*01e4*/ 	.byte	0x04, 0x0a
        /*01e6*/ 	.short	(.L_3139 - .L_3138)
	.align		4
.L_3138:
        /*01e8*/ 	.word	index@(.nv.constant0._ZN10layer_norm13ln_bwd_kernelINS_13Kernel_traitsIf6__halfS2_S2_fjLj4096ELj1ELj1ELj4ELj16ENS_18Kernel_traits_baseILj4096EfS2_S2_S2_fjLj128EEEEELb0ELb1ELb0ELb1EEEvNS_9BwdParamsE)
        /*01ec*/ 	.short	0x0380
        /*01ee*/ 	.short	0x0128


	//----- nvinfo : EIATTR_SW_WAR
	.align		4
.L_3139:
        /*01f0*/ 	.byte	0x04, 0x36
        /*01f2*/ 	.short	(.L_3141 - .L_3140)
.L_3140:
        /*01f4*/ 	.word	0x00000008
.L_3141:


//--------------------- .nv.info._ZN10layer_norm13ln_bwd_kernelINS_13Kernel_traitsIf6__halfS2_S2_fjLj4096ELj1ELj1ELj4ELj16ENS_18Kernel_traits_baseILj4096EfS2_S2_S2_fjLj128EEEEELb0ELb1ELb1ELb0EEEvNS_9BwdParamsE --------------------------
	.section	.nv.info._ZN10layer_norm13ln_bwd_kernelINS_13Kernel_traitsIf6__halfS2_S2_fjLj4096ELj1ELj1ELj4ELj16ENS_18Kernel_traits_baseILj4096EfS2_S2_S2_fjLj128EEEEELb0ELb1ELb1ELb0EEEvNS_9BwdParamsE,"",@"SHT_CUDA_INFO"
	.sectionflags	@""
	.align	4


	//----- nvinfo : EIATTR_CUDA_API_VERSION
	.align		4
        /*0000*/ 	.byte	0x04, 0x37
        /*0002*/ 	.short	(.L_3143 - .L_3142)
.L_3142:
        /*0004*/ 	.word	0x00000082


	//----- nvinfo : EIATTR_KPARAM_INFO
	.align		4
.L_3143:
        /*0008*/ 	.byte	0x04, 0x17
        /*000a*/ 	.short	(.L_3145 - .L_3144)
.L_3144:
        /*000c*/ 	.word	0x00000000
        /*0010*/ 	.short	0x0000
        /*0012*/ 	.short	0x0000
        /*0014*/ 	.byte	0x00, 0xf0, 0xa1, 0x04


	//----- nvinfo : EIATTR_SPARSE_MMA_MASK
	.align		4
.L_3145:
        /*0018*/ 	.byte	0x03, 0x50
        /*001a*/ 	.short	0x0000


	//----- nvinfo : EIATTR_MAXREG_COUNT
	.align		4
        /*001c*/ 	.byte	0x03, 0x1b
        /*001e*/ 	.short	0x00ff


	//----- nvinfo : EIATTR_NUM_BARRIERS
	.align		4
        /*0020*/ 	.byte	0x02, 0x4c
        /*0022*/ 	.byte	0x01
	.zero		1


	//----- nvinfo : EIATTR_ANNOTATIONS
	.align		4
        /*0024*/ 	.byte	0x04, 0x55
        /*0026*/ 	.short	(.L_3147 - .L_3146)


	//   ....[0]....
.L_3146:
        /* <DEDUP_REMOVED lines=17> */


	//----- nvinfo : EIATTR_MERCURY_ISA_VERSION
	.align		4
.L_3147:
        /*0128*/ 	.byte	0x03, 0x5f
        /*012a*/ 	.short	0x0101


	//----- nvinfo : EIATTR_COOP_GROUP_MASK_REGIDS
	.align		4
        /*012c*/ 	.byte	0x04, 0x29
        /*012e*/ 	.short	(.L_3149 - .L_3148)


	//   ....[0]....
.L_3148:
        /*0130*/ 	.word	0xffffffff


	//   ....[1]....
        /*0134*/ 	.word	0xffffffff


	//   ....[2]....
        /*0138*/ 	.word	0xffffffff


	//   ....[3]....
        /*013c*/ 	.word	0xffffffff


	//   ....[4]....
        /*0140*/ 	.word	0xffffffff


	//   ....[5]....
        /*0144*/ 	.word	0xffffffff


	//   ....[6]....
        /*0148*/ 	.word	0xffffffff


	//   ....[7]....
        /*014c*/ 	.word	0xffffffff


	//   ....[8]....
        /*0150*/ 	.word	0xffffffff


	//   ....[9]....
        /*0154*/ 	.word	0xffffffff


	//----- nvinfo : EIATTR_COOP_GROUP_INSTR_OFFSETS
	.align		4
.L_3149:
        /*0158*/ 	.byte	0x04, 0x28
        /*015a*/ 	.short	(.L_3151 - .L_3150)


	//   ....[0]....
.L_3150:
        /*015c*/ 	.word	0x00002680


	//   ....[1]....
        /*0160*/ 	.word	0x000026b0


	//   ....[2]....
        /*0164*/ 	.word	0x000026e0


	//   ....[3]....
        /*0168*/ 	.word	0x00002700


	//   ....[4]....
        /*016c*/ 	.word	0x00002720


	//   ....[5]....
        /*0170*/ 	.word	0x00002740


	//   ....[6]....
        /*0174*/ 	.word	0x00002760


	//   ....[7]....
        /*0178*/ 	.word	0x00002780


	//   ....[8]....
        /*017c*/ 	.word	0x000027a0


	//   ....[9]....
        /*0180*/ 	.word	0x000027c0


	//----- nvinfo : EIATTR_VRC_CTA_INIT_COUNT
	.align		4
.L_3151:
        /*0184*/ 	.byte	0x02, 0x4a
	.zero		1
	.zero		1


	//----- nvinfo : EIATTR_EXIT_INSTR_OFFSETS
	.align		4
        /*0188*/ 	.byte	0x04, 0x1c
        /*018a*/ 	.short	(.L_3153 - .L_3152)


	//   ....[0]....
.L_3152:
        /*018c*/ 	.word	0x00009a90


	//   ....[1]....
        /*0190*/ 	.word	0x00009b60


	//----- nvinfo : EIATTR_MAX_THREADS
	.align		4
.L_3153:
        /*0194*/ 	.byte	0x04, 0x05
        /*0196*/ 	.short	(.L_3155 - .L_3154)
.L_3154:
        /*0198*/ 	.word	0x00000080
        /*019c*/ 	.word	0x00000001
        /*01a0*/ 	.word	0x00000001


	//----- nvinfo : EIATTR_CRS_STACK_SIZE
	.align		4
.L_3155:
        /*01a4*/ 	.byte	0x04, 0x1e
        /*01a6*/ 	.short	(.L_3157 - .L_3156)
.L_3156:
        /*01a8*/ 	.word	0x00000000


	//----- nvinfo : EIATTR_CBANK_PARAM_SIZE
	.align		4
.L_3157:
        /*01ac*/ 	.byte	0x03, 0x19
        /*01ae*/ 	.short	0x0128


	//----- nvinfo : EIATTR_PARAM_CBANK
	.align		4
        /*01b0*/ 	.byte	0x04, 0x0a
        /*01b2*/ 	.short	(.L_3159 - .L_3158)
	.align		4
.L_3158:
        /*01b4*/ 	.word	index@(.nv.constant0._ZN10layer_norm13ln_bwd_kernelINS_13Kernel_traitsIf6__halfS2_S2_fjLj4096ELj1ELj1ELj4ELj16ENS_18Kernel_traits_baseILj4096EfS2_S2_S2_fjLj128EEEEELb0ELb1ELb1ELb0EEEvNS_9BwdParamsE)
        /*01b8*/ 	.short	0x0380
        /*01ba*/ 	.short	0x0128


	//----- nvinfo : EIATTR_SW_WAR
	.align		4
.L_3159:
        /*01bc*/ 	.byte	0x04, 0x36
        /*01be*/ 	.short	(.L_3161 - .L_3160)
.L_3160:
        /*01c0*/ 	.word	0x00000008
.L_3161:


//--------------------- .nv.info._ZN10layer_norm13ln_bwd_kernelINS_13Kernel_traitsIf6__halfS2_S2_fjLj4096ELj1ELj1ELj4ELj16ENS_18Kernel_traits_baseILj4096EfS2_S2_S2_fjLj128EEEEELb0ELb1ELb1ELb1EEEvNS_9BwdParamsE --------------------------
	.section	.nv.info._ZN10layer_norm13ln_bwd_kernelINS_13Kernel_traitsIf6__halfS2_S2_fjLj4096ELj1ELj1ELj4ELj16ENS_18Kernel_traits_baseILj4096EfS2_S2_S2_fjLj128EEEEELb0ELb1ELb1ELb1EEEvNS_9BwdParamsE,"",@"SHT_CUDA_INFO"
	.sectionflags	@""
	.align	4


	//----- nvinfo : EIATTR_CUDA_API_VERSION
	.align		4
        /*0000*/ 	.byte	0x04, 0x37
        /*0002*/ 	.short	(.L_3163 - .L_3162)
.L_3162:
        /*0004*/ 	.word	0x00000082


	//----- nvinfo : EIATTR_KPARAM_INFO
	.align		4
.L_3163:
        /*0008*/ 	.byte	0x04, 0x17
        /*000a*/ 	.short	(.L_3165 - .L_3164)
.L_3164:
        /*000c*/ 	.word	0x00000000
        /*0010*/ 	.short	0x0000
        /*0012*/ 	.short	0x0000
        /*0014*/ 	.byte	0x00, 0xf0, 0xa1, 0x04


	//----- nvinfo : EIATTR_SPARSE_MMA_MASK
	.align		4
.L_3165:
        /*0018*/ 	.byte	0x03, 0x50
        /*001a*/ 	.short	0x0000


	//----- nvinfo : EIATTR_MAXREG_COUNT
	.align		4
        /*001c*/ 	.byte	0x03, 0x1b
        /*001e*/ 	.short	0x00ff


	//----- nvinfo : EIATTR_NUM_BARRIERS
	.align		4
        /*0020*/ 	.byte	0x02, 0x4c
        /*0022*/ 	.byte	0x01
	.zero		1


	//----- nvinfo : EIATTR_ANNOTATIONS
	.align		4
        /*0024*/ 	.byte	0x04, 0x55
        /*0026*/ 	.short	(.L_3167 - .L_3166)


	//   ....[0]....
.L_3166:
        /*0028*/ 	.word	0x00000001
        /*002c*/ 	.byte	0x80, 0x05, 0x00, 0x00, 0x01, 0x00, 0x00, 0x00, 0x90, 0x05, 0x00, 0x00, 0x01, 0x00, 0x00, 0x00
        /*003c*/ 	.byte	0xa0, 0x05, 0x00, 0x00, 0x01, 0x00, 0x00, 0x00, 0xb0, 0x05, 0x00, 0x00, 0x01, 0x00, 0x00, 0x00
        /*004c*/ 	.byte	0x20, 0x07, 0x00, 0x00, 0x01, 0x00, 0x00, 0x00, 0x10, 0x0f, 0x00, 0x00, 0x01, 0x00, 0x00, 0x00
        /*005c*/ 	.byte	0x90, 0x0f, 0x00, 0x00, 0x01, 0x00, 0x00, 0x00, 0xc0, 0x0f, 0x00, 0x00, 0x01, 0x00, 0x00, 0x00
        /*006c*/ 	.byte	0xe0, 0x0f, 0x00, 0x00, 0x01, 0x00, 0x00, 0x00, 0xb0, 0x10, 0x00, 0x00, 0x01, 0x00, 0x00, 0x00
        /*007c*/ 	.byte	0x10, 0x11, 0x00, 0x00, 0x01, 0x00, 0x00, 0x00, 0x50, 0x11, 0x00, 0x00, 0x01, 0x00, 0x00, 0x00
        /*008c*/ 	.byte	0x90, 0x11, 0x00, 0x00, 0x01, 0x00, 0x00, 0x00, 0xc0, 0x17, 0x00, 0x00


	//----- nvinfo : EIATTR_MERCURY_ISA_VERSION
	.align		4
.L_3167:
        /*0098*/ 	.byte	0x03, 0x5f
        /*009a*/ 	.short	0x0101


	//----- nvinfo : EIATTR_COOP_GROUP_MASK_REGIDS
	.align		4
        /*009c*/ 	.byte	0x04, 0x29
        /*009e*/ 	.short	(.L_3169 - .L_3168)


	//   ....[0]....
.L_3168:
        /*00a0*/ 	.word	0xffffffff


	//   ....[1]....
        /*00a4*/ 	.word	0xffffffff


	//   ....[2]....
        /*00a8*/ 	.word	0xffffffff


	//   ....[3]....
        /*00ac*/ 	.word	0xffffffff


	//   ....[4]....
        /*00b0*/ 	.word	0xffffffff


	//   ....[5]....
        /*00b4*/ 	.word	0xffffffff


	//   ....[6]....
        /*00b8*/ 	.word	0xffffffff


	//   ....[7]....
        /*00bc*/ 	.word	0xffffffff


	//   ....[8]....
        /*00c0*/ 	.word	0xffffffff


	//   ....[9]....
        /*00c4*/ 	.word	0xffffffff


	//----- nvinfo : EIATTR_COOP_GROUP_INSTR_OFFSETS
	.align		4
.L_3169:
        /*00c8*/ 	.byte	0x04, 0x28
        /*00ca*/ 	.short	(.L_3171 - .L_3170)


	//   ....[0]....
.L_3170:
        /*00cc*/ 	.word	0x00001ef0


	//   ....[1]....
        /*00d0*/ 	.word	0x00001f10


	//   ....[2]....
        /*00d4*/ 	.word	0x00001f50


	//   ....[3]....
        /*00d8*/ 	.word	0x00001f60


	//   ....[4]....
        /*00dc*/ 	.word	0x00001fa0


	//   ....[5]....
        /*00e0*/ 	.word	0x00001fb0


	//   ....[6]....
        /*00e4*/ 	.word	0x00001fe0


	//   ....[7]....
        /*00e8*/ 	.word	0x00001ff0


	//   ....[8]....
        /*00ec*/ 	.word	0x00002020


	//   ....[9]....
        /*00f0*/ 	.word	0x00002030


	//----- nvinfo : EIATTR_VRC_CTA_INIT_COUNT
	.align		4
.L_3171:
        /*00f4*/ 	.byte	0x02, 0x4a
	.zero		1
	.zero		1


	//----- nvinfo : EIATTR_EXIT_INSTR_OFFSETS
	.align		4
        /*00f8*/ 	.byte	0x04, 0x1c
        /*00fa*/ 	.short	(.L_3173 - .L_3172)


	//   ....[0]....
.L_3172:
        /*00fc*/ 	.word	0x00008fd0


	//----- nvinfo : EIATTR_MAX_THREADS
	.align		4
.L_3173:
        /*0100*/ 	.byte	0x04, 0x05
        /*0102*/ 	.short	(.L_3175 - .L_3174)
.L_3174:
        /*0104*/ 	.word	0x00000080
        /*0108*/ 	.word	0x00000001
        /*010c*/ 	.word	0x00000001


	//----- nvinfo : EIATTR_CRS_STACK_SIZE
	.align		4
.L_3175:
        /*0110*/ 	.byte	0x04, 0x1e
        /*0112*/ 	.short	(.L_3177 - .L_3176)
.L_3176:
        /*0114*/ 	.word	0x00000000


	//----- nvinfo : EIATTR_CBANK_PARAM_SIZE
	.align		4
.L_3177:
        /*0118*/ 	.byte	0x03, 0x19
        /*011a*/ 	.short	0x0128


	//----- nvinfo : EIATTR_PARAM_CBANK
	.align		4
        /*011c*/ 	.byte	0x04, 0x0a
        /*011e*/ 	.short	(.L_3179 - .L_3178)
	.align		4
.L_3178:
        /*0120*/ 	.word	index@(.nv.constant0._ZN10layer_norm13ln_bwd_kernelINS_13Kernel_traitsIf6__halfS2_S2_fjLj4096ELj1ELj1ELj4ELj16ENS_18Kernel_traits_baseILj4096EfS2_S2_S2_fjLj128EEEEELb0ELb1ELb1ELb1EEEvNS_9BwdParamsE)
        /*0124*/ 	.short	0x0380
        /*0126*/ 	.short	0x0128


	//----- nvinfo : EIATTR_SW_WAR
	.align		4
.L_3179:
        /*0128*/ 	.byte	0x04, 0x36
        /*012a*/ 	.short	(.L_3181 - .L_3180)
.L_3180:
        /*012c*/ 	.word	0x00000008
.L_3181:


//--------------------- .nv.info._ZN10layer_norm13ln_bwd_kernelINS_13Kernel_traitsIf6__halfS2_S2_fjLj4096ELj1ELj1ELj4ELj16ENS_18Kernel_traits_baseILj4096EfS2_S2_S2_fjLj128EEEEELb1ELb0ELb0ELb0EEEvNS_9BwdParamsE --------------------------
	.section	.nv.info._ZN10layer_norm13ln_bwd_kernelINS_13Kernel_traitsIf6__halfS2_S2_fjLj4096ELj1ELj1ELj4ELj16ENS_18Kernel_traits_baseILj4096EfS2_S2_S2_fjLj128EEEEELb1ELb0ELb0ELb0EEEvNS_9BwdParamsE,"",@"SHT_CUDA_INFO"
	.sectionflags	@""
	.align	4


	//----- nvinfo : EIATTR_CUDA_API_VERSION
	.align		4
        /*0000*/ 	.byte	0x04, 0x37
        /*0002*/ 	.short	(.L_3183 - .L_3182)
.L_3182:
        /*0004*/ 	.word	0x00000082


	//----- nvinfo : EIATTR_KPARAM_INFO
	.align		4
.L_3183:
        /*0008*/ 	.byte	0x04, 0x17
        /*000a*/ 	.short	(.L_3185 - .L_3184)
.L_3184:
        /*000c*/ 	.word	0x00000000
        /*0010*/ 	.short	0x0000
        /*0012*/ 	.short	0x0000
        /*0014*/ 	.byte	0x00, 0xf0, 0xa1, 0x04


	//----- nvinfo : EIATTR_SPARSE_MMA_MASK
	.align		4
.L_3185:
        /*0018*/ 	.byte	0x03, 0x50
        /*001a*/ 	.short	0x0000


	//----- nvinfo : EIATTR_MAXREG_COUNT
	.align		4
        /*001c*/ 	.byte	0x03, 0x1b
        /*001e*/ 	.short	0x00ff


	//----- nvinfo : EIATTR_NUM_BARRIERS
	.align		4
        /*0020*/ 	.byte	0x02, 0x4c
        /*0022*/ 	.byte	0x01
	.zero		1


	//----- nvinfo : EIATTR_MERCURY_ISA_VERSION
	.align		4
        /*0024*/ 	.byte	0x03, 0x5f
        /*0026*/ 	.short	0x0101


	//----- nvinfo : EIATTR_COOP_GROUP_MASK_REGIDS
	.align		4
        /*0028*/ 	.byte	0x04, 0x29
        /*002a*/ 	.short	(.L_3187 - .L_3186)


	//   ....[0]....
.L_3186:
        /*002c*/ 	.word	0xffffffff


	//   ....[1]....
        /*0030*/ 	.word	0xffffffff


	//   ....[2]....
        /*0034*/ 	.word	0xffffffff


	//   ....[3]....
        /*0038*/ 	.word	0xffffffff


	//   ....[4]....
        /*003c*/ 	.word	0xffffffff


	//   ....[5]....
        /*0040*/ 	.word	0xffffffff


	//   ....[6]....
        /*0044*/ 	.word	0xffffffff


	//   ....[7]....
        /*0048*/ 	.word	0xffffffff


	//   ....[8]....
        /*004c*/ 	.word	0xffffffff


	//   ....[9]....
        /*0050*/ 	.word	0xffffffff


	//----- nvinfo : EIATTR_COOP_GROUP_INSTR_OFFSETS
	.align		4
.L_3187:
        /*0054*/ 	.byte	0x04, 0x28
        /*0056*/ 	.short	(.L_3189 - .L_3188)


	//   ....[0]....
.L_3188:
        /*0058*/ 	.word	0x00001ef0


	//   ....[1]....
        /*005c*/ 	.word	0x00001f20


	//   ....[2]....
        /*0060*/ 	.word	0x00001fa0


	//   ....[3]....
        /*0064*/ 	.word	0x00001fc0


	//   ....[4]....
        /*0068*/ 	.word	0x00001ff0


	//   ....[5]....
        /*006c*/ 	.word	0x00002000


	//   ....[6]....
        /*0070*/ 	.word	0x00002030


	//   ....[7]....
        /*0074*/ 	.word	0x00002040


	//   ....[8]....
        /*0078*/ 	.word	0x00002070


	//   ....[9]....
        /*007c*/ 	.word	0x00002080


	//----- nvinfo : EIATTR_VRC_CTA_INIT_COUNT
	.align		4
.L_3189:
        /*0080*/ 	.byte	0x02, 0x4a
	.zero		1
	.zero		1


	//----- nvinfo : EIATTR_EXIT_INSTR_OFFSETS
	.align		4
        /*0084*/ 	.byte	0x04, 0x1c
        /*0086*/ 	.short	(.L_3191 - .L_3190)


	//   ....[0]....
.L_3190:
        /*0088*/ 	.word	0x00006f30


	//   ....[1]....
        /*008c*/ 	.word	0x00006fd0


	//----- nvinfo : EIATTR_MAX_THREADS
	.align		4
.L_3191:
        /*0090*/ 	.byte	0x04, 0x05
        /*0092*/ 	.short	(.L_3193 - .L_3192)
.L_3192:
        /*0094*/ 	.word	0x00000080
        /*0098*/ 	.word	0x00000001
        /*009c*/ 	.word	0x00000001


	//----- nvinfo : EIATTR_CRS_STACK_SIZE
	.align		4
.L_3193:
        /*00a0*/ 	.byte	0x04, 0x1e
        /*00a2*/ 	.short	(.L_3195 - .L_3194)
.L_3194:
        /*00a4*/ 	.word	0x00000000


	//----- nvinfo : EIATTR_CBANK_PARAM_SIZE
	.align		4
.L_3195:
        /*00a8*/ 	.byte	0x03, 0x19
        /*00aa*/ 	.short	0x0128


	//----- nvinfo : EIATTR_PARAM_CBANK
	.align		4
        /*00ac*/ 	.byte	0x04, 0x0a
        /*00ae*/ 	.short	(.L_3197 - .L_3196)
	.align		4
.L_3196:
        /*00b0*/ 	.word	index@(.nv.constant0._ZN10layer_norm13ln_bwd_kernelINS_13Kernel_traitsIf6__halfS2_S2_fjLj4096ELj1ELj1ELj4ELj16ENS_18Kernel_traits_baseILj4096EfS2_S2_S2_fjLj128EEEEELb1ELb0ELb0ELb0EEEvNS_9BwdParamsE)
        /*00b4*/ 	.short	0x0380
        /*00b6*/ 	.short	0x0128


	//----- nvinfo : EIATTR_SW_WAR
	.align		4
.L_3197:
        /*00b8*/ 	.byte	0x04, 0x36
        /*00ba*/ 	.short	(.L_3199 - .L_3198)
.L_3198:
        /*00bc*/ 	.word	0x00000008
.L_3199:


//--------------------- .nv.info._ZN10layer_norm13ln_bwd_kernelINS_13Kernel_traitsIf6__halfS2_S2_fjLj4096ELj1ELj1ELj4ELj16ENS_18Kernel_traits_baseILj4096EfS2_S2_S2_fjLj128EEEEELb1ELb0ELb0ELb1EEEvNS_9BwdParamsE --------------------------
	.section	.nv.info._ZN10layer_norm13ln_bwd_kernelINS_13Kernel_traitsIf6__halfS2_S2_fjLj4096ELj1ELj1ELj4ELj16ENS_18Kernel_traits_baseILj4096EfS2_S2_S2_fjLj128EEEEELb1ELb0ELb0ELb1EEEvNS_9BwdParamsE,"",@"SHT_CUDA_INFO"
	.sectionflags	@""
	.align	4


	//----- nvinfo : EIATTR_CUDA_API_VERSION
	.align		4
        /*0000*/ 	.byte	0x04, 0x37
        /*0002*/ 	.short	(.L_3201 - .L_3200)
.L_3200:
        /*0004*/ 	.word	0x00000082


	//----- nvinfo : EIATTR_KPARAM_INFO
	.align		4
.L_3201:
        /*0008*/ 	.byte	0x04, 0x17
        /*000a*/ 	.short	(.L_3203 - .L_3202)
.L_3202:
        /*000c*/ 	.word	0x00000000
        /*0010*/ 	.short	0x0000
        /*0012*/ 	.short	0x0000
        /*0014*/ 	.byte	0x00, 0xf0, 0xa1, 0x04


	//----- nvinfo : EIATTR_SPARSE_MMA_MASK
	.align		4
.L_3203:
        /*0018*/ 	.byte	0x03, 0x50
        /*001a*/ 	.short	0x0000


	//----- nvinfo : EIATTR_MAXREG_COUNT
	.align		4
        /*001c*/ 	.byte	0x03, 0x1b
        /*001e*/ 	.short	0x00ff


	//----- nvinfo : EIATTR_NUM_BARRIERS
	.align		4
        /*0020*/ 	.byte	0x02, 0x4c
        /*0022*/ 	.byte	0x01
	.zero		1


	//----- nvinfo : EIATTR_MERCURY_ISA_VERSION
	.align		4
        /*0024*/ 	.byte	0x03, 0x5f
        /*0026*/ 	.short	0x0101


	//----- nvinfo : EIATTR_COOP_GROUP_MASK_REGIDS
	.align		4
        /*0028*/ 	.byte	0x04, 0x29
        /*002a*/ 	.short	(.L_3205 - .L_3204)


	//   ....[0]....
.L_3204:
        /*002c*/ 	.word	0xffffffff


	//   ....[1]....
        /*0030*/ 	.word	0xffffffff


	//   ....[2]....
        /*0034*/ 	.word	0xffffffff


	//   ....[3]....
        /*0038*/ 	.word	0xffffffff


	//   ....[4]....
        /*003c*/ 	.word	0xffffffff


	//   ....[5]....
        /*0040*/ 	.word	0xffffffff


	//   ....[6]....
        /*0044*/ 	.word	0xffffffff


	//   ....[7]....
        /*0048*/ 	.word	0xffffffff


	//   ....[8]....
        /*004c*/ 	.word	0xffffffff


	//   ....[9]....
        /*0050*/ 	.word	0xffffffff


	//----- nvinfo : EIATTR_COOP_GROUP_INSTR_OFFSETS
	.align		4
.L_3205:
        /*0054*/ 	.byte	0x04, 0x28
        /*0056*/ 	.short	(.L_3207 - .L_3206)


	//   ....[0]....
.L_3206:
        /*0058*/ 	.word	0x00001790


	//   ....[1]....
        /*005c*/ 	.word	0x000017a0


	//   ....[2]....
        /*0060*/ 	.word	0x00001810


	//   ....[3]....
        /*0064*/ 	.word	0x00001820


	//   ....[4]....
        /*0068*/ 	.word	0x00001850


	//   ....[5]....
        /*006c*/ 	.word	0x00001860


	//   ....[6]....
        /*0070*/ 	.word	0x000018a0


	//   ....[7]....
        /*0074*/ 	.word	0x000018b0


	//   ....[8]....
        /*0078*/ 	.word	0x00001900


	//   ....[9]....
        /*007c*/ 	.word	0x00001910


	//----- nvinfo : EIATTR_VRC_CTA_INIT_COUNT
	.align		4
.L_3207:
        /*0080*/ 	.byte	0x02, 0x4a
	.zero		1
	.zero		1


	//----- nvinfo : EIATTR_EXIT_INSTR_OFFSETS
	.align		4
        /*0084*/ 	.byte	0x04, 0x1c
        /*0086*/ 	.short	(.L_3209 - .L_3208)


	//   ....[0]....
.L_3208:
        /*0088*/ 	.word	0x00006b70


	//----- nvinfo : EIATTR_MAX_THREADS
	.align		4
.L_3209:
        /*008c*/ 	.byte	0x04, 0x05
        /*008e*/ 	.short	(.L_3211 - .L_3210)
.L_3210:
        /*0090*/ 	.word	0x00000080
        /*0094*/ 	.word	0x00000001
        /*0098*/ 	.word	0x00000001


	//----- nvinfo : EIATTR_CBANK_PARAM_SIZE
	.align		4
.L_3211:
        /*009c*/ 	.byte	0x03, 0x19
        /*009e*/ 	.short	0x0128


	//----- nvinfo : EIATTR_PARAM_CBANK
	.align		4
        /*00a0*/ 	.byte	0x04, 0x0a
        /*00a2*/ 	.short	(.L_3213 - .L_3212)
	.align		4
.L_3212:
        /*00a4*/ 	.word	index@(.nv.constant0._ZN10layer_norm13ln_bwd_kernelINS_13Kernel_traitsIf6__halfS2_S2_fjLj4096ELj1ELj1ELj4ELj16ENS_18Kernel_traits_baseILj4096EfS2_S2_S2_fjLj128EEEEELb1ELb0ELb0ELb1EEEvNS_9BwdParamsE)
        /*00a8*/ 	.short	0x0380
        /*00aa*/ 	.short	0x0128


	//----- nvinfo : EIATTR_SW_WAR
	.align		4
.L_3213:
        /*00ac*/ 	.byte	0x04, 0x36
        /*00ae*/ 	.short	(.L_3215 - .L_3214)
.L_3214:
        /*00b0*/ 	.word	0x00000008
.L_3215:


//--------------------- .nv.info._ZN10layer_norm22ln_bwd_finalize_kernelINS_22Kernel_traits_finalizeILj4096Ef6__halfS2_S2_fjLb0ELj1024ELj4ENS_18Kernel_traits_baseILj4096EfS2_S2_S2_fjLj1024EEEEELb0ELb0EEEvNS_9BwdParamsE --------------------------
	.section	.nv.info._ZN10layer_norm22ln_bwd_finalize_kernelINS_22Kernel_traits_finalizeILj4096Ef6__halfS2_S2_fjLb0ELj1024ELj4ENS_18Kernel_traits_baseILj4096EfS2_S2_S2_fjLj1024EEEEELb0ELb0EEEvNS_9BwdParamsE,"",@"SHT_CUDA_INFO"
	.sectionflags	@""
	.align	4


	//----- nvinfo : EIATTR_CUDA_API_VERSION
	.align		4
        /*0000*/ 	.byte	0x04, 0x37
        /*0002*/ 	.short	(.L_3217 - .L_3216)
.L_3216:
        /*0004*/ 	.word	0x00000082


	//----- nvinfo : EIATTR_KPARAM_INFO
	.align		4
.L_3217:
        /*0008*/ 	.byte	0x04, 0x17
        /*000a*/ 	.short	(.L_3219 - .L_3218)
.L_3218:
        /*000c*/ 	.word	0x00000000
        /*0010*/ 	.short	0x0000
        /*0012*/ 	.short	0x0000
        /*0014*/ 	.byte	0x00, 0xf0, 0xa1, 0x04


	//----- nvinfo : EIATTR_SPARSE_MMA_MASK
	.align		4
.L_3219:
        /*0018*/ 	.byte	0x03, 0x50
        /*001a*/ 	.short	0x0000


	//----- nvinfo : EIATTR_MAXREG_COUNT
	.align		4
        /*001c*/ 	.byte	0x03, 0x1b
        /*001e*/ 	.short	0x0040


	//----- nvinfo : EIATTR_NUM_BARRIERS
	.align		4
        /*0020*/ 	.byte	0x02, 0x4c
        /*0022*/ 	.byte	0x01
	.zero		1


	//----- nvinfo : EIATTR_MERCURY_ISA_VERSION
	.align		4
        /*0024*/ 	.byte	0x03, 0x5f
        /*0026*/ 	.short	0x0101


	//----- nvinfo : EIATTR_COOP_GROUP_MASK_REGIDS
	.align		4
        /*0028*/ 	.byte	0x04, 0x29
        /*002a*/ 	.short	(.L_3221 - .L_3220)


	//   ....[0]....
.L_3220:
        /*002c*/ 	.word	0xffffffff


	//   ....[1]....
        /*0030*/ 	.word	0xffffffff


	//   ....[2]....
        /*0034*/ 	.word	0xffffffff


	//   ....[3]....
        /*0038*/ 	.word	0xffffffff


	//   ....[4]....
        /*003c*/ 	.word	0xffffffff


	//   ....[5]....
        /*0040*/ 	.word	0xffffffff


	//   ....[6]....
        /*0044*/ 	.word	0xffffffff


	//   ....[7]....
        /*0048*/ 	.word	0xffffffff


	//   ....[8]....
        /*004c*/ 	.word	0xffffffff


	//   ....[9]....
        /*0050*/ 	.word	0xffffffff


	//----- nvinfo : EIATTR_COOP_GROUP_INSTR_OFFSETS
	.align		4
.L_3221:
        /*0054*/ 	.byte	0x04, 0x28
        /*0056*/ 	.short	(.L_3223 - .L_3222)


	//   ....[0]....
.L_3222:
        /*0058*/ 	.word	0x000015e0


	//   ....[1]....
        /*005c*/ 	.word	0x000015f0


	//   ....[2]....
        /*0060*/ 	.word	0x00001620


	//   ....[3]....
        /*0064*/ 	.word	0x00001630


	//   ....[4]....
        /*0068*/ 	.word	0x00001660


	//   ....[5]....
        /*006c*/ 	.word	0x00001670


	//   ....[6]....
        /*0070*/ 	.word	0x000016b0


	//   ....[7]....
        /*0074*/ 	.word	0x000016e0


	//   ....[8]....
        /*0078*/ 	.word	0x00001710


	//   ....[9]....
        /*007c*/ 	.word	0x00001720


	//----- nvinfo : EIATTR_VRC_CTA_INIT_COUNT
	.align		4
.L_3223:
        /*0080*/ 	.byte	0x02, 0x4a
	.zero		1
	.zero		1


	//----- nvinfo : EIATTR_EXIT_INSTR_OFFSETS
	.align		4
        /*0084*/ 	.byte	0x04, 0x1c
        /*0086*/ 	.short	(.L_3225 - .L_3224)


	//   ....[0]....
.L_3224:
        /*0088*/ 	.word	0x00000060


	//   ....[1]....
        /*008c*/ 	.word	0x00001780


	//   ....[2]....
        /*0090*/ 	.word	0x000017b0


	//   ....[3]....
        /*0094*/ 	.word	0x00001850


	//----- nvinfo : EIATTR_MAX_THREADS
	.align		4
.L_3225:
        /*0098*/ 	.byte	0x04, 0x05
        /*009a*/ 	.short	(.L_3227 - .L_3226)
.L_3226:
        /*009c*/ 	.word	0x00000400
        /*00a0*/ 	.word	0x00000001
        /*00a4*/ 	.word	0x00000001


	//----- nvinfo : EIATTR_CRS_STACK_SIZE
	.align		4
.L_3227:
        /*00a8*/ 	.byte	0x04, 0x1e
        /*00aa*/ 	.short	(.L_3229 - .L_3228)
.L_3228:
        /*00ac*/ 	.word	0x00000000


	//----- nvinfo : EIATTR_CBANK_PARAM_SIZE
	.align		4
.L_3229:
        /*00b0*/ 	.byte	0x03, 0x19
        /*00b2*/ 	.short	0x0128


	//----- nvinfo : EIATTR_PARAM_CBANK
	.align		4
        /*00b4*/ 	.byte	0x04, 0x0a
        /*00b6*/ 	.short	(.L_3231 - .L_3230)
	.align		4
.L_3230:
        /*00b8*/ 	.word	index@(.nv.constant0._ZN10layer_norm22ln_bwd_finalize_kernelINS_22Kernel_traits_finalizeILj4096Ef6__halfS2_S2_fjLb0ELj1024ELj4ENS_18Kernel_traits_baseILj4096EfS2_S2_S2_fjLj1024EEEEELb0ELb0EEEvNS_9BwdParamsE)
        /*00bc*/ 	.short	0x0380
        /*00be*/ 	.short	0x0128


	//----- nvinfo : EIATTR_SW_WAR
	.align		4
.L_3231:
        /*00c0*/ 	.byte	0x04, 0x36
        /*00c2*/ 	.short	(.L_3233 - .L_3232)
.L_3232:
        /*00c4*/ 	.word	0x00000008
.L_3233:


//--------------------- .nv.info._ZN10layer_norm13ln_bwd_kernelINS_13Kernel_traitsIf6__halfS2_S2_fjLj4096ELj1ELj1ELj4ELj16ENS_18Kernel_traits_baseILj4096EfS2_S2_S2_fjLj128EEEEELb1ELb0ELb1ELb0EEEvNS_9BwdParamsE --------------------------
	.section	.nv.info._ZN10layer_norm13ln_bwd_kernelINS_13Kernel_traitsIf6__halfS2_S2_fjLj4096ELj1ELj1ELj4ELj16ENS_18Kernel_traits_baseILj4096EfS2_S2_S2_fjLj128EEEEELb1ELb0ELb1ELb0EEEvNS_9BwdParamsE,"",@"SHT_CUDA_INFO"
	.sectionflags	@""
	.align	4


	//----- nvinfo : EIATTR_CUDA_API_VERSION
	.align		4
        /*0000*/ 	.byte	0x04, 0x37
        /*0002*/ 	.short	(.L_3235 - .L_3234)
.L_3234:
        /*0004*/ 	.word	0x00000082


	//----- nvinfo : EIATTR_KPARAM_INFO
	.align		4
.L_3235:
        /*0008*/ 	.byte	0x04, 0x17
        /*000a*/ 	.short	(.L_3237 - .L_3236)
.L_3236:
        /*000c*/ 	.word	0x00000000
        /*0010*/ 	.short	0x0000
        /*0012*/ 	.short	0x0000
        /*0014*/ 	.byte	0x00, 0xf0, 0xa1, 0x04


	//----- nvinfo : EIATTR_SPARSE_MMA_MASK
	.align		4
.L_3237:
        /*0018*/ 	.byte	0x03, 0x50
        /*001a*/ 	.short	0x0000


	//----- nvinfo : EIATTR_MAXREG_COUNT
	.align		4
        /*001c*/ 	.byte	0x03, 0x1b
        /*001e*/ 	.short	0x00ff


	//----- nvinfo : EIATTR_NUM_BARRIERS
	.align		4
        /*0020*/ 	.byte	0x02, 0x4c
        /*0022*/ 	.byte	0x01
	.zero		1


	//----- nvinfo : EIATTR_MERCURY_ISA_VERSION
	.align		4
        /*0024*/ 	.byte	0x03, 0x5f
        /*0026*/ 	.short	0x0101


	//----- nvinfo : EIATTR_COOP_GROUP_MASK_REGIDS
	.align		4
        /*0028*/ 	.byte	0x04, 0x29
        /*002a*/ 	.short	(.L_3239 - .L_3238)


	//   ....[0]....
.L_3238:
        /*002c*/ 	.word	0xffffffff


	//   ....[1]....
        /*0030*/ 	.word	0xffffffff


	//   ....[2]....
        /*0034*/ 	.word	0xffffffff


	//   ....[3]....
        /*0038*/ 	.word	0xffffffff


	//   ....[4]....
        /*003c*/ 	.word	0xffffffff


	//   ....[5]....
        /*0040*/ 	.word	0xffffffff


	//   ....[6]....
        /*0044*/ 	.word	0xffffffff


	//   ....[7]....
        /*0048*/ 	.word	0xffffffff


	//   ....[8]....
        /*004c*/ 	.word	0xffffffff


	//   ....[9]....
        /*0050*/ 	.word	0xffffffff


	//----- nvinfo : EIATTR_COOP_GROUP_INSTR_OFFSETS
	.align		4
.L_3239:
        /*0054*/ 	.byte	0x04, 0x28
        /*0056*/ 	.short	(.L_3241 - .L_3240)


	//   ....[0]....
.L_3240:
        /*0058*/ 	.word	0x000024d0


	//   ....[1]....
        /*005c*/ 	.word	0x000024f0


	//   ....[2]....
        /*0060*/ 	.word	0x00002530


	//   ....[3]....
        /*0064*/ 	.word	0x00002540


	//   ....[4]....
        /*0068*/ 	.word	0x00002580


	//   ....[5]....
        /*006c*/ 	.word	0x00002590


	//   ....[6]....
        /*0070*/ 	.word	0x000025c0


	//   ....[7]....
        /*0074*/ 	.word	0x000025d0


	//   ....[8]....
        /*0078*/ 	.word	0x00002600


	//   ....[9]....
        /*007c*/ 	.word	0x00002610


	//----- nvinfo : EIATTR_VRC_CTA_INIT_COUNT
	.align		4
.L_3241:
        /*0080*/ 	.byte	0x02, 0x4a
	.zero		1
	.zero		1


	//----- nvinfo : EIATTR_EXIT_INSTR_OFFSETS
	.align		4
        /*0084*/ 	.byte	0x04, 0x1c
        /*0086*/ 	.short	(.L_3243 - .L_3242)


	//   ....[0]....
.L_3242:
        /*0088*/ 	.word	0x000093c0


	//   ....[1]....
        /*008c*/ 	.word	0x00009460


	//----- nvinfo : EIATTR_MAX_THREADS
	.align		4
.L_3243:
        /*0090*/ 	.byte	0x04, 0x05
        /*0092*/ 	.short	(.L_3245 - .L_3244)
.L_3244:
        /*0094*/ 	.word	0x00000080
        /*0098*/ 	.word	0x00000001
        /*009c*/ 	.word	0x00000001


	//----- nvinfo : EIATTR_CRS_STACK_SIZE
	.align		4
.L_3245:
        /*00a0*/ 	.byte	0x04, 0x1e
        /*00a2*/ 	.short	(.L_3247 - .L_3246)
.L_3246:
        /*00a4*/ 	.word	0x00000000


	//----- nvinfo : EIATTR_CBANK_PARAM_SIZE
	.align		4
.L_3247:
        /*00a8*/ 	.byte	0x03, 0x19
        /*00aa*/ 	.short	0x0128


	//----- nvinfo : EIATTR_PARAM_CBANK
	.align		4
        /*00ac*/ 	.byte	0x04, 0x0a
        /*00ae*/ 	.short	(.L_3249 - .L_3248)
	.align		4
.L_3248:
        /*00b0*/ 	.word	index@(.nv.constant0._ZN10layer_norm13ln_bwd_kernelINS_13Kernel_traitsIf6__halfS2_S2_fjLj4096ELj1ELj1ELj4ELj16ENS_18Kernel_traits_baseILj4096EfS2_S2_S2_fjLj128EEEEELb1ELb0ELb1ELb0EEEvNS_9BwdParamsE)
        /*00b4*/ 	.short	0x0380
        /*00b6*/ 	.short	0x0128


	//----- nvinfo : EIATTR_SW_WAR
	.align		4
.L_3249:
        /*00b8*/ 	.byte	0x04, 0x36
        /*00ba*/ 	.short	(.L_3251 - .L_3250)
.L_3250:
        /*00bc*/ 	.word	0x00000008
.L_3251:


//--------------------- .nv.info._ZN10layer_norm22ln_bwd_finalize_kernelINS_22Kernel_traits_finalizeILj4096Ef6__halfS2_S2_fjLb0ELj1024ELj4ENS_18Kernel_traits_baseILj4096EfS2_S2_S2_fjLj1024EEEEELb0ELb1EEEvNS_9BwdParamsE --------------------------
	.section	.nv.info._ZN10layer_norm22ln_bwd_finalize_kernelINS_22Kernel_traits_finalizeILj4096Ef6__halfS2_S2_fjLb0ELj1024ELj4ENS_18Kernel_traits_baseILj4096EfS2_S2_S2_fjLj1024EEEEELb0ELb1EEEvNS_9BwdParamsE,"",@"SHT_CUDA_INFO"
	.sectionflags	@""
	.align	4


	//----- nvinfo : EIATTR_CUDA_API_VERSION
	.align		4
        /*0000*/ 	.byte	0x04, 0x37
        /*0002*/ 	.short	(.L_3253 - .L_3252)
.L_3252:
        /*0004*/ 	.word	0x00000082


	//----- nvinfo : EIATTR_KPARAM_INFO
	.align		4
.L_3253:
        /*0008*/ 	.byte	0x04, 0x17
        /*000a*/ 	.short	(.L_3255 - .L_3254)
.L_3254:
        /*000c*/ 	.word	0x00000000
        /*0010*/ 	.short	0x0000
        /*0012*/ 	.short	0x0000
        /*0014*/ 	.byte	0x00, 0xf0, 0xa1, 0x04


	//----- nvinfo : EIATTR_SPARSE_MMA_MASK
	.align		4
.L_3255:
        /*0018*/ 	.byte	0x03, 0x50
        /*001a*/ 	.short	0x0000


	//----- nvinfo : EIATTR_MAXREG_COUNT
	.align		4
        /*001c*/ 	.byte	0x03, 0x1b
        /*001e*/ 	.short	0x0040


	//----- nvinfo : EIATTR_NUM_BARRIERS
	.align		4
        /*0020*/ 	.byte	0x02, 0x4c
        /*0022*/ 	.byte	0x01
	.zero		1


	//----- nvinfo : EIATTR_MERCURY_ISA_VERSION
	.align		4
        /*0024*/ 	.byte	0x03, 0x5f
        /*0026*/ 	.short	0x0101


	//----- nvinfo : EIATTR_COOP_GROUP_MASK_REGIDS
	.align		4
        /*0028*/ 	.byte	0x04, 0x29
        /*002a*/ 	.short	(.L_3257 - .L_3256)


	//   ....[0]....
.L_3256:
        /*002c*/ 	.word	0xffffffff


	//   ....[1]....
        /*0030*/ 	.word	0xffffffff


	//   ....[2]....
        /*0034*/ 	.word	0xffffffff


	//   ....[3]....
        /*0038*/ 	.word	0xffffffff


	//   ....[4]....
        /*003c*/ 	.word	0xffffffff


	//   ....[5]....
        /*0040*/ 	.word	0xffffffff


	//   ....[6]....
        /*0044*/ 	.word	0xffffffff


	//   ....[7]....
        /*0048*/ 	.word	0xffffffff


	//   ....[8]....
        /*004c*/ 	.word	0xffffffff


	//   ....[9]....
        /*0050*/ 	.word	0xffffffff


	//----- nvinfo : EIATTR_COOP_GROUP_INSTR_OFFSETS
	.align		4
.L_3257:
        /*0054*/ 	.byte	0x04, 0x28
        /*0056*/ 	.short	(.L_3259 - .L_3258)


	//   ....[0]....
.L_3258:
        /*0058*/ 	.word	0x00001630


	//   ....[1]....
        /*005c*/ 	.word	0x00001640


	//   ....[2]....
        /*0060*/ 	.word	0x00001670


	//   ....[3]....
        /*0064*/ 	.word	0x00001680


	//   ....[4]....
        /*0068*/ 	.word	0x000016b0


	//   ....[5]....
        /*006c*/ 	.word	0x000016c0


	//   ....[6]....
        /*0070*/ 	.word	0x000016f0


	//   ....[7]....
        /*0074*/ 	.word	0x00001710


	//   ....[8]....
        /*0078*/ 	.word	0x00001740


	//   ....[9]....
        /*007c*/ 	.word	0x00001750


	//----- nvinfo : EIATTR_VRC_CTA_INIT_COUNT
	.align		4
.L_3259:
        /*0080*/ 	.byte	0x02, 0x4a
	.zero		1
	.zero		1


	//----- nvinfo : EIATTR_EXIT_INSTR_OFFSETS
	.align		4
        /*0084*/ 	.byte	0x04, 0x1c
        /*0086*/ 	.short	(.L_3261 - .L_3260)


	//   ....[0]....
.L_3260:
        /*0088*/ 	.word	0x00000070


	//   ....[1]....
        /*008c*/ 	.word	0x000017b0


	//   ....[2]....
        /*0090*/ 	.word	0x00001860


	//----- nvinfo : EIATTR_MAX_THREADS
	.align		4
.L_3261:
        /*0094*/ 	.byte	0x04, 0x05
        /*0096*/ 	.short	(.L_3263 - .L_3262)
.L_3262:
        /*0098*/ 	.word	0x00000400
        /*009c*/ 	.word	0x00000001
        /*00a0*/ 	.word	0x00000001


	//----- nvinfo : EIATTR_CRS_STACK_SIZE
	.align		4
.L_3263:
        /*00a4*/ 	.byte	0x04, 0x1e
        /*00a6*/ 	.short	(.L_3265 - .L_3264)
.L_3264:
        /*00a8*/ 	.word	0x00000000


	//----- nvinfo : EIATTR_CBANK_PARAM_SIZE
	.align		4
.L_3265:
        /*00ac*/ 	.byte	0x03, 0x19
        /*00ae*/ 	.short	0x0128


	//----- nvinfo : EIATTR_PARAM_CBANK
	.align		4
        /*00b0*/ 	.byte	0x04, 0x0a
        /*00b2*/ 	.short	(.L_3267 - .L_3266)
	.align		4
.L_3266:
        /*00b4*/ 	.word	index@(.nv.constant0._ZN10layer_norm22ln_bwd_finalize_kernelINS_22Kernel_traits_finalizeILj4096Ef6__halfS2_S2_fjLb0ELj1024ELj4ENS_18Kernel_traits_baseILj4096EfS2_S2_S2_fjLj1024EEEEELb0ELb1EEEvNS_9BwdParamsE)
        /*00b8*/ 	.short	0x0380
        /*00ba*/ 	.short	0x0128


	//----- nvinfo : EIATTR_SW_WAR
	.align		4
.L_3267:
        /*00bc*/ 	.byte	0x04, 0x36
        /*00be*/ 	.short	(.L_3269 - .L_3268)
.L_3268:
        /*00c0*/ 	.word	0x00000008
.L_3269:


//--------------------- .nv.info._ZN10layer_norm13ln_bwd_kernelINS_13Kernel_traitsIf6__halfS2_S2_fjLj4096ELj1ELj1ELj4ELj16ENS_18Kernel_traits_baseILj4096EfS2_S2_S2_fjLj128EEEEELb1ELb0ELb1ELb1EEEvNS_9BwdParamsE --------------------------
	.section	.nv.info._ZN10layer_norm13ln_bwd_kernelINS_13Kernel_traitsIf6__halfS2_S2_fjLj4096ELj1ELj1ELj4ELj16ENS_18Kernel_traits_baseILj4096EfS2_S2_S2_fjLj128EEEEELb1ELb0ELb1ELb1EEEvNS_9BwdParamsE,"",@"SHT_CUDA_INFO"
	.sectionflags	@""
	.align	4


	//----- nvinfo : EIATTR_CUDA_API_VERSION
	.align		4
        /*0000*/ 	.byte	0x04, 0x37
        /*0002*/ 	.short	(.L_3271 - .L_3270)
.L_3270:
        /*0004*/ 	.word	0x00000082


	//----- nvinfo : EIATTR_KPARAM_INFO
	.align		4
.L_3271:
        /*0008*/ 	.byte	0x04, 0x17
        /*000a*/ 	.short	(.L_3273 - .L_3272)
.L_3272:
        /*000c*/ 	.word	0x00000000
        /*0010*/ 	.short	0x0000
        /*0012*/ 	.short	0x0000
        /*0014*/ 	.byte	0x00, 0xf0, 0xa1, 0x04


	//----- nvinfo : EIATTR_SPARSE_MMA_MASK
	.align		4
.L_3273:
        /*0018*/ 	.byte	0x03, 0x50
        /*001a*/ 	.short	0x0000


	//----- nvinfo : EIATTR_MAXREG_COUNT
	.align		4
        /*001c*/ 	.byte	0x03, 0x1b
        /*001e*/ 	.short	0x00ff


	//----- nvinfo : EIATTR_NUM_BARRIERS
	.align		4
        /*0020*/ 	.byte	0x02, 0x4c
        /*0022*/ 	.byte	0x01
	.zero		1


	//----- nvinfo : EIATTR_MERCURY_ISA_VERSION
	.align		4
        /*0024*/ 	.byte	0x03, 0x5f
        /*0026*/ 	.short	0x0101


	//----- nvinfo : EIATTR_COOP_GROUP_MASK_REGIDS
	.align		4
        /*0028*/ 	.byte	0x04, 0x29
        /*002a*/ 	.short	(.L_3275 - .L_3274)


	//   ....[0]....
.L_3274:
        /*002c*/ 	.word	0xffffffff


	//   ....[1]....
        /*0030*/ 	.word	0xffffffff


	//   ....[2]....
        /*0034*/ 	.word	0xffffffff


	//   ....[3]....
        /*0038*/ 	.word	0xffffffff


	//   ....[4]....
        /*003c*/ 	.word	0xffffffff


	//   ....[5]....
        /*0040*/ 	.word	0xffffffff


	//   ....[6]....
        /*0044*/ 	.word	0xffffffff


	//   ....[7]....
        /*0048*/ 	.word	0xffffffff


	//   ....[8]....
        /*004c*/ 	.word	0xffffffff


	//   ....[9]....
        /*0050*/ 	.word	0xffffffff


	//----- nvinfo : EIATTR_COOP_GROUP_INSTR_OFFSETS
	.align		4
.L_3275:
        /*0054*/ 	.byte	0x04, 0x28
        /*0056*/ 	.short	(.L_3277 - .L_3276)


	//   ....[0]....
.L_3276:
        /*0058*/ 	.word	0x00001e60


	//   ....[1]....
        /*005c*/ 	.word	0x00001e80


	//   ....[2]....
        /*0060*/ 	.word	0x00001ec0


	//   ....[3]....
        /*0064*/ 	.word	0x00001ed0


	//   ....[4]....
        /*0068*/ 	.word	0x00001f10


	//   ....[5]....
        /*006c*/ 	.word	0x00001f20


	//   ....[6]....
        /*0070*/ 	.word	0x00001f50


	//   ....[7]....
        /*0074*/ 	.word	0x00001f60


	//   ....[8]....
        /*0078*/ 	.word	0x00001f90


	//   ....[9]....
        /*007c*/ 	.word	0x00001fa0


	//----- nvinfo : EIATTR_VRC_CTA_INIT_COUNT
	.align		4
.L_3277:
        /*0080*/ 	.byte	0x02, 0x4a
	.zero		1
	.zero		1


	//----- nvinfo : EIATTR_EXIT_INSTR_OFFSETS
	.align		4
        /*0084*/ 	.byte	0x04, 0x1c
        /*0086*/ 	.short	(.L_3279 - .L_3278)


	//   ....[0]....
.L_3278:
        /*0088*/ 	.word	0x00008770


	//----- nvinfo : EIATTR_MAX_THREADS
	.align		4
.L_3279:
        /*008c*/ 	.byte	0x04, 0x05
        /*008e*/ 	.short	(.L_3281 - .L_3280)
.L_3280:
        /*0090*/ 	.word	0x00000080
        /*0094*/ 	.word	0x00000001
        /*0098*/ 	.word	0x00000001


	//----- nvinfo : EIATTR_CRS_STACK_SIZE
	.align		4
.L_3281:
        /*009c*/ 	.byte	0x04, 0x1e
        /*009e*/ 	.short	(.L_3283 - .L_3282)
.L_3282:
        /*00a0*/ 	.word	0x00000000


	//----- nvinfo : EIATTR_CBANK_PARAM_SIZE
	.align		4
.L_3283:
        /*00a4*/ 	.byte	0x03, 0x19
        /*00a6*/ 	.short	0x0128


	//----- nvinfo : EIATTR_PARAM_CBANK
	.align		4
        /*00a8*/ 	.byte	0x04, 0x0a
        /*00aa*/ 	.short	(.L_3285 - .L_3284)
	.align		4
.L_3284:
        /*00ac*/ 	.word	index@(.nv.constant0._ZN10layer_norm13ln_bwd_kernelINS_13Kernel_traitsIf6__halfS2_S2_fjLj4096ELj1ELj1ELj4ELj16ENS_18Kernel_traits_baseILj4096EfS2_S2_S2_fjLj128EEEEELb1ELb0ELb1ELb1EEEvNS_9BwdParamsE)
        /*00b0*/ 	.short	0x0380
        /*00b2*/ 	.short	0x0128


	//----- nvinfo : EIATTR_SW_WAR
	.align		4
.L_3285:
        /*00b4*/ 	.byte	0x04, 0x36
        /*00b6*/ 	.short	(.L_3287 - .L_3286)
.L_3286:
        /*00b8*/ 	.word	0x00000008
.L_3287:


//--------------------- .nv.info._ZN10layer_norm13ln_bwd_kernelINS_13Kernel_traitsIf6__halfS2_S2_fjLj4096ELj1ELj1ELj4ELj16ENS_18Kernel_traits_baseILj4096EfS2_S2_S2_fjLj128EEEEELb1ELb1ELb0ELb0EEEvNS_9BwdParamsE --------------------------
	.section	.nv.info._ZN10layer_norm13ln_bwd_kernelINS_13Kernel_traitsIf6__halfS2_S2_fjLj4096ELj1ELj1ELj4ELj16ENS_18Kernel_traits_baseILj4096EfS2_S2_S2_fjLj128EEEEELb1ELb1ELb0ELb0EEEvNS_9BwdParamsE,"",@"SHT_CUDA_INFO"
	.sectionflags	@""
	.align	4


	//----- nvinfo : EIATTR_CUDA_API_VERSION
	.align		4
        /*0000*/ 	.byte	0x04, 0x37
        /*0002*/ 	.short	(.L_3289 - .L_3288)
.L_3288:
        /*0004*/ 	.word	0x00000082


	//----- nvinfo : EIATTR_KPARAM_INFO
	.align		4
.L_3289:
        /*0008*/ 	.byte	0x04, 0x17
        /*000a*/ 	.short	(.L_3291 - .L_3290)
.L_3290:
        /*000c*/ 	.word	0x00000000
        /*0010*/ 	.short	0x0000
        /*0012*/ 	.short	0x0000
        /*0014*/ 	.byte	0x00, 0xf0, 0xa1, 0x04


	//----- nvinfo : EIATTR_SPARSE_MMA_MASK
	.align		4
.L_3291:
        /*0018*/ 	.byte	0x03, 0x50
        /*001a*/ 	.short	0x0000


	//----- nvinfo : EIATTR_MAXREG_COUNT
	.align		4
        /*001c*/ 	.byte	0x03, 0x1b
        /*001e*/ 	.short	0x00ff


	//----- nvinfo : EIATTR_NUM_BARRIERS
	.align		4
        /*0020*/ 	.byte	0x02, 0x4c
        /*0022*/ 	.byte	0x01
	.zero		1


	//----- nvinfo : EIATTR_ANNOTATIONS
	.align		4
        /*0024*/ 	.byte	0x04, 0x55
        /*0026*/ 	.short	(.L_3293 - .L_3292)


	//   ....[0]....
.L_3292:
        /* <DEDUP_REMOVED lines=17> */


	//----- nvinfo : EIATTR_MERCURY_ISA_VERSION
	.align		4
.L_3293:
        /*0128*/ 	.byte	0x03, 0x5f
        /*012a*/ 	.short	0x0101


	//----- nvinfo : EIATTR_COOP_GROUP_MASK_REGIDS
	.align		4
        /*012c*/ 	.byte	0x04, 0x29
        /*012e*/ 	.short	(.L_3295 - .L_3294)


	//   ....[0]....
.L_3294:
        /*0130*/ 	.word	0xffffffff


	//   ....[1]....
        /*0134*/ 	.word	0xffffffff


	//   ....[2]....
        /*0138*/ 	.word	0xffffffff


	//   ....[3]....
        /*013c*/ 	.word	0xffffffff


	//   ....[4]....
        /*0140*/ 	.word	0xffffffff


	//   ....[5]....
        /*0144*/ 	.word	0xffffffff


	//   ....[6]....
        /*0148*/ 	.word	0xffffffff


	//   ....[7]....
        /*014c*/ 	.word	0xffffffff


	//   ....[8]....
        /*0150*/ 	.word	0xffffffff


	//   ....[9]....
        /*0154*/ 	.word	0xffffffff


	//----- nvinfo : EIATTR_COOP_GROUP_INSTR_OFFSETS
	.align		4
.L_3295:
        /*0158*/ 	.byte	0x04, 0x28
        /*015a*/ 	.short	(.L_3297 - .L_3296)


	//   ....[0]....
.L_3296:
        /*015c*/ 	.word	0x000024e0


	//   ....[1]....
        /*0160*/ 	.word	0x00002510


	//   ....[2]....
        /*0164*/ 	.word	0x00002540


	//   ....[3]....
        /*0168*/ 	.word	0x00002550


	//   ....[4]....
        /*016c*/ 	.word	0x00002580


	//   ....[5]....
        /*0170*/ 	.word	0x00002590


	//   ....[6]....
        /*0174*/ 	.word	0x000025c0


	//   ....[7]....
        /*0178*/ 	.word	0x000025d0


	//   ....[8]....
        /*017c*/ 	.word	0x00002600


	//   ....[9]....
        /*0180*/ 	.word	0x00002610


	//----- nvinfo : EIATTR_VRC_CTA_INIT_COUNT
	.align		4
.L_3297:
        /*0184*/ 	.byte	0x02, 0x4a
	.zero		1
	.zero		1


	//----- nvinfo : EIATTR_EXIT_INSTR_OFFSETS
	.align		4
        /*0188*/ 	.byte	0x04, 0x1c
        /*018a*/ 	.short	(.L_3299 - .L_3298)


	//   ....[0]....
.L_3298:
        /*018c*/ 	.word	0x0000a2c0


	//   ....[1]....
        /*0190*/ 	.word	0x0000a390


	//----- nvinfo : EIATTR_MAX_THREADS
	.align		4
.L_3299:
        /*0194*/ 	.byte	0x04, 0x05
        /*0196*/ 	.short	(.L_3301 - .L_3300)
.L_3300:
        /*0198*/ 	.word	0x00000080
        /*019c*/ 	.word	0x00000001
        /*01a0*/ 	.word	0x00000001


	//----- nvinfo : EIATTR_CRS_STACK_SIZE
	.align		4
.L_3301:
        /*01a4*/ 	.byte	0x04, 0x1e
        /*01a6*/ 	.short	(.L_3303 - .L_3302)
.L_3302:
        /*01a8*/ 	.word	0x00000000


	//----- nvinfo : EIATTR_CBANK_PARAM_SIZE
	.align		4
.L_3303:
        /*01ac*/ 	.byte	0x03, 0x19
        /*01ae*/ 	.short	0x0128


	//----- nvinfo : EIATTR_PARAM_CBANK
	.align		4
        /*01b0*/ 	.byte	0x04, 0x0a
        /*01b2*/ 	.short	(.L_3305 - .L_3304)
	.align		4
.L_3304:
        /*01b4*/ 	.word	index@(.nv.constant0._ZN10layer_norm13ln_bwd_kernelINS_13Kernel_traitsIf6__halfS2_S2_fjLj4096ELj1ELj1ELj4ELj16ENS_18Kernel_traits_baseILj4096EfS2_S2_S2_fjLj128EEEEELb1ELb1ELb0ELb0EEEvNS_9BwdParamsE)
        /*01b8*/ 	.short	0x0380
        /*01ba*/ 	.short	0x0128


	//----- nvinfo : EIATTR_SW_WAR
	.align		4
.L_3305:
        /*01bc*/ 	.byte	0x04, 0x36
        /*01be*/ 	.short	(.L_3307 - .L_3306)
.L_3306:
        /*01c0*/ 	.word	0x00000008
.L_3307:


//--------------------- .nv.info._ZN10layer_norm13ln_bwd_kernelINS_13Kernel_traitsIf6__halfS2_S2_fjLj4096ELj1ELj1ELj4ELj16ENS_18Kernel_traits_baseILj4096EfS2_S2_S2_fjLj128EEEEELb1ELb1ELb0ELb1EEEvNS_9BwdParamsE --------------------------
	.section	.nv.info._ZN10layer_norm13ln_bwd_kernelINS_13Kernel_traitsIf6__halfS2_S2_fjLj4096ELj1ELj1ELj4ELj16ENS_18Kernel_traits_baseILj4096EfS2_S2_S2_fjLj128EEEEELb1ELb1ELb0ELb1EEEvNS_9BwdParamsE,"",@"SHT_CUDA_INFO"
	.sectionflags	@""
	.align	4


	//----- nvinfo : EIATTR_CUDA_API_VERSION
	.align		4
        /*0000*/ 	.byte	0x04, 0x37
        /*0002*/ 	.short	(.L_3309 - .L_3308)
.L_3308:
        /*0004*/ 	.word	0x00000082


	//----- nvinfo : EIATTR_KPARAM_INFO
	.align		4
.L_3309:
        /*0008*/ 	.byte	0x04, 0x17
        /*000a*/ 	.short	(.L_3311 - .L_3310)
.L_3310:
        /*000c*/ 	.word	0x00000000
        /*0010*/ 	.short	0x0000
        /*0012*/ 	.short	0x0000
        /*0014*/ 	.byte	0x00, 0xf0, 0xa1, 0x04


	//----- nvinfo : EIATTR_SPARSE_MMA_MASK
	.align		4
.L_3311:
        /*0018*/ 	.byte	0x03, 0x50
        /*001a*/ 	.short	0x0000


	//----- nvinfo : EIATTR_MAXREG_COUNT
	.align		4
        /*001c*/ 	.byte	0x03, 0x1b
        /*001e*/ 	.short	0x00ff


	//----- nvinfo : EIATTR_NUM_BARRIERS
	.align		4
        /*0020*/ 	.byte	0x02, 0x4c
        /*0022*/ 	.byte	0x01
	.zero		1


	//----- nvinfo : EIATTR_ANNOTATIONS
	.align		4
        /*0024*/ 	.byte	0x04, 0x55
        /*0026*/ 	.short	(.L_3313 - .L_3312)


	//   ....[0]....
.L_3312:
        /* <DEDUP_REMOVED lines=34> */


	//----- nvinfo : EIATTR_MERCURY_ISA_VERSION
	.align		4
.L_3313:
        /*0230*/ 	.byte	0x03, 0x5f
        /*0232*/ 	.short	0x0101


	//----- nvinfo : EIATTR_COOP_GROUP_MASK_REGIDS
	.align		4
        /*0234*/ 	.byte	0x04, 0x29
        /*0236*/ 	.short	(.L_3315 - .L_3314)


	//   ....[0]....
.L_3314:
        /*0238*/ 	.word	0xffffffff


	//   ....[1]....
        /*023c*/ 	.word	0xffffffff


	//   ....[2]....
        /*0240*/ 	.word	0xffffffff


	//   ....[3]....
        /*0244*/ 	.word	0xffffffff


	//   ....[4]....
        /*0248*/ 	.word	0xffffffff


	//   ....[5]....
        /*024c*/ 	.word	0xffffffff


	//   ....[6]....
        /*0250*/ 	.word	0xffffffff


	//   ....[7]....
        /*0254*/ 	.word	0xffffffff


	//   ....[8]....
        /*0258*/ 	.word	0xffffffff


	//   ....[9]....
        /*025c*/ 	.word	0xffffffff


	//----- nvinfo : EIATTR_COOP_GROUP_INSTR_OFFSETS
	.align		4
.L_3315:
        /*0260*/ 	.byte	0x04, 0x28
        /*0262*/ 	.short	(.L_3317 - .L_3316)


	//   ....[0]....
.L_3316:
        /*0264*/ 	.word	0x00001d00


	//   ....[1]....
        /*0268*/ 	.word	0x00001df0


	//   ....[2]....
        /*026c*/ 	.word	0x00001e10


	//   ....[3]....
        /*0270*/ 	.word	0x00001e30


	//   ....[4]....
        /*0274*/ 	.word	0x00001e50


	//   ....[5]....
        /*0278*/ 	.word	0x00001e70


	//   ....[6]....
        /*027c*/ 	.word	0x00001e90


	//   ....[7]....
        /*0280*/ 	.word	0x00001eb0


	//   ....[8]....
        /*0284*/ 	.word	0x00001ed0


	//   ....[9]....
        /*0288*/ 	.word	0x00001ef0


	//----- nvinfo : EIATTR_VRC_CTA_INIT_COUNT
	.align		4
.L_3317:
        /*028c*/ 	.byte	0x02, 0x4a
	.zero		1
	.zero		1


	//----- nvinfo : EIATTR_EXIT_INSTR_OFFSETS
	.align		4
        /*0290*/ 	.byte	0x04, 0x1c
        /*0292*/ 	.short	(.L_3319 - .L_3318)


	//   ....[0]....
.L_3318:
        /*0294*/ 	.word	0x00009740


	//----- nvinfo : EIATTR_MAX_THREADS
	.align		4
.L_3319:
        /*0298*/ 	.byte	0x04, 0x05
        /*029a*/ 	.short	(.L_3321 - .L_3320)
.L_3320:
        /*029c*/ 	.word	0x00000080
        /*02a0*/ 	.word	0x00000001
        /*02a4*/ 	.word	0x00000001


	//----- nvinfo : EIATTR_CBANK_PARAM_SIZE
	.align		4
.L_3321:
        /*02a8*/ 	.byte	0x03, 0x19
        /*02aa*/ 	.short	0x0128


	//----- nvinfo : EIATTR_PARAM_CBANK
	.align		4
        /*02ac*/ 	.byte	0x04, 0x0a
        /*02ae*/ 	.short	(.L_3323 - .L_3322)
	.align		4
.L_3322:
        /*02b0*/ 	.word	index@(.nv.constant0._ZN10layer_norm13ln_bwd_kernelINS_13Kernel_traitsIf6__halfS2_S2_fjLj4096ELj1ELj1ELj4ELj16ENS_18Kernel_traits_baseILj4096EfS2_S2_S2_fjLj128EEEEELb1ELb1ELb0ELb1EEEvNS_9BwdParamsE)
        /*02b4*/ 	.short	0x0380
        /*02b6*/ 	.short	0x0128


	//----- nvinfo : EIATTR_SW_WAR
	.align		4
.L_3323:
        /*02b8*/ 	.byte	0x04, 0x36
        /*02ba*/ 	.short	(.L_3325 - .L_3324)
.L_3324:
        /*02bc*/ 	.word	0x00000008
.L_3325:


//--------------------- .nv.info._ZN10layer_norm22ln_bwd_finalize_kernelINS_22Kernel_traits_finalizeILj4096Ef6__halfS2_S2_fjLb1ELj1024ELj4ENS_18Kernel_traits_baseILj4096EfS2_S2_S2_fjLj1024EEEEELb1ELb0EEEvNS_9BwdParamsE --------------------------
	.section	.nv.info._ZN10layer_norm22ln_bwd_finalize_kernelINS_22Kernel_traits_finalizeILj4096Ef6__halfS2_S2_fjLb1ELj1024ELj4ENS_18Kernel_traits_baseILj4096EfS2_S2_S2_fjLj1024EEEEELb1ELb0EEEvNS_9BwdParamsE,"",@"SHT_CUDA_INFO"
	.sectionflags	@""
	.align	4


	//----- nvinfo : EIATTR_CUDA_API_VERSION
	.align		4
        /*0000*/ 	.byte	0x04, 0x37
        /*0002*/ 	.short	(.L_3327 - .L_3326)
.L_3326:
        /*0004*/ 	.word	0x00000082


	//----- nvinfo : EIATTR_KPARAM_INFO
	.align		4
.L_3327:
        /*0008*/ 	.byte	0x04, 0x17
        /*000a*/ 	.short	(.L_3329 - .L_3328)
.L_3328:
        /*000c*/ 	.word	0x00000000
        /*0010*/ 	.short	0x0000
        /*0012*/ 	.short	0x0000
        /*0014*/ 	.byte	0x00, 0xf0, 0xa1, 0x04


	//----- nvinfo : EIATTR_SPARSE_MMA_MASK
	.align		4
.L_3329:
        /*0018*/ 	.byte	0x03, 0x50
        /*001a*/ 	.short	0x0000


	//----- nvinfo : EIATTR_MAXREG_COUNT
	.align		4
        /*001c*/ 	.byte	0x03, 0x1b
        /*001e*/ 	.short	0x0040


	//----- nvinfo : EIATTR_NUM_BARRIERS
	.align		4
        /*0020*/ 	.byte	0x02, 0x4c
        /*0022*/ 	.byte	0x01
	.zero		1


	//----- nvinfo : EIATTR_MERCURY_ISA_VERSION
	.align		4
        /*0024*/ 	.byte	0x03, 0x5f
        /*0026*/ 	.short	0x0101


	//----- nvinfo : EIATTR_COOP_GROUP_MASK_REGIDS
	.align		4
        /*0028*/ 	.byte	0x04, 0x29
        /*002a*/ 	.short	(.L_3331 - .L_3330)


	//   ....[0]....
.L_3330:
        /*002c*/ 	.word	0xffffffff


	//   ....[1]....
        /*0030*/ 	.word	0xffffffff


	//   ....[2]....
        /*0034*/ 	.word	0xffffffff


	//   ....[3]....
        /*0038*/ 	.word	0xffffffff


	//   ....[4]....
        /*003c*/ 	.word	0xffffffff


	//   ....[5]....
        /*0040*/ 	.word	0xffffffff


	//   ....[6]....
        /*0044*/ 	.word	0xffffffff


	//   ....[7]....
        /*0048*/ 	.word	0xffffffff


	//   ....[8]....
        /*004c*/ 	.word	0xffffffff


	//   ....[9]....
        /*0050*/ 	.word	0xffffffff


	//   ....[10]....
        /*0054*/ 	.word	0xffffffff


	//   ....[11]....
        /*0058*/ 	.word	0xffffffff


	//   ....[12]....
        /*005c*/ 	.word	0xffffffff


	//   ....[13]....
        /*0060*/ 	.word	0xffffffff


	//   ....[14]....
        /*0064*/ 	.word	0xffffffff


	//----- nvinfo : EIATTR_COOP_GROUP_INSTR_OFFSETS
	.align		4
.L_3331:
        /*0068*/ 	.byte	0x04, 0x28
        /*006a*/ 	.short	(.L_3333 - .L_3332)


	//   ....[0]....
.L_3332:
        /*006c*/ 	.word	0x00001040


	//   ....[1]....
        /*0070*/ 	.word	0x00001050


	//   ....[2]....
        /*0074*/ 	.word	0x00001060


	//   ....[3]....
        /*0078*/ 	.word	0x00001090


	//   ....[4]....
        /*007c*/ 	.word	0x000010b0


	//   ....[5]....
        /*0080*/ 	.word	0x000010c0


	//   ....[6]....
        /*0084*/ 	.word	0x000010f0


	//   ....[7]....
        /*0088*/ 	.word	0x00001110


	//   ....[8]....
        /*008c*/ 	.word	0x00001120


	//   ....[9]....
        /*0090*/ 	.word	0x00001160


	//   ....[10]....
        /*0094*/ 	.word	0x00001190


	//   ....[11]....
        /*0098*/ 	.word	0x000011a0


	//   ....[12]....
        /*009c*/ 	.word	0x000011e0


	//   ....[13]....
        /*00a0*/ 	.word	0x00001200


	//   ....[14]....
        /*00a4*/ 	.word	0x00001210


	//----- nvinfo : EIATTR_VRC_CTA_INIT_COUNT
	.align		4
.L_3333:
        /*00a8*/ 	.byte	0x02, 0x4a
	.zero		1
	.zero		1


	//----- nvinfo : EIATTR_EXIT_INSTR_OFFSETS
	.align		4
        /*00ac*/ 	.byte	0x04, 0x1c
        /*00ae*/ 	.short	(.L_3335 - .L_3334)


	//   ....[0]....
.L_3334:
        /*00b0*/ 	.word	0x00000060


	//   ....[1]....
        /*00b4*/ 	.word	0x00001290


	//   ....[2]....
        /*00b8*/ 	.word	0x000012c0


	//   ....[3]....
        /*00bc*/ 	.word	0x000013a0


	//----- nvinfo : EIATTR_MAX_THREADS
	.align		4
.L_3335:
        /*00c0*/ 	.byte	0x04, 0x05
        /*00c2*/ 	.short	(.L_3337 - .L_3336)
.L_3336:
        /*00c4*/ 	.word	0x00000400
        /*00c8*/ 	.word	0x00000001
        /*00cc*/ 	.word	0x00000001


	//----- nvinfo : EIATTR_CRS_STACK_SIZE
	.align		4
.L_3337:
        /*00d0*/ 	.byte	0x04, 0x1e
        /*00d2*/ 	.short	(.L_3339 - .L_3338)
.L_3338:
        /*00d4*/ 	.word	0x00000000


	//----- nvinfo : EIATTR_CBANK_PARAM_SIZE
	.align		4
.L_3339:
        /*00d8*/ 	.byte	0x03, 0x19
        /*00da*/ 	.short	0x0128


	//----- nvinfo : EIATTR_PARAM_CBANK
	.align		4
        /*00dc*/ 	.byte	0x04, 0x0a
        /*00de*/ 	.short	(.L_3341 - .L_3340)
	.align		4
.L_3340:
        /*00e0*/ 	.word	index@(.nv.constant0._ZN10layer_norm22ln_bwd_finalize_kernelINS_22Kernel_traits_finalizeILj4096Ef6__halfS2_S2_fjLb1ELj1024ELj4ENS_18Kernel_traits_baseILj4096EfS2_S2_S2_fjLj1024EEEEELb1ELb0EEEvNS_9BwdParamsE)
        /*00e4*/ 	.short	0x0380
        /*00e6*/ 	.short	0x0128


	//----- nvinfo : EIATTR_SW_WAR
	.align		4
.L_3341:
        /*00e8*/ 	.byte	0x04, 0x36
        /*00ea*/ 	.short	(.L_3343 - .L_3342)
.L_3342:
        /*00ec*/ 	.word	0x00000008
.L_3343:


//--------------------- .nv.info._ZN10layer_norm13ln_bwd_kernelINS_13Kernel_traitsIf6__halfS2_S2_fjLj4096ELj1ELj1ELj4ELj16ENS_18Kernel_traits_baseILj4096EfS2_S2_S2_fjLj128EEEEELb1ELb1ELb1ELb0EEEvNS_9BwdParamsE --------------------------
	.section	.nv.info._ZN10layer_norm13ln_bwd_kernelINS_13Kernel_traitsIf6__halfS2_S2_fjLj4096ELj1ELj1ELj4ELj16ENS_18Kernel_traits_baseILj4096EfS2_S2_S2_fjLj128EEEEELb1ELb1ELb1ELb0EEEvNS_9BwdParamsE,"",@"SHT_CUDA_INFO"
	.sectionflags	@""
	.align	4


	//----- nvinfo : EIATTR_CUDA_API_VERSION
	.align		4
        /*0000*/ 	.byte	0x04, 0x37
        /*0002*/ 	.short	(.L_3345 - .L_3344)
.L_3344:
        /*0004*/ 	.word	0x00000082


	//----- nvinfo : EIATTR_KPARAM_INFO
	.align		4
.L_3345:
        /*0008*/ 	.byte	0x04, 0x17
        /*000a*/ 	.short	(.L_3347 - .L_3346)
.L_3346:
        /*000c*/ 	.word	0x00000000
        /*0010*/ 	.short	0x0000
        /*0012*/ 	.short	0x0000
        /*0014*/ 	.byte	0x00, 0xf0, 0xa1, 0x04


	//----- nvinfo : EIATTR_SPARSE_MMA_MASK
	.align		4
.L_3347:
        /*0018*/ 	.byte	0x03, 0x50
        /*001a*/ 	.short	0x0000


	//----- nvinfo : EIATTR_MAXREG_COUNT
	.align		4
        /*001c*/ 	.byte	0x03, 0x1b
        /*001e*/ 	.short	0x00ff


	//----- nvinfo : EIATTR_NUM_BARRIERS
	.align		4
        /*0020*/ 	.byte	0x02, 0x4c
        /*0022*/ 	.byte	0x01
	.zero		1


	//----- nvinfo : EIATTR_ANNOTATIONS
	.align		4
        /*0024*/ 	.byte	0x04, 0x55
        /*0026*/ 	.short	(.L_3349 - .L_3348)


	//   ....[0]....
.L_3348:
        /* <DEDUP_REMOVED lines=25> */


	//----- nvinfo : EIATTR_MERCURY_ISA_VERSION
	.align		4
.L_3349:
        /*01a8*/ 	.byte	0x03, 0x5f
        /*01aa*/ 	.short	0x0101


	//----- nvinfo : EIATTR_COOP_GROUP_MASK_REGIDS
	.align		4
        /*01ac*/ 	.byte	0x04, 0x29
        /*01ae*/ 	.short	(.L_3351 - .L_3350)


	//   ....[0]....
.L_3350:
        /*01b0*/ 	.word	0xffffffff


	//   ....[1]....
        /*01b4*/ 	.word	0xffffffff


	//   ....[2]....
        /*01b8*/ 	.word	0xffffffff


	//   ....[3]....
        /*01bc*/ 	.word	0xffffffff


	//   ....[4]....
        /*01c0*/ 	.word	0xffffffff


	//   ....[5]....
        /*01c4*/ 	.word	0xffffffff


	//   ....[6]....
        /*01c8*/ 	.word	0xffffffff


	//   ....[7]....
        /*01cc*/ 	.word	0xffffffff


	//   ....[8]....
        /*01d0*/ 	.word	0xffffffff


	//   ....[9]....
        /*01d4*/ 	.word	0xffffffff


	//----- nvinfo : EIATTR_COOP_GROUP_INSTR_OFFSETS
	.align		4
.L_3351:
        /*01d8*/ 	.byte	0x04, 0x28
        /*01da*/ 	.short	(.L_3353 - .L_3352)


	//   ....[0]....
.L_3352:
        /*01dc*/ 	.word	0x00002bf0


	//   ....[1]....
        /*01e0*/ 	.word	0x00002c20


	//   ....[2]....
        /*01e4*/ 	.word	0x00002c50


	//   ....[3]....
        /*01e8*/ 	.word	0x00002c70


	//   ....[4]....
        /*01ec*/ 	.word	0x00002c90


	//   ....[5]....
        /*01f0*/ 	.word	0x00002cb0


	//   ....[6]....
        /*01f4*/ 	.word	0x00002cd0


	//   ....[7]....
        /*01f8*/ 	.word	0x00002cf0


	//   ....[8]....
        /*01fc*/ 	.word	0x00002d10


	//   ....[9]....
        /*0200*/ 	.word	0x00002d30


	//----- nvinfo : EIATTR_VRC_CTA_INIT_COUNT
	.align		4
.L_3353:
        /*0204*/ 	.byte	0x02, 0x4a
	.zero		1
	.zero		1


	//----- nvinfo : EIATTR_EXIT_INSTR_OFFSETS
	.align		4
        /*0208*/ 	.byte	0x04, 0x1c
        /*020a*/ 	.short	(.L_3355 - .L_3354)


	//   ....[0]....
.L_3354:
        /*020c*/ 	.word	0x0000dec0


	//   ....[1]....
        /*0210*/ 	.word	0x0000df90


	//----- nvinfo : EIATTR_MAX_THREADS
	.align		4
.L_3355:
        /*0214*/ 	.byte	0x04, 0x05
        /*0216*/ 	.short	(.L_3357 - .L_3356)
.L_3356:
        /*0218*/ 	.word	0x00000080
        /*021c*/ 	.word	0x00000001
        /*0220*/ 	.word	0x00000001


	//----- nvinfo : EIATTR_CRS_STACK_SIZE
	.align		4
.L_3357:
        /*0224*/ 	.byte	0x04, 0x1e
        /*0226*/ 	.short	(.L_3359 - .L_3358)
.L_3358:
        /*0228*/ 	.word	0x00000000


	//----- nvinfo : EIATTR_CBANK_PARAM_SIZE
	.align		4
.L_3359:
        /*022c*/ 	.byte	0x03, 0x19
        /*022e*/ 	.short	0x0128


	//----- nvinfo : EIATTR_PARAM_CBANK
	.align		4
        /*0230*/ 	.byte	0x04, 0x0a
        /*0232*/ 	.short	(.L_3361 - .L_3360)
	.align		4
.L_3360:
        /*0234*/ 	.word	index@(.nv.constant0._ZN10layer_norm13ln_bwd_kernelINS_13Kernel_traitsIf6__halfS2_S2_fjLj4096ELj1ELj1ELj4ELj16ENS_18Kernel_traits_baseILj4096EfS2_S2_S2_fjLj128EEEEELb1ELb1ELb1ELb0EEEvNS_9BwdParamsE)
        /*0238*/ 	.short	0x0380
        /*023a*/ 	.short	0x0128


	//----- nvinfo : EIATTR_SW_WAR
	.align		4
.L_3361:
        /*023c*/ 	.byte	0x04, 0x36
        /*023e*/ 	.short	(.L_3363 - .L_3362)
.L_3362:
        /*0240*/ 	.word	0x00000008
.L_3363:


//--------------------- .nv.info._ZN10layer_norm22ln_bwd_finalize_kernelINS_22Kernel_traits_finalizeILj4096Ef6__halfS2_S2_fjLb1ELj1024ELj4ENS_18Kernel_traits_baseILj4096EfS2_S2_S2_fjLj1024EEEEELb1ELb1EEEvNS_9BwdParamsE --------------------------
	.section	.nv.info._ZN10layer_norm22ln_bwd_finalize_kernelINS_22Kernel_traits_finalizeILj4096Ef6__halfS2_S2_fjLb1ELj1024ELj4ENS_18Kernel_traits_baseILj4096EfS2_S2_S2_fjLj1024EEEEELb1ELb1EEEvNS_9BwdParamsE,"",@"SHT_CUDA_INFO"
	.sectionflags	@""
	.align	4


	//----- nvinfo : EIATTR_CUDA_API_VERSION
	.align		4
        /*0000*/ 	.byte	0x04, 0x37
        /*0002*/ 	.short	(.L_3365 - .L_3364)
.L_3364:
        /*0004*/ 	.word	0x00000082


	//----- nvinfo : EIATTR_KPARAM_INFO
	.align		4
.L_3365:
        /*0008*/ 	.byte	0x04, 0x17
        /*000a*/ 	.short	(.L_3367 - .L_3366)
.L_3366:
        /*000c*/ 	.word	0x00000000
        /*0010*/ 	.short	0x0000
        /*0012*/ 	.short	0x0000
        /*0014*/ 	.byte	0x00, 0xf0, 0xa1, 0x04


	//----- nvinfo : EIATTR_SPARSE_MMA_MASK
	.align		4
.L_3367:
        /*0018*/ 	.byte	0x03, 0x50
        /*001a*/ 	.short	0x0000


	//----- nvinfo : EIATTR_MAXREG_COUNT
	.align		4
        /*001c*/ 	.byte	0x03, 0x1b
        /*001e*/ 	.short	0x0040


	//----- nvinfo : EIATTR_NUM_BARRIERS
	.align		4
        /*0020*/ 	.byte	0x02, 0x4c
        /*0022*/ 	.byte	0x01
	.zero		1


	//----- nvinfo : EIATTR_MERCURY_ISA_VERSION
	.align		4
        /*0024*/ 	.byte	0x03, 0x5f
        /*0026*/ 	.short	0x0101


	//----- nvinfo : EIATTR_COOP_GROUP_MASK_REGIDS
	.align		4
        /*0028*/ 	.byte	0x04, 0x29
        /*002a*/ 	.short	(.L_3369 - .L_3368)


	//   ....[0]....
.L_3368:
        /*002c*/ 	.word	0xffffffff


	//   ....[1]....
        /*0030*/ 	.word	0xffffffff


	//   ....[2]....
        /*0034*/ 	.word	0xffffffff


	//   ....[3]....
        /*0038*/ 	.word	0xffffffff


	//   ....[4]....
        /*003c*/ 	.word	0xffffffff


	//   ....[5]....
        /*0040*/ 	.word	0xffffffff


	//   ....[6]....
        /*0044*/ 	.word	0xffffffff


	//   ....[7]....
        /*0048*/ 	.word	0xffffffff


	//   ....[8]....
        /*004c*/ 	.word	0xffffffff


	//   ....[9]....
        /*0050*/ 	.word	0xffffffff


	//   ....[10]....
        /*0054*/ 	.word	0xffffffff


	//   ....[11]....
        /*0058*/ 	.word	0xffffffff


	//   ....[12]....
        /*005c*/ 	.word	0xffffffff


	//   ....[13]....
        /*0060*/ 	.word	0xffffffff


	//   ....[14]....
        /*0064*/ 	.word	0xffffffff


	//----- nvinfo : EIATTR_COOP_GROUP_INSTR_OFFSETS
	.align		4
.L_3369:
        /*0068*/ 	.byte	0x04, 0x28
        /*006a*/ 	.short	(.L_3371 - .L_3370)


	//   ....[0]....
.L_3370:
        /*006c*/ 	.word	0x00001090


	//   ....[1]....
        /*0070*/ 	.word	0x000010a0


	//   ....[2]....
        /*0074*/ 	.word	0x000010b0


	//   ....[3]....
        /*0078*/ 	.word	0x000010e0


	//   ....[4]....
        /*007c*/ 	.word	0x00001100


	//   ....[5]....
        /*0080*/ 	.word	0x00001110


	//   ....[6]....
        /*0084*/ 	.word	0x00001140


	//   ....[7]....
        /*0088*/ 	.word	0x00001160


	//   ....[8]....
        /*008c*/ 	.word	0x00001170


	//   ....[9]....
        /*0090*/ 	.word	0x000011a0


	//   ....[10]....
        /*0094*/ 	.word	0x000011c0


	//   ....[11]....
        /*0098*/ 	.word	0x000011d0


	//   ....[12]....
        /*009c*/ 	.word	0x00001210


	//   ....[13]....
        /*00a0*/ 	.word	0x00001230


	//   ....[14]....
        /*00a4*/ 	.word	0x00001240


	//----- nvinfo : EIATTR_VRC_CTA_INIT_COUNT
	.align		4
.L_3371:
        /*00a8*/ 	.byte	0x02, 0x4a
	.zero		1
	.zero		1


	//----- nvinfo : EIATTR_EXIT_INSTR_OFFSETS
	.align		4
        /*00ac*/ 	.byte	0x04, 0x1c
        /*00ae*/ 	.short	(.L_3373 - .L_3372)


	//   ....[0]....
.L_3372:
        /*00b0*/ 	.word	0x00000060


	//   ....[1]....
        /*00b4*/ 	.word	0x000012c0


	//   ....[2]....
        /*00b8*/ 	.word	0x000013b0


	//----- nvinfo : EIATTR_MAX_THREADS
	.align		4
.L_3373:
        /*00bc*/ 	.byte	0x04, 0x05
        /*00be*/ 	.short	(.L_3375 - .L_3374)
.L_3374:
        /*00c0*/ 	.word	0x00000400
        /*00c4*/ 	.word	0x00000001
        /*00c8*/ 	.word	0x00000001


	//----- nvinfo : EIATTR_CRS_STACK_SIZE
	.align		4
.L_3375:
        /*00cc*/ 	.byte	0x04, 0x1e
        /*00ce*/ 	.short	(.L_3377 - .L_3376)
.L_3376:
        /*00d0*/ 	.word	0x00000000


	//----- nvinfo : EIATTR_CBANK_PARAM_SIZE
	.align		4
.L_3377:
        /*00d4*/ 	.byte	0x03, 0x19
        /*00d6*/ 	.short	0x0128


	//----- nvinfo : EIATTR_PARAM_CBANK
	.align		4
        /*00d8*/ 	.byte	0x04, 0x0a
        /*00da*/ 	.short	(.L_3379 - .L_3378)
	.align		4
.L_3378:
        /*00dc*/ 	.word	index@(.nv.constant0._ZN10layer_norm22ln_bwd_finalize_kernelINS_22Kernel_traits_finalizeILj4096Ef6__halfS2_S2_fjLb1ELj1024ELj4ENS_18Kernel_traits_baseILj4096EfS2_S2_S2_fjLj1024EEEEELb1ELb1EEEvNS_9BwdParamsE)
        /*00e0*/ 	.short	0x0380
        /*00e2*/ 	.short	0x0128


	//----- nvinfo : EIATTR_SW_WAR
	.align		4
.L_3379:
        /*00e4*/ 	.byte	0x04, 0x36
        /*00e6*/ 	.short	(.L_3381 - .L_3380)
.L_3380:
        /*00e8*/ 	.word	0x00000008
.L_3381:


//--------------------- .nv.info._ZN10layer_norm13ln_bwd_kernelINS_13Kernel_traitsIf6__halfS2_S2_fjLj4096ELj1ELj1ELj4ELj16ENS_18Kernel_traits_baseILj4096EfS2_S2_S2_fjLj128EEEEELb1ELb1ELb1ELb1EEEvNS_9BwdParamsE --------------------------
	.section	.nv.info._ZN10layer_norm13ln_bwd_kernelINS_13Kernel_traitsIf6__halfS2_S2_fjLj4096ELj1ELj1ELj4ELj16ENS_18Kernel_traits_baseILj4096EfS2_S2_S2_fjLj128EEEEELb1ELb1ELb1ELb1EEEvNS_9BwdParamsE,"",@"SHT_CUDA_INFO"
	.sectionflags	@""
	.align	4


	//----- nvinfo : EIATTR_CUDA_API_VERSION
	.align		4
        /*0000*/ 	.byte	0x04, 0x37
        /*0002*/ 	.short	(.L_3383 - .L_3382)
.L_3382:
        /*0004*/ 	.word	0x00000082


	//----- nvinfo : EIATTR_KPARAM_INFO
	.align		4
.L_3383:
        /*0008*/ 	.byte	0x04, 0x17
        /*000a*/ 	.short	(.L_3385 - .L_3384)
.L_3384:
        /*000c*/ 	.word	0x00000000
        /*0010*/ 	.short	0x0000
        /*0012*/ 	.short	0x0000
        /*0014*/ 	.byte	0x00, 0xf0, 0xa1, 0x04


	//----- nvinfo : EIATTR_SPARSE_MMA_MASK
	.align		4
.L_3385:
        /*0018*/ 	.byte	0x03, 0x50
        /*001a*/ 	.short	0x0000


	//----- nvinfo : EIATTR_MAXREG_COUNT
	.align		4
        /*001c*/ 	.byte	0x03, 0x1b
        /*001e*/ 	.short	0x00ff


	//----- nvinfo : EIATTR_NUM_BARRIERS
	.align		4
        /*0020*/ 	.byte	0x02, 0x4c
        /*0022*/ 	.byte	0x01
	.zero		1


	//----- nvinfo : EIATTR_ANNOTATIONS
	.align		4
        /*0024*/ 	.byte	0x04, 0x55
        /*0026*/ 	.short	(.L_3387 - .L_3386)


	//   ....[0]....
.L_3386:
        /* <DEDUP_REMOVED lines=17> */


	//----- nvinfo : EIATTR_MERCURY_ISA_VERSION
	.align		4
.L_3387:
        /*0128*/ 	.byte	0x03, 0x5f
        /*012a*/ 	.short	0x0101


	//----- nvinfo : EIATTR_COOP_GROUP_MASK_REGIDS
	.align		4
        /*012c*/ 	.byte	0x04, 0x29
        /*012e*/ 	.short	(.L_3389 - .L_3388)


	//   ....[0]....
.L_3388:
        /*0130*/ 	.word	0xffffffff


	//   ....[1]....
        /*0134*/ 	.word	0xffffffff


	//   ....[2]....
        /*0138*/ 	.word	0xffffffff


	//   ....[3]....
        /*013c*/ 	.word	0xffffffff


	//   ....[4]....
        /*0140*/ 	.word	0xffffffff


	//   ....[5]....
        /*0144*/ 	.word	0xffffffff


	//   ....[6]....
        /*0148*/ 	.word	0xffffffff


	//   ....[7]....
        /*014c*/ 	.word	0xffffffff


	//   ....[8]....
        /*0150*/ 	.word	0xffffffff


	//   ....[9]....
        /*0154*/ 	.word	0xffffffff


	//----- nvinfo : EIATTR_COOP_GROUP_INSTR_OFFSETS
	.align		4
.L_3389:
        /*0158*/ 	.byte	0x04, 0x28
        /*015a*/ 	.short	(.L_3391 - .L_3390)


	//   ....[0]....
.L_3390:
        /*015c*/ 	.word	0x000022f0


	//   ....[1]....
        /*0160*/ 	.word	0x00002310


	//   ....[2]....
        /*0164*/ 	.word	0x00002350


	//   ....[3]....
        /*0168*/ 	.word	0x00002360


	//   ....[4]....
        /*016c*/ 	.word	0x000023a0


	//   ....[5]....
        /*0170*/ 	.word	0x000023b0


	//   ....[6]....
        /*0174*/ 	.word	0x000023e0


	//   ....[7]....
        /*0178*/ 	.word	0x000023f0


	//   ....[8]....
        /*017c*/ 	.word	0x00002420


	//   ....[9]....
        /*0180*/ 	.word	0x00002430


	//----- nvinfo : EIATTR_VRC_CTA_INIT_COUNT
	.align		4
.L_3391:
        /*0184*/ 	.byte	0x02, 0x4a
	.zero		1
	.zero		1


	//----- nvinfo : EIATTR_EXIT_INSTR_OFFSETS
	.align		4
        /*0188*/ 	.byte	0x04, 0x1c
        /*018a*/ 	.short	(.L_3393 - .L_3392)


	//   ....[0]....
.L_3392:
        /*018c*/ 	.word	0x0000d270


	//----- nvinfo : EIATTR_MAX_THREADS
	.align		4
.L_3393:
        /*0190*/ 	.byte	0x04, 0x05
        /*0192*/ 	.short	(.L_3395 - .L_3394)
.L_3394:
        /*0194*/ 	.word	0x00000080
        /*0198*/ 	.word	0x00000001
        /*019c*/ 	.word	0x00000001


	//----- nvinfo : EIATTR_CRS_STACK_SIZE
	.align		4
.L_3395:
        /*01a0*/ 	.byte	0x04, 0x1e
        /*01a2*/ 	.short	(.L_3397 - .L_3396)
.L_3396:
        /*01a4*/ 	.word	0x00000000


	//----- nvinfo : EIATTR_CBANK_PARAM_SIZE
	.align		4
.L_3397:
        /*01a8*/ 	.byte	0x03, 0x19
        /*01aa*/ 	.short	0x0128


	//----- nvinfo : EIATTR_PARAM_CBANK
	.align		4
        /*01ac*/ 	.byte	0x04, 0x0a
        /*01ae*/ 	.short	(.L_3399 - .L_3398)
	.align		4
.L_3398:
        /*01b0*/ 	.word	index@(.nv.constant0._ZN10layer_norm13ln_bwd_kernelINS_13Kernel_traitsIf6__halfS2_S2_fjLj4096ELj1ELj1ELj4ELj16ENS_18Kernel_traits_baseILj4096EfS2_S2_S2_fjLj128EEEEELb1ELb1ELb1ELb1EEEvNS_9BwdParamsE)
        /*01b4*/ 	.short	0x0380
        /*01b6*/ 	.short	0x0128


	//----- nvinfo : EIATTR_SW_WAR
	.align		4
.L_3399:
        /*01b8*/ 	.byte	0x04, 0x36
        /*01ba*/ 	.short	(.L_3401 - .L_3400)
.L_3400:
        /*01bc*/ 	.word	0x00000008
.L_3401:


//--------------------- .nv.info._ZN10layer_norm13ln_bwd_kernelINS_13Kernel_traitsI6__halfS2_fS2_fjLj4096ELj1ELj1ELj4ELj16ENS_18Kernel_traits_baseILj4096ES2_S2_fS2_fjLj128EEEEELb0ELb0ELb0ELb0EEEvNS_9BwdParamsE --------------------------
	.section	.nv.info._ZN10layer_norm13ln_bwd_kernelINS_13Kernel_traitsI6__halfS2_fS2_fjLj4096ELj1ELj1ELj4ELj16ENS_18Kernel_traits_baseILj4096ES2_S2_fS2_fjLj128EEEEELb0ELb0ELb0ELb0EEEvNS_9BwdParamsE,"",@"SHT_CUDA_INFO"
	.sectionflags	@""
	.align	4


	//----- nvinfo : EIATTR_CUDA_API_VERSION
	.align		4
        /*0000*/ 	.byte	0x04, 0x37
        /*0002*/ 	.short	(.L_3403 - .L_3402)
.L_3402:
        /*0004*/ 	.word	0x00000082


	//----- nvinfo : EIATTR_KPARAM_INFO
	.align		4
.L_3403:
        /*0008*/ 	.byte	0x04, 0x17
        /*000a*/ 	.short	(.L_3405 - .L_3404)
.L_3404:
        /*000c*/ 	.word	0x00000000
        /*0010*/ 	.short	0x0000
        /*0012*/ 	.short	0x0000
        /*0014*/ 	.byte	0x00, 0xf0, 0xa1, 0x04


	//----- nvinfo : EIATTR_SPARSE_MMA_MASK
	.align		4
.L_3405:
        /*0018*/ 	.byte	0x03, 0x50
        /*001a*/ 	.short	0x0000


	//----- nvinfo : EIATTR_MAXREG_COUNT
	.align		4
        /*001c*/ 	.byte	0x03, 0x1b
        /*001e*/ 	.short	0x00ff


	//----- nvinfo : EIATTR_NUM_BARRIERS
	.align		4
        /*0020*/ 	.byte	0x02, 0x4c
        /*0022*/ 	.byte	0x01
	.zero		1


	//----- nvinfo : EIATTR_MERCURY_ISA_VERSION
	.align		4
        /*0024*/ 	.byte	0x03, 0x5f
        /*0026*/ 	.short	0x0101


	//----- nvinfo : EIATTR_COOP_GROUP_MASK_REGIDS
	.align		4
        /*0028*/ 	.byte	0x04, 0x29
        /*002a*/ 	.short	(.L_3407 - .L_3406)


	//   ....[0]....
.L_3406:
        /*002c*/ 	.word	0xffffffff


	//   ....[1]....
        /*0030*/ 	.word	0xffffffff


	//   ....[2]....
        /*0034*/ 	.word	0xffffffff


	//   ....[3]....
        /*0038*/ 	.word	0xffffffff


	//   ....[4]....
        /*003c*/ 	.word	0xffffffff


	//   ....[5]....
        /*0040*/ 	.word	0xffffffff


	//   ....[6]....
        /*0044*/ 	.word	0xffffffff


	//   ....[7]....
        /*0048*/ 	.word	0xffffffff


	//   ....[8]....
        /*004c*/ 	.word	0xffffffff


	//   ....[9]....
        /*0050*/ 	.word	0xffffffff


	//----- nvinfo : EIATTR_COOP_GROUP_INSTR_OFFSETS
	.align		4
.L_3407:
        /*0054*/ 	.byte	0x04, 0x28
        /*0056*/ 	.short	(.L_3409 - .L_3408)


	//   ....[0]....
.L_3408:
        /*0058*/ 	.word	0x00001e50


	//   ....[1]....
        /*005c*/ 	.word	0x00001e80


	//   ....[2]....
        /*0060*/ 	.word	0x00001eb0


	//   ....[3]....
        /*0064*/ 	.word	0x00001ec0


	//   ....[4]....
        /*0068*/ 	.word	0x00001ef0


	//   ....[5]....
        /*006c*/ 	.word	0x00001f00


	//   ....[6]....
        /*0070*/ 	.word	0x00001f30


	//   ....[7]....
        /*0074*/ 	.word	0x00001f40


	//   ....[8]....
        /*0078*/ 	.word	0x00001f70


	//   ....[9]....
        /*007c*/ 	.word	0x00001f80


	//----- nvinfo : EIATTR_VRC_CTA_INIT_COUNT
	.align		4
.L_3409:
        /*0080*/ 	.byte	0x02, 0x4a
	.zero		1
	.zero		1


	//----- nvinfo : EIATTR_EXIT_INSTR_OFFSETS
	.align		4
        /*0084*/ 	.byte	0x04, 0x1c
        /*0086*/ 	.short	(.L_3411 - .L_3410)


	//   ....[0]....
.L_3410:
        /*0088*/ 	.word	0x00004f80


	//   ....[1]....
        /*008c*/ 	.word	0x00005020


	//----- nvinfo : EIATTR_MAX_THREADS
	.align		4
.L_3411:
        /*0090*/ 	.byte	0x04, 0x05
        /*0092*/ 	.short	(.L_3413 - .L_3412)
.L_3412:
        /*0094*/ 	.word	0x00000080
        /*0098*/ 	.word	0x00000001
        /*009c*/ 	.word	0x00000001


	//----- nvinfo : EIATTR_CRS_STACK_SIZE
	.align		4
.L_3413:
        /*00a0*/ 	.byte	0x04, 0x1e
        /*00a2*/ 	.short	(.L_3415 - .L_3414)
.L_3414:
        /*00a4*/ 	.word	0x00000000


	//----- nvinfo : EIATTR_CBANK_PARAM_SIZE
	.align		4
.L_3415:
        /*00a8*/ 	.byte	0x03, 0x19
        /*00aa*/ 	.short	0x0128


	//----- nvinfo : EIATTR_PARAM_CBANK
	.align		4
        /*00ac*/ 	.byte	0x04, 0x0a
        /*00ae*/ 	.short	(.L_3417 - .L_3416)
	.align		4
.L_3416:
        /*00b0*/ 	.word	index@(.nv.constant0._ZN10layer_norm13ln_bwd_kernelINS_13Kernel_traitsI6__halfS2_fS2_fjLj4096ELj1ELj1ELj4ELj16ENS_18Kernel_traits_baseILj4096ES2_S2_fS2_fjLj128EEEEELb0ELb0ELb0ELb0EEEvNS_9BwdParamsE)
        /*00b4*/ 	.short	0x0380
        /*00b6*/ 	.short	0x0128


	//----- nvinfo : EIATTR_SW_WAR
	.align		4
.L_3417:
        /*00b8*/ 	.byte	0x04, 0x36
        /*00ba*/ 	.short	(.L_3419 - .L_3418)
.L_3418:
        /*00bc*/ 	.word	0x00000008
.L_3419:


//--------------------- .nv.info._ZN10layer_norm13ln_bwd_kernelINS_13Kernel_traitsI6__halfS2_fS2_fjLj4096ELj1ELj1ELj4ELj16ENS_18Kernel_traits_baseILj4096ES2_S2_fS2_fjLj128EEEEELb0ELb0ELb0ELb1EEEvNS_9BwdParamsE --------------------------
	.section	.nv.info._ZN10layer_norm13ln_bwd_kernelINS_13Kernel_traitsI6__halfS2_fS2_fjLj4096ELj1ELj1ELj4ELj16ENS_18Kernel_traits_baseILj4096ES2_S2_fS2_fjLj128EEEEELb0ELb0ELb0ELb1EEEvNS_9BwdParamsE,"",@"SHT_CUDA_INFO"
	.sectionflags	@""
	.align	4


	//----- nvinfo : EIATTR_CUDA_API_VERSION
	.align		4
        /*0000*/ 	.byte	0x04, 0x37
        /*0002*/ 	.short	(.L_3421 - .L_3420)
.L_3420:
        /*0004*/ 	.word	0x00000082


	//----- nvinfo : EIATTR_KPARAM_INFO
	.align		4
.L_3421:
        /*0008*/ 	.byte	0x04, 0x17
        /*000a*/ 	.short	(.L_3423 - .L_3422)
.L_3422:
        /*000c*/ 	.word	0x00000000
        /*0010*/ 	.short	0x0000
        /*0012*/ 	.short	0x0000
        /*0014*/ 	.byte	0x00, 0xf0, 0xa1, 0x04


	//----- nvinfo : EIATTR_SPARSE_MMA_MASK
	.align		4
.L_3423:
        /*0018*/ 	.byte	0x03, 0x50
        /*001a*/ 	.short	0x0000


	//----- nvinfo : EIATTR_MAXREG_COUNT
	.align		4
        /*001c*/ 	.byte	0x03, 0x1b
        /*001e*/ 	.short	0x00ff


	//----- nvinfo : EIATTR_NUM_BARRIERS
	.align		4
        /*0020*/ 	.byte	0x02, 0x4c
        /*0022*/ 	.byte	0x01
	.zero		1


	//----- nvinfo : EIATTR_MERCURY_ISA_VERSION
	.align		4
        /*0024*/ 	.byte	0x03, 0x5f
        /*0026*/ 	.short	0x0101


	//----- nvinfo : EIATTR_COOP_GROUP_MASK_REGIDS
	.align		4
        /*0028*/ 	.byte	0x04, 0x29
        /*002a*/ 	.short	(.L_3425 - .L_3424)


	//   ....[0]....
.L_3424:
        /*002c*/ 	.word	0xffffffff


	//   ....[1]....
        /*0030*/ 	.word	0xffffffff


	//   ....[2]....
        /*0034*/ 	.word	0xffffffff


	//   ....[3]....
        /*0038*/ 	.word	0xffffffff


	//   ....[4]....
        /*003c*/ 	.word	0xffffffff


	//   ....[5]....
        /*0040*/ 	.word	0xffffffff


	//   ....[6]....
        /*0044*/ 	.word	0xffffffff


	//   ....[7]....
        /*0048*/ 	.word	0xffffffff


	//   ....[8]....
        /*004c*/ 	.word	0xffffffff


	//   ....[9]....
        /*0050*/ 	.word	0xffffffff


	//----- nvinfo : EIATTR_COOP_GROUP_INSTR_OFFSETS
	.align		4
.L_3425:
        /*0054*/ 	.byte	0x04, 0x28
        /*0056*/ 	.short	(.L_3427 - .L_3426)


	//   ....[0]....
.L_3426:
        /*0058*/ 	.word	0x00001730


	//   ....[1]....
        /*005c*/ 	.word	0x00001740


	//   ....[2]....
        /*0060*/ 	.word	0x00001770


	//   ....[3]....
        /*0064*/ 	.word	0x00001780


	//   ....[4]....
        /*0068*/ 	.word	0x000017b0


	//   ....[5]....
        /*006c*/ 	.word	0x000017c0


	//   ....[6]....
        /*0070*/ 	.word	0x000017f0


	//   ....[7]....
        /*0074*/ 	.word	0x00001800


	//   ....[8]....
        /*0078*/ 	.word	0x00001840


	//   ....[9]....
        /*007c*/ 	.word	0x00001850


	//----- nvinfo : EIATTR_VRC_CTA_INIT_COUNT
	.align		4
.L_3427:
        /*0080*/ 	.byte	0x02, 0x4a
	.zero		1
	.zero		1


	//----- nvinfo : EIATTR_EXIT_INSTR_OFFSETS
	.align		4
        /*0084*/ 	.byte	0x04, 0x1c
        /*0086*/ 	.short	(.L_3429 - .L_3428)


	//   ....[0]....
.L_3428:
        /*0088*/ 	.word	0x00004d10


	//----- nvinfo : EIATTR_MAX_THREADS
	.align		4
.L_3429:
        /*008c*/ 	.byte	0x04, 0x05
        /*008e*/ 	.short	(.L_3431 - .L_3430)
.L_3430:
        /*0090*/ 	.word	0x00000080
        /*0094*/ 	.word	0x00000001
        /*0098*/ 	.word	0x00000001


	//----- nvinfo : EIATTR_CRS_STACK_SIZE
	.align		4
.L_3431:
        /*009c*/ 	.byte	0x04, 0x1e
        /*009e*/ 	.short	(.L_3433 - .L_3432)
.L_3432:
        /*00a0*/ 	.word	0x00000000


	//----- nvinfo : EIATTR_CBANK_PARAM_SIZE
	.align		4
.L_3433:
        /*00a4*/ 	.byte	0x03, 0x19
        /*00a6*/ 	.short	0x0128


	//----- nvinfo : EIATTR_PARAM_CBANK
	.align		4
        /*00a8*/ 	.byte	0x04, 0x0a
        /*00aa*/ 	.short	(.L_3435 - .L_3434)
	.align		4
.L_3434:
        /*00ac*/ 	.word	index@(.nv.constant0._ZN10layer_norm13ln_bwd_kernelINS_13Kernel_traitsI6__halfS2_fS2_fjLj4096ELj1ELj1ELj4ELj16ENS_18Kernel_traits_baseILj4096ES2_S2_fS2_fjLj128EEEEELb0ELb0ELb0ELb1EEEvNS_9BwdParamsE)
        /*00b0*/ 	.short	0x0380
        /*00b2*/ 	.short	0x0128


	//----- nvinfo : EIATTR_SW_WAR
	.align		4
.L_3435:
        /*00b4*/ 	.byte	0x04, 0x36
        /*00b6*/ 	.short	(.L_3437 - .L_3436)
.L_3436:
        /*00b8*/ 	.word	0x00000008
.L_3437:


//--------------------- .nv.info._ZN10layer_norm13ln_bwd_kernelINS_13Kernel_traitsI6__halfS2_fS2_fjLj4096ELj1ELj1ELj4ELj16ENS_18Kernel_traits_baseILj4096ES2_S2_fS2_fjLj128EEEEELb0ELb0ELb1ELb0EEEvNS_9BwdParamsE --------------------------
	.section	.nv.info._ZN10layer_norm13ln_bwd_kernelINS_13Kernel_traitsI6__halfS2_fS2_fjLj4096ELj1ELj1ELj4ELj16ENS_18Kernel_traits_baseILj4096ES2_S2_fS2_fjLj128EEEEELb0ELb0ELb1ELb0EEEvNS_9BwdParamsE,"",@"SHT_CUDA_INFO"
	.sectionflags	@""
	.align	4


	//----- nvinfo : EIATTR_CUDA_API_VERSION
	.align		4
        /*0000*/ 	.byte	0x04, 0x37
        /*0002*/ 	.short	(.L_3439 - .L_3438)
.L_3438:
        /*0004*/ 	.word	0x00000082


	//----- nvinfo : EIATTR_KPARAM_INFO
	.align		4
.L_3439:
        /*0008*/ 	.byte	0x04, 0x17
        /*000a*/ 	.short	(.L_3441 - .L_3440)
.L_3440:
        /*000c*/ 	.word	0x00000000
        /*0010*/ 	.short	0x0000
        /*0012*/ 	.short	0x0000
        /*0014*/ 	.byte	0x00, 0xf0, 0xa1, 0x04


	//----- nvinfo : EIATTR_SPARSE_MMA_MASK
	.align		4
.L_3441:
        /*0018*/ 	.byte	0x03, 0x50
        /*001a*/ 	.short	0x0000


	//----- nvinfo : EIATTR_MAXREG_COUNT
	.align		4
        /*001c*/ 	.byte	0x03, 0x1b
        /*001e*/ 	.short	0x00ff


	//----- nvinfo : EIATTR_NUM_BARRIERS
	.align		4
        /*0020*/ 	.byte	0x02, 0x4c
        /*0022*/ 	.byte	0x01
	.zero		1


	//----- nvinfo : EIATTR_MERCURY_ISA_VERSION
	.align		4
        /*0024*/ 	.byte	0x03, 0x5f
        /*0026*/ 	.short	0x0101


	//----- nvinfo : EIATTR_COOP_GROUP_MASK_REGIDS
	.align		4
        /*0028*/ 	.byte	0x04, 0x29
        /*002a*/ 	.short	(.L_3443 - .L_3442)


	//   ....[0]....
.L_3442:
        /*002c*/ 	.word	0xffffffff


	//   ....[1]....
        /*0030*/ 	.word	0xffffffff


	//   ....[2]....
        /*0034*/ 	.word	0xffffffff


	//   ....[3]....
        /*0038*/ 	.word	0xffffffff


	//   ....[4]....
        /*003c*/ 	.word	0xffffffff


	//   ....[5]....
        /*0040*/ 	.word	0xffffffff


	//   ....[6]....
        /*0044*/ 	.word	0xffffffff


	//   ....[7]....
        /*0048*/ 	.word	0xffffffff


	//   ....[8]....
        /*004c*/ 	.word	0xffffffff


	//   ....[9]....
        /*0050*/ 	.word	0xffffffff


	//----- nvinfo : EIATTR_COOP_GROUP_INSTR_OFFSETS
	.align		4
.L_3443:
        /*0054*/ 	.byte	0x04, 0x28
        /*0056*/ 	.short	(.L_3445 - .L_3444)


	//   ....[0]....
.L_3444:
        /*0058*/ 	.word	0x00002140


	//   ....[1]....
        /*005c*/ 	.word	0x00002170


	//   ....[2]....
        /*0060*/ 	.word	0x000021a0


	//   ....[3]....
        /*0064*/ 	.word	0x000021b0


	//   ....[4]....
        /*0068*/ 	.word	0x000021e0


	//   ....[5]....
        /*006c*/ 	.word	0x000021f0


	//   ....[6]....
        /*0070*/ 	.word	0x00002220


	//   ....[7]....
        /*0074*/ 	.word	0x00002230


	//   ....[8]....
        /*0078*/ 	.word	0x00002260


	//   ....[9]....
        /*007c*/ 	.word	0x00002270


	//----- nvinfo : EIATTR_VRC_CTA_INIT_COUNT
	.align		4
.L_3445:
        /*0080*/ 	.byte	0x02, 0x4a
	.zero		1
	.zero		1


	//----- nvinfo : EIATTR_EXIT_INSTR_OFFSETS
	.align		4
        /*0084*/ 	.byte	0x04, 0x1c
        /*0086*/ 	.short	(.L_3447 - .L_3446)


	//   ....[0]....
.L_3446:
        /*0088*/ 	.word	0x00007960


	//   ....[1]....
        /*008c*/ 	.word	0x00007a00


	//----- nvinfo : EIATTR_MAX_THREADS
	.align		4
.L_3447:
        /*0090*/ 	.byte	0x04, 0x05
        /*0092*/ 	.short	(.L_3449 - .L_3448)
.L_3448:
        /*0094*/ 	.word	0x00000080
        /*0098*/ 	.word	0x00000001
        /*009c*/ 	.word	0x00000001


	//----- nvinfo : EIATTR_CRS_STACK_SIZE
	.align		4
.L_3449:
        /*00a0*/ 	.byte	0x04, 0x1e
        /*00a2*/ 	.short	(.L_3451 - .L_3450)
.L_3450:
        /*00a4*/ 	.word	0x00000000


	//----- nvinfo : EIATTR_CBANK_PARAM_SIZE
	.align		4
.L_3451:
        /*00a8*/ 	.byte	0x03, 0x19
        /*00aa*/ 	.short	0x0128


	//----- nvinfo : EIATTR_PARAM_CBANK
	.align		4
        /*00ac*/ 	.byte	0x04, 0x0a
        /*00ae*/ 	.short	(.L_3453 - .L_3452)
	.align		4
.L_3452:
        /*00b0*/ 	.word	index@(.nv.constant0._ZN10layer_norm13ln_bwd_kernelINS_13Kernel_traitsI6__halfS2_fS2_fjLj4096ELj1ELj1ELj4ELj16ENS_18Kernel_traits_baseILj4096ES2_S2_fS2_fjLj128EEEEELb0ELb0ELb1ELb0EEEvNS_9BwdParamsE)
        /*00b4*/ 	.short	0x0380
        /*00b6*/ 	.short	0x0128


	//----- nvinfo : EIATTR_SW_WAR
	.align		4
.L_3453:
        /*00b8*/ 	.byte	0x04, 0x36
        /*00ba*/ 	.short	(.L_3455 - .L_3454)
.L_3454:
        /*00bc*/ 	.word	0x00000008
.L_3455:


//--------------------- .nv.info._ZN10layer_norm13ln_bwd_kernelINS_13Kernel_traitsI6__halfS2_fS2_fjLj4096ELj1ELj1ELj4ELj16ENS_18Kernel_traits_baseILj4096ES2_S2_fS2_fjLj128EEEEELb0ELb0ELb1ELb1EEEvNS_9BwdParamsE --------------------------
	.section	.nv.info._ZN10layer_norm13ln_bwd_kernelINS_13Kernel_traitsI6__halfS2_fS2_fjLj4096ELj1ELj1ELj4ELj16ENS_18Kernel_traits_baseILj4096ES2_S2_fS2_fjLj128EEEEELb0ELb0ELb1ELb1EEEvNS_9BwdParamsE,"",@"SHT_CUDA_INFO"
	.sectionflags	@""
	.align	4


	//----- nvinfo : EIATTR_CUDA_API_VERSION
	.align		4
        /*0000*/ 	.byte	0x04, 0x37
        /*0002*/ 	.short	(.L_3457 - .L_3456)
.L_3456:
        /*0004*/ 	.word	0x00000082


	//----- nvinfo : EIATTR_KPARAM_INFO
	.align		4
.L_3457:
        /*0008*/ 	.byte	0x04, 0x17
        /*000a*/ 	.short	(.L_3459 - .L_3458)
.L_3458:
        /*000c*/ 	.word	0x00000000
        /*0010*/ 	.short	0x0000
        /*0012*/ 	.short	0x0000
        /*0014*/ 	.byte	0x00, 0xf0, 0xa1, 0x04


	//----- nvinfo : EIATTR_SPARSE_MMA_MASK
	.align		4
.L_3459:
        /*0018*/ 	.byte	0x03, 0x50
        /*001a*/ 	.short	0x0000


	//----- nvinfo : EIATTR_MAXREG_COUNT
	.align		4
        /*001c*/ 	.byte	0x03, 0x1b
        /*001e*/ 	.short	0x00ff


	//----- nvinfo : EIATTR_NUM_BARRIERS
	.align		4
        /*0020*/ 	.byte	0x02, 0x4c
        /*0022*/ 	.byte	0x01
	.zero		1


	//----- nvinfo : EIATTR_MERCURY_ISA_VERSION
	.align		4
        /*0024*/ 	.byte	0x03, 0x5f
        /*0026*/ 	.short	0x0101


	//----- nvinfo : EIATTR_COOP_GROUP_MASK_REGIDS
	.align		4
        /*0028*/ 	.byte	0x04, 0x29
        /*002a*/ 	.short	(.L_3461 - .L_3460)


	//   ....[0]....
.L_3460:
        /*002c*/ 	.word	0xffffffff


	//   ....[1]....
        /*0030*/ 	.word	0xffffffff


	//   ....[2]....
        /*0034*/ 	.word	0xffffffff


	//   ....[3]....
        /*0038*/ 	.word	0xffffffff


	//   ....[4]....
        /*003c*/ 	.word	0xffffffff


	//   ....[5]....
        /*0040*/ 	.word	0xffffffff


	//   ....[6]....
        /*0044*/ 	.word	0xffffffff


	//   ....[7]....
        /*0048*/ 	.word	0xffffffff


	//   ....[8]....
        /*004c*/ 	.word	0xffffffff


	//   ....[9]....
        /*0050*/ 	.word	0xffffffff


	//----- nvinfo : EIATTR_COOP_GROUP_INSTR_OFFSETS
	.align		4
.L_3461:
        /*0054*/ 	.byte	0x04, 0x28
        /*0056*/ 	.short	(.L_3463 - .L_3462)


	//   ....[0]....
.L_3462:
        /*0058*/ 	.word	0x00001ba0


	//   ....[1]....
        /*005c*/ 	.word	0x00001bc0


	//   ....[2]....
        /*0060*/ 	.word	0x00001c00


	//   ....[3]....
        /*0064*/ 	.word	0x00001c10


	//   ....[4]....
        /*0068*/ 	.word	0x00001c40


	//   ....[5]....
        /*006c*/ 	.word	0x00001c60


	//   ....[6]....
        /*0070*/ 	.word	0x00001c90


	//   ....[7]....
        /*0074*/ 	.word	0x00001ca0


	//   ....[8]....
        /*0078*/ 	.word	0x00001cd0


	//   ....[9]....
        /*007c*/ 	.word	0x00001ce0


	//----- nvinfo : EIATTR_VRC_CTA_INIT_COUNT
	.align		4
.L_3463:
        /*0080*/ 	.byte	0x02, 0x4a
	.zero		1
	.zero		1


	//----- nvinfo : EIATTR_EXIT_INSTR_OFFSETS
	.align		4
        /*0084*/ 	.byte	0x04, 0x1c
        /*0086*/ 	.short	(.L_3465 - .L_3464)


	//   ....[0]....
.L_3464:
        /*0088*/ 	.word	0x00007180


	//----- nvinfo : EIATTR_MAX_THREADS
	.align		4
.L_3465:
        /*008c*/ 	.byte	0x04, 0x05
        /*008e*/ 	.short	(.L_3467 - .L_3466)
.L_3466:
        /*0090*/ 	.word	0x00000080
        /*0094*/ 	.word	0x00000001
        /*0098*/ 	.word	0x00000001


	//----- nvinfo : EIATTR_CRS_STACK_SIZE
	.align		4
.L_3467:
        /*009c*/ 	.byte	0x04, 0x1e
        /*009e*/ 	.short	(.L_3469 - .L_3468)
.L_3468:
        /*00a0*/ 	.word	0x00000000


	//----- nvinfo : EIATTR_CBANK_PARAM_SIZE
	.align		4
.L_3469:
        /*00a4*/ 	.byte	0x03, 0x19
        /*00a6*/ 	.short	0x0128


	//----- nvinfo : EIATTR_PARAM_CBANK
	.align		4
        /*00a8*/ 	.byte	0x04, 0x0a
        /*00aa*/ 	.short	(.L_3471 - .L_3470)
	.align		4
.L_3470:
        /*00ac*/ 	.word	index@(.nv.constant0._ZN10layer_norm13ln_bwd_kernelINS_13Kernel_traitsI6__halfS2_fS2_fjLj4096ELj1ELj1ELj4ELj16ENS_18Kernel_traits_baseILj4096ES2_S2_fS2_fjLj128EEEEELb0ELb0ELb1ELb1EEEvNS_9BwdParamsE)
        /*00b0*/ 	.short	0x0380
        /*00b2*/ 	.short	0x0128


	//----- nvinfo : EIATTR_SW_WAR
	.align		4
.L_3471:
        /*00b4*/ 	.byte	0x04, 0x36
        /*00b6*/ 	.short	(.L_3473 - .L_3472)
.L_3472:
        /*00b8*/ 	.word	0x00000008
.L_3473:


//--------------------- .nv.info._ZN10layer_norm13ln_bwd_kernelINS_13Kernel_traitsI6__halfS2_fS2_fjLj4096ELj1ELj1ELj4ELj16ENS_18Kernel_traits_baseILj4096ES2_S2_fS2_fjLj128EEEEELb0ELb1ELb0ELb0EEEvNS_9BwdParamsE --------------------------
	.section	.nv.info._ZN10layer_norm13ln_bwd_kernelINS_13Kernel_traitsI6__halfS2_fS2_fjLj4096ELj1ELj1ELj4ELj16ENS_18Kernel_traits_baseILj4096ES2_S2_fS2_fjLj128EEEEELb0ELb1ELb0ELb0EEEvNS_9BwdParamsE,"",@"SHT_CUDA_INFO"
	.sectionflags	@""
	.align	4


	//----- nvinfo : EIATTR_CUDA_API_VERSION
	.align		4
        /*0000*/ 	.byte	0x04, 0x37
        /*0002*/ 	.short	(.L_3475 - .L_3474)
.L_3474:
        /*0004*/ 	.word	0x00000082


	//----- nvinfo : EIATTR_KPARAM_INFO
	.align		4
.L_3475:
        /*0008*/ 	.byte	0x04, 0x17
        /*000a*/ 	.short	(.L_3477 - .L_3476)
.L_3476:
        /*000c*/ 	.word	0x00000000
        /*0010*/ 	.short	0x0000
        /*0012*/ 	.short	0x0000
        /*0014*/ 	.byte	0x00, 0xf0, 0xa1, 0x04


	//----- nvinfo : EIATTR_SPARSE_MMA_MASK
	.align		4
.L_3477:
        /*0018*/ 	.byte	0x03, 0x50
        /*001a*/ 	.short	0x0000


	//----- nvinfo : EIATTR_MAXREG_COUNT
	.align		4
        /*001c*/ 	.byte	0x03, 0x1b
        /*001e*/ 	.short	0x00ff


	//----- nvinfo : EIATTR_NUM_BARRIERS
	.align		4
        /*0020*/ 	.byte	0x02, 0x4c
        /*0022*/ 	.byte	0x01
	.zero		1


	//----- nvinfo : EIATTR_MERCURY_ISA_VERSION
	.align		4
        /*0024*/ 	.byte	0x03, 0x5f
        /*0026*/ 	.short	0x0101


	//----- nvinfo : EIATTR_COOP_GROUP_MASK_REGIDS
	.align		4
        /*0028*/ 	.byte	0x04, 0x29
        /*002a*/ 	.short	(.L_3479 - .L_3478)


	//   ....[0]....
.L_3478:
        /*002c*/ 	.word	0xffffffff


	//   ....[1]....
        /*0030*/ 	.word	0xffffffff


	//   ....[2]....
        /*0034*/ 	.word	0xffffffff


	//   ....[3]....
        /*0038*/ 	.word	0xffffffff


	//   ....[4]....
        /*003c*/ 	.word	0xffffffff


	//   ....[5]....
        /*0040*/ 	.word	0xffffffff


	//   ....[6]....
        /*0044*/ 	.word	0xffffffff


	//   ....[7]....
        /*0048*/ 	.word	0xffffffff


	//   ....[8]....
        /*004c*/ 	.word	0xffffffff


	//   ....[9]....
        /*0050*/ 	.word	0xffffffff


	//----- nvinfo : EIATTR_COOP_GROUP_INSTR_OFFSETS
	.align		4
.L_3479:
        /*0054*/ 	.byte	0x04, 0x28
        /*0056*/ 	.short	(.L_3481 - .L_3480)


	//   ....[0]....
.L_3480:
        /*0058*/ 	.word	0x000021e0


	//   ....[1]....
        /*005c*/ 	.word	0x00002210


	//   ....[2]....
        /*0060*/ 	.word	0x00002240


	//   ....[3]....
        /*0064*/ 	.word	0x00002250


	//   ....[4]....
        /*0068*/ 	.word	0x00002280


	//   ....[5]....
        /*006c*/ 	.word	0x00002290


	//   ....[6]....
        /*0070*/ 	.word	0x000022c0


	//   ....[7]....
        /*0074*/ 	.word	0x000022d0


	//   ....[8]....
        /*0078*/ 	.word	0x00002300


	//   ....[9]....
        /*007c*/ 	.word	0x00002310


	//----- nvinfo : EIATTR_VRC_CTA_INIT_COUNT
	.align		4
.L_3481:
        /*0080*/ 	.byte	0x02, 0x4a
	.zero		1
	.zero		1


	//----- nvinfo : EIATTR_EXIT_INSTR_OFFSETS
	.align		4
        /*0084*/ 	.byte	0x04, 0x1c
        /*0086*/ 	.short	(.L_3483 - .L_3482)


	//   ....[0]....
.L_3482:
        /*0088*/ 	.word	0x000075f0


	//   ....[1]....
        /*008c*/ 	.word	0x000076c0


	//----- nvinfo : EIATTR_MAX_THREADS
	.align		4
.L_3483:
        /*0090*/ 	.byte	0x04, 0x05
        /*0092*/ 	.short	(.L_3485 - .L_3484)
.L_3484:
        /*0094*/ 	.word	0x00000080
        /*0098*/ 	.word	0x00000001
        /*009c*/ 	.word	0x00000001


	//----- nvinfo : EIATTR_CRS_STACK_SIZE
	.align		4
.L_3485:
        /*00a0*/ 	.byte	0x04, 0x1e
        /*00a2*/ 	.short	(.L_3487 - .L_3486)
.L_3486:
        /*00a4*/ 	.word	0x00000000


	//----- nvinfo : EIATTR_CBANK_PARAM_SIZE
	.align		4
.L_3487:
        /*00a8*/ 	.byte	0x03, 0x19
        /*00aa*/ 	.short	0x0128


	//----- nvinfo : EIATTR_PARAM_CBANK
	.align		4
        /*00ac*/ 	.byte	0x04, 0x0a
        /*00ae*/ 	.short	(.L_3489 - .L_3488)
	.align		4
.L_3488:
        /*00b0*/ 	.word	index@(.nv.constant0._ZN10layer_norm13ln_bwd_kernelINS_13Kernel_traitsI6__halfS2_fS2_fjLj4096ELj1ELj1ELj4ELj16ENS_18Kernel_traits_baseILj4096ES2_S2_fS2_fjLj128EEEEELb0ELb1ELb0ELb0EEEvNS_9BwdParamsE)
        /*00b4*/ 	.short	0x0380
        /*00b6*/ 	.short	0x0128


	//----- nvinfo : EIATTR_SW_WAR
	.align		4
.L_3489:
        /*00b8*/ 	.byte	0x04, 0x36
        /*00ba*/ 	.short	(.L_3491 - .L_3490)
.L_3490:
        /*00bc*/ 	.word	0x00000008
.L_3491:


//--------------------- .nv.info._ZN10layer_norm13ln_bwd_kernelINS_13Kernel_traitsI6__halfS2_fS2_fjLj4096ELj1ELj1ELj4ELj16ENS_18Kernel_traits_baseILj4096ES2_S2_fS2_fjLj128EEEEELb0ELb1ELb0ELb1EEEvNS_9BwdParamsE --------------------------
	.section	.nv.info._ZN10layer_norm13ln_bwd_kernelINS_13Kernel_traitsI6__halfS2_fS2_fjLj4096ELj1ELj1ELj4ELj16ENS_18Kernel_traits_baseILj4096ES2_S2_fS2_fjLj128EEEEELb0ELb1ELb0ELb1EEEvNS_9BwdParamsE,"",@"SHT_CUDA_INFO"
	.sectionflags	@""
	.align	4


	//----- nvinfo : EIATTR_CUDA_API_VERSION
	.align		4
        /*0000*/ 	.byte	0x04, 0x37
        /*0002*/ 	.short	(.L_3493 - .L_3492)
.L_3492:
        /*0004*/ 	.word	0x00000082


	//----- nvinfo : EIATTR_KPARAM_INFO
	.align		4
.L_3493:
        /*0008*/ 	.byte	0x04, 0x17
        /*000a*/ 	.short	(.L_3495 - .L_3494)
.L_3494:
        /*000c*/ 	.word	0x00000000
        /*0010*/ 	.short	0x0000
        /*0012*/ 	.short	0x0000
        /*0014*/ 	.byte	0x00, 0xf0, 0xa1, 0x04


	//----- nvinfo : EIATTR_SPARSE_MMA_MASK
	.align		4
.L_3495:
        /*0018*/ 	.byte	0x03, 0x50
        /*001a*/ 	.short	0x0000


	//----- nvinfo : EIATTR_MAXREG_COUNT
	.align		4
        /*001c*/ 	.byte	0x03, 0x1b
        /*001e*/ 	.short	0x00ff


	//----- nvinfo : EIATTR_NUM_BARRIERS
	.align		4
        /*0020*/ 	.byte	0x02, 0x4c
        /*0022*/ 	.byte	0x01
	.zero		1


	//----- nvinfo : EIATTR_ANNOTATIONS
	.align		4
        /*0024*/ 	.byte	0x04, 0x55
        /*0026*/ 	.short	(.L_3497 - .L_3496)


	//   ....[0]....
.L_3496:
        /* <DEDUP_REMOVED lines=19> */


	//----- nvinfo : EIATTR_MERCURY_ISA_VERSION
	.align		4
.L_3497:
        /*0148*/ 	.byte	0x03, 0x5f
        /*014a*/ 	.short	0x0101


	//----- nvinfo : EIATTR_COOP_GROUP_MASK_REGIDS
	.align		4
        /*014c*/ 	.byte	0x04, 0x29
        /*014e*/ 	.short	(.L_3499 - .L_3498)


	//   ....[0]....
.L_3498:
        /*0150*/ 	.word	0xffffffff


	//   ....[1]....
        /*0154*/ 	.word	0xffffffff


	//   ....[2]....
        /*0158*/ 	.word	0xffffffff


	//   ....[3]....
        /*015c*/ 	.word	0xffffffff


	//   ....[4]....
        /*0160*/ 	.word	0xffffffff


	//   ....[5]....
        /*0164*/ 	.word	0xffffffff


	//   ....[6]....
        /*0168*/ 	.word	0xffffffff


	//   ....[7]....
        /*016c*/ 	.word	0xffffffff


	//   ....[8]....
        /*0170*/ 	.word	0xffffffff


	//   ....[9]....
        /*0174*/ 	.word	0xffffffff


	//----- nvinfo : EIATTR_COOP_GROUP_INSTR_OFFSETS
	.align		4
.L_3499:
        /*0178*/ 	.byte	0x04, 0x28
        /*017a*/ 	.short	(.L_3501 - .L_3500)


	//   ....[0]....
.L_3500:
        /*017c*/ 	.word	0x00001ef0


	//   ....[1]....
        /*0180*/ 	.word	0x00001fd0


	//   ....[2]....
        /*0184*/ 	.word	0x00001ff0


	//   ....[3]....
        /*0188*/ 	.word	0x00002010


	//   ....[4]....
        /*018c*/ 	.word	0x00002030


	//   ....[5]....
        /*0190*/ 	.word	0x00002050


	//   ....[6]....
        /*0194*/ 	.word	0x00002070


	//   ....[7]....
        /*0198*/ 	.word	0x00002090


	//   ....[8]....
        /*019c*/ 	.word	0x000020c0


	//   ....[9]....
        /*01a0*/ 	.word	0x000020f0


	//----- nvinfo : EIATTR_VRC_CTA_INIT_COUNT
	.align		4
.L_3501:
        /*01a4*/ 	.byte	0x02, 0x4a
	.zero		1
	.zero		1


	//----- nvinfo : EIATTR_EXIT_INSTR_OFFSETS
	.align		4
        /*01a8*/ 	.byte	0x04, 0x1c
        /*01aa*/ 	.short	(.L_3503 - .L_3502)


	//   ....[0]....
.L_3502:
        /*01ac*/ 	.word	0x000078f0


	//----- nvinfo : EIATTR_MAX_THREADS
	.align		4
.L_3503:
        /*01b0*/ 	.byte	0x04, 0x05
        /*01b2*/ 	.short	(.L_3505 - .L_3504)
.L_3504:
        /*01b4*/ 	.word	0x00000080
        /*01b8*/ 	.word	0x00000001
        /*01bc*/ 	.word	0x00000001


	//----- nvinfo : EIATTR_CRS_STACK_SIZE
	.align		4
.L_3505:
        /*01c0*/ 	.byte	0x04, 0x1e
        /*01c2*/ 	.short	(.L_3507 - .L_3506)
.L_3506:
        /*01c4*/ 	.word	0x00000000


	//----- nvinfo : EIATTR_CBANK_PARAM_SIZE
	.align		4
.L_3507:
        /*01c8*/ 	.byte	0x03, 0x19
        /*01ca*/ 	.short	0x0128


	//----- nvinfo : EIATTR_PARAM_CBANK
	.align		4
        /*01cc*/ 	.byte	0x04, 0x0a
        /*01ce*/ 	.short	(.L_3509 - .L_3508)
	.align		4
.L_3508:
        /*01d0*/ 	.word	index@(.nv.constant0._ZN10layer_norm13ln_bwd_kernelINS_13Kernel_traitsI6__halfS2_fS2_fjLj4096ELj1ELj1ELj4ELj16ENS_18Kernel_traits_baseILj4096ES2_S2_fS2_fjLj128EEEEELb0ELb1ELb0ELb1EEEvNS_9BwdParamsE)
        /*01d4*/ 	.short	0x0380
        /*01d6*/ 	.short	0x0128


	//----- nvinfo : EIATTR_SW_WAR
	.align		4
.L_3509:
        /*01d8*/ 	.byte	0x04, 0x36
        /*01da*/ 	.short	(.L_3511 - .L_3510)
.L_3510:
        /*01dc*/ 	.word	0x00000008
.L_3511:


//--------------------- .nv.info._ZN10layer_norm13ln_bwd_kernelINS_13Kernel_traitsI6__halfS2_fS2_fjLj4096ELj1ELj1ELj4ELj16ENS_18Kernel_traits_baseILj4096ES2_S2_fS2_fjLj128EEEEELb0ELb1ELb1ELb0EEEvNS_9BwdParamsE --------------------------
	.section	.nv.info._ZN10layer_norm13ln_bwd_kernelINS_13Kernel_traitsI6__halfS2_fS2_fjLj4096ELj1ELj1ELj4ELj16ENS_18Kernel_traits_baseILj4096ES2_S2_fS2_fjLj128EEEEELb0ELb1ELb1ELb0EEEvNS_9BwdParamsE,"",@"SHT_CUDA_INFO"
	.sectionflags	@""
	.align	4


	//----- nvinfo : EIATTR_CUDA_API_VERSION
	.align		4
        /*0000*/ 	.byte	0x04, 0x37
        /*0002*/ 	.short	(.L_3513 - .L_3512)
.L_3512:
        /*0004*/ 	.word	0x00000082


	//----- nvinfo : EIATTR_KPARAM_INFO
	.align		4
.L_3513:
        /*0008*/ 	.byte	0x04, 0x17
        /*000a*/ 	.short	(.L_3515 - .L_3514)
.L_3514:
        /*000c*/ 	.word	0x00000000
        /*0010*/ 	.short	0x0000
        /*0012*/ 	.short	0x0000
        /*0014*/ 	.byte	0x00, 0xf0, 0xa1, 0x04


	//----- nvinfo : EIATTR_SPARSE_MMA_MASK
	.align		4
.L_3515:
        /*0018*/ 	.byte	0x03, 0x50
        /*001a*/ 	.short	0x0000


	//----- nvinfo : EIATTR_MAXREG_COUNT
	.align		4
        /*001c*/ 	.byte	0x03, 0x1b
        /*001e*/ 	.short	0x00ff


	//----- nvinfo : EIATTR_NUM_BARRIERS
	.align		4
        /*0020*/ 	.byte	0x02, 0x4c
        /*0022*/ 	.byte	0x01
	.zero		1


	//----- nvinfo : EIATTR_ANNOTATIONS
	.align		4
        /*0024*/ 	.byte	0x04, 0x55
        /*0026*/ 	.short	(.L_3517 - .L_3516)


	//   ....[0]....
.L_3516:
        /* <DEDUP_REMOVED lines=19> */


	//----- nvinfo : EIATTR_MERCURY_ISA_VERSION
	.align		4
.L_3517:
        /*0140*/ 	.byte	0x03, 0x5f
        /*0142*/ 	.short	0x0101


	//----- nvinfo : EIATTR_COOP_GROUP_MASK_REGIDS
	.align		4
        /*0144*/ 	.byte	0x04, 0x29
        /*0146*/ 	.short	(.L_3519 - .L_3518)


	//   ....[0]....
.L_3518:
        /*0148*/ 	.word	0xffffffff


	//   ....[1]....
        /*014c*/ 	.word	0xffffffff


	//   ....[2]....
        /*0150*/ 	.word	0xffffffff


	//   ....[3]....
        /*0154*/ 	.word	0xffffffff


	//   ....[4]....
        /*0158*/ 	.word	0xffffffff


	//   ....[5]....
        /*015c*/ 	.word	0xffffffff


	//   ....[6]....
        /*0160*/ 	.word	0xffffffff


	//   ....[7]....
        /*0164*/ 	.word	0xffffffff


	//   ....[8]....
        /*0168*/ 	.word	0xffffffff


	//   ....[9]....
        /*016c*/ 	.word	0xffffffff


	//----- nvinfo : EIATTR_COOP_GROUP_INSTR_OFFSETS
	.align		4
.L_3519:
        /*0170*/ 	.byte	0x04, 0x28
        /*0172*/ 	.short	(.L_3521 - .L_3520)


	//   ....[0]....
.L_3520:
        /*0174*/ 	.word	0x00002560


	//   ....[1]....
        /*0178*/ 	.word	0x00002580


	//   ....[2]....
        /*017c*/ 	.word	0x000025c0


	//   ....[3]....
        /*0180*/ 	.word	0x000025d0


	//   ....[4]....
        /*0184*/ 	.word	0x00002610


	//   ....[5]....
        /*0188*/ 	.word	0x00002620


	//   ....[6]....
        /*018c*/ 	.word	0x00002650


	//   ....[7]....
        /*0190*/ 	.word	0x00002660


	//   ....[8]....
        /*0194*/ 	.word	0x00002690


	//   ....[9]....
        /*0198*/ 	.word	0x000026a0


	//----- nvinfo : EIATTR_VRC_CTA_INIT_COUNT
	.align		4
.L_3521:
        /*019c*/ 	.byte	0x02, 0x4a
	.zero		1
	.zero		1


	//----- nvinfo : EIATTR_EXIT_INSTR_OFFSETS
	.align		4
        /*01a0*/ 	.byte	0x04, 0x1c
        /*01a2*/ 	.short	(.L_3523 - .L_3522)


	//   ....[0]....
.L_3522:
        /*01a4*/ 	.word	0x0000a3c0


	//   ....[1]....
        /*01a8*/ 	.word	0x0000a490


	//----- nvinfo : EIATTR_MAX_THREADS
	.align		4
.L_3523:
        /*01ac*/ 	.byte	0x04, 0x05
        /*01ae*/ 	.short	(.L_3525 - .L_3524)
.L_3524:
        /*01b0*/ 	.word	0x00000080
        /*01b4*/ 	.word	0x00000001
        /*01b8*/ 	.word	0x00000001


	//----- nvinfo : EIATTR_CRS_STACK_SIZE
	.align		4
.L_3525:
        /*01bc*/ 	.byte	0x04, 0x1e
        /*01be*/ 	.short	(.L_3527 - .L_3526)
.L_3526:
        /*01c0*/ 	.word	0x00000000


	//----- nvinfo : EIATTR_CBANK_PARAM_SIZE
	.align		4
.L_3527:
        /*01c4*/ 	.byte	0x03, 0x19
        /*01c6*/ 	.short	0x0128


	//----- nvinfo : EIATTR_PARAM_CBANK
	.align		4
        /*01c8*/ 	.byte	0x04, 0x0a
        /*01ca*/ 	.short	(.L_3529 - .L_3528)
	.align		4
.L_3528:
        /*01cc*/ 	.word	index@(.nv.constant0._ZN10layer_norm13ln_bwd_kernelINS_13Kernel_traitsI6__halfS2_fS2_fjLj4096ELj1ELj1ELj4ELj16ENS_18Kernel_traits_baseILj4096ES2_S2_fS2_fjLj128EEEEELb0ELb1ELb1ELb0EEEvNS_9BwdParamsE)
        /*01d0*/ 	.short	0x0380
        /*01d2*/ 	.short	0x0128


	//----- nvinfo : EIATTR_SW_WAR
	.align		4
.L_3529:
        /*01d4*/ 	.byte	0x04, 0x36
        /*01d6*/ 	.short	(.L_3531 - .L_3530)
.L_3530:
        /*01d8*/ 	.word	0x00000008
.L_3531:


//--------------------- .nv.info._ZN10layer_norm13ln_bwd_kernelINS_13Kernel_traitsI6__halfS2_fS2_fjLj4096ELj1ELj1ELj4ELj16ENS_18Kernel_traits_baseILj4096ES2_S2_fS2_fjLj128EEEEELb0ELb1ELb1ELb1EEEvNS_9BwdParamsE --------------------------
	.section	.nv.info._ZN10layer_norm13ln_bwd_kernelINS_13Kernel_traitsI6__halfS2_fS2_fjLj4096ELj1ELj1ELj4ELj16ENS_18Kernel_traits_baseILj4096ES2_S2_fS2_fjLj128EEEEELb0ELb1ELb1ELb1EEEvNS_9BwdParamsE,"",@"SHT_CUDA_INFO"
	.sectionflags	@""
	.align	4


	//----- nvinfo : EIATTR_CUDA_API_VERSION
	.align		4
        /*0000*/ 	.byte	0x04, 0x37
        /*0002*/ 	.short	(.L_3533 - .L_3532)
.L_3532:
        /*0004*/ 	.word	0x00000082


	//----- nvinfo : EIATTR_KPARAM_INFO
	.align		4
.L_3533:
        /*0008*/ 	.byte	0x04, 0x17
        /*000a*/ 	.short	(.L_3535 - .L_3534)
.L_3534:
        /*000c*/ 	.word	0x00000000
        /*0010*/ 	.short	0x0000
        /*0012*/ 	.short	0x0000
        /*0014*/ 	.byte	0x00, 0xf0, 0xa1, 0x04


	//----- nvinfo : EIATTR_SPARSE_MMA_MASK
	.align		4
.L_3535:
        /*0018*/ 	.byte	0x03, 0x50
        /*001a*/ 	.short	0x0000


	//----- nvinfo : EIATTR_MAXREG_COUNT
	.align		4
        /*001c*/ 	.byte	0x03, 0x1b
        /*001e*/ 	.short	0x00ff


	//----- nvinfo : EIATTR_NUM_BARRIERS
	.align		4
        /*0020*/ 	.byte	0x02, 0x4c
        /*0022*/ 	.byte	0x01
	.zero		1


	//----- nvinfo : EIATTR_MERCURY_ISA_VERSION
	.align		4
        /*0024*/ 	.byte	0x03, 0x5f
        /*0026*/ 	.short	0x0101


	//----- nvinfo : EIATTR_COOP_GROUP_MASK_REGIDS
	.align		4
        /*0028*/ 	.byte	0x04, 0x29
        /*002a*/ 	.short	(.L_3537 - .L_3536)


	//   ....[0]....
.L_3536:
        /*002c*/ 	.word	0xffffffff


	//   ....[1]....
        /*0030*/ 	.word	0xffffffff


	//   ....[2]....
        /*0034*/ 	.word	0xffffffff


	//   ....[3]....
        /*0038*/ 	.word	0xffffffff


	//   ....[4]....
        /*003c*/ 	.word	0xffffffff


	//   ....[5]....
        /*0040*/ 	.word	0xffffffff


	//   ....[6]....
        /*0044*/ 	.word	0xffffffff


	//   ....[7]....
        /*0048*/ 	.word	0xffffffff


	//   ....[8]....
        /*004c*/ 	.word	0xffffffff


	//   ....[9]....
        /*0050*/ 	.word	0xffffffff


	//----- nvinfo : EIATTR_COOP_GROUP_INSTR_OFFSETS
	.align		4
.L_3537:
        /*0054*/ 	.byte	0x04, 0x28
        /*0056*/ 	.short	(.L_3539 - .L_3538)


	//   ....[0]....
.L_3538:
        /*0058*/ 	.word	0x00001df0


	//   ....[1]....
        /*005c*/ 	.word	0x00001e10


	//   ....[2]....
        /*0060*/ 	.word	0x00001e40


	//   ....[3]....
        /*0064*/ 	.word	0x00001e50


	//   ....[4]....
        /*0068*/ 	.word	0x00001e90


	//   ....[5]....
        /*006c*/ 	.word	0x00001ea0


	//   ....[6]....
        /*0070*/ 	.word	0x00001ee0


	//   ....[7]....
        /*0074*/ 	.word	0x00001ef0


	//   ....[8]....
        /*0078*/ 	.word	0x00001f20


	//   ....[9]....
        /*007c*/ 	.word	0x00001f30


	//----- nvinfo : EIATTR_VRC_CTA_INIT_COUNT
	.align		4
.L_3539:
        /*0080*/ 	.byte	0x02, 0x4a
	.zero		1
	.zero		1


	//----- nvinfo : EIATTR_EXIT_INSTR_OFFSETS
	.align		4
        /*0084*/ 	.byte	0x04, 0x1c
        /*0086*/ 	.short	(.L_3541 - .L_3540)


	//   ....[0]....
.L_3540:
        /*0088*/ 	.word	0x00009770


	//----- nvinfo : EIATTR_MAX_THREADS
	.align		4
.L_3541:
        /*008c*/ 	.byte	0x04, 0x05
        /*008e*/ 	.short	(.L_3543 - .L_3542)
.L_3542:
        /*0090*/ 	.word	0x00000080
        /*0094*/ 	.word	0x00000001
        /*0098*/ 	.word	0x00000001


	//----- nvinfo : EIATTR_CRS_STACK_SIZE
	.align		4
.L_3543:
        /*009c*/ 	.byte	0x04, 0x1e
        /*009e*/ 	.short	(.L_3545 - .L_3544)
.L_3544:
        /*00a0*/ 	.word	0x00000000


	//----- nvinfo : EIATTR_CBANK_PARAM_SIZE
	.align		4
.L_3545:
        /*00a4*/ 	.byte	0x03, 0x19
        /*00a6*/ 	.short	0x0128


	//----- nvinfo : EIATTR_PARAM_CBANK
	.align		4
        /*00a8*/ 	.byte	0x04, 0x0a
        /*00aa*/ 	.short	(.L_3547 - .L_3546)
	.align		4
.L_3546:
        /*00ac*/ 	.word	index@(.nv.constant0._ZN10layer_norm13ln_bwd_kernelINS_13Kernel_traitsI6__halfS2_fS2_fjLj4096ELj1ELj1ELj4ELj16ENS_18Kernel_traits_baseILj4096ES2_S2_fS2_fjLj128EEEEELb0ELb1ELb1ELb1EEEvNS_9BwdParamsE)
        /*00b0*/ 	.short	0x0380
        /*00b2*/ 	.short	0x0128


	//----- nvinfo : EIATTR_SW_WAR
	.align		4
.L_3547:
        /*00b4*/ 	.byte	0x04, 0x36
        /*00b6*/ 	.short	(.L_3549 - .L_3548)
.L_3548:
        /*00b8*/ 	.word	0x00000008
.L_3549:


//--------------------- .nv.info._ZN10layer_norm13ln_bwd_kernelINS_13Kernel_traitsI6__halfS2_fS2_fjLj4096ELj1ELj1ELj4ELj16ENS_18Kernel_traits_baseILj4096ES2_S2_fS2_fjLj128EEEEELb1ELb0ELb0ELb0EEEvNS_9BwdParamsE --------------------------
	.section	.nv.info._ZN10layer_norm13ln_bwd_kernelINS_13Kernel_traitsI6__halfS2_fS2_fjLj4096ELj1ELj1ELj4ELj16ENS_18Kernel_traits_baseILj4096ES2_S2_fS2_fjLj128EEEEELb1ELb0ELb0ELb0EEEvNS_9BwdParamsE,"",@"SHT_CUDA_INFO"
	.sectionflags	@""
	.align	4


	//----- nvinfo : EIATTR_CUDA_API_VERSION
	.align		4
        /*0000*/ 	.byte	0x04, 0x37
        /*0002*/ 	.short	(.L_3551 - .L_3550)
.L_3550:
        /*0004*/ 	.word	0x00000082


	//----- nvinfo : EIATTR_KPARAM_INFO
	.align		4
.L_3551:
        /*0008*/ 	.byte	0x04, 0x17
        /*000a*/ 	.short	(.L_3553 - .L_3552)
.L_3552:
        /*000c*/ 	.word	0x00000000
        /*0010*/ 	.short	0x0000
        /*0012*/ 	.short	0x0000
        /*0014*/ 	.byte	0x00, 0xf0, 0xa1, 0x04


	//----- nvinfo : EIATTR_SPARSE_MMA_MASK
	.align		4
.L_3553:
        /*0018*/ 	.byte	0x03, 0x50
        /*001a*/ 	.short	0x0000


	//----- nvinfo : EIATTR_MAXREG_COUNT
	.align		4
        /*001c*/ 	.byte	0x03, 0x1b
        /*001e*/ 	.short	0x00ff


	//----- nvinfo : EIATTR_NUM_BARRIERS
	.align		4
        /*0020*/ 	.byte	0x02, 0x4c
        /*0022*/ 	.byte	0x01
	.zero		1


	//----- nvinfo : EIATTR_MERCURY_ISA_VERSION
	.align		4
        /*0024*/ 	.byte	0x03, 0x5f
        /*0026*/ 	.short	0x0101


	//----- nvinfo : EIATTR_COOP_GROUP_MASK_REGIDS
	.align		4
        /*0028*/ 	.byte	0x04, 0x29
        /*002a*/ 	.short	(.L_3555 - .L_3554)


	//   ....[0]....
.L_3554:
        /*002c*/ 	.word	0xffffffff


	//   ....[1]....
        /*0030*/ 	.word	0xffffffff


	//   ....[2]....
        /*0034*/ 	.word	0xffffffff


	//   ....[3]....
        /*0038*/ 	.word	0xffffffff


	//   ....[4]....
        /*003c*/ 	.word	0xffffffff


	//   ....[5]....
        /*0040*/ 	.word	0xffffffff


	//   ....[6]....
        /*0044*/ 	.word	0xffffffff


	//   ....[7]....
        /*0048*/ 	.word	0xffffffff


	//   ....[8]....
        /*004c*/ 	.word	0xffffffff


	//   ....[9]....
        /*0050*/ 	.word	0xffffffff


	//----- nvinfo : EIATTR_COOP_GROUP_INSTR_OFFSETS
	.align		4
.L_3555:
        /*0054*/ 	.byte	0x04, 0x28
        /*0056*/ 	.short	(.L_3557 - .L_3556)


	//   ....[0]....
.L_3556:
        /*0058*/ 	.word	0x00001f30


	//   ....[1]....
        /*005c*/ 	.word	0x00001f60


	//   ....[2]....
        /*0060*/ 	.word	0x00001fe0


	//   ....[3]....
        /*0064*/ 	.word	0x00002000


	//   ....[4]....
        /*0068*/ 	.word	0x00002030


	//   ....[5]....
        /*006c*/ 	.word	0x00002040


	//   ....[6]....
        /*0070*/ 	.word	0x00002070


	//   ....[7]....
        /*0074*/ 	.word	0x00002080


	//   ....[8]....
        /*0078*/ 	.word	0x000020b0


	//   ....[9]....
        /*007c*/ 	.word	0x000020c0


	//----- nvinfo : EIATTR_VRC_CTA_INIT_COUNT
	.align		4
.L_3557:
        /*0080*/ 	.byte	0x02, 0x4a
	.zero		1
	.zero		1


	//----- nvinfo : EIATTR_EXIT_INSTR_OFFSETS
	.align		4
        /*0084*/ 	.byte	0x04, 0x1c
        /*0086*/ 	.short	(.L_3559 - .L_3558)


	//   ....[0]....
.L_3558:
        /*0088*/ 	.word	0x00006930


	//   ....[1]....
        /*008c*/ 	.word	0x000069d0


	//----- nvinfo : EIATTR_MAX_THREADS
	.align		4
.L_3559:
        /*0090*/ 	.byte	0x04, 0x05
        /*0092*/ 	.short	(.L_3561 - .L_3560)
.L_3560:
        /*0094*/ 	.word	0x00000080
        /*0098*/ 	.word	0x00000001
        /*009c*/ 	.word	0x00000001


	//----- nvinfo : EIATTR_CRS_STACK_SIZE
	.align		4
.L_3561:
        /*00a0*/ 	.byte	0x04, 0x1e
        /*00a2*/ 	.short	(.L_3563 - .L_3562)
.L_3562:
        /*00a4*/ 	.word	0x00000000


	//----- nvinfo : EIATTR_CBANK_PARAM_SIZE
	.align		4
.L_3563:
        /*00a8*/ 	.byte	0x03, 0x19
        /*00aa*/ 	.short	0x0128


	//----- nvinfo : EIATTR_PARAM_CBANK
	.align		4
        /*00ac*/ 	.byte	0x04, 0x0a
        /*00ae*/ 	.short	(.L_3565 - .L_3564)
	.align		4
.L_3564:
        /*00b0*/ 	.word	index@(.nv.constant0._ZN10layer_norm13ln_bwd_kernelINS_13Kernel_traitsI6__halfS2_fS2_fjLj4096ELj1ELj1ELj4ELj16ENS_18Kernel_traits_baseILj4096ES2_S2_fS2_fjLj128EEEEELb1ELb0ELb0ELb0EEEvNS_9BwdParamsE)
        /*00b4*/ 	.short	0x0380
        /*00b6*/ 	.short	0x0128


	//----- nvinfo : EIATTR_SW_WAR
	.align		4
.L_3565:
        /*00b8*/ 	.byte	0x04, 0x36
        /*00ba*/ 	.short	(.L_3567 - .L_3566)
.L_3566:
        /*00bc*/ 	.word	0x00000008
.L_3567:


//--------------------- .nv.info._ZN10layer_norm13ln_bwd_kernelINS_13Kernel_traitsI6__halfS2_fS2_fjLj4096ELj1ELj1ELj4ELj16ENS_18Kernel_traits_baseILj4096ES2_S2_fS2_fjLj128EEEEELb1ELb0ELb0ELb1EEEvNS_9BwdParamsE --------------------------
	.section	.nv.info._ZN10layer_norm13ln_bwd_kernelINS_13Kernel_traitsI6__halfS2_fS2_fjLj4096ELj1ELj1ELj4ELj16ENS_18Kernel_traits_baseILj4096ES2_S2_fS2_fjLj128EEEEELb1ELb0ELb0ELb1EEEvNS_9BwdParamsE,"",@"SHT_CUDA_INFO"
	.sectionflags	@""
	.align	4


	//----- nvinfo : EIATTR_CUDA_API_VERSION
	.align		4
        /*0000*/ 	.byte	0x04, 0x37
        /*0002*/ 	.short	(.L_3569 - .L_3568)
.L_3568:
        /*0004*/ 	.word	0x00000082


	//----- nvinfo : EIATTR_KPARAM_INFO
	.align		4
.L_3569:
        /*0008*/ 	.byte	0x04, 0x17
        /*000a*/ 	.short	(.L_3571 - .L_3570)
.L_3570:
        /*000c*/ 	.word	0x00000000
        /*0010*/ 	.short	0x0000
        /*0012*/ 	.short	0x0000
        /*0014*/ 	.byte	0x00, 0xf0, 0xa1, 0x04


	//----- nvinfo : EIATTR_SPARSE_MMA_MASK
	.align		4
.L_3571:
        /*0018*/ 	.byte	0x03, 0x50
        /*001a*/ 	.short	0x0000


	//----- nvinfo : EIATTR_MAXREG_COUNT
	.align		4
        /*001c*/ 	.byte	0x03, 0x1b
        /*001e*/ 	.short	0x00ff


	//----- nvinfo : EIATTR_NUM_BARRIERS
	.align		4
        /*0020*/ 	.byte	0x02, 0x4c
        /*0022*/ 	.byte	0x01
	.zero		1


	//----- nvinfo : EIATTR_ANNOTATIONS
	.align		4
        /*0024*/ 	.byte	0x04, 0x55
        /*0026*/ 	.short	(.L_3573 - .L_3572)


	//   ....[0]....
.L_3572:
        /*0028*/ 	.word	0x00000001
        /*002c*/ 	.byte	0x90, 0x05, 0x00, 0x00, 0x01, 0x00, 0x00, 0x00, 0xc0, 0x05, 0x00, 0x00, 0x01, 0x00, 0x00, 0x00
        /*003c*/ 	.byte	0xe0, 0x07, 0x00, 0x00, 0x01, 0x00, 0x00, 0x00, 0x00, 0x08, 0x00, 0x00


	//----- nvinfo : EIATTR_MERCURY_ISA_VERSION
	.align		4
.L_3573:
        /*0048*/ 	.byte	0x03, 0x5f
        /*004a*/ 	.short	0x0101


	//----- nvinfo : EIATTR_COOP_GROUP_MASK_REGIDS
	.align		4
        /*004c*/ 	.byte	0x04, 0x29
        /*004e*/ 	.short	(.L_3575 - .L_3574)


	//   ....[0]....
.L_3574:
        /*0050*/ 	.word	0xffffffff


	//   ....[1]....
        /*0054*/ 	.word	0xffffffff


	//   ....[2]....
        /*0058*/ 	.word	0xffffffff


	//   ....[3]....
        /*005c*/ 	.word	0xffffffff


	//   ....[4]....
        /*0060*/ 	.word	0xffffffff


	//   ....[5]....
        /*0064*/ 	.word	0xffffffff


	//   ....[6]....
        /*0068*/ 	.word	0xffffffff


	//   ....[7]....
        /*006c*/ 	.word	0xffffffff


	//   ....[8]....
        /*0070*/ 	.word	0xffffffff


	//   ....[9]....
        /*0074*/ 	.word	0xffffffff


	//----- nvinfo : EIATTR_COOP_GROUP_INSTR_OFFSETS
	.align		4
.L_3575:
        /*0078*/ 	.byte	0x04, 0x28
        /*007a*/ 	.short	(.L_3577 - .L_3576)


	//   ....[0]....
.L_3576:
        /*007c*/ 	.word	0x00001630


	//   ....[1]....
        /*0080*/ 	.word	0x00001640


	//   ....[2]....
        /*0084*/ 	.word	0x00001670


	//   ....[3]....
        /*0088*/ 	.word	0x00001680


	//   ....[4]....
        /*008c*/ 	.word	0x000016b0


	//   ....[5]....
        /*0090*/ 	.word	0x000016c0


	//   ....[6]....
        /*0094*/ 	.word	0x00001710


	//   ....[7]....
        /*0098*/ 	.word	0x00001720


	//   ....[8]....
        /*009c*/ 	.word	0x00001780


	//   ....[9]....
        /*00a0*/ 	.word	0x000017a0


	//----- nvinfo : EIATTR_VRC_CTA_INIT_COUNT
	.align		4
.L_3577:
        /*00a4*/ 	.byte	0x02, 0x4a
	.zero		1
	.zero		1


	//----- nvinfo : EIATTR_EXIT_INSTR_OFFSETS
	.align		4
        /*00a8*/ 	.byte	0x04, 0x1c
        /*00aa*/ 	.short	(.L_3579 - .L_3578)


	//   ....[0]....
.L_3578:
        /*00ac*/ 	.word	0x000066b0


	//----- nvinfo : EIATTR_MAX_THREADS
	.align		4
.L_3579:
        /*00b0*/ 	.byte	0x04, 0x05
        /*00b2*/ 	.short	(.L_3581 - .L_3580)
.L_3580:
        /*00b4*/ 	.word	0x00000080
        /*00b8*/ 	.word	0x00000001
        /*00bc*/ 	.word	0x00000001


	//----- nvinfo : EIATTR_CBANK_PARAM_SIZE
	.align		4
.L_3581:
        /*00c0*/ 	.byte	0x03, 0x19
        /*00c2*/ 	.short	0x0128


	//----- nvinfo : EIATTR_PARAM_CBANK
	.align		4
        /*00c4*/ 	.byte	0x04, 0x0a
        /*00c6*/ 	.short	(.L_3583 - .L_3582)
	.align		4
.L_3582:
        /*00c8*/ 	.word	index@(.nv.constant0._ZN10layer_norm13ln_bwd_kernelINS_13Kernel_traitsI6__halfS2_fS2_fjLj4096ELj1ELj1ELj4ELj16ENS_18Kernel_traits_baseILj4096ES2_S2_fS2_fjLj128EEEEELb1ELb0ELb0ELb1EEEvNS_9BwdParamsE)
        /*00cc*/ 	.short	0x0380
        /*00ce*/ 	.short	0x0128


	//----- nvinfo : EIATTR_SW_WAR
	.align		4
.L_3583:
        /*00d0*/ 	.byte	0x04, 0x36
        /*00d2*/ 	.short	(.L_3585 - .L_3584)
.L_3584:
        /*00d4*/ 	.word	0x00000008
.L_3585:


//--------------------- .nv.info._ZN10layer_norm22ln_bwd_finalize_kernelINS_22Kernel_traits_finalizeILj4096E6__halfS2_fS2_fjLb0ELj1024ELj4ENS_18Kernel_traits_baseILj4096ES2_S2_fS2_fjLj1024EEEEELb0ELb0EEEvNS_9BwdParamsE --------------------------
	.section	.nv.info._ZN10layer_norm22ln_bwd_finalize_kernelINS_22Kernel_traits_finalizeILj4096E6__halfS2_fS2_fjLb0ELj1024ELj4ENS_18Kernel_traits_baseILj4096ES2_S2_fS2_fjLj1024EEEEELb0ELb0EEEvNS_9BwdParamsE,"",@"SHT_CUDA_INFO"
	.sectionflags	@""
	.align	4


	//----- nvinfo : EIATTR_CUDA_API_VERSION
	.align		4
        /*0000*/ 	.byte	0x04, 0x37
        /*0002*/ 	.short	(.L_3587 - .L_3586)
.L_3586:
        /*0004*/ 	.word	0x00000082


	//----- nvinfo : EIATTR_KPARAM_INFO
	.align		4
.L_3587:
        /*0008*/ 	.byte	0x04, 0x17
        /*000a*/ 	.short	(.L_3589 - .L_3588)
.L_3588:
        /*000c*/ 	.word	0x00000000
        /*0010*/ 	.short	0x0000
        /*0012*/ 	.short	0x0000
        /*0014*/ 	.byte	0x00, 0xf0, 0xa1, 0x04


	//----- nvinfo : EIATTR_SPARSE_MMA_MASK
	.align		4
.L_3589:
        /*0018*/ 	.byte	0x03, 0x50
        /*001a*/ 	.short	0x0000


	//----- nvinfo : EIATTR_MAXREG_COUNT
	.align		4
        /*001c*/ 	.byte	0x03, 0x1b
        /*001e*/ 	.short	0x0040


	//----- nvinfo : EIATTR_NUM_BARRIERS
	.align		4
        /*0020*/ 	.byte	0x02, 0x4c
        /*0022*/ 	.byte	0x01
	.zero		1


	//----- nvinfo : EIATTR_MERCURY_ISA_VERSION
	.align		4
        /*0024*/ 	.byte	0x03, 0x5f
        /*0026*/ 	.short	0x0101


	//----- nvinfo : EIATTR_COOP_GROUP_MASK_REGIDS
	.align		4
        /*0028*/ 	.byte	0x04, 0x29
        /*002a*/ 	.short	(.L_3591 - .L_3590)


	//   ....[0]....
.L_3590:
        /*002c*/ 	.word	0xffffffff


	//   ....[1]....
        /*0030*/ 	.word	0xffffffff


	//   ....[2]....
        /*0034*/ 	.word	0xffffffff


	//   ....[3]....
        /*0038*/ 	.word	0xffffffff


	//   ....[4]....
        /*003c*/ 	.word	0xffffffff


	//   ....[5]....
        /*0040*/ 	.word	0xffffffff


	//   ....[6]....
        /*0044*/ 	.word	0xffffffff


	//   ....[7]....
        /*0048*/ 	.word	0xffffffff


	//   ....[8]....
        /*004c*/ 	.word	0xffffffff


	//   ....[9]....
        /*0050*/ 	.word	0xffffffff


	//----- nvinfo : EIATTR_COOP_GROUP_INSTR_OFFSETS
	.align		4
.L_3591:
        /*0054*/ 	.byte	0x04, 0x28
        /*0056*/ 	.short	(.L_3593 - .L_3592)


	//   ....[0]....
.L_3592:
        /*0058*/ 	.word	0x000015e0


	//   ....[1]....
        /*005c*/ 	.word	0x000015f0


	//   ....[2]....
        /*0060*/ 	.word	0x00001620


	//   ....[3]....
        /*0064*/ 	.word	0x00001630


	//   ....[4]....
        /*0068*/ 	.word	0x00001660


	//   ....[5]....
        /*006c*/ 	.word	0x00001670


	//   ....[6]....
        /*0070*/ 	.word	0x000016b0


	//   ....[7]....
        /*0074*/ 	.word	0x000016e0


	//   ....[8]....
        /*0078*/ 	.word	0x00001710


	//   ....[9]....
        /*007c*/ 	.word	0x00001720


	//----- nvinfo : EIATTR_VRC_CTA_INIT_COUNT
	.align		4
.L_3593:
        /*0080*/ 	.byte	0x02, 0x4a
	.zero		1
	.zero		1


	//----- nvinfo : EIATTR_EXIT_INSTR_OFFSETS
	.align		4
        /*0084*/ 	.byte	0x04, 0x1c
        /*0086*/ 	.short	(.L_3595 - .L_3594)


	//   ....[0]....
.L_3594:
        /*0088*/ 	.word	0x00000060


	//   ....[1]....
        /*008c*/ 	.word	0x00001780


	//   ....[2]....
        /*0090*/ 	.word	0x000017b0


	//   ....[3]....
        /*0094*/ 	.word	0x00001870


	//----- nvinfo : EIATTR_MAX_THREADS
	.align		4
.L_3595:
        /*0098*/ 	.byte	0x04, 0x05
        /*009a*/ 	.short	(.L_3597 - .L_3596)
.L_3596:
        /*009c*/ 	.word	0x00000400
        /*00a0*/ 	.word	0x00000001
        /*00a4*/ 	.word	0x00000001


	//----- nvinfo : EIATTR_CRS_STACK_SIZE
	.align		4
.L_3597:
        /*00a8*/ 	.byte	0x04, 0x1e
        /*00aa*/ 	.short	(.L_3599 - .L_3598)
.L_3598:
        /*00ac*/ 	.word	0x00000000


	//----- nvinfo : EIATTR_CBANK_PARAM_SIZE
	.align		4
.L_3599:
        /*00b0*/ 	.byte	0x03, 0x19
        /*00b2*/ 	.short	0x0128


	//----- nvinfo : EIATTR_PARAM_CBANK
	.align		4
        /*00b4*/ 	.byte	0x04, 0x0a
        /*00b6*/ 	.short	(.L_3601 - .L_3600)
	.align		4
.L_3600:
        /*00b8*/ 	.word	index@(.nv.constant0._ZN10layer_norm22ln_bwd_finalize_kernelINS_22Kernel_traits_finalizeILj4096E6__halfS2_fS2_fjLb0ELj1024ELj4ENS_18Kernel_traits_baseILj4096ES2_S2_fS2_fjLj1024EEEEELb0ELb0EEEvNS_9BwdParamsE)
        /*00bc*/ 	.short	0x0380
        /*00be*/ 	.short	0x0128


	//----- nvinfo : EIATTR_SW_WAR
	.align		4
.L_3601:
        /*00c0*/ 	.byte	0x04, 0x36
        /*00c2*/ 	.short	(.L_3603 - .L_3602)
.L_3602:
        /*00c4*/ 	.word	0x00000008
.L_3603:


//--------------------- .nv.info._ZN10layer_norm13ln_bwd_kernelINS_13Kernel_traitsI6__halfS2_fS2_fjLj4096ELj1ELj1ELj4ELj16ENS_18Kernel_traits_baseILj4096ES2_S2_fS2_fjLj128EEEEELb1ELb0ELb1ELb0EEEvNS_9BwdParamsE --------------------------
	.section	.nv.info._ZN10layer_norm13ln_bwd_kernelINS_13Kernel_traitsI6__halfS2_fS2_fjLj4096ELj1ELj1ELj4ELj16ENS_18Kernel_traits_baseILj4096ES2_S2_fS2_fjLj128EEEEELb1ELb0ELb1ELb0EEEvNS_9BwdParamsE,"",@"SHT_CUDA_INFO"
	.sectionflags	@""
	.align	4


	//----- nvinfo : EIATTR_CUDA_API_VERSION
	.align		4
        /*0000*/ 	.byte	0x04, 0x37
        /*0002*/ 	.short	(.L_3605 - .L_3604)
.L_3604:
        /*0004*/ 	.word	0x00000082


	//----- nvinfo : EIATTR_KPARAM_INFO
	.align		4
.L_3605:
        /*0008*/ 	.byte	0x04, 0x17
        /*000a*/ 	.short	(.L_3607 - .L_3606)
.L_3606:
        /*000c*/ 	.word	0x00000000
        /*0010*/ 	.short	0x0000
        /*0012*/ 	.short	0x0000
        /*0014*/ 	.byte	0x00, 0xf0, 0xa1, 0x04


	//----- nvinfo : EIATTR_SPARSE_MMA_MASK
	.align		4
.L_3607:
        /*0018*/ 	.byte	0x03, 0x50
        /*001a*/ 	.short	0x0000


	//----- nvinfo : EIATTR_MAXREG_COUNT
	.align		4
        /*001c*/ 	.byte	0x03, 0x1b
        /*001e*/ 	.short	0x00ff


	//----- nvinfo : EIATTR_NUM_BARRIERS
	.align		4
        /*0020*/ 	.byte	0x02, 0x4c
        /*0022*/ 	.byte	0x01
	.zero		1


	//----- nvinfo : EIATTR_MERCURY_ISA_VERSION
	.align		4
        /*0024*/ 	.byte	0x03, 0x5f
        /*0026*/ 	.short	0x0101


	//----- nvinfo : EIATTR_COOP_GROUP_MASK_REGIDS
	.align		4
        /*0028*/ 	.byte	0x04, 0x29
        /*002a*/ 	.short	(.L_3609 - .L_3608)


	//   ....[0]....
.L_3608:
        /*002c*/ 	.word	0xffffffff


	//   ....[1]....
        /*0030*/ 	.word	0xffffffff


	//   ....[2]....
        /*0034*/ 	.word	0xffffffff


	//   ....[3]....
        /*0038*/ 	.word	0xffffffff


	//   ....[4]....
        /*003c*/ 	.word	0xffffffff


	//   ....[5]....
        /*0040*/ 	.word	0xffffffff


	//   ....[6]....
        /*0044*/ 	.word	0xffffffff


	//   ....[7]....
        /*0048*/ 	.word	0xffffffff


	//   ....[8]....
        /*004c*/ 	.word	0xffffffff


	//   ....[9]....
        /*0050*/ 	.word	0xffffffff


	//----- nvinfo : EIATTR_COOP_GROUP_INSTR_OFFSETS
	.align		4
.L_3609:
        /*0054*/ 	.byte	0x04, 0x28
        /*0056*/ 	.short	(.L_3611 - .L_3610)


	//   ....[0]....
.L_3610:
        /*0058*/ 	.word	0x00002560


	//   ....[1]....
        /*005c*/ 	.word	0x00002590


	//   ....[2]....
        /*0060*/ 	.word	0x000025c0


	//   ....[3]....
        /*0064*/ 	.word	0x000025d0


	//   ....[4]....
        /*0068*/ 	.word	0x00002600


	//   ....[5]....
        /*006c*/ 	.word	0x00002610


	//   ....[6]....
        /*0070*/ 	.word	0x00002640


	//   ....[7]....
        /*0074*/ 	.word	0x00002650


	//   ....[8]....
        /*0078*/ 	.word	0x00002680


	//   ....[9]....
        /*007c*/ 	.word	0x00002690


	//----- nvinfo : EIATTR_VRC_CTA_INIT_COUNT
	.align		4
.L_3611:
        /*0080*/ 	.byte	0x02, 0x4a
	.zero		1
	.zero		1


	//----- nvinfo : EIATTR_EXIT_INSTR_OFFSETS
	.align		4
        /*0084*/ 	.byte	0x04, 0x1c
        /*0086*/ 	.short	(.L_3613 - .L_3612)


	//   ....[0]....
.L_3612:
        /*0088*/ 	.word	0x00008e90


	//   ....[1]....
        /*008c*/ 	.word	0x00008f30


	//----- nvinfo : EIATTR_MAX_THREADS
	.align		4
.L_3613:
        /*0090*/ 	.byte	0x04, 0x05
        /*0092*/ 	.short	(.L_3615 - .L_3614)
.L_3614:
        /*0094*/ 	.word	0x00000080
        /*0098*/ 	.word	0x00000001
        /*009c*/ 	.word	0x00000001


	//----- nvinfo : EIATTR_CRS_STACK_SIZE
	.align		4
.L_3615:
        /*00a0*/ 	.byte	0x04, 0x1e
        /*00a2*/ 	.short	(.L_3617 - .L_3616)
.L_3616:
        /*00a4*/ 	.word	0x00000000


	//----- nvinfo : EIATTR_CBANK_PARAM_SIZE
	.align		4
.L_3617:
        /*00a8*/ 	.byte	0x03, 0x19
        /*00aa*/ 	.short	0x0128


	//----- nvinfo : EIATTR_PARAM_CBANK
	.align		4
        /*00ac*/ 	.byte	0x04, 0x0a
        /*00ae*/ 	.short	(.L_3619 - .L_3618)
	.align		4
.L_3618:
        /*00b0*/ 	.word	index@(.nv.constant0._ZN10layer_norm13ln_bwd_kernelINS_13Kernel_traitsI6__halfS2_fS2_fjLj4096ELj1ELj1ELj4ELj16ENS_18Kernel_traits_baseILj4096ES2_S2_fS2_fjLj128EEEEELb1ELb0ELb1ELb0EEEvNS_9BwdParamsE)
        /*00b4*/ 	.short	0x0380
        /*00b6*/ 	.short	0x0128


	//----- nvinfo : EIATTR_SW_WAR
	.align		4
.L_3619:
        /*00b8*/ 	.byte	0x04, 0x36
        /*00ba*/ 	.short	(.L_3621 - .L_3620)
.L_3620:
        /*00bc*/ 	.word	0x00000008
.L_3621:


//--------------------- .nv.info._ZN10layer_norm22ln_bwd_finalize_kernelINS_22Kernel_traits_finalizeILj4096E6__halfS2_fS2_fjLb0ELj1024ELj4ENS_18Kernel_traits_baseILj4096ES2_S2_fS2_fjLj1024EEEEELb0ELb1EEEvNS_9BwdParamsE --------------------------
	.section	.nv.info._ZN10layer_norm22ln_bwd_finalize_kernelINS_22Kernel_traits_finalizeILj4096E6__halfS2_fS2_fjLb0ELj1024ELj4ENS_18Kernel_traits_baseILj4096ES2_S2_fS2_fjLj1024EEEEELb0ELb1EEEvNS_9BwdParamsE,"",@"SHT_CUDA_INFO"
	.sectionflags	@""
	.align	4


	//----- nvinfo : EIATTR_CUDA_API_VERSION
	.align		4
        /*0000*/ 	.byte	0x04, 0x37
        /*0002*/ 	.short	(.L_3623 - .L_3622)
.L_3622:
        /*0004*/ 	.word	0x00000082


	//----- nvinfo : EIATTR_KPARAM_INFO
	.align		4
.L_3623:
        /*0008*/ 	.byte	0x04, 0x17
        /*000a*/ 	.short	(.L_3625 - .L_3624)
.L_3624:
        /*000c*/ 	.word	0x00000000
        /*0010*/ 	.short	0x0000
        /*0012*/ 	.short	0x0000
        /*0014*/ 	.byte	0x00, 0xf0, 0xa1, 0x04


	//----- nvinfo : EIATTR_SPARSE_MMA_MASK
	.align		4
.L_3625:
        /*0018*/ 	.byte	0x03, 0x50
        /*001a*/ 	.short	0x0000


	//----- nvinfo : EIATTR_MAXREG_COUNT
	.align		4
        /*001c*/ 	.byte	0x03, 0x1b
        /*001e*/ 	.short	0x0040


	//----- nvinfo : EIATTR_NUM_BARRIERS
	.align		4
        /*0020*/ 	.byte	0x02, 0x4c
        /*0022*/ 	.byte	0x01
	.zero		1


	//----- nvinfo : EIATTR_MERCURY_ISA_VERSION
	.align		4
        /*0024*/ 	.byte	0x03, 0x5f
        /*0026*/ 	.short	0x0101


	//----- nvinfo : EIATTR_COOP_GROUP_MASK_REGIDS
	.align		4
        /*0028*/ 	.byte	0x04, 0x29
        /*002a*/ 	.short	(.L_3627 - .L_3626)


	//   ....[0]....
.L_3626:
        /*002c*/ 	.word	0xffffffff


	//   ....[1]....
        /*0030*/ 	.word	0xffffffff


	//   ....[2]....
        /*0034*/ 	.word	0xffffffff


	//   ....[3]....
        /*0038*/ 	.word	0xffffffff


	//   ....[4]....
        /*003c*/ 	.word	0xffffffff


	//   ....[5]....
        /*0040*/ 	.word	0xffffffff


	//   ....[6]....
        /*0044*/ 	.word	0xffffffff


	//   ....[7]....
        /*0048*/ 	.word	0xffffffff


	//   ....[8]....
        /*004c*/ 	.word	0xffffffff


	//   ....[9]....
        /*0050*/ 	.word	0xffffffff


	//----- nvinfo : EIATTR_COOP_GROUP_INSTR_OFFSETS
	.align		4
.L_3627:
        /*0054*/ 	.byte	0x04, 0x28
        /*0056*/ 	.short	(.L_3629 - .L_3628)


	//   ....[0]....
.L_3628:
        /*0058*/ 	.word	0x00001630


	//   ....[1]....
        /*005c*/ 	.word	0x00001640


	//   ....[2]....
        /*0060*/ 	.word	0x00001670


	//   ....[3]....
        /*0064*/ 	.word	0x00001680


	//   ....[4]....
        /*0068*/ 	.word	0x000016b0


	//   ....[5]....
        /*006c*/ 	.word	0x000016d0


	//   ....[6]....
        /*0070*/ 	.word	0x00001700


	//   ....[7]....
        /*0074*/ 	.word	0x00001710


	//   ....[8]....
        /*0078*/ 	.word	0x00001740


	//   ....[9]....
        /*007c*/ 	.word	0x00001750


	//----- nvinfo : EIATTR_VRC_CTA_INIT_COUNT
	.align		4
.L_3629:
        /*0080*/ 	.byte	0x02, 0x4a
	.zero		1
	.zero		1


	//----- nvinfo : EIATTR_EXIT_INSTR_OFFSETS
	.align		4
        /*0084*/ 	.byte	0x04, 0x1c
        /*0086*/ 	.short	(.L_3631 - .L_3630)


	//   ....[0]....
.L_3630:
        /*0088*/ 	.word	0x00000070


	//   ....[1]....
        /*008c*/ 	.word	0x000017b0


	//   ....[2]....
        /*0090*/ 	.word	0x00001880


	//----- nvinfo : EIATTR_MAX_THREADS
	.align		4
.L_3631:
        /*0094*/ 	.byte	0x04, 0x05
        /*0096*/ 	.short	(.L_3633 - .L_3632)
.L_3632:
        /*0098*/ 	.word	0x00000400
        /*009c*/ 	.word	0x00000001
        /*00a0*/ 	.word	0x00000001


	//----- nvinfo : EIATTR_CRS_STACK_SIZE
	.align		4
.L_3633:
        /*00a4*/ 	.byte	0x04, 0x1e
        /*00a6*/ 	.short	(.L_3635 - .L_3634)
.L_3634:
        /*00a8*/ 	.word	0x00000000


	//----- nvinfo : EIATTR_CBANK_PARAM_SIZE
	.align		4
.L_3635:
        /*00ac*/ 	.byte	0x03, 0x19
        /*00ae*/ 	.short	0x0128


	//----- nvinfo : EIATTR_PARAM_CBANK
	.align		4
        /*00b0*/ 	.byte	0x04, 0x0a
        /*00b2*/ 	.short	(.L_3637 - .L_3636)
	.align		4
.L_3636:
        /*00b4*/ 	.word	index@(.nv.constant0._ZN10layer_norm22ln_bwd_finalize_kernelINS_22Kernel_traits_finalizeILj4096E6__halfS2_fS2_fjLb0ELj1024ELj4ENS_18Kernel_traits_baseILj4096ES2_S2_fS2_fjLj1024EEEEELb0ELb1EEEvNS_9BwdParamsE)
        /*00b8*/ 	.short	0x0380
        /*00ba*/ 	.short	0x0128


	//----- nvinfo : EIATTR_SW_WAR
	.align		4
.L_3637:
        /*00bc*/ 	.byte	0x04, 0x36
        /*00be*/ 	.short	(.L_3639 - .L_3638)
.L_3638:
        /*00c0*/ 	.word	0x00000008
.L_3639:


//--------------------- .nv.info._ZN10layer_norm13ln_bwd_kernelINS_13Kernel_traitsI6__halfS2_fS2_fjLj4096ELj1ELj1ELj4ELj16ENS_18Kernel_traits_baseILj4096ES2_S2_fS2_fjLj128EEEEELb1ELb0ELb1ELb1EEEvNS_9BwdParamsE --------------------------
	.section	.nv.info._ZN10layer_norm13ln_bwd_kernelINS_13Kernel_traitsI6__halfS2_fS2_fjLj4096ELj1ELj1ELj4ELj16ENS_18Kernel_traits_baseILj4096ES2_S2_fS2_fjLj128EEEEELb1ELb0ELb1ELb1EEEvNS_9BwdParamsE,"",@"SHT_CUDA_INFO"
	.sectionflags	@""
	.align	4


	//----- nvinfo : EIATTR_CUDA_API_VERSION
	.align		4
        /*0000*/ 	.byte	0x04, 0x37
        /*0002*/ 	.short	(.L_3641 - .L_3640)
.L_3640:
        /*0004*/ 	.word	0x00000082


	//----- nvinfo : EIATTR_KPARAM_INFO
	.align		4
.L_3641:
        /*0008*/ 	.byte	0x04, 0x17
        /*000a*/ 	.short	(.L_3643 - .L_3642)
.L_3642:
        /*000c*/ 	.word	0x00000000
        /*0010*/ 	.short	0x0000
        /*0012*/ 	.short	0x0000
        /*0014*/ 	.byte	0x00, 0xf0, 0xa1, 0x04


	//----- nvinfo : EIATTR_SPARSE_MMA_MASK
	.align		4
.L_3643:
        /*0018*/ 	.byte	0x03, 0x50
        /*001a*/ 	.short	0x0000


	//----- nvinfo : EIATTR_MAXREG_COUNT
	.align		4
        /*001c*/ 	.byte	0x03, 0x1b
        /*001e*/ 	.short	0x00ff


	//----- nvinfo : EIATTR_NUM_BARRIERS
	.align		4
        /*0020*/ 	.byte	0x02, 0x4c
        /*0022*/ 	.byte	0x01
	.zero		1


	//----- nvinfo : EIATTR_MERCURY_ISA_VERSION
	.align		4
        /*0024*/ 	.byte	0x03, 0x5f
        /*0026*/ 	.short	0x0101


	//----- nvinfo : EIATTR_COOP_GROUP_MASK_REGIDS
	.align		4
        /*0028*/ 	.byte	0x04, 0x29
        /*002a*/ 	.short	(.L_3645 - .L_3644)


	//   ....[0]....
.L_3644:
        /*002c*/ 	.word	0xffffffff


	//   ....[1]....
        /*0030*/ 	.word	0xffffffff


	//   ....[2]....
        /*0034*/ 	.word	0xffffffff


	//   ....[3]....
        /*0038*/ 	.word	0xffffffff


	//   ....[4]....
        /*003c*/ 	.word	0xffffffff


	//   ....[5]....
        /*0040*/ 	.word	0xffffffff


	//   ....[6]....
        /*0044*/ 	.word	0xffffffff


	//   ....[7]....
        /*0048*/ 	.word	0xffffffff


	//   ....[8]....
        /*004c*/ 	.word	0xffffffff


	//   ....[9]....
        /*0050*/ 	.word	0xffffffff


	//----- nvinfo : EIATTR_COOP_GROUP_INSTR_OFFSETS
	.align		4
.L_3645:
        /*0054*/ 	.byte	0x04, 0x28
        /*0056*/ 	.short	(.L_3647 - .L_3646)


	//   ....[0]....
.L_3646:
        /*0058*/ 	.word	0x00001ee0


	//   ....[1]....
        /*005c*/ 	.word	0x00001f10


	//   ....[2]....
        /*0060*/ 	.word	0x00001f40


	//   ....[3]....
        /*0064*/ 	.word	0x00001f50


	//   ....[4]....
        /*0068*/ 	.word	0x00001f80


	//   ....[5]....
        /*006c*/ 	.word	0x00001f90


	//   ....[6]....
        /*0070*/ 	.word	0x00001fc0


	//   ....[7]....
        /*0074*/ 	.word	0x00001fd0


	//   ....[8]....
        /*0078*/ 	.word	0x00002000


	//   ....[9]....
        /*007c*/ 	.word	0x00002010


	//----- nvinfo : EIATTR_VRC_CTA_INIT_COUNT
	.align		4
.L_3647:
        /*0080*/ 	.byte	0x02, 0x4a
	.zero		1
	.zero		1


	//----- nvinfo : EIATTR_EXIT_INSTR_OFFSETS
	.align		4
        /*0084*/ 	.byte	0x04, 0x1c
        /*0086*/ 	.short	(.L_3649 - .L_3648)


	//   ....[0]....
.L_3648:
        /*0088*/ 	.word	0x000085c0


	//----- nvinfo : EIATTR_MAX_THREADS
	.align		4
.L_3649:
        /*008c*/ 	.byte	0x04, 0x05
        /*008e*/ 	.short	(.L_3651 - .L_3650)
.L_3650:
        /*0090*/ 	.word	0x00000080
        /*0094*/ 	.word	0x00000001
        /*0098*/ 	.word	0x00000001


	//----- nvinfo : EIATTR_CRS_STACK_SIZE
	.align		4
.L_3651:
        /*009c*/ 	.byte	0x04, 0x1e
        /*009e*/ 	.short	(.L_3653 - .L_3652)
.L_3652:
        /*00a0*/ 	.word	0x00000000


	//----- nvinfo : EIATTR_CBANK_PARAM_SIZE
	.align		4
.L_3653:
        /*00a4*/ 	.byte	0x03, 0x19
        /*00a6*/ 	.short	0x0128


	//----- nvinfo : EIATTR_PARAM_CBANK
	.align		4
        /*00a8*/ 	.byte	0x04, 0x0a
        /*00aa*/ 	.short	(.L_3655 - .L_3654)
	.align		4
.L_3654:
        /*00ac*/ 	.word	index@(.nv.constant0._ZN10layer_norm13ln_bwd_kernelINS_13Kernel_traitsI6__halfS2_fS2_fjLj4096ELj1ELj1ELj4ELj16ENS_18Kernel_traits_baseILj4096ES2_S2_fS2_fjLj128EEEEELb1ELb0ELb1ELb1EEEvNS_9BwdParamsE)
        /*00b0*/ 	.short	0x0380
        /*00b2*/ 	.short	0x0128


	//----- nvinfo : EIATTR_SW_WAR
	.align		4
.L_3655:
        /*00b4*/ 	.byte	0x04, 0x36
        /*00b6*/ 	.short	(.L_3657 - .L_3656)
.L_3656:
        /*00b8*/ 	.word	0x00000008
.L_3657:


//--------------------- .nv.info._ZN10layer_norm13ln_bwd_kernelINS_13Kernel_traitsI6__halfS2_fS2_fjLj4096ELj1ELj1ELj4ELj16ENS_18Kernel_traits_baseILj4096ES2_S2_fS2_fjLj128EEEEELb1ELb1ELb0ELb0EEEvNS_9BwdParamsE --------------------------
	.section	.nv.info._ZN10layer_norm13ln_bwd_kernelINS_13Kernel_traitsI6__halfS2_fS2_fjLj4096ELj1ELj1ELj4ELj16ENS_18Kernel_traits_baseILj4096ES2_S2_fS2_fjLj128EEEEELb1ELb1ELb0ELb0EEEvNS_9BwdParamsE,"",@"SHT_CUDA_INFO"
	.sectionflags	@""
	.align	4


	//----- nvinfo : EIATTR_CUDA_API_VERSION
	.align		4
        /*0000*/ 	.byte	0x04, 0x37
        /*0002*/ 	.short	(.L_3659 - .L_3658)
.L_3658:
        /*0004*/ 	.word	0x00000082


	//----- nvinfo : EIATTR_KPARAM_INFO
	.align		4
.L_3659:
        /*0008*/ 	.byte	0x04, 0x17
        /*000a*/ 	.short	(.L_3661 - .L_3660)
.L_3660:
        /*000c*/ 	.word	0x00000000
        /*0010*/ 	.short	0x0000
        /*0012*/ 	.short	0x0000
        /*0014*/ 	.byte	0x00, 0xf0, 0xa1, 0x04


	//----- nvinfo : EIATTR_SPARSE_MMA_MASK
	.align		4
.L_3661:
        /*0018*/ 	.byte	0x03, 0x50
        /*001a*/ 	.short	0x0000


	//----- nvinfo : EIATTR_MAXREG_COUNT
	.align		4
        /*001c*/ 	.byte	0x03, 0x1b
        /*001e*/ 	.short	0x00ff


	//----- nvinfo : EIATTR_NUM_BARRIERS
	.align		4
        /*0020*/ 	.byte	0x02, 0x4c
        /*0022*/ 	.byte	0x01
	.zero		1


	//----- nvinfo : EIATTR_ANNOTATIONS
	.align		4
        /*0024*/ 	.byte	0x04, 0x55
        /*0026*/ 	.short	(.L_3663 - .L_3662)


	//   ....[0]....
.L_3662:
        /* <DEDUP_REMOVED lines=10> */


	//----- nvinfo : EIATTR_MERCURY_ISA_VERSION
	.align		4
.L_3663:
        /*00b0*/ 	.byte	0x03, 0x5f
        /*00b2*/ 	.short	0x0101


	//----- nvinfo : EIATTR_COOP_GROUP_MASK_REGIDS
	.align		4
        /*00b4*/ 	.byte	0x04, 0x29
        /*00b6*/ 	.short	(.L_3665 - .L_3664)


	//   ....[0]....
.L_3664:
        /*00b8*/ 	.word	0xffffffff


	//   ....[1]....
        /*00bc*/ 	.word	0xffffffff


	//   ....[2]....
        /*00c0*/ 	.word	0xffffffff


	//   ....[3]....
        /*00c4*/ 	.word	0xffffffff


	//   ....[4]....
        /*00c8*/ 	.word	0xffffffff


	//   ....[5]....
        /*00cc*/ 	.word	0xffffffff


	//   ....[6]....
        /*00d0*/ 	.word	0xffffffff


	//   ....[7]....
        /*00d4*/ 	.word	0xffffffff


	//   ....[8]....
        /*00d8*/ 	.word	0xffffffff


	//   ....[9]....
        /*00dc*/ 	.word	0xffffffff


	//----- nvinfo : EIATTR_COOP_GROUP_INSTR_OFFSETS
	.align		4
.L_3665:
        /*00e0*/ 	.byte	0x04, 0x28
        /*00e2*/ 	.short	(.L_3667 - .L_3666)


	//   ....[0]....
.L_3666:
        /*00e4*/ 	.word	0x00002320


	//   ....[1]....
        /*00e8*/ 	.word	0x00002340


	//   ....[2]....
        /*00ec*/ 	.word	0x00002380


	//   ....[3]....
        /*00f0*/ 	.word	0x00002390


	//   ....[4]....
        /*00f4*/ 	.word	0x000023d0


	//   ....[5]....
        /*00f8*/ 	.word	0x000023e0


	//   ....[6]....
        /*00fc*/ 	.word	0x00002410


	//   ....[7]....
        /*0100*/ 	.word	0x00002420


	//   ....[8]....
        /*0104*/ 	.word	0x00002450


	//   ....[9]....
        /*0108*/ 	.word	0x00002460


	//----- nvinfo : EIATTR_VRC_CTA_INIT_COUNT
	.align		4
.L_3667:
        /*010c*/ 	.byte	0x02, 0x4a
	.zero		1
	.zero		1


	//----- nvinfo : EIATTR_EXIT_INSTR_OFFSETS
	.align		4
        /*0110*/ 	.byte	0x04, 0x1c
        /*0112*/ 	.short	(.L_3669 - .L_3668)


	//   ....[0]....
.L_3668:
        /*0114*/ 	.word	0x0000c930


	//   ....[1]....
        /*0118*/ 	.word	0x0000ca00


	//----- nvinfo : EIATTR_MAX_THREADS
	.align		4
.L_3669:
        /*011c*/ 	.byte	0x04, 0x05
        /*011e*/ 	.short	(.L_3671 - .L_3670)
.L_3670:
        /*0120*/ 	.word	0x00000080
        /*0124*/ 	.word	0x00000001
        /*0128*/ 	.word	0x00000001


	//----- nvinfo : EIATTR_CRS_STACK_SIZE
	.align		4
.L_3671:
        /*012c*/ 	.byte	0x04, 0x1e
        /*012e*/ 	.short	(.L_3673 - .L_3672)
.L_3672:
        /*0130*/ 	.word	0x00000000


	//----- nvinfo : EIATTR_CBANK_PARAM_SIZE
	.align		4
.L_3673:
        /*0134*/ 	.byte	0x03, 0x19
        /*0136*/ 	.short	0x0128


	//----- nvinfo : EIATTR_PARAM_CBANK
	.align		4
        /*0138*/ 	.byte	0x04, 0x0a
        /*013a*/ 	.short	(.L_3675 - .L_3674)
	.align		4
.L_3674:
        /*013c*/ 	.word	index@(.nv.constant0._ZN10layer_norm13ln_bwd_kernelINS_13Kernel_traitsI6__halfS2_fS2_fjLj4096ELj1ELj1ELj4ELj16ENS_18Kernel_traits_baseILj4096ES2_S2_fS2_fjLj128EEEEELb1ELb1ELb0ELb0EEEvNS_9BwdParamsE)
        /*0140*/ 	.short	0x0380
        /*0142*/ 	.short	0x0128


	//----- nvinfo : EIATTR_SW_WAR
	.align		4
.L_3675:
        /*0144*/ 	.byte	0x04, 0x36
        /*0146*/ 	.short	(.L_3677 - .L_3676)
.L_3676:
        /*0148*/ 	.word	0x00000008
.L_3677:


//--------------------- .nv.info._ZN10layer_norm13ln_bwd_kernelINS_13Kernel_traitsI6__halfS2_fS2_fjLj4096ELj1ELj1ELj4ELj16ENS_18Kernel_traits_baseILj4096ES2_S2_fS2_fjLj128EEEEELb1ELb1ELb0ELb1EEEvNS_9BwdParamsE --------------------------
	.section	.nv.info._ZN10layer_norm13ln_bwd_kernelINS_13Kernel_traitsI6__halfS2_fS2_fjLj4096ELj1ELj1ELj4ELj16ENS_18Kernel_traits_baseILj4096ES2_S2_fS2_fjLj128EEEEELb1ELb1ELb0ELb1EEEvNS_9BwdParamsE,"",@"SHT_CUDA_INFO"
	.sectionflags	@""
	.align	4


	//----- nvinfo : EIATTR_CUDA_API_VERSION
	.align		4
        /*0000*/ 	.byte	0x04, 0x37
        /*0002*/ 	.short	(.L_3679 - .L_3678)
.L_3678:
        /*0004*/ 	.word	0x00000082


	//----- nvinfo : EIATTR_KPARAM_INFO
	.align		4
.L_3679:
        /*0008*/ 	.byte	0x04, 0x17
        /*000a*/ 	.short	(.L_3681 - .L_3680)
.L_3680:
        /*000c*/ 	.word	0x00000000
        /*0010*/ 	.short	0x0000
        /*0012*/ 	.short	0x0000
        /*0014*/ 	.byte	0x00, 0xf0, 0xa1, 0x04


	//----- nvinfo : EIATTR_SPARSE_MMA_MASK
	.align		4
.L_3681:
        /*0018*/ 	.byte	0x03, 0x50
        /*001a*/ 	.short	0x0000


	//----- nvinfo : EIATTR_MAXREG_COUNT
	.align		4
        /*001c*/ 	.byte	0x03, 0x1b
        /*001e*/ 	.short	0x00ff


	//----- nvinfo : EIATTR_NUM_BARRIERS
	.align		4
        /*0020*/ 	.byte	0x02, 0x4c
        /*0022*/ 	.byte	0x01
	.zero		1


	//----- nvinfo : EIATTR_ANNOTATIONS
	.align		4
        /*0024*/ 	.byte	0x04, 0x55
        /*0026*/ 	.short	(.L_3683 - .L_3682)


	//   ....[0]....
.L_3682:
        /* <DEDUP_REMOVED lines=21> */


	//----- nvinfo : EIATTR_MERCURY_ISA_VERSION
	.align		4
.L_3683:
        /*0168*/ 	.byte	0x03, 0x5f
        /*016a*/ 	.short	0x0101


	//----- nvinfo : EIATTR_COOP_GROUP_MASK_REGIDS
	.align		4
        /*016c*/ 	.byte	0x04, 0x29
        /*016e*/ 	.short	(.L_3685 - .L_3684)


	//   ....[0]....
.L_3684:
        /*0170*/ 	.word	0xffffffff


	//   ....[1]....
        /*0174*/ 	.word	0xffffffff


	//   ....[2]....
        /*0178*/ 	.word	0xffffffff


	//   ....[3]....
        /*017c*/ 	.word	0xffffffff


	//   ....[4]....
        /*0180*/ 	.word	0xffffffff


	//   ....[5]....
        /*0184*/ 	.word	0xffffffff


	//   ....[6]....
        /*0188*/ 	.word	0xffffffff


	//   ....[7]....
        /*018c*/ 	.word	0xffffffff


	//   ....[8]....
        /*0190*/ 	.word	0xffffffff


	//   ....[9]....
        /*0194*/ 	.word	0xffffffff


	//----- nvinfo : EIATTR_COOP_GROUP_INSTR_OFFSETS
	.align		4
.L_3685:
        /*0198*/ 	.byte	0x04, 0x28
        /*019a*/ 	.short	(.L_3687 - .L_3686)


	//   ....[0]....
.L_3686:
        /*019c*/ 	.word	0x00001eb0


	//   ....[1]....
        /*01a0*/ 	.word	0x00001f20


	//   ....[2]....
        /*01a4*/ 	.word	0x00001f40


	//   ....[3]....
        /*01a8*/ 	.word	0x00001f60


	//   ....[4]....
        /*01ac*/ 	.word	0x00001f80


	//   ....[5]....
        /*01b0*/ 	.word	0x00001fa0


	//   ....[6]....
        /*01b4*/ 	.word	0x00001fc0


	//   ....[7]....
        /*01b8*/ 	.word	0x00001fe0


	//   ....[8]....
        /*01bc*/ 	.word	0x00002000


	//   ....[9]....
        /*01c0*/ 	.word	0x00002040


	//----- nvinfo : EIATTR_VRC_CTA_INIT_COUNT
	.align		4
.L_3687:
        /*01c4*/ 	.byte	0x02, 0x4a
	.zero		1
	.zero		1


	//----- nvinfo : EIATTR_EXIT_INSTR_OFFSETS
	.align		4
        /*01c8*/ 	.byte	0x04, 0x1c
        /*01ca*/ 	.short	(.L_3689 - .L_3688)


	//   ....[0]....
.L_3688:
        /*01cc*/ 	.word	0x0000a310


	//----- nvinfo : EIATTR_MAX_THREADS
	.align		4
.L_3689:
        /*01d0*/ 	.byte	0x04, 0x05
        /*01d2*/ 	.short	(.L_3691 - .L_3690)
.L_3690:
        /*01d4*/ 	.word	0x00000080
        /*01d8*/ 	.word	0x00000001
        /*01dc*/ 	.word	0x00000001


	//----- nvinfo : EIATTR_CBANK_PARAM_SIZE
	.align		4
.L_3691:
        /*01e0*/ 	.byte	0x03, 0x19
        /*01e2*/ 	.short	0x0128


	//----- nvinfo : EIATTR_PARAM_CBANK
	.align		4
        /*01e4*/ 	.byte	0x04, 0x0a
        /*01e6*/ 	.short	(.L_3693 - .L_3692)
	.align		4
.L_3692:
        /*01e8*/ 	.word	index@(.nv.constant0._ZN10layer_norm13ln_bwd_kernelINS_13Kernel_traitsI6__halfS2_fS2_fjLj4096ELj1ELj1ELj4ELj16ENS_18Kernel_traits_baseILj4096ES2_S2_fS2_fjLj128EEEEELb1ELb1ELb0ELb1EEEvNS_9BwdParamsE)
        /*01ec*/ 	.short	0x0380
        /*01ee*/ 	.short	0x0128


	//----- nvinfo : EIATTR_SW_WAR
	.align		4
.L_3693:
        /*01f0*/ 	.byte	0x04, 0x36
        /*01f2*/ 	.short	(.L_3695 - .L_3694)
.L_3694:
        /*01f4*/ 	.word	0x00000008
.L_3695:


//--------------------- .nv.info._ZN10layer_norm22ln_bwd_finalize_kernelINS_22Kernel_traits_finalizeILj4096E6__halfS2_fS2_fjLb1ELj1024ELj4ENS_18Kernel_traits_baseILj4096ES2_S2_fS2_fjLj1024EEEEELb1ELb0EEEvNS_9BwdParamsE --------------------------
	.section	.nv.info._ZN10layer_norm22ln_bwd_finalize_kernelINS_22Kernel_traits_finalizeILj4096E6__halfS2_fS2_fjLb1ELj1024ELj4ENS_18Kernel_traits_baseILj4096ES2_S2_fS2_fjLj1024EEEEELb1ELb0EEEvNS_9BwdParamsE,"",@"SHT_CUDA_INFO"
	.sectionflags	@""
	.align	4


	//----- nvinfo : EIATTR_CUDA_API_VERSION
	.align		4
        /*0000*/ 	.byte	0x04, 0x37
        /*0002*/ 	.short	(.L_3697 - .L_3696)
.L_3696:
        /*0004*/ 	.word	0x00000082


	//----- nvinfo : EIATTR_KPARAM_INFO
	.align		4
.L_3697:
        /*0008*/ 	.byte	0x04, 0x17
        /*000a*/ 	.short	(.L_3699 - .L_3698)
.L_3698:
        /*000c*/ 	.word	0x00000000
        /*0010*/ 	.short	0x0000
        /*0012*/ 	.short	0x0000
        /*0014*/ 	.byte	0x00, 0xf0, 0xa1, 0x04


	//----- nvinfo : EIATTR_SPARSE_MMA_MASK
	.align		4
.L_3699:
        /*0018*/ 	.byte	0x03, 0x50
        /*001a*/ 	.short	0x0000


	//----- nvinfo : EIATTR_MAXREG_COUNT
	.align		4
        /*001c*/ 	.byte	0x03, 0x1b
        /*001e*/ 	.short	0x0040


	//----- nvinfo : EIATTR_NUM_BARRIERS
	.align		4
        /*0020*/ 	.byte	0x02, 0x4c
        /*0022*/ 	.byte	0x01
	.zero		1


	//----- nvinfo : EIATTR_MERCURY_ISA_VERSION
	.align		4
        /*0024*/ 	.byte	0x03, 0x5f
        /*0026*/ 	.short	0x0101


	//----- nvinfo : EIATTR_COOP_GROUP_MASK_REGIDS
	.align		4
        /*0028*/ 	.byte	0x04, 0x29
        /*002a*/ 	.short	(.L_3701 - .L_3700)


	//   ....[0]....
.L_3700:
        /*002c*/ 	.word	0xffffffff


	//   ....[1]....
        /*0030*/ 	.word	0xffffffff


	//   ....[2]....
        /*0034*/ 	.word	0xffffffff


	//   ....[3]....
        /*0038*/ 	.word	0xffffffff


	//   ....[4]....
        /*003c*/ 	.word	0xffffffff


	//   ....[5]....
        /*0040*/ 	.word	0xffffffff


	//   ....[6]....
        /*0044*/ 	.word	0xffffffff


	//   ....[7]....
        /*0048*/ 	.word	0xffffffff


	//   ....[8]....
        /*004c*/ 	.word	0xffffffff


	//   ....[9]....
        /*0050*/ 	.word	0xffffffff


	//   ....[10]....
        /*0054*/ 	.word	0xffffffff


	//   ....[11]....
        /*0058*/ 	.word	0xffffffff


	//   ....[12]....
        /*005c*/ 	.word	0xffffffff


	//   ....[13]....
        /*0060*/ 	.word	0xffffffff


	//   ....[14]....
        /*0064*/ 	.word	0xffffffff


	//----- nvinfo : EIATTR_COOP_GROUP_INSTR_OFFSETS
	.align		4
.L_3701:
        /*0068*/ 	.byte	0x04, 0x28
        /*006a*/ 	.short	(.L_3703 - .L_3702)


	//   ....[0]....
.L_3702:
        /*006c*/ 	.word	0x00001060


	//   ....[1]....
        /*0070*/ 	.word	0x00001070


	//   ....[2]....
        /*0074*/ 	.word	0x00001080


	//   ....[3]....
        /*0078*/ 	.word	0x000010b0


	//   ....[4]....
        /*007c*/ 	.word	0x000010d0


	//   ....[5]....
        /*0080*/ 	.word	0x000010e0


	//   ....[6]....
        /*0084*/ 	.word	0x00001110


	//   ....[7]....
        /*0088*/ 	.word	0x00001130


	//   ....[8]....
        /*008c*/ 	.word	0x00001140


	//   ....[9]....
        /*0090*/ 	.word	0x00001180


	//   ....[10]....
        /*0094*/ 	.word	0x000011b0


	//   ....[11]....
        /*0098*/ 	.word	0x000011c0


	//   ....[12]....
        /*009c*/ 	.word	0x00001200


	//   ....[13]....
        /*00a0*/ 	.word	0x00001220


	//   ....[14]....
        /*00a4*/ 	.word	0x00001230


	//----- nvinfo : EIATTR_VRC_CTA_INIT_COUNT
	.align		4
.L_3703:
        /*00a8*/ 	.byte	0x02, 0x4a
	.zero		1
	.zero		1


	//----- nvinfo : EIATTR_EXIT_INSTR_OFFSETS
	.align		4
        /*00ac*/ 	.byte	0x04, 0x1c
        /*00ae*/ 	.short	(.L_3705 - .L_3704)


	//   ....[0]....
.L_3704:
        /*00b0*/ 	.word	0x00000060


	//   ....[1]....
        /*00b4*/ 	.word	0x000012b0


	//   ....[2]....
        /*00b8*/ 	.word	0x000012e0


	//   ....[3]....
        /*00bc*/ 	.word	0x000013f0


	//----- nvinfo : EIATTR_MAX_THREADS
	.align		4
.L_3705:
        /*00c0*/ 	.byte	0x04, 0x05
        /*00c2*/ 	.short	(.L_3707 - .L_3706)
.L_3706:
        /*00c4*/ 	.word	0x00000400
        /*00c8*/ 	.word	0x00000001
        /*00cc*/ 	.word	0x00000001


	//----- nvinfo : EIATTR_CRS_STACK_SIZE
	.align		4
.L_3707:
        /*00d0*/ 	.byte	0x04, 0x1e
        /*00d2*/ 	.short	(.L_3709 - .L_3708)
.L_3708:
        /*00d4*/ 	.word	0x00000000


	//----- nvinfo : EIATTR_CBANK_PARAM_SIZE
	.align		4
.L_3709:
        /*00d8*/ 	.byte	0x03, 0x19
        /*00da*/ 	.short	0x0128


	//----- nvinfo : EIATTR_PARAM_CBANK
	.align		4
        /*00dc*/ 	.byte	0x04, 0x0a
        /*00de*/ 	.short	(.L_3711 - .L_3710)
	.align		4
.L_3710:
        /*00e0*/ 	.word	index@(.nv.constant0._ZN10layer_norm22ln_bwd_finalize_kernelINS_22Kernel_traits_finalizeILj4096E6__halfS2_fS2_fjLb1ELj1024ELj4ENS_18Kernel_traits_baseILj4096ES2_S2_fS2_fjLj1024EEEEELb1ELb0EEEvNS_9BwdParamsE)
        /*00e4*/ 	.short	0x0380
        /*00e6*/ 	.short	0x0128


	//----- nvinfo : EIATTR_SW_WAR
	.align		4
.L_3711:
        /*00e8*/ 	.byte	0x04, 0x36
        /*00ea*/ 	.short	(.L_3713 - .L_3712)
.L_3712:
        /*00ec*/ 	.word	0x00000008
.L_3713:


//--------------------- .nv.info._ZN10layer_norm13ln_bwd_kernelINS_13Kernel_traitsI6__halfS2_fS2_fjLj4096ELj1ELj1ELj4ELj16ENS_18Kernel_traits_baseILj4096ES2_S2_fS2_fjLj128EEEEELb1ELb1ELb1ELb0EEEvNS_9BwdParamsE --------------------------
	.section	.nv.info._ZN10layer_norm13ln_bwd_kernelINS_13Kernel_traitsI6__halfS2_fS2_fjLj4096ELj1ELj1ELj4ELj16ENS_18Kernel_traits_baseILj4096ES2_S2_fS2_fjLj128EEEEELb1ELb1ELb1ELb0EEEvNS_9BwdParamsE,"",@"SHT_CUDA_INFO"
	.sectionflags	@""
	.align	4


	//----- nvinfo : EIATTR_CUDA_API_VERSION
	.align		4
        /*0000*/ 	.byte	0x04, 0x37
        /*0002*/ 	.short	(.L_3715 - .L_3714)
.L_3714:
        /*0004*/ 	.word	0x00000082


	//----- nvinfo : EIATTR_KPARAM_INFO
	.align		4
.L_3715:
        /*0008*/ 	.byte	0x04, 0x17
        /*000a*/ 	.short	(.L_3717 - .L_3716)
.L_3716:
        /*000c*/ 	.word	0x00000000
        /*0010*/ 	.short	0x0000
        /*0012*/ 	.short	0x0000
        /*0014*/ 	.byte	0x00, 0xf0, 0xa1, 0x04


	//----- nvinfo : EIATTR_SPARSE_MMA_MASK
	.align		4
.L_3717:
        /*0018*/ 	.byte	0x03, 0x50
        /*001a*/ 	.short	0x0000


	//----- nvinfo : EIATTR_MAXREG_COUNT
	.align		4
        /*001c*/ 	.byte	0x03, 0x1b
        /*001e*/ 	.short	0x00ff


	//----- nvinfo : EIATTR_NUM_BARRIERS
	.align		4
        /*0020*/ 	.byte	0x02, 0x4c
        /*0022*/ 	.byte	0x01
	.zero		1


	//----- nvinfo : EIATTR_ANNOTATIONS
	.align		4
        /*0024*/ 	.byte	0x04, 0x55
        /*0026*/ 	.short	(.L_3719 - .L_3718)


	//   ....[0]....
.L_3718:
        /* <DEDUP_REMOVED lines=38> */


	//----- nvinfo : EIATTR_MERCURY_ISA_VERSION
	.align		4
.L_3719:
        /*0270*/ 	.byte	0x03, 0x5f
        /*0272*/ 	.short	0x0101


	//----- nvinfo : EIATTR_COOP_GROUP_MASK_REGIDS
	.align		4
        /*0274*/ 	.byte	0x04, 0x29
        /*0276*/ 	.short	(.L_3721 - .L_3720)


	//   ....[0]....
.L_3720:
        /*0278*/ 	.word	0xffffffff


	//   ....[1]....
        /*027c*/ 	.word	0xffffffff


	//   ....[2]....
        /*0280*/ 	.word	0xffffffff


	//   ....[3]....
        /*0284*/ 	.word	0xffffffff


	//   ....[4]....
        /*0288*/ 	.word	0xffffffff


	//   ....[5]....
        /*028c*/ 	.word	0xffffffff


	//   ....[6]....
        /*0290*/ 	.word	0xffffffff


	//   ....[7]....
        /*0294*/ 	.word	0xffffffff


	//   ....[8]....
        /*0298*/ 	.word	0xffffffff


	//   ....[9]....
        /*029c*/ 	.word	0xffffffff


	//----- nvinfo : EIATTR_COOP_GROUP_INSTR_OFFSETS
	.align		4
.L_3721:
        /*02a0*/ 	.byte	0x04, 0x28
        /*02a2*/ 	.short	(.L_3723 - .L_3722)


	//   ....[0]....
.L_3722:
        /*02a4*/ 	.word	0x00002ac0


	//   ....[1]....
        /*02a8*/ 	.word	0x00002ae0


	//   ....[2]....
        /*02ac*/ 	.word	0x00002b20


	//   ....[3]....
        /*02b0*/ 	.word	0x00002b50


	//   ....[4]....
        /*02b4*/ 	.word	0x00002b70


	//   ....[5]....
        /*02b8*/ 	.word	0x00002b90


	//   ....[6]....
        /*02bc*/ 	.word	0x00002bb0


	//   ....[7]....
        /*02c0*/ 	.word	0x00002bd0


	//   ....[8]....
        /*02c4*/ 	.word	0x00002bf0


	//   ....[9]....
        /*02c8*/ 	.word	0x00002c10


	//----- nvinfo : EIATTR_VRC_CTA_INIT_COUNT
	.align		4
.L_3723:
        /*02cc*/ 	.byte	0x02, 0x4a
	.zero		1
	.zero		1


	//----- nvinfo : EIATTR_EXIT_INSTR_OFFSETS
	.align		4
        /*02d0*/ 	.byte	0x04, 0x1c
        /*02d2*/ 	.short	(.L_3725 - .L_3724)


	//   ....[0]....
.L_3724:
        /*02d4*/ 	.word	0x00012570


	//   ....[1]....
        /*02d8*/ 	.word	0x00012640


	//----- nvinfo : EIATTR_MAX_THREADS
	.align		4
.L_3725:
        /*02dc*/ 	.byte	0x04, 0x05
        /*02de*/ 	.short	(.L_3727 - .L_3726)
.L_3726:
        /*02e0*/ 	.word	0x00000080
        /*02e4*/ 	.word	0x00000001
        /*02e8*/ 	.word	0x00000001


	//----- nvinfo : EIATTR_CRS_STACK_SIZE
	.align		4
.L_3727:
        /*02ec*/ 	.byte	0x04, 0x1e
        /*02ee*/ 	.short	(.L_3729 - .L_3728)
.L_3728:
        /*02f0*/ 	.word	0x00000000


	//----- nvinfo : EIATTR_CBANK_PARAM_SIZE
	.align		4
.L_3729:
        /*02f4*/ 	.byte	0x03, 0x19
        /*02f6*/ 	.short	0x0128


	//----- nvinfo : EIATTR_PARAM_CBANK
	.align		4
        /*02f8*/ 	.byte	0x04, 0x0a
        /*02fa*/ 	.short	(.L_3731 - .L_3730)
	.align		4
.L_3730:
        /*02fc*/ 	.word	index@(.nv.constant0._ZN10layer_norm13ln_bwd_kernelINS_13Kernel_traitsI6__halfS2_fS2_fjLj4096ELj1ELj1ELj4ELj16ENS_18Kernel_traits_baseILj4096ES2_S2_fS2_fjLj128EEEEELb1ELb1ELb1ELb0EEEvNS_9BwdParamsE)
        /*0300*/ 	.short	0x0380
        /*0302*/ 	.short	0x0128


	//----- nvinfo : EIATTR_SW_WAR
	.align		4
.L_3731:
        /*0304*/ 	.byte	0x04, 0x36
        /*0306*/ 	.short	(.L_3733 - .L_3732)
.L_3732:
        /*0308*/ 	.word	0x00000008
.L_3733:


//--------------------- .nv.info._ZN10layer_norm22ln_bwd_finalize_kernelINS_22Kernel_traits_finalizeILj4096E6__halfS2_fS2_fjLb1ELj1024ELj4ENS_18Kernel_traits_baseILj4096ES2_S2_fS2_fjLj1024EEEEELb1ELb1EEEvNS_9BwdParamsE --------------------------
	.section	.nv.info._ZN10layer_norm22ln_bwd_finalize_kernelINS_22Kernel_traits_finalizeILj4096E6__halfS2_fS2_fjLb1ELj1024ELj4ENS_18Kernel_traits_baseILj4096ES2_S2_fS2_fjLj1024EEEEELb1ELb1EEEvNS_9BwdParamsE,"",@"SHT_CUDA_INFO"
	.sectionflags	@""
	.align	4


	//----- nvinfo : EIATTR_CUDA_API_VERSION
	.align		4
        /*0000*/ 	.byte	0x04, 0x37
        /*0002*/ 	.short	(.L_3735 - .L_3734)
.L_3734:
        /*0004*/ 	.word	0x00000082


	//----- nvinfo : EIATTR_KPARAM_INFO
	.align		4
.L_3735:
        /*0008*/ 	.byte	0x04, 0x17
        /*000a*/ 	.short	(.L_3737 - .L_3736)
.L_3736:
        /*000c*/ 	.word	0x00000000
        /*0010*/ 	.short	0x0000
        /*0012*/ 	.short	0x0000
        /*0014*/ 	.byte	0x00, 0xf0, 0xa1, 0x04


	//----- nvinfo : EIATTR_SPARSE_MMA_MASK
	.align		4
.L_3737:
        /*0018*/ 	.byte	0x03, 0x50
        /*001a*/ 	.short	0x0000


	//----- nvinfo : EIATTR_MAXREG_COUNT
	.align		4
        /*001c*/ 	.byte	0x03, 0x1b
        /*001e*/ 	.short	0x0040


	//----- nvinfo : EIATTR_NUM_BARRIERS
	.align		4
        /*0020*/ 	.byte	0x02, 0x4c
        /*0022*/ 	.byte	0x01
	.zero		1


	//----- nvinfo : EIATTR_MERCURY_ISA_VERSION
	.align		4
        /*0024*/ 	.byte	0x03, 0x5f
        /*0026*/ 	.short	0x0101


	//----- nvinfo : EIATTR_COOP_GROUP_MASK_REGIDS
	.align		4
        /*0028*/ 	.byte	0x04, 0x29
        /*002a*/ 	.short	(.L_3739 - .L_3738)


	//   ....[0]....
.L_3738:
        /*002c*/ 	.word	0xffffffff


	//   ....[1]....
        /*0030*/ 	.word	0xffffffff


	//   ....[2]....
        /*0034*/ 	.word	0xffffffff


	//   ....[3]....
        /*0038*/ 	.word	0xffffffff


	//   ....[4]....
        /*003c*/ 	.word	0xffffffff


	//   ....[5]....
        /*0040*/ 	.word	0xffffffff


	//   ....[6]....
        /*0044*/ 	.word	0xffffffff


	//   ....[7]....
        /*0048*/ 	.word	0xffffffff


	//   ....[8]....
        /*004c*/ 	.word	0xffffffff


	//   ....[9]....
        /*0050*/ 	.word	0xffffffff


	//   ....[10]....
        /*0054*/ 	.word	0xffffffff


	//   ....[11]....
        /*0058*/ 	.word	0xffffffff


	//   ....[12]....
        /*005c*/ 	.word	0xffffffff


	//   ....[13]....
        /*0060*/ 	.word	0xffffffff


	//   ....[14]....
        /*0064*/ 	.word	0xffffffff


	//----- nvinfo : EIATTR_COOP_GROUP_INSTR_OFFSETS
	.align		4
.L_3739:
        /*0068*/ 	.byte	0x04, 0x28
        /*006a*/ 	.short	(.L_3741 - .L_3740)


	//   ....[0]....
.L_3740:
        /*006c*/ 	.word	0x00001070


	//   ....[1]....
        /*0070*/ 	.word	0x00001080


	//   ....[2]....
        /*0074*/ 	.word	0x00001090


	//   ....[3]....
        /*0078*/ 	.word	0x000010c0


	//   ....[4]....
        /*007c*/ 	.word	0x000010e0


	//   ....[5]....
        /*0080*/ 	.word	0x000010f0


	//   ....[6]....
        /*0084*/ 	.word	0x00001120


	//   ....[7]....
        /*0088*/ 	.word	0x00001140


	//   ....[8]....
        /*008c*/ 	.word	0x00001150


	//   ....[9]....
        /*0090*/ 	.word	0x00001180


	//   ....[10]....
        /*0094*/ 	.word	0x000011a0


	//   ....[11]....
        /*0098*/ 	.word	0x000011b0


	//   ....[12]....
        /*009c*/ 	.word	0x000011f0


	//   ....[13]....
        /*00a0*/ 	.word	0x00001210


	//   ....[14]....
        /*00a4*/ 	.word	0x00001220


	//----- nvinfo : EIATTR_VRC_CTA_INIT_COUNT
	.align		4
.L_3741:
        /*00a8*/ 	.byte	0x02, 0x4a
	.zero		1
	.zero		1


	//----- nvinfo : EIATTR_EXIT_INSTR_OFFSETS
	.align		4
        /*00ac*/ 	.byte	0x04, 0x1c
        /*00ae*/ 	.short	(.L_3743 - .L_3742)


	//   ....[0]....
.L_3742:
        /*00b0*/ 	.word	0x00000060


	//   ....[1]....
        /*00b4*/ 	.word	0x000012a0


	//   ....[2]....
        /*00b8*/ 	.word	0x000013c0


	//----- nvinfo : EIATTR_MAX_THREADS
	.align		4
.L_3743:
        /*00bc*/ 	.byte	0x04, 0x05
        /*00be*/ 	.short	(.L_3745 - .L_3744)
.L_3744:
        /*00c0*/ 	.word	0x00000400
        /*00c4*/ 	.word	0x00000001
        /*00c8*/ 	.word	0x00000001


	//----- nvinfo : EIATTR_CRS_STACK_SIZE
	.align		4
.L_3745:
        /*00cc*/ 	.byte	0x04, 0x1e
        /*00ce*/ 	.short	(.L_3747 - .L_3746)
.L_3746:
        /*00d0*/ 	.word	0x00000000


	//----- nvinfo : EIATTR_CBANK_PARAM_SIZE
	.align		4
.L_3747:
        /*00d4*/ 	.byte	0x03, 0x19
        /*00d6*/ 	.short	0x0128


	//----- nvinfo : EIATTR_PARAM_CBANK
	.align		4
        /*00d8*/ 	.byte	0x04, 0x0a
        /*00da*/ 	.short	(.L_3749 - .L_3748)
	.align		4
.L_3748:
        /*00dc*/ 	.word	index@(.nv.constant0._ZN10layer_norm22ln_bwd_finalize_kernelINS_22Kernel_traits_finalizeILj4096E6__halfS2_fS2_fjLb1ELj1024ELj4ENS_18Kernel_traits_baseILj4096ES2_S2_fS2_fjLj1024EEEEELb1ELb1EEEvNS_9BwdParamsE)
        /*00e0*/ 	.short	0x0380
        /*00e2*/ 	.short	0x0128


	//----- nvinfo : EIATTR_SW_WAR
	.align		4
.L_3749:
        /*00e4*/ 	.byte	0x04, 0x36
        /*00e6*/ 	.short	(.L_3751 - .L_3750)
.L_3750:
        /*00e8*/ 	.word	0x00000008
.L_3751:


//--------------------- .nv.info._ZN10layer_norm13ln_bwd_kernelINS_13Kernel_traitsI6__halfS2_fS2_fjLj4096ELj1ELj1ELj4ELj16ENS_18Kernel_traits_baseILj4096ES2_S2_fS2_fjLj128EEEEELb1ELb1ELb1ELb1EEEvNS_9BwdParamsE --------------------------
	.section	.nv.info._ZN10layer_norm13ln_bwd_kernelINS_13Kernel_traitsI6__halfS2_fS2_fjLj4096ELj1ELj1ELj4ELj16ENS_18Kernel_traits_baseILj4096ES2_S2_fS2_fjLj128EEEEELb1ELb1ELb1ELb1EEEvNS_9BwdParamsE,"",@"SHT_CUDA_INFO"
	.sectionflags	@""
	.align	4


	//----- nvinfo : EIATTR_CUDA_API_VERSION
	.align		4
        /*0000*/ 	.byte	0x04, 0x37
        /*0002*/ 	.short	(.L_3753 - .L_3752)
.L_3752:
        /*0004*/ 	.word	0x00000082


	//----- nvinfo : EIATTR_KPARAM_INFO
	.align		4
.L_3753:
        /*0008*/ 	.byte	0x04, 0x17
        /*000a*/ 	.short	(.L_3755 - .L_3754)
.L_3754:
        /*000c*/ 	.word	0x00000000
        /*0010*/ 	.short	0x0000
        /*0012*/ 	.short	0x0000
        /*0014*/ 	.byte	0x00, 0xf0, 0xa1, 0x04


	//----- nvinfo : EIATTR_SPARSE_MMA_MASK
	.align		4
.L_3755:
        /*0018*/ 	.byte	0x03, 0x50
        /*001a*/ 	.short	0x0000


	//----- nvinfo : EIATTR_MAXREG_COUNT
	.align		4
        /*001c*/ 	.byte	0x03, 0x1b
        /*001e*/ 	.short	0x00ff


	//----- nvinfo : EIATTR_NUM_BARRIERS
	.align		4
        /*0020*/ 	.byte	0x02, 0x4c
        /*0022*/ 	.byte	0x01
	.zero		1


	//----- nvinfo : EIATTR_ANNOTATIONS
	.align		4
        /*0024*/ 	.byte	0x04, 0x55
        /*0026*/ 	.short	(.L_3757 - .L_3756)


	//   ....[0]....
.L_3756:
        /*0028*/ 	.word	0x00000001
        /*002c*/ 	.byte	0x50, 0x23, 0x00, 0x00, 0x01, 0x00, 0x00, 0x00, 0xe0, 0x23, 0x00, 0x00, 0x01, 0x00, 0x00, 0x00
        /*003c*/ 	.byte	0xc0, 0x25, 0x00, 0x00, 0x01, 0x00, 0x00, 0x00, 0x00, 0x26, 0x00, 0x00, 0x01, 0x00, 0x00, 0x00
        /*004c*/ 	.byte	0x10, 0x27, 0x00, 0x00, 0x01, 0x00, 0x00, 0x00, 0x30, 0x27, 0x00, 0x00, 0x01, 0x00, 0x00, 0x00
        /*005c*/ 	.byte	0xa0, 0x28, 0x00, 0x00, 0x01, 0x00, 0x00, 0x00, 0x10, 0x61, 0x00, 0x00


	//----- nvinfo : EIATTR_MERCURY_ISA_VERSION
	.align		4
.L_3757:
        /*0068*/ 	.byte	0x03, 0x5f
        /*006a*/ 	.short	0x0101


	//----- nvinfo : EIATTR_COOP_GROUP_MASK_REGIDS
	.align		4
        /*006c*/ 	.byte	0x04, 0x29
        /*006e*/ 	.short	(.L_3759 - .L_3758)


	//   ....[0]....
.L_3758:
        /*0070*/ 	.word	0xffffffff


	//   ....[1]....
        /*0074*/ 	.word	0xffffffff


	//   ....[2]....
        /*0078*/ 	.word	0xffffffff


	//   ....[3]....
        /*007c*/ 	.word	0xffffffff


	//   ....[4]....
        /*0080*/ 	.word	0xffffffff


	//   ....[5]....
        /*0084*/ 	.word	0xffffffff


	//   ....[6]....
        /*0088*/ 	.word	0xffffffff


	//   ....[7]....
        /*008c*/ 	.word	0xffffffff


	//   ....[8]....
        /*0090*/ 	.word	0xffffffff


	//   ....[9]....
        /*0094*/ 	.word	0xffffffff


	//----- nvinfo : EIATTR_COOP_GROUP_INSTR_OFFSETS
	.align		4
.L_3759:
        /*0098*/ 	.byte	0x04, 0x28
        /*009a*/ 	.short	(.L_3761 - .L_3760)


	//   ....[0]....
.L_3760:
        /*009c*/ 	.word	0x00002360


	//   ....[1]....
        /*00a0*/ 	.word	0x00002370


	//   ....[2]....
        /*00a4*/ 	.word	0x000023b0


	//   ....[3]....
        /*00a8*/ 	.word	0x000023c0


	//   ....[4]....
        /*00ac*/ 	.word	0x00002410


	//   ....[5]....
        /*00b0*/ 	.word	0x00002420


	//   ....[6]....
        /*00b4*/ 	.word	0x00002450


	//   ....[7]....
        /*00b8*/ 	.word	0x00002460


	//   ....[8]....
        /*00bc*/ 	.word	0x00002490


	//   ....[9]....
        /*00c0*/ 	.word	0x000024a0


	//----- nvinfo : EIATTR_VRC_CTA_INIT_COUNT
	.align		4
.L_3761:
        /*00c4*/ 	.byte	0x02, 0x4a
	.zero		1
	.zero		1


	//----- nvinfo : EIATTR_EXIT_INSTR_OFFSETS
	.align		4
        /*00c8*/ 	.byte	0x04, 0x1c
        /*00ca*/ 	.short	(.L_3763 - .L_3762)


	//   ....[0]....
.L_3762:
        /*00cc*/ 	.word	0x00010ec0


	//----- nvinfo : EIATTR_MAX_THREADS
	.align		4
.L_3763:
        /*00d0*/ 	.byte	0x04, 0x05
        /*00d2*/ 	.short	(.L_3765 - .L_3764)
.L_3764:
        /*00d4*/ 	.word	0x00000080
        /*00d8*/ 	.word	0x00000001
        /*00dc*/ 	.word	0x00000001


	//----- nvinfo : EIATTR_CRS_STACK_SIZE
	.align		4
.L_3765:
        /*00e0*/ 	.byte	0x04, 0x1e
        /*00e2*/ 	.short	(.L_3767 - .L_3766)
.L_3766:
        /*00e4*/ 	.word	0x00000000


	//----- nvinfo : EIATTR_CBANK_PARAM_SIZE
	.align		4
.L_3767:
        /*00e8*/ 	.byte	0x03, 0x19
        /*00ea*/ 	.short	0x0128


	//----- nvinfo : EIATTR_PARAM_CBANK
	.align		4
        /*00ec*/ 	.byte	0x04, 0x0a
        /*00ee*/ 	.short	(.L_3769 - .L_3768)
	.align		4
.L_3768:
        /*00f0*/ 	.word	index@(.nv.constant0._ZN10layer_norm13ln_bwd_kernelINS_13Kernel_traitsI6__halfS2_fS2_fjLj4096ELj1ELj1ELj4ELj16ENS_18Kernel_traits_baseILj4096ES2_S2_fS2_fjLj128EEEEELb1ELb1ELb1ELb1EEEvNS_9BwdParamsE)
        /*00f4*/ 	.short	0x0380
        /*00f6*/ 	.short	0x0128


	//----- nvinfo : EIATTR_SW_WAR
	.align		4
.L_3769:
        /*00f8*/ 	.byte	0x04, 0x36
        /*00fa*/ 	.short	(.L_3771 - .L_3770)
.L_3770:
        /*00fc*/ 	.word	0x00000008
.L_3771:


//--------------------- .nv.info._ZN10layer_norm13ln_bwd_kernelINS_13Kernel_traitsIf6__halffS2_fjLj4096ELj1ELj1ELj4ELj16ENS_18Kernel_traits_baseILj4096EfS2_fS2_fjLj128EEEEELb0ELb0ELb0ELb0EEEvNS_9BwdParamsE --------------------------
	.section	.nv.info._ZN10layer_norm13ln_bwd_kernelINS_13Kernel_traitsIf6__halffS2_fjLj4096ELj1ELj1ELj4ELj16ENS_18Kernel_traits_baseILj4096EfS2_fS2_fjLj128EEEEELb0ELb0ELb0ELb0EEEvNS_9BwdParamsE,"",@"SHT_CUDA_INFO"
	.sectionflags	@""
	.align	4


	//----- nvinfo : EIATTR_CUDA_API_VERSION
	.align		4
        /*0000*/ 	.byte	0x04, 0x37
        /*0002*/ 	.short	(.L_3773 - .L_3772)
.L_3772:
        /*0004*/ 	.word	0x00000082


	//----- nvinfo : EIATTR_KPARAM_INFO
	.align		4
.L_3773:
        /*0008*/ 	.byte	0x04, 0x17
        /*000a*/ 	.short	(.L_3775 - .L_3774)
.L_3774:
        /*000c*/ 	.word	0x00000000
        /*0010*/ 	.short	0x0000
        /*0012*/ 	.short	0x0000
        /*0014*/ 	.byte	0x00, 0xf0, 0xa1, 0x04


	//----- nvinfo : EIATTR_SPARSE_MMA_MASK
	.align		4
.L_3775:
        /*0018*/ 	.byte	0x03, 0x50
        /*001a*/ 	.short	0x0000


	//----- nvinfo : EIATTR_MAXREG_COUNT
	.align		4
        /*001c*/ 	.byte	0x03, 0x1b
        /*001e*/ 	.short	0x00ff


	//----- nvinfo : EIATTR_NUM_BARRIERS
	.align		4
        /*0020*/ 	.byte	0x02, 0x4c
        /*0022*/ 	.byte	0x01
	.zero		1


	//----- nvinfo : EIATTR_MERCURY_ISA_VERSION
	.align		4
        /*0024*/ 	.byte	0x03, 0x5f
        /*0026*/ 	.short	0x0101


	//----- nvinfo : EIATTR_COOP_GROUP_MASK_REGIDS
	.align		4
        /*0028*/ 	.byte	0x04, 0x29
        /*002a*/ 	.short	(.L_3777 - .L_3776)


	//   ....[0]....
.L_3776:
        /*002c*/ 	.word	0xffffffff


	//   ....[1]....
        /*0030*/ 	.word	0xffffffff


	//   ....[2]....
        /*0034*/ 	.word	0xffffffff


	//   ....[3]....
        /*0038*/ 	.word	0xffffffff


	//   ....[4]....
        /*003c*/ 	.word	0xffffffff


	//   ....[5]....
        /*0040*/ 	.word	0xffffffff


	//   ....[6]....
        /*0044*/ 	.word	0xffffffff


	//   ....[7]....
        /*0048*/ 	.word	0xffffffff


	//   ....[8]....
        /*004c*/ 	.word	0xffffffff


	//   ....[9]....
        /*0050*/ 	.word	0xffffffff


	//----- nvinfo : EIATTR_COOP_GROUP_INSTR_OFFSETS
	.align		4
.L_3777:
        /*0054*/ 	.byte	0x04, 0x28
        /*0056*/ 	.short	(.L_3779 - .L_3778)


	//   ....[0]....
.L_3778:
        /*0058*/ 	.word	0x00001c80


	//   ....[1]....
        /*005c*/ 	.word	0x00001cb0


	//   ....[2]....
        /*0060*/ 	.word	0x00001ce0


	//   ....[3]....
        /*0064*/ 	.word	0x00001cf0


	//   ....[4]....
        /*0068*/ 	.word	0x00001d20


	//   ....[5]....
        /*006c*/ 	.word	0x00001d30


	//   ....[6]....
        /*0070*/ 	.word	0x00001d60


	//   ....[7]....
        /*0074*/ 	.word	0x00001d70


	//   ....[8]....
        /*0078*/ 	.word	0x00001da0


	//   ....[9]....
        /*007c*/ 	.word	0x00001db0


	//----- nvinfo : EIATTR_VRC_CTA_INIT_COUNT
	.align		4
.L_3779:
        /*0080*/ 	.byte	0x02, 0x4a
	.zero		1
	.zero		1


	//----- nvinfo : EIATTR_EXIT_INSTR_OFFSETS
	.align		4
        /*0084*/ 	.byte	0x04, 0x1c
        /*0086*/ 	.short	(.L_3781 - .L_3780)


	//   ....[0]....
.L_3780:
        /*0088*/ 	.word	0x00004db0


	//   ....[1]....
        /*008c*/ 	.word	0x00004e50


	//----- nvinfo : EIATTR_MAX_THREADS
	.align		4
.L_3781:
        /*0090*/ 	.byte	0x04, 0x05
        /*0092*/ 	.short	(.L_3783 - .L_3782)
.L_3782:
        /*0094*/ 	.word	0x00000080
        /*0098*/ 	.word	0x00000001
        /*009c*/ 	.word	0x00000001


	//----- nvinfo : EIATTR_CRS_STACK_SIZE
	.align		4
.L_3783:
        /*00a0*/ 	.byte	0x04, 0x1e
        /*00a2*/ 	.short	(.L_3785 - .L_3784)
.L_3784:
        /*00a4*/ 	.word	0x00000000


	//----- nvinfo : EIATTR_CBANK_PARAM_SIZE
	.align		4
.L_3785:
        /*00a8*/ 	.byte	0x03, 0x19
        /*00aa*/ 	.short	0x0128


	//----- nvinfo : EIATTR_PARAM_CBANK
	.align		4
        /*00ac*/ 	.byte	0x04, 0x0a
        /*00ae*/ 	.short	(.L_3787 - .L_3786)
	.align		4
.L_3786:
        /*00b0*/ 	.word	index@(.nv.constant0._ZN10layer_norm13ln_bwd_kernelINS_13Kernel_traitsIf6__halffS2_fjLj4096ELj1ELj1ELj4ELj16ENS_18Kernel_traits_baseILj4096EfS2_fS2_fjLj128EEEEELb0ELb0ELb0ELb0EEEvNS_9BwdParamsE)
        /*00b4*/ 	.short	0x0380
        /*00b6*/ 	.short	0x0128


	//----- nvinfo : EIATTR_SW_WAR
	.align		4
.L_3787:
        /*00b8*/ 	.byte	0x04, 0x36
        /*00ba*/ 	.short	(.L_3789 - .L_3788)
.L_3788:
        /*00bc*/ 	.word	0x00000008
.L_3789:


//--------------------- .nv.info._ZN10layer_norm13ln_bwd_kernelINS_13Kernel_traitsIf6__halffS2_fjLj4096ELj1ELj1ELj4ELj16ENS_18Kernel_traits_baseILj4096EfS2_fS2_fjLj128EEEEELb0ELb0ELb0ELb1EEEvNS_9BwdParamsE --------------------------
	.section	.nv.info._ZN10layer_norm13ln_bwd_kernelINS_13Kernel_traitsIf6__halffS2_fjLj4096ELj1ELj1ELj4ELj16ENS_18Kernel_traits_baseILj4096EfS2_fS2_fjLj128EEEEELb0ELb0ELb0ELb1EEEvNS_9BwdParamsE,"",@"SHT_CUDA_INFO"
	.sectionflags	@""
	.align	4


	//----- nvinfo : EIATTR_CUDA_API_VERSION
	.align		4
        /*0000*/ 	.byte	0x04, 0x37
        /*0002*/ 	.short	(.L_3791 - .L_3790)
.L_3790:
        /*0004*/ 	.word	0x00000082


	//----- nvinfo : EIATTR_KPARAM_INFO
	.align		4
.L_3791:
        /*0008*/ 	.byte	0x04, 0x17
        /*000a*/ 	.short	(.L_3793 - .L_3792)
.L_3792:
        /*000c*/ 	.word	0x00000000
        /*0010*/ 	.short	0x0000
        /*0012*/ 	.short	0x0000
        /*0014*/ 	.byte	0x00, 0xf0, 0xa1, 0x04


	//----- nvinfo : EIATTR_SPARSE_MMA_MASK
	.align		4
.L_3793:
        /*0018*/ 	.byte	0x03, 0x50
        /*001a*/ 	.short	0x0000


	//----- nvinfo : EIATTR_MAXREG_COUNT
	.align		4
        /*001c*/ 	.byte	0x03, 0x1b
        /*001e*/ 	.short	0x00ff


	//----- nvinfo : EIATTR_NUM_BARRIERS
	.align		4
        /*0020*/ 	.byte	0x02, 0x4c
        /*0022*/ 	.byte	0x01
	.zero		1


	//----- nvinfo : EIATTR_MERCURY_ISA_VERSION
	.align		4
        /*0024*/ 	.byte	0x03, 0x5f
        /*0026*/ 	.short	0x0101


	//----- nvinfo : EIATTR_COOP_GROUP_MASK_REGIDS
	.align		4
        /*0028*/ 	.byte	0x04, 0x29
        /*002a*/ 	.short	(.L_3795 - .L_3794)


	//   ....[0]....
.L_3794:
        /*002c*/ 	.word	0xffffffff


	//   ....[1]....
        /*0030*/ 	.word	0xffffffff


	//   ....[2]....
        /*0034*/ 	.word	0xffffffff


	//   ....[3]....
        /*0038*/ 	.word	0xffffffff


	//   ....[4]....
        /*003c*/ 	.word	0xffffffff


	//   ....[5]....
        /*0040*/ 	.word	0xffffffff


	//   ....[6]....
        /*0044*/ 	.word	0xffffffff


	//   ....[7]....
        /*0048*/ 	.word	0xffffffff


	//   ....[8]....
        /*004c*/ 	.word	0xffffffff


	//   ....[9]....
        /*0050*/ 	.word	0xffffffff


	//----- nvinfo : EIATTR_COOP_GROUP_INSTR_OFFSETS
	.align		4
.L_3795:
        /*0054*/ 	.byte	0x04, 0x28
        /*0056*/ 	.short	(.L_3797 - .L_3796)


	//   ....[0]....
.L_3796:
        /*0058*/ 	.word	0x00001570


	//   ....[1]....
        /*005c*/ 	.word	0x00001580


	//   ....[2]....
        /*0060*/ 	.word	0x000015b0


	//   ....[3]....
        /*0064*/ 	.word	0x000015c0


	//   ....[4]....
        /*0068*/ 	.word	0x000015f0


	//   ....[5]....
        /*006c*/ 	.word	0x00001600


	//   ....[6]....
        /*0070*/ 	.word	0x00001630


	//   ....[7]....
        /*0074*/ 	.word	0x00001640


	//   ....[8]....
        /*0078*/ 	.word	0x00001680


	//   ....[9]....
        /*007c*/ 	.word	0x00001690


	//----- nvinfo : EIATTR_VRC_CTA_INIT_COUNT
	.align		4
.L_3797:
        /*0080*/ 	.byte	0x02, 0x4a
	.zero		1
	.zero		1


	//----- nvinfo : EIATTR_EXIT_INSTR_OFFSETS
	.align		4
        /*0084*/ 	.byte	0x04, 0x1c
        /*0086*/ 	.short	(.L_3799 - .L_3798)


	//   ....[0]....
.L_3798:
        /*0088*/ 	.word	0x00004b50


	//----- nvinfo : EIATTR_MAX_THREADS
	.align		4
.L_3799:
        /*008c*/ 	.byte	0x04, 0x05
        /*008e*/ 	.short	(.L_3801 - .L_3800)
.L_3800:
        /*0090*/ 	.word	0x00000080
        /*0094*/ 	.word	0x00000001
        /*0098*/ 	.word	0x00000001


	//----- nvinfo : EIATTR_CRS_STACK_SIZE
	.align		4
.L_3801:
        /*009c*/ 	.byte	0x04, 0x1e
        /*009e*/ 	.short	(.L_3803 - .L_3802)
.L_3802:
        /*00a0*/ 	.word	0x00000000


	//----- nvinfo : EIATTR_CBANK_PARAM_SIZE
	.align		4
.L_3803:
        /*00a4*/ 	.byte	0x03, 0x19
        /*00a6*/ 	.short	0x0128


	//----- nvinfo : EIATTR_PARAM_CBANK
	.align		4
        /*00a8*/ 	.byte	0x04, 0x0a
        /*00aa*/ 	.short	(.L_3805 - .L_3804)
	.align		4
.L_3804:
        /*00ac*/ 	.word	index@(.nv.constant0._ZN10layer_norm13ln_bwd_kernelINS_13Kernel_traitsIf6__halffS2_fjLj4096ELj1ELj1ELj4ELj16ENS_18Kernel_traits_baseILj4096EfS2_fS2_fjLj128EEEEELb0ELb0ELb0ELb1EEEvNS_9BwdParamsE)
        /*00b0*/ 	.short	0x0380
        /*00b2*/ 	.short	0x0128


	//----- nvinfo : EIATTR_SW_WAR
	.align		4
.L_3805:
        /*00b4*/ 	.byte	0x04, 0x36
        /*00b6*/ 	.short	(.L_3807 - .L_3806)
.L_3806:
        /*00b8*/ 	.word	0x00000008
.L_3807:


//--------------------- .nv.info._ZN10layer_norm13ln_bwd_kernelINS_13Kernel_traitsIf6__halffS2_fjLj4096ELj1ELj1ELj4ELj16ENS_18Kernel_traits_baseILj4096EfS2_fS2_fjLj128EEEEELb0ELb0ELb1ELb0EEEvNS_9BwdParamsE --------------------------
	.section	.nv.info._ZN10layer_norm13ln_bwd_kernelINS_13Kernel_traitsIf6__halffS2_fjLj4096ELj1ELj1ELj4ELj16ENS_18Kernel_traits_baseILj4096EfS2_fS2_fjLj128EEEEELb0ELb0ELb1ELb0EEEvNS_9BwdParamsE,"",@"SHT_CUDA_INFO"
	.sectionflags	@""
	.align	4


	//----- nvinfo : EIATTR_CUDA_API_VERSION
	.align		4
        /*0000*/ 	.byte	0x04, 0x37
        /*0002*/ 	.short	(.L_3809 - .L_3808)
.L_3808:
        /*0004*/ 	.word	0x00000082


	//----- nvinfo : EIATTR_KPARAM_INFO
	.align		4
.L_3809:
        /*0008*/ 	.byte	0x04, 0x17
        /*000a*/ 	.short	(.L_3811 - .L_3810)
.L_3810:
        /*000c*/ 	.word	0x00000000
        /*0010*/ 	.short	0x0000
        /*0012*/ 	.short	0x0000
        /*0014*/ 	.byte	0x00, 0xf0, 0xa1, 0x04


	//----- nvinfo : EIATTR_SPARSE_MMA_MASK
	.align		4
.L_3811:
        /*0018*/ 	.byte	0x03, 0x50
        /*001a*/ 	.short	0x0000


	//----- nvinfo : EIATTR_MAXREG_COUNT
	.align		4
        /*001c*/ 	.byte	0x03, 0x1b
        /*001e*/ 	.short	0x00ff


	//----- nvinfo : EIATTR_NUM_BARRIERS
	.align		4
        /*0020*/ 	.byte	0x02, 0x4c
        /*0022*/ 	.byte	0x01
	.zero		1


	//----- nvinfo : EIATTR_MERCURY_ISA_VERSION
	.align		4
        /*0024*/ 	.byte	0x03, 0x5f
        /*0026*/ 	.short	0x0101


	//----- nvinfo : EIATTR_COOP_GROUP_MASK_REGIDS
	.align		4
        /*0028*/ 	.byte	0x04, 0x29
        /*002a*/ 	.short	(.L_3813 - .L_3812)


	//   ....[0]....
.L_3812:
        /*002c*/ 	.word	0xffffffff


	//   ....[1]....
        /*0030*/ 	.word	0xffffffff


	//   ....[2]....
        /*0034*/ 	.word	0xffffffff


	//   ....[3]....
        /*0038*/ 	.word	0xffffffff


	//   ....[4]....
        /*003c*/ 	.word	0xffffffff


	//   ....[5]....
        /*0040*/ 	.word	0xffffffff


	//   ....[6]....
        /*0044*/ 	.word	0xffffffff


	//   ....[7]....
        /*0048*/ 	.word	0xffffffff


	//   ....[8]....
        /*004c*/ 	.word	0xffffffff


	//   ....[9]....
        /*0050*/ 	.word	0xffffffff


	//----- nvinfo : EIATTR_COOP_GROUP_INSTR_OFFSETS
	.align		4
.L_3813:
        /*0054*/ 	.byte	0x04, 0x28
        /*0056*/ 	.short	(.L_3815 - .L_3814)


	//   ....[0]....
.L_3814:
        /*0058*/ 	.word	0x00001f60


	//   ....[1]....
        /*005c*/ 	.word	0x00001f90


	//   ....[2]....
        /*0060*/ 	.word	0x00001fc0


	//   ....[3]....
        /*0064*/ 	.word	0x00001fd0


	//   ....[4]....
        /*0068*/ 	.word	0x00002000


	//   ....[5]....
        /*006c*/ 	.word	0x00002010


	//   ....[6]....
        /*0070*/ 	.word	0x00002040


	//   ....[7]....
        /*0074*/ 	.word	0x00002050


	//   ....[8]....
        /*0078*/ 	.word	0x00002080


	//   ....[9]....
        /*007c*/ 	.word	0x00002090


	//----- nvinfo : EIATTR_VRC_CTA_INIT_COUNT
	.align		4
.L_3815:
        /*0080*/ 	.byte	0x02, 0x4a
	.zero		1
	.zero		1


	//----- nvinfo : EIATTR_EXIT_INSTR_OFFSETS
	.align		4
        /*0084*/ 	.byte	0x04, 0x1c
        /*0086*/ 	.short	(.L_3817 - .L_3816)


	//   ....[0]....
.L_3816:
        /*0088*/ 	.word	0x00007760


	//   ....[1]....
        /*008c*/ 	.word	0x00007800


	//----- nvinfo : EIATTR_MAX_THREADS
	.align		4
.L_3817:
        /*0090*/ 	.byte	0x04, 0x05
        /*0092*/ 	.short	(.L_3819 - .L_3818)
.L_3818:
        /*0094*/ 	.word	0x00000080
        /*0098*/ 	.word	0x00000001
        /*009c*/ 	.word	0x00000001


	//----- nvinfo : EIATTR_CRS_STACK_SIZE
	.align		4
.L_3819:
        /*00a0*/ 	.byte	0x04, 0x1e
        /*00a2*/ 	.short	(.L_3821 - .L_3820)
.L_3820:
        /*00a4*/ 	.word	0x00000000


	//----- nvinfo : EIATTR_CBANK_PARAM_SIZE
	.align		4
.L_3821:
        /*00a8*/ 	.byte	0x03, 0x19
        /*00aa*/ 	.short	0x0128


	//----- nvinfo : EIATTR_PARAM_CBANK
	.align		4
        /*00ac*/ 	.byte	0x04, 0x0a
        /*00ae*/ 	.short	(.L_3823 - .L_3822)
	.align		4
.L_3822:
        /*00b0*/ 	.word	index@(.nv.constant0._ZN10layer_norm13ln_bwd_kernelINS_13Kernel_traitsIf6__halffS2_fjLj4096ELj1ELj1ELj4ELj16ENS_18Kernel_traits_baseILj4096EfS2_fS2_fjLj128EEEEELb0ELb0ELb1ELb0EEEvNS_9BwdParamsE)
        /*00b4*/ 	.short	0x0380
        /*00b6*/ 	.short	0x0128


	//----- nvinfo : EIATTR_SW_WAR
	.align		4
.L_3823:
        /*00b8*/ 	.byte	0x04, 0x36
        /*00ba*/ 	.short	(.L_3825 - .L_3824)
.L_3824:
        /*00bc*/ 	.word	0x00000008
.L_3825:


//--------------------- .nv.info._ZN10layer_norm13ln_bwd_kernelINS_13Kernel_traitsIf6__halffS2_fjLj4096ELj1ELj1ELj4ELj16ENS_18Kernel_traits_baseILj4096EfS2_fS2_fjLj128EEEEELb0ELb0ELb1ELb1EEEvNS_9BwdParamsE --------------------------
	.section	.nv.info._ZN10layer_norm13ln_bwd_kernelINS_13Kernel_traitsIf6__halffS2_fjLj4096ELj1ELj1ELj4ELj16ENS_18Kernel_traits_baseILj4096EfS2_fS2_fjLj128EEEEELb0ELb0ELb1ELb1EEEvNS_9BwdParamsE,"",@"SHT_CUDA_INFO"
	.sectionflags	@""
	.align	4


	//----- nvinfo : EIATTR_CUDA_API_VERSION
	.align		4
        /*0000*/ 	.byte	0x04, 0x37
        /*0002*/ 	.short	(.L_3827 - .L_3826)
.L_3826:
        /*0004*/ 	.word	0x00000082


	//----- nvinfo : EIATTR_KPARAM_INFO
	.align		4
.L_3827:
        /*0008*/ 	.byte	0x04, 0x17
        /*000a*/ 	.short	(.L_3829 - .L_3828)
.L_3828:
        /*000c*/ 	.word	0x00000000
        /*0010*/ 	.short	0x0000
        /*0012*/ 	.short	0x0000
        /*0014*/ 	.byte	0x00, 0xf0, 0xa1, 0x04


	//----- nvinfo : EIATTR_SPARSE_MMA_MASK
	.align		4
.L_3829:
        /*0018*/ 	.byte	0x03, 0x50
        /*001a*/ 	.short	0x0000


	//----- nvinfo : EIATTR_MAXREG_COUNT
	.align		4
        /*001c*/ 	.byte	0x03, 0x1b
        /*001e*/ 	.short	0x00ff


	//----- nvinfo : EIATTR_NUM_BARRIERS
	.align		4
        /*0020*/ 	.byte	0x02, 0x4c
        /*0022*/ 	.byte	0x01
	.zero		1


	//----- nvinfo : EIATTR_MERCURY_ISA_VERSION
	.align		4
        /*0024*/ 	.byte	0x03, 0x5f
        /*0026*/ 	.short	0x0101


	//----- nvinfo : EIATTR_COOP_GROUP_MASK_REGIDS
	.align		4
        /*0028*/ 	.byte	0x04, 0x29
        /*002a*/ 	.short	(.L_3831 - .L_3830)


	//   ....[0]....
.L_3830:
        /*002c*/ 	.word	0xffffffff


	//   ....[1]....
        /*0030*/ 	.word	0xffffffff


	//   ....[2]....
        /*0034*/ 	.word	0xffffffff


	//   ....[3]....
        /*0038*/ 	.word	0xffffffff


	//   ....[4]....
        /*003c*/ 	.word	0xffffffff


	//   ....[5]....
        /*0040*/ 	.word	0xffffffff


	//   ....[6]....
        /*0044*/ 	.word	0xffffffff


	//   ....[7]....
        /*0048*/ 	.word	0xffffffff


	//   ....[8]....
        /*004c*/ 	.word	0xffffffff


	//   ....[9]....
        /*0050*/ 	.word	0xffffffff


	//----- nvinfo : EIATTR_COOP_GROUP_INSTR_OFFSETS
	.align		4
.L_3831:
        /*0054*/ 	.byte	0x04, 0x28
        /*0056*/ 	.short	(.L_3833 - .L_3832)


	//   ....[0]....
.L_3832:
        /*0058*/ 	.word	0x000019e0


	//   ....[1]....
        /*005c*/ 	.word	0x00001a00


	//   ....[2]....
        /*0060*/ 	.word	0x00001a40


	//   ....[3]....
        /*0064*/ 	.word	0x00001a50


	//   ....[4]....
        /*0068*/ 	.word	0x00001a80


	//   ....[5]....
        /*006c*/ 	.word	0x00001aa0


	//   ....[6]....
        /*0070*/ 	.word	0x00001ad0


	//   ....[7]....
        /*0074*/ 	.word	0x00001ae0


	//   ....[8]....
        /*0078*/ 	.word	0x00001b10


	//   ....[9]....
        /*007c*/ 	.word	0x00001b20


	//----- nvinfo : EIATTR_VRC_CTA_INIT_COUNT
	.align		4
.L_3833:
        /*0080*/ 	.byte	0x02, 0x4a
	.zero		1
	.zero		1


	//----- nvinfo : EIATTR_EXIT_INSTR_OFFSETS
	.align		4
        /*0084*/ 	.byte	0x04, 0x1c
        /*0086*/ 	.short	(.L_3835 - .L_3834)


	//   ....[0]....
.L_3834:
        /*0088*/ 	.word	0x00006f80


	//----- nvinfo : EIATTR_MAX_THREADS
	.align		4
.L_3835:
        /*008c*/ 	.byte	0x04, 0x05
        /*008e*/ 	.short	(.L_3837 - .L_3836)
.L_3836:
        /*0090*/ 	.word	0x00000080
        /*0094*/ 	.word	0x00000001
        /*0098*/ 	.word	0x00000001


	//----- nvinfo : EIATTR_CRS_STACK_SIZE
	.align		4
.L_3837:
        /*009c*/ 	.byte	0x04, 0x1e
        /*009e*/ 	.short	(.L_3839 - .L_3838)
.L_3838:
        /*00a0*/ 	.word	0x00000000


	//----- nvinfo : EIATTR_CBANK_PARAM_SIZE
	.align		4
.L_3839:
        /*00a4*/ 	.byte	0x03, 0x19
        /*00a6*/ 	.short	0x0128


	//----- nvinfo : EIATTR_PARAM_CBANK
	.align		4
        /*00a8*/ 	.byte	0x04, 0x0a
        /*00aa*/ 	.short	(.L_3841 - .L_3840)
	.align		4
.L_3840:
        /*00ac*/ 	.word	index@(.nv.constant0._ZN10layer_norm13ln_bwd_kernelINS_13Kernel_traitsIf6__halffS2_fjLj4096ELj1ELj1ELj4ELj16ENS_18Kernel_traits_baseILj4096EfS2_fS2_fjLj128EEEEELb0ELb0ELb1ELb1EEEvNS_9BwdParamsE)
        /*00b0*/ 	.short	0x0380
        /*00b2*/ 	.short	0x0128


	//----- nvinfo : EIATTR_SW_WAR
	.align		4
.L_3841:
        /*00b4*/ 	.byte	0x04, 0x36
        /*00b6*/ 	.short	(.L_3843 - .L_3842)
.L_3842:
        /*00b8*/ 	.word	0x00000008
.L_3843:


//--------------------- .nv.info._ZN10layer_norm13ln_bwd_kernelINS_13Kernel_traitsIf6__halffS2_fjLj4096ELj1ELj1ELj4ELj16ENS_18Kernel_traits_baseILj4096EfS2_fS2_fjLj128EEEEELb0ELb1ELb0ELb0EEEvNS_9BwdParamsE --------------------------
	.section	.nv.info._ZN10layer_norm13ln_bwd_kernelINS_13Kernel_traitsIf6__halffS2_fjLj4096ELj1ELj1ELj4ELj16ENS_18Kernel_traits_baseILj4096EfS2_fS2_fjLj128EEEEELb0ELb1ELb0ELb0EEEvNS_9BwdParamsE,"",@"SHT_CUDA_INFO"
	.sectionflags	@""
	.align	4


	//----- nvinfo : EIATTR_CUDA_API_VERSION
	.align		4
        /*0000*/ 	.byte	0x04, 0x37
        /*0002*/ 	.short	(.L_3845 - .L_3844)
.L_3844:
        /*0004*/ 	.word	0x00000082


	//----- nvinfo : EIATTR_KPARAM_INFO
	.align		4
.L_3845:
        /*0008*/ 	.byte	0x04, 0x17
        /*000a*/ 	.short	(.L_3847 - .L_3846)
.L_3846:
        /*000c*/ 	.word	0x00000000
        /*0010*/ 	.short	0x0000
        /*0012*/ 	.short	0x0000
        /*0014*/ 	.byte	0x00, 0xf0, 0xa1, 0x04


	//----- nvinfo : EIATTR_SPARSE_MMA_MASK
	.align		4
.L_3847:
        /*0018*/ 	.byte	0x03, 0x50
        /*001a*/ 	.short	0x0000


	//----- nvinfo : EIATTR_MAXREG_COUNT
	.align		4
        /*001c*/ 	.byte	0x03, 0x1b
        /*001e*/ 	.short	0x00ff


	//----- nvinfo : EIATTR_NUM_BARRIERS
	.align		4
        /*0020*/ 	.byte	0x02, 0x4c
        /*0022*/ 	.byte	0x01
	.zero		1


	//----- nvinfo : EIATTR_ANNOTATIONS
	.align		4
        /*0024*/ 	.byte	0x04, 0x55
        /*0026*/ 	.short	(.L_3849 - .L_3848)


	//   ....[0]....
.L_3848:
        /* <DEDUP_REMOVED lines=33> */


	//----- nvinfo : EIATTR_MERCURY_ISA_VERSION
	.align		4
.L_3849:
        /*0228*/ 	.byte	0x03, 0x5f
        /*022a*/ 	.short	0x0101


	//----- nvinfo : EIATTR_COOP_GROUP_MASK_REGIDS
	.align		4
        /*022c*/ 	.byte	0x04, 0x29
        /*022e*/ 	.short	(.L_3851 - .L_3850)


	//   ....[0]....
.L_3850:
        /*0230*/ 	.word	0xffffffff


	//   ....[1]....
        /*0234*/ 	.word	0xffffffff


	//   ....[2]....
        /*0238*/ 	.word	0xffffffff


	//   ....[3]....
        /*023c*/ 	.word	0xffffffff


	//   ....[4]....
        /*0240*/ 	.word	0xffffffff


	//   ....[5]....
        /*0244*/ 	.word	0xffffffff


	//   ....[6]....
        /*0248*/ 	.word	0xffffffff


	//   ....[7]....
        /*024c*/ 	.word	0xffffffff


	//   ....[8]....
        /*0250*/ 	.word	0xffffffff


	//   ....[9]....
        /*0254*/ 	.word	0xffffffff


	//----- nvinfo : EIATTR_COOP_GROUP_INSTR_OFFSETS
	.align		4
.L_3851:
        /*0258*/ 	.byte	0x04, 0x28
        /*025a*/ 	.short	(.L_3853 - .L_3852)


	//   ....[0]....
.L_3852:
        /*025c*/ 	.word	0x00002470


	//   ....[1]....
        /*0260*/ 	.word	0x000024a0


	//   ....[2]....
        /*0264*/ 	.word	0x000024d0


	//   ....[3]....
        /*0268*/ 	.word	0x000024f0


	//   ....[4]....
        /*026c*/ 	.word	0x00002510


	//   ....[5]....
        /*0270*/ 	.word	0x00002530


	//   ....[6]....
        /*0274*/ 	.word	0x00002550


	//   ....[7]....
        /*0278*/ 	.word	0x00002570


	//   ....[8]....
        /*027c*/ 	.word	0x00002590


	//   ....[9]....
        /*0280*/ 	.word	0x000025b0


	//----- nvinfo : EIATTR_VRC_CTA_INIT_COUNT
	.align		4
.L_3853:
        /*0284*/ 	.byte	0x02, 0x4a
	.zero		1
	.zero		1


	//----- nvinfo : EIATTR_EXIT_INSTR_OFFSETS
	.align		4
        /*0288*/ 	.byte	0x04, 0x1c
        /*028a*/ 	.short	(.L_3855 - .L_3854)


	//   ....[0]....
.L_3854:
        /*028c*/ 	.word	0x00006f00


	//   ....[1]....
        /*0290*/ 	.word	0x00006fd0


	//----- nvinfo : EIATTR_MAX_THREADS
	.align		4
.L_3855:
        /*0294*/ 	.byte	0x04, 0x05
        /*0296*/ 	.short	(.L_3857 - .L_3856)
.L_3856:
        /*0298*/ 	.word	0x00000080
        /*029c*/ 	.word	0x00000001
        /*02a0*/ 	.word	0x00000001


	//----- nvinfo : EIATTR_CRS_STACK_SIZE
	.align		4
.L_3857:
        /*02a4*/ 	.byte	0x04, 0x1e
        /*02a6*/ 	.short	(.L_3859 - .L_3858)
.L_3858:
        /*02a8*/ 	.word	0x00000000


	//----- nvinfo : EIATTR_CBANK_PARAM_SIZE
	.align		4
.L_3859:
        /*02ac*/ 	.byte	0x03, 0x19
        /*02ae*/ 	.short	0x0128


	//----- nvinfo : EIATTR_PARAM_CBANK
	.align		4
        /*02b0*/ 	.byte	0x04, 0x0a
        /*02b2*/ 	.short	(.L_3861 - .L_3860)
	.align		4
.L_3860:
        /*02b4*/ 	.word	index@(.nv.constant0._ZN10layer_norm13ln_bwd_kernelINS_13Kernel_traitsIf6__halffS2_fjLj4096ELj1ELj1ELj4ELj16ENS_18Kernel_traits_baseILj4096EfS2_fS2_fjLj128EEEEELb0ELb1ELb0ELb0EEEvNS_9BwdParamsE)
        /*02b8*/ 	.short	0x0380
        /*02ba*/ 	.short	0x0128


	//----- nvinfo : EIATTR_SW_WAR
	.align		4
.L_3861:
        /*02bc*/ 	.byte	0x04, 0x36
        /*02be*/ 	.short	(.L_3863 - .L_3862)
.L_3862:
        /*02c0*/ 	.word	0x00000008
.L_3863:


//--------------------- .nv.info._ZN10layer_norm13ln_bwd_kernelINS_13Kernel_traitsIf6__halffS2_fjLj4096ELj1ELj1ELj4ELj16ENS_18Kernel_traits_baseILj4096EfS2_fS2_fjLj128EEEEELb0ELb1ELb0ELb1EEEvNS_9BwdParamsE --------------------------
	.section	.nv.info._ZN10layer_norm13ln_bwd_kernelINS_13Kernel_traitsIf6__halffS2_fjLj4096ELj1ELj1ELj4ELj16ENS_18Kernel_traits_baseILj4096EfS2_fS2_fjLj128EEEEELb0ELb1ELb0ELb1EEEvNS_9BwdParamsE,"",@"SHT_CUDA_INFO"
	.sectionflags	@""
	.align	4


	//----- nvinfo : EIATTR_CUDA_API_VERSION
	.align		4
        /*0000*/ 	.byte	0x04, 0x37
        /*0002*/ 	.short	(.L_3865 - .L_3864)
.L_3864:
        /*0004*/ 	.word	0x00000082


	//----- nvinfo : EIATTR_KPARAM_INFO
	.align		4
.L_3865:
        /*0008*/ 	.byte	0x04, 0x17
        /*000a*/ 	.short	(.L_3867 - .L_3866)
.L_3866:
        /*000c*/ 	.word	0x00000000
        /*0010*/ 	.short	0x0000
        /*0012*/ 	.short	0x0000
        /*0014*/ 	.byte	0x00, 0xf0, 0xa1, 0x04


	//----- nvinfo : EIATTR_SPARSE_MMA_MASK
	.align		4
.L_3867:
        /*0018*/ 	.byte	0x03, 0x50
        /*001a*/ 	.short	0x0000


	//----- nvinfo : EIATTR_MAXREG_COUNT
	.align		4
        /*001c*/ 	.byte	0x03, 0x1b
        /*001e*/ 	.short	0x00ff


	//----- nvinfo : EIATTR_NUM_BARRIERS
	.align		4
        /*0020*/ 	.byte	0x02, 0x4c
        /*0022*/ 	.byte	0x01
	.zero		1


	//----- nvinfo : EIATTR_ANNOTATIONS
	.align		4
        /*0024*/ 	.byte	0x04, 0x55
        /*0026*/ 	.short	(.L_3869 - .L_3868)


	//   ....[0]....
.L_3868:
        /* <DEDUP_REMOVED lines=60> */


	//----- nvinfo : EIATTR_MERCURY_ISA_VERSION
	.align		4
.L_3869:
        /*03d8*/ 	.byte	0x03, 0x5f
        /*03da*/ 	.short	0x0101


	//----- nvinfo : EIATTR_COOP_GROUP_MASK_REGIDS
	.align		4
        /*03dc*/ 	.byte	0x04, 0x29
        /*03de*/ 	.short	(.L_3871 - .L_3870)


	//   ....[0]....
.L_3870:
        /*03e0*/ 	.word	0xffffffff


	//   ....[1]....
        /*03e4*/ 	.word	0xffffffff


	//   ....[2]....
        /*03e8*/ 	.word	0xffffffff


	//   ....[3]....
        /*03ec*/ 	.word	0xffffffff


	//   ....[4]....
        /*03f0*/ 	.word	0xffffffff


	//   ....[5]....
        /*03f4*/ 	.word	0xffffffff


	//   ....[6]....
        /*03f8*/ 	.word	0xffffffff


	//   ....[7]....
        /*03fc*/ 	.word	0xffffffff


	//   ....[8]....
        /*0400*/ 	.word	0xffffffff


	//   ....[9]....
        /*0404*/ 	.word	0xffffffff


	//----- nvinfo : EIATTR_COOP_GROUP_INSTR_OFFSETS
	.align		4
.L_3871:
        /*0408*/ 	.byte	0x04, 0x28
        /*040a*/ 	.short	(.L_3873 - .L_3872)


	//   ....[0]....
.L_3872:
        /*040c*/ 	.word	0x00001db0


	//   ....[1]....
        /*0410*/ 	.word	0x00001e20


	//   ....[2]....
        /*0414*/ 	.word	0x00001e40


	//   ....[3]....
        /*0418*/ 	.word	0x00001e60


	//   ....[4]....
        /*041c*/ 	.word	0x00001e80


	//   ....[5]....
        /*0420*/ 	.word	0x00001ea0


	//   ....[6]....
        /*0424*/ 	.word	0x00001ec0


	//   ....[7]....
        /*0428*/ 	.word	0x00001ee0


	//   ....[8]....
        /*042c*/ 	.word	0x00001f10


	//   ....[9]....
        /*0430*/ 	.word	0x00001f40


	//----- nvinfo : EIATTR_VRC_CTA_INIT_COUNT
	.align		4
.L_3873:
        /*0434*/ 	.byte	0x02, 0x4a
	.zero		1
	.zero		1


	//----- nvinfo : EIATTR_EXIT_INSTR_OFFSETS
	.align		4
        /*0438*/ 	.byte	0x04, 0x1c
        /*043a*/ 	.short	(.L_3875 - .L_3874)


	//   ....[0]....
.L_3874:
        /*043c*/ 	.word	0x00007150


	//----- nvinfo : EIATTR_MAX_THREADS
	.align		4
.L_3875:
        /*0440*/ 	.byte	0x04, 0x05
        /*0442*/ 	.short	(.L_3877 - .L_3876)
.L_3876:
        /*0444*/ 	.word	0x00000080
        /*0448*/ 	.word	0x00000001
        /*044c*/ 	.word	0x00000001


	//----- nvinfo : EIATTR_CRS_STACK_SIZE
	.align		4
.L_3877:
        /*0450*/ 	.byte	0x04, 0x1e
        /*0452*/ 	.short	(.L_3879 - .L_3878)
.L_3878:
        /*0454*/ 	.word	0x00000000


	//----- nvinfo : EIATTR_CBANK_PARAM_SIZE
	.align		4
.L_3879:
        /*0458*/ 	.byte	0x03, 0x19
        /*045a*/ 	.short	0x0128


	//----- nvinfo : EIATTR_PARAM_CBANK
	.align		4
        /*045c*/ 	.byte	0x04, 0x0a
        /*045e*/ 	.short	(.L_3881 - .L_3880)
	.align		4
.L_3880:
        /*0460*/ 	.word	index@(.nv.constant0._ZN10layer_norm13ln_bwd_kernelINS_13Kernel_traitsIf6__halffS2_fjLj4096ELj1ELj1ELj4ELj16ENS_18Kernel_traits_baseILj4096EfS2_fS2_fjLj128EEEEELb0ELb1ELb0ELb1EEEvNS_9BwdParamsE)
        /*0464*/ 	.short	0x0380
        /*0466*/ 	.short	0x0128


	//----- nvinfo : EIATTR_SW_WAR
	.align		4
.L_3881:
        /*0468*/ 	.byte	0x04, 0x36
        /*046a*/ 	.short	(.L_3883 - .L_3882)
.L_3882:
        /*046c*/ 	.word	0x00000008
.L_3883:


//--------------------- .nv.info._ZN10layer_norm13ln_bwd_kernelINS_13Kernel_traitsIf6__halffS2_fjLj4096ELj1ELj1ELj4ELj16ENS_18Kernel_traits_baseILj4096EfS2_fS2_fjLj128EEEEELb0ELb1ELb1ELb0EEEvNS_9BwdParamsE --------------------------
	.section	.nv.info._ZN10layer_norm13ln_bwd_kernelINS_13Kernel_traitsIf6__halffS2_fjLj4096ELj1ELj1ELj4ELj16ENS_18Kernel_traits_baseILj4096EfS2_fS2_fjLj128EEEEELb0ELb1ELb1ELb0EEEvNS_9BwdParamsE,"",@"SHT_CUDA_INFO"
	.sectionflags	@""
	.align	4


	//----- nvinfo : EIATTR_CUDA_API_VERSION
	.align		4
        /*0000*/ 	.byte	0x04, 0x37
        /*0002*/ 	.short	(.L_3885 - .L_3884)
.L_3884:
        /*0004*/ 	.word	0x00000082


	//----- nvinfo : EIATTR_KPARAM_INFO
	.align		4
.L_3885:
        /*0008*/ 	.byte	0x04, 0x17
        /*000a*/ 	.short	(.L_3887 - .L_3886)
.L_3886:
        /*000c*/ 	.word	0x00000000
        /*0010*/ 	.short	0x0000
        /*0012*/ 	.short	0x0000
        /*0014*/ 	.byte	0x00, 0xf0, 0xa1, 0x04


	//----- nvinfo : EIATTR_SPARSE_MMA_MASK
	.align		4
.L_3887:
        /*0018*/ 	.byte	0x03, 0x50
        /*001a*/ 	.short	0x0000


	//----- nvinfo : EIATTR_MAXREG_COUNT
	.align		4
        /*001c*/ 	.byte	0x03, 0x1b
        /*001e*/ 	.short	0x00ff


	//----- nvinfo : EIATTR_NUM_BARRIERS
	.align		4
        /*0020*/ 	.byte	0x02, 0x4c
        /*0022*/ 	.byte	0x01
	.zero		1


	//----- nvinfo : EIATTR_ANNOTATIONS
	.align		4
        /*0024*/ 	.byte	0x04, 0x55
        /*0026*/ 	.short	(.L_3889 - .L_3888)


	//   ....[0]....
.L_3888:
        /* <DEDUP_REMOVED lines=47> */


	//----- nvinfo : EIATTR_MERCURY_ISA_VERSION
	.align		4
.L_3889:
        /*0308*/ 	.byte	0x03, 0x5f
        /*030a*/ 	.short	0x0101


	//----- nvinfo : EIATTR_COOP_GROUP_MASK_REGIDS
	.align		4
        /*030c*/ 	.byte	0x04, 0x29
        /*030e*/ 	.short	(.L_3891 - .L_3890)


	//   ....[0]....
.L_3890:
        /*0310*/ 	.word	0xffffffff


	//   ....[1]....
        /*0314*/ 	.word	0xffffffff


	//   ....[2]....
        /*0318*/ 	.word	0xffffffff


	//   ....[3]....
        /*031c*/ 	.word	0xffffffff


	//   ....[4]....
        /*0320*/ 	.word	0xffffffff


	//   ....[5]....
        /*0324*/ 	.word	0xffffffff


	//   ....[6]....
        /*0328*/ 	.word	0xffffffff


	//   ....[7]....
        /*032c*/ 	.word	0xffffffff


	//   ....[8]....
        /*0330*/ 	.word	0xffffffff


	//   ....[9]....
        /*0334*/ 	.word	0xffffffff


	//----- nvinfo : EIATTR_COOP_GROUP_INSTR_OFFSETS
	.align		4
.L_3891:
        /*0338*/ 	.byte	0x04, 0x28
        /*033a*/ 	.short	(.L_3893 - .L_3892)


	//   ....[0]....
.L_3892:
        /*033c*/ 	.word	0x000027e0


	//   ....[1]....
        /*0340*/ 	.word	0x00002800


	//   ....[2]....
        /*0344*/ 	.word	0x00002840


	//   ....[3]....
        /*0348*/ 	.word	0x00002870


	//   ....[4]....
        /*034c*/ 	.word	0x00002890


	//   ....[5]....
        /*0350*/ 	.word	0x000028b0


	//   ....[6]....
        /*0354*/ 	.word	0x000028d0


	//   ....[7]....
        /*0358*/ 	.word	0x000028f0


	//   ....[8]....
        /*035c*/ 	.word	0x00002910


	//   ....[9]....
        /*0360*/ 	.word	0x00002930


	//----- nvinfo : EIATTR_VRC_CTA_INIT_COUNT
	.align		4
.L_3893:
        /*0364*/ 	.byte	0x02, 0x4a
	.zero		1
	.zero		1


	//----- nvinfo : EIATTR_EXIT_INSTR_OFFSETS
	.align		4
        /*0368*/ 	.byte	0x04, 0x1c
        /*036a*/ 	.short	(.L_3895 - .L_3894)


	//   ....[0]....
.L_3894:
        /*036c*/ 	.word	0x0000a710


	//   ....[1]....
        /*0370*/ 	.word	0x0000a7e0


	//----- nvinfo : EIATTR_MAX_THREADS
	.align		4
.L_3895:
        /*0374*/ 	.byte	0x04, 0x05
        /*0376*/ 	.short	(.L_3897 - .L_3896)
.L_3896:
        /*0378*/ 	.word	0x00000080
        /*037c*/ 	.word	0x00000001
        /*0380*/ 	.word	0x00000001


	//----- nvinfo : EIATTR_CRS_STACK_SIZE
	.align		4
.L_3897:
        /*0384*/ 	.byte	0x04, 0x1e
        /*0386*/ 	.short	(.L_3899 - .L_3898)
.L_3898:
        /*0388*/ 	.word	0x00000000


	//----- nvinfo : EIATTR_CBANK_PARAM_SIZE
	.align		4
.L_3899:
        /*038c*/ 	.byte	0x03, 0x19
        /*038e*/ 	.short	0x0128


	//----- nvinfo : EIATTR_PARAM_CBANK
	.align		4
        /*0390*/ 	.byte	0x04, 0x0a
        /*0392*/ 	.short	(.L_3901 - .L_3900)
	.align		4
.L_3900:
        /*0394*/ 	.word	index@(.nv.constant0._ZN10layer_norm13ln_bwd_kernelINS_13Kernel_traitsIf6__halffS2_fjLj4096ELj1ELj1ELj4ELj16ENS_18Kernel_traits_baseILj4096EfS2_fS2_fjLj128EEEEELb0ELb1ELb1ELb0EEEvNS_9BwdParamsE)
        /*0398*/ 	.short	0x0380
        /*039a*/ 	.short	0x0128


	//----- nvinfo : EIATTR_SW_WAR
	.align		4
.L_3901:
        /*039c*/ 	.byte	0x04, 0x36
        /*039e*/ 	.short	(.L_3903 - .L_3902)
.L_3902:
        /*03a0*/ 	.word	0x00000008
.L_3903:


//--------------------- .nv.info._ZN10layer_norm13ln_bwd_kernelINS_13Kernel_traitsIf6__halffS2_fjLj4096ELj1ELj1ELj4ELj16ENS_18Kernel_traits_baseILj4096EfS2_fS2_fjLj128EEEEELb0ELb1ELb1ELb1EEEvNS_9BwdParamsE --------------------------
	.section	.nv.info._ZN10layer_norm13ln_bwd_kernelINS_13Kernel_traitsIf6__halffS2_fjLj4096ELj1ELj1ELj4ELj16ENS_18Kernel_traits_baseILj4096EfS2_fS2_fjLj128EEEEELb0ELb1ELb1ELb1EEEvNS_9BwdParamsE,"",@"SHT_CUDA_INFO"
	.sectionflags	@""
	.align	4


	//----- nvinfo : EIATTR_CUDA_API_VERSION
	.align		4
        /*0000*/ 	.byte	0x04, 0x37
        /*0002*/ 	.short	(.L_3905 - .L_3904)
.L_3904:
        /*0004*/ 	.word	0x00000082


	//----- nvinfo : EIATTR_KPARAM_INFO
	.align		4
.L_3905:
        /*0008*/ 	.byte	0x04, 0x17
        /*000a*/ 	.short	(.L_3907 - .L_3906)
.L_3906:
        /*000c*/ 	.word	0x00000000
        /*0010*/ 	.short	0x0000
        /*0012*/ 	.short	0x0000
        /*0014*/ 	.byte	0x00, 0xf0, 0xa1, 0x04


	//----- nvinfo : EIATTR_SPARSE_MMA_MASK
	.align		4
.L_3907:
        /*0018*/ 	.byte	0x03, 0x50
        /*001a*/ 	.short	0x0000


	//----- nvinfo : EIATTR_MAXREG_COUNT
	.align		4
        /*001c*/ 	.byte	0x03, 0x1b
        /*001e*/ 	.short	0x00ff


	//----- nvinfo : EIATTR_NUM_BARRIERS
	.align		4
        /*0020*/ 	.byte	0x02, 0x4c
        /*0022*/ 	.byte	0x01
	.zero		1


	//----- nvinfo : EIATTR_ANNOTATIONS
	.align		4
        /*0024*/ 	.byte	0x04, 0x55
        /*0026*/ 	.short	(.L_3909 - .L_3908)


	//   ....[0]....
.L_3908:
        /* <DEDUP_REMOVED lines=30> */


	//----- nvinfo : EIATTR_MERCURY_ISA_VERSION
	.align		4
.L_3909:
        /*01f8*/ 	.byte	0x03, 0x5f
        /*01fa*/ 	.short	0x0101


	//----- nvinfo : EIATTR_COOP_GROUP_MASK_REGIDS
	.align		4
        /*01fc*/ 	.byte	0x04, 0x29
        /*01fe*/ 	.short	(.L_3911 - .L_3910)


	//   ....[0]....
.L_3910:
        /*0200*/ 	.word	0xffffffff


	//   ....[1]....
        /*0204*/ 	.word	0xffffffff


	//   ....[2]....
        /*0208*/ 	.word	0xffffffff


	//   ....[3]....
        /*020c*/ 	.word	0xffffffff


	//   ....[4]....
        /*0210*/ 	.word	0xffffffff


	//   ....[5]....
        /*0214*/ 	.word	0xffffffff


	//   ....[6]....
        /*0218*/ 	.word	0xffffffff


	//   ....[7]....
        /*021c*/ 	.word	0xffffffff


	//   ....[8]....
        /*0220*/ 	.word	0xffffffff


	//   ....[9]....
        /*0224*/ 	.word	0xffffffff


	//----- nvinfo : EIATTR_COOP_GROUP_INSTR_OFFSETS
	.align		4
.L_3911:
        /*0228*/ 	.byte	0x04, 0x28
        /*022a*/ 	.short	(.L_3913 - .L_3912)


	//   ....[0]....
.L_3912:
        /*022c*/ 	.word	0x00002150


	//   ....[1]....
        /*0230*/ 	.word	0x00002170


	//   ....[2]....
        /*0234*/ 	.word	0x000021b0


	//   ....[3]....
        /*0238*/ 	.word	0x000021c0


	//   ....[4]....
        /*023c*/ 	.word	0x00002200


	//   ....[5]....
        /*0240*/ 	.word	0x00002210


	//   ....[6]....
        /*0244*/ 	.word	0x00002240


	//   ....[7]....
        /*0248*/ 	.word	0x00002250


	//   ....[8]....
        /*024c*/ 	.word	0x00002280


	//   ....[9]....
        /*0250*/ 	.word	0x00002290


	//----- nvinfo : EIATTR_VRC_CTA_INIT_COUNT
	.align		4
.L_3913:
        /*0254*/ 	.byte	0x02, 0x4a
	.zero		1
	.zero		1


	//----- nvinfo : EIATTR_EXIT_INSTR_OFFSETS
	.align		4
        /*0258*/ 	.byte	0x04, 0x1c
        /*025a*/ 	.short	(.L_3915 - .L_3914)


	//   ....[0]....
.L_3914:
        /*025c*/ 	.word	0x00009c70


	//----- nvinfo : EIATTR_MAX_THREADS
	.align		4
.L_3915:
        /*0260*/ 	.byte	0x04, 0x05
        /*0262*/ 	.short	(.L_3917 - .L_3916)
.L_3916:
        /*0264*/ 	.word	0x00000080
        /*0268*/ 	.word	0x00000001
        /*026c*/ 	.word	0x00000001


	//----- nvinfo : EIATTR_CRS_STACK_SIZE
	.align		4
.L_3917:
        /*0270*/ 	.byte	0x04, 0x1e
        /*0272*/ 	.short	(.L_3919 - .L_3918)
.L_3918:
        /*0274*/ 	.word	0x00000000


	//----- nvinfo : EIATTR_CBANK_PARAM_SIZE
	.align		4
.L_3919:
        /*0278*/ 	.byte	0x03, 0x19
        /*027a*/ 	.short	0x0128


	//----- nvinfo : EIATTR_PARAM_CBANK
	.align		4
        /*027c*/ 	.byte	0x04, 0x0a
        /*027e*/ 	.short	(.L_3921 - .L_3920)
	.align		4
.L_3920:
        /*0280*/ 	.word	index@(.nv.constant0._ZN10layer_norm13ln_bwd_kernelINS_13Kernel_traitsIf6__halffS2_fjLj4096ELj1ELj1ELj4ELj16ENS_18Kernel_traits_baseILj4096EfS2_fS2_fjLj128EEEEELb0ELb1ELb1ELb1EEEvNS_9BwdParamsE)
        /*0284*/ 	.short	0x0380
        /*0286*/ 	.short	0x0128


	//----- nvinfo : EIATTR_SW_WAR
	.align		4
.L_3921:
        /*0288*/ 	.byte	0x04, 0x36
        /*028a*/ 	.short	(.L_3923 - .L_3922)
.L_3922:
        /*028c*/ 	.word	0x00000008
.L_3923:


//--------------------- .nv.info._ZN10layer_norm13ln_bwd_kernelINS_13Kernel_traitsIf6__halffS2_fjLj4096ELj1ELj1ELj4ELj16ENS_18Kernel_traits_baseILj4096EfS2_fS2_fjLj128EEEEELb1ELb0ELb0ELb0EEEvNS_9BwdParamsE --------------------------
	.section	.nv.info._ZN10layer_norm13ln_bwd_kernelINS_13Kernel_traitsIf6__halffS2_fjLj4096ELj1ELj1ELj4ELj16ENS_18Kernel_traits_baseILj4096EfS2_fS2_fjLj128EEEEELb1ELb0ELb0ELb0EEEvNS_9BwdParamsE,"",@"SHT_CUDA_INFO"
	.sectionflags	@""
	.align	4


	//----- nvinfo : EIATTR_CUDA_API_VERSION
	.align		4
        /*0000*/ 	.byte	0x04, 0x37
        /*0002*/ 	.short	(.L_3925 - .L_3924)
.L_3924:
        /*0004*/ 	.word	0x00000082


	//----- nvinfo : EIATTR_KPARAM_INFO
	.align		4
.L_3925:
        /*0008*/ 	.byte	0x04, 0x17
        /*000a*/ 	.short	(.L_3927 - .L_3926)
.L_3926:
        /*000c*/ 	.word	0x00000000
        /*0010*/ 	.short	0x0000
        /*0012*/ 	.short	0x0000
        /*0014*/ 	.byte	0x00, 0xf0, 0xa1, 0x04


	//----- nvinfo : EIATTR_SPARSE_MMA_MASK
	.align		4
.L_3927:
        /*0018*/ 	.byte	0x03, 0x50
        /*001a*/ 	.short	0x0000


	//----- nvinfo : EIATTR_MAXREG_COUNT
	.align		4
        /*001c*/ 	.byte	0x03, 0x1b
        /*001e*/ 	.short	0x00ff


	//----- nvinfo : EIATTR_NUM_BARRIERS
	.align		4
        /*0020*/ 	.byte	0x02, 0x4c
        /*0022*/ 	.byte	0x01
	.zero		1


	//----- nvinfo : EIATTR_MERCURY_ISA_VERSION
	.align		4
        /*0024*/ 	.byte	0x03, 0x5f
        /*0026*/ 	.short	0x0101


	//----- nvinfo : EIATTR_COOP_GROUP_MASK_REGIDS
	.align		4
        /*0028*/ 	.byte	0x04, 0x29
        /*002a*/ 	.short	(.L_3929 - .L_3928)


	//   ....[0]....
.L_3928:
        /*002c*/ 	.word	0xffffffff


	//   ....[1]....
        /*0030*/ 	.word	0xffffffff


	//   ....[2]....
        /*0034*/ 	.word	0xffffffff


	//   ....[3]....
        /*0038*/ 	.word	0xffffffff


	//   ....[4]....
        /*003c*/ 	.word	0xffffffff


	//   ....[5]....
        /*0040*/ 	.word	0xffffffff


	//   ....[6]....
        /*0044*/ 	.word	0xffffffff


	//   ....[7]....
        /*0048*/ 	.word	0xffffffff


	//   ....[8]....
        /*004c*/ 	.word	0xffffffff


	//   ....[9]....
        /*0050*/ 	.word	0xffffffff


	//----- nvinfo : EIATTR_COOP_GROUP_INSTR_OFFSETS
	.align		4
.L_3929:
        /*0054*/ 	.byte	0x04, 0x28
        /*0056*/ 	.short	(.L_3931 - .L_3930)


	//   ....[0]....
.L_3930:
        /*0058*/ 	.word	0x00001d60


	//   ....[1]....
        /*005c*/ 	.word	0x00001d90


	//   ....[2]....
        /*0060*/ 	.word	0x00001e10


	//   ....[3]....
        /*0064*/ 	.word	0x00001e30


	//   ....[4]....
        /*0068*/ 	.word	0x00001e60


	//   ....[5]....
        /*006c*/ 	.word	0x00001e70


	//   ....[6]....
        /*0070*/ 	.word	0x00001ea0


	//   ....[7]....
        /*0074*/ 	.word	0x00001eb0


	//   ....[8]....
        /*0078*/ 	.word	0x00001ee0


	//   ....[9]....
        /*007c*/ 	.word	0x00001ef0


	//----- nvinfo : EIATTR_VRC_CTA_INIT_COUNT
	.align		4
.L_3931:
        /*0080*/ 	.byte	0x02, 0x4a
	.zero		1
	.zero		1


	//----- nvinfo : EIATTR_EXIT_INSTR_OFFSETS
	.align		4
        /*0084*/ 	.byte	0x04, 0x1c
        /*0086*/ 	.short	(.L_3933 - .L_3932)


	//   ....[0]....
.L_3932:
        /*0088*/ 	.word	0x00006760


	//   ....[1]....
        /*008c*/ 	.word	0x00006800


	//----- nvinfo : EIATTR_MAX_THREADS
	.align		4
.L_3933:
        /*0090*/ 	.byte	0x04, 0x05
        /*0092*/ 	.short	(.L_3935 - .L_3934)
.L_3934:
        /*0094*/ 	.word	0x00000080
        /*0098*/ 	.word	0x00000001
        /*009c*/ 	.word	0x00000001


	//----- nvinfo : EIATTR_CRS_STACK_SIZE
	.align		4
.L_3935:
        /*00a0*/ 	.byte	0x04, 0x1e
        /*00a2*/ 	.short	(.L_3937 - .L_3936)
.L_3936:
        /*00a4*/ 	.word	0x00000000


	//----- nvinfo : EIATTR_CBANK_PARAM_SIZE
	.align		4
.L_3937:
        /*00a8*/ 	.byte	0x03, 0x19
        /*00aa*/ 	.short	0x0128


	//----- nvinfo : EIATTR_PARAM_CBANK
	.align		4
        /*00ac*/ 	.byte	0x04, 0x0a
        /*00ae*/ 	.short	(.L_3939 - .L_3938)
	.align		4
.L_3938:
        /*00b0*/ 	.word	index@(.nv.constant0._ZN10layer_norm13ln_bwd_kernelINS_13Kernel_traitsIf6__halffS2_fjLj4096ELj1ELj1ELj4ELj16ENS_18Kernel_traits_baseILj4096EfS2_fS2_fjLj128EEEEELb1ELb0ELb0ELb0EEEvNS_9BwdParamsE)
        /*00b4*/ 	.short	0x0380
        /*00b6*/ 	.short	0x0128


	//----- nvinfo : EIATTR_SW_WAR
	.align		4
.L_3939:
        /*00b8*/ 	.byte	0x04, 0x36
        /*00ba*/ 	.short	(.L_3941 - .L_3940)
.L_3940:
        /*00bc*/ 	.word	0x00000008
.L_3941:


//--------------------- .nv.info._ZN10layer_norm13ln_bwd_kernelINS_13Kernel_traitsIf6__halffS2_fjLj4096ELj1ELj1ELj4ELj16ENS_18Kernel_traits_baseILj4096EfS2_fS2_fjLj128EEEEELb1ELb0ELb0ELb1EEEvNS_9BwdParamsE --------------------------
	.section	.nv.info._ZN10layer_norm13ln_bwd_kernelINS_13Kernel_traitsIf6__halffS2_fjLj4096ELj1ELj1ELj4ELj16ENS_18Kernel_traits_baseILj4096EfS2_fS2_fjLj128EEEEELb1ELb0ELb0ELb1EEEvNS_9BwdParamsE,"",@"SHT_CUDA_INFO"
	.sectionflags	@""
	.align	4


	//----- nvinfo : EIATTR_CUDA_API_VERSION
	.align		4
        /*0000*/ 	.byte	0x04, 0x37
        /*0002*/ 	.short	(.L_3943 - .L_3942)
.L_3942:
        /*0004*/ 	.word	0x00000082


	//----- nvinfo : EIATTR_KPARAM_INFO
	.align		4
.L_3943:
        /*0008*/ 	.byte	0x04, 0x17
        /*000a*/ 	.short	(.L_3945 - .L_3944)
.L_3944:
        /*000c*/ 	.word	0x00000000
        /*0010*/ 	.short	0x0000
        /*0012*/ 	.short	0x0000
        /*0014*/ 	.byte	0x00, 0xf0, 0xa1, 0x04


	//----- nvinfo : EIATTR_SPARSE_MMA_MASK
	.align		4
.L_3945:
        /*0018*/ 	.byte	0x03, 0x50
        /*001a*/ 	.short	0x0000


	//----- nvinfo : EIATTR_MAXREG_COUNT
	.align		4
        /*001c*/ 	.byte	0x03, 0x1b
        /*001e*/ 	.short	0x00ff


	//----- nvinfo : EIATTR_NUM_BARRIERS
	.align		4
        /*0020*/ 	.byte	0x02, 0x4c
        /*0022*/ 	.byte	0x01
	.zero		1


	//----- nvinfo : EIATTR_MERCURY_ISA_VERSION
	.align		4
        /*0024*/ 	.byte	0x03, 0x5f
        /*0026*/ 	.short	0x0101


	//----- nvinfo : EIATTR_COOP_GROUP_MASK_REGIDS
	.align		4
        /*0028*/ 	.byte	0x04, 0x29
        /*002a*/ 	.short	(.L_3947 - .L_3946)


	//   ....[0]....
.L_3946:
        /*002c*/ 	.word	0xffffffff


	//   ....[1]....
        /*0030*/ 	.word	0xffffffff


	//   ....[2]....
        /*0034*/ 	.word	0xffffffff


	//   ....[3]....
        /*0038*/ 	.word	0xffffffff


	//   ....[4]....
        /*003c*/ 	.word	0xffffffff


	//   ....[5]....
        /*0040*/ 	.word	0xffffffff


	//   ....[6]....
        /*0044*/ 	.word	0xffffffff


	//   ....[7]....
        /*0048*/ 	.word	0xffffffff


	//   ....[8]....
        /*004c*/ 	.word	0xffffffff


	//   ....[9]....
        /*0050*/ 	.word	0xffffffff


	//----- nvinfo : EIATTR_COOP_GROUP_INSTR_OFFSETS
	.align		4
.L_3947:
        /*0054*/ 	.byte	0x04, 0x28
        /*0056*/ 	.short	(.L_3949 - .L_3948)


	//   ....[0]....
.L_3948:
        /*0058*/ 	.word	0x00001450


	//   ....[1]....
        /*005c*/ 	.word	0x00001460


	//   ....[2]....
        /*0060*/ 	.word	0x00001490


	//   ....[3]....
        /*0064*/ 	.word	0x000014a0


	//   ....[4]....
        /*0068*/ 	.word	0x000014d0


	//   ....[5]....
        /*006c*/ 	.word	0x000014e0


	//   ....[6]....
        /*0070*/ 	.word	0x00001530


	//   ....[7]....
        /*0074*/ 	.word	0x00001540


	//   ....[8]....
        /*0078*/ 	.word	0x000015a0


	//   ....[9]....
        /*007c*/ 	.word	0x000015c0


	//----- nvinfo : EIATTR_VRC_CTA_INIT_COUNT
	.align		4
.L_3949:
        /*0080*/ 	.byte	0x02, 0x4a
	.zero		1
	.zero		1


	//----- nvinfo : EIATTR_EXIT_INSTR_OFFSETS
	.align		4
        /*0084*/ 	.byte	0x04, 0x1c
        /*0086*/ 	.short	(.L_3951 - .L_3950)


	//   ....[0]....
.L_3950:
        /*0088*/ 	.word	0x00006510


	//----- nvinfo : EIATTR_MAX_THREADS
	.align		4
.L_3951:
        /*008c*/ 	.byte	0x04, 0x05
        /*008e*/ 	.short	(.L_3953 - .L_3952)
.L_3952:
        /*0090*/ 	.word	0x00000080
        /*0094*/ 	.word	0x00000001
        /*0098*/ 	.word	0x00000001


	//----- nvinfo : EIATTR_CBANK_PARAM_SIZE
	.align		4
.L_3953:
        /*009c*/ 	.byte	0x03, 0x19
        /*009e*/ 	.short	0x0128


	//----- nvinfo : EIATTR_PARAM_CBANK
	.align		4
        /*00a0*/ 	.byte	0x04, 0x0a
        /*00a2*/ 	.short	(.L_3955 - .L_3954)
	.align		4
.L_3954:
        /*00a4*/ 	.word	index@(.nv.constant0._ZN10layer_norm13ln_bwd_kernelINS_13Kernel_traitsIf6__halffS2_fjLj4096ELj1ELj1ELj4ELj16ENS_18Kernel_traits_baseILj4096EfS2_fS2_fjLj128EEEEELb1ELb0ELb0ELb1EEEvNS_9BwdParamsE)
        /*00a8*/ 	.short	0x0380
        /*00aa*/ 	.short	0x0128


	//----- nvinfo : EIATTR_SW_WAR
	.align		4
.L_3955:
        /*00ac*/ 	.byte	0x04, 0x36
        /*00ae*/ 	.short	(.L_3957 - .L_3956)
.L_3956:
        /*00b0*/ 	.word	0x00000008
.L_3957:


//--------------------- .nv.info._ZN10layer_norm22ln_bwd_finalize_kernelINS_22Kernel_traits_finalizeILj4096Ef6__halffS2_fjLb0ELj1024ELj4ENS_18Kernel_traits_baseILj4096EfS2_fS2_fjLj1024EEEEELb0ELb0EEEvNS_9BwdParamsE --------------------------
	.section	.nv.info._ZN10layer_norm22ln_bwd_finalize_kernelINS_22Kernel_traits_finalizeILj4096Ef6__halffS2_fjLb0ELj1024ELj4ENS_18Kernel_traits_baseILj4096EfS2_fS2_fjLj1024EEEEELb0ELb0EEEvNS_9BwdParamsE,"",@"SHT_CUDA_INFO"
	.sectionflags	@""
	.align	4


	//----- nvinfo : EIATTR_CUDA_API_VERSION
	.align		4
        /*0000*/ 	.byte	0x04, 0x37
        /*0002*/ 	.short	(.L_3959 - .L_3958)
.L_3958:
        /*0004*/ 	.word	0x00000082


	//----- nvinfo : EIATTR_KPARAM_INFO
	.align		4
.L_3959:
        /*0008*/ 	.byte	0x04, 0x17
        /*000a*/ 	.short	(.L_3961 - .L_3960)
.L_3960:
        /*000c*/ 	.word	0x00000000
        /*0010*/ 	.short	0x0000
        /*0012*/ 	.short	0x0000
        /*0014*/ 	.byte	0x00, 0xf0, 0xa1, 0x04


	//----- nvinfo : EIATTR_SPARSE_MMA_MASK
	.align		4
.L_3961:
        /*0018*/ 	.byte	0x03, 0x50
        /*001a*/ 	.short	0x0000


	//----- nvinfo : EIATTR_MAXREG_COUNT
	.align		4
        /*001c*/ 	.byte	0x03, 0x1b
        /*001e*/ 	.short	0x0040


	//----- nvinfo : EIATTR_NUM_BARRIERS
	.align		4
        /*0020*/ 	.byte	0x02, 0x4c
        /*0022*/ 	.byte	0x01
	.zero		1


	//----- nvinfo : EIATTR_MERCURY_ISA_VERSION
	.align		4
        /*0024*/ 	.byte	0x03, 0x5f
        /*0026*/ 	.short	0x0101


	//----- nvinfo : EIATTR_COOP_GROUP_MASK_REGIDS
	.align		4
        /*0028*/ 	.byte	0x04, 0x29
        /*002a*/ 	.short	(.L_3963 - .L_3962)


	//   ....[0]....
.L_3962:
        /*002c*/ 	.word	0xffffffff


	//   ....[1]....
        /*0030*/ 	.word	0xffffffff


	//   ....[2]....
        /*0034*/ 	.word	0xffffffff


	//   ....[3]....
        /*0038*/ 	.word	0xffffffff


	//   ....[4]....
        /*003c*/ 	.word	0xffffffff


	//   ....[5]....
        /*0040*/ 	.word	0xffffffff


	//   ....[6]....
        /*0044*/ 	.word	0xffffffff


	//   ....[7]....
        /*0048*/ 	.word	0xffffffff


	//   ....[8]....
        /*004c*/ 	.word	0xffffffff


	//   ....[9]....
        /*0050*/ 	.word	0xffffffff


	//----- nvinfo : EIATTR_COOP_GROUP_INSTR_OFFSETS
	.align		4
.L_3963:
        /*0054*/ 	.byte	0x04, 0x28
        /*0056*/ 	.short	(.L_3965 - .L_3964)


	//   ....[0]....
.L_3964:
        /*0058*/ 	.word	0x000015e0


	//   ....[1]....
        /*005c*/ 	.word	0x000015f0


	//   ....[2]....
        /*0060*/ 	.word	0x00001620


	//   ....[3]....
        /*0064*/ 	.word	0x00001630


	//   ....[4]....
        /*0068*/ 	.word	0x00001660


	//   ....[5]....
        /*006c*/ 	.word	0x00001670


	//   ....[6]....
        /*0070*/ 	.word	0x000016b0


	//   ....[7]....
        /*0074*/ 	.word	0x000016e0


	//   ....[8]....
        /*0078*/ 	.word	0x00001710


	//   ....[9]....
        /*007c*/ 	.word	0x00001720


	//----- nvinfo : EIATTR_VRC_CTA_INIT_COUNT
	.align		4
.L_3965:
        /*0080*/ 	.byte	0x02, 0x4a
	.zero		1
	.zero		1


	//----- nvinfo : EIATTR_EXIT_INSTR_OFFSETS
	.align		4
        /*0084*/ 	.byte	0x04, 0x1c
        /*0086*/ 	.short	(.L_3967 - .L_3966)


	//   ....[0]....
.L_3966:
        /*0088*/ 	.word	0x00000060


	//   ....[1]....
        /*008c*/ 	.word	0x00001780


	//   ....[2]....
        /*0090*/ 	.word	0x000017b0


	//   ....[3]....
        /*0094*/ 	.word	0x00001850


	//----- nvinfo : EIATTR_MAX_THREADS
	.align		4
.L_3967:
        /*0098*/ 	.byte	0x04, 0x05
        /*009a*/ 	.short	(.L_3969 - .L_3968)
.L_3968:
        /*009c*/ 	.word	0x00000400
        /*00a0*/ 	.word	0x00000001
        /*00a4*/ 	.word	0x00000001


	//----- nvinfo : EIATTR_CRS_STACK_SIZE
	.align		4
.L_3969:
        /*00a8*/ 	.byte	0x04, 0x1e
        /*00aa*/ 	.short	(.L_3971 - .L_3970)
.L_3970:
        /*00ac*/ 	.word	0x00000000


	//----- nvinfo : EIATTR_CBANK_PARAM_SIZE
	.align		4
.L_3971:
        /*00b0*/ 	.byte	0x03, 0x19
        /*00b2*/ 	.short	0x0128


	//----- nvinfo : EIATTR_PARAM_CBANK
	.align		4
        /*00b4*/ 	.byte	0x04, 0x0a
        /*00b6*/ 	.short	(.L_3973 - .L_3972)
	.align		4
.L_3972:
        /*00b8*/ 	.word	index@(.nv.constant0._ZN10layer_norm22ln_bwd_finalize_kernelINS_22Kernel_traits_finalizeILj4096Ef6__halffS2_fjLb0ELj1024ELj4ENS_18Kernel_traits_baseILj4096EfS2_fS2_fjLj1024EEEEELb0ELb0EEEvNS_9BwdParamsE)
        /*00bc*/ 	.short	0x0380
        /*00be*/ 	.short	0x0128


	//----- nvinfo : EIATTR_SW_WAR
	.align		4
.L_3973:
        /*00c0*/ 	.byte	0x04, 0x36
        /*00c2*/ 	.short	(.L_3975 - .L_3974)
.L_3974:
        /*00c4*/ 	.word	0x00000008
.L_3975:


//--------------------- .nv.info._ZN10layer_norm13ln_bwd_kernelINS_13Kernel_traitsIf6__halffS2_fjLj4096ELj1ELj1ELj4ELj16ENS_18Kernel_traits_baseILj4096EfS2_fS2_fjLj128EEEEELb1ELb0ELb1ELb0EEEvNS_9BwdParamsE --------------------------
	.section	.nv.info._ZN10layer_norm13ln_bwd_kernelINS_13Kernel_traitsIf6__halffS2_fjLj4096ELj1ELj1ELj4ELj16ENS_18Kernel_traits_baseILj4096EfS2_fS2_fjLj128EEEEELb1ELb0ELb1ELb0EEEvNS_9BwdParamsE,"",@"SHT_CUDA_INFO"
	.sectionflags	@""
	.align	4


	//----- nvinfo : EIATTR_CUDA_API_VERSION
	.align		4
        /*0000*/ 	.byte	0x04, 0x37
        /*0002*/ 	.short	(.L_3977 - .L_3976)
.L_3976:
        /*0004*/ 	.word	0x00000082


	//----- nvinfo : EIATTR_KPARAM_INFO
	.align		4
.L_3977:
        /*0008*/ 	.byte	0x04, 0x17
        /*000a*/ 	.short	(.L_3979 - .L_3978)
.L_3978:
        /*000c*/ 	.word	0x00000000
        /*0010*/ 	.short	0x0000
        /*0012*/ 	.short	0x0000
        /*0014*/ 	.byte	0x00, 0xf0, 0xa1, 0x04


	//----- nvinfo : EIATTR_SPARSE_MMA_MASK
	.align		4
.L_3979:
        /*0018*/ 	.byte	0x03, 0x50
        /*001a*/ 	.short	0x0000


	//----- nvinfo : EIATTR_MAXREG_COUNT
	.align		4
        /*001c*/ 	.byte	0x03, 0x1b
        /*001e*/ 	.short	0x00ff


	//----- nvinfo : EIATTR_NUM_BARRIERS
	.align		4
        /*0020*/ 	.byte	0x02, 0x4c
        /*0022*/ 	.byte	0x01
	.zero		1


	//----- nvinfo : EIATTR_MERCURY_ISA_VERSION
	.align		4
        /*0024*/ 	.byte	0x03, 0x5f
        /*0026*/ 	.short	0x0101


	//----- nvinfo : EIATTR_COOP_GROUP_MASK_REGIDS
	.align		4
        /*0028*/ 	.byte	0x04, 0x29
        /*002a*/ 	.short	(.L_3981 - .L_3980)


	//   ....[0]....
.L_3980:
        /*002c*/ 	.word	0xffffffff


	//   ....[1]....
        /*0030*/ 	.word	0xffffffff


	//   ....[2]....
        /*0034*/ 	.word	0xffffffff


	//   ....[3]....
        /*0038*/ 	.word	0xffffffff


	//   ....[4]....
        /*003c*/ 	.word	0xffffffff


	//   ....[5]....
        /*0040*/ 	.word	0xffffffff


	//   ....[6]....
        /*0044*/ 	.word	0xffffffff


	//   ....[7]....
        /*0048*/ 	.word	0xffffffff


	//   ....[8]....
        /*004c*/ 	.word	0xffffffff


	//   ....[9]....
        /*0050*/ 	.word	0xffffffff


	//----- nvinfo : EIATTR_COOP_GROUP_INSTR_OFFSETS
	.align		4
.L_3981:
        /*0054*/ 	.byte	0x04, 0x28
        /*0056*/ 	.short	(.L_3983 - .L_3982)


	//   ....[0]....
.L_3982:
        /*0058*/ 	.word	0x00002460


	//   ....[1]....
        /*005c*/ 	.word	0x00002490


	//   ....[2]....
        /*0060*/ 	.word	0x000024c0


	//   ....[3]....
        /*0064*/ 	.word	0x000024d0


	//   ....[4]....
        /*0068*/ 	.word	0x00002500


	//   ....[5]....
        /*006c*/ 	.word	0x00002510


	//   ....[6]....
        /*0070*/ 	.word	0x00002540


	//   ....[7]....
        /*0074*/ 	.word	0x00002550


	//   ....[8]....
        /*0078*/ 	.word	0x00002580


	//   ....[9]....
        /*007c*/ 	.word	0x00002590


	//----- nvinfo : EIATTR_VRC_CTA_INIT_COUNT
	.align		4
.L_3983:
        /*0080*/ 	.byte	0x02, 0x4a
	.zero		1
	.zero		1


	//----- nvinfo : EIATTR_EXIT_INSTR_OFFSETS
	.align		4
        /*0084*/ 	.byte	0x04, 0x1c
        /*0086*/ 	.short	(.L_3985 - .L_3984)


	//   ....[0]....
.L_3984:
        /*0088*/ 	.word	0x00009980


	//   ....[1]....
        /*008c*/ 	.word	0x00009a20


	//----- nvinfo : EIATTR_MAX_THREADS
	.align		4
.L_3985:
        /*0090*/ 	.byte	0x04, 0x05
        /*0092*/ 	.short	(.L_3987 - .L_3986)
.L_3986:
        /*0094*/ 	.word	0x00000080
        /*0098*/ 	.word	0x00000001
        /*009c*/ 	.word	0x00000001


	//----- nvinfo : EIATTR_CRS_STACK_SIZE
	.align		4
.L_3987:
        /*00a0*/ 	.byte	0x04, 0x1e
        /*00a2*/ 	.short	(.L_3989 - .L_3988)
.L_3988:
        /*00a4*/ 	.word	0x00000000


	//----- nvinfo : EIATTR_CBANK_PARAM_SIZE
	.align		4
.L_3989:
        /*00a8*/ 	.byte	0x03, 0x19
        /*00aa*/ 	.short	0x0128


	//----- nvinfo : EIATTR_PARAM_CBANK
	.align		4
        /*00ac*/ 	.byte	0x04, 0x0a
        /*00ae*/ 	.short	(.L_3991 - .L_3990)
	.align		4
.L_3990:
        /*00b0*/ 	.word	index@(.nv.constant0._ZN10layer_norm13ln_bwd_kernelINS_13Kernel_traitsIf6__halffS2_fjLj4096ELj1ELj1ELj4ELj16ENS_18Kernel_traits_baseILj4096EfS2_fS2_fjLj128EEEEELb1ELb0ELb1ELb0EEEvNS_9BwdParamsE)
        /*00b4*/ 	.short	0x0380
        /*00b6*/ 	.short	0x0128


	//----- nvinfo : EIATTR_SW_WAR
	.align		4
.L_3991:
        /*00b8*/ 	.byte	0x04, 0x36
        /*00ba*/ 	.short	(.L_3993 - .L_3992)
.L_3992:
        /*00bc*/ 	.word	0x00000008
.L_3993:


//--------------------- .nv.info._ZN10layer_norm22ln_bwd_finalize_kernelINS_22Kernel_traits_finalizeILj4096Ef6__halffS2_fjLb0ELj1024ELj4ENS_18Kernel_traits_baseILj4096EfS2_fS2_fjLj1024EEEEELb0ELb1EEEvNS_9BwdParamsE --------------------------
	.section	.nv.info._ZN10layer_norm22ln_bwd_finalize_kernelINS_22Kernel_traits_finalizeILj4096Ef6__halffS2_fjLb0ELj1024ELj4ENS_18Kernel_traits_baseILj4096EfS2_fS2_fjLj1024EEEEELb0ELb1EEEvNS_9BwdParamsE,"",@"SHT_CUDA_INFO"
	.sectionflags	@""
	.align	4


	//----- nvinfo : EIATTR_CUDA_API_VERSION
	.align		4
        /*0000*/ 	.byte	0x04, 0x37
        /*0002*/ 	.short	(.L_3995 - .L_3994)
.L_3994:
        /*0004*/ 	.word	0x00000082


	//----- nvinfo : EIATTR_KPARAM_INFO
	.align		4
.L_3995:
        /*0008*/ 	.byte	0x04, 0x17
        /*000a*/ 	.short	(.L_3997 - .L_3996)
.L_3996:
        /*000c*/ 	.word	0x00000000
        /*0010*/ 	.short	0x0000
        /*0012*/ 	.short	0x0000
        /*0014*/ 	.byte	0x00, 0xf0, 0xa1, 0x04


	//----- nvinfo : EIATTR_SPARSE_MMA_MASK
	.align		4
.L_3997:
        /*0018*/ 	.byte	0x03, 0x50
        /*001a*/ 	.short	0x0000


	//----- nvinfo : EIATTR_MAXREG_COUNT
	.align		4
        /*001c*/ 	.byte	0x03, 0x1b
        /*001e*/ 	.short	0x0040


	//----- nvinfo : EIATTR_NUM_BARRIERS
	.align		4
        /*0020*/ 	.byte	0x02, 0x4c
        /*0022*/ 	.byte	0x01
	.zero		1


	//----- nvinfo : EIATTR_MERCURY_ISA_VERSION
	.align		4
        /*0024*/ 	.byte	0x03, 0x5f
        /*0026*/ 	.short	0x0101


	//----- nvinfo : EIATTR_COOP_GROUP_MASK_REGIDS
	.align		4
        /*0028*/ 	.byte	0x04, 0x29
        /*002a*/ 	.short	(.L_3999 - .L_3998)


	//   ....[0]....
.L_3998:
        /*002c*/ 	.word	0xffffffff


	//   ....[1]....
        /*0030*/ 	.word	0xffffffff


	//   ....[2]....
        /*0034*/ 	.word	0xffffffff


	//   ....[3]....
        /*0038*/ 	.word	0xffffffff


	//   ....[4]....
        /*003c*/ 	.word	0xffffffff


	//   ....[5]....
        /*0040*/ 	.word	0xffffffff


	//   ....[6]....
        /*0044*/ 	.word	0xffffffff


	//   ....[7]....
        /*0048*/ 	.word	0xffffffff


	//   ....[8]....
        /*004c*/ 	.word	0xffffffff


	//   ....[9]....
        /*0050*/ 	.word	0xffffffff


	//----- nvinfo : EIATTR_COOP_GROUP_INSTR_OFFSETS
	.align		4
.L_3999:
        /*0054*/ 	.byte	0x04, 0x28
        /*0056*/ 	.short	(.L_4001 - .L_4000)


	//   ....[0]....
.L_4000:
        /*0058*/ 	.word	0x00001630


	//   ....[1]....
        /*005c*/ 	.word	0x00001640


	//   ....[2]....
        /*0060*/ 	.word	0x00001670


	//   ....[3]....
        /*0064*/ 	.word	0x00001680


	//   ....[4]....
        /*0068*/ 	.word	0x000016b0


	//   ....[5]....
        /*006c*/ 	.word	0x000016c0


	//   ....[6]....
        /*0070*/ 	.word	0x000016f0


	//   ....[7]....
        /*0074*/ 	.word	0x00001710


	//   ....[8]....
        /*0078*/ 	.word	0x00001740


	//   ....[9]....
        /*007c*/ 	.word	0x00001750


	//----- nvinfo : EIATTR_VRC_CTA_INIT_COUNT
	.align		4
.L_4001:
        /*0080*/ 	.byte	0x02, 0x4a
	.zero		1
	.zero		1


	//----- nvinfo : EIATTR_EXIT_INSTR_OFFSETS
	.align		4
        /*0084*/ 	.byte	0x04, 0x1c
        /*0086*/ 	.short	(.L_4003 - .L_4002)


	//   ....[0]....
.L_4002:
        /*0088*/ 	.word	0x00000070


	//   ....[1]....
        /*008c*/ 	.word	0x000017b0


	//   ....[2]....
        /*0090*/ 	.word	0x00001860


	//----- nvinfo : EIATTR_MAX_THREADS
	.align		4
.L_4003:
        /*0094*/ 	.byte	0x04, 0x05
        /*0096*/ 	.short	(.L_4005 - .L_4004)
.L_4004:
        /*0098*/ 	.word	0x00000400
        /*009c*/ 	.word	0x00000001
        /*00a0*/ 	.word	0x00000001


	//----- nvinfo : EIATTR_CRS_STACK_SIZE
	.align		4
.L_4005:
        /*00a4*/ 	.byte	0x04, 0x1e
        /*00a6*/ 	.short	(.L_4007 - .L_4006)
.L_4006:
        /*00a8*/ 	.word	0x00000000


	//----- nvinfo : EIATTR_CBANK_PARAM_SIZE
	.align		4
.L_4007:
        /*00ac*/ 	.byte	0x03, 0x19
        /*00ae*/ 	.short	0x0128


	//----- nvinfo : EIATTR_PARAM_CBANK
	.align		4
        /*00b0*/ 	.byte	0x04, 0x0a
        /*00b2*/ 	.short	(.L_4009 - .L_4008)
	.align		4
.L_4008:
        /*00b4*/ 	.word	index@(.nv.constant0._ZN10layer_norm22ln_bwd_finalize_kernelINS_22Kernel_traits_finalizeILj4096Ef6__halffS2_fjLb0ELj1024ELj4ENS_18Kernel_traits_baseILj4096EfS2_fS2_fjLj1024EEEEELb0ELb1EEEvNS_9BwdParamsE)
        /*00b8*/ 	.short	0x0380
        /*00ba*/ 	.short	0x0128


	//----- nvinfo : EIATTR_SW_WAR
	.align		4
.L_4009:
        /*00bc*/ 	.byte	0x04, 0x36
        /*00be*/ 	.short	(.L_4011 - .L_4010)
.L_4010:
        /*00c0*/ 	.word	0x00000008
.L_4011:


//--------------------- .nv.info._ZN10layer_norm13ln_bwd_kernelINS_13Kernel_traitsIf6__halffS2_fjLj4096ELj1ELj1ELj4ELj16ENS_18Kernel_traits_baseILj4096EfS2_fS2_fjLj128EEEEELb1ELb0ELb1ELb1EEEvNS_9BwdParamsE --------------------------
	.section	.nv.info._ZN10layer_norm13ln_bwd_kernelINS_13Kernel_traitsIf6__halffS2_fjLj4096ELj1ELj1ELj4ELj16ENS_18Kernel_traits_baseILj4096EfS2_fS2_fjLj128EEEEELb1ELb0ELb1ELb1EEEvNS_9BwdParamsE,"",@"SHT_CUDA_INFO"
	.sectionflags	@""
	.align	4


	//----- nvinfo : EIATTR_CUDA_API_VERSION
	.align		4
        /*0000*/ 	.byte	0x04, 0x37
        /*0002*/ 	.short	(.L_4013 - .L_4012)
.L_4012:
        /*0004*/ 	.word	0x00000082


	//----- nvinfo : EIATTR_KPARAM_INFO
	.align		4
.L_4013:
        /*0008*/ 	.byte	0x04, 0x17
        /*000a*/ 	.short	(.L_4015 - .L_4014)
.L_4014:
        /*000c*/ 	.word	0x00000000
        /*0010*/ 	.short	0x0000
        /*0012*/ 	.short	0x0000
        /*0014*/ 	.byte	0x00, 0xf0, 0xa1, 0x04


	//----- nvinfo : EIATTR_SPARSE_MMA_MASK
	.align		4
.L_4015:
        /*0018*/ 	.byte	0x03, 0x50
        /*001a*/ 	.short	0x0000


	//----- nvinfo : EIATTR_MAXREG_COUNT
	.align		4
        /*001c*/ 	.byte	0x03, 0x1b
        /*001e*/ 	.short	0x00ff


	//----- nvinfo : EIATTR_NUM_BARRIERS
	.align		4
        /*0020*/ 	.byte	0x02, 0x4c
        /*0022*/ 	.byte	0x01
	.zero		1


	//----- nvinfo : EIATTR_MERCURY_ISA_VERSION
	.align		4
        /*0024*/ 	.byte	0x03, 0x5f
        /*0026*/ 	.short	0x0101


	//----- nvinfo : EIATTR_COOP_GROUP_MASK_REGIDS
	.align		4
        /*0028*/ 	.byte	0x04, 0x29
        /*002a*/ 	.short	(.L_4017 - .L_4016)


	//   ....[0]....
.L_4016:
        /*002c*/ 	.word	0xffffffff


	//   ....[1]....
        /*0030*/ 	.word	0xffffffff


	//   ....[2]....
        /*0034*/ 	.word	0xffffffff


	//   ....[3]....
        /*0038*/ 	.word	0xffffffff


	//   ....[4]....
        /*003c*/ 	.word	0xffffffff


	//   ....[5]....
        /*0040*/ 	.word	0xffffffff


	//   ....[6]....
        /*0044*/ 	.word	0xffffffff


	//   ....[7]....
        /*0048*/ 	.word	0xffffffff


	//   ....[8]....
        /*004c*/ 	.word	0xffffffff


	//   ....[9]....
        /*0050*/ 	.word	0xffffffff


	//----- nvinfo : EIATTR_COOP_GROUP_INSTR_OFFSETS
	.align		4
.L_4017:
        /*0054*/ 	.byte	0x04, 0x28
        /*0056*/ 	.short	(.L_4019 - .L_4018)


	//   ....[0]....
.L_4018:
        /*0058*/ 	.word	0x00001d20


	//   ....[1]....
        /*005c*/ 	.word	0x00001d50


	//   ....[2]....
        /*0060*/ 	.word	0x00001d80


	//   ....[3]....
        /*0064*/ 	.word	0x00001d90


	//   ....[4]....
        /*0068*/ 	.word	0x00001dc0


	//   ....[5]....
        /*006c*/ 	.word	0x00001dd0


	//   ....[6]....
        /*0070*/ 	.word	0x00001e00


	//   ....[7]....
        /*0074*/ 	.word	0x00001e10


	//   ....[8]....
        /*0078*/ 	.word	0x00001e40


	//   ....[9]....
        /*007c*/ 	.word	0x00001e50


	//----- nvinfo : EIATTR_VRC_CTA_INIT_COUNT
	.align		4
.L_4019:
        /*0080*/ 	.byte	0x02, 0x4a
	.zero		1
	.zero		1


	//----- nvinfo : EIATTR_EXIT_INSTR_OFFSETS
	.align		4
        /*0084*/ 	.byte	0x04, 0x1c
        /*0086*/ 	.short	(.L_4021 - .L_4020)


	//   ....[0]....
.L_4020:
        /*0088*/ 	.word	0x00008340


	//----- nvinfo : EIATTR_MAX_THREADS
	.align		4
.L_4021:
        /*008c*/ 	.byte	0x04, 0x05
        /*008e*/ 	.short	(.L_4023 - .L_4022)
.L_4022:
        /*0090*/ 	.word	0x00000080
        /*0094*/ 	.word	0x00000001
        /*0098*/ 	.word	0x00000001


	//----- nvinfo : EIATTR_CRS_STACK_SIZE
	.align		4
.L_4023:
        /*009c*/ 	.byte	0x04, 0x1e
        /*009e*/ 	.short	(.L_4025 - .L_4024)
.L_4024:
        /*00a0*/ 	.word	0x00000000


	//----- nvinfo : EIATTR_CBANK_PARAM_SIZE
	.align		4
.L_4025:
        /*00a4*/ 	.byte	0x03, 0x19
        /*00a6*/ 	.short	0x0128


	//----- nvinfo : EIATTR_PARAM_CBANK
	.align		4
        /*00a8*/ 	.byte	0x04, 0x0a
        /*00aa*/ 	.short	(.L_4027 - .L_4026)
	.align		4
.L_4026:
        /*00ac*/ 	.word	index@(.nv.constant0._ZN10layer_norm13ln_bwd_kernelINS_13Kernel_traitsIf6__halffS2_fjLj4096ELj1ELj1ELj4ELj16ENS_18Kernel_traits_baseILj4096EfS2_fS2_fjLj128EEEEELb1ELb0ELb1ELb1EEEvNS_9BwdParamsE)
        /*00b0*/ 	.short	0x0380
        /*00b2*/ 	.short	0x0128


	//----- nvinfo : EIATTR_SW_WAR
	.align		4
.L_4027:
        /*00b4*/ 	.byte	0x04, 0x36
        /*00b6*/ 	.short	(.L_4029 - .L_4028)
.L_4028:
        /*00b8*/ 	.word	0x00000008
.L_4029:


//--------------------- .nv.info._ZN10layer_norm13ln_bwd_kernelINS_13Kernel_traitsIf6__halffS2_fjLj4096ELj1ELj1ELj4ELj16ENS_18Kernel_traits_baseILj4096EfS2_fS2_fjLj128EEEEELb1ELb1ELb0ELb0EEEvNS_9BwdParamsE --------------------------
	.section	.nv.info._ZN10layer_norm13ln_bwd_kernelINS_13Kernel_traitsIf6__halffS2_fjLj4096ELj1ELj1ELj4ELj16ENS_18Kernel_traits_baseILj4096EfS2_fS2_fjLj128EEEEELb1ELb1ELb0ELb0EEEvNS_9BwdParamsE,"",@"SHT_CUDA_INFO"
	.sectionflags	@""
	.align	4


	//----- nvinfo : EIATTR_CUDA_API_VERSION
	.align		4
        /*0000*/ 	.byte	0x04, 0x37
        /*0002*/ 	.short	(.L_4031 - .L_4030)
.L_4030:
        /*0004*/ 	.word	0x00000082


	//----- nvinfo : EIATTR_KPARAM_INFO
	.align		4
.L_4031:
        /*0008*/ 	.byte	0x04, 0x17
        /*000a*/ 	.short	(.L_4033 - .L_4032)
.L_4032:
        /*000c*/ 	.word	0x00000000
        /*0010*/ 	.short	0x0000
        /*0012*/ 	.short	0x0000
        /*0014*/ 	.byte	0x00, 0xf0, 0xa1, 0x04


	//----- nvinfo : EIATTR_SPARSE_MMA_MASK
	.align		4
.L_4033:
        /*0018*/ 	.byte	0x03, 0x50
        /*001a*/ 	.short	0x0000


	//----- nvinfo : EIATTR_MAXREG_COUNT
	.align		4
        /*001c*/ 	.byte	0x03, 0x1b
        /*001e*/ 	.short	0x00ff


	//----- nvinfo : EIATTR_NUM_BARRIERS
	.align		4
        /*0020*/ 	.byte	0x02, 0x4c
        /*0022*/ 	.byte	0x01
	.zero		1


	//----- nvinfo : EIATTR_ANNOTATIONS
	.align		4
        /*0024*/ 	.byte	0x04, 0x55
        /*0026*/ 	.short	(.L_4035 - .L_4034)


	//   ....[0]....
.L_4034:
        /* <DEDUP_REMOVED lines=44> */


	//----- nvinfo : EIATTR_MERCURY_ISA_VERSION
	.align		4
.L_4035:
        /*02d0*/ 	.byte	0x03, 0x5f
        /*02d2*/ 	.short	0x0101


	//----- nvinfo : EIATTR_COOP_GROUP_MASK_REGIDS
	.align		4
        /*02d4*/ 	.byte	0x04, 0x29
        /*02d6*/ 	.short	(.L_4037 - .L_4036)


	//   ....[0]....
.L_4036:
        /*02d8*/ 	.word	0xffffffff


	//   ....[1]....
        /*02dc*/ 	.word	0xffffffff


	//   ....[2]....
        /*02e0*/ 	.word	0xffffffff


	//   ....[3]....
        /*02e4*/ 	.word	0xffffffff


	//   ....[4]....
        /*02e8*/ 	.word	0xffffffff


	//   ....[5]....
        /*02ec*/ 	.word	0xffffffff


	//   ....[6]....
        /*02f0*/ 	.word	0xffffffff


	//   ....[7]....
        /*02f4*/ 	.word	0xffffffff


	//   ....[8]....
        /*02f8*/ 	.word	0xffffffff


	//   ....[9]....
        /*02fc*/ 	.word	0xffffffff


	//----- nvinfo : EIATTR_COOP_GROUP_INSTR_OFFSETS
	.align		4
.L_4037:
        /*0300*/ 	.byte	0x04, 0x28
        /*0302*/ 	.short	(.L_4039 - .L_4038)


	//   ....[0]....
.L_4038:
        /*0304*/ 	.word	0x00002620


	//   ....[1]....
        /*0308*/ 	.word	0x00002640


	//   ....[2]....
        /*030c*/ 	.word	0x00002680


	//   ....[3]....
        /*0310*/ 	.word	0x000026b0


	//   ....[4]....
        /*0314*/ 	.word	0x000026d0


	//   ....[5]....
        /*0318*/ 	.word	0x000026f0


	//   ....[6]....
        /*031c*/ 	.word	0x00002710


	//   ....[7]....
        /*0320*/ 	.word	0x00002730


	//   ....[8]....
        /*0324*/ 	.word	0x00002750


	//   ....[9]....
        /*0328*/ 	.word	0x00002770


	//----- nvinfo : EIATTR_VRC_CTA_INIT_COUNT
	.align		4
.L_4039:
        /*032c*/ 	.byte	0x02, 0x4a
	.zero		1
	.zero		1


	//----- nvinfo : EIATTR_EXIT_INSTR_OFFSETS
	.align		4
        /*0330*/ 	.byte	0x04, 0x1c
        /*0332*/ 	.short	(.L_4041 - .L_4040)


	//   ....[0]....
.L_4040:
        /*0334*/ 	.word	0x00009bb0


	//   ....[1]....
        /*0338*/ 	.word	0x00009c80


	//----- nvinfo : EIATTR_MAX_THREADS
	.align		4
.L_4041:
        /*033c*/ 	.byte	0x04, 0x05
        /*033e*/ 	.short	(.L_4043 - .L_4042)
.L_4042:
        /*0340*/ 	.word	0x00000080
        /*0344*/ 	.word	0x00000001
        /*0348*/ 	.word	0x00000001


	//----- nvinfo : EIATTR_CRS_STACK_SIZE
	.align		4
.L_4043:
        /*034c*/ 	.byte	0x04, 0x1e
        /*034e*/ 	.short	(.L_4045 - .L_4044)
.L_4044:
        /*0350*/ 	.word	0x00000000


	//----- nvinfo : EIATTR_CBANK_PARAM_SIZE
	.align		4
.L_4045:
        /*0354*/ 	.byte	0x03, 0x19
        /*0356*/ 	.short	0x0128


	//----- nvinfo : EIATTR_PARAM_CBANK
	.align		4
        /*0358*/ 	.byte	0x04, 0x0a
        /*035a*/ 	.short	(.L_4047 - .L_4046)
	.align		4
.L_4046:
        /*035c*/ 	.word	index@(.nv.constant0._ZN10layer_norm13ln_bwd_kernelINS_13Kernel_traitsIf6__halffS2_fjLj4096ELj1ELj1ELj4ELj16ENS_18Kernel_traits_baseILj4096EfS2_fS2_fjLj128EEEEELb1ELb1ELb0ELb0EEEvNS_9BwdParamsE)
        /*0360*/ 	.short	0x0380
        /*0362*/ 	.short	0x0128


	//----- nvinfo : EIATTR_SW_WAR
	.align		4
.L_4047:
        /*0364*/ 	.byte	0x04, 0x36
        /*0366*/ 	.short	(.L_4049 - .L_4048)
.L_4048:
        /*0368*/ 	.word	0x00000008
.L_4049:


//--------------------- .nv.info._ZN10layer_norm13ln_bwd_kernelINS_13Kernel_traitsIf6__halffS2_fjLj4096ELj1ELj1ELj4ELj16ENS_18Kernel_traits_baseILj4096EfS2_fS2_fjLj128EEEEELb1ELb1ELb0ELb1EEEvNS_9BwdParamsE --------------------------
	.section	.nv.info._ZN10layer_norm13ln_bwd_kernelINS_13Kernel_traitsIf6__halffS2_fjLj4096ELj1ELj1ELj4ELj16ENS_18Kernel_traits_baseILj4096EfS2_fS2_fjLj128EEEEELb1ELb1ELb0ELb1EEEvNS_9BwdParamsE,"",@"SHT_CUDA_INFO"
	.sectionflags	@""
	.align	4


	//----- nvinfo : EIATTR_CUDA_API_VERSION
	.align		4
        /*0000*/ 	.byte	0x04, 0x37
        /*0002*/ 	.short	(.L_4051 - .L_4050)
.L_4050:
        /*0004*/ 	.word	0x00000082


	//----- nvinfo : EIATTR_KPARAM_INFO
	.align		4
.L_4051:
        /*0008*/ 	.byte	0x04, 0x17
        /*000a*/ 	.short	(.L_4053 - .L_4052)
.L_4052:
        /*000c*/ 	.word	0x00000000
        /*0010*/ 	.short	0x0000
        /*0012*/ 	.short	0x0000
        /*0014*/ 	.byte	0x00, 0xf0, 0xa1, 0x04


	//----- nvinfo : EIATTR_SPARSE_MMA_MASK
	.align		4
.L_4053:
        /*0018*/ 	.byte	0x03, 0x50
        /*001a*/ 	.short	0x0000


	//----- nvinfo : EIATTR_MAXREG_COUNT
	.align		4
        /*001c*/ 	.byte	0x03, 0x1b
        /*001e*/ 	.short	0x00ff


	//----- nvinfo : EIATTR_NUM_BARRIERS
	.align		4
        /*0020*/ 	.byte	0x02, 0x4c
        /*0022*/ 	.byte	0x01
	.zero		1


	//----- nvinfo : EIATTR_ANNOTATIONS
	.align		4
        /*0024*/ 	.byte	0x04, 0x55
        /*0026*/ 	.short	(.L_4055 - .L_4054)


	//   ....[0]....
.L_4054:
        /* <DEDUP_REMOVED lines=63> */


	//----- nvinfo : EIATTR_MERCURY_ISA_VERSION
	.align		4
.L_4055:
        /*0400*/ 	.byte	0x03, 0x5f
        /*0402*/ 	.short	0x0101


	//----- nvinfo : EIATTR_COOP_GROUP_MASK_REGIDS
	.align		4
        /*0404*/ 	.byte	0x04, 0x29
        /*0406*/ 	.short	(.L_4057 - .L_4056)


	//   ....[0]....
.L_4056:
        /*0408*/ 	.word	0xffffffff


	//   ....[1]....
        /*040c*/ 	.word	0xffffffff


	//   ....[2]....
        /*0410*/ 	.word	0xffffffff


	//   ....[3]....
        /*0414*/ 	.word	0xffffffff


	//   ....[4]....
        /*0418*/ 	.word	0xffffffff


	//   ....[5]....
        /*041c*/ 	.word	0xffffffff


	//   ....[6]....
        /*0420*/ 	.word	0xffffffff


	//   ....[7]....
        /*0424*/ 	.word	0xffffffff


	//   ....[8]....
        /*0428*/ 	.word	0xffffffff


	//   ....[9]....
        /*042c*/ 	.word	0xffffffff


	//----- nvinfo : EIATTR_COOP_GROUP_INSTR_OFFSETS
	.align		4
.L_4057:
        /*0430*/ 	.byte	0x04, 0x28
        /*0432*/ 	.short	(.L_4059 - .L_4058)


	//   ....[0]....
.L_4058:
        /*0434*/ 	.word	0x00001c20


	//   ....[1]....
        /*0438*/ 	.word	0x00001cd0


	//   ....[2]....
        /*043c*/ 	.word	0x00001cf0


	//   ....[3]....
        /*0440*/ 	.word	0x00001d10


	//   ....[4]....
        /*0444*/ 	.word	0x00001d30


	//   ....[5]....
        /*0448*/ 	.word	0x00001d50


	//   ....[6]....
        /*044c*/ 	.word	0x00001d70


	//   ....[7]....
        /*0450*/ 	.word	0x00001d90


	//   ....[8]....
        /*0454*/ 	.word	0x00001db0


	//   ....[9]....
        /*0458*/ 	.word	0x00001de0


	//----- nvinfo : EIATTR_VRC_CTA_INIT_COUNT
	.align		4
.L_4059:
        /*045c*/ 	.byte	0x02, 0x4a
	.zero		1
	.zero		1


	//----- nvinfo : EIATTR_EXIT_INSTR_OFFSETS
	.align		4
        /*0460*/ 	.byte	0x04, 0x1c
        /*0462*/ 	.short	(.L_4061 - .L_4060)


	//   ....[0]....
.L_4060:
        /*0464*/ 	.word	0x00009220


	//----- nvinfo : EIATTR_MAX_THREADS
	.align		4
.L_4061:
        /*0468*/ 	.byte	0x04, 0x05
        /*046a*/ 	.short	(.L_4063 - .L_4062)
.L_4062:
        /*046c*/ 	.word	0x00000080
        /*0470*/ 	.word	0x00000001
        /*0474*/ 	.word	0x00000001


	//----- nvinfo : EIATTR_CBANK_PARAM_SIZE
	.align		4
.L_4063:
        /*0478*/ 	.byte	0x03, 0x19
        /*047a*/ 	.short	0x0128


	//----- nvinfo : EIATTR_PARAM_CBANK
	.align		4
        /*047c*/ 	.byte	0x04, 0x0a
        /*047e*/ 	.short	(.L_4065 - .L_4064)
	.align		4
.L_4064:
        /*0480*/ 	.word	index@(.nv.constant0._ZN10layer_norm13ln_bwd_kernelINS_13Kernel_traitsIf6__halffS2_fjLj4096ELj1ELj1ELj4ELj16ENS_18Kernel_traits_baseILj4096EfS2_fS2_fjLj128EEEEELb1ELb1ELb0ELb1EEEvNS_9BwdParamsE)
        /*0484*/ 	.short	0x0380
        /*0486*/ 	.short	0x0128


	//----- nvinfo : EIATTR_SW_WAR
	.align		4
.L_4065:
        /*0488*/ 	.byte	0x04, 0x36
        /*048a*/ 	.short	(.L_4067 - .L_4066)
.L_4066:
        /*048c*/ 	.word	0x00000008
.L_4067:


//--------------------- .nv.info._ZN10layer_norm22ln_bwd_finalize_kernelINS_22Kernel_traits_finalizeILj4096Ef6__halffS2_fjLb1ELj1024ELj4ENS_18Kernel_traits_baseILj4096EfS2_fS2_fjLj1024EEEEELb1ELb0EEEvNS_9BwdParamsE --------------------------
	.section	.nv.info._ZN10layer_norm22ln_bwd_finalize_kernelINS_22Kernel_traits_finalizeILj4096Ef6__halffS2_fjLb1ELj1024ELj4ENS_18Kernel_traits_baseILj4096EfS2_fS2_fjLj1024EEEEELb1ELb0EEEvNS_9BwdParamsE,"",@"SHT_CUDA_INFO"
	.sectionflags	@""
	.align	4


	//----- nvinfo : EIATTR_CUDA_API_VERSION
	.align		4
        /*0000*/ 	.byte	0x04, 0x37
        /*0002*/ 	.short	(.L_4069 - .L_4068)
.L_4068:
        /*0004*/ 	.word	0x00000082


	//----- nvinfo : EIATTR_KPARAM_INFO
	.align		4
.L_4069:
        /*0008*/ 	.byte	0x04, 0x17
        /*000a*/ 	.short	(.L_4071 - .L_4070)
.L_4070:
        /*000c*/ 	.word	0x00000000
        /*0010*/ 	.short	0x0000
        /*0012*/ 	.short	0x0000
        /*0014*/ 	.byte	0x00, 0xf0, 0xa1, 0x04


	//----- nvinfo : EIATTR_SPARSE_MMA_MASK
	.align		4
.L_4071:
        /*0018*/ 	.byte	0x03, 0x50
        /*001a*/ 	.short	0x0000


	//----- nvinfo : EIATTR_MAXREG_COUNT
	.align		4
        /*001c*/ 	.byte	0x03, 0x1b
        /*001e*/ 	.short	0x0040


	//----- nvinfo : EIATTR_NUM_BARRIERS
	.align		4
        /*0020*/ 	.byte	0x02, 0x4c
        /*0022*/ 	.byte	0x01
	.zero		1


	//----- nvinfo : EIATTR_MERCURY_ISA_VERSION
	.align		4
        /*0024*/ 	.byte	0x03, 0x5f
        /*0026*/ 	.short	0x0101


	//----- nvinfo : EIATTR_COOP_GROUP_MASK_REGIDS
	.align		4
        /*0028*/ 	.byte	0x04, 0x29
        /*002a*/ 	.short	(.L_4073 - .L_4072)


	//   ....[0]....
.L_4072:
        /*002c*/ 	.word	0xffffffff


	//   ....[1]....
        /*0030*/ 	.word	0xffffffff


	//   ....[2]....
        /*0034*/ 	.word	0xffffffff


	//   ....[3]....
        /*0038*/ 	.word	0xffffffff


	//   ....[4]....
        /*003c*/ 	.word	0xffffffff


	//   ....[5]....
        /*0040*/ 	.word	0xffffffff


	//   ....[6]....
        /*0044*/ 	.word	0xffffffff


	//   ....[7]....
        /*0048*/ 	.word	0xffffffff


	//   ....[8]....
        /*004c*/ 	.word	0xffffffff


	//   ....[9]....
        /*0050*/ 	.word	0xffffffff


	//   ....[10]....
        /*0054*/ 	.word	0xffffffff


	//   ....[11]....
        /*0058*/ 	.word	0xffffffff


	//   ....[12]....
        /*005c*/ 	.word	0xffffffff


	//   ....[13]....
        /*0060*/ 	.word	0xffffffff


	//   ....[14]....
        /*0064*/ 	.word	0xffffffff


	//----- nvinfo : EIATTR_COOP_GROUP_INSTR_OFFSETS
	.align		4
.L_4073:
        /*0068*/ 	.byte	0x04, 0x28
        /*006a*/ 	.short	(.L_4075 - .L_4074)


	//   ....[0]....
.L_4074:
        /*006c*/ 	.word	0x00001040


	//   ....[1]....
        /*0070*/ 	.word	0x00001050


	//   ....[2]....
        /*0074*/ 	.word	0x00001060


	//   ....[3]....
        /*0078*/ 	.word	0x00001090


	//   ....[4]....
        /*007c*/ 	.word	0x000010b0


	//   ....[5]....
        /*0080*/ 	.word	0x000010c0


	//   ....[6]....
        /*0084*/ 	.word	0x000010f0


	//   ....[7]....
        /*0088*/ 	.word	0x00001110


	//   ....[8]....
        /*008c*/ 	.word	0x00001120


	//   ....[9]....
        /*0090*/ 	.word	0x00001160


	//   ....[10]....
        /*0094*/ 	.word	0x00001190


	//   ....[11]....
        /*0098*/ 	.word	0x000011a0


	//   ....[12]....
        /*009c*/ 	.word	0x000011e0


	//   ....[13]....
        /*00a0*/ 	.word	0x00001200


	//   ....[14]....
        /*00a4*/ 	.word	0x00001210


	//----- nvinfo : EIATTR_VRC_CTA_INIT_COUNT
	.align		4
.L_4075:
        /*00a8*/ 	.byte	0x02, 0x4a
	.zero		1
	.zero		1


	//----- nvinfo : EIATTR_EXIT_INSTR_OFFSETS
	.align		4
        /*00ac*/ 	.byte	0x04, 0x1c
        /*00ae*/ 	.short	(.L_4077 - .L_4076)


	//   ....[0]....
.L_4076:
        /*00b0*/ 	.word	0x00000060


	//   ....[1]....
        /*00b4*/ 	.word	0x00001290


	//   ....[2]....
        /*00b8*/ 	.word	0x000012c0


	//   ....[3]....
        /*00bc*/ 	.word	0x000013a0


	//----- nvinfo : EIATTR_MAX_THREADS
	.align		4
.L_4077:
        /*00c0*/ 	.byte	0x04, 0x05
        /*00c2*/ 	.short	(.L_4079 - .L_4078)
.L_4078:
        /*00c4*/ 	.word	0x00000400
        /*00c8*/ 	.word	0x00000001
        /*00cc*/ 	.word	0x00000001


	//----- nvinfo : EIATTR_CRS_STACK_SIZE
	.align		4
.L_4079:
        /*00d0*/ 	.byte	0x04, 0x1e
        /*00d2*/ 	.short	(.L_4081 - .L_4080)
.L_4080:
        /*00d4*/ 	.word	0x00000000


	//----- nvinfo : EIATTR_CBANK_PARAM_SIZE
	.align		4
.L_4081:
        /*00d8*/ 	.byte	0x03, 0x19
        /*00da*/ 	.short	0x0128


	//----- nvinfo : EIATTR_PARAM_CBANK
	.align		4
        /*00dc*/ 	.byte	0x04, 0x0a
        /*00de*/ 	.short	(.L_4083 - .L_4082)
	.align		4
.L_4082:
        /*00e0*/ 	.word	index@(.nv.constant0._ZN10layer_norm22ln_bwd_finalize_kernelINS_22Kernel_traits_finalizeILj4096Ef6__halffS2_fjLb1ELj1024ELj4ENS_18Kernel_traits_baseILj4096EfS2_fS2_fjLj1024EEEEELb1ELb0EEEvNS_9BwdParamsE)
        /*00e4*/ 	.short	0x0380
        /*00e6*/ 	.short	0x0128


	//----- nvinfo : EIATTR_SW_WAR
	.align		4
.L_4083:
        /*00e8*/ 	.byte	0x04, 0x36
        /*00ea*/ 	.short	(.L_4085 - .L_4084)
.L_4084:
        /*00ec*/ 	.word	0x00000008
.L_4085:


//--------------------- .nv.info._ZN10layer_norm13ln_bwd_kernelINS_13Kernel_traitsIf6__halffS2_fjLj4096ELj1ELj1ELj4ELj16ENS_18Kernel_traits_baseILj4096EfS2_fS2_fjLj128EEEEELb1ELb1ELb1ELb0EEEvNS_9BwdParamsE --------------------------
	.section	.nv.info._ZN10layer_norm13ln_bwd_kernelINS_13Kernel_traitsIf6__halffS2_fjLj4096ELj1ELj1ELj4ELj16ENS_18Kernel_traits_baseILj4096EfS2_fS2_fjLj128EEEEELb1ELb1ELb1ELb0EEEvNS_9BwdParamsE,"",@"SHT_CUDA_INFO"
	.sectionflags	@""
	.align	4


	//----- nvinfo : EIATTR_CUDA_API_VERSION
	.align		4
        /*0000*/ 	.byte	0x04, 0x37
        /*0002*/ 	.short	(.L_4087 - .L_4086)
.L_4086:
        /*0004*/ 	.word	0x00000082


	//----- nvinfo : EIATTR_KPARAM_INFO
	.align		4
.L_4087:
        /*0008*/ 	.byte	0x04, 0x17
        /*000a*/ 	.short	(.L_4089 - .L_4088)
.L_4088:
        /*000c*/ 	.word	0x00000000
        /*0010*/ 	.short	0x0000
        /*0012*/ 	.short	0x0000
        /*0014*/ 	.byte	0x00, 0xf0, 0xa1, 0x04


	//----- nvinfo : EIATTR_SPARSE_MMA_MASK
	.align		4
.L_4089:
        /*0018*/ 	.byte	0x03, 0x50
        /*001a*/ 	.short	0x0000


	//----- nvinfo : EIATTR_MAXREG_COUNT
	.align		4
        /*001c*/ 	.byte	0x03, 0x1b
        /*001e*/ 	.short	0x00ff


	//----- nvinfo : EIATTR_NUM_BARRIERS
	.align		4
        /*0020*/ 	.byte	0x02, 0x4c
        /*0022*/ 	.byte	0x01
	.zero		1


	//----- nvinfo : EIATTR_ANNOTATIONS
	.align		4
        /*0024*/ 	.byte	0x04, 0x55
        /*0026*/ 	.short	(.L_4091 - .L_4090)


	//   ....[0]....
.L_4090:
        /* <DEDUP_REMOVED lines=71> */


	//----- nvinfo : EIATTR_MERCURY_ISA_VERSION
	.align		4
.L_4091:
        /*0480*/ 	.byte	0x03, 0x5f
        /*0482*/ 	.short	0x0101


	//----- nvinfo : EIATTR_COOP_GROUP_MASK_REGIDS
	.align		4
        /*0484*/ 	.byte	0x04, 0x29
        /*0486*/ 	.short	(.L_4093 - .L_4092)


	//   ....[0]....
.L_4092:
        /*0488*/ 	.word	0xffffffff


	//   ....[1]....
        /*048c*/ 	.word	0xffffffff


	//   ....[2]....
        /*0490*/ 	.word	0xffffffff


	//   ....[3]....
        /*0494*/ 	.word	0xffffffff


	//   ....[4]....
        /*0498*/ 	.word	0xffffffff


	//   ....[5]....
        /*049c*/ 	.word	0xffffffff


	//   ....[6]....
        /*04a0*/ 	.word	0xffffffff


	//   ....[7]....
        /*04a4*/ 	.word	0xffffffff


	//   ....[8]....
        /*04a8*/ 	.word	0xffffffff


	//   ....[9]....
        /*04ac*/ 	.word	0xffffffff


	//----- nvinfo : EIATTR_COOP_GROUP_INSTR_OFFSETS
	.align		4
.L_4093:
        /*04b0*/ 	.byte	0x04, 0x28
        /*04b2*/ 	.short	(.L_4095 - .L_4094)


	//   ....[0]....
.L_4094:
        /*04b4*/ 	.word	0x00002d30


	//   ....[1]....
        /*04b8*/ 	.word	0x00002d50


	//   ....[2]....
        /*04bc*/ 	.word	0x00002d90


	//   ....[3]....
        /*04c0*/ 	.word	0x00002dc0


	//   ....[4]....
        /*04c4*/ 	.word	0x00002de0


	//   ....[5]....
        /*04c8*/ 	.word	0x00002e00


	//   ....[6]....
        /*04cc*/ 	.word	0x00002e20


	//   ....[7]....
        /*04d0*/ 	.word	0x00002e40


	//   ....[8]....
        /*04d4*/ 	.word	0x00002e60


	//   ....[9]....
        /*04d8*/ 	.word	0x00002e80


	//----- nvinfo : EIATTR_VRC_CTA_INIT_COUNT
	.align		4
.L_4095:
        /*04dc*/ 	.byte	0x02, 0x4a
	.zero		1
	.zero		1


	//----- nvinfo : EIATTR_EXIT_INSTR_OFFSETS
	.align		4
        /*04e0*/ 	.byte	0x04, 0x1c
        /*04e2*/ 	.short	(.L_4097 - .L_4096)


	//   ....[0]....
.L_4096:
        /*04e4*/ 	.word	0x000109c0


	//   ....[1]....
        /*04e8*/ 	.word	0x00010a90


	//----- nvinfo : EIATTR_MAX_THREADS
	.align		4
.L_4097:
        /*04ec*/ 	.byte	0x04, 0x05
        /*04ee*/ 	.short	(.L_4099 - .L_4098)
.L_4098:
        /*04f0*/ 	.word	0x00000080
        /*04f4*/ 	.word	0x00000001
        /*04f8*/ 	.word	0x00000001


	//----- nvinfo : EIATTR_CRS_STACK_SIZE
	.align		4
.L_4099:
        /*04fc*/ 	.byte	0x04, 0x1e
        /*04fe*/ 	.short	(.L_4101 - .L_4100)
.L_4100:
        /*0500*/ 	.word	0x00000000


	//----- nvinfo : EIATTR_CBANK_PARAM_SIZE
	.align		4
.L_4101:
        /*0504*/ 	.byte	0x03, 0x19
        /*0506*/ 	.short	0x0128


	//----- nvinfo : EIATTR_PARAM_CBANK
	.align		4
        /*0508*/ 	.byte	0x04, 0x0a
        /*050a*/ 	.short	(.L_4103 - .L_4102)
	.align		4
.L_4102:
        /*050c*/ 	.word	index@(.nv.constant0._ZN10layer_norm13ln_bwd_kernelINS_13Kernel_traitsIf6__halffS2_fjLj4096ELj1ELj1ELj4ELj16ENS_18Kernel_traits_baseILj4096EfS2_fS2_fjLj128EEEEELb1ELb1ELb1ELb0EEEvNS_9BwdParamsE)
        /*0510*/ 	.short	0x0380
        /*0512*/ 	.short	0x0128


	//----- nvinfo : EIATTR_SW_WAR
	.align		4
.L_4103:
        /*0514*/ 	.byte	0x04, 0x36
        /*0516*/ 	.short	(.L_4105 - .L_4104)
.L_4104:
        /*0518*/ 	.word	0x00000008
.L_4105:


//--------------------- .nv.info._ZN10layer_norm22ln_bwd_finalize_kernelINS_22Kernel_traits_finalizeILj4096Ef6__halffS2_fjLb1ELj1024ELj4ENS_18Kernel_traits_baseILj4096EfS2_fS2_fjLj1024EEEEELb1ELb1EEEvNS_9BwdParamsE --------------------------
	.section	.nv.info._ZN10layer_norm22ln_bwd_finalize_kernelINS_22Kernel_traits_finalizeILj4096Ef6__halffS2_fjLb1ELj1024ELj4ENS_18Kernel_traits_baseILj4096EfS2_fS2_fjLj1024EEEEELb1ELb1EEEvNS_9BwdParamsE,"",@"SHT_CUDA_INFO"
	.sectionflags	@""
	.align	4


	//----- nvinfo : EIATTR_CUDA_API_VERSION
	.align		4
        /*0000*/ 	.byte	0x04, 0x37
        /*0002*/ 	.short	(.L_4107 - .L_4106)
.L_4106:
        /*0004*/ 	.word	0x00000082


	//----- nvinfo : EIATTR_KPARAM_INFO
	.align		4
.L_4107:
        /*0008*/ 	.byte	0x04, 0x17
        /*000a*/ 	.short	(.L_4109 - .L_4108)
.L_4108:
        /*000c*/ 	.word	0x00000000
        /*0010*/ 	.short	0x0000
        /*0012*/ 	.short	0x0000
        /*0014*/ 	.byte	0x00, 0xf0, 0xa1, 0x04


	//----- nvinfo : EIATTR_SPARSE_MMA_MASK
	.align		4
.L_4109:
        /*0018*/ 	.byte	0x03, 0x50
        /*001a*/ 	.short	0x0000


	//----- nvinfo : EIATTR_MAXREG_COUNT
	.align		4
        /*001c*/ 	.byte	0x03, 0x1b
        /*001e*/ 	.short	0x0040


	//----- nvinfo : EIATTR_NUM_BARRIERS
	.align		4
        /*0020*/ 	.byte	0x02, 0x4c
        /*0022*/ 	.byte	0x01
	.zero		1


	//----- nvinfo : EIATTR_MERCURY_ISA_VERSION
	.align		4
        /*0024*/ 	.byte	0x03, 0x5f
        /*0026*/ 	.short	0x0101


	//----- nvinfo : EIATTR_COOP_GROUP_MASK_REGIDS
	.align		4
        /*0028*/ 	.byte	0x04, 0x29
        /*002a*/ 	.short	(.L_4111 - .L_4110)


	//   ....[0]....
.L_4110:
        /*002c*/ 	.word	0xffffffff


	//   ....[1]....
        /*0030*/ 	.word	0xffffffff


	//   ....[2]....
        /*0034*/ 	.word	0xffffffff


	//   ....[3]....
        /*0038*/ 	.word	0xffffffff


	//   ....[4]....
        /*003c*/ 	.word	0xffffffff


	//   ....[5]....
        /*0040*/ 	.word	0xffffffff


	//   ....[6]....
        /*0044*/ 	.word	0xffffffff


	//   ....[7]....
        /*0048*/ 	.word	0xffffffff


	//   ....[8]....
        /*004c*/ 	.word	0xffffffff


	//   ....[9]....
        /*0050*/ 	.word	0xffffffff


	//   ....[10]....
        /*0054*/ 	.word	0xffffffff


	//   ....[11]....
        /*0058*/ 	.word	0xffffffff


	//   ....[12]....
        /*005c*/ 	.word	0xffffffff


	//   ....[13]....
        /*0060*/ 	.word	0xffffffff


	//   ....[14]....
        /*0064*/ 	.word	0xffffffff


	//----- nvinfo : EIATTR_COOP_GROUP_INSTR_OFFSETS
	.align		4
.L_4111:
        /*0068*/ 	.byte	0x04, 0x28
        /*006a*/ 	.short	(.L_4113 - .L_4112)


	//   ....[0]....
.L_4112:
        /*006c*/ 	.word	0x00001090


	//   ....[1]....
        /*0070*/ 	.word	0x000010a0


	//   ....[2]....
        /*0074*/ 	.word	0x000010b0


	//   ....[3]....
        /*0078*/ 	.word	0x000010e0


	//   ....[4]....
        /*007c*/ 	.word	0x00001100


	//   ....[5]....
        /*0080*/ 	.word	0x00001110


	//   ....[6]....
        /*0084*/ 	.word	0x00001140


	//   ....[7]....
        /*0088*/ 	.word	0x00001160


	//   ....[8]....
        /*008c*/ 	.word	0x00001170


	//   ....[9]....
        /*0090*/ 	.word	0x000011a0


	//   ....[10]....
        /*0094*/ 	.word	0x000011c0


	//   ....[11]....
        /*0098*/ 	.word	0x000011d0


	//   ....[12]....
        /*009c*/ 	.word	0x00001210


	//   ....[13]....
        /*00a0*/ 	.word	0x00001230


	//   ....[14]....
        /*00a4*/ 	.word	0x00001240


	//----- nvinfo : EIATTR_VRC_CTA_INIT_COUNT
	.align		4
.L_4113:
        /*00a8*/ 	.byte	0x02, 0x4a
	.zero		1
	.zero		1


	//----- nvinfo : EIATTR_EXIT_INSTR_OFFSETS
	.align		4
        /*00ac*/ 	.byte	0x04, 0x1c
        /*00ae*/ 	.short	(.L_4115 - .L_4114)


	//   ....[0]....
.L_4114:
        /*00b0*/ 	.word	0x00000060


	//   ....[1]....
        /*00b4*/ 	.word	0x000012c0


	//   ....[2]....
        /*00b8*/ 	.word	0x000013b0


	//----- nvinfo : EIATTR_MAX_THREADS
	.align		4
.L_4115:
        /*00bc*/ 	.byte	0x04, 0x05
        /*00be*/ 	.short	(.L_4117 - .L_4116)
.L_4116:
        /*00c0*/ 	.word	0x00000400
        /*00c4*/ 	.word	0x00000001
        /*00c8*/ 	.word	0x00000001


	//----- nvinfo : EIATTR_CRS_STACK_SIZE
	.align		4
.L_4117:
        /*00cc*/ 	.byte	0x04, 0x1e
        /*00ce*/ 	.short	(.L_4119 - .L_4118)
.L_4118:
        /*00d0*/ 	.word	0x00000000


	//----- nvinfo : EIATTR_CBANK_PARAM_SIZE
	.align		4
.L_4119:
        /*00d4*/ 	.byte	0x03, 0x19
        /*00d6*/ 	.short	0x0128


	//----- nvinfo : EIATTR_PARAM_CBANK
	.align		4
        /*00d8*/ 	.byte	0x04, 0x0a
        /*00da*/ 	.short	(.L_4121 - .L_4120)
	.align		4
.L_4120:
        /*00dc*/ 	.word	index@(.nv.constant0._ZN10layer_norm22ln_bwd_finalize_kernelINS_22Kernel_traits_finalizeILj4096Ef6__halffS2_fjLb1ELj1024ELj4ENS_18Kernel_traits_baseILj4096EfS2_fS2_fjLj1024EEEEELb1ELb1EEEvNS_9BwdParamsE)
        /*00e0*/ 	.short	0x0380
        /*00e2*/ 	.short	0x0128


	//----- nvinfo : EIATTR_SW_WAR
	.align		4
.L_4121:
        /*00e4*/ 	.byte	0x04, 0x36
        /*00e6*/ 	.short	(.L_4123 - .L_4122)
.L_4122:
        /*00e8*/ 	.word	0x00000008
.L_4123:


//--------------------- .nv.info._ZN10layer_norm13ln_bwd_kernelINS_13Kernel_traitsIf6__halffS2_fjLj4096ELj1ELj1ELj4ELj16ENS_18Kernel_traits_baseILj4096EfS2_fS2_fjLj128EEEEELb1ELb1ELb1ELb1EEEvNS_9BwdParamsE --------------------------
	.section	.nv.info._ZN10layer_norm13ln_bwd_kernelINS_13Kernel_traitsIf6__halffS2_fjLj4096ELj1ELj1ELj4ELj16ENS_18Kernel_traits_baseILj4096EfS2_fS2_fjLj128EEEEELb1ELb1ELb1ELb1EEEvNS_9BwdParamsE,"",@"SHT_CUDA_INFO"
	.sectionflags	@""
	.align	4


	//----- nvinfo : EIATTR_CUDA_API_VERSION
	.align		4
        /*0000*/ 	.byte	0x04, 0x37
        /*0002*/ 	.short	(.L_4125 - .L_4124)
.L_4124:
        /*0004*/ 	.word	0x00000082


	//----- nvinfo : EIATTR_KPARAM_INFO
	.align		4
.L_4125:
        /*0008*/ 	.byte	0x04, 0x17
        /*000a*/ 	.short	(.L_4127 - .L_4126)
.L_4126:
        /*000c*/ 	.word	0x00000000
        /*0010*/ 	.short	0x0000
        /*0012*/ 	.short	0x0000
        /*0014*/ 	.byte	0x00, 0xf0, 0xa1, 0x04


	//----- nvinfo : EIATTR_SPARSE_MMA_MASK
	.align		4
.L_4127:
        /*0018*/ 	.byte	0x03, 0x50
        /*001a*/ 	.short	0x0000


	//----- nvinfo : EIATTR_MAXREG_COUNT
	.align		4
        /*001c*/ 	.byte	0x03, 0x1b
        /*001e*/ 	.short	0x00ff


	//----- nvinfo : EIATTR_NUM_BARRIERS
	.align		4
        /*0020*/ 	.byte	0x02, 0x4c
        /*0022*/ 	.byte	0x01
	.zero		1


	//----- nvinfo : EIATTR_ANNOTATIONS
	.align		4
        /*0024*/ 	.byte	0x04, 0x55
        /*0026*/ 	.short	(.L_4129 - .L_4128)


	//   ....[0]....
.L_4128:
        /* <DEDUP_REMOVED lines=41> */


	//----- nvinfo : EIATTR_MERCURY_ISA_VERSION
	.align		4
.L_4129:
        /*02a8*/ 	.byte	0x03, 0x5f
        /*02aa*/ 	.short	0x0101


	//----- nvinfo : EIATTR_COOP_GROUP_MASK_REGIDS
	.align		4
        /*02ac*/ 	.byte	0x04, 0x29
        /*02ae*/ 	.short	(.L_4131 - .L_4130)


	//   ....[0]....
.L_4130:
        /*02b0*/ 	.word	0xffffffff


	//   ....[1]....
        /*02b4*/ 	.word	0xffffffff


	//   ....[2]....
        /*02b8*/ 	.word	0xffffffff


	//   ....[3]....
        /*02bc*/ 	.word	0xffffffff


	//   ....[4]....
        /*02c0*/ 	.word	0xffffffff


	//   ....[5]....
        /*02c4*/ 	.word	0xffffffff


	//   ....[6]....
        /*02c8*/ 	.word	0xffffffff


	//   ....[7]....
        /*02cc*/ 	.word	0xffffffff


	//   ....[8]....
        /*02d0*/ 	.word	0xffffffff


	//   ....[9]....
        /*02d4*/ 	.word	0xffffffff


	//----- nvinfo : EIATTR_COOP_GROUP_INSTR_OFFSETS
	.align		4
.L_4131:
        /*02d8*/ 	.byte	0x04, 0x28
        /*02da*/ 	.short	(.L_4133 - .L_4132)


	//   ....[0]....
.L_4132:
        /*02dc*/ 	.word	0x00002430


	//   ....[1]....
        /*02e0*/ 	.word	0x00002440


	//   ....[2]....
        /*02e4*/ 	.word	0x00002480


	//   ....[3]....
        /*02e8*/ 	.word	0x00002490


	//   ....[4]....
        /*02ec*/ 	.word	0x000024e0


	//   ....[5]....
        /*02f0*/ 	.word	0x000024f0


	//   ....[6]....
        /*02f4*/ 	.word	0x00002520


	//   ....[7]....
        /*02f8*/ 	.word	0x00002530


	//   ....[8]....
        /*02fc*/ 	.word	0x00002560


	//   ....[9]....
        /*0300*/ 	.word	0x00002570


	//----- nvinfo : EIATTR_VRC_CTA_INIT_COUNT
	.align		4
.L_4133:
        /*0304*/ 	.byte	0x02, 0x4a
	.zero		1
	.zero		1


	//----- nvinfo : EIATTR_EXIT_INSTR_OFFSETS
	.align		4
        /*0308*/ 	.byte	0x04, 0x1c
        /*030a*/ 	.short	(.L_4135 - .L_4134)


	//   ....[0]....
.L_4134:
        /*030c*/ 	.word	0x0000f300


	//----- nvinfo : EIATTR_MAX_THREADS
	.align		4
.L_4135:
        /*0310*/ 	.byte	0x04, 0x05
        /*0312*/ 	.short	(.L_4137 - .L_4136)
.L_4136:
        /*0314*/ 	.word	0x00000080
        /*0318*/ 	.word	0x00000001
        /*031c*/ 	.word	0x00000001


	//----- nvinfo : EIATTR_CRS_STACK_SIZE
	.align		4
.L_4137:
        /*0320*/ 	.byte	0x04, 0x1e
        /*0322*/ 	.short	(.L_4139 - .L_4138)
.L_4138:
        /*0324*/ 	.word	0x00000000


	//----- nvinfo : EIATTR_CBANK_PARAM_SIZE
	.align		4
.L_4139:
        /*0328*/ 	.byte	0x03, 0x19
        /*032a*/ 	.short	0x0128


	//----- nvinfo : EIATTR_PARAM_CBANK
	.align		4
        /*032c*/ 	.byte	0x04, 0x0a
        /*032e*/ 	.short	(.L_4141 - .L_4140)
	.align		4
.L_4140:
        /*0330*/ 	.word	index@(.nv.constant0._ZN10layer_norm13ln_bwd_kernelINS_13Kernel_traitsIf6__halffS2_fjLj4096ELj1ELj1ELj4ELj16ENS_18Kernel_traits_baseILj4096EfS2_fS2_fjLj128EEEEELb1ELb1ELb1ELb1EEEvNS_9BwdParamsE)
        /*0334*/ 	.short	0x0380
        /*0336*/ 	.short	0x0128


	//----- nvinfo : EIATTR_SW_WAR
	.align		4
.L_4141:
        /*0338*/ 	.byte	0x04, 0x36
        /*033a*/ 	.short	(.L_4143 - .L_4142)
.L_4142:
        /*033c*/ 	.word	0x00000008
.L_4143:


//--------------------- .nv.info._ZN10layer_norm13ln_bwd_kernelINS_13Kernel_traitsI6__halfffffjLj4096ELj1ELj1ELj4ELj16ENS_18Kernel_traits_baseILj4096ES2_ffffjLj128EEEEELb0ELb0ELb0ELb0EEEvNS_9BwdParamsE --------------------------
	.section	.nv.info._ZN10layer_norm13ln_bwd_kernelINS_13Kernel_traitsI6__halfffffjLj4096ELj1ELj1ELj4ELj16ENS_18Kernel_traits_baseILj4096ES2_ffffjLj128EEEEELb0ELb0ELb0ELb0EEEvNS_9BwdParamsE,"",@"SHT_CUDA_INFO"
	.sectionflags	@""
	.align	4


	//----- nvinfo : EIATTR_CUDA_API_VERSION
	.align		4
        /*0000*/ 	.byte	0x04, 0x37
        /*0002*/ 	.short	(.L_4145 - .L_4144)
.L_4144:
        /*0004*/ 	.word	0x00000082


	//----- nvinfo : EIATTR_KPARAM_INFO
	.align		4
.L_4145:
        /*0008*/ 	.byte	0x04, 0x17
        /*000a*/ 	.short	(.L_4147 - .L_4146)
.L_4146:
        /*000c*/ 	.word	0x00000000
        /*0010*/ 	.short	0x0000
        /*0012*/ 	.short	0x0000
        /*0014*/ 	.byte	0x00, 0xf0, 0xa1, 0x04


	//----- nvinfo : EIATTR_SPARSE_MMA_MASK
	.align		4
.L_4147:
        /*0018*/ 	.byte	0x03, 0x50
        /*001a*/ 	.short	0x0000


	//----- nvinfo : EIATTR_MAXREG_COUNT
	.align		4
        /*001c*/ 	.byte	0x03, 0x1b
        /*001e*/ 	.short	0x00ff


	//----- nvinfo : EIATTR_NUM_BARRIERS
	.align		4
        /*0020*/ 	.byte	0x02, 0x4c
        /*0022*/ 	.byte	0x01
	.zero		1


	//----- nvinfo : EIATTR_MERCURY_ISA_VERSION
	.align		4
        /*0024*/ 	.byte	0x03, 0x5f
        /*0026*/ 	.short	0x0101


	//----- nvinfo : EIATTR_COOP_GROUP_MASK_REGIDS
	.align		4
        /*0028*/ 	.byte	0x04, 0x29
        /*002a*/ 	.short	(.L_4149 - .L_4148)


	//   ....[0]....
.L_4148:
        /*002c*/ 	.word	0xffffffff


	//   ....[1]....
        /*0030*/ 	.word	0xffffffff


	//   ....[2]....
        /*0034*/ 	.word	0xffffffff


	//   ....[3]....
        /*0038*/ 	.word	0xffffffff


	//   ....[4]....
        /*003c*/ 	.word	0xffffffff


	//   ....[5]....
        /*0040*/ 	.word	0xffffffff


	//   ....[6]....
        /*0044*/ 	.word	0xffffffff


	//   ....[7]....
        /*0048*/ 	.word	0xffffffff


	//   ....[8]....
        /*004c*/ 	.word	0xffffffff


	//   ....[9]....
        /*0050*/ 	.word	0xffffffff


	//----- nvinfo : EIATTR_COOP_GROUP_INSTR_OFFSETS
	.align		4
.L_4149:
        /*0054*/ 	.byte	0x04, 0x28
        /*0056*/ 	.short	(.L_4151 - .L_4150)


	//   ....[0]....
.L_4150:
        /*0058*/ 	.word	0x000024d0


	//   ....[1]....
        /*005c*/ 	.word	0x00002500


	//   ....[2]....
        /*0060*/ 	.word	0x00002530


	//   ....[3]....
        /*0064*/ 	.word	0x00002540


	//   ....[4]....
        /*0068*/ 	.word	0x00002570


	//   ....[5]....
        /*006c*/ 	.word	0x00002580


	//   ....[6]....
        /*0070*/ 	.word	0x000025b0


	//   ....[7]....
        /*0074*/ 	.word	0x000025c0


	//   ....[8]....
        /*0078*/ 	.word	0x000025f0


	//   ....[9]....
        /*007c*/ 	.word	0x00002600


	//----- nvinfo : EIATTR_VRC_CTA_INIT_COUNT
	.align		4
.L_4151:
        /*0080*/ 	.byte	0x02, 0x4a
	.zero		1
	.zero		1


	//----- nvinfo : EIATTR_EXIT_INSTR_OFFSETS
	.align		4
        /*0084*/ 	.byte	0x04, 0x1c
        /*0086*/ 	.short	(.L_4153 - .L_4152)


	//   ....[0]....
.L_4152:
        /*0088*/ 	.word	0x00005bf0


	//   ....[1]....
        /*008c*/ 	.word	0x00005c70


	//----- nvinfo : EIATTR_MAX_THREADS
	.align		4
.L_4153:
        /*0090*/ 	.byte	0x04, 0x05
        /*0092*/ 	.short	(.L_4155 - .L_4154)
.L_4154:
        /*0094*/ 	.word	0x00000080
        /*0098*/ 	.word	0x00000001
        /*009c*/ 	.word	0x00000001


	//----- nvinfo : EIATTR_CRS_STACK_SIZE
	.align		4
.L_4155:
        /*00a0*/ 	.byte	0x04, 0x1e
        /*00a2*/ 	.short	(.L_4157 - .L_4156)
.L_4156:
        /*00a4*/ 	.word	0x00000000


	//----- nvinfo : EIATTR_CBANK_PARAM_SIZE
	.align		4
.L_4157:
        /*00a8*/ 	.byte	0x03, 0x19
        /*00aa*/ 	.short	0x0128


	//----- nvinfo : EIATTR_PARAM_CBANK
	.align		4
        /*00ac*/ 	.byte	0x04, 0x0a
        /*00ae*/ 	.short	(.L_4159 - .L_4158)
	.align		4
.L_4158:
        /*00b0*/ 	.word	index@(.nv.constant0._ZN10layer_norm13ln_bwd_kernelINS_13Kernel_traitsI6__halfffffjLj4096ELj1ELj1ELj4ELj16ENS_18Kernel_traits_baseILj4096ES2_ffffjLj128EEEEELb0ELb0ELb0ELb0EEEvNS_9BwdParamsE)
        /*00b4*/ 	.short	0x0380
        /*00b6*/ 	.short	0x0128


	//----- nvinfo : EIATTR_SW_WAR
	.align		4
.L_4159:
        /*00b8*/ 	.byte	0x04, 0x36
        /*00ba*/ 	.short	(.L_4161 - .L_4160)
.L_4160:
        /*00bc*/ 	.word	0x00000008
.L_4161:


//--------------------- .nv.info._ZN10layer_norm13ln_bwd_kernelINS_13Kernel_traitsI6__halfffffjLj4096ELj1ELj1ELj4ELj16ENS_18Kernel_traits_baseILj4096ES2_ffffjLj128EEEEELb0ELb0ELb0ELb1EEEvNS_9BwdParamsE --------------------------
	.section	.nv.info._ZN10layer_norm13ln_bwd_kernelINS_13Kernel_traitsI6__halfffffjLj4096ELj1ELj1ELj4ELj16ENS_18Kernel_traits_baseILj4096ES2_ffffjLj128EEEEELb0ELb0ELb0ELb1EEEvNS_9BwdParamsE,"",@"SHT_CUDA_INFO"
	.sectionflags	@""
	.align	4


	//----- nvinfo : EIATTR_CUDA_API_VERSION
	.align		4
        /*0000*/ 	.byte	0x04, 0x37
        /*0002*/ 	.short	(.L_4163 - .L_4162)
.L_4162:
        /*0004*/ 	.word	0x00000082


	//----- nvinfo : EIATTR_KPARAM_INFO
	.align		4
.L_4163:
        /*0008*/ 	.byte	0x04, 0x17
        /*000a*/ 	.short	(.L_4165 - .L_4164)
.L_4164:
        /*000c*/ 	.word	0x00000000
        /*0010*/ 	.short	0x0000
        /*0012*/ 	.short	0x0000
        /*0014*/ 	.byte	0x00, 0xf0, 0xa1, 0x04


	//----- nvinfo : EIATTR_SPARSE_MMA_MASK
	.align		4
.L_4165:
        /*0018*/ 	.byte	0x03, 0x50
        /*001a*/ 	.short	0x0000


	//----- nvinfo : EIATTR_MAXREG_COUNT
	.align		4
        /*001c*/ 	.byte	0x03, 0x1b
        /*001e*/ 	.short	0x00ff


	//----- nvinfo : EIATTR_NUM_BARRIERS
	.align		4
        /*0020*/ 	.byte	0x02, 0x4c
        /*0022*/ 	.byte	0x01
	.zero		1


	//----- nvinfo : EIATTR_MERCURY_ISA_VERSION
	.align		4
        /*0024*/ 	.byte	0x03, 0x5f
        /*0026*/ 	.short	0x0101


	//----- nvinfo : EIATTR_COOP_GROUP_MASK_REGIDS
	.align		4
        /*0028*/ 	.byte	0x04, 0x29
        /*002a*/ 	.short	(.L_4167 - .L_4166)


	//   ....[0]....
.L_4166:
        /*002c*/ 	.word	0xffffffff


	//   ....[1]....
        /*0030*/ 	.word	0xffffffff


	//   ....[2]....
        /*0034*/ 	.word	0xffffffff


	//   ....[3]....
        /*0038*/ 	.word	0xffffffff


	//   ....[4]....
        /*003c*/ 	.word	0xffffffff


	//   ....[5]....
        /*0040*/ 	.word	0xffffffff


	//   ....[6]....
        /*0044*/ 	.word	0xffffffff


	//   ....[7]....
        /*0048*/ 	.word	0xffffffff


	//   ....[8]....
        /*004c*/ 	.word	0xffffffff


	//   ....[9]....
        /*0050*/ 	.word	0xffffffff


	//----- nvinfo : EIATTR_COOP_GROUP_INSTR_OFFSETS
	.align		4
.L_4167:
        /*0054*/ 	.byte	0x04, 0x28
        /*0056*/ 	.short	(.L_4169 - .L_4168)


	//   ....[0]....
.L_4168:
        /*0058*/ 	.word	0x000017f0


	//   ....[1]....
        /*005c*/ 	.word	0x00001800


	//   ....[2]....
        /*0060*/ 	.word	0x00001830


	//   ....[3]....
        /*0064*/ 	.word	0x00001840


	//   ....[4]....
        /*0068*/ 	.word	0x00001870


	//   ....[5]....
        /*006c*/ 	.word	0x00001880


	//   ....[6]....
        /*0070*/ 	.word	0x000018b0


	//   ....[7]....
        /*0074*/ 	.word	0x000018c0


	//   ....[8]....
        /*0078*/ 	.word	0x00001900


	//   ....[9]....
        /*007c*/ 	.word	0x00001910


	//----- nvinfo : EIATTR_VRC_CTA_INIT_COUNT
	.align		4
.L_4169:
        /*0080*/ 	.byte	0x02, 0x4a
	.zero		1
	.zero		1


	//----- nvinfo : EIATTR_EXIT_INSTR_OFFSETS
	.align		4
        /*0084*/ 	.byte	0x04, 0x1c
        /*0086*/ 	.short	(.L_4171 - .L_4170)


	//   ....[0]....
.L_4170:
        /*0088*/ 	.word	0x00004c40


	//----- nvinfo : EIATTR_MAX_THREADS
	.align		4
.L_4171:
        /*008c*/ 	.byte	0x04, 0x05
        /*008e*/ 	.short	(.L_4173 - .L_4172)
.L_4172:
        /*0090*/ 	.word	0x00000080
        /*0094*/ 	.word	0x00000001
        /*0098*/ 	.word	0x00000001


	//----- nvinfo : EIATTR_CRS_STACK_SIZE
	.align		4
.L_4173:
        /*009c*/ 	.byte	0x04, 0x1e
        /*009e*/ 	.short	(.L_4175 - .L_4174)
.L_4174:
        /*00a0*/ 	.word	0x00000000


	//----- nvinfo : EIATTR_CBANK_PARAM_SIZE
	.align		4
.L_4175:
        /*00a4*/ 	.byte	0x03, 0x19
        /*00a6*/ 	.short	0x0128


	//----- nvinfo : EIATTR_PARAM_CBANK
	.align		4
        /*00a8*/ 	.byte	0x04, 0x0a
        /*00aa*/ 	.short	(.L_4177 - .L_4176)
	.align		4
.L_4176:
        /*00ac*/ 	.word	index@(.nv.constant0._ZN10layer_norm13ln_bwd_kernelINS_13Kernel_traitsI6__halfffffjLj4096ELj1ELj1ELj4ELj16ENS_18Kernel_traits_baseILj4096ES2_ffffjLj128EEEEELb0ELb0ELb0ELb1EEEvNS_9BwdParamsE)
        /*00b0*/ 	.short	0x0380
        /*00b2*/ 	.short	0x0128


	//----- nvinfo : EIATTR_SW_WAR
	.align		4
.L_4177:
        /*00b4*/ 	.byte	0x04, 0x36
        /*00b6*/ 	.short	(.L_4179 - .L_4178)
.L_4178:
        /*00b8*/ 	.word	0x00000008
.L_4179:


//--------------------- .nv.info._ZN10layer_norm13ln_bwd_kernelINS_13Kernel_traitsI6__halfffffjLj4096ELj1ELj1ELj4ELj16ENS_18Kernel_traits_baseILj4096ES2_ffffjLj128EEEEELb0ELb0ELb1ELb0EEEvNS_9BwdParamsE --------------------------
	.section	.nv.info._ZN10layer_norm13ln_bwd_kernelINS_13Kernel_traitsI6__halfffffjLj4096ELj1ELj1ELj4ELj16ENS_18Kernel_traits_baseILj4096ES2_ffffjLj128EEEEELb0ELb0ELb1ELb0EEEvNS_9BwdParamsE,"",@"SHT_CUDA_INFO"
	.sectionflags	@""
	.align	4


	//----- nvinfo : EIATTR_CUDA_API_VERSION
	.align		4
        /*0000*/ 	.byte	0x04, 0x37
        /*0002*/ 	.short	(.L_4181 - .L_4180)
.L_4180:
        /*0004*/ 	.word	0x00000082


	//----- nvinfo : EIATTR_KPARAM_INFO
	.align		4
.L_4181:
        /*0008*/ 	.byte	0x04, 0x17
        /*000a*/ 	.short	(.L_4183 - .L_4182)
.L_4182:
        /*000c*/ 	.word	0x00000000
        /*0010*/ 	.short	0x0000
        /*0012*/ 	.short	0x0000
        /*0014*/ 	.byte	0x00, 0xf0, 0xa1, 0x04


	//----- nvinfo : EIATTR_SPARSE_MMA_MASK
	.align		4
.L_4183:
        /*0018*/ 	.byte	0x03, 0x50
        /*001a*/ 	.short	0x0000


	//----- nvinfo : EIATTR_MAXREG_COUNT
	.align		4
        /*001c*/ 	.byte	0x03, 0x1b
        /*001e*/ 	.short	0x00ff


	//----- nvinfo : EIATTR_NUM_BARRIERS
	.align		4
        /*0020*/ 	.byte	0x02, 0x4c
        /*0022*/ 	.byte	0x01
	.zero		1


	//----- nvinfo : EIATTR_MERCURY_ISA_VERSION
	.align		4
        /*0024*/ 	.byte	0x03, 0x5f
        /*0026*/ 	.short	0x0101


	//----- nvinfo : EIATTR_COOP_GROUP_MASK_REGIDS
	.align		4
        /*0028*/ 	.byte	0x04, 0x29
        /*002a*/ 	.short	(.L_4185 - .L_4184)


	//   ....[0]....
.L_4184:
        /*002c*/ 	.word	0xffffffff


	//   ....[1]....
        /*0030*/ 	.word	0xffffffff


	//   ....[2]....
        /*0034*/ 	.word	0xffffffff


	//   ....[3]....
        /*0038*/ 	.word	0xffffffff


	//   ....[4]....
        /*003c*/ 	.word	0xffffffff


	//   ....[5]....
        /*0040*/ 	.word	0xffffffff


	//   ....[6]....
        /*0044*/ 	.word	0xffffffff


	//   ....[7]....
        /*0048*/ 	.word	0xffffffff


	//   ....[8]....
        /*004c*/ 	.word	0xffffffff


	//   ....[9]....
        /*0050*/ 	.word	0xffffffff


	//----- nvinfo : EIATTR_COOP_GROUP_INSTR_OFFSETS
	.align		4
.L_4185:
        /*0054*/ 	.byte	0x04, 0x28
        /*0056*/ 	.short	(.L_4187 - .L_4186)


	//   ....[0]....
.L_4186:
        /*0058*/ 	.word	0x000028c0


	//   ....[1]....
        /*005c*/ 	.word	0x000028f0


	//   ....[2]....
        /*0060*/ 	.word	0x00002920


	//   ....[3]....
        /*0064*/ 	.word	0x00002930


	//   ....[4]....
        /*0068*/ 	.word	0x00002960


	//   ....[5]....
        /*006c*/ 	.word	0x00002970


	//   ....[6]....
        /*0070*/ 	.word	0x000029a0


	//   ....[7]....
        /*0074*/ 	.word	0x000029b0


	//   ....[8]....
        /*0078*/ 	.word	0x000029e0


	//   ....[9]....
        /*007c*/ 	.word	0x000029f0


	//----- nvinfo : EIATTR_VRC_CTA_INIT_COUNT
	.align		4
.L_4187:
        /*0080*/ 	.byte	0x02, 0x4a
	.zero		1
	.zero		1


	//----- nvinfo : EIATTR_EXIT_INSTR_OFFSETS
	.align		4
        /*0084*/ 	.byte	0x04, 0x1c
        /*0086*/ 	.short	(.L_4189 - .L_4188)


	//   ....[0]....
.L_4188:
        /*0088*/ 	.word	0x00007250


	//   ....[1]....
        /*008c*/ 	.word	0x000072d0


	//----- nvinfo : EIATTR_MAX_THREADS
	.align		4
.L_4189:
        /*0090*/ 	.byte	0x04, 0x05
        /*0092*/ 	.short	(.L_4191 - .L_4190)
.L_4190:
        /*0094*/ 	.word	0x00000080
        /*0098*/ 	.word	0x00000001
        /*009c*/ 	.word	0x00000001


	//----- nvinfo : EIATTR_CRS_STACK_SIZE
	.align		4
.L_4191:
        /*00a0*/ 	.byte	0x04, 0x1e
        /*00a2*/ 	.short	(.L_4193 - .L_4192)
.L_4192:
        /*00a4*/ 	.word	0x00000000


	//----- nvinfo : EIATTR_CBANK_PARAM_SIZE
	.align		4
.L_4193:
        /*00a8*/ 	.byte	0x03, 0x19
        /*00aa*/ 	.short	0x0128


	//----- nvinfo : EIATTR_PARAM_CBANK
	.align		4
        /*00ac*/ 	.byte	0x04, 0x0a
        /*00ae*/ 	.short	(.L_4195 - .L_4194)
	.align		4
.L_4194:
        /*00b0*/ 	.word	index@(.nv.constant0._ZN10layer_norm13ln_bwd_kernelINS_13Kernel_traitsI6__halfffffjLj4096ELj1ELj1ELj4ELj16ENS_18Kernel_traits_baseILj4096ES2_ffffjLj128EEEEELb0ELb0ELb1ELb0EEEvNS_9BwdParamsE)
        /*00b4*/ 	.short	0x0380
        /*00b6*/ 	.short	0x0128


	//----- nvinfo : EIATTR_SW_WAR
	.align		4
.L_4195:
        /*00b8*/ 	.byte	0x04, 0x36
        /*00ba*/ 	.short	(.L_4197 - .L_4196)
.L_4196:
        /*00bc*/ 	.word	0x00000008
.L_4197:


//--------------------- .nv.info._ZN10layer_norm13ln_bwd_kernelINS_13Kernel_traitsI6__halfffffjLj4096ELj1ELj1ELj4ELj16ENS_18Kernel_traits_baseILj4096ES2_ffffjLj128EEEEELb0ELb0ELb1ELb1EEEvNS_9BwdParamsE --------------------------
	.section	.nv.info._ZN10layer_norm13ln_bwd_kernelINS_13Kernel_traitsI6__halfffffjLj4096ELj1ELj1ELj4ELj16ENS_18Kernel_traits_baseILj4096ES2_ffffjLj128EEEEELb0ELb0ELb1ELb1EEEvNS_9BwdParamsE,"",@"SHT_CUDA_INFO"
	.sectionflags	@""
	.align	4


	//----- nvinfo : EIATTR_CUDA_API_VERSION
	.align		4
        /*0000*/ 	.byte	0x04, 0x37
        /*0002*/ 	.short	(.L_4199 - .L_4198)
.L_4198:
        /*0004*/ 	.word	0x00000082


	//----- nvinfo : EIATTR_KPARAM_INFO
	.align		4
.L_4199:
        /*0008*/ 	.byte	0x04, 0x17
        /*000a*/ 	.short	(.L_4201 - .L_4200)
.L_4200:
        /*000c*/ 	.word	0x00000000
        /*0010*/ 	.short	0x0000
        /*0012*/ 	.short	0x0000
        /*0014*/ 	.byte	0x00, 0xf0, 0xa1, 0x04


	//----- nvinfo : EIATTR_SPARSE_MMA_MASK
	.align		4
.L_4201:
        /*0018*/ 	.byte	0x03, 0x50
        /*001a*/ 	.short	0x0000


	//----- nvinfo : EIATTR_MAXREG_COUNT
	.align		4
        /*001c*/ 	.byte	0x03, 0x1b
        /*001e*/ 	.short	0x00ff


	//----- nvinfo : EIATTR_NUM_BARRIERS
	.align		4
        /*0020*/ 	.byte	0x02, 0x4c
        /*0022*/ 	.byte	0x01
	.zero		1


	//----- nvinfo : EIATTR_MERCURY_ISA_VERSION
	.align		4
        /*0024*/ 	.byte	0x03, 0x5f
        /*0026*/ 	.short	0x0101


	//----- nvinfo : EIATTR_COOP_GROUP_MASK_REGIDS
	.align		4
        /*0028*/ 	.byte	0x04, 0x29
        /*002a*/ 	.short	(.L_4203 - .L_4202)


	//   ....[0]....
.L_4202:
        /*002c*/ 	.word	0xffffffff


	//   ....[1]....
        /*0030*/ 	.word	0xffffffff


	//   ....[2]....
        /*0034*/ 	.word	0xffffffff


	//   ....[3]....
        /*0038*/ 	.word	0xffffffff


	//   ....[4]....
        /*003c*/ 	.word	0xffffffff


	//   ....[5]....
        /*0040*/ 	.word	0xffffffff


	//   ....[6]....
        /*0044*/ 	.word	0xffffffff


	//   ....[7]....
        /*0048*/ 	.word	0xffffffff


	//   ....[8]....
        /*004c*/ 	.word	0xffffffff


	//   ....[9]....
        /*0050*/ 	.word	0xffffffff


	//----- nvinfo : EIATTR_COOP_GROUP_INSTR_OFFSETS
	.align		4
.L_4203:
        /*0054*/ 	.byte	0x04, 0x28
        /*0056*/ 	.short	(.L_4205 - .L_4204)


	//   ....[0]....
.L_4204:
        /*0058*/ 	.word	0x00001dd0


	//   ....[1]....
        /*005c*/ 	.word	0x00001df0


	//   ....[2]....
        /*0060*/ 	.word	0x00001e30


	//   ....[3]....
        /*0064*/ 	.word	0x00001e40


	//   ....[4]....
        /*0068*/ 	.word	0x00001e80


	//   ....[5]....
        /*006c*/ 	.word	0x00001e90


	//   ....[6]....
        /*0070*/ 	.word	0x00001ec0


	//   ....[7]....
        /*0074*/ 	.word	0x00001ed0


	//   ....[8]....
        /*0078*/ 	.word	0x00001f00


	//   ....[9]....
        /*007c*/ 	.word	0x00001f10


	//----- nvinfo : EIATTR_VRC_CTA_INIT_COUNT
	.align		4
.L_4205:
        /*0080*/ 	.byte	0x02, 0x4a
	.zero		1
	.zero		1


	//----- nvinfo : EIATTR_EXIT_INSTR_OFFSETS
	.align		4
        /*0084*/ 	.byte	0x04, 0x1c
        /*0086*/ 	.short	(.L_4207 - .L_4206)


	//   ....[0]....
.L_4206:
        /*0088*/ 	.word	0x00005cc0


	//----- nvinfo : EIATTR_MAX_THREADS
	.align		4
.L_4207:
        /*008c*/ 	.byte	0x04, 0x05
        /*008e*/ 	.short	(.L_4209 - .L_4208)
.L_4208:
        /*0090*/ 	.word	0x00000080
        /*0094*/ 	.word	0x00000001
        /*0098*/ 	.word	0x00000001


	//----- nvinfo : EIATTR_CRS_STACK_SIZE
	.align		4
.L_4209:
        /*009c*/ 	.byte	0x04, 0x1e
        /*009e*/ 	.short	(.L_4211 - .L_4210)
.L_4210:
        /*00a0*/ 	.word	0x00000000


	//----- nvinfo : EIATTR_CBANK_PARAM_SIZE
	.align		4
.L_4211:
        /*00a4*/ 	.byte	0x03, 0x19
        /*00a6*/ 	.short	0x0128


	//----- nvinfo : EIATTR_PARAM_CBANK
	.align		4
        /*00a8*/ 	.byte	0x04, 0x0a
        /*00aa*/ 	.short	(.L_4213 - .L_4212)
	.align		4
.L_4212:
        /*00ac*/ 	.word	index@(.nv.constant0._ZN10layer_norm13ln_bwd_kernelINS_13Kernel_traitsI6__halfffffjLj4096ELj1ELj1ELj4ELj16ENS_18Kernel_traits_baseILj4096ES2_ffffjLj128EEEEELb0ELb0ELb1ELb1EEEvNS_9BwdParamsE)
        /*00b0*/ 	.short	0x0380
        /*00b2*/ 	.short	0x0128


	//----- nvinfo : EIATTR_SW_WAR
	.align		4
.L_4213:
        /*00b4*/ 	.byte	0x04, 0x36
        /*00b6*/ 	.short	(.L_4215 - .L_4214)
.L_4214:
        /*00b8*/ 	.word	0x00000008
.L_4215:


//--------------------- .nv.info._ZN10layer_norm13ln_bwd_kernelINS_13Kernel_traitsI6__halfffffjLj4096ELj1ELj1ELj4ELj16ENS_18Kernel_traits_baseILj4096ES2_ffffjLj128EEEEELb0ELb1ELb0ELb0EEEvNS_9BwdParamsE --------------------------
	.section	.nv.info._ZN10layer_norm13ln_bwd_kernelINS_13Kernel_traitsI6__halfffffjLj4096ELj1ELj1ELj4ELj16ENS_18Kernel_traits_baseILj4096ES2_ffffjLj128EEEEELb0ELb1ELb0ELb0EEEvNS_9BwdParamsE,"",@"SHT_CUDA_INFO"
	.sectionflags	@""
	.align	4


	//----- nvinfo : EIATTR_CUDA_API_VERSION
	.align		4
        /*0000*/ 	.byte	0x04, 0x37
        /*0002*/ 	.short	(.L_4217 - .L_4216)
.L_4216:
        /*0004*/ 	.word	0x00000082


	//----- nvinfo : EIATTR_KPARAM_INFO
	.align		4
.L_4217:
        /*0008*/ 	.byte	0x04, 0x17
        /*000a*/ 	.short	(.L_4219 - .L_4218)
.L_4218:
        /*000c*/ 	.word	0x00000000
        /*0010*/ 	.short	0x0000
        /*0012*/ 	.short	0x0000
        /*0014*/ 	.byte	0x00, 0xf0, 0xa1, 0x04


	//----- nvinfo : EIATTR_SPARSE_MMA_MASK
	.align		4
.L_4219:
        /*0018*/ 	.byte	0x03, 0x50
        /*001a*/ 	.short	0x0000


	//----- nvinfo : EIATTR_MAXREG_COUNT
	.align		4
        /*001c*/ 	.byte	0x03, 0x1b
        /*001e*/ 	.short	0x00ff


	//----- nvinfo : EIATTR_NUM_BARRIERS
	.align		4
        /*0020*/ 	.byte	0x02, 0x4c
        /*0022*/ 	.byte	0x01
	.zero		1


	//----- nvinfo : EIATTR_MERCURY_ISA_VERSION
	.align		4
        /*0024*/ 	.byte	0x03, 0x5f
        /*0026*/ 	.short	0x0101


	//----- nvinfo : EIATTR_COOP_GROUP_MASK_REGIDS
	.align		4
        /*0028*/ 	.byte	0x04, 0x29
        /*002a*/ 	.short	(.L_4221 - .L_4220)


	//   ....[0]....
.L_4220:
        /*002c*/ 	.word	0xffffffff


	//   ....[1]....
        /*0030*/ 	.word	0xffffffff


	//   ....[2]....
        /*0034*/ 	.word	0xffffffff


	//   ....[3]....
        /*0038*/ 	.word	0xffffffff


	//   ....[4]....
        /*003c*/ 	.word	0xffffffff


	//   ....[5]....
        /*0040*/ 	.word	0xffffffff


	//   ....[6]....
        /*0044*/ 	.word	0xffffffff


	//   ....[7]....
        /*0048*/ 	.word	0xffffffff


	//   ....[8]....
        /*004c*/ 	.word	0xffffffff


	//   ....[9]....
        /*0050*/ 	.word	0xffffffff


	//----- nvinfo : EIATTR_COOP_GROUP_INSTR_OFFSETS
	.align		4
.L_4221:
        /*0054*/ 	.byte	0x04, 0x28
        /*0056*/ 	.short	(.L_4223 - .L_4222)


	//   ....[0]....
.L_4222:
        /*0058*/ 	.word	0x00002be0


	//   ....[1]....
        /*005c*/ 	.word	0x00002c10


	//   ....[2]....
        /*0060*/ 	.word	0x00002c40


	//   ....[3]....
        /*0064*/ 	.word	0x00002c50


	//   ....[4]....
        /*0068*/ 	.word	0x00002c80


	//   ....[5]....
        /*006c*/ 	.word	0x00002c90


	//   ....[6]....
        /*0070*/ 	.word	0x00002cc0


	//   ....[7]....
        /*0074*/ 	.word	0x00002cd0


	//   ....[8]....
        /*0078*/ 	.word	0x00002d00


	//   ....[9]....
        /*007c*/ 	.word	0x00002d10


	//----- nvinfo : EIATTR_VRC_CTA_INIT_COUNT
	.align		4
.L_4223:
        /*0080*/ 	.byte	0x02, 0x4a
	.zero		1
	.zero		1


	//----- nvinfo : EIATTR_EXIT_INSTR_OFFSETS
	.align		4
        /*0084*/ 	.byte	0x04, 0x1c
        /*0086*/ 	.short	(.L_4225 - .L_4224)


	//   ....[0]....
.L_4224:
        /*0088*/ 	.word	0x000086b0


	//   ....[1]....
        /*008c*/ 	.word	0x00008750


	//----- nvinfo : EIATTR_MAX_THREADS
	.align		4
.L_4225:
        /*0090*/ 	.byte	0x04, 0x05
        /*0092*/ 	.short	(.L_4227 - .L_4226)
.L_4226:
        /*0094*/ 	.word	0x00000080
        /*0098*/ 	.word	0x00000001
        /*009c*/ 	.word	0x00000001


	//----- nvinfo : EIATTR_CRS_STACK_SIZE
	.align		4
.L_4227:
        /*00a0*/ 	.byte	0x04, 0x1e
        /*00a2*/ 	.short	(.L_4229 - .L_4228)
.L_4228:
        /*00a4*/ 	.word	0x00000000


	//----- nvinfo : EIATTR_CBANK_PARAM_SIZE
	.align		4
.L_4229:
        /*00a8*/ 	.byte	0x03, 0x19
        /*00aa*/ 	.short	0x0128


	//----- nvinfo : EIATTR_PARAM_CBANK
	.align		4
        /*00ac*/ 	.byte	0x04, 0x0a
        /*00ae*/ 	.short	(.L_4231 - .L_4230)
	.align		4
.L_4230:
        /*00b0*/ 	.word	index@(.nv.constant0._ZN10layer_norm13ln_bwd_kernelINS_13Kernel_traitsI6__halfffffjLj4096ELj1ELj1ELj4ELj16ENS_18Kernel_traits_baseILj4096ES2_ffffjLj128EEEEELb0ELb1ELb0ELb0EEEvNS_9BwdParamsE)
        /*00b4*/ 	.short	0x0380
        /*00b6*/ 	.short	0x0128


	//----- nvinfo : EIATTR_SW_WAR
	.align		4
.L_4231:
        /*00b8*/ 	.byte	0x04, 0x36
        /*00ba*/ 	.short	(.L_4233 - .L_4232)
.L_4232:
        /*00bc*/ 	.word	0x00000008
.L_4233:


//--------------------- .nv.info._ZN10layer_norm13ln_bwd_kernelINS_13Kernel_traitsI6__halfffffjLj4096ELj1ELj1ELj4ELj16ENS_18Kernel_traits_baseILj4096ES2_ffffjLj128EEEEELb0ELb1ELb0ELb1EEEvNS_9BwdParamsE --------------------------
	.section	.nv.info._ZN10layer_norm13ln_bwd_kernelINS_13Kernel_traitsI6__halfffffjLj4096ELj1ELj1ELj4ELj16ENS_18Kernel_traits_baseILj4096ES2_ffffjLj128EEEEELb0ELb1ELb0ELb1EEEvNS_9BwdParamsE,"",@"SHT_CUDA_INFO"
	.sectionflags	@""
	.align	4


	//----- nvinfo : EIATTR_CUDA_API_VERSION
	.align		4
        /*0000*/ 	.byte	0x04, 0x37
        /*0002*/ 	.short	(.L_4235 - .L_4234)
.L_4234:
        /*0004*/ 	.word	0x00000082


	//----- nvinfo : EIATTR_KPARAM_INFO
	.align		4
.L_4235:
        /*0008*/ 	.byte	0x04, 0x17
        /*000a*/ 	.short	(.L_4237 - .L_4236)
.L_4236:
        /*000c*/ 	.word	0x00000000
        /*0010*/ 	.short	0x0000
        /*0012*/ 	.short	0x0000
        /*0014*/ 	.byte	0x00, 0xf0, 0xa1, 0x04


	//----- nvinfo : EIATTR_SPARSE_MMA_MASK
	.align		4
.L_4237:
        /*0018*/ 	.byte	0x03, 0x50
        /*001a*/ 	.short	0x0000


	//----- nvinfo : EIATTR_MAXREG_COUNT
	.align		4
        /*001c*/ 	.byte	0x03, 0x1b
        /*001e*/ 	.short	0x00ff


	//----- nvinfo : EIATTR_NUM_BARRIERS
	.align		4
        /*0020*/ 	.byte	0x02, 0x4c
        /*0022*/ 	.byte	0x01
	.zero		1


	//----- nvinfo : EIATTR_ANNOTATIONS
	.align		4
        /*0024*/ 	.byte	0x04, 0x55
        /*0026*/ 	.short	(.L_4239 - .L_4238)


	//   ....[0]....
.L_4238:
        /* <DEDUP_REMOVED lines=39> */


	//----- nvinfo : EIATTR_MERCURY_ISA_VERSION
	.align		4
.L_4239:
        /*0288*/ 	.byte	0x03, 0x5f
        /*028a*/ 	.short	0x0101


	//----- nvinfo : EIATTR_COOP_GROUP_MASK_REGIDS
	.align		4
        /*028c*/ 	.byte	0x04, 0x29
        /*028e*/ 	.short	(.L_4241 - .L_4240)


	//   ....[0]....
.L_4240:
        /*0290*/ 	.word	0xffffffff


	//   ....[1]....
        /*0294*/ 	.word	0xffffffff


	//   ....[2]....
        /*0298*/ 	.word	0xffffffff


	//   ....[3]....
        /*029c*/ 	.word	0xffffffff


	//   ....[4]....
        /*02a0*/ 	.word	0xffffffff


	//   ....[5]....
        /*02a4*/ 	.word	0xffffffff


	//   ....[6]....
        /*02a8*/ 	.word	0xffffffff


	//   ....[7]....
        /*02ac*/ 	.word	0xffffffff


	//   ....[8]....
        /*02b0*/ 	.word	0xffffffff


	//   ....[9]....
        /*02b4*/ 	.word	0xffffffff


	//----- nvinfo : EIATTR_COOP_GROUP_INSTR_OFFSETS
	.align		4
.L_4241:
        /*02b8*/ 	.byte	0x04, 0x28
        /*02ba*/ 	.short	(.L_4243 - .L_4242)


	//   ....[0]....
.L_4242:
        /*02bc*/ 	.word	0x00002340


	//   ....[1]....
        /*02c0*/ 	.word	0x000023b0


	//   ....[2]....
        /*02c4*/ 	.word	0x000023d0


	//   ....[3]....
        /*02c8*/ 	.word	0x000023f0


	//   ....[4]....
        /*02cc*/ 	.word	0x00002410


	//   ....[5]....
        /*02d0*/ 	.word	0x00002430


	//   ....[6]....
        /*02d4*/ 	.word	0x00002450


	//   ....[7]....
        /*02d8*/ 	.word	0x00002470


	//   ....[8]....
        /*02dc*/ 	.word	0x000024a0


	//   ....[9]....
        /*02e0*/ 	.word	0x000024d0


	//----- nvinfo : EIATTR_VRC_CTA_INIT_COUNT
	.align		4
.L_4243:
        /*02e4*/ 	.byte	0x02, 0x4a
	.zero		1
	.zero		1


	//----- nvinfo : EIATTR_EXIT_INSTR_OFFSETS
	.align		4
        /*02e8*/ 	.byte	0x04, 0x1c
        /*02ea*/ 	.short	(.L_4245 - .L_4244)


	//   ....[0]....
.L_4244:
        /*02ec*/ 	.word	0x00007cb0


	//----- nvinfo : EIATTR_MAX_THREADS
	.align		4
.L_4245:
        /*02f0*/ 	.byte	0x04, 0x05
        /*02f2*/ 	.short	(.L_4247 - .L_4246)
.L_4246:
        /*02f4*/ 	.word	0x00000080
        /*02f8*/ 	.word	0x00000001
        /*02fc*/ 	.word	0x00000001


	//----- nvinfo : EIATTR_CRS_STACK_SIZE
	.align		4
.L_4247:
        /*0300*/ 	.byte	0x04, 0x1e
        /*0302*/ 	.short	(.L_4249 - .L_4248)
.L_4248:
        /*0304*/ 	.word	0x00000000


	//----- nvinfo : EIATTR_CBANK_PARAM_SIZE
	.align		4
.L_4249:
        /*0308*/ 	.byte	0x03, 0x19
        /*030a*/ 	.short	0x0128


	//----- nvinfo : EIATTR_PARAM_CBANK
	.align		4
        /*030c*/ 	.byte	0x04, 0x0a
        /*030e*/ 	.short	(.L_4251 - .L_4250)
	.align		4
.L_4250:
        /*0310*/ 	.word	index@(.nv.constant0._ZN10layer_norm13ln_bwd_kernelINS_13Kernel_traitsI6__halfffffjLj4096ELj1ELj1ELj4ELj16ENS_18Kernel_traits_baseILj4096ES2_ffffjLj128EEEEELb0ELb1ELb0ELb1EEEvNS_9BwdParamsE)
        /*0314*/ 	.short	0x0380
        /*0316*/ 	.short	0x0128


	//----- nvinfo : EIATTR_SW_WAR
	.align		4
.L_4251:
        /*0318*/ 	.byte	0x04, 0x36
        /*031a*/ 	.short	(.L_4253 - .L_4252)
.L_4252:
        /*031c*/ 	.word	0x00000008
.L_4253:


//--------------------- .nv.info._ZN10layer_norm13ln_bwd_kernelINS_13Kernel_traitsI6__halfffffjLj4096ELj1ELj1ELj4ELj16ENS_18Kernel_traits_baseILj4096ES2_ffffjLj128EEEEELb0ELb1ELb1ELb0EEEvNS_9BwdParamsE --------------------------
	.section	.nv.info._ZN10layer_norm13ln_bwd_kernelINS_13Kernel_traitsI6__halfffffjLj4096ELj1ELj1ELj4ELj16ENS_18Kernel_traits_baseILj4096ES2_ffffjLj128EEEEELb0ELb1ELb1ELb0EEEvNS_9BwdParamsE,"",@"SHT_CUDA_INFO"
	.sectionflags	@""
	.align	4


	//----- nvinfo : EIATTR_CUDA_API_VERSION
	.align		4
        /*0000*/ 	.byte	0x04, 0x37
        /*0002*/ 	.short	(.L_4255 - .L_4254)
.L_4254:
        /*0004*/ 	.word	0x00000082


	//----- nvinfo : EIATTR_KPARAM_INFO
	.align		4
.L_4255:
        /*0008*/ 	.byte	0x04, 0x17
        /*000a*/ 	.short	(.L_4257 - .L_4256)
.L_4256:
        /*000c*/ 	.word	0x00000000
        /*0010*/ 	.short	0x0000
        /*0012*/ 	.short	0x0000
        /*0014*/ 	.byte	0x00, 0xf0, 0xa1, 0x04


	//----- nvinfo : EIATTR_SPARSE_MMA_MASK
	.align		4
.L_4257:
        /*0018*/ 	.byte	0x03, 0x50
        /*001a*/ 	.short	0x0000


	//----- nvinfo : EIATTR_MAXREG_COUNT
	.align		4
        /*001c*/ 	.byte	0x03, 0x1b
        /*001e*/ 	.short	0x00ff


	//----- nvinfo : EIATTR_NUM_BARRIERS
	.align		4
        /*0020*/ 	.byte	0x02, 0x4c
        /*0022*/ 	.byte	0x01
	.zero		1


	//----- nvinfo : EIATTR_ANNOTATIONS
	.align		4
        /*0024*/ 	.byte	0x04, 0x55
        /*0026*/ 	.short	(.L_4259 - .L_4258)


	//   ....[0]....
.L_4258:
        /* <DEDUP_REMOVED lines=11> */


	//----- nvinfo : EIATTR_MERCURY_ISA_VERSION
	.align		4
.L_4259:
        /*00c8*/ 	.byte	0x03, 0x5f
        /*00ca*/ 	.short	0x0101


	//----- nvinfo : EIATTR_COOP_GROUP_MASK_REGIDS
	.align		4
        /*00cc*/ 	.byte	0x04, 0x29
        /*00ce*/ 	.short	(.L_4261 - .L_4260)


	//   ....[0]....
.L_4260:
        /*00d0*/ 	.word	0xffffffff


	//   ....[1]....
        /*00d4*/ 	.word	0xffffffff


	//   ....[2]....
        /*00d8*/ 	.word	0xffffffff


	//   ....[3]....
        /*00dc*/ 	.word	0xffffffff


	//   ....[4]....
        /*00e0*/ 	.word	0xffffffff


	//   ....[5]....
        /*00e4*/ 	.word	0xffffffff


	//   ....[6]....
        /*00e8*/ 	.word	0xffffffff


	//   ....[7]....
        /*00ec*/ 	.word	0xffffffff


	//   ....[8]....
        /*00f0*/ 	.word	0xffffffff


	//   ....[9]....
        /*00f4*/ 	.word	0xffffffff


	//----- nvinfo : EIATTR_COOP_GROUP_INSTR_OFFSETS
	.align		4
.L_4261:
        /*00f8*/ 	.byte	0x04, 0x28
        /*00fa*/ 	.short	(.L_4263 - .L_4262)


	//   ....[0]....
.L_4262:
        /*00fc*/ 	.word	0x00003090


	//   ....[1]....
        /*0100*/ 	.word	0x000030b0


	//   ....[2]....
        /*0104*/ 	.word	0x000030f0


	//   ....[3]....
        /*0108*/ 	.word	0x00003100


	//   ....[4]....
        /*010c*/ 	.word	0x00003140


	//   ....[5]....
        /*0110*/ 	.word	0x00003150


	//   ....[6]....
        /*0114*/ 	.word	0x00003180


	//   ....[7]....
        /*0118*/ 	.word	0x00003190


	//   ....[8]....
        /*011c*/ 	.word	0x000031c0


	//   ....[9]....
        /*0120*/ 	.word	0x000031d0


	//----- nvinfo : EIATTR_VRC_CTA_INIT_COUNT
	.align		4
.L_4263:
        /*0124*/ 	.byte	0x02, 0x4a
	.zero		1
	.zero		1


	//----- nvinfo : EIATTR_EXIT_INSTR_OFFSETS
	.align		4
        /*0128*/ 	.byte	0x04, 0x1c
        /*012a*/ 	.short	(.L_4265 - .L_4264)


	//   ....[0]....
.L_4264:
        /*012c*/ 	.word	0x00009cd0


	//   ....[1]....
        /*0130*/ 	.word	0x00009d70


	//----- nvinfo : EIATTR_MAX_THREADS
	.align		4
.L_4265:
        /*0134*/ 	.byte	0x04, 0x05
        /*0136*/ 	.short	(.L_4267 - .L_4266)
.L_4266:
        /*0138*/ 	.word	0x00000080
        /*013c*/ 	.word	0x00000001
        /*0140*/ 	.word	0x00000001


	//----- nvinfo : EIATTR_CRS_STACK_SIZE
	.align		4
.L_4267:
        /*0144*/ 	.byte	0x04, 0x1e
        /*0146*/ 	.short	(.L_4269 - .L_4268)
.L_4268:
        /*0148*/ 	.word	0x00000000


	//----- nvinfo : EIATTR_CBANK_PARAM_SIZE
	.align		4
.L_4269:
        /*014c*/ 	.byte	0x03, 0x19
        /*014e*/ 	.short	0x0128


	//----- nvinfo : EIATTR_PARAM_CBANK
	.align		4
        /*0150*/ 	.byte	0x04, 0x0a
        /*0152*/ 	.short	(.L_4271 - .L_4270)
	.align		4
.L_4270:
        /*0154*/ 	.word	index@(.nv.constant0._ZN10layer_norm13ln_bwd_kernelINS_13Kernel_traitsI6__halfffffjLj4096ELj1ELj1ELj4ELj16ENS_18Kernel_traits_baseILj4096ES2_ffffjLj128EEEEELb0ELb1ELb1ELb0EEEvNS_9BwdParamsE)
        /*0158*/ 	.short	0x0380
        /*015a*/ 	.short	0x0128


	//----- nvinfo : EIATTR_SW_WAR
	.align		4
.L_4271:
        /*015c*/ 	.byte	0x04, 0x36
        /*015e*/ 	.short	(.L_4273 - .L_4272)
.L_4272:
        /*0160*/ 	.word	0x00000008
.L_4273:


//--------------------- .nv.info._ZN10layer_norm13ln_bwd_kernelINS_13Kernel_traitsI6__halfffffjLj4096ELj1ELj1ELj4ELj16ENS_18Kernel_traits_baseILj4096ES2_ffffjLj128EEEEELb0ELb1ELb1ELb1EEEvNS_9BwdParamsE --------------------------
	.section	.nv.info._ZN10layer_norm13ln_bwd_kernelINS_13Kernel_traitsI6__halfffffjLj4096ELj1ELj1ELj4ELj16ENS_18Kernel_traits_baseILj4096ES2_ffffjLj128EEEEELb0ELb1ELb1ELb1EEEvNS_9BwdParamsE,"",@"SHT_CUDA_INFO"
	.sectionflags	@""
	.align	4


	//----- nvinfo : EIATTR_CUDA_API_VERSION
	.align		4
        /*0000*/ 	.byte	0x04, 0x37
        /*0002*/ 	.short	(.L_4275 - .L_4274)
.L_4274:
        /*0004*/ 	.word	0x00000082


	//----- nvinfo : EIATTR_KPARAM_INFO
	.align		4
.L_4275:
        /*0008*/ 	.byte	0x04, 0x17
        /*000a*/ 	.short	(.L_4277 - .L_4276)
.L_4276:
        /*000c*/ 	.word	0x00000000
        /*0010*/ 	.short	0x0000
        /*0012*/ 	.short	0x0000
        /*0014*/ 	.byte	0x00, 0xf0, 0xa1, 0x04


	//----- nvinfo : EIATTR_SPARSE_MMA_MASK
	.align		4
.L_4277:
        /*0018*/ 	.byte	0x03, 0x50
        /*001a*/ 	.short	0x0000


	//----- nvinfo : EIATTR_MAXREG_COUNT
	.align		4
        /*001c*/ 	.byte	0x03, 0x1b
        /*001e*/ 	.short	0x00ff


	//----- nvinfo : EIATTR_NUM_BARRIERS
	.align		4
        /*0020*/ 	.byte	0x02, 0x4c
        /*0022*/ 	.byte	0x01
	.zero		1


	//----- nvinfo : EIATTR_MERCURY_ISA_VERSION
	.align		4
        /*0024*/ 	.byte	0x03, 0x5f
        /*0026*/ 	.short	0x0101


	//----- nvinfo : EIATTR_COOP_GROUP_MASK_REGIDS
	.align		4
        /*0028*/ 	.byte	0x04, 0x29
        /*002a*/ 	.short	(.L_4279 - .L_4278)


	//   ....[0]....
.L_4278:
        /*002c*/ 	.word	0xffffffff


	//   ....[1]....
        /*0030*/ 	.word	0xffffffff


	//   ....[2]....
        /*0034*/ 	.word	0xffffffff


	//   ....[3]....
        /*0038*/ 	.word	0xffffffff


	//   ....[4]....
        /*003c*/ 	.word	0xffffffff


	//   ....[5]....
        /*0040*/ 	.word	0xffffffff


	//   ....[6]....
        /*0044*/ 	.word	0xffffffff


	//   ....[7]....
        /*0048*/ 	.word	0xffffffff


	//   ....[8]....
        /*004c*/ 	.word	0xffffffff


	//   ....[9]....
        /*0050*/ 	.word	0xffffffff


	//----- nvinfo : EIATTR_COOP_GROUP_INSTR_OFFSETS
	.align		4
.L_4279:
        /*0054*/ 	.byte	0x04, 0x28
        /*0056*/ 	.short	(.L_4281 - .L_4280)


	//   ....[0]....
.L_4280:
        /*0058*/ 	.word	0x00002200


	//   ....[1]....
        /*005c*/ 	.word	0x00002220


	//   ....[2]....
        /*0060*/ 	.word	0x00002260


	//   ....[3]....
        /*0064*/ 	.word	0x00002270


	//   ....[4]....
        /*0068*/ 	.word	0x000022b0


	//   ....[5]....
        /*006c*/ 	.word	0x000022c0


	//   ....[6]....
        /*0070*/ 	.word	0x000022f0


	//   ....[7]....
        /*0074*/ 	.word	0x00002300


	//   ....[8]....
        /*0078*/ 	.word	0x00002330


	//   ....[9]....
        /*007c*/ 	.word	0x00002340


	//----- nvinfo : EIATTR_VRC_CTA_INIT_COUNT
	.align		4
.L_4281:
        /*0080*/ 	.byte	0x02, 0x4a
	.zero		1
	.zero		1


	//----- nvinfo : EIATTR_EXIT_INSTR_OFFSETS
	.align		4
        /*0084*/ 	.byte	0x04, 0x1c
        /*0086*/ 	.short	(.L_4283 - .L_4282)


	//   ....[0]....
.L_4282:
        /*0088*/ 	.word	0x00009090


	//----- nvinfo : EIATTR_MAX_THREADS
	.align		4
.L_4283:
        /*008c*/ 	.byte	0x04, 0x05
        /*008e*/ 	.short	(.L_4285 - .L_4284)
.L_4284:
        /*0090*/ 	.word	0x00000080
        /*0094*/ 	.word	0x00000001
        /*0098*/ 	.word	0x00000001


	//----- nvinfo : EIATTR_CRS_STACK_SIZE
	.align		4
.L_4285:
        /*009c*/ 	.byte	0x04, 0x1e
        /*009e*/ 	.short	(.L_4287 - .L_4286)
.L_4286:
        /*00a0*/ 	.word	0x00000000


	//----- nvinfo : EIATTR_CBANK_PARAM_SIZE
	.align		4
.L_4287:
        /*00a4*/ 	.byte	0x03, 0x19
        /*00a6*/ 	.short	0x0128


	//----- nvinfo : EIATTR_PARAM_CBANK
	.align		4
        /*00a8*/ 	.byte	0x04, 0x0a
        /*00aa*/ 	.short	(.L_4289 - .L_4288)
	.align		4
.L_4288:
        /*00ac*/ 	.word	index@(.nv.constant0._ZN10layer_norm13ln_bwd_kernelINS_13Kernel_traitsI6__halfffffjLj4096ELj1ELj1ELj4ELj16ENS_18Kernel_traits_baseILj4096ES2_ffffjLj128EEEEELb0ELb1ELb1ELb1EEEvNS_9BwdParamsE)
        /*00b0*/ 	.short	0x0380
        /*00b2*/ 	.short	0x0128


	//----- nvinfo : EIATTR_SW_WAR
	.align		4
.L_4289:
        /*00b4*/ 	.byte	0x04, 0x36
        /*00b6*/ 	.short	(.L_4291 - .L_4290)
.L_4290:
        /*00b8*/ 	.word	0x00000008
.L_4291:


//--------------------- .nv.info._ZN10layer_norm13ln_bwd_kernelINS_13Kernel_traitsI6__halfffffjLj4096ELj1ELj1ELj4ELj16ENS_18Kernel_traits_baseILj4096ES2_ffffjLj128EEEEELb1ELb0ELb0ELb0EEEvNS_9BwdParamsE --------------------------
	.section	.nv.info._ZN10layer_norm13ln_bwd_kernelINS_13Kernel_traitsI6__halfffffjLj4096ELj1ELj1ELj4ELj16ENS_18Kernel_traits_baseILj4096ES2_ffffjLj128EEEEELb1ELb0ELb0ELb0EEEvNS_9BwdParamsE,"",@"SHT_CUDA_INFO"
	.sectionflags	@""
	.align	4


	//----- nvinfo : EIATTR_CUDA_API_VERSION
	.align		4
        /*0000*/ 	.byte	0x04, 0x37
        /*0002*/ 	.short	(.L_4293 - .L_4292)
.L_4292:
        /*0004*/ 	.word	0x00000082


	//----- nvinfo : EIATTR_KPARAM_INFO
	.align		4
.L_4293:
        /*0008*/ 	.byte	0x04, 0x17
        /*000a*/ 	.short	(.L_4295 - .L_4294)
.L_4294:
        /*000c*/ 	.word	0x00000000
        /*0010*/ 	.short	0x0000
        /*0012*/ 	.short	0x0000
        /*0014*/ 	.byte	0x00, 0xf0, 0xa1, 0x04


	//----- nvinfo : EIATTR_SPARSE_MMA_MASK
	.align		4
.L_4295:
        /*0018*/ 	.byte	0x03, 0x50
        /*001a*/ 	.short	0x0000


	//----- nvinfo : EIATTR_MAXREG_COUNT
	.align		4
        /*001c*/ 	.byte	0x03, 0x1b
        /*001e*/ 	.short	0x00ff


	//----- nvinfo : EIATTR_NUM_BARRIERS
	.align		4
        /*0020*/ 	.byte	0x02, 0x4c
        /*0022*/ 	.byte	0x01
	.zero		1


	//----- nvinfo : EIATTR_MERCURY_ISA_VERSION
	.align		4
        /*0024*/ 	.byte	0x03, 0x5f
        /*0026*/ 	.short	0x0101


	//----- nvinfo : EIATTR_COOP_GROUP_MASK_REGIDS
	.align		4
        /*0028*/ 	.byte	0x04, 0x29
        /*002a*/ 	.short	(.L_4297 - .L_4296)


	//   ....[0]....
.L_4296:
        /*002c*/ 	.word	0xffffffff


	//   ....[1]....
        /*0030*/ 	.word	0xffffffff


	//   ....[2]....
        /*0034*/ 	.word	0xffffffff


	//   ....[3]....
        /*0038*/ 	.word	0xffffffff


	//   ....[4]....
        /*003c*/ 	.word	0xffffffff


	//   ....[5]....
        /*0040*/ 	.word	0xffffffff


	//   ....[6]....
        /*0044*/ 	.word	0xffffffff


	//   ....[7]....
        /*0048*/ 	.word	0xffffffff


	//   ....[8]....
        /*004c*/ 	.word	0xffffffff


	//   ....[9]....
        /*0050*/ 	.word	0xffffffff


	//----- nvinfo : EIATTR_COOP_GROUP_INSTR_OFFSETS
	.align		4
.L_4297:
        /*0054*/ 	.byte	0x04, 0x28
        /*0056*/ 	.short	(.L_4299 - .L_4298)


	//   ....[0]....
.L_4298:
        /*0058*/ 	.word	0x00002630


	//   ....[1]....
        /*005c*/ 	.word	0x000026b0


	//   ....[2]....
        /*0060*/ 	.word	0x00002700


	//   ....[3]....
        /*0064*/ 	.word	0x00002740


	//   ....[4]....
        /*0068*/ 	.word	0x00002760


	//   ....[5]....
        /*006c*/ 	.word	0x00002780


	//   ....[6]....
        /*0070*/ 	.word	0x000027a0


	//   ....[7]....
        /*0074*/ 	.word	0x000027c0


	//   ....[8]....
        /*0078*/ 	.word	0x000027e0


	//   ....[9]....
        /*007c*/ 	.word	0x00002800


	//----- nvinfo : EIATTR_VRC_CTA_INIT_COUNT
	.align		4
.L_4299:
        /*0080*/ 	.byte	0x02, 0x4a
	.zero		1
	.zero		1


	//----- nvinfo : EIATTR_EXIT_INSTR_OFFSETS
	.align		4
        /*0084*/ 	.byte	0x04, 0x1c
        /*0086*/ 	.short	(.L_4301 - .L_4300)


	//   ....[0]....
.L_4300:
        /*0088*/ 	.word	0x00007580


	//   ....[1]....
        /*008c*/ 	.word	0x00007600


	//----- nvinfo : EIATTR_MAX_THREADS
	.align		4
.L_4301:
        /*0090*/ 	.byte	0x04, 0x05
        /*0092*/ 	.short	(.L_4303 - .L_4302)
.L_4302:
        /*0094*/ 	.word	0x00000080
        /*0098*/ 	.word	0x00000001
        /*009c*/ 	.word	0x00000001


	//----- nvinfo : EIATTR_CRS_STACK_SIZE
	.align		4
.L_4303:
        /*00a0*/ 	.byte	0x04, 0x1e
        /*00a2*/ 	.short	(.L_4305 - .L_4304)
.L_4304:
        /*00a4*/ 	.word	0x00000000


	//----- nvinfo : EIATTR_CBANK_PARAM_SIZE
	.align		4
.L_4305:
        /*00a8*/ 	.byte	0x03, 0x19
        /*00aa*/ 	.short	0x0128


	//----- nvinfo : EIATTR_PARAM_CBANK
	.align		4
        /*00ac*/ 	.byte	0x04, 0x0a
        /*00ae*/ 	.short	(.L_4307 - .L_4306)
	.align		4
.L_4306:
        /*00b0*/ 	.word	index@(.nv.constant0._ZN10layer_norm13ln_bwd_kernelINS_13Kernel_traitsI6__halfffffjLj4096ELj1ELj1ELj4ELj16ENS_18Kernel_traits_baseILj4096ES2_ffffjLj128EEEEELb1ELb0ELb0ELb0EEEvNS_9BwdParamsE)
        /*00b4*/ 	.short	0x0380
        /*00b6*/ 	.short	0x0128


	//----- nvinfo : EIATTR_SW_WAR
	.align		4
.L_4307:
        /*00b8*/ 	.byte	0x04, 0x36
        /*00ba*/ 	.short	(.L_4309 - .L_4308)
.L_4308:
        /*00bc*/ 	.word	0x00000008
.L_4309:


//--------------------- .nv.info._ZN10layer_norm13ln_bwd_kernelINS_13Kernel_traitsI6__halfffffjLj4096ELj1ELj1ELj4ELj16ENS_18Kernel_traits_baseILj4096ES2_ffffjLj128EEEEELb1ELb0ELb0ELb1EEEvNS_9BwdParamsE --------------------------
	.section	.nv.info._ZN10layer_norm13ln_bwd_kernelINS_13Kernel_traitsI6__halfffffjLj4096ELj1ELj1ELj4ELj16ENS_18Kernel_traits_baseILj4096ES2_ffffjLj128EEEEELb1ELb0ELb0ELb1EEEvNS_9BwdParamsE,"",@"SHT_CUDA_INFO"
	.sectionflags	@""
	.align	4


	//----- nvinfo : EIATTR_CUDA_API_VERSION
	.align		4
        /*0000*/ 	.byte	0x04, 0x37
        /*0002*/ 	.short	(.L_4311 - .L_4310)
.L_4310:
        /*0004*/ 	.word	0x00000082


	//----- nvinfo : EIATTR_KPARAM_INFO
	.align		4
.L_4311:
        /*0008*/ 	.byte	0x04, 0x17
        /*000a*/ 	.short	(.L_4313 - .L_4312)
.L_4312:
        /*000c*/ 	.word	0x00000000
        /*0010*/ 	.short	0x0000
        /*0012*/ 	.short	0x0000
        /*0014*/ 	.byte	0x00, 0xf0, 0xa1, 0x04


	//----- nvinfo : EIATTR_SPARSE_MMA_MASK
	.align		4
.L_4313:
        /*0018*/ 	.byte	0x03, 0x50
        /*001a*/ 	.short	0x0000


	//----- nvinfo : EIATTR_MAXREG_COUNT
	.align		4
        /*001c*/ 	.byte	0x03, 0x1b
        /*001e*/ 	.short	0x00ff


	//----- nvinfo : EIATTR_NUM_BARRIERS
	.align		4
        /*0020*/ 	.byte	0x02, 0x4c
        /*0022*/ 	.byte	0x01
	.zero		1


	//----- nvinfo : EIATTR_ANNOTATIONS
	.align		4
        /*0024*/ 	.byte	0x04, 0x55
        /*0026*/ 	.short	(.L_4315 - .L_4314)


	//   ....[0]....
.L_4314:
        /*0028*/ 	.word	0x00000001
        /*002c*/ 	.byte	0x80, 0x06, 0x00, 0x00, 0x01, 0x00, 0x00, 0x00, 0x20, 0x09, 0x00, 0x00


	//----- nvinfo : EIATTR_MERCURY_ISA_VERSION
	.align		4
.L_4315:
        /*0038*/ 	.byte	0x03, 0x5f
        /*003a*/ 	.short	0x0101


	//----- nvinfo : EIATTR_COOP_GROUP_MASK_REGIDS
	.align		4
        /*003c*/ 	.byte	0x04, 0x29
        /*003e*/ 	.short	(.L_4317 - .L_4316)


	//   ....[0]....
.L_4316:
        /*0040*/ 	.word	0xffffffff


	//   ....[1]....
        /*0044*/ 	.word	0xffffffff


	//   ....[2]....
        /*0048*/ 	.word	0xffffffff


	//   ....[3]....
        /*004c*/ 	.word	0xffffffff


	//   ....[4]....
        /*0050*/ 	.word	0xffffffff


	//   ....[5]....
        /*0054*/ 	.word	0xffffffff


	//   ....[6]....
        /*0058*/ 	.word	0xffffffff


	//   ....[7]....
        /*005c*/ 	.word	0xffffffff


	//   ....[8]....
        /*0060*/ 	.word	0xffffffff


	//   ....[9]....
        /*0064*/ 	.word	0xffffffff


	//----- nvinfo : EIATTR_COOP_GROUP_INSTR_OFFSETS
	.align		4
.L_4317:
        /*0068*/ 	.byte	0x04, 0x28
        /*006a*/ 	.short	(.L_4319 - .L_4318)


	//   ....[0]....
.L_4318:
        /*006c*/ 	.word	0x00001660


	//   ....[1]....
        /*0070*/ 	.word	0x00001670


	//   ....[2]....
        /*0074*/ 	.word	0x000016a0


	//   ....[3]....
        /*0078*/ 	.word	0x000016b0


	//   ....[4]....
        /*007c*/ 	.word	0x000016e0


	//   ....[5]....
        /*0080*/ 	.word	0x000016f0


	//   ....[6]....
        /*0084*/ 	.word	0x00001740


	//   ....[7]....
        /*0088*/ 	.word	0x00001750


	//   ....[8]....
        /*008c*/ 	.word	0x000017c0


	//   ....[9]....
        /*0090*/ 	.word	0x000017f0


	//----- nvinfo : EIATTR_VRC_CTA_INIT_COUNT
	.align		4
.L_4319:
        /*0094*/ 	.byte	0x02, 0x4a
	.zero		1
	.zero		1


	//----- nvinfo : EIATTR_EXIT_INSTR_OFFSETS
	.align		4
        /*0098*/ 	.byte	0x04, 0x1c
        /*009a*/ 	.short	(.L_4321 - .L_4320)


	//   ....[0]....
.L_4320:
        /*009c*/ 	.word	0x00006580


	//----- nvinfo : EIATTR_MAX_THREADS
	.align		4
.L_4321:
        /*00a0*/ 	.byte	0x04, 0x05
        /*00a2*/ 	.short	(.L_4323 - .L_4322)
.L_4322:
        /*00a4*/ 	.word	0x00000080
        /*00a8*/ 	.word	0x00000001
        /*00ac*/ 	.word	0x00000001


	//----- nvinfo : EIATTR_CBANK_PARAM_SIZE
	.align		4
.L_4323:
        /*00b0*/ 	.byte	0x03, 0x19
        /*00b2*/ 	.short	0x0128


	//----- nvinfo : EIATTR_PARAM_CBANK
	.align		4
        /*00b4*/ 	.byte	0x04, 0x0a
        /*00b6*/ 	.short	(.L_4325 - .L_4324)
	.align		4
.L_4324:
        /*00b8*/ 	.word	index@(.nv.constant0._ZN10layer_norm13ln_bwd_kernelINS_13Kernel_traitsI6__halfffffjLj4096ELj1ELj1ELj4ELj16ENS_18Kernel_traits_baseILj4096ES2_ffffjLj128EEEEELb1ELb0ELb0ELb1EEEvNS_9BwdParamsE)
        /*00bc*/ 	.short	0x0380
        /*00be*/ 	.short	0x0128


	//----- nvinfo : EIATTR_SW_WAR
	.align		4
.L_4325:
        /*00c0*/ 	.byte	0x04, 0x36
        /*00c2*/ 	.short	(.L_4327 - .L_4326)
.L_4326:
        /*00c4*/ 	.word	0x00000008
.L_4327:


//--------------------- .nv.info._ZN10layer_norm22ln_bwd_finalize_kernelINS_22Kernel_traits_finalizeILj4096E6__halfffffjLb0ELj1024ELj4ENS_18Kernel_traits_baseILj4096ES2_ffffjLj1024EEEEELb0ELb0EEEvNS_9BwdParamsE --------------------------
	.section	.nv.info._ZN10layer_norm22ln_bwd_finalize_kernelINS_22Kernel_traits_finalizeILj4096E6__halfffffjLb0ELj1024ELj4ENS_18Kernel_traits_baseILj4096ES2_ffffjLj1024EEEEELb0ELb0EEEvNS_9BwdParamsE,"",@"SHT_CUDA_INFO"
	.sectionflags	@""
	.align	4


	//----- nvinfo : EIATTR_CUDA_API_VERSION
	.align		4
        /*0000*/ 	.byte	0x04, 0x37
        /*0002*/ 	.short	(.L_4329 - .L_4328)
.L_4328:
        /*0004*/ 	.word	0x00000082


	//----- nvinfo : EIATTR_KPARAM_INFO
	.align		4
.L_4329:
        /*0008*/ 	.byte	0x04, 0x17
        /*000a*/ 	.short	(.L_4331 - .L_4330)
.L_4330:
        /*000c*/ 	.word	0x00000000
        /*0010*/ 	.short	0x0000
        /*0012*/ 	.short	0x0000
        /*0014*/ 	.byte	0x00, 0xf0, 0xa1, 0x04


	//----- nvinfo : EIATTR_SPARSE_MMA_MASK
	.align		4
.L_4331:
        /*0018*/ 	.byte	0x03, 0x50
        /*001a*/ 	.short	0x0000


	//----- nvinfo : EIATTR_MAXREG_COUNT
	.align		4
        /*001c*/ 	.byte	0x03, 0x1b
        /*001e*/ 	.short	0x0040


	//----- nvinfo : EIATTR_NUM_BARRIERS
	.align		4
        /*0020*/ 	.byte	0x02, 0x4c
        /*0022*/ 	.byte	0x01
	.zero		1


	//----- nvinfo : EIATTR_MERCURY_ISA_VERSION
	.align		4
        /*0024*/ 	.byte	0x03, 0x5f
        /*0026*/ 	.short	0x0101


	//----- nvinfo : EIATTR_COOP_GROUP_MASK_REGIDS
	.align		4
        /*0028*/ 	.byte	0x04, 0x29
        /*002a*/ 	.short	(.L_4333 - .L_4332)


	//   ....[0]....
.L_4332:
        /*002c*/ 	.word	0xffffffff


	//   ....[1]....
        /*0030*/ 	.word	0xffffffff


	//   ....[2]....
        /*0034*/ 	.word	0xffffffff


	//   ....[3]....
        /*0038*/ 	.word	0xffffffff


	//   ....[4]....
        /*003c*/ 	.word	0xffffffff


	//   ....[5]....
        /*0040*/ 	.word	0xffffffff


	//   ....[6]....
        /*0044*/ 	.word	0xffffffff


	//   ....[7]....
        /*0048*/ 	.word	0xffffffff


	//   ....[8]....
        /*004c*/ 	.word	0xffffffff


	//   ....[9]....
        /*0050*/ 	.word	0xffffffff


	//----- nvinfo : EIATTR_COOP_GROUP_INSTR_OFFSETS
	.align		4
.L_4333:
        /*0054*/ 	.byte	0x04, 0x28
        /*0056*/ 	.short	(.L_4335 - .L_4334)


	//   ....[0]....
.L_4334:
        /*0058*/ 	.word	0x000015e0


	//   ....[1]....
        /*005c*/ 	.word	0x000015f0


	//   ....[2]....
        /*0060*/ 	.word	0x00001620


	//   ....[3]....
        /*0064*/ 	.word	0x00001630


	//   ....[4]....
        /*0068*/ 	.word	0x00001660


	//   ....[5]....
        /*006c*/ 	.word	0x00001670


	//   ....[6]....
        /*0070*/ 	.word	0x000016b0


	//   ....[7]....
        /*0074*/ 	.word	0x000016e0


	//   ....[8]....
        /*0078*/ 	.word	0x00001710


	//   ....[9]....
        /*007c*/ 	.word	0x00001720


	//----- nvinfo : EIATTR_VRC_CTA_INIT_COUNT
	.align		4
.L_4335:
        /*0080*/ 	.byte	0x02, 0x4a
	.zero		1
	.zero		1


	//----- nvinfo : EIATTR_EXIT_INSTR_OFFSETS
	.align		4
        /*0084*/ 	.byte	0x04, 0x1c
        /*0086*/ 	.short	(.L_4337 - .L_4336)


	//   ....[0]....
.L_4336:
        /*0088*/ 	.word	0x00000060


	//   ....[1]....
        /*008c*/ 	.word	0x00001780


	//   ....[2]....
        /*0090*/ 	.word	0x000017b0


	//   ....[3]....
        /*0094*/ 	.word	0x00001870


	//----- nvinfo : EIATTR_MAX_THREADS
	.align		4
.L_4337:
        /*0098*/ 	.byte	0x04, 0x05
        /*009a*/ 	.short	(.L_4339 - .L_4338)
.L_4338:
        /*009c*/ 	.word	0x00000400
        /*00a0*/ 	.word	0x00000001
        /*00a4*/ 	.word	0x00000001


	//----- nvinfo : EIATTR_CRS_STACK_SIZE
	.align		4
.L_4339:
        /*00a8*/ 	.byte	0x04, 0x1e
        /*00aa*/ 	.short	(.L_4341 - .L_4340)
.L_4340:
        /*00ac*/ 	.word	0x00000000


	//----- nvinfo : EIATTR_CBANK_PARAM_SIZE
	.align		4
.L_4341:
        /*00b0*/ 	.byte	0x03, 0x19
        /*00b2*/ 	.short	0x0128


	//----- nvinfo : EIATTR_PARAM_CBANK
	.align		4
        /*00b4*/ 	.byte	0x04, 0x0a
        /*00b6*/ 	.short	(.L_4343 - .L_4342)
	.align		4
.L_4342:
        /*00b8*/ 	.word	index@(.nv.constant0._ZN10layer_norm22ln_bwd_finalize_kernelINS_22Kernel_traits_finalizeILj4096E6__halfffffjLb0ELj1024ELj4ENS_18Kernel_traits_baseILj4096ES2_ffffjLj1024EEEEELb0ELb0EEEvNS_9BwdParamsE)
        /*00bc*/ 	.short	0x0380
        /*00be*/ 	.short	0x0128


	//----- nvinfo : EIATTR_SW_WAR
	.align		4
.L_4343:
        /*00c0*/ 	.byte	0x04, 0x36
        /*00c2*/ 	.short	(.L_4345 - .L_4344)
.L_4344:
        /*00c4*/ 	.word	0x00000008
.L_4345:


//--------------------- .nv.info._ZN10layer_norm13ln_bwd_kernelINS_13Kernel_traitsI6__halfffffjLj4096ELj1ELj1ELj4ELj16ENS_18Kernel_traits_baseILj4096ES2_ffffjLj128EEEEELb1ELb0ELb1ELb0EEEvNS_9BwdParamsE --------------------------
	.section	.nv.info._ZN10layer_norm13ln_bwd_kernelINS_13Kernel_traitsI6__halfffffjLj4096ELj1ELj1ELj4ELj16ENS_18Kernel_traits_baseILj4096ES2_ffffjLj128EEEEELb1ELb0ELb1ELb0EEEvNS_9BwdParamsE,"",@"SHT_CUDA_INFO"
	.sectionflags	@""
	.align	4


	//----- nvinfo : EIATTR_CUDA_API_VERSION
	.align		4
        /*0000*/ 	.byte	0x04, 0x37
        /*0002*/ 	.short	(.L_4347 - .L_4346)
.L_4346:
        /*0004*/ 	.word	0x00000082


	//----- nvinfo : EIATTR_KPARAM_INFO
	.align		4
.L_4347:
        /*0008*/ 	.byte	0x04, 0x17
        /*000a*/ 	.short	(.L_4349 - .L_4348)
.L_4348:
        /*000c*/ 	.word	0x00000000
        /*0010*/ 	.short	0x0000
        /*0012*/ 	.short	0x0000
        /*0014*/ 	.byte	0x00, 0xf0, 0xa1, 0x04


	//----- nvinfo : EIATTR_SPARSE_MMA_MASK
	.align		4
.L_4349:
        /*0018*/ 	.byte	0x03, 0x50
        /*001a*/ 	.short	0x0000


	//----- nvinfo : EIATTR_MAXREG_COUNT
	.align		4
        /*001c*/ 	.byte	0x03, 0x1b
        /*001e*/ 	.short	0x00ff


	//----- nvinfo : EIATTR_NUM_BARRIERS
	.align		4
        /*0020*/ 	.byte	0x02, 0x4c
        /*0022*/ 	.byte	0x01
	.zero		1


	//----- nvinfo : EIATTR_MERCURY_ISA_VERSION
	.align		4
        /*0024*/ 	.byte	0x03, 0x5f
        /*0026*/ 	.short	0x0101


	//----- nvinfo : EIATTR_COOP_GROUP_MASK_REGIDS
	.align		4
        /*0028*/ 	.byte	0x04, 0x29
        /*002a*/ 	.short	(.L_4351 - .L_4350)


	//   ....[0]....
.L_4350:
        /*002c*/ 	.word	0xffffffff


	//   ....[1]....
        /*0030*/ 	.word	0xffffffff


	//   ....[2]....
        /*0034*/ 	.word	0xffffffff


	//   ....[3]....
        /*0038*/ 	.word	0xffffffff


	//   ....[4]....
        /*003c*/ 	.word	0xffffffff


	//   ....[5]....
        /*0040*/ 	.word	0xffffffff


	//   ....[6]....
        /*0044*/ 	.word	0xffffffff


	//   ....[7]....
        /*0048*/ 	.word	0xffffffff


	//   ....[8]....
        /*004c*/ 	.word	0xffffffff


	//   ....[9]....
        /*0050*/ 	.word	0xffffffff


	//----- nvinfo : EIATTR_COOP_GROUP_INSTR_OFFSETS
	.align		4
.L_4351:
        /*0054*/ 	.byte	0x04, 0x28
        /*0056*/ 	.short	(.L_4353 - .L_4352)


	//   ....[0]....
.L_4352:
        /*0058*/ 	.word	0x000032b0


	//   ....[1]....
        /*005c*/ 	.word	0x000032e0


	//   ....[2]....
        /*0060*/ 	.word	0x00003310


	//   ....[3]....
        /*0064*/ 	.word	0x00003320


	//   ....[4]....
        /*0068*/ 	.word	0x00003350


	//   ....[5]....
        /*006c*/ 	.word	0x00003360


	//   ....[6]....
        /*0070*/ 	.word	0x00003390


	//   ....[7]....
        /*0074*/ 	.word	0x000033a0


	//   ....[8]....
        /*0078*/ 	.word	0x000033d0


	//   ....[9]....
        /*007c*/ 	.word	0x000033e0


	//----- nvinfo : EIATTR_VRC_CTA_INIT_COUNT
	.align		4
.L_4353:
        /*0080*/ 	.byte	0x02, 0x4a
	.zero		1
	.zero		1


	//----- nvinfo : EIATTR_EXIT_INSTR_OFFSETS
	.align		4
        /*0084*/ 	.byte	0x04, 0x1c
        /*0086*/ 	.short	(.L_4355 - .L_4354)


	//   ....[0]....
.L_4354:
        /*0088*/ 	.word	0x000092b0


	//   ....[1]....
        /*008c*/ 	.word	0x00009330


	//----- nvinfo : EIATTR_MAX_THREADS
	.align		4
.L_4355:
        /*0090*/ 	.byte	0x04, 0x05
        /*0092*/ 	.short	(.L_4357 - .L_4356)
.L_4356:
        /*0094*/ 	.word	0x00000080
        /*0098*/ 	.word	0x00000001
        /*009c*/ 	.word	0x00000001


	//----- nvinfo : EIATTR_CRS_STACK_SIZE
	.align		4
.L_4357:
        /*00a0*/ 	.byte	0x04, 0x1e
        /*00a2*/ 	.short	(.L_4359 - .L_4358)
.L_4358:
        /*00a4*/ 	.word	0x00000000


	//----- nvinfo : EIATTR_CBANK_PARAM_SIZE
	.align		4
.L_4359:
        /*00a8*/ 	.byte	0x03, 0x19
        /*00aa*/ 	.short	0x0128


	//----- nvinfo : EIATTR_PARAM_CBANK
	.align		4
        /*00ac*/ 	.byte	0x04, 0x0a
        /*00ae*/ 	.short	(.L_4361 - .L_4360)
	.align		4
.L_4360:
        /*00b0*/ 	.word	index@(.nv.constant0._ZN10layer_norm13ln_bwd_kernelINS_13Kernel_traitsI6__halfffffjLj4096ELj1ELj1ELj4ELj16ENS_18Kernel_traits_baseILj4096ES2_ffffjLj128EEEEELb1ELb0ELb1ELb0EEEvNS_9BwdParamsE)
        /*00b4*/ 	.short	0x0380
        /*00b6*/ 	.short	0x0128


	//----- nvinfo : EIATTR_SW_WAR
	.align		4
.L_4361:
        /*00b8*/ 	.byte	0x04, 0x36
        /*00ba*/ 	.short	(.L_4363 - .L_4362)
.L_4362:
        /*00bc*/ 	.word	0x00000008
.L_4363:


//--------------------- .nv.info._ZN10layer_norm22ln_bwd_finalize_kernelINS_22Kernel_traits_finalizeILj4096E6__halfffffjLb0ELj1024ELj4ENS_18Kernel_traits_baseILj4096ES2_ffffjLj1024EEEEELb0ELb1EEEvNS_9BwdParamsE --------------------------
	.section	.nv.info._ZN10layer_norm22ln_bwd_finalize_kernelINS_22Kernel_traits_finalizeILj4096E6__halfffffjLb0ELj1024ELj4ENS_18Kernel_traits_baseILj4096ES2_ffffjLj1024EEEEELb0ELb1EEEvNS_9BwdParamsE,"",@"SHT_CUDA_INFO"
	.sectionflags	@""
	.align	4


	//----- nvinfo : EIATTR_CUDA_API_VERSION
	.align		4
        /*0000*/ 	.byte	0x04, 0x37
        /*0002*/ 	.short	(.L_4365 - .L_4364)
.L_4364:
        /*0004*/ 	.word	0x00000082


	//----- nvinfo : EIATTR_KPARAM_INFO
	.align		4
.L_4365:
        /*0008*/ 	.byte	0x04, 0x17
        /*000a*/ 	.short	(.L_4367 - .L_4366)
.L_4366:
        /*000c*/ 	.word	0x00000000
        /*0010*/ 	.short	0x0000
        /*0012*/ 	.short	0x0000
        /*0014*/ 	.byte	0x00, 0xf0, 0xa1, 0x04


	//----- nvinfo : EIATTR_SPARSE_MMA_MASK
	.align		4
.L_4367:
        /*0018*/ 	.byte	0x03, 0x50
        /*001a*/ 	.short	0x0000


	//----- nvinfo : EIATTR_MAXREG_COUNT
	.align		4
        /*001c*/ 	.byte	0x03, 0x1b
        /*001e*/ 	.short	0x0040


	//----- nvinfo : EIATTR_NUM_BARRIERS
	.align		4
        /*0020*/ 	.byte	0x02, 0x4c
        /*0022*/ 	.byte	0x01
	.zero		1


	//----- nvinfo : EIATTR_MERCURY_ISA_VERSION
	.align		4
        /*0024*/ 	.byte	0x03, 0x5f
        /*0026*/ 	.short	0x0101


	//----- nvinfo : EIATTR_COOP_GROUP_MASK_REGIDS
	.align		4
        /*0028*/ 	.byte	0x04, 0x29
        /*002a*/ 	.short	(.L_4369 - .L_4368)


	//   ....[0]....
.L_4368:
        /*002c*/ 	.word	0xffffffff


	//   ....[1]....
        /*0030*/ 	.word	0xffffffff


	//   ....[2]....
        /*0034*/ 	.word	0xffffffff


	//   ....[3]....
        /*0038*/ 	.word	0xffffffff


	//   ....[4]....
        /*003c*/ 	.word	0xffffffff


	//   ....[5]....
        /*0040*/ 	.word	0xffffffff


	//   ....[6]....
        /*0044*/ 	.word	0xffffffff


	//   ....[7]....
        /*0048*/ 	.word	0xffffffff


	//   ....[8]....
        /*004c*/ 	.word	0xffffffff


	//   ....[9]....
        /*0050*/ 	.word	0xffffffff


	//----- nvinfo : EIATTR_COOP_GROUP_INSTR_OFFSETS
	.align		4
.L_4369:
        /*0054*/ 	.byte	0x04, 0x28
        /*0056*/ 	.short	(.L_4371 - .L_4370)


	//   ....[0]....
.L_4370:
        /*0058*/ 	.word	0x00001630


	//   ....[1]....
        /*005c*/ 	.word	0x00001640


	//   ....[2]....
        /*0060*/ 	.word	0x00001670


	//   ....[3]....
        /*0064*/ 	.word	0x00001680


	//   ....[4]....
        /*0068*/ 	.word	0x000016b0


	//   ....[5]....
        /*006c*/ 	.word	0x000016d0


	//   ....[6]....
        /*0070*/ 	.word	0x00001700


	//   ....[7]....
        /*0074*/ 	.word	0x00001710


	//   ....[8]....
        /*0078*/ 	.word	0x00001740


	//   ....[9]....
        /*007c*/ 	.word	0x00001750


	//----- nvinfo : EIATTR_VRC_CTA_INIT_COUNT
	.align		4
.L_4371:
        /*0080*/ 	.byte	0x02, 0x4a
	.zero		1
	.zero		1


	//----- nvinfo : EIATTR_EXIT_INSTR_OFFSETS
	.align		4
        /*0084*/ 	.byte	0x04, 0x1c
        /*0086*/ 	.short	(.L_4373 - .L_4372)


	//   ....[0]....
.L_4372:
        /*0088*/ 	.word	0x00000070


	//   ....[1]....
        /*008c*/ 	.word	0x000017b0


	//   ....[2]....
        /*0090*/ 	.word	0x00001880


	//----- nvinfo : EIATTR_MAX_THREADS
	.align		4
.L_4373:
        /*0094*/ 	.byte	0x04, 0x05
        /*0096*/ 	.short	(.L_4375 - .L_4374)
.L_4374:
        /*0098*/ 	.word	0x00000400
        /*009c*/ 	.word	0x00000001
        /*00a0*/ 	.word	0x00000001


	//----- nvinfo : EIATTR_CRS_STACK_SIZE
	.align		4
.L_4375:
        /*00a4*/ 	.byte	0x04, 0x1e
        /*00a6*/ 	.short	(.L_4377 - .L_4376)
.L_4376:
        /*00a8*/ 	.word	0x00000000


	//----- nvinfo : EIATTR_CBANK_PARAM_SIZE
	.align		4
.L_4377:
        /*00ac*/ 	.byte	0x03, 0x19
        /*00ae*/ 	.short	0x0128


	//----- nvinfo : EIATTR_PARAM_CBANK
	.align		4
        /*00b0*/ 	.byte	0x04, 0x0a
        /*00b2*/ 	.short	(.L_4379 - .L_4378)
	.align		4
.L_4378:
        /*00b4*/ 	.word	index@(.nv.constant0._ZN10layer_norm22ln_bwd_finalize_kernelINS_22Kernel_traits_finalizeILj4096E6__halfffffjLb0ELj1024ELj4ENS_18Kernel_traits_baseILj4096ES2_ffffjLj1024EEEEELb0ELb1EEEvNS_9BwdParamsE)
        /*00b8*/ 	.short	0x0380
        /*00ba*/ 	.short	0x0128


	//----- nvinfo : EIATTR_SW_WAR
	.align		4
.L_4379:
        /*00bc*/ 	.byte	0x04, 0x36
        /*00be*/ 	.short	(.L_4381 - .L_4380)
.L_4380:
        /*00c0*/ 	.word	0x00000008
.L_4381:


//--------------------- .nv.info._ZN10layer_norm13ln_bwd_kernelINS_13Kernel_traitsI6__halfffffjLj4096ELj1ELj1ELj4ELj16ENS_18Kernel_traits_baseILj4096ES2_ffffjLj128EEEEELb1ELb0ELb1ELb1EEEvNS_9BwdParamsE --------------------------
	.section	.nv.info._ZN10layer_norm13ln_bwd_kernelINS_13Kernel_traitsI6__halfffffjLj4096ELj1ELj1ELj4ELj16ENS_18Kernel_traits_baseILj4096ES2_ffffjLj128EEEEELb1ELb0ELb1ELb1EEEvNS_9BwdParamsE,"",@"SHT_CUDA_INFO"
	.sectionflags	@""
	.align	4


	//----- nvinfo : EIATTR_CUDA_API_VERSION
	.align		4
        /*0000*/ 	.byte	0x04, 0x37
        /*0002*/ 	.short	(.L_4383 - .L_4382)
.L_4382:
        /*0004*/ 	.word	0x00000082


	//----- nvinfo : EIATTR_KPARAM_INFO
	.align		4
.L_4383:
        /*0008*/ 	.byte	0x04, 0x17
        /*000a*/ 	.short	(.L_4385 - .L_4384)
.L_4384:
        /*000c*/ 	.word	0x00000000
        /*0010*/ 	.short	0x0000
        /*0012*/ 	.short	0x0000
        /*0014*/ 	.byte	0x00, 0xf0, 0xa1, 0x04


	//----- nvinfo : EIATTR_SPARSE_MMA_MASK
	.align		4
.L_4385:
        /*0018*/ 	.byte	0x03, 0x50
        /*001a*/ 	.short	0x0000


	//----- nvinfo : EIATTR_MAXREG_COUNT
	.align		4
        /*001c*/ 	.byte	0x03, 0x1b
        /*001e*/ 	.short	0x00ff


	//----- nvinfo : EIATTR_NUM_BARRIERS
	.align		4
        /*0020*/ 	.byte	0x02, 0x4c
        /*0022*/ 	.byte	0x01
	.zero		1


	//----- nvinfo : EIATTR_MERCURY_ISA_VERSION
	.align		4
        /*0024*/ 	.byte	0x03, 0x5f
        /*0026*/ 	.short	0x0101


	//----- nvinfo : EIATTR_COOP_GROUP_MASK_REGIDS
	.align		4
        /*0028*/ 	.byte	0x04, 0x29
        /*002a*/ 	.short	(.L_4387 - .L_4386)


	//   ....[0]....
.L_4386:
        /*002c*/ 	.word	0xffffffff


	//   ....[1]....
        /*0030*/ 	.word	0xffffffff


	//   ....[2]....
        /*0034*/ 	.word	0xffffffff


	//   ....[3]....
        /*0038*/ 	.word	0xffffffff


	//   ....[4]....
        /*003c*/ 	.word	0xffffffff


	//   ....[5]....
        /*0040*/ 	.word	0xffffffff


	//   ....[6]....
        /*0044*/ 	.word	0xffffffff


	//   ....[7]....
        /*0048*/ 	.word	0xffffffff


	//   ....[8]....
        /*004c*/ 	.word	0xffffffff


	//   ....[9]....
        /*0050*/ 	.word	0xffffffff


	//----- nvinfo : EIATTR_COOP_GROUP_INSTR_OFFSETS
	.align		4
.L_4387:
        /*0054*/ 	.byte	0x04, 0x28
        /*0056*/ 	.short	(.L_4389 - .L_4388)


	//   ....[0]....
.L_4388:
        /*0058*/ 	.word	0x000022d0


	//   ....[1]....
        /*005c*/ 	.word	0x000022f0


	//   ....[2]....
        /*0060*/ 	.word	0x00002320


	//   ....[3]....
        /*0064*/ 	.word	0x00002330


	//   ....[4]....
        /*0068*/ 	.word	0x00002370


	//   ....[5]....
        /*006c*/ 	.word	0x00002380


	//   ....[6]....
        /*0070*/ 	.word	0x000023c0


	//   ....[7]....
        /*0074*/ 	.word	0x000023d0


	//   ....[8]....
        /*0078*/ 	.word	0x00002400


	//   ....[9]....
        /*007c*/ 	.word	0x00002410


	//----- nvinfo : EIATTR_VRC_CTA_INIT_COUNT
	.align		4
.L_4389:
        /*0080*/ 	.byte	0x02, 0x4a
	.zero		1
	.zero		1


	//----- nvinfo : EIATTR_EXIT_INSTR_OFFSETS
	.align		4
        /*0084*/ 	.byte	0x04, 0x1c
        /*0086*/ 	.short	(.L_4391 - .L_4390)


	//   ....[0]....
.L_4390:
        /*0088*/ 	.word	0x00008280


	//----- nvinfo : EIATTR_MAX_THREADS
	.align		4
.L_4391:
        /*008c*/ 	.byte	0x04, 0x05
        /*008e*/ 	.short	(.L_4393 - .L_4392)
.L_4392:
        /*0090*/ 	.word	0x00000080
        /*0094*/ 	.word	0x00000001
        /*0098*/ 	.word	0x00000001


	//----- nvinfo : EIATTR_CRS_STACK_SIZE
	.align		4
.L_4393:
        /*009c*/ 	.byte	0x04, 0x1e
        /*009e*/ 	.short	(.L_4395 - .L_4394)
.L_4394:
        /*00a0*/ 	.word	0x00000000


	//----- nvinfo : EIATTR_CBANK_PARAM_SIZE
	.align		4
.L_4395:
        /*00a4*/ 	.byte	0x03, 0x19
        /*00a6*/ 	.short	0x0128


	//----- nvinfo : EIATTR_PARAM_CBANK
	.align		4
        /*00a8*/ 	.byte	0x04, 0x0a
        /*00aa*/ 	.short	(.L_4397 - .L_4396)
	.align		4
.L_4396:
        /*00ac*/ 	.word	index@(.nv.constant0._ZN10layer_norm13ln_bwd_kernelINS_13Kernel_traitsI6__halfffffjLj4096ELj1ELj1ELj4ELj16ENS_18Kernel_traits_baseILj4096ES2_ffffjLj128EEEEELb1ELb0ELb1ELb1EEEvNS_9BwdParamsE)
        /*00b0*/ 	.short	0x0380
        /*00b2*/ 	.short	0x0128


	//----- nvinfo : EIATTR_SW_WAR
	.align		4
.L_4397:
        /*00b4*/ 	.byte	0x04, 0x36
        /*00b6*/ 	.short	(.L_4399 - .L_4398)
.L_4398:
        /*00b8*/ 	.word	0x00000008
.L_4399:


//--------------------- .nv.info._ZN10layer_norm13ln_bwd_kernelINS_13Kernel_traitsI6__halfffffjLj4096ELj1ELj1ELj4ELj16ENS_18Kernel_traits_baseILj4096ES2_ffffjLj128EEEEELb1ELb1ELb0ELb0EEEvNS_9BwdParamsE --------------------------
	.section	.nv.info._ZN10layer_norm13ln_bwd_kernelINS_13Kernel_traitsI6__halfffffjLj4096ELj1ELj1ELj4ELj16ENS_18Kernel_traits_baseILj4096ES2_ffffjLj128EEEEELb1ELb1ELb0ELb0EEEvNS_9BwdParamsE,"",@"SHT_CUDA_INFO"
	.sectionflags	@""
	.align	4


	//----- nvinfo : EIATTR_CUDA_API_VERSION
	.align		4
        /*0000*/ 	.byte	0x04, 0x37
        /*0002*/ 	.short	(.L_4401 - .L_4400)
.L_4400:
        /*0004*/ 	.word	0x00000082


	//----- nvinfo : EIATTR_KPARAM_INFO
	.align		4
.L_4401:
        /*0008*/ 	.byte	0x04, 0x17
        /*000a*/ 	.short	(.L_4403 - .L_4402)
.L_4402:
        /*000c*/ 	.word	0x00000000
        /*0010*/ 	.short	0x0000
        /*0012*/ 	.short	0x0000
        /*0014*/ 	.byte	0x00, 0xf0, 0xa1, 0x04


	//----- nvinfo : EIATTR_SPARSE_MMA_MASK
	.align		4
.L_4403:
        /*0018*/ 	.byte	0x03, 0x50
        /*001a*/ 	.short	0x0000


	//----- nvinfo : EIATTR_MAXREG_COUNT
	.align		4
        /*001c*/ 	.byte	0x03, 0x1b
        /*001e*/ 	.short	0x00ff


	//----- nvinfo : EIATTR_NUM_BARRIERS
	.align		4
        /*0020*/ 	.byte	0x02, 0x4c
        /*0022*/ 	.byte	0x01
	.zero		1


	//----- nvinfo : EIATTR_ANNOTATIONS
	.align		4
        /*0024*/ 	.byte	0x04, 0x55
        /*0026*/ 	.short	(.L_4405 - .L_4404)


	//   ....[0]....
.L_4404:
        /*0028*/ 	.word	0x00000001
        /*002c*/ 	.byte	0x90, 0x08, 0x00, 0x00, 0x01, 0x00, 0x00, 0x00, 0xd0, 0x08, 0x00, 0x00, 0x01, 0x00, 0x00, 0x00
        /*003c*/ 	.byte	0x90, 0x14, 0x00, 0x00, 0x01, 0x00, 0x00, 0x00, 0xa0, 0x14, 0x00, 0x00


	//----- nvinfo : EIATTR_MERCURY_ISA_VERSION
	.align		4
.L_4405:
        /*0048*/ 	.byte	0x03, 0x5f
        /*004a*/ 	.short	0x0101


	//----- nvinfo : EIATTR_COOP_GROUP_MASK_REGIDS
	.align		4
        /*004c*/ 	.byte	0x04, 0x29
        /*004e*/ 	.short	(.L_4407 - .L_4406)


	//   ....[0]....
.L_4406:
        /*0050*/ 	.word	0xffffffff


	//   ....[1]....
        /*0054*/ 	.word	0xffffffff


	//   ....[2]....
        /*0058*/ 	.word	0xffffffff


	//   ....[3]....
        /*005c*/ 	.word	0xffffffff


	//   ....[4]....
        /*0060*/ 	.word	0xffffffff


	//   ....[5]....
        /*0064*/ 	.word	0xffffffff


	//   ....[6]....
        /*0068*/ 	.word	0xffffffff


	//   ....[7]....
        /*006c*/ 	.word	0xffffffff


	//   ....[8]....
        /*0070*/ 	.word	0xffffffff


	//   ....[9]....
        /*0074*/ 	.word	0xffffffff


	//----- nvinfo : EIATTR_COOP_GROUP_INSTR_OFFSETS
	.align		4
.L_4407:
        /*0078*/ 	.byte	0x04, 0x28
        /*007a*/ 	.short	(.L_4409 - .L_4408)


	//   ....[0]....
.L_4408:
        /*007c*/ 	.word	0x00002db0


	//   ....[1]....
        /*0080*/ 	.word	0x00002dd0


	//   ....[2]....
        /*0084*/ 	.word	0x00002e10


	//   ....[3]....
        /*0088*/ 	.word	0x00002e20


	//   ....[4]....
        /*008c*/ 	.word	0x00002e60


	//   ....[5]....
        /*0090*/ 	.word	0x00002e70


	//   ....[6]....
        /*0094*/ 	.word	0x00002ea0


	//   ....[7]....
        /*0098*/ 	.word	0x00002eb0


	//   ....[8]....
        /*009c*/ 	.word	0x00002ee0


	//   ....[9]....
        /*00a0*/ 	.word	0x00002ef0


	//----- nvinfo : EIATTR_VRC_CTA_INIT_COUNT
	.align		4
.L_4409:
        /*00a4*/ 	.byte	0x02, 0x4a
	.zero		1
	.zero		1


	//----- nvinfo : EIATTR_EXIT_INSTR_OFFSETS
	.align		4
        /*00a8*/ 	.byte	0x04, 0x1c
        /*00aa*/ 	.short	(.L_4411 - .L_4410)


	//   ....[0]....
.L_4410:
        /*00ac*/ 	.word	0x0000b610


	//   ....[1]....
        /*00b0*/ 	.word	0x0000b6b0


	//----- nvinfo : EIATTR_MAX_THREADS
	.align		4
.L_4411:
        /*00b4*/ 	.byte	0x04, 0x05
        /*00b6*/ 	.short	(.L_4413 - .L_4412)
.L_4412:
        /*00b8*/ 	.word	0x00000080
        /*00bc*/ 	.word	0x00000001
        /*00c0*/ 	.word	0x00000001


	//----- nvinfo : EIATTR_CRS_STACK_SIZE
	.align		4
.L_4413:
        /*00c4*/ 	.byte	0x04, 0x1e
        /*00c6*/ 	.short	(.L_4415 - .L_4414)
.L_4414:
        /*00c8*/ 	.word	0x00000000


	//----- nvinfo : EIATTR_CBANK_PARAM_SIZE
	.align		4
.L_4415:
        /*00cc*/ 	.byte	0x03, 0x19
        /*00ce*/ 	.short	0x0128


	//----- nvinfo : EIATTR_PARAM_CBANK
	.align		4
        /*00d0*/ 	.byte	0x04, 0x0a
        /*00d2*/ 	.short	(.L_4417 - .L_4416)
	.align		4
.L_4416:
        /*00d4*/ 	.word	index@(.nv.constant0._ZN10layer_norm13ln_bwd_kernelINS_13Kernel_traitsI6__halfffffjLj4096ELj1ELj1ELj4ELj16ENS_18Kernel_traits_baseILj4096ES2_ffffjLj128EEEEELb1ELb1ELb0ELb0EEEvNS_9BwdParamsE)
        /*00d8*/ 	.short	0x0380
        /*00da*/ 	.short	0x0128


	//----- nvinfo : EIATTR_SW_WAR
	.align		4
.L_4417:
        /*00dc*/ 	.byte	0x04, 0x36
        /*00de*/ 	.short	(.L_4419 - .L_4418)
.L_4418:
        /*00e0*/ 	.word	0x00000008
.L_4419:


//--------------------- .nv.info._ZN10layer_norm13ln_bwd_kernelINS_13Kernel_traitsI6__halfffffjLj4096ELj1ELj1ELj4ELj16ENS_18Kernel_traits_baseILj4096ES2_ffffjLj128EEEEELb1ELb1ELb0ELb1EEEvNS_9BwdParamsE --------------------------
	.section	.nv.info._ZN10layer_norm13ln_bwd_kernelINS_13Kernel_traitsI6__halfffffjLj4096ELj1ELj1ELj4ELj16ENS_18Kernel_traits_baseILj4096ES2_ffffjLj128EEEEELb1ELb1ELb0ELb1EEEvNS_9BwdParamsE,"",@"SHT_CUDA_INFO"
	.sectionflags	@""
	.align	4


	//----- nvinfo : EIATTR_CUDA_API_VERSION
	.align		4
        /*0000*/ 	.byte	0x04, 0x37
        /*0002*/ 	.short	(.L_4421 - .L_4420)
.L_4420:
        /*0004*/ 	.word	0x00000082


	//----- nvinfo : EIATTR_KPARAM_INFO
	.align		4
.L_4421:
        /*0008*/ 	.byte	0x04, 0x17
        /*000a*/ 	.short	(.L_4423 - .L_4422)
.L_4422:
        /*000c*/ 	.word	0x00000000
        /*0010*/ 	.short	0x0000
        /*0012*/ 	.short	0x0000
        /*0014*/ 	.byte	0x00, 0xf0, 0xa1, 0x04


	//----- nvinfo : EIATTR_SPARSE_MMA_MASK
	.align		4
.L_4423:
        /*0018*/ 	.byte	0x03, 0x50
        /*001a*/ 	.short	0x0000


	//----- nvinfo : EIATTR_MAXREG_COUNT
	.align		4
        /*001c*/ 	.byte	0x03, 0x1b
        /*001e*/ 	.short	0x00ff


	//----- nvinfo : EIATTR_NUM_BARRIERS
	.align		4
        /*0020*/ 	.byte	0x02, 0x4c
        /*0022*/ 	.byte	0x01
	.zero		1


	//----- nvinfo : EIATTR_ANNOTATIONS
	.align		4
        /*0024*/ 	.byte	0x04, 0x55
        /*0026*/ 	.short	(.L_4425 - .L_4424)


	//   ....[0]....
.L_4424:
        /* <DEDUP_REMOVED lines=33> */


	//----- nvinfo : EIATTR_MERCURY_ISA_VERSION
	.align		4
.L_4425:
        /*0228*/ 	.byte	0x03, 0x5f
        /*022a*/ 	.short	0x0101


	//----- nvinfo : EIATTR_COOP_GROUP_MASK_REGIDS
	.align		4
        /*022c*/ 	.byte	0x04, 0x29
        /*022e*/ 	.short	(.L_4427 - .L_4426)


	//   ....[0]....
.L_4426:
        /*0230*/ 	.word	0xffffffff


	//   ....[1]....
        /*0234*/ 	.word	0xffffffff


	//   ....[2]....
        /*0238*/ 	.word	0xffffffff


	//   ....[3]....
        /*023c*/ 	.word	0xffffffff


	//   ....[4]....
        /*0240*/ 	.word	0xffffffff


	//   ....[5]....
        /*0244*/ 	.word	0xffffffff


	//   ....[6]....
        /*0248*/ 	.word	0xffffffff


	//   ....[7]....
        /*024c*/ 	.word	0xffffffff


	//   ....[8]....
        /*0250*/ 	.word	0xffffffff


	//   ....[9]....
        /*0254*/ 	.word	0xffffffff


	//----- nvinfo : EIATTR_COOP_GROUP_INSTR_OFFSETS
	.align		4
.L_4427:
        /*0258*/ 	.byte	0x04, 0x28
        /*025a*/ 	.short	(.L_4429 - .L_4428)


	//   ....[0]....
.L_4428:
        /*025c*/ 	.word	0x000021e0


	//   ....[1]....
        /*0260*/ 	.word	0x00002250


	//   ....[2]....
        /*0264*/ 	.word	0x00002270


	//   ....[3]....
        /*0268*/ 	.word	0x00002290


	//   ....[4]....
        /*026c*/ 	.word	0x000022b0


	//   ....[5]....
        /*0270*/ 	.word	0x000022d0


	//   ....[6]....
        /*0274*/ 	.word	0x000022f0


	//   ....[7]....
        /*0278*/ 	.word	0x00002310


	//   ....[8]....
        /*027c*/ 	.word	0x00002330


	//   ....[9]....
        /*0280*/ 	.word	0x00002370


	//----- nvinfo : EIATTR_VRC_CTA_INIT_COUNT
	.align		4
.L_4429:
        /*0284*/ 	.byte	0x02, 0x4a
	.zero		1
	.zero		1


	//----- nvinfo : EIATTR_EXIT_INSTR_OFFSETS
	.align		4
        /*0288*/ 	.byte	0x04, 0x1c
        /*028a*/ 	.short	(.L_4431 - .L_4430)


	//   ....[0]....
.L_4430:
        /*028c*/ 	.word	0x0000a050


	//----- nvinfo : EIATTR_MAX_THREADS
	.align		4
.L_4431:
        /*0290*/ 	.byte	0x04, 0x05
        /*0292*/ 	.short	(.L_4433 - .L_4432)
.L_4432:
        /*0294*/ 	.word	0x00000080
        /*0298*/ 	.word	0x00000001
        /*029c*/ 	.word	0x00000001


	//----- nvinfo : EIATTR_CRS_STACK_SIZE
	.align		4
.L_4433:
        /*02a0*/ 	.byte	0x04, 0x1e
        /*02a2*/ 	.short	(.L_4435 - .L_4434)
.L_4434:
        /*02a4*/ 	.word	0x00000000


	//----- nvinfo : EIATTR_CBANK_PARAM_SIZE
	.align		4
.L_4435:
        /*02a8*/ 	.byte	0x03, 0x19
        /*02aa*/ 	.short	0x0128


	//----- nvinfo : EIATTR_PARAM_CBANK
	.align		4
        /*02ac*/ 	.byte	0x04, 0x0a
        /*02ae*/ 	.short	(.L_4437 - .L_4436)
	.align		4
.L_4436:
        /*02b0*/ 	.word	index@(.nv.constant0._ZN10layer_norm13ln_bwd_kernelINS_13Kernel_traitsI6__halfffffjLj4096ELj1ELj1ELj4ELj16ENS_18Kernel_traits_baseILj4096ES2_ffffjLj128EEEEELb1ELb1ELb0ELb1EEEvNS_9BwdParamsE)
        /*02b4*/ 	.short	0x0380
        /*02b6*/ 	.short	0x0128


	//----- nvinfo : EIATTR_SW_WAR
	.align		4
.L_4437:
        /*02b8*/ 	.byte	0x04, 0x36
        /*02ba*/ 	.short	(.L_4439 - .L_4438)
.L_4438:
        /*02bc*/ 	.word	0x00000008
.L_4439:


//--------------------- .nv.info._ZN10layer_norm22ln_bwd_finalize_kernelINS_22Kernel_traits_finalizeILj4096E6__halfffffjLb1ELj1024ELj4ENS_18Kernel_traits_baseILj4096ES2_ffffjLj1024EEEEELb1ELb0EEEvNS_9BwdParamsE --------------------------
	.section	.nv.info._ZN10layer_norm22ln_bwd_finalize_kernelINS_22Kernel_traits_finalizeILj4096E6__halfffffjLb1ELj1024ELj4ENS_18Kernel_traits_baseILj4096ES2_ffffjLj1024EEEEELb1ELb0EEEvNS_9BwdParamsE,"",@"SHT_CUDA_INFO"
	.sectionflags	@""
	.align	4


	//----- nvinfo : EIATTR_CUDA_API_VERSION
	.align		4
        /*0000*/ 	.byte	0x04, 0x37
        /*0002*/ 	.short	(.L_4441 - .L_4440)
.L_4440:
        /*0004*/ 	.word	0x00000082


	//----- nvinfo : EIATTR_KPARAM_INFO
	.align		4
.L_4441:
        /*0008*/ 	.byte	0x04, 0x17
        /*000a*/ 	.short	(.L_4443 - .L_4442)
.L_4442:
        /*000c*/ 	.word	0x00000000
        /*0010*/ 	.short	0x0000
        /*0012*/ 	.short	0x0000
        /*0014*/ 	.byte	0x00, 0xf0, 0xa1, 0x04


	//----- nvinfo : EIATTR_SPARSE_MMA_MASK
	.align		4
.L_4443:
        /*0018*/ 	.byte	0x03, 0x50
        /*001a*/ 	.short	0x0000


	//----- nvinfo : EIATTR_MAXREG_COUNT
	.align		4
        /*001c*/ 	.byte	0x03, 0x1b
        /*001e*/ 	.short	0x0040


	//----- nvinfo : EIATTR_NUM_BARRIERS
	.align		4
        /*0020*/ 	.byte	0x02, 0x4c
        /*0022*/ 	.byte	0x01
	.zero		1


	//----- nvinfo : EIATTR_MERCURY_ISA_VERSION
	.align		4
        /*0024*/ 	.byte	0x03, 0x5f
        /*0026*/ 	.short	0x0101


	//----- nvinfo : EIATTR_COOP_GROUP_MASK_REGIDS
	.align		4
        /*0028*/ 	.byte	0x04, 0x29
        /*002a*/ 	.short	(.L_4445 - .L_4444)


	//   ....[0]....
.L_4444:
        /*002c*/ 	.word	0xffffffff


	//   ....[1]....
        /*0030*/ 	.word	0xffffffff


	//   ....[2]....
        /*0034*/ 	.word	0xffffffff


	//   ....[3]....
        /*0038*/ 	.word	0xffffffff


	//   ....[4]....
        /*003c*/ 	.word	0xffffffff


	//   ....[5]....
        /*0040*/ 	.word	0xffffffff


	//   ....[6]....
        /*0044*/ 	.word	0xffffffff


	//   ....[7]....
        /*0048*/ 	.word	0xffffffff


	//   ....[8]....
        /*004c*/ 	.word	0xffffffff


	//   ....[9]....
        /*0050*/ 	.word	0xffffffff


	//   ....[10]....
        /*0054*/ 	.word	0xffffffff


	//   ....[11]....
        /*0058*/ 	.word	0xffffffff


	//   ....[12]....
        /*005c*/ 	.word	0xffffffff


	//   ....[13]....
        /*0060*/ 	.word	0xffffffff


	//   ....[14]....
        /*0064*/ 	.word	0xffffffff


	//----- nvinfo : EIATTR_COOP_GROUP_INSTR_OFFSETS
	.align		4
.L_4445:
        /*0068*/ 	.byte	0x04, 0x28
        /*006a*/ 	.short	(.L_4447 - .L_4446)


	//   ....[0]....
.L_4446:
        /*006c*/ 	.word	0x00001060


	//   ....[1]....
        /*0070*/ 	.word	0x00001070


	//   ....[2]....
        /*0074*/ 	.word	0x00001080


	//   ....[3]....
        /*0078*/ 	.word	0x000010b0


	//   ....[4]....
        /*007c*/ 	.word	0x000010d0


	//   ....[5]....
        /*0080*/ 	.word	0x000010e0


	//   ....[6]....
        /*0084*/ 	.word	0x00001110


	//   ....[7]....
        /*0088*/ 	.word	0x00001130


	//   ....[8]....
        /*008c*/ 	.word	0x00001140


	//   ....[9]....
        /*0090*/ 	.word	0x00001180


	//   ....[10]....
        /*0094*/ 	.word	0x000011b0


	//   ....[11]....
        /*0098*/ 	.word	0x000011c0


	//   ....[12]....
        /*009c*/ 	.word	0x00001200


	//   ....[13]....
        /*00a0*/ 	.word	0x00001220


	//   ....[14]....
        /*00a4*/ 	.word	0x00001230


	//----- nvinfo : EIATTR_VRC_CTA_INIT_COUNT
	.align		4
.L_4447:
        /*00a8*/ 	.byte	0x02, 0x4a
	.zero		1
	.zero		1


	//----- nvinfo : EIATTR_EXIT_INSTR_OFFSETS
	.align		4
        /*00ac*/ 	.byte	0x04, 0x1c
        /*00ae*/ 	.short	(.L_4449 - .L_4448)


	//   ....[0]....
.L_4448:
        /*00b0*/ 	.word	0x00000060


	//   ....[1]....
        /*00b4*/ 	.word	0x000012b0


	//   ....[2]....
        /*00b8*/ 	.word	0x000012e0


	//   ....[3]....
        /*00bc*/ 	.word	0x000013f0


	//----- nvinfo : EIATTR_MAX_THREADS
	.align		4
.L_4449:
        /*00c0*/ 	.byte	0x04, 0x05
        /*00c2*/ 	.short	(.L_4451 - .L_4450)
.L_4450:
        /*00c4*/ 	.word	0x00000400
        /*00c8*/ 	.word	0x00000001
        /*00cc*/ 	.word	0x00000001


	//----- nvinfo : EIATTR_CRS_STACK_SIZE
	.align		4
.L_4451:
        /*00d0*/ 	.byte	0x04, 0x1e
        /*00d2*/ 	.short	(.L_4453 - .L_4452)
.L_4452:
        /*00d4*/ 	.word	0x00000000


	//----- nvinfo : EIATTR_CBANK_PARAM_SIZE
	.align		4
.L_4453:
        /*00d8*/ 	.byte	0x03, 0x19
        /*00da*/ 	.short	0x0128


	//----- nvinfo : EIATTR_PARAM_CBANK
	.align		4
        /*00dc*/ 	.byte	0x04, 0x0a
        /*00de*/ 	.short	(.L_4455 - .L_4454)
	.align		4
.L_4454:
        /*00e0*/ 	.word	index@(.nv.constant0._ZN10layer_norm22ln_bwd_finalize_kernelINS_22Kernel_traits_finalizeILj4096E6__halfffffjLb1ELj1024ELj4ENS_18Kernel_traits_baseILj4096ES2_ffffjLj1024EEEEELb1ELb0EEEvNS_9BwdParamsE)
        /*00e4*/ 	.short	0x0380
        /*00e6*/ 	.short	0x0128


	//----- nvinfo : EIATTR_SW_WAR
	.align		4
.L_4455:
        /*00e8*/ 	.byte	0x04, 0x36
        /*00ea*/ 	.short	(.L_4457 - .L_4456)
.L_4456:
        /*00ec*/ 	.word	0x00000008
.L_4457:


//--------------------- .nv.info._ZN10layer_norm13ln_bwd_kernelINS_13Kernel_traitsI6__halfffffjLj4096ELj1ELj1ELj4ELj16ENS_18Kernel_traits_baseILj4096ES2_ffffjLj128EEEEELb1ELb1ELb1ELb0EEEvNS_9BwdParamsE --------------------------
	.section	.nv.info._ZN10layer_norm13ln_bwd_kernelINS_13Kernel_traitsI6__halfffffjLj4096ELj1ELj1ELj4ELj16ENS_18Kernel_traits_baseILj4096ES2_ffffjLj128EEEEELb1ELb1ELb1ELb0EEEvNS_9BwdParamsE,"",@"SHT_CUDA_INFO"
	.sectionflags	@""
	.align	4


	//----- nvinfo : EIATTR_CUDA_API_VERSION
	.align		4
        /*0000*/ 	.byte	0x04, 0x37
        /*0002*/ 	.short	(.L_4459 - .L_4458)
.L_4458:
        /*0004*/ 	.word	0x00000082


	//----- nvinfo : EIATTR_KPARAM_INFO
	.align		4
.L_4459:
        /*0008*/ 	.byte	0x04, 0x17
        /*000a*/ 	.short	(.L_4461 - .L_4460)
.L_4460:
        /*000c*/ 	.word	0x00000000
        /*0010*/ 	.short	0x0000
        /*0012*/ 	.short	0x0000
        /*0014*/ 	.byte	0x00, 0xf0, 0xa1, 0x04


	//----- nvinfo : EIATTR_SPARSE_MMA_MASK
	.align		4
.L_4461:
        /*0018*/ 	.byte	0x03, 0x50
        /*001a*/ 	.short	0x0000


	//----- nvinfo : EIATTR_MAXREG_COUNT
	.align		4
        /*001c*/ 	.byte	0x03, 0x1b
        /*001e*/ 	.short	0x00ff


	//----- nvinfo : EIATTR_NUM_BARRIERS
	.align		4
        /*0020*/ 	.byte	0x02, 0x4c
        /*0022*/ 	.byte	0x01
	.zero		1


	//----- nvinfo : EIATTR_ANNOTATIONS
	.align		4
        /*0024*/ 	.byte	0x04, 0x55
        /*0026*/ 	.short	(.L_4463 - .L_4462)


	//   ....[0]....
.L_4462:
        /* <DEDUP_REMOVED lines=21> */


	//----- nvinfo : EIATTR_MERCURY_ISA_VERSION
	.align		4
.L_4463:
        /*0168*/ 	.byte	0x03, 0x5f
        /*016a*/ 	.short	0x0101


	//----- nvinfo : EIATTR_COOP_GROUP_MASK_REGIDS
	.align		4
        /*016c*/ 	.byte	0x04, 0x29
        /*016e*/ 	.short	(.L_4465 - .L_4464)


	//   ....[0]....
.L_4464:
        /*0170*/ 	.word	0xffffffff


	//   ....[1]....
        /*0174*/ 	.word	0xffffffff


	//   ....[2]....
        /*0178*/ 	.word	0xffffffff


	//   ....[3]....
        /*017c*/ 	.word	0xffffffff


	//   ....[4]....
        /*0180*/ 	.word	0xffffffff


	//   ....[5]....
        /*0184*/ 	.word	0xffffffff


	//   ....[6]....
        /*0188*/ 	.word	0xffffffff


	//   ....[7]....
        /*018c*/ 	.word	0xffffffff


	//   ....[8]....
        /*0190*/ 	.word	0xffffffff


	//   ....[9]....
        /*0194*/ 	.word	0xffffffff


	//----- nvinfo : EIATTR_COOP_GROUP_INSTR_OFFSETS
	.align		4
.L_4465:
        /*0198*/ 	.byte	0x04, 0x28
        /*019a*/ 	.short	(.L_4467 - .L_4466)


	//   ....[0]....
.L_4466:
        /*019c*/ 	.word	0x00003a40


	//   ....[1]....
        /*01a0*/ 	.word	0x00003a80


	//   ....[2]....
        /*01a4*/ 	.word	0x00003ab0


	//   ....[3]....
        /*01a8*/ 	.word	0x00003ad0


	//   ....[4]....
        /*01ac*/ 	.word	0x00003af0


	//   ....[5]....
        /*01b0*/ 	.word	0x00003b10


	//   ....[6]....
        /*01b4*/ 	.word	0x00003b30


	//   ....[7]....
        /*01b8*/ 	.word	0x00003b40


	//   ....[8]....
        /*01bc*/ 	.word	0x00003b70


	//   ....[9]....
        /*01c0*/ 	.word	0x00003b90


	//----- nvinfo : EIATTR_VRC_CTA_INIT_COUNT
	.align		4
.L_4467:
        /*01c4*/ 	.byte	0x02, 0x4a
	.zero		1
	.zero		1


	//----- nvinfo : EIATTR_EXIT_INSTR_OFFSETS
	.align		4
        /*01c8*/ 	.byte	0x04, 0x1c
        /*01ca*/ 	.short	(.L_4469 - .L_4468)


	//   ....[0]....
.L_4468:
        /*01cc*/ 	.word	0x0000ee30


	//   ....[1]....
        /*01d0*/ 	.word	0x0000eed0


	//----- nvinfo : EIATTR_MAX_THREADS
	.align		4
.L_4469:
        /*01d4*/ 	.byte	0x04, 0x05
        /*01d6*/ 	.short	(.L_4471 - .L_4470)
.L_4470:
        /*01d8*/ 	.word	0x00000080
        /*01dc*/ 	.word	0x00000001
        /*01e0*/ 	.word	0x00000001


	//----- nvinfo : EIATTR_CRS_STACK_SIZE
	.align		4
.L_4471:
        /*01e4*/ 	.byte	0x04, 0x1e
        /*01e6*/ 	.short	(.L_4473 - .L_4472)
.L_4472:
        /*01e8*/ 	.word	0x00000000


	//----- nvinfo : EIATTR_CBANK_PARAM_SIZE
	.align		4
.L_4473:
        /*01ec*/ 	.byte	0x03, 0x19
        /*01ee*/ 	.short	0x0128


	//----- nvinfo : EIATTR_PARAM_CBANK
	.align		4
        /*01f0*/ 	.byte	0x04, 0x0a
        /*01f2*/ 	.short	(.L_4475 - .L_4474)
	.align		4
.L_4474:
        /*01f4*/ 	.word	index@(.nv.constant0._ZN10layer_norm13ln_bwd_kernelINS_13Kernel_traitsI6__halfffffjLj4096ELj1ELj1ELj4ELj16ENS_18Kernel_traits_baseILj4096ES2_ffffjLj128EEEEELb1ELb1ELb1ELb0EEEvNS_9BwdParamsE)
        /*01f8*/ 	.short	0x0380
        /*01fa*/ 	.short	0x0128


	//----- nvinfo : EIATTR_SW_WAR
	.align		4
.L_4475:
        /*01fc*/ 	.byte	0x04, 0x36
        /*01fe*/ 	.short	(.L_4477 - .L_4476)
.L_4476:
        /*0200*/ 	.word	0x00000008
.L_4477:


//--------------------- .nv.info._ZN10layer_norm22ln_bwd_finalize_kernelINS_22Kernel_traits_finalizeILj4096E6__halfffffjLb1ELj1024ELj4ENS_18Kernel_traits_baseILj4096ES2_ffffjLj1024EEEEELb1ELb1EEEvNS_9BwdParamsE --------------------------
	.section	.nv.info._ZN10layer_norm22ln_bwd_finalize_kernelINS_22Kernel_traits_finalizeILj4096E6__halfffffjLb1ELj1024ELj4ENS_18Kernel_traits_baseILj4096ES2_ffffjLj1024EEEEELb1ELb1EEEvNS_9BwdParamsE,"",@"SHT_CUDA_INFO"
	.sectionflags	@""
	.align	4


	//----- nvinfo : EIATTR_CUDA_API_VERSION
	.align		4
        /*0000*/ 	.byte	0x04, 0x37
        /*0002*/ 	.short	(.L_4479 - .L_4478)
.L_4478:
        /*0004*/ 	.word	0x00000082


	//----- nvinfo : EIATTR_KPARAM_INFO
	.align		4
.L_4479:
        /*0008*/ 	.byte	0x04, 0x17
        /*000a*/ 	.short	(.L_4481 - .L_4480)
.L_4480:
        /*000c*/ 	.word	0x00000000
        /*0010*/ 	.short	0x0000
        /*0012*/ 	.short	0x0000
        /*0014*/ 	.byte	0x00, 0xf0, 0xa1, 0x04


	//----- nvinfo : EIATTR_SPARSE_MMA_MASK
	.align		4
.L_4481:
        /*0018*/ 	.byte	0x03, 0x50
        /*001a*/ 	.short	0x0000


	//----- nvinfo : EIATTR_MAXREG_COUNT
	.align		4
        /*001c*/ 	.byte	0x03, 0x1b
        /*001e*/ 	.short	0x0040


	//----- nvinfo : EIATTR_NUM_BARRIERS
	.align		4
        /*0020*/ 	.byte	0x02, 0x4c
        /*0022*/ 	.byte	0x01
	.zero		1


	//----- nvinfo : EIATTR_MERCURY_ISA_VERSION
	.align		4
        /*0024*/ 	.byte	0x03, 0x5f
        /*0026*/ 	.short	0x0101


	//----- nvinfo : EIATTR_COOP_GROUP_MASK_REGIDS
	.align		4
        /*0028*/ 	.byte	0x04, 0x29
        /*002a*/ 	.short	(.L_4483 - .L_4482)


	//   ....[0]....
.L_4482:
        /*002c*/ 	.word	0xffffffff


	//   ....[1]....
        /*0030*/ 	.word	0xffffffff


	//   ....[2]....
        /*0034*/ 	.word	0xffffffff


	//   ....[3]....
        /*0038*/ 	.word	0xffffffff


	//   ....[4]....
        /*003c*/ 	.word	0xffffffff


	//   ....[5]....
        /*0040*/ 	.word	0xffffffff


	//   ....[6]....
        /*0044*/ 	.word	0xffffffff


	//   ....[7]....
        /*0048*/ 	.word	0xffffffff


	//   ....[8]....
        /*004c*/ 	.word	0xffffffff


	//   ....[9]....
        /*0050*/ 	.word	0xffffffff


	//   ....[10]....
        /*0054*/ 	.word	0xffffffff


	//   ....[11]....
        /*0058*/ 	.word	0xffffffff


	//   ....[12]....
        /*005c*/ 	.word	0xffffffff


	//   ....[13]....
        /*0060*/ 	.word	0xffffffff


	//   ....[14]....
        /*0064*/ 	.word	0xffffffff


	//----- nvinfo : EIATTR_COOP_GROUP_INSTR_OFFSETS
	.align		4
.L_4483:
        /*0068*/ 	.byte	0x04, 0x28
        /*006a*/ 	.short	(.L_4485 - .L_4484)


	//   ....[0]....
.L_4484:
        /*006c*/ 	.word	0x00001070


	//   ....[1]....
        /*0070*/ 	.word	0x00001080


	//   ....[2]....
        /*0074*/ 	.word	0x00001090


	//   ....[3]....
        /*0078*/ 	.word	0x000010c0


	//   ....[4]....
        /*007c*/ 	.word	0x000010e0


	//   ....[5]....
        /*0080*/ 	.word	0x000010f0


	//   ....[6]....
        /*0084*/ 	.word	0x00001120


	//   ....[7]....
        /*0088*/ 	.word	0x00001140


	//   ....[8]....
        /*008c*/ 	.word	0x00001150


	//   ....[9]....
        /*0090*/ 	.word	0x00001180


	//   ....[10]....
        /*0094*/ 	.word	0x000011a0


	//   ....[11]....
        /*0098*/ 	.word	0x000011b0


	//   ....[12]....
        /*009c*/ 	.word	0x000011f0


	//   ....[13]....
        /*00a0*/ 	.word	0x00001210


	//   ....[14]....
        /*00a4*/ 	.word	0x00001220


	//----- nvinfo : EIATTR_VRC_CTA_INIT_COUNT
	.align		4
.L_4485:
        /*00a8*/ 	.byte	0x02, 0x4a
	.zero		1
	.zero		1


	//----- nvinfo : EIATTR_EXIT_INSTR_OFFSETS
	.align		4
        /*00ac*/ 	.byte	0x04, 0x1c
        /*00ae*/ 	.short	(.L_4487 - .L_4486)


	//   ....[0]....
.L_4486:
        /*00b0*/ 	.word	0x00000060


	//   ....[1]....
        /*00b4*/ 	.word	0x000012a0


	//   ....[2]....
        /*00b8*/ 	.word	0x000013c0


	//----- nvinfo : EIATTR_MAX_THREADS
	.align		4
.L_4487:
        /*00bc*/ 	.byte	0x04, 0x05
        /*00be*/ 	.short	(.L_4489 - .L_4488)
.L_4488:
        /*00c0*/ 	.word	0x00000400
        /*00c4*/ 	.word	0x00000001
        /*00c8*/ 	.word	0x00000001


	//----- nvinfo : EIATTR_CRS_STACK_SIZE
	.align		4
.L_4489:
        /*00cc*/ 	.byte	0x04, 0x1e
        /*00ce*/ 	.short	(.L_4491 - .L_4490)
.L_4490:
        /*00d0*/ 	.word	0x00000000


	//----- nvinfo : EIATTR_CBANK_PARAM_SIZE
	.align		4
.L_4491:
        /*00d4*/ 	.byte	0x03, 0x19
        /*00d6*/ 	.short	0x0128


	//----- nvinfo : EIATTR_PARAM_CBANK
	.align		4
        /*00d8*/ 	.byte	0x04, 0x0a
        /*00da*/ 	.short	(.L_4493 - .L_4492)
	.align		4
.L_4492:
        /*00dc*/ 	.word	index@(.nv.constant0._ZN10layer_norm22ln_bwd_finalize_kernelINS_22Kernel_traits_finalizeILj4096E6__halfffffjLb1ELj1024ELj4ENS_18Kernel_traits_baseILj4096ES2_ffffjLj1024EEEEELb1ELb1EEEvNS_9BwdParamsE)
        /*00e0*/ 	.short	0x0380
        /*00e2*/ 	.short	0x0128


	//----- nvinfo : EIATTR_SW_WAR
	.align		4
.L_4493:
        /*00e4*/ 	.byte	0x04, 0x36
        /*00e6*/ 	.short	(.L_4495 - .L_4494)
.L_4494:
        /*00e8*/ 	.word	0x00000008
.L_4495:


//--------------------- .nv.info._ZN10layer_norm13ln_bwd_kernelINS_13Kernel_traitsI6__halfffffjLj4096ELj1ELj1ELj4ELj16ENS_18Kernel_traits_baseILj4096ES2_ffffjLj128EEEEELb1ELb1ELb1ELb1EEEvNS_9BwdParamsE --------------------------
	.section	.nv.info._ZN10layer_norm13ln_bwd_kernelINS_13Kernel_traitsI6__halfffffjLj4096ELj1ELj1ELj4ELj16ENS_18Kernel_traits_baseILj4096ES2_ffffjLj128EEEEELb1ELb1ELb1ELb1EEEvNS_9BwdParamsE,"",@"SHT_CUDA_INFO"
	.sectionflags	@""
	.align	4


	//----- nvinfo : EIATTR_CUDA_API_VERSION
	.align		4
        /*0000*/ 	.byte	0x04, 0x37
        /*0002*/ 	.short	(.L_4497 - .L_4496)
.L_4496:
        /*0004*/ 	.word	0x00000082


	//----- nvinfo : EIATTR_KPARAM_INFO
	.align		4
.L_4497:
        /*0008*/ 	.byte	0x04, 0x17
        /*000a*/ 	.short	(.L_4499 - .L_4498)
.L_4498:
        /*000c*/ 	.word	0x00000000
        /*0010*/ 	.short	0x0000
        /*0012*/ 	.short	0x0000
        /*0014*/ 	.byte	0x00, 0xf0, 0xa1, 0x04


	//----- nvinfo : EIATTR_SPARSE_MMA_MASK
	.align		4
.L_4499:
        /*0018*/ 	.byte	0x03, 0x50
        /*001a*/ 	.short	0x0000


	//----- nvinfo : EIATTR_MAXREG_COUNT
	.align		4
        /*001c*/ 	.byte	0x03, 0x1b
        /*001e*/ 	.short	0x00ff


	//----- nvinfo : EIATTR_NUM_BARRIERS
	.align		4
        /*0020*/ 	.byte	0x02, 0x4c
        /*0022*/ 	.byte	0x01
	.zero		1


	//----- nvinfo : EIATTR_ANNOTATIONS
	.align		4
        /*0024*/ 	.byte	0x04, 0x55
        /*0026*/ 	.short	(.L_4501 - .L_4500)


	//   ....[0]....
.L_4500:
        /*0028*/ 	.word	0x00000001
        /*002c*/ 	.byte	0xc0, 0x07, 0x00, 0x00, 0x01, 0x00, 0x00, 0x00, 0x80, 0x0d, 0x00, 0x00, 0x01, 0x00, 0x00, 0x00
        /*003c*/ 	.byte	0x10, 0x0f, 0x00, 0x00, 0x01, 0x00, 0x00, 0x00, 0x70, 0x0f, 0x00, 0x00, 0x01, 0x00, 0x00, 0x00
        /*004c*/ 	.byte	0x90, 0x22, 0x00, 0x00, 0x01, 0x00, 0x00, 0x00, 0xb0, 0x22, 0x00, 0x00, 0x01, 0x00, 0x00, 0x00
        /*005c*/ 	.byte	0x30, 0x24, 0x00, 0x00, 0x01, 0x00, 0x00, 0x00, 0x40, 0x24, 0x00, 0x00


	//----- nvinfo : EIATTR_MERCURY_ISA_VERSION
	.align		4
.L_4501:
        /*0068*/ 	.byte	0x03, 0x5f
        /*006a*/ 	.short	0x0101


	//----- nvinfo : EIATTR_COOP_GROUP_MASK_REGIDS
	.align		4
        /*006c*/ 	.byte	0x04, 0x29
        /*006e*/ 	.short	(.L_4503 - .L_4502)


	//   ....[0]....
.L_4502:
        /*0070*/ 	.word	0xffffffff


	//   ....[1]....
        /*0074*/ 	.word	0xffffffff


	//   ....[2]....
        /*0078*/ 	.word	0xffffffff


	//   ....[3]....
        /*007c*/ 	.word	0xffffffff


	//   ....[4]....
        /*0080*/ 	.word	0xffffffff


	//   ....[5]....
        /*0084*/ 	.word	0xffffffff


	//   ....[6]....
        /*0088*/ 	.word	0xffffffff


	//   ....[7]....
        /*008c*/ 	.word	0xffffffff


	//   ....[8]....
        /*0090*/ 	.word	0xffffffff


	//   ....[9]....
        /*0094*/ 	.word	0xffffffff


	//----- nvinfo : EIATTR_COOP_GROUP_INSTR_OFFSETS
	.align		4
.L_4503:
        /*0098*/ 	.byte	0x04, 0x28
        /*009a*/ 	.short	(.L_4505 - .L_4504)


	//   ....[0]....
.L_4504:
        /*009c*/ 	.word	0x000027c0


	//   ....[1]....
        /*00a0*/ 	.word	0x000027e0


	//   ....[2]....
        /*00a4*/ 	.word	0x00002820


	//   ....[3]....
        /*00a8*/ 	.word	0x00002830


	//   ....[4]....
        /*00ac*/ 	.word	0x00002870


	//   ....[5]....
        /*00b0*/ 	.word	0x00002880


	//   ....[6]....
        /*00b4*/ 	.word	0x000028b0


	//   ....[7]....
        /*00b8*/ 	.word	0x000028c0


	//   ....[8]....
        /*00bc*/ 	.word	0x000028f0


	//   ....[9]....
        /*00c0*/ 	.word	0x00002900


	//----- nvinfo : EIATTR_VRC_CTA_INIT_COUNT
	.align		4
.L_4505:
        /*00c4*/ 	.byte	0x02, 0x4a
	.zero		1
	.zero		1


	//----- nvinfo : EIATTR_EXIT_INSTR_OFFSETS
	.align		4
        /*00c8*/ 	.byte	0x04, 0x1c
        /*00ca*/ 	.short	(.L_4507 - .L_4506)


	//   ....[0]....
.L_4506:
        /*00cc*/ 	.word	0x0000cfb0


	//----- nvinfo : EIATTR_MAX_THREADS
	.align		4
.L_4507:
        /*00d0*/ 	.byte	0x04, 0x05
        /*00d2*/ 	.short	(.L_4509 - .L_4508)
.L_4508:
        /*00d4*/ 	.word	0x00000080
        /*00d8*/ 	.word	0x00000001
        /*00dc*/ 	.word	0x00000001


	//----- nvinfo : EIATTR_CRS_STACK_SIZE
	.align		4
.L_4509:
        /*00e0*/ 	.byte	0x04, 0x1e
        /*00e2*/ 	.short	(.L_4511 - .L_4510)
.L_4510:
        /*00e4*/ 	.word	0x00000000


	//----- nvinfo : EIATTR_CBANK_PARAM_SIZE
	.align		4
.L_4511:
        /*00e8*/ 	.byte	0x03, 0x19
        /*00ea*/ 	.short	0x0128


	//----- nvinfo : EIATTR_PARAM_CBANK
	.align		4
        /*00ec*/ 	.byte	0x04, 0x0a
        /*00ee*/ 	.short	(.L_4513 - .L_4512)
	.align		4
.L_4512:
        /*00f0*/ 	.word	index@(.nv.constant0._ZN10layer_norm13ln_bwd_kernelINS_13Kernel_traitsI6__halfffffjLj4096ELj1ELj1ELj4ELj16ENS_18Kernel_traits_baseILj4096ES2_ffffjLj128EEEEELb1ELb1ELb1ELb1EEEvNS_9BwdParamsE)
        /*00f4*/ 	.short	0x0380
        /*00f6*/ 	.short	0x0128


	//----- nvinfo : EIATTR_SW_WAR
	.align		4
.L_4513:
        /*00f8*/ 	.byte	0x04, 0x36
        /*00fa*/ 	.short	(.L_4515 - .L_4514)
.L_4514:
        /*00fc*/ 	.word	0x00000008
.L_4515:


//--------------------- .nv.info._ZN10layer_norm13ln_bwd_kernelINS_13Kernel_traitsIfffffjLj4096ELj1ELj1ELj4ELj16ENS_18Kernel_traits_baseILj4096EfffffjLj128EEEEELb0ELb0ELb0ELb0EEEvNS_9BwdParamsE --------------------------
	.section	.nv.info._ZN10layer_norm13ln_bwd_kernelINS_13Kernel_traitsIfffffjLj4096ELj1ELj1ELj4ELj16ENS_18Kernel_traits_baseILj4096EfffffjLj128EEEEELb0ELb0ELb0ELb0EEEvNS_9BwdParamsE,"",@"SHT_CUDA_INFO"
	.sectionflags	@""
	.align	4


	//----- nvinfo : EIATTR_CUDA_API_VERSION
	.align		4
        /*0000*/ 	.byte	0x04, 0x37
        /*0002*/ 	.short	(.L_4517 - .L_4516)
.L_4516:
        /*0004*/ 	.word	0x00000082


	//----- nvinfo : EIATTR_KPARAM_INFO
	.align		4
.L_4517:
        /*0008*/ 	.byte	0x04, 0x17
        /*000a*/ 	.short	(.L_4519 - .L_4518)
.L_4518:
        /*000c*/ 	.word	0x00000000
        /*0010*/ 	.short	0x0000
        /*0012*/ 	.short	0x0000
        /*0014*/ 	.byte	0x00, 0xf0, 0xa1, 0x04


	//----- nvinfo : EIATTR_SPARSE_MMA_MASK
	.align		4
.L_4519:
        /*0018*/ 	.byte	0x03, 0x50
        /*001a*/ 	.short	0x0000


	//----- nvinfo : EIATTR_MAXREG_COUNT
	.align		4
        /*001c*/ 	.byte	0x03, 0x1b
        /*001e*/ 	.short	0x00ff


	//----- nvinfo : EIATTR_NUM_BARRIERS
	.align		4
        /*0020*/ 	.byte	0x02, 0x4c
        /*0022*/ 	.byte	0x01
	.zero		1


	//----- nvinfo : EIATTR_MERCURY_ISA_VERSION
	.align		4
        /*0024*/ 	.byte	0x03, 0x5f
        /*0026*/ 	.short	0x0101


	//----- nvinfo : EIATTR_COOP_GROUP_MASK_REGIDS
	.align		4
        /*0028*/ 	.byte	0x04, 0x29
        /*002a*/ 	.short	(.L_4521 - .L_4520)


	//   ....[0]....
.L_4520:
        /*002c*/ 	.word	0xffffffff


	//   ....[1]....
        /*0030*/ 	.word	0xffffffff


	//   ....[2]....
        /*0034*/ 	.word	0xffffffff


	//   ....[3]....
        /*0038*/ 	.word	0xffffffff


	//   ....[4]....
        /*003c*/ 	.word	0xffffffff


	//   ....[5]....
        /*0040*/ 	.word	0xffffffff


	//   ....[6]....
        /*0044*/ 	.word	0xffffffff


	//   ....[7]....
        /*0048*/ 	.word	0xffffffff


	//   ....[8]....
        /*004c*/ 	.word	0xffffffff


	//   ....[9]....
        /*0050*/ 	.word	0xffffffff


	//----- nvinfo : EIATTR_COOP_GROUP_INSTR_OFFSETS
	.align		4
.L_4521:
        /*0054*/ 	.byte	0x04, 0x28
        /*0056*/ 	.short	(.L_4523 - .L_4522)


	//   ....[0]....
.L_4522:
        /*0058*/ 	.word	0x00001fd0


	//   ....[1]....
        /*005c*/ 	.word	0x00002000


	//   ....[2]....
        /*0060*/ 	.word	0x00002030


	//   ....[3]....
        /*0064*/ 	.word	0x00002040


	//   ....[4]....
        /*0068*/ 	.word	0x00002070


	//   ....[5]....
        /*006c*/ 	.word	0x00002080


	//   ....[6]....
        /*0070*/ 	.word	0x000020b0


	//   ....[7]....
        /*0074*/ 	.word	0x000020c0


	//   ....[8]....
        /*0078*/ 	.word	0x000020f0


	//   ....[9]....
        /*007c*/ 	.word	0x00002100


	//----- nvinfo : EIATTR_VRC_CTA_INIT_COUNT
	.align		4
.L_4523:
        /*0080*/ 	.byte	0x02, 0x4a
	.zero		1
	.zero		1


	//----- nvinfo : EIATTR_EXIT_INSTR_OFFSETS
	.align		4
        /*0084*/ 	.byte	0x04, 0x1c
        /*0086*/ 	.short	(.L_4525 - .L_4524)


	//   ....[0]....
.L_4524:
        /*0088*/ 	.word	0x000056f0


	//   ....[1]....
        /*008c*/ 	.word	0x00005770


	//----- nvinfo : EIATTR_MAX_THREADS
	.align		4
.L_4525:
        /*0090*/ 	.byte	0x04, 0x05
        /*0092*/ 	.short	(.L_4527 - .L_4526)
.L_4526:
        /*0094*/ 	.word	0x00000080
        /*0098*/ 	.word	0x00000001
        /*009c*/ 	.word	0x00000001


	//----- nvinfo : EIATTR_CRS_STACK_SIZE
	.align		4
.L_4527:
        /*00a0*/ 	.byte	0x04, 0x1e
        /*00a2*/ 	.short	(.L_4529 - .L_4528)
.L_4528:
        /*00a4*/ 	.word	0x00000000


	//----- nvinfo : EIATTR_CBANK_PARAM_SIZE
	.align		4
.L_4529:
        /*00a8*/ 	.byte	0x03, 0x19
        /*00aa*/ 	.short	0x0128


	//----- nvinfo : EIATTR_PARAM_CBANK
	.align		4
        /*00ac*/ 	.byte	0x04, 0x0a
        /*00ae*/ 	.short	(.L_4531 - .L_4530)
	.align		4
.L_4530:
        /*00b0*/ 	.word	index@(.nv.constant0._ZN10layer_norm13ln_bwd_kernelINS_13Kernel_traitsIfffffjLj4096ELj1ELj1ELj4ELj16ENS_18Kernel_traits_baseILj4096EfffffjLj128EEEEELb0ELb0ELb0ELb0EEEvNS_9BwdParamsE)
        /*00b4*/ 	.short	0x0380
        /*00b6*/ 	.short	0x0128


	//----- nvinfo : EIATTR_SW_WAR
	.align		4
.L_4531:
        /*00b8*/ 	.byte	0x04, 0x36
        /*00ba*/ 	.short	(.L_4533 - .L_4532)
.L_4532:
        /*00bc*/ 	.word	0x00000008
.L_4533:


//--------------------- .nv.info._ZN10layer_norm13ln_bwd_kernelINS_13Kernel_traitsIfffffjLj4096ELj1ELj1ELj4ELj16ENS_18Kernel_traits_baseILj4096EfffffjLj128EEEEELb0ELb0ELb0ELb1EEEvNS_9BwdParamsE --------------------------
	.section	.nv.info._ZN10layer_norm13ln_bwd_kernelINS_13Kernel_traitsIfffffjLj4096ELj1ELj1ELj4ELj16ENS_18Kernel_traits_baseILj4096EfffffjLj128EEEEELb0ELb0ELb0ELb1EEEvNS_9BwdParamsE,"",@"SHT_CUDA_INFO"
	.sectionflags	@""
	.align	4


	//----- nvinfo : EIATTR_CUDA_API_VERSION
	.align		4
        /*0000*/ 	.byte	0x04, 0x37
        /*0002*/ 	.short	(.L_4535 - .L_4534)
.L_4534:
        /*0004*/ 	.word	0x00000082


	//----- nvinfo : EIATTR_KPARAM_INFO
	.align		4
.L_4535:
        /*0008*/ 	.byte	0x04, 0x17
        /*000a*/ 	.short	(.L_4537 - .L_4536)
.L_4536:
        /*000c*/ 	.word	0x00000000
        /*0010*/ 	.short	0x0000
        /*0012*/ 	.short	0x0000
        /*0014*/ 	.byte	0x00, 0xf0, 0xa1, 0x04


	//----- nvinfo : EIATTR_SPARSE_MMA_MASK
	.align		4
.L_4537:
        /*0018*/ 	.byte	0x03, 0x50
        /*001a*/ 	.short	0x0000


	//----- nvinfo : EIATTR_MAXREG_COUNT
	.align		4
        /*001c*/ 	.byte	0x03, 0x1b
        /*001e*/ 	.short	0x00ff


	//----- nvinfo : EIATTR_NUM_BARRIERS
	.align		4
        /*0020*/ 	.byte	0x02, 0x4c
        /*0022*/ 	.byte	0x01
	.zero		1


	//----- nvinfo : EIATTR_MERCURY_ISA_VERSION
	.align		4
        /*0024*/ 	.byte	0x03, 0x5f
        /*0026*/ 	.short	0x0101


	//----- nvinfo : EIATTR_COOP_GROUP_MASK_REGIDS
	.align		4
        /*0028*/ 	.byte	0x04, 0x29
        /*002a*/ 	.short	(.L_4539 - .L_4538)


	//   ....[0]....
.L_4538:
        /*002c*/ 	.word	0xffffffff


	//   ....[1]....
        /*0030*/ 	.word	0xffffffff


	//   ....[2]....
        /*0034*/ 	.word	0xffffffff


	//   ....[3]....
        /*0038*/ 	.word	0xffffffff


	//   ....[4]....
        /*003c*/ 	.word	0xffffffff


	//   ....[5]....
        /*0040*/ 	.word	0xffffffff


	//   ....[6]....
        /*0044*/ 	.word	0xffffffff


	//   ....[7]....
        /*0048*/ 	.word	0xffffffff


	//   ....[8]....
        /*004c*/ 	.word	0xffffffff


	//   ....[9]....
        /*0050*/ 	.word	0xffffffff


	//----- nvinfo : EIATTR_COOP_GROUP_INSTR_OFFSETS
	.align		4
.L_4539:
        /*0054*/ 	.byte	0x04, 0x28
        /*0056*/ 	.short	(.L_4541 - .L_4540)


	//   ....[0]....
.L_4540:
        /*0058*/ 	.word	0x000014f0


	//   ....[1]....
        /*005c*/ 	.word	0x00001500


	//   ....[2]....
        /*0060*/ 	.word	0x00001530


	//   ....[3]....
        /*0064*/ 	.word	0x00001540


	//   ....[4]....
        /*0068*/ 	.word	0x00001570


	//   ....[5]....
        /*006c*/ 	.word	0x00001580


	//   ....[6]....
        /*0070*/ 	.word	0x000015c0


	//   ....[7]....
        /*0074*/ 	.word	0x000015d0


	//   ....[8]....
        /*0078*/ 	.word	0x00001600


	//   ....[9]....
        /*007c*/ 	.word	0x00001610


	//----- nvinfo : EIATTR_VRC_CTA_INIT_COUNT
	.align		4
.L_4541:
        /*0080*/ 	.byte	0x02, 0x4a
	.zero		1
	.zero		1


	//----- nvinfo : EIATTR_EXIT_INSTR_OFFSETS
	.align		4
        /*0084*/ 	.byte	0x04, 0x1c
        /*0086*/ 	.short	(.L_4543 - .L_4542)


	//   ....[0]....
.L_4542:
        /*0088*/ 	.word	0x00004940


	//----- nvinfo : EIATTR_MAX_THREADS
	.align		4
.L_4543:
        /*008c*/ 	.byte	0x04, 0x05
        /*008e*/ 	.short	(.L_4545 - .L_4544)
.L_4544:
        /*0090*/ 	.word	0x00000080
        /*0094*/ 	.word	0x00000001
        /*0098*/ 	.word	0x00000001


	//----- nvinfo : EIATTR_CRS_STACK_SIZE
	.align		4
.L_4545:
        /*009c*/ 	.byte	0x04, 0x1e
        /*009e*/ 	.short	(.L_4547 - .L_4546)
.L_4546:
        /*00a0*/ 	.word	0x00000000


	//----- nvinfo : EIATTR_CBANK_PARAM_SIZE
	.align		4
.L_4547:
        /*00a4*/ 	.byte	0x03, 0x19
        /*00a6*/ 	.short	0x0128


	//----- nvinfo : EIATTR_PARAM_CBANK
	.align		4
        /*00a8*/ 	.byte	0x04, 0x0a
        /*00aa*/ 	.short	(.L_4549 - .L_4548)
	.align		4
.L_4548:
        /*00ac*/ 	.word	index@(.nv.constant0._ZN10layer_norm13ln_bwd_kernelINS_13Kernel_traitsIfffffjLj4096ELj1ELj1ELj4ELj16ENS_18Kernel_traits_baseILj4096EfffffjLj128EEEEELb0ELb0ELb0ELb1EEEvNS_9BwdParamsE)
        /*00b0*/ 	.short	0x0380
        /*00b2*/ 	.short	0x0128


	//----- nvinfo : EIATTR_SW_WAR
	.align		4
.L_4549:
        /*00b4*/ 	.byte	0x04, 0x36
        /*00b6*/ 	.short	(.L_4551 - .L_4550)
.L_4550:
        /*00b8*/ 	.word	0x00000008
.L_4551:


//--------------------- .nv.info._ZN10layer_norm13ln_bwd_kernelINS_13Kernel_traitsIfffffjLj4096ELj1ELj1ELj4ELj16ENS_18Kernel_traits_baseILj4096EfffffjLj128EEEEELb0ELb0ELb1ELb0EEEvNS_9BwdParamsE --------------------------
	.section	.nv.info._ZN10layer_norm13ln_bwd_kernelINS_13Kernel_traitsIfffffjLj4096ELj1ELj1ELj4ELj16ENS_18Kernel_traits_baseILj4096EfffffjLj128EEEEELb0ELb0ELb1ELb0EEEvNS_9BwdParamsE,"",@"SHT_CUDA_INFO"
	.sectionflags	@""
	.align	4


	//----- nvinfo : EIATTR_CUDA_API_VERSION
	.align		4
        /*0000*/ 	.byte	0x04, 0x37
        /*0002*/ 	.short	(.L_4553 - .L_4552)
.L_4552:
        /*0004*/ 	.word	0x00000082


	//----- nvinfo : EIATTR_KPARAM_INFO
	.align		4
.L_4553:
        /*0008*/ 	.byte	0x04, 0x17
        /*000a*/ 	.short	(.L_4555 - .L_4554)
.L_4554:
        /*000c*/ 	.word	0x00000000
        /*0010*/ 	.short	0x0000
        /*0012*/ 	.short	0x0000
        /*0014*/ 	.byte	0x00, 0xf0, 0xa1, 0x04


	//----- nvinfo : EIATTR_SPARSE_MMA_MASK
	.align		4
.L_4555:
        /*0018*/ 	.byte	0x03, 0x50
        /*001a*/ 	.short	0x0000


	//----- nvinfo : EIATTR_MAXREG_COUNT
	.align		4
        /*001c*/ 	.byte	0x03, 0x1b
        /*001e*/ 	.short	0x00ff


	//----- nvinfo : EIATTR_NUM_BARRIERS
	.align		4
        /*0020*/ 	.byte	0x02, 0x4c
        /*0022*/ 	.byte	0x01
	.zero		1


	//----- nvinfo : EIATTR_MERCURY_ISA_VERSION
	.align		4
        /*0024*/ 	.byte	0x03, 0x5f
        /*0026*/ 	.short	0x0101


	//----- nvinfo : EIATTR_COOP_GROUP_MASK_REGIDS
	.align		4
        /*0028*/ 	.byte	0x04, 0x29
        /*002a*/ 	.short	(.L_4557 - .L_4556)


	//   ....[0]....
.L_4556:
        /*002c*/ 	.word	0xffffffff


	//   ....[1]....
        /*0030*/ 	.word	0xffffffff


	//   ....[2]....
        /*0034*/ 	.word	0xffffffff


	//   ....[3]....
        /*0038*/ 	.word	0xffffffff


	//   ....[4]....
        /*003c*/ 	.word	0xffffffff


	//   ....[5]....
        /*0040*/ 	.word	0xffffffff


	//   ....[6]....
        /*0044*/ 	.word	0xffffffff


	//   ....[7]....
        /*0048*/ 	.word	0xffffffff


	//   ....[8]....
        /*004c*/ 	.word	0xffffffff


	//   ....[9]....
        /*0050*/ 	.word	0xffffffff


	//----- nvinfo : EIATTR_COOP_GROUP_INSTR_OFFSETS
	.align		4
.L_4557:
        /*0054*/ 	.byte	0x04, 0x28
        /*0056*/ 	.short	(.L_4559 - .L_4558)


	//   ....[0]....
.L_4558:
        /*0058*/ 	.word	0x00002410


	//   ....[1]....
        /*005c*/ 	.word	0x00002440


	//   ....[2]....
        /*0060*/ 	.word	0x00002470


	//   ....[3]....
        /*0064*/ 	.word	0x00002480


	//   ....[4]....
        /*0068*/ 	.word	0x000024b0


	//   ....[5]....
        /*006c*/ 	.word	0x000024c0


	//   ....[6]....
        /*0070*/ 	.word	0x000024f0


	//   ....[7]....
        /*0074*/ 	.word	0x00002500


	//   ....[8]....
        /*0078*/ 	.word	0x00002530


	//   ....[9]....
        /*007c*/ 	.word	0x00002540


	//----- nvinfo : EIATTR_VRC_CTA_INIT_COUNT
	.align		4
.L_4559:
        /*0080*/ 	.byte	0x02, 0x4a
	.zero		1
	.zero		1


	//----- nvinfo : EIATTR_EXIT_INSTR_OFFSETS
	.align		4
        /*0084*/ 	.byte	0x04, 0x1c
        /*0086*/ 	.short	(.L_4561 - .L_4560)


	//   ....[0]....
.L_4560:
        /*0088*/ 	.word	0x00006df0


	//   ....[1]....
        /*008c*/ 	.word	0x00006e70


	//----- nvinfo : EIATTR_MAX_THREADS
	.align		4
.L_4561:
        /*0090*/ 	.byte	0x04, 0x05
        /*0092*/ 	.short	(.L_4563 - .L_4562)
.L_4562:
        /*0094*/ 	.word	0x00000080
        /*0098*/ 	.word	0x00000001
        /*009c*/ 	.word	0x00000001


	//----- nvinfo : EIATTR_CRS_STACK_SIZE
	.align		4
.L_4563:
        /*00a0*/ 	.byte	0x04, 0x1e
        /*00a2*/ 	.short	(.L_4565 - .L_4564)
.L_4564:
        /*00a4*/ 	.word	0x00000000


	//----- nvinfo : EIATTR_CBANK_PARAM_SIZE
	.align		4
.L_4565:
        /*00a8*/ 	.byte	0x03, 0x19
        /*00aa*/ 	.short	0x0128


	//----- nvinfo : EIATTR_PARAM_CBANK
	.align		4
        /*00ac*/ 	.byte	0x04, 0x0a
        /*00ae*/ 	.short	(.L_4567 - .L_4566)
	.align		4
.L_4566:
        /*00b0*/ 	.word	index@(.nv.constant0._ZN10layer_norm13ln_bwd_kernelINS_13Kernel_traitsIfffffjLj4096ELj1ELj1ELj4ELj16ENS_18Kernel_traits_baseILj4096EfffffjLj128EEEEELb0ELb0ELb1ELb0EEEvNS_9BwdParamsE)
        /*00b4*/ 	.short	0x0380
        /*00b6*/ 	.short	0x0128


	//----- nvinfo : EIATTR_SW_WAR
	.align		4
.L_4567:
        /*00b8*/ 	.byte	0x04, 0x36
        /*00ba*/ 	.short	(.L_4569 - .L_4568)
.L_4568:
        /*00bc*/ 	.word	0x00000008
.L_4569:


//--------------------- .nv.info._ZN10layer_norm13ln_bwd_kernelINS_13Kernel_traitsIfffffjLj4096ELj1ELj1ELj4ELj16ENS_18Kernel_traits_baseILj4096EfffffjLj128EEEEELb0ELb0ELb1ELb1EEEvNS_9BwdParamsE --------------------------
	.section	.nv.info._ZN10layer_norm13ln_bwd_kernelINS_13Kernel_traitsIfffffjLj4096ELj1ELj1ELj4ELj16ENS_18Kernel_traits_baseILj4096EfffffjLj128EEEEELb0ELb0ELb1ELb1EEEvNS_9BwdParamsE,"",@"SHT_CUDA_INFO"
	.sectionflags	@""
	.align	4


	//----- nvinfo : EIATTR_CUDA_API_VERSION
	.align		4
        /*0000*/ 	.byte	0x04, 0x37
        /*0002*/ 	.short	(.L_4571 - .L_4570)
.L_4570:
        /*0004*/ 	.word	0x00000082


	//----- nvinfo : EIATTR_KPARAM_INFO
	.align		4
.L_4571:
        /*0008*/ 	.byte	0x04, 0x17
        /*000a*/ 	.short	(.L_4573 - .L_4572)
.L_4572:
        /*000c*/ 	.word	0x00000000
        /*0010*/ 	.short	0x0000
        /*0012*/ 	.short	0x0000
        /*0014*/ 	.byte	0x00, 0xf0, 0xa1, 0x04


	//----- nvinfo : EIATTR_SPARSE_MMA_MASK
	.align		4
.L_4573:
        /*0018*/ 	.byte	0x03, 0x50
        /*001a*/ 	.short	0x0000


	//----- nvinfo : EIATTR_MAXREG_COUNT
	.align		4
        /*001c*/ 	.byte	0x03, 0x1b
        /*001e*/ 	.short	0x00ff


	//----- nvinfo : EIATTR_NUM_BARRIERS
	.align		4
        /*0020*/ 	.byte	0x02, 0x4c
        /*0022*/ 	.byte	0x01
	.zero		1


	//----- nvinfo : EIATTR_MERCURY_ISA_VERSION
	.align		4
        /*0024*/ 	.byte	0x03, 0x5f
        /*0026*/ 	.short	0x0101


	//----- nvinfo : EIATTR_COOP_GROUP_MASK_REGIDS
	.align		4
        /*0028*/ 	.byte	0x04, 0x29
        /*002a*/ 	.short	(.L_4575 - .L_4574)


	//   ....[0]....
.L_4574:
        /*002c*/ 	.word	0xffffffff


	//   ....[1]....
        /*0030*/ 	.word	0xffffffff


	//   ....[2]....
        /*0034*/ 	.word	0xffffffff


	//   ....[3]....
        /*0038*/ 	.word	0xffffffff


	//   ....[4]....
        /*003c*/ 	.word	0xffffffff


	//   ....[5]....
        /*0040*/ 	.word	0xffffffff


	//   ....[6]....
        /*0044*/ 	.word	0xffffffff


	//   ....[7]....
        /*0048*/ 	.word	0xffffffff


	//   ....[8]....
        /*004c*/ 	.word	0xffffffff


	//   ....[9]....
        /*0050*/ 	.word	0xffffffff


	//----- nvinfo : EIATTR_COOP_GROUP_INSTR_OFFSETS
	.align		4
.L_4575:
        /*0054*/ 	.byte	0x04, 0x28
        /*0056*/ 	.short	(.L_4577 - .L_4576)


	//   ....[0]....
.L_4576:
        /*0058*/ 	.word	0x00001a50


	//   ....[1]....
        /*005c*/ 	.word	0x00001a70


	//   ....[2]....
        /*0060*/ 	.word	0x00001ab0


	//   ....[3]....
        /*0064*/ 	.word	0x00001ac0


	//   ....[4]....
        /*0068*/ 	.word	0x00001b00


	//   ....[5]....
        /*006c*/ 	.word	0x00001b10


	//   ....[6]....
        /*0070*/ 	.word	0x00001b40


	//   ....[7]....
        /*0074*/ 	.word	0x00001b50


	//   ....[8]....
        /*0078*/ 	.word	0x00001b80


	//   ....[9]....
        /*007c*/ 	.word	0x00001b90


	//----- nvinfo : EIATTR_VRC_CTA_INIT_COUNT
	.align		4
.L_4577:
        /*0080*/ 	.byte	0x02, 0x4a
	.zero		1
	.zero		1


	//----- nvinfo : EIATTR_EXIT_INSTR_OFFSETS
	.align		4
        /*0084*/ 	.byte	0x04, 0x1c
        /*0086*/ 	.short	(.L_4579 - .L_4578)


	//   ....[0]....
.L_4578:
        /*0088*/ 	.word	0x00005930


	//----- nvinfo : EIATTR_MAX_THREADS
	.align		4
.L_4579:
        /*008c*/ 	.byte	0x04, 0x05
        /*008e*/ 	.short	(.L_4581 - .L_4580)
.L_4580:
        /*0090*/ 	.word	0x00000080
        /*0094*/ 	.word	0x00000001
        /*0098*/ 	.word	0x00000001


	//----- nvinfo : EIATTR_CRS_STACK_SIZE
	.align		4
.L_4581:
        /*009c*/ 	.byte	0x04, 0x1e
        /*009e*/ 	.short	(.L_4583 - .L_4582)
.L_4582:
        /*00a0*/ 	.word	0x00000000


	//----- nvinfo : EIATTR_CBANK_PARAM_SIZE
	.align		4
.L_4583:
        /*00a4*/ 	.byte	0x03, 0x19
        /*00a6*/ 	.short	0x0128


	//----- nvinfo : EIATTR_PARAM_CBANK
	.align		4
        /*00a8*/ 	.byte	0x04, 0x0a
        /*00aa*/ 	.short	(.L_4585 - .L_4584)
	.align		4
.L_4584:
        /*00ac*/ 	.word	index@(.nv.constant0._ZN10layer_norm13ln_bwd_kernelINS_13Kernel_traitsIfffffjLj4096ELj1ELj1ELj4ELj16ENS_18Kernel_traits_baseILj4096EfffffjLj128EEEEELb0ELb0ELb1ELb1EEEvNS_9BwdParamsE)
        /*00b0*/ 	.short	0x0380
        /*00b2*/ 	.short	0x0128


	//----- nvinfo : EIATTR_SW_WAR
	.align		4
.L_4585:
        /*00b4*/ 	.byte	0x04, 0x36
        /*00b6*/ 	.short	(.L_4587 - .L_4586)
.L_4586:
        /*00b8*/ 	.word	0x00000008
.L_4587:


//--------------------- .nv.info._ZN10layer_norm13ln_bwd_kernelINS_13Kernel_traitsIfffffjLj4096ELj1ELj1ELj4ELj16ENS_18Kernel_traits_baseILj4096EfffffjLj128EEEEELb0ELb1ELb0ELb0EEEvNS_9BwdParamsE --------------------------
	.section	.nv.info._ZN10layer_norm13ln_bwd_kernelINS_13Kernel_traitsIfffffjLj4096ELj1ELj1ELj4ELj16ENS_18Kernel_traits_baseILj4096EfffffjLj128EEEEELb0ELb1ELb0ELb0EEEvNS_9BwdParamsE,"",@"SHT_CUDA_INFO"
	.sectionflags	@""
	.align	4


	//----- nvinfo : EIATTR_CUDA_API_VERSION
	.align		4
        /*0000*/ 	.byte	0x04, 0x37
        /*0002*/ 	.short	(.L_4589 - .L_4588)
.L_4588:
        /*0004*/ 	.word	0x00000082


	//----- nvinfo : EIATTR_KPARAM_INFO
	.align		4
.L_4589:
        /*0008*/ 	.byte	0x04, 0x17
        /*000a*/ 	.short	(.L_4591 - .L_4590)
.L_4590:
        /*000c*/ 	.word	0x00000000
        /*0010*/ 	.short	0x0000
        /*0012*/ 	.short	0x0000
        /*0014*/ 	.byte	0x00, 0xf0, 0xa1, 0x04


	//----- nvinfo : EIATTR_SPARSE_MMA_MASK
	.align		4
.L_4591:
        /*0018*/ 	.byte	0x03, 0x50
        /*001a*/ 	.short	0x0000


	//----- nvinfo : EIATTR_MAXREG_COUNT
	.align		4
        /*001c*/ 	.byte	0x03, 0x1b
        /*001e*/ 	.short	0x00ff


	//----- nvinfo : EIATTR_NUM_BARRIERS
	.align		4
        /*0020*/ 	.byte	0x02, 0x4c
        /*0022*/ 	.byte	0x01
	.zero		1


	//----- nvinfo : EIATTR_ANNOTATIONS
	.align		4
        /*0024*/ 	.byte	0x04, 0x55
        /*0026*/ 	.short	(.L_4593 - .L_4592)


	//   ....[0]....
.L_4592:
        /* <DEDUP_REMOVED lines=25> */


	//----- nvinfo : EIATTR_MERCURY_ISA_VERSION
	.align		4
.L_4593:
        /*01a8*/ 	.byte	0x03, 0x5f
        /*01aa*/ 	.short	0x0101


	//----- nvinfo : EIATTR_COOP_GROUP_MASK_REGIDS
	.align		4
        /*01ac*/ 	.byte	0x04, 0x29
        /*01ae*/ 	.short	(.L_4595 - .L_4594)


	//   ....[0]....
.L_4594:
        /*01b0*/ 	.word	0xffffffff


	//   ....[1]....
        /*01b4*/ 	.word	0xffffffff


	//   ....[2]....
        /*01b8*/ 	.word	0xffffffff


	//   ....[3]....
        /*01bc*/ 	.word	0xffffffff


	//   ....[4]....
        /*01c0*/ 	.word	0xffffffff


	//   ....[5]....
        /*01c4*/ 	.word	0xffffffff


	//   ....[6]....
        /*01c8*/ 	.word	0xffffffff


	//   ....[7]....
        /*01cc*/ 	.word	0xffffffff


	//   ....[8]....
        /*01d0*/ 	.word	0xffffffff


	//   ....[9]....
        /*01d4*/ 	.word	0xffffffff


	//----- nvinfo : EIATTR_COOP_GROUP_INSTR_OFFSETS
	.align		4
.L_4595:
        /*01d8*/ 	.byte	0x04, 0x28
        /*01da*/ 	.short	(.L_4597 - .L_4596)


	//   ....[0]....
.L_4596:
        /*01dc*/ 	.word	0x000026f0


	//   ....[1]....
        /*01e0*/ 	.word	0x00002710


	//   ....[2]....
        /*01e4*/ 	.word	0x00002750


	//   ....[3]....
        /*01e8*/ 	.word	0x00002780


	//   ....[4]....
        /*01ec*/ 	.word	0x000027a0


	//   ....[5]....
        /*01f0*/ 	.word	0x000027c0


	//   ....[6]....
        /*01f4*/ 	.word	0x000027e0


	//   ....[7]....
        /*01f8*/ 	.word	0x00002800


	//   ....[8]....
        /*01fc*/ 	.word	0x00002820


	//   ....[9]....
        /*0200*/ 	.word	0x00002840


	//----- nvinfo : EIATTR_VRC_CTA_INIT_COUNT
	.align		4
.L_4597:
        /*0204*/ 	.byte	0x02, 0x4a
	.zero		1
	.zero		1


	//----- nvinfo : EIATTR_EXIT_INSTR_OFFSETS
	.align		4
        /*0208*/ 	.byte	0x04, 0x1c
        /*020a*/ 	.short	(.L_4599 - .L_4598)


	//   ....[0]....
.L_4598:
        /*020c*/ 	.word	0x00007a60


	//   ....[1]....
        /*0210*/ 	.word	0x00007b00


	//----- nvinfo : EIATTR_MAX_THREADS
	.align		4
.L_4599:
        /*0214*/ 	.byte	0x04, 0x05
        /*0216*/ 	.short	(.L_4601 - .L_4600)
.L_4600:
        /*0218*/ 	.word	0x00000080
        /*021c*/ 	.word	0x00000001
        /*0220*/ 	.word	0x00000001


	//----- nvinfo : EIATTR_CRS_STACK_SIZE
	.align		4
.L_4601:
        /*0224*/ 	.byte	0x04, 0x1e
        /*0226*/ 	.short	(.L_4603 - .L_4602)
.L_4602:
        /*0228*/ 	.word	0x00000000


	//----- nvinfo : EIATTR_CBANK_PARAM_SIZE
	.align		4
.L_4603:
        /*022c*/ 	.byte	0x03, 0x19
        /*022e*/ 	.short	0x0128


	//----- nvinfo : EIATTR_PARAM_CBANK
	.align		4
        /*0230*/ 	.byte	0x04, 0x0a
        /*0232*/ 	.short	(.L_4605 - .L_4604)
	.align		4
.L_4604:
        /*0234*/ 	.word	index@(.nv.constant0._ZN10layer_norm13ln_bwd_kernelINS_13Kernel_traitsIfffffjLj4096ELj1ELj1ELj4ELj16ENS_18Kernel_traits_baseILj4096EfffffjLj128EEEEELb0ELb1ELb0ELb0EEEvNS_9BwdParamsE)
        /*0238*/ 	.short	0x0380
        /*023a*/ 	.short	0x0128


	//----- nvinfo : EIATTR_SW_WAR
	.align		4
.L_4605:
        /*023c*/ 	.byte	0x04, 0x36
        /*023e*/ 	.short	(.L_4607 - .L_4606)
.L_4606:
        /*0240*/ 	.word	0x00000008
.L_4607:


//--------------------- .nv.info._ZN10layer_norm13ln_bwd_kernelINS_13Kernel_traitsIfffffjLj4096ELj1ELj1ELj4ELj16ENS_18Kernel_traits_baseILj4096EfffffjLj128EEEEELb0ELb1ELb0ELb1EEEvNS_9BwdParamsE --------------------------
	.section	.nv.info._ZN10layer_norm13ln_bwd_kernelINS_13Kernel_traitsIfffffjLj4096ELj1ELj1ELj4ELj16ENS_18Kernel_traits_baseILj4096EfffffjLj128EEEEELb0ELb1ELb0ELb1EEEvNS_9BwdParamsE,"",@"SHT_CUDA_INFO"
	.sectionflags	@""
	.align	4


	//----- nvinfo : EIATTR_CUDA_API_VERSION
	.align		4
        /*0000*/ 	.byte	0x04, 0x37
        /*0002*/ 	.short	(.L_4609 - .L_4608)
.L_4608:
        /*0004*/ 	.word	0x00000082


	//----- nvinfo : EIATTR_KPARAM_INFO
	.align		4
.L_4609:
        /*0008*/ 	.byte	0x04, 0x17
        /*000a*/ 	.short	(.L_4611 - .L_4610)
.L_4610:
        /*000c*/ 	.word	0x00000000
        /*0010*/ 	.short	0x0000
        /*0012*/ 	.short	0x0000
        /*0014*/ 	.byte	0x00, 0xf0, 0xa1, 0x04


	//----- nvinfo : EIATTR_SPARSE_MMA_MASK
	.align		4
.L_4611:
        /*0018*/ 	.byte	0x03, 0x50
        /*001a*/ 	.short	0x0000


	//----- nvinfo : EIATTR_MAXREG_COUNT
	.align		4
        /*001c*/ 	.byte	0x03, 0x1b
        /*001e*/ 	.short	0x00ff


	//----- nvinfo : EIATTR_NUM_BARRIERS
	.align		4
        /*0020*/ 	.byte	0x02, 0x4c
        /*0022*/ 	.byte	0x01
	.zero		1


	//----- nvinfo : EIATTR_ANNOTATIONS
	.align		4
        /*0024*/ 	.byte	0x04, 0x55
        /*0026*/ 	.short	(.L_4613 - .L_4612)


	//   ....[0]....
.L_4612:
        /* <DEDUP_REMOVED lines=54> */


	//----- nvinfo : EIATTR_MERCURY_ISA_VERSION
	.align		4
.L_4613:
        /*0370*/ 	.byte	0x03, 0x5f
        /*0372*/ 	.short	0x0101


	//----- nvinfo : EIATTR_COOP_GROUP_MASK_REGIDS
	.align		4
        /*0374*/ 	.byte	0x04, 0x29
        /*0376*/ 	.short	(.L_4615 - .L_4614)


	//   ....[0]....
.L_4614:
        /*0378*/ 	.word	0xffffffff


	//   ....[1]....
        /*037c*/ 	.word	0xffffffff


	//   ....[2]....
        /*0380*/ 	.word	0xffffffff


	//   ....[3]....
        /*0384*/ 	.word	0xffffffff


	//   ....[4]....
        /*0388*/ 	.word	0xffffffff


	//   ....[5]....
        /*038c*/ 	.word	0xffffffff


	//   ....[6]....
        /*0390*/ 	.word	0xffffffff


	//   ....[7]....
        /*0394*/ 	.word	0xffffffff


	//   ....[8]....
        /*0398*/ 	.word	0xffffffff


	//   ....[9]....
        /*039c*/ 	.word	0xffffffff


	//----- nvinfo : EIATTR_COOP_GROUP_INSTR_OFFSETS
	.align		4
.L_4615:
        /*03a0*/ 	.byte	0x04, 0x28
        /*03a2*/ 	.short	(.L_4617 - .L_4616)


	//   ....[0]....
.L_4616:
        /*03a4*/ 	.word	0x00001c40


	//   ....[1]....
        /*03a8*/ 	.word	0x00001d20


	//   ....[2]....
        /*03ac*/ 	.word	0x00001d40


	//   ....[3]....
        /*03b0*/ 	.word	0x00001d60


	//   ....[4]....
        /*03b4*/ 	.word	0x00001d80


	//   ....[5]....
        /*03b8*/ 	.word	0x00001da0


	//   ....[6]....
        /*03bc*/ 	.word	0x00001dc0


	//   ....[7]....
        /*03c0*/ 	.word	0x00001de0


	//   ....[8]....
        /*03c4*/ 	.word	0x00001e10


	//   ....[9]....
        /*03c8*/ 	.word	0x00001e40


	//----- nvinfo : EIATTR_VRC_CTA_INIT_COUNT
	.align		4
.L_4617:
        /*03cc*/ 	.byte	0x02, 0x4a
	.zero		1
	.zero		1


	//----- nvinfo : EIATTR_EXIT_INSTR_OFFSETS
	.align		4
        /*03d0*/ 	.byte	0x04, 0x1c
        /*03d2*/ 	.short	(.L_4619 - .L_4618)


	//   ....[0]....
.L_4618:
        /*03d4*/ 	.word	0x00007110


	//----- nvinfo : EIATTR_MAX_THREADS
	.align		4
.L_4619:
        /*03d8*/ 	.byte	0x04, 0x05
        /*03da*/ 	.short	(.L_4621 - .L_4620)
.L_4620:
        /*03dc*/ 	.word	0x00000080
        /*03e0*/ 	.word	0x00000001
        /*03e4*/ 	.word	0x00000001


	//----- nvinfo : EIATTR_CRS_STACK_SIZE
	.align		4
.L_4621:
        /*03e8*/ 	.byte	0x04, 0x1e
        /*03ea*/ 	.short	(.L_4623 - .L_4622)
.L_4622:
        /*03ec*/ 	.word	0x00000000


	//----- nvinfo : EIATTR_CBANK_PARAM_SIZE
	.align		4
.L_4623:
        /*03f0*/ 	.byte	0x03, 0x19
        /*03f2*/ 	.short	0x0128


	//----- nvinfo : EIATTR_PARAM_CBANK
	.align		4
        /*03f4*/ 	.byte	0x04, 0x0a
        /*03f6*/ 	.short	(.L_4625 - .L_4624)
	.align		4
.L_4624:
        /*03f8*/ 	.word	index@(.nv.constant0._ZN10layer_norm13ln_bwd_kernelINS_13Kernel_traitsIfffffjLj4096ELj1ELj1ELj4ELj16ENS_18Kernel_traits_baseILj4096EfffffjLj128EEEEELb0ELb1ELb0ELb1EEEvNS_9BwdParamsE)
        /*03fc*/ 	.short	0x0380
        /*03fe*/ 	.short	0x0128


	//----- nvinfo : EIATTR_SW_WAR
	.align		4
.L_4625:
        /*0400*/ 	.byte	0x04, 0x36
        /*0402*/ 	.short	(.L_4627 - .L_4626)
.L_4626:
        /*0404*/ 	.word	0x00000008
.L_4627:


//--------------------- .nv.info._ZN10layer_norm13ln_bwd_kernelINS_13Kernel_traitsIfffffjLj4096ELj1ELj1ELj4ELj16ENS_18Kernel_traits_baseILj4096EfffffjLj128EEEEELb0ELb1ELb1ELb0EEEvNS_9BwdParamsE --------------------------
	.section	.nv.info._ZN10layer_norm13ln_bwd_kernelINS_13Kernel_traitsIfffffjLj4096ELj1ELj1ELj4ELj16ENS_18Kernel_traits_baseILj4096EfffffjLj128EEEEELb0ELb1ELb1ELb0EEEvNS_9BwdParamsE,"",@"SHT_CUDA_INFO"
	.sectionflags	@""
	.align	4


	//----- nvinfo : EIATTR_CUDA_API_VERSION
	.align		4
        /*0000*/ 	.byte	0x04, 0x37
        /*0002*/ 	.short	(.L_4629 - .L_4628)
.L_4628:
        /*0004*/ 	.word	0x00000082


	//----- nvinfo : EIATTR_KPARAM_INFO
	.align		4
.L_4629:
        /*0008*/ 	.byte	0x04, 0x17
        /*000a*/ 	.short	(.L_4631 - .L_4630)
.L_4630:
        /*000c*/ 	.word	0x00000000
        /*0010*/ 	.short	0x0000
        /*0012*/ 	.short	0x0000
        /*0014*/ 	.byte	0x00, 0xf0, 0xa1, 0x04


	//----- nvinfo : EIATTR_SPARSE_MMA_MASK
	.align		4
.L_4631:
        /*0018*/ 	.byte	0x03, 0x50
        /*001a*/ 	.short	0x0000


	//----- nvinfo : EIATTR_MAXREG_COUNT
	.align		4
        /*001c*/ 	.byte	0x03, 0x1b
        /*001e*/ 	.short	0x00ff


	//----- nvinfo : EIATTR_NUM_BARRIERS
	.align		4
        /*0020*/ 	.byte	0x02, 0x4c
        /*0022*/ 	.byte	0x01
	.zero		1


	//----- nvinfo : EIATTR_ANNOTATIONS
	.align		4
        /*0024*/ 	.byte	0x04, 0x55
        /*0026*/ 	.short	(.L_4633 - .L_4632)


	//   ....[0]....
.L_4632:
        /* <DEDUP_REMOVED lines=49> */


	//----- nvinfo : EIATTR_MERCURY_ISA_VERSION
	.align		4
.L_4633:
        /*0328*/ 	.byte	0x03, 0x5f
        /*032a*/ 	.short	0x0101


	//----- nvinfo : EIATTR_COOP_GROUP_MASK_REGIDS
	.align		4
        /*032c*/ 	.byte	0x04, 0x29
        /*032e*/ 	.short	(.L_4635 - .L_4634)


	//   ....[0]....
.L_4634:
        /*0330*/ 	.word	0xffffffff


	//   ....[1]....
        /*0334*/ 	.word	0xffffffff


	//   ....[2]....
        /*0338*/ 	.word	0xffffffff


	//   ....[3]....
        /*033c*/ 	.word	0xffffffff


	//   ....[4]....
        /*0340*/ 	.word	0xffffffff


	//   ....[5]....
        /*0344*/ 	.word	0xffffffff


	//   ....[6]....
        /*0348*/ 	.word	0xffffffff


	//   ....[7]....
        /*034c*/ 	.word	0xffffffff


	//   ....[8]....
        /*0350*/ 	.word	0xffffffff


	//   ....[9]....
        /*0354*/ 	.word	0xffffffff


	//----- nvinfo : EIATTR_COOP_GROUP_INSTR_OFFSETS
	.align		4
.L_4635:
        /*0358*/ 	.byte	0x04, 0x28
        /*035a*/ 	.short	(.L_4637 - .L_4636)


	//   ....[0]....
.L_4636:
        /*035c*/ 	.word	0x00002cd0


	//   ....[1]....
        /*0360*/ 	.word	0x00002cf0


	//   ....[2]....
        /*0364*/ 	.word	0x00002d30


	//   ....[3]....
        /*0368*/ 	.word	0x00002d60


	//   ....[4]....
        /*036c*/ 	.word	0x00002d80


	//   ....[5]....
        /*0370*/ 	.word	0x00002da0


	//   ....[6]....
        /*0374*/ 	.word	0x00002dc0


	//   ....[7]....
        /*0378*/ 	.word	0x00002de0


	//   ....[8]....
        /*037c*/ 	.word	0x00002e00


	//   ....[9]....
        /*0380*/ 	.word	0x00002e20


	//----- nvinfo : EIATTR_VRC_CTA_INIT_COUNT
	.align		4
.L_4637:
        /*0384*/ 	.byte	0x02, 0x4a
	.zero		1
	.zero		1


	//----- nvinfo : EIATTR_EXIT_INSTR_OFFSETS
	.align		4
        /*0388*/ 	.byte	0x04, 0x1c
        /*038a*/ 	.short	(.L_4639 - .L_4638)


	//   ....[0]....
.L_4638:
        /*038c*/ 	.word	0x000091f0


	//   ....[1]....
        /*0390*/ 	.word	0x00009290


	//----- nvinfo : EIATTR_MAX_THREADS
	.align		4
.L_4639:
        /*0394*/ 	.byte	0x04, 0x05
        /*0396*/ 	.short	(.L_4641 - .L_4640)
.L_4640:
        /*0398*/ 	.word	0x00000080
        /*039c*/ 	.word	0x00000001
        /*03a0*/ 	.word	0x00000001


	//----- nvinfo : EIATTR_CRS_STACK_SIZE
	.align		4
.L_4641:
        /*03a4*/ 	.byte	0x04, 0x1e
        /*03a6*/ 	.short	(.L_4643 - .L_4642)
.L_4642:
        /*03a8*/ 	.word	0x00000000


	//----- nvinfo : EIATTR_CBANK_PARAM_SIZE
	.align		4
.L_4643:
        /*03ac*/ 	.byte	0x03, 0x19
        /*03ae*/ 	.short	0x0128


	//----- nvinfo : EIATTR_PARAM_CBANK
	.align		4
        /*03b0*/ 	.byte	0x04, 0x0a
        /*03b2*/ 	.short	(.L_4645 - .L_4644)
	.align		4
.L_4644:
        /*03b4*/ 	.word	index@(.nv.constant0._ZN10layer_norm13ln_bwd_kernelINS_13Kernel_traitsIfffffjLj4096ELj1ELj1ELj4ELj16ENS_18Kernel_traits_baseILj4096EfffffjLj128EEEEELb0ELb1ELb1ELb0EEEvNS_9BwdParamsE)
        /*03b8*/ 	.short	0x0380
        /*03ba*/ 	.short	0x0128


	//----- nvinfo : EIATTR_SW_WAR
	.align		4
.L_4645:
        /*03bc*/ 	.byte	0x04, 0x36
        /*03be*/ 	.short	(.L_4647 - .L_4646)
.L_4646:
        /*03c0*/ 	.word	0x00000008
.L_4647:


//--------------------- .nv.info._ZN10layer_norm13ln_bwd_kernelINS_13Kernel_traitsIfffffjLj4096ELj1ELj1ELj4ELj16ENS_18Kernel_traits_baseILj4096EfffffjLj128EEEEELb0ELb1ELb1ELb1EEEvNS_9BwdParamsE --------------------------
	.section	.nv.info._ZN10layer_norm13ln_bwd_kernelINS_13Kernel_traitsIfffffjLj4096ELj1ELj1ELj4ELj16ENS_18Kernel_traits_baseILj4096EfffffjLj128EEEEELb0ELb1ELb1ELb1EEEvNS_9BwdParamsE,"",@"SHT_CUDA_INFO"
	.sectionflags	@""
	.align	4


	//----- nvinfo : EIATTR_CUDA_API_VERSION
	.align		4
        /*0000*/ 	.byte	0x04, 0x37
        /*0002*/ 	.short	(.L_4649 - .L_4648)
.L_4648:
        /*0004*/ 	.word	0x00000082


	//----- nvinfo : EIATTR_KPARAM_INFO
	.align		4
.L_4649:
        /*0008*/ 	.byte	0x04, 0x17
        /*000a*/ 	.short	(.L_4651 - .L_4650)
.L_4650:
        /*000c*/ 	.word	0x00000000
        /*0010*/ 	.short	0x0000
        /*0012*/ 	.short	0x0000
        /*0014*/ 	.byte	0x00, 0xf0, 0xa1, 0x04


	//----- nvinfo : EIATTR_SPARSE_MMA_MASK
	.align		4
.L_4651:
        /*0018*/ 	.byte	0x03, 0x50
        /*001a*/ 	.short	0x0000


	//----- nvinfo : EIATTR_MAXREG_COUNT
	.align		4
        /*001c*/ 	.byte	0x03, 0x1b
        /*001e*/ 	.short	0x00ff


	//----- nvinfo : EIATTR_NUM_BARRIERS
	.align		4
        /*0020*/ 	.byte	0x02, 0x4c
        /*0022*/ 	.byte	0x01
	.zero		1


	//----- nvinfo : EIATTR_ANNOTATIONS
	.align		4
        /*0024*/ 	.byte	0x04, 0x55
        /*0026*/ 	.short	(.L_4653 - .L_4652)


	//   ....[0]....
.L_4652:
        /* <DEDUP_REMOVED lines=32> */


	//----- nvinfo : EIATTR_MERCURY_ISA_VERSION
	.align		4
.L_4653:
        /*0218*/ 	.byte	0x03, 0x5f
        /*021a*/ 	.short	0x0101


	//----- nvinfo : EIATTR_COOP_GROUP_MASK_REGIDS
	.align		4
        /*021c*/ 	.byte	0x04, 0x29
        /*021e*/ 	.short	(.L_4655 - .L_4654)


	//   ....[0]....
.L_4654:
        /*0220*/ 	.word	0xffffffff


	//   ....[1]....
        /*0224*/ 	.word	0xffffffff


	//   ....[2]....
        /*0228*/ 	.word	0xffffffff


	//   ....[3]....
        /*022c*/ 	.word	0xffffffff


	//   ....[4]....
        /*0230*/ 	.word	0xffffffff


	//   ....[5]....
        /*0234*/ 	.word	0xffffffff


	//   ....[6]....
        /*0238*/ 	.word	0xffffffff


	//   ....[7]....
        /*023c*/ 	.word	0xffffffff


	//   ....[8]....
        /*0240*/ 	.word	0xffffffff


	//   ....[9]....
        /*0244*/ 	.word	0xffffffff


	//----- nvinfo : EIATTR_COOP_GROUP_INSTR_OFFSETS
	.align		4
.L_4655:
        /*0248*/ 	.byte	0x04, 0x28
        /*024a*/ 	.short	(.L_4657 - .L_4656)


	//   ....[0]....
.L_4656:
        /*024c*/ 	.word	0x00002140


	//   ....[1]....
        /*0250*/ 	.word	0x00002160


	//   ....[2]....
        /*0254*/ 	.word	0x000021a0


	//   ....[3]....
        /*0258*/ 	.word	0x000021b0


	//   ....[4]....
        /*025c*/ 	.word	0x000021f0


	//   ....[5]....
        /*0260*/ 	.word	0x00002200


	//   ....[6]....
        /*0264*/ 	.word	0x00002230


	//   ....[7]....
        /*0268*/ 	.word	0x00002240


	//   ....[8]....
        /*026c*/ 	.word	0x00002270


	//   ....[9]....
        /*0270*/ 	.word	0x00002280


	//----- nvinfo : EIATTR_VRC_CTA_INIT_COUNT
	.align		4
.L_4657:
        /*0274*/ 	.byte	0x02, 0x4a
	.zero		1
	.zero		1


	//----- nvinfo : EIATTR_EXIT_INSTR_OFFSETS
	.align		4
        /*0278*/ 	.byte	0x04, 0x1c
        /*027a*/ 	.short	(.L_4659 - .L_4658)


	//   ....[0]....
.L_4658:
        /*027c*/ 	.word	0x000086d0


	//----- nvinfo : EIATTR_MAX_THREADS
	.align		4
.L_4659:
        /*0280*/ 	.byte	0x04, 0x05
        /*0282*/ 	.short	(.L_4661 - .L_4660)
.L_4660:
        /*0284*/ 	.word	0x00000080
        /*0288*/ 	.word	0x00000001
        /*028c*/ 	.word	0x00000001


	//----- nvinfo : EIATTR_CRS_STACK_SIZE
	.align		4
.L_4661:
        /*0290*/ 	.byte	0x04, 0x1e
        /*0292*/ 	.short	(.L_4663 - .L_4662)
.L_4662:
        /*0294*/ 	.word	0x00000000


	//----- nvinfo : EIATTR_CBANK_PARAM_SIZE
	.align		4
.L_4663:
        /*0298*/ 	.byte	0x03, 0x19
        /*029a*/ 	.short	0x0128


	//----- nvinfo : EIATTR_PARAM_CBANK
	.align		4
        /*029c*/ 	.byte	0x04, 0x0a
        /*029e*/ 	.short	(.L_4665 - .L_4664)
	.align		4
.L_4664:
        /*02a0*/ 	.word	index@(.nv.constant0._ZN10layer_norm13ln_bwd_kernelINS_13Kernel_traitsIfffffjLj4096ELj1ELj1ELj4ELj16ENS_18Kernel_traits_baseILj4096EfffffjLj128EEEEELb0ELb1ELb1ELb1EEEvNS_9BwdParamsE)
        /*02a4*/ 	.short	0x0380
        /*02a6*/ 	.short	0x0128


	//----- nvinfo : EIATTR_SW_WAR
	.align		4
.L_4665:
        /*02a8*/ 	.byte	0x04, 0x36
        /*02aa*/ 	.short	(.L_4667 - .L_4666)
.L_4666:
        /*02ac*/ 	.word	0x00000008
.L_4667:


//--------------------- .nv.info._ZN10layer_norm13ln_bwd_kernelINS_13Kernel_traitsIfffffjLj4096ELj1ELj1ELj4ELj16ENS_18Kernel_traits_baseILj4096EfffffjLj128EEEEELb1ELb0ELb0ELb0EEEvNS_9BwdParamsE --------------------------
	.section	.nv.info._ZN10layer_norm13ln_bwd_kernelINS_13Kernel_traitsIfffffjLj4096ELj1ELj1ELj4ELj16ENS_18Kernel_traits_baseILj4096EfffffjLj128EEEEELb1ELb0ELb0ELb0EEEvNS_9BwdParamsE,"",@"SHT_CUDA_INFO"
	.sectionflags	@""
	.align	4


	//----- nvinfo : EIATTR_CUDA_API_VERSION
	.align		4
        /*0000*/ 	.byte	0x04, 0x37
        /*0002*/ 	.short	(.L_4669 - .L_4668)
.L_4668:
        /*0004*/ 	.word	0x00000082


	//----- nvinfo : EIATTR_KPARAM_INFO
	.align		4
.L_4669:
        /*0008*/ 	.byte	0x04, 0x17
        /*000a*/ 	.short	(.L_4671 - .L_4670)
.L_4670:
        /*000c*/ 	.word	0x00000000
        /*0010*/ 	.short	0x0000
        /*0012*/ 	.short	0x0000
        /*0014*/ 	.byte	0x00, 0xf0, 0xa1, 0x04


	//----- nvinfo : EIATTR_SPARSE_MMA_MASK
	.align		4
.L_4671:
        /*0018*/ 	.byte	0x03, 0x50
        /*001a*/ 	.short	0x0000


	//----- nvinfo : EIATTR_MAXREG_COUNT
	.align		4
        /*001c*/ 	.byte	0x03, 0x1b
        /*001e*/ 	.short	0x00ff


	//----- nvinfo : EIATTR_NUM_BARRIERS
	.align		4
        /*0020*/ 	.byte	0x02, 0x4c
        /*0022*/ 	.byte	0x01
	.zero		1


	//----- nvinfo : EIATTR_MERCURY_ISA_VERSION
	.align		4
        /*0024*/ 	.byte	0x03, 0x5f
        /*0026*/ 	.short	0x0101


	//----- nvinfo : EIATTR_COOP_GROUP_MASK_REGIDS
	.align		4
        /*0028*/ 	.byte	0x04, 0x29
        /*002a*/ 	.short	(.L_4673 - .L_4672)


	//   ....[0]....
.L_4672:
        /*002c*/ 	.word	0xffffffff


	//   ....[1]....
        /*0030*/ 	.word	0xffffffff


	//   ....[2]....
        /*0034*/ 	.word	0xffffffff


	//   ....[3]....
        /*0038*/ 	.word	0xffffffff


	//   ....[4]....
        /*003c*/ 	.word	0xffffffff


	//   ....[5]....
        /*0040*/ 	.word	0xffffffff


	//   ....[6]....
        /*0044*/ 	.word	0xffffffff


	//   ....[7]....
        /*0048*/ 	.word	0xffffffff


	//   ....[8]....
        /*004c*/ 	.word	0xffffffff


	//   ....[9]....
        /*0050*/ 	.word	0xffffffff


	//----- nvinfo : EIATTR_COOP_GROUP_INSTR_OFFSETS
	.align		4
.L_4673:
        /*0054*/ 	.byte	0x04, 0x28
        /*0056*/ 	.short	(.L_4675 - .L_4674)


	//   ....[0]....
.L_4674:
        /*0058*/ 	.word	0x000021f0


	//   ....[1]....
        /*005c*/ 	.word	0x00002270


	//   ....[2]....
        /*0060*/ 	.word	0x000022c0


	//   ....[3]....
        /*0064*/ 	.word	0x00002300


	//   ....[4]....
        /*0068*/ 	.word	0x00002320


	//   ....[5]....
        /*006c*/ 	.word	0x00002340


	//   ....[6]....
        /*0070*/ 	.word	0x00002360


	//   ....[7]....
        /*0074*/ 	.word	0x00002380


	//   ....[8]....
        /*0078*/ 	.word	0x000023a0


	//   ....[9]....
        /*007c*/ 	.word	0x000023c0


	//----- nvinfo : EIATTR_VRC_CTA_INIT_COUNT
	.align		4
.L_4675:
        /*0080*/ 	.byte	0x02, 0x4a
	.zero		1
	.zero		1


	//----- nvinfo : EIATTR_EXIT_INSTR_OFFSETS
	.align		4
        /*0084*/ 	.byte	0x04, 0x1c
        /*0086*/ 	.short	(.L_4677 - .L_4676)


	//   ....[0]....
.L_4676:
        /*0088*/ 	.word	0x00007150


	//   ....[1]....
        /*008c*/ 	.word	0x000071d0


	//----- nvinfo : EIATTR_MAX_THREADS
	.align		4
.L_4677:
        /*0090*/ 	.byte	0x04, 0x05
        /*0092*/ 	.short	(.L_4679 - .L_4678)
.L_4678:
        /*0094*/ 	.word	0x00000080
        /*0098*/ 	.word	0x00000001
        /*009c*/ 	.word	0x00000001


	//----- nvinfo : EIATTR_CRS_STACK_SIZE
	.align		4
.L_4679:
        /*00a0*/ 	.byte	0x04, 0x1e
        /*00a2*/ 	.short	(.L_4681 - .L_4680)
.L_4680:
        /*00a4*/ 	.word	0x00000000


	//----- nvinfo : EIATTR_CBANK_PARAM_SIZE
	.align		4
.L_4681:
        /*00a8*/ 	.byte	0x03, 0x19
        /*00aa*/ 	.short	0x0128


	//----- nvinfo : EIATTR_PARAM_CBANK
	.align		4
        /*00ac*/ 	.byte	0x04, 0x0a
        /*00ae*/ 	.short	(.L_4683 - .L_4682)
	.align		4
.L_4682:
        /*00b0*/ 	.word	index@(.nv.constant0._ZN10layer_norm13ln_bwd_kernelINS_13Kernel_traitsIfffffjLj4096ELj1ELj1ELj4ELj16ENS_18Kernel_traits_baseILj4096EfffffjLj128EEEEELb1ELb0ELb0ELb0EEEvNS_9BwdParamsE)
        /*00b4*/ 	.short	0x0380
        /*00b6*/ 	.short	0x0128


	//----- nvinfo : EIATTR_SW_WAR
	.align		4
.L_4683:
        /*00b8*/ 	.byte	0x04, 0x36
        /*00ba*/ 	.short	(.L_4685 - .L_4684)
.L_4684:
        /*00bc*/ 	.word	0x00000008
.L_4685:


//--------------------- .nv.info._ZN10layer_norm13ln_bwd_kernelINS_13Kernel_traitsIfffffjLj4096ELj1ELj1ELj4ELj16ENS_18Kernel_traits_baseILj4096EfffffjLj128EEEEELb1ELb0ELb0ELb1EEEvNS_9BwdParamsE --------------------------
	.section	.nv.info._ZN10layer_norm13ln_bwd_kernelINS_13Kernel_traitsIfffffjLj4096ELj1ELj1ELj4ELj16ENS_18Kernel_traits_baseILj4096EfffffjLj128EEEEELb1ELb0ELb0ELb1EEEvNS_9BwdParamsE,"",@"SHT_CUDA_INFO"
	.sectionflags	@""
	.align	4


	//----- nvinfo : EIATTR_CUDA_API_VERSION
	.align		4
        /*0000*/ 	.byte	0x04, 0x37
        /*0002*/ 	.short	(.L_4687 - .L_4686)
.L_4686:
        /*0004*/ 	.word	0x00000082


	//----- nvinfo : EIATTR_KPARAM_INFO
	.align		4
.L_4687:
        /*0008*/ 	.byte	0x04, 0x17
        /*000a*/ 	.short	(.L_4689 - .L_4688)
.L_4688:
        /*000c*/ 	.word	0x00000000
        /*0010*/ 	.short	0x0000
        /*0012*/ 	.short	0x0000
        /*0014*/ 	.byte	0x00, 0xf0, 0xa1, 0x04


	//----- nvinfo : EIATTR_SPARSE_MMA_MASK
	.align		4
.L_4689:
        /*0018*/ 	.byte	0x03, 0x50
        /*001a*/ 	.short	0x0000


	//----- nvinfo : EIATTR_MAXREG_COUNT
	.align		4
        /*001c*/ 	.byte	0x03, 0x1b
        /*001e*/ 	.short	0x00ff


	//----- nvinfo : EIATTR_NUM_BARRIERS
	.align		4
        /*0020*/ 	.byte	0x02, 0x4c
        /*0022*/ 	.byte	0x01
	.zero		1


	//----- nvinfo : EIATTR_MERCURY_ISA_VERSION
	.align		4
        /*0024*/ 	.byte	0x03, 0x5f
        /*0026*/ 	.short	0x0101


	//----- nvinfo : EIATTR_COOP_GROUP_MASK_REGIDS
	.align		4
        /*0028*/ 	.byte	0x04, 0x29
        /*002a*/ 	.short	(.L_4691 - .L_4690)


	//   ....[0]....
.L_4690:
        /*002c*/ 	.word	0xffffffff


	//   ....[1]....
        /*0030*/ 	.word	0xffffffff


	//   ....[2]....
        /*0034*/ 	.word	0xffffffff


	//   ....[3]....
        /*0038*/ 	.word	0xffffffff


	//   ....[4]....
        /*003c*/ 	.word	0xffffffff


	//   ....[5]....
        /*0040*/ 	.word	0xffffffff


	//   ....[6]....
        /*0044*/ 	.word	0xffffffff


	//   ....[7]....
        /*0048*/ 	.word	0xffffffff


	//   ....[8]....
        /*004c*/ 	.word	0xffffffff


	//   ....[9]....
        /*0050*/ 	.word	0xffffffff


	//----- nvinfo : EIATTR_COOP_GROUP_INSTR_OFFSETS
	.align		4
.L_4691:
        /*0054*/ 	.byte	0x04, 0x28
        /*0056*/ 	.short	(.L_4693 - .L_4692)


	//   ....[0]....
.L_4692:
        /*0058*/ 	.word	0x00001330


	//   ....[1]....
        /*005c*/ 	.word	0x00001350


	//   ....[2]....
        /*0060*/ 	.word	0x00001370


	//   ....[3]....
        /*0064*/ 	.word	0x00001390


	//   ....[4]....
        /*0068*/ 	.word	0x000013b0


	//   ....[5]....
        /*006c*/ 	.word	0x000013d0


	//   ....[6]....
        /*0070*/ 	.word	0x00001400


	//   ....[7]....
        /*0074*/ 	.word	0x00001440


	//   ....[8]....
        /*0078*/ 	.word	0x00001480


	//   ....[9]....
        /*007c*/ 	.word	0x00001570


	//----- nvinfo : EIATTR_VRC_CTA_INIT_COUNT
	.align		4
.L_4693:
        /*0080*/ 	.byte	0x02, 0x4a
	.zero		1
	.zero		1


	//----- nvinfo : EIATTR_EXIT_INSTR_OFFSETS
	.align		4
        /*0084*/ 	.byte	0x04, 0x1c
        /*0086*/ 	.short	(.L_4695 - .L_4694)


	//   ....[0]....
.L_4694:
        /*0088*/ 	.word	0x00006100


	//----- nvinfo : EIATTR_MAX_THREADS
	.align		4
.L_4695:
        /*008c*/ 	.byte	0x04, 0x05
        /*008e*/ 	.short	(.L_4697 - .L_4696)
.L_4696:
        /*0090*/ 	.word	0x00000080
        /*0094*/ 	.word	0x00000001
        /*0098*/ 	.word	0x00000001


	//----- nvinfo : EIATTR_CBANK_PARAM_SIZE
	.align		4
.L_4697:
        /*009c*/ 	.byte	0x03, 0x19
        /*009e*/ 	.short	0x0128


	//----- nvinfo : EIATTR_PARAM_CBANK
	.align		4
        /*00a0*/ 	.byte	0x04, 0x0a
        /*00a2*/ 	.short	(.L_4699 - .L_4698)
	.align		4
.L_4698:
        /*00a4*/ 	.word	index@(.nv.constant0._ZN10layer_norm13ln_bwd_kernelINS_13Kernel_traitsIfffffjLj4096ELj1ELj1ELj4ELj16ENS_18Kernel_traits_baseILj4096EfffffjLj128EEEEELb1ELb0ELb0ELb1EEEvNS_9BwdParamsE)
        /*00a8*/ 	.short	0x0380
        /*00aa*/ 	.short	0x0128


	//----- nvinfo : EIATTR_SW_WAR
	.align		4
.L_4699:
        /*00ac*/ 	.byte	0x04, 0x36
        /*00ae*/ 	.short	(.L_4701 - .L_4700)
.L_4700:
        /*00b0*/ 	.word	0x00000008
.L_4701:


//--------------------- .nv.info._ZN10layer_norm22ln_bwd_finalize_kernelINS_22Kernel_traits_finalizeILj4096EfffffjLb0ELj1024ELj4ENS_18Kernel_traits_baseILj4096EfffffjLj1024EEEEELb0ELb0EEEvNS_9BwdParamsE --------------------------
	.section	.nv.info._ZN10layer_norm22ln_bwd_finalize_kernelINS_22Kernel_traits_finalizeILj4096EfffffjLb0ELj1024ELj4ENS_18Kernel_traits_baseILj4096EfffffjLj1024EEEEELb0ELb0EEEvNS_9BwdParamsE,"",@"SHT_CUDA_INFO"
	.sectionflags	@""
	.align	4


	//----- nvinfo : EIATTR_CUDA_API_VERSION
	.align		4
        /*0000*/ 	.byte	0x04, 0x37
        /*0002*/ 	.short	(.L_4703 - .L_4702)
.L_4702:
        /*0004*/ 	.word	0x00000082


	//----- nvinfo : EIATTR_KPARAM_INFO
	.align		4
.L_4703:
        /*0008*/ 	.byte	0x04, 0x17
        /*000a*/ 	.short	(.L_4705 - .L_4704)
.L_4704:
        /*000c*/ 	.word	0x00000000
        /*0010*/ 	.short	0x0000
        /*0012*/ 	.short	0x0000
        /*0014*/ 	.byte	0x00, 0xf0, 0xa1, 0x04


	//----- nvinfo : EIATTR_SPARSE_MMA_MASK
	.align		4
.L_4705:
        /*0018*/ 	.byte	0x03, 0x50
        /*001a*/ 	.short	0x0000


	//----- nvinfo : EIATTR_MAXREG_COUNT
	.align		4
        /*001c*/ 	.byte	0x03, 0x1b
        /*001e*/ 	.short	0x0040


	//----- nvinfo : EIATTR_NUM_BARRIERS
	.align		4
        /*0020*/ 	.byte	0x02, 0x4c
        /*0022*/ 	.byte	0x01
	.zero		1


	//----- nvinfo : EIATTR_MERCURY_ISA_VERSION
	.align		4
        /*0024*/ 	.byte	0x03, 0x5f
        /*0026*/ 	.short	0x0101


	//----- nvinfo : EIATTR_COOP_GROUP_MASK_REGIDS
	.align		4
        /*0028*/ 	.byte	0x04, 0x29
        /*002a*/ 	.short	(.L_4707 - .L_4706)


	//   ....[0]....
.L_4706:
        /*002c*/ 	.word	0xffffffff


	//   ....[1]....
        /*0030*/ 	.word	0xffffffff


	//   ....[2]....
        /*0034*/ 	.word	0xffffffff


	//   ....[3]....
        /*0038*/ 	.word	0xffffffff


	//   ....[4]....
        /*003c*/ 	.word	0xffffffff


	//   ....[5]....
        /*0040*/ 	.word	0xffffffff


	//   ....[6]....
        /*0044*/ 	.word	0xffffffff


	//   ....[7]....
        /*0048*/ 	.word	0xffffffff


	//   ....[8]....
        /*004c*/ 	.word	0xffffffff


	//   ....[9]....
        /*0050*/ 	.word	0xffffffff


	//----- nvinfo : EIATTR_COOP_GROUP_INSTR_OFFSETS
	.align		4
.L_4707:
        /*0054*/ 	.byte	0x04, 0x28
        /*0056*/ 	.short	(.L_4709 - .L_4708)


	//   ....[0]....
.L_4708:
        /*0058*/ 	.word	0x000015e0


	//   ....[1]....
        /*005c*/ 	.word	0x000015f0


	//   ....[2]....
        /*0060*/ 	.word	0x00001620


	//   ....[3]....
        /*0064*/ 	.word	0x00001630


	//   ....[4]....
        /*0068*/ 	.word	0x00001660


	//   ....[5]....
        /*006c*/ 	.word	0x00001670


	//   ....[6]....
        /*0070*/ 	.word	0x000016b0


	//   ....[7]....
        /*0074*/ 	.word	0x000016e0


	//   ....[8]....
        /*0078*/ 	.word	0x00001710


	//   ....[9]....
        /*007c*/ 	.word	0x00001720


	//----- nvinfo : EIATTR_VRC_CTA_INIT_COUNT
	.align		4
.L_4709:
        /*0080*/ 	.byte	0x02, 0x4a
	.zero		1
	.zero		1


	//----- nvinfo : EIATTR_EXIT_INSTR_OFFSETS
	.align		4
        /*0084*/ 	.byte	0x04, 0x1c
        /*0086*/ 	.short	(.L_4711 - .L_4710)


	//   ....[0]....
.L_4710:
        /*0088*/ 	.word	0x00000060


	//   ....[1]....
        /*008c*/ 	.word	0x00001780


	//   ....[2]....
        /*0090*/ 	.word	0x000017b0


	//   ....[3]....
        /*0094*/ 	.word	0x00001850


	//----- nvinfo : EIATTR_MAX_THREADS
	.align		4
.L_4711:
        /*0098*/ 	.byte	0x04, 0x05
        /*009a*/ 	.short	(.L_4713 - .L_4712)
.L_4712:
        /*009c*/ 	.word	0x00000400
        /*00a0*/ 	.word	0x00000001
        /*00a4*/ 	.word	0x00000001


	//----- nvinfo : EIATTR_CRS_STACK_SIZE
	.align		4
.L_4713:
        /*00a8*/ 	.byte	0x04, 0x1e
        /*00aa*/ 	.short	(.L_4715 - .L_4714)
.L_4714:
        /*00ac*/ 	.word	0x00000000


	//----- nvinfo : EIATTR_CBANK_PARAM_SIZE
	.align		4
.L_4715:
        /*00b0*/ 	.byte	0x03, 0x19
        /*00b2*/ 	.short	0x0128


	//----- nvinfo : EIATTR_PARAM_CBANK
	.align		4
        /*00b4*/ 	.byte	0x04, 0x0a
        /*00b6*/ 	.short	(.L_4717 - .L_4716)
	.align		4
.L_4716:
        /*00b8*/ 	.word	index@(.nv.constant0._ZN10layer_norm22ln_bwd_finalize_kernelINS_22Kernel_traits_finalizeILj4096EfffffjLb0ELj1024ELj4ENS_18Kernel_traits_baseILj4096EfffffjLj1024EEEEELb0ELb0EEEvNS_9BwdParamsE)
        /*00bc*/ 	.short	0x0380
        /*00be*/ 	.short	0x0128


	//----- nvinfo : EIATTR_SW_WAR
	.align		4
.L_4717:
        /*00c0*/ 	.byte	0x04, 0x36
        /*00c2*/ 	.short	(.L_4719 - .L_4718)
.L_4718:
        /*00c4*/ 	.word	0x00000008
.L_4719:


//--------------------- .nv.info._ZN10layer_norm13ln_bwd_kernelINS_13Kernel_traitsIfffffjLj4096ELj1ELj1ELj4ELj16ENS_18Kernel_traits_baseILj4096EfffffjLj128EEEEELb1ELb0ELb1ELb0EEEvNS_9BwdParamsE --------------------------
	.section	.nv.info._ZN10layer_norm13ln_bwd_kernelINS_13Kernel_traitsIfffffjLj4096ELj1ELj1ELj4ELj16ENS_18Kernel_traits_baseILj4096EfffffjLj128EEEEELb1ELb0ELb1ELb0EEEvNS_9BwdParamsE,"",@"SHT_CUDA_INFO"
	.sectionflags	@""
	.align	4


	//----- nvinfo : EIATTR_CUDA_API_VERSION
	.align		4
        /*0000*/ 	.byte	0x04, 0x37
        /*0002*/ 	.short	(.L_4721 - .L_4720)
.L_4720:
        /*0004*/ 	.word	0x00000082


	//----- nvinfo : EIATTR_KPARAM_INFO
	.align		4
.L_4721:
        /*0008*/ 	.byte	0x04, 0x17
        /*000a*/ 	.short	(.L_4723 - .L_4722)
.L_4722:
        /*000c*/ 	.word	0x00000000
        /*0010*/ 	.short	0x0000
        /*0012*/ 	.short	0x0000
        /*0014*/ 	.byte	0x00, 0xf0, 0xa1, 0x04


	//----- nvinfo : EIATTR_SPARSE_MMA_MASK
	.align		4
.L_4723:
        /*0018*/ 	.byte	0x03, 0x50
        /*001a*/ 	.short	0x0000


	//----- nvinfo : EIATTR_MAXREG_COUNT
	.align		4
        /*001c*/ 	.byte	0x03, 0x1b
        /*001e*/ 	.short	0x00ff


	//----- nvinfo : EIATTR_NUM_BARRIERS
	.align		4
        /*0020*/ 	.byte	0x02, 0x4c
        /*0022*/ 	.byte	0x01
	.zero		1


	//----- nvinfo : EIATTR_MERCURY_ISA_VERSION
	.align		4
        /*0024*/ 	.byte	0x03, 0x5f
        /*0026*/ 	.short	0x0101


	//----- nvinfo : EIATTR_COOP_GROUP_MASK_REGIDS
	.align		4
        /*0028*/ 	.byte	0x04, 0x29
        /*002a*/ 	.short	(.L_4725 - .L_4724)


	//   ....[0]....
.L_4724:
        /*002c*/ 	.word	0xffffffff


	//   ....[1]....
        /*0030*/ 	.word	0xffffffff


	//   ....[2]....
        /*0034*/ 	.word	0xffffffff


	//   ....[3]....
        /*0038*/ 	.word	0xffffffff


	//   ....[4]....
        /*003c*/ 	.word	0xffffffff


	//   ....[5]....
        /*0040*/ 	.word	0xffffffff


	//   ....[6]....
        /*0044*/ 	.word	0xffffffff


	//   ....[7]....
        /*0048*/ 	.word	0xffffffff


	//   ....[8]....
        /*004c*/ 	.word	0xffffffff


	//   ....[9]....
        /*0050*/ 	.word	0xffffffff


	//----- nvinfo : EIATTR_COOP_GROUP_INSTR_OFFSETS
	.align		4
.L_4725:
        /*0054*/ 	.byte	0x04, 0x28
        /*0056*/ 	.short	(.L_4727 - .L_4726)


	//   ....[0]....
.L_4726:
        /*0058*/ 	.word	0x00002df0


	//   ....[1]....
        /*005c*/ 	.word	0x00002e20


	//   ....[2]....
        /*0060*/ 	.word	0x00002e50


	//   ....[3]....
        /*0064*/ 	.word	0x00002e60


	//   ....[4]....
        /*0068*/ 	.word	0x00002e90


	//   ....[5]....
        /*006c*/ 	.word	0x00002ea0


	//   ....[6]....
        /*0070*/ 	.word	0x00002ed0


	//   ....[7]....
        /*0074*/ 	.word	0x00002ee0


	//   ....[8]....
        /*0078*/ 	.word	0x00002f10


	//   ....[9]....
        /*007c*/ 	.word	0x00002f20


	//----- nvinfo : EIATTR_VRC_CTA_INIT_COUNT
	.align		4
.L_4727:
        /*0080*/ 	.byte	0x02, 0x4a
	.zero		1
	.zero		1


	//----- nvinfo : EIATTR_EXIT_INSTR_OFFSETS
	.align		4
        /*0084*/ 	.byte	0x04, 0x1c
        /*0086*/ 	.short	(.L_4729 - .L_4728)


	//   ....[0]....
.L_4728:
        /*0088*/ 	.word	0x00008df0


	//   ....[1]....
        /*008c*/ 	.word	0x00008e70


	//----- nvinfo : EIATTR_MAX_THREADS
	.align		4
.L_4729:
        /*0090*/ 	.byte	0x04, 0x05
        /*0092*/ 	.short	(.L_4731 - .L_4730)
.L_4730:
        /*0094*/ 	.word	0x00000080
        /*0098*/ 	.word	0x00000001
        /*009c*/ 	.word	0x00000001


	//----- nvinfo : EIATTR_CRS_STACK_SIZE
	.align		4
.L_4731:
        /*00a0*/ 	.byte	0x04, 0x1e
        /*00a2*/ 	.short	(.L_4733 - .L_4732)
.L_4732:
        /*00a4*/ 	.word	0x00000000


	//----- nvinfo : EIATTR_CBANK_PARAM_SIZE
	.align		4
.L_4733:
        /*00a8*/ 	.byte	0x03, 0x19
        /*00aa*/ 	.short	0x0128


	//----- nvinfo : EIATTR_PARAM_CBANK
	.align		4
        /*00ac*/ 	.byte	0x04, 0x0a
        /*00ae*/ 	.short	(.L_4735 - .L_4734)
	.align		4
.L_4734:
        /*00b0*/ 	.word	index@(.nv.constant0._ZN10layer_norm13ln_bwd_kernelINS_13Kernel_traitsIfffffjLj4096ELj1ELj1ELj4ELj16ENS_18Kernel_traits_baseILj4096EfffffjLj128EEEEELb1ELb0ELb1ELb0EEEvNS_9BwdParamsE)
        /*00b4*/ 	.short	0x0380
        /*00b6*/ 	.short	0x0128


	//----- nvinfo : EIATTR_SW_WAR
	.align		4
.L_4735:
        /*00b8*/ 	.byte	0x04, 0x36
        /*00ba*/ 	.short	(.L_4737 - .L_4736)
.L_4736:
        /*00bc*/ 	.word	0x00000008
.L_4737:


//--------------------- .nv.info._ZN10layer_norm22ln_bwd_finalize_kernelINS_22Kernel_traits_finalizeILj4096EfffffjLb0ELj1024ELj4ENS_18Kernel_traits_baseILj4096EfffffjLj1024EEEEELb0ELb1EEEvNS_9BwdParamsE --------------------------
	.section	.nv.info._ZN10layer_norm22ln_bwd_finalize_kernelINS_22Kernel_traits_finalizeILj4096EfffffjLb0ELj1024ELj4ENS_18Kernel_traits_baseILj4096EfffffjLj1024EEEEELb0ELb1EEEvNS_9BwdParamsE,"",@"SHT_CUDA_INFO"
	.sectionflags	@""
	.align	4


	//----- nvinfo : EIATTR_CUDA_API_VERSION
	.align		4
        /*0000*/ 	.byte	0x04, 0x37
        /*0002*/ 	.short	(.L_4739 - .L_4738)
.L_4738:
        /*0004*/ 	.word	0x00000082


	//----- nvinfo : EIATTR_KPARAM_INFO
	.align		4
.L_4739:
        /*0008*/ 	.byte	0x04, 0x17
        /*000a*/ 	.short	(.L_4741 - .L_4740)
.L_4740:
        /*000c*/ 	.word	0x00000000
        /*0010*/ 	.short	0x0000
        /*0012*/ 	.short	0x0000
        /*0014*/ 	.byte	0x00, 0xf0, 0xa1, 0x04


	//----- nvinfo : EIATTR_SPARSE_MMA_MASK
	.align		4
.L_4741:
        /*0018*/ 	.byte	0x03, 0x50
        /*001a*/ 	.short	0x0000


	//----- nvinfo : EIATTR_MAXREG_COUNT
	.align		4
        /*001c*/ 	.byte	0x03, 0x1b
        /*001e*/ 	.short	0x0040


	//----- nvinfo : EIATTR_NUM_BARRIERS
	.align		4
        /*0020*/ 	.byte	0x02, 0x4c
        /*0022*/ 	.byte	0x01
	.zero		1


	//----- nvinfo : EIATTR_MERCURY_ISA_VERSION
	.align		4
        /*0024*/ 	.byte	0x03, 0x5f
        /*0026*/ 	.short	0x0101


	//----- nvinfo : EIATTR_COOP_GROUP_MASK_REGIDS
	.align		4
        /*0028*/ 	.byte	0x04, 0x29
        /*002a*/ 	.short	(.L_4743 - .L_4742)


	//   ....[0]....
.L_4742:
        /*002c*/ 	.word	0xffffffff


	//   ....[1]....
        /*0030*/ 	.word	0xffffffff


	//   ....[2]....
        /*0034*/ 	.word	0xffffffff


	//   ....[3]....
        /*0038*/ 	.word	0xffffffff


	//   ....[4]....
        /*003c*/ 	.word	0xffffffff


	//   ....[5]....
        /*0040*/ 	.word	0xffffffff


	//   ....[6]....
        /*0044*/ 	.word	0xffffffff


	//   ....[7]....
        /*0048*/ 	.word	0xffffffff


	//   ....[8]....
        /*004c*/ 	.word	0xffffffff


	//   ....[9]....
        /*0050*/ 	.word	0xffffffff


	//----- nvinfo : EIATTR_COOP_GROUP_INSTR_OFFSETS
	.align		4
.L_4743:
        /*0054*/ 	.byte	0x04, 0x28
        /*0056*/ 	.short	(.L_4745 - .L_4744)


	//   ....[0]....
.L_4744:
        /*0058*/ 	.word	0x00001630


	//   ....[1]....
        /*005c*/ 	.word	0x00001640


	//   ....[2]....
        /*0060*/ 	.word	0x00001670


	//   ....[3]....
        /*0064*/ 	.word	0x00001680


	//   ....[4]....
        /*0068*/ 	.word	0x000016b0


	//   ....[5]....
        /*006c*/ 	.word	0x000016c0


	//   ....[6]....
        /*0070*/ 	.word	0x000016f0


	//   ....[7]....
        /*0074*/ 	.word	0x00001710


	//   ....[8]....
        /*0078*/ 	.word	0x00001740


	//   ....[9]....
        /*007c*/ 	.word	0x00001750


	//----- nvinfo : EIATTR_VRC_CTA_INIT_COUNT
	.align		4
.L_4745:
        /*0080*/ 	.byte	0x02, 0x4a
	.zero		1
	.zero		1


	//----- nvinfo : EIATTR_EXIT_INSTR_OFFSETS
	.align		4
        /*0084*/ 	.byte	0x04, 0x1c
        /*0086*/ 	.short	(.L_4747 - .L_4746)


	//   ....[0]....
.L_4746:
        /*0088*/ 	.word	0x00000070


	//   ....[1]....
        /*008c*/ 	.word	0x000017b0


	//   ....[2]....
        /*0090*/ 	.word	0x00001860


	//----- nvinfo : EIATTR_MAX_THREADS
	.align		4
.L_4747:
        /*0094*/ 	.byte	0x04, 0x05
        /*0096*/ 	.short	(.L_4749 - .L_4748)
.L_4748:
        /*0098*/ 	.word	0x00000400
        /*009c*/ 	.word	0x00000001
        /*00a0*/ 	.word	0x00000001


	//----- nvinfo : EIATTR_CRS_STACK_SIZE
	.align		4
.L_4749:
        /*00a4*/ 	.byte	0x04, 0x1e
        /*00a6*/ 	.short	(.L_4751 - .L_4750)
.L_4750:
        /*00a8*/ 	.word	0x00000000


	//----- nvinfo : EIATTR_CBANK_PARAM_SIZE
	.align		4
.L_4751:
        /*00ac*/ 	.byte	0x03, 0x19
        /*00ae*/ 	.short	0x0128


	//----- nvinfo : EIATTR_PARAM_CBANK
	.align		4
        /*00b0*/ 	.byte	0x04, 0x0a
        /*00b2*/ 	.short	(.L_4753 - .L_4752)
	.align		4
.L_4752:
        /*00b4*/ 	.word	index@(.nv.constant0._ZN10layer_norm22ln_bwd_finalize_kernelINS_22Kernel_traits_finalizeILj4096EfffffjLb0ELj1024ELj4ENS_18Kernel_traits_baseILj4096EfffffjLj1024EEEEELb0ELb1EEEvNS_9BwdParamsE)
        /*00b8*/ 	.short	0x0380
        /*00ba*/ 	.short	0x0128


	//----- nvinfo : EIATTR_SW_WAR
	.align		4
.L_4753:
        /*00bc*/ 	.byte	0x04, 0x36
        /*00be*/ 	.short	(.L_4755 - .L_4754)
.L_4754:
        /*00c0*/ 	.word	0x00000008
.L_4755:


//--------------------- .nv.info._ZN10layer_norm13ln_bwd_kernelINS_13Kernel_traitsIfffffjLj4096ELj1ELj1ELj4ELj16ENS_18Kernel_traits_baseILj4096EfffffjLj128EEEEELb1ELb0ELb1ELb1EEEvNS_9BwdParamsE --------------------------
	.section	.nv.info._ZN10layer_norm13ln_bwd_kernelINS_13Kernel_traitsIfffffjLj4096ELj1ELj1ELj4ELj16ENS_18Kernel_traits_baseILj4096EfffffjLj128EEEEELb1ELb0ELb1ELb1EEEvNS_9BwdParamsE,"",@"SHT_CUDA_INFO"
	.sectionflags	@""
	.align	4


	//----- nvinfo : EIATTR_CUDA_API_VERSION
	.align		4
        /*0000*/ 	.byte	0x04, 0x37
        /*0002*/ 	.short	(.L_4757 - .L_4756)
.L_4756:
        /*0004*/ 	.word	0x00000082


	//----- nvinfo : EIATTR_KPARAM_INFO
	.align		4
.L_4757:
        /*0008*/ 	.byte	0x04, 0x17
        /*000a*/ 	.short	(.L_4759 - .L_4758)
.L_4758:
        /*000c*/ 	.word	0x00000000
        /*0010*/ 	.short	0x0000
        /*0012*/ 	.short	0x0000
        /*0014*/ 	.byte	0x00, 0xf0, 0xa1, 0x04


	//----- nvinfo : EIATTR_SPARSE_MMA_MASK
	.align		4
.L_4759:
        /*0018*/ 	.byte	0x03, 0x50
        /*001a*/ 	.short	0x0000


	//----- nvinfo : EIATTR_MAXREG_COUNT
	.align		4
        /*001c*/ 	.byte	0x03, 0x1b
        /*001e*/ 	.short	0x00ff


	//----- nvinfo : EIATTR_NUM_BARRIERS
	.align		4
        /*0020*/ 	.byte	0x02, 0x4c
        /*0022*/ 	.byte	0x01
	.zero		1


	//----- nvinfo : EIATTR_MERCURY_ISA_VERSION
	.align		4
        /*0024*/ 	.byte	0x03, 0x5f
        /*0026*/ 	.short	0x0101


	//----- nvinfo : EIATTR_COOP_GROUP_MASK_REGIDS
	.align		4
        /*0028*/ 	.byte	0x04, 0x29
        /*002a*/ 	.short	(.L_4761 - .L_4760)


	//   ....[0]....
.L_4760:
        /*002c*/ 	.word	0xffffffff


	//   ....[1]....
        /*0030*/ 	.word	0xffffffff


	//   ....[2]....
        /*0034*/ 	.word	0xffffffff


	//   ....[3]....
        /*0038*/ 	.word	0xffffffff


	//   ....[4]....
        /*003c*/ 	.word	0xffffffff


	//   ....[5]....
        /*0040*/ 	.word	0xffffffff


	//   ....[6]....
        /*0044*/ 	.word	0xffffffff


	//   ....[7]....
        /*0048*/ 	.word	0xffffffff


	//   ....[8]....
        /*004c*/ 	.word	0xffffffff


	//   ....[9]....
        /*0050*/ 	.word	0xffffffff


	//----- nvinfo : EIATTR_COOP_GROUP_INSTR_OFFSETS
	.align		4
.L_4761:
        /*0054*/ 	.byte	0x04, 0x28
        /*0056*/ 	.short	(.L_4763 - .L_4762)


	//   ....[0]....
.L_4762:
        /*0058*/ 	.word	0x00001fd0


	//   ....[1]....
        /*005c*/ 	.word	0x00001ff0


	//   ....[2]....
        /*0060*/ 	.word	0x00002020


	//   ....[3]....
        /*0064*/ 	.word	0x00002030


	//   ....[4]....
        /*0068*/ 	.word	0x00002070


	//   ....[5]....
        /*006c*/ 	.word	0x00002080


	//   ....[6]....
        /*0070*/ 	.word	0x000020c0


	//   ....[7]....
        /*0074*/ 	.word	0x000020d0


	//   ....[8]....
        /*0078*/ 	.word	0x00002100


	//   ....[9]....
        /*007c*/ 	.word	0x00002110


	//----- nvinfo : EIATTR_VRC_CTA_INIT_COUNT
	.align		4
.L_4763:
        /*0080*/ 	.byte	0x02, 0x4a
	.zero		1
	.zero		1


	//----- nvinfo : EIATTR_EXIT_INSTR_OFFSETS
	.align		4
        /*0084*/ 	.byte	0x04, 0x1c
        /*0086*/ 	.short	(.L_4765 - .L_4764)


	//   ....[0]....
.L_4764:
        /*0088*/ 	.word	0x00007f80


	//----- nvinfo : EIATTR_MAX_THREADS
	.align		4
.L_4765:
        /*008c*/ 	.byte	0x04, 0x05
        /*008e*/ 	.short	(.L_4767 - .L_4766)
.L_4766:
        /*0090*/ 	.word	0x00000080
        /*0094*/ 	.word	0x00000001
        /*0098*/ 	.word	0x00000001


	//----- nvinfo : EIATTR_CRS_STACK_SIZE
	.align		4
.L_4767:
        /*009c*/ 	.byte	0x04, 0x1e
        /*009e*/ 	.short	(.L_4769 - .L_4768)
.L_4768:
        /*00a0*/ 	.word	0x00000000


	//----- nvinfo : EIATTR_CBANK_PARAM_SIZE
	.align		4
.L_4769:
        /*00a4*/ 	.byte	0x03, 0x19
        /*00a6*/ 	.short	0x0128


	//----- nvinfo : EIATTR_PARAM_CBANK
	.align		4
        /*00a8*/ 	.byte	0x04, 0x0a
        /*00aa*/ 	.short	(.L_4771 - .L_4770)
	.align		4
.L_4770:
        /*00ac*/ 	.word	index@(.nv.constant0._ZN10layer_norm13ln_bwd_kernelINS_13Kernel_traitsIfffffjLj4096ELj1ELj1ELj4ELj16ENS_18Kernel_traits_baseILj4096EfffffjLj128EEEEELb1ELb0ELb1ELb1EEEvNS_9BwdParamsE)
        /*00b0*/ 	.short	0x0380
        /*00b2*/ 	.short	0x0128


	//----- nvinfo : EIATTR_SW_WAR
	.align		4
.L_4771:
        /*00b4*/ 	.byte	0x04, 0x36
        /*00b6*/ 	.short	(.L_4773 - .L_4772)
.L_4772:
        /*00b8*/ 	.word	0x00000008
.L_4773:


//--------------------- .nv.info._ZN10layer_norm13ln_bwd_kernelINS_13Kernel_traitsIfffffjLj4096ELj1ELj1ELj4ELj16ENS_18Kernel_traits_baseILj4096EfffffjLj128EEEEELb1ELb1ELb0ELb0EEEvNS_9BwdParamsE --------------------------
	.section	.nv.info._ZN10layer_norm13ln_bwd_kernelINS_13Kernel_traitsIfffffjLj4096ELj1ELj1ELj4ELj16ENS_18Kernel_traits_baseILj4096EfffffjLj128EEEEELb1ELb1ELb0ELb0EEEvNS_9BwdParamsE,"",@"SHT_CUDA_INFO"
	.sectionflags	@""
	.align	4


	//----- nvinfo : EIATTR_CUDA_API_VERSION
	.align		4
        /*0000*/ 	.byte	0x04, 0x37
        /*0002*/ 	.short	(.L_4775 - .L_4774)
.L_4774:
        /*0004*/ 	.word	0x00000082


	//----- nvinfo : EIATTR_KPARAM_INFO
	.align		4
.L_4775:
        /*0008*/ 	.byte	0x04, 0x17
        /*000a*/ 	.short	(.L_4777 - .L_4776)
.L_4776:
        /*000c*/ 	.word	0x00000000
        /*0010*/ 	.short	0x0000
        /*0012*/ 	.short	0x0000
        /*0014*/ 	.byte	0x00, 0xf0, 0xa1, 0x04


	//----- nvinfo : EIATTR_SPARSE_MMA_MASK
	.align		4
.L_4777:
        /*0018*/ 	.byte	0x03, 0x50
        /*001a*/ 	.short	0x0000


	//----- nvinfo : EIATTR_MAXREG_COUNT
	.align		4
        /*001c*/ 	.byte	0x03, 0x1b
        /*001e*/ 	.short	0x00ff


	//----- nvinfo : EIATTR_NUM_BARRIERS
	.align		4
        /*0020*/ 	.byte	0x02, 0x4c
        /*0022*/ 	.byte	0x01
	.zero		1


	//----- nvinfo : EIATTR_ANNOTATIONS
	.align		4
        /*0024*/ 	.byte	0x04, 0x55
        /*0026*/ 	.short	(.L_4779 - .L_4778)


	//   ....[0]....
.L_4778:
        /* <DEDUP_REMOVED lines=38> */


	//----- nvinfo : EIATTR_MERCURY_ISA_VERSION
	.align		4
.L_4779:
        /*0278*/ 	.byte	0x03, 0x5f
        /*027a*/ 	.short	0x0101


	//----- nvinfo : EIATTR_COOP_GROUP_MASK_REGIDS
	.align		4
        /*027c*/ 	.byte	0x04, 0x29
        /*027e*/ 	.short	(.L_4781 - .L_4780)


	//   ....[0]....
.L_4780:
        /*0280*/ 	.word	0xffffffff


	//   ....[1]....
        /*0284*/ 	.word	0xffffffff


	//   ....[2]....
        /*0288*/ 	.word	0xffffffff


	//   ....[3]....
        /*028c*/ 	.word	0xffffffff


	//   ....[4]....
        /*0290*/ 	.word	0xffffffff


	//   ....[5]....
        /*0294*/ 	.word	0xffffffff


	//   ....[6]....
        /*0298*/ 	.word	0xffffffff


	//   ....[7]....
        /*029c*/ 	.word	0xffffffff


	//   ....[8]....
        /*02a0*/ 	.word	0xffffffff


	//   ....[9]....
        /*02a4*/ 	.word	0xffffffff


	//----- nvinfo : EIATTR_COOP_GROUP_INSTR_OFFSETS
	.align		4
.L_4781:
        /*02a8*/ 	.byte	0x04, 0x28
        /*02aa*/ 	.short	(.L_4783 - .L_4782)


	//   ....[0]....
.L_4782:
        /*02ac*/ 	.word	0x000029c0


	//   ....[1]....
        /*02b0*/ 	.word	0x000029e0


	//   ....[2]....
        /*02b4*/ 	.word	0x00002a20


	//   ....[3]....
        /*02b8*/ 	.word	0x00002a50


	//   ....[4]....
        /*02bc*/ 	.word	0x00002a70


	//   ....[5]....
        /*02c0*/ 	.word	0x00002a90


	//   ....[6]....
        /*02c4*/ 	.word	0x00002ab0


	//   ....[7]....
        /*02c8*/ 	.word	0x00002ad0


	//   ....[8]....
        /*02cc*/ 	.word	0x00002af0


	//   ....[9]....
        /*02d0*/ 	.word	0x00002b10


	//----- nvinfo : EIATTR_VRC_CTA_INIT_COUNT
	.align		4
.L_4783:
        /*02d4*/ 	.byte	0x02, 0x4a
	.zero		1
	.zero		1


	//----- nvinfo : EIATTR_EXIT_INSTR_OFFSETS
	.align		4
        /*02d8*/ 	.byte	0x04, 0x1c
        /*02da*/ 	.short	(.L_4785 - .L_4784)


	//   ....[0]....
.L_4784:
        /*02dc*/ 	.word	0x0000a790


	//   ....[1]....
        /*02e0*/ 	.word	0x0000a830


	//----- nvinfo : EIATTR_MAX_THREADS
	.align		4
.L_4785:
        /*02e4*/ 	.byte	0x04, 0x05
        /*02e6*/ 	.short	(.L_4787 - .L_4786)
.L_4786:
        /*02e8*/ 	.word	0x00000080
        /*02ec*/ 	.word	0x00000001
        /*02f0*/ 	.word	0x00000001


	//----- nvinfo : EIATTR_CRS_STACK_SIZE
	.align		4
.L_4787:
        /*02f4*/ 	.byte	0x04, 0x1e
        /*02f6*/ 	.short	(.L_4789 - .L_4788)
.L_4788:
        /*02f8*/ 	.word	0x00000000


	//----- nvinfo : EIATTR_CBANK_PARAM_SIZE
	.align		4
.L_4789:
        /*02fc*/ 	.byte	0x03, 0x19
        /*02fe*/ 	.short	0x0128


	//----- nvinfo : EIATTR_PARAM_CBANK
	.align		4
        /*0300*/ 	.byte	0x04, 0x0a
        /*0302*/ 	.short	(.L_4791 - .L_4790)
	.align		4
.L_4790:
        /*0304*/ 	.word	index@(.nv.constant0._ZN10layer_norm13ln_bwd_kernelINS_13Kernel_traitsIfffffjLj4096ELj1ELj1ELj4ELj16ENS_18Kernel_traits_baseILj4096EfffffjLj128EEEEELb1ELb1ELb0ELb0EEEvNS_9BwdParamsE)
        /*0308*/ 	.short	0x0380
        /*030a*/ 	.short	0x0128


	//----- nvinfo : EIATTR_SW_WAR
	.align		4
.L_4791:
        /*030c*/ 	.byte	0x04, 0x36
        /*030e*/ 	.short	(.L_4793 - .L_4792)
.L_4792:
        /*0310*/ 	.word	0x00000008
.L_4793:


//--------------------- .nv.info._ZN10layer_norm13ln_bwd_kernelINS_13Kernel_traitsIfffffjLj4096ELj1ELj1ELj4ELj16ENS_18Kernel_traits_baseILj4096EfffffjLj128EEEEELb1ELb1ELb0ELb1EEEvNS_9BwdParamsE --------------------------
	.section	.nv.info._ZN10layer_norm13ln_bwd_kernelINS_13Kernel_traitsIfffffjLj4096ELj1ELj1ELj4ELj16ENS_18Kernel_traits_baseILj4096EfffffjLj128EEEEELb1ELb1ELb0ELb1EEEvNS_9BwdParamsE,"",@"SHT_CUDA_INFO"
	.sectionflags	@""
	.align	4


	//----- nvinfo : EIATTR_CUDA_API_VERSION
	.align		4
        /*0000*/ 	.byte	0x04, 0x37
        /*0002*/ 	.short	(.L_4795 - .L_4794)
.L_4794:
        /*0004*/ 	.word	0x00000082


	//----- nvinfo : EIATTR_KPARAM_INFO
	.align		4
.L_4795:
        /*0008*/ 	.byte	0x04, 0x17
        /*000a*/ 	.short	(.L_4797 - .L_4796)
.L_4796:
        /*000c*/ 	.word	0x00000000
        /*0010*/ 	.short	0x0000
        /*0012*/ 	.short	0x0000
        /*0014*/ 	.byte	0x00, 0xf0, 0xa1, 0x04


	//----- nvinfo : EIATTR_SPARSE_MMA_MASK
	.align		4
.L_4797:
        /*0018*/ 	.byte	0x03, 0x50
        /*001a*/ 	.short	0x0000


	//----- nvinfo : EIATTR_MAXREG_COUNT
	.align		4
        /*001c*/ 	.byte	0x03, 0x1b
        /*001e*/ 	.short	0x00ff


	//----- nvinfo : EIATTR_NUM_BARRIERS
	.align		4
        /*0020*/ 	.byte	0x02, 0x4c
        /*0022*/ 	.byte	0x01
	.zero		1


	//----- nvinfo : EIATTR_ANNOTATIONS
	.align		4
        /*0024*/ 	.byte	0x04, 0x55
        /*0026*/ 	.short	(.L_4799 - .L_4798)


	//   ....[0]....
.L_4798:
        /* <DEDUP_REMOVED lines=68> */


	//----- nvinfo : EIATTR_MERCURY_ISA_VERSION
	.align		4
.L_4799:
        /*0458*/ 	.byte	0x03, 0x5f
        /*045a*/ 	.short	0x0101


	//----- nvinfo : EIATTR_COOP_GROUP_MASK_REGIDS
	.align		4
        /*045c*/ 	.byte	0x04, 0x29
        /*045e*/ 	.short	(.L_4801 - .L_4800)


	//   ....[0]....
.L_4800:
        /*0460*/ 	.word	0xffffffff


	//   ....[1]....
        /*0464*/ 	.word	0xffffffff


	//   ....[2]....
        /*0468*/ 	.word	0xffffffff


	//   ....[3]....
        /*046c*/ 	.word	0xffffffff


	//   ....[4]....
        /*0470*/ 	.word	0xffffffff


	//   ....[5]....
        /*0474*/ 	.word	0xffffffff


	//   ....[6]....
        /*0478*/ 	.word	0xffffffff


	//   ....[7]....
        /*047c*/ 	.word	0xffffffff


	//   ....[8]....
        /*0480*/ 	.word	0xffffffff


	//   ....[9]....
        /*0484*/ 	.word	0xffffffff


	//----- nvinfo : EIATTR_COOP_GROUP_INSTR_OFFSETS
	.align		4
.L_4801:
        /*0488*/ 	.byte	0x04, 0x28
        /*048a*/ 	.short	(.L_4803 - .L_4802)


	//   ....[0]....
.L_4802:
        /*048c*/ 	.word	0x00001a90


	//   ....[1]....
        /*0490*/ 	.word	0x00001b70


	//   ....[2]....
        /*0494*/ 	.word	0x00001b90


	//   ....[3]....
        /*0498*/ 	.word	0x00001bb0


	//   ....[4]....
        /*049c*/ 	.word	0x00001bd0


	//   ....[5]....
        /*04a0*/ 	.word	0x00001bf0


	//   ....[6]....
        /*04a4*/ 	.word	0x00001c10


	//   ....[7]....
        /*04a8*/ 	.word	0x00001c30


	//   ....[8]....
        /*04ac*/ 	.word	0x00001c50


	//   ....[9]....
        /*04b0*/ 	.word	0x00001c70


	//----- nvinfo : EIATTR_VRC_CTA_INIT_COUNT
	.align		4
.L_4803:
        /*04b4*/ 	.byte	0x02, 0x4a
	.zero		1
	.zero		1


	//----- nvinfo : EIATTR_EXIT_INSTR_OFFSETS
	.align		4
        /*04b8*/ 	.byte	0x04, 0x1c
        /*04ba*/ 	.short	(.L_4805 - .L_4804)


	//   ....[0]....
.L_4804:
        /*04bc*/ 	.word	0x000092d0


	//----- nvinfo : EIATTR_MAX_THREADS
	.align		4
.L_4805:
        /*04c0*/ 	.byte	0x04, 0x05
        /*04c2*/ 	.short	(.L_4807 - .L_4806)
.L_4806:
        /*04c4*/ 	.word	0x00000080
        /*04c8*/ 	.word	0x00000001
        /*04cc*/ 	.word	0x00000001


	//----- nvinfo : EIATTR_CBANK_PARAM_SIZE
	.align		4
.L_4807:
        /*04d0*/ 	.byte	0x03, 0x19
        /*04d2*/ 	.short	0x0128


	//----- nvinfo : EIATTR_PARAM_CBANK
	.align		4
        /*04d4*/ 	.byte	0x04, 0x0a
        /*04d6*/ 	.short	(.L_4809 - .L_4808)
	.align		4
.L_4808:
        /*04d8*/ 	.word	index@(.nv.constant0._ZN10layer_norm13ln_bwd_kernelINS_13Kernel_traitsIfffffjLj4096ELj1ELj1ELj4ELj16ENS_18Kernel_traits_baseILj4096EfffffjLj128EEEEELb1ELb1ELb0ELb1EEEvNS_9BwdParamsE)
        /*04dc*/ 	.short	0x0380
        /*04de*/ 	.short	0x0128


	//----- nvinfo : EIATTR_SW_WAR
	.align		4
.L_4809:
        /*04e0*/ 	.byte	0x04, 0x36
        /*04e2*/ 	.short	(.L_4811 - .L_4810)
.L_4810:
        /*04e4*/ 	.word	0x00000008
.L_4811:


//--------------------- .nv.info._ZN10layer_norm22ln_bwd_finalize_kernelINS_22Kernel_traits_finalizeILj4096EfffffjLb1ELj1024ELj4ENS_18Kernel_traits_baseILj4096EfffffjLj1024EEEEELb1ELb0EEEvNS_9BwdParamsE --------------------------
	.section	.nv.info._ZN10layer_norm22ln_bwd_finalize_kernelINS_22Kernel_traits_finalizeILj4096EfffffjLb1ELj1024ELj4ENS_18Kernel_traits_baseILj4096EfffffjLj1024EEEEELb1ELb0EEEvNS_9BwdParamsE,"",@"SHT_CUDA_INFO"
	.sectionflags	@""
	.align	4


	//----- nvinfo : EIATTR_CUDA_API_VERSION
	.align		4
        /*0000*/ 	.byte	0x04, 0x37
        /*0002*/ 	.short	(.L_4813 - .L_4812)
.L_4812:
        /*0004*/ 	.word	0x00000082


	//----- nvinfo : EIATTR_KPARAM_INFO
	.align		4
.L_4813:
        /*0008*/ 	.byte	0x04, 0x17
        /*000a*/ 	.short	(.L_4815 - .L_4814)
.L_4814:
        /*000c*/ 	.word	0x00000000
        /*0010*/ 	.short	0x0000
        /*0012*/ 	.short	0x0000
        /*0014*/ 	.byte	0x00, 0xf0, 0xa1, 0x04


	//----- nvinfo : EIATTR_SPARSE_MMA_MASK
	.align		4
.L_4815:
        /*0018*/ 	.byte	0x03, 0x50
        /*001a*/ 	.short	0x0000


	//----- nvinfo : EIATTR_MAXREG_COUNT
	.align		4
        /*001c*/ 	.byte	0x03, 0x1b
        /*001e*/ 	.short	0x0040


	//----- nvinfo : EIATTR_NUM_BARRIERS
	.align		4
        /*0020*/ 	.byte	0x02, 0x4c
        /*0022*/ 	.byte	0x01
	.zero		1


	//----- nvinfo : EIATTR_MERCURY_ISA_VERSION
	.align		4
        /*0024*/ 	.byte	0x03, 0x5f
        /*0026*/ 	.short	0x0101


	//----- nvinfo : EIATTR_COOP_GROUP_MASK_REGIDS
	.align		4
        /*0028*/ 	.byte	0x04, 0x29
        /*002a*/ 	.short	(.L_4817 - .L_4816)


	//   ....[0]....
.L_4816:
        /*002c*/ 	.word	0xffffffff


	//   ....[1]....
        /*0030*/ 	.word	0xffffffff


	//   ....[2]....
        /*0034*/ 	.word	0xffffffff


	//   ....[3]....
        /*0038*/ 	.word	0xffffffff


	//   ....[4]....
        /*003c*/ 	.word	0xffffffff


	//   ....[5]....
        /*0040*/ 	.word	0xffffffff


	//   ....[6]....
        /*0044*/ 	.word	0xffffffff


	//   ....[7]....
        /*0048*/ 	.word	0xffffffff


	//   ....[8]....
        /*004c*/ 	.word	0xffffffff


	//   ....[9]....
        /*0050*/ 	.word	0xffffffff


	//   ....[10]....
        /*0054*/ 	.word	0xffffffff


	//   ....[11]....
        /*0058*/ 	.word	0xffffffff


	//   ....[12]....
        /*005c*/ 	.word	0xffffffff


	//   ....[13]....
        /*0060*/ 	.word	0xffffffff


	//   ....[14]....
        /*0064*/ 	.word	0xffffffff


	//----- nvinfo : EIATTR_COOP_GROUP_INSTR_OFFSETS
	.align		4
.L_4817:
        /*0068*/ 	.byte	0x04, 0x28
        /*006a*/ 	.short	(.L_4819 - .L_4818)


	//   ....[0]....
.L_4818:
        /*006c*/ 	.word	0x00001040


	//   ....[1]....
        /*0070*/ 	.word	0x00001050


	//   ....[2]....
        /*0074*/ 	.word	0x00001060


	//   ....[3]....
        /*0078*/ 	.word	0x00001090


	//   ....[4]....
        /*007c*/ 	.word	0x000010b0


	//   ....[5]....
        /*0080*/ 	.word	0x000010c0


	//   ....[6]....
        /*0084*/ 	.word	0x000010f0


	//   ....[7]....
        /*0088*/ 	.word	0x00001110


	//   ....[8]....
        /*008c*/ 	.word	0x00001120


	//   ....[9]....
        /*0090*/ 	.word	0x00001160


	//   ....[10]....
        /*0094*/ 	.word	0x00001190


	//   ....[11]....
        /*0098*/ 	.word	0x000011a0


	//   ....[12]....
        /*009c*/ 	.word	0x000011e0


	//   ....[13]....
        /*00a0*/ 	.word	0x00001200


	//   ....[14]....
        /*00a4*/ 	.word	0x00001210


	//----- nvinfo : EIATTR_VRC_CTA_INIT_COUNT
	.align		4
.L_4819:
        /*00a8*/ 	.byte	0x02, 0x4a
	.zero		1
	.zero		1


	//----- nvinfo : EIATTR_EXIT_INSTR_OFFSETS
	.align		4
        /*00ac*/ 	.byte	0x04, 0x1c
        /*00ae*/ 	.short	(.L_4821 - .L_4820)


	//   ....[0]....
.L_4820:
        /*00b0*/ 	.word	0x00000060


	//   ....[1]....
        /*00b4*/ 	.word	0x00001290


	//   ....[2]....
        /*00b8*/ 	.word	0x000012c0


	//   ....[3]....
        /*00bc*/ 	.word	0x000013a0


	//----- nvinfo : EIATTR_MAX_THREADS
	.align		4
.L_4821:
        /*00c0*/ 	.byte	0x04, 0x05
        /*00c2*/ 	.short	(.L_4823 - .L_4822)
.L_4822:
        /*00c4*/ 	.word	0x00000400
        /*00c8*/ 	.word	0x00000001
        /*00cc*/ 	.word	0x00000001


	//----- nvinfo : EIATTR_CRS_STACK_SIZE
	.align		4
.L_4823:
        /*00d0*/ 	.byte	0x04, 0x1e
        /*00d2*/ 	.short	(.L_4825 - .L_4824)
.L_4824:
        /*00d4*/ 	.word	0x00000000


	//----- nvinfo : EIATTR_CBANK_PARAM_SIZE
	.align		4
.L_4825:
        /*00d8*/ 	.byte	0x03, 0x19
        /*00da*/ 	.short	0x0128


	//----- nvinfo : EIATTR_PARAM_CBANK
	.align		4
        /*00dc*/ 	.byte	0x04, 0x0a
        /*00de*/ 	.short	(.L_4827 - .L_4826)
	.align		4
.L_4826:
        /*00e0*/ 	.word	index@(.nv.constant0._ZN10layer_norm22ln_bwd_finalize_kernelINS_22Kernel_traits_finalizeILj4096EfffffjLb1ELj1024ELj4ENS_18Kernel_traits_baseILj4096EfffffjLj1024EEEEELb1ELb0EEEvNS_9BwdParamsE)
        /*00e4*/ 	.short	0x0380
        /*00e6*/ 	.short	0x0128


	//----- nvinfo : EIATTR_SW_WAR
	.align		4
.L_4827:
        /*00e8*/ 	.byte	0x04, 0x36
        /*00ea*/ 	.short	(.L_4829 - .L_4828)
.L_4828:
        /*00ec*/ 	.word	0x00000008
.L_4829:


//--------------------- .nv.info._ZN10layer_norm13ln_bwd_kernelINS_13Kernel_traitsIfffffjLj4096ELj1ELj1ELj4ELj16ENS_18Kernel_traits_baseILj4096EfffffjLj128EEEEELb1ELb1ELb1ELb0EEEvNS_9BwdParamsE --------------------------
	.section	.nv.info._ZN10layer_norm13ln_bwd_kernelINS_13Kernel_traitsIfffffjLj4096ELj1ELj1ELj4ELj16ENS_18Kernel_traits_baseILj4096EfffffjLj128EEEEELb1ELb1ELb1ELb0EEEvNS_9BwdParamsE,"",@"SHT_CUDA_INFO"
	.sectionflags	@""
	.align	4


	//----- nvinfo : EIATTR_CUDA_API_VERSION
	.align		4
        /*0000*/ 	.byte	0x04, 0x37
        /*0002*/ 	.short	(.L_4831 - .L_4830)
.L_4830:
        /*0004*/ 	.word	0x00000082


	//----- nvinfo : EIATTR_KPARAM_INFO
	.align		4
.L_4831:
        /*0008*/ 	.byte	0x04, 0x17
        /*000a*/ 	.short	(.L_4833 - .L_4832)
.L_4832:
        /*000c*/ 	.word	0x00000000
        /*0010*/ 	.short	0x0000
        /*0012*/ 	.short	0x0000
        /*0014*/ 	.byte	0x00, 0xf0, 0xa1, 0x04


	//----- nvinfo : EIATTR_SPARSE_MMA_MASK
	.align		4
.L_4833:
        /*0018*/ 	.byte	0x03, 0x50
        /*001a*/ 	.short	0x0000


	//----- nvinfo : EIATTR_MAXREG_COUNT
	.align		4
        /*001c*/ 	.byte	0x03, 0x1b
        /*001e*/ 	.short	0x00ff


	//----- nvinfo : EIATTR_NUM_BARRIERS
	.align		4
        /*0020*/ 	.byte	0x02, 0x4c
        /*0022*/ 	.byte	0x01
	.zero		1


	//----- nvinfo : EIATTR_ANNOTATIONS
	.align		4
        /*0024*/ 	.byte	0x04, 0x55
        /*0026*/ 	.short	(.L_4835 - .L_4834)


	//   ....[0]....
.L_4834:
        /* <DEDUP_REMOVED lines=65> */


	//----- nvinfo : EIATTR_MERCURY_ISA_VERSION
	.align		4
.L_4835:
        /*0420*/ 	.byte	0x03, 0x5f
        /*0422*/ 	.short	0x0101


	//----- nvinfo : EIATTR_COOP_GROUP_MASK_REGIDS
	.align		4
        /*0424*/ 	.byte	0x04, 0x29
        /*0426*/ 	.short	(.L_4837 - .L_4836)


	//   ....[0]....
.L_4836:
        /*0428*/ 	.word	0xffffffff


	//   ....[1]....
        /*042c*/ 	.word	0xffffffff


	//   ....[2]....
        /*0430*/ 	.word	0xffffffff


	//   ....[3]....
        /*0434*/ 	.word	0xffffffff


	//   ....[4]....
        /*0438*/ 	.word	0xffffffff


	//   ....[5]....
        /*043c*/ 	.word	0xffffffff


	//   ....[6]....
        /*0440*/ 	.word	0xffffffff


	//   ....[7]....
        /*0444*/ 	.word	0xffffffff


	//   ....[8]....
        /*0448*/ 	.word	0xffffffff


	//   ....[9]....
        /*044c*/ 	.word	0xffffffff


	//----- nvinfo : EIATTR_COOP_GROUP_INSTR_OFFSETS
	.align		4
.L_4837:
        /*0450*/ 	.byte	0x04, 0x28
        /*0452*/ 	.short	(.L_4839 - .L_4838)


	//   ....[0]....
.L_4838:
        /*0454*/ 	.word	0x00003630


	//   ....[1]....
        /*0458*/ 	.word	0x00003650


	//   ....[2]....
        /*045c*/ 	.word	0x00003690


	//   ....[3]....
        /*0460*/ 	.word	0x000036c0


	//   ....[4]....
        /*0464*/ 	.word	0x000036e0


	//   ....[5]....
        /*0468*/ 	.word	0x00003700


	//   ....[6]....
        /*046c*/ 	.word	0x00003720


	//   ....[7]....
        /*0470*/ 	.word	0x00003740


	//   ....[8]....
        /*0474*/ 	.word	0x00003760


	//   ....[9]....
        /*0478*/ 	.word	0x00003780


	//----- nvinfo : EIATTR_VRC_CTA_INIT_COUNT
	.align		4
.L_4839:
        /*047c*/ 	.byte	0x02, 0x4a
	.zero		1
	.zero		1


	//----- nvinfo : EIATTR_EXIT_INSTR_OFFSETS
	.align		4
        /*0480*/ 	.byte	0x04, 0x1c
        /*0482*/ 	.short	(.L_4841 - .L_4840)


	//   ....[0]....
.L_4840:
        /*0484*/ 	.word	0x0000da40


	//   ....[1]....
        /*0488*/ 	.word	0x0000dae0


	//----- nvinfo : EIATTR_MAX_THREADS
	.align		4
.L_4841:
        /*048c*/ 	.byte	0x04, 0x05
        /*048e*/ 	.short	(.L_4843 - .L_4842)
.L_4842:
        /*0490*/ 	.word	0x00000080
        /*0494*/ 	.word	0x00000001
        /*0498*/ 	.word	0x00000001


	//----- nvinfo : EIATTR_CRS_STACK_SIZE
	.align		4
.L_4843:
        /*049c*/ 	.byte	0x04, 0x1e
        /*049e*/ 	.short	(.L_4845 - .L_4844)
.L_4844:
        /*04a0*/ 	.word	0x00000000


	//----- nvinfo : EIATTR_CBANK_PARAM_SIZE
	.align		4
.L_4845:
        /*04a4*/ 	.byte	0x03, 0x19
        /*04a6*/ 	.short	0x0128


	//----- nvinfo : EIATTR_PARAM_CBANK
	.align		4
        /*04a8*/ 	.byte	0x04, 0x0a
        /*04aa*/ 	.short	(.L_4847 - .L_4846)
	.align		4
.L_4846:
        /*04ac*/ 	.word	index@(.nv.constant0._ZN10layer_norm13ln_bwd_kernelINS_13Kernel_traitsIfffffjLj4096ELj1ELj1ELj4ELj16ENS_18Kernel_traits_baseILj4096EfffffjLj128EEEEELb1ELb1ELb1ELb0EEEvNS_9BwdParamsE)
        /*04b0*/ 	.short	0x0380
        /*04b2*/ 	.short	0x0128


	//----- nvinfo : EIATTR_SW_WAR
	.align		4
.L_4847:
        /*04b4*/ 	.byte	0x04, 0x36
        /*04b6*/ 	.short	(.L_4849 - .L_4848)
.L_4848:
        /*04b8*/ 	.word	0x00000008
.L_4849:


//--------------------- .nv.info._ZN10layer_norm22ln_bwd_finalize_kernelINS_22Kernel_traits_finalizeILj4096EfffffjLb1ELj1024ELj4ENS_18Kernel_traits_baseILj4096EfffffjLj1024EEEEELb1ELb1EEEvNS_9BwdParamsE --------------------------
	.section	.nv.info._ZN10layer_norm22ln_bwd_finalize_kernelINS_22Kernel_traits_finalizeILj4096EfffffjLb1ELj1024ELj4ENS_18Kernel_traits_baseILj4096EfffffjLj1024EEEEELb1ELb1EEEvNS_9BwdParamsE,"",@"SHT_CUDA_INFO"
	.sectionflags	@""
	.align	4


	//----- nvinfo : EIATTR_CUDA_API_VERSION
	.align		4
        /*0000*/ 	.byte	0x04, 0x37
        /*0002*/ 	.short	(.L_4851 - .L_4850)
.L_4850:
        /*0004*/ 	.word	0x00000082


	//----- nvinfo : EIATTR_KPARAM_INFO
	.align		4
.L_4851:
        /*0008*/ 	.byte	0x04, 0x17
        /*000a*/ 	.short	(.L_4853 - .L_4852)
.L_4852:
        /*000c*/ 	.word	0x00000000
        /*0010*/ 	.short	0x0000
        /*0012*/ 	.short	0x0000
        /*0014*/ 	.byte	0x00, 0xf0, 0xa1, 0x04


	//----- nvinfo : EIATTR_SPARSE_MMA_MASK
	.align		4
.L_4853:
        /*0018*/ 	.byte	0x03, 0x50
        /*001a*/ 	.short	0x0000


	//----- nvinfo : EIATTR_MAXREG_COUNT
	.align		4
        /*001c*/ 	.byte	0x03, 0x1b
        /*001e*/ 	.short	0x0040


	//----- nvinfo : EIATTR_NUM_BARRIERS
	.align		4
        /*0020*/ 	.byte	0x02, 0x4c
        /*0022*/ 	.byte	0x01
	.zero		1


	//----- nvinfo : EIATTR_MERCURY_ISA_VERSION
	.align		4
        /*0024*/ 	.byte	0x03, 0x5f
        /*0026*/ 	.short	0x0101


	//----- nvinfo : EIATTR_COOP_GROUP_MASK_REGIDS
	.align		4
        /*0028*/ 	.byte	0x04, 0x29
        /*002a*/ 	.short	(.L_4855 - .L_4854)


	//   ....[0]....
.L_4854:
        /*002c*/ 	.word	0xffffffff


	//   ....[1]....
        /*0030*/ 	.word	0xffffffff


	//   ....[2]....
        /*0034*/ 	.word	0xffffffff


	//   ....[3]....
        /*0038*/ 	.word	0xffffffff


	//   ....[4]....
        /*003c*/ 	.word	0xffffffff


	//   ....[5]....
        /*0040*/ 	.word	0xffffffff


	//   ....[6]....
        /*0044*/ 	.word	0xffffffff


	//   ....[7]....
        /*0048*/ 	.word	0xffffffff


	//   ....[8]....
        /*004c*/ 	.word	0xffffffff


	//   ....[9]....
        /*0050*/ 	.word	0xffffffff


	//   ....[10]....
        /*0054*/ 	.word	0xffffffff


	//   ....[11]....
        /*0058*/ 	.word	0xffffffff


	//   ....[12]....
        /*005c*/ 	.word	0xffffffff


	//   ....[13]....
        /*0060*/ 	.word	0xffffffff


	//   ....[14]....
        /*0064*/ 	.word	0xffffffff


	//----- nvinfo : EIATTR_COOP_GROUP_INSTR_OFFSETS
	.align		4
.L_4855:
        /*0068*/ 	.byte	0x04, 0x28
        /*006a*/ 	.short	(.L_4857 - .L_4856)


	//   ....[0]....
.L_4856:
        /*006c*/ 	.word	0x00001090


	//   ....[1]....
        /*0070*/ 	.word	0x000010a0


	//   ....[2]....
        /*0074*/ 	.word	0x000010b0


	//   ....[3]....
        /*0078*/ 	.word	0x000010e0


	//   ....[4]....
        /*007c*/ 	.word	0x00001100


	//   ....[5]....
        /*0080*/ 	.word	0x00001110


	//   ....[6]....
        /*0084*/ 	.word	0x00001140


	//   ....[7]....
        /*0088*/ 	.word	0x00001160


	//   ....[8]....
        /*008c*/ 	.word	0x00001170


	//   ....[9]....
        /*0090*/ 	.word	0x000011a0


	//   ....[10]....
        /*0094*/ 	.word	0x000011c0


	//   ....[11]....
        /*0098*/ 	.word	0x000011d0


	//   ....[12]....
        /*009c*/ 	.word	0x00001210


	//   ....[13]....
        /*00a0*/ 	.word	0x00001230


	//   ....[14]....
        /*00a4*/ 	.word	0x00001240


	//----- nvinfo : EIATTR_VRC_CTA_INIT_COUNT
	.align		4
.L_4857:
        /*00a8*/ 	.byte	0x02, 0x4a
	.zero		1
	.zero		1


	//----- nvinfo : EIATTR_EXIT_INSTR_OFFSETS
	.align		4
        /*00ac*/ 	.byte	0x04, 0x1c
        /*00ae*/ 	.short	(.L_4859 - .L_4858)


	//   ....[0]....
.L_4858:
        /*00b0*/ 	.word	0x00000060


	//   ....[1]....
        /*00b4*/ 	.word	0x000012c0


	//   ....[2]....
        /*00b8*/ 	.word	0x000013b0


	//----- nvinfo : EIATTR_MAX_THREADS
	.align		4
.L_4859:
        /*00bc*/ 	.byte	0x04, 0x05
        /*00be*/ 	.short	(.L_4861 - .L_4860)
.L_4860:
        /*00c0*/ 	.word	0x00000400
        /*00c4*/ 	.word	0x00000001
        /*00c8*/ 	.word	0x00000001


	//----- nvinfo : EIATTR_CRS_STACK_SIZE
	.align		4
.L_4861:
        /*00cc*/ 	.byte	0x04, 0x1e
        /*00ce*/ 	.short	(.L_4863 - .L_4862)
.L_4862:
        /*00d0*/ 	.word	0x00000000


	//----- nvinfo : EIATTR_CBANK_PARAM_SIZE
	.align		4
.L_4863:
        /*00d4*/ 	.byte	0x03, 0x19
        /*00d6*/ 	.short	0x0128


	//----- nvinfo : EIATTR_PARAM_CBANK
	.align		4
        /*00d8*/ 	.byte	0x04, 0x0a
        /*00da*/ 	.short	(.L_4865 - .L_4864)
	.align		4
.L_4864:
        /*00dc*/ 	.word	index@(.nv.constant0._ZN10layer_norm22ln_bwd_finalize_kernelINS_22Kernel_traits_finalizeILj4096EfffffjLb1ELj1024ELj4ENS_18Kernel_traits_baseILj4096EfffffjLj1024EEEEELb1ELb1EEEvNS_9BwdParamsE)
        /*00e0*/ 	.short	0x0380
        /*00e2*/ 	.short	0x0128


	//----- nvinfo : EIATTR_SW_WAR
	.align		4
.L_4865:
        /*00e4*/ 	.byte	0x04, 0x36
        /*00e6*/ 	.short	(.L_4867 - .L_4866)
.L_4866:
        /*00e8*/ 	.word	0x00000008
.L_4867:


//--------------------- .nv.info._ZN10layer_norm13ln_bwd_kernelINS_13Kernel_traitsIfffffjLj4096ELj1ELj1ELj4ELj16ENS_18Kernel_traits_baseILj4096EfffffjLj128EEEEELb1ELb1ELb1ELb1EEEvNS_9BwdParamsE --------------------------
	.section	.nv.info._ZN10layer_norm13ln_bwd_kernelINS_13Kernel_traitsIfffffjLj4096ELj1ELj1ELj4ELj16ENS_18Kernel_traits_baseILj4096EfffffjLj128EEEEELb1ELb1ELb1ELb1EEEvNS_9BwdParamsE,"",@"SHT_CUDA_INFO"
	.sectionflags	@""
	.align	4


	//----- nvinfo : EIATTR_CUDA_API_VERSION
	.align		4
        /*0000*/ 	.byte	0x04, 0x37
        /*0002*/ 	.short	(.L_4869 - .L_4868)
.L_4868:
        /*0004*/ 	.word	0x00000082


	//----- nvinfo : EIATTR_KPARAM_INFO
	.align		4
.L_4869:
        /*0008*/ 	.byte	0x04, 0x17
        /*000a*/ 	.short	(.L_4871 - .L_4870)
.L_4870:
        /*000c*/ 	.word	0x00000000
        /*0010*/ 	.short	0x0000
        /*0012*/ 	.short	0x0000
        /*0014*/ 	.byte	0x00, 0xf0, 0xa1, 0x04


	//----- nvinfo : EIATTR_SPARSE_MMA_MASK
	.align		4
.L_4871:
        /*0018*/ 	.byte	0x03, 0x50
        /*001a*/ 	.short	0x0000


	//----- nvinfo : EIATTR_MAXREG_COUNT
	.align		4
        /*001c*/ 	.byte	0x03, 0x1b
        /*001e*/ 	.short	0x00ff


	//----- nvinfo : EIATTR_NUM_BARRIERS
	.align		4
        /*0020*/ 	.byte	0x02, 0x4c
        /*0022*/ 	.byte	0x01
	.zero		1


	//----- nvinfo : EIATTR_ANNOTATIONS
	.align		4
        /*0024*/ 	.byte	0x04, 0x55
        /*0026*/ 	.short	(.L_4873 - .L_4872)


	//   ....[0]....
.L_4872:
        /* <DEDUP_REMOVED lines=41> */


	//----- nvinfo : EIATTR_MERCURY_ISA_VERSION
	.align		4
.L_4873:
        /*02a8*/ 	.byte	0x03, 0x5f
        /*02aa*/ 	.short	0x0101


	//----- nvinfo : EIATTR_COOP_GROUP_MASK_REGIDS
	.align		4
        /*02ac*/ 	.byte	0x04, 0x29
        /*02ae*/ 	.short	(.L_4875 - .L_4874)


	//   ....[0]....
.L_4874:
        /*02b0*/ 	.word	0xffffffff


	//   ....[1]....
        /*02b4*/ 	.word	0xffffffff


	//   ....[2]....
        /*02b8*/ 	.word	0xffffffff


	//   ....[3]....
        /*02bc*/ 	.word	0xffffffff


	//   ....[4]....
        /*02c0*/ 	.word	0xffffffff


	//   ....[5]....
        /*02c4*/ 	.word	0xffffffff


	//   ....[6]....
        /*02c8*/ 	.word	0xffffffff


	//   ....[7]....
        /*02cc*/ 	.word	0xffffffff


	//   ....[8]....
        /*02d0*/ 	.word	0xffffffff


	//   ....[9]....
        /*02d4*/ 	.word	0xffffffff


	//----- nvinfo : EIATTR_COOP_GROUP_INSTR_OFFSETS
	.align		4
.L_4875:
        /*02d8*/ 	.byte	0x04, 0x28
        /*02da*/ 	.short	(.L_4877 - .L_4876)


	//   ....[0]....
.L_4876:
        /*02dc*/ 	.word	0x000027f0


	//   ....[1]....
        /*02e0*/ 	.word	0x00002810


	//   ....[2]....
        /*02e4*/ 	.word	0x00002850


	//   ....[3]....
        /*02e8*/ 	.word	0x00002860


	//   ....[4]....
        /*02ec*/ 	.word	0x000028a0


	//   ....[5]....
        /*02f0*/ 	.word	0x000028b0


	//   ....[6]....
        /*02f4*/ 	.word	0x000028e0


	//   ....[7]....
        /*02f8*/ 	.word	0x000028f0


	//   ....[8]....
        /*02fc*/ 	.word	0x00002920


	//   ....[9]....
        /*0300*/ 	.word	0x00002930


	//----- nvinfo : EIATTR_VRC_CTA_INIT_COUNT
	.align		4
.L_4877:
        /*0304*/ 	.byte	0x02, 0x4a
	.zero		1
	.zero		1


	//----- nvinfo : EIATTR_EXIT_INSTR_OFFSETS
	.align		4
        /*0308*/ 	.byte	0x04, 0x1c
        /*030a*/ 	.short	(.L_4879 - .L_4878)


	//   ....[0]....
.L_4878:
        /*030c*/ 	.word	0x0000b9f0


	//----- nvinfo : EIATTR_MAX_THREADS
	.align		4
.L_4879:
        /*0310*/ 	.byte	0x04, 0x05
        /*0312*/ 	.short	(.L_4881 - .L_4880)
.L_4880:
        /*0314*/ 	.word	0x00000080
        /*0318*/ 	.word	0x00000001
        /*031c*/ 	.word	0x00000001


	//----- nvinfo : EIATTR_CRS_STACK_SIZE
	.align		4
.L_4881:
        /*0320*/ 	.byte	0x04, 0x1e
        /*0322*/ 	.short	(.L_4883 - .L_4882)
.L_4882:
        /*0324*/ 	.word	0x00000000


	//----- nvinfo : EIATTR_CBANK_PARAM_SIZE
	.align		4
.L_4883:
        /*0328*/ 	.byte	0x03, 0x19
        /*032a*/ 	.short	0x0128


	//----- nvinfo : EIATTR_PARAM_CBANK
	.align		4
        /*032c*/ 	.byte	0x04, 0x0a
        /*032e*/ 	.short	(.L_4885 - .L_4884)
	.align		4
.L_4884:
        /*0330*/ 	.word	index@(.nv.constant0._ZN10layer_norm13ln_bwd_kernelINS_13Kernel_traitsIfffffjLj4096ELj1ELj1ELj4ELj16ENS_18Kernel_traits_baseILj4096EfffffjLj128EEEEELb1ELb1ELb1ELb1EEEvNS_9BwdParamsE)
        /*0334*/ 	.short	0x0380
        /*0336*/ 	.short	0x0128


	//----- nvinfo : EIATTR_SW_WAR
	.align		4
.L_4885:
        /*0338*/ 	.byte	0x04, 0x36
        /*033a*/ 	.short	(.L_4887 - .L_4886)
.L_4886:
        /*033c*/ 	.word	0x00000008
.L_4887:


//--------------------- .nv.callgraph             --------------------------
	.section	.nv.callgraph,"",@"SHT_CUDA_CALLGRAPH"
	.align	4
	.sectionentsize	8
	.align		4
        /*0000*/ 	.word	0x00000000
	.align		4
        /*0004*/ 	.word	0xffffffff
	.align		4
        /*0008*/ 	.word	0x00000000
	.align		4
        /*000c*/ 	.word	0xfffffffe
	.align		4
        /*0010*/ 	.word	0x00000000
	.align		4
        /*0014*/ 	.word	0xfffffffd
	.align		4
        /*0018*/ 	.word	0x00000000
	.align		4
        /*001c*/ 	.word	0xfffffffc


//--------------------- .text._ZN10layer_norm13ln_bwd_kernelINS_13Kernel_traitsI13__nv_bfloat16S2_S2_S2_fjLj4096ELj1ELj1ELj4ELj16ENS_18Kernel_traits_baseILj4096ES2_S2_S2_S2_fjLj128EEEEELb0ELb0ELb0ELb0EEEvNS_9BwdParamsE --------------------------
	.section	.text._ZN10layer_norm13ln_bwd_kernelINS_13Kernel_traitsI13__nv_bfloat16S2_S2_S2_fjLj4096ELj1ELj1ELj4ELj16ENS_18Kernel_traits_baseILj4096ES2_S2_S2_S2_fjLj128EEEEELb0ELb0ELb0ELb0EEEvNS_9BwdParamsE,"ax",@progbits
	.align	128
        .global         _ZN10layer_norm13ln_bwd_kernelINS_13Kernel_traitsI13__nv_bfloat16S2_S2_S2_fjLj4096ELj1ELj1ELj4ELj16ENS_18Kernel_traits_baseILj4096ES2_S2_S2_S2_fjLj128EEEEELb0ELb0ELb0ELb0EEEvNS_9BwdParamsE
        .type           _ZN10layer_norm13ln_bwd_kernelINS_13Kernel_traitsI13__nv_bfloat16S2_S2_S2_fjLj4096ELj1ELj1ELj4ELj16ENS_18Kernel_traits_baseILj4096ES2_S2_S2_S2_fjLj128EEEEELb0ELb0ELb0ELb0EEEvNS_9BwdParamsE,@function
        .size           _ZN10layer_norm13ln_bwd_kernelINS_13Kernel_traitsI13__nv_bfloat16S2_S2_S2_fjLj4096ELj1ELj1ELj4ELj16ENS_18Kernel_traits_baseILj4096ES2_S2_S2_S2_fjLj128EEEEELb0ELb0ELb0ELb0EEEvNS_9BwdParamsE,(.L_x_15578 - _ZN10layer_norm13ln_bwd_kernelINS_13Kernel_traitsI13__nv_bfloat16S2_S2_S2_fjLj4096ELj1ELj1ELj4ELj16ENS_18Kernel_traits_baseILj4096ES2_S2_S2_S2_fjLj128EEEEELb0ELb0ELb0ELb0EEEvNS_9BwdParamsE)
        .other          _ZN10layer_norm13ln_bwd_kernelINS_13Kernel_traitsI13__nv_bfloat16S2_S2_S2_fjLj4096ELj1ELj1ELj4ELj16ENS_18Kernel_traits_baseILj4096ES2_S2_S2_S2_fjLj128EEEEELb0ELb0ELb0ELb0EEEvNS_9BwdParamsE,@"STO_CUDA_ENTRY STV_DEFAULT"
_ZN10layer_norm13ln_bwd_kernelINS_13Kernel_traitsI13__nv_bfloat16S2_S2_S2_fjLj4096ELj1ELj1ELj4ELj16ENS_18Kernel_traits_baseILj4096ES2_S2_S2_S2_fjLj128EEEEELb0ELb0ELb0ELb0EEEvNS_9BwdParamsE:
.text._ZN10layer_norm13ln_bwd_kernelINS_13Kernel_traitsI13__nv_bfloat16S2_S2_S2_fjLj4096ELj1ELj1ELj4ELj16ENS_18Kernel_traits_baseILj4096ES2_S2_S2_S2_fjLj128EEEEELb0ELb0ELb0ELb0EEEvNS_9BwdParamsE:
[----:B------:R-:W-:Y:S01]  /*0000*/  LDC R1, c[0x0][0x37c] ;  /* 0x0000df00ff017b82 */ /* 0x000fe20000000800 */
[----:B------:R-:W0:Y:S01]  /*0010*/  S2R R21, SR_TID.X ;  /* 0x0000000000157919 */ /* 0x000e220000002100 */
[----:B------:R-:W1:Y:S06]  /*0020*/  LDCU UR4, c[0x0][0x388] ;  /* 0x00007100ff0477ac */ /* 0x000e6c0008000800 */
[----:B------:R-:W2:Y:S01]  /*0030*/  S2UR UR6, SR_CTAID.X ;  /* 0x00000000000679c3 */ /* 0x000ea20000002500 */
[----:B------:R-:W2:Y:S01]  /*0040*/  LDCU UR7, c[0x0][0x384] ;  /* 0x00007080ff0777ac */ /* 0x000ea20008000800 */
[----:B-1----:R-:W-:Y:S01]  /*0050*/  MOV R20, UR4 ;  /* 0x0000000400147c02 */ /* 0x002fe20008000f00 */
[----:B------:R-:W1:Y:S03]  /*0060*/  LDCU.64 UR4, c[0x0][0x358] ;  /* 0x00006b00ff0477ac */ /* 0x000e660008000a00 */
[----:B------:R-:W-:-:S04]  /*0070*/  SHF.R.S32.HI R3, RZ, 0x1f, R20 ;  /* 0x0000001fff037819 */ /* 0x000fc80000011414 */
[----:B------:R-:W-:Y:S02]  /*0080*/  LEA.HI R3, R3, R20, RZ, 0x3 ;  /* 0x0000001403037211 */ /* 0x000fe400078f18ff */
[----:B0-----:R-:W-:Y:S02]  /*0090*/  LOP3.LUT R0, R21, 0x7f, RZ, 0x3c, !PT ;  /* 0x0000007f15007812 */ /* 0x001fe400078e3cff */
[----:B------:R-:W-:Y:S02]  /*00a0*/  MOV R13, R21 ;  /* 0x00000015000d7202 */ /* 0x000fe40000000f00 */
[----:B------:R-:W-:-:S04]  /*00b0*/  LEA.HI.SX32 R19, R3, R0, 0x1d ;  /* 0x0000000003137211 */ /* 0x000fc800078feaff */
[C---:B------:R-:W-:Y:S02]  /*00c0*/  ISETP.GE.U32.AND P1, PT, R19.reuse, 0x100, PT ;  /* 0x000001001300780c */ /* 0x040fe40003f26070 */
[C---:B------:R-:W-:Y:S02]  /*00d0*/  ISETP.GE.U32.AND P2, PT, R19.reuse, 0x180, PT ;  /* 0x000001801300780c */ /* 0x040fe40003f46070 */
[C---:B------:R-:W-:Y:S02]  /*00e0*/  ISETP.GE.U32.AND P3, PT, R19.reuse, 0x80, PT ;  /* 0x000000801300780c */ /* 0x040fe40003f66070 */
[----:B------:R-:W-:-:S07]  /*00f0*/  ISETP.GE.U32.AND P4, PT, R19, 0x200, PT ;  /* 0x000002001300780c */ /* 0x000fce0003f86070 */
[----:B------:R-:W0:Y:S04]  /*0100*/  @P1 LDC.64 R4, c[0x0][0x3d0] ;  /* 0x0000f400ff041b82 */ /* 0x000e280000000a00 */
[----:B------:R-:W-:-:S04]  /*0110*/  @P3 LOP3.LUT R13, R21, 0x80, RZ, 0xfc, !PT ;  /* 0x00000080150d3812 */ /* 0x000fc800078efcff */
[----:B------:R-:W3:Y:S08]  /*0120*/  @P2 LDC.64 R6, c[0x0][0x3d0] ;  /* 0x0000f400ff062b82 */ /* 0x000ef00000000a00 */
[----:B------:R-:W4:Y:S08]  /*0130*/  @P4 LDC.64 R10, c[0x0][0x3d0] ;  /* 0x0000f400ff0a4b82 */ /* 0x000f300000000a00 */
[----:B------:R-:W2:Y:S01]  /*0140*/  @P3 LDC.64 R2, c[0x0][0x3d0] ;  /* 0x0000f400ff023b82 */ /* 0x000ea20000000a00 */
[C---:B0-----:R-:W-:Y:S01]  /*0150*/  @P1 IMAD.WIDE.U32 R4, R13.reuse, 0x10, R4 ;  /* 0x000000100d041825 */ /* 0x041fe200078e0004 */
[----:B------:R-:W-:-:S04]  /*0160*/  @P1 IADD3 R13, PT, PT, R13, 0x80, RZ ;  /* 0x000000800d0d1810 */ /* 0x000fc80007ffe0ff */
[----:B-1----:R0:W5:Y:S01]  /*0170*/  @P1 LDG.E.128 R44, desc[UR4][R4.64] ;  /* 0x00000004042c1981 */ /* 0x002162000c1e1d00 */
[C---:B---3--:R-:W-:Y:S01]  /*0180*/  @P2 IMAD.WIDE.U32 R8, R13.reuse, 0x10, R6 ;  /* 0x000000100d082825 */ /* 0x048fe200078e0006 */
[----:B------:R-:W-:-:S04]  /*0190*/  @P2 IADD3 R13, PT, PT, R13, 0x80, RZ ;  /* 0x000000800d0d2810 */ /* 0x000fc80007ffe0ff */
[----:B------:R0:W5:Y:S01]  /*01a0*/  @P2 LDG.E.128 R48, desc[UR4][R8.64] ;  /* 0x0000000408302981 */ /* 0x000162000c1e1d00 */
[----:B----4-:R-:W-:-:S05]  /*01b0*/  @P4 IMAD.WIDE.U32 R6, R13, 0x10, R10 ;  /* 0x000000100d064825 */ /* 0x010fca00078e000a */
[----:B------:R0:W5:Y:S01]  /*01c0*/  @P4 LDG.E.128 R52, desc[UR4][R6.64] ;  /* 0x0000000406344981 */ /* 0x000162000c1e1d00 */
[----:B--2---:R-:W-:-:S05]  /*01d0*/  @P3 IMAD.WIDE.U32 R2, R21, 0x10, R2 ;  /* 0x0000001015023825 */ /* 0x004fca00078e0002 */
[----:B------:R0:W5:Y:S01]  /*01e0*/  @P3 LDG.E.128 R56, desc[UR4][R2.64] ;  /* 0x0000000402383981 */ /* 0x000162000c1e1d00 */
[----:B------:R-:W-:Y:S01]  /*01f0*/  UISETP.GE.AND UP0, UPT, UR6, UR7, UPT ;  /* 0x000000070600728c */ /* 0x000fe2000bf06270 */
[----:B------:R-:W-:Y:S02]  /*0200*/  CS2R R60, SRZ ;  /* 0x00000000003c7805 */ /* 0x000fe4000001ff00 */
[----:B------:R-:W-:Y:S02]  /*0210*/  CS2R R62, SRZ ;  /* 0x00000000003e7805 */ /* 0x000fe4000001ff00 */
[----:B------:R-:W-:Y:S02]  /*0220*/  CS2R R64, SRZ ;  /* 0x0000000000407805 */ /* 0x000fe4000001ff00 */
[----:B------:R-:W-:Y:S02]  /*0230*/  CS2R R66, SRZ ;  /* 0x0000000000427805 */ /* 0x000fe4000001ff00 */
[----:B------:R-:W-:-:S02]  /*0240*/  CS2R R68, SRZ ;  /* 0x0000000000447805 */ /* 0x000fc4000001ff00 */
[----:B------:R-:W-:Y:S02]  /*0250*/  CS2R R70, SRZ ;  /* 0x0000000000467805 */ /* 0x000fe4000001ff00 */
        /* <DEDUP_REMOVED lines=25> */
[----:B------:R-:W-:Y:S01]  /*03f0*/  CS2R R114, SRZ ;  /* 0x0000000000727805 */ /* 0x000fe2000001ff00 */
[----:B0-----:R-:W-:Y:S06]  /*0400*/  BRA.U UP0, `(.L_x_0) ;  /* 0x0000005500747547 */ /* 0x001fec000b800000 */
[----:B------:R-:W0:Y:S01]  /*0410*/  LDC.64 R2, c[0x0][0x3e0] ;  /* 0x0000f800ff027b82 */ /* 0x000e220000000a00 */
[----:B------:R-:W-:Y:S02]  /*0420*/  PLOP3.LUT P5, PT, PT, PT, PT, 0x8, 0x80 ;  /* 0x000000000080781c */ /* 0x000fe40003fae170 */
[----:B------:R-:W-:Y:S02]  /*0430*/  CS2R R60, SRZ ;  /* 0x00000000003c7805 */ /* 0x000fe4000001ff00 */
[----:B------:R-:W-:Y:S02]  /*0440*/  SHF.R.U32.HI R18, RZ, 0x5, R21 ;  /* 0x00000005ff127819 */ /* 0x000fe40000011615 */
[----:B------:R-:W-:Y:S02]  /*0450*/  CS2R R62, SRZ ;  /* 0x00000000003e7805 */ /* 0x000fe4000001ff00 */
[----:B------:R-:W-:Y:S02]  /*0460*/  MOV R17, UR6 ;  /* 0x0000000600117c02 */ /* 0x000fe40008000f00 */
[----:B------:R-:W-:-:S02]  /*0470*/  CS2R R64, SRZ ;  /* 0x0000000000407805 */ /* 0x000fc4000001ff00 */
[----:B-----5:R-:W-:Y:S02]  /*0480*/  PRMT R16, R59, 0x7632, R16 ;  /* 0x000076323b107816 */ /* 0x020fe40000000010 */
[----:B------:R-:W-:Y:S02]  /*0490*/  CS2R R66, SRZ ;  /* 0x0000000000427805 */ /* 0x000fe4000001ff00 */
[----:B------:R-:W-:Y:S02]  /*04a0*/  PRMT R15, R58, 0x7632, R15 ;  /* 0x000076323a0f7816 */ /* 0x000fe4000000000f */
[----:B------:R-:W-:Y:S02]  /*04b0*/  CS2R R68, SRZ ;  /* 0x0000000000447805 */ /* 0x000fe4000001ff00 */
[----:B------:R-:W-:Y:S02]  /*04c0*/  PRMT R14, R57, 0x7632, R14 ;  /* 0x00007632390e7816 */ /* 0x000fe4000000000e */
[----:B------:R-:W-:-:S02]  /*04d0*/  CS2R R70, SRZ ;  /* 0x0000000000467805 */ /* 0x000fc4000001ff00 */
[----:B------:R-:W-:Y:S02]  /*04e0*/  PRMT R13, R56, 0x7632, R13 ;  /* 0x00007632380d7816 */ /* 0x000fe4000000000d */
        /* <DEDUP_REMOVED lines=11> */
[----:B0-----:R-:W-:Y:S02]  /*05a0*/  ISETP.NE.U32.AND P6, PT, R2, RZ, PT ;  /* 0x000000ff0200720c */ /* 0x001fe40003fc5070 */
[----:B------:R-:W-:Y:S02]  /*05b0*/  CS2R R76, SRZ ;  /* 0x00000000004c7805 */ /* 0x000fe4000001ff00 */
[----:B------:R-:W-:Y:S02]  /*05c0*/  PRMT R7, R50, 0x7632, R7 ;  /* 0x0000763232077816 */ /* 0x000fe40000000007 */
[----:B------:R-:W-:Y:S02]  /*05d0*/  CS2R R78, SRZ ;  /* 0x00000000004e7805 */ /* 0x000fe4000001ff00 */
[----:B------:R-:W-:Y:S02]  /*05e0*/  ISETP.NE.AND.EX P6, PT, R3, RZ, PT, P6 ;  /* 0x000000ff0300720c */ /* 0x000fe40003fc5360 */
        /* <DEDUP_REMOVED lines=23> */
[----:B------:R-:W-:Y:S01]  /*0760*/  CS2R R114, SRZ ;  /* 0x0000000000727805 */ /* 0x000fe2000001ff00 */
[----:B------:R-:W0:Y:S01]  /*0770*/  LDCU.U8 UR7, c[0x0][0x410] ;  /* 0x00008200ff0777ac */ /* 0x000e220008000000 */
[----:B------:R-:W1:Y:S01]  /*0780*/  LDCU UR10, c[0x0][0x400] ;  /* 0x00008000ff0a77ac */ /* 0x000e620008000800 */
[----:B------:R-:W2:Y:S01]  /*0790*/  LDCU.64 UR8, c[0x0][0x438] ;  /* 0x00008700ff0877ac */ /* 0x000ea20008000a00 */
[----:B------:R-:W3:Y:S03]  /*07a0*/  LDCU.64 UR12, c[0x0][0x478] ;  /* 0x00008f00ff0c77ac */ /* 0x000ee60008000a00 */
.L_x_39:
[----:B------:R-:W4:Y:S08]  /*07b0*/  LDC.64 R140, c[0x0][0x3c0] ;  /* 0x0000f000ff8c7b82 */ /* 0x000f300000000a00 */
[----:B------:R-:W0:Y:S01]  /*07c0*/  LDC R20, c[0x0][0x388] ;  /* 0x0000e200ff147b82 */ /* 0x000e220000000800 */
[----:B----4-:R-:W-:-:S07]  /*07d0*/  IMAD.WIDE R142, R17, 0x4, R140 ;  /* 0x00000004118e7825 */ /* 0x010fce00078e028c */
[----:B------:R-:W4:Y:S01]  /*07e0*/  LDC.64 R140, c[0x0][0x3c8] ;  /* 0x0000f200ff8c7b82 */ /* 0x000f220000000a00 */
[----:B------:R-:W2:Y:S01]  /*07f0*/  LDG.E R142, desc[UR4][R142.64] ;  /* 0x000000048e8e7981 */ /* 0x000ea2000c1e1900 */
[----:B------:R-:W-:Y:S01]  /*0800*/  ISETP.GE.U32.AND P3, PT, R19, 0x80, PT ;  /* 0x000000801300780c */ /* 0x000fe20003f66070 */
[----:B0-----:R-:W-:Y:S01]  /*0810*/  IMAD R144, R17, R20, RZ ;  /* 0x0000001411907224 */ /* 0x001fe200078e02ff */
[C---:B------:R-:W-:Y:S01]  /*0820*/  ISETP.GE.U32.AND P1, PT, R19.reuse, 0x100, PT ;  /* 0x000001001300780c */ /* 0x040fe20003f26070 */
[----:B------:R-:W0:Y:S01]  /*0830*/  S2R R184, SR_CgaCtaId ;  /* 0x0000000000b87919 */ /* 0x000e220000008800 */
[----:B------:R-:W-:Y:S02]  /*0840*/  ISETP.GE.U32.AND P2, PT, R19, 0x180, PT ;  /* 0x000001801300780c */ /* 0x000fe40003f46070 */
[----:B------:R-:W-:-:S04]  /*0850*/  SHF.R.S32.HI R145, RZ, 0x1f, R144 ;  /* 0x0000001fff917819 */ /* 0x000fc80000011490 */
[----:B------:R-:W-:Y:S01]  /*0860*/  LEA.HI R144, R145, R144, RZ, 0x3 ;  /* 0x0000009091907211 */ /* 0x000fe200078f18ff */
[----:B------:R-:W-:Y:S01]  /*0870*/  BSSY.RECONVERGENT B0, `(.L_x_1) ;  /* 0x000006e000007945 */ /* 0x000fe20003800200 */
[----:B------:R-:W-:Y:S02]  /*0880*/  ISETP.NE.AND P0, PT, RZ, UR7, PT ;  /* 0x00000007ff007c0c */ /* 0x000fe4000bf05270 */
[----:B------:R-:W-:Y:S01]  /*0890*/  LEA.HI.SX32 R196, R144, R21, 0x1d ;  /* 0x0000001590c47211 */ /* 0x000fe200078feaff */
[----:B----4-:R-:W-:Y:S01]  /*08a0*/  IMAD.WIDE R140, R17, 0x4, R140 ;  /* 0x00000004118c7825 */ /* 0x010fe200078e028c */
[----:B------:R-:W-:Y:S02]  /*08b0*/  CS2R R198, SRZ ;  /* 0x0000000000c67805 */ /* 0x000fe4000001ff00 */
[----:B------:R-:W-:Y:S02]  /*08c0*/  MOV R201, R196 ;  /* 0x000000c400c97202 */ /* 0x000fe40000000f00 */
[----:B-----5:R4:W5:Y:S02]  /*08d0*/  LDG.E R197, desc[UR4][R140.64] ;  /* 0x000000048cc57981 */ /* 0x020964000c1e1900 */
[----:B----4-:R-:W-:-:S02]  /*08e0*/  P2R R140, PR, RZ, 0x1 ;  /* 0x00000001ff8c7803 */ /* 0x010fc40000000000 */
[----:B--2---:R-:W-:Y:S01]  /*08f0*/  FSEL R185, R142, RZ, !P0 ;  /* 0x000000ff8eb97208 */ /* 0x004fe20004000000 */
[----:B0-----:R-:W-:Y:S06]  /*0900*/  @!P3 BRA `(.L_x_2) ;  /* 0x000000040090b947 */ /* 0x001fec0003800000 */
[----:B------:R-:W0:Y:S08]  /*0910*/  LDC.64 R140, c[0x0][0x3a8] ;  /* 0x0000ea00ff8c7b82 */ /* 0x000e300000000a00 */
[----:B------:R-:W2:Y:S01]  /*0920*/  LDC.64 R144, c[0x0][0x428] ;  /* 0x00010a00ff907b82 */ /* 0x000ea20000000a00 */
[----:B0-----:R-:W-:-:S06]  /*0930*/  IMAD.WIDE.U32 R140, R196, 0x10, R140 ;  /* 0x00000010c48c7825 */ /* 0x001fcc00078e008c */
[----:B------:R-:W4:Y:S01]  /*0940*/  LDG.E.128 R140, desc[UR4][R140.64] ;  /* 0x000000048c8c7981 */ /* 0x000f22000c1e1d00 */
[----:B--2---:R-:W-:-:S06]  /*0950*/  IMAD.WIDE.U32 R144, R196, 0x10, R144 ;  /* 0x00000010c4907825 */ /* 0x004fcc00078e0090 */
[----:B------:R-:W2:Y:S01]  /*0960*/  LDG.E.128 R144, desc[UR4][R144.64] ;  /* 0x0000000490907981 */ /* 0x000ea2000c1e1d00 */
[----:B------:R-:W-:-:S04]  /*0970*/  ISETP.NE.U32.AND P0, PT, RZ, UR8, PT ;  /* 0x00000008ff007c0c */ /* 0x000fc8000bf05070 */
[----:B------:R-:W-:-:S13]  /*0980*/  ISETP.NE.AND.EX P0, PT, RZ, UR9, PT, P0 ;  /* 0x00000009ff007c0c */ /* 0x000fda000bf05300 */
[----:B------:R-:W0:Y:S01]  /*0990*/  @P0 LDC.64 R182, c[0x0][0x438] ;  /* 0x00010e00ffb60b82 */ /* 0x000e220000000a00 */
[----:B------:R-:W-:Y:S02]  /*09a0*/  SHF.L.U32 R193, R56, 0x10, RZ ;  /* 0x0000001038c17819 */ /* 0x000fe400000006ff */
[----:B------:R-:W-:Y:S02]  /*09b0*/  SHF.L.U32 R192, R13, 0x10, RZ ;  /* 0x000000100dc07819 */ /* 0x000fe400000006ff */
[----:B------:R-:W-:Y:S01]  /*09c0*/  SHF.L.U32 R189, R57, 0x10, RZ ;  /* 0x0000001039bd7819 */ /* 0x000fe200000006ff */
[----:B0-----:R-:W-:-:S05]  /*09d0*/  @P0 IMAD.WIDE.U32 R182, R196, 0x10, R182 ;  /* 0x00000010c4b60825 */ /* 0x001fca00078e00b6 */
[----:B------:R0:W5:Y:S01]  /*09e0*/  @P0 LDG.E.128 R120, desc[UR4][R182.64] ;  /* 0x00000004b6780981 */ /* 0x000162000c1e1d00 */
[----:B------:R-:W-:Y:S02]  /*09f0*/  IADD3 R201, PT, PT, R196, 0x80, RZ ;  /* 0x00000080c4c97810 */ /* 0x000fe40007ffe0ff */
[----:B0-----:R-:W-:Y:S02]  /*0a00*/  SHF.L.U32 R183, R58, 0x10, RZ ;  /* 0x000000103ab77819 */ /* 0x001fe400000006ff */
[----:B------:R-:W-:Y:S02]  /*0a10*/  SHF.L.U32 R182, R15, 0x10, RZ ;  /* 0x000000100fb67819 */ /* 0x000fe400000006ff */
[C---:B----4-:R-:W-:Y:S02]  /*0a20*/  PRMT R37, R140.reuse, 0x7632, R37 ;  /* 0x000076328c257816 */ /* 0x050fe40000000025 */
[----:B------:R-:W-:Y:S02]  /*0a30*/  SHF.L.U32 R148, R140, 0x10, RZ ;  /* 0x000000108c947819 */ /* 0x000fe400000006ff */
[----:B------:R-:W-:-:S02]  /*0a40*/  SHF.L.U32 R140, R141, 0x10, RZ ;  /* 0x000000108d8c7819 */ /* 0x000fc400000006ff */
[----:B------:R-:W-:Y:S01]  /*0a50*/  PRMT R186, R141, 0x7632, R186 ;  /* 0x000076328dba7816 */ /* 0x000fe200000000ba */
[----:B------:R-:W-:Y:S01]  /*0a60*/  FADD.FTZ R148, -R185, R148 ;  /* 0x00000094b9947221 */ /* 0x000fe20000010100 */
[----:B------:R-:W-:Y:S01]  /*0a70*/  SHF.L.U32 R188, R143, 0x10, RZ ;  /* 0x000000108fbc7819 */ /* 0x000fe200000006ff */
[----:B------:R-:W-:Y:S01]  /*0a80*/  FADD.FTZ R140, -R185, R140 ;  /* 0x0000008cb98c7221 */ /* 0x000fe20000010100 */
[----:B------:R-:W-:Y:S01]  /*0a90*/  SHF.L.U32 R186, R186, 0x10, RZ ;  /* 0x00000010baba7819 */ /* 0x000fe200000006ff */
[C---:B-----5:R-:W-:Y:S01]  /*0aa0*/  FMUL.FTZ R195, R197.reuse, R148 ;  /* 0x00000094c5c37220 */ /* 0x060fe20000410000 */
[C---:B--2---:R-:W-:Y:S01]  /*0ab0*/  PRMT R39, R144.reuse, 0x7632, R39 ;  /* 0x0000763290277816 */ /* 0x044fe20000000027 */
[----:B------:R-:W-:Y:S01]  /*0ac0*/  FMUL.FTZ R191, R197, R140 ;  /* 0x0000008cc5bf7220 */ /* 0x000fe20000410000 */
[----:B------:R-:W-:Y:S01]  /*0ad0*/  SHF.L.U32 R140, R37, 0x10, RZ ;  /* 0x00000010258c7819 */ /* 0x000fe200000006ff */
[----:B------:R-:W-:Y:S01]  /*0ae0*/  FADD.FTZ R188, -R185, R188 ;  /* 0x000000bcb9bc7221 */ /* 0x000fe20000010100 */
[----:B------:R-:W-:Y:S01]  /*0af0*/  PRMT R141, R145, 0x7632, R141 ;  /* 0x00007632918d7816 */ /* 0x000fe2000000008d */
[C---:B------:R-:W-:Y:S01]  /*0b00*/  FADD.FTZ R186, -R185.reuse, R186 ;  /* 0x000000bab9ba7221 */ /* 0x040fe20000010100 */
[----:B------:R-:W-:Y:S01]  /*0b10*/  SHF.L.U32 R144, R144, 0x10, RZ ;  /* 0x0000001090907819 */ /* 0x000fe200000006ff */
[----:B------:R-:W-:Y:S01]  /*0b20*/  FADD.FTZ R140, -R185, R140 ;  /* 0x0000008cb98c7221 */ /* 0x000fe20000010100 */
[C---:B------:R-:W-:Y:S01]  /*0b30*/  PRMT R198, R142.reuse, 0x7632, R198 ;  /* 0x000076328ec67816 */ /* 0x040fe200000000c6 */
[C---:B------:R-:W-:Y:S01]  /*0b40*/  FMUL.FTZ R181, R197.reuse, R188 ;  /* 0x000000bcc5b57220 */ /* 0x040fe20000410000 */
[----:B------:R-:W-:Y:S01]  /*0b50*/  SHF.L.U32 R142, R142, 0x10, RZ ;  /* 0x000000108e8e7819 */ /* 0x000fe200000006ff */
[----:B------:R-:W-:Y:S01]  /*0b60*/  FMUL.FTZ R194, R197, R140 ;  /* 0x0000008cc5c27220 */ /* 0x000fe20000410000 */
[----:B------:R-:W-:Y:S01]  /*0b70*/  SHF.L.U32 R39, R39, 0x10, RZ ;  /* 0x0000001027277819 */ /* 0x000fe200000006ff */
[----:B------:R-:W-:Y:S01]  /*0b80*/  FMUL.FTZ R190, R197, R186 ;  /* 0x000000bac5be7220 */ /* 0x000fe20000410000 */
[----:B------:R-:W-:Y:S01]  /*0b90*/  SHF.L.U32 R188, R14, 0x10, RZ ;  /* 0x000000100ebc7819 */ /* 0x000fe200000006ff */
[----:B------:R-:W-:Y:S01]  /*0ba0*/  FMUL.FTZ R193, R193, R144 ;  /* 0x00000090c1c17220 */ /* 0x000fe20000410000 */
[----:B------:R-:W-:Y:S01]  /*0bb0*/  SHF.L.U32 R141, R141, 0x10, RZ ;  /* 0x000000108d8d7819 */ /* 0x000fe200000006ff */
[----:B------:R-:W-:Y:S01]  /*0bc0*/  FADD.FTZ R142, -R185, R142 ;  /* 0x0000008eb98e7221 */ /* 0x000fe20000010100 */
[----:B------:R-:W-:Y:S01]  /*0bd0*/  SHF.L.U32 R145, R145, 0x10, RZ ;  /* 0x0000001091917819 */ /* 0x000fe200000006ff */
[-C--:B------:R-:W-:Y:S01]  /*0be0*/  FMUL.FTZ R192, R192, R39.reuse ;  /* 0x00000027c0c07220 */ /* 0x080fe20000410000 */
[----:B------:R-:W-:Y:S01]  /*0bf0*/  FADD.FTZ R85, R85, R39 ;  /* 0x0000002755557221 */ /* 0x000fe20000010000 */
[----:B------:R-:W-:Y:S01]  /*0c00*/  FFMA.FTZ R61, R194, R39, R61 ;  /* 0x00000027c23d7223 */ /* 0x000fe2000001003d */
[-C--:B------:R-:W-:Y:S01]  /*0c10*/  FMUL.FTZ R188, R188, R141.reuse ;  /* 0x0000008dbcbc7220 */ /* 0x080fe20000410000 */
[----:B------:R-:W-:Y:S01]  /*0c20*/  FADD.FTZ R87, R87, R141 ;  /* 0x0000008d57577221 */ /* 0x000fe20000010000 */
[----:B------:R-:W-:Y:S01]  /*0c30*/  FFMA.FTZ R63, R190, R141, R63 ;  /* 0x0000008dbe3f7223 */ /* 0x000fe2000001003f */
[----:B------:R-:W-:Y:S01]  /*0c40*/  FADD.FTZ R39, RZ, R193 ;  /* 0x000000c1ff277221 */ /* 0x000fe20000010000 */
[----:B------:R-:W-:Y:S01]  /*0c50*/  FFMA.FTZ R141, R195, R193, RZ ;  /* 0x000000c1c38d7223 */ /* 0x000fe200000100ff */
[----:B------:R-:W-:Y:S01]  /*0c60*/  SHF.L.U32 R198, R198, 0x10, RZ ;  /* 0x00000010c6c67819 */ /* 0x000fe200000006ff */
[----:B------:R-:W-:Y:S01]  /*0c70*/  FMUL.FTZ R187, R197, R142 ;  /* 0x0000008ec5bb7220 */ /* 0x000fe20000410000 */
[----:B------:R-:W-:Y:S01]  /*0c80*/  FMUL.FTZ R189, R189, R145 ;  /* 0x00000091bdbd7220 */ /* 0x000fe20000410000 */
[----:B------:R-:W-:Y:S01]  /*0c90*/  FADD.FTZ R140, R39, R192 ;  /* 0x000000c0278c7221 */ /* 0x000fe20000010000 */
[----:B------:R-:W-:Y:S01]  /*0ca0*/  FFMA.FTZ R142, R194, R192, R141 ;  /* 0x000000c0c28e7223 */ /* 0x000fe2000001008d */
[----:B------:R-:W-:Y:S01]  /*0cb0*/  PRMT R199, R143, 0x7632, R199 ;  /* 0x000076328fc77816 */ /* 0x000fe200000000c7 */
[----:B------:R-:W-:Y:S01]  /*0cc0*/  FADD.FTZ R186, -R185, R198 ;  /* 0x000000c6b9ba7221 */ /* 0x000fe20000010100 */
[----:B------:R-:W-:Y:S01]  /*0cd0*/  PRMT R143, R146, 0x7632, R143 ;  /* 0x00007632928f7816 */ /* 0x000fe2000000008f */
[----:B------:R-:W-:Y:S01]  /*0ce0*/  FADD.FTZ R84, R84, R144 ;  /* 0x0000009054547221 */ /* 0x000fe20000010000 */
[----:B------:R-:W-:Y:S01]  /*0cf0*/  SHF.L.U32 R146, R146, 0x10, RZ ;  /* 0x0000001092927819 */ /* 0x000fe200000006ff */
[----:B------:R-:W-:Y:S01]  /*0d00*/  FFMA.FTZ R60, R195, R144, R60 ;  /* 0x00000090c33c7223 */ /* 0x000fe2000001003c */
[----:B------:R-:W-:Y:S01]  /*0d10*/  PRMT R200, R147, 0x7632, R200 ;  /* 0x0000763293c87816 */ /* 0x000fe200000000c8 */
[----:B------:R-:W-:Y:S01]  /*0d20*/  FADD.FTZ R39, R140, R189 ;  /* 0x000000bd8c277221 */ /* 0x000fe20000010000 */
[----:B------:R-:W-:Y:S01]  /*0d30*/  FFMA.FTZ R141, R191, R189, R142 ;  /* 0x000000bdbf8d7223 */ /* 0x000fe2000001008e */
[----:B------:R-:W-:Y:S01]  /*0d40*/  SHF.L.U32 R147, R147, 0x10, RZ ;  /* 0x0000001093937819 */ /* 0x000fe200000006ff */
[----:B------:R-:W-:Y:S01]  /*0d50*/  FMUL.FTZ R186, R197, R186 ;  /* 0x000000bac5ba7220 */ /* 0x000fe20000410000 */
[----:B------:R-:W-:Y:S01]  /*0d60*/  SHF.L.U32 R144, R59, 0x10, RZ ;  /* 0x000000103b907819 */ /* 0x000fe200000006ff */
[----:B------:R-:W-:Y:S01]  /*0d70*/  FMUL.FTZ R183, R183, R146 ;  /* 0x00000092b7b77220 */ /* 0x000fe20000410000 */
[----:B------:R-:W-:Y:S01]  /*0d80*/  SHF.L.U32 R143, R143, 0x10, RZ ;  /* 0x000000108f8f7819 */ /* 0x000fe200000006ff */
[----:B------:R-:W-:Y:S01]  /*0d90*/  FADD.FTZ R140, R39, R188 ;  /* 0x000000bc278c7221 */ /* 0x000fe20000010000 */
[----:B------:R-:W-:Y:S01]  /*0da0*/  FFMA.FTZ R142, R190, R188, R141 ;  /* 0x000000bcbe8e7223 */ /* 0x000fe2000001008d */
[----:B------:R-:W-:Y:S01]  /*0db0*/  FMUL.FTZ R37, R144, R147 ;  /* 0x0000009390257220 */ /* 0x000fe20000410000 */
[----:B------:R-:W-:Y:S01]  /*0dc0*/  SHF.L.U32 R144, R199, 0x10, RZ ;  /* 0x00000010c7907819 */ /* 0x000fe200000006ff */
[-C--:B------:R-:W-:Y:S01]  /*0dd0*/  FMUL.FTZ R182, R182, R143.reuse ;  /* 0x0000008fb6b67220 */ /* 0x080fe20000410000 */
[----:B------:R-:W-:Y:S01]  /*0de0*/  FADD.FTZ R89, R89, R143 ;  /* 0x0000008f59597221 */ /* 0x000fe20000010000 */
[----:B------:R-:W-:Y:S01]  /*0df0*/  FFMA.FTZ R65, R186, R143, R65 ;  /* 0x0000008fba417223 */ /* 0x000fe20000010041 */
[----:B------:R-:W-:Y:S01]  /*0e00*/  FADD.FTZ R141, R140, R183 ;  /* 0x000000b78c8d7221 */ /* 0x000fe20000010000 */
[----:B------:R-:W-:Y:S01]  /*0e10*/  FFMA.FTZ R143, R187, R183, R142 ;  /* 0x000000b7bb8f7223 */ /* 0x000fe2000001008e */
[----:B------:R-:W-:Y:S01]  /*0e20*/  FADD.FTZ R86, R86, R145 ;  /* 0x0000009156567221 */ /* 0x000fe20000010000 */
[----:B------:R-:W-:Y:S01]  /*0e30*/  FFMA.FTZ R62, R191, R145, R62 ;  /* 0x00000091bf3e7223 */ /* 0x000fe2000001003e */
[----:B------:R-:W-:Y:S01]  /*0e40*/  SHF.L.U32 R145, R16, 0x10, RZ ;  /* 0x0000001010917819 */ /* 0x000fe200000006ff */
[----:B------:R-:W-:Y:S01]  /*0e50*/  FADD.FTZ R144, -R185, R144 ;  /* 0x00000090b9907221 */ /* 0x000fe20000010100 */
[----:B------:R-:W-:Y:S01]  /*0e60*/  SHF.L.U32 R200, R200, 0x10, RZ ;  /* 0x00000010c8c87819 */ /* 0x000fe200000006ff */
[----:B------:R-:W-:Y:S01]  /*0e70*/  FADD.FTZ R140, R141, R182 ;  /* 0x000000b68d8c7221 */ /* 0x000fe20000010000 */
[----:B------:R-:W-:Y:S01]  /*0e80*/  FFMA.FTZ R142, R186, R182, R143 ;  /* 0x000000b6ba8e7223 */ /* 0x000fe2000001008f */
[----:B------:R-:W-:Y:S01]  /*0e90*/  FMUL.FTZ R148, R197, R144 ;  /* 0x00000090c5947220 */ /* 0x000fe20000410000 */
[----:B------:R-:W-:Y:S01]  /*0ea0*/  FADD.FTZ R88, R88, R146 ;  /* 0x0000009258587221 */ /* 0x000fe20000010000 */
[----:B------:R-:W-:Y:S01]  /*0eb0*/  FMUL.FTZ R39, R145, R200 ;  /* 0x000000c891277220 */ /* 0x000fe20000410000 */
[----:B------:R-:W-:Y:S01]  /*0ec0*/  FADD.FTZ R140, R140, R37 ;  /* 0x000000258c8c7221 */ /* 0x000fe20000010000 */
[----:B------:R-:W-:Y:S01]  /*0ed0*/  FFMA.FTZ R142, R181, R37, R142 ;  /* 0x00000025b58e7223 */ /* 0x000fe2000001008e */
[----:B------:R-:W-:Y:S01]  /*0ee0*/  FFMA.FTZ R64, R187, R146, R64 ;  /* 0x00000092bb407223 */ /* 0x000fe20000010040 */
[----:B------:R-:W-:Y:S01]  /*0ef0*/  FADD.FTZ R90, R90, R147 ;  /* 0x000000935a5a7221 */ /* 0x000fe20000010000 */
[----:B------:R-:W-:Y:S01]  /*0f00*/  FFMA.FTZ R66, R181, R147, R66 ;  /* 0x00000093b5427223 */ /* 0x000fe20000010042 */
[----:B------:R-:W-:Y:S01]  /*0f10*/  FADD.FTZ R91, R91, R200 ;  /* 0x000000c85b5b7221 */ /* 0x000fe20000010000 */
[----:B------:R-:W-:Y:S01]  /*0f20*/  FFMA.FTZ R67, R148, R200, R67 ;  /* 0x000000c894437223 */ /* 0x000fe20000010043 */
[----:B------:R-:W-:Y:S01]  /*0f30*/  FADD.FTZ R199, R140, R39 ;  /* 0x000000278cc77221 */ /* 0x000fe20000010000 */
[----:B------:R-:W-:-:S07]  /*0f40*/  FFMA.FTZ R198, R148, R39, R142 ;  /* 0x0000002794c67223 */ /* 0x000fce000001008e */
.L_x_2:
[----:B-1-3--:R-:W-:Y:S05]  /*0f50*/  BSYNC.RECONVERGENT B0 ;  /* 0x0000000000007941 */ /* 0x00afea0003800200 */
.L_x_1:
[----:B------:R-:W-:Y:S04]  /*0f60*/  BSSY.RECONVERGENT B0, `(.L_x_3) ;  /* 0x0000066000007945 */ /* 0x000fe80003800200 */
[----:B------:R-:W-:Y:S05]  /*0f70*/  @!P1 BRA `(.L_x_4) ;  /* 0x0000000400909947 */ /* 0x000fea0003800000 */
[----:B------:R-:W0:Y:S08]  /*0f80*/  LDC.64 R24, c[0x0][0x3a8] ;  /* 0x0000ea00ff187b82 */ /* 0x000e300000000a00 */
[----:B------:R-:W1:Y:S01]  /*0f90*/  LDC.64 R22, c[0x0][0x428] ;  /* 0x00010a00ff167b82 */ /* 0x000e620000000a00 */
[----:B0-----:R-:W-:-:S06]  /*0fa0*/  IMAD.WIDE.U32 R24, R201, 0x10, R24 ;  /* 0x00000010c9187825 */ /* 0x001fcc00078e0018 */
[----:B------:R-:W2:Y:S01]  /*0fb0*/  LDG.E.128 R24, desc[UR4][R24.64] ;  /* 0x0000000418187981 */ /* 0x000ea2000c1e1d00 */
[----:B-1----:R-:W-:-:S06]  /*0fc0*/  IMAD.WIDE.U32 R28, R201, 0x10, R22 ;  /* 0x00000010c91c7825 */ /* 0x002fcc00078e0016 */
[----:B------:R-:W3:Y:S01]  /*0fd0*/  LDG.E.128 R28, desc[UR4][R28.64] ;  /* 0x000000041c1c7981 */ /* 0x000ee2000c1e1d00 */
[----:B------:R-:W-:-:S04]  /*0fe0*/  ISETP.NE.U32.AND P0, PT, RZ, UR8, PT ;  /* 0x00000008ff007c0c */ /* 0x000fc8000bf05070 */
[----:B------:R-:W-:-:S13]  /*0ff0*/  ISETP.NE.AND.EX P0, PT, RZ, UR9, PT, P0 ;  /* 0x00000009ff007c0c */ /* 0x000fda000bf05300 */
[----:B------:R-:W0:Y:S02]  /*1000*/  @P0 LDC.64 R22, c[0x0][0x438] ;  /* 0x00010e00ff160b82 */ /* 0x000e240000000a00 */
[----:B0-----:R-:W-:-:S05]  /*1010*/  @P0 IMAD.WIDE.U32 R22, R201, 0x10, R22 ;  /* 0x00000010c9160825 */ /* 0x001fca00078e0016 */
[----:B------:R0:W5:Y:S01]  /*1020*/  @P0 LDG.E.128 R124, desc[UR4][R22.64] ;  /* 0x00000004167c0981 */ /* 0x000162000c1e1d00 */
[----:B------:R-:W-:Y:S02]  /*1030*/  IADD3 R201, PT, PT, R201, 0x80, RZ ;  /* 0x00000080c9c97810 */ /* 0x000fe40007ffe0ff */
[C---:B--2---:R-:W-:Y:S02]  /*1040*/  SHF.L.U32 R34, R24.reuse, 0x10, RZ ;  /* 0x0000001018227819 */ /* 0x044fe400000006ff */
[----:B------:R-:W-:Y:S02]  /*1050*/  SHF.L.U32 R36, R25, 0x10, RZ ;  /* 0x0000001019247819 */ /* 0x000fe400000006ff */
[----:B------:R-:W-:Y:S01]  /*1060*/  PRMT R32, R24, 0x7632, R32 ;  /* 0x0000763218207816 */ /* 0x000fe20000000020 */
[----:B------:R-:W-:Y:S01]  /*1070*/  FADD.FTZ R34, -R185, R34 ;  /* 0x00000022b9227221 */ /* 0x000fe20000010100 */
[----:B------:R-:W-:Y:S01]  /*1080*/  PRMT R35, R25, 0x7632, R35 ;  /* 0x0000763219237816 */ /* 0x000fe20000000023 */
[----:B------:R-:W-:Y:S01]  /*1090*/  FADD.FTZ R36, -R185, R36 ;  /* 0x00000024b9247221 */ /* 0x000fe20000010100 */
[----:B------:R-:W-:Y:S01]  /*10a0*/  SHF.L.U32 R24, R44, 0x10, RZ ;  /* 0x000000102c187819 */ /* 0x000fe200000006ff */
[----:B0----5:R-:W-:Y:S01]  /*10b0*/  FMUL.FTZ R23, R197, R34 ;  /* 0x00000022c5177220 */ /* 0x021fe20000410000 */
[----:B---3--:R-:W-:-:S02]  /*10c0*/  SHF.L.U32 R25, R28, 0x10, RZ ;  /* 0x000000101c197819 */ /* 0x008fc400000006ff */
[----:B------:R-:W-:Y:S02]  /*10d0*/  SHF.L.U32 R146, R27, 0x10, RZ ;  /* 0x000000101b927819 */ /* 0x000fe400000006ff */
[----:B------:R-:W-:Y:S01]  /*10e0*/  PRMT R140, R26, 0x7632, R140 ;  /* 0x000076321a8c7816 */ /* 0x000fe2000000008c */
[-C--:B------:R-:W-:Y:S01]  /*10f0*/  FMUL.FTZ R22, R24, R25.reuse ;  /* 0x0000001918167220 */ /* 0x080fe20000410000 */
[----:B------:R-:W-:Y:S01]  /*1100*/  SHF.L.U32 R142, R26, 0x10, RZ ;  /* 0x000000101a8e7819 */ /* 0x000fe200000006ff */
[----:B------:R-:W-:Y:S01]  /*1110*/  FADD.FTZ R92, R92, R25 ;  /* 0x000000195c5c7221 */ /* 0x000fe20000010000 */
[----:B------:R-:W-:Y:S01]  /*1120*/  PRMT R38, R29, 0x7632, R38 ;  /* 0x000076321d267816 */ /* 0x000fe20000000026 */
[----:B------:R-:W-:Y:S01]  /*1130*/  FFMA.FTZ R68, R23, R25, R68 ;  /* 0x0000001917447223 */ /* 0x000fe20000010044 */
[----:B------:R-:W-:Y:S01]  /*1140*/  PRMT R33, R28, 0x7632, R33 ;  /* 0x000076321c217816 */ /* 0x000fe20000000021 */
[----:B------:R-:W-:Y:S01]  /*1150*/  FMUL.FTZ R25, R197, R36 ;  /* 0x00000024c5197220 */ /* 0x000fe20000410000 */
[----:B------:R-:W-:Y:S01]  /*1160*/  SHF.L.U32 R29, R29, 0x10, RZ ;  /* 0x000000101d1d7819 */ /* 0x000fe200000006ff */
[----:B------:R-:W-:Y:S01]  /*1170*/  FADD.FTZ R146, -R185, R146 ;  /* 0x00000092b9927221 */ /* 0x000fe20000010100 */
[----:B------:R-:W-:Y:S01]  /*1180*/  SHF.L.U32 R26, R45, 0x10, RZ ;  /* 0x000000102d1a7819 */ /* 0x000fe200000006ff */
[----:B------:R-:W-:Y:S01]  /*1190*/  FADD.FTZ R142, -R185, R142 ;  /* 0x0000008eb98e7221 */ /* 0x000fe20000010100 */
[----:B------:R-:W-:Y:S01]  /*11a0*/  PRMT R141, R30, 0x7632, R141 ;  /* 0x000076321e8d7816 */ /* 0x000fe2000000008d */
[----:B------:R-:W-:Y:S01]  /*11b0*/  FADD.FTZ R94, R94, R29 ;  /* 0x0000001d5e5e7221 */ /* 0x000fe20000010000 */
[----:B------:R-:W-:Y:S01]  /*11c0*/  SHF.L.U32 R143, R30, 0x10, RZ ;  /* 0x000000101e8f7819 */ /* 0x000fe200000006ff */
[-C--:B------:R-:W-:Y:S01]  /*11d0*/  FMUL.FTZ R24, R26, R29.reuse ;  /* 0x0000001d1a187220 */ /* 0x080fe20000410000 */
[----:B------:R-:W-:Y:S01]  /*11e0*/  PRMT R145, R31, 0x7632, R145 ;  /* 0x000076321f917816 */ /* 0x000fe20000000091 */
[----:B------:R-:W-:Y:S01]  /*11f0*/  FFMA.FTZ R70, R25, R29, R70 ;  /* 0x0000001d19467223 */ /* 0x000fe20000010046 */
[----:B------:R-:W-:Y:S01]  /*1200*/  SHF.L.U32 R28, R46, 0x10, RZ ;  /* 0x000000102e1c7819 */ /* 0x000fe200000006ff */
[----:B------:R-:W-:Y:S01]  /*1210*/  FMUL.FTZ R29, R197, R146 ;  /* 0x00000092c51d7220 */ /* 0x000fe20000410000 */
[----:B------:R-:W-:Y:S01]  /*1220*/  SHF.L.U32 R31, R31, 0x10, RZ ;  /* 0x000000101f1f7819 */ /* 0x000fe200000006ff */
[----:B------:R-:W-:Y:S01]  /*1230*/  FADD.FTZ R96, R96, R143 ;  /* 0x0000008f60607221 */ /* 0x000fe20000010000 */
[----:B------:R-:W-:Y:S01]  /*1240*/  SHF.L.U32 R30, R47, 0x10, RZ ;  /* 0x000000102f1e7819 */ /* 0x000fe200000006ff */
[----:B------:R-:W-:Y:S01]  /*1250*/  FMUL.FTZ R26, R28, R143 ;  /* 0x0000008f1c1a7220 */ /* 0x000fe20000410000 */
[----:B------:R-:W-:Y:S01]  /*1260*/  SHF.L.U32 R32, R32, 0x10, RZ ;  /* 0x0000001020207819 */ /* 0x000fe200000006ff */
[----:B------:R-:W-:Y:S01]  /*1270*/  FADD.FTZ R98, R98, R31 ;  /* 0x0000001f62627221 */ /* 0x000fe20000010000 */
[-C--:B------:R-:W-:Y:S01]  /*1280*/  FFMA.FTZ R74, R29, R31.reuse, R74 ;  /* 0x0000001f1d4a7223 */ /* 0x080fe2000001004a */
[----:B------:R-:W-:Y:S01]  /*1290*/  FMUL.FTZ R28, R30, R31 ;  /* 0x0000001f1e1c7220 */ /* 0x000fe20000410000 */
[----:B------:R-:W-:Y:S01]  /*12a0*/  SHF.L.U32 R31, R9, 0x10, RZ ;  /* 0x00000010091f7819 */ /* 0x000fe200000006ff */
[----:B------:R-:W-:Y:S01]  /*12b0*/  FADD.FTZ R30, -R185, R32 ;  /* 0x00000020b91e7221 */ /* 0x000fe20000010100 */
[----:B------:R-:W-:Y:S01]  /*12c0*/  SHF.L.U32 R36, R35, 0x10, RZ ;  /* 0x0000001023247819 */ /* 0x000fe200000006ff */
[----:B------:R-:W-:Y:S01]  /*12d0*/  FFMA.FTZ R35, R23, R22, R198 ;  /* 0x0000001617237223 */ /* 0x000fe200000100c6 */
[----:B------:R-:W-:Y:S01]  /*12e0*/  SHF.L.U32 R34, R33, 0x10, RZ ;  /* 0x0000001021227819 */ /* 0x000fe200000006ff */
[----:B------:R-:W-:Y:S01]  /*12f0*/  FMUL.FTZ R30, R197, R30 ;  /* 0x0000001ec51e7220 */ /* 0x000fe20000410000 */
[----:B------:R-:W-:Y:S01]  /*1300*/  PRMT R144, R27, 0x7632, R144 ;  /* 0x000076321b907816 */ /* 0x000fe20000000090 */
[----:B------:R-:W-:Y:S01]  /*1310*/  FMUL.FTZ R27, R197, R142 ;  /* 0x0000008ec51b7220 */ /* 0x000fe20000410000 */
[----:B------:R-:W-:Y:S01]  /*1320*/  FADD.FTZ R32, -R185, R36 ;  /* 0x00000024b9207221 */ /* 0x000fe20000010100 */
[-C--:B------:R-:W-:Y:S01]  /*1330*/  FMUL.FTZ R31, R31, R34.reuse ;  /* 0x000000221f1f7220 */ /* 0x080fe20000410000 */
[----:B------:R-:W-:Y:S01]  /*1340*/  FADD.FTZ R93, R93, R34 ;  /* 0x000000225d5d7221 */ /* 0x000fe20000010000 */
[----:B------:R-:W-:Y:S01]  /*1350*/  FFMA.FTZ R69, R30, R34, R69 ;  /* 0x000000221e457223 */ /* 0x000fe20000010045 */
[----:B------:R-:W-:Y:S01]  /*1360*/  FADD.FTZ R34, R199, R22 ;  /* 0x00000016c7227221 */ /* 0x000fe20000010000 */
[----:B------:R-:W-:Y:S01]  /*1370*/  FFMA.FTZ R72, R27, R143, R72 ;  /* 0x0000008f1b487223 */ /* 0x000fe20000010048 */
[----:B------:R-:W-:Y:S01]  /*1380*/  SHF.L.U32 R33, R10, 0x10, RZ ;  /* 0x000000100a217819 */ /* 0x000fe200000006ff */
[----:B------:R-:W-:Y:S01]  /*1390*/  FMUL.FTZ R32, R197, R32 ;  /* 0x00000020c5207220 */ /* 0x000fe20000410000 */
[----:B------:R-:W-:-:S02]  /*13a0*/  SHF.L.U32 R38, R38, 0x10, RZ ;  /* 0x0000001026267819 */ /* 0x000fc400000006ff */
[----:B------:R-:W-:Y:S02]  /*13b0*/  SHF.L.U32 R140, R140, 0x10, RZ ;  /* 0x000000108c8c7819 */ /* 0x000fe400000006ff */
[----:B------:R-:W-:Y:S01]  /*13c0*/  SHF.L.U32 R143, R141, 0x10, RZ ;  /* 0x000000108d8f7819 */ /* 0x000fe200000006ff */
[----:B------:R-:W-:Y:S01]  /*13d0*/  FADD.FTZ R141, R34, R31 ;  /* 0x0000001f228d7221 */ /* 0x000fe20000010000 */
[----:B------:R-:W-:Y:S01]  /*13e0*/  FFMA.FTZ R34, R30, R31, R35 ;  /* 0x0000001f1e227223 */ /* 0x000fe20000010023 */
[-C--:B------:R-:W-:Y:S01]  /*13f0*/  FMUL.FTZ R33, R33, R38.reuse ;  /* 0x0000002621217220 */ /* 0x080fe20000410000 */
[----:B------:R-:W-:Y:S01]  /*1400*/  FADD.FTZ R95, R95, R38 ;  /* 0x000000265f5f7221 */ /* 0x000fe20000010000 */
[----:B------:R-:W-:Y:S01]  /*1410*/  FFMA.FTZ R71, R32, R38, R71 ;  /* 0x0000002620477223 */ /* 0x000fe20000010047 */
[----:B------:R-:W-:Y:S01]  /*1420*/  FADD.FTZ R36, -R185, R140 ;  /* 0x0000008cb9247221 */ /* 0x000fe20000010100 */
[----:B------:R-:W-:Y:S01]  /*1430*/  FADD.FTZ R38, R141, R24 ;  /* 0x000000188d267221 */ /* 0x000fe20000010000 */
[----:B------:R-:W-:Y:S01]  /*1440*/  FFMA.FTZ R35, R25, R24, R34 ;  /* 0x0000001819237223 */ /* 0x000fe20000010022 */
[----:B------:R-:W-:Y:S01]  /*1450*/  SHF.L.U32 R142, R11, 0x10, RZ ;  /* 0x000000100b8e7819 */ /* 0x000fe200000006ff */
[----:B------:R-:W-:Y:S01]  /*1460*/  FMUL.FTZ R36, R197, R36 ;  /* 0x00000024c5247220 */ /* 0x000fe20000410000 */
[----:B------:R-:W-:Y:S01]  /*1470*/  FADD.FTZ R141, R38, R33 ;  /* 0x00000021268d7221 */ /* 0x000fe20000010000 */
[----:B------:R-:W-:Y:S01]  /*1480*/  FFMA.FTZ R38, R32, R33, R35 ;  /* 0x0000002120267223 */ /* 0x000fe20000010023 */
[----:B------:R-:W-:Y:S01]  /*1490*/  SHF.L.U32 R144, R144, 0x10, RZ ;  /* 0x0000001090907819 */ /* 0x000fe200000006ff */
[-C--:B------:R-:W-:Y:S01]  /*14a0*/  FMUL.FTZ R34, R142, R143.reuse ;  /* 0x0000008f8e227220 */ /* 0x080fe20000410000 */
        /* <DEDUP_REMOVED lines=9> */
[----:B------:R-:W-:-:S02]  /*1540*/  FMUL.FTZ R38, R197, R38 ;  /* 0x00000026c5267220 */ /* 0x000fc40000410000 */
[-C--:B------:R-:W-:Y:S01]  /*1550*/  FMUL.FTZ R35, R146, R145.reuse ;  /* 0x0000009192237220 */ /* 0x080fe20000410000 */
[----:B------:R-:W-:Y:S01]  /*1560*/  FADD.FTZ R142, R141, R28 ;  /* 0x0000001c8d8e7221 */ /* 0x000fe20000010000 */
[----:B------:R-:W-:Y:S01]  /*1570*/  FFMA.FTZ R140, R29, R28, R140 ;  /* 0x0000001c1d8c7223 */ /* 0x000fe2000001008c */
[----:B------:R-:W-:Y:S01]  /*1580*/  FADD.FTZ R99, R99, R145 ;  /* 0x0000009163637221 */ /* 0x000fe20000010000 */
[----:B------:R-:W-:Y:S01]  /*1590*/  FFMA.FTZ R75, R38, R145, R75 ;  /* 0x00000091264b7223 */ /* 0x000fe2000001004b */
[----:B------:R-:W-:Y:S01]  /*15a0*/  FADD.FTZ R199, R142, R35 ;  /* 0x000000238ec77221 */ /* 0x000fe20000010000 */
[----:B------:R-:W-:-:S07]  /*15b0*/  FFMA.FTZ R198, R38, R35, R140 ;  /* 0x0000002326c67223 */ /* 0x000fce000001008c */
.L_x_4:
[----:B------:R-:W-:Y:S05]  /*15c0*/  BSYNC.RECONVERGENT B0 ;  /* 0x0000000000007941 */ /* 0x000fea0003800200 */
.L_x_3:
        /* <DEDUP_REMOVED lines=13> */
[----:B------:R-:W-:Y:S02]  /*16a0*/  SHF.L.U32 R161, R7, 0x10, RZ ;  /* 0x0000001007a17819 */ /* 0x000fe400000006ff */
[----:B------:R-:W-:Y:S02]  /*16b0*/  SHF.L.U32 R163, R8, 0x10, RZ ;  /* 0x0000001008a37819 */ /* 0x000fe400000006ff */
[----:B------:R-:W-:Y:S02]  /*16c0*/  IADD3 R201, PT, PT, R201, 0x80, RZ ;  /* 0x00000080c9c97810 */ /* 0x000fe40007ffe0ff */
[----:B--2---:R-:W-:Y:S02]  /*16d0*/  SHF.L.U32 R158, R142, 0x10, RZ ;  /* 0x000000108e9e7819 */ /* 0x004fe400000006ff */
[C---:B------:R-:W-:Y:S02]  /*16e0*/  PRMT R157, R140.reuse, 0x7632, R157 ;  /* 0x000076328c9d7816 */ /* 0x040fe4000000009d */
[----:B------:R-:W-:Y:S01]  /*16f0*/  SHF.L.U32 R154, R141, 0x10, RZ ;  /* 0x000000108d9a7819 */ /* 0x000fe200000006ff */
[----:B------:R-:W-:Y:S01]  /*1700*/  FADD.FTZ R158, -R185, R158 ;  /* 0x0000009eb99e7221 */ /* 0x000fe20000010100 */
[----:B------:R-:W-:-:S02]  /*1710*/  SHF.L.U32 R152, R140, 0x10, RZ ;  /* 0x000000108c987819 */ /* 0x000fc400000006ff */
[----:B------:R-:W-:Y:S01]  /*1720*/  SHF.L.U32 R160, R143, 0x10, RZ ;  /* 0x000000108fa07819 */ /* 0x000fe200000006ff */
[----:B-----5:R-:W-:Y:S01]  /*1730*/  FMUL.FTZ R153, R197, R158 ;  /* 0x0000009ec5997220 */ /* 0x020fe20000410000 */
[----:B------:R-:W-:Y:S01]  /*1740*/  SHF.L.U32 R158, R157, 0x10, RZ ;  /* 0x000000109d9e7819 */ /* 0x000fe200000006ff */
[----:B------:R-:W-:Y:S01]  /*1750*/  FADD.FTZ R156, -R185, R154 ;  /* 0x0000009ab99c7221 */ /* 0x000fe20000010100 */
[----:B------:R-:W-:Y:S01]  /*1760*/  PRMT R164, R143, 0x7632, R164 ;  /* 0x000076328fa47816 */ /* 0x000fe200000000a4 */
[C---:B0-----:R-:W-:Y:S01]  /*1770*/  FADD.FTZ R150, -R185.reuse, R152 ;  /* 0x00000098b9967221 */ /* 0x041fe20000010100 */
[----:B------:R-:W-:Y:S01]  /*1780*/  SHF.L.U32 R140, R48, 0x10, RZ ;  /* 0x00000010308c7819 */ /* 0x000fe200000006ff */
[C---:B------:R-:W-:Y:S01]  /*1790*/  FADD.FTZ R160, -R185.reuse, R160 ;  /* 0x000000a0b9a07221 */ /* 0x040fe20000010100 */
[----:B---3--:R-:W-:Y:S01]  /*17a0*/  SHF.L.U32 R143, R144, 0x10, RZ ;  /* 0x00000010908f7819 */ /* 0x008fe200000006ff */
[----:B------:R-:W-:Y:S01]  /*17b0*/  FADD.FTZ R158, -R185, R158 ;  /* 0x0000009eb99e7221 */ /* 0x000fe20000010100 */
[----:B------:R-:W-:Y:S01]  /*17c0*/  SHF.L.U32 R155, R146, 0x10, RZ ;  /* 0x00000010929b7819 */ /* 0x000fe200000006ff */
[----:B------:R-:W-:Y:S01]  /*17d0*/  FMUL.FTZ R149, R197, R150 ;  /* 0x00000096c5957220 */ /* 0x000fe20000410000 */
[----:B------:R-:W-:Y:S01]  /*17e0*/  SHF.L.U32 R154, R50, 0x10, RZ ;  /* 0x00000010329a7819 */ /* 0x000fe200000006ff */
[----:B------:R-:W-:Y:S01]  /*17f0*/  FMUL.FTZ R150, R140, R143 ;  /* 0x0000008f8c967220 */ /* 0x000fe20000410000 */
[----:B------:R-:W-:Y:S01]  /*1800*/  PRMT R159, R141, 0x7632, R159 ;  /* 0x000076328d9f7816 */ /* 0x000fe2000000009f */
[----:B------:R-:W-:Y:S01]  /*1810*/  FADD.FTZ R132, R132, R155 ;  /* 0x0000009b84847221 */ /* 0x000fe20000010000 */
[----:B------:R-:W-:Y:S01]  /*1820*/  PRMT R141, R144, 0x7632, R141 ;  /* 0x00007632908d7816 */ /* 0x000fe2000000008d */
[-C--:B------:R-:W-:Y:S01]  /*1830*/  FMUL.FTZ R154, R154, R155.reuse ;  /* 0x0000009b9a9a7220 */ /* 0x080fe20000410000 */
[----:B------:R-:W-:Y:S01]  /*1840*/  FFMA.FTZ R104, R153, R155, R104 ;  /* 0x0000009b99687223 */ /* 0x000fe20000010068 */
[----:B------:R-:W-:Y:S01]  /*1850*/  FMUL.FTZ R155, R197, R160 ;  /* 0x000000a0c59b7220 */ /* 0x000fe20000410000 */
[----:B------:R-:W-:Y:S01]  /*1860*/  SHF.L.U32 R157, R5, 0x10, RZ ;  /* 0x00000010059d7819 */ /* 0x000fe200000006ff */
[----:B------:R-:W-:Y:S01]  /*1870*/  FMUL.FTZ R158, R197, R158 ;  /* 0x0000009ec59e7220 */ /* 0x000fe20000410000 */
[----:B------:R-:W-:Y:S01]  /*1880*/  SHF.L.U32 R140, R141, 0x10, RZ ;  /* 0x000000108d8c7819 */ /* 0x000fe200000006ff */
[----:B------:R-:W-:Y:S01]  /*1890*/  FFMA.FTZ R141, R149, R150, R198 ;  /* 0x00000096958d7223 */ /* 0x000fe200000100c6 */
[----:B------:R-:W-:Y:S01]  /*18a0*/  SHF.L.U32 R160, R159, 0x10, RZ ;  /* 0x000000109fa07819 */ /* 0x000fe200000006ff */
[----:B------:R-:W-:Y:S01]  /*18b0*/  FADD.FTZ R128, R128, R143 ;  /* 0x0000008f80807221 */ /* 0x000fe20000010000 */
[----:B------:R-:W-:Y:S01]  /*18c0*/  PRMT R162, R142, 0x7632, R162 ;  /* 0x000076328ea27816 */ /* 0x000fe200000000a2 */
[-C--:B------:R-:W-:Y:S01]  /*18d0*/  FMUL.FTZ R157, R157, R140.reuse ;  /* 0x0000008c9d9d7220 */ /* 0x080fe20000410000 */
[----:B------:R-:W-:Y:S01]  /*18e0*/  PRMT R142, R145, 0x7632, R142 ;  /* 0x00007632918e7816 */ /* 0x000fe2000000008e */
[----:B------:R-:W-:Y:S01]  /*18f0*/  FADD.FTZ R129, R129, R140 ;  /* 0x0000008c81817221 */ /* 0x000fe20000010000 */
[----:B------:R-:W-:Y:S01]  /*1900*/  FFMA.FTZ R101, R158, R140, R101 ;  /* 0x0000008c9e657223 */ /* 0x000fe20000010065 */
[----:B------:R-:W-:Y:S01]  /*1910*/  SHF.L.U32 R145, R145, 0x10, RZ ;  /* 0x0000001091917819 */ /* 0x000fe200000006ff */
[----:B------:R-:W-:Y:S01]  /*1920*/  FADD.FTZ R160, -R185, R160 ;  /* 0x000000a0b9a07221 */ /* 0x000fe20000010100 */
[----:B------:R-:W-:Y:S01]  /*1930*/  SHF.L.U32 R152, R49, 0x10, RZ ;  /* 0x0000001031987819 */ /* 0x000fe200000006ff */
[----:B------:R-:W-:Y:S01]  /*1940*/  FADD.FTZ R140, R199, R150 ;  /* 0x00000096c78c7221 */ /* 0x000fe20000010000 */
[----:B------:R-:W-:Y:S01]  /*1950*/  FFMA.FTZ R100, R149, R143, R100 ;  /* 0x0000008f95647223 */ /* 0x000fe20000010064 */
[----:B------:R-:W-:Y:S01]  /*1960*/  SHF.L.U32 R159, R6, 0x10, RZ ;  /* 0x00000010069f7819 */ /* 0x000fe200000006ff */
[C---:B------:R-:W-:Y:S01]  /*1970*/  FMUL.FTZ R160, R197.reuse, R160 ;  /* 0x000000a0c5a07220 */ /* 0x040fe20000410000 */
[----:B------:R-:W-:Y:S01]  /*1980*/  SHF.L.U32 R142, R142, 0x10, RZ ;  /* 0x000000108e8e7819 */ /* 0x000fe200000006ff */
[----:B------:R-:W-:Y:S01]  /*1990*/  FADD.FTZ R143, R140, R157 ;  /* 0x0000009d8c8f7221 */ /* 0x000fe20000010000 */
[----:B------:R-:W-:Y:S01]  /*19a0*/  FMUL.FTZ R151, R197, R156 ;  /* 0x0000009cc5977220 */ /* 0x000fe20000410000 */
[----:B------:R-:W-:Y:S01]  /*19b0*/  FMUL.FTZ R152, R152, R145 ;  /* 0x0000009198987220 */ /* 0x000fe20000410000 */
[----:B------:R-:W-:Y:S01]  /*19c0*/  FFMA.FTZ R140, R158, R157, R141 ;  /* 0x0000009d9e8c7223 */ /* 0x000fe2000001008d */
[----:B------:R-:W-:Y:S01]  /*19d0*/  PRMT R144, R146, 0x7632, R144 ;  /* 0x0000763292907816 */ /* 0x000fe20000000090 */
[-C--:B------:R-:W-:Y:S01]  /*19e0*/  FMUL.FTZ R159, R159, R142.reuse ;  /* 0x0000008e9f9f7220 */ /* 0x080fe20000410000 */
[----:B------:R-:W-:Y:S01]  /*19f0*/  FADD.FTZ R131, R131, R142 ;  /* 0x0000008e83837221 */ /* 0x000fe20000010000 */
[----:B------:R-:W-:Y:S01]  /*1a00*/  FFMA.FTZ R103, R160, R142, R103 ;  /* 0x0000008ea0677223 */ /* 0x000fe20000010067 */
[----:B------:R-:W-:Y:S01]  /*1a10*/  SHF.L.U32 R162, R162, 0x10, RZ ;  /* 0x00000010a2a27819 */ /* 0x000fe200000006ff */
[----:B------:R-:W-:Y:S01]  /*1a20*/  FADD.FTZ R142, R143, R152 ;  /* 0x000000988f8e7221 */ /* 0x000fe20000010000 */
[----:B------:R-:W-:Y:S01]  /*1a30*/  FFMA.FTZ R141, R151, R152, R140 ;  /* 0x00000098978d7223 */ /* 0x000fe2000001008c */
[----:B------:R-:W-:Y:S01]  /*1a40*/  SHF.L.U32 R144, R144, 0x10, RZ ;  /* 0x0000001090907819 */ /* 0x000fe200000006ff */
[----:B------:R-:W-:Y:S01]  /*1a50*/  FADD.FTZ R130, R130, R145 ;  /* 0x0000009182827221 */ /* 0x000fe20000010000 */
[----:B------:R-:W-:Y:S01]  /*1a60*/  FADD.FTZ R162, -R185, R162 ;  /* 0x000000a2b9a27221 */ /* 0x000fe20000010100 */
[----:B------:R-:W-:Y:S01]  /*1a70*/  FADD.FTZ R143, R142, R159 ;  /* 0x0000009f8e8f7221 */ /* 0x000fe20000010000 */
[----:B------:R-:W-:Y:S01]  /*1a80*/  FFMA.FTZ R140, R160, R159, R141 ;  /* 0x0000009fa08c7223 */ /* 0x000fe2000001008d */
[----:B------:R-:W-:Y:S01]  /*1a90*/  PRMT R146, R147, 0x7632, R146 ;  /* 0x0000763293927816 */ /* 0x000fe20000000092 */
[----:B------:R-:W-:Y:S01]  /*1aa0*/  FMUL.FTZ R161, R161, R144 ;  /* 0x00000090a1a17220 */ /* 0x000fe20000410000 */
[----:B------:R-:W-:Y:S01]  /*1ab0*/  SHF.L.U32 R147, R147, 0x10, RZ ;  /* 0x0000001093937819 */ /* 0x000fe200000006ff */
[----:B------:R-:W-:Y:S01]  /*1ac0*/  FMUL.FTZ R162, R197, R162 ;  /* 0x000000a2c5a27220 */ /* 0x000fe20000410000 */
[----:B------:R-:W-:Y:S01]  /*1ad0*/  SHF.L.U32 R156, R51, 0x10, RZ ;  /* 0x00000010339c7819 */ /* 0x000fe200000006ff */
[----:B------:R-:W-:Y:S01]  /*1ae0*/  FADD.FTZ R142, R143, R154 ;  /* 0x0000009a8f8e7221 */ /* 0x000fe20000010000 */
[----:B------:R-:W-:Y:S01]  /*1af0*/  SHF.L.U32 R164, R164, 0x10, RZ ;  /* 0x00000010a4a47819 */ /* 0x000fe200000006ff */
[----:B------:R-:W-:Y:S01]  /*1b00*/  FFMA.FTZ R141, R153, R154, R140 ;  /* 0x0000009a998d7223 */ /* 0x000fe2000001008c */
[----:B------:R-:W-:Y:S01]  /*1b10*/  SHF.L.U32 R146, R146, 0x10, RZ ;  /* 0x0000001092927819 */ /* 0x000fe200000006ff */
[----:B------:R-:W-:Y:S01]  /*1b20*/  FMUL.FTZ R156, R156, R147 ;  /* 0x000000939c9c7220 */ /* 0x000fe20000410000 */
[----:B------:R-:W-:Y:S01]  /*1b30*/  FADD.FTZ R143, R142, R161 ;  /* 0x000000a18e8f7221 */ /* 0x000fe20000010000 */
[----:B------:R-:W-:Y:S01]  /*1b40*/  FADD.FTZ R164, -R185, R164 ;  /* 0x000000a4b9a47221 */ /* 0x000fe20000010100 */
[----:B------:R-:W-:Y:S01]  /*1b50*/  FFMA.FTZ R140, R162, R161, R141 ;  /* 0x000000a1a28c7223 */ /* 0x000fe2000001008d */
[----:B------:R-:W-:Y:S01]  /*1b60*/  FMUL.FTZ R163, R163, R146 ;  /* 0x00000092a3a37220 */ /* 0x000fe20000410000 */
[----:B------:R-:W-:Y:S01]  /*1b70*/  FADD.FTZ R142, R143, R156 ;  /* 0x0000009c8f8e7221 */ /* 0x000fe20000010000 */
[----:B------:R-:W-:Y:S01]  /*1b80*/  FMUL.FTZ R164, R197, R164 ;  /* 0x000000a4c5a47220 */ /* 0x000fe20000410000 */
[----:B------:R-:W-:Y:S01]  /*1b90*/  FFMA.FTZ R140, R155, R156, R140 ;  /* 0x0000009c9b8c7223 */ /* 0x000fe2000001008c */
[----:B------:R-:W-:Y:S01]  /*1ba0*/  FFMA.FTZ R102, R151, R145, R102 ;  /* 0x0000009197667223 */ /* 0x000fe20000010066 */
[----:B------:R-:W-:Y:S01]  /*1bb0*/  FADD.FTZ R134, R134, R147 ;  /* 0x0000009386867221 */ /* 0x000fe20000010000 */
[----:B------:R-:W-:Y:S01]  /*1bc0*/  FFMA.FTZ R106, R155, R147, R106 ;  /* 0x000000939b6a7223 */ /* 0x000fe2000001006a */
[----:B------:R-:W-:Y:S01]  /*1bd0*/  FADD.FTZ R133, R133, R144 ;  /* 0x0000009085857221 */ /* 0x000fe20000010000 */
[----:B------:R-:W-:Y:S01]  /*1be0*/  FFMA.FTZ R105, R162, R144, R105 ;  /* 0x00000090a2697223 */ /* 0x000fe20000010069 */
[----:B------:R-:W-:Y:S01]  /*1bf0*/  FADD.FTZ R135, R135, R146 ;  /* 0x0000009287877221 */ /* 0x000fe20000010000 */
[----:B------:R-:W-:Y:S01]  /*1c00*/  FFMA.FTZ R107, R164, R146, R107 ;  /* 0x00000092a46b7223 */ /* 0x000fe2000001006b */
[----:B------:R-:W-:Y:S01]  /*1c10*/  FADD.FTZ R199, R142, R163 ;  /* 0x000000a38ec77221 */ /* 0x000fe20000010000 */
[----:B------:R-:W-:-:S07]  /*1c20*/  FFMA.FTZ R198, R164, R163, R140 ;  /* 0x000000a3a4c67223 */ /* 0x000fce000001008c */
.L_x_6:
[----:B------:R-:W-:Y:S05]  /*1c30*/  BSYNC.RECONVERGENT B0 ;  /* 0x0000000000007941 */ /* 0x000fea0003800200 */
.L_x_5:
[----:B------:R-:W-:Y:S01]  /*1c40*/  ISETP.GE.U32.AND P4, PT, R19, 0x200, PT ;  /* 0x000002001300780c */ /* 0x000fe20003f86070 */
[----:B------:R-:W-:Y:S01]  /*1c50*/  BSSY.RECONVERGENT B0, `(.L_x_7) ;  /* 0x0000066000007945 */ /* 0x000fe20003800200 */
[----:B------:R-:W-:-:S11]  /*1c60*/  MOV R203, 0x400 ;  /* 0x0000040000cb7802 */ /* 0x000fd60000000f00 */
[----:B------:R-:W-:Y:S05]  /*1c70*/  @!P4 BRA `(.L_x_8) ;  /* 0x00000004008cc947 */ /* 0x000fea0003800000 */
[----:B------:R-:W-:Y:S01]  /*1c80*/  ISETP.NE.U32.AND P0, PT, RZ, UR8, PT ;  /* 0x00000008ff007c0c */ /* 0x000fe2000bf05070 */
[----:B------:R-:W0:Y:S03]  /*1c90*/  LDC.64 R144, c[0x0][0x428] ;  /* 0x00010a00ff907b82 */ /* 0x000e260000000a00 */
[----:B------:R-:W-:-:S13]  /*1ca0*/  ISETP.NE.AND.EX P0, PT, RZ, UR9, PT, P0 ;  /* 0x00000009ff007c0c */ /* 0x000fda000bf05300 */
[----:B------:R-:W1:Y:S02]  /*1cb0*/  @P0 LDC.64 R140, c[0x0][0x438] ;  /* 0x00010e00ff8c0b82 */ /* 0x000e640000000a00 */
[----:B-1----:R-:W-:-:S06]  /*1cc0*/  @P0 IMAD.WIDE.U32 R166, R201, 0x10, R140 ;  /* 0x00000010c9a60825 */ /* 0x002fcc00078e008c */
[----:B------:R-:W1:Y:S01]  /*1cd0*/  LDC.64 R140, c[0x0][0x3a8] ;  /* 0x0000ea00ff8c7b82 */ /* 0x000e620000000a00 */
[C---:B0-----:R-:W-:Y:S01]  /*1ce0*/  IMAD.WIDE.U32 R144, R201.reuse, 0x10, R144 ;  /* 0x00000010c9907825 */ /* 0x041fe200078e0090 */
[----:B------:R0:W5:Y:S05]  /*1cf0*/  @P0 LDG.E.128 R136, desc[UR4][R166.64] ;  /* 0x00000004a6880981 */ /* 0x00016a000c1e1d00 */
[----:B------:R-:W2:Y:S01]  /*1d00*/  LDG.E.128 R144, desc[UR4][R144.64] ;  /* 0x0000000490907981 */ /* 0x000ea2000c1e1d00 */
[----:B-1----:R-:W-:-:S06]  /*1d10*/  IMAD.WIDE.U32 R140, R201, 0x10, R140 ;  /* 0x00000010c98c7825 */ /* 0x002fcc00078e008c */
[----:B------:R-:W3:Y:S01]  /*1d20*/  LDG.E.128 R140, desc[UR4][R140.64] ;  /* 0x000000048c8c7981 */ /* 0x000ee2000c1e1d00 */
[----:B------:R-:W-:Y:S02]  /*1d30*/  SHF.L.U32 R173, R0, 0x10, RZ ;  /* 0x0000001000ad7819 */ /* 0x000fe400000006ff */
[----:B------:R-:W-:Y:S02]  /*1d40*/  SHF.L.U32 R175, R2, 0x10, RZ ;  /* 0x0000001002af7819 */ /* 0x000fe400000006ff */
[----:B------:R-:W-:Y:S02]  /*1d50*/  SHF.L.U32 R177, R3, 0x10, RZ ;  /* 0x0000001003b17819 */ /* 0x000fe400000006ff */
[----:B------:R-:W-:Y:S02]  /*1d60*/  SHF.L.U32 R179, R4, 0x10, RZ ;  /* 0x0000001004b37819 */ /* 0x000fe400000006ff */
[----:B---3--:R-:W-:Y:S02]  /*1d70*/  PRMT R165, R140, 0x7632, R165 ;  /* 0x000076328ca57816 */ /* 0x008fe400000000a5 */
[----:B0-----:R-:W-:-:S02]  /*1d80*/  PRMT R166, R142, 0x7632, R166 ;  /* 0x000076328ea67816 */ /* 0x001fc400000000a6 */
[----:B------:R-:W-:Y:S02]  /*1d90*/  SHF.L.U32 R168, R140, 0x10, RZ ;  /* 0x000000108ca87819 */ /* 0x000fe400000006ff */
[----:B------:R-:W-:Y:S02]  /*1da0*/  SHF.L.U32 R174, R143, 0x10, RZ ;  /* 0x000000108fae7819 */ /* 0x000fe400000006ff */
[----:B------:R-:W-:Y:S02]  /*1db0*/  SHF.L.U32 R140, R165, 0x10, RZ ;  /* 0x00000010a58c7819 */ /* 0x000fe400000006ff */
[----:B------:R-:W-:Y:S01]  /*1dc0*/  SHF.L.U32 R166, R166, 0x10, RZ ;  /* 0x00000010a6a67819 */ /* 0x000fe200000006ff */
[----:B------:R-:W-:Y:S01]  /*1dd0*/  FADD.FTZ R180, -R185, R174 ;  /* 0x000000aeb9b47221 */ /* 0x000fe20000010100 */
[----:B------:R-:W-:Y:S01]  /*1de0*/  SHF.L.U32 R170, R141, 0x10, RZ ;  /* 0x000000108daa7819 */ /* 0x000fe200000006ff */
[----:B------:R-:W-:Y:S01]  /*1df0*/  FADD.FTZ R174, -R185, R140 ;  /* 0x0000008cb9ae7221 */ /* 0x000fe20000010100 */
[----:B------:R-:W-:Y:S01]  /*1e00*/  PRMT R169, R141, 0x7632, R169 ;  /* 0x000076328da97816 */ /* 0x000fe200000000a9 */
[----:B------:R-:W-:Y:S01]  /*1e10*/  FADD.FTZ R178, -R185, R166 ;  /* 0x000000a6b9b27221 */ /* 0x000fe20000010100 */
[----:B------:R-:W-:-:S02]  /*1e20*/  SHF.L.U32 R172, R142, 0x10, RZ ;  /* 0x000000108eac7819 */ /* 0x000fc400000006ff */
[----:B--2---:R-:W-:Y:S01]  /*1e30*/  PRMT R140, R144, 0x7632, R140 ;  /* 0x00007632908c7816 */ /* 0x004fe2000000008c */
[C---:B------:R-:W-:Y:S01]  /*1e40*/  FADD.FTZ R168, -R185.reuse, R168 ;  /* 0x000000a8b9a87221 */ /* 0x040fe20000010100 */
[----:B------:R-:W-:Y:S02]  /*1e50*/  SHF.L.U32 R166, R52, 0x10, RZ ;  /* 0x0000001034a67819 */ /* 0x000fe400000006ff */
[----:B------:R-:W-:Y:S01]  /*1e60*/  SHF.L.U32 R141, R144, 0x10, RZ ;  /* 0x00000010908d7819 */ /* 0x000fe200000006ff */
[----:B------:R-:W-:Y:S01]  /*1e70*/  FADD.FTZ R170, -R185, R170 ;  /* 0x000000aab9aa7221 */ /* 0x000fe20000010100 */
[----:B------:R-:W-:Y:S02]  /*1e80*/  PRMT R167, R143, 0x7632, R167 ;  /* 0x000076328fa77816 */ /* 0x000fe400000000a7 */
[----:B------:R-:W-:Y:S01]  /*1e90*/  SHF.L.U32 R142, R169, 0x10, RZ ;  /* 0x00000010a98e7819 */ /* 0x000fe200000006ff */
[----:B------:R-:W-:Y:S01]  /*1ea0*/  FADD.FTZ R172, -R185, R172 ;  /* 0x000000acb9ac7221 */ /* 0x000fe20000010100 */
[----:B------:R-:W-:Y:S01]  /*1eb0*/  SHF.L.U32 R140, R140, 0x10, RZ ;  /* 0x000000108c8c7819 */ /* 0x000fe200000006ff */
[----:B-----5:R-:W-:Y:S01]  /*1ec0*/  FMUL.FTZ R174, R197, R174 ;  /* 0x000000aec5ae7220 */ /* 0x020fe20000410000 */
[----:B------:R-:W-:Y:S01]  /*1ed0*/  SHF.L.U32 R200, R167, 0x10, RZ ;  /* 0x00000010a7c87819 */ /* 0x000fe200000006ff */
[C---:B------:R-:W-:Y:S01]  /*1ee0*/  FMUL.FTZ R165, R197.reuse, R168 ;  /* 0x000000a8c5a57220 */ /* 0x040fe20000410000 */
[-C--:B------:R-:W-:Y:S01]  /*1ef0*/  FMUL.FTZ R166, R166, R141.reuse ;  /* 0x0000008da6a67220 */ /* 0x080fe20000410000 */
[----:B------:R-:W-:Y:S01]  /*1f00*/  FMUL.FTZ R167, R197, R170 ;  /* 0x000000aac5a77220 */ /* 0x000fe20000410000 */
[--C-:B------:R-:W-:Y:S01]  /*1f10*/  FADD.FTZ R176, -R185, R142.reuse ;  /* 0x0000008eb9b07221 */ /* 0x100fe20000010100 */
[----:B------:R-:W-:Y:S01]  /*1f20*/  SHF.L.U32 R143, R146, 0x10, RZ ;  /* 0x00000010928f7819 */ /* 0x000fe200000006ff */
[----:B------:R-:W-:Y:S01]  /*1f30*/  FMUL.FTZ R169, R197, R172 ;  /* 0x000000acc5a97220 */ /* 0x000fe20000410000 */
[----:B------:R-:W-:Y:S01]  /*1f40*/  SHF.L.U32 R170, R54, 0x10, RZ ;  /* 0x0000001036aa7819 */ /* 0x000fe200000006ff */
[-C--:B------:R-:W-:Y:S01]  /*1f50*/  FMUL.FTZ R173, R173, R140.reuse ;  /* 0x0000008cadad7220 */ /* 0x080fe20000410000 */
[----:B------:R-:W-:Y:S01]  /*1f60*/  PRMT R142, R145, 0x7632, R142 ;  /* 0x00007632918e7816 */ /* 0x000fe2000000008e */
[----:B------:R-:W-:Y:S01]  /*1f70*/  FADD.FTZ R109, R109, R140 ;  /* 0x0000008c6d6d7221 */ /* 0x000fe20000010000 */
[----:B------:R-:W-:Y:S01]  /*1f80*/  FFMA.FTZ R77, R174, R140, R77 ;  /* 0x0000008cae4d7223 */ /* 0x000fe2000001004d */
[----:B------:R-:W-:Y:S01]  /*1f90*/  SHF.L.U32 R145, R145, 0x10, RZ ;  /* 0x0000001091917819 */ /* 0x000fe200000006ff */
[----:B------:R-:W-:Y:S01]  /*1fa0*/  FADD.FTZ R108, R108, R141 ;  /* 0x0000008d6c6c7221 */ /* 0x000fe20000010000 */
[----:B------:R-:W-:Y:S01]  /*1fb0*/  SHF.L.U32 R168, R53, 0x10, RZ ;  /* 0x0000001035a87819 */ /* 0x000fe200000006ff */
[----:B------:R-:W-:Y:S01]  /*1fc0*/  FFMA.FTZ R76, R165, R141, R76 ;  /* 0x0000008da54c7223 */ /* 0x000fe2000001004c */
[----:B------:R-:W-:Y:S01]  /*1fd0*/  FADD.FTZ R140, R199, R166 ;  /* 0x000000a6c78c7221 */ /* 0x000fe20000010000 */
[----:B------:R-:W-:Y:S01]  /*1fe0*/  FFMA.FTZ R141, R165, R166, R198 ;  /* 0x000000a6a58d7223 */ /* 0x000fe200000100c6 */
[-C--:B------:R-:W-:Y:S01]  /*1ff0*/  FMUL.FTZ R170, R170, R143.reuse ;  /* 0x0000008faaaa7220 */ /* 0x080fe20000410000 */
[----:B------:R-:W-:Y:S01]  /*2000*/  FADD.FTZ R112, R112, R143 ;  /* 0x0000008f70707221 */ /* 0x000fe20000010000 */
[----:B------:R-:W-:Y:S01]  /*2010*/  FFMA.FTZ R80, R169, R143, R80 ;  /* 0x0000008fa9507223 */ /* 0x000fe20000010050 */
[----:B------:R-:W-:Y:S01]  /*2020*/  SHF.L.U32 R142, R142, 0x10, RZ ;  /* 0x000000108e8e7819 */ /* 0x000fe200000006ff */
[----:B------:R-:W-:Y:S01]  /*2030*/  FMUL.FTZ R176, R197, R176 ;  /* 0x000000b0c5b07220 */ /* 0x000fe20000410000 */
[----:B------:R-:W-:Y:S01]  /*2040*/  FADD.FTZ R143, R140, R173 ;  /* 0x000000ad8c8f7221 */ /* 0x000fe20000010000 */
[----:B------:R-:W-:Y:S01]  /*2050*/  FMUL.FTZ R168, R168, R145 ;  /* 0x00000091a8a87220 */ /* 0x000fe20000410000 */
[----:B------:R-:W-:Y:S01]  /*2060*/  FFMA.FTZ R140, R174, R173, R141 ;  /* 0x000000adae8c7223 */ /* 0x000fe2000001008d */
[----:B------:R-:W-:Y:S01]  /*2070*/  PRMT R144, R146, 0x7632, R144 ;  /* 0x0000763292907816 */ /* 0x000fe20000000090 */
[-C--:B------:R-:W-:Y:S01]  /*2080*/  FMUL.FTZ R175, R175, R142.reuse ;  /* 0x0000008eafaf7220 */ /* 0x080fe20000410000 */
[----:B------:R-:W-:Y:S01]  /*2090*/  FADD.FTZ R111, R111, R142 ;  /* 0x0000008e6f6f7221 */ /* 0x000fe20000010000 */
[----:B------:R-:W-:Y:S01]  /*20a0*/  FFMA.FTZ R79, R176, R142, R79 ;  /* 0x0000008eb04f7223 */ /* 0x000fe2000001004f */
[----:B------:R-:W-:Y:S01]  /*20b0*/  FADD.FTZ R142, R143, R168 ;  /* 0x000000a88f8e7221 */ /* 0x000fe20000010000 */
[----:B------:R-:W-:Y:S01]  /*20c0*/  FFMA.FTZ R141, R167, R168, R140 ;  /* 0x000000a8a78d7223 */ /* 0x000fe2000001008c */
[----:B------:R-:W-:-:S02]  /*20d0*/  SHF.L.U32 R144, R144, 0x10, RZ ;  /* 0x0000001090907819 */ /* 0x000fc400000006ff */
        /* <DEDUP_REMOVED lines=8> */
[----:B------:R-:W-:Y:S01]  /*2160*/  FFMA.FTZ R140, R169, R170, R140 ;  /* 0x000000aaa98c7223 */ /* 0x000fe2000001008c */
[----:B------:R-:W-:Y:S01]  /*2170*/  SHF.L.U32 R146, R146, 0x10, RZ ;  /* 0x0000001092927819 */ /* 0x000fe200000006ff */
[----:B------:R-:W-:Y:S01]  /*2180*/  FADD.FTZ R200, -R185, R200 ;  /* 0x000000c8b9c87221 */ /* 0x000fe20000010100 */
[----:B------:R-:W-:Y:S01]  /*2190*/  FMUL.FTZ R171, R197, R180 ;  /* 0x000000b4c5ab7220 */ /* 0x000fe20000410000 */
[----:B------:R-:W-:Y:S01]  /*21a0*/  FMUL.FTZ R172, R172, R147 ;  /* 0x00000093acac7220 */ /* 0x000fe20000410000 */
[----:B------:R-:W-:Y:S01]  /*21b0*/  FADD.FTZ R141, R142, R177 ;  /* 0x000000b18e8d7221 */ /* 0x000fe20000010000 */
[----:B------:R-:W-:Y:S01]  /*21c0*/  FFMA.FTZ R140, R178, R177, R140 ;  /* 0x000000b1b28c7223 */ /* 0x000fe2000001008c */
[----:B------:R-:W-:Y:S01]  /*21d0*/  FMUL.FTZ R179, R179, R146 ;  /* 0x00000092b3b37220 */ /* 0x000fe20000410000 */
[----:B------:R-:W-:Y:S01]  /*21e0*/  FMUL.FTZ R180, R197, R200 ;  /* 0x000000c8c5b47220 */ /* 0x000fe20000410000 */
[----:B------:R-:W-:Y:S01]  /*21f0*/  FADD.FTZ R142, R141, R172 ;  /* 0x000000ac8d8e7221 */ /* 0x000fe20000010000 */
        /* <DEDUP_REMOVED lines=11> */
.L_x_8:
[----:B------:R-:W-:Y:S05]  /*22b0*/  BSYNC.RECONVERGENT B0 ;  /* 0x0000000000007941 */ /* 0x000fea0003800200 */
.L_x_7:
[----:B------:R-:W-:Y:S01]  /*22c0*/  P2R R140, PR, RZ, 0x2 ;  /* 0x00000002ff8c7803 */ /* 0x000fe20000000000 */
[----:B------:R-:W0:Y:S01]  /*22d0*/  SHFL.DOWN PT, R141, R198, 0x10, 0x1f ;  /* 0x0a001f00c68d7f89 */ /* 0x000e2200000e0000 */
[----:B------:R-:W-:Y:S02]  /*22e0*/  LOP3.LUT P1, RZ, R21, 0x1f, RZ, 0xc0, !PT ;  /* 0x0000001f15ff7812 */ /* 0x000fe4000782c0ff */
[----:B------:R-:W-:Y:S02]  /*22f0*/  LEA R203, R184, R203, 0x18 ;  /* 0x000000cbb8cb7211 */ /* 0x000fe400078ec0ff */
[----:B------:R-:W-:Y:S02]  /*2300*/  PLOP3.LUT P0, PT, PT, PT, PT, 0x80, 0x8 ;  /* 0x000000000008781c */ /* 0x000fe40003f0f070 */
[----:B------:R-:W-:-:S07]  /*2310*/  IADD3 R201, PT, PT, R203, 0x4020, RZ ;  /* 0x00004020cbc97810 */ /* 0x000fce0007ffe0ff */
[----:B------:R-:W-:Y:S02]  /*2320*/  @!P1 PLOP3.LUT P0, PT, P5, PT, PT, 0x80, 0x8 ;  /* 0x000000000008981c */ /* 0x000fe40002f0f070 */
[----:B------:R-:W-:Y:S02]  /*2330*/  @!P1 MOV R200, R201 ;  /* 0x000000c900c89202 */ /* 0x000fe40000000f00 */
[----:B------:R-:W-:Y:S02]  /*2340*/  ISETP.NE.AND P1, PT, R140, RZ, PT ;  /* 0x000000ff8c00720c */ /* 0x000fe40003f25270 */
[----:B------:R-:W1:Y:S01]  /*2350*/  SHFL.DOWN PT, R140, R199, 0x10, 0x1f ;  /* 0x0a001f00c78c7f89 */ /* 0x000e6200000e0000 */
[----:B0-----:R-:W-:-:S06]  /*2360*/  FADD.FTZ R141, R141, R198 ;  /* 0x000000c68d8d7221 */ /* 0x001fcc0000010000 */
[----:B------:R-:W-:Y:S01]  /*2370*/  @!P0 IADD3 R200, PT, PT, R203, 0x4000, RZ ;  /* 0x00004000cbc88810 */ /* 0x000fe20007ffe0ff */
[----:B------:R-:W0:Y:S01]  /*2380*/  SHFL.DOWN PT, R142, R141, 0x8, 0x1f ;  /* 0x09001f008d8e7f89 */ /* 0x000e2200000e0000 */
[----:B------:R-:W-:-:S13]  /*2390*/  LOP3.LUT P0, RZ, R21, 0x1f, RZ, 0xc0, !PT ;  /* 0x0000001f15ff7812 */ /* 0x000fda000780c0ff */
[----:B------:R-:W-:Y:S01]  /*23a0*/  @!P0 LEA R200, R18, R200, 0x3 ;  /* 0x000000c812c88211 */ /* 0x000fe200078e18ff */
[----:B-1----:R-:W-:-:S05]  /*23b0*/  FADD.FTZ R140, R140, R199 ;  /* 0x000000c78c8c7221 */ /* 0x002fca0000010000 */
[----:B------:R-:W1:Y:S01]  /*23c0*/  SHFL.DOWN PT, R143, R140, 0x8, 0x1f ;  /* 0x09001f008c8f7f89 */ /* 0x000e6200000e0000 */
[----:B0-----:R-:W-:-:S05]  /*23d0*/  FADD.FTZ R142, R141, R142 ;  /* 0x0000008e8d8e7221 */ /* 0x001fca0000010000 */
[----:B------:R-:W0:Y:S01]  /*23e0*/  SHFL.DOWN PT, R145, R142, 0x4, 0x1f ;  /* 0x08801f008e917f89 */ /* 0x000e2200000e0000 */
[----:B-1----:R-:W-:Y:S02]  /*23f0*/  FADD.FTZ R143, R140, R143 ;  /* 0x0000008f8c8f7221 */ /* 0x002fe40000010000 */
[----:B------:R-:W1:Y:S03]  /*2400*/  @P6 LDC.64 R140, c[0x0][0x3e0] ;  /* 0x0000f800ff8c6b82 */ /* 0x000e660000000a00 */
[----:B------:R-:W2:Y:S01]  /*2410*/  SHFL.DOWN PT, R144, R143, 0x4, 0x1f ;  /* 0x08801f008f907f89 */ /* 0x000ea200000e0000 */
[----:B0-----:R-:W-:-:S05]  /*2420*/  FADD.FTZ R145, R142, R145 ;  /* 0x000000918e917221 */ /* 0x001fca0000010000 */
[----:B------:R-:W0:Y:S01]  /*2430*/  SHFL.DOWN PT, R146, R145, 0x2, 0x1f ;  /* 0x08401f0091927f89 */ /* 0x000e2200000e0000 */
[----:B-1----:R-:W-:-:S04]  /*2440*/  @P6 IMAD.WIDE R198, R17, 0x2, R140 ;  /* 0x0000000211c66825 */ /* 0x002fc800078e028c */
[----:B--2---:R-:W-:Y:S02]  /*2450*/  FADD.FTZ R144, R143, R144 ;  /* 0x000000908f907221 */ /* 0x004fe40000010000 */
[----:B------:R1:W2:Y:S04]  /*2460*/  @P6 LDG.E.U16 R198, desc[UR4][R198.64] ;  /* 0x00000004c6c66981 */ /* 0x0002a8000c1e1500 */
[----:B------:R-:W3:Y:S01]  /*2470*/  SHFL.DOWN PT, R147, R144, 0x2, 0x1f ;  /* 0x08401f0090937f89 */ /* 0x000ee200000e0000 */
[----:B0-----:R-:W-:-:S05]  /*2480*/  FADD.FTZ R146, R145, R146 ;  /* 0x0000009291927221 */ /* 0x001fca0000010000 */
[----:B------:R-:W0:Y:S01]  /*2490*/  SHFL.DOWN PT, R185, R146, 0x1, 0x1f ;  /* 0x08201f0092b97f89 */ /* 0x000e2200000e0000 */
[----:B---3--:R-:W-:-:S05]  /*24a0*/  FADD.FTZ R147, R144, R147 ;  /* 0x0000009390937221 */ /* 0x008fca0000010000 */
[----:B------:R-:W3:Y:S01]  /*24b0*/  SHFL.DOWN PT, R184, R147, 0x1, 0x1f ;  /* 0x08201f0093b87f89 */ /* 0x000ee200000e0000 */
[----:B0-----:R-:W-:Y:S01]  /*24c0*/  FADD.FTZ R185, R146, R185 ;  /* 0x000000b992b97221 */ /* 0x001fe20000010000 */
[----:B---3--:R-:W-:-:S05]  /*24d0*/  FADD.FTZ R184, R147, R184 ;  /* 0x000000b893b87221 */ /* 0x008fca0000010000 */
[----:B------:R0:W-:Y:S01]  /*24e0*/  @!P0 STS.64 [R200], R184 ;  /* 0x000000b8c8008388 */ /* 0x0001e20000000a00 */
[C---:B------:R-:W-:Y:S01]  /*24f0*/  @!P5 IADD3 R201, PT, PT, R203.reuse, 0x4000, RZ ;  /* 0x00004000cbc9d810 */ /* 0x040fe20007ffe0ff */
[----:B------:R-:W-:Y:S01]  /*2500*/  BAR.SYNC.DEFER_BLOCKING 0x0 ;  /* 0x0000000000007b1d */ /* 0x000fe20000010000 */
[C---:B------:R-:W-:Y:S02]  /*2510*/  IADD3 R144, PT, PT, R203.reuse, 0x4030, RZ ;  /* 0x00004030cb907810 */ /* 0x040fe40007ffe0ff */
[----:B------:R-:W-:-:S03]  /*2520*/  @!P5 IADD3 R144, PT, PT, R203, 0x4010, RZ ;  /* 0x00004010cb90d810 */ /* 0x000fc60007ffe0ff */
[----:B------:R-:W3:Y:S04]  /*2530*/  LDS.128 R140, [R201] ;  /* 0x00000000c98c7984 */ /* 0x000ee80000000c00 */
[----:B------:R-:W4:Y:S01]  /*2540*/  LDS.128 R144, [R144] ;  /* 0x0000000090907984 */ /* 0x000f220000000c00 */
[----:B------:R-:W-:-:S04]  /*2550*/  UISETP.NE.U32.AND UP0, UPT, UR8, URZ, UPT ;  /* 0x000000ff0800728c */ /* 0x000fc8000bf05070 */
[----:B------:R-:W-:Y:S01]  /*2560*/  UISETP.NE.AND.EX UP0, UPT, UR9, URZ, UPT, UP0 ;  /* 0x000000ff0900728c */ /* 0x000fe2000bf05300 */
[----:B------:R-:W-:Y:S01]  /*2570*/  ISETP.NE.AND P0, PT, RZ, UR7, PT ;  /* 0x00000007ff007c0c */ /* 0x000fe2000bf05270 */
[----:B0-----:R-:W-:Y:S01]  /*2580*/  HFMA2 R184, -RZ, RZ, 1.875, 0 ;  /* 0x3f800000ffb87431 */ /* 0x001fe200000001ff */
[----:B------:R-:W-:Y:S01]  /*2590*/  BSSY.RECONVERGENT B0, `(.L_x_9) ;  /* 0x000033f000007945 */ /* 0x000fe20003800200 */
[----:B------:R-:W-:Y:S02]  /*25a0*/  PRMT R204, R42, 0x7632, R204 ;  /* 0x000076322acc7816 */ /* 0x000fe400000000cc */
[----:B------:R-:W-:Y:S02]  /*25b0*/  PRMT R205, R41, 0x7632, R205 ;  /* 0x0000763229cd7816 */ /* 0x000fe400000000cd */
[----:B------:R-:W-:Y:S02]  /*25c0*/  PRMT R206, R40, 0x7632, R206 ;  /* 0x0000763228ce7816 */ /* 0x000fe400000000ce */
[----:B-1----:R-:W-:Y:S01]  /*25d0*/  PRMT R199, R139, 0x7632, R199 ;  /* 0x000076328bc77816 */ /* 0x002fe200000000c7 */
[----:B---3--:R-:W-:Y:S01]  /*25e0*/  FADD.FTZ R203, RZ, R140 ;  /* 0x0000008cffcb7221 */ /* 0x008fe20000010000 */
[----:B------:R-:W-:-:S03]  /*25f0*/  FADD.FTZ R140, RZ, R141 ;  /* 0x0000008dff8c7221 */ /* 0x000fc60000010000 */
[----:B------:R-:W-:Y:S01]  /*2600*/  FADD.FTZ R203, R142, R203 ;  /* 0x000000cb8ecb7221 */ /* 0x000fe20000010000 */
[----:B------:R-:W-:-:S03]  /*2610*/  FADD.FTZ R140, R143, R140 ;  /* 0x0000008c8f8c7221 */ /* 0x000fc60000010000 */
[----:B----4-:R-:W-:Y:S01]  /*2620*/  FADD.FTZ R203, R203, R144 ;  /* 0x00000090cbcb7221 */ /* 0x010fe20000010000 */
[----:B------:R-:W-:-:S03]  /*2630*/  FADD.FTZ R140, R140, R145 ;  /* 0x000000918c8c7221 */ /* 0x000fc60000010000 */
[----:B------:R-:W-:Y:S01]  /*2640*/  FADD.FTZ R146, R146, R203 ;  /* 0x000000cb92927221 */ /* 0x000fe20000010000 */
[----:B------:R-:W-:-:S03]  /*2650*/  FADD.FTZ R140, R147, R140 ;  /* 0x0000008c938c7221 */ /* 0x000fc60000010000 */
[----:B------:R-:W-:Y:S01]  /*2660*/  FMUL.FTZ R146, R146, UR10 ;  /* 0x0000000a92927c20 */ /* 0x000fe20008410000 */
[----:B------:R-:W-:Y:S01]  /*2670*/  PRMT R203, R43, 0x7632, R203 ;  /* 0x000076322bcb7816 */ /* 0x000fe200000000cb */
[----:B------:R-:W-:Y:S01]  /*2680*/  FMUL.FTZ R185, R140, UR10 ;  /* 0x0000000a8cb97c20 */ /* 0x000fe20008410000 */
[----:B------:R-:W-:Y:S02]  /*2690*/  PRMT R200, R138, 0x7632, R200 ;  /* 0x000076328ac87816 */ /* 0x000fe400000000c8 */
[----:B------:R-:W-:Y:S02]  /*26a0*/  PRMT R201, R137, 0x7632, R201 ;  /* 0x0000763289c97816 */ /* 0x000fe400000000c9 */
[----:B------:R-:W-:Y:S02]  /*26b0*/  PRMT R202, R136, 0x7632, R202 ;  /* 0x0000763288ca7816 */ /* 0x000fe400000000ca */
[----:B--2---:R-:W-:Y:S02]  /*26c0*/  @P6 SHF.L.U32 R184, R198, 0x10, RZ ;  /* 0x00000010c6b86819 */ /* 0x004fe400000006ff */
[----:B------:R-:W-:Y:S01]  /*26d0*/  FSEL R198, R146, RZ, !P0 ;  /* 0x000000ff92c67208 */ /* 0x000fe20004000000 */
[----:B------:R-:W-:Y:S06]  /*26e0*/  BRA.U UP0, `(.L_x_10) ;  /* 0x0000001500987547 */ /* 0x000fec000b800000 */
[----:B------:R-:W-:Y:S04]  /*26f0*/  BSSY.RECONVERGENT B1, `(.L_x_11) ;  /* 0x0000059000017945 */ /* 0x000fe80003800200 */
[----:B------:R-:W-:Y:S05]  /*2700*/  @!P3 BRA `(.L_x_12) ;  /* 0x00000004005cb947 */ /* 0x000fea0003800000 */
[----:B------:R-:W-:-:S04]  /*2710*/  ISETP.NE.U32.AND P0, PT, RZ, UR12, PT ;  /* 0x0000000cff007c0c */ /* 0x000fc8000bf05070 */
[----:B------:R-:W-:-:S13]  /*2720*/  ISETP.NE.AND.EX P0, PT, RZ, UR13, PT, P0 ;  /* 0x0000000dff007c0c */ /* 0x000fda000bf05300 */
[----:B------:R-:W-:Y:S05]  /*2730*/  @P0 BRA `(.L_x_13) ;  /* 0x0000000000940947 */ /* 0x000fea0003800000 */
[-CC-:B------:R-:W-:Y:S01]  /*2740*/  FFMA.FTZ R140, R195, R185.reuse, R198.reuse ;  /* 0x000000b9c38c7223 */ /* 0x180fe200000100c6 */
[-CC-:B------:R-:W-:Y:S01]  /*2750*/  FFMA.FTZ R141, R194, R185.reuse, R198.reuse ;  /* 0x000000b9c28d7223 */ /* 0x180fe200000100c6 */
[-CC-:B------:R-:W-:Y:S01]  /*2760*/  FFMA.FTZ R144, R191, R185.reuse, R198.reuse ;  /* 0x000000b9bf907223 */ /* 0x180fe200000100c6 */
[-CC-:B------:R-:W-:Y:S01]  /*2770*/  FFMA.FTZ R143, R190, R185.reuse, R198.reuse ;  /* 0x000000b9be8f7223 */ /* 0x180fe200000100c6 */
[-CC-:B------:R-:W-:Y:S01]  /*2780*/  FFMA.FTZ R200, R187, R185.reuse, R198.reuse ;  /* 0x000000b9bbc87223 */ /* 0x180fe200000100c6 */
[-CC-:B------:R-:W-:Y:S01]  /*2790*/  FFMA.FTZ R145, R186, R185.reuse, R198.reuse ;  /* 0x000000b9ba917223 */ /* 0x180fe200000100c6 */
[-CC-:B------:R-:W-:Y:S01]  /*27a0*/  FFMA.FTZ R204, R181, R185.reuse, R198.reuse ;  /* 0x000000b9b5cc7223 */ /* 0x180fe200000100c6 */
[----:B------:R-:W-:Y:S01]  /*27b0*/  FFMA.FTZ R206, R148, R185, R198 ;  /* 0x000000b994ce7223 */ /* 0x000fe200000100c6 */
[----:B------:R-:W-:Y:S01]  /*27c0*/  FADD.FTZ R140, R193, -R140 ;  /* 0x8000008cc18c7221 */ /* 0x000fe20000010000 */
[----:B------:R-:W-:Y:S01]  /*27d0*/  FADD.FTZ R142, R192, -R141 ;  /* 0x8000008dc08e7221 */ /* 0x000fe20000010000 */
[----:B------:R-:W-:Y:S01]  /*27e0*/  FADD.FTZ R144, R189, -R144 ;  /* 0x80000090bd907221 */ /* 0x000fe20000010000 */
[----:B------:R-:W-:Y:S01]  /*27f0*/  FADD.FTZ R146, R188, -R143 ;  /* 0x8000008fbc927221 */ /* 0x000fe20000010000 */
[----:B------:R-:W-:Y:S01]  /*2800*/  FADD.FTZ R200, R183, -R200 ;  /* 0x800000c8b7c87221 */ /* 0x000fe20000010000 */
[----:B------:R-:W-:Y:S01]  /*2810*/  FADD.FTZ R202, R182, -R145 ;  /* 0x80000091b6ca7221 */ /* 0x000fe20000010000 */
[----:B------:R-:W-:Y:S01]  /*2820*/  FADD.FTZ R204, R37, -R204 ;  /* 0x800000cc25cc7221 */ /* 0x000fe20000010000 */
[----:B------:R-:W-:Y:S01]  /*2830*/  FADD.FTZ R206, R39, -R206 ;  /* 0x800000ce27ce7221 */ /* 0x000fe20000010000 */
[C---:B-----5:R-:W-:Y:S01]  /*2840*/  FMUL.FTZ R141, R197.reuse, R140 ;  /* 0x0000008cc58d7220 */ /* 0x060fe20000410000 */
[C---:B------:R-:W-:Y:S01]  /*2850*/  FMUL.FTZ R143, R197.reuse, R142 ;  /* 0x0000008ec58f7220 */ /* 0x040fe20000410000 */
[C---:B------:R-:W-:Y:S01]  /*2860*/  FMUL.FTZ R145, R197.reuse, R144 ;  /* 0x00000090c5917220 */ /* 0x040fe20000410000 */
[C---:B------:R-:W-:Y:S01]  /*2870*/  FMUL.FTZ R147, R197.reuse, R146 ;  /* 0x00000092c5937220 */ /* 0x040fe20000410000 */
[C---:B------:R-:W-:Y:S01]  /*2880*/  FMUL.FTZ R199, R197.reuse, R200 ;  /* 0x000000c8c5c77220 */ /* 0x040fe20000410000 */
[C---:B------:R-:W-:Y:S01]  /*2890*/  FMUL.FTZ R201, R197.reuse, R202 ;  /* 0x000000cac5c97220 */ /* 0x040fe20000410000 */
[C---:B------:R-:W-:Y:S01]  /*28a0*/  FMUL.FTZ R203, R197.reuse, R204 ;  /* 0x000000ccc5cb7220 */ /* 0x040fe20000410000 */
[----:B------:R-:W-:Y:S01]  /*28b0*/  FMUL.FTZ R205, R197, R206 ;  /* 0x000000cec5cd7220 */ /* 0x000fe20000410000 */
[-C--:B------:R-:W-:Y:S01]  /*28c0*/  FMUL.FTZ R140, R141, R184.reuse ;  /* 0x000000b88d8c7220 */ /* 0x080fe20000410000 */
[-C--:B------:R-:W-:Y:S01]  /*28d0*/  FMUL.FTZ R143, R143, R184.reuse ;  /* 0x000000b88f8f7220 */ /* 0x080fe20000410000 */
[-C--:B------:R-:W-:Y:S01]  /*28e0*/  FMUL.FTZ R141, R145, R184.reuse ;  /* 0x000000b8918d7220 */ /* 0x080fe20000410000 */
[-C--:B------:R-:W-:Y:S01]  /*28f0*/  FMUL.FTZ R142, R147, R184.reuse ;  /* 0x000000b8938e7220 */ /* 0x080fe20000410000 */
[-C--:B------:R-:W-:Y:S01]  /*2900*/  FMUL.FTZ R199, R199, R184.reuse ;  /* 0x000000b8c7c77220 */ /* 0x080fe20000410000 */
[-C--:B------:R-:W-:Y:S01]  /*2910*/  FMUL.FTZ R144, R201, R184.reuse ;  /* 0x000000b8c9907220 */ /* 0x080fe20000410000 */
[-C--:B------:R-:W-:Y:S01]  /*2920*/  FMUL.FTZ R203, R203, R184.reuse ;  /* 0x000000b8cbcb7220 */ /* 0x080fe20000410000 */
[----:B------:R-:W-:Y:S01]  /*2930*/  FMUL.FTZ R146, R205, R184 ;  /* 0x000000b8cd927220 */ /* 0x000fe20000410000 */
[----:B------:R-:W-:-:S02]  /*2940*/  F2FP.BF16.F32.PACK_AB R140, R143, R140 ;  /* 0x0000008c8f8c723e */ /* 0x000fc400000010ff */
[----:B------:R-:W-:Y:S02]  /*2950*/  F2FP.BF16.F32.PACK_AB R141, R142, R141 ;  /* 0x0000008d8e8d723e */ /* 0x000fe400000010ff */
[----:B------:R-:W-:Y:S02]  /*2960*/  F2FP.BF16.F32.PACK_AB R142, R144, R199 ;  /* 0x000000c7908e723e */ /* 0x000fe400000010ff */
[----:B------:R-:W-:Y:S01]  /*2970*/  F2FP.BF16.F32.PACK_AB R143, R146, R203 ;  /* 0x000000cb928f723e */ /* 0x000fe200000010ff */
[----:B------:R-:W-:Y:S06]  /*2980*/  BRA `(.L_x_14) ;  /* 0x0000000000a07947 */ /* 0x000fec0003800000 */
.L_x_13:
        /* <DEDUP_REMOVED lines=24> */
[C---:B------:R-:W-:Y:S01]  /*2b10*/  F2FP.BF16.F32.PACK_AB R118, R144.reuse, R143 ;  /* 0x0000008f9076723e */ /* 0x040fe200000010ff */
        /* <DEDUP_REMOVED lines=11> */
[----:B------:R-:W-:Y:S02]  /*2bd0*/  F2FP.BF16.F32.PACK_AB R143, R201, R200 ;  /* 0x000000c8c98f723e */ /* 0x000fe400000010ff */
[----:B------:R-:W-:Y:S02]  /*2be0*/  F2FP.BF16.F32.PACK_AB R142, R199, R146 ;  /* 0x00000092c78e723e */ /* 0x000fe400000010ff */
[----:B------:R-:W-:Y:S02]  /*2bf0*/  F2FP.BF16.F32.PACK_AB R141, R147, R144 ;  /* 0x00000090938d723e */ /* 0x000fe400000010ff */
[----:B------:R-:W-:-:S07]  /*2c00*/  F2FP.BF16.F32.PACK_AB R140, R145, R140 ;  /* 0x0000008c918c723e */ /* 0x000fce00000010ff */
.L_x_14:
[----:B------:R-:W0:Y:S08]  /*2c10*/  @P0 LDC.64 R146, c[0x0][0x478] ;  /* 0x00011e00ff920b82 */ /* 0x000e300000000a00 */
[----:B------:R-:W1:Y:S01]  /*2c20*/  LDC.64 R144, c[0x0][0x468] ;  /* 0x00011a00ff907b82 */ /* 0x000e620000000a00 */
[----:B0-----:R-:W-:-:S05]  /*2c30*/  @P0 IMAD.WIDE.U32 R146, R196, 0x10, R146 ;  /* 0x00000010c4920825 */ /* 0x001fca00078e0092 */
[----:B------:R0:W-:Y:S01]  /*2c40*/  @P0 STG.E.128 desc[UR4][R146.64], R116 ;  /* 0x0000007492000986 */ /* 0x0001e2000c101d04 */
[C---:B-1----:R-:W-:Y:S01]  /*2c50*/  IMAD.WIDE.U32 R144, R196.reuse, 0x10, R144 ;  /* 0x00000010c4907825 */ /* 0x042fe200078e0090 */
[----:B------:R-:W-:-:S04]  /*2c60*/  IADD3 R196, PT, PT, R196, 0x80, RZ ;  /* 0x00000080c4c47810 */ /* 0x000fc80007ffe0ff */
[----:B------:R0:W-:Y:S03]  /*2c70*/  STG.E.128 desc[UR4][R144.64], R140 ;  /* 0x0000008c90007986 */ /* 0x0001e6000c101d04 */
.L_x_12:
[----:B------:R-:W-:Y:S05]  /*2c80*/  BSYNC.RECONVERGENT B1 ;  /* 0x0000000000017941 */ /* 0x000fea0003800200 */
.L_x_11:
[----:B------:R-:W-:Y:S04]  /*2c90*/  BSSY.RECONVERGENT B1, `(.L_x_15) ;  /* 0x0000059000017945 */ /* 0x000fe80003800200 */
[----:B------:R-:W-:Y:S05]  /*2ca0*/  @!P1 BRA `(.L_x_16) ;  /* 0x00000004005c9947 */ /* 0x000fea0003800000 */
[----:B------:R-:W-:-:S04]  /*2cb0*/  ISETP.NE.U32.AND P0, PT, RZ, UR12, PT ;  /* 0x0000000cff007c0c */ /* 0x000fc8000bf05070 */
[----:B------:R-:W-:-:S13]  /*2cc0*/  ISETP.NE.AND.EX P0, PT, RZ, UR13, PT, P0 ;  /* 0x0000000dff007c0c */ /* 0x000fda000bf05300 */
[----:B------:R-:W-:Y:S05]  /*2cd0*/  @!P0 BRA `(.L_x_17) ;  /* 0x0000000000a48947 */ /* 0x000fea0003800000 */
[-CC-:B0-----:R-:W-:Y:S01]  /*2ce0*/  FFMA.FTZ R141, R27, R185.reuse, R198.reuse ;  /* 0x000000b91b8d7223 */ /* 0x181fe200000100c6 */
        /* <DEDUP_REMOVED lines=38> */
[----:B------:R-:W-:Y:S01]  /*2f50*/  F2FP.BF16.F32.PACK_AB R140, R145, R140 ;  /* 0x0000008c918c723e */ /* 0x000fe200000010ff */
[----:B------:R-:W-:Y:S06]  /*2f60*/  BRA `(.L_x_18) ;  /* 0x0000000000907947 */ /* 0x000fec0003800000 */
.L_x_17:
        /* <DEDUP_REMOVED lines=35> */
[----:B------:R-:W-:-:S07]  /*31a0*/  F2FP.BF16.F32.PACK_AB R143, R146, R203 ;  /* 0x000000cb928f723e */ /* 0x000fce00000010ff */
.L_x_18:
[----:B------:R-:W0:Y:S08]  /*31b0*/  @P0 LDC.64 R146, c[0x0][0x478] ;  /* 0x00011e00ff920b82 */ /* 0x000e300000000a00 */
[----:B------:R-:W1:Y:S01]  /*31c0*/  LDC.64 R144, c[0x0][0x468] ;  /* 0x00011a00ff907b82 */ /* 0x000e620000000a00 */
[----:B0-----:R-:W-:-:S05]  /*31d0*/  @P0 IMAD.WIDE.U32 R146, R196, 0x10, R146 ;  /* 0x00000010c4920825 */ /* 0x001fca00078e0092 */
[----:B------:R2:W-:Y:S01]  /*31e0*/  @P0 STG.E.128 desc[UR4][R146.64], R116 ;  /* 0x0000007492000986 */ /* 0x0005e2000c101d04 */
[C---:B-1----:R-:W-:Y:S01]  /*31f0*/  IMAD.WIDE.U32 R144, R196.reuse, 0x10, R144 ;  /* 0x00000010c4907825 */ /* 0x042fe200078e0090 */
[----:B------:R-:W-:-:S04]  /*3200*/  IADD3 R196, PT, PT, R196, 0x80, RZ ;  /* 0x00000080c4c47810 */ /* 0x000fc80007ffe0ff */
[----:B------:R2:W-:Y:S03]  /*3210*/  STG.E.128 desc[UR4][R144.64], R140 ;  /* 0x0000008c90007986 */ /* 0x0005e6000c101d04 */
.L_x_16:
[----:B------:R-:W-:Y:S05]  /*3220*/  BSYNC.RECONVERGENT B1 ;  /* 0x0000000000017941 */ /* 0x000fea0003800200 */
.L_x_15:
[----:B------:R-:W-:Y:S04]  /*3230*/  BSSY.RECONVERGENT B1, `(.L_x_19) ;  /* 0x0000059000017945 */ /* 0x000fe80003800200 */
[----:B------:R-:W-:Y:S05]  /*3240*/  @!P2 BRA `(.L_x_20) ;  /* 0x00000004005ca947 */ /* 0x000fea0003800000 */
[----:B------:R-:W-:-:S04]  /*3250*/  ISETP.NE.U32.AND P0, PT, RZ, UR12, PT ;  /* 0x0000000cff007c0c */ /* 0x000fc8000bf05070 */
[----:B------:R-:W-:-:S13]  /*3260*/  ISETP.NE.AND.EX P0, PT, RZ, UR13, PT, P0 ;  /* 0x0000000dff007c0c */ /* 0x000fda000bf05300 */
[----:B------:R-:W-:Y:S05]  /*3270*/  @!P0 BRA `(.L_x_21) ;  /* 0x0000000000a48947 */ /* 0x000fea0003800000 */
[-CC-:B0-2---:R-:W-:Y:S01]  /*3280*/  FFMA.FTZ R142, R164, R185.reuse, R198.reuse ;  /* 0x000000b9a48e7223 */ /* 0x185fe200000100c6 */
        /* <DEDUP_REMOVED lines=40> */
.L_x_21:
        /* <DEDUP_REMOVED lines=36> */
.L_x_22:
[----:B------:R-:W0:Y:S08]  /*3750*/  @P0 LDC.64 R146, c[0x0][0x478] ;  /* 0x00011e00ff920b82 */ /* 0x000e300000000a00 */
[----:B------:R-:W1:Y:S01]  /*3760*/  LDC.64 R144, c[0x0][0x468] ;  /* 0x00011a00ff907b82 */ /* 0x000e620000000a00 */
[----:B0-----:R-:W-:-:S05]  /*3770*/  @P0 IMAD.WIDE.U32 R146, R196, 0x10, R146 ;  /* 0x00000010c4920825 */ /* 0x001fca00078e0092 */
[----:B------:R3:W-:Y:S01]  /*3780*/  @P0 STG.E.128 desc[UR4][R146.64], R116 ;  /* 0x0000007492000986 */ /* 0x0007e2000c101d04 */
[C---:B-1----:R-:W-:Y:S01]  /*3790*/  IMAD.WIDE.U32 R144, R196.reuse, 0x10, R144 ;  /* 0x00000010c4907825 */ /* 0x042fe200078e0090 */
[----:B------:R-:W-:-:S04]  /*37a0*/  IADD3 R196, PT, PT, R196, 0x80, RZ ;  /* 0x00000080c4c47810 */ /* 0x000fc80007ffe0ff */
[----:B------:R3:W-:Y:S03]  /*37b0*/  STG.E.128 desc[UR4][R144.64], R140 ;  /* 0x0000008c90007986 */ /* 0x0007e6000c101d04 */
.L_x_20:
[----:B------:R-:W-:Y:S05]  /*37c0*/  BSYNC.RECONVERGENT B1 ;  /* 0x0000000000017941 */ /* 0x000fea0003800200 */
.L_x_19:
[----:B------:R-:W-:Y:S05]  /*37d0*/  @!P4 BRA `(.L_x_23) ;  /* 0x000000200068c947 */ /* 0x000fea0003800000 */
[----:B------:R-:W-:-:S04]  /*37e0*/  ISETP.NE.U32.AND P0, PT, RZ, UR12, PT ;  /* 0x0000000cff007c0c */ /* 0x000fc8000bf05070 */
[----:B------:R-:W-:-:S13]  /*37f0*/  ISETP.NE.AND.EX P0, PT, RZ, UR13, PT, P0 ;  /* 0x0000000dff007c0c */ /* 0x000fda000bf05300 */
[----:B------:R-:W-:Y:S05]  /*3800*/  @!P0 BRA `(.L_x_24) ;  /* 0x0000000000a48947 */ /* 0x000fea0003800000 */
[-CC-:B0-23--:R-:W-:Y:S01]  /*3810*/  FFMA.FTZ R141, R169, R185.reuse, R198.reuse ;  /* 0x000000b9a98d7223 */ /* 0x18dfe200000100c6 */
        /* <DEDUP_REMOVED lines=27> */
[----:B------:R-:W-:Y:S01]  /*39d0*/  F2FP.BF16.F32.PACK_AB R119, R119, R145 ;  /* 0x000000917777723e */ /* 0x000fe200000010ff */
[-C--:B------:R-:W-:Y:S01]  /*39e0*/  FMUL.FTZ R146, R145, R184.reuse ;  /* 0x000000b891927220 */ /* 0x080fe20000410000 */
[C---:B------:R-:W-:Y:S01]  /*39f0*/  F2FP.BF16.F32.PACK_AB R117, R140.reuse, R117 ;  /* 0x000000758c75723e */ /* 0x040fe200000010ff */
[-C--:B------:R-:W-:Y:S01]  /*3a00*/  FMUL.FTZ R147, R140, R184.reuse ;  /* 0x000000b88c937220 */ /* 0x080fe20000410000 */
[-C--:B------:R-:W-:Y:S01]  /*3a10*/  FMUL.FTZ R142, R143, R184.reuse ;  /* 0x000000b88f8e7220 */ /* 0x080fe20000410000 */
[-C--:B------:R-:W-:Y:S01]  /*3a20*/  FMUL.FTZ R140, R141, R184.reuse ;  /* 0x000000b88d8c7220 */ /* 0x080fe20000410000 */
[C---:B------:R-:W-:Y:S01]  /*3a30*/  FMUL.FTZ R145, R116.reuse, R184 ;  /* 0x000000b874917220 */ /* 0x040fe20000410000 */
[----:B------:R-:W-:-:S02]  /*3a40*/  F2FP.BF16.F32.PACK_AB R116, R116, R141 ;  /* 0x0000008d7474723e */ /* 0x000fc400000010ff */
[----:B------:R-:W-:Y:S02]  /*3a50*/  F2FP.BF16.F32.PACK_AB R143, R197, R146 ;  /* 0x00000092c58f723e */ /* 0x000fe400000010ff */
[----:B------:R-:W-:Y:S02]  /*3a60*/  F2FP.BF16.F32.PACK_AB R142, R185, R142 ;  /* 0x0000008eb98e723e */ /* 0x000fe400000010ff */
[----:B------:R-:W-:Y:S02]  /*3a70*/  F2FP.BF16.F32.PACK_AB R141, R147, R144 ;  /* 0x00000090938d723e */ /* 0x000fe400000010ff */
[----:B------:R-:W-:Y:S01]  /*3a80*/  F2FP.BF16.F32.PACK_AB R140, R145, R140 ;  /* 0x0000008c918c723e */ /* 0x000fe200000010ff */
[----:B------:R-:W-:Y:S06]  /*3a90*/  BRA `(.L_x_25) ;  /* 0x0000000000907947 */ /* 0x000fec0003800000 */
.L_x_24:
        /* <DEDUP_REMOVED lines=36> */
.L_x_25:
[----:B------:R-:W0:Y:S08]  /*3ce0*/  @P0 LDC.64 R146, c[0x0][0x478] ;  /* 0x00011e00ff920b82 */ /* 0x000e300000000a00 */
[----:B------:R-:W1:Y:S01]  /*3cf0*/  LDC.64 R144, c[0x0][0x468] ;  /* 0x00011a00ff907b82 */ /* 0x000e620000000a00 */
[----:B0-----:R-:W-:-:S05]  /*3d00*/  @P0 IMAD.WIDE.U32 R146, R196, 0x10, R146 ;  /* 0x00000010c4920825 */ /* 0x001fca00078e0092 */
[----:B------:R0:W-:Y:S01]  /*3d10*/  @P0 STG.E.128 desc[UR4][R146.64], R116 ;  /* 0x0000007492000986 */ /* 0x0001e2000c101d04 */
[----:B-1----:R-:W-:-:S05]  /*3d20*/  IMAD.WIDE.U32 R144, R196, 0x10, R144 ;  /* 0x00000010c4907825 */ /* 0x002fca00078e0090 */
[----:B------:R0:W-:Y:S01]  /*3d30*/  STG.E.128 desc[UR4][R144.64], R140 ;  /* 0x0000008c90007986 */ /* 0x0001e2000c101d04 */
[----:B------:R-:W-:Y:S05]  /*3d40*/  BRA `(.L_x_23) ;  /* 0x0000001c000c7947 */ /* 0x000fea0003800000 */
.L_x_10:
[----:B------:R-:W-:-:S04]  /*3d50*/  UISETP.NE.U32.AND UP0, UPT, UR12, URZ, UPT ;  /* 0x000000ff0c00728c */ /* 0x000fc8000bf05070 */
[----:B------:R-:W-:-:S09]  /*3d60*/  UISETP.NE.AND.EX UP0, UPT, UR13, URZ, UPT, UP0 ;  /* 0x000000ff0d00728c */ /* 0x000fd2000bf05300 */
[----:B------:R-:W-:Y:S05]  /*3d70*/  BRA.U UP0, `(.L_x_26) ;  /* 0x0000000d004c7547 */ /* 0x000fea000b800000 */
[----:B------:R-:W-:Y:S01]  /*3d80*/  ISETP.GT.U32.AND P0, PT, R19, 0x7f, PT ;  /* 0x0000007f1300780c */ /* 0x000fe20003f04070 */
[----:B------:R-:W-:-:S12]  /*3d90*/  BSSY.RECONVERGENT B1, `(.L_x_27) ;  /* 0x0000036000017945 */ /* 0x000fd80003800200 */
[----:B------:R-:W-:Y:S05]  /*3da0*/  @!P0 BRA `(.L_x_28) ;  /* 0x0000000000d08947 */ /* 0x000fea0003800000 */
[-CC-:B------:R-:W-:Y:S01]  /*3db0*/  FFMA.FTZ R146, R181, R185.reuse, R198.reuse ;  /* 0x000000b9b5927223 */ /* 0x180fe200000100c6 */
[----:B------:R-:W-:Y:S01]  /*3dc0*/  SHF.L.U32 R144, R123, 0x10, RZ ;  /* 0x000000107b907819 */ /* 0x000fe200000006ff */
[-C--:B------:R-:W-:Y:S01]  /*3dd0*/  FFMA.FTZ R143, R186, R185.reuse, R198 ;  /* 0x000000b9ba8f7223 */ /* 0x080fe200000100c6 */
[----:B------:R-:W-:Y:S01]  /*3de0*/  PRMT R140, R122, 0x7632, R140 ;  /* 0x000076327a8c7816 */ /* 0x000fe2000000008c */
[----:B------:R-:W-:Y:S01]  /*3df0*/  FADD.FTZ R213, R37, -R146 ;  /* 0x8000009225d57221 */ /* 0x000fe20000010000 */
[----:B------:R-:W-:Y:S01]  /*3e00*/  PRMT R141, R123, 0x7632, R141 ;  /* 0x000076327b8d7816 */ /* 0x000fe2000000008d */
[-CC-:B------:R-:W-:Y:S01]  /*3e10*/  FFMA.FTZ R210, R148, R185.reuse, R198.reuse ;  /* 0x000000b994d27223 */ /* 0x180fe200000100c6 */
[----:B------:R-:W-:Y:S01]  /*3e20*/  FFMA.FTZ R208, R187, R185, R198 ;  /* 0x000000b9bbd07223 */ /* 0x000fe200000100c6 */
[----:B-----5:R-:W-:Y:S01]  /*3e30*/  FFMA.FTZ R213, R197, R213, R144 ;  /* 0x000000d5c5d57223 */ /* 0x020fe20000010090 */
[----:B------:R-:W-:Y:S01]  /*3e40*/  SHF.L.U32 R140, R140, 0x10, RZ ;  /* 0x000000108c8c7819 */ /* 0x000fe200000006ff */
[----:B------:R-:W0:Y:S01]  /*3e50*/  LDC.64 R144, c[0x0][0x468] ;  /* 0x00011a00ff907b82 */ /* 0x000e220000000a00 */
[----:B------:R-:W-:Y:S01]  /*3e60*/  FADD.FTZ R143, R182, -R143 ;  /* 0x8000008fb68f7221 */ /* 0x000fe20000010000 */
[----:B------:R-:W-:Y:S01]  /*3e70*/  SHF.L.U32 R146, R141, 0x10, RZ ;  /* 0x000000108d927819 */ /* 0x000fe200000006ff */
[----:B------:R-:W-:Y:S01]  /*3e80*/  FADD.FTZ R215, R39, -R210 ;  /* 0x800000d227d77221 */ /* 0x000fe20000010000 */
[----:B------:R-:W-:Y:S01]  /*3e90*/  SHF.L.U32 R142, R122, 0x10, RZ ;  /* 0x000000107a8e7819 */ /* 0x000fe200000006ff */
[----:B------:R-:W-:Y:S01]  /*3ea0*/  FADD.FTZ R209, R183, -R208 ;  /* 0x800000d0b7d17221 */ /* 0x000fe20000010000 */
[----:B------:R-:W-:Y:S01]  /*3eb0*/  FFMA.FTZ R211, R197, R143, R140 ;  /* 0x0000008fc5d37223 */ /* 0x000fe2000001008c */
[-CC-:B------:R-:W-:Y:S01]  /*3ec0*/  FFMA.FTZ R208, R191, R185.reuse, R198.reuse ;  /* 0x000000b9bfd07223 */ /* 0x180fe200000100c6 */
[----:B------:R-:W-:Y:S01]  /*3ed0*/  PRMT R141, R121, 0x7632, R141 ;  /* 0x00007632798d7816 */ /* 0x000fe2000000008d */
[-C--:B------:R-:W-:Y:S01]  /*3ee0*/  FFMA.FTZ R207, R190, R185.reuse, R198 ;  /* 0x000000b9becf7223 */ /* 0x080fe200000100c6 */
[----:B------:R-:W-:Y:S01]  /*3ef0*/  PRMT R140, R120, 0x7632, R140 ;  /* 0x00007632788c7816 */ /* 0x000fe2000000008c */
[-CC-:B------:R-:W-:Y:S01]  /*3f00*/  FFMA.FTZ R210, R195, R185.reuse, R198.reuse ;  /* 0x000000b9c3d27223 */ /* 0x180fe200000100c6 */
[----:B------:R-:W-:Y:S01]  /*3f10*/  FFMA.FTZ R143, R194, R185, R198 ;  /* 0x000000b9c28f7223 */ /* 0x000fe200000100c6 */
[C---:B------:R-:W-:Y:S01]  /*3f20*/  FFMA.FTZ R215, R197.reuse, R215, R146 ;  /* 0x000000d7c5d77223 */ /* 0x040fe20000010092 */
[----:B------:R-:W-:Y:S01]  /*3f30*/  FFMA.FTZ R209, R197, R209, R142 ;  /* 0x000000d1c5d17223 */ /* 0x000fe2000001008e */
[----:B------:R-:W-:Y:S01]  /*3f40*/  SHF.L.U32 R146, R121, 0x10, RZ ;  /* 0x0000001079927819 */ /* 0x000fe200000006ff */
[----:B------:R-:W-:Y:S01]  /*3f50*/  FADD.FTZ R147, R189, -R208 ;  /* 0x800000d0bd937221 */ /* 0x000fe20000010000 */
[----:B------:R-:W-:Y:S01]  /*3f60*/  SHF.L.U32 R142, R120, 0x10, RZ ;  /* 0x00000010788e7819 */ /* 0x000fe200000006ff */
[----:B------:R-:W-:Y:S01]  /*3f70*/  FADD.FTZ R207, R188, -R207 ;  /* 0x800000cfbccf7221 */ /* 0x000fe20000010000 */
[----:B------:R-:W-:Y:S01]  /*3f80*/  SHF.L.U32 R208, R141, 0x10, RZ ;  /* 0x000000108dd07819 */ /* 0x000fe200000006ff */
[----:B------:R-:W-:Y:S01]  /*3f90*/  FADD.FTZ R141, R193, -R210 ;  /* 0x800000d2c18d7221 */ /* 0x000fe20000010000 */
[----:B------:R-:W-:Y:S01]  /*3fa0*/  SHF.L.U32 R140, R140, 0x10, RZ ;  /* 0x000000108c8c7819 */ /* 0x000fe200000006ff */
[----:B------:R-:W-:Y:S01]  /*3fb0*/  FADD.FTZ R143, R192, -R143 ;  /* 0x8000008fc08f7221 */ /* 0x000fe20000010000 */
[C---:B------:R-:W-:Y:S01]  /*3fc0*/  FFMA.FTZ R147, R197.reuse, R147, R146 ;  /* 0x00000093c5937223 */ /* 0x040fe20000010092 */
[C---:B------:R-:W-:Y:S01]  /*3fd0*/  FFMA.FTZ R207, R197.reuse, R207, R208 ;  /* 0x000000cfc5cf7223 */ /* 0x040fe200000100d0 */
[C---:B------:R-:W-:Y:S01]  /*3fe0*/  FFMA.FTZ R141, R197.reuse, R141, R142 ;  /* 0x0000008dc58d7223 */ /* 0x040fe2000001008e */
[----:B------:R-:W-:Y:S01]  /*3ff0*/  FFMA.FTZ R143, R197, R143, R140 ;  /* 0x0000008fc58f7223 */ /* 0x000fe2000001008c */
        /* <DEDUP_REMOVED lines=8> */
[----:B------:R-:W-:Y:S01]  /*4080*/  F2FP.BF16.F32.PACK_AB R143, R208, R213 ;  /* 0x000000d5d08f723e */ /* 0x000fe200000010ff */
[----:B0-----:R-:W-:Y:S01]  /*4090*/  IMAD.WIDE.U32 R144, R196, 0x10, R144 ;  /* 0x00000010c4907825 */ /* 0x001fe200078e0090 */
[----:B------:R-:W-:-:S02]  /*40a0*/  F2FP.BF16.F32.PACK_AB R142, R211, R142 ;  /* 0x0000008ed38e723e */ /* 0x000fc400000010ff */
[----:B------:R-:W-:Y:S02]  /*40b0*/  F2FP.BF16.F32.PACK_AB R141, R207, R146 ;  /* 0x00000092cf8d723e */ /* 0x000fe400000010ff */
[----:B------:R-:W-:Y:S02]  /*40c0*/  F2FP.BF16.F32.PACK_AB R140, R147, R140 ;  /* 0x0000008c938c723e */ /* 0x000fe400000010ff */
[----:B------:R-:W-:-:S03]  /*40d0*/  IADD3 R196, PT, PT, R196, 0x80, RZ ;  /* 0x00000080c4c47810 */ /* 0x000fc60007ffe0ff */
[----:B------:R0:W-:Y:S04]  /*40e0*/  STG.E.128 desc[UR4][R144.64], R140 ;  /* 0x0000008c90007986 */ /* 0x0001e8000c101d04 */
.L_x_28:
[----:B------:R-:W-:Y:S05]  /*40f0*/  BSYNC.RECONVERGENT B1 ;  /* 0x0000000000017941 */ /* 0x000fea0003800200 */
.L_x_27:
[----:B------:R-:W-:Y:S04]  /*4100*/  BSSY.RECONVERGENT B1, `(.L_x_29) ;  /* 0x0000036000017945 */ /* 0x000fe80003800200 */
[----:B------:R-:W-:Y:S05]  /*4110*/  @!P1 BRA `(.L_x_30) ;  /* 0x0000000000d09947 */ /* 0x000fea0003800000 */
[-C--:B0-----:R-:W-:Y:S01]  /*4120*/  FFMA.FTZ R145, R36, R185.reuse, R198 ;  /* 0x000000b924917223 */ /* 0x081fe200000100c6 */
[----:B------:R-:W-:Y:S01]  /*4130*/  PRMT R140, R126, 0x7632, R140 ;  /* 0x000076327e8c7816 */ /* 0x000fe2000000008c */
[-CC-:B------:R-:W-:Y:S01]  /*4140*/  FFMA.FTZ R147, R29, R185.reuse, R198.reuse ;  /* 0x000000b91d937223 */ /* 0x180fe200000100c6 */
[----:B------:R-:W-:Y:S01]  /*4150*/  SHF.L.U32 R144, R127, 0x10, RZ ;  /* 0x000000107f907819 */ /* 0x000fe200000006ff */
[----:B------:R-:W-:Y:S01]  /*4160*/  FADD.FTZ R145, R34, -R145 ;  /* 0x8000009122917221 */ /* 0x000fe20000010000 */
[----:B------:R-:W-:Y:S01]  /*4170*/  SHF.L.U32 R140, R140, 0x10, RZ ;  /* 0x000000108c8c7819 */ /* 0x000fe200000006ff */
[----:B------:R-:W-:Y:S01]  /*4180*/  FADD.FTZ R147, R28, -R147 ;  /* 0x800000931c937221 */ /* 0x000fe20000010000 */
[-CC-:B------:R-:W-:Y:S01]  /*4190*/  FFMA.FTZ R143, R27, R185.reuse, R198.reuse ;  /* 0x000000b91b8f7223 */ /* 0x180fe200000100c6 */
[----:B------:R-:W-:Y:S01]  /*41a0*/  FFMA.FTZ R146, R38, R185, R198 ;  /* 0x000000b926927223 */ /* 0x000fe200000100c6 */
[----:B------:R-:W-:Y:S01]  /*41b0*/  PRMT R141, R127, 0x7632, R141 ;  /* 0x000076327f8d7816 */ /* 0x000fe2000000008d */
[C---:B-----5:R-:W-:Y:S01]  /*41c0*/  FFMA.FTZ R213, R197.reuse, R147, R144 ;  /* 0x00000093c5d57223 */ /* 0x060fe20000010090 */
[----:B------:R-:W-:Y:S01]  /*41d0*/  FFMA.FTZ R211, R197, R145, R140 ;  /* 0x00000091c5d37223 */ /* 0x000fe2000001008c */
[----:B------:R-:W-:Y:S01]  /*41e0*/  SHF.L.U32 R142, R126, 0x10, RZ ;  /* 0x000000107e8e7819 */ /* 0x000fe200000006ff */
[----:B------:R-:W0:Y:S01]  /*41f0*/  LDC.64 R144, c[0x0][0x468] ;  /* 0x00011a00ff907b82 */ /* 0x000e220000000a00 */
[----:B------:R-:W-:Y:S01]  /*4200*/  FADD.FTZ R143, R26, -R143 ;  /* 0x8000008f1a8f7221 */ /* 0x000fe20000010000 */
[----:B------:R-:W-:Y:S01]  /*4210*/  FADD.FTZ R215, R35, -R146 ;  /* 0x8000009223d77221 */ /* 0x000fe20000010000 */
[----:B------:R-:W-:Y:S01]  /*4220*/  SHF.L.U32 R146, R141, 0x10, RZ ;  /* 0x000000108d927819 */ /* 0x000fe200000006ff */
[----:B------:R-:W-:Y:S01]  /*4230*/  FFMA.FTZ R208, R32, R185, R198 ;  /* 0x000000b920d07223 */ /* 0x000fe200000100c6 */
[----:B------:R-:W-:Y:S01]  /*4240*/  FFMA.FTZ R209, R197, R143, R142 ;  /* 0x0000008fc5d17223 */ /* 0x000fe2000001008e */
[----:B------:R-:W-:Y:S01]  /*4250*/  PRMT R141, R125, 0x7632, R141 ;  /* 0x000076327d8d7816 */ /* 0x000fe2000000008d */
[-CC-:B------:R-:W-:Y:S01]  /*4260*/  FFMA.FTZ R147, R25, R185.reuse, R198.reuse ;  /* 0x000000b919937223 */ /* 0x180fe200000100c6 */
[-C--:B------:R-:W-:Y:S01]  /*4270*/  FFMA.FTZ R143, R23, R185.reuse, R198 ;  /* 0x000000b9178f7223 */ /* 0x080fe200000100c6 */
[----:B------:R-:W-:Y:S01]  /*4280*/  PRMT R140, R124, 0x7632, R140 ;  /* 0x000076327c8c7816 */ /* 0x000fe2000000008c */
[----:B------:R-:W-:Y:S01]  /*4290*/  FFMA.FTZ R210, R30, R185, R198 ;  /* 0x000000b91ed27223 */ /* 0x000fe200000100c6 */
[----:B------:R-:W-:Y:S01]  /*42a0*/  FFMA.FTZ R215, R197, R215, R146 ;  /* 0x000000d7c5d77223 */ /* 0x000fe20000010092 */
[----:B------:R-:W-:Y:S01]  /*42b0*/  FADD.FTZ R207, R33, -R208 ;  /* 0x800000d021cf7221 */ /* 0x000fe20000010000 */
[----:B------:R-:W-:Y:S01]  /*42c0*/  SHF.L.U32 R146, R125, 0x10, RZ ;  /* 0x000000107d927819 */ /* 0x000fe200000006ff */
[----:B------:R-:W-:Y:S01]  /*42d0*/  FADD.FTZ R147, R24, -R147 ;  /* 0x8000009318937221 */ /* 0x000fe20000010000 */
[----:B------:R-:W-:Y:S01]  /*42e0*/  SHF.L.U32 R208, R141, 0x10, RZ ;  /* 0x000000108dd07819 */ /* 0x000fe200000006ff */
[----:B------:R-:W-:Y:S01]  /*42f0*/  FADD.FTZ R141, R22, -R143 ;  /* 0x8000008f168d7221 */ /* 0x000fe20000010000 */
[----:B------:R-:W-:Y:S01]  /*4300*/  SHF.L.U32 R142, R124, 0x10, RZ ;  /* 0x000000107c8e7819 */ /* 0x000fe200000006ff */
[----:B------:R-:W-:Y:S01]  /*4310*/  FADD.FTZ R143, R31, -R210 ;  /* 0x800000d21f8f7221 */ /* 0x000fe20000010000 */
[----:B------:R-:W-:Y:S01]  /*4320*/  SHF.L.U32 R140, R140, 0x10, RZ ;  /* 0x000000108c8c7819 */ /* 0x000fe200000006ff */
[C---:B------:R-:W-:Y:S01]  /*4330*/  FFMA.FTZ R147, R197.reuse, R147, R146 ;  /* 0x00000093c5937223 */ /* 0x040fe20000010092 */
[C---:B------:R-:W-:Y:S01]  /*4340*/  FFMA.FTZ R207, R197.reuse, R207, R208 ;  /* 0x000000cfc5cf7223 */ /* 0x040fe200000100d0 */
[----:B------:R-:W-:Y:S01]  /*4350*/  FFMA.FTZ R141, R197, R141, R142 ;  /* 0x0000008dc58d7223 */ /* 0x000fe2000001008e */
[-C--:B------:R-:W-:Y:S01]  /*4360*/  FMUL.FTZ R213, R213, R184.reuse ;  /* 0x000000b8d5d57220 */ /* 0x080fe20000410000 */
[----:B------:R-:W-:Y:S01]  /*4370*/  FFMA.FTZ R143, R197, R143, R140 ;  /* 0x0000008fc58f7223 */ /* 0x000fe2000001008c */
        /* <DEDUP_REMOVED lines=14> */
.L_x_30:
[----:B------:R-:W-:Y:S05]  /*4460*/  BSYNC.RECONVERGENT B1 ;  /* 0x0000000000017941 */ /* 0x000fea0003800200 */
.L_x_29:
[----:B------:R-:W-:Y:S04]  /*4470*/  BSSY.RECONVERGENT B1, `(.L_x_31) ;  /* 0x0000032000017945 */ /* 0x000fe80003800200 */
[----:B------:R-:W-:Y:S05]  /*4480*/  @!P2 BRA `(.L_x_32) ;  /* 0x0000000000c0a947 */ /* 0x000fea0003800000 */
[-CC-:B------:R-:W-:Y:S01]  /*4490*/  FFMA.FTZ R208, R164, R185.reuse, R198.reuse ;  /* 0x000000b9a4d07223 */ /* 0x180fe200000100c6 */
[----:B01----:R-:W-:Y:S01]  /*44a0*/  SHF.L.U32 R144, R203, 0x10, RZ ;  /* 0x00000010cb907819 */ /* 0x003fe200000006ff */
[-CC-:B------:R-:W-:Y:S01]  /*44b0*/  FFMA.FTZ R143, R155, R185.reuse, R198.reuse ;  /* 0x000000b99b8f7223 */ /* 0x180fe200000100c6 */
[-C--:B------:R-:W-:Y:S01]  /*44c0*/  FFMA.FTZ R141, R153, R185.reuse, R198 ;  /* 0x000000b9998d7223 */ /* 0x080fe200000100c6 */
[----:B------:R-:W-:Y:S01]  /*44d0*/  FADD.FTZ R213, R163, -R208 ;  /* 0x800000d0a3d57221 */ /* 0x000fe20000010000 */
[----:B------:R-:W-:Y:S01]  /*44e0*/  FFMA.FTZ R146, R162, R185, R198 ;  /* 0x000000b9a2927223 */ /* 0x000fe200000100c6 */
[----:B------:R-:W-:Y:S01]  /*44f0*/  SHF.L.U32 R142, R43, 0x10, RZ ;  /* 0x000000102b8e7819 */ /* 0x000fe200000006ff */
[----:B------:R-:W-:Y:S01]  /*4500*/  FADD.FTZ R143, R156, -R143 ;  /* 0x8000008f9c8f7221 */ /* 0x000fe20000010000 */
[----:B-----5:R-:W-:Y:S01]  /*4510*/  FFMA.FTZ R213, R197, R213, R144 ;  /* 0x000000d5c5d57223 */ /* 0x020fe20000010090 */
[----:B------:R-:W-:Y:S01]  /*4520*/  SHF.L.U32 R204, R204, 0x10, RZ ;  /* 0x00000010cccc7819 */ /* 0x000fe200000006ff */
[----:B------:R-:W0:Y:S01]  /*4530*/  LDC.64 R144, c[0x0][0x468] ;  /* 0x00011a00ff907b82 */ /* 0x000e220000000a00 */
[----:B------:R-:W-:Y:S01]  /*4540*/  SHF.L.U32 R140, R42, 0x10, RZ ;  /* 0x000000102a8c7819 */ /* 0x000fe200000006ff */
[----:B------:R-:W-:Y:S01]  /*4550*/  FADD.FTZ R141, R154, -R141 ;  /* 0x8000008d9a8d7221 */ /* 0x000fe20000010000 */
[----:B------:R-:W-:Y:S01]  /*4560*/  FADD.FTZ R209, R161, -R146 ;  /* 0x80000092a1d17221 */ /* 0x000fe20000010000 */
[----:B------:R-:W-:Y:S01]  /*4570*/  FFMA.FTZ R211, R197, R143, R142 ;  /* 0x0000008fc5d37223 */ /* 0x000fe2000001008e */
[----:B------:R-:W-:Y:S01]  /*4580*/  FFMA.FTZ R143, R151, R185, R198 ;  /* 0x000000b9978f7223 */ /* 0x000fe200000100c6 */
[C---:B------:R-:W-:Y:S01]  /*4590*/  FFMA.FTZ R207, R197.reuse, R141, R140 ;  /* 0x0000008dc5cf7223 */ /* 0x040fe2000001008c */
[----:B------:R-:W-:Y:S01]  /*45a0*/  FFMA.FTZ R209, R197, R209, R204 ;  /* 0x000000d1c5d17223 */ /* 0x000fe200000100cc */
[-CC-:B------:R-:W-:Y:S01]  /*45b0*/  FFMA.FTZ R208, R160, R185.reuse, R198.reuse ;  /* 0x000000b9a0d07223 */ /* 0x180fe200000100c6 */
[-CC-:B------:R-:W-:Y:S01]  /*45c0*/  FFMA.FTZ R141, R149, R185.reuse, R198.reuse ;  /* 0x000000b9958d7223 */ /* 0x180fe200000100c6 */
        /* <DEDUP_REMOVED lines=10> */
[----:B------:R-:W-:Y:S01]  /*4670*/  FFMA.FTZ R203, R197, R203, R146 ;  /* 0x000000cbc5cb7223 */ /* 0x000fe20000010092 */
[-C--:B------:R-:W-:Y:S01]  /*4680*/  FMUL.FTZ R211, R211, R184.reuse ;  /* 0x000000b8d3d37220 */ /* 0x080fe20000410000 */
        /* <DEDUP_REMOVED lines=16> */
.L_x_32:
[----:B------:R-:W-:Y:S05]  /*4790*/  BSYNC.RECONVERGENT B1 ;  /* 0x0000000000017941 */ /* 0x000fea0003800200 */
.L_x_31:
[----:B------:R-:W-:Y:S05]  /*47a0*/  @!P4 BRA `(.L_x_23) ;  /* 0x000000100074c947 */ /* 0x000fea0003800000 */
[-CC-:B012---:R-:W-:Y:S01]  /*47b0*/  FFMA.FTZ R142, R180, R185.reuse, R198.reuse ;  /* 0x000000b9b48e7223 */ /* 0x187fe200000100c6 */
[----:B------:R-:W-:Y:S01]  /*47c0*/  SHF.L.U32 R140, R199, 0x10, RZ ;  /* 0x00000010c78c7819 */ /* 0x000fe200000006ff */
[-CC-:B------:R-:W-:Y:S01]  /*47d0*/  FFMA.FTZ R141, R169, R185.reuse, R198.reuse ;  /* 0x000000b9a98d7223 */ /* 0x180fe200000100c6 */
[-C--:B------:R-:W-:Y:S01]  /*47e0*/  FFMA.FTZ R147, R171, R185.reuse, R198 ;  /* 0x000000b9ab937223 */ /* 0x080fe200000100c6 */
[----:B------:R-:W-:Y:S01]  /*47f0*/  FADD.FTZ R142, R179, -R142 ;  /* 0x8000008eb38e7221 */ /* 0x000fe20000010000 */
[-CC-:B------:R-:W-:Y:S01]  /*4800*/  FFMA.FTZ R146, R178, R185.reuse, R198.reuse ;  /* 0x000000b9b2927223 */ /* 0x180fe200000100c6 */
[-CC-:B------:R-:W-:Y:S01]  /*4810*/  FFMA.FTZ R145, R167, R185.reuse, R198.reuse ;  /* 0x000000b9a7917223 */ /* 0x180fe200000100c6 */
[-CC-:B------:R-:W-:Y:S01]  /*4820*/  FFMA.FTZ R204, R176, R185.reuse, R198.reuse ;  /* 0x000000b9b0cc7223 */ /* 0x180fe200000100c6 */
[-CC-:B------:R-:W-:Y:S01]  /*4830*/  FFMA.FTZ R143, R165, R185.reuse, R198.reuse ;  /* 0x000000b9a58f7223 */ /* 0x180fe200000100c6 */
[----:B------:R-:W-:Y:S01]  /*4840*/  FFMA.FTZ R198, R174, R185, R198 ;  /* 0x000000b9aec67223 */ /* 0x000fe200000100c6 */
[----:B-----5:R-:W-:Y:S01]  /*4850*/  FFMA.FTZ R205, R197, R142, R140 ;  /* 0x0000008ec5cd7223 */ /* 0x020fe2000001008c */
[----:B------:R-:W-:Y:S01]  /*4860*/  FADD.FTZ R185, R170, -R141 ;  /* 0x8000008daab97221 */ /* 0x000fe20000010000 */
[----:B------:R-:W-:Y:S01]  /*4870*/  SHF.L.U32 R144, R139, 0x10, RZ ;  /* 0x000000108b907819 */ /* 0x000fe200000006ff */
[----:B------:R-:W0:Y:S01]  /*4880*/  LDC.64 R140, c[0x0][0x468] ;  /* 0x00011a00ff8c7b82 */ /* 0x000e220000000a00 */
[----:B------:R-:W-:Y:S01]  /*4890*/  SHF.L.U32 R142, R138, 0x10, RZ ;  /* 0x000000108a8e7819 */ /* 0x000fe200000006ff */
[----:B------:R-:W-:Y:S01]  /*48a0*/  FADD.FTZ R147, R172, -R147 ;  /* 0x80000093ac937221 */ /* 0x000fe20000010000 */
[----:B------:R-:W-:Y:S01]  /*48b0*/  FADD.FTZ R199, R177, -R146 ;  /* 0x80000092b1c77221 */ /* 0x000fe20000010000 */
[----:B------:R-:W-:Y:S01]  /*48c0*/  SHF.L.U32 R200, R200, 0x10, RZ ;  /* 0x00000010c8c87819 */ /* 0x000fe200000006ff */
[----:B------:R-:W-:Y:S01]  /*48d0*/  FADD.FTZ R145, R168, -R145 ;  /* 0x80000091a8917221 */ /* 0x000fe20000010000 */
        /* <DEDUP_REMOVED lines=22> */
[----:B0-----:R-:W-:Y:S01]  /*4a40*/  IMAD.WIDE.U32 R196, R196, 0x10, R140 ;  /* 0x00000010c4c47825 */ /* 0x001fe200078e008c */
[----:B------:R-:W-:-:S02]  /*4a50*/  F2FP.BF16.F32.PACK_AB R143, R198, R203 ;  /* 0x000000cbc68f723e */ /* 0x000fc400000010ff */
[----:B------:R-:W-:Y:S02]  /*4a60*/  F2FP.BF16.F32.PACK_AB R142, R199, R142 ;  /* 0x0000008ec78e723e */ /* 0x000fe400000010ff */
[----:B------:R-:W-:Y:S02]  /*4a70*/  F2FP.BF16.F32.PACK_AB R141, R147, R146 ;  /* 0x00000092938d723e */ /* 0x000fe400000010ff */
[----:B------:R-:W-:-:S05]  /*4a80*/  F2FP.BF16.F32.PACK_AB R140, R145, R144 ;  /* 0x00000090918c723e */ /* 0x000fca00000010ff */
[----:B------:R4:W-:Y:S01]  /*4a90*/  STG.E.128 desc[UR4][R196.64], R140 ;  /* 0x0000008cc4007986 */ /* 0x0009e2000c101d04 */
[----:B------:R-:W-:Y:S05]  /*4aa0*/  BRA `(.L_x_23) ;  /* 0x0000000c00b47947 */ /* 0x000fea0003800000 */
.L_x_26:
[----:B------:R-:W-:Y:S04]  /*4ab0*/  BSSY.RECONVERGENT B1, `(.L_x_33) ;  /* 0x000003d000017945 */ /* 0x000fe80003800200 */
[----:B------:R-:W-:Y:S05]  /*4ac0*/  @!P3 BRA `(.L_x_34) ;  /* 0x0000000000ecb947 */ /* 0x000fea0003800000 */
[-CC-:B------:R-:W-:Y:S01]  /*4ad0*/  FFMA.FTZ R116, R195, R185.reuse, R198.reuse ;  /* 0x000000b9c3747223 */ /* 0x180fe200000100c6 */
[-CC-:B------:R-:W-:Y:S01]  /*4ae0*/  FFMA.FTZ R145, R190, R185.reuse, R198.reuse ;  /* 0x000000b9be917223 */ /* 0x180fe200000100c6 */
[----:B------:R-:W-:Y:S01]  /*4af0*/  PRMT R141, R121, 0x7632, R141 ;  /* 0x00007632798d7816 */ /* 0x000fe2000000008d */
[-C--:B------:R-:W-:Y:S01]  /*4b00*/  FFMA.FTZ R119, R194, R185.reuse, R198 ;  /* 0x000000b9c2777223 */ /* 0x080fe200000100c6 */
[C---:B------:R-:W-:Y:S01]  /*4b10*/  SHF.L.U32 R118, R120.reuse, 0x10, RZ ;  /* 0x0000001078767819 */ /* 0x040fe200000006ff */
[----:B------:R-:W-:Y:S01]  /*4b20*/  FADD.FTZ R116, R193, -R116 ;  /* 0x80000074c1747221 */ /* 0x000fe20000010000 */
[----:B------:R-:W-:Y:S01]  /*4b30*/  PRMT R117, R120, 0x7632, R117 ;  /* 0x0000763278757816 */ /* 0x000fe20000000075 */
[----:B------:R-:W-:Y:S01]  /*4b40*/  FADD.FTZ R144, R188, -R145 ;  /* 0x80000091bc907221 */ /* 0x000fe20000010000 */
[----:B------:R-:W-:Y:S01]  /*4b50*/  SHF.L.U32 R141, R141, 0x10, RZ ;  /* 0x000000108d8d7819 */ /* 0x000fe200000006ff */
[----:B------:R-:W-:Y:S01]  /*4b60*/  FADD.FTZ R140, R192, -R119 ;  /* 0x80000077c08c7221 */ /* 0x000fe20000010000 */
[----:B------:R-:W-:Y:S01]  /*4b70*/  SHF.L.U32 R119, R117, 0x10, RZ ;  /* 0x0000001075777819 */ /* 0x000fe200000006ff */
[----:B-----5:R-:W-:Y:S01]  /*4b80*/  FFMA.FTZ R117, R197, R116, R118 ;  /* 0x00000074c5757223 */ /* 0x020fe20000010076 */
[-C--:B------:R-:W-:Y:S01]  /*4b90*/  FFMA.FTZ R142, R191, R185.reuse, R198 ;  /* 0x000000b9bf8e7223 */ /* 0x080fe200000100c6 */
[----:B------:R-:W-:Y:S01]  /*4ba0*/  FFMA.FTZ R118, R197, R144, R141 ;  /* 0x00000090c5767223 */ /* 0x000fe2000001008d */
[----:B------:R-:W0:Y:S01]  /*4bb0*/  LDC.64 R146, c[0x0][0x478] ;  /* 0x00011e00ff927b82 */ /* 0x000e220000000a00 */
[----:B------:R-:W-:Y:S01]  /*4bc0*/  SHF.L.U32 R143, R121, 0x10, RZ ;  /* 0x00000010798f7819 */ /* 0x000fe200000006ff */
[----:B------:R-:W-:Y:S01]  /*4bd0*/  FADD.FTZ R142, R189, -R142 ;  /* 0x8000008ebd8e7221 */ /* 0x000fe20000010000 */
[----:B------:R-:W-:Y:S01]  /*4be0*/  FFMA.FTZ R119, R197, R140, R119 ;  /* 0x0000008cc5777223 */ /* 0x000fe20000010077 */
[-C--:B------:R-:W-:Y:S01]  /*4bf0*/  FFMA.FTZ R141, R186, R185.reuse, R198 ;  /* 0x000000b9ba8d7223 */ /* 0x080fe200000100c6 */
[----:B------:R-:W-:Y:S01]  /*4c00*/  PRMT R140, R122, 0x7632, R140 ;  /* 0x000076327a8c7816 */ /* 0x000fe2000000008c */
[-CC-:B------:R-:W-:Y:S01]  /*4c10*/  FFMA.FTZ R116, R187, R185.reuse, R198.reuse ;  /* 0x000000b9bb747223 */ /* 0x180fe200000100c6 */
[----:B------:R-:W-:Y:S01]  /*4c20*/  PRMT R207, R123, 0x7632, R207 ;  /* 0x000076327bcf7816 */ /* 0x000fe200000000cf */
[----:B------:R-:W1:Y:S01]  /*4c30*/  LDC.64 R144, c[0x0][0x468] ;  /* 0x00011a00ff907b82 */ /* 0x000e620000000a00 */
[----:B------:R-:W-:Y:S01]  /*4c40*/  FFMA.FTZ R143, R197, R142, R143 ;  /* 0x0000008ec58f7223 */ /* 0x000fe2000001008f */
[-CC-:B------:R-:W-:Y:S01]  /*4c50*/  FFMA.FTZ R210, R181, R185.reuse, R198.reuse ;  /* 0x000000b9b5d27223 */ /* 0x180fe200000100c6 */
        /* <DEDUP_REMOVED lines=12> */
[----:B------:R-:W-:Y:S01]  /*4d20*/  FMUL.FTZ R140, R117, R184 ;  /* 0x000000b8758c7220 */ /* 0x000fe20000410000 */
[----:B------:R-:W-:Y:S01]  /*4d30*/  FFMA.FTZ R212, R197, R212, R213 ;  /* 0x000000d4c5d47223 */ /* 0x000fe200000100d5 */
[----:B------:R-:W-:Y:S01]  /*4d40*/  F2FP.BF16.F32.PACK_AB R116, R119, R117 ;  /* 0x000000757774723e */ /* 0x000fe200000010ff */
[-C--:B------:R-:W-:Y:S01]  /*4d50*/  FMUL.FTZ R142, R143, R184.reuse ;  /* 0x000000b88f8e7220 */ /* 0x080fe20000410000 */
[C---:B------:R-:W-:Y:S01]  /*4d60*/  F2FP.BF16.F32.PACK_AB R117, R118.reuse, R143 ;  /* 0x0000008f7675723e */ /* 0x040fe200000010ff */
[-C--:B------:R-:W-:Y:S01]  /*4d70*/  FMUL.FTZ R141, R119, R184.reuse ;  /* 0x000000b8778d7220 */ /* 0x080fe20000410000 */
[-C--:B------:R-:W-:Y:S01]  /*4d80*/  FMUL.FTZ R143, R118, R184.reuse ;  /* 0x000000b8768f7220 */ /* 0x080fe20000410000 */
[-C--:B------:R-:W-:Y:S01]  /*4d90*/  FMUL.FTZ R208, R207, R184.reuse ;  /* 0x000000b8cfd07220 */ /* 0x080fe20000410000 */
[C---:B------:R-:W-:Y:S01]  /*4da0*/  F2FP.BF16.F32.PACK_AB R118, R209.reuse, R207 ;  /* 0x000000cfd176723e */ /* 0x040fe200000010ff */
[-C--:B------:R-:W-:Y:S01]  /*4db0*/  FMUL.FTZ R209, R209, R184.reuse ;  /* 0x000000b8d1d17220 */ /* 0x080fe20000410000 */
[-C--:B------:R-:W-:Y:S01]  /*4dc0*/  FMUL.FTZ R207, R211, R184.reuse ;  /* 0x000000b8d3cf7220 */ /* 0x080fe20000410000 */
[----:B------:R-:W-:Y:S01]  /*4dd0*/  FMUL.FTZ R210, R212, R184 ;  /* 0x000000b8d4d27220 */ /* 0x000fe20000410000 */
[----:B------:R-:W-:Y:S01]  /*4de0*/  F2FP.BF16.F32.PACK_AB R140, R141, R140 ;  /* 0x0000008c8d8c723e */ /* 0x000fe200000010ff */
[----:B0-----:R-:W-:Y:S01]  /*4df0*/  IMAD.WIDE.U32 R146, R196, 0x10, R146 ;  /* 0x00000010c4927825 */ /* 0x001fe200078e0092 */
[----:B------:R-:W-:-:S02]  /*4e00*/  F2FP.BF16.F32.PACK_AB R119, R212, R211 ;  /* 0x000000d3d477723e */ /* 0x000fc400000010ff */
[----:B------:R-:W-:Y:S01]  /*4e10*/  F2FP.BF16.F32.PACK_AB R141, R143, R142 ;  /* 0x0000008e8f8d723e */ /* 0x000fe200000010ff */
[----:B-1----:R-:W-:Y:S01]  /*4e20*/  IMAD.WIDE.U32 R144, R196, 0x10, R144 ;  /* 0x00000010c4907825 */ /* 0x002fe200078e0090 */
[----:B------:R-:W-:Y:S01]  /*4e30*/  F2FP.BF16.F32.PACK_AB R142, R209, R208 ;  /* 0x000000d0d18e723e */ /* 0x000fe200000010ff */
[----:B------:R0:W-:Y:S01]  /*4e40*/  STG.E.128 desc[UR4][R146.64], R116 ;  /* 0x0000007492007986 */ /* 0x0001e2000c101d04 */
[----:B------:R-:W-:Y:S02]  /*4e50*/  F2FP.BF16.F32.PACK_AB R143, R210, R207 ;  /* 0x000000cfd28f723e */ /* 0x000fe400000010ff */
[----:B------:R-:W-:-:S03]  /*4e60*/  IADD3 R196, PT, PT, R196, 0x80, RZ ;  /* 0x00000080c4c47810 */ /* 0x000fc60007ffe0ff */
[----:B------:R0:W-:Y:S04]  /*4e70*/  STG.E.128 desc[UR4][R144.64], R140 ;  /* 0x0000008c90007986 */ /* 0x0001e8000c101d04 */
.L_x_34:
[----:B------:R-:W-:Y:S05]  /*4e80*/  BSYNC.RECONVERGENT B1 ;  /* 0x0000000000017941 */ /* 0x000fea0003800200 */
.L_x_33:
[----:B------:R-:W-:Y:S04]  /*4e90*/  BSSY.RECONVERGENT B1, `(.L_x_35) ;  /* 0x000003d000017945 */ /* 0x000fe80003800200 */
[----:B------:R-:W-:Y:S05]  /*4ea0*/  @!P1 BRA `(.L_x_36) ;  /* 0x0000000000ec9947 */ /* 0x000fea0003800000 */
[----:B0-----:R-:W-:Y:S01]  /*4eb0*/  PRMT R118, R124, 0x7632, R118 ;  /* 0x000076327c767816 */ /* 0x001fe20000000076 */
[-CC-:B------:R-:W-:Y:S01]  /*4ec0*/  FFMA.FTZ R141, R25, R185.reuse, R198.reuse ;  /* 0x000000b9198d7223 */ /* 0x180fe200000100c6 */
[-CC-:B------:R-:W-:Y:S01]  /*4ed0*/  FFMA.FTZ R144, R32, R185.reuse, R198.reuse ;  /* 0x000000b920907223 */ /* 0x180fe200000100c6 */
[----:B------:R-:W-:Y:S01]  /*4ee0*/  PRMT R143, R125, 0x7632, R143 ;  /* 0x000076327d8f7816 */ /* 0x000fe2000000008f */
[-C--:B------:R-:W-:Y:S01]  /*4ef0*/  FFMA.FTZ R117, R23, R185.reuse, R198 ;  /* 0x000000b917757223 */ /* 0x080fe200000100c6 */
[----:B------:R-:W-:Y:S01]  /*4f00*/  SHF.L.U32 R119, R118, 0x10, RZ ;  /* 0x0000001076777819 */ /* 0x000fe200000006ff */
[----:B------:R-:W-:Y:S01]  /*4f10*/  FADD.FTZ R118, R24, -R141 ;  /* 0x8000008d18767221 */ /* 0x000fe20000010000 */
[----:B------:R-:W-:Y:S01]  /*4f20*/  SHF.L.U32 R145, R125, 0x10, RZ ;  /* 0x000000107d917819 */ /* 0x000fe200000006ff */
[----:B------:R-:W-:Y:S01]  /*4f30*/  FADD.FTZ R144, R33, -R144 ;  /* 0x8000009021907221 */ /* 0x000fe20000010000 */
[----:B------:R-:W-:Y:S01]  /*4f40*/  SHF.L.U32 R141, R143, 0x10, RZ ;  /* 0x000000108f8d7819 */ /* 0x000fe200000006ff */
[-C--:B------:R-:W-:Y:S01]  /*4f50*/  FFMA.FTZ R142, R30, R185.reuse, R198 ;  /* 0x000000b91e8e7223 */ /* 0x080fe200000100c6 */
[----:B------:R-:W-:Y:S01]  /*4f60*/  SHF.L.U32 R140, R124, 0x10, RZ ;  /* 0x000000107c8c7819 */ /* 0x000fe200000006ff */
[C---:B-----5:R-:W-:Y:S01]  /*4f70*/  FFMA.FTZ R143, R197.reuse, R118, R145 ;  /* 0x00000076c58f7223 */ /* 0x060fe20000010091 */
[----:B------:R-:W-:Y:S01]  /*4f80*/  FADD.FTZ R116, R22, -R117 ;  /* 0x8000007516747221 */ /* 0x000fe20000010000 */
[----:B------:R-:W-:Y:S01]  /*4f90*/  FFMA.FTZ R118, R197, R144, R141 ;  /* 0x00000090c5767223 */ /* 0x000fe2000001008d */
[----:B------:R-:W0:Y:S01]  /*4fa0*/  LDC.64 R146, c[0x0][0x478] ;  /* 0x00011e00ff927b82 */ /* 0x000e220000000a00 */
[----:B------:R-:W-:Y:S01]  /*4fb0*/  FADD.FTZ R142, R31, -R142 ;  /* 0x8000008e1f8e7221 */ /* 0x000fe20000010000 */
[----:B------:R-:W-:Y:S01]  /*4fc0*/  FFMA.FTZ R117, R197, R116, R140 ;  /* 0x00000074c5757223 */ /* 0x000fe2000001008c */
[-C--:B------:R-:W-:Y:S01]  /*4fd0*/  FFMA.FTZ R141, R27, R185.reuse, R198 ;  /* 0x000000b91b8d7223 */ /* 0x080fe200000100c6 */
[----:B------:R-:W-:Y:S01]  /*4fe0*/  PRMT R140, R126, 0x7632, R140 ;  /* 0x000076327e8c7816 */ /* 0x000fe2000000008c */
[-CC-:B------:R-:W-:Y:S01]  /*4ff0*/  FFMA.FTZ R207, R36, R185.reuse, R198.reuse ;  /* 0x000000b924cf7223 */ /* 0x180fe200000100c6 */
[-C--:B------:R-:W-:Y:S01]  /*5000*/  FFMA.FTZ R209, R29, R185.reuse, R198 ;  /* 0x000000b91dd17223 */ /* 0x080fe200000100c6 */
[----:B------:R-:W-:Y:S01]  /*5010*/  PRMT R210, R127, 0x7632, R210 ;  /* 0x000076327fd27816 */ /* 0x000fe200000000d2 */
[----:B------:R-:W1:Y:S01]  /*5020*/  LDC.64 R144, c[0x0][0x468] ;  /* 0x00011a00ff907b82 */ /* 0x000e620000000a00 */
        /* <DEDUP_REMOVED lines=35> */
.L_x_36:
[----:B------:R-:W-:Y:S05]  /*5260*/  BSYNC.RECONVERGENT B1 ;  /* 0x0000000000017941 */ /* 0x000fea0003800200 */
.L_x_35:
[----:B------:R-:W-:Y:S04]  /*5270*/  BSSY.RECONVERGENT B1, `(.L_x_37) ;  /* 0x0000039000017945 */ /* 0x000fe80003800200 */
[----:B------:R-:W-:Y:S05]  /*5280*/  @!P2 BRA `(.L_x_38) ;  /* 0x0000000000dca947 */ /* 0x000fea0003800000 */
[-CC-:B01----:R-:W-:Y:S01]  /*5290*/  FFMA.FTZ R144, R160, R185.reuse, R198.reuse ;  /* 0x000000b9a0907223 */ /* 0x183fe200000100c6 */
[----:B------:R-:W-:Y:S01]  /*52a0*/  SHF.L.U32 R205, R205, 0x10, RZ ;  /* 0x00000010cdcd7819 */ /* 0x000fe200000006ff */
[-C--:B------:R-:W-:Y:S01]  /*52b0*/  FFMA.FTZ R140, R158, R185.reuse, R198 ;  /* 0x000000b99e8c7223 */ /* 0x080fe200000100c6 */
[----:B------:R-:W-:Y:S01]  /*52c0*/  SHF.L.U32 R119, R206, 0x10, RZ ;  /* 0x00000010ce777819 */ /* 0x000fe200000006ff */
[----:B------:R-:W-:Y:S01]  /*52d0*/  FADD.FTZ R144, R159, -R144 ;  /* 0x800000909f907221 */ /* 0x000fe20000010000 */
[-CC-:B------:R-:W-:Y:S01]  /*52e0*/  FFMA.FTZ R117, R149, R185.reuse, R198.reuse ;  /* 0x000000b995757223 */ /* 0x180fe200000100c6 */
[----:B------:R-:W0:Y:S01]  /*52f0*/  LDC.64 R146, c[0x0][0x478] ;  /* 0x00011e00ff927b82 */ /* 0x000e220000000a00 */
[-C--:B------:R-:W-:Y:S01]  /*5300*/  FFMA.FTZ R141, R151, R185.reuse, R198 ;  /* 0x000000b9978d7223 */ /* 0x080fe200000100c6 */
[----:B-----5:R-:W-:Y:S01]  /*5310*/  FFMA.FTZ R205, R197, R144, R205 ;  /* 0x00000090c5cd7223 */ /* 0x020fe200000100cd */
[----:B------:R-:W-:Y:S01]  /*5320*/  FADD.FTZ R140, R157, -R140 ;  /* 0x8000008c9d8c7221 */ /* 0x000fe20000010000 */
[----:B------:R-:W-:Y:S01]  /*5330*/  SHF.L.U32 R118, R40, 0x10, RZ ;  /* 0x0000001028767819 */ /* 0x000fe200000006ff */
[----:B------:R-:W-:Y:S01]  /*5340*/  FADD.FTZ R116, R150, -R117 ;  /* 0x8000007596747221 */ /* 0x000fe20000010000 */
[----:B------:R-:W-:Y:S01]  /*5350*/  FADD.FTZ R142, R152, -R141 ;  /* 0x8000008d988e7221 */ /* 0x000fe20000010000 */
[----:B------:R-:W-:Y:S01]  /*5360*/  FFMA.FTZ R119, R197, R140, R119 ;  /* 0x0000008cc5777223 */ /* 0x000fe20000010077 */
[----:B------:R-:W1:Y:S01]  /*5370*/  LDC.64 R144, c[0x0][0x468] ;  /* 0x00011a00ff907b82 */ /* 0x000e620000000a00 */
[----:B------:R-:W-:Y:S01]  /*5380*/  SHF.L.U32 R143, R41, 0x10, RZ ;  /* 0x00000010298f7819 */ /* 0x000fe200000006ff */
[-CC-:B------:R-:W-:Y:S01]  /*5390*/  FFMA.FTZ R141, R153, R185.reuse, R198.reuse ;  /* 0x000000b9998d7223 */ /* 0x180fe200000100c6 */
[-C--:B------:R-:W-:Y:S01]  /*53a0*/  FFMA.FTZ R140, R162, R185.reuse, R198 ;  /* 0x000000b9a28c7223 */ /* 0x080fe200000100c6 */
[----:B------:R-:W-:Y:S01]  /*53b0*/  SHF.L.U32 R207, R204, 0x10, RZ ;  /* 0x00000010cccf7819 */ /* 0x000fe200000006ff */
[----:B------:R-:W-:Y:S01]  /*53c0*/  FFMA.FTZ R117, R197, R116, R118 ;  /* 0x00000074c5757223 */ /* 0x000fe20000010076 */
[----:B------:R-:W-:Y:S01]  /*53d0*/  SHF.L.U32 R211, R203, 0x10, RZ ;  /* 0x00000010cbd37819 */ /* 0x000fe200000006ff */
[-CC-:B------:R-:W-:Y:S01]  /*53e0*/  FFMA.FTZ R203, R155, R185.reuse, R198.reuse ;  /* 0x000000b99bcb7223 */ /* 0x180fe200000100c6 */
[----:B------:R-:W-:Y:S01]  /*53f0*/  FFMA.FTZ R204, R164, R185, R198 ;  /* 0x000000b9a4cc7223 */ /* 0x000fe200000100c6 */
[----:B------:R-:W-:Y:S01]  /*5400*/  SHF.L.U32 R118, R42, 0x10, RZ ;  /* 0x000000102a767819 */ /* 0x000fe200000006ff */
[----:B------:R-:W-:Y:S01]  /*5410*/  FADD.FTZ R116, R154, -R141 ;  /* 0x8000008d9a747221 */ /* 0x000fe20000010000 */
[----:B------:R-:W-:Y:S01]  /*5420*/  FADD.FTZ R140, R161, -R140 ;  /* 0x8000008ca18c7221 */ /* 0x000fe20000010000 */
[----:B------:R-:W-:Y:S01]  /*5430*/  FFMA.FTZ R143, R197, R142, R143 ;  /* 0x0000008ec58f7223 */ /* 0x000fe2000001008f */
[----:B------:R-:W-:Y:S01]  /*5440*/  SHF.L.U32 R209, R43, 0x10, RZ ;  /* 0x000000102bd17819 */ /* 0x000fe200000006ff */
[----:B------:R-:W-:Y:S01]  /*5450*/  FADD.FTZ R142, R156, -R203 ;  /* 0x800000cb9c8e7221 */ /* 0x000fe20000010000 */
[----:B------:R-:W-:Y:S01]  /*5460*/  FADD.FTZ R204, R163, -R204 ;  /* 0x800000cca3cc7221 */ /* 0x000fe20000010000 */
[C---:B------:R-:W-:Y:S01]  /*5470*/  FFMA.FTZ R203, R197.reuse, R116, R118 ;  /* 0x00000074c5cb7223 */ /* 0x040fe20000010076 */
[C---:B------:R-:W-:Y:S01]  /*5480*/  FFMA.FTZ R207, R197.reuse, R140, R207 ;  /* 0x0000008cc5cf7223 */ /* 0x040fe200000100cf */
[C---:B------:R-:W-:Y:S01]  /*5490*/  FFMA.FTZ R209, R197.reuse, R142, R209 ;  /* 0x0000008ec5d17223 */ /* 0x040fe200000100d1 */
[----:B------:R-:W-:Y:S01]  /*54a0*/  FFMA.FTZ R211, R197, R204, R211 ;  /* 0x000000ccc5d37223 */ /* 0x000fe200000100d3 */
[-C--:B------:R-:W-:Y:S01]  /*54b0*/  FMUL.FTZ R140, R117, R184.reuse ;  /* 0x000000b8758c7220 */ /* 0x080fe20000410000 */
[C---:B------:R-:W-:Y:S01]  /*54c0*/  F2FP.BF16.F32.PACK_AB R116, R119.reuse, R117 ;  /* 0x000000757774723e */ /* 0x040fe200000010ff */
[-C--:B------:R-:W-:Y:S01]  /*54d0*/  FMUL.FTZ R141, R119, R184.reuse ;  /* 0x000000b8778d7220 */ /* 0x080fe20000410000 */
[----:B------:R-:W-:Y:S01]  /*54e0*/  F2FP.BF16.F32.PACK_AB R117, R205, R143 ;  /* 0x0000008fcd75723e */ /* 0x000fe200000010ff */
        /* <DEDUP_REMOVED lines=12> */
[----:B------:R-:W-:Y:S02]  /*55b0*/  F2FP.BF16.F32.PACK_AB R142, R204, R143 ;  /* 0x0000008fcc8e723e */ /* 0x000fe400000010ff */
[----:B------:R-:W-:Y:S01]  /*55c0*/  F2FP.BF16.F32.PACK_AB R143, R206, R203 ;  /* 0x000000cbce8f723e */ /* 0x000fe200000010ff */
[----:B------:R2:W-:Y:S01]  /*55d0*/  STG.E.128 desc[UR4][R146.64], R116 ;  /* 0x0000007492007986 */ /* 0x0005e2000c101d04 */
[----:B------:R-:W-:-:S03]  /*55e0*/  IADD3 R196, PT, PT, R196, 0x80, RZ ;  /* 0x00000080c4c47810 */ /* 0x000fc60007ffe0ff */
[----:B------:R2:W-:Y:S04]  /*55f0*/  STG.E.128 desc[UR4][R144.64], R140 ;  /* 0x0000008c90007986 */ /* 0x0005e8000c101d04 */
.L_x_38:
[----:B------:R-:W-:Y:S05]  /*5600*/  BSYNC.RECONVERGENT B1 ;  /* 0x0000000000017941 */ /* 0x000fea0003800200 */
.L_x_37:
[----:B------:R-:W-:Y:S05]  /*5610*/  @!P4 BRA `(.L_x_23) ;  /* 0x0000000000d8c947 */ /* 0x000fea0003800000 */
[----:B012---:R-:W0:Y:S01]  /*5620*/  LDC.64 R144, c[0x0][0x478] ;  /* 0x00011e00ff907b82 */ /* 0x007e220000000a00 */
[-CC-:B------:R-:W-:Y:S01]  /*5630*/  FFMA.FTZ R118, R180, R185.reuse, R198.reuse ;  /* 0x000000b9b4767223 */ /* 0x180fe200000100c6 */
[-CC-:B------:R-:W-:Y:S01]  /*5640*/  FFMA.FTZ R140, R174, R185.reuse, R198.reuse ;  /* 0x000000b9ae8c7223 */ /* 0x180fe200000100c6 */
[-CC-:B------:R-:W-:Y:S01]  /*5650*/  FFMA.FTZ R119, R165, R185.reuse, R198.reuse ;  /* 0x000000b9a5777223 */ /* 0x180fe200000100c6 */
[-CC-:B------:R-:W-:Y:S01]  /*5660*/  FFMA.FTZ R205, R171, R185.reuse, R198.reuse ;  /* 0x000000b9abcd7223 */ /* 0x180fe200000100c6 */
[----:B------:R-:W-:Y:S01]  /*5670*/  SHF.L.U32 R143, R202, 0x10, RZ ;  /* 0x00000010ca8f7819 */ /* 0x000fe200000006ff */
[-CC-:B------:R-:W-:Y:S01]  /*5680*/  FFMA.FTZ R147, R167, R185.reuse, R198.reuse ;  /* 0x000000b9a7937223 */ /* 0x180fe200000100c6 */
[-CC-:B------:R-:W-:Y:S01]  /*5690*/  FFMA.FTZ R142, R176, R185.reuse, R198.reuse ;  /* 0x000000b9b08e7223 */ /* 0x180fe200000100c6 */
[----:B------:R-:W1:Y:S01]  /*56a0*/  LDC.64 R116, c[0x0][0x468] ;  /* 0x00011a00ff747b82 */ /* 0x000e620000000a00 */
[-C--:B------:R-:W-:Y:S01]  /*56b0*/  FFMA.FTZ R203, R169, R185.reuse, R198 ;  /* 0x000000b9a9cb7223 */ /* 0x080fe200000100c6 */
[----:B------:R-:W-:Y:S01]  /*56c0*/  SHF.L.U32 R141, R136, 0x10, RZ ;  /* 0x00000010888d7819 */ /* 0x000fe200000006ff */
[----:B------:R-:W-:Y:S01]  /*56d0*/  FADD.FTZ R202, R179, -R118 ;  /* 0x80000076b3ca7221 */ /* 0x000fe20000010000 */
[----:B------:R-:W-:Y:S01]  /*56e0*/  FADD.FTZ R140, R173, -R140 ;  /* 0x8000008cad8c7221 */ /* 0x000fe20000010000 */
[----:B------:R-:W-:Y:S01]  /*56f0*/  FFMA.FTZ R198, R178, R185, R198 ;  /* 0x000000b9b2c67223 */ /* 0x000fe200000100c6 */
[----:B------:R-:W-:Y:S01]  /*5700*/  FADD.FTZ R118, R166, -R119 ;  /* 0x80000077a6767221 */ /* 0x000fe20000010000 */
[----:B------:R-:W-:Y:S01]  /*5710*/  SHF.L.U32 R185, R139, 0x10, RZ ;  /* 0x000000108bb97819 */ /* 0x000fe200000006ff */
[----:B------:R-:W-:Y:S01]  /*5720*/  FADD.FTZ R146, R172, -R205 ;  /* 0x800000cdac927221 */ /* 0x000fe20000010000 */
[C---:B-----5:R-:W-:Y:S01]  /*5730*/  FFMA.FTZ R143, R197.reuse, R140, R143 ;  /* 0x0000008cc58f7223 */ /* 0x060fe2000001008f */
[----:B------:R-:W-:Y:S01]  /*5740*/  FFMA.FTZ R141, R197, R118, R141 ;  /* 0x00000076c58d7223 */ /* 0x000fe2000001008d */
[----:B------:R-:W-:Y:S01]  /*5750*/  SHF.L.U32 R201, R201, 0x10, RZ ;  /* 0x00000010c9c97819 */ /* 0x000fe200000006ff */
[----:B------:R-:W-:Y:S01]  /*5760*/  FADD.FTZ R118, R168, -R147 ;  /* 0x80000093a8767221 */ /* 0x000fe20000010000 */
[----:B------:R-:W-:Y:S01]  /*5770*/  SHF.L.U32 R140, R137, 0x10, RZ ;  /* 0x00000010898c7819 */ /* 0x000fe200000006ff */
[----:B------:R-:W-:Y:S01]  /*5780*/  FADD.FTZ R142, R175, -R142 ;  /* 0x8000008eaf8e7221 */ /* 0x000fe20000010000 */
[----:B------:R-:W-:Y:S01]  /*5790*/  SHF.L.U32 R204, R199, 0x10, RZ ;  /* 0x00000010c7cc7819 */ /* 0x000fe200000006ff */
[----:B------:R-:W-:Y:S01]  /*57a0*/  FFMA.FTZ R205, R197, R146, R185 ;  /* 0x00000092c5cd7223 */ /* 0x000fe200000100b9 */
[----:B------:R-:W-:Y:S01]  /*57b0*/  SHF.L.U32 R199, R200, 0x10, RZ ;  /* 0x00000010c8c77819 */ /* 0x000fe200000006ff */
[----:B------:R-:W-:Y:S01]  /*57c0*/  FADD.FTZ R146, R170, -R203 ;  /* 0x800000cbaa927221 */ /* 0x000fe20000010000 */
[----:B------:R-:W-:Y:S01]  /*57d0*/  SHF.L.U32 R119, R138, 0x10, RZ ;  /* 0x000000108a777819 */ /* 0x000fe200000006ff */
[----:B------:R-:W-:Y:S01]  /*57e0*/  FADD.FTZ R198, R177, -R198 ;  /* 0x800000c6b1c67221 */ /* 0x000fe20000010000 */
[C---:B------:R-:W-:Y:S01]  /*57f0*/  FFMA.FTZ R147, R197.reuse, R118, R140 ;  /* 0x00000076c5937223 */ /* 0x040fe2000001008c */
[C---:B------:R-:W-:Y:S01]  /*5800*/  FFMA.FTZ R201, R197.reuse, R142, R201 ;  /* 0x0000008ec5c97223 */ /* 0x040fe200000100c9 */
[C---:B------:R-:W-:Y:S01]  /*5810*/  FFMA.FTZ R202, R197.reuse, R202, R204 ;  /* 0x000000cac5ca7223 */ /* 0x040fe200000100cc */
[C---:B------:R-:W-:Y:S01]  /*5820*/  FFMA.FTZ R185, R197.reuse, R146, R119 ;  /* 0x00000092c5b97223 */ /* 0x040fe20000010077 */
[----:B------:R-:W-:Y:S01]  /*5830*/  FFMA.FTZ R118, R197, R198, R199 ;  /* 0x000000c6c5767223 */ /* 0x000fe200000100c7 */
[----:B0-----:R-:W-:-:S04]  /*5840*/  IMAD.WIDE.U32 R144, R196, 0x10, R144 ;  /* 0x00000010c4907825 */ /* 0x001fc800078e0090 */
[-C--:B------:R-:W-:Y:S01]  /*5850*/  FMUL.FTZ R140, R141, R184.reuse ;  /* 0x000000b88d8c7220 */ /* 0x080fe20000410000 */
[-C--:B------:R-:W-:Y:S01]  /*5860*/  FMUL.FTZ R142, R147, R184.reuse ;  /* 0x000000b8938e7220 */ /* 0x080fe20000410000 */
[----:B------:R-:W-:Y:S01]  /*5870*/  FMUL.FTZ R198, R205, R184 ;  /* 0x000000b8cdc67220 */ /* 0x000fe20000410000 */
[----:B-1----:R-:W-:Y:S01]  /*5880*/  IMAD.WIDE.U32 R196, R196, 0x10, R116 ;  /* 0x00000010c4c47825 */ /* 0x002fe200078e0074 */
[----:B------:R-:W-:-:S03]  /*5890*/  F2FP.BF16.F32.PACK_AB R116, R143, R141 ;  /* 0x0000008d8f74723e */ /* 0x000fc600000010ff */
[-C--:B------:R-:W-:Y:S01]  /*58a0*/  FMUL.FTZ R141, R143, R184.reuse ;  /* 0x000000b88f8d7220 */ /* 0x080fe20000410000 */
[C---:B------:R-:W-:Y:S01]  /*58b0*/  F2FP.BF16.F32.PACK_AB R117, R201.reuse, R147 ;  /* 0x00000093c975723e */ /* 0x040fe200000010ff */
[-C--:B------:R-:W-:Y:S01]  /*58c0*/  FMUL.FTZ R201, R201, R184.reuse ;  /* 0x000000b8c9c97220 */ /* 0x080fe20000410000 */
[-C--:B------:R-:W-:Y:S01]  /*58d0*/  FMUL.FTZ R199, R202, R184.reuse ;  /* 0x000000b8cac77220 */ /* 0x080fe20000410000 */
[-C--:B------:R-:W-:Y:S01]  /*58e0*/  FMUL.FTZ R146, R185, R184.reuse ;  /* 0x000000b8b9927220 */ /* 0x080fe20000410000 */
[----:B------:R-:W-:Y:S01]  /*58f0*/  FMUL.FTZ R147, R118, R184 ;  /* 0x000000b876937220 */ /* 0x000fe20000410000 */
[----:B------:R-:W-:Y:S02]  /*5900*/  F2FP.BF16.F32.PACK_AB R140, R141, R140 ;  /* 0x0000008c8d8c723e */ /* 0x000fe400000010ff */
[----:B------:R-:W-:Y:S02]  /*5910*/  F2FP.BF16.F32.PACK_AB R119, R202, R205 ;  /* 0x000000cdca77723e */ /* 0x000fe400000010ff */
[----:B------:R-:W-:-:S02]  /*5920*/  F2FP.BF16.F32.PACK_AB R118, R118, R185 ;  /* 0x000000b97676723e */ /* 0x000fc400000010ff */
[----:B------:R-:W-:Y:S02]  /*5930*/  F2FP.BF16.F32.PACK_AB R141, R201, R142 ;  /* 0x0000008ec98d723e */ /* 0x000fe400000010ff */
[----:B------:R-:W-:Y:S01]  /*5940*/  F2FP.BF16.F32.PACK_AB R143, R199, R198 ;  /* 0x000000c6c78f723e */ /* 0x000fe200000010ff */
[----:B------:R3:W-:Y:S01]  /*5950*/  STG.E.128 desc[UR4][R144.64], R116 ;  /* 0x0000007490007986 */ /* 0x0007e2000c101d04 */
[----:B------:R-:W-:-:S05]  /*5960*/  F2FP.BF16.F32.PACK_AB R142, R147, R146 ;  /* 0x00000092938e723e */ /* 0x000fca00000010ff */
[----:B------:R3:W-:Y:S02]  /*5970*/  STG.E.128 desc[UR4][R196.64], R140 ;  /* 0x0000008cc4007986 */ /* 0x0007e4000c101d04 */
.L_x_23:
[----:B------:R-:W-:Y:S05]  /*5980*/  BSYNC.RECONVERGENT B0 ;  /* 0x0000000000007941 */ /* 0x000fea0003800200 */
.L_x_9:
[----:B01234-:R-:W0:Y:S01]  /*5990*/  LDC.64 R140, c[0x0][0x380] ;  /* 0x0000e000ff8c7b82 */ /* 0x01fe220000000a00 */
[----:B------:R-:W-:Y:S02]  /*59a0*/  PLOP3.LUT P5, PT, P5, PT, PT, 0x8, 0x80 ;  /* 0x000000000080781c */ /* 0x000fe40002fae170 */
[----:B0-----:R-:W-:-:S04]  /*59b0*/  IADD3 R17, PT, PT, R17, R140, RZ ;  /* 0x0000008c11117210 */ /* 0x001fc80007ffe0ff */
[----:B------:R-:W-:-:S13]  /*59c0*/  ISETP.GE.AND P0, PT, R17, R141, PT ;  /* 0x0000008d1100720c */ /* 0x000fda0003f06270 */
[----:B------:R-:W-:Y:S05]  /*59d0*/  @!P0 BRA `(.L_x_39) ;  /* 0xffffffac00748947 */ /* 0x000fea000383ffff */
.L_x_0:
[----:B------:R-:W0:Y:S01]  /*59e0*/  LDC.64 R2, c[0x0][0x440] ;  /* 0x00011000ff027b82 */ /* 0x000e220000000a00 */
[----:B------:R-:W-:-:S05]  /*59f0*/  IMAD R20, R20, UR6, RZ ;  /* 0x0000000614147c24 */ /* 0x000fca000f8e02ff */
[----:B------:R-:W-:Y:S02]  /*5a00*/  LEA.HI R21, R20, R21, RZ, 0x1d ;  /* 0x0000001514157211 */ /* 0x000fe400078fe8ff */
[----:B------:R-:W1:Y:S08]  /*5a10*/  LDC.64 R4, c[0x0][0x448] ;  /* 0x00011200ff047b82 */ /* 0x000e700000000a00 */
[----:B------:R-:W2:Y:S08]  /*5a20*/  LDC.64 R6, c[0x0][0x440] ;  /* 0x00011000ff067b82 */ /* 0x000eb00000000a00 */
[----:B------:R-:W3:Y:S01]  /*5a30*/  LDC.64 R8, c[0x0][0x448] ;  /* 0x00011200ff087b82 */ /* 0x000ee20000000a00 */
[----:B0-----:R-:W-:-:S05]  /*5a40*/  @P3 IMAD.WIDE.U32 R2, R21, 0x20, R2 ;  /* 0x0000002015023825 */ /* 0x001fca00078e0002 */
[----:B------:R0:W-:Y:S02]  /*5a50*/  @P3 STG.E.128 desc[UR4][R2.64], R84 ;  /* 0x0000005402003986 */ /* 0x0001e4000c101d04 */
[----:B------:R-:W4:Y:S01]  /*5a60*/  LDC.64 R10, c[0x0][0x440] ;  /* 0x00011000ff0a7b82 */ /* 0x000f220000000a00 */
[C---:B-1----:R-:W-:Y:S01]  /*5a70*/  @P3 IMAD.WIDE.U32 R4, R21.reuse, 0x20, R4 ;  /* 0x0000002015043825 */ /* 0x042fe200078e0004 */
[----:B------:R-:W-:Y:S01]  /*5a80*/  @P3 IADD3 R21, PT, PT, R21, 0x80, RZ ;  /* 0x0000008015153810 */ /* 0x000fe20007ffe0ff */
[----:B------:R0:W-:Y:S04]  /*5a90*/  @P3 STG.E.128 desc[UR4][R2.64+0x10], R88 ;  /* 0x0000105802003986 */ /* 0x0001e8000c101d04 */
[----:B------:R0:W-:Y:S01]  /*5aa0*/  @P3 STG.E.128 desc[UR4][R4.64], R60 ;  /* 0x0000003c04003986 */ /* 0x0001e2000c101d04 */
[----:B------:R-:W1:Y:S01]  /*5ab0*/  LDC.64 R12, c[0x0][0x448] ;  /* 0x00011200ff0c7b82 */ /* 0x000e620000000a00 */
[----:B--2---:R-:W-:-:S02]  /*5ac0*/  @P1 IMAD.WIDE.U32 R6, R21, 0x20, R6 ;  /* 0x0000002015061825 */ /* 0x004fc400078e0006 */
[----:B------:R0:W-:Y:S04]  /*5ad0*/  @P3 STG.E.128 desc[UR4][R4.64+0x10], R64 ;  /* 0x0000104004003986 */ /* 0x0001e8000c101d04 */
[----:B------:R0:W-:Y:S01]  /*5ae0*/  @P1 STG.E.128 desc[UR4][R6.64], R92 ;  /* 0x0000005c06001986 */ /* 0x0001e2000c101d04 */
[C---:B---3--:R-:W-:Y:S01]  /*5af0*/  @P1 IMAD.WIDE.U32 R8, R21.reuse, 0x20, R8 ;  /* 0x0000002015081825 */ /* 0x048fe200078e0008 */
[----:B------:R-:W-:Y:S02]  /*5b00*/  @P1 IADD3 R21, PT, PT, R21, 0x80, RZ ;  /* 0x0000008015151810 */ /* 0x000fe40007ffe0ff */
[----:B------:R0:W-:Y:S04]  /*5b10*/  @P1 STG.E.128 desc[UR4][R6.64+0x10], R96 ;  /* 0x0000106006001986 */ /* 0x0001e8000c101d04 */
[----:B------:R0:W-:Y:S01]  /*5b20*/  @P1 STG.E.128 desc[UR4][R8.64], R68 ;  /* 0x0000004408001986 */ /* 0x0001e2000c101d04 */
[----:B----4-:R-:W-:-:S03]  /*5b30*/  @P2 IMAD.WIDE.U32 R10, R21, 0x20, R10 ;  /* 0x00000020150a2825 */ /* 0x010fc600078e000a */
[----:B------:R0:W-:Y:S04]  /*5b40*/  @P1 STG.E.128 desc[UR4][R8.64+0x10], R72 ;  /* 0x0000104808001986 */ /* 0x0001e8000c101d04 */
[----:B------:R0:W-:Y:S01]  /*5b50*/  @P2 STG.E.128 desc[UR4][R10.64], R128 ;  /* 0x000000800a002986 */ /* 0x0001e2000c101d04 */
[----:B-1----:R-:W-:-:S03]  /*5b60*/  @P2 IMAD.WIDE.U32 R12, R21, 0x20, R12 ;  /* 0x00000020150c2825 */ /* 0x002fc600078e000c */
[----:B------:R0:W-:Y:S04]  /*5b70*/  @P2 STG.E.128 desc[UR4][R10.64+0x10], R132 ;  /* 0x000010840a002986 */ /* 0x0001e8000c101d04 */
[----:B------:R0:W-:Y:S04]  /*5b80*/  @P2 STG.E.128 desc[UR4][R12.64], R100 ;  /* 0x000000640c002986 */ /* 0x0001e8000c101d04 */
[----:B------:R0:W-:Y:S01]  /*5b90*/  @P2 STG.E.128 desc[UR4][R12.64+0x10], R104 ;  /* 0x000010680c002986 */ /* 0x0001e2000c101d04 */
[----:B------:R-:W-:Y:S05]  /*5ba0*/  @!P4 EXIT ;  /* 0x000000000000c94d */ /* 0x000fea0003800000 */
[----:B0-----:R-:W0:Y:S01]  /*5bb0*/  LDC.64 R2, c[0x0][0x440] ;  /* 0x00011000ff027b82 */ /* 0x001e220000000a00 */
[----:B------:R-:W-:-:S07]  /*5bc0*/  @P2 IADD3 R21, PT, PT, R21, 0x80, RZ ;  /* 0x0000008015152810 */ /* 0x000fce0007ffe0ff */
[----:B------:R-:W1:Y:S01]  /*5bd0*/  LDC.64 R4, c[0x0][0x448] ;  /* 0x00011200ff047b82 */ /* 0x000e620000000a00 */
[----:B0-----:R-:W-:-:S05]  /*5be0*/  IMAD.WIDE.U32 R2, R21, 0x20, R2 ;  /* 0x0000002015027825 */ /* 0x001fca00078e0002 */
[----:B------:R-:W-:Y:S01]  /*5bf0*/  STG.E.128 desc[UR4][R2.64], R108 ;  /* 0x0000006c02007986 */ /* 0x000fe2000c101d04 */
[----:B-1----:R-:W-:-:S03]  /*5c00*/  IMAD.WIDE.U32 R4, R21, 0x20, R4 ;  /* 0x0000002015047825 */ /* 0x002fc600078e0004 */
[----:B------:R-:W-:Y:S04]  /*5c10*/  STG.E.128 desc[UR4][R2.64+0x10], R112 ;  /* 0x0000107002007986 */ /* 0x000fe8000c101d04 */
[----:B------:R-:W-:Y:S04]  /*5c20*/  STG.E.128 desc[UR4][R4.64], R76 ;  /* 0x0000004c04007986 */ /* 0x000fe8000c101d04 */
[----:B------:R-:W-:Y:S01]  /*5c30*/  STG.E.128 desc[UR4][R4.64+0x10], R80 ;  /* 0x0000105004007986 */ /* 0x000fe2000c101d04 */
[----:B------:R-:W-:Y:S05]  /*5c40*/  EXIT ;  /* 0x000000000000794d */ /* 0x000fea0003800000 */
.L_x_40:
[----:B------:R-:W-:-:S00]  /*5c50*/  BRA `(.L_x_40) ;  /* 0xfffffffc00fc7947 */ /* 0x000fc0000383ffff */
[----:B------:R-:W-:-:S00]  /*5c60*/  NOP ;  /* 0x0000000000007918 */ /* 0x000fc00000000000 */
        /* <DEDUP_REMOVED lines=9> */
.L_x_15578:


//--------------------- .text._ZN10layer_norm13ln_bwd_kernelINS_13Kernel_traitsI13__nv_bfloat16S2_S2_S2_fjLj4096ELj1ELj1ELj4ELj16ENS_18Kernel_traits_baseILj4096ES2_S2_S2_S2_fjLj128EEEEELb0ELb0ELb0ELb1EEEvNS_9BwdParamsE --------------------------
	.section	.text._ZN10layer_norm13ln_bwd_kernelINS_13Kernel_traitsI13__nv_bfloat16S2_S2_S2_fjLj4096ELj1ELj1ELj4ELj16ENS_18Kernel_traits_baseILj4096ES2_S2_S2_S2_fjLj128EEEEELb0ELb0ELb0ELb1EEEvNS_9BwdParamsE,"ax",@progbits
	.align	128
        .global         _ZN10layer_norm13ln_bwd_kernelINS_13Kernel_traitsI13__nv_bfloat16S2_S2_S2_fjLj4096ELj1ELj1ELj4ELj16ENS_18Kernel_traits_baseILj4096ES2_S2_S2_S2_fjLj128EEEEELb0ELb0ELb0ELb1EEEvNS_9BwdParamsE
        .type           _ZN10layer_norm13ln_bwd_kernelINS_13Kernel_traitsI13__nv_bfloat16S2_S2_S2_fjLj4096ELj1ELj1ELj4ELj16ENS_18Kernel_traits_baseILj4096ES2_S2_S2_S2_fjLj128EEEEELb0ELb0ELb0ELb1EEEvNS_9BwdParamsE,@function
        .size           _ZN10layer_norm13ln_bwd_kernelINS_13Kernel_traitsI13__nv_bfloat16S2_S2_S2_fjLj4096ELj1ELj1ELj4ELj16ENS_18Kernel_traits_baseILj4096ES2_S2_S2_S2_fjLj128EEEEELb0ELb0ELb0ELb1EEEvNS_9BwdParamsE,(.L_x_15579 - _ZN10layer_norm13ln_bwd_kernelINS_13Kernel_traitsI13__nv_bfloat16S2_S2_S2_fjLj4096ELj1ELj1ELj4ELj16ENS_18Kernel_traits_baseILj4096ES2_S2_S2_S2_fjLj128EEEEELb0ELb0ELb0ELb1EEEvNS_9BwdParamsE)
        .other          _ZN10layer_norm13ln_bwd_kernelINS_13Kernel_traitsI13__nv_bfloat16S2_S2_S2_fjLj4096ELj1ELj1ELj4ELj16ENS_18Kernel_traits_baseILj4096ES2_S2_S2_S2_fjLj128EEEEELb0ELb0ELb0ELb1EEEvNS_9BwdParamsE,@"STO_CUDA_ENTRY STV_DEFAULT"
_ZN10layer_norm13ln_bwd_kernelINS_13Kernel_traitsI13__nv_bfloat16S2_S2_S2_fjLj4096ELj1ELj1ELj4ELj16ENS_18Kernel_traits_baseILj4096ES2_S2_S2_S2_fjLj128EEEEELb0ELb0ELb0ELb1EEEvNS_9BwdParamsE:
.text._ZN10layer_norm13ln_bwd_kernelINS_13Kernel_traitsI13__nv_bfloat16S2_S2_S2_fjLj4096ELj1ELj1ELj4ELj16ENS_18Kernel_traits_baseILj4096ES2_S2_S2_S2_fjLj128EEEEELb0ELb0ELb0ELb1EEEvNS_9BwdParamsE:
[----:B------:R-:W-:Y:S08]  /*0000*/  LDC R1, c[0x0][0x37c] ;  /* 0x0000df00ff017b82 */ /* 0x000ff00000000800 */
[----:B------:R-:W0:Y:S01]  /*0010*/  S2UR UR6, SR_CTAID.X ;  /* 0x00000000000679c3 */ /* 0x000e220000002500 */
[----:B------:R-:W0:Y:S01]  /*0020*/  LDCU UR7, c[0x0][0x384] ;  /* 0x00007080ff0777ac */ /* 0x000e220008000800 */
[----:B------:R-:W1:Y:S01]  /*0030*/  S2R R105, SR_TID.X ;  /* 0x0000000000697919 */ /* 0x000e620000002100 */
        /* <DEDUP_REMOVED lines=20> */
[----:B------:R-:W-:Y:S01]  /*0180*/  CS2R R74, SRZ ;  /* 0x00000000004a7805 */ /* 0x000fe2000001ff00 */
[----:B0-----:R-:W-:Y:S01]  /*0190*/  UISETP.GE.AND UP0, UPT, UR6, UR7, UPT ;  /* 0x000000070600728c */ /* 0x001fe2000bf06270 */
        /* <DEDUP_REMOVED lines=10> */
[----:B------:R-:W-:Y:S01]  /*0240*/  CS2R R52, SRZ ;  /* 0x0000000000347805 */ /* 0x000fe2000001ff00 */
[----:B------:R-:W0:Y:S01]  /*0250*/  LDCU.64 UR4, c[0x0][0x358] ;  /* 0x00006b00ff0477ac */ /* 0x000e220008000a00 */
[----:B-1----:R-:W-:Y:S05]  /*0260*/  BRA.U UP0, `(.L_x_41) ;  /* 0x00000055002c7547 */ /* 0x002fea000b800000 */
[----:B------:R-:W1:Y:S08]  /*0270*/  LDC.64 R2, c[0x0][0x3d0] ;  /* 0x0000f400ff027b82 */ /* 0x000e700000000a00 */
[----:B------:R-:W2:Y:S01]  /*0280*/  LDC.64 R20, c[0x0][0x3e0] ;  /* 0x0000f800ff147b82 */ /* 0x000ea20000000a00 */
[----:B------:R-:W-:Y:S01]  /*0290*/  HFMA2 R104, -RZ, RZ, 0, 0 ;  /* 0x00000000ff687431 */ /* 0x000fe200000001ff */
[----:B------:R-:W-:Y:S01]  /*02a0*/  PLOP3.LUT P2, PT, PT, PT, PT, 0x8, 0x80 ;  /* 0x000000000080781c */ /* 0x000fe20003f4e170 */
[----:B------:R-:W-:Y:S01]  /*02b0*/  HFMA2 R0, -RZ, RZ, 0, 0 ;  /* 0x00000000ff007431 */ /* 0x000fe200000001ff */
[----:B------:R-:W-:-:S02]  /*02c0*/  SHF.R.U32.HI R129, RZ, 0x5, R105 ;  /* 0x00000005ff817819 */ /* 0x000fc40000011669 */
        /* <DEDUP_REMOVED lines=11> */
[----:B-1----:R-:W-:Y:S01]  /*0380*/  IMAD.WIDE.U32 R2, R105, 0x10, R2 ;  /* 0x0000001069027825 */ /* 0x002fe200078e0002 */
[----:B------:R-:W-:-:S02]  /*0390*/  CS2R R32, SRZ ;  /* 0x0000000000207805 */ /* 0x000fc4000001ff00 */
[----:B------:R-:W-:Y:S02]  /*03a0*/  CS2R R30, SRZ ;  /* 0x00000000001e7805 */ /* 0x000fe4000001ff00 */
[----:B------:R-:W-:Y:S02]  /*03b0*/  CS2R R28, SRZ ;  /* 0x00000000001c7805 */ /* 0x000fe4000001ff00 */
[----:B------:R-:W-:Y:S01]  /*03c0*/  CS2R R106, SRZ ;  /* 0x00000000006a7805 */ /* 0x000fe2000001ff00 */
[----:B0-----:R-:W3:Y:S01]  /*03d0*/  LDG.E.128 R16, desc[UR4][R2.64] ;  /* 0x0000000402107981 */ /* 0x001ee2000c1e1d00 */
[----:B------:R-:W-:Y:S02]  /*03e0*/  CS2R R108, SRZ ;  /* 0x00000000006c7805 */ /* 0x000fe4000001ff00 */
[----:B------:R-:W-:Y:S02]  /*03f0*/  CS2R R110, SRZ ;  /* 0x00000000006e7805 */ /* 0x000fe4000001ff00 */
[----:B------:R-:W-:Y:S01]  /*0400*/  MOV R112, RZ ;  /* 0x000000ff00707202 */ /* 0x000fe20000000f00 */
[----:B------:R-:W4:Y:S01]  /*0410*/  LDG.E.128 R12, desc[UR4][R2.64+0x800] ;  /* 0x00080004020c7981 */ /* 0x000f22000c1e1d00 */
[----:B------:R-:W-:-:S02]  /*0420*/  CS2R R26, SRZ ;  /* 0x00000000001a7805 */ /* 0x000fc4000001ff00 */
[----:B------:R-:W-:Y:S02]  /*0430*/  CS2R R24, SRZ ;  /* 0x0000000000187805 */ /* 0x000fe4000001ff00 */
[----:B------:R-:W-:Y:S01]  /*0440*/  CS2R R22, SRZ ;  /* 0x0000000000167805 */ /* 0x000fe2000001ff00 */
[----:B------:R-:W5:Y:S01]  /*0450*/  LDG.E.128 R8, desc[UR4][R2.64+0x1000] ;  /* 0x0010000402087981 */ /* 0x000f62000c1e1d00 */
[----:B------:R-:W-:Y:S01]  /*0460*/  MOV R130, RZ ;  /* 0x000000ff00827202 */ /* 0x000fe20000000f00 */
[----:B------:R-:W0:Y:S02]  /*0470*/  LDCU.U8 UR7, c[0x0][0x410] ;  /* 0x00008200ff0777ac */ /* 0x000e240008000000 */
[----:B------:R1:W5:Y:S01]  /*0480*/  LDG.E.128 R4, desc[UR4][R2.64+0x1800] ;  /* 0x0018000402047981 */ /* 0x000362000c1e1d00 */
[----:B--2---:R-:W-:Y:S01]  /*0490*/  ISETP.NE.U32.AND P1, PT, R20, RZ, PT ;  /* 0x000000ff1400720c */ /* 0x004fe20003f25070 */
[----:B------:R-:W2:Y:S01]  /*04a0*/  LDCU UR10, c[0x0][0x388] ;  /* 0x00007100ff0a77ac */ /* 0x000ea20008000800 */
[----:B------:R-:W-:-:S02]  /*04b0*/  MOV R131, UR6 ;  /* 0x0000000600837c02 */ /* 0x000fc40008000f00 */
[----:B------:R-:W-:Y:S02]  /*04c0*/  ISETP.NE.AND.EX P1, PT, R21, RZ, PT, P1 ;  /* 0x000000ff1500720c */ /* 0x000fe40003f25310 */
[----:B------:R-:W-:Y:S01]  /*04d0*/  CS2R R20, SRZ ;  /* 0x0000000000147805 */ /* 0x000fe2000001ff00 */
[----:B------:R-:W0:Y:S01]  /*04e0*/  LDCU UR11, c[0x0][0x400] ;  /* 0x00008000ff0b77ac */ /* 0x000e220008000800 */
[----:B-1----:R-:W-:Y:S01]  /*04f0*/  CS2R R2, SRZ ;  /* 0x0000000000027805 */ /* 0x002fe2000001ff00 */
[----:B------:R-:W1:Y:S01]  /*0500*/  LDCU.64 UR12, c[0x0][0x478] ;  /* 0x00008f00ff0c77ac */ /* 0x000e620008000a00 */
[----:B------:R-:W0:Y:S01]  /*0510*/  LDCU.64 UR8, c[0x0][0x438] ;  /* 0x00008700ff0877ac */ /* 0x000e220008000a00 */
[----:B---3--:R-:W-:Y:S02]  /*0520*/  PRMT R132, R16, 0x7632, R132 ;  /* 0x0000763210847816 */ /* 0x008fe40000000084 */
[----:B------:R-:W-:Y:S02]  /*0530*/  PRMT R133, R17, 0x7632, R133 ;  /* 0x0000763211857816 */ /* 0x000fe40000000085 */
[----:B------:R-:W-:-:S02]  /*0540*/  PRMT R134, R18, 0x7632, R134 ;  /* 0x0000763212867816 */ /* 0x000fc40000000086 */
[----:B------:R-:W-:Y:S02]  /*0550*/  PRMT R135, R19, 0x7632, R135 ;  /* 0x0000763213877816 */ /* 0x000fe40000000087 */
[----:B----4-:R-:W-:Y:S02]  /*0560*/  PRMT R136, R12, 0x7632, R136 ;  /* 0x000076320c887816 */ /* 0x010fe40000000088 */
[----:B------:R-:W-:Y:S02]  /*0570*/  PRMT R137, R13, 0x7632, R137 ;  /* 0x000076320d897816 */ /* 0x000fe40000000089 */
[----:B------:R-:W-:Y:S02]  /*0580*/  PRMT R138, R14, 0x7632, R138 ;  /* 0x000076320e8a7816 */ /* 0x000fe4000000008a */
[----:B------:R-:W-:Y:S02]  /*0590*/  PRMT R139, R15, 0x7632, R139 ;  /* 0x000076320f8b7816 */ /* 0x000fe4000000008b */
[----:B-----5:R-:W-:-:S02]  /*05a0*/  PRMT R140, R8, 0x7632, R140 ;  /* 0x00007632088c7816 */ /* 0x020fc4000000008c */
[----:B------:R-:W-:Y:S02]  /*05b0*/  PRMT R141, R9, 0x7632, R141 ;  /* 0x00007632098d7816 */ /* 0x000fe4000000008d */
[----:B------:R-:W-:Y:S02]  /*05c0*/  PRMT R142, R10, 0x7632, R142 ;  /* 0x000076320a8e7816 */ /* 0x000fe4000000008e */
[----:B------:R-:W-:Y:S02]  /*05d0*/  PRMT R143, R11, 0x7632, R143 ;  /* 0x000076320b8f7816 */ /* 0x000fe4000000008f */
[----:B------:R-:W-:Y:S02]  /*05e0*/  PRMT R144, R4, 0x7632, R144 ;  /* 0x0000763204907816 */ /* 0x000fe40000000090 */
[----:B------:R-:W-:Y:S02]  /*05f0*/  PRMT R145, R5, 0x7632, R145 ;  /* 0x0000763205917816 */ /* 0x000fe40000000091 */
[----:B------:R-:W-:-:S02]  /*0600*/  PRMT R146, R6, 0x7632, R146 ;  /* 0x0000763206927816 */ /* 0x000fc40000000092 */
[----:B------:R-:W-:Y:S02]  /*0610*/  PRMT R147, R7, 0x7632, R147 ;  /* 0x0000763207937816 */ /* 0x000fe40000000093 */
[----:B------:R-:W-:Y:S02]  /*0620*/  SHF.L.U32 R113, R16, 0x10, RZ ;  /* 0x0000001010717819 */ /* 0x000fe400000006ff */
[----:B------:R-:W-:Y:S02]  /*0630*/  SHF.L.U32 R114, R17, 0x10, RZ ;  /* 0x0000001011727819 */ /* 0x000fe400000006ff */
[----:B------:R-:W-:Y:S02]  /*0640*/  CS2R R16, SRZ ;  /* 0x0000000000107805 */ /* 0x000fe4000001ff00 */
[----:B------:R-:W-:Y:S02]  /*0650*/  SHF.L.U32 R115, R18, 0x10, RZ ;  /* 0x0000001012737819 */ /* 0x000fe400000006ff */
[----:B------:R-:W-:-:S02]  /*0660*/  SHF.L.U32 R116, R19, 0x10, RZ ;  /* 0x0000001013747819 */ /* 0x000fc400000006ff */
[----:B------:R-:W-:Y:S02]  /*0670*/  CS2R R18, SRZ ;  /* 0x0000000000127805 */ /* 0x000fe4000001ff00 */
        /* <DEDUP_REMOVED lines=20> */
[----:B------:R-:W-:Y:S02]  /*07c0*/  SHF.L.U32 R134, R134, 0x10, RZ ;  /* 0x0000001086867819 */ /* 0x000fe400000006ff */
[----:B------:R-:W-:Y:S02]  /*07d0*/  SHF.L.U32 R135, R135, 0x10, RZ ;  /* 0x0000001087877819 */ /* 0x000fe400000006ff */
[----:B------:R-:W-:-:S02]  /*07e0*/  SHF.L.U32 R136, R136, 0x10, RZ ;  /* 0x0000001088887819 */ /* 0x000fc400000006ff */
[----:B------:R-:W-:Y:S02]  /*07f0*/  SHF.L.U32 R137, R137, 0x10, RZ ;  /* 0x0000001089897819 */ /* 0x000fe400000006ff */
        /* <DEDUP_REMOVED lines=9> */
[----:B012---:R-:W-:-:S07]  /*0890*/  SHF.L.U32 R147, R147, 0x10, RZ ;  /* 0x0000001093937819 */ /* 0x007fce00000006ff */
.L_x_46:
[----:B------:R-:W0:Y:S01]  /*08a0*/  LDC.64 R92, c[0x0][0x3a8] ;  /* 0x0000ea00ff5c7b82 */ /* 0x000e220000000a00 */
[----:B------:R-:W-:-:S05]  /*08b0*/  IMAD R68, R131, UR10, RZ ;  /* 0x0000000a83447c24 */ /* 0x000fca000f8e02ff */
[----:B------:R-:W-:Y:S02]  /*08c0*/  SHF.R.S32.HI R69, RZ, 0x1f, R68 ;  /* 0x0000001fff457819 */ /* 0x000fe40000011444 */
[----:B------:R-:W1:Y:S02]  /*08d0*/  LDC.64 R96, c[0x0][0x428] ;  /* 0x00010a00ff607b82 */ /* 0x000e640000000a00 */
[----:B------:R-:W-:-:S04]  /*08e0*/  LEA.HI R68, R69, R68, RZ, 0x3 ;  /* 0x0000004445447211 */ /* 0x000fc800078f18ff */
[----:B------:R-:W-:Y:S02]  /*08f0*/  LEA.HI.SX32 R159, R68, R105, 0x1d ;  /* 0x00000069449f7211 */ /* 0x000fe400078feaff */
[----:B------:R-:W2:Y:S02]  /*0900*/  LDC.64 R98, c[0x0][0x3c0] ;  /* 0x0000f000ff627b82 */ /* 0x000ea40000000a00 */
[----:B------:R-:W-:-:S05]  /*0910*/  IADD3 R157, PT, PT, R159, 0x80, RZ ;  /* 0x000000809f9d7810 */ /* 0x000fca0007ffe0ff */
[--C-:B0-----:R-:W-:Y:S01]  /*0920*/  IMAD.WIDE.U32 R76, R157, 0x10, R92.reuse ;  /* 0x000000109d4c7825 */ /* 0x101fe200078e005c */
[----:B------:R-:W0:Y:S03]  /*0930*/  LDC.64 R148, c[0x0][0x3c8] ;  /* 0x0000f200ff947b82 */ /* 0x000e260000000a00 */
[C---:B------:R-:W-:Y:S02]  /*0940*/  IMAD.WIDE.U32 R68, R159.reuse, 0x10, R92 ;  /* 0x000000109f447825 */ /* 0x040fe400078e005c */
[----:B------:R-:W3:Y:S02]  /*0950*/  LDG.E.128 R76, desc[UR4][R76.64] ;  /* 0x000000044c4c7981 */ /* 0x000ee4000c1e1d00 */
[C-C-:B-1----:R-:W-:Y:S02]  /*0960*/  IMAD.WIDE.U32 R72, R159.reuse, 0x10, R96.reuse ;  /* 0x000000109f487825 */ /* 0x142fe400078e0060 */
[----:B------:R-:W4:Y:S04]  /*0970*/  LDG.E.128 R68, desc[UR4][R68.64] ;  /* 0x0000000444447981 */ /* 0x000f28000c1e1d00 */
[----:B------:R-:W5:Y:S01]  /*0980*/  LDG.E.128 R72, desc[UR4][R72.64] ;  /* 0x0000000448487981 */ /* 0x000f62000c1e1d00 */
[----:B------:R-:W-:Y:S01]  /*0990*/  IADD3 R155, PT, PT, R159, 0x100, RZ ;  /* 0x000001009f9b7810 */ /* 0x000fe20007ffe0ff */
[----:B------:R-:W-:Y:S01]  /*09a0*/  IMAD.WIDE.U32 R80, R157, 0x10, R96 ;  /* 0x000000109d507825 */ /* 0x000fe200078e0060 */
[----:B------:R-:W-:-:S03]  /*09b0*/  IADD3 R153, PT, PT, R159, 0x180, RZ ;  /* 0x000001809f997810 */ /* 0x000fc60007ffe0ff */
[--C-:B------:R-:W-:Y:S02]  /*09c0*/  IMAD.WIDE.U32 R84, R155, 0x10, R92.reuse ;  /* 0x000000109b547825 */ /* 0x100fe400078e005c */
[----:B------:R-:W5:Y:S02]  /*09d0*/  LDG.E.128 R80, desc[UR4][R80.64] ;  /* 0x0000000450507981 */ /* 0x000f64000c1e1d00 */
[----:B------:R-:W-:Y:S02]  /*09e0*/  IMAD.WIDE.U32 R92, R153, 0x10, R92 ;  /* 0x00000010995c7825 */ /* 0x000fe400078e005c */
[----:B------:R-:W5:Y:S02]  /*09f0*/  LDG.E.128 R84, desc[UR4][R84.64] ;  /* 0x0000000454547981 */ /* 0x000f64000c1e1d00 */
[----:B------:R-:W-:Y:S02]  /*0a00*/  IMAD.WIDE.U32 R88, R155, 0x10, R96 ;  /* 0x000000109b587825 */ /* 0x000fe400078e0060 */
[----:B------:R-:W5:Y:S02]  /*0a10*/  LDG.E.128 R92, desc[UR4][R92.64] ;  /* 0x000000045c5c7981 */ /* 0x000f64000c1e1d00 */
[----:B--2---:R-:W-:-:S02]  /*0a20*/  IMAD.WIDE R150, R131, 0x4, R98 ;  /* 0x0000000483967825 */ /* 0x004fc400078e0262 */
[----:B------:R-:W2:Y:S04]  /*0a30*/  LDG.E.128 R88, desc[UR4][R88.64] ;  /* 0x0000000458587981 */ /* 0x000ea8000c1e1d00 */
[----:B------:R1:W2:Y:S01]  /*0a40*/  LDG.E R171, desc[UR4][R150.64] ;  /* 0x0000000496ab7981 */ /* 0x0002a2000c1e1900 */
[----:B0-----:R-:W-:-:S04]  /*0a50*/  IMAD.WIDE R148, R131, 0x4, R148 ;  /* 0x0000000483947825 */ /* 0x001fc800078e0294 */
[----:B------:R-:W-:Y:S02]  /*0a60*/  IMAD.WIDE.U32 R96, R153, 0x10, R96 ;  /* 0x0000001099607825 */ /* 0x000fe400078e0060 */
[----:B------:R-:W2:Y:S04]  /*0a70*/  LDG.E R148, desc[UR4][R148.64] ;  /* 0x0000000494947981 */ /* 0x000ea8000c1e1900 */
[----:B------:R-:W2:Y:S01]  /*0a80*/  LDG.E.128 R96, desc[UR4][R96.64] ;  /* 0x0000000460607981 */ /* 0x000ea2000c1e1d00 */
[----:B------:R-:W-:-:S04]  /*0a90*/  ISETP.NE.U32.AND P0, PT, RZ, UR8, PT ;  /* 0x00000008ff007c0c */ /* 0x000fc8000bf05070 */
[----:B------:R-:W-:Y:S02]  /*0aa0*/  ISETP.NE.AND.EX P0, PT, RZ, UR9, PT, P0 ;  /* 0x00000009ff007c0c */ /* 0x000fe4000bf05300 */
[----:B------:R-:W-:Y:S01]  /*0ab0*/  ISETP.NE.AND P3, PT, RZ, UR7, PT ;  /* 0x00000007ff007c0c */ /* 0x000fe2000bf65270 */
[----:B------:R-:W0:Y:S01]  /*0ac0*/  S2R R226, SR_CgaCtaId ;  /* 0x0000000000e27919 */ /* 0x000e220000008800 */
[C---:B---3--:R-:W-:Y:S02]  /*0ad0*/  PRMT R164, R76.reuse, 0x7632, R164 ;  /* 0x000076324ca47816 */ /* 0x048fe400000000a4 */
[----:B------:R-:W-:Y:S02]  /*0ae0*/  SHF.L.U32 R223, R76, 0x10, RZ ;  /* 0x000000104cdf7819 */ /* 0x000fe400000006ff */
[C---:B------:R-:W-:Y:S02]  /*0af0*/  PRMT R165, R77.reuse, 0x7632, R165 ;  /* 0x000076324da57816 */ /* 0x040fe400000000a5 */
[----:B------:R-:W-:-:S03]  /*0b00*/  SHF.L.U32 R221, R77, 0x10, RZ ;  /* 0x000000104ddd7819 */ /* 0x000fc600000006ff */
[----:B------:R-:W3:Y:S01]  /*0b10*/  @P0 LDC.64 R76, c[0x0][0x438] ;  /* 0x00010e00ff4c0b82 */ /* 0x000ee20000000a00 */
[C---:B----4-:R-:W-:Y:S02]  /*0b20*/  PRMT R160, R68.reuse, 0x7632, R160 ;  /* 0x0000763244a07816 */ /* 0x050fe400000000a0 */
[----:B------:R-:W-:Y:S02]  /*0b30*/  SHF.L.U32 R161, R68, 0x10, RZ ;  /* 0x0000001044a17819 */ /* 0x000fe400000006ff */
[C---:B------:R-:W-:Y:S02]  /*0b40*/  PRMT R162, R69.reuse, 0x7632, R162 ;  /* 0x0000763245a27816 */ /* 0x040fe400000000a2 */
[----:B------:R-:W-:Y:S02]  /*0b50*/  SHF.L.U32 R225, R69, 0x10, RZ ;  /* 0x0000001045e17819 */ /* 0x000fe400000006ff */
[C---:B-----5:R-:W-:Y:S01]  /*0b60*/  PRMT R199, R74.reuse, 0x7632, R199 ;  /* 0x000076324ac77816 */ /* 0x060fe200000000c7 */
[----:B------:R-:W4:Y:S01]  /*0b70*/  @P0 LDC.64 R68, c[0x0][0x438] ;  /* 0x00010e00ff440b82 */ /* 0x000f220000000a00 */
[----:B------:R-:W-:-:S02]  /*0b80*/  SHF.L.U32 R152, R74, 0x10, RZ ;  /* 0x000000104a987819 */ /* 0x000fc400000006ff */
[C---:B------:R-:W-:Y:S02]  /*0b90*/  PRMT R203, R75.reuse, 0x7632, R203 ;  /* 0x000076324bcb7816 */ /* 0x040fe400000000cb */
[----:B------:R-:W-:-:S03]  /*0ba0*/  SHF.L.U32 R154, R75, 0x10, RZ ;  /* 0x000000104b9a7819 */ /* 0x000fc600000006ff */
[----:B------:R-:W5:Y:S01]  /*0bb0*/  @P1 LDC.64 R74, c[0x0][0x3e0] ;  /* 0x0000f800ff4a1b82 */ /* 0x000f620000000a00 */
[C---:B------:R-:W-:Y:S02]  /*0bc0*/  PRMT R163, R70.reuse, 0x7632, R163 ;  /* 0x0000763246a37816 */ /* 0x040fe400000000a3 */
[----:B------:R-:W-:Y:S02]  /*0bd0*/  SHF.L.U32 R227, R70, 0x10, RZ ;  /* 0x0000001046e37819 */ /* 0x000fe400000006ff */
[C---:B-1----:R-:W-:Y:S02]  /*0be0*/  PRMT R151, R71.reuse, 0x7632, R151 ;  /* 0x0000763247977816 */ /* 0x042fe40000000097 */
[----:B------:R-:W-:Y:S02]  /*0bf0*/  SHF.L.U32 R229, R71, 0x10, RZ ;  /* 0x0000001047e57819 */ /* 0x000fe400000006ff */
[C---:B------:R-:W-:Y:S01]  /*0c00*/  PRMT R168, R80.reuse, 0x7632, R168 ;  /* 0x0000763250a87816 */ /* 0x040fe200000000a8 */
[----:B------:R-:W1:Y:S01]  /*0c10*/  @P0 LDC.64 R70, c[0x0][0x438] ;  /* 0x00010e00ff460b82 */ /* 0x000e620000000a00 */
[----:B------:R-:W-:-:S02]  /*0c20*/  SHF.L.U32 R156, R80, 0x10, RZ ;  /* 0x00000010509c7819 */ /* 0x000fc400000006ff */
[C---:B------:R-:W-:Y:S02]  /*0c30*/  PRMT R166, R78.reuse, 0x7632, R166 ;  /* 0x000076324ea67816 */ /* 0x040fe400000000a6 */
[----:B------:R-:W-:Y:S02]  /*0c40*/  SHF.L.U32 R219, R78, 0x10, RZ ;  /* 0x000000104edb7819 */ /* 0x000fe400000006ff */
[C---:B------:R-:W-:Y:S02]  /*0c50*/  PRMT R189, R81.reuse, 0x7632, R189 ;  /* 0x0000763251bd7816 */ /* 0x040fe400000000bd */
[----:B------:R-:W-:Y:S02]  /*0c60*/  SHF.L.U32 R80, R81, 0x10, RZ ;  /* 0x0000001051507819 */ /* 0x000fe400000006ff */
[C---:B------:R-:W-:Y:S02]  /*0c70*/  PRMT R183, R83.reuse, 0x7632, R183 ;  /* 0x0000763253b77816 */ /* 0x040fe400000000b7 */
        /* <DEDUP_REMOVED lines=8> */
[C---:B------:R-:W-:Y:S02]  /*0d00*/  PRMT R195, R82.reuse, 0x7632, R195 ;  /* 0x0000763252c37816 */ /* 0x040fe400000000c3 */
[----:B------:R-:W-:Y:S02]  /*0d10*/  SHF.L.U32 R158, R82, 0x10, RZ ;  /* 0x00000010529e7819 */ /* 0x000fe400000006ff */
[C---:B------:R-:W-:Y:S02]  /*0d20*/  PRMT R79, R84.reuse, 0x7632, R79 ;  /* 0x00007632544f7816 */ /* 0x040fe4000000004f */
[----:B------:R-:W-:Y:S02]  /*0d30*/  SHF.L.U32 R185, R84, 0x10, RZ ;  /* 0x0000001054b97819 */ /* 0x000fe400000006ff */
[----:B------:R-:W-:-:S02]  /*0d40*/  SHF.L.U32 R87, R87, 0x10, RZ ;  /* 0x0000001057577819 */ /* 0x000fc400000006ff */
[----:B------:R-:W-:Y:S02]  /*0d50*/  PRMT R86, R92, 0x7632, R86 ;  /* 0x000076325c567816 */ /* 0x000fe40000000056 */
[----:B--2---:R-:W-:Y:S02]  /*0d60*/  FSEL R172, R171, RZ, !P3 ;  /* 0x000000ffabac7208 */ /* 0x004fe40005800000 */
[C---:B------:R-:W-:Y:S02]  /*0d70*/  PRMT R205, R89.reuse, 0x7632, R205 ;  /* 0x0000763259cd7816 */ /* 0x040fe400000000cd */
[----:B------:R-:W-:Y:S02]  /*0d80*/  SHF.L.U32 R82, R89, 0x10, RZ ;  /* 0x0000001059527819 */ /* 0x000fe400000006ff */
[C---:B------:R-:W-:Y:S02]  /*0d90*/  PRMT R211, R91.reuse, 0x7632, R211 ;  /* 0x000076325bd37816 */ /* 0x040fe400000000d3 */
[----:B------:R-:W-:-:S02]  /*0da0*/  SHF.L.U32 R84, R91, 0x10, RZ ;  /* 0x000000105b547819 */ /* 0x000fc400000006ff */
[----:B------:R-:W-:Y:S02]  /*0db0*/  SHF.L.U32 R92, R92, 0x10, RZ ;  /* 0x000000105c5c7819 */ /* 0x000fe400000006ff */
[C---:B------:R-:W-:Y:S02]  /*0dc0*/  PRMT R89, R93.reuse, 0x7632, R89 ;  /* 0x000076325d597816 */ /* 0x040fe40000000059 */
[----:B------:R-:W-:Y:S02]  /*0dd0*/  SHF.L.U32 R91, R93, 0x10, RZ ;  /* 0x000000105d5b7819 */ /* 0x000fe400000006ff */
[----:B------:R-:W-:Y:S02]  /*0de0*/  PRMT R93, R94, 0x7632, R93 ;  /* 0x000076325e5d7816 */ /* 0x000fe4000000005d */
[----:B------:R-:W-:Y:S01]  /*0df0*/  PRMT R169, R95, 0x7632, R169 ;  /* 0x000076325fa97816 */ /* 0x000fe200000000a9 */
[----:B---3--:R-:W-:Y:S01]  /*0e00*/  @P0 IMAD.WIDE.U32 R76, R159, 0x10, R76 ;  /* 0x000000109f4c0825 */ /* 0x008fe200078e004c */
[----:B------:R-:W-:-:S02]  /*0e10*/  SHF.L.U32 R166, R166, 0x10, RZ ;  /* 0x00000010a6a67819 */ /* 0x000fc400000006ff */
[----:B------:R-:W-:Y:S01]  /*0e20*/  SHF.L.U32 R197, R167, 0x10, RZ ;  /* 0x00000010a7c57819 */ /* 0x000fe200000006ff */
[----:B------:R-:W-:Y:S01]  /*0e30*/  FADD.FTZ R167, -R172, R87 ;  /* 0x00000057aca77221 */ /* 0x000fe20000010100 */
[C---:B------:R-:W-:Y:S02]  /*0e40*/  PRMT R193, R72.reuse, 0x7632, R193 ;  /* 0x0000763248c17816 */ /* 0x040fe400000000c1 */
[----:B------:R-:W-:Y:S02]  /*0e50*/  SHF.L.U32 R150, R72, 0x10, RZ ;  /* 0x0000001048967819 */ /* 0x000fe400000006ff */
[----:B------:R-:W-:Y:S01]  /*0e60*/  SHF.L.U32 R170, R95, 0x10, RZ ;  /* 0x000000105faa7819 */ /* 0x000fe200000006ff */
[----:B------:R-:W-:Y:S01]  /*0e70*/  FADD.FTZ R95, -R172, R92 ;  /* 0x0000005cac5f7221 */ /* 0x000fe20000010100 */
[----:B------:R-:W-:Y:S01]  /*0e80*/  SHF.L.U32 R160, R160, 0x10, RZ ;  /* 0x00000010a0a07819 */ /* 0x000fe200000006ff */
[----:B------:R-:W-:Y:S01]  /*0e90*/  FADD.FTZ R161, -R172, R161 ;  /* 0x000000a1aca17221 */ /* 0x000fe20000010100 */
[----:B------:R-:W-:Y:S01]  /*0ea0*/  SHF.L.U32 R81, R81, 0x10, RZ ;  /* 0x0000001051517819 */ /* 0x000fe200000006ff */
[----:B-----5:R-:W-:Y:S01]  /*0eb0*/  @P1 IMAD.WIDE R74, R131, 0x2, R74 ;  /* 0x00000002834a1825 */ /* 0x020fe200078e024a */
[----:B------:R-:W-:Y:S01]  /*0ec0*/  SHF.L.U32 R83, R83, 0x10, RZ ;  /* 0x0000001053537819 */ /* 0x000fe200000006ff */
[----:B------:R2:W3:Y:S01]  /*0ed0*/  @P0 LDG.E.128 R52, desc[UR4][R76.64] ;  /* 0x000000044c340981 */ /* 0x0004e2000c1e1d00 */
[----:B------:R-:W-:Y:S01]  /*0ee0*/  SHF.L.U32 R87, R89, 0x10, RZ ;  /* 0x0000001059577819 */ /* 0x000fe200000006ff */
[----:B----4-:R-:W-:Y:S01]  /*0ef0*/  @P0 IMAD.WIDE.U32 R68, R153, 0x10, R68 ;  /* 0x0000001099440825 */ /* 0x010fe200078e0044 */
[----:B------:R-:W-:-:S02]  /*0f00*/  SHF.L.U32 R89, R93, 0x10, RZ ;  /* 0x000000105d597819 */ /* 0x000fc400000006ff */
[----:B------:R-:W-:Y:S01]  /*0f10*/  SHF.L.U32 R92, R169, 0x10, RZ ;  /* 0x00000010a95c7819 */ /* 0x000fe200000006ff */
[C---:B------:R-:W-:Y:S01]  /*0f20*/  FADD.FTZ R217, -R172.reuse, R166 ;  /* 0x000000a6acd97221 */ /* 0x040fe20000010100 */
[----:B------:R-:W-:Y:S01]  /*0f30*/  SHF.L.U32 R193, R193, 0x10, RZ ;  /* 0x00000010c1c17819 */ /* 0x000fe200000006ff */
[----:B------:R-:W-:Y:S01]  /*0f40*/  FMUL.FTZ R166, R113, R150 ;  /* 0x0000009671a67220 */ /* 0x000fe20000410000 */
[----:B------:R-:W-:Y:S01]  /*0f50*/  SHF.L.U32 R151, R151, 0x10, RZ ;  /* 0x0000001097977819 */ /* 0x000fe200000006ff */
[C---:B------:R-:W-:Y:S01]  /*0f60*/  FADD.FTZ R173, -R172.reuse, R160 ;  /* 0x000000a0acad7221 */ /* 0x040fe20000010100 */
[C---:B------:R-:W-:Y:S01]  /*0f70*/  FADD.FTZ R177, -R172.reuse, R81 ;  /* 0x00000051acb17221 */ /* 0x040fe20000010100 */
[----:B------:R-:W-:Y:S01]  /*0f80*/  FADD.FTZ R169, -R172, R83 ;  /* 0x00000053aca97221 */ /* 0x000fe20000010100 */
[----:B--2---:R-:W-:Y:S01]  /*0f90*/  FMUL.FTZ R77, R148, R161 ;  /* 0x000000a1944d7220 */ /* 0x004fe20000410000 */
[----:B------:R-:W-:Y:S01]  /*0fa0*/  SHF.L.U32 R165, R165, 0x10, RZ ;  /* 0x00000010a5a57819 */ /* 0x000fe200000006ff */
[C---:B------:R-:W-:Y:S01]  /*0fb0*/  FADD.FTZ R81, -R172.reuse, R89 ;  /* 0x00000059ac517221 */ /* 0x040fe20000010100 */
[----:B------:R-:W-:Y:S01]  /*0fc0*/  FADD.FTZ R83, -R172, R92 ;  /* 0x0000005cac537221 */ /* 0x000fe20000010100 */
[C---:B------:R-:W-:Y:S01]  /*0fd0*/  PRMT R184, R73.reuse, 0x7632, R184 ;  /* 0x0000763249b87816 */ /* 0x040fe200000000b8 */
[----:B------:R2:W4:Y:S01]  /*0fe0*/  @P1 LDG.E.U16 R89, desc[UR4][R74.64] ;  /* 0x000000044a591981 */ /* 0x000522000c1e1500 */
[----:B------:R-:W-:-:S02]  /*0ff0*/  SHF.L.U32 R149, R73, 0x10, RZ ;  /* 0x0000001049957819 */ /* 0x000fc400000006ff */
[----:B------:R-:W-:Y:S01]  /*1000*/  SHF.L.U32 R162, R162, 0x10, RZ ;  /* 0x00000010a2a27819 */ /* 0x000fe200000006ff */
[----:B------:R5:W3:Y:S01]  /*1010*/  @P0 LDG.E.128 R64, desc[UR4][R68.64] ;  /* 0x0000000444400981 */ /* 0x000ae2000c1e1d00 */
[C---:B------:R-:W-:Y:S01]  /*1020*/  PRMT R176, R99.reuse, 0x7632, R176 ;  /* 0x0000763263b07816 */ /* 0x040fe200000000b0 */
[----:B------:R-:W-:Y:S01]  /*1030*/  FADD.FTZ R225, -R172, R225 ;  /* 0x000000e1ace17221 */ /* 0x000fe20000010100 */
[----:B------:R-:W-:Y:S01]  /*1040*/  SHF.L.U32 R92, R99, 0x10, RZ ;  /* 0x00000010635c7819 */ /* 0x000fe200000006ff */
[----:B------:R-:W-:Y:S01]  /*1050*/  FMUL.FTZ R99, R132, R193 ;  /* 0x000000c184637220 */ /* 0x000fe20000410000 */
[----:B------:R-:W-:Y:S02]  /*1060*/  SHF.L.U32 R86, R86, 0x10, RZ ;  /* 0x0000001056567819 */ /* 0x000fe400000006ff */
[----:B--2---:R-:W-:Y:S01]  /*1070*/  SHF.L.U32 R75, R168, 0x10, RZ ;  /* 0x00000010a84b7819 */ /* 0x004fe200000006ff */
[----:B------:R-:W-:Y:S01]  /*1080*/  FMUL.FTZ R168, R148, R173 ;  /* 0x000000ad94a87220 */ /* 0x000fe20000410000 */
[----:B------:R-:W-:Y:S01]  /*1090*/  FADD.FTZ R209, -R172, R151 ;  /* 0x00000097acd17221 */ /* 0x000fe20000010100 */
[----:B-----5:R-:W-:Y:S01]  /*10a0*/  FADD.FTZ R68, RZ, R166 ;  /* 0x000000a6ff447221 */ /* 0x020fe20000010000 */
[----:B------:R-:W-:Y:S01]  /*10b0*/  FFMA.FTZ R69, R77, R166, RZ ;  /* 0x000000a64d457223 */ /* 0x000fe200000100ff */
[----:B------:R-:W-:Y:S01]  /*10c0*/  SHF.L.U32 R94, R94, 0x10, RZ ;  /* 0x000000105e5e7819 */ /* 0x000fe200000006ff */
[C---:B------:R-:W-:Y:S01]  /*10d0*/  FADD.FTZ R215, -R172.reuse, R165 ;  /* 0x000000a5acd77221 */ /* 0x040fe20000010100 */
[----:B------:R-:W-:Y:S01]  /*10e0*/  SHF.L.U32 R163, R163, 0x10, RZ ;  /* 0x00000010a3a37819 */ /* 0x000fe200000006ff */
[----:B------:R-:W-:Y:S01]  /*10f0*/  FADD.FTZ R171, -R172, R162 ;  /* 0x000000a2acab7221 */ /* 0x000fe20000010100 */
[----:B------:R-:W-:Y:S01]  /*1100*/  SHF.L.U32 R164, R164, 0x10, RZ ;  /* 0x00000010a4a47819 */ /* 0x000fe200000006ff */
[----:B------:R-:W-:Y:S01]  /*1110*/  FMUL.FTZ R165, R114, R149 ;  /* 0x0000009572a57220 */ /* 0x000fe20000410000 */
[----:B------:R-:W-:Y:S01]  /*1120*/  SHF.L.U32 R181, R79, 0x10, RZ ;  /* 0x000000104fb57819 */ /* 0x000fe200000006ff */
[----:B------:R-:W-:Y:S01]  /*1130*/  FADD.FTZ R68, R68, R99 ;  /* 0x0000006344447221 */ /* 0x000fe20000010000 */
[----:B------:R-:W-:-:S02]  /*1140*/  SHF.L.U32 R151, R85, 0x10, RZ ;  /* 0x0000001055977819 */ /* 0x000fc400000006ff */
[----:B------:R-:W-:Y:S01]  /*1150*/  SHF.L.U32 R184, R184, 0x10, RZ ;  /* 0x00000010b8b87819 */ /* 0x000fe200000006ff */
[----:B------:R-:W-:Y:S01]  /*1160*/  FMUL.FTZ R162, R148, R225 ;  /* 0x000000e194a27220 */ /* 0x000fe20000410000 */
[----:B------:R-:W-:Y:S01]  /*1170*/  FFMA.FTZ R69, R168, R99, R69 ;  /* 0x00000063a8457223 */ /* 0x000fe20000010045 */
[----:B------:R-:W-:Y:S01]  /*1180*/  FADD.FTZ R93, -R172, R86 ;  /* 0x00000056ac5d7221 */ /* 0x000fe20000010100 */
[----:B-1----:R-:W-:Y:S01]  /*1190*/  @P0 IMAD.WIDE.U32 R70, R155, 0x10, R70 ;  /* 0x000000109b460825 */ /* 0x002fe200078e0046 */
[----:B------:R-:W-:-:S03]  /*11a0*/  PRMT R180, R97, 0x7632, R180 ;  /* 0x0000763261b47816 */ /* 0x000fc600000000b4 */
[C---:B------:R-:W-:Y:S01]  /*11b0*/  FADD.FTZ R227, -R172.reuse, R227 ;  /* 0x000000e3ace37221 */ /* 0x040fe20000010100 */
[----:B------:R-:W-:Y:S01]  /*11c0*/  SHF.L.U32 R86, R97, 0x10, RZ ;  /* 0x0000001061567819 */ /* 0x000fe200000006ff */
[C---:B------:R-:W-:Y:S01]  /*11d0*/  FADD.FTZ R229, -R172.reuse, R229 ;  /* 0x000000e5ace57221 */ /* 0x040fe20000010100 */
        /* <DEDUP_REMOVED lines=15> */
[----:B------:R-:W-:Y:S01]  /*12d0*/  FADD.FTZ R87, -R172, R87 ;  /* 0x00000057ac577221 */ /* 0x000fe20000010100 */
[----:B------:R-:W-:Y:S01]  /*12e0*/  FMUL.FTZ R97, R133, R184 ;  /* 0x000000b885617220 */ /* 0x000fe20000410000 */
[----:B------:R-:W-:Y:S01]  /*12f0*/  FADD.FTZ R68, R68, R165 ;  /* 0x000000a544447221 */ /* 0x000fe20000010000 */
[----:B------:R-:W-:Y:S01]  /*1300*/  FMUL.FTZ R172, R148, R171 ;  /* 0x000000ab94ac7220 */ /* 0x000fe20000410000 */
[----:B------:R-:W-:Y:S01]  /*1310*/  FFMA.FTZ R69, R162, R165, R69 ;  /* 0x000000a5a2457223 */ /* 0x000fe20000010045 */
[----:B------:R1:W2:Y:S01]  /*1320*/  @P0 LDG.E.128 R60, desc[UR4][R70.64] ;  /* 0x00000004463c0981 */ /* 0x0002a2000c1e1d00 */
[----:B------:R-:W-:Y:S01]  /*1330*/  SHF.L.U32 R199, R199, 0x10, RZ ;  /* 0x00000010c7c77819 */ /* 0x000fe200000006ff */
[----:B------:R-:W-:Y:S01]  /*1340*/  FMUL.FTZ R164, R115, R152 ;  /* 0x0000009873a47220 */ /* 0x000fe20000410000 */
[C---:B------:R-:W-:Y:S01]  /*1350*/  FMUL.FTZ R161, R148.reuse, R227 ;  /* 0x000000e394a17220 */ /* 0x040fe20000410000 */
[----:B------:R-:W-:Y:S01]  /*1360*/  FMUL.FTZ R187, R148, R187 ;  /* 0x000000bb94bb7220 */ /* 0x000fe20000410000 */
[----:B------:R-:W-:Y:S01]  /*1370*/  SHF.L.U32 R203, R203, 0x10, RZ ;  /* 0x00000010cbcb7819 */ /* 0x000fe200000006ff */
[----:B------:R-:W-:Y:S01]  /*1380*/  FMUL.FTZ R94, R134, R199 ;  /* 0x000000c7865e7220 */ /* 0x000fe20000410000 */
[----:B------:R-:W-:Y:S01]  /*1390*/  FMUL.FTZ R174, R117, R156 ;  /* 0x0000009c75ae7220 */ /* 0x000fe20000410000 */
[----:B------:R-:W5:Y:S01]  /*13a0*/  @P0 LDC.64 R72, c[0x0][0x438] ;  /* 0x00010e00ff480b82 */ /* 0x000f620000000a00 */
[----:B-1----:R-:W-:Y:S01]  /*13b0*/  FADD.FTZ R71, R68, R97 ;  /* 0x0000006144477221 */ /* 0x002fe20000010000 */
[----:B------:R-:W-:-:S03]  /*13c0*/  FFMA.FTZ R68, R172, R97, R69 ;  /* 0x00000061ac447223 */ /* 0x000fc60000010045 */
[----:B------:R-:W-:Y:S01]  /*13d0*/  FADD.FTZ R71, R71, R164 ;  /* 0x000000a447477221 */ /* 0x000fe20000010000 */
[----:B------:R-:W-:Y:S01]  /*13e0*/  FFMA.FTZ R68, R161, R164, R68 ;  /* 0x000000a4a1447223 */ /* 0x000fe20000010044 */
[----:B------:R-:W-:Y:S01]  /*13f0*/  FMUL.FTZ R163, R116, R154 ;  /* 0x0000009a74a37220 */ /* 0x000fe20000410000 */
[C---:B------:R-:W-:Y:S01]  /*1400*/  FMUL.FTZ R160, R148.reuse, R229 ;  /* 0x000000e594a07220 */ /* 0x040fe20000410000 */
[----:B------:R-:W-:Y:S01]  /*1410*/  FADD.FTZ R70, R71, R94 ;  /* 0x0000005e47467221 */ /* 0x000fe20000010000 */
[----:B------:R-:W-:Y:S01]  /*1420*/  FFMA.FTZ R69, R187, R94, R68 ;  /* 0x0000005ebb457223 */ /* 0x000fe20000010044 */
[----:B------:R-:W-:Y:S01]  /*1430*/  FMUL.FTZ R76, R135, R203 ;  /* 0x000000cb874c7220 */ /* 0x000fe20000410000 */
[----:B------:R-:W-:Y:S01]  /*1440*/  FMUL.FTZ R209, R148, R209 ;  /* 0x000000d194d17220 */ /* 0x000fe20000410000 */
[----:B------:R-:W-:Y:S01]  /*1450*/  FADD.FTZ R71, R70, R163 ;  /* 0x000000a346477221 */ /* 0x000fe20000010000 */
[----:B------:R-:W-:Y:S01]  /*1460*/  FFMA.FTZ R68, R160, R163, R69 ;  /* 0x000000a3a0447223 */ /* 0x000fe20000010045 */
[----:B------:R-:W-:-:S02]  /*1470*/  FMUL.FTZ R190, R148, R223 ;  /* 0x000000df94be7220 */ /* 0x000fc40000410000 */
[----:B------:R-:W-:Y:S01]  /*1480*/  FADD.FTZ R69, R71, R76 ;  /* 0x0000004c47457221 */ /* 0x000fe20000010000 */
[----:B------:R-:W-:Y:S01]  /*1490*/  FFMA.FTZ R71, R209, R76, R68 ;  /* 0x0000004cd1477223 */ /* 0x000fe20000010044 */
[----:B------:R-:W-:Y:S01]  /*14a0*/  FMUL.FTZ R188, R136, R75 ;  /* 0x0000004b88bc7220 */ /* 0x000fe20000410000 */
[----:B------:R-:W-:Y:S01]  /*14b0*/  FMUL.FTZ R213, R148, R213 ;  /* 0x000000d594d57220 */ /* 0x000fe20000410000 */
[----:B------:R-:W-:Y:S01]  /*14c0*/  FADD.FTZ R69, R69, R174 ;  /* 0x000000ae45457221 */ /* 0x000fe20000010000 */
[----:B------:R-:W-:Y:S01]  /*14d0*/  FFMA.FTZ R68, R190, R174, R71 ;  /* 0x000000aebe447223 */ /* 0x000fe20000010047 */
[----:B------:R-:W-:Y:S01]  /*14e0*/  SHF.L.U32 R189, R189, 0x10, RZ ;  /* 0x00000010bdbd7819 */ /* 0x000fe200000006ff */
[----:B------:R-:W-:Y:S01]  /*14f0*/  FMUL.FTZ R173, R118, R80 ;  /* 0x0000005076ad7220 */ /* 0x000fe20000410000 */
[----:B------:R-:W-:Y:S01]  /*1500*/  FADD.FTZ R70, R69, R188 ;  /* 0x000000bc45467221 */ /* 0x000fe20000010000 */
[----:B------:R-:W-:Y:S01]  /*1510*/  FMUL.FTZ R196, R148, R221 ;  /* 0x000000dd94c47220 */ /* 0x000fe20000410000 */
[----:B------:R-:W-:Y:S01]  /*1520*/  FFMA.FTZ R69, R213, R188, R68 ;  /* 0x000000bcd5457223 */ /* 0x000fe20000010044 */
[----:B------:R-:W-:Y:S01]  /*1530*/  FMUL.FTZ R194, R137, R189 ;  /* 0x000000bd89c27220 */ /* 0x000fe20000410000 */
[----:B------:R-:W-:Y:S01]  /*1540*/  FADD.FTZ R71, R70, R173 ;  /* 0x000000ad46477221 */ /* 0x000fe20000010000 */
[----:B------:R-:W-:Y:S01]  /*1550*/  FMUL.FTZ R215, R148, R215 ;  /* 0x000000d794d77220 */ /* 0x000fe20000410000 */
        /* <DEDUP_REMOVED lines=15> */
[C---:B------:R-:W-:Y:S01]  /*1650*/  PRMT R191, R88.reuse, 0x7632, R191 ;  /* 0x0000763258bf7816 */ /* 0x040fe200000000bf */
[----:B-----5:R-:W-:Y:S01]  /*1660*/  @P0 IMAD.WIDE.U32 R72, R157, 0x10, R72 ;  /* 0x000000109d480825 */ /* 0x020fe200078e0048 */
[----:B------:R-:W-:-:S03]  /*1670*/  SHF.L.U32 R88, R88, 0x10, RZ ;  /* 0x0000001058587819 */ /* 0x000fc600000006ff */
[----:B------:R-:W-:Y:S01]  /*1680*/  FMUL.FTZ R201, R139, R183 ;  /* 0x000000b78bc97220 */ /* 0x000fe20000410000 */
[----:B------:R-:W-:Y:S01]  /*1690*/  PRMT R182, R96, 0x7632, R182 ;  /* 0x0000763260b67816 */ /* 0x000fe200000000b6 */
[----:B------:R-:W-:Y:S01]  /*16a0*/  FADD.FTZ R68, R71, R170 ;  /* 0x000000aa47447221 */ /* 0x000fe20000010000 */
[----:B------:R-:W-:Y:S01]  /*16b0*/  FMUL.FTZ R197, R148, R197 ;  /* 0x000000c594c57220 */ /* 0x000fe20000410000 */
[----:B------:R-:W-:Y:S01]  /*16c0*/  FFMA.FTZ R70, R206, R170, R69 ;  /* 0x000000aace467223 */ /* 0x000fe20000010045 */
[----:B------:R-:W-:Y:S01]  /*16d0*/  SHF.L.U32 R191, R191, 0x10, RZ ;  /* 0x00000010bfbf7819 */ /* 0x000fe200000006ff */
[----:B------:R1:W5:Y:S01]  /*16e0*/  @P0 LDG.E.128 R56, desc[UR4][R72.64] ;  /* 0x0000000448380981 */ /* 0x000362000c1e1d00 */
        /* <DEDUP_REMOVED lines=11> */
[----:B------:R-:W-:Y:S01]  /*17a0*/  SHF.L.U32 R220, R180, 0x10, RZ ;  /* 0x00000010b4dc7819 */ /* 0x000fe200000006ff */
[----:B------:R-:W-:Y:S01]  /*17b0*/  FADD.FTZ R69, R68, R185 ;  /* 0x000000b944457221 */ /* 0x000fe20000010000 */
[----:B------:R-:W-:Y:S01]  /*17c0*/  FMUL.FTZ R180, R148, R179 ;  /* 0x000000b394b47220 */ /* 0x000fe20000410000 */
[----:B------:R-:W-:Y:S01]  /*17d0*/  FFMA.FTZ R71, R181, R185, R70 ;  /* 0x000000b9b5477223 */ /* 0x000fe20000010046 */
[C---:B------:R-:W-:Y:S01]  /*17e0*/  PRMT R207, R90.reuse, 0x7632, R207 ;  /* 0x000076325acf7816 */ /* 0x040fe200000000cf */
[----:B------:R-:W-:Y:S01]  /*17f0*/  FMUL.FTZ R179, R141, R205 ;  /* 0x000000cd8db37220 */ /* 0x000fe20000410000 */
[----:B------:R-:W-:Y:S01]  /*1800*/  SHF.L.U32 R90, R90, 0x10, RZ ;  /* 0x000000105a5a7819 */ /* 0x000fe200000006ff */
[----:B------:R-:W-:Y:S01]  /*1810*/  FADD.FTZ R68, R69, R192 ;  /* 0x000000c045447221 */ /* 0x000fe20000010000 */
[----:B------:R-:W-:Y:S01]  /*1820*/  PRMT R178, R98, 0x7632, R178 ;  /* 0x0000763262b27816 */ /* 0x000fe200000000b2 */
        /* <DEDUP_REMOVED lines=50> */
[C---:B------:R-:W-:Y:S01]  /*1b50*/  FMUL.FTZ R224, R148.reuse, R79 ;  /* 0x0000004f94e07220 */ /* 0x040fe20000410000 */
[----:B------:R-:W-:Y:S01]  /*1b60*/  FFMA.FTZ R71, R81, R85, R70 ;  /* 0x0000005551477223 */ /* 0x000fe20000010046 */
[----:B------:R-:W-:Y:S01]  /*1b70*/  FMUL.FTZ R79, R147, R223 ;  /* 0x000000df934f7220 */ /* 0x000fe20000410000 */
[----:B------:R-:W-:Y:S01]  /*1b80*/  FADD.FTZ R68, R69, R222 ;  /* 0x000000de45447221 */ /* 0x000fe20000010000 */
[----:B------:R-:W-:Y:S01]  /*1b90*/  FMUL.FTZ R83, R148, R83 ;  /* 0x0000005394537220 */ /* 0x000fe20000410000 */
[----:B------:R-:W-:-:S02]  /*1ba0*/  FFMA.FTZ R70, R224, R222, R71 ;  /* 0x000000dee0467223 */ /* 0x000fc40000010047 */
[----:B------:R-:W-:Y:S02]  /*1bb0*/  FADD.FTZ R68, R68, R79 ;  /* 0x0000004f44447221 */ /* 0x000fe40000010000 */
[----:B------:R-:W-:-:S03]  /*1bc0*/  FFMA.FTZ R70, R83, R79, R70 ;  /* 0x0000004f53467223 */ /* 0x000fc60000010046 */
[----:B------:R-:W0:Y:S04]  /*1bd0*/  SHFL.DOWN PT, R69, R68, 0x10, 0x1f ;  /* 0x0a001f0044457f89 */ /* 0x000e2800000e0000 */
[----:B------:R-:W1:Y:S01]  /*1be0*/  SHFL.DOWN PT, R71, R70, 0x10, 0x1f ;  /* 0x0a001f0046477f89 */ /* 0x000e6200000e0000 */
[----:B0-----:R-:W-:Y:S01]  /*1bf0*/  FADD.FTZ R69, R68, R69 ;  /* 0x0000004544457221 */ /* 0x001fe20000010000 */
[----:B-1----:R-:W-:-:S04]  /*1c00*/  FADD.FTZ R71, R70, R71 ;  /* 0x0000004746477221 */ /* 0x002fc80000010000 */
        /* <DEDUP_REMOVED lines=10> */
[----:B------:R-:W-:Y:S02]  /*1cb0*/  LOP3.LUT P4, RZ, R105, 0x1f, RZ, 0xc0, !PT ;  /* 0x0000001f69ff7812 */ /* 0x000fe4000788c0ff */
[----:B------:R-:W-:-:S04]  /*1cc0*/  MOV R69, 0x400 ;  /* 0x0000040000457802 */ /* 0x000fc80000000f00 */
[----:B------:R-:W-:Y:S02]  /*1cd0*/  LEA R71, R226, R69, 0x18 ;  /* 0x00000045e2477211 */ /* 0x000fe400078ec0ff */
[----:B------:R-:W-:Y:S01]  /*1ce0*/  PLOP3.LUT P0, PT, PT, PT, PT, 0x80, 0x8 ;  /* 0x000000000008781c */ /* 0x000fe20003f0f070 */
[----:B0-----:R-:W-:Y:S01]  /*1cf0*/  FADD.FTZ R68, R73, R68 ;  /* 0x0000004449447221 */ /* 0x001fe20000010000 */
[----:B-1----:R-:W-:-:S04]  /*1d00*/  FADD.FTZ R70, R225, R70 ;  /* 0x00000046e1467221 */ /* 0x002fc80000010000 */
[----:B------:R-:W0:Y:S01]  /*1d10*/  SHFL.DOWN PT, R69, R68, 0x1, 0x1f ;  /* 0x08201f0044457f89 */ /* 0x000e2200000e0000 */
[----:B------:R-:W-:-:S03]  /*1d20*/  @!P4 PLOP3.LUT P0, PT, P2, PT, PT, 0x80, 0x8 ;  /* 0x000000000008c81c */ /* 0x000fc6000170f070 */
[----:B------:R-:W1:Y:S01]  /*1d30*/  SHFL.DOWN PT, R73, R70, 0x1, 0x1f ;  /* 0x08201f0046497f89 */ /* 0x000e6200000e0000 */
[----:B------:R-:W-:-:S04]  /*1d40*/  IADD3 R226, PT, PT, R71, 0x4020, RZ ;  /* 0x0000402047e27810 */ /* 0x000fc80007ffe0ff */
[----:B------:R-:W-:-:S05]  /*1d50*/  @!P4 MOV R72, R226 ;  /* 0x000000e20048c202 */ /* 0x000fca0000000f00 */
[----:B------:R-:W-:-:S04]  /*1d60*/  @!P0 IADD3 R72, PT, PT, R71, 0x4000, RZ ;  /* 0x0000400047488810 */ /* 0x000fc80007ffe0ff */
[----:B------:R-:W-:-:S04]  /*1d70*/  @!P4 MOV R74, R72 ;  /* 0x00000048004ac202 */ /* 0x000fc80000000f00 */
[----:B------:R-:W-:Y:S01]  /*1d80*/  @!P4 LEA R74, R129, R74, 0x3 ;  /* 0x0000004a814ac211 */ /* 0x000fe200078e18ff */
[----:B0-----:R-:W-:Y:S01]  /*1d90*/  FADD.FTZ R72, R68, R69 ;  /* 0x0000004544487221 */ /* 0x001fe20000010000 */
[----:B-1----:R-:W-:-:S05]  /*1da0*/  FADD.FTZ R73, R70, R73 ;  /* 0x0000004946497221 */ /* 0x002fca0000010000 */
[----:B------:R-:W-:Y:S01]  /*1db0*/  @!P4 STS.64 [R74], R72 ;  /* 0x000000484a00c388 */ /* 0x000fe20000000a00 */
[C---:B------:R-:W-:Y:S02]  /*1dc0*/  @!P2 IADD3 R226, PT, PT, R71.reuse, 0x4000, RZ ;  /* 0x0000400047e2a810 */ /* 0x040fe40007ffe0ff */
[C---:B------:R-:W-:Y:S02]  /*1dd0*/  IADD3 R227, PT, PT, R71.reuse, 0x4030, RZ ;  /* 0x0000403047e37810 */ /* 0x040fe40007ffe0ff */
[----:B------:R-:W-:Y:S01]  /*1de0*/  @!P2 IADD3 R227, PT, PT, R71, 0x4010, RZ ;  /* 0x0000401047e3a810 */ /* 0x000fe20007ffe0ff */
[----:B------:R-:W-:Y:S01]  /*1df0*/  BAR.SYNC.DEFER_BLOCKING 0x0 ;  /* 0x0000000000007b1d */ /* 0x000fe20000010000 */
[----:B------:R-:W-:Y:S01]  /*1e00*/  FADD.FTZ R34, R75, R34 ;  /* 0x000000224b227221 */ /* 0x000fe20000010000 */
[----:B------:R-:W-:-:S04]  /*1e10*/  FFMA.FTZ R6, R213, R75, R6 ;  /* 0x0000004bd5067223 */ /* 0x000fc80000010006 */
[----:B------:R-:W0:Y:S04]  /*1e20*/  LDS.128 R68, [R226] ;  /* 0x00000000e2447984 */ /* 0x000e280000000c00 */
[----:B------:R-:W1:Y:S01]  /*1e30*/  LDS.128 R72, [R227] ;  /* 0x00000000e3487984 */ /* 0x000e620000000c00 */
[----:B------:R-:W-:Y:S01]  /*1e40*/  FADD.FTZ R108, R149, R108 ;  /* 0x0000006c956c7221 */ /* 0x000fe20000010000 */
[----:B------:R-:W-:Y:S01]  /*1e50*/  FFMA.FTZ R109, R162, R149, R109 ;  /* 0x00000095a26d7223 */ /* 0x000fe2000001006d */
[----:B------:R-:W-:-:S04]  /*1e60*/  UISETP.NE.U32.AND UP0, UPT, UR8, URZ, UPT ;  /* 0x000000ff0800728c */ /* 0x000fc8000bf05070 */
[----:B------:R-:W-:Y:S01]  /*1e70*/  UISETP.NE.AND.EX UP0, UPT, UR9, URZ, UPT, UP0 ;  /* 0x000000ff0900728c */ /* 0x000fe2000bf05300 */
[----:B------:R-:W-:Y:S01]  /*1e80*/  FADD.FTZ R35, R80, R35 ;  /* 0x0000002350237221 */ /* 0x000fe20000010000 */
[----:B------:R-:W-:Y:S01]  /*1e90*/  FFMA.FTZ R7, R196, R80, R7 ;  /* 0x00000050c4077223 */ /* 0x000fe20000010007 */
[----:B------:R-:W-:Y:S01]  /*1ea0*/  MOV R80, 0x3f800000 ;  /* 0x3f80000000507802 */ /* 0x000fe20000000f00 */
[----:B------:R-:W-:Y:S01]  /*1eb0*/  FADD.FTZ R112, R150, R112 ;  /* 0x0000007096707221 */ /* 0x000fe20000010000 */
[----:B------:R-:W-:Y:S01]  /*1ec0*/  FFMA.FTZ R130, R77, R150, R130 ;  /* 0x000000964d827223 */ /* 0x000fe20000010082 */
[----:B------:R-:W-:Y:S01]  /*1ed0*/  FADD.FTZ R29, R152, R29 ;  /* 0x0000001d981d7221 */ /* 0x000fe20000010000 */
[----:B------:R-:W-:Y:S01]  /*1ee0*/  FFMA.FTZ R0, R161, R152, R0 ;  /* 0x00000098a1007223 */ /* 0x000fe20000010000 */
[----:B------:R-:W-:Y:S01]  /*1ef0*/  FADD.FTZ R31, R154, R31 ;  /* 0x0000001f9a1f7221 */ /* 0x000fe20000010000 */
[----:B------:R-:W-:Y:S01]  /*1f00*/  FFMA.FTZ R3, R160, R154, R3 ;  /* 0x0000009aa0037223 */ /* 0x000fe20000010003 */
[----:B0-----:R-:W-:Y:S01]  /*1f10*/  FADD.FTZ R149, RZ, R68 ;  /* 0x00000044ff957221 */ /* 0x001fe20000010000 */
[----:B------:R-:W-:-:S03]  /*1f20*/  FADD.FTZ R68, RZ, R69 ;  /* 0x00000045ff447221 */ /* 0x000fc60000010000 */
[----:B------:R-:W-:Y:S01]  /*1f30*/  FADD.FTZ R149, R70, R149 ;  /* 0x0000009546957221 */ /* 0x000fe20000010000 */
[----:B------:R-:W-:-:S03]  /*1f40*/  FADD.FTZ R68, R71, R68 ;  /* 0x0000004447447221 */ /* 0x000fc60000010000 */
[----:B-1----:R-:W-:Y:S01]  /*1f50*/  FADD.FTZ R149, R149, R72 ;  /* 0x0000004895957221 */ /* 0x002fe20000010000 */
[----:B------:R-:W-:-:S03]  /*1f60*/  FADD.FTZ R68, R68, R73 ;  /* 0x0000004944447221 */ /* 0x000fc60000010000 */
[----:B------:R-:W-:Y:S01]  /*1f70*/  FADD.FTZ R69, R74, R149 ;  /* 0x000000954a457221 */ /* 0x000fe20000010000 */
[----:B------:R-:W-:-:S03]  /*1f80*/  FADD.FTZ R72, R75, R68 ;  /* 0x000000444b487221 */ /* 0x000fc60000010000 */
[----:B------:R-:W-:Y:S01]  /*1f90*/  FMUL.FTZ R73, R69, UR11 ;  /* 0x0000000b45497c20 */ /* 0x000fe20008410000 */
        /* <DEDUP_REMOVED lines=18> */
[----:B----4-:R-:W-:Y:S01]  /*20c0*/  @P1 SHF.L.U32 R80, R89, 0x10, RZ ;  /* 0x0000001059501819 */ /* 0x010fe200000006ff */
        /* <DEDUP_REMOVED lines=34> */
[C---:B---3--:R-:W-:Y:S01]  /*22f0*/  PRMT R150, R55.reuse, 0x7632, R150 ;  /* 0x0000763237967816 */ /* 0x048fe20000000096 */
[----:B------:R-:W-:Y:S01]  /*2300*/  FMUL.FTZ R72, R72, UR11 ;  /* 0x0000000b48487c20 */ /* 0x000fe20008410000 */
[----:B------:R-:W-:-:S02]  /*2310*/  PRMT R86, R55, 0x7632, R86 ;  /* 0x0000763237567816 */ /* 0x000fc40000000056 */
[C---:B------:R-:W-:Y:S02]  /*2320*/  PRMT R152, R54.reuse, 0x7632, R152 ;  /* 0x0000763236987816 */ /* 0x040fe40000000098 */
[----:B------:R-:W-:Y:S02]  /*2330*/  PRMT R88, R54, 0x7632, R88 ;  /* 0x0000763236587816 */ /* 0x000fe40000000058 */
[C---:B------:R-:W-:Y:S02]  /*2340*/  PRMT R154, R53.reuse, 0x7632, R154 ;  /* 0x00007632359a7816 */ /* 0x040fe4000000009a */
[----:B------:R-:W-:Y:S02]  /*2350*/  PRMT R89, R53, 0x7632, R89 ;  /* 0x0000763235597816 */ /* 0x000fe40000000059 */
[C---:B-----5:R-:W-:Y:S02]  /*2360*/  PRMT R92, R59.reuse, 0x7632, R92 ;  /* 0x000076323b5c7816 */ /* 0x060fe4000000005c */
[----:B------:R-:W-:-:S02]  /*2370*/  PRMT R75, R59, 0x7632, R75 ;  /* 0x000076323b4b7816 */ /* 0x000fc4000000004b */
[C---:B------:R-:W-:Y:S02]  /*2380*/  PRMT R96, R58.reuse, 0x7632, R96 ;  /* 0x000076323a607816 */ /* 0x040fe40000000060 */
[----:B------:R-:W-:Y:S02]  /*2390*/  PRMT R78, R58, 0x7632, R78 ;  /* 0x000076323a4e7816 */ /* 0x000fe4000000004e */
[C---:B------:R-:W-:Y:S02]  /*23a0*/  PRMT R98, R57.reuse, 0x7632, R98 ;  /* 0x0000763239627816 */ /* 0x040fe40000000062 */
[----:B------:R-:W-:Y:S02]  /*23b0*/  PRMT R82, R57, 0x7632, R82 ;  /* 0x0000763239527816 */ /* 0x000fe40000000052 */
[C---:B------:R-:W-:Y:S02]  /*23c0*/  PRMT R149, R56.reuse, 0x7632, R149 ;  /* 0x0000763238957816 */ /* 0x040fe40000000095 */
[----:B------:R-:W-:-:S02]  /*23d0*/  PRMT R84, R56, 0x7632, R84 ;  /* 0x0000763238547816 */ /* 0x000fc40000000054 */
[C---:B--2---:R-:W-:Y:S02]  /*23e0*/  PRMT R90, R61.reuse, 0x7632, R90 ;  /* 0x000076323d5a7816 */ /* 0x044fe4000000005a */
[----:B------:R-:W-:Y:S02]  /*23f0*/  PRMT R74, R61, 0x7632, R74 ;  /* 0x000076323d4a7816 */ /* 0x000fe4000000004a */
[----:B------:R-:W-:Y:S02]  /*2400*/  PRMT R68, R67, 0x7632, R68 ;  /* 0x0000763243447816 */ /* 0x000fe40000000044 */
[----:B------:R-:W-:Y:S02]  /*2410*/  PRMT R69, R66, 0x7632, R69 ;  /* 0x0000763242457816 */ /* 0x000fe40000000045 */
[----:B------:R-:W-:Y:S02]  /*2420*/  PRMT R70, R65, 0x7632, R70 ;  /* 0x0000763241467816 */ /* 0x000fe40000000046 */
[----:B------:R-:W-:-:S02]  /*2430*/  PRMT R71, R64, 0x7632, R71 ;  /* 0x0000763240477816 */ /* 0x000fc40000000047 */
[----:B------:R-:W-:Y:S01]  /*2440*/  FSEL R73, R73, RZ, !P3 ;  /* 0x000000ff49497208 */ /* 0x000fe20005800000 */
[----:B------:R-:W-:Y:S06]  /*2450*/  BRA.U UP0, `(.L_x_42) ;  /* 0x0000001500407547 */ /* 0x000fec000b800000 */
[----:B------:R-:W-:-:S04]  /*2460*/  UISETP.NE.U32.AND UP0, UPT, UR12, URZ, UPT ;  /* 0x000000ff0c00728c */ /* 0x000fc8000bf05070 */
[----:B------:R-:W-:-:S09]  /*2470*/  UISETP.NE.AND.EX UP0, UPT, UR13, URZ, UPT, UP0 ;  /* 0x000000ff0d00728c */ /* 0x000fd2000bf05300 */
[----:B------:R-:W-:Y:S05]  /*2480*/  BRA.U UP0, `(.L_x_43) ;  /* 0x0000000900687547 */ /* 0x000fea000b800000 */
[-CC-:B------:R-:W-:Y:S01]  /*2490*/  FFMA.FTZ R69, R190, R72.reuse, R73.reuse ;  /* 0x00000048be457223 */ /* 0x180fe20000010049 */
[-CC-:B------:R-:W-:Y:S01]  /*24a0*/  FFMA.FTZ R68, R197, R72.reuse, R73.reuse ;  /* 0x00000048c5447223 */ /* 0x180fe20000010049 */
[-CC-:B------:R-:W-:Y:S01]  /*24b0*/  FFMA.FTZ R74, R177, R72.reuse, R73.reuse ;  /* 0x00000048b14a7223 */ /* 0x180fe20000010049 */
[-C--:B------:R-:W-:Y:S01]  /*24c0*/  FFMA.FTZ R78, R169, R72.reuse, R73 ;  /* 0x00000048a94e7223 */ /* 0x080fe20000010049 */
[----:B------:R-:W-:Y:S01]  /*24d0*/  FADD.FTZ R69, R174, -R69 ;  /* 0x80000045ae457221 */ /* 0x000fe20000010000 */
[-CC-:B------:R-:W-:Y:S01]  /*24e0*/  FFMA.FTZ R82, R151, R72.reuse, R73.reuse ;  /* 0x0000004897527223 */ /* 0x180fe20000010049 */
        /* <DEDUP_REMOVED lines=28> */
[----:B------:R-:W-:Y:S01]  /*26b0*/  FMUL.FTZ R73, R148, R69 ;  /* 0x0000004594497220 */ /* 0x000fe20000410000 */
[----:B------:R-:W-:Y:S01]  /*26c0*/  FADD.FTZ R77, R166, -R77 ;  /* 0x8000004da64d7221 */ /* 0x000fe20000010000 */
[----:B------:R-:W0:Y:S01]  /*26d0*/  LDC.64 R68, c[0x0][0x468] ;  /* 0x00011a00ff447b82 */ /* 0x000e220000000a00 */
        /* <DEDUP_REMOVED lines=29> */
[C---:B------:R-:W-:Y:S01]  /*28b0*/  FMUL.FTZ R77, R148.reuse, R77 ;  /* 0x0000004d944d7220 */ /* 0x040fe20000410000 */
        /* <DEDUP_REMOVED lines=64> */
[----:B------:R-:W-:Y:S01]  /*2cc0*/  F2FP.BF16.F32.PACK_AB R70, R187, R70 ;  /* 0x00000046bb46723e */ /* 0x000fe200000010ff */
[--C-:B------:R-:W-:Y:S01]  /*2cd0*/  IMAD.WIDE.U32 R86, R157, 0x10, R68.reuse ;  /* 0x000000109d567825 */ /* 0x100fe200078e0044 */
[----:B------:R-:W-:Y:S02]  /*2ce0*/  F2FP.BF16.F32.PACK_AB R75, R94, R75 ;  /* 0x0000004b5e4b723e */ /* 0x000fe400000010ff */
[----:B------:R-:W-:Y:S01]  /*2cf0*/  F2FP.BF16.F32.PACK_AB R73, R82, R73 ;  /* 0x000000495249723e */ /* 0x000fe200000010ff */
[--C-:B------:R-:W-:Y:S01]  /*2d00*/  IMAD.WIDE.U32 R88, R155, 0x10, R68.reuse ;  /* 0x000000109b587825 */ /* 0x100fe200078e0044 */
[----:B------:R-:W-:Y:S02]  /*2d10*/  F2FP.BF16.F32.PACK_AB R79, R150, R79 ;  /* 0x0000004f964f723e */ /* 0x000fe400000010ff */
[----:B------:R-:W-:Y:S01]  /*2d20*/  F2FP.BF16.F32.PACK_AB R76, R96, R81 ;  /* 0x00000051604c723e */ /* 0x000fe200000010ff */
[----:B------:R-:W-:Y:S01]  /*2d30*/  IMAD.WIDE.U32 R90, R153, 0x10, R68 ;  /* 0x00000010995a7825 */ /* 0x000fe200078e0044 */
[----:B------:R-:W-:-:S02]  /*2d40*/  F2FP.BF16.F32.PACK_AB R69, R74, R165 ;  /* 0x000000a54a45723e */ /* 0x000fc400000010ff */
[----:B------:R-:W-:Y:S02]  /*2d50*/  F2FP.BF16.F32.PACK_AB R68, R72, R77 ;  /* 0x0000004d4844723e */ /* 0x000fe400000010ff */
[----:B------:R-:W-:Y:S02]  /*2d60*/  F2FP.BF16.F32.PACK_AB R74, R92, R171 ;  /* 0x000000ab5c4a723e */ /* 0x000fe400000010ff */
[----:B------:R-:W-:Y:S01]  /*2d70*/  F2FP.BF16.F32.PACK_AB R72, R213, R78 ;  /* 0x0000004ed548723e */ /* 0x000fe200000010ff */
[----:B------:R0:W-:Y:S01]  /*2d80*/  STG.E.128 desc[UR4][R84.64], R68 ;  /* 0x0000004454007986 */ /* 0x0001e2000c101d04 */
[----:B------:R-:W-:Y:S02]  /*2d90*/  F2FP.BF16.F32.PACK_AB R77, R98, R83 ;  /* 0x00000053624d723e */ /* 0x000fe400000010ff */
[----:B------:R-:W-:Y:S01]  /*2da0*/  F2FP.BF16.F32.PACK_AB R78, R148, R149 ;  /* 0x00000095944e723e */ /* 0x000fe200000010ff */
[----:B------:R0:W-:Y:S01]  /*2db0*/  STG.E.128 desc[UR4][R86.64], R72 ;  /* 0x0000004856007986 */ /* 0x0001e2000c101d04 */
[----:B------:R-:W-:-:S02]  /*2dc0*/  F2FP.BF16.F32.PACK_AB R83, R80, R177 ;  /* 0x000000b15053723e */ /* 0x000fc400000010ff */
[----:B------:R-:W-:Y:S01]  /*2dd0*/  F2FP.BF16.F32.PACK_AB R82, R156, R95 ;  /* 0x0000005f9c52723e */ /* 0x000fe200000010ff */
[----:B------:R0:W-:Y:S01]  /*2de0*/  STG.E.128 desc[UR4][R88.64], R76 ;  /* 0x0000004c58007986 */ /* 0x0001e2000c101d04 */
[----:B------:R-:W-:Y:S02]  /*2df0*/  F2FP.BF16.F32.PACK_AB R81, R154, R93 ;  /* 0x0000005d9a51723e */ /* 0x000fe400000010ff */
[----:B------:R-:W-:-:S05]  /*2e00*/  F2FP.BF16.F32.PACK_AB R80, R152, R151 ;  /* 0x000000979850723e */ /* 0x000fca00000010ff */
[----:B------:R0:W-:Y:S01]  /*2e10*/  STG.E.128 desc[UR4][R90.64], R80 ;  /* 0x000000505a007986 */ /* 0x0001e2000c101d04 */
[----:B------:R-:W-:Y:S05]  /*2e20*/  BRA `(.L_x_44) ;  /* 0x0000002400287947 */ /* 0x000fea0003800000 */
.L_x_43:
        /* <DEDUP_REMOVED lines=43> */
[----:B------:R-:W1:Y:S01]  /*30e0*/  LDC.64 R94, c[0x0][0x468] ;  /* 0x00011a00ff5e7b82 */ /* 0x000e620000000a00 */
[----:B------:R-:W-:Y:S01]  /*30f0*/  FADD.FTZ R209, R76, -R209 ;  /* 0x800000d14cd17221 */ /* 0x000fe20000010000 */
[----:B------:R-:W-:Y:S01]  /*3100*/  FADD.FTZ R71, R170, -R71 ;  /* 0x80000047aa477221 */ /* 0x000fe20000010000 */
[----:B------:R-:W-:Y:S01]  /*3110*/  FADD.FTZ R193, R79, -R72 ;  /* 0x800000484fc17221 */ /* 0x000fe20000010000 */
[C---:B------:R-:W-:Y:S01]  /*3120*/  FMUL.FTZ R77, R148.reuse, R77 ;  /* 0x0000004d944d7220 */ /* 0x040fe20000410000 */
[C---:B------:R-:W-:Y:S01]  /*3130*/  FMUL.FTZ R99, R148.reuse, R99 ;  /* 0x0000006394637220 */ /* 0x040fe20000410000 */
[C---:B------:R-:W-:Y:S01]  /*3140*/  FMUL.FTZ R161, R148.reuse, R161 ;  /* 0x000000a194a17220 */ /* 0x040fe20000410000 */
[----:B------:R-:W-:Y:S01]  /*3150*/  FMUL.FTZ R187, R148, R187 ;  /* 0x000000bb94bb7220 */ /* 0x000fe20000410000 */
        /* <DEDUP_REMOVED lines=17> */
[----:B------:R-:W-:Y:S01]  /*3270*/  FADD.FTZ R185, R185, -R70 ;  /* 0x80000046b9b97221 */ /* 0x000fe20000010000 */
[----:B------:R-:W-:Y:S01]  /*3280*/  FADD.FTZ R179, R179, -R74 ;  /* 0x8000004ab3b37221 */ /* 0x000fe20000010000 */
[----:B------:R-:W-:Y:S01]  /*3290*/  FADD.FTZ R167, R167, -R82 ;  /* 0x80000052a7a77221 */ /* 0x000fe20000010000 */
[C---:B------:R-:W-:Y:S01]  /*32a0*/  FMUL.FTZ R81, R148.reuse, R69 ;  /* 0x0000004594517220 */ /* 0x040fe20000410000 */
[----:B------:R-:W-:Y:S01]  /*32b0*/  FMUL.FTZ R149, R148, R75 ;  /* 0x0000004b94957220 */ /* 0x000fe20000410000 */
[-C--:B------:R-:W-:Y:S01]  /*32c0*/  FMUL.FTZ R68, R77, R80.reuse ;  /* 0x000000504d447220 */ /* 0x080fe20000410000 */
[----:B------:R-:W-:Y:S01]  /*32d0*/  FMUL.FTZ R71, R79, R80 ;  /* 0x000000504f477220 */ /* 0x000fe20000410000 */
[----:B------:R-:W-:Y:S01]  /*32e0*/  F2FP.BF16.F32.PACK_AB R76, R99, R77 ;  /* 0x0000004d634c723e */ /* 0x000fe200000010ff */
[----:B0-----:R-:W-:Y:S01]  /*32f0*/  IMAD.WIDE.U32 R74, R159, 0x10, R88 ;  /* 0x000000109f4a7825 */ /* 0x001fe200078e0058 */
[----:B------:R-:W-:-:S03]  /*3300*/  F2FP.BF16.F32.PACK_AB R78, R187, R161 ;  /* 0x000000a1bb4e723e */ /* 0x000fc600000010ff */
[-C--:B------:R-:W-:Y:S01]  /*3310*/  FMUL.FTZ R69, R165, R80.reuse ;  /* 0x00000050a5457220 */ /* 0x080fe20000410000 */
[-C--:B------:R-:W-:Y:S01]  /*3320*/  FMUL.FTZ R70, R161, R80.reuse ;  /* 0x00000050a1467220 */ /* 0x080fe20000410000 */
[----:B------:R-:W-:Y:S01]  /*3330*/  F2FP.BF16.F32.PACK_AB R77, R97, R165 ;  /* 0x000000a5614d723e */ /* 0x000fe200000010ff */
[CC--:B------:R-:W-:Y:S01]  /*3340*/  FMUL.FTZ R82, R209.reuse, R80.reuse ;  /* 0x00000050d1527220 */ /* 0x0c0fe20000410000 */
[----:B------:R-:W-:Y:S01]  /*3350*/  F2FP.BF16.F32.PACK_AB R79, R209, R79 ;  /* 0x0000004fd14f723e */ /* 0x000fe200000010ff */
[-C--:B------:R-:W-:Y:S01]  /*3360*/  FMUL.FTZ R187, R187, R80.reuse ;  /* 0x00000050bbbb7220 */ /* 0x080fe20000410000 */
[-C--:B------:R-:W-:Y:S01]  /*3370*/  FMUL.FTZ R72, R97, R80.reuse ;  /* 0x0000005061487220 */ /* 0x080fe20000410000 */
[----:B------:R-:W-:Y:S01]  /*3380*/  FMUL.FTZ R99, R99, R80 ;  /* 0x0000005063637220 */ /* 0x000fe20000410000 */
[C---:B------:R-:W-:Y:S01]  /*3390*/  FMUL.FTZ R213, R148.reuse, R213 ;  /* 0x000000d594d57220 */ /* 0x040fe20000410000 */
[C---:B------:R-:W-:Y:S01]  /*33a0*/  FMUL.FTZ R173, R148.reuse, R173 ;  /* 0x000000ad94ad7220 */ /* 0x040fe20000410000 */
        /* <DEDUP_REMOVED lines=8> */
[C---:B------:R-:W-:Y:S01]  /*3430*/  FMUL.FTZ R156, R148.reuse, R85 ;  /* 0x00000055949c7220 */ /* 0x040fe20000410000 */
[C---:B------:R-:W-:Y:S01]  /*3440*/  FMUL.FTZ R151, R148.reuse, R73 ;  /* 0x0000004994977220 */ /* 0x040fe20000410000 */
[----:B------:R-:W-:Y:S01]  /*3450*/  FMUL.FTZ R163, R148, R83 ;  /* 0x0000005394a37220 */ /* 0x000fe20000410000 */
[----:B------:R0:W-:Y:S01]  /*3460*/  STG.E.128 desc[UR4][R74.64], R76 ;  /* 0x0000004c4a007986 */ /* 0x0001e2000c101d04 */
[----:B------:R-:W-:Y:S01]  /*3470*/  F2FP.BF16.F32.PACK_AB R71, R82, R71 ;  /* 0x000000475247723e */ /* 0x000fe200000010ff */
[----:B-1----:R-:W-:Y:S01]  /*3480*/  IMAD.WIDE.U32 R84, R159, 0x10, R94 ;  /* 0x000000109f547825 */ /* 0x002fe200078e005e */
[----:B------:R-:W-:-:S03]  /*3490*/  F2FP.BF16.F32.PACK_AB R70, R187, R70 ;  /* 0x00000046bb46723e */ /* 0x000fc600000010ff */
[----:B------:R-:W-:Y:S01]  /*34a0*/  FMUL.FTZ R175, R148, R175 ;  /* 0x000000af94af7220 */ /* 0x000fe20000410000 */
[----:B------:R-:W-:Y:S01]  /*34b0*/  F2FP.BF16.F32.PACK_AB R69, R72, R69 ;  /* 0x000000454845723e */ /* 0x000fe200000010ff */
[----:B------:R-:W-:Y:S01]  /*34c0*/  IMAD.WIDE.U32 R82, R157, 0x10, R88 ;  /* 0x000000109d527825 */ /* 0x000fe200078e0058 */
[----:B------:R-:W-:-:S03]  /*34d0*/  F2FP.BF16.F32.PACK_AB R68, R99, R68 ;  /* 0x000000446344723e */ /* 0x000fc600000010ff */
[C---:B------:R-:W-:Y:S01]  /*34e0*/  FMUL.FTZ R185, R148.reuse, R185 ;  /* 0x000000b994b97220 */ /* 0x040fe20000410000 */
[----:B------:R-:W-:Y:S01]  /*34f0*/  F2FP.BF16.F32.PACK_AB R72, R213, R81 ;  /* 0x00000051d548723e */ /* 0x000fe200000010ff */
[C---:B------:R-:W-:Y:S01]  /*3500*/  FMUL.FTZ R179, R148.reuse, R179 ;  /* 0x000000b394b37220 */ /* 0x040fe20000410000 */
[----:B------:R-:W-:Y:S01]  /*3510*/  F2FP.BF16.F32.PACK_AB R73, R215, R173 ;  /* 0x000000add749723e */ /* 0x000fe200000010ff */
[C---:B------:R-:W-:Y:S01]  /*3520*/  FMUL.FTZ R169, R148.reuse, R169 ;  /* 0x000000a994a97220 */ /* 0x040fe20000410000 */
[C---:B------:R-:W-:Y:S01]  /*3530*/  FMUL.FTZ R167, R148.reuse, R167 ;  /* 0x000000a794a77220 */ /* 0x040fe20000410000 */
[C---:B------:R-:W-:Y:S01]  /*3540*/  FMUL.FTZ R183, R148.reuse, R183 ;  /* 0x000000b794b77220 */ /* 0x040fe20000410000 */
[C---:B------:R-:W-:Y:S01]  /*3550*/  FMUL.FTZ R154, R148.reuse, R91 ;  /* 0x0000005b949a7220 */ /* 0x040fe20000410000 */
[C---:B------:R-:W-:Y:S01]  /*3560*/  FMUL.FTZ R189, R148.reuse, R189 ;  /* 0x000000bd94bd7220 */ /* 0x040fe20000410000 */
[C---:B------:R-:W-:Y:S01]  /*3570*/  FMUL.FTZ R177, R148.reuse, R93 ;  /* 0x0000005d94b17220 */ /* 0x040fe20000410000 */
[----:B0-----:R-:W-:Y:S01]  /*3580*/  F2FP.BF16.F32.PACK_AB R74, R217, R171 ;  /* 0x000000abd94a723e */ /* 0x001fe200000010ff */
[C---:B------:R-:W-:Y:S01]  /*3590*/  FMUL.FTZ R181, R148.reuse, R181 ;  /* 0x000000b594b57220 */ /* 0x040fe20000410000 */
[----:B------:R-:W-:Y:S01]  /*35a0*/  F2FP.BF16.F32.PACK_AB R75, R201, R87 ;  /* 0x00000057c94b723e */ /* 0x000fe200000010ff */
[C---:B------:R-:W-:Y:S01]  /*35b0*/  FMUL.FTZ R191, R148.reuse, R191 ;  /* 0x000000bf94bf7220 */ /* 0x040fe20000410000 */
[----:B------:R-:W-:Y:S01]  /*35c0*/  FMUL.FTZ R193, R148, R193 ;  /* 0x000000c194c17220 */ /* 0x000fe20000410000 */
[----:B------:R0:W-:Y:S01]  /*35d0*/  STG.E.128 desc[UR4][R84.64], R68 ;  /* 0x0000004454007986 */ /* 0x0001e2000c101d04 */
        /* <DEDUP_REMOVED lines=8> */
[----:B------:R1:W-:Y:S01]  /*3660*/  STG.E.128 desc[UR4][R82.64], R72 ;  /* 0x0000004852007986 */ /* 0x0003e2000c101d04 */
[-C--:B------:R-:W-:Y:S01]  /*3670*/  FMUL.FTZ R87, R149, R80.reuse ;  /* 0x0000005095577220 */ /* 0x080fe20000410000 */
[-C--:B------:R-:W-:Y:S01]  /*3680*/  FMUL.FTZ R81, R151, R80.reuse ;  /* 0x0000005097517220 */ /* 0x080fe20000410000 */
[-C--:B------:R-:W-:Y:S01]  /*3690*/  FMUL.FTZ R148, R179, R80.reuse ;  /* 0x00000050b3947220 */ /* 0x080fe20000410000 */
[-C--:B------:R-:W-:Y:S01]  /*36a0*/  FMUL.FTZ R150, R167, R80.reuse ;  /* 0x00000050a7967220 */ /* 0x080fe20000410000 */
[-C--:B------:R-:W-:Y:S01]  /*36b0*/  FMUL.FTZ R99, R177, R80.reuse ;  /* 0x00000050b1637220 */ /* 0x080fe20000410000 */
[-C--:B------:R-:W-:Y:S01]  /*36c0*/  FMUL.FTZ R152, R181, R80.reuse ;  /* 0x00000050b5987220 */ /* 0x080fe20000410000 */
[----:B------:R-:W-:Y:S01]  /*36d0*/  FMUL.FTZ R158, R193, R80 ;  /* 0x00000050c19e7220 */ /* 0x000fe20000410000 */
[----:B------:R-:W-:Y:S01]  /*36e0*/  IMAD.WIDE.U32 R90, R157, 0x10, R94 ;  /* 0x000000109d5a7825 */ /* 0x000fe200078e005e */
[----:B0-----:R-:W-:-:S03]  /*36f0*/  F2FP.BF16.F32.PACK_AB R70, R175, R163 ;  /* 0x000000a3af46723e */ /* 0x001fc600000010ff */
[-C--:B------:R-:W-:Y:S01]  /*3700*/  FMUL.FTZ R84, R185, R80.reuse ;  /* 0x00000050b9547220 */ /* 0x080fe20000410000 */
[-C--:B------:R-:W-:Y:S01]  /*3710*/  FMUL.FTZ R175, R175, R80.reuse ;  /* 0x00000050afaf7220 */ /* 0x080fe20000410000 */
[----:B------:R-:W-:Y:S01]  /*3720*/  F2FP.BF16.F32.PACK_AB R68, R185, R149 ;  /* 0x00000095b944723e */ /* 0x000fe200000010ff */
[-C--:B------:R-:W-:Y:S01]  /*3730*/  FMUL.FTZ R85, R183, R80.reuse ;  /* 0x00000050b7557220 */ /* 0x080fe20000410000 */
[----:B------:R-:W-:Y:S01]  /*3740*/  F2FP.BF16.F32.PACK_AB R69, R179, R151 ;  /* 0x00000097b345723e */ /* 0x000fe200000010ff */
[-C--:B------:R-:W-:Y:S01]  /*3750*/  FMUL.FTZ R149, R189, R80.reuse ;  /* 0x00000050bd957220 */ /* 0x080fe20000410000 */
[-C--:B------:R-:W-:Y:S01]  /*3760*/  FMUL.FTZ R151, R191, R80.reuse ;  /* 0x00000050bf977220 */ /* 0x080fe20000410000 */
[----:B------:R-:W-:Y:S01]  /*3770*/  F2FP.BF16.F32.PACK_AB R79, R98, R79 ;  /* 0x0000004f624f723e */ /* 0x000fe200000010ff */
[-C--:B-1----:R-:W-:Y:S01]  /*3780*/  FMUL.FTZ R82, R163, R80.reuse ;  /* 0x00000050a3527220 */ /* 0x082fe20000410000 */
[-C--:B------:R-:W-:Y:S01]  /*3790*/  FMUL.FTZ R83, R169, R80.reuse ;  /* 0x00000050a9537220 */ /* 0x080fe20000410000 */
[C---:B------:R-:W-:Y:S01]  /*37a0*/  F2FP.BF16.F32.PACK_AB R73, R154.reuse, R183 ;  /* 0x000000b79a49723e */ /* 0x040fe200000010ff */
[-C--:B------:R-:W-:Y:S01]  /*37b0*/  FMUL.FTZ R154, R154, R80.reuse ;  /* 0x000000509a9a7220 */ /* 0x080fe20000410000 */
[C---:B------:R-:W-:Y:S01]  /*37c0*/  F2FP.BF16.F32.PACK_AB R74, R156.reuse, R189 ;  /* 0x000000bd9c4a723e */ /* 0x040fe200000010ff */
[----:B------:R-:W-:Y:S01]  /*37d0*/  FMUL.FTZ R156, R156, R80 ;  /* 0x000000509c9c7220 */ /* 0x000fe20000410000 */
[----:B------:R-:W-:Y:S01]  /*37e0*/  F2FP.BF16.F32.PACK_AB R78, R217, R78 ;  /* 0x0000004ed94e723e */ /* 0x000fe200000010ff */
[----:B------:R-:W-:Y:S01]  /*37f0*/  IMAD.WIDE.U32 R96, R155, 0x10, R88 ;  /* 0x000000109b607825 */ /* 0x000fe200078e0058 */
[----:B------:R-:W-:-:S02]  /*3800*/  F2FP.BF16.F32.PACK_AB R77, R86, R77 ;  /* 0x0000004d564d723e */ /* 0x000fc400000010ff */
[----:B------:R-:W-:Y:S01]  /*3810*/  F2FP.BF16.F32.PACK_AB R76, R213, R76 ;  /* 0x0000004cd54c723e */ /* 0x000fe200000010ff */
[----:B------:R-:W-:Y:S01]  /*3820*/  IMAD.WIDE.U32 R92, R155, 0x10, R94 ;  /* 0x000000109b5c7825 */ /* 0x000fe200078e005e */
[----:B------:R-:W-:Y:S02]  /*3830*/  F2FP.BF16.F32.PACK_AB R71, R167, R169 ;  /* 0x000000a9a747723e */ /* 0x000fe400000010ff */
[----:B------:R-:W-:Y:S01]  /*3840*/  F2FP.BF16.F32.PACK_AB R83, R150, R83 ;  /* 0x000000539653723e */ /* 0x000fe200000010ff */
[----:B------:R-:W-:Y:S01]  /*3850*/  IMAD.WIDE.U32 R88, R153, 0x10, R88 ;  /* 0x0000001099587825 */ /* 0x000fe200078e0058 */
[----:B------:R-:W-:Y:S01]  /*3860*/  F2FP.BF16.F32.PACK_AB R82, R175, R82 ;  /* 0x00000052af52723e */ /* 0x000fe200000010ff */
[----:B------:R1:W-:Y:S01]  /*3870*/  STG.E.128 desc[UR4][R90.64], R76 ;  /* 0x0000004c5a007986 */ /* 0x0003e2000c101d04 */
[----:B------:R-:W-:Y:S01]  /*3880*/  F2FP.BF16.F32.PACK_AB R81, R148, R81 ;  /* 0x000000519451723e */ /* 0x000fe200000010ff */
[----:B------:R-:W-:Y:S01]  /*3890*/  IMAD.WIDE.U32 R94, R153, 0x10, R94 ;  /* 0x00000010995e7825 */ /* 0x000fe200078e005e */
[----:B------:R-:W-:Y:S01]  /*38a0*/  F2FP.BF16.F32.PACK_AB R80, R84, R87 ;  /* 0x000000575450723e */ /* 0x000fe200000010ff */
[----:B------:R1:W-:Y:S01]  /*38b0*/  STG.E.128 desc[UR4][R96.64], R68 ;  /* 0x0000004460007986 */ /* 0x0003e2000c101d04 */
[----:B------:R-:W-:-:S02]  /*38c0*/  F2FP.BF16.F32.PACK_AB R72, R181, R177 ;  /* 0x000000b1b548723e */ /* 0x000fc400000010ff */
[----:B------:R-:W-:Y:S01]  /*38d0*/  F2FP.BF16.F32.PACK_AB R75, R193, R191 ;  /* 0x000000bfc14b723e */ /* 0x000fe200000010ff */
[----:B------:R1:W-:Y:S01]  /*38e0*/  STG.E.128 desc[UR4][R92.64], R80 ;  /* 0x000000505c007986 */ /* 0x0003e2000c101d04 */
[----:B------:R-:W-:Y:S02]  /*38f0*/  F2FP.BF16.F32.PACK_AB R87, R158, R151 ;  /* 0x000000979e57723e */ /* 0x000fe400000010ff */
[----:B------:R-:W-:Y:S01]  /*3900*/  F2FP.BF16.F32.PACK_AB R86, R156, R149 ;  /* 0x000000959c56723e */ /* 0x000fe200000010ff */
[----:B------:R1:W-:Y:S01]  /*3910*/  STG.E.128 desc[UR4][R88.64], R72 ;  /* 0x0000004858007986 */ /* 0x0003e2000c101d04 */
[----:B------:R-:W-:Y:S02]  /*3920*/  F2FP.BF16.F32.PACK_AB R85, R154, R85 ;  /* 0x000000559a55723e */ /* 0x000fe400000010ff */
[----:B------:R-:W-:-:S05]  /*3930*/  F2FP.BF16.F32.PACK_AB R84, R152, R99 ;  /* 0x000000639854723e */ /* 0x000fca00000010ff */
[----:B------:R1:W-:Y:S01]  /*3940*/  STG.E.128 desc[UR4][R94.64], R84 ;  /* 0x000000545e007986 */ /* 0x0003e2000c101d04 */
[----:B------:R-:W-:Y:S05]  /*3950*/  BRA `(.L_x_44) ;  /* 0x00000018005c7947 */ /* 0x000fea0003800000 */
.L_x_42:
[----:B------:R-:W-:-:S04]  /*3960*/  UISETP.NE.U32.AND UP0, UPT, UR12, URZ, UPT ;  /* 0x000000ff0c00728c */ /* 0x000fc8000bf05070 */
[----:B------:R-:W-:-:S09]  /*3970*/  UISETP.NE.AND.EX UP0, UPT, UR13, URZ, UPT, UP0 ;  /* 0x000000ff0d00728c */ /* 0x000fd2000bf05300 */
[----:B------:R-:W-:Y:S05]  /*3980*/  BRA.U UP0, `(.L_x_45) ;  /* 0x0000000900f87547 */ /* 0x000fea000b800000 */
        /* <DEDUP_REMOVED lines=30> */
[-C--:B------:R-:W-:Y:S01]  /*3b70*/  FFMA.FTZ R81, R224, R72.reuse, R73 ;  /* 0x00000048e0517223 */ /* 0x080fe20000010049 */
[----:B------:R-:W-:Y:S01]  /*3b80*/  FADD.FTZ R166, R166, -R77 ;  /* 0x8000004da6a67221 */ /* 0x000fe20000010000 */
[----:B------:R-:W-:Y:S01]  /*3b90*/  FADD.FTZ R198, R198, -R177 ;  /* 0x800000b1c6c67221 */ /* 0x000fe20000010000 */
[----:B------:R-:W-:Y:S01]  /*3ba0*/  FFMA.FTZ R72, R83, R72, R73 ;  /* 0x0000004853487223 */ /* 0x000fe20000010049 */
[----:B------:R-:W-:Y:S01]  /*3bb0*/  SHF.L.U32 R77, R86, 0x10, RZ ;  /* 0x00000010564d7819 */ /* 0x000fe200000006ff */
[----:B------:R-:W-:Y:S01]  /*3bc0*/  FADD.FTZ R76, R76, -R209 ;  /* 0x800000d14c4c7221 */ /* 0x000fe20000010000 */
[----:B------:R-:W-:Y:S01]  /*3bd0*/  SHF.L.U32 R177, R70, 0x10, RZ ;  /* 0x0000001046b17819 */ /* 0x000fe200000006ff */
[----:B------:R-:W-:Y:S01]  /*3be0*/  FADD.FTZ R154, R91, -R154 ;  /* 0x8000009a5b9a7221 */ /* 0x000fe20000010000 */
[----:B------:R-:W-:Y:S01]  /*3bf0*/  SHF.L.U32 R69, R69, 0x10, RZ ;  /* 0x0000001045457819 */ /* 0x000fe200000006ff */
[----:B------:R-:W-:Y:S01]  /*3c00*/  FADD.FTZ R156, R85, -R156 ;  /* 0x8000009c559c7221 */ /* 0x000fe20000010000 */
[----:B------:R-:W-:Y:S01]  /*3c10*/  FADD.FTZ R222, R222, -R81 ;  /* 0x80000051dede7221 */ /* 0x000fe20000010000 */
[----:B------:R-:W-:Y:S01]  /*3c20*/  FADD.FTZ R170, R170, -R183 ;  /* 0x800000b7aaaa7221 */ /* 0x000fe20000010000 */
[----:B------:R-:W-:Y:S01]  /*3c30*/  FADD.FTZ R92, R185, -R92 ;  /* 0x8000005cb95c7221 */ /* 0x000fe20000010000 */
[----:B------:R-:W-:Y:S01]  /*3c40*/  FADD.FTZ R216, R216, -R87 ;  /* 0x80000057d8d87221 */ /* 0x000fe20000010000 */
[----:B------:R-:W-:Y:S01]  /*3c50*/  FADD.FTZ R191, R79, -R72 ;  /* 0x800000484fbf7221 */ /* 0x000fe20000010000 */
[----:B------:R-:W-:Y:S01]  /*3c60*/  SHF.L.U32 R81, R55, 0x10, RZ ;  /* 0x0000001037517819 */ /* 0x000fe200000006ff */
[----:B------:R-:W-:Y:S01]  /*3c70*/  FADD.FTZ R94, R94, -R187 ;  /* 0x800000bb5e5e7221 */ /* 0x000fe20000010000 */
[----:B------:R-:W-:Y:S01]  /*3c80*/  FADD.FTZ R160, R163, -R160 ;  /* 0x800000a0a3a07221 */ /* 0x000fe20000010000 */
[----:B------:R-:W-:Y:S01]  /*3c90*/  FFMA.FTZ R87, R148, R76, R77 ;  /* 0x0000004c94577223 */ /* 0x000fe2000001004d */
[----:B------:R-:W-:Y:S01]  /*3ca0*/  SHF.L.U32 R79, R54, 0x10, RZ ;  /* 0x00000010364f7819 */ /* 0x000fe200000006ff */
[----:B------:R-:W-:Y:S01]  /*3cb0*/  FFMA.FTZ R183, R148, R154, R177 ;  /* 0x0000009a94b77223 */ /* 0x000fe200000100b1 */
        /* <DEDUP_REMOVED lines=8> */
[----:B------:R-:W-:Y:S01]  /*3d40*/  PRMT R72, R52, 0x7632, R72 ;  /* 0x0000763234487816 */ /* 0x000fe20000000048 */
[C---:B------:R-:W-:Y:S01]  /*3d50*/  FFMA.FTZ R85, R148.reuse, R160, R81 ;  /* 0x000000a094557223 */ /* 0x040fe20000010051 */
[C---:B------:R-:W-:Y:S01]  /*3d60*/  FFMA.FTZ R81, R148.reuse, R164, R79 ;  /* 0x000000a494517223 */ /* 0x040fe2000001004f */
[C---:B------:R-:W-:Y:S01]  /*3d70*/  FFMA.FTZ R191, R148.reuse, R191, R185 ;  /* 0x000000bf94bf7223 */ /* 0x040fe200000100b9 */
[----:B------:R-:W-:Y:S01]  /*3d80*/  FADD.FTZ R196, R173, -R196 ;  /* 0x800000c4adc47221 */ /* 0x000fe20000010000 */
[C---:B------:R-:W-:Y:S01]  /*3d90*/  FFMA.FTZ R79, R148.reuse, R162, R77 ;  /* 0x000000a2944f7223 */ /* 0x040fe2000001004d */
[----:B------:R-:W-:Y:S01]  /*3da0*/  SHF.L.U32 R165, R63, 0x10, RZ ;  /* 0x000000103fa57819 */ /* 0x000fe200000006ff */
[----:B------:R-:W-:Y:S01]  /*3db0*/  FFMA.FTZ R185, R148, R216, R177 ;  /* 0x000000d894b97223 */ /* 0x000fe200000100b1 */
[----:B------:R-:W-:Y:S01]  /*3dc0*/  FADD.FTZ R173, R204, -R169 ;  /* 0x800000a9ccad7221 */ /* 0x000fe20000010000 */
[----:B------:R-:W-:Y:S01]  /*3dd0*/  SHF.L.U32 R77, R72, 0x10, RZ ;  /* 0x00000010484d7819 */ /* 0x000fe200000006ff */
[----:B------:R-:W-:Y:S01]  /*3de0*/  FFMA.FTZ R177, R148, R208, R69 ;  /* 0x000000d094b17223 */ /* 0x000fe20000010045 */
[----:B------:R-:W-:Y:S01]  /*3df0*/  SHF.L.U32 R161, R74, 0x10, RZ ;  /* 0x000000104aa17819 */ /* 0x000fe200000006ff */
[----:B------:R-:W-:Y:S01]  /*3e00*/  FADD.FTZ R96, R179, -R96 ;  /* 0x80000060b3607221 */ /* 0x000fe20000010000 */
[----:B------:R-:W-:Y:S01]  /*3e10*/  PRMT R72, R62, 0x7632, R72 ;  /* 0x000076323e487816 */ /* 0x000fe20000000048 */
[----:B------:R-:W0:Y:S01]  /*3e20*/  LDC.64 R68, c[0x0][0x468] ;  /* 0x00011a00ff447b82 */ /* 0x000e220000000a00 */
[----:B------:R-:W-:Y:S01]  /*3e30*/  PRMT R74, R63, 0x7632, R74 ;  /* 0x000076323f4a7816 */ /* 0x000fe2000000004a */
[----:B------:R-:W-:Y:S01]  /*3e40*/  FADD.FTZ R150, R167, -R150 ;  /* 0x80000096a7967221 */ /* 0x000fe20000010000 */
[C---:B------:R-:W-:Y:S01]  /*3e50*/  FFMA.FTZ R173, R148.reuse, R173, R165 ;  /* 0x000000ad94ad7223 */ /* 0x040fe200000100a5 */
[----:B------:R-:W-:Y:S01]  /*3e60*/  FFMA.FTZ R167, R148, R96, R161 ;  /* 0x0000006094a77223 */ /* 0x000fe200000100a1 */
[----:B------:R-:W-:Y:S01]  /*3e70*/  SHF.L.U32 R165, R72, 0x10, RZ ;  /* 0x0000001048a57819 */ /* 0x000fe200000006ff */
[----:B------:R-:W-:Y:S01]  /*3e80*/  FADD.FTZ R172, R97, -R172 ;  /* 0x800000ac61ac7221 */ /* 0x000fe20000010000 */
[----:B------:R-:W-:Y:S01]  /*3e90*/  FADD.FTZ R98, R175, -R98 ;  /* 0x80000062af627221 */ /* 0x000fe20000010000 */
        /* <DEDUP_REMOVED lines=17> */
[----:B------:R-:W-:Y:S01]  /*3fb0*/  PRMT R72, R60, 0x7632, R72 ;  /* 0x000076323c487816 */ /* 0x000fe20000000048 */
[C---:B------:R-:W-:Y:S01]  /*3fc0*/  FFMA.FTZ R83, R148.reuse, R94, R73 ;  /* 0x0000005e94537223 */ /* 0x040fe20000010049 */
[----:B------:R-:W-:Y:S01]  /*3fd0*/  FFMA.FTZ R165, R148, R192, R161 ;  /* 0x000000c094a57223 */ /* 0x000fe200000100a1 */
[----:B------:R-:W-:Y:S01]  /*3fe0*/  FADD.FTZ R174, R174, -R149 ;  /* 0x80000095aeae7221 */ /* 0x000fe20000010000 */
[----:B------:R-:W-:Y:S01]  /*3ff0*/  SHF.L.U32 R89, R89, 0x10, RZ ;  /* 0x0000001059597819 */ /* 0x000fe200000006ff */
[----:B------:R-:W-:Y:S01]  /*4000*/  FFMA.FTZ R95, R148, R194, R93 ;  /* 0x000000c2945f7223 */ /* 0x000fe2000001005d */
[----:B------:R-:W-:Y:S01]  /*4010*/  SHF.L.U32 R73, R52, 0x10, RZ ;  /* 0x0000001034497819 */ /* 0x000fe200000006ff */
[C---:B------:R-:W-:Y:S01]  /*4020*/  FFMA.FTZ R99, R148.reuse, R202, R97 ;  /* 0x000000ca94637223 */ /* 0x040fe20000010061 */
[C---:B------:R-:W-:Y:S01]  /*4030*/  FFMA.FTZ R151, R148.reuse, R90, R75 ;  /* 0x0000005a94977223 */ /* 0x040fe2000001004b */
[----:B------:R-:W-:Y:S01]  /*4040*/  FFMA.FTZ R175, R148, R150, R169 ;  /* 0x0000009694af7223 */ /* 0x000fe200000100a9 */
[----:B------:R-:W-:Y:S01]  /*4050*/  SHF.L.U32 R161, R60, 0x10, RZ ;  /* 0x000000103ca17819 */ /* 0x000fe200000006ff */
[----:B------:R-:W-:Y:S01]  /*4060*/  FADD.FTZ R189, R186, -R189 ;  /* 0x800000bdbabd7221 */ /* 0x000fe20000010000 */
[----:B------:R-:W-:Y:S01]  /*4070*/  SHF.L.U32 R91, R84, 0x10, RZ ;  /* 0x00000010545b7819 */ /* 0x000fe200000006ff */
[C---:B------:R-:W-:Y:S01]  /*4080*/  FFMA.FTZ R169, R148.reuse, R198, R163 ;  /* 0x000000c694a97223 */ /* 0x040fe200000100a3 */
[----:B------:R-:W-:Y:S01]  /*4090*/  SHF.L.U32 R149, R59, 0x10, RZ ;  /* 0x000000103b957819 */ /* 0x000fe200000006ff */
[----:B------:R-:W-:Y:S01]  /*40a0*/  FFMA.FTZ R179, R148, R152, R71 ;  /* 0x0000009894b37223 */ /* 0x000fe20000010047 */
[----:B------:R-:W-:Y:S01]  /*40b0*/  SHF.L.U32 R97, R58, 0x10, RZ ;  /* 0x000000103a617819 */ /* 0x000fe200000006ff */
[----:B------:R-:W-:Y:S01]  /*40c0*/  FADD.FTZ R188, R188, -R213 ;  /* 0x800000d5bcbc7221 */ /* 0x000fe20000010000 */
[----:B------:R-:W-:Y:S01]  /*40d0*/  SHF.L.U32 R93, R57, 0x10, RZ ;  /* 0x00000010395d7819 */ /* 0x000fe200000006ff */
[----:B------:R-:W-:Y:S01]  /*40e0*/  FFMA.FTZ R89, R148, R172, R89 ;  /* 0x000000ac94597223 */ /* 0x000fe20000010059 */
[----:B------:R-:W-:Y:S01]  /*40f0*/  SHF.L.U32 R75, R56, 0x10, RZ ;  /* 0x00000010384b7819 */ /* 0x000fe200000006ff */
[C---:B------:R-:W-:Y:S01]  /*4100*/  FFMA.FTZ R73, R148.reuse, R166, R73 ;  /* 0x000000a694497223 */ /* 0x040fe20000010049 */
[----:B------:R-:W-:Y:S01]  /*4110*/  SHF.L.U32 R181, R67, 0x10, RZ ;  /* 0x0000001043b57819 */ /* 0x000fe200000006ff */
[----:B------:R-:W-:Y:S01]  /*4120*/  FFMA.FTZ R77, R148, R168, R77 ;  /* 0x000000a8944d7223 */ /* 0x000fe2000001004d */
[----:B------:R-:W-:Y:S01]  /*4130*/  SHF.L.U32 R163, R72, 0x10, RZ ;  /* 0x0000001048a37819 */ /* 0x000fe200000006ff */
[C---:B------:R-:W-:Y:S01]  /*4140*/  FFMA.FTZ R161, R148.reuse, R189, R161 ;  /* 0x000000bd94a17223 */ /* 0x040fe200000100a1 */
[----:B------:R-:W-:Y:S01]  /*4150*/  SHF.L.U32 R71, R65, 0x10, RZ ;  /* 0x0000001041477819 */ /* 0x000fe200000006ff */
[C---:B------:R-:W-:Y:S01]  /*4160*/  FFMA.FTZ R91, R148.reuse, R188, R91 ;  /* 0x000000bc945b7223 */ /* 0x040fe2000001005b */
[C---:B------:R-:W-:Y:S01]  /*4170*/  FFMA.FTZ R149, R148.reuse, R170, R149 ;  /* 0x000000aa94957223 */ /* 0x040fe20000010095 */
[C---:B------:R-:W-:Y:S01]  /*4180*/  FFMA.FTZ R97, R148.reuse, R200, R97 ;  /* 0x000000c894617223 */ /* 0x040fe20000010061 */
        /* <DEDUP_REMOVED lines=53> */
[----:B------:R-:W-:Y:S02]  /*44e0*/  F2FP.BF16.F32.PACK_AB R79, R150, R173 ;  /* 0x000000ad964f723e */ /* 0x000fe400000010ff */
[----:B------:R-:W-:Y:S01]  /*44f0*/  F2FP.BF16.F32.PACK_AB R78, R148, R169 ;  /* 0x000000a9944e723e */ /* 0x000fe200000010ff */
[----:B------:R3:W-:Y:S01]  /*4500*/  STG.E.128 desc[UR4][R86.64], R72 ;  /* 0x0000004856007986 */ /* 0x0007e2000c101d04 */
[----:B------:R-:W-:-:S02]  /*4510*/  F2FP.BF16.F32.PACK_AB R77, R98, R165 ;  /* 0x000000a5624d723e */ /* 0x000fc400000010ff */
[----:B------:R-:W-:Y:S02]  /*4520*/  F2FP.BF16.F32.PACK_AB R82, R154, R185 ;  /* 0x000000b99a52723e */ /* 0x000fe400000010ff */
[----:B------:R-:W-:Y:S01]  /*4530*/  F2FP.BF16.F32.PACK_AB R80, R179, R80 ;  /* 0x00000050b350723e */ /* 0x000fe200000010ff */
[----:B------:R3:W-:Y:S04]  /*4540*/  STG.E.128 desc[UR4][R88.64], R76 ;  /* 0x0000004c58007986 */ /* 0x0007e8000c101d04 */
[----:B------:R3:W-:Y:S01]  /*4550*/  STG.E.128 desc[UR4][R90.64], R80 ;  /* 0x000000505a007986 */ /* 0x0007e2000c101d04 */
[----:B------:R-:W-:Y:S05]  /*4560*/  BRA `(.L_x_44) ;  /* 0x0000000c00587947 */ /* 0x000fea0003800000 */
.L_x_45:
[-CC-:B------:R-:W-:Y:S01]  /*4570*/  FFMA.FTZ R75, R190, R72.reuse, R73.reuse ;  /* 0x00000048be4b7223 */ /* 0x180fe20000010049 */
[-CC-:B------:R-:W-:Y:S01]  /*4580*/  FFMA.FTZ R187, R187, R72.reuse, R73.reuse ;  /* 0x00000048bbbb7223 */ /* 0x180fe20000010049 */
[-CC-:B------:R-:W-:Y:S01]  /*4590*/  FFMA.FTZ R82, R177, R72.reuse, R73.reuse ;  /* 0x00000048b1527223 */ /* 0x180fe20000010049 */
[-CC-:B------:R-:W-:Y:S01]  /*45a0*/  FFMA.FTZ R177, R178, R72.reuse, R73.reuse ;  /* 0x00000048b2b17223 */ /* 0x180fe20000010049 */
[-CC-:B------:R-:W-:Y:S01]  /*45b0*/  FFMA.FTZ R172, R172, R72.reuse, R73.reuse ;  /* 0x00000048acac7223 */ /* 0x180fe20000010049 */
[-C--:B------:R-:W-:Y:S01]  /*45c0*/  FFMA.FTZ R178, R81, R72.reuse, R73 ;  /* 0x0000004851b27223 */ /* 0x080fe20000010049 */
[----:B------:R-:W-:Y:S01]  /*45d0*/  FADD.FTZ R89, R174, -R75 ;  /* 0x8000004bae597221 */ /* 0x000fe20000010000 */
[-CC-:B------:R-:W-:Y:S01]  /*45e0*/  FFMA.FTZ R81, R224, R72.reuse, R73.reuse ;  /* 0x00000048e0517223 */ /* 0x180fe20000010049 */
[----:B------:R-:W-:Y:S01]  /*45f0*/  SHF.L.U32 R75, R152, 0x10, RZ ;  /* 0x00000010984b7819 */ /* 0x000fe200000006ff */
[-C--:B------:R-:W-:Y:S01]  /*4600*/  FFMA.FTZ R74, R197, R72.reuse, R73 ;  /* 0x00000048c54a7223 */ /* 0x080fe20000010049 */
[----:B------:R-:W-:Y:S01]  /*4610*/  FADD.FTZ R94, R94, -R187 ;  /* 0x800000bb5e5e7221 */ /* 0x000fe20000010000 */
[-CC-:B------:R-:W-:Y:S01]  /*4620*/  FFMA.FTZ R77, R77, R72.reuse, R73.reuse ;  /* 0x000000484d4d7223 */ /* 0x180fe20000010049 */
[-CC-:B------:R-:W-:Y:S01]  /*4630*/  FFMA.FTZ R162, R162, R72.reuse, R73.reuse ;  /* 0x00000048a2a27223 */ /* 0x180fe20000010049 */
[-CC-:B------:R-:W-:Y:S01]  /*4640*/  FFMA.FTZ R86, R169, R72.reuse, R73.reuse ;  /* 0x00000048a9567223 */ /* 0x180fe20000010049 */
[----:B------:R-:W-:Y:S01]  /*4650*/  FADD.FTZ R172, R97, -R172 ;  /* 0x800000ac61ac7221 */ /* 0x000fe20000010000 */
        /* <DEDUP_REMOVED lines=22> */
[----:B------:R-:W-:Y:S01]  /*47c0*/  FFMA.FTZ R81, R148, R94, R75 ;  /* 0x0000005e94517223 */ /* 0x000fe2000001004b */
[----:B------:R-:W-:Y:S01]  /*47d0*/  FFMA.FTZ R72, R83, R72, R73 ;  /* 0x0000004853487223 */ /* 0x000fe20000010049 */
[----:B------:R-:W-:Y:S01]  /*47e0*/  SHF.L.U32 R74, R52, 0x10, RZ ;  /* 0x00000010344a7819 */ /* 0x000fe200000006ff */
[----:B------:R-:W-:Y:S01]  /*47f0*/  FADD.FTZ R87, R166, -R77 ;  /* 0x8000004da6577221 */ /* 0x000fe20000010000 */
[----:B------:R-:W-:Y:S01]  /*4800*/  SHF.L.U32 R75, R53, 0x10, RZ ;  /* 0x00000010354b7819 */ /* 0x000fe200000006ff */
[----:B------:R-:W-:Y:S01]  /*4810*/  FADD.FTZ R165, R165, -R162 ;  /* 0x800000a2a5a57221 */ /* 0x000fe20000010000 */
[----:B------:R-:W-:Y:S01]  /*4820*/  FADD.FTZ R88, R179, -R82 ;  /* 0x80000052b3587221 */ /* 0x000fe20000010000 */
        /* <DEDUP_REMOVED lines=10> */
[C---:B------:R-:W-:Y:S01]  /*48d0*/  FFMA.FTZ R78, R148.reuse, R161, R74 ;  /* 0x000000a1944e7223 */ /* 0x040fe2000001004a */
[----:B------:R-:W-:Y:S01]  /*48e0*/  FFMA.FTZ R87, R148, R194, R75 ;  /* 0x000000c294577223 */ /* 0x000fe2000001004b */
[----:B------:R-:W-:Y:S01]  /*48f0*/  SHF.L.U32 R75, R92, 0x10, RZ ;  /* 0x000000105c4b7819 */ /* 0x000fe200000006ff */
        /* <DEDUP_REMOVED lines=9> */
[--C-:B------:R-:W-:Y:S01]  /*4990*/  FFMA.FTZ R86, R148, R89, R74.reuse ;  /* 0x0000005994567223 */ /* 0x100fe2000001004a */
[----:B------:R-:W-:Y:S01]  /*49a0*/  PRMT R74, R60, 0x7632, R74 ;  /* 0x000076323c4a7816 */ /* 0x000fe2000000004a */
        /* <DEDUP_REMOVED lines=8> */
[--C-:B------:R-:W-:Y:S01]  /*4a30*/  FFMA.FTZ R161, R148, R88, R75.reuse ;  /* 0x0000005894a17223 */ /* 0x100fe2000001004b */
[----:B------:R-:W-:Y:S01]  /*4a40*/  PRMT R75, R62, 0x7632, R75 ;  /* 0x000076323e4b7816 */ /* 0x000fe2000000004b */
[C---:B------:R-:W-:Y:S01]  /*4a50*/  FFMA.FTZ R173, R148.reuse, R173, R76 ;  /* 0x000000ad94ad7223 */ /* 0x040fe2000001004c */
        /* <DEDUP_REMOVED lines=8> */
[----:B------:R-:W-:Y:S01]  /*4ae0*/  SHF.L.U32 R74, R75, 0x10, RZ ;  /* 0x000000104b4a7819 */ /* 0x000fe200000006ff */
[C---:B------:R-:W-:Y:S01]  /*4af0*/  FFMA.FTZ R189, R148.reuse, R189, R76 ;  /* 0x000000bd94bd7223 */ /* 0x040fe2000001004c */
[----:B------:R-:W-:Y:S01]  /*4b00*/  PRMT R75, R63, 0x7632, R75 ;  /* 0x000076323f4b7816 */ /* 0x000fe2000000004b */
[----:B------:R-:W-:Y:S01]  /*4b10*/  FFMA.FTZ R152, R148, R95, R82 ;  /* 0x0000005f94987223 */ /* 0x000fe20000010052 */
[----:B------:R-:W-:Y:S01]  /*4b20*/  SHF.L.U32 R72, R72, 0x10, RZ ;  /* 0x0000001048487819 */ /* 0x000fe200000006ff */
[----:B------:R-:W-:Y:S01]  /*4b30*/  FADD.FTZ R99, R99, -R168 ;  /* 0x800000a863637221 */ /* 0x000fe20000010000 */
[----:B------:R-:W-:Y:S01]  /*4b40*/  SHF.L.U32 R77, R96, 0x10, RZ ;  /* 0x00000010604d7819 */ /* 0x000fe200000006ff */
[----:B------:R-:W-:Y:S01]  /*4b50*/  FFMA.FTZ R175, R148, R175, R74 ;  /* 0x000000af94af7223 */ /* 0x000fe2000001004a */
[----:B------:R-:W-:Y:S01]  /*4b60*/  SHF.L.U32 R76, R63, 0x10, RZ ;  /* 0x000000103f4c7819 */ /* 0x000fe200000006ff */
[----:B------:R-:W1:Y:S01]  /*4b70*/  LDC.64 R94, c[0x0][0x468] ;  /* 0x00011a00ff5e7b82 */ /* 0x000e620000000a00 */
[----:B------:R-:W-:Y:S01]  /*4b80*/  FADD.FTZ R217, R202, -R217 ;  /* 0x800000d9cad97221 */ /* 0x000fe20000010000 */
[----:B------:R-:W-:Y:S01]  /*4b90*/  FADD.FTZ R169, R204, -R169 ;  /* 0x800000a9cca97221 */ /* 0x000fe20000010000 */
[----:B------:R-:W-:Y:S01]  /*4ba0*/  SHF.L.U32 R74, R75, 0x10, RZ ;  /* 0x000000104b4a7819 */ /* 0x000fe200000006ff */
[----:B------:R-:W-:Y:S01]  /*4bb0*/  FADD.FTZ R167, R167, -R156 ;  /* 0x8000009ca7a77221 */ /* 0x000fe20000010000 */
[C---:B------:R-:W-:Y:S01]  /*4bc0*/  FFMA.FTZ R72, R148.reuse, R99, R72 ;  /* 0x0000006394487223 */ /* 0x040fe20000010048 */
[C---:B------:R-:W-:Y:S01]  /*4bd0*/  FFMA.FTZ R99, R148.reuse, R217, R77 ;  /* 0x000000d994637223 */ /* 0x040fe2000001004d */
[C---:B------:R-:W-:Y:S01]  /*4be0*/  FFMA.FTZ R169, R148.reuse, R169, R76 ;  /* 0x000000a994a97223 */ /* 0x040fe2000001004c */
[----:B------:R-:W-:Y:S01]  /*4bf0*/  SHF.L.U32 R77, R59, 0x10, RZ ;  /* 0x000000103b4d7819 */ /* 0x000fe200000006ff */
[----:B------:R-:W-:Y:S01]  /*4c00*/  FFMA.FTZ R167, R148, R167, R74 ;  /* 0x000000a794a77223 */ /* 0x000fe2000001004a */
[----:B------:R-:W-:Y:S01]  /*4c10*/  SHF.L.U32 R70, R70, 0x10, RZ ;  /* 0x0000001046467819 */ /* 0x000fe200000006ff */
[----:B------:R-:W-:Y:S01]  /*4c20*/  FADD.FTZ R183, R170, -R183 ;  /* 0x800000b7aab77221 */ /* 0x000fe20000010000 */
[----:B------:R-:W-:Y:S01]  /*4c30*/  SHF.L.U32 R76, R69, 0x10, RZ ;  /* 0x00000010454c7819 */ /* 0x000fe200000006ff */
[----:B------:R-:W-:Y:S01]  /*4c40*/  FADD.FTZ R91, R91, -R176 ;  /* 0x800000b05b5b7221 */ /* 0x000fe20000010000 */
[----:B------:R-:W-:Y:S01]  /*4c50*/  FADD.FTZ R85, R85, -R178 ;  /* 0x800000b255557221 */ /* 0x000fe20000010000 */
[----:B------:R-:W-:Y:S01]  /*4c60*/  SHF.L.U32 R74, R68, 0x10, RZ ;  /* 0x00000010444a7819 */ /* 0x000fe200000006ff */
[----:B------:R-:W-:Y:S01]  /*4c70*/  FFMA.FTZ R183, R148, R183, R77 ;  /* 0x000000b794b77223 */ /* 0x000fe2000001004d */
[----:B------:R-:W-:Y:S01]  /*4c80*/  SHF.L.U32 R73, R154, 0x10, RZ ;  /* 0x000000109a497819 */ /* 0x000fe200000006ff */
        /* <DEDUP_REMOVED lines=22> */
[----:B------:R-:W-:Y:S01]  /*4df0*/  F2FP.BF16.F32.PACK_AB R76, R72, R79 ;  /* 0x0000004f484c723e */ /* 0x000fe200000010ff */
[-C--:B------:R-:W-:Y:S01]  /*4e00*/  FMUL.FTZ R71, R83, R80.reuse ;  /* 0x0000005053477220 */ /* 0x080fe20000410000 */
[----:B------:R-:W-:Y:S01]  /*4e10*/  F2FP.BF16.F32.PACK_AB R77, R73, R165 ;  /* 0x000000a5494d723e */ /* 0x000fe200000010ff */
[-C--:B------:R-:W-:Y:S01]  /*4e20*/  FMUL.FTZ R70, R81, R80.reuse ;  /* 0x0000005051467220 */ /* 0x080fe20000410000 */
[----:B------:R-:W-:Y:S01]  /*4e30*/  FMUL.FTZ R69, R73, R80 ;  /* 0x0000005049457220 */ /* 0x000fe20000410000 */
[----:B0-----:R-:W-:-:S04]  /*4e40*/  IMAD.WIDE.U32 R74, R159, 0x10, R88 ;  /* 0x000000109f4a7825 */ /* 0x001fc800078e0058 */
[----:B------:R-:W-:Y:S01]  /*4e50*/  FMUL.FTZ R82, R165, R80 ;  /* 0x00000050a5527220 */ /* 0x000fe20000410000 */
[----:B------:R-:W-:Y:S01]  /*4e60*/  F2FP.BF16.F32.PACK_AB R78, R81, R78 ;  /* 0x0000004e514e723e */ /* 0x000fe200000010ff */
[----:B------:R-:W-:Y:S01]  /*4e70*/  FMUL.FTZ R73, R72, R80 ;  /* 0x0000005048497220 */ /* 0x000fe20000410000 */
[----:B------:R-:W-:Y:S01]  /*4e80*/  F2FP.BF16.F32.PACK_AB R79, R83, R163 ;  /* 0x000000a3534f723e */ /* 0x000fe200000010ff */
[----:B------:R-:W-:Y:S01]  /*4e90*/  FFMA.FTZ R149, R148, R188, R149 ;  /* 0x000000bc94957223 */ /* 0x000fe20000010095 */
[----:B------:R-:W-:Y:S01]  /*4ea0*/  F2FP.BF16.F32.PACK_AB R71, R71, R84 ;  /* 0x000000544747723e */ /* 0x000fe200000010ff */
[----:B------:R-:W-:Y:S01]  /*4eb0*/  IMAD.WIDE.U32 R90, R155, 0x10, R88 ;  /* 0x000000109b5a7825 */ /* 0x000fe200078e0058 */
[----:B------:R-:W-:Y:S01]  /*4ec0*/  F2FP.BF16.F32.PACK_AB R70, R70, R85 ;  /* 0x000000554646723e */ /* 0x000fe200000010ff */
[----:B------:R0:W-:Y:S01]  /*4ed0*/  STG.E.128 desc[UR4][R74.64], R76 ;  /* 0x0000004c4a007986 */ /* 0x0001e2000c101d04 */
[----:B------:R-:W-:Y:S01]  /*4ee0*/  F2FP.BF16.F32.PACK_AB R69, R69, R82 ;  /* 0x000000524545723e */ /* 0x000fe200000010ff */
[----:B-1----:R-:W-:Y:S01]  /*4ef0*/  IMAD.WIDE.U32 R84, R159, 0x10, R94 ;  /* 0x000000109f547825 */ /* 0x002fe200078e005e */
[----:B------:R-:W-:-:S03]  /*4f00*/  F2FP.BF16.F32.PACK_AB R68, R73, R68 ;  /* 0x000000444944723e */ /* 0x000fc600000010ff */
[----:B------:R-:W-:Y:S01]  /*4f10*/  FMUL.FTZ R98, R183, R80 ;  /* 0x00000050b7627220 */ /* 0x000fe20000410000 */
[----:B------:R-:W-:Y:S01]  /*4f20*/  F2FP.BF16.F32.PACK_AB R72, R149, R86 ;  /* 0x000000569548723e */ /* 0x000fe200000010ff */
[----:B------:R-:W-:Y:S01]  /*4f30*/  IMAD.WIDE.U32 R82, R157, 0x10, R88 ;  /* 0x000000109d527825 */ /* 0x000fe200078e0058 */
[----:B------:R-:W-:Y:S01]  /*4f40*/  F2FP.BF16.F32.PACK_AB R73, R87, R173 ;  /* 0x000000ad5749723e */ /* 0x000fe200000010ff */
[----:B------:R1:W-:Y:S02]  /*4f50*/  STG.E.128 desc[UR4][R84.64], R68 ;  /* 0x0000004454007986 */ /* 0x0003e4000c101d04 */
[----:B------:R-:W-:Y:S01]  /*4f60*/  FMUL.FTZ R148, R181, R80 ;  /* 0x00000050b5947220 */ /* 0x000fe20000410000 */
[----:B------:R-:W-:-:S04]  /*4f70*/  IMAD.WIDE.U32 R96, R157, 0x10, R94 ;  /* 0x000000109d607825 */ /* 0x000fc800078e005e */
[-C--:B------:R-:W-:Y:S01]  /*4f80*/  FMUL.FTZ R81, R161, R80.reuse ;  /* 0x00000050a1517220 */ /* 0x080fe20000410000 */
[-C--:B------:R-:W-:Y:S01]  /*4f90*/  FMUL.FTZ R150, R167, R80.reuse ;  /* 0x00000050a7967220 */ /* 0x080fe20000410000 */
[----:B------:R-:W-:Y:S01]  /*4fa0*/  FMUL.FTZ R160, R158, R80 ;  /* 0x000000509ea07220 */ /* 0x000fe20000410000 */
[----:B------:R-:W-:Y:S02]  /*4fb0*/  IMAD.WIDE.U32 R92, R155, 0x10, R94 ;  /* 0x000000109b5c7825 */ /* 0x000fe400078e005e */
[----:B------:R-:W-:Y:S02]  /*4fc0*/  F2FP.BF16.F32.PACK_AB R81, R81, R148 ;  /* 0x000000945151723e */ /* 0x000fe400000010ff */
[----:B0-----:R-:W-:Y:S01]  /*4fd0*/  F2FP.BF16.F32.PACK_AB R74, R99, R171 ;  /* 0x000000ab634a723e */ /* 0x001fe200000010ff */
[----:B------:R-:W-:Y:S01]  /*4fe0*/  IMAD.WIDE.U32 R88, R153, 0x10, R88 ;  /* 0x0000001099587825 */ /* 0x000fe200078e0058 */
[----:B------:R-:W-:-:S03]  /*4ff0*/  F2FP.BF16.F32.PACK_AB R75, R151, R183 ;  /* 0x000000b7974b723e */ /* 0x000fc600000010ff */
[-C--:B------:R-:W-:Y:S01]  /*5000*/  FMUL.FTZ R76, R149, R80.reuse ;  /* 0x00000050954c7220 */ /* 0x080fe20000410000 */
[----:B------:R-:W-:Y:S01]  /*5010*/  FMUL.FTZ R77, R87, R80 ;  /* 0x00000050574d7220 */ /* 0x000fe20000410000 */
[----:B------:R-:W-:-:S04]  /*5020*/  IMAD.WIDE.U32 R94, R153, 0x10, R94 ;  /* 0x00000010995e7825 */ /* 0x000fc800078e005e */
[-C--:B------:R-:W-:Y:S01]  /*5030*/  FMUL.FTZ R153, R86, R80.reuse ;  /* 0x0000005056997220 */ /* 0x080fe20000410000 */
[-C--:B------:R-:W-:Y:S01]  /*5040*/  FMUL.FTZ R86, R173, R80.reuse ;  /* 0x00000050ad567220 */ /* 0x080fe20000410000 */
[-C--:B------:R-:W-:Y:S01]  /*5050*/  FMUL.FTZ R171, R171, R80.reuse ;  /* 0x00000050abab7220 */ /* 0x080fe20000410000 */
[-C--:B------:R-:W-:Y:S01]  /*5060*/  FMUL.FTZ R78, R99, R80.reuse ;  /* 0x00000050634e7220 */ /* 0x080fe20000410000 */
[-C--:B------:R-:W-:Y:S01]  /*5070*/  FMUL.FTZ R79, R151, R80.reuse ;  /* 0x00000050974f7220 */ /* 0x080fe20000410000 */
[----:B------:R0:W-:Y:S01]  /*5080*/  STG.E.128 desc[UR4][R82.64], R72 ;  /* 0x0000004852007986 */ /* 0x0001e2000c101d04 */
[----:B-1----:R-:W-:Y:S01]  /*5090*/  F2FP.BF16.F32.PACK_AB R70, R175, R177 ;  /* 0x000000b1af46723e */ /* 0x002fe200000010ff */
        /* <DEDUP_REMOVED lines=11> */
[----:B------:R-:W-:Y:S01]  /*5150*/  F2FP.BF16.F32.PACK_AB R68, R185, R189 ;  /* 0x000000bdb944723e */ /* 0x000fe200000010ff */
[-C--:B0-----:R-:W-:Y:S01]  /*5160*/  FMUL.FTZ R82, R177, R80.reuse ;  /* 0x00000050b1527220 */ /* 0x081fe20000410000 */
[-C--:B------:R-:W-:Y:S01]  /*5170*/  FMUL.FTZ R83, R169, R80.reuse ;  /* 0x00000050a9537220 */ /* 0x080fe20000410000 */
[C---:B------:R-:W-:Y:S01]  /*5180*/  F2FP.BF16.F32.PACK_AB R72, R152.reuse, R179 ;  /* 0x000000b39848723e */ /* 0x040fe200000010ff */
[-C--:B------:R-:W-:Y:S01]  /*5190*/  FMUL.FTZ R152, R152, R80.reuse ;  /* 0x0000005098987220 */ /* 0x080fe20000410000 */
[C---:B------:R-:W-:Y:S01]  /*51a0*/  F2FP.BF16.F32.PACK_AB R73, R154.reuse, R191 ;  /* 0x000000bf9a49723e */ /* 0x040fe200000010ff */
[-C--:B------:R-:W-:Y:S01]  /*51b0*/  FMUL.FTZ R154, R154, R80.reuse ;  /* 0x000000509a9a7220 */ /* 0x080fe20000410000 */
[C---:B------:R-:W-:Y:S01]  /*51c0*/  F2FP.BF16.F32.PACK_AB R74, R156.reuse, R193 ;  /* 0x000000c19c4a723e */ /* 0x040fe200000010ff */
[----:B------:R-:W-:Y:S01]  /*51d0*/  FMUL.FTZ R156, R156, R80 ;  /* 0x000000509c9c7220 */ /* 0x000fe20000410000 */
[----:B------:R-:W-:Y:S01]  /*51e0*/  F2FP.BF16.F32.PACK_AB R69, R161, R181 ;  /* 0x000000b5a145723e */ /* 0x000fe200000010ff */
[----:B------:R2:W-:Y:S01]  /*51f0*/  STG.E.128 desc[UR4][R96.64], R76 ;  /* 0x0000004c60007986 */ /* 0x0005e2000c101d04 */
[----:B------:R-:W-:-:S02]  /*5200*/  F2FP.BF16.F32.PACK_AB R71, R167, R169 ;  /* 0x000000a9a747723e */ /* 0x000fc400000010ff */
        /* <DEDUP_REMOVED lines=8> */
[----:B------:R-:W-:Y:S01]  /*5290*/  F2FP.BF16.F32.PACK_AB R85, R154, R85 ;  /* 0x000000559a55723e */ /* 0x000fe200000010ff */
[----:B------:R2:W-:Y:S01]  /*52a0*/  STG.E.128 desc[UR4][R88.64], R72 ;  /* 0x0000004858007986 */ /* 0x0005e2000c101d04 */
[----:B------:R-:W-:-:S05]  /*52b0*/  F2FP.BF16.F32.PACK_AB R84, R152, R99 ;  /* 0x000000639854723e */ /* 0x000fca00000010ff */
[----:B------:R2:W-:Y:S02]  /*52c0*/  STG.E.128 desc[UR4][R94.64], R84 ;  /* 0x000000545e007986 */ /* 0x0005e4000c101d04 */
.L_x_44:
[----:B0123--:R-:W0:Y:S01]  /*52d0*/  LDC.64 R68, c[0x0][0x380] ;  /* 0x0000e000ff447b82 */ /* 0x00fe220000000a00 */
[----:B------:R-:W-:Y:S02]  /*52e0*/  PLOP3.LUT P2, PT, P2, PT, PT, 0x8, 0x80 ;  /* 0x000000000080781c */ /* 0x000fe4000174e170 */
[----:B0-----:R-:W-:-:S04]  /*52f0*/  IADD3 R131, PT, PT, R131, R68, RZ ;  /* 0x0000004483837210 */ /* 0x001fc80007ffe0ff */
[----:B------:R-:W-:-:S13]  /*5300*/  ISETP.GE.AND P0, PT, R131, R69, PT ;  /* 0x000000458300720c */ /* 0x000fda0003f06270 */
[----:B------:R-:W-:Y:S05]  /*5310*/  @!P0 BRA `(.L_x_46) ;  /* 0xffffffb400608947 */ /* 0x000fea000383ffff */
[----:B------:R-:W-:Y:S02]  /*5320*/  MOV R63, R4 ;  /* 0x00000004003f7202 */ /* 0x000fe40000000f00 */
[----:B------:R-:W-:Y:S02]  /*5330*/  MOV R67, R32 ;  /* 0x0000002000437202 */ /* 0x000fe40000000f00 */
[----:B------:R-:W-:Y:S02]  /*5340*/  MOV R4, R5 ;  /* 0x0000000500047202 */ /* 0x000fe40000000f00 */
[----:B------:R-:W-:Y:S02]  /*5350*/  MOV R32, R33 ;  /* 0x0000002100207202 */ /* 0x000fe40000000f00 */
[----:B------:R-:W-:Y:S02]  /*5360*/  MOV R5, R6 ;  /* 0x0000000600057202 */ /* 0x000fe40000000f00 */
[----:B------:R-:W-:-:S02]  /*5370*/  MOV R69, R38 ;  /* 0x0000002600457202 */ /* 0x000fc40000000f00 */
        /* <DEDUP_REMOVED lines=57> */
[----:B------:R-:W-:-:S07]  /*5710*/  MOV R19, R104 ;  /* 0x0000006800137202 */ /* 0x000fce0000000f00 */
.L_x_41:
[----:B------:R-:W1:Y:S08]  /*5720*/  LDC R0, c[0x0][0x388] ;  /* 0x0000e200ff007b82 */ /* 0x000e700000000800 */
[----:B------:R-:W2:Y:S08]  /*5730*/  LDC.64 R2, c[0x0][0x440] ;  /* 0x00011000ff027b82 */ /* 0x000eb00000000a00 */
[----:B------:R-:W3:Y:S01]  /*5740*/  LDC.64 R12, c[0x0][0x448] ;  /* 0x00011200ff0c7b82 */ /* 0x000ee20000000a00 */
[----:B-1----:R-:W-:-:S05]  /*5750*/  IMAD R0, R0, UR6, RZ ;  /* 0x0000000600007c24 */ /* 0x002fca000f8e02ff */
[----:B------:R-:W-:-:S05]  /*5760*/  LEA.HI R105, R0, R105, RZ, 0x1d ;  /* 0x0000006900697211 */ /* 0x000fca00078fe8ff */
[----:B--2---:R-:W-:-:S05]  /*5770*/  IMAD.WIDE.U32 R2, R105, 0x20, R2 ;  /* 0x0000002069027825 */ /* 0x004fca00078e0002 */
[----:B0-----:R-:W-:Y:S01]  /*5780*/  STG.E.128 desc[UR4][R2.64], R56 ;  /* 0x0000003802007986 */ /* 0x001fe2000c101d04 */
[----:B---3--:R-:W-:-:S03]  /*5790*/  IMAD.WIDE.U32 R12, R105, 0x20, R12 ;  /* 0x00000020690c7825 */ /* 0x008fc600078e000c */
[----:B------:R-:W-:Y:S04]  /*57a0*/  STG.E.128 desc[UR4][R2.64+0x10], R64 ;  /* 0x0000104002007986 */ /* 0x000fe8000c101d04 */
        /* <DEDUP_REMOVED lines=13> */
[----:B------:R-:W-:Y:S01]  /*5880*/  STG.E.128 desc[UR4][R12.64+0x3010], R24 ;  /* 0x003010180c007986 */ /* 0x000fe2000c101d04 */
[----:B------:R-:W-:Y:S05]  /*5890*/  EXIT ;  /* 0x000000000000794d */ /* 0x000fea0003800000 */
.L_x_47:
        /* <DEDUP_REMOVED lines=14> */
.L_x_15579:


//--------------------- .text._ZN10layer_norm13ln_bwd_kernelINS_13Kernel_traitsI13__nv_bfloat16S2_S2_S2_fjLj4096ELj1ELj1ELj4ELj16ENS_18Kernel_traits_baseILj4096ES2_S2_S2_S2_fjLj128EEEEELb0ELb0ELb1ELb0EEEvNS_9BwdParamsE --------------------------
	.section	.text._ZN10layer_norm13ln_bwd_kernelINS_13Kernel_traitsI13__nv_bfloat16S2_S2_S2_fjLj4096ELj1ELj1ELj4ELj16ENS_18Kernel_traits_baseILj4096ES2_S2_S2_S2_fjLj128EEEEELb0ELb0ELb1ELb0EEEvNS_9BwdParamsE,"ax",@progbits
	.align	128
        .global         _ZN10layer_norm13ln_bwd_kernelINS_13Kernel_traitsI13__nv_bfloat16S2_S2_S2_fjLj4096ELj1ELj1ELj4ELj16ENS_18Kernel_traits_baseILj4096ES2_S2_S2_S2_fjLj128EEEEELb0ELb0ELb1ELb0EEEvNS_9BwdParamsE
        .type           _ZN10layer_norm13ln_bwd_kernelINS_13Kernel_traitsI13__nv_bfloat16S2_S2_S2_fjLj4096ELj1ELj1ELj4ELj16ENS_18Kernel_traits_baseILj4096ES2_S2_S2_S2_fjLj128EEEEELb0ELb0ELb1ELb0EEEvNS_9BwdParamsE,@function
        .size           _ZN10layer_norm13ln_bwd_kernelINS_13Kernel_traitsI13__nv_bfloat16S2_S2_S2_fjLj4096ELj1ELj1ELj4ELj16ENS_18Kernel_traits_baseILj4096ES2_S2_S2_S2_fjLj128EEEEELb0ELb0ELb1ELb0EEEvNS_9BwdParamsE,(.L_x_15580 - _ZN10layer_norm13ln_bwd_kernelINS_13Kernel_traitsI13__nv_bfloat16S2_S2_S2_fjLj4096ELj1ELj1ELj4ELj16ENS_18Kernel_traits_baseILj4096ES2_S2_S2_S2_fjLj128EEEEELb0ELb0ELb1ELb0EEEvNS_9BwdParamsE)
        .other          _ZN10layer_norm13ln_bwd_kernelINS_13Kernel_traitsI13__nv_bfloat16S2_S2_S2_fjLj4096ELj1ELj1ELj4ELj16ENS_18Kernel_traits_baseILj4096ES2_S2_S2_S2_fjLj128EEEEELb0ELb0ELb1ELb0EEEvNS_9BwdParamsE,@"STO_CUDA_ENTRY STV_DEFAULT"
_ZN10layer_norm13ln_bwd_kernelINS_13Kernel_traitsI13__nv_bfloat16S2_S2_S2_fjLj4096ELj1ELj1ELj4ELj16ENS_18Kernel_traits_baseILj4096ES2_S2_S2_S2_fjLj128EEEEELb0ELb0ELb1ELb0EEEvNS_9BwdParamsE:
.text._ZN10layer_norm13ln_bwd_kernelINS_13Kernel_traitsI13__nv_bfloat16S2_S2_S2_fjLj4096ELj1ELj1ELj4ELj16ENS_18Kernel_traits_baseILj4096ES2_S2_S2_S2_fjLj128EEEEELb0ELb0ELb1ELb0EEEvNS_9BwdParamsE:
[----:B------:R-:W-:Y:S01]  /*0000*/  LDC R1, c[0x0][0x37c] ;  /* 0x0000df00ff017b82 */ /* 0x000fe20000000800 */
[----:B------:R-:W0:Y:S01]  /*0010*/  S2R R199, SR_TID.X ;  /* 0x0000000000c77919 */ /* 0x000e220000002100 */
[----:B------:R-:W1:Y:S01]  /*0020*/  LDCU UR4, c[0x0][0x388] ;  /* 0x00007100ff0477ac */ /* 0x000e620008000800 */
[----:B------:R-:W2:Y:S01]  /*0030*/  LDCU.64 UR10, c[0x0][0x358] ;  /* 0x00006b00ff0a77ac */ /* 0x000ea20008000a00 */
[----:B------:R-:W3:Y:S01]  /*0040*/  LDCU UR5, c[0x0][0x384] ;  /* 0x00007080ff0577ac */ /* 0x000ee20008000800 */
[----:B-1----:R-:W-:-:S04]  /*0050*/  MOV R23, UR4 ;  /* 0x0000000400177c02 */ /* 0x002fc80008000f00 */
        /* <DEDUP_REMOVED lines=9> */
[----:B------:R-:W0:Y:S08]  /*00f0*/  @P1 LDC.64 R2, c[0x0][0x3d0] ;  /* 0x0000f400ff021b82 */ /* 0x000e300000000a00 */
[----:B------:R-:W1:Y:S08]  /*0100*/  @P3 LDC.64 R4, c[0x0][0x3d0] ;  /* 0x0000f400ff043b82 */ /* 0x000e700000000a00 */
[----:B------:R-:W4:Y:S08]  /*0110*/  @P4 LDC.64 R8, c[0x0][0x3d0] ;  /* 0x0000f400ff084b82 */ /* 0x000f300000000a00 */
[----:B------:R-:W3:Y:S01]  /*0120*/  @P5 LDC.64 R10, c[0x0][0x3d0] ;  /* 0x0000f400ff0a5b82 */ /* 0x000ee20000000a00 */
[C---:B0-----:R-:W-:Y:S01]  /*0130*/  @P1 IMAD.WIDE.U32 R2, R13.reuse, 0x10, R2 ;  /* 0x000000100d021825 */ /* 0x041fe200078e0002 */
[----:B------:R-:W-:-:S04]  /*0140*/  @P1 LOP3.LUT R13, R13, 0x80, RZ, 0xfc, !PT ;  /* 0x000000800d0d1812 */ /* 0x000fc800078efcff */
[----:B--2---:R0:W5:Y:S01]  /*0150*/  @P1 LDG.E.128 R40, desc[UR10][R2.64] ;  /* 0x0000000a02281981 */ /* 0x004162000c1e1d00 */
[C---:B-1----:R-:W-:Y:S01]  /*0160*/  @P3 IMAD.WIDE.U32 R6, R13.reuse, 0x10, R4 ;  /* 0x000000100d063825 */ /* 0x042fe200078e0004 */
[----:B------:R-:W-:-:S04]  /*0170*/  @P3 IADD3 R13, PT, PT, R13, 0x80, RZ ;  /* 0x000000800d0d3810 */ /* 0x000fc80007ffe0ff */
[----:B------:R0:W5:Y:S01]  /*0180*/  @P3 LDG.E.128 R44, desc[UR10][R6.64] ;  /* 0x0000000a062c3981 */ /* 0x000162000c1e1d00 */
[C---:B----4-:R-:W-:Y:S01]  /*0190*/  @P4 IMAD.WIDE.U32 R8, R13.reuse, 0x10, R8 ;  /* 0x000000100d084825 */ /* 0x050fe200078e0008 */
[----:B------:R-:W-:-:S04]  /*01a0*/  @P4 IADD3 R13, PT, PT, R13, 0x80, RZ ;  /* 0x000000800d0d4810 */ /* 0x000fc80007ffe0ff */
[----:B------:R0:W5:Y:S01]  /*01b0*/  @P4 LDG.E.128 R48, desc[UR10][R8.64] ;  /* 0x0000000a08304981 */ /* 0x000162000c1e1d00 */
[----:B---3--:R-:W-:-:S05]  /*01c0*/  @P5 IMAD.WIDE.U32 R4, R13, 0x10, R10 ;  /* 0x000000100d045825 */ /* 0x008fca00078e000a */
[----:B------:R0:W5:Y:S01]  /*01d0*/  @P5 LDG.E.128 R52, desc[UR10][R4.64] ;  /* 0x0000000a04345981 */ /* 0x000162000c1e1d00 */
[----:B------:R-:W1:Y:S01]  /*01e0*/  S2UR UR4, SR_CTAID.X ;  /* 0x00000000000479c3 */ /* 0x000e620000002500 */
[----:B------:R-:W-:Y:S02]  /*01f0*/  CS2R R56, SRZ ;  /* 0x0000000000387805 */ /* 0x000fe4000001ff00 */
[----:B------:R-:W-:Y:S02]  /*0200*/  CS2R R58, SRZ ;  /* 0x00000000003a7805 */ /* 0x000fe4000001ff00 */
[----:B------:R-:W-:Y:S02]  /*0210*/  CS2R R60, SRZ ;  /* 0x00000000003c7805 */ /* 0x000fe4000001ff00 */
[----:B------:R-:W-:Y:S02]  /*0220*/  CS2R R62, SRZ ;  /* 0x00000000003e7805 */ /* 0x000fe4000001ff00 */
[----:B------:R-:W-:-:S02]  /*0230*/  CS2R R64, SRZ ;  /* 0x0000000000407805 */ /* 0x000fc4000001ff00 */
[----:B-1----:R-:W-:-:S04]  /*0240*/  MOV R18, UR4 ;  /* 0x0000000400127c02 */ /* 0x002fc80008000f00 */
[----:B------:R-:W-:Y:S02]  /*0250*/  ISETP.GE.AND P0, PT, R18, UR5, PT ;  /* 0x0000000512007c0c */ /* 0x000fe4000bf06270 */
        /* <DEDUP_REMOVED lines=26> */
[----:B------:R-:W-:Y:S01]  /*0400*/  CS2R R118, SRZ ;  /* 0x0000000000767805 */ /* 0x000fe2000001ff00 */
[----:B0-----:R-:W-:Y:S06]  /*0410*/  @P0 BRA `(.L_x_48) ;  /* 0x0000007000c00947 */ /* 0x001fec0003800000 */
        /* <DEDUP_REMOVED lines=47> */
[----:B------:R-:W-:Y:S01]  /*0710*/  CS2R R118, SRZ ;  /* 0x0000000000767805 */ /* 0x000fe2000001ff00 */
[----:B------:R-:W-:Y:S01]  /*0720*/  UPLOP3.LUT UP1, UPT, UPT, UPT, UPT, 0x40, 0x4 ;  /* 0x000000000004789c */ /* 0x000fe20003f2e870 */
[----:B------:R-:W0:Y:S01]  /*0730*/  LDCU UR15, c[0x0][0x40c] ;  /* 0x00008180ff0f77ac */ /* 0x000e220008000800 */
[----:B------:R-:W1:Y:S01]  /*0740*/  LDCU.U8 UR9, c[0x0][0x410] ;  /* 0x00008200ff0977ac */ /* 0x000e620008000000 */
[----:B------:R-:W2:Y:S01]  /*0750*/  LDCU UR14, c[0x0][0x400] ;  /* 0x00008000ff0e77ac */ /* 0x000ea20008000800 */
[----:B------:R-:W3:Y:S01]  /*0760*/  LDCU.64 UR12, c[0x0][0x438] ;  /* 0x00008700ff0c77ac */ /* 0x000ee20008000a00 */
[----:B------:R-:W4:Y:S06]  /*0770*/  LDCU.64 UR6, c[0x0][0x478] ;  /* 0x00008f00ff0677ac */ /* 0x000f2c0008000a00 */
.L_x_112:
[----:B0-----:R-:W0:Y:S08]  /*0780*/  LDC.64 R20, c[0x0][0x3f8] ;  /* 0x0000fe00ff147b82 */ /* 0x001e300000000a00 */
[----:B--23--:R-:W1:Y:S08]  /*0790*/  LDC.64 R142, c[0x0][0x3c8] ;  /* 0x0000f200ff8e7b82 */ /* 0x00ce700000000a00 */
[----:B------:R-:W2:Y:S01]  /*07a0*/  LDC.64 R140, c[0x0][0x3f0] ;  /* 0x0000fc00ff8c7b82 */ /* 0x000ea20000000a00 */
[----:B0-----:R-:W-:-:S05]  /*07b0*/  IMAD.WIDE R144, R18, 0x4, R20 ;  /* 0x0000000412907825 */ /* 0x001fca00078e0214 */
[----:B------:R-:W3:Y:S01]  /*07c0*/  LDG.E R21, desc[UR10][R144.64] ;  /* 0x0000000a90157981 */ /* 0x000ee2000c1e1900 */
[----:B-1----:R-:W-:-:S05]  /*07d0*/  IMAD.WIDE R142, R18, 0x4, R142 ;  /* 0x00000004128e7825 */ /* 0x002fca00078e028e */
[----:B------:R0:W5:Y:S01]  /*07e0*/  LDG.E R20, desc[UR10][R142.64] ;  /* 0x0000000a8e147981 */ /* 0x000162000c1e1900 */
[----:B--2---:R-:W-:-:S05]  /*07f0*/  IMAD.WIDE R140, R18, 0x4, R140 ;  /* 0x00000004128c7825 */ /* 0x004fca00078e028c */
[----:B------:R0:W5:Y:S01]  /*0800*/  LDG.E R197, desc[UR10][R140.64] ;  /* 0x0000000a8cc57981 */ /* 0x000162000c1e1900 */
[----:B------:R-:W-:Y:S01]  /*0810*/  BSSY.RECONVERGENT B0, `(.L_x_49) ;  /* 0x00001d6000007945 */ /* 0x000fe20003800200 */
[----:B------:R-:W-:Y:S01]  /*0820*/  HFMA2 R201, -RZ, RZ, 0, 0 ;  /* 0x00000000ffc97431 */ /* 0x000fe200000001ff */
[----:B------:R-:W-:Y:S02]  /*0830*/  MOV R202, RZ ;  /* 0x000000ff00ca7202 */ /* 0x000fe40000000f00 */
[----:B---3--:R-:W-:-:S13]  /*0840*/  ISETP.GE.AND P3, PT, R21, 0x1, PT ;  /* 0x000000011500780c */ /* 0x008fda0003f66270 */
[----:B0-----:R-:W-:Y:S05]  /*0850*/  @!P3 BRA `(.L_x_50) ;  /* 0x0000001800d4b947 */ /* 0x001fea0003800000 */
[----:B------:R-:W0:Y:S01]  /*0860*/  LDC.64 R140, c[0x0][0x3c0] ;  /* 0x0000f000ff8c7b82 */ /* 0x000e220000000a00 */
[----:B------:R-:W-:Y:S02]  /*0870*/  SHF.R.S32.HI R23, RZ, 0x1f, R18 ;  /* 0x0000001fff177819 */ /* 0x000fe40000011412 */
[----:B0-----:R-:W-:-:S04]  /*0880*/  LEA R140, P0, R18, R140, 0x2 ;  /* 0x0000008c128c7211 */ /* 0x001fc800078010ff */
[----:B------:R-:W-:Y:S02]  /*0890*/  LEA.HI.X R141, R18, R141, R23, 0x2, P0 ;  /* 0x0000008d128d7211 */ /* 0x000fe400000f1417 */
[----:B------:R-:W0:Y:S03]  /*08a0*/  LDC R23, c[0x0][0x388] ;  /* 0x0000e200ff177b82 */ /* 0x000e260000000800 */
[----:B------:R-:W2:Y:S01]  /*08b0*/  LDG.E R140, desc[UR10][R140.64] ;  /* 0x0000000a8c8c7981 */ /* 0x000ea2000c1e1900 */
[----:B------:R-:W-:Y:S01]  /*08c0*/  IADD3 R144, PT, PT, R21, -0x1, RZ ;  /* 0xffffffff15907810 */ /* 0x000fe20007ffe0ff */
[----:B------:R-:W-:Y:S01]  /*08d0*/  BSSY.RECONVERGENT B1, `(.L_x_51) ;  /* 0x0000078000017945 */ /* 0x000fe20003800200 */
[----:B------:R-:W-:Y:S02]  /*08e0*/  ISETP.GE.U32.AND P5, PT, R19, 0x80, PT ;  /* 0x000000801300780c */ /* 0x000fe40003fa6070 */
[----:B------:R-:W-:-:S02]  /*08f0*/  ISETP.NE.AND P0, PT, RZ, UR9, PT ;  /* 0x00000009ff007c0c */ /* 0x000fc4000bf05270 */
[C---:B------:R-:W-:Y:S02]  /*0900*/  ISETP.GE.U32.AND P4, PT, R19.reuse, 0x100, PT ;  /* 0x000001001300780c */ /* 0x040fe40003f86070 */
[C---:B------:R-:W-:Y:S02]  /*0910*/  ISETP.GE.U32.AND P2, PT, R19.reuse, 0x180, PT ;  /* 0x000001801300780c */ /* 0x040fe40003f46070 */
[----:B------:R-:W-:Y:S02]  /*0920*/  ISETP.GE.U32.AND P1, PT, R19, 0x200, PT ;  /* 0x000002001300780c */ /* 0x000fe40003f26070 */
[----:B------:R-:W-:Y:S02]  /*0930*/  MOV R201, RZ ;  /* 0x000000ff00c97202 */ /* 0x000fe40000000f00 */
[----:B------:R-:W-:Y:S01]  /*0940*/  MOV R202, RZ ;  /* 0x000000ff00ca7202 */ /* 0x000fe20000000f00 */
[-C--:B0-----:R-:W-:Y:S02]  /*0950*/  IMAD R142, R18, R23.reuse, RZ ;  /* 0x00000017128e7224 */ /* 0x081fe400078e02ff */
[----:B------:R-:W-:-:S03]  /*0960*/  IMAD R144, R144, R23, RZ ;  /* 0x0000001790907224 */ /* 0x000fc600078e02ff */
[----:B------:R-:W-:Y:S02]  /*0970*/  SHF.R.S32.HI R143, RZ, 0x1f, R142 ;  /* 0x0000001fff8f7819 */ /* 0x000fe4000001148e */
[----:B------:R-:W-:Y:S02]  /*0980*/  SHF.R.S32.HI R145, RZ, 0x1f, R144 ;  /* 0x0000001fff917819 */ /* 0x000fe40000011490 */
[----:B------:R-:W-:Y:S02]  /*0990*/  LEA.HI R142, R143, R142, RZ, 0x3 ;  /* 0x0000008e8f8e7211 */ /* 0x000fe400078f18ff */
[----:B------:R-:W-:Y:S02]  /*09a0*/  LEA.HI R144, R145, R144, RZ, 0x3 ;  /* 0x0000009091907211 */ /* 0x000fe400078f18ff */
[-C--:B------:R-:W-:Y:S02]  /*09b0*/  LEA.HI.SX32 R200, R142, R199.reuse, 0x1d ;  /* 0x000000c78ec87211 */ /* 0x080fe400078feaff */
[----:B------:R-:W-:-:S02]  /*09c0*/  LEA.HI.SX32 R205, R144, R199, 0x1d ;  /* 0x000000c790cd7211 */ /* 0x000fc400078feaff */
[----:B------:R-:W-:Y:S02]  /*09d0*/  MOV R203, R200 ;  /* 0x000000c800cb7202 */ /* 0x000fe40000000f00 */
[----:B--2---:R-:W-:Y:S01]  /*09e0*/  FSEL R199, R140, RZ, !P0 ;  /* 0x000000ff8cc77208 */ /* 0x004fe20004000000 */
[----:B------:R-:W-:Y:S06]  /*09f0*/  @!P5 BRA `(.L_x_52) ;  /* 0x000000040094d947 */ /* 0x000fec0003800000 */
        /* <DEDUP_REMOVED lines=12> */
[----:B------:R-:W-:Y:S02]  /*0ac0*/  IADD3 R205, PT, PT, R205, 0x80, RZ ;  /* 0x00000080cdcd7810 */ /* 0x000fe40007ffe0ff */
[----:B------:R-:W-:Y:S02]  /*0ad0*/  IADD3 R203, PT, PT, R203, 0x80, RZ ;  /* 0x00000080cbcb7810 */ /* 0x000fe40007ffe0ff */
[----:B0-----:R-:W-:Y:S02]  /*0ae0*/  SHF.L.U32 R32, R14, 0x10, RZ ;  /* 0x000000100e207819 */ /* 0x001fe400000006ff */
[----:B--2---:R-:W-:Y:S02]  /*0af0*/  SHF.L.U32 R22, R24, 0x10, RZ ;  /* 0x0000001018167819 */ /* 0x004fe400000006ff */
[----:B------:R-:W-:-:S02]  /*0b00*/  SHF.L.U32 R142, R25, 0x10, RZ ;  /* 0x00000010198e7819 */ /* 0x000fc400000006ff */
[----:B------:R-:W-:Y:S01]  /*0b10*/  PRMT R34, R24, 0x7632, R34 ;  /* 0x0000763218227816 */ /* 0x000fe20000000022 */
[----:B------:R-:W-:Y:S01]  /*0b20*/  FADD.FTZ R3, -R199, R22 ;  /* 0x00000016c7037221 */ /* 0x000fe20000010100 */
[----:B------:R-:W-:Y:S02]  /*0b30*/  PRMT R140, R25, 0x7632, R140 ;  /* 0x00007632198c7816 */ /* 0x000fe4000000008c */
[----:B------:R-:W-:Y:S01]  /*0b40*/  SHF.L.U32 R24, R40, 0x10, RZ ;  /* 0x0000001028187819 */ /* 0x000fe200000006ff */
[----:B-----5:R-:W-:Y:S01]  /*0b50*/  FMUL.FTZ R3, R20, R3 ;  /* 0x0000000314037220 */ /* 0x020fe20000410000 */
[----:B---3--:R-:W-:Y:S02]  /*0b60*/  SHF.L.U32 R25, R28, 0x10, RZ ;  /* 0x000000101c197819 */ /* 0x008fe400000006ff */
[C---:B------:R-:W-:Y:S02]  /*0b70*/  PRMT R146, R27.reuse, 0x7632, R146 ;  /* 0x000076321b927816 */ /* 0x040fe40000000092 */
[----:B------:R-:W-:Y:S01]  /*0b80*/  SHF.L.U32 R148, R27, 0x10, RZ ;  /* 0x000000101b947819 */ /* 0x000fe200000006ff */
[----:B------:R-:W-:Y:S01]  /*0b90*/  FADD.FTZ R27, -R199, R142 ;  /* 0x0000008ec71b7221 */ /* 0x000fe20000010100 */
[----:B------:R-:W-:Y:S01]  /*0ba0*/  PRMT R143, R26, 0x7632, R143 ;  /* 0x000076321a8f7816 */ /* 0x000fe2000000008f */
[-C--:B------:R-:W-:Y:S01]  /*0bb0*/  FMUL.FTZ R22, R24, R25.reuse ;  /* 0x0000001918167220 */ /* 0x080fe20000410000 */
[----:B------:R-:W-:Y:S01]  /*0bc0*/  SHF.L.U32 R144, R26, 0x10, RZ ;  /* 0x000000101a907819 */ /* 0x000fe200000006ff */
[----:B------:R-:W-:Y:S01]  /*0bd0*/  FADD.FTZ R88, R88, R25 ;  /* 0x0000001958587221 */ /* 0x000fe20000010000 */
[----:B------:R-:W-:Y:S01]  /*0be0*/  PRMT R33, R29, 0x7632, R33 ;  /* 0x000076321d217816 */ /* 0x000fe20000000021 */
[----:B------:R-:W-:Y:S01]  /*0bf0*/  FFMA.FTZ R56, R3, R25, R56 ;  /* 0x0000001903387223 */ /* 0x000fe20000010038 */
[----:B------:R-:W-:Y:S01]  /*0c00*/  SHF.L.U32 R29, R29, 0x10, RZ ;  /* 0x000000101d1d7819 */ /* 0x000fe200000006ff */
[----:B------:R-:W-:Y:S01]  /*0c10*/  FMUL.FTZ R25, R20, R27 ;  /* 0x0000001b14197220 */ /* 0x000fe20000410000 */
[----:B------:R-:W-:Y:S01]  /*0c20*/  SHF.L.U32 R26, R41, 0x10, RZ ;  /* 0x00000010291a7819 */ /* 0x000fe200000006ff */
[----:B------:R-:W-:Y:S01]  /*0c30*/  FADD.FTZ R27, -R199, R144 ;  /* 0x00000090c71b7221 */ /* 0x000fe20000010100 */
[----:B------:R-:W-:Y:S01]  /*0c40*/  PRMT R35, R28, 0x7632, R35 ;  /* 0x000076321c237816 */ /* 0x000fe20000000023 */
[----:B------:R-:W-:Y:S01]  /*0c50*/  FADD.FTZ R90, R90, R29 ;  /* 0x0000001d5a5a7221 */ /* 0x000fe20000010000 */
[-C--:B------:R-:W-:Y:S01]  /*0c60*/  FFMA.FTZ R58, R25, R29.reuse, R58 ;  /* 0x0000001d193a7223 */ /* 0x080fe2000001003a */
[----:B------:R-:W-:Y:S01]  /*0c70*/  FMUL.FTZ R24, R26, R29 ;  /* 0x0000001d1a187220 */ /* 0x000fe20000410000 */
[----:B------:R-:W-:Y:S01]  /*0c80*/  FADD.FTZ R29, -R199, R148 ;  /* 0x00000094c71d7221 */ /* 0x000fe20000010100 */
[----:B------:R-:W-:Y:S01]  /*0c90*/  PRMT R145, R30, 0x7632, R145 ;  /* 0x000076321e917816 */ /* 0x000fe20000000091 */
[----:B------:R-:W-:Y:S01]  /*0ca0*/  FMUL.FTZ R27, R20, R27 ;  /* 0x0000001b141b7220 */ /* 0x000fe20000410000 */
[----:B------:R-:W-:Y:S01]  /*0cb0*/  SHF.L.U32 R141, R30, 0x10, RZ ;  /* 0x000000101e8d7819 */ /* 0x000fe200000006ff */
[----:B------:R-:W-:Y:S01]  /*0cc0*/  FMUL.FTZ R29, R20, R29 ;  /* 0x0000001d141d7220 */ /* 0x000fe20000410000 */
[----:B------:R-:W-:-:S02]  /*0cd0*/  PRMT R147, R31, 0x7632, R147 ;  /* 0x000076321f937816 */ /* 0x000fc40000000093 */
[----:B------:R-:W-:Y:S01]  /*0ce0*/  SHF.L.U32 R28, R42, 0x10, RZ ;  /* 0x000000102a1c7819 */ /* 0x000fe200000006ff */
[----:B------:R-:W-:Y:S01]  /*0cf0*/  FADD.FTZ R92, R92, R141 ;  /* 0x0000008d5c5c7221 */ /* 0x000fe20000010000 */
[----:B------:R-:W-:Y:S01]  /*0d00*/  SHF.L.U32 R31, R31, 0x10, RZ ;  /* 0x000000101f1f7819 */ /* 0x000fe200000006ff */
[-C--:B------:R-:W-:Y:S01]  /*0d10*/  FFMA.FTZ R60, R27, R141.reuse, R60 ;  /* 0x0000008d1b3c7223 */ /* 0x080fe2000001003c */
[----:B------:R-:W-:Y:S01]  /*0d20*/  SHF.L.U32 R30, R43, 0x10, RZ ;  /* 0x000000102b1e7819 */ /* 0x000fe200000006ff */
[----:B------:R-:W-:Y:S01]  /*0d30*/  FMUL.FTZ R26, R28, R141 ;  /* 0x0000008d1c1a7220 */ /* 0x000fe20000410000 */
[----:B------:R-:W-:Y:S01]  /*0d40*/  SHF.L.U32 R34, R34, 0x10, RZ ;  /* 0x0000001022227819 */ /* 0x000fe200000006ff */
[----:B------:R-:W-:Y:S01]  /*0d50*/  FADD.FTZ R94, R94, R31 ;  /* 0x0000001f5e5e7221 */ /* 0x000fe20000010000 */
[----:B------:R-:W-:Y:S01]  /*0d60*/  SHF.L.U32 R140, R140, 0x10, RZ ;  /* 0x000000108c8c7819 */ /* 0x000fe200000006ff */
[-C--:B------:R-:W-:Y:S01]  /*0d70*/  FMUL.FTZ R28, R30, R31.reuse ;  /* 0x0000001f1e1c7220 */ /* 0x080fe20000410000 */
[----:B------:R-:W-:Y:S01]  /*0d80*/  FFMA.FTZ R62, R29, R31, R62 ;  /* 0x0000001f1d3e7223 */ /* 0x000fe2000001003e */
[----:B------:R-:W-:Y:S01]  /*0d90*/  SHF.L.U32 R35, R35, 0x10, RZ ;  /* 0x0000001023237819 */ /* 0x000fe200000006ff */
[----:B------:R-:W-:Y:S01]  /*0da0*/  FADD.FTZ R31, -R199, R34 ;  /* 0x00000022c71f7221 */ /* 0x000fe20000010100 */
[----:B------:R-:W-:Y:S01]  /*0db0*/  SHF.L.U32 R141, R33, 0x10, RZ ;  /* 0x00000010218d7819 */ /* 0x000fe200000006ff */
[----:B------:R-:W-:Y:S01]  /*0dc0*/  FADD.FTZ R33, -R199, R140 ;  /* 0x0000008cc7217221 */ /* 0x000fe20000010100 */
[----:B------:R-:W-:Y:S01]  /*0dd0*/  SHF.L.U32 R34, R15, 0x10, RZ ;  /* 0x000000100f227819 */ /* 0x000fe200000006ff */
[----:B------:R-:W-:Y:S01]  /*0de0*/  FMUL.FTZ R30, R20, R31 ;  /* 0x0000001f141e7220 */ /* 0x000fe20000410000 */
[----:B------:R-:W-:Y:S01]  /*0df0*/  FMUL.FTZ R31, R32, R35 ;  /* 0x00000023201f7220 */ /* 0x000fe20000410000 */
[----:B------:R-:W-:Y:S01]  /*0e00*/  FMUL.FTZ R32, R20, R33 ;  /* 0x0000002114207220 */ /* 0x000fe20000410000 */
[----:B------:R-:W-:Y:S01]  /*0e10*/  FADD.FTZ R89, R89, R35 ;  /* 0x0000002359597221 */ /* 0x000fe20000010000 */
[----:B------:R-:W-:Y:S01]  /*0e20*/  FMUL.FTZ R33, R34, R141 ;  /* 0x0000008d22217220 */ /* 0x000fe20000410000 */
[----:B------:R-:W-:Y:S01]  /*0e30*/  FFMA.FTZ R57, R30, R35, R57 ;  /* 0x000000231e397223 */ /* 0x000fe20000010039 */
[----:B------:R-:W-:Y:S01]  /*0e40*/  FADD.FTZ R34, RZ, R22 ;  /* 0x00000016ff227221 */ /* 0x000fe20000010000 */
[----:B------:R-:W-:Y:S01]  /*0e50*/  FFMA.FTZ R35, R3, R22, RZ ;  /* 0x0000001603237223 */ /* 0x000fe200000100ff */
[----:B------:R-:W-:Y:S01]  /*0e60*/  SHF.L.U32 R142, R143, 0x10, RZ ;  /* 0x000000108f8e7819 */ /* 0x000fe200000006ff */
[----:B------:R-:W-:Y:S01]  /*0e70*/  FADD.FTZ R91, R91, R141 ;  /* 0x0000008d5b5b7221 */ /* 0x000fe20000010000 */
[----:B------:R-:W-:Y:S01]  /*0e80*/  FFMA.FTZ R59, R32, R141, R59 ;  /* 0x0000008d203b7223 */ /* 0x000fe2000001003b */
[----:B------:R-:W-:Y:S01]  /*0e90*/  FADD.FTZ R141, R34, R31 ;  /* 0x0000001f228d7221 */ /* 0x000fe20000010000 */
[----:B------:R-:W-:Y:S01]  /*0ea0*/  FFMA.FTZ R140, R30, R31, R35 ;  /* 0x0000001f1e8c7223 */ /* 0x000fe20000010023 */
[----:B------:R-:W-:Y:S01]  /*0eb0*/  FADD.FTZ R143, -R199, R142 ;  /* 0x0000008ec78f7221 */ /* 0x000fe20000010100 */
[----:B------:R-:W-:Y:S01]  /*0ec0*/  SHF.L.U32 R144, R16, 0x10, RZ ;  /* 0x0000001010907819 */ /* 0x000fe200000006ff */
        /* <DEDUP_REMOVED lines=10> */
[----:B------:R-:W-:Y:S01]  /*0f70*/  SHF.L.U32 R147, R147, 0x10, RZ ;  /* 0x0000001093937819 */ /* 0x000fe200000006ff */
[----:B------:R-:W-:Y:S01]  /*0f80*/  FADD.FTZ R93, R93, R145 ;  /* 0x000000915d5d7221 */ /* 0x000fe20000010000 */
[C---:B------:R-:W-:Y:S01]  /*0f90*/  FFMA.FTZ R61, R148.reuse, R145, R61 ;  /* 0x00000091943d7223 */ /* 0x040fe2000001003d */
[----:B------:R-:W-:Y:S01]  /*0fa0*/  FADD.FTZ R141, R141, R34 ;  /* 0x000000228d8d7221 */ /* 0x000fe20000010000 */
[----:B------:R-:W-:Y:S01]  /*0fb0*/  FADD.FTZ R145, -R199, R146 ;  /* 0x00000092c7917221 */ /* 0x000fe20000010100 */
[----:B------:R-:W-:Y:S01]  /*0fc0*/  FFMA.FTZ R140, R148, R34, R143 ;  /* 0x00000022948c7223 */ /* 0x000fe2000001008f */
[----:B------:R-:W-:Y:S01]  /*0fd0*/  FMUL.FTZ R35, R150, R147 ;  /* 0x0000009396237220 */ /* 0x000fe20000410000 */
[----:B------:R-:W-:Y:S01]  /*0fe0*/  FADD.FTZ R142, R141, R28 ;  /* 0x0000001c8d8e7221 */ /* 0x000fe20000010000 */
[----:B------:R-:W-:Y:S01]  /*0ff0*/  FMUL.FTZ R150, R20, R145 ;  /* 0x0000009114967220 */ /* 0x000fe20000410000 */
[----:B------:R-:W-:Y:S01]  /*1000*/  FFMA.FTZ R141, R29, R28, R140 ;  /* 0x0000001c1d8d7223 */ /* 0x000fe2000001008c */
[----:B------:R-:W-:Y:S01]  /*1010*/  FADD.FTZ R95, R95, R147 ;  /* 0x000000935f5f7221 */ /* 0x000fe20000010000 */
[----:B------:R-:W-:Y:S01]  /*1020*/  FADD.FTZ R201, R142, R35 ;  /* 0x000000238ec97221 */ /* 0x000fe20000010000 */
[C---:B------:R-:W-:Y:S01]  /*1030*/  FFMA.FTZ R63, R150.reuse, R147, R63 ;  /* 0x00000093963f7223 */ /* 0x040fe2000001003f */
[----:B------:R-:W-:-:S07]  /*1040*/  FFMA.FTZ R202, R150, R35, R141 ;  /* 0x0000002396ca7223 */ /* 0x000fce000001008d */
.L_x_52:
[----:B----4-:R-:W-:Y:S05]  /*1050*/  BSYNC.RECONVERGENT B1 ;  /* 0x0000000000017941 */ /* 0x010fea0003800200 */
.L_x_51:
        /* <DEDUP_REMOVED lines=16> */
[----:B------:R-:W-:Y:S02]  /*1160*/  IADD3 R203, PT, PT, R203, 0x80, RZ ;  /* 0x00000080cbcb7810 */ /* 0x000fe40007ffe0ff */
[C---:B--2---:R-:W-:Y:S02]  /*1170*/  SHF.L.U32 R154, R140.reuse, 0x10, RZ ;  /* 0x000000108c9a7819 */ /* 0x044fe400000006ff */
[----:B------:R-:W-:-:S02]  /*1180*/  PRMT R157, R140, 0x7632, R157 ;  /* 0x000076328c9d7816 */ /* 0x000fc4000000009d */
[----:B------:R-:W-:Y:S01]  /*1190*/  PRMT R166, R143, 0x7632, R166 ;  /* 0x000076328fa67816 */ /* 0x000fe200000000a6 */
[----:B------:R-:W-:Y:S01]  /*11a0*/  FADD.FTZ R149, -R199, R154 ;  /* 0x0000009ac7957221 */ /* 0x000fe20000010100 */
[----:B------:R-:W-:Y:S02]  /*11b0*/  SHF.L.U32 R160, R143, 0x10, RZ ;  /* 0x000000108fa07819 */ /* 0x000fe400000006ff */
[----:B------:R-:W-:Y:S01]  /*11c0*/  SHF.L.U32 R140, R44, 0x10, RZ ;  /* 0x000000102c8c7819 */ /* 0x000fe200000006ff */
[----:B-----5:R-:W-:Y:S01]  /*11d0*/  FMUL.FTZ R149, R20, R149 ;  /* 0x0000009514957220 */ /* 0x020fe20000410000 */
[----:B---3--:R-:W-:Y:S02]  /*11e0*/  SHF.L.U32 R143, R144, 0x10, RZ ;  /* 0x00000010908f7819 */ /* 0x008fe400000006ff */
[----:B------:R-:W-:Y:S02]  /*11f0*/  SHF.L.U32 R158, R142, 0x10, RZ ;  /* 0x000000108e9e7819 */ /* 0x000fe400000006ff */
[----:B------:R-:W-:Y:S01]  /*1200*/  PRMT R159, R141, 0x7632, R159 ;  /* 0x000076328d9f7816 */ /* 0x000fe2000000009f */
[-C--:B0-----:R-:W-:Y:S01]  /*1210*/  FMUL.FTZ R152, R140, R143.reuse ;  /* 0x0000008f8c987220 */ /* 0x081fe20000410000 */
[----:B------:R-:W-:Y:S01]  /*1220*/  FADD.FTZ R96, R96, R143 ;  /* 0x0000008f60607221 */ /* 0x000fe20000010000 */
[----:B------:R-:W-:Y:S01]  /*1230*/  FFMA.FTZ R64, R149, R143, R64 ;  /* 0x0000008f95407223 */ /* 0x000fe20000010040 */
[----:B------:R-:W-:Y:S01]  /*1240*/  SHF.L.U32 R156, R141, 0x10, RZ ;  /* 0x000000108d9c7819 */ /* 0x000fe200000006ff */
[C---:B------:R-:W-:Y:S01]  /*1250*/  FADD.FTZ R143, -R199.reuse, R160 ;  /* 0x000000a0c78f7221 */ /* 0x040fe20000010100 */
[----:B------:R-:W-:Y:S01]  /*1260*/  PRMT R141, R144, 0x7632, R141 ;  /* 0x00007632908d7816 */ /* 0x000fe2000000008d */
[----:B------:R-:W-:Y:S01]  /*1270*/  FADD.FTZ R153, -R199, R158 ;  /* 0x0000009ec7997221 */ /* 0x000fe20000010100 */
[----:B------:R-:W-:Y:S01]  /*1280*/  SHF.L.U32 R160, R157, 0x10, RZ ;  /* 0x000000109da07819 */ /* 0x000fe200000006ff */
[----:B------:R-:W-:Y:S01]  /*1290*/  FADD.FTZ R151, -R199, R156 ;  /* 0x0000009cc7977221 */ /* 0x000fe20000010100 */
[----:B------:R-:W-:Y:S01]  /*12a0*/  SHF.L.U32 R140, R141, 0x10, RZ ;  /* 0x000000108d8c7819 */ /* 0x000fe200000006ff */
[----:B------:R-:W-:Y:S01]  /*12b0*/  FMUL.FTZ R153, R20, R153 ;  /* 0x0000009914997220 */ /* 0x000fe20000410000 */
[----:B------:R-:W-:Y:S01]  /*12c0*/  SHF.L.U32 R155, R146, 0x10, RZ ;  /* 0x00000010929b7819 */ /* 0x000fe200000006ff */
[----:B------:R-:W-:Y:S01]  /*12d0*/  FADD.FTZ R141, -R199, R160 ;  /* 0x000000a0c78d7221 */ /* 0x000fe20000010100 */
[----:B------:R-:W-:Y:S01]  /*12e0*/  SHF.L.U32 R156, R46, 0x10, RZ ;  /* 0x000000102e9c7819 */ /* 0x000fe200000006ff */
[----:B------:R-:W-:Y:S01]  /*12f0*/  FADD.FTZ R97, R97, R140 ;  /* 0x0000008c61617221 */ /* 0x000fe20000010000 */
[----:B------:R-:W-:Y:S01]  /*1300*/  SHF.L.U32 R157, R10, 0x10, RZ ;  /* 0x000000100a9d7819 */ /* 0x000fe200000006ff */
[----:B------:R-:W-:Y:S01]  /*1310*/  FMUL.FTZ R160, R20, R141 ;  /* 0x0000008d14a07220 */ /* 0x000fe20000410000 */
[----:B------:R-:W-:Y:S01]  /*1320*/  SHF.L.U32 R162, R159, 0x10, RZ ;  /* 0x000000109fa27819 */ /* 0x000fe200000006ff */
[-C--:B------:R-:W-:Y:S01]  /*1330*/  FMUL.FTZ R156, R156, R155.reuse ;  /* 0x0000009b9c9c7220 */ /* 0x080fe20000410000 */
[----:B------:R-:W-:Y:S01]  /*1340*/  FADD.FTZ R100, R100, R155 ;  /* 0x0000009b64647221 */ /* 0x000fe20000010000 */
[----:B------:R-:W-:Y:S01]  /*1350*/  FFMA.FTZ R68, R153, R155, R68 ;  /* 0x0000009b99447223 */ /* 0x000fe20000010044 */
[----:B------:R-:W-:Y:S01]  /*1360*/  PRMT R164, R142, 0x7632, R164 ;  /* 0x000076328ea47816 */ /* 0x000fe200000000a4 */
[----:B------:R-:W-:Y:S01]  /*1370*/  FMUL.FTZ R155, R20, R143 ;  /* 0x0000008f149b7220 */ /* 0x000fe20000410000 */
[----:B------:R-:W-:Y:S01]  /*1380*/  PRMT R142, R145, 0x7632, R142 ;  /* 0x00007632918e7816 */ /* 0x000fe2000000008e */
[----:B------:R-:W-:Y:S01]  /*1390*/  FADD.FTZ R143, -R199, R162 ;  /* 0x000000a2c78f7221 */ /* 0x000fe20000010100 */
[-C--:B------:R-:W-:Y:S01]  /*13a0*/  FMUL.FTZ R157, R157, R140.reuse ;  /* 0x0000008c9d9d7220 */ /* 0x080fe20000410000 */
[----:B------:R-:W-:Y:S01]  /*13b0*/  FFMA.FTZ R65, R160, R140, R65 ;  /* 0x0000008ca0417223 */ /* 0x000fe20000010041 */
[----:B------:R-:W-:Y:S01]  /*13c0*/  SHF.L.U32 R145, R145, 0x10, RZ ;  /* 0x0000001091917819 */ /* 0x000fe200000006ff */
[----:B------:R-:W-:Y:S01]  /*13d0*/  FADD.FTZ R140, R201, R152 ;  /* 0x00000098c98c7221 */ /* 0x000fe20000010000 */
[----:B------:R-:W-:Y:S01]  /*13e0*/  SHF.L.U32 R154, R45, 0x10, RZ ;  /* 0x000000102d9a7819 */ /* 0x000fe200000006ff */
[----:B------:R-:W-:Y:S01]  /*13f0*/  FFMA.FTZ R141, R149, R152, R202 ;  /* 0x00000098958d7223 */ /* 0x000fe200000100ca */
[----:B------:R-:W-:Y:S01]  /*1400*/  SHF.L.U32 R159, R11, 0x10, RZ ;  /* 0x000000100b9f7819 */ /* 0x000fe200000006ff */
[----:B------:R-:W-:Y:S01]  /*1410*/  FMUL.FTZ R162, R20, R143 ;  /* 0x0000008f14a27220 */ /* 0x000fe20000410000 */
        /* <DEDUP_REMOVED lines=11> */
[C---:B------:R-:W-:Y:S01]  /*14d0*/  FFMA.FTZ R141, R151.reuse, R154, R140 ;  /* 0x0000009a978d7223 */ /* 0x040fe2000001008c */
[----:B------:R-:W-:Y:S01]  /*14e0*/  FADD.FTZ R98, R98, R145 ;  /* 0x0000009162627221 */ /* 0x000fe20000010000 */
[----:B------:R-:W-:Y:S01]  /*14f0*/  FFMA.FTZ R66, R151, R145, R66 ;  /* 0x0000009197427223 */ /* 0x000fe20000010042 */
[----:B------:R-:W-:Y:S01]  /*1500*/  SHF.L.U32 R144, R144, 0x10, RZ ;  /* 0x0000001090907819 */ /* 0x000fe200000006ff */
        /* <DEDUP_REMOVED lines=19> */
[C---:B------:R-:W-:Y:S01]  /*1640*/  FFMA.FTZ R141, R155.reuse, R158, R140 ;  /* 0x0000009e9b8d7223 */ /* 0x040fe2000001008c */
        /* <DEDUP_REMOVED lines=8> */
.L_x_54:
[----:B------:R-:W-:Y:S05]  /*16d0*/  BSYNC.RECONVERGENT B1 ;  /* 0x0000000000017941 */ /* 0x000fea0003800200 */
.L_x_53:
        /* <DEDUP_REMOVED lines=103> */
.L_x_56:
[----:B------:R-:W-:Y:S05]  /*1d50*/  BSYNC.RECONVERGENT B1 ;  /* 0x0000000000017941 */ /* 0x000fea0003800200 */
.L_x_55:
        /* <DEDUP_REMOVED lines=12> */
[----:B--2---:R-:W-:Y:S02]  /*1e20*/  PRMT R181, R140, 0x7632, R181 ;  /* 0x000076328cb57816 */ /* 0x004fe400000000b5 */
[----:B------:R-:W-:Y:S02]  /*1e30*/  PRMT R187, R142, 0x7632, R187 ;  /* 0x000076328ebb7816 */ /* 0x000fe400000000bb */
[----:B------:R-:W-:Y:S02]  /*1e40*/  SHF.L.U32 R186, R140, 0x10, RZ ;  /* 0x000000108cba7819 */ /* 0x000fe400000006ff */
[----:B------:R-:W-:Y:S02]  /*1e50*/  PRMT R183, R141, 0x7632, R183 ;  /* 0x000076328db77816 */ /* 0x000fe400000000b7 */
[----:B------:R-:W-:Y:S02]  /*1e60*/  PRMT R189, R143, 0x7632, R189 ;  /* 0x000076328fbd7816 */ /* 0x000fe400000000bd */
[----:B------:R-:W-:-:S02]  /*1e70*/  SHF.L.U32 R140, R181, 0x10, RZ ;  /* 0x00000010b58c7819 */ /* 0x000fc400000006ff */
[----:B0-----:R-:W-:Y:S02]  /*1e80*/  SHF.L.U32 R184, R187, 0x10, RZ ;  /* 0x00000010bbb87819 */ /* 0x001fe400000006ff */
[----:B------:R-:W-:Y:S01]  /*1e90*/  SHF.L.U32 R188, R141, 0x10, RZ ;  /* 0x000000108dbc7819 */ /* 0x000fe200000006ff */
[C---:B------:R-:W-:Y:S01]  /*1ea0*/  FADD.FTZ R141, -R199.reuse, R186 ;  /* 0x000000bac78d7221 */ /* 0x040fe20000010100 */
[----:B------:R-:W-:Y:S01]  /*1eb0*/  SHF.L.U32 R190, R142, 0x10, RZ ;  /* 0x000000108ebe7819 */ /* 0x000fe200000006ff */
[----:B------:R-:W-:Y:S01]  /*1ec0*/  FADD.FTZ R195, -R199, R184 ;  /* 0x000000b8c7c37221 */ /* 0x000fe20000010100 */
[----:B------:R-:W-:Y:S01]  /*1ed0*/  SHF.L.U32 R142, R183, 0x10, RZ ;  /* 0x00000010b78e7819 */ /* 0x000fe200000006ff */
[----:B-----5:R-:W-:Y:S01]  /*1ee0*/  FMUL.FTZ R181, R20, R141 ;  /* 0x0000008d14b57220 */ /* 0x020fe20000410000 */
[----:B------:R-:W-:Y:S01]  /*1ef0*/  SHF.L.U32 R186, R189, 0x10, RZ ;  /* 0x00000010bdba7819 */ /* 0x000fe200000006ff */
[----:B------:R-:W-:Y:S01]  /*1f00*/  FADD.FTZ R189, -R199, R140 ;  /* 0x0000008cc7bd7221 */ /* 0x000fe20000010100 */
[----:B------:R-:W-:Y:S01]  /*1f10*/  SHF.L.U32 R192, R143, 0x10, RZ ;  /* 0x000000108fc07819 */ /* 0x000fe200000006ff */
[C---:B------:R-:W-:Y:S01]  /*1f20*/  FADD.FTZ R191, -R199.reuse, R142 ;  /* 0x0000008ec7bf7221 */ /* 0x040fe20000010100 */
[----:B---3--:R-:W-:Y:S01]  /*1f30*/  PRMT R140, R144, 0x7632, R140 ;  /* 0x00007632908c7816 */ /* 0x008fe2000000008c */
[C---:B------:R-:W-:Y:S01]  /*1f40*/  FADD.FTZ R185, -R199.reuse, R188 ;  /* 0x000000bcc7b97221 */ /* 0x040fe20000010100 */
[----:B------:R-:W-:Y:S01]  /*1f50*/  SHF.L.U32 R184, R52, 0x10, RZ ;  /* 0x0000001034b87819 */ /* 0x000fe200000006ff */
[----:B------:R-:W-:Y:S01]  /*1f60*/  FADD.FTZ R203, -R199, R192 ;  /* 0x000000c0c7cb7221 */ /* 0x000fe20000010100 */
[----:B------:R-:W-:Y:S01]  /*1f70*/  SHF.L.U32 R143, R144, 0x10, RZ ;  /* 0x00000010908f7819 */ /* 0x000fe200000006ff */
[----:B------:R-:W-:Y:S01]  /*1f80*/  FMUL.FTZ R192, R20, R189 ;  /* 0x000000bd14c07220 */ /* 0x000fe20000410000 */
[----:B------:R-:W-:Y:S01]  /*1f90*/  PRMT R142, R145, 0x7632, R142 ;  /* 0x00007632918e7816 */ /* 0x000fe2000000008e */
[----:B------:R-:W-:Y:S01]  /*1fa0*/  FADD.FTZ R193, -R199, R190 ;  /* 0x000000bec7c17221 */ /* 0x000fe20000010100 */
[----:B------:R-:W-:Y:S01]  /*1fb0*/  SHF.L.U32 R141, R0, 0x10, RZ ;  /* 0x00000010008d7819 */ /* 0x000fe200000006ff */
[-C--:B------:R-:W-:Y:S01]  /*1fc0*/  FMUL.FTZ R184, R184, R143.reuse ;  /* 0x0000008fb8b87220 */ /* 0x080fe20000410000 */
[----:B------:R-:W-:Y:S01]  /*1fd0*/  SHF.L.U32 R140, R140, 0x10, RZ ;  /* 0x000000108c8c7819 */ /* 0x000fe200000006ff */
[----:B------:R-:W-:Y:S01]  /*1fe0*/  FADD.FTZ R112, R112, R143 ;  /* 0x0000008f70707221 */ /* 0x000fe20000010000 */
[----:B------:R-:W-:Y:S01]  /*1ff0*/  FFMA.FTZ R80, R181, R143, R80 ;  /* 0x0000008fb5507223 */ /* 0x000fe20000010050 */
[----:B------:R-:W-:Y:S01]  /*2000*/  SHF.L.U32 R143, R2, 0x10, RZ ;  /* 0x00000010028f7819 */ /* 0x000fe200000006ff */
[----:B------:R-:W-:Y:S01]  /*2010*/  FADD.FTZ R199, -R199, R186 ;  /* 0x000000bac7c77221 */ /* 0x000fe20000010100 */
[----:B------:R-:W-:Y:S01]  /*2020*/  SHF.L.U32 R142, R142, 0x10, RZ ;  /* 0x000000108e8e7819 */ /* 0x000fe200000006ff */
[-C--:B------:R-:W-:Y:S01]  /*2030*/  FMUL.FTZ R189, R141, R140.reuse ;  /* 0x0000008c8dbd7220 */ /* 0x080fe20000410000 */
[----:B------:R-:W-:Y:S01]  /*2040*/  FADD.FTZ R113, R113, R140 ;  /* 0x0000008c71717221 */ /* 0x000fe20000010000 */
[----:B------:R-:W-:Y:S01]  /*2050*/  FFMA.FTZ R81, R192, R140, R81 ;  /* 0x0000008cc0517223 */ /* 0x000fe20000010051 */
[----:B------:R-:W-:Y:S01]  /*2060*/  SHF.L.U32 R145, R145, 0x10, RZ ;  /* 0x0000001091917819 */ /* 0x000fe200000006ff */
[----:B------:R-:W-:Y:S01]  /*2070*/  FADD.FTZ R140, R201, R184 ;  /* 0x000000b8c98c7221 */ /* 0x000fe20000010000 */
[----:B------:R-:W-:Y:S01]  /*2080*/  SHF.L.U32 R186, R53, 0x10, RZ ;  /* 0x0000001035ba7819 */ /* 0x000fe200000006ff */
[----:B------:R-:W-:Y:S01]  /*2090*/  FFMA.FTZ R141, R181, R184, R202 ;  /* 0x000000b8b58d7223 */ /* 0x000fe200000100ca */
[----:B------:R-:W-:Y:S01]  /*20a0*/  FMUL.FTZ R194, R20, R191 ;  /* 0x000000bf14c27220 */ /* 0x000fe20000410000 */
[-C--:B------:R-:W-:Y:S01]  /*20b0*/  FMUL.FTZ R191, R143, R142.reuse ;  /* 0x0000008e8fbf7220 */ /* 0x080fe20000410000 */
[----:B------:R-:W-:Y:S01]  /*20c0*/  FADD.FTZ R143, R140, R189 ;  /* 0x000000bd8c8f7221 */ /* 0x000fe20000010000 */
[----:B------:R-:W-:Y:S01]  /*20d0*/  FMUL.FTZ R183, R20, R185 ;  /* 0x000000b914b77220 */ /* 0x000fe20000410000 */
[----:B------:R-:W-:Y:S01]  /*20e0*/  FMUL.FTZ R186, R186, R145 ;  /* 0x00000091baba7220 */ /* 0x000fe20000410000 */
[----:B------:R-:W-:Y:S01]  /*20f0*/  FFMA.FTZ R140, R192, R189, R141 ;  /* 0x000000bdc08c7223 */ /* 0x000fe2000001008d */
[C---:B------:R-:W-:Y:S01]  /*2100*/  PRMT R144, R146.reuse, 0x7632, R144 ;  /* 0x0000763292907816 */ /* 0x040fe20000000090 */
[----:B------:R-:W-:Y:S01]  /*2110*/  FADD.FTZ R115, R115, R142 ;  /* 0x0000008e73737221 */ /* 0x000fe20000010000 */
[----:B------:R-:W-:Y:S01]  /*2120*/  SHF.L.U32 R187, R146, 0x10, RZ ;  /* 0x0000001092bb7819 */ /* 0x000fe200000006ff */
[----:B------:R-:W-:Y:S01]  /*2130*/  FFMA.FTZ R83, R194, R142, R83 ;  /* 0x0000008ec2537223 */ /* 0x000fe20000010053 */
[----:B------:R-:W-:Y:S01]  /*2140*/  SHF.L.U32 R188, R54, 0x10, RZ ;  /* 0x0000001036bc7819 */ /* 0x000fe200000006ff */
[----:B------:R-:W-:Y:S01]  /*2150*/  FADD.FTZ R142, R143, R186 ;  /* 0x000000ba8f8e7221 */ /* 0x000fe20000010000 */
[----:B------:R-:W-:Y:S01]  /*2160*/  FFMA.FTZ R141, R183, R186, R140 ;  /* 0x000000bab78d7223 */ /* 0x000fe2000001008c */
[----:B------:R-:W-:Y:S01]  /*2170*/  FMUL.FTZ R185, R20, R193 ;  /* 0x000000c114b97220 */ /* 0x000fe20000410000 */
[----:B------:R-:W-:Y:S01]  /*2180*/  SHF.L.U32 R193, R4, 0x10, RZ ;  /* 0x0000001004c17819 */ /* 0x000fe200000006ff */
[----:B------:R-:W-:Y:S01]  /*2190*/  FMUL.FTZ R188, R188, R187 ;  /* 0x000000bbbcbc7220 */ /* 0x000fe20000410000 */
[----:B------:R-:W-:Y:S01]  /*21a0*/  SHF.L.U32 R144, R144, 0x10, RZ ;  /* 0x0000001090907819 */ /* 0x000fe200000006ff */
[----:B------:R-:W-:Y:S01]  /*21b0*/  FADD.FTZ R143, R142, R191 ;  /* 0x000000bf8e8f7221 */ /* 0x000fe20000010000 */
[----:B------:R-:W-:Y:S01]  /*21c0*/  FFMA.FTZ R140, R194, R191, R141 ;  /* 0x000000bfc28c7223 */ /* 0x000fe2000001008d */
[C---:B------:R-:W-:Y:S01]  /*21d0*/  PRMT R146, R147.reuse, 0x7632, R146 ;  /* 0x0000763293927816 */ /* 0x040fe20000000092 */
[----:B------:R-:W-:Y:S01]  /*21e0*/  FMUL.FTZ R196, R20, R195 ;  /* 0x000000c314c47220 */ /* 0x000fe20000410000 */
[----:B------:R-:W-:Y:S01]  /*21f0*/  SHF.L.U32 R147, R147, 0x10, RZ ;  /* 0x0000001093937819 */ /* 0x000fe200000006ff */
[----:B------:R-:W-:Y:S01]  /*2200*/  FMUL.FTZ R193, R193, R144 ;  /* 0x00000090c1c17220 */ /* 0x000fe20000410000 */
[----:B------:R-:W-:Y:S01]  /*2210*/  SHF.L.U32 R190, R55, 0x10, RZ ;  /* 0x0000001037be7819 */ /* 0x000fe200000006ff */
[----:B------:R-:W-:Y:S01]  /*2220*/  FADD.FTZ R142, R143, R188 ;  /* 0x000000bc8f8e7221 */ /* 0x000fe20000010000 */
[----:B------:R-:W-:Y:S01]  /*2230*/  FFMA.FTZ R140, R185, R188, R140 ;  /* 0x000000bcb98c7223 */ /* 0x000fe2000001008c */
[----:B------:R-:W-:Y:S01]  /*2240*/  FADD.FTZ R114, R114, R145 ;  /* 0x0000009172727221 */ /* 0x000fe20000010000 */
[----:B------:R-:W-:Y:S01]  /*2250*/  FFMA.FTZ R82, R183, R145, R82 ;  /* 0x00000091b7527223 */ /* 0x000fe20000010052 */
[----:B------:R-:W-:Y:S01]  /*2260*/  FADD.FTZ R116, R116, R187 ;  /* 0x000000bb74747221 */ /* 0x000fe20000010000 */
[----:B------:R-:W-:Y:S01]  /*2270*/  FFMA.FTZ R84, R185, R187, R84 ;  /* 0x000000bbb9547223 */ /* 0x000fe20000010054 */
[----:B------:R-:W-:Y:S01]  /*2280*/  SHF.L.U32 R145, R5, 0x10, RZ ;  /* 0x0000001005917819 */ /* 0x000fe200000006ff */
[----:B------:R-:W-:Y:S01]  /*2290*/  FMUL.FTZ R187, R20, R203 ;  /* 0x000000cb14bb7220 */ /* 0x000fe20000410000 */
[----:B------:R-:W-:Y:S01]  /*22a0*/  SHF.L.U32 R146, R146, 0x10, RZ ;  /* 0x0000001092927819 */ /* 0x000fe200000006ff */
[----:B------:R-:W-:Y:S01]  /*22b0*/  FMUL.FTZ R190, R190, R147 ;  /* 0x00000093bebe7220 */ /* 0x000fe20000410000 */
[----:B------:R-:W-:Y:S01]  /*22c0*/  FADD.FTZ R141, R142, R193 ;  /* 0x000000c18e8d7221 */ /* 0x000fe20000010000 */
[----:B------:R-:W-:Y:S01]  /*22d0*/  FFMA.FTZ R140, R196, R193, R140 ;  /* 0x000000c1c48c7223 */ /* 0x000fe2000001008c */
[----:B------:R-:W-:Y:S01]  /*22e0*/  FMUL.FTZ R198, R20, R199 ;  /* 0x000000c714c67220 */ /* 0x000fe20000410000 */
[----:B------:R-:W-:Y:S01]  /*22f0*/  FMUL.FTZ R195, R145, R146 ;  /* 0x0000009291c37220 */ /* 0x000fe20000410000 */
[----:B------:R-:W-:Y:S01]  /*2300*/  FADD.FTZ R142, R141, R190 ;  /* 0x000000be8d8e7221 */ /* 0x000fe20000010000 */
        /* <DEDUP_REMOVED lines=9> */
[----:B------:R-:W-:Y:S06]  /*23a0*/  BRA `(.L_x_57) ;  /* 0x0000000000707947 */ /* 0x000fec0003800000 */
.L_x_50:
[----:B------:R-:W0:Y:S01]  /*23b0*/  LDC R23, c[0x0][0x388] ;  /* 0x0000e200ff177b82 */ /* 0x000e220000000800 */
[----:B------:R-:W-:-:S04]  /*23c0*/  UISETP.NE.U32.AND UP0, UPT, UR12, URZ, UPT ;  /* 0x000000ff0c00728c */ /* 0x000fc8000bf05070 */
[----:B------:R-:W-:Y:S01]  /*23d0*/  UISETP.NE.AND.EX UP0, UPT, UR13, URZ, UPT, UP0 ;  /* 0x000000ff0d00728c */ /* 0x000fe2000bf05300 */
[----:B0-----:R-:W-:-:S05]  /*23e0*/  IMAD R140, R18, R23, RZ ;  /* 0x00000017128c7224 */ /* 0x001fca00078e02ff */
[----:B------:R-:W-:-:S04]  /*23f0*/  SHF.R.S32.HI R141, RZ, 0x1f, R140 ;  /* 0x0000001fff8d7819 */ /* 0x000fc8000001148c */
[----:B------:R-:W-:-:S04]  /*2400*/  LEA.HI R140, R141, R140, RZ, 0x3 ;  /* 0x0000008c8d8c7211 */ /* 0x000fc800078f18ff */
[----:B------:R-:W-:Y:S01]  /*2410*/  LEA.HI.SX32 R200, R140, R199, 0x1d ;  /* 0x000000c78cc87211 */ /* 0x000fe200078feaff */
[----:B------:R-:W-:Y:S06]  /*2420*/  BRA.U !UP0, `(.L_x_57) ;  /* 0x0000000108507547 */ /* 0x000fec000b800000 */
[C---:B------:R-:W-:Y:S02]  /*2430*/  ISETP.GE.U32.AND P0, PT, R19.reuse, 0x80, PT ;  /* 0x000000801300780c */ /* 0x040fe40003f06070 */
[C---:B------:R-:W-:Y:S02]  /*2440*/  ISETP.GE.U32.AND P1, PT, R19.reuse, 0x100, PT ;  /* 0x000001001300780c */ /* 0x040fe40003f26070 */
[C---:B------:R-:W-:Y:S02]  /*2450*/  ISETP.GE.U32.AND P2, PT, R19.reuse, 0x180, PT ;  /* 0x000001801300780c */ /* 0x040fe40003f46070 */
[----:B------:R-:W-:Y:S02]  /*2460*/  ISETP.GE.U32.AND P4, PT, R19, 0x200, PT ;  /* 0x000002001300780c */ /* 0x000fe40003f86070 */
[----:B------:R-:W-:-:S05]  /*2470*/  MOV R199, R200 ;  /* 0x000000c800c77202 */ /* 0x000fca0000000f00 */
[----:B------:R-:W0:Y:S08]  /*2480*/  @P0 LDC.64 R144, c[0x0][0x438] ;  /* 0x00010e00ff900b82 */ /* 0x000e300000000a00 */
[----:B------:R-:W1:Y:S08]  /*2490*/  @P1 LDC.64 R146, c[0x0][0x438] ;  /* 0x00010e00ff921b82 */ /* 0x000e700000000a00 */
[----:B------:R-:W2:Y:S08]  /*24a0*/  @P2 LDC.64 R140, c[0x0][0x438] ;  /* 0x00010e00ff8c2b82 */ /* 0x000eb00000000a00 */
[----:B------:R-:W3:Y:S01]  /*24b0*/  @P4 LDC.64 R142, c[0x0][0x438] ;  /* 0x00010e00ff8e4b82 */ /* 0x000ee20000000a00 */
[C---:B0-----:R-:W-:Y:S01]  /*24c0*/  @P0 IMAD.WIDE.U32 R144, R199.reuse, 0x10, R144 ;  /* 0x00000010c7900825 */ /* 0x041fe200078e0090 */
[----:B------:R-:W-:-:S04]  /*24d0*/  @P0 IADD3 R199, PT, PT, R199, 0x80, RZ ;  /* 0x00000080c7c70810 */ /* 0x000fc80007ffe0ff */
[----:B------:R0:W5:Y:S01]  /*24e0*/  @P0 LDG.E.128 R120, desc[UR10][R144.64] ;  /* 0x0000000a90780981 */ /* 0x000162000c1e1d00 */
[C---:B-1----:R-:W-:Y:S01]  /*24f0*/  @P1 IMAD.WIDE.U32 R146, R199.reuse, 0x10, R146 ;  /* 0x00000010c7921825 */ /* 0x042fe200078e0092 */
[----:B------:R-:W-:-:S04]  /*2500*/  @P1 IADD3 R199, PT, PT, R199, 0x80, RZ ;  /* 0x00000080c7c71810 */ /* 0x000fc80007ffe0ff */
[----:B------:R0:W5:Y:S01]  /*2510*/  @P1 LDG.E.128 R124, desc[UR10][R146.64] ;  /* 0x0000000a927c1981 */ /* 0x000162000c1e1d00 */
[C---:B--2---:R-:W-:Y:S01]  /*2520*/  @P2 IMAD.WIDE.U32 R140, R199.reuse, 0x10, R140 ;  /* 0x00000010c78c2825 */ /* 0x044fe200078e008c */
[----:B------:R-:W-:-:S04]  /*2530*/  @P2 IADD3 R199, PT, PT, R199, 0x80, RZ ;  /* 0x00000080c7c72810 */ /* 0x000fc80007ffe0ff */
[----:B------:R0:W5:Y:S01]  /*2540*/  @P2 LDG.E.128 R36, desc[UR10][R140.64] ;  /* 0x0000000a8c242981 */ /* 0x000162000c1e1d00 */
[----:B---3--:R-:W-:-:S05]  /*2550*/  @P4 IMAD.WIDE.U32 R142, R199, 0x10, R142 ;  /* 0x00000010c78e4825 */ /* 0x008fca00078e008e */
[----:B------:R0:W5:Y:S02]  /*2560*/  @P4 LDG.E.128 R136, desc[UR10][R142.64] ;  /* 0x0000000a8e884981 */ /* 0x000164000c1e1d00 */
.L_x_57:
[----:B----4-:R-:W-:Y:S05]  /*2570*/  BSYNC.RECONVERGENT B0 ;  /* 0x0000000000007941 */ /* 0x010fea0003800200 */
.L_x_49:
[----:B0-----:R-:W0:Y:S01]  /*2580*/  SHFL.DOWN PT, R140, R201, 0x10, 0x1f ;  /* 0x0a001f00c98c7f89 */ /* 0x001e2200000e0000 */
[----:B------:R-:W-:Y:S03]  /*2590*/  BSSY.RECONVERGENT B0, `(.L_x_58) ;  /* 0x000001f000007945 */ /* 0x000fe60003800200 */
[----:B------:R-:W1:Y:S01]  /*25a0*/  SHFL.DOWN PT, R141, R202, 0x10, 0x1f ;  /* 0x0a001f00ca8d7f89 */ /* 0x000e6200000e0000 */
[----:B------:R-:W2:Y:S01]  /*25b0*/  S2R R199, SR_TID.X ;  /* 0x0000000000c77919 */ /* 0x000ea20000002100 */
[----:B0-----:R-:W-:Y:S01]  /*25c0*/  FADD.FTZ R140, R140, R201 ;  /* 0x000000c98c8c7221 */ /* 0x001fe20000010000 */
[----:B-1----:R-:W-:-:S04]  /*25d0*/  FADD.FTZ R141, R141, R202 ;  /* 0x000000ca8d8d7221 */ /* 0x002fc80000010000 */
[----:B------:R-:W0:Y:S04]  /*25e0*/  SHFL.DOWN PT, R143, R140, 0x8, 0x1f ;  /* 0x09001f008c8f7f89 */ /* 0x000e2800000e0000 */
[----:B------:R-:W1:Y:S01]  /*25f0*/  SHFL.DOWN PT, R142, R141, 0x8, 0x1f ;  /* 0x09001f008d8e7f89 */ /* 0x000e6200000e0000 */
[----:B--2---:R-:W-:Y:S01]  /*2600*/  LOP3.LUT P0, RZ, R199, 0x1f, RZ, 0xc0, !PT ;  /* 0x0000001fc7ff7812 */ /* 0x004fe2000780c0ff */
        /* <DEDUP_REMOVED lines=13> */
[----:B-1----:R-:W-:Y:S01]  /*26e0*/  FADD.FTZ R141, R146, R141 ;  /* 0x0000008d928d7221 */ /* 0x002fe20000010000 */
[----:B------:R-:W-:Y:S06]  /*26f0*/  @P0 BRA `(.L_x_59) ;  /* 0x0000000000200947 */ /* 0x000fec0003800000 */
[----:B------:R-:W0:Y:S01]  /*2700*/  S2UR UR5, SR_CgaCtaId ;  /* 0x00000000000579c3 */ /* 0x000e220000008800 */
[----:B------:R-:W-:Y:S01]  /*2710*/  UMOV UR4, 0x400 ;  /* 0x0000040000047882 */ /* 0x000fe20000000000 */
[----:B------:R-:W-:-:S04]  /*2720*/  SHF.R.U32.HI R142, RZ, 0x2, R199 ;  /* 0x00000002ff8e7819 */ /* 0x000fc800000116c7 */
[----:B------:R-:W-:Y:S01]  /*2730*/  LOP3.LUT R142, R142, 0x18, RZ, 0xc0, !PT ;  /* 0x000000188e8e7812 */ /* 0x000fe200078ec0ff */
[----:B0-----:R-:W-:-:S04]  /*2740*/  ULEA UR4, UR5, UR4, 0x18 ;  /* 0x0000000405047291 */ /* 0x001fc8000f8ec0ff */
[----:B------:R-:W-:Y:S02]  /*2750*/  UIADD3 UR5, UPT, UPT, UR4, 0x4020, URZ ;  /* 0x0000402004057890 */ /* 0x000fe4000fffe0ff */
[----:B------:R-:W-:-:S09]  /*2760*/  @!UP1 UIADD3 UR5, UPT, UPT, UR4, 0x4000, URZ ;  /* 0x0000400004059890 */ /* 0x000fd2000fffe0ff */
[----:B------:R0:W-:Y:S03]  /*2770*/  STS.64 [R142+UR5], R140 ;  /* 0x0000008c8e007988 */ /* 0x0001e60008000a05 */
.L_x_59:
[----:B------:R-:W-:Y:S05]  /*2780*/  BSYNC.RECONVERGENT B0 ;  /* 0x0000000000007941 */ /* 0x000fea0003800200 */
.L_x_58:
[----:B------:R-:W1:Y:S08]  /*2790*/  S2UR UR5, SR_CgaCtaId ;  /* 0x00000000000579c3 */ /* 0x000e700000008800 */
[----:B------:R-:W-:Y:S01]  /*27a0*/  BAR.SYNC.DEFER_BLOCKING 0x0 ;  /* 0x0000000000007b1d */ /* 0x000fe20000010000 */
[----:B-----5:R-:W-:Y:S02]  /*27b0*/  ISETP.GE.AND P2, PT, R197, 0x1, PT ;  /* 0x00000001c500780c */ /* 0x020fe40003f46270 */
[----:B------:R-:W-:-:S02]  /*27c0*/  ISETP.GE.U32.AND P1, PT, R19, 0x80, PT ;  /* 0x000000801300780c */ /* 0x000fc40003f26070 */
[----:B------:R-:W-:Y:S01]  /*27d0*/  ISETP.NE.AND P0, PT, RZ, UR9, PT ;  /* 0x00000009ff007c0c */ /* 0x000fe2000bf05270 */
[----:B------:R-:W-:Y:S01]  /*27e0*/  UMOV UR4, 0x400 ;  /* 0x0000040000047882 */ /* 0x000fe20000000000 */
[----:B------:R-:W-:Y:S07]  /*27f0*/  BSSY.RECONVERGENT B0, `(.L_x_60) ;  /* 0x0000150000007945 */ /* 0x000fee0003800200 */
[----:B------:R-:W-:-:S05]  /*2800*/  @P2 IADD3 R202, PT, PT, R197, -0x1, RZ ;  /* 0xffffffffc5ca2810 */ /* 0x000fca0007ffe0ff */
[----:B------:R-:W-:Y:S01]  /*2810*/  @P2 IMAD R202, R202, R23, RZ ;  /* 0x00000017caca2224 */ /* 0x000fe200078e02ff */
[----:B-1----:R-:W-:-:S04]  /*2820*/  ULEA UR4, UR5, UR4, 0x18 ;  /* 0x0000000405047291 */ /* 0x002fc8000f8ec0ff */
[----:B------:R-:W-:Y:S01]  /*2830*/  @P2 SHF.R.S32.HI R201, RZ, 0x1f, R202 ;  /* 0x0000001fffc92819 */ /* 0x000fe200000114ca */
[----:B------:R-:W-:-:S03]  /*2840*/  UIADD3 UR5, UPT, UPT, UR4, 0x4020, URZ ;  /* 0x0000402004057890 */ /* 0x000fc6000fffe0ff */
[----:B------:R-:W-:Y:S01]  /*2850*/  @P2 LEA.HI R202, R201, R202, RZ, 0x3 ;  /* 0x000000cac9ca2211 */ /* 0x000fe200078f18ff */
[----:B------:R-:W-:Y:S02]  /*2860*/  @!UP1 UIADD3 UR5, UPT, UPT, UR4, 0x4000, URZ ;  /* 0x0000400004059890 */ /* 0x000fe4000fffe0ff */
[----:B------:R-:W-:Y:S02]  /*2870*/  UIADD3 UR8, UPT, UPT, UR4, 0x4030, URZ ;  /* 0x0000403004087890 */ /* 0x000fe4000fffe0ff */
[----:B------:R-:W-:-:S05]  /*2880*/  @!UP1 UIADD3 UR8, UPT, UPT, UR4, 0x4010, URZ ;  /* 0x0000401004089890 */ /* 0x000fca000fffe0ff */
[----:B0-----:R-:W0:Y:S04]  /*2890*/  LDS.128 R140, [UR5] ;  /* 0x00000005ff8c7984 */ /* 0x001e280008000c00 */
[----:B------:R-:W1:Y:S01]  /*28a0*/  LDS.128 R144, [UR8] ;  /* 0x00000008ff907984 */ /* 0x000e620008000c00 */
[----:B0-----:R-:W-:Y:S01]  /*28b0*/  FADD.FTZ R197, RZ, R140 ;  /* 0x0000008cffc57221 */ /* 0x001fe20000010000 */
[----:B------:R-:W-:-:S03]  /*28c0*/  FADD.FTZ R140, RZ, R141 ;  /* 0x0000008dff8c7221 */ /* 0x000fc60000010000 */
[----:B------:R-:W-:Y:S01]  /*28d0*/  FADD.FTZ R141, R142, R197 ;  /* 0x000000c58e8d7221 */ /* 0x000fe20000010000 */
[----:B------:R-:W-:Y:S01]  /*28e0*/  FADD.FTZ R140, R143, R140 ;  /* 0x0000008c8f8c7221 */ /* 0x000fe20000010000 */
[----:B------:R-:W-:Y:S01]  /*28f0*/  HFMA2 R197, -RZ, RZ, 0, 0 ;  /* 0x00000000ffc57431 */ /* 0x000fe200000001ff */
[----:B------:R-:W-:Y:S01]  /*2900*/  @P2 LEA.HI.SX32 R197, R202, R199, 0x1d ;  /* 0x000000c7cac52211 */ /* 0x000fe200078feaff */
[----:B-1----:R-:W-:Y:S01]  /*2910*/  FADD.FTZ R141, R141, R144 ;  /* 0x000000908d8d7221 */ /* 0x002fe20000010000 */
[----:B------:R-:W-:-:S03]  /*2920*/  FADD.FTZ R140, R140, R145 ;  /* 0x000000918c8c7221 */ /* 0x000fc60000010000 */
[----:B------:R-:W-:Y:S01]  /*2930*/  FADD.FTZ R141, R146, R141 ;  /* 0x0000008d928d7221 */ /* 0x000fe20000010000 */
[--C-:B------:R-:W-:Y:S01]  /*2940*/  FADD.FTZ R144, R147, R140.reuse ;  /* 0x0000008c93907221 */ /* 0x100fe20000010000 */
[----:B------:R-:W-:Y:S02]  /*2950*/  PRMT R140, R121, 0x7632, R140 ;  /* 0x00007632798c7816 */ /* 0x000fe4000000008c */
[----:B------:R-:W-:Y:S01]  /*2960*/  FMUL.FTZ R145, R141, UR14 ;  /* 0x0000000e8d917c20 */ /* 0x000fe20008410000 */
[----:B------:R-:W-:Y:S01]  /*2970*/  PRMT R141, R120, 0x7632, R141 ;  /* 0x00007632788d7816 */ /* 0x000fe2000000008d */
[----:B------:R-:W-:-:S03]  /*2980*/  FMUL.FTZ R144, R144, UR14 ;  /* 0x0000000e90907c20 */ /* 0x000fc60008410000 */
[----:B------:R-:W-:Y:S01]  /*2990*/  FSEL R145, R145, RZ, !P0 ;  /* 0x000000ff91917208 */ /* 0x000fe20004000000 */
[----:B------:R-:W-:Y:S06]  /*29a0*/  @!P1 BRA `(.L_x_61) ;  /* 0x0000001000d09947 */ /* 0x000fec0003800000 */
[----:B------:R-:W-:-:S04]  /*29b0*/  UISETP.NE.U32.AND UP0, UPT, UR12, URZ, UPT ;  /* 0x000000ff0c00728c */ /* 0x000fc8000bf05070 */
[----:B------:R-:W-:-:S09]  /*29c0*/  UISETP.NE.AND.EX UP0, UPT, UR13, URZ, UPT, UP0 ;  /* 0x000000ff0d00728c */ /* 0x000fd2000bf05300 */
[----:B------:R-:W-:Y:S05]  /*29d0*/  BRA.U UP0, `(.L_x_62) ;  /* 0x0000000900507547 */ /* 0x000fea000b800000 */
[----:B------:R-:W-:Y:S01]  /*29e0*/  UMOV UR4, UR6 ;  /* 0x0000000600047c82 */ /* 0x000fe20008000000 */
[----:B------:R-:W-:Y:S01]  /*29f0*/  UMOV UR5, UR7 ;  /* 0x0000000700057c82 */ /* 0x000fe20008000000 */
[----:B------:R-:W-:-:S04]  /*2a00*/  UISETP.NE.U32.AND UP0, UPT, UR4, URZ, UPT ;  /* 0x000000ff0400728c */ /* 0x000fc8000bf05070 */
[----:B------:R-:W-:-:S09]  /*2a10*/  UISETP.NE.AND.EX UP0, UPT, UR5, URZ, UPT, UP0 ;  /* 0x000000ff0500728c */ /* 0x000fd2000bf05300 */
[----:B------:R-:W-:Y:S05]  /*2a20*/  BRA.U UP0, `(.L_x_63) ;  /* 0x0000000500247547 */ /* 0x000fea000b800000 */
[----:B------:R-:W-:Y:S05]  /*2a30*/  @!P2 BRA `(.L_x_64) ;  /* 0x000000000020a947 */ /* 0x000fea0003800000 */
[----:B------:R-:W-:Y:S01]  /*2a40*/  FFMA.FTZ R141, R3, R144, R145 ;  /* 0x00000090038d7223 */ /* 0x000fe20000010091 */
[----:B------:R-:W-:-:S03]  /*2a50*/  ISETP.GT.AND P0, PT, R21, RZ, PT ;  /* 0x000000ff1500720c */ /* 0x000fc60003f04270 */
[----:B------:R-:W-:-:S04]  /*2a60*/  FADD.FTZ R141, R22, -R141 ;  /* 0x8000008d168d7221 */ /* 0x000fc80000010000 */
[----:B------:R-:W-:-:S05]  /*2a70*/  FMUL.FTZ R141, R20, R141 ;  /* 0x0000008d148d7220 */ /* 0x000fca0000410000 */
[----:B------:R-:W-:-:S05]  /*2a80*/  FSEL R141, R141, RZ, P0 ;  /* 0x000000ff8d8d7208 */ /* 0x000fca0000000000 */
[----:B------:R-:W-:-:S05]  /*2a90*/  FMUL.FTZ R141, R141, UR15 ;  /* 0x0000000f8d8d7c20 */ /* 0x000fca0008410000 */
[----:B------:R-:W-:-:S04]  /*2aa0*/  F2FP.BF16.F32.PACK_AB R141, RZ, R141 ;  /* 0x0000008dff8d723e */ /* 0x000fc800000010ff */
[----:B------:R-:W-:-:S07]  /*2ab0*/  PRMT R72, R141, 0x7610, R72 ;  /* 0x000076108d487816 */ /* 0x000fce0000000048 */
.L_x_64:
        /* <DEDUP_REMOVED lines=9> */
.L_x_65:
        /* <DEDUP_REMOVED lines=9> */
.L_x_66:
        /* <DEDUP_REMOVED lines=9> */
.L_x_67:
        /* <DEDUP_REMOVED lines=9> */
.L_x_68:
        /* <DEDUP_REMOVED lines=9> */
.L_x_69:
        /* <DEDUP_REMOVED lines=9> */
.L_x_70:
        /* <DEDUP_REMOVED lines=8> */
[----:B------:R-:W-:Y:S01]  /*2ea0*/  PRMT R75, R75, 0x5410, R141 ;  /* 0x000054104b4b7816 */ /* 0x000fe2000000008d */
[----:B------:R-:W-:Y:S06]  /*2eb0*/  BRA `(.L_x_71) ;  /* 0x0000000c00647947 */ /* 0x000fec0003800000 */
.L_x_63:
[----:B------:R-:W0:Y:S01]  /*2ec0*/  @P2 LDC R141, c[0x0][0x40c] ;  /* 0x00010300ff8d2b82 */ /* 0x000e220000000800 */
[-CC-:B------:R-:W-:Y:S01]  /*2ed0*/  FFMA.FTZ R78, R30, R144.reuse, R145.reuse ;  /* 0x000000901e4e7223 */ /* 0x180fe20000010091 */
[-CC-:B------:R-:W-:Y:S01]  /*2ee0*/  FFMA.FTZ R77, R3, R144.reuse, R145.reuse ;  /* 0x00000090034d7223 */ /* 0x180fe20000010091 */
[----:B------:R-:W-:Y:S01]  /*2ef0*/  ISETP.GT.AND P0, PT, R21, RZ, PT ;  /* 0x000000ff1500720c */ /* 0x000fe20003f04270 */
[-C--:B------:R-:W-:Y:S01]  /*2f00*/  FFMA.FTZ R143, R27, R144.reuse, R145 ;  /* 0x000000901b8f7223 */ /* 0x080fe20000010091 */
[----:B------:R-:W-:Y:S01]  /*2f10*/  FADD.FTZ R79, R31, -R78 ;  /* 0x8000004e1f4f7221 */ /* 0x000fe20000010000 */
[----:B------:R-:W-:Y:S01]  /*2f20*/  FADD.FTZ R77, R22, -R77 ;  /* 0x8000004d164d7221 */ /* 0x000fe20000010000 */
[-C--:B------:R-:W-:Y:S01]  /*2f30*/  FFMA.FTZ R147, R148, R144.reuse, R145 ;  /* 0x0000009094937223 */ /* 0x080fe20000010091 */
[----:B------:R-:W1:Y:S01]  /*2f40*/  @P2 LDC R76, c[0x0][0x40c] ;  /* 0x00010300ff4c2b82 */ /* 0x000e620000000800 */
[C---:B------:R-:W-:Y:S01]  /*2f50*/  FMUL.FTZ R79, R20.reuse, R79 ;  /* 0x0000004f144f7220 */ /* 0x040fe20000410000 */
[----:B------:R-:W-:Y:S01]  /*2f60*/  FMUL.FTZ R77, R20, R77 ;  /* 0x0000004d144d7220 */ /* 0x000fe20000410000 */
[----:B------:R-:W-:Y:S01]  /*2f70*/  FADD.FTZ R143, R26, -R143 ;  /* 0x8000008f1a8f7221 */ /* 0x000fe20000010000 */
[-CC-:B------:R-:W-:Y:S01]  /*2f80*/  FFMA.FTZ R205, R29, R144.reuse, R145.reuse ;  /* 0x000000901dcd7223 */ /* 0x180fe20000010091 */
[----:B------:R-:W-:Y:S01]  /*2f90*/  FFMA.FTZ R208, R150, R144, R145 ;  /* 0x0000009096d07223 */ /* 0x000fe20000010091 */
[----:B------:R-:W-:Y:S01]  /*2fa0*/  FSEL R202, R79, RZ, P0 ;  /* 0x000000ff4fca7208 */ /* 0x000fe20000000000 */
[----:B------:R-:W-:Y:S01]  /*2fb0*/  FMUL.FTZ R143, R20, R143 ;  /* 0x0000008f148f7220 */ /* 0x000fe20000410000 */
[----:B------:R-:W-:Y:S01]  /*2fc0*/  FSEL R201, R77, RZ, P0 ;  /* 0x000000ff4dc97208 */ /* 0x000fe20000000000 */
[----:B------:R-:W2:Y:S02]  /*2fd0*/  @P2 LDC R78, c[0x0][0x40c] ;  /* 0x00010300ff4e2b82 */ /* 0x000ea40000000800 */
[----:B0-----:R-:W-:-:S06]  /*2fe0*/  @P2 FMUL.FTZ R77, R202, R141 ;  /* 0x0000008dca4d2220 */ /* 0x001fcc0000410000 */
[----:B------:R-:W0:Y:S01]  /*2ff0*/  @P2 LDC R142, c[0x0][0x40c] ;  /* 0x00010300ff8e2b82 */ /* 0x000e220000000800 */
[----:B------:R-:W-:Y:S01]  /*3000*/  @P2 F2FP.BF16.F32.PACK_AB R140, RZ, R77 ;  /* 0x0000004dff8c223e */ /* 0x000fe200000010ff */
[----:B------:R-:W-:Y:S01]  /*3010*/  FFMA.FTZ R77, R25, R144, R145 ;  /* 0x00000090194d7223 */ /* 0x000fe20000010091 */
[----:B-1----:R-:W-:-:S05]  /*3020*/  @P2 FMUL.FTZ R76, R201, R76 ;  /* 0x0000004cc94c2220 */ /* 0x002fca0000410000 */
[----:B------:R-:W1:Y:S01]  /*3030*/  @P2 LDC R209, c[0x0][0x40c] ;  /* 0x00010300ffd12b82 */ /* 0x000e620000000800 */
[----:B------:R-:W-:Y:S01]  /*3040*/  FADD.FTZ R77, R24, -R77 ;  /* 0x8000004d184d7221 */ /* 0x000fe20000010000 */
[----:B------:R-:W-:-:S03]  /*3050*/  @P2 F2FP.BF16.F32.PACK_AB R79, RZ, R76 ;  /* 0x0000004cff4f223e */ /* 0x000fc600000010ff */
[----:B------:R-:W-:Y:S01]  /*3060*/  FMUL.FTZ R77, R20, R77 ;  /* 0x0000004d144d7220 */ /* 0x000fe20000410000 */
[----:B------:R-:W-:Y:S02]  /*3070*/  FFMA.FTZ R76, R32, R144, R145 ;  /* 0x00000090204c7223 */ /* 0x000fe40000010091 */
[----:B------:R-:W3:Y:S01]  /*3080*/  @P2 LDC R211, c[0x0][0x40c] ;  /* 0x00010300ffd32b82 */ /* 0x000ee20000000800 */
[----:B------:R-:W-:Y:S01]  /*3090*/  @P2 PRMT R72, R79, 0x7610, R72 ;  /* 0x000076104f482816 */ /* 0x000fe20000000048 */
[----:B------:R-:W-:Y:S01]  /*30a0*/  FADD.FTZ R141, R33, -R76 ;  /* 0x8000004c218d7221 */ /* 0x000fe20000010000 */
[----:B------:R-:W-:Y:S01]  /*30b0*/  FSEL R203, R77, RZ, P0 ;  /* 0x000000ff4dcb7208 */ /* 0x000fe20000000000 */
[----:B------:R-:W-:Y:S01]  /*30c0*/  FADD.FTZ R77, R34, -R147 ;  /* 0x80000093224d7221 */ /* 0x000fe20000010000 */
[----:B------:R-:W-:Y:S01]  /*30d0*/  FADD.FTZ R147, R28, -R205 ;  /* 0x800000cd1c937221 */ /* 0x000fe20000010000 */
[C---:B------:R-:W-:Y:S01]  /*30e0*/  FMUL.FTZ R141, R20.reuse, R141 ;  /* 0x0000008d148d7220 */ /* 0x040fe20000410000 */
[----:B------:R-:W-:Y:S01]  /*30f0*/  FSEL R205, R143, RZ, P0 ;  /* 0x000000ff8fcd7208 */ /* 0x000fe20000000000 */
[----:B------:R-:W4:Y:S01]  /*3100*/  @P2 LDC R146, c[0x0][0x40c] ;  /* 0x00010300ff922b82 */ /* 0x000f220000000800 */
[C---:B------:R-:W-:Y:S01]  /*3110*/  FMUL.FTZ R77, R20.reuse, R77 ;  /* 0x0000004d144d7220 */ /* 0x040fe20000410000 */
[----:B--2---:R-:W-:Y:S01]  /*3120*/  @P2 FMUL.FTZ R76, R203, R78 ;  /* 0x0000004ecb4c2220 */ /* 0x004fe20000410000 */
[----:B------:R-:W-:Y:S01]  /*3130*/  FSEL R204, R141, RZ, P0 ;  /* 0x000000ff8dcc7208 */ /* 0x000fe20000000000 */
[----:B------:R-:W-:Y:S01]  /*3140*/  FMUL.FTZ R147, R20, R147 ;  /* 0x0000009314937220 */ /* 0x000fe20000410000 */
[----:B------:R-:W-:-:S02]  /*3150*/  @P2 PRMT R72, R72, 0x5410, R140 ;  /* 0x0000541048482816 */ /* 0x000fc4000000008c */
[----:B------:R-:W-:Y:S01]  /*3160*/  FSEL R206, R77, RZ, P0 ;  /* 0x000000ff4dce7208 */ /* 0x000fe20000000000 */
[----:B0-----:R-:W-:Y:S01]  /*3170*/  @P2 FMUL.FTZ R77, R205, R142 ;  /* 0x0000008ecd4d2220 */ /* 0x001fe20000410000 */
[----:B------:R-:W-:Y:S01]  /*3180*/  @P2 F2FP.BF16.F32.PACK_AB R141, RZ, R76 ;  /* 0x0000004cff8d223e */ /* 0x000fe200000010ff */
[----:B-1----:R-:W-:Y:S01]  /*3190*/  @P2 FMUL.FTZ R76, R204, R209 ;  /* 0x000000d1cc4c2220 */ /* 0x002fe20000410000 */
[----:B------:R-:W-:Y:S02]  /*31a0*/  FSEL R207, R147, RZ, P0 ;  /* 0x000000ff93cf7208 */ /* 0x000fe40000000000 */
[----:B------:R-:W-:Y:S01]  /*31b0*/  @P2 F2FP.BF16.F32.PACK_AB R143, RZ, R77 ;  /* 0x0000004dff8f223e */ /* 0x000fe200000010ff */
[----:B------:R-:W-:Y:S01]  /*31c0*/  FADD.FTZ R77, R35, -R208 ;  /* 0x800000d0234d7221 */ /* 0x000fe20000010000 */
[----:B------:R-:W-:Y:S01]  /*31d0*/  @P2 F2FP.BF16.F32.PACK_AB R142, RZ, R76 ;  /* 0x0000004cff8e223e */ /* 0x000fe200000010ff */
[----:B---3--:R-:W-:Y:S01]  /*31e0*/  @P2 FMUL.FTZ R78, R206, R211 ;  /* 0x000000d3ce4e2220 */ /* 0x008fe20000410000 */
[----:B------:R-:W-:Y:S01]  /*31f0*/  F2FP.BF16.F32.PACK_AB R76, R202, R201 ;  /* 0x000000c9ca4c723e */ /* 0x000fe200000010ff */
[----:B------:R-:W-:Y:S01]  /*3200*/  FMUL.FTZ R201, R20, R77 ;  /* 0x0000004d14c97220 */ /* 0x000fe20000410000 */
[----:B------:R-:W-:-:S02]  /*3210*/  @P2 PRMT R73, R141, 0x7610, R73 ;  /* 0x000076108d492816 */ /* 0x000fc40000000049 */
[----:B------:R-:W-:Y:S02]  /*3220*/  @P2 PRMT R74, R143, 0x7610, R74 ;  /* 0x000076108f4a2816 */ /* 0x000fe4000000004a */
[----:B------:R-:W-:Y:S01]  /*3230*/  FSEL R140, R201, RZ, P0 ;  /* 0x000000ffc98c7208 */ /* 0x000fe20000000000 */
[----:B----4-:R-:W-:Y:S01]  /*3240*/  @P2 FMUL.FTZ R147, R207, R146 ;  /* 0x00000092cf932220 */ /* 0x010fe20000410000 */
[----:B------:R-:W-:Y:S02]  /*3250*/  @P2 F2FP.BF16.F32.PACK_AB R146, RZ, R78 ;  /* 0x0000004eff92223e */ /* 0x000fe400000010ff */
[----:B------:R-:W-:Y:S02]  /*3260*/  F2FP.BF16.F32.PACK_AB R77, R204, R203 ;  /* 0x000000cbcc4d723e */ /* 0x000fe400000010ff */
[----:B------:R-:W-:Y:S02]  /*3270*/  @P2 F2FP.BF16.F32.PACK_AB R147, RZ, R147 ;  /* 0x00000093ff93223e */ /* 0x000fe400000010ff */
[----:B------:R-:W-:-:S02]  /*3280*/  F2FP.BF16.F32.PACK_AB R78, R206, R205 ;  /* 0x000000cdce4e723e */ /* 0x000fc400000010ff */
[----:B------:R-:W-:Y:S02]  /*3290*/  @P2 PRMT R73, R73, 0x5410, R142 ;  /* 0x0000541049492816 */ /* 0x000fe4000000008e */
[----:B------:R-:W-:Y:S02]  /*32a0*/  F2FP.BF16.F32.PACK_AB R79, R140, R207 ;  /* 0x000000cf8c4f723e */ /* 0x000fe400000010ff */
[----:B------:R-:W-:Y:S02]  /*32b0*/  @P2 PRMT R74, R74, 0x5410, R146 ;  /* 0x000054104a4a2816 */ /* 0x000fe40000000092 */
[----:B------:R-:W-:Y:S01]  /*32c0*/  @P2 PRMT R75, R147, 0x7610, R75 ;  /* 0x00007610934b2816 */ /* 0x000fe2000000004b */
[----:B------:R-:W-:Y:S06]  /*32d0*/  @!P2 BRA `(.L_x_71) ;  /* 0x00000008005ca947 */ /* 0x000fec0003800000 */
[----:B------:R-:W-:-:S05]  /*32e0*/  FMUL.FTZ R140, R140, UR15 ;  /* 0x0000000f8c8c7c20 */ /* 0x000fca0008410000 */
[----:B------:R-:W-:-:S04]  /*32f0*/  F2FP.BF16.F32.PACK_AB R140, RZ, R140 ;  /* 0x0000008cff8c723e */ /* 0x000fc800000010ff */
[----:B------:R-:W-:Y:S01]  /*3300*/  PRMT R75, R75, 0x5410, R140 ;  /* 0x000054104b4b7816 */ /* 0x000fe2000000008c */
[----:B------:R-:W-:Y:S06]  /*3310*/  BRA `(.L_x_71) ;  /* 0x00000008004c7947 */ /* 0x000fec0003800000 */
.L_x_62:
[----:B------:R-:W-:Y:S01]  /*3320*/  UMOV UR4, UR6 ;  /* 0x0000000600047c82 */ /* 0x000fe20008000000 */
[----:B------:R-:W-:Y:S01]  /*3330*/  UMOV UR5, UR7 ;  /* 0x0000000700057c82 */ /* 0x000fe20008000000 */
[----:B------:R-:W-:-:S04]  /*3340*/  UISETP.NE.U32.AND UP0, UPT, UR4, URZ, UPT ;  /* 0x000000ff0400728c */ /* 0x000fc8000bf05070 */
[----:B------:R-:W-:-:S09]  /*3350*/  UISETP.NE.AND.EX UP0, UPT, UR5, URZ, UPT, UP0 ;  /* 0x000000ff0500728c */ /* 0x000fd2000bf05300 */
[----:B------:R-:W-:Y:S05]  /*3360*/  BRA.U UP0, `(.L_x_72) ;  /* 0x0000000500187547 */ /* 0x000fea000b800000 */
[----:B------:R-:W-:Y:S01]  /*3370*/  ISETP.GT.AND P0, PT, R21, RZ, PT ;  /* 0x000000ff1500720c */ /* 0x000fe20003f04270 */
[----:B------:R-:W0:Y:S01]  /*3380*/  @P2 LDC R142, c[0x0][0x40c] ;  /* 0x00010300ff8e2b82 */ /* 0x000e220000000800 */
[----:B------:R-:W-:Y:S02]  /*3390*/  SHF.L.U32 R143, R141, 0x10, RZ ;  /* 0x000000108d8f7819 */ /* 0x000fe400000006ff */
[----:B------:R-:W-:Y:S02]  /*33a0*/  SHF.L.U32 R141, R120, 0x10, RZ ;  /* 0x00000010788d7819 */ /* 0x000fe400000006ff */
[----:B------:R-:W-:-:S03]  /*33b0*/  SHF.L.U32 R205, R123, 0x10, RZ ;  /* 0x000000107bcd7819 */ /* 0x000fc600000006ff */
[----:B------:R-:W1:Y:S04]  /*33c0*/  @P2 LDC R202, c[0x0][0x40c] ;  /* 0x00010300ffca2b82 */ /* 0x000e680000000800 */
[-CC-:B------:R-:W-:Y:S01]  /*33d0*/  @P0 FFMA.FTZ R204, R32, R144.reuse, R145.reuse ;  /* 0x0000009020cc0223 */ /* 0x180fe20000010091 */
[-CC-:B------:R-:W-:Y:S01]  /*33e0*/  @P0 FFMA.FTZ R146, R30, R144.reuse, R145.reuse ;  /* 0x000000901e920223 */ /* 0x180fe20000010091 */
[----:B------:R-:W-:Y:S01]  /*33f0*/  @P0 SHF.L.U32 R147, R140, 0x10, RZ ;  /* 0x000000108c930819 */ /* 0x000fe200000006ff */
[----:B------:R-:W-:Y:S01]  /*3400*/  @P0 FFMA.FTZ R201, R3, R144, R145 ;  /* 0x0000009003c90223 */ /* 0x000fe20000010091 */
[----:B------:R-:W-:Y:S01]  /*3410*/  @!P0 PRMT R140, R121, 0x7632, R140 ;  /* 0x00007632798c8816 */ /* 0x000fe2000000008c */
[----:B------:R-:W-:Y:S01]  /*3420*/  @P0 FADD.FTZ R204, R33, -R204 ;  /* 0x800000cc21cc0221 */ /* 0x000fe20000010000 */
[----:B------:R-:W-:Y:S01]  /*3430*/  @P0 FADD.FTZ R146, R31, -R146 ;  /* 0x800000921f920221 */ /* 0x000fe20000010000 */
[----:B------:R-:W-:Y:S01]  /*3440*/  @P0 FADD.FTZ R201, R22, -R201 ;  /* 0x800000c916c90221 */ /* 0x000fe20000010000 */
[----:B------:R-:W-:Y:S01]  /*3450*/  @!P0 SHF.L.U32 R140, R140, 0x10, RZ ;  /* 0x000000108c8c8819 */ /* 0x000fe200000006ff */
[C---:B------:R-:W-:Y:S01]  /*3460*/  @P0 FFMA.FTZ R140, R20.reuse, R204, R147 ;  /* 0x000000cc148c0223 */ /* 0x040fe20000010093 */
[C---:B------:R-:W-:Y:S01]  /*3470*/  @P0 FFMA.FTZ R143, R20.reuse, R146, R143 ;  /* 0x00000092148f0223 */ /* 0x040fe2000001008f */
[----:B------:R-:W2:Y:S01]  /*3480*/  @P2 LDC R204, c[0x0][0x40c] ;  /* 0x00010300ffcc2b82 */ /* 0x000ea20000000800 */
[----:B------:R-:W-:Y:S01]  /*3490*/  @P0 FFMA.FTZ R141, R20, R201, R141 ;  /* 0x000000c9148d0223 */ /* 0x000fe2000001008d */
[-CC-:B------:R-:W-:Y:S01]  /*34a0*/  @P0 FFMA.FTZ R201, R25, R144.reuse, R145.reuse ;  /* 0x0000009019c90223 */ /* 0x180fe20000010091 */
[----:B------:R-:W-:Y:S01]  /*34b0*/  SHF.L.U32 R147, R121, 0x10, RZ ;  /* 0x0000001079937819 */ /* 0x000fe200000006ff */
[----:B------:R-:W-:Y:S01]  /*34c0*/  @P0 FFMA.FTZ R209, R27, R144, R145 ;  /* 0x000000901bd10223 */ /* 0x000fe20000010091 */
[----:B0-----:R-:W-:Y:S01]  /*34d0*/  @P2 FMUL.FTZ R141, R141, R142 ;  /* 0x0000008e8d8d2220 */ /* 0x001fe20000410000 */
[----:B------:R-:W-:Y:S01]  /*34e0*/  @P0 FADD.FTZ R201, R24, -R201 ;  /* 0x800000c918c90221 */ /* 0x000fe20000010000 */
[----:B------:R-:W-:Y:S01]  /*34f0*/  PRMT R142, R122, 0x7632, R142 ;  /* 0x000076327a8e7816 */ /* 0x000fe2000000008e */
[----:B------:R-:W0:Y:S01]  /*3500*/  @P2 LDC R146, c[0x0][0x40c] ;  /* 0x00010300ff922b82 */ /* 0x000e220000000800 */
[-C--:B------:R-:W-:Y:S01]  /*3510*/  @P0 FFMA.FTZ R211, R148, R144.reuse, R145 ;  /* 0x0000009094d30223 */ /* 0x080fe20000010091 */
[----:B------:R-:W-:Y:S01]  /*3520*/  @P0 FFMA.FTZ R147, R20, R201, R147 ;  /* 0x000000c914930223 */ /* 0x000fe20000010093 */
[----:B------:R-:W-:Y:S01]  /*3530*/  SHF.L.U32 R201, R122, 0x10, RZ ;  /* 0x000000107ac97819 */ /* 0x000fe200000006ff */
[----:B------:R-:W-:Y:S01]  /*3540*/  @P0 FFMA.FTZ R213, R29, R144, R145 ;  /* 0x000000901dd50223 */ /* 0x000fe20000010091 */
[----:B------:R-:W-:Y:S01]  /*3550*/  @P0 FADD.FTZ R209, R26, -R209 ;  /* 0x800000d11ad10221 */ /* 0x000fe20000010000 */
[----:B-1----:R-:W-:Y:S01]  /*3560*/  @P2 FMUL.FTZ R143, R143, R202 ;  /* 0x000000ca8f8f2220 */ /* 0x002fe20000410000 */
[----:B------:R-:W-:Y:S01]  /*3570*/  SHF.L.U32 R203, R142, 0x10, RZ ;  /* 0x000000108ecb7819 */ /* 0x000fe200000006ff */
[----:B------:R-:W1:Y:S01]  /*3580*/  @P2 LDC R207, c[0x0][0x40c] ;  /* 0x00010300ffcf2b82 */ /* 0x000e620000000800 */
[----:B------:R-:W-:Y:S01]  /*3590*/  @P0 FADD.FTZ R142, R34, -R211 ;  /* 0x800000d3228e0221 */ /* 0x000fe20000010000 */
[----:B------:R-:W-:Y:S01]  /*35a0*/  @P0 FADD.FTZ R202, R28, -R213 ;  /* 0x800000d51cca0221 */ /* 0x000fe20000010000 */
[C---:B------:R-:W-:Y:S01]  /*35b0*/  @P0 FFMA.FTZ R201, R20.reuse, R209, R201 ;  /* 0x000000d114c90223 */ /* 0x040fe200000100c9 */
[----:B------:R-:W-:Y:S01]  /*35c0*/  @P2 F2FP.BF16.F32.PACK_AB R141, RZ, R141 ;  /* 0x0000008dff8d223e */ /* 0x000fe200000010ff */
[C---:B------:R-:W-:Y:S01]  /*35d0*/  @P0 FFMA.FTZ R203, R20.reuse, R142, R203 ;  /* 0x0000008e14cb0223 */ /* 0x040fe200000100cb */
[----:B------:R-:W-:Y:S01]  /*35e0*/  @P0 FFMA.FTZ R205, R20, R202, R205 ;  /* 0x000000ca14cd0223 */ /* 0x000fe200000100cd */
[----:B------:R-:W-:Y:S01]  /*35f0*/  @P2 F2FP.BF16.F32.PACK_AB R143, RZ, R143 ;  /* 0x0000008fff8f223e */ /* 0x000fe200000010ff */
[----:B------:R-:W3:Y:S01]  /*3600*/  @P2 LDC R206, c[0x0][0x40c] ;  /* 0x00010300ffce2b82 */ /* 0x000ee20000000800 */
[----:B--2---:R-:W-:Y:S01]  /*3610*/  @P2 FMUL.FTZ R201, R201, R204 ;  /* 0x000000ccc9c92220 */ /* 0x004fe20000410000 */
[----:B------:R-:W-:-:S04]  /*3620*/  @P2 PRMT R72, R141, 0x7610, R72 ;  /* 0x000076108d482816 */ /* 0x000fc80000000048 */
[----:B------:R-:W-:Y:S02]  /*3630*/  @P2 F2FP.BF16.F32.PACK_AB R201, RZ, R201 ;  /* 0x000000c9ffc9223e */ /* 0x000fe400000010ff */
[----:B------:R-:W2:Y:S01]  /*3640*/  @P2 LDC R208, c[0x0][0x40c] ;  /* 0x00010300ffd02b82 */ /* 0x000ea20000000800 */
[----:B0-----:R-:W-:Y:S01]  /*3650*/  @P2 FMUL.FTZ R147, R147, R146 ;  /* 0x0000009293932220 */ /* 0x001fe20000410000 */
[----:B------:R-:W-:Y:S02]  /*3660*/  @P2 PRMT R74, R201, 0x7610, R74 ;  /* 0x00007610c94a2816 */ /* 0x000fe4000000004a */
[----:B------:R-:W-:Y:S02]  /*3670*/  @P2 PRMT R72, R72, 0x5410, R143 ;  /* 0x0000541048482816 */ /* 0x000fe4000000008f */
[----:B------:R-:W-:Y:S01]  /*3680*/  @P2 F2FP.BF16.F32.PACK_AB R147, RZ, R147 ;  /* 0x00000093ff93223e */ /* 0x000fe200000010ff */
[----:B-1----:R-:W-:-:S03]  /*3690*/  @P2 FMUL.FTZ R140, R140, R207 ;  /* 0x000000cf8c8c2220 */ /* 0x002fc60000410000 */
[----:B------:R-:W-:Y:S02]  /*36a0*/  @P2 PRMT R73, R147, 0x7610, R73 ;  /* 0x0000761093492816 */ /* 0x000fe40000000049 */
[----:B------:R-:W-:Y:S01]  /*36b0*/  @P2 F2FP.BF16.F32.PACK_AB R140, RZ, R140 ;  /* 0x0000008cff8c223e */ /* 0x000fe200000010ff */
[----:B---3--:R-:W-:-:S03]  /*36c0*/  @P2 FMUL.FTZ R203, R203, R206 ;  /* 0x000000cecbcb2220 */ /* 0x008fc60000410000 */
[----:B------:R-:W-:Y:S02]  /*36d0*/  @P2 PRMT R73, R73, 0x5410, R140 ;  /* 0x0000541049492816 */ /* 0x000fe4000000008c */
[----:B------:R-:W-:Y:S01]  /*36e0*/  @P2 F2FP.BF16.F32.PACK_AB R203, RZ, R203 ;  /* 0x000000cbffcb223e */ /* 0x000fe200000010ff */
[----:B--2---:R-:W-:-:S03]  /*36f0*/  @P2 FMUL.FTZ R205, R205, R208 ;  /* 0x000000d0cdcd2220 */ /* 0x004fc60000410000 */
[----:B------:R-:W-:Y:S02]  /*3700*/  @P2 PRMT R74, R74, 0x5410, R203 ;  /* 0x000054104a4a2816 */ /* 0x000fe400000000cb */
[----:B------:R-:W-:-:S04]  /*3710*/  @P2 F2FP.BF16.F32.PACK_AB R205, RZ, R205 ;  /* 0x000000cdffcd223e */ /* 0x000fc800000010ff */
[----:B------:R-:W-:Y:S01]  /*3720*/  @P2 PRMT R75, R205, 0x7610, R75 ;  /* 0x00007610cd4b2816 */ /* 0x000fe2000000004b */
[----:B------:R-:W-:Y:S06]  /*3730*/  @!P2 BRA `(.L_x_71) ;  /* 0x000000040044a947 */ /* 0x000fec0003800000 */
[----:B------:R-:W-:Y:S01]  /*3740*/  PRMT R140, R123, 0x7632, R140 ;  /* 0x000076327b8c7816 */ /* 0x000fe2000000008c */
[----:B------:R-:W-:-:S03]  /*3750*/  @P0 FFMA.FTZ R142, R150, R144, R145 ;  /* 0x00000090968e0223 */ /* 0x000fc60000010091 */
[----:B------:R-:W-:Y:S01]  /*3760*/  SHF.L.U32 R141, R140, 0x10, RZ ;  /* 0x000000108c8d7819 */ /* 0x000fe200000006ff */
[----:B------:R-:W-:-:S04]  /*3770*/  @P0 FADD.FTZ R142, R35, -R142 ;  /* 0x8000008e238e0221 */ /* 0x000fc80000010000 */
[----:B------:R-:W-:-:S04]  /*3780*/  @P0 FFMA.FTZ R141, R20, R142, R141 ;  /* 0x0000008e148d0223 */ /* 0x000fc8000001008d */
[----:B------:R-:W-:-:S05]  /*3790*/  FMUL.FTZ R141, R141, UR15 ;  /* 0x0000000f8d8d7c20 */ /* 0x000fca0008410000 */
[----:B------:R-:W-:-:S04]  /*37a0*/  F2FP.BF16.F32.PACK_AB R141, RZ, R141 ;  /* 0x0000008dff8d723e */ /* 0x000fc800000010ff */
[----:B------:R-:W-:Y:S01]  /*37b0*/  PRMT R75, R75, 0x5410, R141 ;  /* 0x000054104b4b7816 */ /* 0x000fe2000000008d */
[----:B------:R-:W-:Y:S06]  /*37c0*/  BRA `(.L_x_71) ;  /* 0x0000000400207947 */ /* 0x000fec0003800000 */
.L_x_72:
[----:B------:R-:W-:Y:S01]  /*37d0*/  ISETP.GT.AND P0, PT, R21, RZ, PT ;  /* 0x000000ff1500720c */ /* 0x000fe20003f04270 */
[----:B------:R-:W0:Y:S01]  /*37e0*/  @P2 LDC R142, c[0x0][0x40c] ;  /* 0x00010300ff8e2b82 */ /* 0x000e220000000800 */
[----:B------:R-:W-:Y:S01]  /*37f0*/  SHF.L.U32 R141, R141, 0x10, RZ ;  /* 0x000000108d8d7819 */ /* 0x000fe200000006ff */
[-C--:B------:R-:W-:Y:S01]  /*3800*/  @P3 FFMA.FTZ R79, R3, R144.reuse, R145 ;  /* 0x00000090034f3223 */ /* 0x080fe20000010091 */
[----:B------:R-:W-:Y:S02]  /*3810*/  SHF.L.U32 R77, R120, 0x10, RZ ;  /* 0x00000010784d7819 */ /* 0x000fe400000006ff */
[----:B------:R-:W-:Y:S01]  /*3820*/  PRMT R78, R122, 0x7632, R78 ;  /* 0x000076327a4e7816 */ /* 0x000fe2000000004e */
[----:B------:R-:W-:Y:S01]  /*3830*/  @P3 FADD.FTZ R79, R22, -R79 ;  /* 0x8000004f164f3221 */ /* 0x000fe20000010000 */
[----:B------:R-:W-:Y:S01]  /*3840*/  SHF.L.U32 R201, R122, 0x10, RZ ;  /* 0x000000107ac97819 */ /* 0x000fe200000006ff */
[----:B------:R-:W1:Y:S01]  /*3850*/  @P2 LDC R140, c[0x0][0x40c] ;  /* 0x00010300ff8c2b82 */ /* 0x000e620000000800 */
[----:B------:R-:W-:Y:S01]  /*3860*/  SHF.L.U32 R203, R78, 0x10, RZ ;  /* 0x000000104ecb7819 */ /* 0x000fe200000006ff */
[----:B------:R-:W-:Y:S01]  /*3870*/  @P3 FFMA.FTZ R77, R20, R79, R77 ;  /* 0x0000004f144d3223 */ /* 0x000fe2000001004d */
[----:B------:R-:W-:Y:S01]  /*3880*/  SHF.L.U32 R79, R121, 0x10, RZ ;  /* 0x00000010794f7819 */ /* 0x000fe200000006ff */
[-CC-:B------:R-:W-:Y:S01]  /*3890*/  @P0 FFMA.FTZ R76, R30, R144.reuse, R145.reuse ;  /* 0x000000901e4c0223 */ /* 0x180fe20000010091 */
[-CC-:B------:R-:W-:Y:S01]  /*38a0*/  @P0 FFMA.FTZ R207, R148, R144.reuse, R145.reuse ;  /* 0x0000009094cf0223 */ /* 0x180fe20000010091 */
[-CC-:B------:R-:W-:Y:S01]  /*38b0*/  @P0 FFMA.FTZ R143, R25, R144.reuse, R145.reuse ;  /* 0x00000090198f0223 */ /* 0x180fe20000010091 */
[----:B------:R-:W-:Y:S01]  /*38c0*/  @P0 FFMA.FTZ R205, R27, R144, R145 ;  /* 0x000000901bcd0223 */ /* 0x000fe20000010091 */
[----:B------:R-:W-:Y:S01]  /*38d0*/  @P0 FADD.FTZ R76, R31, -R76 ;  /* 0x8000004c1f4c0221 */ /* 0x000fe20000010000 */
[----:B------:R-:W2:Y:S01]  /*38e0*/  @P2 LDC R204, c[0x0][0x40c] ;  /* 0x00010300ffcc2b82 */ /* 0x000ea20000000800 */
[----:B------:R-:W-:Y:S01]  /*38f0*/  @P0 FADD.FTZ R78, R34, -R207 ;  /* 0x800000cf224e0221 */ /* 0x000fe20000010000 */
[----:B------:R-:W-:Y:S01]  /*3900*/  @P0 FADD.FTZ R143, R24, -R143 ;  /* 0x8000008f188f0221 */ /* 0x000fe20000010000 */
[C---:B------:R-:W-:Y:S01]  /*3910*/  @P0 FFMA.FTZ R141, R20.reuse, R76, R141 ;  /* 0x0000004c148d0223 */ /* 0x040fe2000001008d */
[----:B------:R-:W-:Y:S01]  /*3920*/  PRMT R76, R121, 0x7632, R76 ;  /* 0x00007632794c7816 */ /* 0x000fe2000000004c */
[C---:B------:R-:W-:Y:S01]  /*3930*/  @P0 FFMA.FTZ R203, R20.reuse, R78, R203 ;  /* 0x0000004e14cb0223 */ /* 0x040fe200000100cb */
[----:B------:R-:W-:Y:S01]  /*3940*/  @P0 FFMA.FTZ R79, R20, R143, R79 ;  /* 0x0000008f144f0223 */ /* 0x000fe2000001004f */
[-CC-:B------:R-:W-:Y:S01]  /*3950*/  @P0 FFMA.FTZ R78, R150, R144.reuse, R145.reuse ;  /* 0x00000090964e0223 */ /* 0x180fe20000010091 */
[----:B------:R-:W3:Y:S01]  /*3960*/  @P2 LDC R206, c[0x0][0x40c] ;  /* 0x00010300ffce2b82 */ /* 0x000ee20000000800 */
[----:B------:R-:W-:Y:S01]  /*3970*/  SHF.L.U32 R146, R76, 0x10, RZ ;  /* 0x000000104c927819 */ /* 0x000fe200000006ff */
[-CC-:B------:R-:W-:Y:S01]  /*3980*/  @P0 FFMA.FTZ R76, R32, R144.reuse, R145.reuse ;  /* 0x00000090204c0223 */ /* 0x180fe20000010091 */
[----:B------:R-:W-:Y:S01]  /*3990*/  @P0 FFMA.FTZ R143, R29, R144, R145 ;  /* 0x000000901d8f0223 */ /* 0x000fe20000010091 */
[----:B------:R-:W-:Y:S01]  /*39a0*/  @P0 FADD.FTZ R210, R35, -R78 ;  /* 0x8000004e23d20221 */ /* 0x000fe20000010000 */
[----:B0-----:R-:W-:Y:S01]  /*39b0*/  @P2 FMUL.FTZ R78, R141, R142 ;  /* 0x0000008e8d4e2220 */ /* 0x001fe20000410000 */
[----:B------:R-:W-:Y:S01]  /*39c0*/  @P0 FADD.FTZ R147, R33, -R76 ;  /* 0x8000004c21930221 */ /* 0x000fe20000010000 */
[----:B------:R-:W-:Y:S01]  /*39d0*/  @P0 FADD.FTZ R76, R26, -R205 ;  /* 0x800000cd1a4c0221 */ /* 0x000fe20000010000 */
[----:B------:R-:W0:Y:S01]  /*39e0*/  @P2 LDC R202, c[0x0][0x40c] ;  /* 0x00010300ffca2b82 */ /* 0x000e220000000800 */
[C---:B------:R-:W-:Y:S01]  /*39f0*/  SHF.L.U32 R205, R123.reuse, 0x10, RZ ;  /* 0x000000107bcd7819 */ /* 0x040fe200000006ff */
[C---:B------:R-:W-:Y:S01]  /*3a00*/  @P0 FFMA.FTZ R146, R20.reuse, R147, R146 ;  /* 0x0000009314920223 */ /* 0x040fe20000010092 */
[----:B------:R-:W-:Y:S01]  /*3a10*/  @P0 FFMA.FTZ R201, R20, R76, R201 ;  /* 0x0000004c14c90223 */ /* 0x000fe200000100c9 */
[----:B------:R-:W-:Y:S01]  /*3a20*/  PRMT R76, R123, 0x7632, R76 ;  /* 0x000076327b4c7816 */ /* 0x000fe2000000004c */
[----:B------:R-:W-:Y:S01]  /*3a30*/  @P0 FADD.FTZ R147, R28, -R143 ;  /* 0x8000008f1c930221 */ /* 0x000fe20000010000 */
[----:B------:R-:W-:-:S02]  /*3a40*/  @P2 F2FP.BF16.F32.PACK_AB R142, RZ, R78 ;  /* 0x0000004eff8e223e */ /* 0x000fc400000010ff */
[----:B------:R-:W4:Y:S01]  /*3a50*/  @P2 LDC R208, c[0x0][0x40c] ;  /* 0x00010300ffd02b82 */ /* 0x000f220000000800 */
[----:B------:R-:W-:Y:S01]  /*3a60*/  SHF.L.U32 R207, R76, 0x10, RZ ;  /* 0x000000104ccf7819 */ /* 0x000fe200000006ff */
[C---:B------:R-:W-:Y:S01]  /*3a70*/  @P0 FFMA.FTZ R205, R20.reuse, R147, R205 ;  /* 0x0000009314cd0223 */ /* 0x040fe200000100cd */
[----:B-1----:R-:W-:Y:S01]  /*3a80*/  @P2 FMUL.FTZ R76, R77, R140 ;  /* 0x0000008c4d4c2220 */ /* 0x002fe20000410000 */
[----:B--2---:R-:W-:Y:S02]  /*3a90*/  @P2 FMUL.FTZ R78, R201, R204 ;  /* 0x000000ccc94e2220 */ /* 0x004fe40000410000 */
[----:B------:R-:W-:Y:S02]  /*3aa0*/  @P0 FFMA.FTZ R207, R20, R210, R207 ;  /* 0x000000d214cf0223 */ /* 0x000fe400000100cf */
[----:B------:R-:W1:Y:S01]  /*3ab0*/  @P2 LDC R209, c[0x0][0x40c] ;  /* 0x00010300ffd12b82 */ /* 0x000e620000000800 */
[----:B---3--:R-:W-:Y:S01]  /*3ac0*/  @P2 FMUL.FTZ R204, R203, R206 ;  /* 0x000000cecbcc2220 */ /* 0x008fe20000410000 */
[----:B------:R-:W-:-:S04]  /*3ad0*/  @P2 F2FP.BF16.F32.PACK_AB R140, RZ, R76 ;  /* 0x0000004cff8c223e */ /* 0x000fc800000010ff */
[----:B------:R-:W-:Y:S02]  /*3ae0*/  @P2 F2FP.BF16.F32.PACK_AB R204, RZ, R204 ;  /* 0x000000ccffcc223e */ /* 0x000fe400000010ff */
[----:B------:R-:W2:Y:S01]  /*3af0*/  @P2 LDC R212, c[0x0][0x40c] ;  /* 0x00010300ffd42b82 */ /* 0x000ea20000000800 */
[----:B0-----:R-:W-:Y:S01]  /*3b00*/  @P2 FMUL.FTZ R143, R79, R202 ;  /* 0x000000ca4f8f2220 */ /* 0x001fe20000410000 */
[----:B------:R-:W-:Y:S02]  /*3b10*/  @P2 F2FP.BF16.F32.PACK_AB R202, RZ, R78 ;  /* 0x0000004effca223e */ /* 0x000fe400000010ff */
[----:B------:R-:W-:Y:S02]  /*3b20*/  @P2 PRMT R72, R140, 0x7610, R72 ;  /* 0x000076108c482816 */ /* 0x000fe40000000048 */
[----:B------:R-:W-:Y:S01]  /*3b30*/  @P2 F2FP.BF16.F32.PACK_AB R143, RZ, R143 ;  /* 0x0000008fff8f223e */ /* 0x000fe200000010ff */
[----:B----4-:R-:W-:Y:S01]  /*3b40*/  @P2 FMUL.FTZ R206, R205, R208 ;  /* 0x000000d0cdce2220 */ /* 0x010fe20000410000 */
[----:B------:R-:W-:-:S02]  /*3b50*/  @P2 PRMT R74, R202, 0x7610, R74 ;  /* 0x00007610ca4a2816 */ /* 0x000fc4000000004a */
[----:B------:R-:W-:Y:S02]  /*3b60*/  @P2 PRMT R73, R143, 0x7610, R73 ;  /* 0x000076108f492816 */ /* 0x000fe40000000049 */
[----:B------:R-:W-:Y:S02]  /*3b70*/  @P2 F2FP.BF16.F32.PACK_AB R206, RZ, R206 ;  /* 0x000000ceffce223e */ /* 0x000fe400000010ff */
[----:B------:R-:W-:Y:S01]  /*3b80*/  F2FP.BF16.F32.PACK_AB R78, R203, R201 ;  /* 0x000000c9cb4e723e */ /* 0x000fe200000010ff */
[----:B-1----:R-:W-:Y:S01]  /*3b90*/  @P2 FMUL.FTZ R76, R146, R209 ;  /* 0x000000d1924c2220 */ /* 0x002fe20000410000 */
[----:B------:R-:W-:Y:S02]  /*3ba0*/  @P2 PRMT R75, R206, 0x7610, R75 ;  /* 0x00007610ce4b2816 */ /* 0x000fe4000000004b */
[----:B------:R-:W-:Y:S02]  /*3bb0*/  @P2 PRMT R72, R72, 0x5410, R142 ;  /* 0x0000541048482816 */ /* 0x000fe4000000008e */
[----:B------:R-:W-:-:S02]  /*3bc0*/  @P2 F2FP.BF16.F32.PACK_AB R147, RZ, R76 ;  /* 0x0000004cff93223e */ /* 0x000fc400000010ff */
[----:B------:R-:W-:Y:S01]  /*3bd0*/  F2FP.BF16.F32.PACK_AB R76, R141, R77 ;  /* 0x0000004d8d4c723e */ /* 0x000fe200000010ff */
[C---:B--2---:R-:W-:Y:S01]  /*3be0*/  @P2 FMUL.FTZ R208, R207.reuse, R212 ;  /* 0x000000d4cfd02220 */ /* 0x044fe20000410000 */
[----:B------:R-:W-:Y:S02]  /*3bf0*/  F2FP.BF16.F32.PACK_AB R77, R146, R79 ;  /* 0x0000004f924d723e */ /* 0x000fe400000010ff */
[----:B------:R-:W-:Y:S02]  /*3c00*/  F2FP.BF16.F32.PACK_AB R79, R207, R205 ;  /* 0x000000cdcf4f723e */ /* 0x000fe400000010ff */
[----:B------:R-:W-:Y:S02]  /*3c10*/  @P2 F2FP.BF16.F32.PACK_AB R208, RZ, R208 ;  /* 0x000000d0ffd0223e */ /* 0x000fe400000010ff */
[----:B------:R-:W-:Y:S02]  /*3c20*/  @P2 PRMT R73, R73, 0x5410, R147 ;  /* 0x0000541049492816 */ /* 0x000fe40000000093 */
[----:B------:R-:W-:-:S02]  /*3c30*/  @P2 PRMT R74, R74, 0x5410, R204 ;  /* 0x000054104a4a2816 */ /* 0x000fc400000000cc */
[----:B------:R-:W-:-:S07]  /*3c40*/  @P2 PRMT R75, R75, 0x5410, R208 ;  /* 0x000054104b4b2816 */ /* 0x000fce00000000d0 */
.L_x_71:
[----:B------:R-:W-:Y:S01]  /*3c50*/  ISETP.NE.U32.AND P0, PT, RZ, UR4, PT ;  /* 0x00000004ff007c0c */ /* 0x000fe2000bf05070 */
[----:B------:R-:W0:Y:S03]  /*3c60*/  @P2 LDC.64 R140, c[0x0][0x468] ;  /* 0x00011a00ff8c2b82 */ /* 0x000e260000000a00 */
[----:B------:R-:W-:-:S13]  /*3c70*/  ISETP.NE.AND.EX P0, PT, RZ, UR5, PT, P0 ;  /* 0x00000005ff007c0c */ /* 0x000fda000bf05300 */
[----:B------:R-:W1:Y:S01]  /*3c80*/  @P0 LDC.64 R142, c[0x0][0x478] ;  /* 0x00011e00ff8e0b82 */ /* 0x000e620000000a00 */
[C---:B0-----:R-:W-:Y:S01]  /*3c90*/  @P2 IMAD.WIDE.U32 R140, R197.reuse, 0x10, R140 ;  /* 0x00000010c58c2825 */ /* 0x041fe200078e008c */
[----:B------:R-:W-:-:S03]  /*3ca0*/  IADD3 R197, PT, PT, R197, 0x80, RZ ;  /* 0x00000080c5c57810 */ /* 0x000fc60007ffe0ff */
[C---:B-1----:R-:W-:Y:S01]  /*3cb0*/  @P0 IMAD.WIDE.U32 R142, R200.reuse, 0x10, R142 ;  /* 0x00000010c88e0825 */ /* 0x042fe200078e008e */
[----:B------:R-:W-:-:S04]  /*3cc0*/  IADD3 R200, PT, PT, R200, 0x80, RZ ;  /* 0x00000080c8c87810 */ /* 0x000fc80007ffe0ff */
[----:B------:R0:W-:Y:S04]  /*3cd0*/  @P0 STG.E.128 desc[UR10][R142.64], R76 ;  /* 0x0000004c8e000986 */ /* 0x0001e8000c101d0a */
[----:B------:R0:W-:Y:S02]  /*3ce0*/  @P2 STG.E.128 desc[UR10][R140.64], R72 ;  /* 0x000000488c002986 */ /* 0x0001e4000c101d0a */
.L_x_61:
[----:B------:R-:W-:Y:S05]  /*3cf0*/  BSYNC.RECONVERGENT B0 ;  /* 0x0000000000007941 */ /* 0x000fea0003800200 */
.L_x_60:
[----:B------:R-:W-:Y:S01]  /*3d00*/  ISETP.GE.U32.AND P3, PT, R19, 0x100, PT ;  /* 0x000001001300780c */ /* 0x000fe20003f66070 */
[----:B------:R-:W-:-:S12]  /*3d10*/  BSSY.RECONVERGENT B0, `(.L_x_73) ;  /* 0x0000133000007945 */ /* 0x000fd80003800200 */
[----:B------:R-:W-:Y:S05]  /*3d20*/  @!P3 BRA `(.L_x_74) ;  /* 0x0000001000c4b947 */ /* 0x000fea0003800000 */
[----:B------:R-:W-:-:S04]  /*3d30*/  UISETP.NE.U32.AND UP0, UPT, UR12, URZ, UPT ;  /* 0x000000ff0c00728c */ /* 0x000fc8000bf05070 */
[----:B------:R-:W-:-:S09]  /*3d40*/  UISETP.NE.AND.EX UP0, UPT, UR13, URZ, UPT, UP0 ;  /* 0x000000ff0d00728c */ /* 0x000fd2000bf05300 */
[----:B------:R-:W-:Y:S05]  /*3d50*/  BRA.U !UP0, `(.L_x_75) ;  /* 0x0000000908507547 */ /* 0x000fea000b800000 */
[----:B------:R-:W-:-:S04]  /*3d60*/  UISETP.NE.U32.AND UP0, UPT, UR6, URZ, UPT ;  /* 0x000000ff0600728c */ /* 0x000fc8000bf05070 */
[----:B------:R-:W-:-:S06]  /*3d70*/  UISETP.NE.AND.EX UP0, UPT, UR7, URZ, UPT, UP0 ;  /* 0x000000ff0700728c */ /* 0x000fcc000bf05300 */
[----:B------:R-:W-:-:S13]  /*3d80*/  PLOP3.LUT P0, PT, PT, PT, UP0, 0x80, 0x8 ;  /* 0x000000000008781c */ /* 0x000fda0003f0f008 */
[----:B------:R-:W-:Y:S05]  /*3d90*/  @!P0 BRA `(.L_x_76) ;  /* 0x0000000400288947 */ /* 0x000fea0003800000 */
[----:B------:R-:W-:Y:S01]  /*3da0*/  ISETP.GT.AND P4, PT, R21, RZ, PT ;  /* 0x000000ff1500720c */ /* 0x000fe20003f84270 */
[----:B------:R-:W1:Y:S01]  /*3db0*/  @P2 LDC R146, c[0x0][0x40c] ;  /* 0x00010300ff922b82 */ /* 0x000e620000000800 */
[C---:B0-----:R-:W-:Y:S02]  /*3dc0*/  PRMT R76, R124.reuse, 0x7632, R76 ;  /* 0x000076327c4c7816 */ /* 0x041fe4000000004c */
[----:B------:R-:W-:Y:S02]  /*3dd0*/  SHF.L.U32 R77, R124, 0x10, RZ ;  /* 0x000000107c4d7819 */ /* 0x000fe400000006ff */
[----:B------:R-:W-:Y:S02]  /*3de0*/  SHF.L.U32 R78, R76, 0x10, RZ ;  /* 0x000000104c4e7819 */ /* 0x000fe400000006ff */
[----:B------:R-:W-:Y:S01]  /*3df0*/  PRMT R76, R125, 0x7632, R76 ;  /* 0x000076327d4c7816 */ /* 0x000fe2000000004c */
[----:B------:R-:W0:Y:S01]  /*3e00*/  @P2 LDC R202, c[0x0][0x40c] ;  /* 0x00010300ffca2b82 */ /* 0x000e220000000800 */
[----:B------:R-:W-:-:S02]  /*3e10*/  SHF.L.U32 R147, R126, 0x10, RZ ;  /* 0x000000107e937819 */ /* 0x000fc400000006ff */
[----:B------:R-:W-:Y:S01]  /*3e20*/  SHF.L.U32 R143, R76, 0x10, RZ ;  /* 0x000000104c8f7819 */ /* 0x000fe200000006ff */
[-CC-:B------:R-:W-:Y:S01]  /*3e30*/  @P4 FFMA.FTZ R79, R149, R144.reuse, R145.reuse ;  /* 0x00000090954f4223 */ /* 0x180fe20000010091 */
[-CC-:B------:R-:W-:Y:S01]  /*3e40*/  @P4 FFMA.FTZ R140, R160, R144.reuse, R145.reuse ;  /* 0x00000090a08c4223 */ /* 0x180fe20000010091 */
[----:B------:R-:W-:Y:S01]  /*3e50*/  PRMT R76, R126, 0x7632, R76 ;  /* 0x000076327e4c7816 */ /* 0x000fe2000000004c */
[-C--:B------:R-:W-:Y:S01]  /*3e60*/  @P4 FFMA.FTZ R201, R155, R144.reuse, R145 ;  /* 0x000000909bc94223 */ /* 0x080fe20000010091 */
[----:B------:R-:W-:Y:S01]  /*3e70*/  @P4 FADD.FTZ R79, R152, -R79 ;  /* 0x8000004f984f4221 */ /* 0x000fe20000010000 */
[----:B------:R-:W-:Y:S01]  /*3e80*/  @P4 FADD.FTZ R141, R157, -R140 ;  /* 0x8000008c9d8d4221 */ /* 0x000fe20000010000 */
[----:B------:R-:W2:Y:S01]  /*3e90*/  @P2 LDC R208, c[0x0][0x40c] ;  /* 0x00010300ffd02b82 */ /* 0x000ea20000000800 */
[-C--:B------:R-:W-:Y:S01]  /*3ea0*/  @P4 FFMA.FTZ R140, R162, R144.reuse, R145 ;  /* 0x00000090a28c4223 */ /* 0x080fe20000010091 */
[C---:B------:R-:W-:Y:S01]  /*3eb0*/  @P4 FFMA.FTZ R77, R20.reuse, R79, R77 ;  /* 0x0000004f144d4223 */ /* 0x040fe2000001004d */
[-C--:B------:R-:W-:Y:S01]  /*3ec0*/  @P4 FFMA.FTZ R79, R151, R144.reuse, R145 ;  /* 0x00000090974f4223 */ /* 0x080fe20000010091 */
[----:B------:R-:W-:Y:S01]  /*3ed0*/  @P4 FFMA.FTZ R78, R20, R141, R78 ;  /* 0x0000008d144e4223 */ /* 0x000fe2000001004e */
[----:B------:R-:W-:Y:S01]  /*3ee0*/  SHF.L.U32 R141, R125, 0x10, RZ ;  /* 0x000000107d8d7819 */ /* 0x000fe200000006ff */
[----:B------:R-:W-:Y:S01]  /*3ef0*/  @P4 FADD.FTZ R140, R159, -R140 ;  /* 0x8000008c9f8c4221 */ /* 0x000fe20000010000 */
[----:B------:R-:W-:Y:S01]  /*3f00*/  @P4 FADD.FTZ R79, R154, -R79 ;  /* 0x8000004f9a4f4221 */ /* 0x000fe20000010000 */
[----:B------:R-:W3:Y:S01]  /*3f10*/  @P2 LDC R204, c[0x0][0x40c] ;  /* 0x00010300ffcc2b82 */ /* 0x000ee20000000800 */
[----:B------:R-:W-:Y:S01]  /*3f20*/  SHF.L.U32 R203, R76, 0x10, RZ ;  /* 0x000000104ccb7819 */ /* 0x000fe200000006ff */
[-C--:B------:R-:W-:Y:S01]  /*3f30*/  @P4 FFMA.FTZ R76, R164, R144.reuse, R145 ;  /* 0x00000090a44c4223 */ /* 0x080fe20000010091 */
[C---:B------:R-:W-:Y:S01]  /*3f40*/  @P4 FFMA.FTZ R141, R20.reuse, R79, R141 ;  /* 0x0000004f148d4223 */ /* 0x040fe2000001008d */
[----:B------:R-:W-:Y:S01]  /*3f50*/  @P4 FFMA.FTZ R79, R153, R144, R145 ;  /* 0x00000090994f4223 */ /* 0x000fe20000010091 */
[----:B------:R-:W-:Y:S01]  /*3f60*/  @P4 FFMA.FTZ R143, R20, R140, R143 ;  /* 0x0000008c148f4223 */ /* 0x000fe2000001008f */
[----:B------:R-:W-:Y:S01]  /*3f70*/  @P4 FFMA.FTZ R140, R166, R144, R145 ;  /* 0x00000090a68c4223 */ /* 0x000fe20000010091 */
[----:B------:R-:W-:Y:S01]  /*3f80*/  @P4 FADD.FTZ R142, R158, -R201 ;  /* 0x800000c99e8e4221 */ /* 0x000fe20000010000 */
[----:B------:R-:W4:Y:S01]  /*3f90*/  @P2 LDC R207, c[0x0][0x40c] ;  /* 0x00010300ffcf2b82 */ /* 0x000f220000000800 */
[----:B------:R-:W-:Y:S01]  /*3fa0*/  @P4 FADD.FTZ R79, R156, -R79 ;  /* 0x8000004f9c4f4221 */ /* 0x000fe20000010000 */
[----:B------:R-:W-:Y:S01]  /*3fb0*/  SHF.L.U32 R205, R127, 0x10, RZ ;  /* 0x000000107fcd7819 */ /* 0x000fe200000006ff */
[----:B------:R-:W-:-:S02]  /*3fc0*/  @P4 FADD.FTZ R201, R163, -R140 ;  /* 0x8000008ca3c94221 */ /* 0x000fc40000010000 */
[C---:B------:R-:W-:Y:S01]  /*3fd0*/  @P4 FFMA.FTZ R147, R20.reuse, R79, R147 ;  /* 0x0000004f14934223 */ /* 0x040fe20000010093 */
[----:B------:R-:W-:Y:S01]  /*3fe0*/  PRMT R79, R127, 0x7632, R79 ;  /* 0x000076327f4f7816 */ /* 0x000fe2000000004f */
[----:B------:R-:W-:Y:S01]  /*3ff0*/  @P4 FFMA.FTZ R205, R20, R142, R205 ;  /* 0x0000008e14cd4223 */ /* 0x000fe200000100cd */
[----:B------:R-:W5:Y:S02]  /*4000*/  @P2 LDC R210, c[0x0][0x40c] ;  /* 0x00010300ffd22b82 */ /* 0x000f640000000800 */
[----:B------:R-:W-:Y:S01]  /*4010*/  SHF.L.U32 R206, R79, 0x10, RZ ;  /* 0x000000104fce7819 */ /* 0x000fe200000006ff */
[----:B------:R-:W-:Y:S01]  /*4020*/  @P4 FADD.FTZ R79, R161, -R76 ;  /* 0x8000004ca14f4221 */ /* 0x000fe20000010000 */
[----:B-1----:R-:W-:-:S03]  /*4030*/  @P2 FMUL.FTZ R76, R77, R146 ;  /* 0x000000924d4c2220 */ /* 0x002fc60000410000 */
[C---:B------:R-:W-:Y:S01]  /*4040*/  @P4 FFMA.FTZ R203, R20.reuse, R79, R203 ;  /* 0x0000004f14cb4223 */ /* 0x040fe200000100cb */
[----:B------:R-:W1:Y:S01]  /*4050*/  @P2 LDC R212, c[0x0][0x40c] ;  /* 0x00010300ffd42b82 */ /* 0x000e620000000800 */
[----:B------:R-:W-:Y:S01]  /*4060*/  @P4 FFMA.FTZ R206, R20, R201, R206 ;  /* 0x000000c914ce4223 */ /* 0x000fe200000100ce */
[----:B------:R-:W-:Y:S01]  /*4070*/  @P2 F2FP.BF16.F32.PACK_AB R79, RZ, R76 ;  /* 0x0000004cff4f223e */ /* 0x000fe200000010ff */
[----:B0-----:R-:W-:Y:S01]  /*4080*/  @P2 FMUL.FTZ R76, R141, R202 ;  /* 0x000000ca8d4c2220 */ /* 0x001fe20000410000 */
[----:B--2---:R-:W-:Y:S01]  /*4090*/  @P2 FMUL.FTZ R201, R147, R208 ;  /* 0x000000d093c92220 */ /* 0x004fe20000410000 */
[----:B---3--:R-:W-:Y:S01]  /*40a0*/  @P2 FMUL.FTZ R146, R143, R204 ;  /* 0x000000cc8f922220 */ /* 0x008fe20000410000 */
[----:B------:R-:W-:Y:S01]  /*40b0*/  @P2 PRMT R72, R79, 0x7610, R72 ;  /* 0x000076104f482816 */ /* 0x000fe20000000048 */
[----:B----4-:R-:W-:Y:S01]  /*40c0*/  @P2 FMUL.FTZ R140, R78, R207 ;  /* 0x000000cf4e8c2220 */ /* 0x010fe20000410000 */
[----:B------:R-:W-:Y:S02]  /*40d0*/  @P2 F2FP.BF16.F32.PACK_AB R142, RZ, R76 ;  /* 0x0000004cff8e223e */ /* 0x000fe400000010ff */
[----:B------:R-:W-:-:S02]  /*40e0*/  @P2 F2FP.BF16.F32.PACK_AB R201, RZ, R201 ;  /* 0x000000c9ffc9223e */ /* 0x000fc400000010ff */
[----:B------:R-:W-:Y:S02]  /*40f0*/  @P2 F2FP.BF16.F32.PACK_AB R140, RZ, R140 ;  /* 0x0000008cff8c223e */ /* 0x000fe400000010ff */
[----:B------:R-:W-:Y:S01]  /*4100*/  @P2 F2FP.BF16.F32.PACK_AB R146, RZ, R146 ;  /* 0x00000092ff92223e */ /* 0x000fe200000010ff */
[----:B-----5:R-:W-:Y:S01]  /*4110*/  @P2 FMUL.FTZ R202, R203, R210 ;  /* 0x000000d2cbca2220 */ /* 0x020fe20000410000 */
[----:B------:R-:W-:Y:S02]  /*4120*/  @P2 PRMT R73, R142, 0x7610, R73 ;  /* 0x000076108e492816 */ /* 0x000fe40000000049 */
[----:B------:R-:W-:Y:S02]  /*4130*/  @P2 PRMT R74, R201, 0x7610, R74 ;  /* 0x00007610c94a2816 */ /* 0x000fe4000000004a */
[----:B------:R-:W-:Y:S02]  /*4140*/  @P2 F2FP.BF16.F32.PACK_AB R202, RZ, R202 ;  /* 0x000000caffca223e */ /* 0x000fe400000010ff */
[----:B------:R-:W-:Y:S01]  /*4150*/  F2FP.BF16.F32.PACK_AB R76, R78, R77 ;  /* 0x0000004d4e4c723e */ /* 0x000fe200000010ff */
[----:B-1----:R-:W-:Y:S01]  /*4160*/  @P2 FMUL.FTZ R204, R205, R212 ;  /* 0x000000d4cdcc2220 */ /* 0x002fe20000410000 */
[----:B------:R-:W-:-:S02]  /*4170*/  F2FP.BF16.F32.PACK_AB R77, R143, R141 ;  /* 0x0000008d8f4d723e */ /* 0x000fc400000010ff */
[----:B------:R-:W-:Y:S02]  /*4180*/  F2FP.BF16.F32.PACK_AB R78, R203, R147 ;  /* 0x00000093cb4e723e */ /* 0x000fe400000010ff */
[----:B------:R-:W-:Y:S02]  /*4190*/  @P2 F2FP.BF16.F32.PACK_AB R204, RZ, R204 ;  /* 0x000000ccffcc223e */ /* 0x000fe400000010ff */
[----:B------:R-:W-:Y:S02]  /*41a0*/  @P2 PRMT R72, R72, 0x5410, R140 ;  /* 0x0000541048482816 */ /* 0x000fe4000000008c */
[----:B------:R-:W-:Y:S02]  /*41b0*/  @P2 PRMT R73, R73, 0x5410, R146 ;  /* 0x0000541049492816 */ /* 0x000fe40000000092 */
[----:B------:R-:W-:Y:S02]  /*41c0*/  F2FP.BF16.F32.PACK_AB R79, R206, R205 ;  /* 0x000000cdce4f723e */ /* 0x000fe400000010ff */
[----:B------:R-:W-:-:S02]  /*41d0*/  @P2 PRMT R74, R74, 0x5410, R202 ;  /* 0x000054104a4a2816 */ /* 0x000fc400000000ca */
[----:B------:R-:W-:Y:S01]  /*41e0*/  @P2 PRMT R75, R204, 0x7610, R75 ;  /* 0x00007610cc4b2816 */ /* 0x000fe2000000004b */
[----:B------:R-:W-:Y:S06]  /*41f0*/  @!P2 BRA `(.L_x_77) ;  /* 0x0000000c0070a947 */ /* 0x000fec0003800000 */
[----:B------:R-:W-:-:S05]  /*4200*/  FMUL.FTZ R206, R206, UR15 ;  /* 0x0000000fcece7c20 */ /* 0x000fca0008410000 */
[----:B------:R-:W-:-:S04]  /*4210*/  F2FP.BF16.F32.PACK_AB R206, RZ, R206 ;  /* 0x000000ceffce723e */ /* 0x000fc800000010ff */
[----:B------:R-:W-:Y:S01]  /*4220*/  PRMT R75, R75, 0x5410, R206 ;  /* 0x000054104b4b7816 */ /* 0x000fe200000000ce */
[----:B------:R-:W-:Y:S06]  /*4230*/  BRA `(.L_x_77) ;  /* 0x0000000c00607947 */ /* 0x000fec0003800000 */
.L_x_76:
[----:B------:R-:W-:Y:S01]  /*4240*/  ISETP.GT.AND P4, PT, R21, RZ, PT ;  /* 0x000000ff1500720c */ /* 0x000fe20003f84270 */
[----:B------:R-:W1:Y:S01]  /*4250*/  @P2 LDC R146, c[0x0][0x40c] ;  /* 0x00010300ff922b82 */ /* 0x000e620000000800 */
[C---:B0-----:R-:W-:Y:S02]  /*4260*/  SHF.L.U32 R141, R124.reuse, 0x10, RZ ;  /* 0x000000107c8d7819 */ /* 0x041fe400000006ff */
[----:B------:R-:W-:Y:S02]  /*4270*/  PRMT R140, R124, 0x7632, R140 ;  /* 0x000076327c8c7816 */ /* 0x000fe4000000008c */
[----:B------:R-:W-:Y:S02]  /*4280*/  SHF.L.U32 R147, R125, 0x10, RZ ;  /* 0x000000107d937819 */ /* 0x000fe400000006ff */
[----:B------:R-:W-:Y:S01]  /*4290*/  SHF.L.U32 R203, R126, 0x10, RZ ;  /* 0x000000107ecb7819 */ /* 0x000fe200000006ff */
[----:B------:R-:W0:Y:S01]  /*42a0*/  @P2 LDC R206, c[0x0][0x40c] ;  /* 0x00010300ffce2b82 */ /* 0x000e220000000800 */
[----:B------:R-:W-:-:S03]  /*42b0*/  SHF.L.U32 R207, R127, 0x10, RZ ;  /* 0x000000107fcf7819 */ /* 0x000fc600000006ff */
[-CC-:B------:R-:W-:Y:S01]  /*42c0*/  @P4 FFMA.FTZ R143, R149, R144.reuse, R145.reuse ;  /* 0x00000090958f4223 */ /* 0x180fe20000010091 */
[-CC-:B------:R-:W-:Y:S01]  /*42d0*/  @P4 FFMA.FTZ R202, R160, R144.reuse, R145.reuse ;  /* 0x00000090a0ca4223 */ /* 0x180fe20000010091 */
[-CC-:B------:R-:W-:Y:S01]  /*42e0*/  @P4 FFMA.FTZ R201, R151, R144.reuse, R145.reuse ;  /* 0x0000009097c94223 */ /* 0x180fe20000010091 */
[----:B------:R-:W-:Y:S01]  /*42f0*/  @P4 FFMA.FTZ R209, R153, R144, R145 ;  /* 0x0000009099d14223 */ /* 0x000fe20000010091 */
[----:B------:R-:W-:Y:S01]  /*4300*/  @P4 FADD.FTZ R142, R152, -R143 ;  /* 0x8000008f988e4221 */ /* 0x000fe20000010000 */
[----:B------:R-:W-:Y:S01]  /*4310*/  SHF.L.U32 R143, R140, 0x10, RZ ;  /* 0x000000108c8f7819 */ /* 0x000fe200000006ff */
[----:B------:R-:W-:Y:S01]  /*4320*/  @P4 FADD.FTZ R202, R157, -R202 ;  /* 0x800000ca9dca4221 */ /* 0x000fe20000010000 */
[----:B------:R-:W-:Y:S01]  /*4330*/  @P4 FADD.FTZ R140, R154, -R201 ;  /* 0x800000c99a8c4221 */ /* 0x000fe20000010000 */
[C---:B------:R-:W-:Y:S01]  /*4340*/  @P4 FFMA.FTZ R141, R20.reuse, R142, R141 ;  /* 0x0000008e148d4223 */ /* 0x040fe2000001008d */
[----:B------:R-:W2:Y:S01]  /*4350*/  @P2 LDC R204, c[0x0][0x40c] ;  /* 0x00010300ffcc2b82 */ /* 0x000ea20000000800 */
[C---:B------:R-:W-:Y:S01]  /*4360*/  @P4 FFMA.FTZ R143, R20.reuse, R202, R143 ;  /* 0x000000ca148f4223 */ /* 0x040fe2000001008f */
[----:B------:R-:W-:Y:S01]  /*4370*/  @P4 FFMA.FTZ R147, R20, R140, R147 ;  /* 0x0000008c14934223 */ /* 0x000fe20000010093 */
[----:B-1----:R-:W-:Y:S01]  /*4380*/  @P2 FMUL.FTZ R141, R141, R146 ;  /* 0x000000928d8d2220 */ /* 0x002fe20000410000 */
[----:B------:R-:W-:Y:S01]  /*4390*/  PRMT R140, R125, 0x7632, R140 ;  /* 0x000076327d8c7816 */ /* 0x000fe2000000008c */
[-CC-:B------:R-:W-:Y:S01]  /*43a0*/  @P4 FFMA.FTZ R146, R162, R144.reuse, R145.reuse ;  /* 0x00000090a2924223 */ /* 0x180fe20000010091 */
[----:B------:R-:W-:Y:S01]  /*43b0*/  @P4 FFMA.FTZ R211, R155, R144, R145 ;  /* 0x000000909bd34223 */ /* 0x000fe20000010091 */
[----:B------:R-:W-:Y:S01]  /*43c0*/  @P4 FADD.FTZ R209, R156, -R209 ;  /* 0x800000d19cd14221 */ /* 0x000fe20000010000 */
[----:B------:R-:W1:Y:S01]  /*43d0*/  @P2 LDC R142, c[0x0][0x40c] ;  /* 0x00010300ff8e2b82 */ /* 0x000e620000000800 */
[----:B------:R-:W-:Y:S01]  /*43e0*/  SHF.L.U32 R201, R140, 0x10, RZ ;  /* 0x000000108cc97819 */ /* 0x000fe200000006ff */
[----:B------:R-:W-:Y:S01]  /*43f0*/  @P4 FADD.FTZ R146, R159, -R146 ;  /* 0x800000929f924221 */ /* 0x000fe20000010000 */
[----:B------:R-:W-:Y:S01]  /*4400*/  PRMT R140, R126, 0x7632, R140 ;  /* 0x000076327e8c7816 */ /* 0x000fe2000000008c */
[C---:B------:R-:W-:Y:S01]  /*4410*/  @P4 FFMA.FTZ R203, R20.reuse, R209, R203 ;  /* 0x000000d114cb4223 */ /* 0x040fe200000100cb */
[----:B------:R-:W-:Y:S01]  /*4420*/  @P2 F2FP.BF16.F32.PACK_AB R141, RZ, R141 ;  /* 0x0000008dff8d223e */ /* 0x000fe200000010ff */
[----:B------:R-:W-:Y:S01]  /*4430*/  @P4 FFMA.FTZ R201, R20, R146, R201 ;  /* 0x0000009214c94223 */ /* 0x000fe200000100c9 */
[----:B------:R-:W-:Y:S01]  /*4440*/  @P4 FFMA.FTZ R146, R164, R144, R145 ;  /* 0x00000090a4924223 */ /* 0x000fe20000010091 */
[----:B------:R-:W3:Y:S01]  /*4450*/  @P2 LDC R202, c[0x0][0x40c] ;  /* 0x00010300ffca2b82 */ /* 0x000ee20000000800 */
[----:B------:R-:W-:Y:S01]  /*4460*/  SHF.L.U32 R205, R140, 0x10, RZ ;  /* 0x000000108ccd7819 */ /* 0x000fe200000006ff */
[----:B------:R-:W-:Y:S01]  /*4470*/  @P4 FADD.FTZ R140, R158, -R211 ;  /* 0x800000d39e8c4221 */ /* 0x000fe20000010000 */
[----:B------:R-:W-:Y:S01]  /*4480*/  @P4 FADD.FTZ R146, R161, -R146 ;  /* 0x80000092a1924221 */ /* 0x000fe20000010000 */
[----:B0-----:R-:W-:Y:S01]  /*4490*/  @P2 FMUL.FTZ R203, R203, R206 ;  /* 0x000000cecbcb2220 */ /* 0x001fe20000410000 */
[----:B------:R-:W-:Y:S01]  /*44a0*/  @P2 PRMT R72, R141, 0x7610, R72 ;  /* 0x000076108d482816 */ /* 0x000fe20000000048 */
[C---:B------:R-:W-:Y:S01]  /*44b0*/  @P4 FFMA.FTZ R207, R20.reuse, R140, R207 ;  /* 0x0000008c14cf4223 */ /* 0x040fe200000100cf */
[----:B------:R-:W-:Y:S01]  /*44c0*/  @P4 FFMA.FTZ R205, R20, R146, R205 ;  /* 0x0000009214cd4223 */ /* 0x000fe200000100cd */
[----:B------:R-:W0:Y:S01]  /*44d0*/  @P2 LDC R208, c[0x0][0x40c] ;  /* 0x00010300ffd02b82 */ /* 0x000e220000000800 */
[----:B--2---:R-:W-:Y:S01]  /*44e0*/  @P2 FMUL.FTZ R143, R143, R204 ;  /* 0x000000cc8f8f2220 */ /* 0x004fe20000410000 */
[----:B------:R-:W-:-:S04]  /*44f0*/  @P2 F2FP.BF16.F32.PACK_AB R203, RZ, R203 ;  /* 0x000000cbffcb223e */ /* 0x000fc800000010ff */
[----:B------:R-:W-:Y:S02]  /*4500*/  @P2 F2FP.BF16.F32.PACK_AB R143, RZ, R143 ;  /* 0x0000008fff8f223e */ /* 0x000fe400000010ff */
[----:B------:R-:W2:Y:S01]  /*4510*/  @P2 LDC R210, c[0x0][0x40c] ;  /* 0x00010300ffd22b82 */ /* 0x000ea20000000800 */
[----:B-1----:R-:W-:Y:S01]  /*4520*/  @P2 FMUL.FTZ R147, R147, R142 ;  /* 0x0000008e93932220 */ /* 0x002fe20000410000 */
[----:B------:R-:W-:Y:S02]  /*4530*/  @P2 PRMT R74, R203, 0x7610, R74 ;  /* 0x00007610cb4a2816 */ /* 0x000fe4000000004a */
[----:B------:R-:W-:Y:S02]  /*4540*/  @P2 PRMT R72, R72, 0x5410, R143 ;  /* 0x0000541048482816 */ /* 0x000fe4000000008f */
[----:B------:R-:W-:Y:S01]  /*4550*/  @P2 F2FP.BF16.F32.PACK_AB R147, RZ, R147 ;  /* 0x00000093ff93223e */ /* 0x000fe200000010ff */
[----:B---3--:R-:W-:-:S03]  /*4560*/  @P2 FMUL.FTZ R201, R201, R202 ;  /* 0x000000cac9c92220 */ /* 0x008fc60000410000 */
[----:B------:R-:W-:Y:S02]  /*4570*/  @P2 PRMT R73, R147, 0x7610, R73 ;  /* 0x0000761093492816 */ /* 0x000fe40000000049 */
[----:B------:R-:W-:Y:S01]  /*4580*/  @P2 F2FP.BF16.F32.PACK_AB R201, RZ, R201 ;  /* 0x000000c9ffc9223e */ /* 0x000fe200000010ff */
[----:B0-----:R-:W-:-:S03]  /*4590*/  @P2 FMUL.FTZ R205, R205, R208 ;  /* 0x000000d0cdcd2220 */ /* 0x001fc60000410000 */
        /* <DEDUP_REMOVED lines=16> */
.L_x_75:
[----:B0-----:R-:W0:Y:S02]  /*46a0*/  LDC.64 R140, c[0x0][0x478] ;  /* 0x00011e00ff8c7b82 */ /* 0x001e240000000a00 */
[----:B0-----:R-:W-:-:S04]  /*46b0*/  ISETP.NE.U32.AND P0, PT, R140, RZ, PT ;  /* 0x000000ff8c00720c */ /* 0x001fc80003f05070 */
[----:B------:R-:W-:-:S13]  /*46c0*/  ISETP.NE.AND.EX P0, PT, R141, RZ, PT, P0 ;  /* 0x000000ff8d00720c */ /* 0x000fda0003f05300 */
[----:B------:R-:W-:Y:S05]  /*46d0*/  @!P0 BRA `(.L_x_78) ;  /* 0x0000000400188947 */ /* 0x000fea0003800000 */
[----:B------:R-:W0:Y:S01]  /*46e0*/  @P2 LDC R141, c[0x0][0x40c] ;  /* 0x00010300ff8d2b82 */ /* 0x000e220000000800 */
[-CC-:B------:R-:W-:Y:S01]  /*46f0*/  FFMA.FTZ R77, R149, R144.reuse, R145.reuse ;  /* 0x00000090954d7223 */ /* 0x180fe20000010091 */
[-CC-:B------:R-:W-:Y:S01]  /*4700*/  FFMA.FTZ R76, R160, R144.reuse, R145.reuse ;  /* 0x00000090a04c7223 */ /* 0x180fe20000010091 */
[----:B------:R-:W-:Y:S01]  /*4710*/  ISETP.GT.AND P4, PT, R21, RZ, PT ;  /* 0x000000ff1500720c */ /* 0x000fe20003f84270 */
[-C--:B------:R-:W-:Y:S01]  /*4720*/  FFMA.FTZ R204, R164, R144.reuse, R145 ;  /* 0x00000090a4cc7223 */ /* 0x080fe20000010091 */
[----:B------:R-:W-:Y:S01]  /*4730*/  FADD.FTZ R77, R152, -R77 ;  /* 0x8000004d984d7221 */ /* 0x000fe20000010000 */
[----:B------:R-:W-:Y:S01]  /*4740*/  FADD.FTZ R79, R157, -R76 ;  /* 0x8000004c9d4f7221 */ /* 0x000fe20000010000 */
[----:B------:R-:W-:Y:S01]  /*4750*/  FFMA.FTZ R205, R155, R144, R145 ;  /* 0x000000909bcd7223 */ /* 0x000fe20000010091 */
[----:B------:R-:W1:Y:S01]  /*4760*/  @P2 LDC R78, c[0x0][0x40c] ;  /* 0x00010300ff4e2b82 */ /* 0x000e620000000800 */
[C---:B------:R-:W-:Y:S01]  /*4770*/  FMUL.FTZ R76, R20.reuse, R77 ;  /* 0x0000004d144c7220 */ /* 0x040fe20000410000 */
[----:B------:R-:W-:Y:S01]  /*4780*/  FMUL.FTZ R77, R20, R79 ;  /* 0x0000004f144d7220 */ /* 0x000fe20000410000 */
[----:B------:R-:W-:Y:S01]  /*4790*/  FADD.FTZ R143, R161, -R204 ;  /* 0x800000cca18f7221 */ /* 0x000fe20000010000 */
[----:B------:R-:W-:-:S02]  /*47a0*/  FADD.FTZ R205, R158, -R205 ;  /* 0x800000cd9ecd7221 */ /* 0x000fc40000010000 */
[----:B------:R-:W-:Y:S02]  /*47b0*/  FSEL R201, R76, RZ, P4 ;  /* 0x000000ff4cc97208 */ /* 0x000fe40002000000 */
[----:B------:R-:W-:Y:S01]  /*47c0*/  FSEL R202, R77, RZ, P4 ;  /* 0x000000ff4dca7208 */ /* 0x000fe20002000000 */
[----:B------:R-:W2:Y:S04]  /*47d0*/  @P2 LDC R142, c[0x0][0x40c] ;  /* 0x00010300ff8e2b82 */ /* 0x000ea80000000800 */
[----:B0-----:R-:W-:-:S04]  /*47e0*/  @P2 FMUL.FTZ R77, R202, R141 ;  /* 0x0000008dca4d2220 */ /* 0x001fc80000410000 */
[----:B------:R-:W0:Y:S01]  /*47f0*/  @P2 LDC R146, c[0x0][0x40c] ;  /* 0x00010300ff922b82 */ /* 0x000e220000000800 */
[-CC-:B------:R-:W-:Y:S01]  /*4800*/  FFMA.FTZ R141, R153, R144.reuse, R145.reuse ;  /* 0x00000090998d7223 */ /* 0x180fe20000010091 */
[----:B------:R-:W-:Y:S01]  /*4810*/  @P2 F2FP.BF16.F32.PACK_AB R140, RZ, R77 ;  /* 0x0000004dff8c223e */ /* 0x000fe200000010ff */
[----:B------:R-:W-:Y:S02]  /*4820*/  FFMA.FTZ R77, R151, R144, R145 ;  /* 0x00000090974d7223 */ /* 0x000fe40000010091 */
[----:B------:R-:W-:Y:S01]  /*4830*/  FADD.FTZ R141, R156, -R141 ;  /* 0x8000008d9c8d7221 */ /* 0x000fe20000010000 */
[----:B-1----:R-:W-:Y:S02]  /*4840*/  @P2 FMUL.FTZ R76, R201, R78 ;  /* 0x0000004ec94c2220 */ /* 0x002fe40000410000 */
[----:B------:R-:W1:Y:S01]  /*4850*/  @P2 LDC R147, c[0x0][0x40c] ;  /* 0x00010300ff932b82 */ /* 0x000e620000000800 */
[----:B------:R-:W-:Y:S01]  /*4860*/  FADD.FTZ R77, R154, -R77 ;  /* 0x8000004d9a4d7221 */ /* 0x000fe20000010000 */
[----:B------:R-:W-:Y:S01]  /*4870*/  FFMA.FTZ R78, R162, R144, R145 ;  /* 0x00000090a24e7223 */ /* 0x000fe20000010091 */
[----:B------:R-:W-:-:S02]  /*4880*/  @P2 F2FP.BF16.F32.PACK_AB R79, RZ, R76 ;  /* 0x0000004cff4f223e */ /* 0x000fc400000010ff */
[C---:B------:R-:W-:Y:S01]  /*4890*/  FMUL.FTZ R76, R20.reuse, R77 ;  /* 0x0000004d144c7220 */ /* 0x040fe20000410000 */
[----:B------:R-:W-:Y:S01]  /*48a0*/  FADD.FTZ R77, R159, -R78 ;  /* 0x8000004e9f4d7221 */ /* 0x000fe20000010000 */
[C---:B------:R-:W-:Y:S01]  /*48b0*/  FMUL.FTZ R78, R20.reuse, R141 ;  /* 0x0000008d144e7220 */ /* 0x040fe20000410000 */
[----:B------:R-:W3:Y:S01]  /*48c0*/  @P2 LDC R209, c[0x0][0x40c] ;  /* 0x00010300ffd12b82 */ /* 0x000ee20000000800 */
[----:B------:R-:W-:Y:S01]  /*48d0*/  @P2 PRMT R72, R79, 0x7610, R72 ;  /* 0x000076104f482816 */ /* 0x000fe20000000048 */
[----:B------:R-:W-:Y:S01]  /*48e0*/  FMUL.FTZ R77, R20, R77 ;  /* 0x0000004d144d7220 */ /* 0x000fe20000410000 */
[----:B------:R-:W-:Y:S02]  /*48f0*/  FSEL R203, R76, RZ, P4 ;  /* 0x000000ff4ccb7208 */ /* 0x000fe40002000000 */
[----:B------:R-:W-:Y:S02]  /*4900*/  @P2 PRMT R72, R72, 0x5410, R140 ;  /* 0x0000541048482816 */ /* 0x000fe4000000008c */
[----:B------:R-:W-:Y:S01]  /*4910*/  FSEL R204, R77, RZ, P4 ;  /* 0x000000ff4dcc7208 */ /* 0x000fe20002000000 */
[----:B------:R-:W4:Y:S01]  /*4920*/  @P2 LDC R208, c[0x0][0x40c] ;  /* 0x00010300ffd02b82 */ /* 0x000f220000000800 */
[----:B--2---:R-:W-:Y:S01]  /*4930*/  @P2 FMUL.FTZ R76, R203, R142 ;  /* 0x0000008ecb4c2220 */ /* 0x004fe20000410000 */
[C---:B------:R-:W-:Y:S01]  /*4940*/  FMUL.FTZ R142, R20.reuse, R143 ;  /* 0x0000008f148e7220 */ /* 0x040fe20000410000 */
[----:B------:R-:W-:Y:S01]  /*4950*/  FMUL.FTZ R143, R20, R205 ;  /* 0x000000cd148f7220 */ /* 0x000fe20000410000 */
[----:B------:R-:W-:-:S02]  /*4960*/  FSEL R205, R78, RZ, P4 ;  /* 0x000000ff4ecd7208 */ /* 0x000fc40002000000 */
[----:B------:R-:W-:Y:S01]  /*4970*/  @P2 F2FP.BF16.F32.PACK_AB R141, RZ, R76 ;  /* 0x0000004cff8d223e */ /* 0x000fe200000010ff */
[----:B-1----:R-:W-:Y:S02]  /*4980*/  @P2 FMUL.FTZ R76, R204, R147 ;  /* 0x00000093cc4c2220 */ /* 0x002fe40000410000 */
[----:B0-----:R-:W-:Y:S01]  /*4990*/  @P2 FMUL.FTZ R77, R205, R146 ;  /* 0x00000092cd4d2220 */ /* 0x001fe20000410000 */
[----:B------:R-:W-:Y:S01]  /*49a0*/  FFMA.FTZ R146, R166, R144, R145 ;  /* 0x00000090a6927223 */ /* 0x000fe20000010091 */
[----:B------:R-:W-:Y:S02]  /*49b0*/  FSEL R207, R143, RZ, P4 ;  /* 0x000000ff8fcf7208 */ /* 0x000fe40002000000 */
        /* <DEDUP_REMOVED lines=8> */
[----:B------:R-:W-:Y:S01]  /*4a40*/  @P2 F2FP.BF16.F32.PACK_AB R146, RZ, R78 ;  /* 0x0000004eff92223e */ /* 0x000fe200000010ff */
[----:B----4-:R-:W-:Y:S01]  /*4a50*/  @P2 FMUL.FTZ R147, R207, R208 ;  /* 0x000000d0cf932220 */ /* 0x010fe20000410000 */
[----:B------:R-:W-:Y:S02]  /*4a60*/  FSEL R140, R201, RZ, P4 ;  /* 0x000000ffc98c7208 */ /* 0x000fe40002000000 */
[----:B------:R-:W-:Y:S02]  /*4a70*/  @P2 PRMT R74, R143, 0x7610, R74 ;  /* 0x000076108f4a2816 */ /* 0x000fe4000000004a */
[----:B------:R-:W-:Y:S02]  /*4a80*/  @P2 F2FP.BF16.F32.PACK_AB R147, RZ, R147 ;  /* 0x00000093ff93223e */ /* 0x000fe400000010ff */
[----:B------:R-:W-:Y:S02]  /*4a90*/  F2FP.BF16.F32.PACK_AB R77, R204, R203 ;  /* 0x000000cbcc4d723e */ /* 0x000fe400000010ff */
        /* <DEDUP_REMOVED lines=10> */
.L_x_78:
        /* <DEDUP_REMOVED lines=9> */
.L_x_79:
        /* <DEDUP_REMOVED lines=9> */
.L_x_80:
        /* <DEDUP_REMOVED lines=9> */
.L_x_81:
        /* <DEDUP_REMOVED lines=9> */
.L_x_82:
        /* <DEDUP_REMOVED lines=9> */
.L_x_83:
        /* <DEDUP_REMOVED lines=9> */
.L_x_84:
        /* <DEDUP_REMOVED lines=9> */
.L_x_85:
        /* <DEDUP_REMOVED lines=9> */
.L_x_77:
[----:B------:R-:W0:Y:S08]  /*4fc0*/  @P0 LDC.64 R142, c[0x0][0x478] ;  /* 0x00011e00ff8e0b82 */ /* 0x000e300000000a00 */
[----:B------:R-:W1:Y:S01]  /*4fd0*/  @P2 LDC.64 R140, c[0x0][0x468] ;  /* 0x00011a00ff8c2b82 */ /* 0x000e620000000a00 */
[C---:B0-----:R-:W-:Y:S01]  /*4fe0*/  @P0 IMAD.WIDE.U32 R142, R200.reuse, 0x10, R142 ;  /* 0x00000010c88e0825 */ /* 0x041fe200078e008e */
[----:B------:R-:W-:-:S04]  /*4ff0*/  IADD3 R200, PT, PT, R200, 0x80, RZ ;  /* 0x00000080c8c87810 */ /* 0x000fc80007ffe0ff */
[----:B------:R2:W-:Y:S01]  /*5000*/  @P0 STG.E.128 desc[UR10][R142.64], R76 ;  /* 0x0000004c8e000986 */ /* 0x0005e2000c101d0a */
[C---:B-1----:R-:W-:Y:S01]  /*5010*/  @P2 IMAD.WIDE.U32 R140, R197.reuse, 0x10, R140 ;  /* 0x00000010c58c2825 */ /* 0x042fe200078e008c */
[----:B------:R-:W-:-:S04]  /*5020*/  IADD3 R197, PT, PT, R197, 0x80, RZ ;  /* 0x00000080c5c57810 */ /* 0x000fc80007ffe0ff */
[----:B------:R2:W-:Y:S03]  /*5030*/  @P2 STG.E.128 desc[UR10][R140.64], R72 ;  /* 0x000000488c002986 */ /* 0x0005e6000c101d0a */
.L_x_74:
[----:B------:R-:W-:Y:S05]  /*5040*/  BSYNC.RECONVERGENT B0 ;  /* 0x0000000000007941 */ /* 0x000fea0003800200 */
.L_x_73:
        /* <DEDUP_REMOVED lines=12> */
[C---:B0-2---:R-:W-:Y:S02]  /*5110*/  PRMT R76, R36.reuse, 0x7632, R76 ;  /* 0x00007632244c7816 */ /* 0x045fe4000000004c */
        /* <DEDUP_REMOVED lines=71> */
.L_x_89:
[----:B------:R-:W-:Y:S01]  /*5590*/  ISETP.GT.AND P5, PT, R21, RZ, PT ;  /* 0x000000ff1500720c */ /* 0x000fe20003fa4270 */
[----:B------:R-:W1:Y:S01]  /*55a0*/  @P2 LDC R146, c[0x0][0x40c] ;  /* 0x00010300ff922b82 */ /* 0x000e620000000800 */
[C---:B0-2---:R-:W-:Y:S02]  /*55b0*/  SHF.L.U32 R141, R36.reuse, 0x10, RZ ;  /* 0x00000010248d7819 */ /* 0x045fe400000006ff */
        /* <DEDUP_REMOVED lines=67> */
.L_x_88:
[----:B0-2---:R-:W0:Y:S02]  /*59f0*/  LDC.64 R140, c[0x0][0x478] ;  /* 0x00011e00ff8c7b82 */ /* 0x005e240000000a00 */
        /* <DEDUP_REMOVED lines=73> */
.L_x_91:
        /* <DEDUP_REMOVED lines=9> */
.L_x_92:
        /* <DEDUP_REMOVED lines=9> */
.L_x_93:
        /* <DEDUP_REMOVED lines=9> */
.L_x_94:
        /* <DEDUP_REMOVED lines=9> */
.L_x_95:
        /* <DEDUP_REMOVED lines=9> */
.L_x_96:
        /* <DEDUP_REMOVED lines=9> */
.L_x_97:
        /* <DEDUP_REMOVED lines=9> */
.L_x_98:
        /* <DEDUP_REMOVED lines=9> */
.L_x_90:
        /* <DEDUP_REMOVED lines=8> */
.L_x_87:
[----:B------:R-:W-:Y:S05]  /*6390*/  BSYNC.RECONVERGENT B0 ;  /* 0x0000000000007941 */ /* 0x000fea0003800200 */
.L_x_86:
        /* <DEDUP_REMOVED lines=12> */
[C---:B------:R-:W-:Y:S02]  /*6460*/  SHF.L.U32 R21, R136.reuse, 0x10, RZ ;  /* 0x0000001088157819 */ /* 0x040fe400000006ff */
[----:B0-23--:R-:W-:Y:S02]  /*6470*/  PRMT R76, R136, 0x7632, R76 ;  /* 0x00007632884c7816 */ /* 0x00dfe4000000004c */
[----:B------:R-:W-:Y:S02]  /*6480*/  SHF.L.U32 R141, R137, 0x10, RZ ;  /* 0x00000010898d7819 */ /* 0x000fe400000006ff */
[----:B------:R-:W-:Y:S01]  /*6490*/  SHF.L.U32 R201, R139, 0x10, RZ ;  /* 0x000000108bc97819 */ /* 0x000fe200000006ff */
[----:B------:R-:W0:Y:S04]  /*64a0*/  @P2 LDC R206, c[0x0][0x40c] ;  /* 0x00010300ffce2b82 */ /* 0x000e280000000800 */
[-CC-:B------:R-:W-:Y:S01]  /*64b0*/  @P6 FFMA.FTZ R77, R181, R144.reuse, R145.reuse ;  /* 0x00000090b54d6223 */ /* 0x180fe20000010091 */
[-CC-:B------:R-:W-:Y:S01]  /*64c0*/  @P6 FFMA.FTZ R78, R192, R144.reuse, R145.reuse ;  /* 0x00000090c04e6223 */ /* 0x180fe20000010091 */
[-CC-:B------:R-:W-:Y:S01]  /*64d0*/  @P6 FFMA.FTZ R79, R183, R144.reuse, R145.reuse ;  /* 0x00000090b74f6223 */ /* 0x180fe20000010091 */
[-CC-:B------:R-:W-:Y:S01]  /*64e0*/  @P6 FFMA.FTZ R140, R194, R144.reuse, R145.reuse ;  /* 0x00000090c28c6223 */ /* 0x180fe20000010091 */
[-CC-:B------:R-:W-:Y:S01]  /*64f0*/  @P6 FFMA.FTZ R147, R185, R144.reuse, R145.reuse ;  /* 0x00000090b9936223 */ /* 0x180fe20000010091 */
[-CC-:B------:R-:W-:Y:S01]  /*6500*/  @P6 FFMA.FTZ R142, R196, R144.reuse, R145.reuse ;  /* 0x00000090c48e6223 */ /* 0x180fe20000010091 */
[-CC-:B------:R-:W-:Y:S01]  /*6510*/  @P6 FFMA.FTZ R146, R198, R144.reuse, R145.reuse ;  /* 0x00000090c6926223 */ /* 0x180fe20000010091 */
[----:B------:R-:W-:Y:S01]  /*6520*/  @P6 FFMA.FTZ R203, R187, R144, R145 ;  /* 0x00000090bbcb6223 */ /* 0x000fe20000010091 */
[----:B------:R-:W-:Y:S01]  /*6530*/  @P6 FADD.FTZ R77, R184, -R77 ;  /* 0x8000004db84d6221 */ /* 0x000fe20000010000 */
[----:B------:R-:W2:Y:S01]  /*6540*/  @P2 LDC R144, c[0x0][0x40c] ;  /* 0x00010300ff902b82 */ /* 0x000ea20000000800 */
[----:B------:R-:W-:Y:S01]  /*6550*/  @P6 FADD.FTZ R78, R189, -R78 ;  /* 0x8000004ebd4e6221 */ /* 0x000fe20000010000 */
[----:B------:R-:W-:Y:S01]  /*6560*/  SHF.L.U32 R145, R138, 0x10, RZ ;  /* 0x000000108a917819 */ /* 0x000fe200000006ff */
[----:B------:R-:W-:Y:S01]  /*6570*/  @P6 FFMA.FTZ R21, R20, R77, R21 ;  /* 0x0000004d14156223 */ /* 0x000fe20000010015 */
[----:B------:R-:W-:Y:S01]  /*6580*/  SHF.L.U32 R77, R76, 0x10, RZ ;  /* 0x000000104c4d7819 */ /* 0x000fe200000006ff */
[--C-:B------:R-:W-:Y:S01]  /*6590*/  @P6 FADD.FTZ R76, R186, -R79.reuse ;  /* 0x8000004fba4c6221 */ /* 0x100fe20000010000 */
[----:B------:R-:W-:Y:S01]  /*65a0*/  @P6 FADD.FTZ R140, R191, -R140 ;  /* 0x8000008cbf8c6221 */ /* 0x000fe20000010000 */
[----:B------:R-:W-:Y:S01]  /*65b0*/  PRMT R79, R139, 0x7632, R79 ;  /* 0x000076328b4f7816 */ /* 0x000fe2000000004f */
[----:B------:R-:W3:Y:S01]  /*65c0*/  @P2 LDC R210, c[0x0][0x40c] ;  /* 0x00010300ffd22b82 */ /* 0x000ee20000000800 */
[C---:B------:R-:W-:Y:S01]  /*65d0*/  @P6 FFMA.FTZ R141, R20.reuse, R76, R141 ;  /* 0x0000004c148d6223 */ /* 0x040fe2000001008d */
[----:B------:R-:W-:Y:S01]  /*65e0*/  PRMT R76, R137, 0x7632, R76 ;  /* 0x00007632894c7816 */ /* 0x000fe2000000004c */
[----:B------:R-:W-:Y:S01]  /*65f0*/  @P6 FFMA.FTZ R77, R20, R78, R77 ;  /* 0x0000004e144d6223 */ /* 0x000fe2000001004d */
[----:B------:R-:W-:Y:S01]  /*6600*/  PRMT R78, R138, 0x7632, R78 ;  /* 0x000076328a4e7816 */ /* 0x000fe2000000004e */
[----:B------:R-:W-:Y:S01]  /*6610*/  @P6 FADD.FTZ R142, R193, -R142 ;  /* 0x8000008ec18e6221 */ /* 0x000fe20000010000 */
[----:B------:R-:W-:Y:S01]  /*6620*/  SHF.L.U32 R143, R76, 0x10, RZ ;  /* 0x000000104c8f7819 */ /* 0x000fe200000006ff */
[----:B------:R-:W-:Y:S01]  /*6630*/  @P6 FADD.FTZ R76, R188, -R147 ;  /* 0x80000093bc4c6221 */ /* 0x000fe20000010000 */
[----:B------:R-:W4:Y:S01]  /*6640*/  @P2 LDC R208, c[0x0][0x40c] ;  /* 0x00010300ffd02b82 */ /* 0x000f220000000800 */
[----:B------:R-:W-:Y:S01]  /*6650*/  SHF.L.U32 R147, R78, 0x10, RZ ;  /* 0x000000104e937819 */ /* 0x000fe200000006ff */
[----:B-1----:R-:W-:Y:S01]  /*6660*/  @P2 FMUL.FTZ R78, R77, R202 ;  /* 0x000000ca4d4e2220 */ /* 0x002fe20000410000 */
[C---:B------:R-:W-:Y:S01]  /*6670*/  @P6 FFMA.FTZ R143, R20.reuse, R140, R143 ;  /* 0x0000008c148f6223 */ /* 0x040fe2000001008f */
[----:B------:R-:W-:Y:S01]  /*6680*/  @P6 FFMA.FTZ R145, R20, R76, R145 ;  /* 0x0000004c14916223 */ /* 0x000fe20000010091 */
[----:B------:R-:W-:Y:S01]  /*6690*/  SHF.L.U32 R204, R79, 0x10, RZ ;  /* 0x000000104fcc7819 */ /* 0x000fe200000006ff */
[----:B------:R-:W-:Y:S01]  /*66a0*/  @P6 FADD.FTZ R79, R195, -R146 ;  /* 0x80000092c34f6221 */ /* 0x000fe20000010000 */
[----:B------:R-:W-:Y:S01]  /*66b0*/  @P6 FADD.FTZ R140, R190, -R203 ;  /* 0x800000cbbe8c6221 */ /* 0x000fe20000010000 */
[----:B------:R-:W1:Y:S01]  /*66c0*/  @P2 LDC R212, c[0x0][0x40c] ;  /* 0x00010300ffd42b82 */ /* 0x000e620000000800 */
[----:B--2---:R-:W-:Y:S01]  /*66d0*/  @P2 FMUL.FTZ R76, R21, R144 ;  /* 0x00000090154c2220 */ /* 0x004fe20000410000 */
[C---:B------:R-:W-:Y:S01]  /*66e0*/  @P6 FFMA.FTZ R147, R20.reuse, R142, R147 ;  /* 0x0000008e14936223 */ /* 0x040fe20000010093 */
[C---:B------:R-:W-:Y:S01]  /*66f0*/  @P6 FFMA.FTZ R201, R20.reuse, R140, R201 ;  /* 0x0000008c14c96223 */ /* 0x040fe200000100c9 */
[----:B------:R-:W-:Y:S01]  /*6700*/  @P6 FFMA.FTZ R204, R20, R79, R204 ;  /* 0x0000004f14cc6223 */ /* 0x000fe200000100cc */
[----:B------:R-:W-:-:S02]  /*6710*/  @P2 F2FP.BF16.F32.PACK_AB R79, RZ, R78 ;  /* 0x0000004eff4f223e */ /* 0x000fc400000010ff */
[----:B------:R-:W-:Y:S01]  /*6720*/  @P2 F2FP.BF16.F32.PACK_AB R20, RZ, R76 ;  /* 0x0000004cff14223e */ /* 0x000fe200000010ff */
[----:B------:R-:W2:Y:S01]  /*6730*/  @P2 LDC R214, c[0x0][0x40c] ;  /* 0x00010300ffd62b82 */ /* 0x000ea20000000800 */
[----:B0-----:R-:W-:Y:S01]  /*6740*/  @P2 FMUL.FTZ R76, R141, R206 ;  /* 0x000000ce8d4c2220 */ /* 0x001fe20000410000 */
[----:B---3--:R-:W-:Y:S01]  /*6750*/  @P2 FMUL.FTZ R144, R145, R210 ;  /* 0x000000d291902220 */ /* 0x008fe20000410000 */
[----:B------:R-:W-:-:S03]  /*6760*/  @P2 PRMT R72, R20, 0x7610, R72 ;  /* 0x0000761014482816 */ /* 0x000fc60000000048 */
[----:B------:R-:W-:Y:S01]  /*6770*/  @P2 F2FP.BF16.F32.PACK_AB R140, RZ, R76 ;  /* 0x0000004cff8c223e */ /* 0x000fe200000010ff */
[----:B----4-:R-:W-:Y:S01]  /*6780*/  @P2 FMUL.FTZ R78, R143, R208 ;  /* 0x000000d08f4e2220 */ /* 0x010fe20000410000 */
[----:B------:R-:W-:Y:S02]  /*6790*/  @P2 F2FP.BF16.F32.PACK_AB R144, RZ, R144 ;  /* 0x00000090ff90223e */ /* 0x000fe400000010ff */
[----:B------:R-:W-:Y:S02]  /*67a0*/  @P2 PRMT R73, R140, 0x7610, R73 ;  /* 0x000076108c492816 */ /* 0x000fe40000000049 */
[----:B------:R-:W-:Y:S02]  /*67b0*/  @P2 F2FP.BF16.F32.PACK_AB R142, RZ, R78 ;  /* 0x0000004eff8e223e */ /* 0x000fe400000010ff */
[----:B------:R-:W-:Y:S01]  /*67c0*/  @P2 PRMT R74, R144, 0x7610, R74 ;  /* 0x00007610904a2816 */ /* 0x000fe2000000004a */
[----:B-1----:R-:W-:Y:S01]  /*67d0*/  @P2 FMUL.FTZ R146, R147, R212 ;  /* 0x000000d493922220 */ /* 0x002fe20000410000 */
[----:B------:R-:W-:-:S02]  /*67e0*/  F2FP.BF16.F32.PACK_AB R76, R77, R21 ;  /* 0x000000154d4c723e */ /* 0x000fc400000010ff */
[----:B------:R-:W-:Y:S02]  /*67f0*/  @P2 PRMT R72, R72, 0x5410, R79 ;  /* 0x0000541048482816 */ /* 0x000fe4000000004f */
[----:B------:R-:W-:Y:S02]  /*6800*/  @P2 F2FP.BF16.F32.PACK_AB R146, RZ, R146 ;  /* 0x00000092ff92223e */ /* 0x000fe400000010ff */
[----:B------:R-:W-:Y:S01]  /*6810*/  F2FP.BF16.F32.PACK_AB R77, R143, R141 ;  /* 0x0000008d8f4d723e */ /* 0x000fe200000010ff */
[----:B--2---:R-:W-:Y:S01]  /*6820*/  @P2 FMUL.FTZ R202, R201, R214 ;  /* 0x000000d6c9ca2220 */ /* 0x004fe20000410000 */
[----:B------:R-:W-:Y:S02]  /*6830*/  F2FP.BF16.F32.PACK_AB R78, R147, R145 ;  /* 0x00000091934e723e */ /* 0x000fe400000010ff */
[----:B------:R-:W-:Y:S02]  /*6840*/  @P2 PRMT R73, R73, 0x5410, R142 ;  /* 0x0000541049492816 */ /* 0x000fe4000000008e */
[----:B------:R-:W-:-:S02]  /*6850*/  @P2 F2FP.BF16.F32.PACK_AB R202, RZ, R202 ;  /* 0x000000caffca223e */ /* 0x000fc400000010ff */
        /* <DEDUP_REMOVED lines=8> */
.L_x_102:
[----:B------:R-:W-:Y:S01]  /*68e0*/  ISETP.GT.AND P6, PT, R21, RZ, PT ;  /* 0x000000ff1500720c */ /* 0x000fe20003fc4270 */
[----:B------:R-:W1:Y:S01]  /*68f0*/  @P2 LDC R146, c[0x0][0x40c] ;  /* 0x00010300ff922b82 */ /* 0x000e620000000800 */
[C---:B------:R-:W-:Y:S02]  /*6900*/  SHF.L.U32 R21, R136.reuse, 0x10, RZ ;  /* 0x0000001088157819 */ /* 0x040fe400000006ff */
[----:B0-23--:R-:W-:Y:S02]  /*6910*/  PRMT R140, R136, 0x7632, R140 ;  /* 0x00007632888c7816 */ /* 0x00dfe4000000008c */
        /* <DEDUP_REMOVED lines=66> */
.L_x_101:
[----:B0-23--:R-:W0:Y:S02]  /*6d40*/  LDC.64 R140, c[0x0][0x478] ;  /* 0x00011e00ff8c7b82 */ /* 0x00de240000000a00 */
[----:B0-----:R-:W-:-:S04]  /*6d50*/  ISETP.NE.U32.AND P0, PT, R140, RZ, PT ;  /* 0x000000ff8c00720c */ /* 0x001fc80003f05070 */
[----:B------:R-:W-:-:S13]  /*6d60*/  ISETP.NE.AND.EX P0, PT, R141, RZ, PT, P0 ;  /* 0x000000ff8d00720c */ /* 0x000fda0003f05300 */
[----:B------:R-:W-:Y:S05]  /*6d70*/  @!P0 BRA `(.L_x_104) ;  /* 0x0000000400188947 */ /* 0x000fea0003800000 */
[----:B------:R-:W0:Y:S01]  /*6d80*/  @P2 LDC R140, c[0x0][0x40c] ;  /* 0x00010300ff8c2b82 */ /* 0x000e220000000800 */
[----:B------:R-:W-:Y:S01]  /*6d90*/  ISETP.GT.AND P6, PT, R21, RZ, PT ;  /* 0x000000ff1500720c */ /* 0x000fe20003fc4270 */
[-CC-:B------:R-:W-:Y:S01]  /*6da0*/  FFMA.FTZ R21, R181, R144.reuse, R145.reuse ;  /* 0x00000090b5157223 */ /* 0x180fe20000010091 */
[-CC-:B------:R-:W-:Y:S01]  /*6db0*/  FFMA.FTZ R76, R192, R144.reuse, R145.reuse ;  /* 0x00000090c04c7223 */ /* 0x180fe20000010091 */
[-CC-:B------:R-:W-:Y:S01]  /*6dc0*/  FFMA.FTZ R79, R183, R144.reuse, R145.reuse ;  /* 0x00000090b74f7223 */ /* 0x180fe20000010091 */
[-C--:B------:R-:W-:Y:S01]  /*6dd0*/  FFMA.FTZ R78, R194, R144.reuse, R145 ;  /* 0x00000090c24e7223 */ /* 0x080fe20000010091 */
[----:B------:R-:W-:Y:S01]  /*6de0*/  FADD.FTZ R21, R184, -R21 ;  /* 0x80000015b8157221 */ /* 0x000fe20000010000 */
[----:B------:R-:W-:Y:S01]  /*6df0*/  FADD.FTZ R77, R189, -R76 ;  /* 0x8000004cbd4d7221 */ /* 0x000fe20000010000 */
[----:B------:R-:W1:Y:S01]  /*6e00*/  @P2 LDC R141, c[0x0][0x40c] ;  /* 0x00010300ff8d2b82 */ /* 0x000e620000000800 */
[-CC-:B------:R-:W-:Y:S01]  /*6e10*/  FFMA.FTZ R147, R185, R144.reuse, R145.reuse ;  /* 0x00000090b9937223 */ /* 0x180fe20000010091 */
[-CC-:B------:R-:W-:Y:S01]  /*6e20*/  FFMA.FTZ R146, R196, R144.reuse, R145.reuse ;  /* 0x00000090c4927223 */ /* 0x180fe20000010091 */
[-CC-:B------:R-:W-:Y:S01]  /*6e30*/  FFMA.FTZ R202, R198, R144.reuse, R145.reuse ;  /* 0x00000090c6ca7223 */ /* 0x180fe20000010091 */
[----:B------:R-:W-:Y:S01]  /*6e40*/  FFMA.FTZ R145, R187, R144, R145 ;  /* 0x00000090bb917223 */ /* 0x000fe20000010091 */
[C---:B------:R-:W-:Y:S01]  /*6e50*/  FMUL.FTZ R21, R20.reuse, R21 ;  /* 0x0000001514157220 */ /* 0x040fe20000410000 */
[----:B------:R-:W-:Y:S01]  /*6e60*/  FMUL.FTZ R76, R20, R77 ;  /* 0x0000004d144c7220 */ /* 0x000fe20000410000 */
[----:B------:R-:W-:Y:S01]  /*6e70*/  FADD.FTZ R79, R186, -R79 ;  /* 0x8000004fba4f7221 */ /* 0x000fe20000010000 */
[----:B------:R-:W2:Y:S01]  /*6e80*/  @P2 LDC R142, c[0x0][0x40c] ;  /* 0x00010300ff8e2b82 */ /* 0x000ea20000000800 */
[----:B------:R-:W-:Y:S01]  /*6e90*/  FADD.FTZ R147, R188, -R147 ;  /* 0x80000093bc937221 */ /* 0x000fe20000010000 */
[----:B------:R-:W-:Y:S01]  /*6ea0*/  FADD.FTZ R201, R193, -R146 ;  /* 0x80000092c1c97221 */ /* 0x000fe20000010000 */
[----:B------:R-:W-:Y:S01]  /*6eb0*/  FADD.FTZ R203, R190, -R145 ;  /* 0x80000091becb7221 */ /* 0x000fe20000010000 */
[----:B------:R-:W-:Y:S01]  /*6ec0*/  FSEL R145, R21, RZ, P6 ;  /* 0x000000ff15917208 */ /* 0x000fe20003000000 */
[----:B------:R-:W-:Y:S01]  /*6ed0*/  FMUL.FTZ R77, R20, R79 ;  /* 0x0000004f144d7220 */ /* 0x000fe20000410000 */
[----:B------:R-:W-:Y:S01]  /*6ee0*/  FSEL R146, R76, RZ, P6 ;  /* 0x000000ff4c927208 */ /* 0x000fe20003000000 */
[----:B------:R-:W-:Y:S01]  /*6ef0*/  FADD.FTZ R143, R191, -R78 ;  /* 0x8000004ebf8f7221 */ /* 0x000fe20000010000 */
[----:B------:R-:W3:Y:S01]  /*6f00*/  @P2 LDC R206, c[0x0][0x40c] ;  /* 0x00010300ffce2b82 */ /* 0x000ee20000000800 */
[C---:B------:R-:W-:Y:S01]  /*6f10*/  FMUL.FTZ R79, R20.reuse, R147 ;  /* 0x00000093144f7220 */ /* 0x040fe20000410000 */
[----:B0-----:R-:W-:Y:S01]  /*6f20*/  @P2 FMUL.FTZ R21, R145, R140 ;  /* 0x0000008c91152220 */ /* 0x001fe20000410000 */
[----:B------:R-:W-:Y:S01]  /*6f30*/  FADD.FTZ R209, R195, -R202 ;  /* 0x800000cac3d17221 */ /* 0x000fe20000010000 */
[C---:B------:R-:W-:Y:S01]  /*6f40*/  FMUL.FTZ R78, R20.reuse, R143 ;  /* 0x0000008f144e7220 */ /* 0x040fe20000410000 */
[C---:B------:R-:W-:Y:S01]  /*6f50*/  FMUL.FTZ R140, R20.reuse, R201 ;  /* 0x000000c9148c7220 */ /* 0x040fe20000410000 */
[----:B------:R-:W-:Y:S01]  /*6f60*/  FSEL R147, R77, RZ, P6 ;  /* 0x000000ff4d937208 */ /* 0x000fe20003000000 */
[----:B------:R-:W-:Y:S01]  /*6f70*/  FMUL.FTZ R144, R20, R209 ;  /* 0x000000d114907220 */ /* 0x000fe20000410000 */
[----:B------:R-:W0:Y:S01]  /*6f80*/  @P2 LDC R205, c[0x0][0x40c] ;  /* 0x00010300ffcd2b82 */ /* 0x000e220000000800 */
[----:B-1----:R-:W-:Y:S01]  /*6f90*/  @P2 FMUL.FTZ R76, R146, R141 ;  /* 0x0000008d924c2220 */ /* 0x002fe20000410000 */
[----:B------:R-:W-:Y:S01]  /*6fa0*/  FMUL.FTZ R141, R20, R203 ;  /* 0x000000cb148d7220 */ /* 0x000fe20000410000 */
[----:B------:R-:W-:-:S02]  /*6fb0*/  FSEL R201, R79, RZ, P6 ;  /* 0x000000ff4fc97208 */ /* 0x000fc40003000000 */
[----:B------:R-:W-:Y:S02]  /*6fc0*/  FSEL R202, R78, RZ, P6 ;  /* 0x000000ff4eca7208 */ /* 0x000fe40003000000 */
[----:B------:R-:W-:Y:S01]  /*6fd0*/  @P2 F2FP.BF16.F32.PACK_AB R20, RZ, R76 ;  /* 0x0000004cff14223e */ /* 0x000fe200000010ff */
[----:B------:R-:W1:Y:S01]  /*6fe0*/  @P2 LDC R207, c[0x0][0x40c] ;  /* 0x00010300ffcf2b82 */ /* 0x000e620000000800 */
[----:B------:R-:W-:Y:S01]  /*6ff0*/  FSEL R204, R140, RZ, P6 ;  /* 0x000000ff8ccc7208 */ /* 0x000fe20003000000 */
[----:B--2---:R-:W-:Y:S01]  /*7000*/  @P2 FMUL.FTZ R76, R147, R142 ;  /* 0x0000008e934c2220 */ /* 0x004fe20000410000 */
[----:B------:R-:W-:Y:S02]  /*7010*/  FSEL R203, R141, RZ, P6 ;  /* 0x000000ff8dcb7208 */ /* 0x000fe40003000000 */
[----:B------:R-:W-:Y:S02]  /*7020*/  @P2 F2FP.BF16.F32.PACK_AB R21, RZ, R21 ;  /* 0x00000015ff15223e */ /* 0x000fe400000010ff */
[----:B------:R-:W-:Y:S01]  /*7030*/  @P2 F2FP.BF16.F32.PACK_AB R79, RZ, R76 ;  /* 0x0000004cff4f223e */ /* 0x000fe200000010ff */
[----:B------:R-:W2:Y:S01]  /*7040*/  @P2 LDC R208, c[0x0][0x40c] ;  /* 0x00010300ffd02b82 */ /* 0x000ea20000000800 */
[----:B---3--:R-:W-:Y:S01]  /*7050*/  @P2 FMUL.FTZ R78, R201, R206 ;  /* 0x000000cec94e2220 */ /* 0x008fe20000410000 */
[----:B------:R-:W-:-:S02]  /*7060*/  @P2 PRMT R72, R21, 0x7610, R72 ;  /* 0x0000761015482816 */ /* 0x000fc40000000048 */
[----:B------:R-:W-:Y:S02]  /*7070*/  FSEL R144, R144, RZ, P6 ;  /* 0x000000ff90907208 */ /* 0x000fe40003000000 */
[----:B------:R-:W-:Y:S01]  /*7080*/  @P2 F2FP.BF16.F32.PACK_AB R141, RZ, R78 ;  /* 0x0000004eff8d223e */ /* 0x000fe200000010ff */
[----:B0-----:R-:W-:Y:S01]  /*7090*/  @P2 FMUL.FTZ R77, R202, R205 ;  /* 0x000000cdca4d2220 */ /* 0x001fe20000410000 */
        /* <DEDUP_REMOVED lines=8> */
[----:B------:R-:W-:Y:S01]  /*7120*/  @P2 PRMT R72, R72, 0x5410, R20 ;  /* 0x0000541048482816 */ /* 0x000fe20000000014 */
[----:B--2---:R-:W-:Y:S01]  /*7130*/  @P2 FMUL.FTZ R143, R203, R208 ;  /* 0x000000d0cb8f2220 */ /* 0x004fe20000410000 */
[----:B------:R-:W-:Y:S02]  /*7140*/  @P2 PRMT R73, R73, 0x5410, R140 ;  /* 0x0000541049492816 */ /* 0x000fe4000000008c */
[----:B------:R-:W-:Y:S02]  /*7150*/  F2FP.BF16.F32.PACK_AB R79, R144, R203 ;  /* 0x000000cb904f723e */ /* 0x000fe400000010ff */
[----:B------:R-:W-:-:S02]  /*7160*/  @P2 F2FP.BF16.F32.PACK_AB R143, RZ, R143 ;  /* 0x0000008fff8f223e */ /* 0x000fc400000010ff */
[----:B------:R-:W-:Y:S02]  /*7170*/  @P2 PRMT R74, R74, 0x5410, R142 ;  /* 0x000054104a4a2816 */ /* 0x000fe4000000008e */
[----:B------:R-:W-:Y:S01]  /*7180*/  @P2 PRMT R75, R143, 0x7610, R75 ;  /* 0x000076108f4b2816 */ /* 0x000fe2000000004b */
[----:B------:R-:W-:Y:S06]  /*7190*/  @!P2 BRA `(.L_x_103) ;  /* 0x000000040030a947 */ /* 0x000fec0003800000 */
[----:B------:R-:W-:-:S05]  /*71a0*/  FMUL.FTZ R20, R144, UR15 ;  /* 0x0000000f90147c20 */ /* 0x000fca0008410000 */
[----:B------:R-:W-:-:S04]  /*71b0*/  F2FP.BF16.F32.PACK_AB R20, RZ, R20 ;  /* 0x00000014ff14723e */ /* 0x000fc800000010ff */
[----:B------:R-:W-:Y:S01]  /*71c0*/  PRMT R75, R75, 0x5410, R20 ;  /* 0x000054104b4b7816 */ /* 0x000fe20000000014 */
[----:B------:R-:W-:Y:S06]  /*71d0*/  BRA `(.L_x_103) ;  /* 0x0000000400207947 */ /* 0x000fec0003800000 */
.L_x_104:
[----:B------:R-:W0:Y:S01]  /*71e0*/  @P2 LDC R143, c[0x0][0x40c] ;  /* 0x00010300ff8f2b82 */ /* 0x000e220000000800 */
[----:B------:R-:W-:Y:S01]  /*71f0*/  FFMA.FTZ R140, R198, R144, R145 ;  /* 0x00000090c68c7223 */ /* 0x000fe20000010091 */
[----:B------:R-:W-:-:S03]  /*7200*/  ISETP.GT.AND P6, PT, R21, RZ, PT ;  /* 0x000000ff1500720c */ /* 0x000fc60003fc4270 */
[----:B------:R-:W-:-:S04]  /*7210*/  FADD.FTZ R141, R195, -R140 ;  /* 0x8000008cc38d7221 */ /* 0x000fc80000010000 */
[----:B------:R-:W-:-:S05]  /*7220*/  FMUL.FTZ R140, R20, R141 ;  /* 0x0000008d148c7220 */ /* 0x000fca0000410000 */
[----:B------:R-:W-:-:S05]  /*7230*/  FSEL R140, R140, RZ, P6 ;  /* 0x000000ff8c8c7208 */ /* 0x000fca0003000000 */
[----:B0-----:R-:W-:Y:S01]  /*7240*/  @P2 FMUL.FTZ R140, R140, R143 ;  /* 0x0000008f8c8c2220 */ /* 0x001fe20000410000 */
[----:B------:R-:W-:Y:S06]  /*7250*/  @!P2 BRA `(.L_x_105) ;  /* 0x000000000020a947 */ /* 0x000fec0003800000 */
        /* <DEDUP_REMOVED lines=8> */
.L_x_105:
        /* <DEDUP_REMOVED lines=9> */
.L_x_106:
        /* <DEDUP_REMOVED lines=9> */
.L_x_107:
        /* <DEDUP_REMOVED lines=9> */
.L_x_108:
        /* <DEDUP_REMOVED lines=9> */
.L_x_109:
        /* <DEDUP_REMOVED lines=9> */
.L_x_110:
        /* <DEDUP_REMOVED lines=9> */
.L_x_111:
[----:B------:R-:W-:-:S04]  /*7640*/  @P2 F2FP.BF16.F32.PACK_AB R140, RZ, R140 ;  /* 0x0000008cff8c223e */ /* 0x000fc800000010ff */
[----:B------:R-:W-:-:S07]  /*7650*/  @P2 PRMT R75, R75, 0x5410, R140 ;  /* 0x000054104b4b2816 */ /* 0x000fce000000008c */
.L_x_103:
[----:B------:R-:W0:Y:S08]  /*7660*/  @P0 LDC.64 R140, c[0x0][0x478] ;  /* 0x00011e00ff8c0b82 */ /* 0x000e300000000a00 */
[----:B------:R-:W1:Y:S01]  /*7670*/  @P2 LDC.64 R20, c[0x0][0x468] ;  /* 0x00011a00ff142b82 */ /* 0x000e620000000a00 */
[----:B0-----:R-:W-:-:S05]  /*7680*/  @P0 IMAD.WIDE.U32 R140, R200, 0x10, R140 ;  /* 0x00000010c88c0825 */ /* 0x001fca00078e008c */
[----:B------:R4:W-:Y:S01]  /*7690*/  @P0 STG.E.128 desc[UR10][R140.64], R76 ;  /* 0x0000004c8c000986 */ /* 0x0009e2000c101d0a */
[----:B-1----:R-:W-:-:S05]  /*76a0*/  @P2 IMAD.WIDE.U32 R20, R197, 0x10, R20 ;  /* 0x00000010c5142825 */ /* 0x002fca00078e0014 */
[----:B------:R4:W-:Y:S02]  /*76b0*/  @P2 STG.E.128 desc[UR10][R20.64], R72 ;  /* 0x0000004814002986 */ /* 0x0009e4000c101d0a */
.L_x_100:
[----:B------:R-:W-:Y:S05]  /*76c0*/  BSYNC.RECONVERGENT B0 ;  /* 0x0000000000007941 */ /* 0x000fea0003800200 */
.L_x_99:
[----:B----4-:R-:W1:Y:S01]  /*76d0*/  LDC.64 R20, c[0x0][0x380] ;  /* 0x0000e000ff147b82 */ /* 0x010e620000000a00 */
[----:B------:R-:W-:Y:S01]  /*76e0*/  UPLOP3.LUT UP1, UPT, UPT, UPT, UP1, 0x40, 0x4 ;  /* 0x000000000004789c */ /* 0x000fe20003f2e810 */
[----:B-1----:R-:W-:-:S04]  /*76f0*/  IADD3 R18, PT, PT, R18, R20, RZ ;  /* 0x0000001412127210 */ /* 0x002fc80007ffe0ff */
[----:B------:R-:W-:-:S13]  /*7700*/  ISETP.GE.AND P0, PT, R18, R21, PT ;  /* 0x000000151200720c */ /* 0x000fda0003f06270 */
[----:B------:R-:W-:Y:S05]  /*7710*/  @!P0 BRA `(.L_x_112) ;  /* 0xffffff9000188947 */ /* 0x000fea000383ffff */
.L_x_48:
[----:B------:R-:W1:Y:S08]  /*7720*/  S2UR UR4, SR_CTAID.X ;  /* 0x00000000000479c3 */ /* 0x000e700000002500 */
[----:B------:R-:W4:Y:S08]  /*7730*/  LDC.64 R2, c[0x0][0x440] ;  /* 0x00011000ff027b82 */ /* 0x000f300000000a00 */
[----:B------:R-:W0:Y:S08]  /*7740*/  LDC.64 R4, c[0x0][0x448] ;  /* 0x00011200ff047b82 */ /* 0x000e300000000a00 */
[----:B------:R-:W2:Y:S01]  /*7750*/  LDC.64 R6, c[0x0][0x440] ;  /* 0x00011000ff067b82 */ /* 0x000ea20000000a00 */
[----:B-1----:R-:W-:-:S05]  /*7760*/  IMAD R0, R23, UR4, RZ ;  /* 0x0000000417007c24 */ /* 0x002fca000f8e02ff */
[----:B------:R-:W-:Y:S02]  /*7770*/  LEA.HI R199, R0, R199, RZ, 0x1d ;  /* 0x000000c700c77211 */ /* 0x000fe400078fe8ff */
[----:B------:R-:W1:Y:S03]  /*7780*/  LDC.64 R8, c[0x0][0x448] ;  /* 0x00011200ff087b82 */ /* 0x000e660000000a00 */
[----:B----4-:R-:W-:-:S05]  /*7790*/  @P1 IMAD.WIDE.U32 R2, R199, 0x20, R2 ;  /* 0x00000020c7021825 */ /* 0x010fca00078e0002 */
[----:B------:R-:W4:Y:S01]  /*77a0*/  LDC.64 R10, c[0x0][0x440] ;  /* 0x00011000ff0a7b82 */ /* 0x000f220000000a00 */
[C---:B0-----:R-:W-:Y:S01]  /*77b0*/  @P1 IMAD.WIDE.U32 R4, R199.reuse, 0x20, R4 ;  /* 0x00000020c7041825 */ /* 0x041fe200078e0004 */
[----:B------:R-:W-:Y:S01]  /*77c0*/  @P1 IADD3 R199, PT, PT, R199, 0x80, RZ ;  /* 0x00000080c7c71810 */ /* 0x000fe20007ffe0ff */
[----:B------:R0:W-:Y:S04]  /*77d0*/  @P1 STG.E.128 desc[UR10][R2.64], R88 ;  /* 0x0000005802001986 */ /* 0x0001e8000c101d0a */
[----:B------:R0:W-:Y:S01]  /*77e0*/  @P1 STG.E.128 desc[UR10][R2.64+0x10], R92 ;  /* 0x0000105c02001986 */ /* 0x0001e2000c101d0a */
[----:B------:R-:W3:Y:S01]  /*77f0*/  LDC.64 R12, c[0x0][0x448] ;  /* 0x00011200ff0c7b82 */ /* 0x000ee20000000a00 */
[C---:B--2---:R-:W-:Y:S02]  /*7800*/  @P3 IMAD.WIDE.U32 R6, R199.reuse, 0x20, R6 ;  /* 0x00000020c7063825 */ /* 0x044fe400078e0006 */
[----:B------:R0:W-:Y:S04]  /*7810*/  @P1 STG.E.128 desc[UR10][R4.64], R56 ;  /* 0x0000003804001986 */ /* 0x0001e8000c101d0a */
[----:B------:R0:W-:Y:S01]  /*7820*/  @P1 STG.E.128 desc[UR10][R4.64+0x10], R60 ;  /* 0x0000103c04001986 */ /* 0x0001e2000c101d0a */
[C---:B-1----:R-:W-:Y:S01]  /*7830*/  @P3 IMAD.WIDE.U32 R8, R199.reuse, 0x20, R8 ;  /* 0x00000020c7083825 */ /* 0x042fe200078e0008 */
[----:B------:R-:W-:-:S02]  /*7840*/  @P3 IADD3 R199, PT, PT, R199, 0x80, RZ ;  /* 0x00000080c7c73810 */ /* 0x000fc40007ffe0ff */
[----:B------:R0:W-:Y:S04]  /*7850*/  @P3 STG.E.128 desc[UR10][R6.64], R96 ;  /* 0x0000006006003986 */ /* 0x0001e8000c101d0a */
[----:B------:R0:W-:Y:S01]  /*7860*/  @P3 STG.E.128 desc[UR10][R6.64+0x10], R100 ;  /* 0x0000106406003986 */ /* 0x0001e2000c101d0a */
[----:B----4-:R-:W-:-:S03]  /*7870*/  @P4 IMAD.WIDE.U32 R10, R199, 0x20, R10 ;  /* 0x00000020c70a4825 */ /* 0x010fc600078e000a */
[----:B------:R0:W-:Y:S04]  /*7880*/  @P3 STG.E.128 desc[UR10][R8.64], R64 ;  /* 0x0000004008003986 */ /* 0x0001e8000c101d0a */
[----:B------:R0:W-:Y:S01]  /*7890*/  @P3 STG.E.128 desc[UR10][R8.64+0x10], R68 ;  /* 0x0000104408003986 */ /* 0x0001e2000c101d0a */
[----:B---3--:R-:W-:-:S03]  /*78a0*/  @P4 IMAD.WIDE.U32 R12, R199, 0x20, R12 ;  /* 0x00000020c70c4825 */ /* 0x008fc600078e000c */
[----:B------:R0:W-:Y:S04]  /*78b0*/  @P4 STG.E.128 desc[UR10][R10.64], R128 ;  /* 0x000000800a004986 */ /* 0x0001e8000c101d0a */
        /* <DEDUP_REMOVED lines=14> */
.L_x_113:
        /* <DEDUP_REMOVED lines=14> */
.L_x_15580:


//--------------------- .text._ZN10layer_norm13ln_bwd_kernelINS_13Kernel_traitsI13__nv_bfloat16S2_S2_S2_fjLj4096ELj1ELj1ELj4ELj16ENS_18Kernel_traits_baseILj4096ES2_S2_S2_S2_fjLj128EEEEELb0ELb0ELb1ELb1EEEvNS_9BwdParamsE --------------------------
	.section	.text._ZN10layer_norm13ln_bwd_kernelINS_13Kernel_traitsI13__nv_bfloat16S2_S2_S2_fjLj4096ELj1ELj1ELj4ELj16ENS_18Kernel_traits_baseILj4096ES2_S2_S2_S2_fjLj128EEEEELb0ELb0ELb1ELb1EEEvNS_9BwdParamsE,"ax",@progbits
	.align	128
        .global         _ZN10layer_norm13ln_bwd_kernelINS_13Kernel_traitsI13__nv_bfloat16S2_S2_S2_fjLj4096ELj1ELj1ELj4ELj16ENS_18Kernel_traits_baseILj4096ES2_S2_S2_S2_fjLj128EEEEELb0ELb0ELb1ELb1EEEvNS_9BwdParamsE
        .type           _ZN10layer_norm13ln_bwd_kernelINS_13Kernel_traitsI13__nv_bfloat16S2_S2_S2_fjLj4096ELj1ELj1ELj4ELj16ENS_18Kernel_traits_baseILj4096ES2_S2_S2_S2_fjLj128EEEEELb0ELb0ELb1ELb1EEEvNS_9BwdParamsE,@function
        .size           _ZN10layer_norm13ln_bwd_kernelINS_13Kernel_traitsI13__nv_bfloat16S2_S2_S2_fjLj4096ELj1ELj1ELj4ELj16ENS_18Kernel_traits_baseILj4096ES2_S2_S2_S2_fjLj128EEEEELb0ELb0ELb1ELb1EEEvNS_9BwdParamsE,(.L_x_15581 - _ZN10layer_norm13ln_bwd_kernelINS_13Kernel_traitsI13__nv_bfloat16S2_S2_S2_fjLj4096ELj1ELj1ELj4ELj16ENS_18Kernel_traits_baseILj4096ES2_S2_S2_S2_fjLj128EEEEELb0ELb0ELb1ELb1EEEvNS_9BwdParamsE)
        .other          _ZN10layer_norm13ln_bwd_kernelINS_13Kernel_traitsI13__nv_bfloat16S2_S2_S2_fjLj4096ELj1ELj1ELj4ELj16ENS_18Kernel_traits_baseILj4096ES2_S2_S2_S2_fjLj128EEEEELb0ELb0ELb1ELb1EEEvNS_9BwdParamsE,@"STO_CUDA_ENTRY STV_DEFAULT"
_ZN10layer_norm13ln_bwd_kernelINS_13Kernel_traitsI13__nv_bfloat16S2_S2_S2_fjLj4096ELj1ELj1ELj4ELj16ENS_18Kernel_traits_baseILj4096ES2_S2_S2_S2_fjLj128EEEEELb0ELb0ELb1ELb1EEEvNS_9BwdParamsE:
.text._ZN10layer_norm13ln_bwd_kernelINS_13Kernel_traitsI13__nv_bfloat16S2_S2_S2_fjLj4096ELj1ELj1ELj4ELj16ENS_18Kernel_traits_baseILj4096ES2_S2_S2_S2_fjLj128EEEEELb0ELb0ELb1ELb1EEEvNS_9BwdParamsE:
        /* <DEDUP_REMOVED lines=39> */
[----:B------:R-:W1:Y:S01]  /*0270*/  LDC.64 R2, c[0x0][0x3d0] ;  /* 0x0000f400ff027b82 */ /* 0x000e620000000a00 */
[----:B------:R-:W-:Y:S01]  /*0280*/  MOV R113, UR4 ;  /* 0x0000000400717c02 */ /* 0x000fe20008000f00 */
[----:B------:R-:W-:Y:S01]  /*0290*/  UPLOP3.LUT UP1, UPT, UPT, UPT, UPT, 0x40, 0x4 ;  /* 0x000000000004789c */ /* 0x000fe20003f2e870 */
[----:B------:R-:W2:Y:S01]  /*02a0*/  LDCU UR16, c[0x0][0x40c] ;  /* 0x00008180ff1077ac */ /* 0x000ea20008000800 */
[----:B------:R-:W3:Y:S01]  /*02b0*/  LDCU UR14, c[0x0][0x388] ;  /* 0x00007100ff0e77ac */ /* 0x000ee20008000800 */
[----:B------:R-:W4:Y:S01]  /*02c0*/  LDCU.U8 UR11, c[0x0][0x410] ;  /* 0x00008200ff0b77ac */ /* 0x000f220008000000 */
[----:B------:R-:W0:Y:S01]  /*02d0*/  LDCU UR15, c[0x0][0x400] ;  /* 0x00008000ff0f77ac */ /* 0x000e220008000800 */
[----:B------:R-:W0:Y:S01]  /*02e0*/  LDCU.64 UR6, c[0x0][0x438] ;  /* 0x00008700ff0677ac */ /* 0x000e220008000a00 */
[----:B-1----:R-:W-:Y:S01]  /*02f0*/  IMAD.WIDE.U32 R2, R197, 0x10, R2 ;  /* 0x00000010c5027825 */ /* 0x002fe200078e0002 */
[----:B------:R-:W1:Y:S04]  /*0300*/  LDCU.64 UR8, c[0x0][0x478] ;  /* 0x00008f00ff0877ac */ /* 0x000e680008000a00 */
[----:B0-----:R-:W5:Y:S04]  /*0310*/  LDG.E.128 R116, desc[UR12][R2.64+0x1800] ;  /* 0x0018000c02747981 */ /* 0x001f68000c1e1d00 */
[----:B------:R-:W2:Y:S04]  /*0320*/  LDG.E.128 R12, desc[UR12][R2.64+0x1000] ;  /* 0x0010000c020c7981 */ /* 0x000ea8000c1e1d00 */
[----:B------:R-:W3:Y:S04]  /*0330*/  LDG.E.128 R8, desc[UR12][R2.64+0x800] ;  /* 0x0008000c02087981 */ /* 0x000ee8000c1e1d00 */
[----:B------:R-:W4:Y:S01]  /*0340*/  LDG.E.128 R4, desc[UR12][R2.64] ;  /* 0x0000000c02047981 */ /* 0x000f22000c1e1d00 */
[----:B------:R-:W-:Y:S01]  /*0350*/  HFMA2 R76, -RZ, RZ, 0, 0 ;  /* 0x00000000ff4c7431 */ /* 0x000fe200000001ff */
[----:B-----5:R-:W-:-:S02]  /*0360*/  PRMT R0, R116, 0x7632, R0 ;  /* 0x0000763274007816 */ /* 0x020fc40000000000 */
[----:B------:R-:W-:Y:S02]  /*0370*/  PRMT R194, R117, 0x7632, R194 ;  /* 0x0000763275c27816 */ /* 0x000fe400000000c2 */
[----:B------:R-:W-:Y:S02]  /*0380*/  PRMT R193, R118, 0x7632, R193 ;  /* 0x0000763276c17816 */ /* 0x000fe400000000c1 */
[----:B------:R-:W-:Y:S02]  /*0390*/  PRMT R192, R119, 0x7632, R192 ;  /* 0x0000763277c07816 */ /* 0x000fe400000000c0 */
[----:B--2---:R-:W-:Y:S02]  /*03a0*/  PRMT R191, R12, 0x7632, R191 ;  /* 0x000076320cbf7816 */ /* 0x004fe400000000bf */
[----:B------:R-:W-:Y:S02]  /*03b0*/  PRMT R190, R13, 0x7632, R190 ;  /* 0x000076320dbe7816 */ /* 0x000fe400000000be */
[----:B------:R-:W-:-:S02]  /*03c0*/  PRMT R189, R14, 0x7632, R189 ;  /* 0x000076320ebd7816 */ /* 0x000fc400000000bd */
[----:B------:R-:W-:Y:S02]  /*03d0*/  PRMT R188, R15, 0x7632, R188 ;  /* 0x000076320fbc7816 */ /* 0x000fe400000000bc */
[----:B---3--:R-:W-:Y:S02]  /*03e0*/  PRMT R187, R8, 0x7632, R187 ;  /* 0x0000763208bb7816 */ /* 0x008fe400000000bb */
[----:B------:R-:W-:Y:S02]  /*03f0*/  PRMT R186, R9, 0x7632, R186 ;  /* 0x0000763209ba7816 */ /* 0x000fe400000000ba */
[----:B------:R-:W-:Y:S02]  /*0400*/  PRMT R185, R10, 0x7632, R185 ;  /* 0x000076320ab97816 */ /* 0x000fe400000000b9 */
[----:B------:R-:W-:Y:S02]  /*0410*/  PRMT R184, R11, 0x7632, R184 ;  /* 0x000076320bb87816 */ /* 0x000fe400000000b8 */
[----:B----4-:R-:W-:-:S02]  /*0420*/  PRMT R183, R4, 0x7632, R183 ;  /* 0x0000763204b77816 */ /* 0x010fc400000000b7 */
[----:B------:R-:W-:Y:S02]  /*0430*/  PRMT R182, R5, 0x7632, R182 ;  /* 0x0000763205b67816 */ /* 0x000fe400000000b6 */
[----:B------:R-:W-:Y:S02]  /*0440*/  PRMT R181, R6, 0x7632, R181 ;  /* 0x0000763206b57816 */ /* 0x000fe400000000b5 */
[----:B-1----:R-:W-:-:S07]  /*0450*/  PRMT R180, R7, 0x7632, R180 ;  /* 0x0000763207b47816 */ /* 0x002fce00000000b4 */
.L_x_163:
[----:B------:R-:W0:Y:S08]  /*0460*/  LDC.64 R108, c[0x0][0x3f8] ;  /* 0x0000fe00ff6c7b82 */ /* 0x000e300000000a00 */
[----:B------:R-:W1:Y:S08]  /*0470*/  LDC.64 R106, c[0x0][0x3c8] ;  /* 0x0000f200ff6a7b82 */ /* 0x000e700000000a00 */
[----:B------:R-:W2:Y:S01]  /*0480*/  LDC.64 R104, c[0x0][0x3f0] ;  /* 0x0000fc00ff687b82 */ /* 0x000ea20000000a00 */
[----:B0-----:R-:W-:-:S05]  /*0490*/  IMAD.WIDE R108, R113, 0x4, R108 ;  /* 0x00000004716c7825 */ /* 0x001fca00078e026c */
[----:B------:R-:W3:Y:S01]  /*04a0*/  LDG.E R178, desc[UR12][R108.64] ;  /* 0x0000000c6cb27981 */ /* 0x000ee2000c1e1900 */
[----:B-1----:R-:W-:-:S05]  /*04b0*/  IMAD.WIDE R106, R113, 0x4, R106 ;  /* 0x00000004716a7825 */ /* 0x002fca00078e026a */
[----:B------:R0:W5:Y:S01]  /*04c0*/  LDG.E R195, desc[UR12][R106.64] ;  /* 0x0000000c6ac37981 */ /* 0x000162000c1e1900 */
[----:B--2---:R-:W-:-:S05]  /*04d0*/  IMAD.WIDE R104, R113, 0x4, R104 ;  /* 0x0000000471687825 */ /* 0x004fca00078e0268 */
[----:B------:R0:W5:Y:S01]  /*04e0*/  LDG.E R196, desc[UR12][R104.64] ;  /* 0x0000000c68c47981 */ /* 0x000162000c1e1900 */
[----:B------:R-:W-:Y:S02]  /*04f0*/  CS2R R110, SRZ ;  /* 0x00000000006e7805 */ /* 0x000fe4000001ff00 */
[----:B---3--:R-:W-:-:S13]  /*0500*/  ISETP.GE.AND P1, PT, R178, 0x1, PT ;  /* 0x00000001b200780c */ /* 0x008fda0003f26270 */
[----:B0-----:R-:W-:Y:S05]  /*0510*/  @!P1 BRA `(.L_x_115) ;  /* 0x0000001800609947 */ /* 0x001fea0003800000 */
[----:B------:R-:W-:Y:S01]  /*0520*/  IMAD R2, R113, UR14, RZ ;  /* 0x0000000e71027c24 */ /* 0x000fe2000f8e02ff */
[----:B------:R-:W-:Y:S01]  /*0530*/  IADD3 R106, PT, PT, R178, -0x1, RZ ;  /* 0xffffffffb26a7810 */ /* 0x000fe20007ffe0ff */
[----:B------:R-:W0:Y:S03]  /*0540*/  LDC.64 R108, c[0x0][0x3a8] ;  /* 0x0000ea00ff6c7b82 */ /* 0x000e260000000a00 */
[----:B------:R-:W-:Y:S01]  /*0550*/  SHF.R.S32.HI R3, RZ, 0x1f, R2 ;  /* 0x0000001fff037819 */ /* 0x000fe20000011402 */
[----:B------:R-:W-:-:S03]  /*0560*/  IMAD R106, R106, UR14, RZ ;  /* 0x0000000e6a6a7c24 */ /* 0x000fc6000f8e02ff */
[----:B------:R-:W-:Y:S01]  /*0570*/  LEA.HI R2, R3, R2, RZ, 0x3 ;  /* 0x0000000203027211 */ /* 0x000fe200078f18ff */
[----:B------:R-:W1:Y:S01]  /*0580*/  LDC.64 R104, c[0x0][0x428] ;  /* 0x00010a00ff687b82 */ /* 0x000e620000000a00 */
[----:B------:R-:W-:Y:S02]  /*0590*/  SHF.R.S32.HI R3, RZ, 0x1f, R106 ;  /* 0x0000001fff037819 */ /* 0x000fe4000001146a */
[----:B------:R-:W-:Y:S02]  /*05a0*/  LEA.HI.SX32 R151, R2, R197, 0x1d ;  /* 0x000000c502977211 */ /* 0x000fe400078feaff */
[----:B------:R-:W-:-:S03]  /*05b0*/  LEA.HI R106, R3, R106, RZ, 0x3 ;  /* 0x0000006a036a7211 */ /* 0x000fc600078f18ff */
[----:B------:R-:W2:Y:S01]  /*05c0*/  LDC.64 R2, c[0x0][0x3c0] ;  /* 0x0000f000ff027b82 */ /* 0x000ea20000000a00 */
[----:B------:R-:W-:Y:S02]  /*05d0*/  LEA.HI.SX32 R107, R106, R197, 0x1d ;  /* 0x000000c56a6b7211 */ /* 0x000fe400078feaff */
[C---:B------:R-:W-:Y:S02]  /*05e0*/  IADD3 R153, PT, PT, R151.reuse, 0x80, RZ ;  /* 0x0000008097997810 */ /* 0x040fe40007ffe0ff */
[C---:B------:R-:W-:Y:S02]  /*05f0*/  IADD3 R155, PT, PT, R151.reuse, 0x100, RZ ;  /* 0x00000100979b7810 */ /* 0x040fe40007ffe0ff */
[C---:B------:R-:W-:Y:S01]  /*0600*/  IADD3 R157, PT, PT, R151.reuse, 0x180, RZ ;  /* 0x00000180979d7810 */ /* 0x040fe20007ffe0ff */
[--C-:B0-----:R-:W-:Y:S01]  /*0610*/  IMAD.WIDE.U32 R140, R151, 0x10, R108.reuse ;  /* 0x00000010978c7825 */ /* 0x101fe200078e006c */
[C---:B------:R-:W-:Y:S02]  /*0620*/  IADD3 R129, PT, PT, R107.reuse, 0x80, RZ ;  /* 0x000000806b817810 */ /* 0x040fe40007ffe0ff */
[----:B------:R-:W-:Y:S01]  /*0630*/  IADD3 R121, PT, PT, R107, 0x100, RZ ;  /* 0x000001006b797810 */ /* 0x000fe20007ffe0ff */
[----:B------:R-:W-:Y:S01]  /*0640*/  IMAD.WIDE.U32 R132, R153, 0x10, R108 ;  /* 0x0000001099847825 */ /* 0x000fe200078e006c */
[----:B------:R-:W-:Y:S01]  /*0650*/  SHF.R.S32.HI R106, RZ, 0x1f, R113 ;  /* 0x0000001fff6a7819 */ /* 0x000fe20000011471 */
[----:B------:R-:W3:Y:S02]  /*0660*/  LDG.E.128 R140, desc[UR12][R140.64] ;  /* 0x0000000c8c8c7981 */ /* 0x000ee4000c1e1d00 */
[----:B------:R-:W-:-:S02]  /*0670*/  IMAD.WIDE.U32 R124, R155, 0x10, R108 ;  /* 0x000000109b7c7825 */ /* 0x000fc400078e006c */
[----:B------:R-:W4:Y:S02]  /*0680*/  LDG.E.128 R132, desc[UR12][R132.64] ;  /* 0x0000000c84847981 */ /* 0x000f24000c1e1d00 */
[----:B------:R-:W-:Y:S02]  /*0690*/  IMAD.WIDE.U32 R108, R157, 0x10, R108 ;  /* 0x000000109d6c7825 */ /* 0x000fe400078e006c */
[----:B------:R-:W4:Y:S01]  /*06a0*/  LDG.E.128 R124, desc[UR12][R124.64] ;  /* 0x0000000c7c7c7981 */ /* 0x000f22000c1e1d00 */
[----:B--2---:R-:W-:Y:S01]  /*06b0*/  LEA R2, P0, R113, R2, 0x2 ;  /* 0x0000000271027211 */ /* 0x004fe200078010ff */
[----:B-1----:R-:W-:Y:S02]  /*06c0*/  IMAD.WIDE.U32 R128, R129, 0x10, R104 ;  /* 0x0000001081807825 */ /* 0x002fe400078e0068 */
[----:B------:R-:W2:Y:S01]  /*06d0*/  LDG.E.128 R108, desc[UR12][R108.64] ;  /* 0x0000000c6c6c7981 */ /* 0x000ea2000c1e1d00 */
[----:B------:R-:W-:Y:S01]  /*06e0*/  LEA.HI.X R3, R113, R3, R106, 0x2, P0 ;  /* 0x0000000371037211 */ /* 0x000fe200000f146a */
[----:B------:R-:W-:-:S02]  /*06f0*/  IMAD.WIDE.U32 R120, R121, 0x10, R104 ;  /* 0x0000001079787825 */ /* 0x000fc400078e0068 */
[----:B------:R-:W2:Y:S02]  /*0700*/  LDG.E.128 R128, desc[UR12][R128.64] ;  /* 0x0000000c80807981 */ /* 0x000ea4000c1e1d00 */
[C-C-:B------:R-:W-:Y:S01]  /*0710*/  IMAD.WIDE.U32 R136, R107.reuse, 0x10, R104.reuse ;  /* 0x000000106b887825 */ /* 0x140fe200078e0068 */
[----:B------:R-:W-:Y:S01]  /*0720*/  IADD3 R107, PT, PT, R107, 0x180, RZ ;  /* 0x000001806b6b7810 */ /* 0x000fe20007ffe0ff */
[----:B------:R-:W2:Y:S04]  /*0730*/  LDG.E.128 R120, desc[UR12][R120.64] ;  /* 0x0000000c78787981 */ /* 0x000ea8000c1e1d00 */
[----:B------:R0:W2:Y:S01]  /*0740*/  LDG.E R112, desc[UR12][R2.64] ;  /* 0x0000000c02707981 */ /* 0x0000a2000c1e1900 */
[----:B------:R-:W-:-:S03]  /*0750*/  IMAD.WIDE.U32 R104, R107, 0x10, R104 ;  /* 0x000000106b687825 */ /* 0x000fc600078e0068 */
[----:B------:R-:W2:Y:S04]  /*0760*/  LDG.E.128 R136, desc[UR12][R136.64] ;  /* 0x0000000c88887981 */ /* 0x000ea8000c1e1d00 */
[----:B------:R-:W2:Y:S01]  /*0770*/  LDG.E.128 R104, desc[UR12][R104.64] ;  /* 0x0000000c68687981 */ /* 0x000ea2000c1e1d00 */
[----:B------:R-:W-:-:S04]  /*0780*/  UISETP.NE.U32.AND UP0, UPT, UR6, URZ, UPT ;  /* 0x000000ff0600728c */ /* 0x000fc8000bf05070 */
[----:B------:R-:W-:-:S06]  /*0790*/  UISETP.NE.AND.EX UP0, UPT, UR7, URZ, UPT, UP0 ;  /* 0x000000ff0700728c */ /* 0x000fcc000bf05300 */
[----:B------:R-:W-:-:S13]  /*07a0*/  PLOP3.LUT P0, PT, PT, PT, UP0, 0x80, 0x8 ;  /* 0x000000000008781c */ /* 0x000fda0003f0f008 */
[----:B------:R-:W0:Y:S08]  /*07b0*/  @P0 LDC.64 R114, c[0x0][0x438] ;  /* 0x00010e00ff720b82 */ /* 0x000e300000000a00 */
[----:B------:R-:W1:Y:S08]  /*07c0*/  @P0 LDC.64 R144, c[0x0][0x438] ;  /* 0x00010e00ff900b82 */ /* 0x000e700000000a00 */
[----:B------:R-:W1:Y:S08]  /*07d0*/  @P0 LDC.64 R148, c[0x0][0x438] ;  /* 0x00010e00ff940b82 */ /* 0x000e700000000a00 */
[----:B------:R-:W1:Y:S01]  /*07e0*/  @P0 LDC.64 R146, c[0x0][0x438] ;  /* 0x00010e00ff920b82 */ /* 0x000e620000000a00 */
[----:B------:R-:W-:Y:S01]  /*07f0*/  ISETP.NE.AND P2, PT, RZ, UR11, PT ;  /* 0x0000000bff007c0c */ /* 0x000fe2000bf45270 */
[----:B0-----:R-:W-:-:S05]  /*0800*/  @P0 IMAD.WIDE.U32 R2, R151, 0x10, R114 ;  /* 0x0000001097020825 */ /* 0x001fca00078e0072 */
[----:B------:R-:W5:Y:S01]  /*0810*/  @P0 LDG.E.128 R88, desc[UR12][R2.64] ;  /* 0x0000000c02580981 */ /* 0x000f62000c1e1d00 */
[----:B-1----:R-:W-:-:S05]  /*0820*/  @P0 IMAD.WIDE.U32 R114, R153, 0x10, R144 ;  /* 0x0000001099720825 */ /* 0x002fca00078e0090 */
[----:B------:R-:W5:Y:S01]  /*0830*/  @P0 LDG.E.128 R92, desc[UR12][R114.64] ;  /* 0x0000000c725c0981 */ /* 0x000f62000c1e1d00 */
[----:B------:R-:W-:-:S05]  /*0840*/  @P0 IMAD.WIDE.U32 R148, R157, 0x10, R148 ;  /* 0x000000109d940825 */ /* 0x000fca00078e0094 */
[----:B------:R0:W5:Y:S01]  /*0850*/  @P0 LDG.E.128 R100, desc[UR12][R148.64] ;  /* 0x0000000c94640981 */ /* 0x000162000c1e1d00 */
[----:B------:R-:W-:-:S05]  /*0860*/  @P0 IMAD.WIDE.U32 R146, R155, 0x10, R146 ;  /* 0x000000109b920825 */ /* 0x000fca00078e0092 */
[----:B------:R1:W5:Y:S01]  /*0870*/  @P0 LDG.E.128 R96, desc[UR12][R146.64] ;  /* 0x0000000c92600981 */ /* 0x000362000c1e1d00 */
[----:B0-----:R-:W-:Y:S02]  /*0880*/  SHF.L.U32 R149, R184, 0x10, RZ ;  /* 0x00000010b8957819 */ /* 0x001fe400000006ff */
[----:B------:R-:W-:Y:S02]  /*0890*/  SHF.L.U32 R114, R6, 0x10, RZ ;  /* 0x0000001006727819 */ /* 0x000fe400000006ff */
[----:B---3--:R-:W-:Y:S02]  /*08a0*/  PRMT R166, R141, 0x7632, R166 ;  /* 0x000076328da67816 */ /* 0x008fe400000000a6 */
[C---:B------:R-:W-:Y:S02]  /*08b0*/  PRMT R162, R140.reuse, 0x7632, R162 ;  /* 0x000076328ca27816 */ /* 0x040fe400000000a2 */
[----:B----4-:R-:W-:Y:S02]  /*08c0*/  PRMT R174, R135, 0x7632, R174 ;  /* 0x0000763287ae7816 */ /* 0x010fe400000000ae */
[----:B------:R-:W-:-:S02]  /*08d0*/  SHF.L.U32 R164, R140, 0x10, RZ ;  /* 0x000000108ca47819 */ /* 0x000fc400000006ff */
[C---:B------:R-:W-:Y:S02]  /*08e0*/  PRMT R179, R127.reuse, 0x7632, R179 ;  /* 0x000076327fb37816 */ /* 0x040fe400000000b3 */
[----:B------:R-:W-:Y:S02]  /*08f0*/  SHF.L.U32 R204, R127, 0x10, RZ ;  /* 0x000000107fcc7819 */ /* 0x000fe400000006ff */
[----:B------:R-:W-:Y:S02]  /*0900*/  PRMT R168, R142, 0x7632, R168 ;  /* 0x000076328ea87816 */ /* 0x000fe400000000a8 */
[C---:B------:R-:W-:Y:S02]  /*0910*/  PRMT R170, R143.reuse, 0x7632, R170 ;  /* 0x000076328faa7816 */ /* 0x040fe400000000aa */
[----:B------:R-:W-:Y:S02]  /*0920*/  SHF.L.U32 R171, R143, 0x10, RZ ;  /* 0x000000108fab7819 */ /* 0x000fe400000006ff */
[----:B--2---:R-:W-:-:S02]  /*0930*/  PRMT R127, R110, 0x7632, R127 ;  /* 0x000076326e7f7816 */ /* 0x004fc4000000007f */
[C---:B------:R-:W-:Y:S02]  /*0940*/  PRMT R140, R129.reuse, 0x7632, R140 ;  /* 0x00007632818c7816 */ /* 0x040fe4000000008c */
[----:B------:R-:W-:Y:S02]  /*0950*/  SHF.L.U32 R143, R129, 0x10, RZ ;  /* 0x00000010818f7819 */ /* 0x000fe400000006ff */
[----:B------:R-:W-:Y:S02]  /*0960*/  PRMT R129, R124, 0x7632, R129 ;  /* 0x000076327c817816 */ /* 0x000fe40000000081 */
[C---:B------:R-:W-:Y:S02]  /*0970*/  PRMT R156, R121.reuse, 0x7632, R156 ;  /* 0x00007632799c7816 */ /* 0x040fe4000000009c */
[----:B------:R-:W-:Y:S02]  /*0980*/  SHF.L.U32 R153, R121, 0x10, RZ ;  /* 0x0000001079997819 */ /* 0x000fe400000006ff */
[----:B------:R-:W-:-:S02]  /*0990*/  FSEL R199, R112, RZ, !P2 ;  /* 0x000000ff70c77208 */ /* 0x000fc40005000000 */
[----:B------:R-:W-:Y:S02]  /*09a0*/  SHF.L.U32 R166, R166, 0x10, RZ ;  /* 0x00000010a6a67819 */ /* 0x000fe400000006ff */
[C---:B------:R-:W-:Y:S02]  /*09b0*/  PRMT R177, R126.reuse, 0x7632, R177 ;  /* 0x000076327eb17816 */ /* 0x040fe400000000b1 */
[----:B------:R-:W-:Y:S02]  /*09c0*/  SHF.L.U32 R206, R126, 0x10, RZ ;  /* 0x000000107ece7819 */ /* 0x000fe400000006ff */
[----:B------:R-:W-:Y:S02]  /*09d0*/  PRMT R121, R108, 0x7632, R121 ;  /* 0x000076326c797816 */ /* 0x000fe40000000079 */
[----:B------:R-:W-:Y:S02]  /*09e0*/  SHF.L.U32 R162, R162, 0x10, RZ ;  /* 0x00000010a2a27819 */ /* 0x000fe400000006ff */
[----:B------:R-:W-:-:S02]  /*09f0*/  SHF.L.U32 R174, R174, 0x10, RZ ;  /* 0x00000010aeae7819 */ /* 0x000fc400000006ff */
[----:B------:R-:W-:Y:S02]  /*0a00*/  SHF.L.U32 R167, R141, 0x10, RZ ;  /* 0x000000108da77819 */ /* 0x000fe400000006ff */
[----:B------:R-:W-:Y:S02]  /*0a10*/  SHF.L.U32 R108, R108, 0x10, RZ ;  /* 0x000000106c6c7819 */ /* 0x000fe400000006ff */
[----:B------:R-:W-:Y:S02]  /*0a20*/  SHF.L.U32 R110, R110, 0x10, RZ ;  /* 0x000000106e6e7819 */ /* 0x000fe400000006ff */
[----:B------:R-:W-:Y:S02]  /*0a30*/  PRMT R197, R111, 0x7632, R197 ;  /* 0x000076326fc57816 */ /* 0x000fe400000000c5 */
[----:B------:R-:W-:Y:S02]  /*0a40*/  SHF.L.U32 R126, R168, 0x10, RZ ;  /* 0x00000010a87e7819 */ /* 0x000fe400000006ff */
[----:B------:R-:W-:-:S02]  /*0a50*/  SHF.L.U32 R127, R127, 0x10, RZ ;  /* 0x000000107f7f7819 */ /* 0x000fc400000006ff */
[C---:B------:R-:W-:Y:S02]  /*0a60*/  PRMT R144, R131.reuse, 0x7632, R144 ;  /* 0x0000763283907816 */ /* 0x040fe40000000090 */
[----:B------:R-:W-:Y:S02]  /*0a70*/  SHF.L.U32 R141, R131, 0x10, RZ ;  /* 0x00000010838d7819 */ /* 0x000fe400000006ff */
[----:B------:R-:W-:Y:S02]  /*0a80*/  SHF.L.U32 R111, R111, 0x10, RZ ;  /* 0x000000106f6f7819 */ /* 0x000fe400000006ff */
[C---:B------:R-:W-:Y:S02]  /*0a90*/  PRMT R152, R136.reuse, 0x7632, R152 ;  /* 0x0000763288987816 */ /* 0x040fe40000000098 */
[----:B------:R-:W-:Y:S02]  /*0aa0*/  SHF.L.U32 R165, R136, 0x10, RZ ;  /* 0x0000001088a57819 */ /* 0x000fe400000006ff */
[----:B------:R-:W-:-:S02]  /*0ab0*/  PRMT R150, R137, 0x7632, R150 ;  /* 0x0000763289967816 */ /* 0x000fc40000000096 */
[----:B------:R-:W-:Y:S02]  /*0ac0*/  SHF.L.U32 R175, R135, 0x10, RZ ;  /* 0x0000001087af7819 */ /* 0x000fe400000006ff */
[----:B------:R-:W-:Y:S01]  /*0ad0*/  SHF.L.U32 R131, R124, 0x10, RZ ;  /* 0x000000107c837819 */ /* 0x000fe200000006ff */
[----:B------:R-:W-:Y:S01]  /*0ae0*/  FADD.FTZ R124, -R199, R166 ;  /* 0x000000a6c77c7221 */ /* 0x000fe20000010100 */
[----:B------:R-:W-:Y:S01]  /*0af0*/  SHF.L.U32 R129, R129, 0x10, RZ ;  /* 0x0000001081817819 */ /* 0x000fe200000006ff */
[----:B------:R-:W-:Y:S01]  /*0b00*/  FADD.FTZ R208, -R199, R174 ;  /* 0x000000aec7d07221 */ /* 0x000fe20000010100 */
[C---:B------:R-:W-:Y:S02]  /*0b10*/  PRMT R136, R128.reuse, 0x7632, R136 ;  /* 0x0000763280887816 */ /* 0x040fe40000000088 */
[----:B------:R-:W-:Y:S02]  /*0b20*/  SHF.L.U32 R135, R128, 0x10, RZ ;  /* 0x0000001080877819 */ /* 0x000fe400000006ff */
[----:B------:R-:W-:-:S02]  /*0b30*/  PRMT R158, R122, 0x7632, R158 ;  /* 0x000076327a9e7816 */ /* 0x000fc4000000009e */
[----:B------:R-:W-:Y:S01]  /*0b40*/  SHF.L.U32 R157, R122, 0x10, RZ ;  /* 0x000000107a9d7819 */ /* 0x000fe200000006ff */
[C---:B------:R-:W-:Y:S01]  /*0b50*/  FADD.FTZ R122, -R199.reuse, R162 ;  /* 0x000000a2c77a7221 */ /* 0x040fe20000010100 */
[----:B------:R-:W-:Y:S01]  /*0b60*/  PRMT R145, R138, 0x7632, R145 ;  /* 0x000076328a917816 */ /* 0x000fe20000000091 */
[C---:B------:R-:W-:Y:S01]  /*0b70*/  FADD.FTZ R126, -R199.reuse, R126 ;  /* 0x0000007ec77e7221 */ /* 0x040fe20000010100 */
[C---:B------:R-:W-:Y:S01]  /*0b80*/  PRMT R154, R120.reuse, 0x7632, R154 ;  /* 0x00007632789a7816 */ /* 0x040fe2000000009a */
[C---:B------:R-:W-:Y:S01]  /*0b90*/  FADD.FTZ R162, -R199.reuse, R108 ;  /* 0x0000006cc7a27221 */ /* 0x040fe20000010100 */
[----:B------:R-:W-:Y:S01]  /*0ba0*/  SHF.L.U32 R151, R120, 0x10, RZ ;  /* 0x0000001078977819 */ /* 0x000fe200000006ff */
[C---:B------:R-:W-:Y:S01]  /*0bb0*/  FADD.FTZ R120, -R199.reuse, R167 ;  /* 0x000000a7c7787221 */ /* 0x040fe20000010100 */
[----:B------:R-:W-:Y:S01]  /*0bc0*/  SHF.L.U32 R128, R170, 0x10, RZ ;  /* 0x00000010aa807819 */ /* 0x000fe200000006ff */
[C---:B------:R-:W-:Y:S01]  /*0bd0*/  FADD.FTZ R166, -R199.reuse, R110 ;  /* 0x0000006ec7a67221 */ /* 0x040fe20000010100 */
[----:B------:R-:W-:Y:S01]  /*0be0*/  SHF.L.U32 R161, R138, 0x10, RZ ;  /* 0x000000108aa17819 */ /* 0x000fe200000006ff */
[C---:B------:R-:W-:Y:S01]  /*0bf0*/  FADD.FTZ R174, -R199.reuse, R127 ;  /* 0x0000007fc7ae7221 */ /* 0x040fe20000010100 */
[----:B------:R-:W-:Y:S01]  /*0c00*/  PRMT R138, R132, 0x7632, R138 ;  /* 0x00007632848a7816 */ /* 0x000fe2000000008a */
[C---:B------:R-:W-:Y:S01]  /*0c10*/  FADD.FTZ R110, -R199.reuse, R111 ;  /* 0x0000006fc76e7221 */ /* 0x040fe20000010100 */
[C---:B------:R-:W-:Y:S01]  /*0c20*/  PRMT R108, R104.reuse, 0x7632, R108 ;  /* 0x00007632686c7816 */ /* 0x040fe2000000006c */
[----:B------:R-:W-:Y:S01]  /*0c30*/  FADD.FTZ R202, -R199, R129 ;  /* 0x00000081c7ca7221 */ /* 0x000fe20000010100 */
[----:B------:R-:W-:Y:S01]  /*0c40*/  SHF.L.U32 R167, R104, 0x10, RZ ;  /* 0x0000001068a77819 */ /* 0x000fe200000006ff */
[----:B-----5:R-:W-:Y:S01]  /*0c50*/  FMUL.FTZ R124, R195, R124 ;  /* 0x0000007cc37c7220 */ /* 0x020fe20000410000 */
[----:B------:R-:W-:-:S02]  /*0c60*/  SHF.L.U32 R127, R182, 0x10, RZ ;  /* 0x00000010b67f7819 */ /* 0x000fc400000006ff */
[----:B------:R-:W-:Y:S02]  /*0c70*/  SHF.L.U32 R150, R150, 0x10, RZ ;  /* 0x0000001096967819 */ /* 0x000fe400000006ff */
[----:B------:R-:W-:Y:S02]  /*0c80*/  SHF.L.U32 R163, R137, 0x10, RZ ;  /* 0x0000001089a37819 */ /* 0x000fe400000006ff */
[----:B------:R-:W-:Y:S02]  /*0c90*/  SHF.L.U32 R132, R132, 0x10, RZ ;  /* 0x0000001084847819 */ /* 0x000fe400000006ff */
[C---:B------:R-:W-:Y:S02]  /*0ca0*/  PRMT R104, R106.reuse, 0x7632, R104 ;  /* 0x000076326a687816 */ /* 0x040fe40000000068 */
[----:B------:R-:W-:Y:S01]  /*0cb0*/  SHF.L.U32 R111, R106, 0x10, RZ ;  /* 0x000000106a6f7819 */ /* 0x000fe200000006ff */
[----:B------:R-:W-:Y:S01]  /*0cc0*/  FADD.FTZ R128, -R199, R128 ;  /* 0x00000080c7807221 */ /* 0x000fe20000010100 */
[----:B------:R-:W-:Y:S01]  /*0cd0*/  PRMT R137, R139, 0x7632, R137 ;  /* 0x000076328b897816 */ /* 0x000fe20000000089 */
[----:B------:R-:W-:Y:S01]  /*0ce0*/  FMUL.FTZ R126, R195, R126 ;  /* 0x0000007ec37e7220 */ /* 0x000fe20000410000 */
[----:B------:R-:W-:-:S02]  /*0cf0*/  SHF.L.U32 R129, R181, 0x10, RZ ;  /* 0x00000010b5817819 */ /* 0x000fc400000006ff */
[----:B------:R-:W-:Y:S02]  /*0d00*/  SHF.L.U32 R106, R145, 0x10, RZ ;  /* 0x00000010916a7819 */ /* 0x000fe400000006ff */
[----:B------:R-:W-:Y:S01]  /*0d10*/  PRMT R172, R133, 0x7632, R172 ;  /* 0x0000763285ac7816 */ /* 0x000fe200000000ac */
[----:B-1----:R-:W-:Y:S01]  /*0d20*/  FADD.FTZ R146, -R199, R131 ;  /* 0x00000083c7927221 */ /* 0x002fe20000010100 */
[----:B------:R-:W-:Y:S01]  /*0d30*/  SHF.L.U32 R169, R142, 0x10, RZ ;  /* 0x000000108ea97819 */ /* 0x000fe200000006ff */
[-C--:B------:R-:W-:Y:S01]  /*0d40*/  FMUL.FTZ R127, R127, R150.reuse ;  /* 0x000000967f7f7220 */ /* 0x080fe20000410000 */
[----:B------:R-:W-:Y:S01]  /*0d50*/  SHF.L.U32 R155, R139, 0x10, RZ ;  /* 0x000000108b9b7819 */ /* 0x000fe200000006ff */
[----:B------:R-:W-:Y:S01]  /*0d60*/  FADD.FTZ R63, R63, R150 ;  /* 0x000000963f3f7221 */ /* 0x000fe20000010000 */
[----:B------:R-:W-:Y:S01]  /*0d70*/  SHF.L.U32 R133, R133, 0x10, RZ ;  /* 0x0000001085857819 */ /* 0x000fe200000006ff */
[----:B------:R-:W-:Y:S01]  /*0d80*/  FFMA.FTZ R19, R124, R150, R19 ;  /* 0x000000967c137223 */ /* 0x000fe20000010013 */
[----:B------:R-:W-:-:S02]  /*0d90*/  PRMT R173, R134, 0x7632, R173 ;  /* 0x0000763286ad7816 */ /* 0x000fc400000000ad */
[C---:B------:R-:W-:Y:S02]  /*0da0*/  PRMT R142, R130.reuse, 0x7632, R142 ;  /* 0x00007632828e7816 */ /* 0x040fe4000000008e */
[----:B------:R-:W-:Y:S01]  /*0db0*/  SHF.L.U32 R139, R130, 0x10, RZ ;  /* 0x00000010828b7819 */ /* 0x000fe200000006ff */
[----:B------:R-:W-:Y:S01]  /*0dc0*/  FADD.FTZ R130, -R199, R132 ;  /* 0x00000084c7827221 */ /* 0x000fe20000010100 */
[----:B------:R-:W-:Y:S01]  /*0dd0*/  SHF.L.U32 R134, R134, 0x10, RZ ;  /* 0x0000001086867819 */ /* 0x000fe200000006ff */
[-C--:B------:R-:W-:Y:S01]  /*0de0*/  FMUL.FTZ R129, R129, R106.reuse ;  /* 0x0000006a81817220 */ /* 0x080fe20000410000 */
[----:B------:R-:W-:Y:S01]  /*0df0*/  SHF.L.U32 R131, R180, 0x10, RZ ;  /* 0x00000010b4837819 */ /* 0x000fe200000006ff */
[----:B------:R-:W-:Y:S01]  /*0e00*/  FADD.FTZ R57, R57, R106 ;  /* 0x0000006a39397221 */ /* 0x000fe20000010000 */
[----:B------:R-:W-:Y:S01]  /*0e10*/  SHF.L.U32 R150, R137, 0x10, RZ ;  /* 0x0000001089967819 */ /* 0x000fe200000006ff */
[----:B------:R-:W-:Y:S01]  /*0e20*/  FFMA.FTZ R21, R126, R106, R21 ;  /* 0x0000006a7e157223 */ /* 0x000fe20000010015 */
[----:B------:R-:W-:Y:S01]  /*0e30*/  FMUL.FTZ R128, R195, R128 ;  /* 0x00000080c3807220 */ /* 0x000fe20000410000 */
[----:B------:R-:W-:Y:S01]  /*0e40*/  SHF.L.U32 R106, R8, 0x10, RZ ;  /* 0x00000010086a7819 */ /* 0x000fe200000006ff */
[----:B------:R-:W-:Y:S01]  /*0e50*/  FADD.FTZ R132, -R199, R133 ;  /* 0x00000085c7847221 */ /* 0x000fe20000010100 */
[----:B------:R-:W-:Y:S01]  /*0e60*/  FMUL.FTZ R133, R195, R130 ;  /* 0x00000082c3857220 */ /* 0x000fe20000410000 */
[----:B------:R-:W-:Y:S01]  /*0e70*/  FADD.FTZ R134, -R199, R134 ;  /* 0x00000086c7867221 */ /* 0x000fe20000010100 */
[-C--:B------:R-:W-:Y:S01]  /*0e80*/  FMUL.FTZ R131, R131, R150.reuse ;  /* 0x0000009683837220 */ /* 0x080fe20000410000 */
[----:B------:R-:W-:Y:S01]  /*0e90*/  FADD.FTZ R59, R59, R150 ;  /* 0x000000963b3b7221 */ /* 0x000fe20000010000 */
[----:B------:R-:W-:Y:S01]  /*0ea0*/  FFMA.FTZ R23, R128, R150, R23 ;  /* 0x0000009680177223 */ /* 0x000fe20000010017 */
[----:B------:R-:W-:Y:S01]  /*0eb0*/  SHF.L.U32 R150, R9, 0x10, RZ ;  /* 0x0000001009967819 */ /* 0x000fe200000006ff */
[-C--:B------:R-:W-:Y:S01]  /*0ec0*/  FMUL.FTZ R130, R106, R135.reuse ;  /* 0x000000876a827220 */ /* 0x080fe20000410000 */
[----:B------:R-:W-:Y:S01]  /*0ed0*/  FADD.FTZ R52, R52, R135 ;  /* 0x0000008734347221 */ /* 0x000fe20000010000 */
[----:B------:R-:W-:Y:S01]  /*0ee0*/  FFMA.FTZ R24, R133, R135, R24 ;  /* 0x0000008785187223 */ /* 0x000fe20000010018 */
[----:B------:R-:W-:Y:S01]  /*0ef0*/  SHF.L.U32 R106, R10, 0x10, RZ ;  /* 0x000000100a6a7819 */ /* 0x000fe200000006ff */
[C---:B------:R-:W-:Y:S01]  /*0f00*/  FMUL.FTZ R135, R195.reuse, R132 ;  /* 0x00000084c3877220 */ /* 0x040fe20000410000 */
[----:B------:R-:W-:Y:S01]  /*0f10*/  SHF.L.U32 R2, R138, 0x10, RZ ;  /* 0x000000108a027819 */ /* 0x000fe200000006ff */
[----:B------:R-:W-:Y:S01]  /*0f20*/  FMUL.FTZ R137, R195, R134 ;  /* 0x00000086c3897220 */ /* 0x000fe20000410000 */
[----:B------:R-:W-:Y:S01]  /*0f30*/  SHF.L.U32 R172, R172, 0x10, RZ ;  /* 0x00000010acac7819 */ /* 0x000fe200000006ff */
[----:B------:R-:W-:Y:S01]  /*0f40*/  FADD.FTZ R138, -R199, R175 ;  /* 0x000000afc78a7221 */ /* 0x000fe20000010100 */
[-C--:B------:R-:W-:Y:S01]  /*0f50*/  FMUL.FTZ R132, R150, R143.reuse ;  /* 0x0000008f96847220 */ /* 0x080fe20000410000 */
[----:B------:R-:W-:Y:S01]  /*0f60*/  SHF.L.U32 R150, R11, 0x10, RZ ;  /* 0x000000100b967819 */ /* 0x000fe200000006ff */
[----:B------:R-:W-:Y:S01]  /*0f70*/  FADD.FTZ R54, R54, R143 ;  /* 0x0000008f36367221 */ /* 0x000fe20000010000 */
[----:B------:R-:W-:Y:S01]  /*0f80*/  FFMA.FTZ R26, R135, R143, R26 ;  /* 0x0000008f871a7223 */ /* 0x000fe2000001001a */
[-C--:B------:R-:W-:Y:S01]  /*0f90*/  FMUL.FTZ R134, R106, R139.reuse ;  /* 0x0000008b6a867220 */ /* 0x080fe20000410000 */
[----:B------:R-:W-:Y:S01]  /*0fa0*/  FADD.FTZ R48, R48, R139 ;  /* 0x0000008b30307221 */ /* 0x000fe20000010000 */
[----:B------:R-:W-:Y:S01]  /*0fb0*/  FFMA.FTZ R28, R137, R139, R28 ;  /* 0x0000008b891c7223 */ /* 0x000fe2000001001c */
[----:B------:R-:W-:Y:S01]  /*0fc0*/  FADD.FTZ R216, -R199, R2 ;  /* 0x00000002c7d87221 */ /* 0x000fe20000010100 */
[----:B------:R-:W-:Y:S01]  /*0fd0*/  SHF.L.U32 R106, R187, 0x10, RZ ;  /* 0x00000010bb6a7819 */ /* 0x000fe200000006ff */
[----:B------:R-:W-:Y:S01]  /*0fe0*/  FMUL.FTZ R139, R195, R138 ;  /* 0x0000008ac38b7220 */ /* 0x000fe20000410000 */
[----:B------:R-:W-:Y:S01]  /*0ff0*/  SHF.L.U32 R143, R136, 0x10, RZ ;  /* 0x00000010888f7819 */ /* 0x000fe200000006ff */
[----:B------:R-:W-:Y:S01]  /*1000*/  FADD.FTZ R218, -R199, R172 ;  /* 0x000000acc7da7221 */ /* 0x000fe20000010100 */
[----:B------:R-:W-:Y:S01]  /*1010*/  SHF.L.U32 R173, R173, 0x10, RZ ;  /* 0x00000010adad7819 */ /* 0x000fe200000006ff */
[-C--:B------:R-:W-:Y:S01]  /*1020*/  FMUL.FTZ R136, R150, R141.reuse ;  /* 0x0000008d96887220 */ /* 0x080fe20000410000 */
[C---:B------:R-:W-:Y:S01]  /*1030*/  PRMT R160, R123.reuse, 0x7632, R160 ;  /* 0x000076327ba07816 */ /* 0x040fe200000000a0 */
[----:B------:R-:W-:Y:S01]  /*1040*/  FADD.FTZ R50, R50, R141 ;  /* 0x0000008d32327221 */ /* 0x000fe20000010000 */
[----:B------:R-:W-:Y:S01]  /*1050*/  SHF.L.U32 R159, R123, 0x10, RZ ;  /* 0x000000107b9f7819 */ /* 0x000fe200000006ff */
[----:B------:R-:W-:Y:S01]  /*1060*/  FFMA.FTZ R30, R139, R141, R30 ;  /* 0x0000008d8b1e7223 */ /* 0x000fe2000001001e */
[----:B------:R-:W-:Y:S01]  /*1070*/  SHF.L.U32 R145, R186, 0x10, RZ ;  /* 0x00000010ba917819 */ /* 0x000fe200000006ff */
[----:B------:R-:W-:Y:S01]  /*1080*/  FMUL.FTZ R138, R195, R216 ;  /* 0x000000d8c38a7220 */ /* 0x000fe20000410000 */
[----:B------:R-:W-:Y:S01]  /*1090*/  SHF.L.U32 R150, R140, 0x10, RZ ;  /* 0x000000108c967819 */ /* 0x000fe200000006ff */
[----:B------:R-:W-:Y:S01]  /*10a0*/  FMUL.FTZ R141, R106, R143 ;  /* 0x0000008f6a8d7220 */ /* 0x000fe20000410000 */
[----:B------:R-:W-:Y:S01]  /*10b0*/  PRMT R123, R109, 0x7632, R123 ;  /* 0x000076326d7b7816 */ /* 0x000fe2000000007b */
[----:B------:R-:W-:Y:S01]  /*10c0*/  FMUL.FTZ R140, R195, R218 ;  /* 0x000000dac38c7220 */ /* 0x000fe20000410000 */
[----:B------:R-:W-:Y:S01]  /*10d0*/  PRMT R176, R125, 0x7632, R176 ;  /* 0x000076327db07816 */ /* 0x000fe200000000b0 */
[----:B------:R-:W-:Y:S01]  /*10e0*/  FADD.FTZ R210, -R199, R173 ;  /* 0x000000adc7d27221 */ /* 0x000fe20000010100 */
[----:B------:R-:W-:-:S02]  /*10f0*/  SHF.L.U32 R106, R185, 0x10, RZ ;  /* 0x00000010b96a7819 */ /* 0x000fc400000006ff */
[----:B------:R-:W-:Y:S01]  /*1100*/  SHF.L.U32 R147, R142, 0x10, RZ ;  /* 0x000000108e937819 */ /* 0x000fe200000006ff */
[----:B------:R-:W-:Y:S01]  /*1110*/  FADD.FTZ R53, R53, R143 ;  /* 0x0000008f35357221 */ /* 0x000fe20000010000 */
[----:B------:R-:W-:Y:S01]  /*1120*/  SHF.L.U32 R125, R125, 0x10, RZ ;  /* 0x000000107d7d7819 */ /* 0x000fe200000006ff */
[----:B------:R-:W-:Y:S01]  /*1130*/  FFMA.FTZ R25, R138, R143, R25 ;  /* 0x0000008f8a197223 */ /* 0x000fe20000010019 */
[----:B------:R-:W-:Y:S01]  /*1140*/  SHF.L.U32 R123, R123, 0x10, RZ ;  /* 0x000000107b7b7819 */ /* 0x000fe200000006ff */
[-C--:B------:R-:W-:Y:S01]  /*1150*/  FMUL.FTZ R143, R145, R150.reuse ;  /* 0x00000096918f7220 */ /* 0x080fe20000410000 */
[----:B------:R-:W-:Y:S01]  /*1160*/  FADD.FTZ R55, R55, R150 ;  /* 0x0000009637377221 */ /* 0x000fe20000010000 */
[----:B------:R-:W-:Y:S01]  /*1170*/  FFMA.FTZ R27, R140, R150, R27 ;  /* 0x000000968c1b7223 */ /* 0x000fe2000001001b */
[----:B------:R-:W-:Y:S01]  /*1180*/  FMUL.FTZ R142, R195, R210 ;  /* 0x000000d2c38e7220 */ /* 0x000fe20000410000 */
[----:B------:R-:W-:Y:S01]  /*1190*/  SHF.L.U32 R150, R144, 0x10, RZ ;  /* 0x0000001090967819 */ /* 0x000fe200000006ff */
[C---:B------:R-:W-:Y:S01]  /*11a0*/  FADD.FTZ R214, -R199.reuse, R171 ;  /* 0x000000abc7d67221 */ /* 0x040fe20000010100 */
[-C--:B------:R-:W-:Y:S01]  /*11b0*/  FMUL.FTZ R145, R106, R147.reuse ;  /* 0x000000936a917220 */ /* 0x080fe20000410000 */
[----:B------:R-:W-:Y:S01]  /*11c0*/  FADD.FTZ R148, -R199, R125 ;  /* 0x0000007dc7947221 */ /* 0x000fe20000010100 */
[C---:B------:R-:W-:Y:S01]  /*11d0*/  FMUL.FTZ R144, R195.reuse, R208 ;  /* 0x000000d0c3907220 */ /* 0x040fe20000410000 */
[----:B------:R-:W-:Y:S01]  /*11e0*/  SHF.L.U32 R106, R12, 0x10, RZ ;  /* 0x000000100c6a7819 */ /* 0x000fe200000006ff */
[----:B------:R-:W-:Y:S01]  /*11f0*/  FMUL.FTZ R115, R195, R120 ;  /* 0x00000078c3737220 */ /* 0x000fe20000410000 */
[----:B------:R-:W-:Y:S01]  /*1200*/  SHF.L.U32 R125, R183, 0x10, RZ ;  /* 0x00000010b77d7819 */ /* 0x000fe200000006ff */
[----:B------:R-:W-:Y:S01]  /*1210*/  FADD.FTZ R172, -R199, R123 ;  /* 0x0000007bc7ac7221 */ /* 0x000fe20000010100 */
[----:B------:R-:W-:Y:S01]  /*1220*/  SHF.L.U32 R152, R152, 0x10, RZ ;  /* 0x0000001098987819 */ /* 0x000fe200000006ff */
[----:B------:R-:W-:Y:S01]  /*1230*/  FMUL.FTZ R122, R195, R122 ;  /* 0x0000007ac37a7220 */ /* 0x000fe20000410000 */
[----:B------:R-:W-:Y:S01]  /*1240*/  SHF.L.U32 R120, R7, 0x10, RZ ;  /* 0x0000001007787819 */ /* 0x000fe200000006ff */
[----:B------:R-:W-:Y:S01]  /*1250*/  FADD.FTZ R49, R49, R147 ;  /* 0x0000009331317221 */ /* 0x000fe20000010000 */
[----:B------:R-:W-:Y:S01]  /*1260*/  FFMA.FTZ R29, R142, R147, R29 ;  /* 0x000000938e1d7223 */ /* 0x000fe2000001001d */
[----:B------:R-:W-:Y:S01]  /*1270*/  SHF.L.U32 R2, R4, 0x10, RZ ;  /* 0x0000001004027819 */ /* 0x000fe200000006ff */
[----:B------:R-:W-:Y:S01]  /*1280*/  FMUL.FTZ R123, R195, R214 ;  /* 0x000000d6c37b7220 */ /* 0x000fe20000410000 */
[-C--:B------:R-:W-:Y:S01]  /*1290*/  FMUL.FTZ R147, R149, R150.reuse ;  /* 0x0000009695937220 */ /* 0x080fe20000410000 */
[----:B------:R-:W-:Y:S01]  /*12a0*/  FADD.FTZ R204, -R199, R204 ;  /* 0x000000ccc7cc7221 */ /* 0x000fe20000010100 */
[----:B------:R-:W-:Y:S01]  /*12b0*/  FADD.FTZ R51, R51, R150 ;  /* 0x0000009633337221 */ /* 0x000fe20000010000 */
[----:B------:R-:W-:Y:S01]  /*12c0*/  FFMA.FTZ R31, R144, R150, R31 ;  /* 0x00000096901f7223 */ /* 0x000fe2000001001f */
[----:B------:R-:W-:Y:S01]  /*12d0*/  FMUL.FTZ R149, R195, R146 ;  /* 0x00000092c3957220 */ /* 0x000fe20000410000 */
[----:B------:R-:W-:Y:S01]  /*12e0*/  FADD.FTZ R112, -R199, R164 ;  /* 0x000000a4c7707221 */ /* 0x000fe20000010100 */
[----:B------:R-:W-:Y:S01]  /*12f0*/  SHF.L.U32 R121, R121, 0x10, RZ ;  /* 0x0000001079797819 */ /* 0x000fe200000006ff */
[----:B------:R-:W-:Y:S01]  /*1300*/  FMUL.FTZ R146, R106, R151 ;  /* 0x000000976a927220 */ /* 0x000fe20000410000 */
[----:B------:R-:W-:Y:S01]  /*1310*/  SHF.L.U32 R150, R13, 0x10, RZ ;  /* 0x000000100d967819 */ /* 0x000fe200000006ff */
[-C--:B------:R-:W-:Y:S01]  /*1320*/  FMUL.FTZ R125, R125, R152.reuse ;  /* 0x000000987d7d7220 */ /* 0x080fe20000410000 */
[----:B------:R-:W-:Y:S01]  /*1330*/  FADD.FTZ R61, R61, R152 ;  /* 0x000000983d3d7221 */ /* 0x000fe20000010000 */
[----:B------:R-:W-:Y:S01]  /*1340*/  FFMA.FTZ R17, R122, R152, R17 ;  /* 0x000000987a117223 */ /* 0x000fe20000010011 */
[----:B------:R-:W-:Y:S01]  /*1350*/  SHF.L.U32 R106, R14, 0x10, RZ ;  /* 0x000000100e6a7819 */ /* 0x000fe200000006ff */
[----:B------:R-:W-:Y:S01]  /*1360*/  FADD.FTZ R212, -R199, R169 ;  /* 0x000000a9c7d47221 */ /* 0x000fe20000010100 */
[-C--:B------:R-:W-:Y:S01]  /*1370*/  FMUL.FTZ R120, R120, R155.reuse ;  /* 0x0000009b78787220 */ /* 0x080fe20000410000 */
[----:B------:R-:W-:Y:S01]  /*1380*/  FADD.FTZ R58, R58, R155 ;  /* 0x0000009b3a3a7221 */ /* 0x000fe20000010000 */
[----:B------:R-:W-:Y:S01]  /*1390*/  FFMA.FTZ R22, R123, R155, R22 ;  /* 0x0000009b7b167223 */ /* 0x000fe20000010016 */
[----:B------:R-:W-:Y:S01]  /*13a0*/  SHF.L.U32 R152, R15, 0x10, RZ ;  /* 0x000000100f987819 */ /* 0x000fe200000006ff */
[----:B------:R-:W-:Y:S01]  /*13b0*/  FMUL.FTZ R2, R2, R165 ;  /* 0x000000a502027220 */ /* 0x000fe20000410000 */
[----:B------:R-:W-:Y:S01]  /*13c0*/  FADD.FTZ R44, R44, R151 ;  /* 0x000000972c2c7221 */ /* 0x000fe20000010000 */
[----:B------:R-:W-:Y:S01]  /*13d0*/  FFMA.FTZ R76, R149, R151, R76 ;  /* 0x00000097954c7223 */ /* 0x000fe2000001004c */
[C---:B------:R-:W-:Y:S01]  /*13e0*/  FMUL.FTZ R155, R195.reuse, R204 ;  /* 0x000000ccc39b7220 */ /* 0x040fe20000410000 */
[C---:B------:R-:W-:Y:S01]  /*13f0*/  FMUL.FTZ R3, R195.reuse, R112 ;  /* 0x00000070c3037220 */ /* 0x040fe20000410000 */
[----:B------:R-:W-:Y:S01]  /*1400*/  FMUL.FTZ R151, R195, R148 ;  /* 0x00000094c3977220 */ /* 0x000fe20000410000 */
[----:B------:R-:W-:Y:S01]  /*1410*/  SHF.L.U32 R176, R176, 0x10, RZ ;  /* 0x00000010b0b07819 */ /* 0x000fe200000006ff */
[----:B------:R-:W-:Y:S01]  /*1420*/  FADD.FTZ R170, -R199, R121 ;  /* 0x00000079c7aa7221 */ /* 0x000fe20000010100 */
[----:B------:R-:W-:Y:S01]  /*1430*/  FMUL.FTZ R148, R150, R153 ;  /* 0x0000009996947220 */ /* 0x000fe20000410000 */
[----:B------:R-:W-:Y:S01]  /*1440*/  SHF.L.U32 R112, R5, 0x10, RZ ;  /* 0x0000001005707819 */ /* 0x000fe200000006ff */
[----:B------:R-:W-:Y:S01]  /*1450*/  FMUL.FTZ R121, R195, R212 ;  /* 0x000000d4c3797220 */ /* 0x000fe20000410000 */
[----:B------:R-:W-:Y:S01]  /*1460*/  FMUL.FTZ R150, R106, R157 ;  /* 0x0000009d6a967220 */ /* 0x000fe20000410000 */
[-C--:B------:R-:W-:Y:S01]  /*1470*/  FMUL.FTZ R152, R152, R159.reuse ;  /* 0x0000009f98987220 */ /* 0x080fe20000410000 */
[----:B------:R-:W-:Y:S01]  /*1480*/  FADD.FTZ R42, R42, R159 ;  /* 0x0000009f2a2a7221 */ /* 0x000fe20000010000 */
[----:B------:R-:W-:Y:S01]  /*1490*/  FFMA.FTZ R74, R155, R159, R74 ;  /* 0x0000009f9b4a7223 */ /* 0x000fe2000001004a */
[----:B------:R-:W-:Y:S01]  /*14a0*/  FADD.FTZ R106, RZ, R2 ;  /* 0x00000002ff6a7221 */ /* 0x000fe20000010000 */
[----:B------:R-:W-:Y:S01]  /*14b0*/  FFMA.FTZ R159, R3, R2, RZ ;  /* 0x00000002039f7223 */ /* 0x000fe200000100ff */
[----:B------:R-:W-:Y:S01]  /*14c0*/  FADD.FTZ R200, -R199, R176 ;  /* 0x000000b0c7c87221 */ /* 0x000fe20000010100 */
[-C--:B------:R-:W-:Y:S01]  /*14d0*/  FMUL.FTZ R114, R114, R161.reuse ;  /* 0x000000a172727220 */ /* 0x080fe20000410000 */
[----:B------:R-:W-:Y:S01]  /*14e0*/  FADD.FTZ R56, R56, R161 ;  /* 0x000000a138387221 */ /* 0x000fe20000010000 */
[----:B------:R-:W-:Y:S01]  /*14f0*/  FFMA.FTZ R20, R121, R161, R20 ;  /* 0x000000a179147223 */ /* 0x000fe20000010014 */
[-C--:B------:R-:W-:Y:S01]  /*1500*/  FMUL.FTZ R112, R112, R163.reuse ;  /* 0x000000a370707220 */ /* 0x080fe20000410000 */
[----:B------:R-:W-:Y:S01]  /*1510*/  SHF.L.U32 R204, R154, 0x10, RZ ;  /* 0x000000109acc7819 */ /* 0x000fe200000006ff */
[----:B------:R-:W-:Y:S01]  /*1520*/  FADD.FTZ R161, R106, R125 ;  /* 0x0000007d6aa17221 */ /* 0x000fe20000010000 */
[----:B------:R-:W-:Y:S01]  /*1530*/  FADD.FTZ R62, R62, R163 ;  /* 0x000000a33e3e7221 */ /* 0x000fe20000010000 */
[----:B------:R-:W-:Y:S01]  /*1540*/  FFMA.FTZ R18, R115, R163, R18 ;  /* 0x000000a373127223 */ /* 0x000fe20000010012 */
[----:B------:R-:W-:Y:S01]  /*1550*/  FMUL.FTZ R154, R195, R202 ;  /* 0x000000cac39a7220 */ /* 0x000fe20000410000 */
[----:B------:R-:W-:Y:S01]  /*1560*/  FFMA.FTZ R106, R122, R125, R159 ;  /* 0x0000007d7a6a7223 */ /* 0x000fe2000001009f */
[----:B------:R-:W-:-:S02]  /*1570*/  SHF.L.U32 R163, R190, 0x10, RZ ;  /* 0x00000010bea37819 */ /* 0x000fc400000006ff */
[----:B------:R-:W-:Y:S01]  /*1580*/  SHF.L.U32 R202, R156, 0x10, RZ ;  /* 0x000000109cca7819 */ /* 0x000fe200000006ff */
[----:B------:R-:W-:Y:S01]  /*1590*/  FMUL.FTZ R156, R195, R200 ;  /* 0x000000c8c39c7220 */ /* 0x000fe20000410000 */
[----:B------:R-:W-:Y:S01]  /*15a0*/  FADD.FTZ R206, -R199, R206 ;  /* 0x000000cec7ce7221 */ /* 0x000fe20000010100 */
[----:B------:R-:W-:Y:S01]  /*15b0*/  FADD.FTZ R200, R161, R112 ;  /* 0x00000070a1c87221 */ /* 0x000fe20000010000 */
[----:B------:R-:W-:Y:S01]  /*15c0*/  FFMA.FTZ R161, R115, R112, R106 ;  /* 0x0000007073a17223 */ /* 0x000fe2000001006a */
        /* <DEDUP_REMOVED lines=9> */
[----:B------:R-:W-:Y:S01]  /*1660*/  SHF.L.U32 R157, R191, 0x10, RZ ;  /* 0x00000010bf9d7819 */ /* 0x000fe200000006ff */
[----:B------:R-:W-:Y:S01]  /*1670*/  FFMA.FTZ R161, R121, R114, R106 ;  /* 0x0000007279a17223 */ /* 0x000fe2000001006a */
[----:B------:R-:W-:Y:S01]  /*1680*/  SHF.L.U32 R177, R177, 0x10, RZ ;  /* 0x00000010b1b17819 */ /* 0x000fe200000006ff */
[----:B------:R-:W-:Y:S01]  /*1690*/  FADD.FTZ R163, R200, R129 ;  /* 0x00000081c8a37221 */ /* 0x000fe20000010000 */
[----:B------:R-:W-:Y:S01]  /*16a0*/  FADD.FTZ R60, R60, R165 ;  /* 0x000000a53c3c7221 */ /* 0x000fe20000010000 */
[----:B------:R-:W-:Y:S01]  /*16b0*/  FFMA.FTZ R16, R3, R165, R16 ;  /* 0x000000a503107223 */ /* 0x000fe20000010010 */
[----:B------:R-:W-:Y:S01]  /*16c0*/  FADD.FTZ R47, R47, R202 ;  /* 0x000000ca2f2f7221 */ /* 0x000fe20000010000 */
[----:B------:R-:W-:Y:S01]  /*16d0*/  FFMA.FTZ R79, R156, R202, R79 ;  /* 0x000000ca9c4f7223 */ /* 0x000fe2000001004f */
[----:B------:R-:W-:Y:S01]  /*16e0*/  FFMA.FTZ R106, R126, R129, R161 ;  /* 0x000000817e6a7223 */ /* 0x000fe200000100a1 */
[-C--:B------:R-:W-:Y:S01]  /*16f0*/  FMUL.FTZ R157, R157, R204.reuse ;  /* 0x000000cc9d9d7220 */ /* 0x080fe20000410000 */
[----:B------:R-:W-:Y:S01]  /*1700*/  FADD.FTZ R45, R45, R204 ;  /* 0x000000cc2d2d7221 */ /* 0x000fe20000010000 */
[----:B------:R-:W-:Y:S01]  /*1710*/  FFMA.FTZ R77, R154, R204, R77 ;  /* 0x000000cc9a4d7223 */ /* 0x000fe2000001004d */
[----:B------:R-:W-:-:S02]  /*1720*/  SHF.L.U32 R165, R189, 0x10, RZ ;  /* 0x00000010bda57819 */ /* 0x000fc400000006ff */
[----:B------:R-:W-:Y:S01]  /*1730*/  SHF.L.U32 R202, R158, 0x10, RZ ;  /* 0x000000109eca7819 */ /* 0x000fe200000006ff */
[----:B------:R-:W-:Y:S01]  /*1740*/  FADD.FTZ R198, -R199, R177 ;  /* 0x000000b1c7c67221 */ /* 0x000fe20000010100 */
[----:B------:R-:W-:Y:S01]  /*1750*/  SHF.L.U32 R204, R160, 0x10, RZ ;  /* 0x00000010a0cc7819 */ /* 0x000fe200000006ff */
[----:B------:R-:W-:Y:S01]  /*1760*/  FADD.FTZ R160, R163, R120 ;  /* 0x00000078a3a07221 */ /* 0x000fe20000010000 */
[----:B------:R-:W-:Y:S01]  /*1770*/  FFMA.FTZ R163, R123, R120, R106 ;  /* 0x000000787ba37223 */ /* 0x000fe2000001006a */
[----:B------:R-:W-:Y:S01]  /*1780*/  FMUL.FTZ R161, R165, R202 ;  /* 0x000000caa5a17220 */ /* 0x000fe20000410000 */
[----:B------:R-:W-:Y:S01]  /*1790*/  FMUL.FTZ R158, R195, R198 ;  /* 0x000000c6c39e7220 */ /* 0x000fe20000410000 */
[----:B------:R-:W-:Y:S01]  /*17a0*/  FADD.FTZ R165, R160, R131 ;  /* 0x00000083a0a57221 */ /* 0x000fe20000010000 */
[----:B------:R-:W-:Y:S01]  /*17b0*/  FFMA.FTZ R198, R128, R131, R163 ;  /* 0x0000008380c67223 */ /* 0x000fe200000100a3 */
[----:B------:R-:W-:Y:S02]  /*17c0*/  SHF.L.U32 R168, R179, 0x10, RZ ;  /* 0x00000010b3a87819 */ /* 0x000fe400000006ff */
[----:B------:R-:W-:Y:S01]  /*17d0*/  SHF.L.U32 R171, R188, 0x10, RZ ;  /* 0x00000010bcab7819 */ /* 0x000fe200000006ff */
[----:B------:R-:W-:Y:S01]  /*17e0*/  FADD.FTZ R106, R165, R130 ;  /* 0x00000082a56a7221 */ /* 0x000fe20000010000 */
[----:B------:R-:W-:Y:S01]  /*17f0*/  FFMA.FTZ R165, R133, R130, R198 ;  /* 0x0000008285a57223 */ /* 0x000fe200000100c6 */
[----:B------:R-:W-:-:S02]  /*1800*/  FADD.FTZ R168, -R199, R168 ;  /* 0x000000a8c7a87221 */ /* 0x000fc40000010100 */
[----:B------:R-:W-:Y:S01]  /*1810*/  FMUL.FTZ R163, R171, R204 ;  /* 0x000000ccaba37220 */ /* 0x000fe20000410000 */
[----:B------:R-:W-:Y:S01]  /*1820*/  FADD.FTZ R171, R106, R141 ;  /* 0x0000008d6aab7221 */ /* 0x000fe20000010000 */
[----:B------:R-:W-:Y:S01]  /*1830*/  FFMA.FTZ R106, R138, R141, R165 ;  /* 0x0000008d8a6a7223 */ /* 0x000fe200000100a5 */
[----:B------:R-:W-:Y:S02]  /*1840*/  FMUL.FTZ R160, R195, R168 ;  /* 0x000000a8c3a07220 */ /* 0x000fe40000410000 */
[----:B------:R-:W-:Y:S01]  /*1850*/  FADD.FTZ R168, R171, R132 ;  /* 0x00000084aba87221 */ /* 0x000fe20000010000 */
[----:B------:R-:W-:Y:S01]  /*1860*/  FFMA.FTZ R171, R135, R132, R106 ;  /* 0x0000008487ab7223 */ /* 0x000fe2000001006a */
[----:B------:R-:W-:Y:S02]  /*1870*/  SHF.L.U32 R109, R109, 0x10, RZ ;  /* 0x000000106d6d7819 */ /* 0x000fe400000006ff */
[----:B------:R-:W-:Y:S01]  /*1880*/  FADD.FTZ R173, R168, R143 ;  /* 0x0000008fa8ad7221 */ /* 0x000fe20000010000 */
[----:B------:R-:W-:Y:S01]  /*1890*/  FFMA.FTZ R106, R140, R143, R171 ;  /* 0x0000008f8c6a7223 */ /* 0x000fe200000100ab */
[----:B------:R-:W-:Y:S01]  /*18a0*/  SHF.L.U32 R198, R116, 0x10, RZ ;  /* 0x0000001074c67819 */ /* 0x000fe200000006ff */
[----:B------:R-:W-:Y:S01]  /*18b0*/  FMUL.FTZ R165, R195, R162 ;  /* 0x000000a2c3a57220 */ /* 0x000fe20000410000 */
[----:B------:R-:W-:Y:S01]  /*18c0*/  FADD.FTZ R164, -R199, R109 ;  /* 0x0000006dc7a47221 */ /* 0x000fe20000010100 */
[----:B------:R-:W-:Y:S01]  /*18d0*/  FADD.FTZ R168, R173, R134 ;  /* 0x00000086ada87221 */ /* 0x000fe20000010000 */
[----:B------:R-:W-:Y:S01]  /*18e0*/  FFMA.FTZ R171, R137, R134, R106 ;  /* 0x0000008689ab7223 */ /* 0x000fe2000001006a */
[----:B------:R-:W-:Y:S01]  /*18f0*/  SHF.L.U32 R169, R105, 0x10, RZ ;  /* 0x0000001069a97819 */ /* 0x000fe200000006ff */
[-C--:B------:R-:W-:Y:S01]  /*1900*/  FMUL.FTZ R162, R198, R167.reuse ;  /* 0x000000a7c6a27220 */ /* 0x080fe20000410000 */
[----:B------:R-:W-:Y:S01]  /*1910*/  SHF.L.U32 R200, R117, 0x10, RZ ;  /* 0x0000001075c87819 */ /* 0x000fe200000006ff */
[----:B------:R-:W-:Y:S01]  /*1920*/  FADD.FTZ R36, R36, R167 ;  /* 0x000000a724247221 */ /* 0x000fe20000010000 */
[----:B------:R-:W-:Y:S01]  /*1930*/  FFMA.FTZ R68, R165, R167, R68 ;  /* 0x000000a7a5447223 */ /* 0x000fe20000010044 */
[----:B------:R-:W-:Y:S01]  /*1940*/  FMUL.FTZ R167, R195, R164 ;  /* 0x000000a4c3a77220 */ /* 0x000fe20000410000 */
[----:B------:R-:W-:Y:S01]  /*1950*/  FADD.FTZ R173, R168, R145 ;  /* 0x00000091a8ad7221 */ /* 0x000fe20000010000 */
[----:B------:R-:W-:Y:S01]  /*1960*/  FFMA.FTZ R106, R142, R145, R171 ;  /* 0x000000918e6a7223 */ /* 0x000fe200000100ab */
        /* <DEDUP_REMOVED lines=8> */
[----:B------:R-:W-:Y:S01]  /*19f0*/  FMUL.FTZ R169, R195, R166 ;  /* 0x000000a6c3a97220 */ /* 0x000fe20000410000 */
[-C--:B------:R-:W-:Y:S01]  /*1a00*/  FMUL.FTZ R166, R106, R111.reuse ;  /* 0x0000006f6aa67220 */ /* 0x080fe20000410000 */
[----:B------:R-:W-:Y:S01]  /*1a10*/  FADD.FTZ R106, R171, R146 ;  /* 0x00000092ab6a7221 */ /* 0x000fe20000010000 */
[----:B------:R-:W-:Y:S01]  /*1a20*/  FFMA.FTZ R171, R149, R146, R168 ;  /* 0x0000009295ab7223 */ /* 0x000fe200000100a8 */
[----:B------:R-:W-:Y:S01]  /*1a30*/  FADD.FTZ R32, R32, R111 ;  /* 0x0000006f20207221 */ /* 0x000fe20000010000 */
[----:B------:R-:W-:Y:S01]  /*1a40*/  FFMA.FTZ R64, R169, R111, R64 ;  /* 0x0000006fa9407223 */ /* 0x000fe20000010040 */
[----:B------:R-:W-:Y:S01]  /*1a50*/  PRMT R109, R105, 0x7632, R109 ;  /* 0x00007632696d7816 */ /* 0x000fe2000000006d */
[----:B------:R-:W-:Y:S01]  /*1a60*/  FADD.FTZ R111, R106, R157 ;  /* 0x0000009d6a6f7221 */ /* 0x000fe20000010000 */
[C---:B------:R-:W-:Y:S01]  /*1a70*/  PRMT R105, R107.reuse, 0x7632, R105 ;  /* 0x000076326b697816 */ /* 0x040fe20000000069 */
[----:B------:R-:W-:Y:S01]  /*1a80*/  FFMA.FTZ R106, R154, R157, R171 ;  /* 0x0000009d9a6a7223 */ /* 0x000fe200000100ab */
[----:B------:R-:W-:Y:S01]  /*1a90*/  SHF.L.U32 R107, R107, 0x10, RZ ;  /* 0x000000106b6b7819 */ /* 0x000fe200000006ff */
[----:B------:R-:W-:Y:S01]  /*1aa0*/  FMUL.FTZ R171, R195, R110 ;  /* 0x0000006ec3ab7220 */ /* 0x000fe20000410000 */
[----:B------:R-:W-:Y:S01]  /*1ab0*/  SHF.L.U32 R198, R119, 0x10, RZ ;  /* 0x0000001077c67819 */ /* 0x000fe200000006ff */
[----:B------:R-:W-:Y:S01]  /*1ac0*/  FADD.FTZ R110, R111, R148 ;  /* 0x000000946f6e7221 */ /* 0x000fe20000010000 */
[----:B------:R-:W-:Y:S01]  /*1ad0*/  FFMA.FTZ R111, R151, R148, R106 ;  /* 0x00000094976f7223 */ /* 0x000fe2000001006a */
[----:B------:R-:W-:Y:S01]  /*1ae0*/  FADD.FTZ R34, R34, R107 ;  /* 0x0000006b22227221 */ /* 0x000fe20000010000 */
[-C--:B------:R-:W-:Y:S01]  /*1af0*/  FFMA.FTZ R66, R171, R107.reuse, R66 ;  /* 0x0000006bab427223 */ /* 0x080fe20000010042 */
[----:B------:R-:W-:Y:S01]  /*1b00*/  FMUL.FTZ R168, R198, R107 ;  /* 0x0000006bc6a87220 */ /* 0x000fe20000410000 */
[----:B------:R-:W-:Y:S01]  /*1b10*/  FADD.FTZ R107, R110, R159 ;  /* 0x0000009f6e6b7221 */ /* 0x000fe20000010000 */
[----:B------:R-:W-:-:S03]  /*1b20*/  FFMA.FTZ R106, R156, R159, R111 ;  /* 0x0000009f9c6a7223 */ /* 0x000fc6000001006f */
[----:B------:R-:W-:Y:S01]  /*1b30*/  FADD.FTZ R110, R107, R150 ;  /* 0x000000966b6e7221 */ /* 0x000fe20000010000 */
[----:B------:R-:W-:Y:S01]  /*1b40*/  FFMA.FTZ R107, R153, R150, R106 ;  /* 0x00000096996b7223 */ /* 0x000fe2000001006a */
[----:B------:R-:W-:Y:S02]  /*1b50*/  SHF.L.U32 R200, R109, 0x10, RZ ;  /* 0x000000106dc87819 */ /* 0x000fe400000006ff */
[----:B------:R-:W-:Y:S01]  /*1b60*/  FADD.FTZ R109, R110, R161 ;  /* 0x000000a16e6d7221 */ /* 0x000fe20000010000 */
[----:B------:R-:W-:Y:S01]  /*1b70*/  FFMA.FTZ R106, R158, R161, R107 ;  /* 0x000000a19e6a7223 */ /* 0x000fe2000001006b */
[----:B------:R-:W-:Y:S02]  /*1b80*/  SHF.L.U32 R198, R108, 0x10, RZ ;  /* 0x000000106cc67819 */ /* 0x000fe400000006ff */
[----:B------:R-:W-:Y:S01]  /*1b90*/  FADD.FTZ R108, R109, R152 ;  /* 0x000000986d6c7221 */ /* 0x000fe20000010000 */
[----:B------:R-:W-:Y:S01]  /*1ba0*/  FFMA.FTZ R107, R155, R152, R106 ;  /* 0x000000989b6b7223 */ /* 0x000fe2000001006a */
[----:B------:R-:W-:-:S02]  /*1bb0*/  SHF.L.U32 R173, R0, 0x10, RZ ;  /* 0x0000001000ad7819 */ /* 0x000fc400000006ff */
[----:B------:R-:W-:Y:S01]  /*1bc0*/  FADD.FTZ R109, R108, R163 ;  /* 0x000000a36c6d7221 */ /* 0x000fe20000010000 */
[----:B------:R-:W-:Y:S01]  /*1bd0*/  FFMA.FTZ R108, R160, R163, R107 ;  /* 0x000000a3a06c7223 */ /* 0x000fe2000001006b */
[----:B------:R-:W-:Y:S01]  /*1be0*/  FMUL.FTZ R170, R195, R170 ;  /* 0x000000aac3aa7220 */ /* 0x000fe20000410000 */
[----:B------:R-:W-:Y:S01]  /*1bf0*/  FMUL.FTZ R173, R173, R198 ;  /* 0x000000c6adad7220 */ /* 0x000fe20000410000 */
[----:B------:R-:W-:Y:S01]  /*1c00*/  FADD.FTZ R106, R109, R162 ;  /* 0x000000a26d6a7221 */ /* 0x000fe20000010000 */
[----:B------:R-:W-:Y:S01]  /*1c10*/  FFMA.FTZ R107, R165, R162, R108 ;  /* 0x000000a2a56b7223 */ /* 0x000fe2000001006c */
[----:B------:R-:W-:Y:S02]  /*1c20*/  SHF.L.U32 R175, R194, 0x10, RZ ;  /* 0x00000010c2af7819 */ /* 0x000fe400000006ff */
[----:B------:R-:W-:Y:S01]  /*1c30*/  FADD.FTZ R109, R106, R173 ;  /* 0x000000ad6a6d7221 */ /* 0x000fe20000010000 */
[C---:B------:R-:W-:Y:S01]  /*1c40*/  FFMA.FTZ R106, R170.reuse, R173, R107 ;  /* 0x000000adaa6a7223 */ /* 0x040fe2000001006b */
[----:B------:R-:W-:Y:S01]  /*1c50*/  FMUL.FTZ R172, R195, R172 ;  /* 0x000000acc3ac7220 */ /* 0x000fe20000410000 */
[----:B------:R-:W-:Y:S01]  /*1c60*/  FMUL.FTZ R175, R175, R200 ;  /* 0x000000c8afaf7220 */ /* 0x000fe20000410000 */
[----:B------:R-:W-:Y:S01]  /*1c70*/  FADD.FTZ R108, R109, R164 ;  /* 0x000000a46d6c7221 */ /* 0x000fe20000010000 */
[----:B------:R-:W-:Y:S01]  /*1c80*/  FFMA.FTZ R107, R167, R164, R106 ;  /* 0x000000a4a76b7223 */ /* 0x000fe2000001006a */
[----:B------:R-:W-:Y:S01]  /*1c90*/  FADD.FTZ R37, R37, R198 ;  /* 0x000000c625257221 */ /* 0x000fe20000010000 */
[----:B------:R-:W-:Y:S01]  /*1ca0*/  FFMA.FTZ R69, R170, R198, R69 ;  /* 0x000000c6aa457223 */ /* 0x000fe20000010045 */
[----:B------:R-:W-:-:S02]  /*1cb0*/  SHF.L.U32 R177, R193, 0x10, RZ ;  /* 0x00000010c1b17819 */ /* 0x000fc400000006ff */
[----:B------:R-:W-:Y:S01]  /*1cc0*/  SHF.L.U32 R110, R104, 0x10, RZ ;  /* 0x00000010686e7819 */ /* 0x000fe200000006ff */
[----:B------:R-:W-:Y:S01]  /*1cd0*/  FFMA.FTZ R104, R172, R175, R107 ;  /* 0x000000afac687223 */ /* 0x000fe2000001006b */
[----:B------:R-:W-:Y:S01]  /*1ce0*/  SHF.L.U32 R198, R105, 0x10, RZ ;  /* 0x0000001069c67819 */ /* 0x000fe200000006ff */
[----:B------:R-:W-:Y:S01]  /*1cf0*/  FADD.FTZ R105, R108, R175 ;  /* 0x000000af6c697221 */ /* 0x000fe20000010000 */
[----:B------:R-:W-:Y:S01]  /*1d00*/  SHF.L.U32 R197, R197, 0x10, RZ ;  /* 0x00000010c5c57819 */ /* 0x000fe200000006ff */
[----:B------:R-:W-:Y:S01]  /*1d10*/  FMUL.FTZ R174, R195, R174 ;  /* 0x000000aec3ae7220 */ /* 0x000fe20000410000 */
[----:B------:R-:W-:Y:S01]  /*1d20*/  FMUL.FTZ R177, R177, R110 ;  /* 0x0000006eb1b17220 */ /* 0x000fe20000410000 */
[----:B------:R-:W-:Y:S01]  /*1d30*/  FADD.FTZ R106, R105, R166 ;  /* 0x000000a6696a7221 */ /* 0x000fe20000010000 */
[----:B------:R-:W-:Y:S01]  /*1d40*/  FFMA.FTZ R104, R169, R166, R104 ;  /* 0x000000a6a9687223 */ /* 0x000fe20000010068 */
[----:B------:R-:W-:Y:S01]  /*1d50*/  SHF.L.U32 R179, R192, 0x10, RZ ;  /* 0x00000010c0b37819 */ /* 0x000fe200000006ff */
[----:B------:R-:W-:Y:S01]  /*1d60*/  FADD.FTZ R176, -R199, R197 ;  /* 0x000000c5c7b07221 */ /* 0x000fe20000010100 */
[----:B------:R-:W-:Y:S01]  /*1d70*/  FADD.FTZ R105, R106, R177 ;  /* 0x000000b16a697221 */ /* 0x000fe20000010000 */
[C---:B------:R-:W-:Y:S01]  /*1d80*/  FFMA.FTZ R104, R174.reuse, R177, R104 ;  /* 0x000000b1ae687223 */ /* 0x040fe20000010068 */
        /* <DEDUP_REMOVED lines=17> */
.L_x_115:
[----:B------:R-:W-:-:S04]  /*1ea0*/  ISETP.NE.U32.AND P0, PT, RZ, UR6, PT ;  /* 0x00000006ff007c0c */ /* 0x000fc8000bf05070 */
[----:B------:R-:W-:-:S13]  /*1eb0*/  ISETP.NE.AND.EX P0, PT, RZ, UR7, PT, P0 ;  /* 0x00000007ff007c0c */ /* 0x000fda000bf05300 */
[----:B------:R-:W-:Y:S05]  /*1ec0*/  @!P0 BRA `(.L_x_116) ;  /* 0x0000000000408947 */ /* 0x000fea0003800000 */
[----:B------:R-:W0:Y:S01]  /*1ed0*/  LDC.64 R100, c[0x0][0x438] ;  /* 0x00010e00ff647b82 */ /* 0x000e220000000a00 */
[----:B------:R-:W-:-:S05]  /*1ee0*/  IMAD R88, R113, UR14, RZ ;  /* 0x0000000e71587c24 */ /* 0x000fca000f8e02ff */
[----:B------:R-:W-:-:S04]  /*1ef0*/  SHF.R.S32.HI R89, RZ, 0x1f, R88 ;  /* 0x0000001fff597819 */ /* 0x000fc80000011458 */
[----:B------:R-:W-:-:S04]  /*1f00*/  LEA.HI R88, R89, R88, RZ, 0x3 ;  /* 0x0000005859587211 */ /* 0x000fc800078f18ff */
[----:B------:R-:W-:-:S04]  /*1f10*/  LEA.HI.SX32 R89, R88, R197, 0x1d ;  /* 0x000000c558597211 */ /* 0x000fc800078feaff */
[C---:B------:R-:W-:Y:S02]  /*1f20*/  IADD3 R93, PT, PT, R89.reuse, 0x80, RZ ;  /* 0x00000080595d7810 */ /* 0x040fe40007ffe0ff */
[C---:B------:R-:W-:Y:S02]  /*1f30*/  IADD3 R97, PT, PT, R89.reuse, 0x100, RZ ;  /* 0x0000010059617810 */ /* 0x040fe40007ffe0ff */
[C---:B------:R-:W-:Y:S01]  /*1f40*/  IADD3 R91, PT, PT, R89.reuse, 0x180, RZ ;  /* 0x00000180595b7810 */ /* 0x040fe20007ffe0ff */
[----:B0-----:R-:W-:-:S04]  /*1f50*/  IMAD.WIDE.U32 R88, R89, 0x10, R100 ;  /* 0x0000001059587825 */ /* 0x001fc800078e0064 */
[----:B------:R-:W-:-:S04]  /*1f60*/  IMAD.WIDE.U32 R92, R93, 0x10, R100 ;  /* 0x000000105d5c7825 */ /* 0x000fc800078e0064 */
[--C-:B------:R-:W-:Y:S02]  /*1f70*/  IMAD.WIDE.U32 R96, R97, 0x10, R100.reuse ;  /* 0x0000001061607825 */ /* 0x100fe400078e0064 */
[----:B------:R-:W5:Y:S02]  /*1f80*/  LDG.E.128 R92, desc[UR12][R92.64] ;  /* 0x0000000c5c5c7981 */ /* 0x000f64000c1e1d00 */
[----:B------:R-:W-:Y:S02]  /*1f90*/  IMAD.WIDE.U32 R100, R91, 0x10, R100 ;  /* 0x000000105b647825 */ /* 0x000fe400078e0064 */
[----:B------:R-:W5:Y:S04]  /*1fa0*/  LDG.E.128 R88, desc[UR12][R88.64] ;  /* 0x0000000c58587981 */ /* 0x000f68000c1e1d00 */
[----:B------:R-:W5:Y:S04]  /*1fb0*/  LDG.E.128 R96, desc[UR12][R96.64] ;  /* 0x0000000c60607981 */ /* 0x000f68000c1e1d00 */
[----:B------:R-:W5:Y:S02]  /*1fc0*/  LDG.E.128 R100, desc[UR12][R100.64] ;  /* 0x0000000c64647981 */ /* 0x000f64000c1e1d00 */
.L_x_116:
[----:B------:R-:W0:Y:S01]  /*1fd0*/  SHFL.DOWN PT, R105, R110, 0x10, 0x1f ;  /* 0x0a001f006e697f89 */ /* 0x000e2200000e0000 */
        /* <DEDUP_REMOVED lines=31> */
.L_x_118:
[----:B------:R-:W-:Y:S05]  /*21d0*/  BSYNC.RECONVERGENT B0 ;  /* 0x0000000000007941 */ /* 0x000fea0003800200 */
.L_x_117:
[----:B------:R-:W1:Y:S08]  /*21e0*/  S2UR UR5, SR_CgaCtaId ;  /* 0x00000000000579c3 */ /* 0x000e700000008800 */
[----:B------:R-:W-:Y:S01]  /*21f0*/  BAR.SYNC.DEFER_BLOCKING 0x0 ;  /* 0x0000000000007b1d */ /* 0x000fe20000010000 */
[----:B-----5:R-:W-:Y:S01]  /*2200*/  ISETP.GE.AND P2, PT, R196, 0x1, PT ;  /* 0x00000001c400780c */ /* 0x020fe20003f46270 */
[----:B------:R-:W-:Y:S01]  /*2210*/  UISETP.NE.U32.AND UP0, UPT, UR6, URZ, UPT ;  /* 0x000000ff0600728c */ /* 0x000fe2000bf05070 */
[----:B------:R-:W-:-:S03]  /*2220*/  ISETP.NE.AND P3, PT, RZ, UR11, PT ;  /* 0x0000000bff007c0c */ /* 0x000fc6000bf65270 */
[----:B------:R-:W-:Y:S02]  /*2230*/  UMOV UR4, 0x400 ;  /* 0x0000040000047882 */ /* 0x000fe40000000000 */
[----:B------:R-:W2:Y:S01]  /*2240*/  LDC R198, c[0x0][0x388] ;  /* 0x0000e200ffc67b82 */ /* 0x000ea20000000800 */
[----:B------:R-:W-:-:S05]  /*2250*/  UISETP.NE.AND.EX UP0, UPT, UR7, URZ, UPT, UP0 ;  /* 0x000000ff0700728c */ /* 0x000fca000bf05300 */
[----:B------:R-:W-:Y:S01]  /*2260*/  @P2 IADD3 R196, PT, PT, R196, -0x1, RZ ;  /* 0xffffffffc4c42810 */ /* 0x000fe20007ffe0ff */
[----:B-1----:R-:W-:-:S04]  /*2270*/  ULEA UR4, UR5, UR4, 0x18 ;  /* 0x0000000405047291 */ /* 0x002fc8000f8ec0ff */
[----:B------:R-:W-:Y:S02]  /*2280*/  UIADD3 UR5, UPT, UPT, UR4, 0x4020, URZ ;  /* 0x0000402004057890 */ /* 0x000fe4000fffe0ff */
[----:B------:R-:W-:Y:S02]  /*2290*/  @!UP1 UIADD3 UR5, UPT, UPT, UR4, 0x4000, URZ ;  /* 0x0000400004059890 */ /* 0x000fe4000fffe0ff */
[----:B------:R-:W-:Y:S01]  /*22a0*/  UIADD3 UR10, UPT, UPT, UR4, 0x4030, URZ ;  /* 0x00004030040a7890 */ /* 0x000fe2000fffe0ff */
[-C--:B--2---:R-:W-:Y:S01]  /*22b0*/  @P2 IMAD R196, R196, R198.reuse, RZ ;  /* 0x000000c6c4c42224 */ /* 0x084fe200078e02ff */
[----:B------:R-:W-:Y:S01]  /*22c0*/  @!UP1 UIADD3 UR10, UPT, UPT, UR4, 0x4010, URZ ;  /* 0x00004010040a9890 */ /* 0x000fe2000fffe0ff */
[----:B------:R-:W-:-:S04]  /*22d0*/  IMAD R198, R113, R198, RZ ;  /* 0x000000c671c67224 */ /* 0x000fc800078e02ff */
[----:B0-----:R-:W0:Y:S04]  /*22e0*/  LDS.128 R104, [UR5] ;  /* 0x00000005ff687984 */ /* 0x001e280008000c00 */
[----:B------:R-:W1:Y:S01]  /*22f0*/  LDS.128 R108, [UR10] ;  /* 0x0000000aff6c7984 */ /* 0x000e620008000c00 */
[----:B0-----:R-:W-:Y:S01]  /*2300*/  FADD.FTZ R199, RZ, R104 ;  /* 0x00000068ffc77221 */ /* 0x001fe20000010000 */
[----:B------:R-:W-:Y:S01]  /*2310*/  FADD.FTZ R104, RZ, R105 ;  /* 0x00000069ff687221 */ /* 0x000fe20000010000 */
[----:B------:R-:W-:Y:S02]  /*2320*/  @P2 SHF.R.S32.HI R105, RZ, 0x1f, R196 ;  /* 0x0000001fff692819 */ /* 0x000fe400000114c4 */
[----:B------:R-:W-:Y:S01]  /*2330*/  FADD.FTZ R199, R106, R199 ;  /* 0x000000c76ac77221 */ /* 0x000fe20000010000 */
[----:B------:R-:W-:Y:S01]  /*2340*/  FADD.FTZ R104, R107, R104 ;  /* 0x000000686b687221 */ /* 0x000fe20000010000 */
[----:B------:R-:W-:-:S02]  /*2350*/  SHF.R.S32.HI R107, RZ, 0x1f, R198 ;  /* 0x0000001fff6b7819 */ /* 0x000fc400000114c6 */
[----:B-1----:R-:W-:Y:S01]  /*2360*/  FADD.FTZ R199, R199, R108 ;  /* 0x0000006cc7c77221 */ /* 0x002fe20000010000 */
[----:B------:R-:W-:Y:S01]  /*2370*/  FADD.FTZ R104, R104, R109 ;  /* 0x0000006d68687221 */ /* 0x000fe20000010000 */
[----:B------:R-:W-:Y:S02]  /*2380*/  @P2 LEA.HI R196, R105, R196, RZ, 0x3 ;  /* 0x000000c469c42211 */ /* 0x000fe400078f18ff */
[----:B------:R-:W-:Y:S01]  /*2390*/  FADD.FTZ R109, R110, R199 ;  /* 0x000000c76e6d7221 */ /* 0x000fe20000010000 */
[----:B------:R-:W-:Y:S01]  /*23a0*/  FADD.FTZ R108, R111, R104 ;  /* 0x000000686f6c7221 */ /* 0x000fe20000010000 */
[----:B------:R-:W-:Y:S02]  /*23b0*/  LEA.HI R198, R107, R198, RZ, 0x3 ;  /* 0x000000c66bc67211 */ /* 0x000fe400078f18ff */
[----:B------:R-:W-:Y:S01]  /*23c0*/  FMUL.FTZ R109, R109, UR15 ;  /* 0x0000000f6d6d7c20 */ /* 0x000fe20008410000 */
[----:B------:R-:W-:Y:S01]  /*23d0*/  MOV R199, RZ ;  /* 0x000000ff00c77202 */ /* 0x000fe20000000f00 */
[----:B------:R-:W-:Y:S01]  /*23e0*/  FMUL.FTZ R108, R108, UR15 ;  /* 0x0000000f6c6c7c20 */ /* 0x000fe20008410000 */
[----:B------:R-:W-:-:S02]  /*23f0*/  @P2 LEA.HI.SX32 R199, R196, R197, 0x1d ;  /* 0x000000c5c4c72211 */ /* 0x000fc400078feaff */
[----:B------:R-:W-:Y:S02]  /*2400*/  PRMT R104, R88, 0x7632, R104 ;  /* 0x0000763258687816 */ /* 0x000fe40000000068 */
[----:B------:R-:W-:Y:S02]  /*2410*/  LEA.HI.SX32 R111, R198, R197, 0x1d ;  /* 0x000000c5c66f7211 */ /* 0x000fe400078feaff */
[----:B------:R-:W-:Y:S01]  /*2420*/  FSEL R109, R109, RZ, !P3 ;  /* 0x000000ff6d6d7208 */ /* 0x000fe20005800000 */
[----:B------:R-:W-:Y:S06]  /*2430*/  BRA.U UP0, `(.L_x_119) ;  /* 0x0000000900507547 */ /* 0x000fec000b800000 */
        /* <DEDUP_REMOVED lines=14> */
.L_x_121:
        /* <DEDUP_REMOVED lines=9> */
.L_x_122:
        /* <DEDUP_REMOVED lines=9> */
.L_x_123:
        /* <DEDUP_REMOVED lines=9> */
.L_x_124:
        /* <DEDUP_REMOVED lines=9> */
.L_x_125:
        /* <DEDUP_REMOVED lines=9> */
.L_x_126:
        /* <DEDUP_REMOVED lines=9> */
.L_x_127:
        /* <DEDUP_REMOVED lines=10> */
.L_x_120:
        /* <DEDUP_REMOVED lines=13> */
[----:B------:R-:W-:Y:S01]  /*29f0*/  FSEL R201, R86, RZ, P1 ;  /* 0x000000ff56c97208 */ /* 0x000fe20000800000 */
[----:B------:R-:W-:Y:S01]  /*2a00*/  FFMA.FTZ R86, R124, R108, R109 ;  /* 0x0000006c7c567223 */ /* 0x000fe2000001006d */
[----:B------:R-:W-:Y:S01]  /*2a10*/  FSEL R200, R84, RZ, P1 ;  /* 0x000000ff54c87208 */ /* 0x000fe20000800000 */
[----:B------:R-:W2:Y:S01]  /*2a20*/  @P2 LDC R105, c[0x0][0x40c] ;  /* 0x00010300ff692b82 */ /* 0x000ea20000000800 */
[----:B------:R-:W-:Y:S01]  /*2a30*/  FMUL.FTZ R110, R195, R110 ;  /* 0x0000006ec36e7220 */ /* 0x000fe20000410000 */
[----:B------:R-:W-:Y:S01]  /*2a40*/  FADD.FTZ R86, R127, -R86 ;  /* 0x800000567f567221 */ /* 0x000fe20000010000 */
[----:B------:R-:W-:-:S03]  /*2a50*/  FMUL.FTZ R196, R195, R196 ;  /* 0x000000c4c3c47220 */ /* 0x000fc60000410000 */
[----:B------:R-:W-:Y:S01]  /*2a60*/  FMUL.FTZ R86, R195, R86 ;  /* 0x00000056c3567220 */ /* 0x000fe20000410000 */
[----:B0-----:R-:W-:Y:S01]  /*2a70*/  @P2 FMUL.FTZ R85, R201, R104 ;  /* 0x00000068c9552220 */ /* 0x001fe20000410000 */
[----:B------:R-:W0:Y:S01]  /*2a80*/  @P2 LDC R198, c[0x0][0x40c] ;  /* 0x00010300ffc62b82 */ /* 0x000e220000000800 */
[----:B------:R-:W-:Y:S02]  /*2a90*/  FSEL R205, R110, RZ, P1 ;  /* 0x000000ff6ecd7208 */ /* 0x000fe40000800000 */
[----:B------:R-:W-:Y:S02]  /*2aa0*/  FSEL R203, R86, RZ, P1 ;  /* 0x000000ff56cb7208 */ /* 0x000fe40000800000 */
[----:B------:R-:W-:Y:S01]  /*2ab0*/  @P2 F2FP.BF16.F32.PACK_AB R104, RZ, R85 ;  /* 0x00000055ff68223e */ /* 0x000fe200000010ff */
[----:B------:R-:W-:Y:S01]  /*2ac0*/  FFMA.FTZ R85, R115, R108, R109 ;  /* 0x0000006c73557223 */ /* 0x000fe2000001006d */
[----:B-1----:R-:W-:Y:S01]  /*2ad0*/  @P2 FMUL.FTZ R84, R200, R87 ;  /* 0x00000057c8542220 */ /* 0x002fe20000410000 */
[----:B------:R-:W1:Y:S01]  /*2ae0*/  @P2 LDC R107, c[0x0][0x40c] ;  /* 0x00010300ff6b2b82 */ /* 0x000e620000000800 */
[----:B------:R-:W-:-:S03]  /*2af0*/  FSEL R206, R196, RZ, P1 ;  /* 0x000000ffc4ce7208 */ /* 0x000fc60000800000 */
[----:B------:R-:W-:Y:S01]  /*2b00*/  @P2 F2FP.BF16.F32.PACK_AB R87, RZ, R84 ;  /* 0x00000054ff57223e */ /* 0x000fe200000010ff */
[----:B------:R-:W-:Y:S01]  /*2b10*/  FADD.FTZ R84, R112, -R85 ;  /* 0x8000005570547221 */ /* 0x000fe20000010000 */
[----:B------:R-:W-:Y:S02]  /*2b20*/  FFMA.FTZ R85, R121, R108, R109 ;  /* 0x0000006c79557223 */ /* 0x000fe4000001006d */
[----:B------:R-:W3:Y:S01]  /*2b30*/  @P2 LDC R208, c[0x0][0x40c] ;  /* 0x00010300ffd02b82 */ /* 0x000ee20000000800 */
[----:B------:R-:W-:Y:S01]  /*2b40*/  FMUL.FTZ R84, R195, R84 ;  /* 0x00000054c3547220 */ /* 0x000fe20000410000 */
[----:B------:R-:W-:Y:S01]  /*2b50*/  FADD.FTZ R106, R114, -R85 ;  /* 0x80000055726a7221 */ /* 0x000fe20000010000 */
[----:B------:R-:W-:-:S03]  /*2b60*/  @P2 PRMT R80, R87, 0x7610, R80 ;  /* 0x0000761057502816 */ /* 0x000fc60000000050 */
[----:B------:R-:W-:Y:S01]  /*2b70*/  FSEL R202, R84, RZ, P1 ;  /* 0x000000ff54ca7208 */ /* 0x000fe20000800000 */
[----:B------:R-:W-:Y:S01]  /*2b80*/  FMUL.FTZ R106, R195, R106 ;  /* 0x0000006ac36a7220 */ /* 0x000fe20000410000 */
[----:B------:R-:W4:Y:S01]  /*2b90*/  @P2 LDC R207, c[0x0][0x40c] ;  /* 0x00010300ffcf2b82 */ /* 0x000f220000000800 */
[----:B------:R-:W-:Y:S02]  /*2ba0*/  @P2 PRMT R80, R80, 0x5410, R104 ;  /* 0x0000541050502816 */ /* 0x000fe40000000068 */
[----:B--2---:R-:W-:Y:S01]  /*2bb0*/  @P2 FMUL.FTZ R84, R202, R105 ;  /* 0x00000069ca542220 */ /* 0x004fe20000410000 */
[----:B------:R-:W-:-:S04]  /*2bc0*/  FSEL R204, R106, RZ, P1 ;  /* 0x000000ff6acc7208 */ /* 0x000fc80000800000 */
[----:B------:R-:W-:Y:S01]  /*2bd0*/  @P2 F2FP.BF16.F32.PACK_AB R105, RZ, R84 ;  /* 0x00000054ff69223e */ /* 0x000fe200000010ff */
[----:B0-----:R-:W-:Y:S01]  /*2be0*/  @P2 FMUL.FTZ R84, R203, R198 ;  /* 0x000000c6cb542220 */ /* 0x001fe20000410000 */
[----:B------:R-:W-:Y:S01]  /*2bf0*/  FFMA.FTZ R198, R128, R108, R109 ;  /* 0x0000006c80c67223 */ /* 0x000fe2000001006d */
[----:B-1----:R-:W-:Y:S01]  /*2c00*/  @P2 FMUL.FTZ R85, R204, R107 ;  /* 0x0000006bcc552220 */ /* 0x002fe20000410000 */
[----:B------:R-:W-:Y:S02]  /*2c10*/  @P2 PRMT R81, R105, 0x7610, R81 ;  /* 0x0000761069512816 */ /* 0x000fe40000000051 */
[----:B------:R-:W-:Y:S01]  /*2c20*/  FADD.FTZ R198, R131, -R198 ;  /* 0x800000c683c67221 */ /* 0x000fe20000010000 */
[----:B------:R-:W-:Y:S01]  /*2c30*/  @P2 F2FP.BF16.F32.PACK_AB R106, RZ, R84 ;  /* 0x00000054ff6a223e */ /* 0x000fe200000010ff */
[----:B---3--:R-:W-:Y:S01]  /*2c40*/  @P2 FMUL.FTZ R86, R205, R208 ;  /* 0x000000d0cd562220 */ /* 0x008fe20000410000 */
[----:B------:R-:W-:Y:S01]  /*2c50*/  @P2 F2FP.BF16.F32.PACK_AB R107, RZ, R85 ;  /* 0x00000055ff6b223e */ /* 0x000fe200000010ff */
[----:B------:R-:W-:Y:S01]  /*2c60*/  FMUL.FTZ R198, R195, R198 ;  /* 0x000000c6c3c67220 */ /* 0x000fe20000410000 */
[----:B------:R-:W-:-:S02]  /*2c70*/  F2FP.BF16.F32.PACK_AB R84, R201, R200 ;  /* 0x000000c8c954723e */ /* 0x000fc400000010ff */
[----:B------:R-:W-:Y:S02]  /*2c80*/  @P2 F2FP.BF16.F32.PACK_AB R110, RZ, R86 ;  /* 0x00000056ff6e223e */ /* 0x000fe400000010ff */
[----:B------:R-:W-:Y:S01]  /*2c90*/  FSEL R201, R198, RZ, P1 ;  /* 0x000000ffc6c97208 */ /* 0x000fe20000800000 */
[----:B----4-:R-:W-:Y:S01]  /*2ca0*/  @P2 FMUL.FTZ R196, R206, R207 ;  /* 0x000000cfcec42220 */ /* 0x010fe20000410000 */
[----:B------:R-:W-:Y:S02]  /*2cb0*/  @P2 PRMT R82, R107, 0x7610, R82 ;  /* 0x000076106b522816 */ /* 0x000fe40000000052 */
        /* <DEDUP_REMOVED lines=12> */
.L_x_119:
        /* <DEDUP_REMOVED lines=9> */
[----:B------:R-:W-:Y:S02]  /*2e10*/  SHF.L.U32 R110, R89, 0x10, RZ ;  /* 0x00000010596e7819 */ /* 0x000fe400000006ff */
[----:B------:R-:W-:Y:S01]  /*2e20*/  SHF.L.U32 R202, R91, 0x10, RZ ;  /* 0x000000105bca7819 */ /* 0x000fe200000006ff */
[----:B------:R-:W1:Y:S04]  /*2e30*/  @P2 LDC R203, c[0x0][0x40c] ;  /* 0x00010300ffcb2b82 */ /* 0x000e680000000800 */
[-CC-:B------:R-:W-:Y:S01]  /*2e40*/  @P1 FFMA.FTZ R105, R3, R108.reuse, R109.reuse ;  /* 0x0000006c03691223 */ /* 0x180fe2000001006d */
[-CC-:B------:R-:W-:Y:S01]  /*2e50*/  @P1 FFMA.FTZ R205, R115, R108.reuse, R109.reuse ;  /* 0x0000006c73cd1223 */ /* 0x180fe2000001006d */
[-CC-:B------:R-:W-:Y:S01]  /*2e60*/  @P1 FFMA.FTZ R196, R122, R108.reuse, R109.reuse ;  /* 0x0000006c7ac41223 */ /* 0x180fe2000001006d */
[-C--:B------:R-:W-:Y:S01]  /*2e70*/  @P1 FFMA.FTZ R198, R124, R108.reuse, R109 ;  /* 0x0000006c7cc61223 */ /* 0x080fe2000001006d */
[----:B------:R-:W-:Y:S01]  /*2e80*/  @P1 FADD.FTZ R105, R2, -R105 ;  /* 0x8000006902691221 */ /* 0x000fe20000010000 */
[----:B------:R-:W-:Y:S01]  /*2e90*/  @P1 FADD.FTZ R205, R112, -R205 ;  /* 0x800000cd70cd1221 */ /* 0x000fe20000010000 */
[----:B------:R-:W-:Y:S01]  /*2ea0*/  @P1 FADD.FTZ R201, R125, -R196 ;  /* 0x800000c47dc91221 */ /* 0x000fe20000010000 */
[----:B------:R-:W2:Y:S01]  /*2eb0*/  @P2 LDC R207, c[0x0][0x40c] ;  /* 0x00010300ffcf2b82 */ /* 0x000ea20000000800 */
[C---:B------:R-:W-:Y:S01]  /*2ec0*/  @P1 FFMA.FTZ R104, R195.reuse, R105, R104 ;  /* 0x00000069c3681223 */ /* 0x040fe20000010068 */
[C---:B------:R-:W-:Y:S01]  /*2ed0*/  @P1 FFMA.FTZ R110, R195.reuse, R205, R110 ;  /* 0x000000cdc36e1223 */ /* 0x040fe2000001006e */
[----:B------:R-:W-:Y:S01]  /*2ee0*/  @P1 FFMA.FTZ R106, R195, R201, R106 ;  /* 0x000000c9c36a1223 */ /* 0x000fe2000001006a */
[----:B------:R-:W-:Y:S01]  /*2ef0*/  PRMT R105, R89, 0x7632, R105 ;  /* 0x0000763259697816 */ /* 0x000fe20000000069 */
[----:B0-----:R-:W-:Y:S01]  /*2f00*/  @P2 FMUL.FTZ R104, R104, R107 ;  /* 0x0000006b68682220 */ /* 0x001fe20000410000 */
[----:B------:R-:W-:Y:S01]  /*2f10*/  @P1 FADD.FTZ R198, R127, -R198 ;  /* 0x800000c67fc61221 */ /* 0x000fe20000010000 */
[-CC-:B------:R-:W-:Y:S01]  /*2f20*/  @P1 FFMA.FTZ R204, R126, R108.reuse, R109.reuse ;  /* 0x0000006c7ecc1223 */ /* 0x180fe2000001006d */
[----:B------:R-:W0:Y:S01]  /*2f30*/  @P2 LDC R107, c[0x0][0x40c] ;  /* 0x00010300ff6b2b82 */ /* 0x000e220000000800 */
[----:B------:R-:W-:Y:S01]  /*2f40*/  SHF.L.U32 R196, R105, 0x10, RZ ;  /* 0x0000001069c47819 */ /* 0x000fe200000006ff */
[-C--:B------:R-:W-:Y:S01]  /*2f50*/  @P1 FFMA.FTZ R209, R123, R108.reuse, R109 ;  /* 0x0000006c7bd11223 */ /* 0x080fe2000001006d */
[----:B------:R-:W-:Y:S01]  /*2f60*/  PRMT R105, R90, 0x7632, R105 ;  /* 0x000076325a697816 */ /* 0x000fe20000000069 */
[----:B-1----:R-:W-:Y:S01]  /*2f70*/  @P2 FMUL.FTZ R106, R106, R203 ;  /* 0x000000cb6a6a2220 */ /* 0x002fe20000410000 */
[----:B------:R-:W-:Y:S01]  /*2f80*/  @P1 FFMA.FTZ R203, R121, R108, R109 ;  /* 0x0000006c79cb1223 */ /* 0x000fe2000001006d */
[----:B------:R-:W-:-:S02]  /*2f90*/  @P1 FFMA.FTZ R196, R195, R198, R196 ;  /* 0x000000c6c3c41223 */ /* 0x000fc400000100c4 */
[----:B------:R-:W1:Y:S01]  /*2fa0*/  @P2 LDC R205, c[0x0][0x40c] ;  /* 0x00010300ffcd2b82 */ /* 0x000e620000000800 */
[----:B------:R-:W-:Y:S01]  /*2fb0*/  SHF.L.U32 R198, R90, 0x10, RZ ;  /* 0x000000105ac67819 */ /* 0x000fe200000006ff */
[----:B------:R-:W-:Y:S01]  /*2fc0*/  @P1 FADD.FTZ R203, R114, -R203 ;  /* 0x800000cb72cb1221 */ /* 0x000fe20000010000 */
[----:B------:R-:W-:Y:S01]  /*2fd0*/  SHF.L.U32 R200, R105, 0x10, RZ ;  /* 0x0000001069c87819 */ /* 0x000fe200000006ff */
[----:B------:R-:W-:Y:S01]  /*2fe0*/  @P1 FADD.FTZ R105, R129, -R204 ;  /* 0x800000cc81691221 */ /* 0x000fe20000010000 */
[----:B------:R-:W-:Y:S01]  /*2ff0*/  @P1 FADD.FTZ R209, R120, -R209 ;  /* 0x800000d178d11221 */ /* 0x000fe20000010000 */
[C---:B------:R-:W-:Y:S01]  /*3000*/  @P1 FFMA.FTZ R198, R195.reuse, R203, R198 ;  /* 0x000000cbc3c61223 */ /* 0x040fe200000100c6 */
[----:B------:R-:W-:Y:S01]  /*3010*/  @P2 F2FP.BF16.F32.PACK_AB R104, RZ, R104 ;  /* 0x00000068ff68223e */ /* 0x000fe200000010ff */
[----:B------:R-:W3:Y:S01]  /*3020*/  @P2 LDC R201, c[0x0][0x40c] ;  /* 0x00010300ffc92b82 */ /* 0x000ee20000000800 */
[C---:B------:R-:W-:Y:S01]  /*3030*/  @P1 FFMA.FTZ R200, R195.reuse, R105, R200 ;  /* 0x00000069c3c81223 */ /* 0x040fe200000100c8 */
[----:B------:R-:W-:Y:S01]  /*3040*/  @P1 FFMA.FTZ R202, R195, R209, R202 ;  /* 0x000000d1c3ca1223 */ /* 0x000fe200000100ca */
[----:B------:R-:W-:-:S02]  /*3050*/  @P2 F2FP.BF16.F32.PACK_AB R106, RZ, R106 ;  /* 0x0000006aff6a223e */ /* 0x000fc400000010ff */
[----:B--2---:R-:W-:Y:S01]  /*3060*/  @P2 FMUL.FTZ R200, R200, R207 ;  /* 0x000000cfc8c82220 */ /* 0x004fe20000410000 */
[----:B------:R-:W-:Y:S02]  /*3070*/  @P2 PRMT R80, R104, 0x7610, R80 ;  /* 0x0000761068502816 */ /* 0x000fe40000000050 */
[----:B------:R-:W2:Y:S01]  /*3080*/  @P2 LDC R211, c[0x0][0x40c] ;  /* 0x00010300ffd32b82 */ /* 0x000ea20000000800 */
[----:B0-----:R-:W-:Y:S01]  /*3090*/  @P2 FMUL.FTZ R110, R110, R107 ;  /* 0x0000006b6e6e2220 */ /* 0x001fe20000410000 */
[----:B------:R-:W-:Y:S02]  /*30a0*/  @P2 F2FP.BF16.F32.PACK_AB R200, RZ, R200 ;  /* 0x000000c8ffc8223e */ /* 0x000fe400000010ff */
[----:B------:R-:W-:Y:S02]  /*30b0*/  @P2 PRMT R80, R80, 0x5410, R106 ;  /* 0x0000541050502816 */ /* 0x000fe4000000006a */
[----:B------:R-:W-:Y:S01]  /*30c0*/  @P2 F2FP.BF16.F32.PACK_AB R110, RZ, R110 ;  /* 0x0000006eff6e223e */ /* 0x000fe200000010ff */
[----:B-1----:R-:W-:-:S03]  /*30d0*/  @P2 FMUL.FTZ R198, R198, R205 ;  /* 0x000000cdc6c62220 */ /* 0x002fc60000410000 */
[----:B------:R-:W-:Y:S02]  /*30e0*/  @P2 PRMT R81, R110, 0x7610, R81 ;  /* 0x000076106e512816 */ /* 0x000fe40000000051 */
[----:B------:R-:W-:Y:S01]  /*30f0*/  @P2 F2FP.BF16.F32.PACK_AB R198, RZ, R198 ;  /* 0x000000c6ffc6223e */ /* 0x000fe200000010ff */
[----:B---3--:R-:W-:-:S03]  /*3100*/  @P2 FMUL.FTZ R196, R196, R201 ;  /* 0x000000c9c4c42220 */ /* 0x008fc60000410000 */
[----:B------:R-:W-:Y:S02]  /*3110*/  @P2 PRMT R82, R198, 0x7610, R82 ;  /* 0x00007610c6522816 */ /* 0x000fe40000000052 */
[----:B------:R-:W-:Y:S02]  /*3120*/  @P2 F2FP.BF16.F32.PACK_AB R196, RZ, R196 ;  /* 0x000000c4ffc4223e */ /* 0x000fe400000010ff */
[----:B------:R-:W-:Y:S01]  /*3130*/  @P2 PRMT R82, R82, 0x5410, R200 ;  /* 0x0000541052522816 */ /* 0x000fe200000000c8 */
[----:B--2---:R-:W-:Y:S01]  /*3140*/  @P2 FMUL.FTZ R202, R202, R211 ;  /* 0x000000d3caca2220 */ /* 0x004fe20000410000 */
[----:B------:R-:W-:-:S04]  /*3150*/  @P2 PRMT R81, R81, 0x5410, R196 ;  /* 0x0000541051512816 */ /* 0x000fc800000000c4 */
        /* <DEDUP_REMOVED lines=12> */
.L_x_129:
[----:B------:R-:W-:Y:S01]  /*3220*/  ISETP.GT.AND P3, PT, R178, RZ, PT ;  /* 0x000000ffb200720c */ /* 0x000fe20003f64270 */
[----:B------:R-:W-:Y:S01]  /*3230*/  @P1 FFMA.FTZ R85, R3, R108, R109 ;  /* 0x0000006c03551223 */ /* 0x000fe2000001006d */
[----:B------:R-:W0:Y:S01]  /*3240*/  @P2 LDC R107, c[0x0][0x40c] ;  /* 0x00010300ff6b2b82 */ /* 0x000e220000000800 */
[----:B------:R-:W-:Y:S02]  /*3250*/  SHF.L.U32 R84, R88, 0x10, RZ ;  /* 0x0000001058547819 */ /* 0x000fe400000006ff */
[----:B------:R-:W-:Y:S01]  /*3260*/  @P1 FADD.FTZ R85, R2, -R85 ;  /* 0x8000005502551221 */ /* 0x000fe20000010000 */
[----:B------:R-:W-:Y:S02]  /*3270*/  SHF.L.U32 R86, R104, 0x10, RZ ;  /* 0x0000001068567819 */ /* 0x000fe400000006ff */
[----:B------:R-:W-:Y:S01]  /*3280*/  SHF.L.U32 R198, R90, 0x10, RZ ;  /* 0x000000105ac67819 */ /* 0x000fe200000006ff */
[----:B------:R-:W-:Y:S01]  /*3290*/  @P1 FFMA.FTZ R84, R195, R85, R84 ;  /* 0x00000055c3541223 */ /* 0x000fe20000010054 */
[----:B------:R-:W1:Y:S01]  /*32a0*/  @P2 LDC R105, c[0x0][0x40c] ;  /* 0x00010300ff692b82 */ /* 0x000e620000000800 */
[----:B------:R-:W-:-:S02]  /*32b0*/  PRMT R85, R89, 0x7632, R85 ;  /* 0x0000763259557816 */ /* 0x000fc40000000055 */
[-CC-:B------:R-:W-:Y:S01]  /*32c0*/  @P3 FFMA.FTZ R106, R122, R108.reuse, R109.reuse ;  /* 0x0000006c7a6a3223 */ /* 0x180fe2000001006d */
[-CC-:B------:R-:W-:Y:S01]  /*32d0*/  @P3 FFMA.FTZ R104, R124, R108.reuse, R109.reuse ;  /* 0x0000006c7c683223 */ /* 0x180fe2000001006d */
[----:B------:R-:W-:Y:S01]  /*32e0*/  SHF.L.U32 R110, R85, 0x10, RZ ;  /* 0x00000010556e7819 */ /* 0x000fe200000006ff */
[-CC-:B------:R-:W-:Y:S01]  /*32f0*/  @P3 FFMA.FTZ R85, R115, R108.reuse, R109.reuse ;  /* 0x0000006c73553223 */ /* 0x180fe2000001006d */
[----:B------:R-:W-:Y:S01]  /*3300*/  @P3 FADD.FTZ R87, R125, -R106 ;  /* 0x8000006a7d573221 */ /* 0x000fe20000010000 */
[----:B------:R-:W2:Y:S01]  /*3310*/  @P2 LDC R203, c[0x0][0x40c] ;  /* 0x00010300ffcb2b82 */ /* 0x000ea20000000800 */
[-C--:B------:R-:W-:Y:S01]  /*3320*/  @P3 FFMA.FTZ R196, R126, R108.reuse, R109 ;  /* 0x0000006c7ec43223 */ /* 0x080fe2000001006d */
[----:B------:R-:W-:Y:S01]  /*3330*/  SHF.L.U32 R106, R89, 0x10, RZ ;  /* 0x00000010596a7819 */ /* 0x000fe200000006ff */
[----:B------:R-:W-:Y:S01]  /*3340*/  @P3 FFMA.FTZ R86, R195, R87, R86 ;  /* 0x00000057c3563223 */ /* 0x000fe20000010056 */
[----:B------:R-:W-:Y:S01]  /*3350*/  PRMT R87, R90, 0x7632, R87 ;  /* 0x000076325a577816 */ /* 0x000fe20000000057 */
[-C--:B------:R-:W-:Y:S01]  /*3360*/  @P3 FFMA.FTZ R205, R121, R108.reuse, R109 ;  /* 0x0000006c79cd3223 */ /* 0x080fe2000001006d */
[----:B------:R-:W-:Y:S01]  /*3370*/  @P3 FADD.FTZ R85, R112, -R85 ;  /* 0x8000005570553221 */ /* 0x000fe20000010000 */
[----:B------:R-:W-:Y:S01]  /*3380*/  @P3 FADD.FTZ R196, R129, -R196 ;  /* 0x800000c481c43221 */ /* 0x000fe20000010000 */
[----:B------:R-:W3:Y:S01]  /*3390*/  @P2 LDC R209, c[0x0][0x40c] ;  /* 0x00010300ffd12b82 */ /* 0x000ee20000000800 */
[----:B------:R-:W-:Y:S01]  /*33a0*/  SHF.L.U32 R201, R87, 0x10, RZ ;  /* 0x0000001057c97819 */ /* 0x000fe200000006ff */
[----:B------:R-:W-:Y:S01]  /*33b0*/  @P3 FADD.FTZ R87, R127, -R104 ;  /* 0x800000687f573221 */ /* 0x000fe20000010000 */
[----:B------:R-:W-:Y:S01]  /*33c0*/  @P3 FADD.FTZ R205, R114, -R205 ;  /* 0x800000cd72cd3221 */ /* 0x000fe20000010000 */
[----:B------:R-:W-:Y:S01]  /*33d0*/  @P3 FFMA.FTZ R106, R195, R85, R106 ;  /* 0x00000055c36a3223 */ /* 0x000fe2000001006a */
[----:B------:R-:W-:Y:S01]  /*33e0*/  PRMT R85, R91, 0x7632, R85 ;  /* 0x000076325b557816 */ /* 0x000fe20000000055 */
[----:B------:R-:W-:Y:S01]  /*33f0*/  @P3 FFMA.FTZ R110, R195, R87, R110 ;  /* 0x00000057c36e3223 */ /* 0x000fe2000001006e */
[----:B------:R-:W-:Y:S01]  /*3400*/  @P3 FFMA.FTZ R87, R123, R108, R109 ;  /* 0x0000006c7b573223 */ /* 0x000fe2000001006d */
[----:B------:R-:W4:Y:S01]  /*3410*/  @P2 LDC R211, c[0x0][0x40c] ;  /* 0x00010300ffd32b82 */ /* 0x000f220000000800 */
[----:B------:R-:W-:Y:S01]  /*3420*/  @P3 FFMA.FTZ R201, R195, R196, R201 ;  /* 0x000000c4c3c93223 */ /* 0x000fe200000100c9 */
[----:B------:R-:W-:Y:S01]  /*3430*/  SHF.L.U32 R204, R91, 0x10, RZ ;  /* 0x000000105bcc7819 */ /* 0x000fe200000006ff */
[----:B------:R-:W-:Y:S01]  /*3440*/  @P3 FFMA.FTZ R196, R128, R108, R109 ;  /* 0x0000006c80c43223 */ /* 0x000fe2000001006d */
[----:B------:R-:W-:Y:S01]  /*3450*/  @P3 FADD.FTZ R104, R120, -R87 ;  /* 0x8000005778683221 */ /* 0x000fe20000010000 */
[----:B------:R-:W-:Y:S01]  /*3460*/  @P3 FFMA.FTZ R198, R195, R205, R198 ;  /* 0x000000cdc3c63223 */ /* 0x000fe200000100c6 */
[----:B0-----:R-:W-:Y:S01]  /*3470*/  @P2 FMUL.FTZ R87, R86, R107 ;  /* 0x0000006b56572220 */ /* 0x001fe20000410000 */
[----:B------:R-:W-:Y:S01]  /*3480*/  SHF.L.U32 R205, R85, 0x10, RZ ;  /* 0x0000001055cd7819 */ /* 0x000fe200000006ff */
[----:B------:R-:W0:Y:S01]  /*3490*/  @P2 LDC R207, c[0x0][0x40c] ;  /* 0x00010300ffcf2b82 */ /* 0x000e220000000800 */
[----:B------:R-:W-:Y:S01]  /*34a0*/  @P3 FADD.FTZ R196, R131, -R196 ;  /* 0x800000c483c43221 */ /* 0x000fe20000010000 */
[C---:B------:R-:W-:Y:S01]  /*34b0*/  @P3 FFMA.FTZ R204, R195.reuse, R104, R204 ;  /* 0x00000068c3cc3223 */ /* 0x040fe200000100cc */
[----:B-1----:R-:W-:Y:S01]  /*34c0*/  @P2 FMUL.FTZ R85, R84, R105 ;  /* 0x0000006954552220 */ /* 0x002fe20000410000 */
[----:B--2---:R-:W-:Y:S01]  /*34d0*/  @P2 FMUL.FTZ R107, R106, R203 ;  /* 0x000000cb6a6b2220 */ /* 0x004fe20000410000 */
[----:B------:R-:W-:Y:S01]  /*34e0*/  @P2 F2FP.BF16.F32.PACK_AB R105, RZ, R87 ;  /* 0x00000057ff69223e */ /* 0x000fe200000010ff */
[----:B------:R-:W-:Y:S01]  /*34f0*/  @P3 FFMA.FTZ R205, R195, R196, R205 ;  /* 0x000000c4c3cd3223 */ /* 0x000fe200000100cd */
[----:B------:R-:W-:Y:S01]  /*3500*/  F2FP.BF16.F32.PACK_AB R84, R86, R84 ;  /* 0x000000545654723e */ /* 0x000fe200000010ff */
[----:B------:R-:W1:Y:S01]  /*3510*/  @P2 LDC R202, c[0x0][0x40c] ;  /* 0x00010300ffca2b82 */ /* 0x000e620000000800 */
[----:B---3--:R-:W-:Y:S01]  /*3520*/  @P2 FMUL.FTZ R87, R198, R209 ;  /* 0x000000d1c6572220 */ /* 0x008fe20000410000 */
[----:B------:R-:W-:-:S02]  /*3530*/  @P2 F2FP.BF16.F32.PACK_AB R104, RZ, R85 ;  /* 0x00000055ff68223e */ /* 0x000fc400000010ff */
[----:B------:R-:W-:Y:S02]  /*3540*/  @P2 F2FP.BF16.F32.PACK_AB R107, RZ, R107 ;  /* 0x0000006bff6b223e */ /* 0x000fe400000010ff */
[----:B------:R-:W-:Y:S02]  /*3550*/  @P2 F2FP.BF16.F32.PACK_AB R200, RZ, R87 ;  /* 0x00000057ffc8223e */ /* 0x000fe400000010ff */
[----:B------:R-:W2:Y:S01]  /*3560*/  @P2 LDC R206, c[0x0][0x40c] ;  /* 0x00010300ffce2b82 */ /* 0x000ea20000000800 */
[----:B----4-:R-:W-:Y:S01]  /*3570*/  @P2 FMUL.FTZ R203, R204, R211 ;  /* 0x000000d3cccb2220 */ /* 0x010fe20000410000 */
[----:B------:R-:W-:Y:S02]  /*3580*/  @P2 PRMT R80, R104, 0x7610, R80 ;  /* 0x0000761068502816 */ /* 0x000fe40000000050 */
[----:B------:R-:W-:Y:S02]  /*3590*/  @P2 PRMT R81, R107, 0x7610, R81 ;  /* 0x000076106b512816 */ /* 0x000fe40000000051 */
[----:B------:R-:W-:Y:S01]  /*35a0*/  @P2 F2FP.BF16.F32.PACK_AB R203, RZ, R203 ;  /* 0x000000cbffcb223e */ /* 0x000fe200000010ff */
[----:B0-----:R-:W-:Y:S01]  /*35b0*/  @P2 FMUL.FTZ R85, R110, R207 ;  /* 0x000000cf6e552220 */ /* 0x001fe20000410000 */
[----:B------:R-:W-:-:S02]  /*35c0*/  @P2 PRMT R82, R200, 0x7610, R82 ;  /* 0x00007610c8522816 */ /* 0x000fc40000000052 */
[----:B------:R-:W-:Y:S02]  /*35d0*/  @P2 PRMT R83, R203, 0x7610, R83 ;  /* 0x00007610cb532816 */ /* 0x000fe40000000053 */
[----:B------:R-:W-:Y:S02]  /*35e0*/  @P2 F2FP.BF16.F32.PACK_AB R196, RZ, R85 ;  /* 0x00000055ffc4223e */ /* 0x000fe400000010ff */
[----:B------:R-:W-:Y:S01]  /*35f0*/  F2FP.BF16.F32.PACK_AB R85, R110, R106 ;  /* 0x0000006a6e55723e */ /* 0x000fe200000010ff */
[C---:B-1----:R-:W-:Y:S01]  /*3600*/  @P2 FMUL.FTZ R202, R201.reuse, R202 ;  /* 0x000000cac9ca2220 */ /* 0x042fe20000410000 */
[----:B------:R-:W-:Y:S02]  /*3610*/  F2FP.BF16.F32.PACK_AB R86, R201, R198 ;  /* 0x000000c6c956723e */ /* 0x000fe400000010ff */
[----:B------:R-:W-:Y:S02]  /*3620*/  F2FP.BF16.F32.PACK_AB R87, R205, R204 ;  /* 0x000000cccd57723e */ /* 0x000fe400000010ff */
[----:B------:R-:W-:-:S02]  /*3630*/  @P2 F2FP.BF16.F32.PACK_AB R202, RZ, R202 ;  /* 0x000000caffca223e */ /* 0x000fc400000010ff */
[----:B------:R-:W-:Y:S01]  /*3640*/  @P2 PRMT R80, R80, 0x5410, R105 ;  /* 0x0000541050502816 */ /* 0x000fe20000000069 */
[----:B--2---:R-:W-:Y:S01]  /*3650*/  @P2 FMUL.FTZ R206, R205, R206 ;  /* 0x000000cecdce2220 */ /* 0x004fe20000410000 */
[----:B------:R-:W-:Y:S02]  /*3660*/  @P2 PRMT R81, R81, 0x5410, R196 ;  /* 0x0000541051512816 */ /* 0x000fe400000000c4 */
[----:B------:R-:W-:Y:S02]  /*3670*/  @P2 PRMT R82, R82, 0x5410, R202 ;  /* 0x0000541052522816 */ /* 0x000fe400000000ca */
[----:B------:R-:W-:-:S04]  /*3680*/  @P2 F2FP.BF16.F32.PACK_AB R206, RZ, R206 ;  /* 0x000000ceffce223e */ /* 0x000fc800000010ff */
[----:B------:R-:W-:-:S07]  /*3690*/  @P2 PRMT R83, R83, 0x5410, R206 ;  /* 0x0000541053532816 */ /* 0x000fce00000000ce */
.L_x_128:
[----:B------:R-:W-:Y:S01]  /*36a0*/  ISETP.NE.U32.AND P1, PT, RZ, UR4, PT ;  /* 0x00000004ff007c0c */ /* 0x000fe2000bf25070 */
[----:B------:R-:W0:Y:S03]  /*36b0*/  @P2 LDC.64 R104, c[0x0][0x468] ;  /* 0x00011a00ff682b82 */ /* 0x000e260000000a00 */
[----:B------:R-:W-:-:S13]  /*36c0*/  ISETP.NE.AND.EX P1, PT, RZ, UR5, PT, P1 ;  /* 0x00000005ff007c0c */ /* 0x000fda000bf25310 */
[----:B------:R-:W1:Y:S01]  /*36d0*/  @P1 LDC.64 R106, c[0x0][0x478] ;  /* 0x00011e00ff6a1b82 */ /* 0x000e620000000a00 */
[----:B0-----:R-:W-:-:S04]  /*36e0*/  @P2 IMAD.WIDE.U32 R104, R199, 0x10, R104 ;  /* 0x00000010c7682825 */ /* 0x001fc800078e0068 */
[----:B-1----:R-:W-:-:S05]  /*36f0*/  @P1 IMAD.WIDE.U32 R106, R111, 0x10, R106 ;  /* 0x000000106f6a1825 */ /* 0x002fca00078e006a */
[----:B------:R0:W-:Y:S04]  /*3700*/  @P1 STG.E.128 desc[UR12][R106.64], R84 ;  /* 0x000000546a001986 */ /* 0x0001e8000c101d0c */
[----:B------:R0:W-:Y:S01]  /*3710*/  @P2 STG.E.128 desc[UR12][R104.64], R80 ;  /* 0x0000005068002986 */ /* 0x0001e2000c101d0c */
[----:B------:R-:W-:Y:S05]  /*3720*/  @!P0 BRA `(.L_x_130) ;  /* 0x0000000800448947 */ /* 0x000fea0003800000 */
[----:B------:R-:W-:Y:S05]  /*3730*/  @!P1 BRA `(.L_x_131) ;  /* 0x0000000400289947 */ /* 0x000fea0003800000 */
[----:B------:R-:W-:Y:S01]  /*3740*/  ISETP.GT.AND P3, PT, R178, RZ, PT ;  /* 0x000000ffb200720c */ /* 0x000fe20003f64270 */
[----:B------:R-:W1:Y:S01]  /*3750*/  @P2 LDC R203, c[0x0][0x40c] ;  /* 0x00010300ffcb2b82 */ /* 0x000e620000000800 */
[C---:B0-----:R-:W-:Y:S02]  /*3760*/  SHF.L.U32 R84, R92.reuse, 0x10, RZ ;  /* 0x000000105c547819 */ /* 0x041fe400000006ff */
[----:B------:R-:W-:Y:S02]  /*3770*/  SHF.L.U32 R106, R93, 0x10, RZ ;  /* 0x000000105d6a7819 */ /* 0x000fe400000006ff */
[----:B------:R-:W-:Y:S02]  /*3780*/  PRMT R86, R92, 0x7632, R86 ;  /* 0x000076325c567816 */ /* 0x000fe40000000056 */
[----:B------:R-:W-:Y:S01]  /*3790*/  SHF.L.U32 R196, R94, 0x10, RZ ;  /* 0x000000105ec47819 */ /* 0x000fe200000006ff */
[----:B------:R-:W0:Y:S01]  /*37a0*/  @P2 LDC R198, c[0x0][0x40c] ;  /* 0x00010300ffc62b82 */ /* 0x000e220000000800 */
[----:B------:R-:W-:-:S02]  /*37b0*/  SHF.L.U32 R86, R86, 0x10, RZ ;  /* 0x0000001056567819 */ /* 0x000fc400000006ff */
[----:B------:R-:W-:Y:S01]  /*37c0*/  PRMT R105, R95, 0x7632, R105 ;  /* 0x000076325f697816 */ /* 0x000fe20000000069 */
[-CC-:B------:R-:W-:Y:S01]  /*37d0*/  @P3 FFMA.FTZ R85, R133, R108.reuse, R109.reuse ;  /* 0x0000006c85553223 */ /* 0x180fe2000001006d */
[-CC-:B------:R-:W-:Y:S01]  /*37e0*/  @P3 FFMA.FTZ R104, R138, R108.reuse, R109.reuse ;  /* 0x0000006c8a683223 */ /* 0x180fe2000001006d */
[-C--:B------:R-:W-:Y:S01]  /*37f0*/  @P3 FFMA.FTZ R110, R140, R108.reuse, R109 ;  /* 0x0000006c8c6e3223 */ /* 0x080fe2000001006d */
[----:B------:R-:W-:Y:S01]  /*3800*/  SHF.L.U32 R204, R105, 0x10, RZ ;  /* 0x0000001069cc7819 */ /* 0x000fe200000006ff */
[----:B------:R-:W-:Y:S01]  /*3810*/  @P3 FADD.FTZ R85, R130, -R85 ;  /* 0x8000005582553221 */ /* 0x000fe20000010000 */
[----:B------:R-:W2:Y:S01]  /*3820*/  @P2 LDC R207, c[0x0][0x40c] ;  /* 0x00010300ffcf2b82 */ /* 0x000ea20000000800 */
[--C-:B------:R-:W-:Y:S01]  /*3830*/  @P3 FADD.FTZ R87, R141, -R104.reuse ;  /* 0x800000688d573221 */ /* 0x100fe20000010000 */
[----:B------:R-:W-:Y:S01]  /*3840*/  PRMT R104, R93, 0x7632, R104 ;  /* 0x000076325d687816 */ /* 0x000fe20000000068 */
[----:B------:R-:W-:Y:S01]  /*3850*/  @P3 FFMA.FTZ R84, R195, R85, R84 ;  /* 0x00000055c3543223 */ /* 0x000fe20000010054 */
[-C--:B------:R-:W-:Y:S01]  /*3860*/  @P3 FFMA.FTZ R85, R135, R108.reuse, R109 ;  /* 0x0000006c87553223 */ /* 0x080fe2000001006d */
[----:B------:R-:W-:Y:S01]  /*3870*/  @P3 FFMA.FTZ R86, R195, R87, R86 ;  /* 0x00000057c3563223 */ /* 0x000fe20000010056 */
[----:B------:R-:W-:Y:S01]  /*3880*/  SHF.L.U32 R107, R104, 0x10, RZ ;  /* 0x00000010686b7819 */ /* 0x000fe200000006ff */
[----:B------:R-:W-:Y:S01]  /*3890*/  @P3 FADD.FTZ R110, R143, -R110 ;  /* 0x8000006e8f6e3221 */ /* 0x000fe20000010000 */
[----:B------:R-:W-:Y:S01]  /*38a0*/  @P3 FADD.FTZ R85, R132, -R85 ;  /* 0x8000005584553221 */ /* 0x000fe20000010000 */
[----:B------:R-:W3:Y:S01]  /*38b0*/  @P2 LDC R209, c[0x0][0x40c] ;  /* 0x00010300ffd12b82 */ /* 0x000ee20000000800 */
[----:B------:R-:W-:Y:S01]  /*38c0*/  PRMT R87, R94, 0x7632, R87 ;  /* 0x000076325e577816 */ /* 0x000fe20000000057 */
[-CC-:B------:R-:W-:Y:S01]  /*38d0*/  @P3 FFMA.FTZ R104, R142, R108.reuse, R109.reuse ;  /* 0x0000006c8e683223 */ /* 0x180fe2000001006d */
[----:B------:R-:W-:Y:S01]  /*38e0*/  @P3 FFMA.FTZ R106, R195, R85, R106 ;  /* 0x00000055c36a3223 */ /* 0x000fe2000001006a */
[----:B------:R-:W-:Y:S01]  /*38f0*/  @P3 FFMA.FTZ R85, R137, R108, R109 ;  /* 0x0000006c89553223 */ /* 0x000fe2000001006d */
[----:B------:R-:W-:Y:S01]  /*3900*/  @P3 FFMA.FTZ R107, R195, R110, R107 ;  /* 0x0000006ec36b3223 */ /* 0x000fe2000001006b */
[----:B------:R-:W-:Y:S01]  /*3910*/  SHF.L.U32 R200, R87, 0x10, RZ ;  /* 0x0000001057c87819 */ /* 0x000fe200000006ff */
[-C--:B------:R-:W-:Y:S01]  /*3920*/  @P3 FFMA.FTZ R110, R144, R108.reuse, R109 ;  /* 0x0000006c906e3223 */ /* 0x080fe2000001006d */
[----:B------:R-:W4:Y:S01]  /*3930*/  @P2 LDC R205, c[0x0][0x40c] ;  /* 0x00010300ffcd2b82 */ /* 0x000f220000000800 */
[----:B------:R-:W-:Y:S01]  /*3940*/  @P3 FADD.FTZ R85, R134, -R85 ;  /* 0x8000005586553221 */ /* 0x000fe20000010000 */
[----:B------:R-:W-:Y:S01]  /*3950*/  @P3 FADD.FTZ R87, R145, -R104 ;  /* 0x8000006891573221 */ /* 0x000fe20000010000 */
[----:B------:R-:W-:Y:S01]  /*3960*/  SHF.L.U32 R202, R95, 0x10, RZ ;  /* 0x000000105fca7819 */ /* 0x000fe200000006ff */
[----:B------:R-:W-:Y:S01]  /*3970*/  @P3 FADD.FTZ R201, R147, -R110 ;  /* 0x8000006e93c93221 */ /* 0x000fe20000010000 */
[----:B------:R-:W-:Y:S01]  /*3980*/  @P3 FFMA.FTZ R196, R195, R85, R196 ;  /* 0x00000055c3c43223 */ /* 0x000fe200000100c4 */
[----:B------:R-:W-:Y:S01]  /*3990*/  @P3 FFMA.FTZ R85, R139, R108, R109 ;  /* 0x0000006c8b553223 */ /* 0x000fe2000001006d */
[----:B------:R-:W-:Y:S01]  /*39a0*/  @P3 FFMA.FTZ R200, R195, R87, R200 ;  /* 0x00000057c3c83223 */ /* 0x000fe200000100c8 */
[----:B------:R-:W5:Y:S01]  /*39b0*/  @P2 LDC R211, c[0x0][0x40c] ;  /* 0x00010300ffd32b82 */ /* 0x000f620000000800 */
[----:B0-----:R-:W-:Y:S01]  /*39c0*/  @P2 FMUL.FTZ R110, R107, R198 ;  /* 0x000000c66b6e2220 */ /* 0x001fe20000410000 */
[----:B------:R-:W-:Y:S01]  /*39d0*/  @P3 FADD.FTZ R105, R136, -R85 ;  /* 0x8000005588693221 */ /* 0x000fe20000010000 */
[----:B-1----:R-:W-:Y:S01]  /*39e0*/  @P2 FMUL.FTZ R85, R84, R203 ;  /* 0x000000cb54552220 */ /* 0x002fe20000410000 */
[C---:B------:R-:W-:Y:S01]  /*39f0*/  @P3 FFMA.FTZ R204, R195.reuse, R201, R204 ;  /* 0x000000c9c3cc3223 */ /* 0x040fe200000100cc */
[----:B------:R-:W-:Y:S01]  /*3a00*/  F2FP.BF16.F32.PACK_AB R84, R86, R84 ;  /* 0x000000545654723e */ /* 0x000fe200000010ff */
[----:B------:R-:W-:Y:S01]  /*3a10*/  @P3 FFMA.FTZ R202, R195, R105, R202 ;  /* 0x00000069c3ca3223 */ /* 0x000fe200000100ca */
[----:B------:R-:W-:Y:S01]  /*3a20*/  @P2 F2FP.BF16.F32.PACK_AB R110, RZ, R110 ;  /* 0x0000006eff6e223e */ /* 0x000fe200000010ff */
[----:B------:R-:W0:Y:S01]  /*3a30*/  @P2 LDC R213, c[0x0][0x40c] ;  /* 0x00010300ffd52b82 */ /* 0x000e220000000800 */
[----:B------:R-:W-:Y:S01]  /*3a40*/  @P2 F2FP.BF16.F32.PACK_AB R87, RZ, R85 ;  /* 0x00000055ff57223e */ /* 0x000fe200000010ff */
[----:B--2---:R-:W-:Y:S01]  /*3a50*/  @P2 FMUL.FTZ R85, R106, R207 ;  /* 0x000000cf6a552220 */ /* 0x004fe20000410000 */
[----:B---3--:R-:W-:-:S02]  /*3a60*/  @P2 FMUL.FTZ R198, R196, R209 ;  /* 0x000000d1c4c62220 */ /* 0x008fc40000410000 */
[----:B------:R-:W-:Y:S02]  /*3a70*/  @P2 PRMT R80, R87, 0x7610, R80 ;  /* 0x0000761057502816 */ /* 0x000fe40000000050 */
[----:B------:R-:W-:Y:S01]  /*3a80*/  @P2 F2FP.BF16.F32.PACK_AB R105, RZ, R85 ;  /* 0x00000055ff69223e */ /* 0x000fe200000010ff */
[----:B----4-:R-:W-:Y:S01]  /*3a90*/  @P2 FMUL.FTZ R104, R86, R205 ;  /* 0x000000cd56682220 */ /* 0x010fe20000410000 */
[----:B------:R-:W-:Y:S02]  /*3aa0*/  @P2 F2FP.BF16.F32.PACK_AB R198, RZ, R198 ;  /* 0x000000c6ffc6223e */ /* 0x000fe400000010ff */
[----:B------:R-:W-:Y:S02]  /*3ab0*/  @P2 PRMT R81, R105, 0x7610, R81 ;  /* 0x0000761069512816 */ /* 0x000fe40000000051 */
[----:B------:R-:W-:Y:S02]  /*3ac0*/  @P2 F2FP.BF16.F32.PACK_AB R104, RZ, R104 ;  /* 0x00000068ff68223e */ /* 0x000fe400000010ff */
[----:B------:R-:W-:Y:S01]  /*3ad0*/  @P2 PRMT R82, R198, 0x7610, R82 ;  /* 0x00007610c6522816 */ /* 0x000fe20000000052 */
[----:B-----5:R-:W-:Y:S01]  /*3ae0*/  @P2 FMUL.FTZ R201, R200, R211 ;  /* 0x000000d3c8c92220 */ /* 0x020fe20000410000 */
[----:B------:R-:W-:-:S02]  /*3af0*/  F2FP.BF16.F32.PACK_AB R85, R107, R106 ;  /* 0x0000006a6b55723e */ /* 0x000fc400000010ff */
[----:B------:R-:W-:Y:S02]  /*3b00*/  F2FP.BF16.F32.PACK_AB R86, R200, R196 ;  /* 0x000000c4c856723e */ /* 0x000fe400000010ff */
[----:B------:R-:W-:Y:S02]  /*3b10*/  @P2 F2FP.BF16.F32.PACK_AB R201, RZ, R201 ;  /* 0x000000c9ffc9223e */ /* 0x000fe400000010ff */
[----:B------:R-:W-:Y:S01]  /*3b20*/  @P2 PRMT R80, R80, 0x5410, R104 ;  /* 0x0000541050502816 */ /* 0x000fe20000000068 */
[----:B0-----:R-:W-:Y:S01]  /*3b30*/  @P2 FMUL.FTZ R203, R202, R213 ;  /* 0x000000d5cacb2220 */ /* 0x001fe20000410000 */
        /* <DEDUP_REMOVED lines=10> */
.L_x_131:
[----:B------:R-:W-:Y:S01]  /*3be0*/  ISETP.GT.AND P3, PT, R178, RZ, PT ;  /* 0x000000ffb200720c */ /* 0x000fe20003f64270 */
[----:B------:R-:W1:Y:S01]  /*3bf0*/  @P2 LDC R201, c[0x0][0x40c] ;  /* 0x00010300ffc92b82 */ /* 0x000e620000000800 */
[C---:B0-----:R-:W-:Y:S02]  /*3c00*/  SHF.L.U32 R104, R92.reuse, 0x10, RZ ;  /* 0x000000105c687819 */ /* 0x041fe400000006ff */
[----:B------:R-:W-:Y:S02]  /*3c10*/  SHF.L.U32 R110, R93, 0x10, RZ ;  /* 0x000000105d6e7819 */ /* 0x000fe400000006ff */
[----:B------:R-:W-:Y:S02]  /*3c20*/  PRMT R105, R92, 0x7632, R105 ;  /* 0x000076325c697816 */ /* 0x000fe40000000069 */
[----:B------:R-:W-:Y:S01]  /*3c30*/  SHF.L.U32 R202, R95, 0x10, RZ ;  /* 0x000000105fca7819 */ /* 0x000fe200000006ff */
[----:B------:R-:W0:Y:S01]  /*3c40*/  @P2 LDC R203, c[0x0][0x40c] ;  /* 0x00010300ffcb2b82 */ /* 0x000e220000000800 */
[----:B------:R-:W-:-:S03]  /*3c50*/  SHF.L.U32 R106, R105, 0x10, RZ ;  /* 0x00000010696a7819 */ /* 0x000fc600000006ff */
        /* <DEDUP_REMOVED lines=12> */
[----:B-1----:R-:W-:Y:S01]  /*3d20*/  @P2 FMUL.FTZ R104, R104, R201 ;  /* 0x000000c968682220 */ /* 0x002fe20000410000 */
[----:B------:R-:W-:Y:S01]  /*3d30*/  @P3 FADD.FTZ R198, R143, -R198 ;  /* 0x800000c68fc63221 */ /* 0x000fe20000010000 */
[-CC-:B------:R-:W-:Y:S01]  /*3d40*/  @P3 FFMA.FTZ R204, R142, R108.reuse, R109.reuse ;  /* 0x0000006c8ecc3223 */ /* 0x180fe2000001006d */
[----:B------:R-:W1:Y:S01]  /*3d50*/  @P2 LDC R107, c[0x0][0x40c] ;  /* 0x00010300ff6b2b82 */ /* 0x000e620000000800 */
[----:B------:R-:W-:Y:S01]  /*3d60*/  SHF.L.U32 R196, R105, 0x10, RZ ;  /* 0x0000001069c47819 */ /* 0x000fe200000006ff */
[-C--:B------:R-:W-:Y:S01]  /*3d70*/  @P3 FFMA.FTZ R209, R139, R108.reuse, R109 ;  /* 0x0000006c8bd13223 */ /* 0x080fe2000001006d */
[----:B------:R-:W-:Y:S01]  /*3d80*/  PRMT R105, R94, 0x7632, R105 ;  /* 0x000076325e697816 */ /* 0x000fe20000000069 */
[----:B0-----:R-:W-:Y:S01]  /*3d90*/  @P2 FMUL.FTZ R106, R106, R203 ;  /* 0x000000cb6a6a2220 */ /* 0x001fe20000410000 */
[----:B------:R-:W-:Y:S01]  /*3da0*/  @P3 FFMA.FTZ R203, R137, R108, R109 ;  /* 0x0000006c89cb3223 */ /* 0x000fe2000001006d */
[----:B------:R-:W-:-:S02]  /*3db0*/  @P3 FFMA.FTZ R196, R195, R198, R196 ;  /* 0x000000c6c3c43223 */ /* 0x000fc400000100c4 */
[----:B------:R-:W0:Y:S01]  /*3dc0*/  @P2 LDC R205, c[0x0][0x40c] ;  /* 0x00010300ffcd2b82 */ /* 0x000e220000000800 */
        /* <DEDUP_REMOVED lines=14> */
[----:B-1----:R-:W-:Y:S01]  /*3eb0*/  @P2 FMUL.FTZ R110, R110, R107 ;  /* 0x0000006b6e6e2220 */ /* 0x002fe20000410000 */
[----:B------:R-:W-:Y:S02]  /*3ec0*/  @P2 F2FP.BF16.F32.PACK_AB R200, RZ, R200 ;  /* 0x000000c8ffc8223e */ /* 0x000fe400000010ff */
[----:B------:R-:W-:Y:S02]  /*3ed0*/  @P2 PRMT R80, R80, 0x5410, R106 ;  /* 0x0000541050502816 */ /* 0x000fe4000000006a */
[----:B------:R-:W-:Y:S01]  /*3ee0*/  @P2 F2FP.BF16.F32.PACK_AB R110, RZ, R110 ;  /* 0x0000006eff6e223e */ /* 0x000fe200000010ff */
[----:B0-----:R-:W-:-:S03]  /*3ef0*/  @P2 FMUL.FTZ R198, R198, R205 ;  /* 0x000000cdc6c62220 */ /* 0x001fc60000410000 */
        /* <DEDUP_REMOVED lines=20> */
.L_x_130:
[----:B------:R-:W-:Y:S05]  /*4040*/  @!P1 BRA `(.L_x_133) ;  /* 0x0000000400189947 */ /* 0x000fea0003800000 */
[----:B0-----:R-:W0:Y:S01]  /*4050*/  @P2 LDC R104, c[0x0][0x40c] ;  /* 0x00010300ff682b82 */ /* 0x001e220000000800 */
[-CC-:B------:R-:W-:Y:S01]  /*4060*/  FFMA.FTZ R86, R138, R108.reuse, R109.reuse ;  /* 0x0000006c8a567223 */ /* 0x180fe2000001006d */
[-CC-:B------:R-:W-:Y:S01]  /*4070*/  FFMA.FTZ R85, R133, R108.reuse, R109.reuse ;  /* 0x0000006c85557223 */ /* 0x180fe2000001006d */
[----:B------:R-:W-:Y:S01]  /*4080*/  ISETP.GT.AND P3, PT, R178, RZ, PT ;  /* 0x000000ffb200720c */ /* 0x000fe20003f64270 */
[-C--:B------:R-:W-:Y:S01]  /*4090*/  FFMA.FTZ R196, R142, R108.reuse, R109 ;  /* 0x0000006c8ec47223 */ /* 0x080fe2000001006d */
[----:B------:R-:W-:Y:S01]  /*40a0*/  FADD.FTZ R86, R141, -R86 ;  /* 0x800000568d567221 */ /* 0x000fe20000010000 */
[----:B------:R-:W-:Y:S01]  /*40b0*/  FADD.FTZ R84, R130, -R85 ;  /* 0x8000005582547221 */ /* 0x000fe20000010000 */
[--C-:B------:R-:W-:Y:S01]  /*40c0*/  FFMA.FTZ R107, R139, R108, R109.reuse ;  /* 0x0000006c8b6b7223 */ /* 0x100fe2000001006d */
[----:B------:R-:W1:Y:S01]  /*40d0*/  @P2 LDC R87, c[0x0][0x40c] ;  /* 0x00010300ff572b82 */ /* 0x000e620000000800 */
[C---:B------:R-:W-:Y:S01]  /*40e0*/  FMUL.FTZ R85, R195.reuse, R86 ;  /* 0x00000056c3557220 */ /* 0x040fe20000410000 */
[----:B------:R-:W-:Y:S01]  /*40f0*/  FMUL.FTZ R84, R195, R84 ;  /* 0x00000054c3547220 */ /* 0x000fe20000410000 */
[----:B------:R-:W-:Y:S01]  /*4100*/  FFMA.FTZ R86, R140, R108, R109 ;  /* 0x0000006c8c567223 */ /* 0x000fe2000001006d */
[----:B------:R-:W-:Y:S01]  /*4110*/  FADD.FTZ R196, R145, -R196 ;  /* 0x800000c491c47221 */ /* 0x000fe20000010000 */
[----:B------:R-:W-:Y:S01]  /*4120*/  FADD.FTZ R202, R136, -R107 ;  /* 0x8000006b88ca7221 */ /* 0x000fe20000010000 */
[----:B------:R-:W-:Y:S01]  /*4130*/  FSEL R201, R85, RZ, P3 ;  /* 0x000000ff55c97208 */ /* 0x000fe20001800000 */
[----:B------:R-:W-:Y:S01]  /*4140*/  FADD.FTZ R86, R143, -R86 ;  /* 0x800000568f567221 */ /* 0x000fe20000010000 */
[----:B------:R-:W-:Y:S01]  /*4150*/  FSEL R198, R84, RZ, P3 ;  /* 0x000000ff54c67208 */ /* 0x000fe20001800000 */
[----:B------:R-:W2:Y:S01]  /*4160*/  @P2 LDC R105, c[0x0][0x40c] ;  /* 0x00010300ff692b82 */ /* 0x000ea20000000800 */
[----:B------:R-:W-:-:S05]  /*4170*/  FMUL.FTZ R107, R195, R202 ;  /* 0x000000cac36b7220 */ /* 0x000fca0000410000 */
[----:B------:R-:W-:Y:S01]  /*4180*/  FSEL R204, R107, RZ, P3 ;  /* 0x000000ff6bcc7208 */ /* 0x000fe20001800000 */
[----:B0-----:R-:W-:Y:S01]  /*4190*/  @P2 FMUL.FTZ R85, R201, R104 ;  /* 0x00000068c9552220 */ /* 0x001fe20000410000 */
[----:B------:R-:W0:Y:S04]  /*41a0*/  @P2 LDC R110, c[0x0][0x40c] ;  /* 0x00010300ff6e2b82 */ /* 0x000e280000000800 */
[----:B------:R-:W-:Y:S01]  /*41b0*/  @P2 F2FP.BF16.F32.PACK_AB R104, RZ, R85 ;  /* 0x00000055ff68223e */ /* 0x000fe200000010ff */
[----:B------:R-:W-:Y:S01]  /*41c0*/  FFMA.FTZ R85, R135, R108, R109 ;  /* 0x0000006c87557223 */ /* 0x000fe2000001006d */
[----:B-1----:R-:W-:Y:S02]  /*41d0*/  @P2 FMUL.FTZ R84, R198, R87 ;  /* 0x00000057c6542220 */ /* 0x002fe40000410000 */
[----:B------:R-:W1:Y:S03]  /*41e0*/  @P2 LDC R206, c[0x0][0x40c] ;  /* 0x00010300ffce2b82 */ /* 0x000e660000000800 */
[----:B------:R-:W-:Y:S01]  /*41f0*/  @P2 F2FP.BF16.F32.PACK_AB R87, RZ, R84 ;  /* 0x00000054ff57223e */ /* 0x000fe200000010ff */
[----:B------:R-:W-:Y:S01]  /*4200*/  FADD.FTZ R84, R132, -R85 ;  /* 0x8000005584547221 */ /* 0x000fe20000010000 */
[----:B------:R-:W-:-:S03]  /*4210*/  FFMA.FTZ R85, R137, R108, R109 ;  /* 0x0000006c89557223 */ /* 0x000fc6000001006d */
[----:B------:R-:W3:Y:S01]  /*4220*/  @P2 LDC R207, c[0x0][0x40c] ;  /* 0x00010300ffcf2b82 */ /* 0x000ee20000000800 */
[C---:B------:R-:W-:Y:S01]  /*4230*/  FMUL.FTZ R84, R195.reuse, R84 ;  /* 0x00000054c3547220 */ /* 0x040fe20000410000 */
[----:B------:R-:W-:Y:S01]  /*4240*/  FADD.FTZ R106, R134, -R85 ;  /* 0x80000055866a7221 */ /* 0x000fe20000010000 */
[----:B------:R-:W-:Y:S01]  /*4250*/  FMUL.FTZ R85, R195, R86 ;  /* 0x00000056c3557220 */ /* 0x000fe20000410000 */
[----:B------:R-:W-:Y:S02]  /*4260*/  @P2 PRMT R80, R87, 0x7610, R80 ;  /* 0x0000761057502816 */ /* 0x000fe40000000050 */
[----:B------:R-:W-:Y:S01]  /*4270*/  FSEL R200, R84, RZ, P3 ;  /* 0x000000ff54c87208 */ /* 0x000fe20001800000 */
[C---:B------:R-:W-:Y:S01]  /*4280*/  FMUL.FTZ R86, R195.reuse, R106 ;  /* 0x0000006ac3567220 */ /* 0x040fe20000410000 */
[----:B------:R-:W4:Y:S01]  /*4290*/  @P2 LDC R209, c[0x0][0x40c] ;  /* 0x00010300ffd12b82 */ /* 0x000f220000000800 */
[----:B------:R-:W-:Y:S01]  /*42a0*/  FMUL.FTZ R106, R195, R196 ;  /* 0x000000c4c36a7220 */ /* 0x000fe20000410000 */
[----:B------:R-:W-:Y:S01]  /*42b0*/  FSEL R203, R85, RZ, P3 ;  /* 0x000000ff55cb7208 */ /* 0x000fe20001800000 */
[----:B--2---:R-:W-:Y:S01]  /*42c0*/  @P2 FMUL.FTZ R84, R200, R105 ;  /* 0x00000069c8542220 */ /* 0x004fe20000410000 */
[----:B------:R-:W-:-:S02]  /*42d0*/  FSEL R202, R86, RZ, P3 ;  /* 0x000000ff56ca7208 */ /* 0x000fc40001800000 */
[----:B------:R-:W-:Y:S02]  /*42e0*/  FSEL R205, R106, RZ, P3 ;  /* 0x000000ff6acd7208 */ /* 0x000fe40001800000 */
        /* <DEDUP_REMOVED lines=8> */
[----:B------:R-:W-:Y:S01]  /*4370*/  F2FP.BF16.F32.PACK_AB R84, R201, R198 ;  /* 0x000000c6c954723e */ /* 0x000fe200000010ff */
[----:B------:R-:W-:Y:S01]  /*4380*/  FMUL.FTZ R198, R195, R206 ;  /* 0x000000cec3c67220 */ /* 0x000fe20000410000 */
[----:B------:R-:W-:-:S02]  /*4390*/  @P2 F2FP.BF16.F32.PACK_AB R110, RZ, R86 ;  /* 0x00000056ff6e223e */ /* 0x000fc400000010ff */
        /* <DEDUP_REMOVED lines=17> */
.L_x_133:
[----:B------:R-:W-:Y:S05]  /*44b0*/  @!P2 BRA `(.L_x_134) ;  /* 0x000000000020a947 */ /* 0x000fea0003800000 */
[----:B0-----:R-:W-:Y:S01]  /*44c0*/  FFMA.FTZ R105, R133, R108, R109 ;  /* 0x0000006c85697223 */ /* 0x001fe2000001006d */
[----:B------:R-:W-:-:S03]  /*44d0*/  ISETP.GT.AND P3, PT, R178, RZ, PT ;  /* 0x000000ffb200720c */ /* 0x000fc60003f64270 */
[----:B------:R-:W-:-:S04]  /*44e0*/  FADD.FTZ R104, R130, -R105 ;  /* 0x8000006982687221 */ /* 0x000fc80000010000 */
[----:B------:R-:W-:-:S05]  /*44f0*/  FMUL.FTZ R104, R195, R104 ;  /* 0x00000068c3687220 */ /* 0x000fca0000410000 */
[----:B------:R-:W-:-:S05]  /*4500*/  FSEL R104, R104, RZ, P3 ;  /* 0x000000ff68687208 */ /* 0x000fca0001800000 */
[----:B------:R-:W-:-:S05]  /*4510*/  FMUL.FTZ R104, R104, UR16 ;  /* 0x0000001068687c20 */ /* 0x000fca0008410000 */
[----:B------:R-:W-:-:S04]  /*4520*/  F2FP.BF16.F32.PACK_AB R104, RZ, R104 ;  /* 0x00000068ff68723e */ /* 0x000fc800000010ff */
[----:B------:R-:W-:-:S07]  /*4530*/  PRMT R80, R104, 0x7610, R80 ;  /* 0x0000761068507816 */ /* 0x000fce0000000050 */
.L_x_134:
        /* <DEDUP_REMOVED lines=9> */
.L_x_135:
        /* <DEDUP_REMOVED lines=9> */
.L_x_136:
        /* <DEDUP_REMOVED lines=9> */
.L_x_137:
        /* <DEDUP_REMOVED lines=9> */
.L_x_138:
        /* <DEDUP_REMOVED lines=9> */
.L_x_139:
        /* <DEDUP_REMOVED lines=9> */
.L_x_140:
        /* <DEDUP_REMOVED lines=9> */
.L_x_132:
[----:B0-----:R-:W0:Y:S01]  /*4930*/  @P1 LDC.64 R106, c[0x0][0x478] ;  /* 0x00011e00ff6a1b82 */ /* 0x001e220000000a00 */
[----:B------:R-:W-:Y:S02]  /*4940*/  @P1 IADD3 R201, PT, PT, R111, 0x80, RZ ;  /* 0x000000806fc91810 */ /* 0x000fe40007ffe0ff */
[----:B------:R-:W-:-:S05]  /*4950*/  @P2 IADD3 R203, PT, PT, R199, 0x80, RZ ;  /* 0x00000080c7cb2810 */ /* 0x000fca0007ffe0ff */
[----:B------:R-:W1:Y:S01]  /*4960*/  @P2 LDC.64 R104, c[0x0][0x468] ;  /* 0x00011a00ff682b82 */ /* 0x000e620000000a00 */
[----:B0-----:R-:W-:-:S05]  /*4970*/  @P1 IMAD.WIDE.U32 R106, R201, 0x10, R106 ;  /* 0x00000010c96a1825 */ /* 0x001fca00078e006a */
[----:B------:R0:W-:Y:S01]  /*4980*/  @P1 STG.E.128 desc[UR12][R106.64], R84 ;  /* 0x000000546a001986 */ /* 0x0001e2000c101d0c */
[----:B-1----:R-:W-:-:S05]  /*4990*/  @P2 IMAD.WIDE.U32 R104, R203, 0x10, R104 ;  /* 0x00000010cb682825 */ /* 0x002fca00078e0068 */
        /* <DEDUP_REMOVED lines=77> */
.L_x_142:
        /* <DEDUP_REMOVED lines=70> */
.L_x_141:
        /* <DEDUP_REMOVED lines=71> */
.L_x_144:
        /* <DEDUP_REMOVED lines=9> */
.L_x_145:
        /* <DEDUP_REMOVED lines=9> */
.L_x_146:
        /* <DEDUP_REMOVED lines=9> */
.L_x_147:
        /* <DEDUP_REMOVED lines=9> */
.L_x_148:
        /* <DEDUP_REMOVED lines=9> */
.L_x_149:
        /* <DEDUP_REMOVED lines=9> */
.L_x_150:
        /* <DEDUP_REMOVED lines=9> */
.L_x_151:
        /* <DEDUP_REMOVED lines=9> */
.L_x_143:
        /* <DEDUP_REMOVED lines=11> */
[----:B0-----:R-:W0:Y:S01]  /*5c70*/  @P2 LDC R107, c[0x0][0x40c] ;  /* 0x00010300ff6b2b82 */ /* 0x001e220000000800 */
[C---:B------:R-:W-:Y:S02]  /*5c80*/  SHF.L.U32 R84, R100.reuse, 0x10, RZ ;  /* 0x0000001064547819 */ /* 0x040fe400000006ff */
[----:B------:R-:W-:Y:S02]  /*5c90*/  SHF.L.U32 R106, R101, 0x10, RZ ;  /* 0x00000010656a7819 */ /* 0x000fe400000006ff */
[----:B------:R-:W-:Y:S02]  /*5ca0*/  PRMT R86, R100, 0x7632, R86 ;  /* 0x0000763264567816 */ /* 0x000fe40000000056 */
[----:B------:R-:W-:Y:S01]  /*5cb0*/  SHF.L.U32 R178, R102, 0x10, RZ ;  /* 0x0000001066b27819 */ /* 0x000fe200000006ff */
[----:B------:R-:W1:Y:S01]  /*5cc0*/  @P2 LDC R203, c[0x0][0x40c] ;  /* 0x00010300ffcb2b82 */ /* 0x000e620000000800 */
[----:B------:R-:W-:-:S02]  /*5cd0*/  SHF.L.U32 R198, R103, 0x10, RZ ;  /* 0x0000001067c67819 */ /* 0x000fc400000006ff */
[----:B------:R-:W-:Y:S01]  /*5ce0*/  SHF.L.U32 R86, R86, 0x10, RZ ;  /* 0x0000001056567819 */ /* 0x000fe200000006ff */
[-CC-:B------:R-:W-:Y:S01]  /*5cf0*/  @P0 FFMA.FTZ R85, R165, R108.reuse, R109.reuse ;  /* 0x0000006ca5550223 */ /* 0x180fe2000001006d */
[-CC-:B------:R-:W-:Y:S01]  /*5d00*/  @P0 FFMA.FTZ R87, R167, R108.reuse, R109.reuse ;  /* 0x0000006ca7570223 */ /* 0x180fe2000001006d */
[-CC-:B------:R-:W-:Y:S01]  /*5d10*/  @P0 FFMA.FTZ R110, R172, R108.reuse, R109.reuse ;  /* 0x0000006cac6e0223 */ /* 0x180fe2000001006d */
[-C--:B------:R-:W-:Y:S01]  /*5d20*/  @P0 FFMA.FTZ R104, R170, R108.reuse, R109 ;  /* 0x0000006caa680223 */ /* 0x080fe2000001006d */
[----:B------:R-:W2:Y:S01]  /*5d30*/  @P2 LDC R207, c[0x0][0x40c] ;  /* 0x00010300ffcf2b82 */ /* 0x000ea20000000800 */
[----:B------:R-:W-:Y:S01]  /*5d40*/  @P0 FADD.FTZ R85, R162, -R85 ;  /* 0x80000055a2550221 */ /* 0x000fe20000010000 */
[----:B------:R-:W-:Y:S01]  /*5d50*/  @P0 FADD.FTZ R87, R164, -R87 ;  /* 0x80000057a4570221 */ /* 0x000fe20000010000 */
[-CC-:B------:R-:W-:Y:S01]  /*5d60*/  @P0 FFMA.FTZ R105, R169, R108.reuse, R109.reuse ;  /* 0x0000006ca9690223 */ /* 0x180fe2000001006d */
[-C--:B------:R-:W-:Y:S01]  /*5d70*/  @P0 FFMA.FTZ R196, R174, R108.reuse, R109 ;  /* 0x0000006caec40223 */ /* 0x080fe2000001006d */
[----:B------:R-:W-:Y:S01]  /*5d80*/  @P0 FFMA.FTZ R84, R195, R85, R84 ;  /* 0x00000055c3540223 */ /* 0x000fe20000010054 */
[----:B------:R-:W-:Y:S01]  /*5d90*/  PRMT R85, R101, 0x7632, R85 ;  /* 0x0000763265557816 */ /* 0x000fe20000000055 */
[-CC-:B------:R-:W-:Y:S01]  /*5da0*/  @P0 FFMA.FTZ R202, R176, R108.reuse, R109.reuse ;  /* 0x0000006cb0ca0223 */ /* 0x180fe2000001006d */
[----:B------:R-:W3:Y:S01]  /*5db0*/  @P2 LDC R201, c[0x0][0x40c] ;  /* 0x00010300ffc92b82 */ /* 0x000ee20000000800 */
[----:B------:R-:W-:Y:S01]  /*5dc0*/  @P0 FFMA.FTZ R109, R171, R108, R109 ;  /* 0x0000006cab6d0223 */ /* 0x000fe2000001006d */
[----:B------:R-:W-:Y:S01]  /*5dd0*/  SHF.L.U32 R108, R85, 0x10, RZ ;  /* 0x00000010556c7819 */ /* 0x000fe200000006ff */
[----:B------:R-:W-:Y:S01]  /*5de0*/  @P0 FFMA.FTZ R106, R195, R87, R106 ;  /* 0x00000057c36a0223 */ /* 0x000fe2000001006a */
[----:B------:R-:W-:Y:S01]  /*5df0*/  @P0 FADD.FTZ R110, R175, -R110 ;  /* 0x8000006eaf6e0221 */ /* 0x000fe20000010000 */
[----:B------:R-:W-:Y:S01]  /*5e00*/  PRMT R85, R102, 0x7632, R85 ;  /* 0x0000763266557816 */ /* 0x000fe20000000055 */
[----:B------:R-:W-:Y:S01]  /*5e10*/  @P0 FADD.FTZ R105, R166, -R105 ;  /* 0x80000069a6690221 */ /* 0x000fe20000010000 */
[----:B------:R-:W-:Y:S01]  /*5e20*/  PRMT R87, R103, 0x7632, R87 ;  /* 0x0000763267577816 */ /* 0x000fe20000000057 */
[----:B------:R-:W4:Y:S01]  /*5e30*/  @P2 LDC R205, c[0x0][0x40c] ;  /* 0x00010300ffcd2b82 */ /* 0x000f220000000800 */
[----:B------:R-:W-:Y:S01]  /*5e40*/  @P0 FFMA.FTZ R108, R195, R110, R108 ;  /* 0x0000006ec36c0223 */ /* 0x000fe2000001006c */
[----:B------:R-:W-:Y:S01]  /*5e50*/  SHF.L.U32 R110, R85, 0x10, RZ ;  /* 0x00000010556e7819 */ /* 0x000fe200000006ff */
[----:B0-----:R-:W-:Y:S01]  /*5e60*/  @P2 FMUL.FTZ R85, R84, R107 ;  /* 0x0000006b54552220 */ /* 0x001fe20000410000 */
[----:B------:R-:W-:Y:S01]  /*5e70*/  SHF.L.U32 R200, R87, 0x10, RZ ;  /* 0x0000001057c87819 */ /* 0x000fe200000006ff */
[----:B------:R-:W-:Y:S01]  /*5e80*/  @P0 FADD.FTZ R87, R179, -R202 ;  /* 0x800000cab3570221 */ /* 0x000fe20000010000 */
[----:B------:R-:W-:Y:S01]  /*5e90*/  @P0 FADD.FTZ R109, R168, -R109 ;  /* 0x8000006da86d0221 */ /* 0x000fe20000010000 */
[----:B------:R-:W-:Y:S01]  /*5ea0*/  @P0 FADD.FTZ R104, R173, -R104 ;  /* 0x80000068ad680221 */ /* 0x000fe20000010000 */
[----:B------:R-:W0:Y:S01]  /*5eb0*/  @P2 LDC R209, c[0x0][0x40c] ;  /* 0x00010300ffd12b82 */ /* 0x000e220000000800 */
[----:B------:R-:W-:Y:S01]  /*5ec0*/  @P0 FFMA.FTZ R178, R195, R105, R178 ;  /* 0x00000069c3b20223 */ /* 0x000fe200000100b2 */
[----:B------:R-:W-:Y:S01]  /*5ed0*/  @P0 FADD.FTZ R196, R177, -R196 ;  /* 0x800000c4b1c40221 */ /* 0x000fe20000010000 */
[C---:B------:R-:W-:Y:S01]  /*5ee0*/  @P0 FFMA.FTZ R200, R195.reuse, R87, R200 ;  /* 0x00000057c3c80223 */ /* 0x040fe200000100c8 */
[C---:B------:R-:W-:Y:S01]  /*5ef0*/  @P0 FFMA.FTZ R198, R195.reuse, R109, R198 ;  /* 0x0000006dc3c60223 */ /* 0x040fe200000100c6 */
[----:B------:R-:W-:Y:S01]  /*5f00*/  @P2 F2FP.BF16.F32.PACK_AB R87, RZ, R85 ;  /* 0x00000055ff57223e */ /* 0x000fe200000010ff */
[C---:B------:R-:W-:Y:S01]  /*5f10*/  @P0 FFMA.FTZ R86, R195.reuse, R104, R86 ;  /* 0x00000068c3560223 */ /* 0x040fe20000010056 */
[----:B------:R-:W-:Y:S01]  /*5f20*/  @P0 FFMA.FTZ R110, R195, R196, R110 ;  /* 0x000000c4c36e0223 */ /* 0x000fe2000001006e */
[----:B------:R-:W5:Y:S01]  /*5f30*/  @P2 LDC R211, c[0x0][0x40c] ;  /* 0x00010300ffd32b82 */ /* 0x000f620000000800 */
[----:B-1----:R-:W-:Y:S01]  /*5f40*/  @P2 FMUL.FTZ R85, R106, R203 ;  /* 0x000000cb6a552220 */ /* 0x002fe20000410000 */
[----:B--2---:R-:W-:Y:S01]  /*5f50*/  @P2 FMUL.FTZ R109, R178, R207 ;  /* 0x000000cfb26d2220 */ /* 0x004fe20000410000 */
[----:B---3--:R-:W-:Y:S01]  /*5f60*/  @P2 FMUL.FTZ R104, R86, R201 ;  /* 0x000000c956682220 */ /* 0x008fe20000410000 */
[----:B------:R-:W-:-:S02]  /*5f70*/  @P2 PRMT R80, R87, 0x7610, R80 ;  /* 0x0000761057502816 */ /* 0x000fc40000000050 */
[----:B------:R-:W-:Y:S01]  /*5f80*/  @P2 F2FP.BF16.F32.PACK_AB R105, RZ, R85 ;  /* 0x00000055ff69223e */ /* 0x000fe200000010ff */
[----:B----4-:R-:W-:Y:S01]  /*5f90*/  @P2 FMUL.FTZ R107, R108, R205 ;  /* 0x000000cd6c6b2220 */ /* 0x010fe20000410000 */
[----:B------:R-:W-:Y:S02]  /*5fa0*/  @P2 F2FP.BF16.F32.PACK_AB R109, RZ, R109 ;  /* 0x0000006dff6d223e */ /* 0x000fe400000010ff */
[----:B------:R-:W-:Y:S02]  /*5fb0*/  @P2 F2FP.BF16.F32.PACK_AB R104, RZ, R104 ;  /* 0x00000068ff68223e */ /* 0x000fe400000010ff */
[----:B------:R-:W-:Y:S02]  /*5fc0*/  @P2 F2FP.BF16.F32.PACK_AB R107, RZ, R107 ;  /* 0x0000006bff6b223e */ /* 0x000fe400000010ff */
[----:B------:R-:W-:Y:S01]  /*5fd0*/  @P2 PRMT R81, R105, 0x7610, R81 ;  /* 0x0000761069512816 */ /* 0x000fe20000000051 */
[----:B0-----:R-:W-:Y:S01]  /*5fe0*/  @P2 FMUL.FTZ R195, R110, R209 ;  /* 0x000000d16ec32220 */ /* 0x001fe20000410000 */
[----:B------:R-:W-:-:S02]  /*5ff0*/  @P2 PRMT R82, R109, 0x7610, R82 ;  /* 0x000076106d522816 */ /* 0x000fc40000000052 */
[----:B------:R-:W-:Y:S02]  /*6000*/  F2FP.BF16.F32.PACK_AB R84, R86, R84 ;  /* 0x000000545654723e */ /* 0x000fe400000010ff */
[----:B------:R-:W-:Y:S02]  /*6010*/  @P2 F2FP.BF16.F32.PACK_AB R195, RZ, R195 ;  /* 0x000000c3ffc3223e */ /* 0x000fe400000010ff */
[----:B------:R-:W-:Y:S01]  /*6020*/  F2FP.BF16.F32.PACK_AB R85, R108, R106 ;  /* 0x0000006a6c55723e */ /* 0x000fe200000010ff */
[----:B-----5:R-:W-:Y:S01]  /*6030*/  @P2 FMUL.FTZ R196, R198, R211 ;  /* 0x000000d3c6c42220 */ /* 0x020fe20000410000 */
[----:B------:R-:W-:Y:S02]  /*6040*/  F2FP.BF16.F32.PACK_AB R86, R110, R178 ;  /* 0x000000b26e56723e */ /* 0x000fe400000010ff */
[----:B------:R-:W-:Y:S02]  /*6050*/  @P2 PRMT R80, R80, 0x5410, R104 ;  /* 0x0000541050502816 */ /* 0x000fe40000000068 */
[----:B------:R-:W-:-:S02]  /*6060*/  @P2 F2FP.BF16.F32.PACK_AB R196, RZ, R196 ;  /* 0x000000c4ffc4223e */ /* 0x000fc400000010ff */
        /* <DEDUP_REMOVED lines=9> */
.L_x_153:
        /* <DEDUP_REMOVED lines=70> */
.L_x_152:
[----:B------:R-:W-:Y:S05]  /*6560*/  @!P1 BRA `(.L_x_155) ;  /* 0x0000000400189947 */ /* 0x000fea0003800000 */
[----:B0-----:R-:W0:Y:S01]  /*6570*/  @P2 LDC R87, c[0x0][0x40c] ;  /* 0x00010300ff572b82 */ /* 0x001e220000000800 */
[----:B------:R-:W-:Y:S01]  /*6580*/  ISETP.GT.AND P0, PT, R178, RZ, PT ;  /* 0x000000ffb200720c */ /* 0x000fe20003f04270 */
[-CC-:B------:R-:W-:Y:S01]  /*6590*/  FFMA.FTZ R85, R165, R108.reuse, R109.reuse ;  /* 0x0000006ca5557223 */ /* 0x180fe2000001006d */
[-CC-:B------:R-:W-:Y:S01]  /*65a0*/  FFMA.FTZ R86, R170, R108.reuse, R109.reuse ;  /* 0x0000006caa567223 */ /* 0x180fe2000001006d */
[-CC-:B------:R-:W-:Y:S01]  /*65b0*/  FFMA.FTZ R105, R167, R108.reuse, R109.reuse ;  /* 0x0000006ca7697223 */ /* 0x180fe2000001006d */
[-CC-:B------:R-:W-:Y:S01]  /*65c0*/  FFMA.FTZ R110, R172, R108.reuse, R109.reuse ;  /* 0x0000006cac6e7223 */ /* 0x180fe2000001006d */
[-CC-:B------:R-:W-:Y:S01]  /*65d0*/  FFMA.FTZ R107, R169, R108.reuse, R109.reuse ;  /* 0x0000006ca96b7223 */ /* 0x180fe2000001006d */
[-CC-:B------:R-:W-:Y:S01]  /*65e0*/  FFMA.FTZ R178, R174, R108.reuse, R109.reuse ;  /* 0x0000006caeb27223 */ /* 0x180fe2000001006d */
[----:B------:R-:W1:Y:S01]  /*65f0*/  @P2 LDC R104, c[0x0][0x40c] ;  /* 0x00010300ff682b82 */ /* 0x000e620000000800 */
[-CC-:B------:R-:W-:Y:S01]  /*6600*/  FFMA.FTZ R202, R176, R108.reuse, R109.reuse ;  /* 0x0000006cb0ca7223 */ /* 0x180fe2000001006d */
[----:B------:R-:W-:Y:S01]  /*6610*/  FFMA.FTZ R201, R171, R108, R109 ;  /* 0x0000006cabc97223 */ /* 0x000fe2000001006d */
[----:B------:R-:W-:Y:S01]  /*6620*/  FADD.FTZ R84, R162, -R85 ;  /* 0x80000055a2547221 */ /* 0x000fe20000010000 */
[----:B------:R-:W-:Y:S01]  /*6630*/  FADD.FTZ R86, R173, -R86 ;  /* 0x80000056ad567221 */ /* 0x000fe20000010000 */
[----:B------:R-:W-:Y:S01]  /*6640*/  FADD.FTZ R106, R164, -R105 ;  /* 0x80000069a46a7221 */ /* 0x000fe20000010000 */
[----:B------:R-:W-:Y:S01]  /*6650*/  FADD.FTZ R196, R166, -R107 ;  /* 0x8000006ba6c47221 */ /* 0x000fe20000010000 */
[C---:B------:R-:W-:Y:S01]  /*6660*/  FMUL.FTZ R84, R195.reuse, R84 ;  /* 0x00000054c3547220 */ /* 0x040fe20000410000 */
[----:B------:R-:W2:Y:S01]  /*6670*/  @P2 LDC R109, c[0x0][0x40c] ;  /* 0x00010300ff6d2b82 */ /* 0x000ea20000000800 */
[----:B------:R-:W-:Y:S01]  /*6680*/  FMUL.FTZ R85, R195, R86 ;  /* 0x00000056c3557220 */ /* 0x000fe20000410000 */
[----:B------:R-:W-:Y:S01]  /*6690*/  FADD.FTZ R110, R175, -R110 ;  /* 0x8000006eaf6e7221 */ /* 0x000fe20000010000 */
[----:B------:R-:W-:Y:S01]  /*66a0*/  FADD.FTZ R198, R177, -R178 ;  /* 0x800000b2b1c67221 */ /* 0x000fe20000010000 */
[----:B------:R-:W-:Y:S01]  /*66b0*/  FADD.FTZ R206, R179, -R202 ;  /* 0x800000cab3ce7221 */ /* 0x000fe20000010000 */
[----:B------:R-:W-:Y:S01]  /*66c0*/  FSEL R178, R84, RZ, P0 ;  /* 0x000000ff54b27208 */ /* 0x000fe20000000000 */
[C---:B------:R-:W-:Y:S01]  /*66d0*/  FMUL.FTZ R86, R195.reuse, R106 ;  /* 0x0000006ac3567220 */ /* 0x040fe20000410000 */
[----:B------:R-:W-:Y:S01]  /*66e0*/  FADD.FTZ R202, R168, -R201 ;  /* 0x800000c9a8ca7221 */ /* 0x000fe20000010000 */
[----:B------:R-:W3:Y:S01]  /*66f0*/  @P2 LDC R207, c[0x0][0x40c] ;  /* 0x00010300ffcf2b82 */ /* 0x000ee20000000800 */
[----:B------:R-:W-:Y:S01]  /*6700*/  FMUL.FTZ R106, R195, R196 ;  /* 0x000000c4c36a7220 */ /* 0x000fe20000410000 */
[----:B------:R-:W-:Y:S01]  /*6710*/  FSEL R201, R85, RZ, P0 ;  /* 0x000000ff55c97208 */ /* 0x000fe20000000000 */
[C---:B------:R-:W-:Y:S01]  /*6720*/  FMUL.FTZ R105, R195.reuse, R110 ;  /* 0x0000006ec3697220 */ /* 0x040fe20000410000 */
[C---:B------:R-:W-:Y:S01]  /*6730*/  FMUL.FTZ R107, R195.reuse, R198 ;  /* 0x000000c6c36b7220 */ /* 0x040fe20000410000 */
[C---:B------:R-:W-:Y:S01]  /*6740*/  FMUL.FTZ R110, R195.reuse, R206 ;  /* 0x000000cec36e7220 */ /* 0x040fe20000410000 */
[----:B0-----:R-:W-:Y:S01]  /*6750*/  @P2 FMUL.FTZ R84, R178, R87 ;  /* 0x00000057b2542220 */ /* 0x001fe20000410000 */
[----:B------:R-:W-:Y:S01]  /*6760*/  FMUL.FTZ R195, R195, R202 ;  /* 0x000000cac3c37220 */ /* 0x000fe20000410000 */
[----:B------:R-:W0:Y:S01]  /*6770*/  @P2 LDC R108, c[0x0][0x40c] ;  /* 0x00010300ff6c2b82 */ /* 0x000e220000000800 */
[----:B------:R-:W-:Y:S01]  /*6780*/  FSEL R196, R86, RZ, P0 ;  /* 0x000000ff56c47208 */ /* 0x000fe20000000000 */
[----:B-1----:R-:W-:Y:S01]  /*6790*/  @P2 FMUL.FTZ R85, R201, R104 ;  /* 0x00000068c9552220 */ /* 0x002fe20000410000 */
        /* <DEDUP_REMOVED lines=35> */
.L_x_155:
[----:B0-----:R-:W0:Y:S01]  /*69d0*/  @P2 LDC R106, c[0x0][0x40c] ;  /* 0x00010300ff6a2b82 */ /* 0x001e220000000800 */
        /* <DEDUP_REMOVED lines=15> */
.L_x_156:
        /* <DEDUP_REMOVED lines=9> */
.L_x_157:
        /* <DEDUP_REMOVED lines=9> */
.L_x_158:
        /* <DEDUP_REMOVED lines=9> */
.L_x_159:
        /* <DEDUP_REMOVED lines=9> */
.L_x_160:
        /* <DEDUP_REMOVED lines=9> */
.L_x_161:
        /* <DEDUP_REMOVED lines=9> */
.L_x_162:
[----:B------:R-:W-:-:S04]  /*6e30*/  @P2 F2FP.BF16.F32.PACK_AB R105, RZ, R105 ;  /* 0x00000069ff69223e */ /* 0x000fc800000010ff */
[----:B------:R-:W-:-:S07]  /*6e40*/  @P2 PRMT R83, R83, 0x5410, R105 ;  /* 0x0000541053532816 */ /* 0x000fce0000000069 */
.L_x_154:
[----:B------:R-:W0:Y:S01]  /*6e50*/  @P1 LDC.64 R108, c[0x0][0x478] ;  /* 0x00011e00ff6c1b82 */ /* 0x000e220000000a00 */
[----:B------:R-:W-:Y:S01]  /*6e60*/  @P1 IADD3 R111, PT, PT, R111, 0x180, RZ ;  /* 0x000001806f6f1810 */ /* 0x000fe20007ffe0ff */
[----:B------:R-:W-:Y:S01]  /*6e70*/  UPLOP3.LUT UP1, UPT, UPT, UPT, UP1, 0x40, 0x4 ;  /* 0x000000000004789c */ /* 0x000fe20003f2e810 */
[----:B------:R-:W-:-:S05]  /*6e80*/  @P2 IADD3 R199, PT, PT, R199, 0x180, RZ ;  /* 0x00000180c7c72810 */ /* 0x000fca0007ffe0ff */
[----:B------:R-:W1:Y:S08]  /*6e90*/  @P2 LDC.64 R106, c[0x0][0x468] ;  /* 0x00011a00ff6a2b82 */ /* 0x000e700000000a00 */
[----:B------:R-:W2:Y:S01]  /*6ea0*/  LDC.64 R104, c[0x0][0x380] ;  /* 0x0000e000ff687b82 */ /* 0x000ea20000000a00 */
[----:B0-----:R-:W-:-:S05]  /*6eb0*/  @P1 IMAD.WIDE.U32 R108, R111, 0x10, R108 ;  /* 0x000000106f6c1825 */ /* 0x001fca00078e006c */
[----:B------:R3:W-:Y:S01]  /*6ec0*/  @P1 STG.E.128 desc[UR12][R108.64], R84 ;  /* 0x000000546c001986 */ /* 0x0007e2000c101d0c */
[----:B-1----:R-:W-:-:S05]  /*6ed0*/  @P2 IMAD.WIDE.U32 R106, R199, 0x10, R106 ;  /* 0x00000010c76a2825 */ /* 0x002fca00078e006a */
[----:B------:R3:W-:Y:S01]  /*6ee0*/  @P2 STG.E.128 desc[UR12][R106.64], R80 ;  /* 0x000000506a002986 */ /* 0x0007e2000c101d0c */
[----:B--2---:R-:W-:-:S04]  /*6ef0*/  IADD3 R113, PT, PT, R113, R104, RZ ;  /* 0x0000006871717210 */ /* 0x004fc80007ffe0ff */
[----:B------:R-:W-:-:S13]  /*6f00*/  ISETP.GE.AND P0, PT, R113, R105, PT ;  /* 0x000000697100720c */ /* 0x000fda0003f06270 */
[----:B---3--:R-:W-:Y:S05]  /*6f10*/  @!P0 BRA `(.L_x_163) ;  /* 0xffffff9400508947 */ /* 0x008fea000383ffff */
.L_x_114:
[----:B------:R-:W1:Y:S08]  /*6f20*/  S2UR UR4, SR_CTAID.X ;  /* 0x00000000000479c3 */ /* 0x000e700000002500 */
        /* <DEDUP_REMOVED lines=24> */
.L_x_164:
        /* <DEDUP_REMOVED lines=13> */
.L_x_15581:


//--------------------- .text._ZN10layer_norm13ln_bwd_kernelINS_13Kernel_traitsI13__nv_bfloat16S2_S2_S2_fjLj4096ELj1ELj1ELj4ELj16ENS_18Kernel_traits_baseILj4096ES2_S2_S2_S2_fjLj128EEEEELb0ELb1ELb0ELb0EEEvNS_9BwdParamsE --------------------------
	.section	.text._ZN10layer_norm13ln_bwd_kernelINS_13Kernel_traitsI13__nv_bfloat16S2_S2_S2_fjLj4096ELj1ELj1ELj4ELj16ENS_18Kernel_traits_baseILj4096ES2_S2_S2_S2_fjLj128EEEEELb0ELb1ELb0ELb0EEEvNS_9BwdParamsE,"ax",@progbits
	.align	128
        .global         _ZN10layer_norm13ln_bwd_kernelINS_13Kernel_traitsI13__nv_bfloat16S2_S2_S2_fjLj4096ELj1ELj1ELj4ELj16ENS_18Kernel_traits_baseILj4096ES2_S2_S2_S2_fjLj128EEEEELb0ELb1ELb0ELb0EEEvNS_9BwdParamsE
        .type           _ZN10layer_norm13ln_bwd_kernelINS_13Kernel_traitsI13__nv_bfloat16S2_S2_S2_fjLj4096ELj1ELj1ELj4ELj16ENS_18Kernel_traits_baseILj4096ES2_S2_S2_S2_fjLj128EEEEELb0ELb1ELb0ELb0EEEvNS_9BwdParamsE,@function
        .size           _ZN10layer_norm13ln_bwd_kernelINS_13Kernel_traitsI13__nv_bfloat16S2_S2_S2_fjLj4096ELj1ELj1ELj4ELj16ENS_18Kernel_traits_baseILj4096ES2_S2_S2_S2_fjLj128EEEEELb0ELb1ELb0ELb0EEEvNS_9BwdParamsE,(.L_x_15582 - _ZN10layer_norm13ln_bwd_kernelINS_13Kernel_traitsI13__nv_bfloat16S2_S2_S2_fjLj4096ELj1ELj1ELj4ELj16ENS_18Kernel_traits_baseILj4096ES2_S2_S2_S2_fjLj128EEEEELb0ELb1ELb0ELb0EEEvNS_9BwdParamsE)
        .other          _ZN10layer_norm13ln_bwd_kernelINS_13Kernel_traitsI13__nv_bfloat16S2_S2_S2_fjLj4096ELj1ELj1ELj4ELj16ENS_18Kernel_traits_baseILj4096ES2_S2_S2_S2_fjLj128EEEEELb0ELb1ELb0ELb0EEEvNS_9BwdParamsE,@"STO_CUDA_ENTRY STV_DEFAULT"
_ZN10layer_norm13ln_bwd_kernelINS_13Kernel_traitsI13__nv_bfloat16S2_S2_S2_fjLj4096ELj1ELj1ELj4ELj16ENS_18Kernel_traits_baseILj4096ES2_S2_S2_S2_fjLj128EEEEELb0ELb1ELb0ELb0EEEvNS_9BwdParamsE:
.text._ZN10layer_norm13ln_bwd_kernelINS_13Kernel_traitsI13__nv_bfloat16S2_S2_S2_fjLj4096ELj1ELj1ELj4ELj16ENS_18Kernel_traits_baseILj4096ES2_S2_S2_S2_fjLj128EEEEELb0ELb1ELb0ELb0EEEvNS_9BwdParamsE:
[----:B------:R-:W-:Y:S01]  /*0000*/  LDC R1, c[0x0][0x37c] ;  /* 0x0000df00ff017b82 */ /* 0x000fe20000000800 */
[----:B------:R-:W0:Y:S01]  /*0010*/  S2R R193, SR_TID.X ;  /* 0x0000000000c17919 */ /* 0x000e220000002100 */
[----:B------:R-:W1:Y:S01]  /*0020*/  LDCU UR6, c[0x0][0x388] ;  /* 0x00007100ff0677ac */ /* 0x000e620008000800 */
[----:B------:R-:W2:Y:S01]  /*0030*/  LDCU.64 UR14, c[0x0][0x358] ;  /* 0x00006b00ff0e77ac */ /* 0x000ea20008000a00 */
[----:B-1----:R-:W-:-:S04]  /*0040*/  USHF.R.S32.HI UR4, URZ, 0x1f, UR6 ;  /* 0x0000001fff047899 */ /* 0x002fc80008011406 */
[----:B------:R-:W-:-:S06]  /*0050*/  ULEA.HI UR4, UR4, UR6, URZ, 0x3 ;  /* 0x0000000604047291 */ /* 0x000fcc000f8f18ff */
[----:B------:R-:W-:Y:S02]  /*0060*/  MOV R0, UR4 ;  /* 0x0000000400007c02 */ /* 0x000fe40008000f00 */
[----:B0-----:R-:W-:Y:S02]  /*0070*/  LOP3.LUT R195, R193, 0x7f, RZ, 0x3c, !PT ;  /* 0x0000007fc1c37812 */ /* 0x001fe400078e3cff */
[----:B------:R-:W-:Y:S01]  /*0080*/  MOV R23, R193 ;  /* 0x000000c100177202 */ /* 0x000fe20000000f00 */
[----:B------:R-:W0:Y:S01]  /*0090*/  S2UR UR7, SR_CTAID.X ;  /* 0x00000000000779c3 */ /* 0x000e220000002500 */
[----:B------:R-:W-:Y:S01]  /*00a0*/  LEA.HI.SX32 R195, R0, R195, 0x1d ;  /* 0x000000c300c37211 */ /* 0x000fe200078feaff */
[----:B------:R-:W0:Y:S03]  /*00b0*/  LDCU UR4, c[0x0][0x384] ;  /* 0x00007080ff0477ac */ /* 0x000e260008000800 */
[----:B------:R-:W-:-:S02]  /*00c0*/  ISETP.GE.U32.AND P4, PT, R195, 0x80, PT ;  /* 0x00000080c300780c */ /* 0x000fc40003f86070 */
[C---:B------:R-:W-:Y:S02]  /*00d0*/  ISETP.GE.U32.AND P3, PT, R195.reuse, 0x100, PT ;  /* 0x00000100c300780c */ /* 0x040fe40003f66070 */
[C---:B------:R-:W-:Y:S02]  /*00e0*/  ISETP.GE.U32.AND P2, PT, R195.reuse, 0x180, PT ;  /* 0x00000180c300780c */ /* 0x040fe40003f46070 */
[----:B------:R-:W-:-:S07]  /*00f0*/  ISETP.GE.U32.AND P1, PT, R195, 0x200, PT ;  /* 0x00000200c300780c */ /* 0x000fce0003f26070 */
[----:B------:R-:W1:Y:S08]  /*0100*/  @P4 LDC.64 R2, c[0x0][0x3d0] ;  /* 0x0000f400ff024b82 */ /* 0x000e700000000a00 */
[----:B------:R-:W3:Y:S08]  /*0110*/  @P4 LDC.64 R4, c[0x0][0x3e8] ;  /* 0x0000fa00ff044b82 */ /* 0x000ef00000000a00 */
[----:B------:R-:W4:Y:S08]  /*0120*/  @P3 LDC.64 R6, c[0x0][0x3d0] ;  /* 0x0000f400ff063b82 */ /* 0x000f300000000a00 */
[----:B------:R-:W0:Y:S01]  /*0130*/  @P3 LDC.64 R8, c[0x0][0x3e8] ;  /* 0x0000fa00ff083b82 */ /* 0x000e220000000a00 */
[----:B-1----:R-:W-:-:S05]  /*0140*/  @P4 IMAD.WIDE.U32 R2, R23, 0x10, R2 ;  /* 0x0000001017024825 */ /* 0x002fca00078e0002 */
[----:B--2---:R1:W5:Y:S02]  /*0150*/  @P4 LDG.E.128 R28, desc[UR14][R2.64] ;  /* 0x0000000e021c4981 */ /* 0x004364000c1e1d00 */
[----:B------:R-:W2:Y:S01]  /*0160*/  @P2 LDC.64 R14, c[0x0][0x3d0] ;  /* 0x0000f400ff0e2b82 */ /* 0x000ea20000000a00 */
[C---:B---3--:R-:W-:Y:S01]  /*0170*/  @P4 IMAD.WIDE.U32 R4, R23.reuse, 0x10, R4 ;  /* 0x0000001017044825 */ /* 0x048fe200078e0004 */
[----:B------:R-:W-:-:S04]  /*0180*/  @P4 LOP3.LUT R23, R23, 0x80, RZ, 0xfc, !PT ;  /* 0x0000008017174812 */ /* 0x000fc800078efcff */
[----:B------:R1:W5:Y:S02]  /*0190*/  @P4 LDG.E.128 R32, desc[UR14][R4.64] ;  /* 0x0000000e04204981 */ /* 0x000364000c1e1d00 */
[----:B------:R-:W3:Y:S01]  /*01a0*/  @P2 LDC.64 R16, c[0x0][0x3e8] ;  /* 0x0000fa00ff102b82 */ /* 0x000ee20000000a00 */
[----:B----4-:R-:W-:-:S05]  /*01b0*/  @P3 IMAD.WIDE.U32 R10, R23, 0x10, R6 ;  /* 0x00000010170a3825 */ /* 0x010fca00078e0006 */
[----:B------:R1:W5:Y:S02]  /*01c0*/  @P3 LDG.E.128 R36, desc[UR14][R10.64] ;  /* 0x0000000e0a243981 */ /* 0x000364000c1e1d00 */
[----:B------:R-:W4:Y:S01]  /*01d0*/  @P1 LDC.64 R18, c[0x0][0x3d0] ;  /* 0x0000f400ff121b82 */ /* 0x000f220000000a00 */
[C---:B0-----:R-:W-:Y:S01]  /*01e0*/  @P3 IMAD.WIDE.U32 R12, R23.reuse, 0x10, R8 ;  /* 0x00000010170c3825 */ /* 0x041fe200078e0008 */
[----:B------:R-:W-:-:S04]  /*01f0*/  @P3 IADD3 R23, PT, PT, R23, 0x80, RZ ;  /* 0x0000008017173810 */ /* 0x000fc80007ffe0ff */
[----:B------:R1:W5:Y:S02]  /*0200*/  @P3 LDG.E.128 R40, desc[UR14][R12.64] ;  /* 0x0000000e0c283981 */ /* 0x000364000c1e1d00 */
[----:B------:R-:W0:Y:S01]  /*0210*/  @P1 LDC.64 R20, c[0x0][0x3e8] ;  /* 0x0000fa00ff141b82 */ /* 0x000e220000000a00 */
[----:B--2---:R-:W-:-:S05]  /*0220*/  @P2 IMAD.WIDE.U32 R14, R23, 0x10, R14 ;  /* 0x00000010170e2825 */ /* 0x004fca00078e000e */
[----:B------:R1:W5:Y:S01]  /*0230*/  @P2 LDG.E.128 R44, desc[UR14][R14.64] ;  /* 0x0000000e0e2c2981 */ /* 0x000362000c1e1d00 */
[C---:B---3--:R-:W-:Y:S01]  /*0240*/  @P2 IMAD.WIDE.U32 R16, R23.reuse, 0x10, R16 ;  /* 0x0000001017102825 */ /* 0x048fe200078e0010 */
[----:B------:R-:W-:-:S04]  /*0250*/  @P2 IADD3 R23, PT, PT, R23, 0x80, RZ ;  /* 0x0000008017172810 */ /* 0x000fc80007ffe0ff */
[----:B------:R1:W5:Y:S01]  /*0260*/  @P2 LDG.E.128 R48, desc[UR14][R16.64] ;  /* 0x0000000e10302981 */ /* 0x000362000c1e1d00 */
[----:B----4-:R-:W-:-:S05]  /*0270*/  @P1 IMAD.WIDE.U32 R6, R23, 0x10, R18 ;  /* 0x0000001017061825 */ /* 0x010fca00078e0012 */
[----:B------:R1:W5:Y:S01]  /*0280*/  @P1 LDG.E.128 R52, desc[UR14][R6.64] ;  /* 0x0000000e06341981 */ /* 0x000362000c1e1d00 */
[----:B0-----:R-:W-:-:S05]  /*0290*/  @P1 IMAD.WIDE.U32 R8, R23, 0x10, R20 ;  /* 0x0000001017081825 */ /* 0x001fca00078e0014 */
        /* <DEDUP_REMOVED lines=50> */
[----:B-1----:R-:W-:Y:S06]  /*05c0*/  BRA.U UP0, `(.L_x_165) ;  /* 0x0000007d00c87547 */ /* 0x002fec000b800000 */
[----:B------:R-:W0:Y:S01]  /*05d0*/  LDCU.64 UR4, c[0x0][0x3e0] ;  /* 0x00007c00ff0477ac */ /* 0x000e220008000a00 */
        /* <DEDUP_REMOVED lines=16> */
[----:B------:R-:W-:Y:S01]  /*06e0*/  PRMT R184, R51, 0x7632, R184 ;  /* 0x0000763233b87816 */ /* 0x000fe200000000b8 */
[----:B0-----:R-:W-:Y:S01]  /*06f0*/  UISETP.NE.U32.AND UP0, UPT, UR4, URZ, UPT ;  /* 0x000000ff0400728c */ /* 0x001fe2000bf05070 */
[----:B------:R-:W-:-:S02]  /*0700*/  PRMT R183, R50, 0x7632, R183 ;  /* 0x0000763232b77816 */ /* 0x000fc400000000b7 */
[----:B------:R-:W-:Y:S02]  /*0710*/  CS2R R68, SRZ ;  /* 0x0000000000447805 */ /* 0x000fe4000001ff00 */
[----:B------:R-:W-:Y:S02]  /*0720*/  PRMT R182, R49, 0x7632, R182 ;  /* 0x0000763231b67816 */ /* 0x000fe400000000b6 */
[----:B------:R-:W-:Y:S02]  /*0730*/  CS2R R70, SRZ ;  /* 0x0000000000467805 */ /* 0x000fe4000001ff00 */
[----:B------:R-:W-:Y:S02]  /*0740*/  PRMT R181, R48, 0x7632, R181 ;  /* 0x0000763230b57816 */ /* 0x000fe400000000b5 */
[----:B------:R-:W-:Y:S02]  /*0750*/  CS2R R72, SRZ ;  /* 0x0000000000487805 */ /* 0x000fe4000001ff00 */
        /* <DEDUP_REMOVED lines=41> */
[----:B------:R-:W-:Y:S01]  /*09f0*/  UPLOP3.LUT UP2, UPT, UPT, UPT, UPT, 0x40, 0x4 ;  /* 0x000000000004789c */ /* 0x000fe20003f4e870 */
[----:B------:R-:W0:Y:S01]  /*0a00*/  LDCU UR6, c[0x0][0x388] ;  /* 0x00007100ff0677ac */ /* 0x000e220008000800 */
[----:B------:R-:W-:Y:S01]  /*0a10*/  UISETP.NE.AND.EX UP0, UPT, UR5, URZ, UPT, UP0 ;  /* 0x000000ff0500728c */ /* 0x000fe2000bf05300 */
[----:B------:R-:W1:Y:S01]  /*0a20*/  LDCU.U8 UR16, c[0x0][0x410] ;  /* 0x00008200ff1077ac */ /* 0x000e620008000000 */
[----:B------:R-:W2:Y:S01]  /*0a30*/  LDCU UR17, c[0x0][0x400] ;  /* 0x00008000ff1177ac */ /* 0x000ea20008000800 */
[----:B------:R-:W3:Y:S01]  /*0a40*/  LDCU.64 UR20, c[0x0][0x478] ;  /* 0x00008f00ff1477ac */ /* 0x000ee20008000a00 */
[----:B------:R-:W4:Y:S01]  /*0a50*/  LDCU.64 UR18, c[0x0][0x438] ;  /* 0x00008700ff1277ac */ /* 0x000f220008000a00 */
[----:B------:R-:W0:Y:S01]  /*0a60*/  LDCU.128 UR8, c[0x0][0x3c0] ;  /* 0x00007800ff0877ac */ /* 0x000e220008000c00 */
[----:B------:R-:W0:Y:S05]  /*0a70*/  LDCU.64 UR22, c[0x0][0x380] ;  /* 0x00007000ff1677ac */ /* 0x000e2a0008000a00 */
.L_x_207:
[----:B-----5:R-:W5:Y:S01]  /*0a80*/  @UP0 LDCU.64 UR4, c[0x0][0x3e0] ;  /* 0x00007c00ff0407ac */ /* 0x020f620008000a00 */
[----:B------:R-:W-:Y:S01]  /*0a90*/  PLOP3.LUT P0, PT, PT, PT, UP0, 0x80, 0x8 ;  /* 0x000000000008781c */ /* 0x000fe20003f0f008 */
[----:B0-----:R-:W-:-:S06]  /*0aa0*/  UIMAD.WIDE UR12, UR7, 0x4, UR8 ;  /* 0x00000004070c78a5 */ /* 0x001fcc000f8e0208 */
[----:B--234-:R-:W-:Y:S02]  /*0ab0*/  MOV R174, UR12 ;  /* 0x0000000c00ae7c02 */ /* 0x01cfe40008000f00 */
[----:B------:R-:W-:-:S05]  /*0ac0*/  MOV R175, UR13 ;  /* 0x0000000d00af7c02 */ /* 0x000fca0008000f00 */
[----:B------:R-:W2:Y:S01]  /*0ad0*/  LDG.E R174, desc[UR14][R174.64] ;  /* 0x0000000eaeae7981 */ /* 0x000ea2000c1e1900 */
[----:B-----5:R-:W-:-:S06]  /*0ae0*/  @UP0 UIMAD.WIDE UR4, UR7, 0x2, UR4 ;  /* 0x00000002070408a5 */ /* 0x020fcc000f8e0204 */
[----:B------:R-:W-:Y:S02]  /*0af0*/  MOV R172, UR4 ;  /* 0x0000000400ac7c02 */ /* 0x000fe40008000f00 */
[----:B------:R-:W-:Y:S01]  /*0b00*/  MOV R173, UR5 ;  /* 0x0000000500ad7c02 */ /* 0x000fe20008000f00 */
[----:B------:R-:W-:-:S04]  /*0b10*/  UIMAD.WIDE UR4, UR7, 0x4, UR10 ;  /* 0x00000004070478a5 */ /* 0x000fc8000f8e020a */
[----:B------:R-:W5:Y:S02]  /*0b20*/  @P0 LDG.E.U16 R172, desc[UR14][R172.64] ;  /* 0x0000000eacac0981 */ /* 0x000f64000c1e1500 */
[----:B------:R-:W-:Y:S02]  /*0b30*/  MOV R176, UR4 ;  /* 0x0000000400b07c02 */ /* 0x000fe40008000f00 */
[----:B------:R-:W-:-:S05]  /*0b40*/  MOV R177, UR5 ;  /* 0x0000000500b17c02 */ /* 0x000fca0008000f00 */
[----:B------:R-:W3:Y:S01]  /*0b50*/  LDG.E R176, desc[UR14][R176.64] ;  /* 0x0000000eb0b07981 */ /* 0x000ee2000c1e1900 */
[----:B------:R-:W0:Y:S01]  /*0b60*/  S2R R193, SR_TID.X ;  /* 0x0000000000c17919 */ /* 0x000e220000002100 */
[----:B------:R-:W-:Y:S01]  /*0b70*/  UIMAD UR4, UR7, UR6, URZ ;  /* 0x00000006070472a4 */ /* 0x000fe2000f8e02ff */
[----:B------:R-:W-:-:S03]  /*0b80*/  ISETP.GE.U32.AND P4, PT, R195, 0x80, PT ;  /* 0x00000080c300780c */ /* 0x000fc60003f86070 */
[----:B------:R-:W-:Y:S01]  /*0b90*/  USHF.R.S32.HI UR5, URZ, 0x1f, UR4 ;  /* 0x0000001fff057899 */ /* 0x000fe20008011404 */
[----:B-1----:R-:W-:-:S03]  /*0ba0*/  ISETP.NE.AND P5, PT, RZ, UR16, PT ;  /* 0x00000010ff007c0c */ /* 0x002fc6000bfa5270 */
[----:B------:R-:W-:Y:S01]  /*0bb0*/  ULEA.HI UR5, UR5, UR4, URZ, 0x3 ;  /* 0x0000000405057291 */ /* 0x000fe2000f8f18ff */
[----:B------:R-:W-:Y:S01]  /*0bc0*/  BSSY.RECONVERGENT B0, `(.L_x_166) ;  /* 0x0000078000007945 */ /* 0x000fe20003800200 */
[----:B------:R-:W-:-:S04]  /*0bd0*/  UMOV UR12, 0x3f800000 ;  /* 0x3f800000000c7882 */ /* 0x000fc80000000000 */
[----:B------:R-:W-:Y:S01]  /*0be0*/  MOV R194, UR5 ;  /* 0x0000000500c27c02 */ /* 0x000fe20008000f00 */
[----:B------:R-:W-:Y:S01]  /*0bf0*/  HFMA2 R241, -RZ, RZ, 0, 0 ;  /* 0x00000000fff17431 */ /* 0x000fe200000001ff */
[C---:B------:R-:W-:Y:S02]  /*0c00*/  ISETP.GE.U32.AND P3, PT, R195.reuse, 0x100, PT ;  /* 0x00000100c300780c */ /* 0x040fe40003f66070 */
[C---:B------:R-:W-:Y:S02]  /*0c10*/  ISETP.GE.U32.AND P2, PT, R195.reuse, 0x180, PT ;  /* 0x00000180c300780c */ /* 0x040fe40003f46070 */
[----:B------:R-:W-:Y:S02]  /*0c20*/  ISETP.GE.U32.AND P1, PT, R195, 0x200, PT ;  /* 0x00000200c300780c */ /* 0x000fe40003f26070 */
[----:B------:R-:W-:Y:S02]  /*0c30*/  MOV R242, RZ ;  /* 0x000000ff00f27202 */ /* 0x000fe40000000f00 */
[----:B0-----:R-:W-:-:S04]  /*0c40*/  LEA.HI.SX32 R194, R194, R193, 0x1d ;  /* 0x000000c1c2c27211 */ /* 0x001fc800078feaff */
[----:B------:R-:W-:Y:S02]  /*0c50*/  MOV R239, R194 ;  /* 0x000000c200ef7202 */ /* 0x000fe40000000f00 */
[----:B--2---:R-:W-:Y:S02]  /*0c60*/  FSEL R178, R174, RZ, !P5 ;  /* 0x000000ffaeb27208 */ /* 0x004fe40006800000 */
[----:B-----5:R-:W-:Y:S02]  /*0c70*/  @P0 R2UR UR13, R172 ;  /* 0x00000000ac0d02ca */ /* 0x020fe400000e0000 */
[----:B------:R-:W-:Y:S02]  /*0c80*/  R2UR UR4, R178 ;  /* 0x00000000b20472ca */ /* 0x000fe400000e0000 */
[----:B---3--:R-:W-:-:S09]  /*0c90*/  R2UR UR24, R176 ;  /* 0x00000000b01872ca */ /* 0x008fd200000e0000 */
[----:B------:R-:W-:Y:S01]  /*0ca0*/  @UP0 USHF.L.U32 UR12, UR13, 0x10, URZ ;  /* 0x000000100d0c0899 */ /* 0x000fe200080006ff */
[----:B------:R-:W-:Y:S11]  /*0cb0*/  @!P4 BRA `(.L_x_167) ;  /* 0x0000000400a0c947 */ /* 0x000ff60003800000 */
[----:B------:R-:W0:Y:S08]  /*0cc0*/  LDC.64 R172, c[0x0][0x3a8] ;  /* 0x0000ea00ffac7b82 */ /* 0x000e300000000a00 */
[----:B------:R-:W1:Y:S01]  /*0cd0*/  LDC.64 R176, c[0x0][0x428] ;  /* 0x00010a00ffb07b82 */ /* 0x000e620000000a00 */
[----:B0-----:R-:W-:-:S06]  /*0ce0*/  IMAD.WIDE.U32 R172, R194, 0x10, R172 ;  /* 0x00000010c2ac7825 */ /* 0x001fcc00078e00ac */
[----:B------:R-:W2:Y:S01]  /*0cf0*/  LDG.E.128 R172, desc[UR14][R172.64] ;  /* 0x0000000eacac7981 */ /* 0x000ea2000c1e1d00 */
[----:B-1----:R-:W-:-:S06]  /*0d00*/  IMAD.WIDE.U32 R176, R194, 0x10, R176 ;  /* 0x00000010c2b07825 */ /* 0x002fcc00078e00b0 */
[----:B------:R-:W3:Y:S01]  /*0d10*/  LDG.E.128 R176, desc[UR14][R176.64] ;  /* 0x0000000eb0b07981 */ /* 0x000ee2000c1e1d00 */
[----:B----4-:R-:W-:-:S04]  /*0d20*/  ISETP.NE.U32.AND P0, PT, RZ, UR18, PT ;  /* 0x00000012ff007c0c */ /* 0x010fc8000bf05070 */
[----:B------:R-:W-:-:S13]  /*0d30*/  ISETP.NE.AND.EX P0, PT, RZ, UR19, PT, P0 ;  /* 0x00000013ff007c0c */ /* 0x000fda000bf05300 */
[----:B------:R-:W0:Y:S01]  /*0d40*/  @P0 LDC.64 R226, c[0x0][0x438] ;  /* 0x00010e00ffe20b82 */ /* 0x000e220000000a00 */
[C---:B------:R-:W-:Y:S02]  /*0d50*/  SHF.L.U32 R20, R28.reuse, 0x10, RZ ;  /* 0x000000101c147819 */ /* 0x040fe400000006ff */
[C---:B------:R-:W-:Y:S02]  /*0d60*/  SHF.L.U32 R199, R29.reuse, 0x10, RZ ;  /* 0x000000101dc77819 */ /* 0x040fe400000006ff */
[----:B------:R-:W-:Y:S02]  /*0d70*/  PRMT R202, R28, 0x7632, R202 ;  /* 0x000076321cca7816 */ /* 0x000fe400000000ca */
[----:B------:R-:W-:Y:S02]  /*0d80*/  SHF.L.U32 R204, R30, 0x10, RZ ;  /* 0x000000101ecc7819 */ /* 0x000fe400000006ff */
[----:B------:R-:W-:Y:S02]  /*0d90*/  PRMT R229, R29, 0x7632, R229 ;  /* 0x000076321de57816 */ /* 0x000fe400000000e5 */
[----:B------:R-:W-:Y:S01]  /*0da0*/  SHF.L.U32 R202, R202, 0x10, RZ ;  /* 0x00000010caca7819 */ /* 0x000fe200000006ff */
[----:B0-----:R-:W-:-:S05]  /*0db0*/  @P0 IMAD.WIDE.U32 R226, R194, 0x10, R226 ;  /* 0x00000010c2e20825 */ /* 0x001fca00078e00e2 */
[----:B------:R0:W5:Y:S01]  /*0dc0*/  @P0 LDG.E.128 R152, desc[UR14][R226.64] ;  /* 0x0000000ee2980981 */ /* 0x000162000c1e1d00 */
[----:B------:R-:W-:Y:S02]  /*0dd0*/  SHF.L.U32 R229, R229, 0x10, RZ ;  /* 0x00000010e5e57819 */ /* 0x000fe400000006ff */
[----:B------:R-:W-:-:S04]  /*0de0*/  PRMT R228, R30, 0x7632, R228 ;  /* 0x000076321ee47816 */ /* 0x000fc800000000e4 */
[----:B------:R-:W-:Y:S02]  /*0df0*/  SHF.L.U32 R228, R228, 0x10, RZ ;  /* 0x00000010e4e47819 */ /* 0x000fe400000006ff */
[C---:B------:R-:W-:Y:S02]  /*0e00*/  PRMT R238, R31.reuse, 0x7632, R238 ;  /* 0x000076321fee7816 */ /* 0x040fe400000000ee */
[----:B0-----:R-:W-:Y:S02]  /*0e10*/  SHF.L.U32 R226, R31, 0x10, RZ ;  /* 0x000000101fe27819 */ /* 0x001fe400000006ff */
[----:B------:R-:W-:Y:S02]  /*0e20*/  SHF.L.U32 R238, R238, 0x10, RZ ;  /* 0x00000010eeee7819 */ /* 0x000fe400000006ff */
[----:B--2---:R-:W-:-:S05]  /*0e30*/  SHF.L.U32 R3, R172, 0x10, RZ ;  /* 0x00000010ac037819 */ /* 0x004fca00000006ff */
[----:B------:R-:W-:Y:S01]  /*0e40*/  FADD.FTZ R3, R3, -UR4 ;  /* 0x8000000403037e21 */ /* 0x000fe20008010000 */
[----:B------:R-:W-:Y:S02]  /*0e50*/  SHF.L.U32 R19, R173, 0x10, RZ ;  /* 0x00000010ad137819 */ /* 0x000fe400000006ff */
[----:B---3--:R-:W-:Y:S01]  /*0e60*/  SHF.L.U32 R17, R176, 0x10, RZ ;  /* 0x00000010b0117819 */ /* 0x008fe200000006ff */
[----:B------:R-:W-:Y:S01]  /*0e70*/  FMUL.FTZ R3, R3, UR24 ;  /* 0x0000001803037c20 */ /* 0x000fe20008410000 */
[----:B------:R-:W-:Y:S02]  /*0e80*/  SHF.L.U32 R201, R177, 0x10, RZ ;  /* 0x00000010b1c97819 */ /* 0x000fe400000006ff */
[----:B------:R-:W-:Y:S01]  /*0e90*/  PRMT R172, R172, 0x7632, R172 ;  /* 0x00007632acac7816 */ /* 0x000fe200000000ac */
[-C--:B------:R-:W-:Y:S01]  /*0ea0*/  FMUL.FTZ R20, R20, R17.reuse ;  /* 0x0000001114147220 */ /* 0x080fe20000410000 */
[----:B------:R-:W-:Y:S01]  /*0eb0*/  FADD.FTZ R84, R84, R17 ;  /* 0x0000001154547221 */ /* 0x000fe20000010000 */
[----:B------:R-:W-:Y:S01]  /*0ec0*/  FFMA.FTZ R60, R3, R17, R60 ;  /* 0x00000011033c7223 */ /* 0x000fe2000001003c */
[----:B------:R-:W-:Y:S01]  /*0ed0*/  FMUL.FTZ R17, R199, R201 ;  /* 0x000000c9c7117220 */ /* 0x000fe20000410000 */
[----:B------:R-:W-:Y:S01]  /*0ee0*/  FADD.FTZ R19, R19, -UR4 ;  /* 0x8000000413137e21 */ /* 0x000fe20008010000 */
[----:B------:R-:W-:-:S02]  /*0ef0*/  SHF.L.U32 R199, R174, 0x10, RZ ;  /* 0x00000010aec77819 */ /* 0x000fc400000006ff */
[----:B------:R-:W-:Y:S02]  /*0f00*/  PRMT R173, R173, 0x7632, R173 ;  /* 0x00007632adad7816 */ /* 0x000fe400000000ad */
[----:B------:R-:W-:Y:S01]  /*0f10*/  SHF.L.U32 R172, R172, 0x10, RZ ;  /* 0x00000010acac7819 */ /* 0x000fe200000006ff */
[----:B------:R-:W-:Y:S01]  /*0f20*/  FMUL.FTZ R19, R19, UR24 ;  /* 0x0000001813137c20 */ /* 0x000fe20008410000 */
[----:B------:R-:W-:Y:S01]  /*0f30*/  PRMT R174, R174, 0x7632, R174 ;  /* 0x00007632aeae7816 */ /* 0x000fe200000000ae */
[----:B------:R-:W-:Y:S01]  /*0f40*/  FADD.FTZ R199, R199, -UR4 ;  /* 0x80000004c7c77e21 */ /* 0x000fe20008010000 */
[----:B------:R-:W-:Y:S02]  /*0f50*/  SHF.L.U32 R173, R173, 0x10, RZ ;  /* 0x00000010adad7819 */ /* 0x000fe400000006ff */
[----:B------:R-:W-:Y:S02]  /*0f60*/  PRMT R176, R176, 0x7632, R176 ;  /* 0x00007632b0b07816 */ /* 0x000fe400000000b0 */
[----:B------:R-:W-:Y:S01]  /*0f70*/  SHF.L.U32 R227, R178, 0x10, RZ ;  /* 0x00000010b2e37819 */ /* 0x000fe200000006ff */
[----:B------:R-:W-:Y:S01]  /*0f80*/  FADD.FTZ R172, R172, -UR4 ;  /* 0x80000004acac7e21 */ /* 0x000fe20008010000 */
[----:B------:R-:W-:Y:S01]  /*0f90*/  FADD.FTZ R86, R86, R201 ;  /* 0x000000c956567221 */ /* 0x000fe20000010000 */
[----:B------:R-:W-:Y:S01]  /*0fa0*/  FFMA.FTZ R62, R19, R201, R62 ;  /* 0x000000c9133e7223 */ /* 0x000fe2000001003e */
[----:B------:R-:W-:Y:S01]  /*0fb0*/  PRMT R177, R177, 0x7632, R177 ;  /* 0x00007632b1b17816 */ /* 0x000fe200000000b1 */
[----:B------:R-:W-:Y:S01]  /*0fc0*/  FMUL.FTZ R201, R199, UR24 ;  /* 0x00000018c7c97c20 */ /* 0x000fe20008410000 */
[----:B------:R-:W-:Y:S01]  /*0fd0*/  SHF.L.U32 R174, R174, 0x10, RZ ;  /* 0x00000010aeae7819 */ /* 0x000fe200000006ff */
[----:B------:R-:W-:Y:S01]  /*0fe0*/  FADD.FTZ R173, R173, -UR4 ;  /* 0x80000004adad7e21 */ /* 0x000fe20008010000 */
[----:B------:R-:W-:Y:S01]  /*0ff0*/  SHF.L.U32 R176, R176, 0x10, RZ ;  /* 0x00000010b0b07819 */ /* 0x000fe200000006ff */
[----:B------:R-:W-:Y:S01]  /*1000*/  FMUL.FTZ R199, R204, R227 ;  /* 0x000000e3ccc77220 */ /* 0x000fe20000410000 */
[----:B------:R-:W-:Y:S01]  /*1010*/  FMUL.FTZ R204, R172, UR24 ;  /* 0x00000018accc7c20 */ /* 0x000fe20008410000 */
[----:B------:R-:W-:Y:S01]  /*1020*/  SHF.L.U32 R172, R177, 0x10, RZ ;  /* 0x00000010b1ac7819 */ /* 0x000fe200000006ff */
[----:B------:R-:W-:Y:S01]  /*1030*/  FMUL.FTZ R232, R173, UR24 ;  /* 0x00000018ade87c20 */ /* 0x000fe20008410000 */
[----:B------:R-:W-:Y:S01]  /*1040*/  FADD.FTZ R174, R174, -UR4 ;  /* 0x80000004aeae7e21 */ /* 0x000fe20008010000 */
[----:B------:R-:W-:Y:S01]  /*1050*/  FMUL.FTZ R202, R202, R176 ;  /* 0x000000b0caca7220 */ /* 0x000fe20000410000 */
[----:B------:R-:W-:Y:S01]  /*1060*/  FADD.FTZ R173, RZ, R20 ;  /* 0x00000014ffad7221 */ /* 0x000fe20000010000 */
[----:B------:R-:W-:Y:S01]  /*1070*/  FFMA.FTZ R177, R3, R20, RZ ;  /* 0x0000001403b17223 */ /* 0x000fe200000100ff */
[-C--:B------:R-:W-:Y:S01]  /*1080*/  FMUL.FTZ R229, R229, R172.reuse ;  /* 0x000000ace5e57220 */ /* 0x080fe20000410000 */
[----:B------:R-:W-:Y:S01]  /*1090*/  FADD.FTZ R87, R87, R172 ;  /* 0x000000ac57577221 */ /* 0x000fe20000010000 */
[----:B------:R-:W-:Y:S01]  /*10a0*/  FFMA.FTZ R63, R232, R172, R63 ;  /* 0x000000ace83f7223 */ /* 0x000fe2000001003f */
[----:B------:R-:W-:Y:S01]  /*10b0*/  FMUL.FTZ R230, R174, UR24 ;  /* 0x00000018aee67c20 */ /* 0x000fe20008410000 */
[----:B------:R-:W-:Y:S01]  /*10c0*/  FADD.FTZ R85, R85, R176 ;  /* 0x000000b055557221 */ /* 0x000fe20000010000 */
[C---:B------:R-:W-:Y:S01]  /*10d0*/  FFMA.FTZ R61, R204.reuse, R176, R61 ;  /* 0x000000b0cc3d7223 */ /* 0x040fe2000001003d */
[----:B------:R-:W-:Y:S01]  /*10e0*/  FADD.FTZ R172, R173, R202 ;  /* 0x000000caadac7221 */ /* 0x000fe20000010000 */
[----:B------:R-:W-:Y:S01]  /*10f0*/  FFMA.FTZ R174, R204, R202, R177 ;  /* 0x000000caccae7223 */ /* 0x000fe200000100b1 */
[----:B------:R-:W-:-:S02]  /*1100*/  SHF.L.U32 R176, R175, 0x10, RZ ;  /* 0x00000010afb07819 */ /* 0x000fc400000006ff */
[----:B------:R-:W-:Y:S01]  /*1110*/  PRMT R178, R178, 0x7632, R178 ;  /* 0x00007632b2b27816 */ /* 0x000fe200000000b2 */
[----:B------:R-:W-:Y:S01]  /*1120*/  FADD.FTZ R172, R172, R17 ;  /* 0x00000011acac7221 */ /* 0x000fe20000010000 */
[----:B------:R-:W-:Y:S01]  /*1130*/  FFMA.FTZ R173, R19, R17, R174 ;  /* 0x0000001113ad7223 */ /* 0x000fe200000100ae */
[----:B------:R-:W-:Y:S01]  /*1140*/  FADD.FTZ R176, R176, -UR4 ;  /* 0x80000004b0b07e21 */ /* 0x000fe20008010000 */
[----:B------:R-:W-:Y:S01]  /*1150*/  SHF.L.U32 R178, R178, 0x10, RZ ;  /* 0x00000010b2b27819 */ /* 0x000fe200000006ff */
[----:B------:R-:W-:Y:S01]  /*1160*/  FADD.FTZ R172, R172, R229 ;  /* 0x000000e5acac7221 */ /* 0x000fe20000010000 */
[----:B------:R-:W-:Y:S01]  /*1170*/  PRMT R175, R175, 0x7632, R175 ;  /* 0x00007632afaf7816 */ /* 0x000fe200000000af */
[----:B------:R-:W-:Y:S01]  /*1180*/  FFMA.FTZ R174, R232, R229, R173 ;  /* 0x000000e5e8ae7223 */ /* 0x000fe200000100ad */
[----:B------:R-:W-:Y:S01]  /*1190*/  FADD.FTZ R88, R88, R227 ;  /* 0x000000e358587221 */ /* 0x000fe20000010000 */
[----:B------:R-:W-:Y:S01]  /*11a0*/  FFMA.FTZ R64, R201, R227, R64 ;  /* 0x000000e3c9407223 */ /* 0x000fe20000010040 */
[C---:B------:R-:W-:Y:S01]  /*11b0*/  SHF.L.U32 R239, R179.reuse, 0x10, RZ ;  /* 0x00000010b3ef7819 */ /* 0x040fe200000006ff */
[----:B------:R-:W-:Y:S01]  /*11c0*/  FMUL.FTZ R227, R176, UR24 ;  /* 0x00000018b0e37c20 */ /* 0x000fe20008410000 */
[----:B------:R-:W-:Y:S01]  /*11d0*/  PRMT R179, R179, 0x7632, R179 ;  /* 0x00007632b3b37816 */ /* 0x000fe200000000b3 */
[----:B------:R-:W-:Y:S01]  /*11e0*/  FMUL.FTZ R228, R228, R178 ;  /* 0x000000b2e4e47220 */ /* 0x000fe20000410000 */
[----:B------:R-:W-:Y:S01]  /*11f0*/  SHF.L.U32 R176, R175, 0x10, RZ ;  /* 0x00000010afb07819 */ /* 0x000fe200000006ff */
[----:B------:R-:W-:Y:S01]  /*1200*/  FADD.FTZ R173, R172, R199 ;  /* 0x000000c7acad7221 */ /* 0x000fe20000010000 */
[----:B------:R-:W-:Y:S01]  /*1210*/  FFMA.FTZ R175, R201, R199, R174 ;  /* 0x000000c7c9af7223 */ /* 0x000fe200000100ae */
[----:B------:R-:W-:Y:S01]  /*1220*/  SHF.L.U32 R179, R179, 0x10, RZ ;  /* 0x00000010b3b37819 */ /* 0x000fe200000006ff */
[----:B------:R-:W-:Y:S01]  /*1230*/  FMUL.FTZ R226, R226, R239 ;  /* 0x000000efe2e27220 */ /* 0x000fe20000410000 */
[----:B------:R-:W-:Y:S01]  /*1240*/  FADD.FTZ R176, R176, -UR4 ;  /* 0x80000004b0b07e21 */ /* 0x000fe20008010000 */
[----:B------:R-:W-:Y:S01]  /*1250*/  FADD.FTZ R173, R173, R228 ;  /* 0x000000e4adad7221 */ /* 0x000fe20000010000 */
[----:B------:R-:W-:Y:S01]  /*1260*/  FFMA.FTZ R172, R230, R228, R175 ;  /* 0x000000e4e6ac7223 */ /* 0x000fe200000100af */
[----:B------:R-:W-:Y:S01]  /*1270*/  FMUL.FTZ R238, R238, R179 ;  /* 0x000000b3eeee7220 */ /* 0x000fe20000410000 */
[----:B------:R-:W-:Y:S01]  /*1280*/  FMUL.FTZ R240, R176, UR24 ;  /* 0x00000018b0f07c20 */ /* 0x000fe20008410000 */
[----:B------:R-:W-:Y:S01]  /*1290*/  FADD.FTZ R173, R173, R226 ;  /* 0x000000e2adad7221 */ /* 0x000fe20000010000 */
[C---:B------:R-:W-:Y:S01]  /*12a0*/  FFMA.FTZ R175, R227.reuse, R226, R172 ;  /* 0x000000e2e3af7223 */ /* 0x040fe200000100ac */
[----:B------:R-:W-:Y:S01]  /*12b0*/  FADD.FTZ R90, R90, R239 ;  /* 0x000000ef5a5a7221 */ /* 0x000fe20000010000 */
[----:B------:R-:W-:Y:S01]  /*12c0*/  FFMA.FTZ R66, R227, R239, R66 ;  /* 0x000000efe3427223 */ /* 0x000fe20000010042 */
[----:B------:R-:W-:Y:S01]  /*12d0*/  FADD.FTZ R89, R89, R178 ;  /* 0x000000b259597221 */ /* 0x000fe20000010000 */
[----:B------:R-:W-:Y:S01]  /*12e0*/  FFMA.FTZ R65, R230, R178, R65 ;  /* 0x000000b2e6417223 */ /* 0x000fe20000010041 */
[----:B------:R-:W-:Y:S01]  /*12f0*/  FADD.FTZ R91, R91, R179 ;  /* 0x000000b35b5b7221 */ /* 0x000fe20000010000 */
[C---:B------:R-:W-:Y:S01]  /*1300*/  FFMA.FTZ R67, R240.reuse, R179, R67 ;  /* 0x000000b3f0437223 */ /* 0x040fe20000010043 */
[----:B------:R-:W-:Y:S01]  /*1310*/  FADD.FTZ R241, R173, R238 ;  /* 0x000000eeadf17221 */ /* 0x000fe20000010000 */
[----:B------:R-:W-:Y:S01]  /*1320*/  FFMA.FTZ R242, R240, R238, R175 ;  /* 0x000000eef0f27223 */ /* 0x000fe200000100af */
[----:B------:R-:W-:-:S07]  /*1330*/  IADD3 R239, PT, PT, R194, 0x80, RZ ;  /* 0x00000080c2ef7810 */ /* 0x000fce0007ffe0ff */
.L_x_167:
[----:B----4-:R-:W-:Y:S05]  /*1340*/  BSYNC.RECONVERGENT B0 ;  /* 0x0000000000007941 */ /* 0x010fea0003800200 */
.L_x_166:
        /* <DEDUP_REMOVED lines=10> */
[----:B------:R-:W0:Y:S01]  /*13f0*/  @P0 LDC.64 R14, c[0x0][0x438] ;  /* 0x00010e00ff0e0b82 */ /* 0x000e220000000a00 */
[----:B------:R-:W-:Y:S01]  /*1400*/  PRMT R200, R38, 0x7632, R200 ;  /* 0x0000763226c87816 */ /* 0x000fe200000000c8 */
[----:B0-----:R-:W-:Y:S01]  /*1410*/  @P0 IMAD.WIDE.U32 R206, R239, 0x10, R14 ;  /* 0x00000010efce0825 */ /* 0x001fe200078e000e */
[----:B------:R-:W-:-:S04]  /*1420*/  PRMT R15, R36, 0x7632, R15 ;  /* 0x00007632240f7816 */ /* 0x000fc8000000000f */
[----:B------:R-:W-:Y:S01]  /*1430*/  SHF.L.U32 R15, R15, 0x10, RZ ;  /* 0x000000100f0f7819 */ /* 0x000fe200000006ff */
[----:B------:R0:W5:Y:S01]  /*1440*/  @P0 LDG.E.128 R24, desc[UR14][R206.64] ;  /* 0x0000000ece180981 */ /* 0x000162000c1e1d00 */
[----:B------:R-:W-:Y:S02]  /*1450*/  SHF.L.U32 R200, R200, 0x10, RZ ;  /* 0x00000010c8c87819 */ /* 0x000fe400000006ff */
[----:B------:R-:W-:Y:S02]  /*1460*/  SHF.L.U32 R224, R38, 0x10, RZ ;  /* 0x0000001026e07819 */ /* 0x000fe400000006ff */
[----:B------:R-:W-:Y:S02]  /*1470*/  SHF.L.U32 R236, R39, 0x10, RZ ;  /* 0x0000001027ec7819 */ /* 0x000fe400000006ff */
[----:B------:R-:W-:Y:S02]  /*1480*/  IADD3 R239, PT, PT, R239, 0x80, RZ ;  /* 0x00000080efef7810 */ /* 0x000fe40007ffe0ff */
[----:B--2---:R-:W-:-:S02]  /*1490*/  PRMT R11, R172, 0x7632, R11 ;  /* 0x00007632ac0b7816 */ /* 0x004fc4000000000b */
[----:B------:R-:W-:Y:S02]  /*14a0*/  PRMT R16, R174, 0x7632, R16 ;  /* 0x00007632ae107816 */ /* 0x000fe40000000010 */
[----:B------:R-:W-:Y:S02]  /*14b0*/  SHF.L.U32 R13, R11, 0x10, RZ ;  /* 0x000000100b0d7819 */ /* 0x000fe400000006ff */
[----:B------:R-:W-:Y:S02]  /*14c0*/  SHF.L.U32 R197, R16, 0x10, RZ ;  /* 0x0000001010c57819 */ /* 0x000fe400000006ff */
[----:B---3--:R-:W-:Y:S01]  /*14d0*/  PRMT R11, R176, 0x7632, R11 ;  /* 0x00007632b00b7816 */ /* 0x008fe2000000000b */
[----:B------:R-:W-:Y:S01]  /*14e0*/  FADD.FTZ R13, R13, -UR4 ;  /* 0x800000040d0d7e21 */ /* 0x000fe20008010000 */
[----:B------:R-:W-:Y:S01]  /*14f0*/  PRMT R16, R178, 0x7632, R16 ;  /* 0x00007632b2107816 */ /* 0x000fe20000000010 */
[----:B------:R-:W-:Y:S01]  /*1500*/  FADD.FTZ R197, R197, -UR4 ;  /* 0x80000004c5c57e21 */ /* 0x000fe20008010000 */
[----:B------:R-:W-:Y:S01]  /*1510*/  SHF.L.U32 R14, R11, 0x10, RZ ;  /* 0x000000100b0e7819 */ /* 0x000fe200000006ff */
[----:B------:R-:W-:Y:S01]  /*1520*/  FMUL.FTZ R18, R13, UR24 ;  /* 0x000000180d127c20 */ /* 0x000fe20008410000 */
[----:B------:R-:W-:-:S02]  /*1530*/  PRMT R11, R173, 0x7632, R11 ;  /* 0x00007632ad0b7816 */ /* 0x000fc4000000000b */
[----:B0-----:R-:W-:Y:S01]  /*1540*/  SHF.L.U32 R206, R16, 0x10, RZ ;  /* 0x0000001010ce7819 */ /* 0x001fe200000006ff */
[-C--:B------:R-:W-:Y:S01]  /*1550*/  FMUL.FTZ R15, R15, R14.reuse ;  /* 0x0000000e0f0f7220 */ /* 0x080fe20000410000 */
[----:B------:R-:W-:Y:S01]  /*1560*/  FADD.FTZ R157, R157, R14 ;  /* 0x0000000e9d9d7221 */ /* 0x000fe20000010000 */
[----:B------:R-:W-:Y:S01]  /*1570*/  FFMA.FTZ R93, R18, R14, R93 ;  /* 0x0000000e125d7223 */ /* 0x000fe2000001005d */
[----:B------:R-:W-:Y:S01]  /*1580*/  SHF.L.U32 R13, R11, 0x10, RZ ;  /* 0x000000100b0d7819 */ /* 0x000fe200000006ff */
[----:B------:R-:W-:Y:S01]  /*1590*/  FADD.FTZ R161, R161, R206 ;  /* 0x000000cea1a17221 */ /* 0x000fe20000010000 */
[----:B------:R-:W-:Y:S02]  /*15a0*/  PRMT R14, R37, 0x7632, R14 ;  /* 0x00007632250e7816 */ /* 0x000fe4000000000e */
[----:B------:R-:W-:Y:S01]  /*15b0*/  PRMT R11, R177, 0x7632, R11 ;  /* 0x00007632b10b7816 */ /* 0x000fe2000000000b */
[----:B------:R-:W-:Y:S01]  /*15c0*/  FADD.FTZ R13, R13, -UR4 ;  /* 0x800000040d0d7e21 */ /* 0x000fe20008010000 */
[----:B------:R-:W-:-:S02]  /*15d0*/  SHF.L.U32 R14, R14, 0x10, RZ ;  /* 0x000000100e0e7819 */ /* 0x000fc400000006ff */
[----:B------:R-:W-:Y:S01]  /*15e0*/  SHF.L.U32 R11, R11, 0x10, RZ ;  /* 0x000000100b0b7819 */ /* 0x000fe200000006ff */
[----:B------:R-:W-:Y:S01]  /*15f0*/  FMUL.FTZ R16, R13, UR24 ;  /* 0x000000180d107c20 */ /* 0x000fe20008410000 */
[----:B------:R-:W-:Y:S02]  /*1600*/  SHF.L.U32 R172, R172, 0x10, RZ ;  /* 0x00000010acac7819 */ /* 0x000fe400000006ff */
[----:B------:R-:W-:Y:S01]  /*1610*/  SHF.L.U32 R174, R174, 0x10, RZ ;  /* 0x00000010aeae7819 */ /* 0x000fe200000006ff */
[-C--:B------:R-:W-:Y:S01]  /*1620*/  FMUL.FTZ R13, R14, R11.reuse ;  /* 0x0000000b0e0d7220 */ /* 0x080fe20000410000 */
[----:B------:R-:W-:Y:S01]  /*1630*/  FMUL.FTZ R14, R197, UR24 ;  /* 0x00000018c50e7c20 */ /* 0x000fe20008410000 */
[----:B------:R-:W-:Y:S01]  /*1640*/  PRMT R197, R175, 0x7632, R197 ;  /* 0x00007632afc57816 */ /* 0x000fe200000000c5 */
[----:B------:R-:W-:Y:S01]  /*1650*/  FADD.FTZ R159, R159, R11 ;  /* 0x0000000b9f9f7221 */ /* 0x000fe20000010000 */
[----:B------:R-:W-:Y:S01]  /*1660*/  FFMA.FTZ R95, R16, R11, R95 ;  /* 0x0000000b105f7223 */ /* 0x000fe2000001005f */
[-C--:B------:R-:W-:Y:S01]  /*1670*/  FMUL.FTZ R11, R200, R206.reuse ;  /* 0x000000cec80b7220 */ /* 0x080fe20000410000 */
[----:B------:R-:W-:Y:S01]  /*1680*/  SHF.L.U32 R200, R197, 0x10, RZ ;  /* 0x00000010c5c87819 */ /* 0x000fe200000006ff */
[----:B------:R-:W-:Y:S01]  /*1690*/  FFMA.FTZ R97, R14, R206, R97 ;  /* 0x000000ce0e617223 */ /* 0x000fe20000010061 */
[----:B------:R-:W-:Y:S01]  /*16a0*/  PRMT R206, R39, 0x7632, R206 ;  /* 0x0000763227ce7816 */ /* 0x000fe200000000ce */
[----:B------:R-:W-:Y:S01]  /*16b0*/  FADD.FTZ R172, R172, -UR4 ;  /* 0x80000004acac7e21 */ /* 0x000fe20008010000 */
[----:B------:R-:W-:Y:S01]  /*16c0*/  PRMT R197, R179, 0x7632, R197 ;  /* 0x00007632b3c57816 */ /* 0x000fe200000000c5 */
[----:B------:R-:W-:Y:S01]  /*16d0*/  FADD.FTZ R200, R200, -UR4 ;  /* 0x80000004c8c87e21 */ /* 0x000fe20008010000 */
[----:B------:R-:W-:Y:S01]  /*16e0*/  SHF.L.U32 R206, R206, 0x10, RZ ;  /* 0x00000010cece7819 */ /* 0x000fe200000006ff */
[----:B------:R-:W-:Y:S01]  /*16f0*/  FADD.FTZ R174, R174, -UR4 ;  /* 0x80000004aeae7e21 */ /* 0x000fe20008010000 */
[----:B------:R-:W-:Y:S01]  /*1700*/  SHF.L.U32 R207, R197, 0x10, RZ ;  /* 0x00000010c5cf7819 */ /* 0x000fe200000006ff */
[----:B------:R-:W-:Y:S01]  /*1710*/  FMUL.FTZ R200, R200, UR24 ;  /* 0x00000018c8c87c20 */ /* 0x000fe20008410000 */
[----:B------:R-:W-:Y:S01]  /*1720*/  SHF.L.U32 R214, R173, 0x10, RZ ;  /* 0x00000010add67819 */ /* 0x000fe200000006ff */
[----:B------:R-:W-:Y:S01]  /*1730*/  FMUL.FTZ R225, R174, UR24 ;  /* 0x00000018aee17c20 */ /* 0x000fe20008410000 */
[----:B------:R-:W-:Y:S01]  /*1740*/  SHF.L.U32 R173, R176, 0x10, RZ ;  /* 0x00000010b0ad7819 */ /* 0x000fe200000006ff */
[-C--:B------:R-:W-:Y:S01]  /*1750*/  FMUL.FTZ R197, R206, R207.reuse ;  /* 0x000000cfcec57220 */ /* 0x080fe20000410000 */
[----:B------:R-:W-:Y:S01]  /*1760*/  FADD.FTZ R163, R163, R207 ;  /* 0x000000cfa3a37221 */ /* 0x000fe20000010000 */
[----:B------:R-:W-:Y:S01]  /*1770*/  FFMA.FTZ R99, R200, R207, R99 ;  /* 0x000000cfc8637223 */ /* 0x000fe20000010063 */
[----:B------:R-:W-:Y:S01]  /*1780*/  SHF.L.U32 R206, R36, 0x10, RZ ;  /* 0x0000001024ce7819 */ /* 0x000fe200000006ff */
[----:B------:R-:W-:Y:S01]  /*1790*/  FMUL.FTZ R207, R172, UR24 ;  /* 0x00000018accf7c20 */ /* 0x000fe20008410000 */
[----:B------:R-:W-:Y:S01]  /*17a0*/  FADD.FTZ R156, R156, R173 ;  /* 0x000000ad9c9c7221 */ /* 0x000fe20000010000 */
[----:B------:R-:W-:Y:S01]  /*17b0*/  FADD.FTZ R214, R214, -UR4 ;  /* 0x80000004d6d67e21 */ /* 0x000fe20008010000 */
[----:B------:R-:W-:Y:S01]  /*17c0*/  SHF.L.U32 R177, R177, 0x10, RZ ;  /* 0x00000010b1b17819 */ /* 0x000fe200000006ff */
[-C--:B------:R-:W-:Y:S01]  /*17d0*/  FFMA.FTZ R92, R207, R173.reuse, R92 ;  /* 0x000000adcf5c7223 */ /* 0x080fe2000001005c */
[----:B------:R-:W-:Y:S01]  /*17e0*/  FMUL.FTZ R206, R206, R173 ;  /* 0x000000adcece7220 */ /* 0x000fe20000410000 */
[----:B------:R-:W-:Y:S01]  /*17f0*/  SHF.L.U32 R173, R178, 0x10, RZ ;  /* 0x00000010b2ad7819 */ /* 0x000fe200000006ff */
[----:B------:R-:W-:Y:S01]  /*1800*/  FMUL.FTZ R215, R214, UR24 ;  /* 0x00000018d6d77c20 */ /* 0x000fe20008410000 */
[----:B------:R-:W-:Y:S01]  /*1810*/  SHF.L.U32 R214, R37, 0x10, RZ ;  /* 0x0000001025d67819 */ /* 0x000fe200000006ff */
[----:B------:R-:W-:Y:S01]  /*1820*/  FADD.FTZ R172, R241, R206 ;  /* 0x000000cef1ac7221 */ /* 0x000fe20000010000 */
[----:B------:R-:W-:Y:S01]  /*1830*/  SHF.L.U32 R174, R175, 0x10, RZ ;  /* 0x00000010afae7819 */ /* 0x000fe200000006ff */
[----:B------:R-:W-:Y:S01]  /*1840*/  FADD.FTZ R160, R160, R173 ;  /* 0x000000ada0a07221 */ /* 0x000fe20000010000 */
[-C--:B------:R-:W-:Y:S01]  /*1850*/  FFMA.FTZ R96, R225, R173.reuse, R96 ;  /* 0x000000ade1607223 */ /* 0x080fe20000010060 */
[----:B------:R-:W-:Y:S01]  /*1860*/  FMUL.FTZ R224, R224, R173 ;  /* 0x000000ade0e07220 */ /* 0x000fe20000410000 */
[----:B------:R-:W-:Y:S01]  /*1870*/  FFMA.FTZ R173, R207, R206, R242 ;  /* 0x000000cecfad7223 */ /* 0x000fe200000100f2 */
[----:B------:R-:W-:Y:S01]  /*1880*/  FADD.FTZ R175, R172, R15 ;  /* 0x0000000facaf7221 */ /* 0x000fe20000010000 */
[----:B------:R-:W-:Y:S01]  /*1890*/  FMUL.FTZ R214, R214, R177 ;  /* 0x000000b1d6d67220 */ /* 0x000fe20000410000 */
[----:B------:R-:W-:Y:S01]  /*18a0*/  FADD.FTZ R237, R174, -UR4 ;  /* 0x80000004aeed7e21 */ /* 0x000fe20008010000 */
[----:B------:R-:W-:Y:S01]  /*18b0*/  FFMA.FTZ R172, R18, R15, R173 ;  /* 0x0000000f12ac7223 */ /* 0x000fe200000100ad */
[----:B------:R-:W-:Y:S01]  /*18c0*/  SHF.L.U32 R179, R179, 0x10, RZ ;  /* 0x00000010b3b37819 */ /* 0x000fe200000006ff */
[----:B------:R-:W-:Y:S01]  /*18d0*/  FADD.FTZ R174, R175, R214 ;  /* 0x000000d6afae7221 */ /* 0x000fe20000010000 */
[----:B------:R-:W-:Y:S01]  /*18e0*/  FMUL.FTZ R237, R237, UR24 ;  /* 0x00000018eded7c20 */ /* 0x000fe20008410000 */
[C---:B------:R-:W-:Y:S01]  /*18f0*/  FFMA.FTZ R173, R215.reuse, R214, R172 ;  /* 0x000000d6d7ad7223 */ /* 0x040fe200000100ac */
[----:B------:R-:W-:Y:S01]  /*1900*/  FADD.FTZ R158, R158, R177 ;  /* 0x000000b19e9e7221 */ /* 0x000fe20000010000 */
[----:B------:R-:W-:Y:S01]  /*1910*/  FADD.FTZ R175, R174, R13 ;  /* 0x0000000daeaf7221 */ /* 0x000fe20000010000 */
[----:B------:R-:W-:Y:S01]  /*1920*/  FMUL.FTZ R236, R236, R179 ;  /* 0x000000b3ecec7220 */ /* 0x000fe20000410000 */
[----:B------:R-:W-:Y:S01]  /*1930*/  FFMA.FTZ R172, R16, R13, R173 ;  /* 0x0000000d10ac7223 */ /* 0x000fe200000100ad */
[----:B------:R-:W-:Y:S01]  /*1940*/  FFMA.FTZ R94, R215, R177, R94 ;  /* 0x000000b1d75e7223 */ /* 0x000fe2000001005e */
[----:B------:R-:W-:Y:S01]  /*1950*/  FADD.FTZ R174, R175, R224 ;  /* 0x000000e0afae7221 */ /* 0x000fe20000010000 */
[----:B------:R-:W-:Y:S01]  /*1960*/  FADD.FTZ R162, R162, R179 ;  /* 0x000000b3a2a27221 */ /* 0x000fe20000010000 */
[----:B------:R-:W-:Y:S01]  /*1970*/  FFMA.FTZ R173, R225, R224, R172 ;  /* 0x000000e0e1ad7223 */ /* 0x000fe200000100ac */
[----:B------:R-:W-:Y:S01]  /*1980*/  FFMA.FTZ R98, R237, R179, R98 ;  /* 0x000000b3ed627223 */ /* 0x000fe20000010062 */
[----:B------:R-:W-:-:S02]  /*1990*/  FADD.FTZ R175, R174, R11 ;  /* 0x0000000baeaf7221 */ /* 0x000fc40000010000 */
[----:B------:R-:W-:Y:S02]  /*19a0*/  FFMA.FTZ R172, R14, R11, R173 ;  /* 0x0000000b0eac7223 */ /* 0x000fe400000100ad */
[----:B------:R-:W-:Y:S02]  /*19b0*/  FADD.FTZ R174, R175, R236 ;  /* 0x000000ecafae7221 */ /* 0x000fe40000010000 */
[----:B------:R-:W-:Y:S02]  /*19c0*/  FFMA.FTZ R173, R237, R236, R172 ;  /* 0x000000ecedad7223 */ /* 0x000fe400000100ac */
[----:B------:R-:W-:Y:S02]  /*19d0*/  FADD.FTZ R241, R174, R197 ;  /* 0x000000c5aef17221 */ /* 0x000fe40000010000 */
[----:B------:R-:W-:-:S07]  /*19e0*/  FFMA.FTZ R242, R200, R197, R173 ;  /* 0x000000c5c8f27223 */ /* 0x000fce00000100ad */
.L_x_169:
[----:B------:R-:W-:Y:S05]  /*19f0*/  BSYNC.RECONVERGENT B0 ;  /* 0x0000000000007941 */ /* 0x000fea0003800200 */
.L_x_168:
        /* <DEDUP_REMOVED lines=16> */
[C---:B------:R-:W-:Y:S02]  /*1b00*/  PRMT R8, R45.reuse, 0x7632, R8 ;  /* 0x000076322d087816 */ /* 0x040fe40000000008 */
[----:B------:R-:W-:Y:S02]  /*1b10*/  SHF.L.U32 R198, R198, 0x10, RZ ;  /* 0x00000010c6c67819 */ /* 0x000fe400000006ff */
[----:B------:R-:W-:Y:S02]  /*1b20*/  SHF.L.U32 R8, R8, 0x10, RZ ;  /* 0x0000001008087819 */ /* 0x000fe400000006ff */
[----:B------:R-:W-:Y:S02]  /*1b30*/  SHF.L.U32 R211, R45, 0x10, RZ ;  /* 0x000000102dd37819 */ /* 0x000fe400000006ff */
[----:B------:R-:W-:-:S02]  /*1b40*/  SHF.L.U32 R233, R47, 0x10, RZ ;  /* 0x000000102fe97819 */ /* 0x000fc400000006ff */
[----:B------:R-:W-:Y:S02]  /*1b50*/  IADD3 R239, PT, PT, R239, 0x80, RZ ;  /* 0x00000080efef7810 */ /* 0x000fe40007ffe0ff */
[----:B--2---:R-:W-:Y:S02]  /*1b60*/  PRMT R4, R172, 0x7632, R4 ;  /* 0x00007632ac047816 */ /* 0x004fe40000000004 */
[----:B------:R-:W-:Y:S02]  /*1b70*/  PRMT R10, R174, 0x7632, R10 ;  /* 0x00007632ae0a7816 */ /* 0x000fe4000000000a */
[----:B------:R-:W-:Y:S02]  /*1b80*/  SHF.L.U32 R6, R4, 0x10, RZ ;  /* 0x0000001004067819 */ /* 0x000fe400000006ff */
[----:B------:R-:W-:Y:S02]  /*1b90*/  SHF.L.U32 R196, R10, 0x10, RZ ;  /* 0x000000100ac47819 */ /* 0x000fe400000006ff */
[----:B---3--:R-:W-:Y:S01]  /*1ba0*/  PRMT R4, R176, 0x7632, R4 ;  /* 0x00007632b0047816 */ /* 0x008fe20000000004 */
[----:B------:R-:W-:Y:S01]  /*1bb0*/  FADD.FTZ R6, R6, -UR4 ;  /* 0x8000000406067e21 */ /* 0x000fe20008010000 */
[----:B------:R-:W-:-:S02]  /*1bc0*/  PRMT R10, R178, 0x7632, R10 ;  /* 0x00007632b20a7816 */ /* 0x000fc4000000000a */
[----:B------:R-:W-:Y:S01]  /*1bd0*/  SHF.L.U32 R4, R4, 0x10, RZ ;  /* 0x0000001004047819 */ /* 0x000fe200000006ff */
[----:B------:R-:W-:Y:S01]  /*1be0*/  FMUL.FTZ R12, R6, UR24 ;  /* 0x00000018060c7c20 */ /* 0x000fe20008410000 */
[----:B------:R-:W-:Y:S02]  /*1bf0*/  SHF.L.U32 R203, R10, 0x10, RZ ;  /* 0x000000100acb7819 */ /* 0x000fe400000006ff */
[----:B------:R-:W-:Y:S01]  /*1c00*/  SHF.L.U32 R174, R174, 0x10, RZ ;  /* 0x00000010aeae7819 */ /* 0x000fe200000006ff */
[-C--:B------:R-:W-:Y:S01]  /*1c10*/  FMUL.FTZ R9, R9, R4.reuse ;  /* 0x0000000409097220 */ /* 0x080fe20000410000 */
[--C-:B------:R-:W-:Y:S01]  /*1c20*/  FADD.FTZ R101, R101, R4.reuse ;  /* 0x0000000465657221 */ /* 0x100fe20000010000 */
[----:B------:R-:W-:Y:S01]  /*1c30*/  FFMA.FTZ R69, R12, R4, R69 ;  /* 0x000000040c457223 */ /* 0x000fe20000010045 */
[----:B------:R-:W-:Y:S01]  /*1c40*/  PRMT R4, R173, 0x7632, R4 ;  /* 0x00007632ad047816 */ /* 0x000fe20000000004 */
[----:B------:R-:W-:Y:S01]  /*1c50*/  FADD.FTZ R105, R105, R203 ;  /* 0x000000cb69697221 */ /* 0x000fe20000010000 */
[----:B------:R-:W-:Y:S01]  /*1c60*/  SHF.L.U32 R173, R173, 0x10, RZ ;  /* 0x00000010adad7819 */ /* 0x000fe200000006ff */
[----:B------:R-:W-:Y:S01]  /*1c70*/  FADD.FTZ R174, R174, -UR4 ;  /* 0x80000004aeae7e21 */ /* 0x000fe20008010000 */
[----:B------:R-:W-:-:S02]  /*1c80*/  SHF.L.U32 R6, R4, 0x10, RZ ;  /* 0x0000001004067819 */ /* 0x000fc400000006ff */
        /* <DEDUP_REMOVED lines=8> */
[----:B------:R-:W-:Y:S01]  /*1d10*/  FADD.FTZ R6, R196, -UR4 ;  /* 0x80000004c4067e21 */ /* 0x000fe20008010000 */
[----:B------:R-:W-:Y:S01]  /*1d20*/  PRMT R196, R175, 0x7632, R196 ;  /* 0x00007632afc47816 */ /* 0x000fe200000000c4 */
[-C--:B------:R-:W-:Y:S01]  /*1d30*/  FMUL.FTZ R8, R8, R4.reuse ;  /* 0x0000000408087220 */ /* 0x080fe20000410000 */
[----:B------:R-:W-:Y:S01]  /*1d40*/  FADD.FTZ R103, R103, R4 ;  /* 0x0000000467677221 */ /* 0x000fe20000010000 */
[----:B------:R-:W-:Y:S01]  /*1d50*/  FMUL.FTZ R6, R6, UR24 ;  /* 0x0000001806067c20 */ /* 0x000fe20008410000 */
        /* <DEDUP_REMOVED lines=9> */
[----:B0-----:R-:W-:Y:S01]  /*1df0*/  FMUL.FTZ R223, R174, UR24 ;  /* 0x00000018aedf7c20 */ /* 0x001fe20008410000 */
[----:B------:R-:W-:Y:S01]  /*1e00*/  SHF.L.U32 R222, R196, 0x10, RZ ;  /* 0x00000010c4de7819 */ /* 0x000fe200000006ff */
[----:B------:R-:W-:Y:S01]  /*1e10*/  FMUL.FTZ R198, R198, UR24 ;  /* 0x00000018c6c67c20 */ /* 0x000fe20008410000 */
[----:B------:R-:W-:Y:S01]  /*1e20*/  SHF.L.U32 R173, R178, 0x10, RZ ;  /* 0x00000010b2ad7819 */ /* 0x000fe200000006ff */
[----:B------:R-:W-:Y:S01]  /*1e30*/  FMUL.FTZ R205, R172, UR24 ;  /* 0x00000018accd7c20 */ /* 0x000fe20008410000 */
[----:B------:R-:W-:Y:S01]  /*1e40*/  SHF.L.U32 R177, R177, 0x10, RZ ;  /* 0x00000010b1b17819 */ /* 0x000fe200000006ff */
[-C--:B------:R-:W-:Y:S01]  /*1e50*/  FMUL.FTZ R196, R203, R222.reuse ;  /* 0x000000decbc47220 */ /* 0x080fe20000410000 */
[----:B------:R-:W-:Y:S01]  /*1e60*/  SHF.L.U32 R203, R44, 0x10, RZ ;  /* 0x000000102ccb7819 */ /* 0x000fe200000006ff */
[----:B------:R-:W-:Y:S01]  /*1e70*/  FADD.FTZ R107, R107, R222 ;  /* 0x000000de6b6b7221 */ /* 0x000fe20000010000 */
[----:B------:R-:W-:Y:S01]  /*1e80*/  FFMA.FTZ R75, R198, R222, R75 ;  /* 0x000000dec64b7223 */ /* 0x000fe2000001004b */
[----:B------:R-:W-:Y:S01]  /*1e90*/  SHF.L.U32 R222, R46, 0x10, RZ ;  /* 0x000000102ede7819 */ /* 0x000fe200000006ff */
[----:B------:R-:W-:Y:S01]  /*1ea0*/  FADD.FTZ R104, R104, R173 ;  /* 0x000000ad68687221 */ /* 0x000fe20000010000 */
[----:B------:R-:W-:Y:S01]  /*1eb0*/  FMUL.FTZ R203, R203, R176 ;  /* 0x000000b0cbcb7220 */ /* 0x000fe20000410000 */
[-C--:B------:R-:W-:Y:S01]  /*1ec0*/  FFMA.FTZ R72, R223, R173.reuse, R72 ;  /* 0x000000addf487223 */ /* 0x080fe20000010048 */
[----:B------:R-:W-:Y:S01]  /*1ed0*/  SHF.L.U32 R175, R175, 0x10, RZ ;  /* 0x00000010afaf7819 */ /* 0x000fe200000006ff */
[----:B------:R-:W-:Y:S01]  /*1ee0*/  FMUL.FTZ R222, R222, R173 ;  /* 0x000000addede7220 */ /* 0x000fe20000410000 */
[----:B------:R-:W-:Y:S01]  /*1ef0*/  FADD.FTZ R172, R241, R203 ;  /* 0x000000cbf1ac7221 */ /* 0x000fe20000010000 */
[----:B------:R-:W-:Y:S01]  /*1f00*/  FFMA.FTZ R173, R205, R203, R242 ;  /* 0x000000cbcdad7223 */ /* 0x000fe200000100f2 */
[----:B------:R-:W-:Y:S01]  /*1f10*/  FMUL.FTZ R211, R211, R177 ;  /* 0x000000b1d3d37220 */ /* 0x000fe20000410000 */
[----:B------:R-:W-:Y:S01]  /*1f20*/  FADD.FTZ R235, R175, -UR4 ;  /* 0x80000004afeb7e21 */ /* 0x000fe20008010000 */
[----:B------:R-:W-:Y:S01]  /*1f30*/  FADD.FTZ R172, R172, R9 ;  /* 0x00000009acac7221 */ /* 0x000fe20000010000 */
[----:B------:R-:W-:Y:S01]  /*1f40*/  FFMA.FTZ R174, R12, R9, R173 ;  /* 0x000000090cae7223 */ /* 0x000fe200000100ad */
[----:B------:R-:W-:Y:S01]  /*1f50*/  SHF.L.U32 R179, R179, 0x10, RZ ;  /* 0x00000010b3b37819 */ /* 0x000fe200000006ff */
[----:B------:R-:W-:Y:S01]  /*1f60*/  FMUL.FTZ R235, R235, UR24 ;  /* 0x00000018ebeb7c20 */ /* 0x000fe20008410000 */
[----:B------:R-:W-:Y:S01]  /*1f70*/  FADD.FTZ R173, R172, R211 ;  /* 0x000000d3acad7221 */ /* 0x000fe20000010000 */
[----:B------:R-:W-:Y:S01]  /*1f80*/  FFMA.FTZ R175, R213, R211, R174 ;  /* 0x000000d3d5af7223 */ /* 0x000fe200000100ae */
[----:B------:R-:W-:Y:S01]  /*1f90*/  FADD.FTZ R100, R100, R176 ;  /* 0x000000b064647221 */ /* 0x000fe20000010000 */
[----:B------:R-:W-:Y:S01]  /*1fa0*/  FMUL.FTZ R233, R233, R179 ;  /* 0x000000b3e9e97220 */ /* 0x000fe20000410000 */
[----:B------:R-:W-:Y:S01]  /*1fb0*/  FADD.FTZ R173, R173, R8 ;  /* 0x00000008adad7221 */ /* 0x000fe20000010000 */
[----:B------:R-:W-:Y:S01]  /*1fc0*/  FFMA.FTZ R172, R10, R8, R175 ;  /* 0x000000080aac7223 */ /* 0x000fe200000100af */
[----:B------:R-:W-:Y:S01]  /*1fd0*/  FFMA.FTZ R68, R205, R176, R68 ;  /* 0x000000b0cd447223 */ /* 0x000fe20000010044 */
[----:B------:R-:W-:Y:S01]  /*1fe0*/  FADD.FTZ R102, R102, R177 ;  /* 0x000000b166667221 */ /* 0x000fe20000010000 */
[----:B------:R-:W-:Y:S01]  /*1ff0*/  FADD.FTZ R173, R173, R222 ;  /* 0x000000deadad7221 */ /* 0x000fe20000010000 */
[----:B------:R-:W-:Y:S01]  /*2000*/  FFMA.FTZ R175, R223, R222, R172 ;  /* 0x000000dedfaf7223 */ /* 0x000fe200000100ac */
[----:B------:R-:W-:Y:S01]  /*2010*/  FFMA.FTZ R70, R213, R177, R70 ;  /* 0x000000b1d5467223 */ /* 0x000fe20000010046 */
[----:B------:R-:W-:Y:S01]  /*2020*/  FADD.FTZ R106, R106, R179 ;  /* 0x000000b36a6a7221 */ /* 0x000fe20000010000 */
[----:B------:R-:W-:Y:S01]  /*2030*/  FADD.FTZ R172, R173, R4 ;  /* 0x00000004adac7221 */ /* 0x000fe20000010000 */
[----:B------:R-:W-:Y:S01]  /*2040*/  FFMA.FTZ R174, R6, R4, R175 ;  /* 0x0000000406ae7223 */ /* 0x000fe200000100af */
[----:B------:R-:W-:-:S02]  /*2050*/  FFMA.FTZ R74, R235, R179, R74 ;  /* 0x000000b3eb4a7223 */ /* 0x000fc4000001004a */
[----:B------:R-:W-:Y:S01]  /*2060*/  FADD.FTZ R241, R172, R233 ;  /* 0x000000e9acf17221 */ /* 0x000fe20000010000 */
[----:B------:R-:W-:-:S03]  /*2070*/  FFMA.FTZ R173, R235, R233, R174 ;  /* 0x000000e9ebad7223 */ /* 0x000fc600000100ae */
[----:B------:R-:W-:Y:S01]  /*2080*/  FADD.FTZ R241, R241, R196 ;  /* 0x000000c4f1f17221 */ /* 0x000fe20000010000 */
[----:B------:R-:W-:-:S07]  /*2090*/  FFMA.FTZ R242, R198, R196, R173 ;  /* 0x000000c4c6f27223 */ /* 0x000fce00000100ad */
.L_x_171:
[----:B------:R-:W-:Y:S05]  /*20a0*/  BSYNC.RECONVERGENT B0 ;  /* 0x0000000000007941 */ /* 0x000fea0003800200 */
.L_x_170:
        /* <DEDUP_REMOVED lines=11> */
[----:B------:R-:W-:Y:S02]  /*2160*/  SHF.L.U32 R2, R52, 0x10, RZ ;  /* 0x0000001034027819 */ /* 0x000fe400000006ff */
[----:B------:R-:W-:Y:S02]  /*2170*/  SHF.L.U32 R212, R53, 0x10, RZ ;  /* 0x0000001035d47819 */ /* 0x000fe400000006ff */
[----:B------:R-:W-:-:S04]  /*2180*/  PRMT R218, R54, 0x7632, R218 ;  /* 0x0000763236da7816 */ /* 0x000fc800000000da */
[----:B------:R-:W-:Y:S01]  /*2190*/  SHF.L.U32 R218, R218, 0x10, RZ ;  /* 0x00000010dada7819 */ /* 0x000fe200000006ff */
[----:B0-----:R-:W-:-:S05]  /*21a0*/  @P0 IMAD.WIDE.U32 R208, R239, 0x10, R208 ;  /* 0x00000010efd00825 */ /* 0x001fca00078e00d0 */
[----:B------:R0:W5:Y:S01]  /*21b0*/  @P0 LDG.E.128 R168, desc[UR14][R208.64] ;  /* 0x0000000ed0a80981 */ /* 0x000162000c1e1d00 */
[----:B------:R-:W-:Y:S02]  /*21c0*/  SHF.L.U32 R219, R54, 0x10, RZ ;  /* 0x0000001036db7819 */ /* 0x000fe400000006ff */
[----:B------:R-:W-:-:S04]  /*21d0*/  PRMT R231, R55, 0x7632, R231 ;  /* 0x0000763237e77816 */ /* 0x000fc800000000e7 */
[----:B------:R-:W-:Y:S02]  /*21e0*/  SHF.L.U32 R231, R231, 0x10, RZ ;  /* 0x00000010e7e77819 */ /* 0x000fe400000006ff */
[----:B0-----:R-:W-:Y:S02]  /*21f0*/  PRMT R208, R53, 0x7632, R208 ;  /* 0x0000763235d07816 */ /* 0x001fe400000000d0 */
[----:B------:R-:W-:Y:S02]  /*2200*/  PRMT R209, R52, 0x7632, R209 ;  /* 0x0000763234d17816 */ /* 0x000fe400000000d1 */
[----:B------:R-:W-:Y:S02]  /*2210*/  SHF.L.U32 R208, R208, 0x10, RZ ;  /* 0x00000010d0d07819 */ /* 0x000fe400000006ff */
[----:B------:R-:W-:Y:S02]  /*2220*/  SHF.L.U32 R209, R209, 0x10, RZ ;  /* 0x00000010d1d17819 */ /* 0x000fe400000006ff */
[----:B--2---:R-:W-:-:S02]  /*2230*/  SHF.L.U32 R0, R172, 0x10, RZ ;  /* 0x00000010ac007819 */ /* 0x004fc400000006ff */
[C---:B------:R-:W-:Y:S02]  /*2240*/  SHF.L.U32 R210, R173.reuse, 0x10, RZ ;  /* 0x00000010add27819 */ /* 0x040fe400000006ff */
[----:B------:R-:W-:Y:S01]  /*2250*/  PRMT R172, R172, 0x7632, R172 ;  /* 0x00007632acac7816 */ /* 0x000fe200000000ac */
[----:B------:R-:W-:Y:S01]  /*2260*/  FADD.FTZ R0, R0, -UR4 ;  /* 0x8000000400007e21 */ /* 0x000fe20008010000 */
[----:B------:R-:W-:Y:S01]  /*2270*/  PRMT R173, R173, 0x7632, R173 ;  /* 0x00007632adad7816 */ /* 0x000fe200000000ad */
[----:B------:R-:W-:Y:S01]  /*2280*/  FADD.FTZ R210, R210, -UR4 ;  /* 0x80000004d2d27e21 */ /* 0x000fe20008010000 */
[----:B------:R-:W-:Y:S01]  /*2290*/  SHF.L.U32 R172, R172, 0x10, RZ ;  /* 0x00000010acac7819 */ /* 0x000fe200000006ff */
[----:B------:R-:W-:Y:S01]  /*22a0*/  FMUL.FTZ R7, R0, UR24 ;  /* 0x0000001800077c20 */ /* 0x000fe20008410000 */
[----:B------:R-:W-:Y:S02]  /*22b0*/  SHF.L.U32 R173, R173, 0x10, RZ ;  /* 0x00000010adad7819 */ /* 0x000fe400000006ff */
[----:B---3--:R-:W-:Y:S01]  /*22c0*/  SHF.L.U32 R5, R176, 0x10, RZ ;  /* 0x00000010b0057819 */ /* 0x008fe200000006ff */
[----:B------:R-:W-:Y:S01]  /*22d0*/  FADD.FTZ R172, R172, -UR4 ;  /* 0x80000004acac7e21 */ /* 0x000fe20008010000 */
[----:B------:R-:W-:Y:S01]  /*22e0*/  PRMT R216, R174, 0x7632, R216 ;  /* 0x00007632aed87816 */ /* 0x000fe200000000d8 */
[----:B------:R-:W-:Y:S01]  /*22f0*/  FADD.FTZ R173, R173, -UR4 ;  /* 0x80000004adad7e21 */ /* 0x000fe20008010000 */
[----:B------:R-:W-:Y:S01]  /*2300*/  SHF.L.U32 R217, R177, 0x10, RZ ;  /* 0x00000010b1d97819 */ /* 0x000fe200000006ff */
[-C--:B------:R-:W-:Y:S01]  /*2310*/  FMUL.FTZ R2, R2, R5.reuse ;  /* 0x0000000502027220 */ /* 0x080fe20000410000 */
[----:B------:R-:W-:Y:S01]  /*2320*/  SHF.L.U32 R216, R216, 0x10, RZ ;  /* 0x00000010d8d87819 */ /* 0x000fe200000006ff */
[----:B------:R-:W-:Y:S01]  /*2330*/  FADD.FTZ R108, R108, R5 ;  /* 0x000000056c6c7221 */ /* 0x000fe20000010000 */
[----:B------:R-:W-:Y:S01]  /*2340*/  FFMA.FTZ R76, R7, R5, R76 ;  /* 0x00000005074c7223 */ /* 0x000fe2000001004c */
[----:B------:R-:W-:Y:S01]  /*2350*/  FMUL.FTZ R5, R210, UR24 ;  /* 0x00000018d2057c20 */ /* 0x000fe20008410000 */
[-C--:B------:R-:W-:Y:S01]  /*2360*/  FMUL.FTZ R0, R212, R217.reuse ;  /* 0x000000d9d4007220 */ /* 0x080fe20000410000 */
[----:B------:R-:W-:Y:S01]  /*2370*/  PRMT R177, R177, 0x7632, R177 ;  /* 0x00007632b1b17816 */ /* 0x000fe200000000b1 */
[----:B------:R-:W-:Y:S01]  /*2380*/  FMUL.FTZ R212, R172, UR24 ;  /* 0x00000018acd47c20 */ /* 0x000fe20008410000 */
[----:B------:R-:W-:Y:S01]  /*2390*/  FMUL.FTZ R210, R173, UR24 ;  /* 0x00000018add27c20 */ /* 0x000fe20008410000 */
[----:B------:R-:W-:Y:S01]  /*23a0*/  PRMT R172, R178, 0x7632, R172 ;  /* 0x00007632b2ac7816 */ /* 0x000fe200000000ac */
[----:B------:R-:W-:Y:S01]  /*23b0*/  FADD.FTZ R216, R216, -UR4 ;  /* 0x80000004d8d87e21 */ /* 0x000fe20008010000 */
[----:B------:R-:W-:Y:S01]  /*23c0*/  SHF.L.U32 R173, R175, 0x10, RZ ;  /* 0x00000010afad7819 */ /* 0x000fe200000006ff */
[----:B------:R-:W-:Y:S01]  /*23d0*/  FADD.FTZ R110, R110, R217 ;  /* 0x000000d96e6e7221 */ /* 0x000fe20000010000 */
[----:B------:R-:W-:Y:S01]  /*23e0*/  PRMT R176, R176, 0x7632, R176 ;  /* 0x00007632b0b07816 */ /* 0x000fe200000000b0 */
[----:B------:R-:W-:Y:S01]  /*23f0*/  FMUL.FTZ R220, R216, UR24 ;  /* 0x00000018d8dc7c20 */ /* 0x000fe20008410000 */
[----:B------:R-:W-:Y:S01]  /*2400*/  SHF.L.U32 R177, R177, 0x10, RZ ;  /* 0x00000010b1b17819 */ /* 0x000fe200000006ff */
[----:B------:R-:W-:Y:S01]  /*2410*/  FADD.FTZ R173, R173, -UR4 ;  /* 0x80000004adad7e21 */ /* 0x000fe20008010000 */
[----:B------:R-:W-:Y:S01]  /*2420*/  SHF.L.U32 R172, R172, 0x10, RZ ;  /* 0x00000010acac7819 */ /* 0x000fe200000006ff */
[----:B------:R-:W-:Y:S01]  /*2430*/  FFMA.FTZ R78, R5, R217, R78 ;  /* 0x000000d9054e7223 */ /* 0x000fe2000001004e */
[----:B------:R-:W-:Y:S01]  /*2440*/  SHF.L.U32 R176, R176, 0x10, RZ ;  /* 0x00000010b0b07819 */ /* 0x000fe200000006ff */
[-C--:B------:R-:W-:Y:S01]  /*2450*/  FMUL.FTZ R208, R208, R177.reuse ;  /* 0x000000b1d0d07220 */ /* 0x080fe20000410000 */
[----:B------:R-:W-:Y:S01]  /*2460*/  FADD.FTZ R111, R111, R177 ;  /* 0x000000b16f6f7221 */ /* 0x000fe20000010000 */
[----:B------:R-:W-:Y:S01]  /*2470*/  FFMA.FTZ R79, R210, R177, R79 ;  /* 0x000000b1d24f7223 */ /* 0x000fe2000001004f */
[----:B------:R-:W-:Y:S01]  /*2480*/  SHF.L.U32 R177, R179, 0x10, RZ ;  /* 0x00000010b3b17819 */ /* 0x000fe200000006ff */
[-C--:B------:R-:W-:Y:S01]  /*2490*/  FMUL.FTZ R218, R218, R172.reuse ;  /* 0x000000acdada7220 */ /* 0x080fe20000410000 */
[----:B------:R-:W-:Y:S01]  /*24a0*/  SHF.L.U32 R216, R55, 0x10, RZ ;  /* 0x0000001037d87819 */ /* 0x000fe200000006ff */
[----:B------:R-:W-:Y:S01]  /*24b0*/  FADD.FTZ R113, R113, R172 ;  /* 0x000000ac71717221 */ /* 0x000fe20000010000 */
[----:B------:R-:W-:Y:S01]  /*24c0*/  FFMA.FTZ R81, R220, R172, R81 ;  /* 0x000000acdc517223 */ /* 0x000fe20000010051 */
[----:B------:R-:W-:Y:S01]  /*24d0*/  FMUL.FTZ R217, R173, UR24 ;  /* 0x00000018add97c20 */ /* 0x000fe20008410000 */
[----:B------:R-:W-:Y:S01]  /*24e0*/  FMUL.FTZ R209, R209, R176 ;  /* 0x000000b0d1d17220 */ /* 0x000fe20000410000 */
[----:B------:R-:W-:Y:S01]  /*24f0*/  FADD.FTZ R172, R241, R2 ;  /* 0x00000002f1ac7221 */ /* 0x000fe20000010000 */
[----:B------:R-:W-:Y:S01]  /*2500*/  FFMA.FTZ R173, R7, R2, R242 ;  /* 0x0000000207ad7223 */ /* 0x000fe200000100f2 */
[----:B------:R-:W-:Y:S01]  /*2510*/  SHF.L.U32 R174, R174, 0x10, RZ ;  /* 0x00000010aeae7819 */ /* 0x000fe200000006ff */
[----:B------:R-:W-:Y:S01]  /*2520*/  FADD.FTZ R114, R114, R177 ;  /* 0x000000b172727221 */ /* 0x000fe20000010000 */
[-C--:B------:R-:W-:Y:S01]  /*2530*/  FFMA.FTZ R82, R217, R177.reuse, R82 ;  /* 0x000000b1d9527223 */ /* 0x080fe20000010052 */
[----:B------:R-:W-:Y:S01]  /*2540*/  FMUL.FTZ R216, R216, R177 ;  /* 0x000000b1d8d87220 */ /* 0x000fe20000410000 */
[----:B------:R-:W-:Y:S01]  /*2550*/  FADD.FTZ R177, R172, R209 ;  /* 0x000000d1acb17221 */ /* 0x000fe20000010000 */
[----:B------:R-:W-:Y:S01]  /*2560*/  FFMA.FTZ R172, R212, R209, R173 ;  /* 0x000000d1d4ac7223 */ /* 0x000fe200000100ad */
[----:B------:R-:W-:Y:S01]  /*2570*/  SHF.L.U32 R178, R178, 0x10, RZ ;  /* 0x00000010b2b27819 */ /* 0x000fe200000006ff */
[----:B------:R-:W-:Y:S01]  /*2580*/  FADD.FTZ R174, R174, -UR4 ;  /* 0x80000004aeae7e21 */ /* 0x000fe20008010000 */
[----:B------:R-:W-:Y:S01]  /*2590*/  FADD.FTZ R177, R177, R0 ;  /* 0x00000000b1b17221 */ /* 0x000fe20000010000 */
[----:B------:R-:W-:Y:S01]  /*25a0*/  FFMA.FTZ R173, R5, R0, R172 ;  /* 0x0000000005ad7223 */ /* 0x000fe200000100ac */
[----:B------:R-:W-:Y:S01]  /*25b0*/  PRMT R175, R175, 0x7632, R175 ;  /* 0x00007632afaf7816 */ /* 0x000fe200000000af */
[----:B------:R-:W-:Y:S01]  /*25c0*/  FMUL.FTZ R221, R174, UR24 ;  /* 0x00000018aedd7c20 */ /* 0x000fe20008410000 */
[----:B------:R-:W-:Y:S01]  /*25d0*/  FMUL.FTZ R219, R219, R178 ;  /* 0x000000b2dbdb7220 */ /* 0x000fe20000410000 */
[----:B------:R-:W-:Y:S01]  /*25e0*/  FADD.FTZ R172, R177, R208 ;  /* 0x000000d0b1ac7221 */ /* 0x000fe20000010000 */
[----:B------:R-:W-:Y:S01]  /*25f0*/  FFMA.FTZ R174, R210, R208, R173 ;  /* 0x000000d0d2ae7223 */ /* 0x000fe200000100ad */
[----:B------:R-:W-:Y:S01]  /*2600*/  FADD.FTZ R109, R109, R176 ;  /* 0x000000b06d6d7221 */ /* 0x000fe20000010000 */
[----:B------:R-:W-:Y:S01]  /*2610*/  FFMA.FTZ R77, R212, R176, R77 ;  /* 0x000000b0d44d7223 */ /* 0x000fe2000001004d */
[----:B------:R-:W-:Y:S01]  /*2620*/  PRMT R179, R179, 0x7632, R179 ;  /* 0x00007632b3b37816 */ /* 0x000fe200000000b3 */
[----:B------:R-:W-:Y:S01]  /*2630*/  FADD.FTZ R173, R172, R219 ;  /* 0x000000dbacad7221 */ /* 0x000fe20000010000 */
[----:B------:R-:W-:Y:S01]  /*2640*/  SHF.L.U32 R176, R175, 0x10, RZ ;  /* 0x00000010afb07819 */ /* 0x000fe200000006ff */
[C---:B------:R-:W-:Y:S01]  /*2650*/  FFMA.FTZ R175, R221.reuse, R219, R174 ;  /* 0x000000dbddaf7223 */ /* 0x040fe200000100ae */
[----:B------:R-:W-:Y:S01]  /*2660*/  FADD.FTZ R112, R112, R178 ;  /* 0x000000b270707221 */ /* 0x000fe20000010000 */
[----:B------:R-:W-:Y:S01]  /*2670*/  FFMA.FTZ R80, R221, R178, R80 ;  /* 0x000000b2dd507223 */ /* 0x000fe20000010050 */
[----:B------:R-:W-:Y:S01]  /*2680*/  SHF.L.U32 R178, R179, 0x10, RZ ;  /* 0x00000010b3b27819 */ /* 0x000fe200000006ff */
[----:B------:R-:W-:Y:S01]  /*2690*/  FADD.FTZ R176, R176, -UR4 ;  /* 0x80000004b0b07e21 */ /* 0x000fe20008010000 */
[----:B------:R-:W-:Y:S01]  /*26a0*/  FADD.FTZ R173, R173, R218 ;  /* 0x000000daadad7221 */ /* 0x000fe20000010000 */
[----:B------:R-:W-:-:S02]  /*26b0*/  FFMA.FTZ R172, R220, R218, R175 ;  /* 0x000000dadcac7223 */ /* 0x000fc400000100af */
[----:B------:R-:W-:Y:S01]  /*26c0*/  FMUL.FTZ R231, R231, R178 ;  /* 0x000000b2e7e77220 */ /* 0x000fe20000410000 */
[----:B------:R-:W-:Y:S01]  /*26d0*/  FMUL.FTZ R234, R176, UR24 ;  /* 0x00000018b0ea7c20 */ /* 0x000fe20008410000 */
[----:B------:R-:W-:Y:S01]  /*26e0*/  FADD.FTZ R174, R173, R216 ;  /* 0x000000d8adae7221 */ /* 0x000fe20000010000 */
[----:B------:R-:W-:Y:S01]  /*26f0*/  FFMA.FTZ R172, R217, R216, R172 ;  /* 0x000000d8d9ac7223 */ /* 0x000fe200000100ac */
[----:B------:R-:W-:Y:S01]  /*2700*/  FADD.FTZ R115, R115, R178 ;  /* 0x000000b273737221 */ /* 0x000fe20000010000 */
[----:B------:R-:W-:Y:S01]  /*2710*/  FFMA.FTZ R83, R234, R178, R83 ;  /* 0x000000b2ea537223 */ /* 0x000fe20000010053 */
[----:B------:R-:W-:Y:S01]  /*2720*/  FADD.FTZ R241, R174, R231 ;  /* 0x000000e7aef17221 */ /* 0x000fe20000010000 */
[----:B------:R-:W-:-:S07]  /*2730*/  FFMA.FTZ R242, R234, R231, R172 ;  /* 0x000000e7eaf27223 */ /* 0x000fce00000100ac */
.L_x_173:
[----:B------:R-:W-:Y:S05]  /*2740*/  BSYNC.RECONVERGENT B0 ;  /* 0x0000000000007941 */ /* 0x000fea0003800200 */
.L_x_172:
[----:B------:R-:W0:Y:S01]  /*2750*/  SHFL.DOWN PT, R172, R241, 0x10, 0x1f ;  /* 0x0a001f00f1ac7f89 */ /* 0x000e2200000e0000 */
[----:B------:R-:W-:Y:S01]  /*2760*/  LOP3.LUT P0, RZ, R193, 0x1f, RZ, 0xc0, !PT ;  /* 0x0000001fc1ff7812 */ /* 0x000fe2000780c0ff */
[----:B------:R-:W-:Y:S02]  /*2770*/  BSSY.RECONVERGENT B0, `(.L_x_174) ;  /* 0x000001d000007945 */ /* 0x000fe40003800200 */
        /* <DEDUP_REMOVED lines=28> */
.L_x_175:
[----:B------:R-:W-:Y:S05]  /*2940*/  BSYNC.RECONVERGENT B0 ;  /* 0x0000000000007941 */ /* 0x000fea0003800200 */
.L_x_174:
[----:B------:R-:W1:Y:S08]  /*2950*/  S2UR UR5, SR_CgaCtaId ;  /* 0x00000000000579c3 */ /* 0x000e700000008800 */
[----:B------:R-:W-:Y:S01]  /*2960*/  BAR.SYNC.DEFER_BLOCKING 0x0 ;  /* 0x0000000000007b1d */ /* 0x000fe20000010000 */
[----:B------:R-:W-:-:S04]  /*2970*/  UISETP.NE.U32.AND UP1, UPT, UR18, URZ, UPT ;  /* 0x000000ff1200728c */ /* 0x000fc8000bf25070 */
[----:B------:R-:W-:Y:S01]  /*2980*/  UISETP.NE.AND.EX UP1, UPT, UR19, URZ, UPT, UP1 ;  /* 0x000000ff1300728c */ /* 0x000fe2000bf25310 */
[----:B------:R-:W-:Y:S01]  /*2990*/  BSSY.RECONVERGENT B0, `(.L_x_176) ;  /* 0x00005b1000007945 */ /* 0x000fe20003800200 */
[----:B------:R-:W-:Y:S02]  /*29a0*/  UMOV UR4, 0x400 ;  /* 0x0000040000047882 */ /* 0x000fe40000000000 */
[----:B-1----:R-:W-:-:S04]  /*29b0*/  ULEA UR4, UR5, UR4, 0x18 ;  /* 0x0000000405047291 */ /* 0x002fc8000f8ec0ff */
[----:B------:R-:W-:Y:S02]  /*29c0*/  UIADD3 UR5, UPT, UPT, UR4, 0x4020, URZ ;  /* 0x0000402004057890 */ /* 0x000fe4000fffe0ff */
        /* <DEDUP_REMOVED lines=14> */
[----:B------:R-:W-:-:S04]  /*2ab0*/  FMUL.FTZ R173, R173, UR17 ;  /* 0x00000011adad7c20 */ /* 0x000fc80008410000 */
[----:B------:R-:W-:Y:S02]  /*2ac0*/  R2UR UR4, R179 ;  /* 0x00000000b30472ca */ /* 0x000fe400000e0000 */
[----:B------:R-:W-:Y:S01]  /*2ad0*/  FSEL R176, R173, RZ, !P5 ;  /* 0x000000ffadb07208 */ /* 0x000fe20006800000 */
[----:B------:R-:W-:-:S12]  /*2ae0*/  BRA.U UP1, `(.L_x_177) ;  /* 0x0000002901787547 */ /* 0x000fd8000b800000 */
[----:B------:R-:W-:Y:S04]  /*2af0*/  BSSY.RECONVERGENT B1, `(.L_x_178) ;  /* 0x00000a8000017945 */ /* 0x000fe80003800200 */
[----:B------:R-:W-:Y:S05]  /*2b00*/  @!P4 BRA `(.L_x_179) ;  /* 0x000000080098c947 */ /* 0x000fea0003800000 */
[----:B------:R-:W0:Y:S02]  /*2b10*/  LDC.64 R172, c[0x0][0x390] ;  /* 0x0000e400ffac7b82 */ /* 0x000e240000000a00 */
[----:B0-----:R-:W-:-:S06]  /*2b20*/  IMAD.WIDE.U32 R172, R194, 0x10, R172 ;  /* 0x00000010c2ac7825 */ /* 0x001fcc00078e00ac */
[----:B------:R-:W5:Y:S01]  /*2b30*/  LDG.E.128 R172, desc[UR14][R172.64] ;  /* 0x0000000eacac7981 */ /* 0x000f62000c1e1d00 */
[----:B------:R-:W-:-:S04]  /*2b40*/  ISETP.NE.U32.AND P0, PT, RZ, UR20, PT ;  /* 0x00000014ff007c0c */ /* 0x000fc8000bf05070 */
[----:B------:R-:W-:-:S13]  /*2b50*/  ISETP.NE.AND.EX P0, PT, RZ, UR21, PT, P0 ;  /* 0x00000015ff007c0c */ /* 0x000fda000bf05300 */
[----:B------:R-:W-:Y:S05]  /*2b60*/  @P0 BRA `(.L_x_180) ;  /* 0x0000000400240947 */ /* 0x000fea0003800000 */
[--C-:B------:R-:W-:Y:S01]  /*2b70*/  FFMA.FTZ R177, R227, UR4, R176.reuse ;  /* 0x00000004e3b17c23 */ /* 0x100fe200080100b0 */
[----:B------:R-:W-:Y:S01]  /*2b80*/  FFMA.FTZ R179, R240, UR4, R176 ;  /* 0x00000004f0b37c23 */ /* 0x000fe200080100b0 */
[----:B-----5:R-:W-:Y:S01]  /*2b90*/  PRMT R178, R175, 0x7632, R178 ;  /* 0x00007632afb27816 */ /* 0x020fe200000000b2 */
[----:B------:R-:W-:Y:S01]  /*2ba0*/  FFMA.FTZ R242, R201, UR4, R176 ;  /* 0x00000004c9f27c23 */ /* 0x000fe200080100b0 */
[----:B------:R-:W-:Y:S01]  /*2bb0*/  FADD.FTZ R177, R226, -R177 ;  /* 0x800000b1e2b17221 */ /* 0x000fe20000010000 */
[----:B------:R-:W-:Y:S01]  /*2bc0*/  FADD.FTZ R179, R238, -R179 ;  /* 0x800000b3eeb37221 */ /* 0x000fe20000010000 */
[----:B------:R-:W-:Y:S01]  /*2bd0*/  SHF.L.U32 R241, R178, 0x10, RZ ;  /* 0x00000010b2f17819 */ /* 0x000fe200000006ff */
[----:B------:R-:W-:Y:S01]  /*2be0*/  FADD.FTZ R242, R199, -R242 ;  /* 0x800000f2c7f27221 */ /* 0x000fe20000010000 */
[----:B------:R-:W-:Y:S01]  /*2bf0*/  FMUL.FTZ R177, R177, UR24 ;  /* 0x00000018b1b17c20 */ /* 0x000fe20008410000 */
[----:B------:R-:W-:Y:S01]  /*2c00*/  FMUL.FTZ R239, R179, UR24 ;  /* 0x00000018b3ef7c20 */ /* 0x000fe20008410000 */
[----:B------:R-:W-:Y:S01]  /*2c10*/  SHF.L.U32 R179, R175, 0x10, RZ ;  /* 0x00000010afb37819 */ /* 0x000fe200000006ff */
[--C-:B------:R-:W-:Y:S01]  /*2c20*/  FFMA.FTZ R244, R232, UR4, R176.reuse ;  /* 0x00000004e8f47c23 */ /* 0x100fe200080100b0 */
[----:B------:R-:W-:Y:S01]  /*2c30*/  FMUL.FTZ R175, R177, UR12 ;  /* 0x0000000cb1af7c20 */ /* 0x000fe20008410000 */
[----:B------:R-:W-:Y:S01]  /*2c40*/  FFMA.FTZ R177, R230, UR4, R176 ;  /* 0x00000004e6b17c23 */ /* 0x000fe200080100b0 */
[----:B------:R-:W-:Y:S01]  /*2c50*/  FMUL.FTZ R178, R239, UR12 ;  /* 0x0000000cefb27c20 */ /* 0x000fe20008410000 */
[----:B------:R-:W-:Y:S01]  /*2c60*/  FADD.FTZ R244, R229, -R244 ;  /* 0x800000f4e5f47221 */ /* 0x000fe20000010000 */
[----:B------:R-:W-:Y:S01]  /*2c70*/  FFMA.FTZ R122, R175, R179, R122 ;  /* 0x000000b3af7a7223 */ /* 0x000fe2000001007a */
[----:B------:R-:W-:Y:S01]  /*2c80*/  FADD.FTZ R239, R228, -R177 ;  /* 0x800000b1e4ef7221 */ /* 0x000fe20000010000 */
[----:B------:R-:W-:Y:S01]  /*2c90*/  FFMA.FTZ R123, R178, R241, R123 ;  /* 0x000000f1b27b7223 */ /* 0x000fe2000001007b */
[----:B------:R-:W-:Y:S01]  /*2ca0*/  PRMT R177, R174, 0x7632, R177 ;  /* 0x00007632aeb17816 */ /* 0x000fe200000000b1 */
[----:B------:R-:W-:Y:S01]  /*2cb0*/  FMUL.FTZ R179, R242, UR24 ;  /* 0x00000018f2b37c20 */ /* 0x000fe20008410000 */
[----:B------:R-:W-:Y:S01]  /*2cc0*/  FMUL.FTZ R241, R239, UR24 ;  /* 0x00000018eff17c20 */ /* 0x000fe20008410000 */
[----:B------:R-:W-:Y:S01]  /*2cd0*/  FFMA.FTZ R242, R19, UR4, R176 ;  /* 0x0000000413f27c23 */ /* 0x000fe200080100b0 */
[----:B------:R-:W-:Y:S01]  /*2ce0*/  SHF.L.U32 R239, R174, 0x10, RZ ;  /* 0x00000010aeef7819 */ /* 0x000fe200000006ff */
[----:B------:R-:W-:Y:S01]  /*2cf0*/  FMUL.FTZ R179, R179, UR12 ;  /* 0x0000000cb3b37c20 */ /* 0x000fe20008410000 */
[----:B------:R-:W-:Y:S01]  /*2d00*/  SHF.L.U32 R177, R177, 0x10, RZ ;  /* 0x00000010b1b17819 */ /* 0x000fe200000006ff */
[----:B------:R-:W-:Y:S01]  /*2d10*/  FMUL.FTZ R174, R241, UR12 ;  /* 0x0000000cf1ae7c20 */ /* 0x000fe20008410000 */
[----:B------:R-:W-:Y:S01]  /*2d20*/  FADD.FTZ R242, R17, -R242 ;  /* 0x800000f211f27221 */ /* 0x000fe20000010000 */
[----:B------:R-:W-:Y:S01]  /*2d30*/  FMUL.FTZ R244, R244, UR24 ;  /* 0x00000018f4f47c20 */ /* 0x000fe20008410000 */
[----:B------:R-:W-:Y:S01]  /*2d40*/  FFMA.FTZ R120, R179, R239, R120 ;  /* 0x000000efb3787223 */ /* 0x000fe20000010078 */
[----:B------:R-:W-:Y:S01]  /*2d50*/  FFMA.FTZ R121, R174, R177, R121 ;  /* 0x000000b1ae797223 */ /* 0x000fe20000010079 */
[----:B------:R-:W-:Y:S01]  /*2d60*/  FMUL.FTZ R242, R242, UR24 ;  /* 0x00000018f2f27c20 */ /* 0x000fe20008410000 */
[C---:B------:R-:W-:Y:S01]  /*2d70*/  PRMT R177, R173.reuse, 0x7632, R177 ;  /* 0x00007632adb17816 */ /* 0x040fe200000000b1 */
[----:B------:R-:W-:Y:S01]  /*2d80*/  FFMA.FTZ R241, R204, UR4, R176 ;  /* 0x00000004ccf17c23 */ /* 0x000fe200080100b0 */
[----:B------:R-:W-:Y:S01]  /*2d90*/  SHF.L.U32 R239, R173, 0x10, RZ ;  /* 0x00000010adef7819 */ /* 0x000fe200000006ff */
[----:B------:R-:W-:Y:S01]  /*2da0*/  FMUL.FTZ R173, R242, UR12 ;  /* 0x0000000cf2ad7c20 */ /* 0x000fe20008410000 */
[----:B------:R-:W-:Y:S01]  /*2db0*/  SHF.L.U32 R177, R177, 0x10, RZ ;  /* 0x00000010b1b17819 */ /* 0x000fe200000006ff */
[----:B------:R-:W-:Y:S01]  /*2dc0*/  FMUL.FTZ R242, R244, UR12 ;  /* 0x0000000cf4f27c20 */ /* 0x000fe20008410000 */
[----:B------:R-:W-:Y:S01]  /*2dd0*/  FADD.FTZ R241, R202, -R241 ;  /* 0x800000f1caf17221 */ /* 0x000fe20000010000 */
[--C-:B------:R-:W-:Y:S01]  /*2de0*/  FFMA.FTZ R239, R173, R239, R118.reuse ;  /* 0x000000efadef7223 */ /* 0x100fe20000010076 */
[----:B------:R-:W-:Y:S01]  /*2df0*/  PRMT R118, R172, 0x7632, R118 ;  /* 0x00007632ac767816 */ /* 0x000fe20000000076 */
[----:B------:R-:W-:Y:S01]  /*2e00*/  FFMA.FTZ R177, R242, R177, R119 ;  /* 0x000000b1f2b17223 */ /* 0x000fe20000010077 */
[----:B------:R-:W-:Y:S01]  /*2e10*/  FFMA.FTZ R119, R3, UR4, R176 ;  /* 0x0000000403777c23 */ /* 0x000fe200080100b0 */
[----:B------:R-:W-:Y:S01]  /*2e20*/  FMUL.FTZ R241, R241, UR24 ;  /* 0x00000018f1f17c20 */ /* 0x000fe20008410000 */
[----:B------:R-:W-:-:S02]  /*2e30*/  SHF.L.U32 R172, R172, 0x10, RZ ;  /* 0x00000010acac7819 */ /* 0x000fc400000006ff */
[----:B------:R-:W-:Y:S01]  /*2e40*/  FADD.FTZ R119, R20, -R119 ;  /* 0x8000007714777221 */ /* 0x000fe20000010000 */
[----:B------:R-:W-:Y:S01]  /*2e50*/  SHF.L.U32 R244, R118, 0x10, RZ ;  /* 0x0000001076f47819 */ /* 0x000fe200000006ff */
[----:B------:R-:W-:Y:S02]  /*2e60*/  FMUL.FTZ R118, R241, UR12 ;  /* 0x0000000cf1767c20 */ /* 0x000fe40008410000 */
[----:B------:R-:W-:Y:S02]  /*2e70*/  FMUL.FTZ R119, R119, UR24 ;  /* 0x0000001877777c20 */ /* 0x000fe40008410000 */
[----:B------:R-:W-:Y:S01]  /*2e80*/  FFMA.FTZ R244, R118, R244, R117 ;  /* 0x000000f476f47223 */ /* 0x000fe20000010075 */
[----:B------:R-:W-:Y:S01]  /*2e90*/  SHF.L.U32 R117, R192, 0x10, RZ ;  /* 0x00000010c0757819 */ /* 0x000fe200000006ff */
[----:B------:R-:W-:-:S04]  /*2ea0*/  FMUL.FTZ R119, R119, UR12 ;  /* 0x0000000c77777c20 */ /* 0x000fc80008410000 */
[----:B------:R-:W-:Y:S01]  /*2eb0*/  FFMA.FTZ R241, R119, R172, R116 ;  /* 0x000000ac77f17223 */ /* 0x000fe20000010074 */
[----:B------:R-:W-:Y:S01]  /*2ec0*/  SHF.L.U32 R116, R35, 0x10, RZ ;  /* 0x0000001023747819 */ /* 0x000fe200000006ff */
[----:B------:R-:W-:Y:S01]  /*2ed0*/  FMUL.FTZ R178, R178, R117 ;  /* 0x00000075b2b27220 */ /* 0x000fe20000410000 */
[----:B------:R-:W-:-:S03]  /*2ee0*/  SHF.L.U32 R117, R191, 0x10, RZ ;  /* 0x00000010bf757819 */ /* 0x000fc600000006ff */
[----:B------:R-:W-:Y:S01]  /*2ef0*/  FMUL.FTZ R175, R175, R116 ;  /* 0x00000074afaf7220 */ /* 0x000fe20000410000 */
[----:B------:R-:W-:Y:S01]  /*2f00*/  SHF.L.U32 R116, R34, 0x10, RZ ;  /* 0x0000001022747819 */ /* 0x000fe200000006ff */
[----:B------:R-:W-:Y:S01]  /*2f10*/  FMUL.FTZ R174, R174, R117 ;  /* 0x00000075aeae7220 */ /* 0x000fe20000410000 */
[----:B------:R-:W-:Y:S02]  /*2f20*/  SHF.L.U32 R117, R190, 0x10, RZ ;  /* 0x00000010be757819 */ /* 0x000fe400000006ff */
[----:B------:R-:W-:Y:S01]  /*2f30*/  F2FP.BF16.F32.PACK_AB R175, R178, R175 ;  /* 0x000000afb2af723e */ /* 0x000fe200000010ff */
[----:B------:R-:W-:Y:S01]  /*2f40*/  FMUL.FTZ R179, R179, R116 ;  /* 0x00000074b3b37220 */ /* 0x000fe20000410000 */
[----:B------:R-:W-:Y:S01]  /*2f50*/  SHF.L.U32 R116, R33, 0x10, RZ ;  /* 0x0000001021747819 */ /* 0x000fe200000006ff */
[----:B------:R-:W-:Y:S01]  /*2f60*/  FMUL.FTZ R242, R242, R117 ;  /* 0x00000075f2f27220 */ /* 0x000fe20000410000 */
[----:B------:R-:W-:Y:S02]  /*2f70*/  SHF.L.U32 R117, R189, 0x10, RZ ;  /* 0x00000010bd757819 */ /* 0x000fe400000006ff */
[----:B------:R-:W-:Y:S01]  /*2f80*/  F2FP.BF16.F32.PACK_AB R174, R174, R179 ;  /* 0x000000b3aeae723e */ /* 0x000fe200000010ff */
[----:B------:R-:W-:Y:S01]  /*2f90*/  FMUL.FTZ R173, R173, R116 ;  /* 0x00000074adad7220 */ /* 0x000fe20000410000 */
[----:B------:R-:W-:Y:S01]  /*2fa0*/  SHF.L.U32 R116, R32, 0x10, RZ ;  /* 0x0000001020747819 */ /* 0x000fe200000006ff */
[----:B------:R-:W-:-:S03]  /*2fb0*/  FMUL.FTZ R117, R118, R117 ;  /* 0x0000007576757220 */ /* 0x000fc60000410000 */
[----:B------:R-:W-:Y:S01]  /*2fc0*/  F2FP.BF16.F32.PACK_AB R173, R242, R173 ;  /* 0x000000adf2ad723e */ /* 0x000fe200000010ff */
[----:B------:R-:W-:-:S05]  /*2fd0*/  FMUL.FTZ R116, R119, R116 ;  /* 0x0000007477747220 */ /* 0x000fca0000410000 */
[----:B------:R-:W-:Y:S01]  /*2fe0*/  F2FP.BF16.F32.PACK_AB R172, R117, R116 ;  /* 0x0000007475ac723e */ /* 0x000fe200000010ff */
[----:B------:R-:W-:Y:S06]  /*2ff0*/  BRA `(.L_x_181) ;  /* 0x0000000400307947 */ /* 0x000fec0003800000 */
.L_x_180:
[--C-:B------:R-:W-:Y:S01]  /*3000*/  FFMA.FTZ R149, R227, UR4, R176.reuse ;  /* 0x00000004e3957c23 */ /* 0x100fe200080100b0 */
[----:B------:R-:W-:Y:S01]  /*3010*/  FFMA.FTZ R151, R240, UR4, R176 ;  /* 0x00000004f0977c23 */ /* 0x000fe200080100b0 */
[C---:B-----5:R-:W-:Y:S01]  /*3020*/  PRMT R148, R175.reuse, 0x7632, R148 ;  /* 0x00007632af947816 */ /* 0x060fe20000000094 */
        /* <DEDUP_REMOVED lines=8> */
[----:B------:R-:W-:Y:S01]  /*30b0*/  FMUL.FTZ R244, R242, UR24 ;  /* 0x00000018f2f47c20 */ /* 0x000fe20008410000 */
[----:B------:R-:W-:Y:S01]  /*30c0*/  FMUL.FTZ R175, R149, UR12 ;  /* 0x0000000c95af7c20 */ /* 0x000fe20008410000 */
[----:B------:R-:W-:-:S02]  /*30d0*/  SHF.L.U32 R241, R190, 0x10, RZ ;  /* 0x00000010bef17819 */ /* 0x000fc400000006ff */
[----:B------:R-:W-:Y:S01]  /*30e0*/  F2FP.BF16.F32.PACK_AB R151, R178, R149 ;  /* 0x00000095b297723e */ /* 0x000fe200000010ff */
[----:B------:R-:W-:Y:S01]  /*30f0*/  FFMA.FTZ R122, R175, R150, R122 ;  /* 0x00000096af7a7223 */ /* 0x000fe2000001007a */
[----:B------:R-:W-:Y:S01]  /*3100*/  SHF.L.U32 R150, R148, 0x10, RZ ;  /* 0x0000001094967819 */ /* 0x000fe200000006ff */
[----:B------:R-:W-:Y:S01]  /*3110*/  FMUL.FTZ R148, R178, UR12 ;  /* 0x0000000cb2947c20 */ /* 0x000fe20008410000 */
[--C-:B------:R-:W-:Y:S01]  /*3120*/  FFMA.FTZ R149, R230, UR4, R176.reuse ;  /* 0x00000004e6957c23 */ /* 0x100fe200080100b0 */
[----:B------:R-:W-:Y:S01]  /*3130*/  FMUL.FTZ R242, R244, UR12 ;  /* 0x0000000cf4f27c20 */ /* 0x000fe20008410000 */
[----:B------:R-:W-:Y:S01]  /*3140*/  SHF.L.U32 R243, R189, 0x10, RZ ;  /* 0x00000010bdf37819 */ /* 0x000fe200000006ff */
[----:B------:R-:W-:Y:S01]  /*3150*/  FFMA.FTZ R123, R148, R150, R123 ;  /* 0x00000096947b7223 */ /* 0x000fe2000001007b */
[----:B------:R-:W-:Y:S01]  /*3160*/  FFMA.FTZ R150, R201, UR4, R176 ;  /* 0x00000004c9967c23 */ /* 0x000fe200080100b0 */
[--C-:B------:R-:W-:Y:S01]  /*3170*/  FADD.FTZ R177, R228, -R149.reuse ;  /* 0x80000095e4b17221 */ /* 0x100fe20000010000 */
[----:B------:R-:W-:-:S02]  /*3180*/  PRMT R149, R174, 0x7632, R149 ;  /* 0x00007632ae957816 */ /* 0x000fc40000000095 */
[----:B------:R-:W-:Y:S01]  /*3190*/  FADD.FTZ R150, R199, -R150 ;  /* 0x80000096c7967221 */ /* 0x000fe20000010000 */
[----:B------:R-:W-:Y:S01]  /*31a0*/  SHF.L.U32 R174, R174, 0x10, RZ ;  /* 0x00000010aeae7819 */ /* 0x000fe200000006ff */
[----:B------:R-:W-:Y:S01]  /*31b0*/  FMUL.FTZ R177, R177, UR24 ;  /* 0x00000018b1b17c20 */ /* 0x000fe20008410000 */
[----:B------:R-:W-:Y:S01]  /*31c0*/  SHF.L.U32 R149, R149, 0x10, RZ ;  /* 0x0000001095957819 */ /* 0x000fe200000006ff */
[----:B------:R-:W-:Y:S02]  /*31d0*/  FMUL.FTZ R150, R150, UR24 ;  /* 0x0000001896967c20 */ /* 0x000fe40008410000 */
[C---:B------:R-:W-:Y:S02]  /*31e0*/  FMUL.FTZ R178, R177.reuse, UR12 ;  /* 0x0000000cb1b27c20 */ /* 0x040fe40008410000 */
[----:B------:R-:W-:Y:S01]  /*31f0*/  FMUL.FTZ R179, R150, UR12 ;  /* 0x0000000c96b37c20 */ /* 0x000fe20008410000 */
[----:B------:R-:W-:Y:S01]  /*3200*/  F2FP.BF16.F32.PACK_AB R150, R177, R150 ;  /* 0x00000096b196723e */ /* 0x000fe200000010ff */
[----:B------:R-:W-:-:S02]  /*3210*/  FFMA.FTZ R121, R178, R149, R121 ;  /* 0x00000095b2797223 */ /* 0x000fc40000010079 */
[----:B------:R-:W-:Y:S01]  /*3220*/  FFMA.FTZ R120, R179, R174, R120 ;  /* 0x000000aeb3787223 */ /* 0x000fe20000010078 */
[----:B------:R-:W-:-:S04]  /*3230*/  FFMA.FTZ R174, R19, UR4, R176 ;  /* 0x0000000413ae7c23 */ /* 0x000fc800080100b0 */
[----:B------:R-:W-:-:S04]  /*3240*/  FADD.FTZ R174, R17, -R174 ;  /* 0x800000ae11ae7221 */ /* 0x000fc80000010000 */
[----:B------:R-:W-:Y:S01]  /*3250*/  FMUL.FTZ R149, R174, UR24 ;  /* 0x00000018ae957c20 */ /* 0x000fe20008410000 */
[----:B------:R-:W-:-:S03]  /*3260*/  PRMT R174, R173, 0x7632, R174 ;  /* 0x00007632adae7816 */ /* 0x000fc600000000ae */
[----:B------:R-:W-:Y:S01]  /*3270*/  FMUL.FTZ R173, R149, UR12 ;  /* 0x0000000c95ad7c20 */ /* 0x000fe20008410000 */
[----:B------:R-:W-:Y:S02]  /*3280*/  SHF.L.U32 R174, R174, 0x10, RZ ;  /* 0x00000010aeae7819 */ /* 0x000fe400000006ff */
[----:B------:R-:W-:Y:S01]  /*3290*/  F2FP.BF16.F32.PACK_AB R149, R244, R149 ;  /* 0x00000095f495723e */ /* 0x000fe200000010ff */
[----:B------:R-:W-:Y:S01]  /*32a0*/  FFMA.FTZ R239, R173, R239, R118 ;  /* 0x000000efadef7223 */ /* 0x000fe20000010076 */
[----:B------:R-:W-:Y:S01]  /*32b0*/  SHF.L.U32 R118, R35, 0x10, RZ ;  /* 0x0000001023767819 */ /* 0x000fe200000006ff */
[----:B------:R-:W-:Y:S01]  /*32c0*/  FFMA.FTZ R177, R242, R174, R119 ;  /* 0x000000aef2b17223 */ /* 0x000fe20000010077 */
[----:B------:R-:W-:Y:S02]  /*32d0*/  SHF.L.U32 R119, R192, 0x10, RZ ;  /* 0x00000010c0777819 */ /* 0x000fe400000006ff */
[----:B------:R-:W-:Y:S01]  /*32e0*/  SHF.L.U32 R174, R34, 0x10, RZ ;  /* 0x0000001022ae7819 */ /* 0x000fe200000006ff */
[----:B------:R-:W-:-:S02]  /*32f0*/  FMUL.FTZ R175, R175, R118 ;  /* 0x00000076afaf7220 */ /* 0x000fc40000410000 */
[----:B------:R-:W-:Y:S01]  /*3300*/  FMUL.FTZ R118, R148, R119 ;  /* 0x0000007794767220 */ /* 0x000fe20000410000 */
[----:B------:R-:W-:Y:S01]  /*3310*/  SHF.L.U32 R119, R191, 0x10, RZ ;  /* 0x00000010bf777819 */ /* 0x000fe200000006ff */
[----:B------:R-:W-:Y:S01]  /*3320*/  FMUL.FTZ R174, R179, R174 ;  /* 0x000000aeb3ae7220 */ /* 0x000fe20000410000 */
[----:B------:R-:W-:Y:S02]  /*3330*/  FFMA.FTZ R179, R3, UR4, R176 ;  /* 0x0000000403b37c23 */ /* 0x000fe400080100b0 */
[----:B------:R-:W-:Y:S01]  /*3340*/  F2FP.BF16.F32.PACK_AB R175, R118, R175 ;  /* 0x000000af76af723e */ /* 0x000fe200000010ff */
[----:B------:R-:W-:Y:S01]  /*3350*/  FMUL.FTZ R119, R178, R119 ;  /* 0x00000077b2777220 */ /* 0x000fe20000410000 */
[----:B------:R-:W-:Y:S01]  /*3360*/  SHF.L.U32 R178, R33, 0x10, RZ ;  /* 0x0000001021b27819 */ /* 0x000fe200000006ff */
[----:B------:R-:W-:-:S03]  /*3370*/  FADD.FTZ R148, R20, -R179 ;  /* 0x800000b314947221 */ /* 0x000fc60000010000 */
[----:B------:R-:W-:Y:S01]  /*3380*/  F2FP.BF16.F32.PACK_AB R174, R119, R174 ;  /* 0x000000ae77ae723e */ /* 0x000fe200000010ff */
[----:B------:R-:W-:Y:S01]  /*3390*/  FMUL.FTZ R148, R148, UR24 ;  /* 0x0000001894947c20 */ /* 0x000fe20008410000 */
[----:B------:R-:W-:Y:S01]  /*33a0*/  FMUL.FTZ R173, R173, R178 ;  /* 0x000000b2adad7220 */ /* 0x000fe20000410000 */
[----:B------:R-:W-:Y:S01]  /*33b0*/  FMUL.FTZ R178, R242, R241 ;  /* 0x000000f1f2b27220 */ /* 0x000fe20000410000 */
[----:B------:R-:W-:Y:S01]  /*33c0*/  SHF.L.U32 R241, R172, 0x10, RZ ;  /* 0x00000010acf17819 */ /* 0x000fe200000006ff */
[----:B------:R-:W-:Y:S01]  /*33d0*/  FMUL.FTZ R179, R148, UR12 ;  /* 0x0000000c94b37c20 */ /* 0x000fe20008410000 */
[----:B------:R-:W-:Y:S02]  /*33e0*/  SHF.L.U32 R242, R32, 0x10, RZ ;  /* 0x0000001020f27819 */ /* 0x000fe400000006ff */
[----:B------:R-:W-:Y:S01]  /*33f0*/  PRMT R172, R172, 0x7632, R172 ;  /* 0x00007632acac7816 */ /* 0x000fe200000000ac */
[C---:B------:R-:W-:Y:S01]  /*3400*/  FFMA.FTZ R241, R179.reuse, R241, R116 ;  /* 0x000000f1b3f17223 */ /* 0x040fe20000010074 */
[----:B------:R-:W-:Y:S01]  /*3410*/  F2FP.BF16.F32.PACK_AB R173, R178, R173 ;  /* 0x000000adb2ad723e */ /* 0x000fe200000010ff */
[----:B------:R-:W-:Y:S01]  /*3420*/  FMUL.FTZ R116, R179, R242 ;  /* 0x000000f2b3747220 */ /* 0x000fe20000410000 */
[----:B------:R-:W-:Y:S01]  /*3430*/  FFMA.FTZ R179, R204, UR4, R176 ;  /* 0x00000004ccb37c23 */ /* 0x000fe200080100b0 */
[----:B------:R-:W-:-:S03]  /*3440*/  SHF.L.U32 R244, R172, 0x10, RZ ;  /* 0x00000010acf47819 */ /* 0x000fc600000006ff */
[----:B------:R-:W-:-:S04]  /*3450*/  FADD.FTZ R179, R202, -R179 ;  /* 0x800000b3cab37221 */ /* 0x000fc80000010000 */
[----:B------:R-:W-:-:S04]  /*3460*/  FMUL.FTZ R179, R179, UR24 ;  /* 0x00000018b3b37c20 */ /* 0x000fc80008410000 */
[C---:B------:R-:W-:Y:S01]  /*3470*/  FMUL.FTZ R172, R179.reuse, UR12 ;  /* 0x0000000cb3ac7c20 */ /* 0x040fe20008410000 */
[----:B------:R-:W-:-:S03]  /*3480*/  F2FP.BF16.F32.PACK_AB R148, R179, R148 ;  /* 0x00000094b394723e */ /* 0x000fc600000010ff */
[C---:B------:R-:W-:Y:S01]  /*3490*/  FMUL.FTZ R243, R172.reuse, R243 ;  /* 0x000000f3acf37220 */ /* 0x040fe20000410000 */
[----:B------:R-:W-:-:S04]  /*34a0*/  FFMA.FTZ R244, R172, R244, R117 ;  /* 0x000000f4acf47223 */ /* 0x000fc80000010075 */
[----:B------:R-:W-:-:S07]  /*34b0*/  F2FP.BF16.F32.PACK_AB R172, R243, R116 ;  /* 0x00000074f3ac723e */ /* 0x000fce00000010ff */
.L_x_181:
[----:B------:R-:W0:Y:S08]  /*34c0*/  @P0 LDC.64 R118, c[0x0][0x478] ;  /* 0x00011e00ff760b82 */ /* 0x000e300000000a00 */
[----:B------:R-:W1:Y:S01]  /*34d0*/  LDC.64 R116, c[0x0][0x468] ;  /* 0x00011a00ff747b82 */ /* 0x000e620000000a00 */
[----:B0-----:R-:W-:Y:S01]  /*34e0*/  @P0 IMAD.WIDE.U32 R178, R194, 0x10, R118 ;  /* 0x00000010c2b20825 */ /* 0x001fe200078e0076 */
[----:B------:R-:W-:-:S02]  /*34f0*/  MOV R118, R239 ;  /* 0x000000ef00767202 */ /* 0x000fc40000000f00 */
[----:B------:R-:W-:Y:S02]  /*3500*/  MOV R119, R177 ;  /* 0x000000b100777202 */ /* 0x000fe40000000f00 */
[----:B------:R0:W-:Y:S01]  /*3510*/  @P0 STG.E.128 desc[UR14][R178.64], R148 ;  /* 0x00000094b2000986 */ /* 0x0001e2000c101d0e */
[C---:B-1----:R-:W-:Y:S01]  /*3520*/  IMAD.WIDE.U32 R242, R194.reuse, 0x10, R116 ;  /* 0x00000010c2f27825 */ /* 0x042fe200078e0074 */
[----:B------:R-:W-:Y:S02]  /*3530*/  MOV R116, R241 ;  /* 0x000000f100747202 */ /* 0x000fe40000000f00 */
[----:B------:R-:W-:Y:S02]  /*3540*/  MOV R117, R244 ;  /* 0x000000f400757202 */ /* 0x000fe40000000f00 */
[----:B------:R0:W-:Y:S01]  /*3550*/  STG.E.128 desc[UR14][R242.64], R172 ;  /* 0x000000acf2007986 */ /* 0x0001e2000c101d0e */
[----:B------:R-:W-:-:S07]  /*3560*/  IADD3 R194, PT, PT, R194, 0x80, RZ ;  /* 0x00000080c2c27810 */ /* 0x000fce0007ffe0ff */
.L_x_179:
[----:B------:R-:W-:Y:S05]  /*3570*/  BSYNC.RECONVERGENT B1 ;  /* 0x0000000000017941 */ /* 0x000fea0003800200 */
.L_x_178:
[----:B------:R-:W-:Y:S04]  /*3580*/  BSSY.RECONVERGENT B1, `(.L_x_182) ;  /* 0x00000a6000017945 */ /* 0x000fe80003800200 */
[----:B------:R-:W-:Y:S05]  /*3590*/  @!P3 BRA `(.L_x_183) ;  /* 0x000000080090b947 */ /* 0x000fea0003800000 */
[----:B0-----:R-:W0:Y:S02]  /*35a0*/  LDC.64 R172, c[0x0][0x390] ;  /* 0x0000e400ffac7b82 */ /* 0x001e240000000a00 */
[----:B0-----:R-:W-:-:S06]  /*35b0*/  IMAD.WIDE.U32 R172, R194, 0x10, R172 ;  /* 0x00000010c2ac7825 */ /* 0x001fcc00078e00ac */
[----:B------:R-:W5:Y:S01]  /*35c0*/  LDG.E.128 R172, desc[UR14][R172.64] ;  /* 0x0000000eacac7981 */ /* 0x000f62000c1e1d00 */
[----:B------:R-:W-:-:S04]  /*35d0*/  ISETP.NE.U32.AND P0, PT, RZ, UR20, PT ;  /* 0x00000014ff007c0c */ /* 0x000fc8000bf05070 */
[----:B------:R-:W-:-:S13]  /*35e0*/  ISETP.NE.AND.EX P0, PT, RZ, UR21, PT, P0 ;  /* 0x00000015ff007c0c */ /* 0x000fda000bf05300 */
[----:B------:R-:W-:Y:S05]  /*35f0*/  @!P0 BRA `(.L_x_184) ;  /* 0x0000000400348947 */ /* 0x000fea0003800000 */
[--C-:B------:R-:W-:Y:S01]  /*3600*/  FFMA.FTZ R149, R237, UR4, R176.reuse ;  /* 0x00000004ed957c23 */ /* 0x100fe200080100b0 */
[----:B------:R-:W-:Y:S01]  /*3610*/  FFMA.FTZ R148, R200, UR4, R176 ;  /* 0x00000004c8947c23 */ /* 0x000fe200080100b0 */
[----:B-----5:R-:W-:Y:S02]  /*3620*/  SHF.L.U32 R150, R175, 0x10, RZ ;  /* 0x00000010af967819 */ /* 0x020fe400000006ff */
[----:B------:R-:W-:Y:S01]  /*3630*/  FADD.FTZ R149, R236, -R149 ;  /* 0x80000095ec957221 */ /* 0x000fe20000010000 */
[--C-:B------:R-:W-:Y:S01]  /*3640*/  FADD.FTZ R151, R197, -R148.reuse ;  /* 0x80000094c5977221 */ /* 0x100fe20000010000 */
[----:B------:R-:W-:Y:S02]  /*3650*/  PRMT R148, R175, 0x7632, R148 ;  /* 0x00007632af947816 */ /* 0x000fe40000000094 */
[----:B------:R-:W-:Y:S01]  /*3660*/  FMUL.FTZ R149, R149, UR24 ;  /* 0x0000001895957c20 */ /* 0x000fe20008410000 */
[----:B------:R-:W-:Y:S01]  /*3670*/  FMUL.FTZ R178, R151, UR24 ;  /* 0x0000001897b27c20 */ /* 0x000fe20008410000 */
[----:B------:R-:W-:-:S02]  /*3680*/  SHF.L.U32 R243, R185, 0x10, RZ ;  /* 0x00000010b9f37819 */ /* 0x000fc400000006ff */
[----:B------:R-:W-:Y:S02]  /*3690*/  FMUL.FTZ R175, R149, UR12 ;  /* 0x0000000c95af7c20 */ /* 0x000fe40008410000 */
[----:B------:R-:W-:Y:S01]  /*36a0*/  F2FP.BF16.F32.PACK_AB R151, R178, R149 ;  /* 0x00000095b297723e */ /* 0x000fe200000010ff */
[----:B------:R-:W-:Y:S01]  /*36b0*/  FFMA.FTZ R149, R225, UR4, R176 ;  /* 0x00000004e1957c23 */ /* 0x000fe200080100b0 */
[----:B------:R-:W-:Y:S01]  /*36c0*/  FFMA.FTZ R130, R175, R150, R130 ;  /* 0x00000096af827223 */ /* 0x000fe20000010082 */
[----:B------:R-:W-:Y:S01]  /*36d0*/  SHF.L.U32 R150, R148, 0x10, RZ ;  /* 0x0000001094967819 */ /* 0x000fe200000006ff */
[----:B------:R-:W-:Y:S01]  /*36e0*/  FMUL.FTZ R148, R178, UR12 ;  /* 0x0000000cb2947c20 */ /* 0x000fe20008410000 */
[----:B------:R-:W-:-:S03]  /*36f0*/  FADD.FTZ R149, R224, -R149 ;  /* 0x80000095e0957221 */ /* 0x000fc60000010000 */
[----:B------:R-:W-:Y:S01]  /*3700*/  FFMA.FTZ R131, R148, R150, R131 ;  /* 0x0000009694837223 */ /* 0x000fe20000010083 */
[----:B------:R-:W-:Y:S01]  /*3710*/  FFMA.FTZ R150, R14, UR4, R176 ;  /* 0x000000040e967c23 */ /* 0x000fe200080100b0 */
[----:B------:R-:W-:-:S03]  /*3720*/  FMUL.FTZ R149, R149, UR24 ;  /* 0x0000001895957c20 */ /* 0x000fc60008410000 */
[--C-:B------:R-:W-:Y:S01]  /*3730*/  FADD.FTZ R178, R11, -R150.reuse ;  /* 0x800000960bb27221 */ /* 0x100fe20000010000 */
[C---:B------:R-:W-:Y:S01]  /*3740*/  PRMT R150, R174.reuse, 0x7632, R150 ;  /* 0x00007632ae967816 */ /* 0x040fe20000000096 */
[----:B------:R-:W-:Y:S01]  /*3750*/  FMUL.FTZ R177, R149, UR12 ;  /* 0x0000000c95b17c20 */ /* 0x000fe20008410000 */
[----:B------:R-:W-:Y:S01]  /*3760*/  SHF.L.U32 R174, R174, 0x10, RZ ;  /* 0x00000010aeae7819 */ /* 0x000fe200000006ff */
[----:B------:R-:W-:Y:S01]  /*3770*/  FMUL.FTZ R242, R178, UR24 ;  /* 0x00000018b2f27c20 */ /* 0x000fe20008410000 */
[----:B------:R-:W-:-:S03]  /*3780*/  SHF.L.U32 R150, R150, 0x10, RZ ;  /* 0x0000001096967819 */ /* 0x000fc600000006ff */
[----:B------:R-:W-:Y:S01]  /*3790*/  FMUL.FTZ R178, R242, UR12 ;  /* 0x0000000cf2b27c20 */ /* 0x000fe20008410000 */
[----:B------:R-:W-:Y:S01]  /*37a0*/  FFMA.FTZ R128, R177, R174, R128 ;  /* 0x000000aeb1807223 */ /* 0x000fe20000010080 */
[--C-:B------:R-:W-:Y:S02]  /*37b0*/  FFMA.FTZ R174, R16, UR4, R176.reuse ;  /* 0x0000000410ae7c23 */ /* 0x100fe400080100b0 */
[----:B------:R-:W-:Y:S01]  /*37c0*/  FFMA.FTZ R129, R178, R150, R129 ;  /* 0x00000096b2817223 */ /* 0x000fe20000010081 */
[----:B------:R-:W-:Y:S01]  /*37d0*/  F2FP.BF16.F32.PACK_AB R150, R242, R149 ;  /* 0x00000095f296723e */ /* 0x000fe200000010ff */
[----:B------:R-:W-:Y:S01]  /*37e0*/  FFMA.FTZ R149, R215, UR4, R176 ;  /* 0x00000004d7957c23 */ /* 0x000fe200080100b0 */
[--C-:B------:R-:W-:Y:S01]  /*37f0*/  FADD.FTZ R239, R13, -R174.reuse ;  /* 0x800000ae0def7221 */ /* 0x100fe20000010000 */
[----:B------:R-:W-:Y:S02]  /*3800*/  PRMT R174, R173, 0x7632, R174 ;  /* 0x00007632adae7816 */ /* 0x000fe400000000ae */
[----:B------:R-:W-:Y:S01]  /*3810*/  FADD.FTZ R149, R214, -R149 ;  /* 0x80000095d6957221 */ /* 0x000fe20000010000 */
[----:B------:R-:W-:Y:S01]  /*3820*/  FMUL.FTZ R244, R239, UR24 ;  /* 0x00000018eff47c20 */ /* 0x000fe20008410000 */
[----:B------:R-:W-:-:S02]  /*3830*/  SHF.L.U32 R174, R174, 0x10, RZ ;  /* 0x00000010aeae7819 */ /* 0x000fc400000006ff */
[----:B------:R-:W-:Y:S01]  /*3840*/  FMUL.FTZ R149, R149, UR24 ;  /* 0x0000001895957c20 */ /* 0x000fe20008410000 */
[----:B------:R-:W-:Y:S01]  /*3850*/  SHF.L.U32 R173, R173, 0x10, RZ ;  /* 0x00000010adad7819 */ /* 0x000fe200000006ff */
[C---:B------:R-:W-:Y:S01]  /*3860*/  FMUL.FTZ R242, R244.reuse, UR12 ;  /* 0x0000000cf4f27c20 */ /* 0x040fe20008410000 */
[----:B------:R-:W-:Y:S01]  /*3870*/  SHF.L.U32 R239, R187, 0x10, RZ ;  /* 0x00000010bbef7819 */ /* 0x000fe200000006ff */
[----:B------:R-:W-:Y:S01]  /*3880*/  FMUL.FTZ R179, R149, UR12 ;  /* 0x0000000c95b37c20 */ /* 0x000fe20008410000 */
[----:B------:R-:W-:Y:S01]  /*3890*/  F2FP.BF16.F32.PACK_AB R149, R244, R149 ;  /* 0x00000095f495723e */ /* 0x000fe200000010ff */
[----:B------:R-:W-:Y:S01]  /*38a0*/  FFMA.FTZ R127, R242, R174, R127 ;  /* 0x000000aef27f7223 */ /* 0x000fe2000001007f */
[----:B------:R-:W-:Y:S01]  /*38b0*/  SHF.L.U32 R174, R43, 0x10, RZ ;  /* 0x000000102bae7819 */ /* 0x000fe200000006ff */
[----:B------:R-:W-:Y:S01]  /*38c0*/  FFMA.FTZ R126, R179, R173, R126 ;  /* 0x000000adb37e7223 */ /* 0x000fe2000001007e */
[----:B------:R-:W-:Y:S01]  /*38d0*/  SHF.L.U32 R173, R188, 0x10, RZ ;  /* 0x00000010bcad7819 */ /* 0x000fe200000006ff */
[----:B------:R-:W-:Y:S01]  /*38e0*/  FMUL.FTZ R178, R178, R239 ;  /* 0x000000efb2b27220 */ /* 0x000fe20000410000 */
        /* <DEDUP_REMOVED lines=8> */
[----:B------:R-:W-:Y:S01]  /*3970*/  F2FP.BF16.F32.PACK_AB R175, R174, R175 ;  /* 0x000000afaeaf723e */ /* 0x000fe200000010ff */
[----:B------:R-:W-:Y:S01]  /*3980*/  FMUL.FTZ R173, R177, R148 ;  /* 0x00000094b1ad7220 */ /* 0x000fe20000410000 */
[----:B------:R-:W-:-:S04]  /*3990*/  FFMA.FTZ R177, R207, UR4, R176 ;  /* 0x00000004cfb17c23 */ /* 0x000fc800080100b0 */
[----:B------:R-:W-:Y:S01]  /*39a0*/  FADD.FTZ R148, R206, -R177 ;  /* 0x800000b1ce947221 */ /* 0x000fe20000010000 */
[C---:B------:R-:W-:Y:S02]  /*39b0*/  SHF.L.U32 R177, R172.reuse, 0x10, RZ ;  /* 0x00000010acb17819 */ /* 0x040fe400000006ff */
[----:B------:R-:W-:Y:S01]  /*39c0*/  PRMT R172, R172, 0x7632, R172 ;  /* 0x00007632acac7816 */ /* 0x000fe200000000ac */
[----:B------:R-:W-:Y:S01]  /*39d0*/  FMUL.FTZ R148, R148, UR24 ;  /* 0x0000001894947c20 */ /* 0x000fe20008410000 */
[----:B------:R-:W-:Y:S02]  /*39e0*/  F2FP.BF16.F32.PACK_AB R174, R178, R173 ;  /* 0x000000adb2ae723e */ /* 0x000fe400000010ff */
[----:B------:R-:W-:Y:S01]  /*39f0*/  F2FP.BF16.F32.PACK_AB R173, R242, R179 ;  /* 0x000000b3f2ad723e */ /* 0x000fe200000010ff */
[----:B------:R-:W-:-:S04]  /*3a00*/  FMUL.FTZ R239, R148, UR12 ;  /* 0x0000000c94ef7c20 */ /* 0x000fc80008410000 */
[C---:B------:R-:W-:Y:S01]  /*3a10*/  FFMA.FTZ R177, R239.reuse, R177, R124 ;  /* 0x000000b1efb17223 */ /* 0x040fe2000001007c */
        /* <DEDUP_REMOVED lines=9> */
[----:B------:R-:W-:Y:S01]  /*3ab0*/  F2FP.BF16.F32.PACK_AB R172, R243, R124 ;  /* 0x0000007cf3ac723e */ /* 0x000fe200000010ff */
[----:B------:R-:W-:Y:S06]  /*3ac0*/  BRA `(.L_x_185) ;  /* 0x0000000400207947 */ /* 0x000fec0003800000 */
.L_x_184:
[--C-:B------:R-:W-:Y:S01]  /*3ad0*/  FFMA.FTZ R177, R237, UR4, R176.reuse ;  /* 0x00000004edb17c23 */ /* 0x100fe200080100b0 */
[--C-:B------:R-:W-:Y:S01]  /*3ae0*/  FFMA.FTZ R178, R200, UR4, R176.reuse ;  /* 0x00000004c8b27c23 */ /* 0x100fe200080100b0 */
[--C-:B------:R-:W-:Y:S01]  /*3af0*/  FFMA.FTZ R242, R14, UR4, R176.reuse ;  /* 0x000000040ef27c23 */ /* 0x100fe200080100b0 */
[----:B------:R-:W-:Y:S01]  /*3b00*/  FFMA.FTZ R244, R18, UR4, R176 ;  /* 0x0000000412f47c23 */ /* 0x000fe200080100b0 */
[----:B------:R-:W-:Y:S01]  /*3b10*/  FADD.FTZ R177, R236, -R177 ;  /* 0x800000b1ecb17221 */ /* 0x000fe20000010000 */
[--C-:B------:R-:W-:Y:S01]  /*3b20*/  FADD.FTZ R179, R197, -R178.reuse ;  /* 0x800000b2c5b37221 */ /* 0x100fe20000010000 */
[----:B-----5:R-:W-:Y:S01]  /*3b30*/  PRMT R178, R175, 0x7632, R178 ;  /* 0x00007632afb27816 */ /* 0x020fe200000000b2 */
[----:B------:R-:W-:Y:S01]  /*3b40*/  FADD.FTZ R242, R11, -R242 ;  /* 0x800000f20bf27221 */ /* 0x000fe20000010000 */
[----:B------:R-:W-:Y:S01]  /*3b50*/  FMUL.FTZ R177, R177, UR24 ;  /* 0x00000018b1b17c20 */ /* 0x000fe20008410000 */
[----:B------:R-:W-:Y:S01]  /*3b60*/  FMUL.FTZ R239, R179, UR24 ;  /* 0x00000018b3ef7c20 */ /* 0x000fe20008410000 */
[----:B------:R-:W-:Y:S01]  /*3b70*/  SHF.L.U32 R179, R175, 0x10, RZ ;  /* 0x00000010afb37819 */ /* 0x000fe200000006ff */
[----:B------:R-:W-:Y:S01]  /*3b80*/  FMUL.FTZ R242, R242, UR24 ;  /* 0x00000018f2f27c20 */ /* 0x000fe20008410000 */
[----:B------:R-:W-:Y:S01]  /*3b90*/  FMUL.FTZ R175, R177, UR12 ;  /* 0x0000000cb1af7c20 */ /* 0x000fe20008410000 */
[----:B------:R-:W-:Y:S01]  /*3ba0*/  FFMA.FTZ R177, R225, UR4, R176 ;  /* 0x00000004e1b17c23 */ /* 0x000fe200080100b0 */
[----:B------:R-:W-:Y:S01]  /*3bb0*/  SHF.L.U32 R241, R178, 0x10, RZ ;  /* 0x00000010b2f17819 */ /* 0x000fe200000006ff */
[----:B------:R-:W-:Y:S01]  /*3bc0*/  FMUL.FTZ R178, R239, UR12 ;  /* 0x0000000cefb27c20 */ /* 0x000fe20008410000 */
[----:B------:R-:W-:Y:S01]  /*3bd0*/  FFMA.FTZ R130, R175, R179, R130 ;  /* 0x000000b3af827223 */ /* 0x000fe20000010082 */
[----:B------:R-:W-:Y:S01]  /*3be0*/  FADD.FTZ R177, R224, -R177 ;  /* 0x800000b1e0b17221 */ /* 0x000fe20000010000 */
[----:B------:R-:W-:Y:S01]  /*3bf0*/  PRMT R179, R174, 0x7632, R179 ;  /* 0x00007632aeb37816 */ /* 0x000fe200000000b3 */
[----:B------:R-:W-:Y:S01]  /*3c00*/  FFMA.FTZ R131, R178, R241, R131 ;  /* 0x000000f1b2837223 */ /* 0x000fe20000010083 */
[----:B------:R-:W-:Y:S01]  /*3c10*/  SHF.L.U32 R239, R174, 0x10, RZ ;  /* 0x00000010aeef7819 */ /* 0x000fe200000006ff */
[----:B------:R-:W-:Y:S01]  /*3c20*/  FMUL.FTZ R177, R177, UR24 ;  /* 0x00000018b1b17c20 */ /* 0x000fe20008410000 */
[----:B------:R-:W-:Y:S01]  /*3c30*/  SHF.L.U32 R241, R179, 0x10, RZ ;  /* 0x00000010b3f17819 */ /* 0x000fe200000006ff */
[----:B------:R-:W-:Y:S01]  /*3c40*/  FMUL.FTZ R174, R242, UR12 ;  /* 0x0000000cf2ae7c20 */ /* 0x000fe20008410000 */
[--C-:B------:R-:W-:Y:S01]  /*3c50*/  FFMA.FTZ R242, R16, UR4, R176.reuse ;  /* 0x0000000410f27c23 */ /* 0x100fe200080100b0 */
[----:B------:R-:W-:Y:S01]  /*3c60*/  FMUL.FTZ R179, R177, UR12 ;  /* 0x0000000cb1b37c20 */ /* 0x000fe20008410000 */
[----:B------:R-:W-:Y:S01]  /*3c70*/  FFMA.FTZ R177, R215, UR4, R176 ;  /* 0x00000004d7b17c23 */ /* 0x000fe200080100b0 */
[----:B------:R-:W-:Y:S01]  /*3c80*/  FFMA.FTZ R129, R174, R241, R129 ;  /* 0x000000f1ae817223 */ /* 0x000fe20000010081 */
[----:B------:R-:W-:Y:S01]  /*3c90*/  FADD.FTZ R242, R13, -R242 ;  /* 0x800000f20df27221 */ /* 0x000fe20000010000 */
[----:B------:R-:W-:Y:S01]  /*3ca0*/  FFMA.FTZ R128, R179, R239, R128 ;  /* 0x000000efb3807223 */ /* 0x000fe20000010080 */
[----:B------:R-:W-:Y:S01]  /*3cb0*/  FADD.FTZ R177, R214, -R177 ;  /* 0x800000b1d6b17221 */ /* 0x000fe20000010000 */
[C---:B------:R-:W-:Y:S01]  /*3cc0*/  PRMT R239, R173.reuse, 0x7632, R239 ;  /* 0x00007632adef7816 */ /* 0x040fe200000000ef */
[----:B------:R-:W-:Y:S01]  /*3cd0*/  FMUL.FTZ R242, R242, UR24 ;  /* 0x00000018f2f27c20 */ /* 0x000fe20008410000 */
[----:B------:R-:W-:Y:S01]  /*3ce0*/  SHF.L.U32 R241, R173, 0x10, RZ ;  /* 0x00000010adf17819 */ /* 0x000fe200000006ff */
[----:B------:R-:W-:Y:S01]  /*3cf0*/  FMUL.FTZ R177, R177, UR24 ;  /* 0x00000018b1b17c20 */ /* 0x000fe20008410000 */
[----:B------:R-:W-:Y:S01]  /*3d00*/  SHF.L.U32 R239, R239, 0x10, RZ ;  /* 0x00000010efef7819 */ /* 0x000fe200000006ff */
[----:B------:R-:W-:Y:S01]  /*3d10*/  FMUL.FTZ R242, R242, UR12 ;  /* 0x0000000cf2f27c20 */ /* 0x000fe20008410000 */
[----:B------:R-:W-:Y:S01]  /*3d20*/  FADD.FTZ R244, R15, -R244 ;  /* 0x800000f40ff47221 */ /* 0x000fe20000010000 */
[----:B------:R-:W-:Y:S01]  /*3d30*/  FMUL.FTZ R173, R177, UR12 ;  /* 0x0000000cb1ad7c20 */ /* 0x000fe20008410000 */
[----:B------:R-:W-:Y:S01]  /*3d40*/  FFMA.FTZ R177, R207, UR4, R176 ;  /* 0x00000004cfb17c23 */ /* 0x000fe200080100b0 */
[----:B------:R-:W-:Y:S01]  /*3d50*/  FFMA.FTZ R127, R242, R239, R127 ;  /* 0x000000eff27f7223 */ /* 0x000fe2000001007f */
[----:B------:R-:W-:Y:S01]  /*3d60*/  PRMT R239, R172, 0x7632, R239 ;  /* 0x00007632acef7816 */ /* 0x000fe200000000ef */
[----:B------:R-:W-:Y:S01]  /*3d70*/  FMUL.FTZ R244, R244, UR24 ;  /* 0x00000018f4f47c20 */ /* 0x000fe20008410000 */
[----:B------:R-:W-:Y:S01]  /*3d80*/  FADD.FTZ R177, R206, -R177 ;  /* 0x800000b1ceb17221 */ /* 0x000fe20000010000 */
[----:B------:R-:W-:Y:S01]  /*3d90*/  FFMA.FTZ R126, R173, R241, R126 ;  /* 0x000000f1ad7e7223 */ /* 0x000fe2000001007e */
[----:B------:R-:W-:Y:S01]  /*3da0*/  SHF.L.U32 R243, R172, 0x10, RZ ;  /* 0x00000010acf37819 */ /* 0x000fe200000006ff */
[----:B------:R-:W-:Y:S01]  /*3db0*/  FMUL.FTZ R172, R244, UR12 ;  /* 0x0000000cf4ac7c20 */ /* 0x000fe20008410000 */
[----:B------:R-:W-:Y:S01]  /*3dc0*/  FMUL.FTZ R177, R177, UR24 ;  /* 0x00000018b1b17c20 */ /* 0x000fe20008410000 */
[----:B------:R-:W-:-:S03]  /*3dd0*/  SHF.L.U32 R239, R239, 0x10, RZ ;  /* 0x00000010efef7819 */ /* 0x000fc600000006ff */
[----:B------:R-:W-:Y:S02]  /*3de0*/  FMUL.FTZ R241, R177, UR12 ;  /* 0x0000000cb1f17c20 */ /* 0x000fe40008410000 */
[----:B------:R-:W-:Y:S01]  /*3df0*/  FFMA.FTZ R239, R172, R239, R125 ;  /* 0x000000efacef7223 */ /* 0x000fe2000001007d */
[----:B------:R-:W-:Y:S01]  /*3e00*/  SHF.L.U32 R125, R188, 0x10, RZ ;  /* 0x00000010bc7d7819 */ /* 0x000fe200000006ff */
[----:B------:R-:W-:Y:S01]  /*3e10*/  FFMA.FTZ R177, R241, R243, R124 ;  /* 0x000000f3f1b17223 */ /* 0x000fe2000001007c */
[----:B------:R-:W-:-:S03]  /*3e20*/  SHF.L.U32 R124, R43, 0x10, RZ ;  /* 0x000000102b7c7819 */ /* 0x000fc600000006ff */
[----:B------:R-:W-:Y:S01]  /*3e30*/  FMUL.FTZ R178, R178, R125 ;  /* 0x0000007db2b27220 */ /* 0x000fe20000410000 */
        /* <DEDUP_REMOVED lines=14> */
[----:B------:R-:W-:Y:S01]  /*3f20*/  F2FP.BF16.F32.PACK_AB R173, R242, R173 ;  /* 0x000000adf2ad723e */ /* 0x000fe200000010ff */
[----:B------:R-:W-:-:S05]  /*3f30*/  FMUL.FTZ R124, R241, R124 ;  /* 0x0000007cf17c7220 */ /* 0x000fca0000410000 */
[----:B------:R-:W-:-:S07]  /*3f40*/  F2FP.BF16.F32.PACK_AB R172, R125, R124 ;  /* 0x0000007c7dac723e */ /* 0x000fce00000010ff */
.L_x_185:
[----:B------:R-:W0:Y:S08]  /*3f50*/  @P0 LDC.64 R178, c[0x0][0x478] ;  /* 0x00011e00ffb20b82 */ /* 0x000e300000000a00 */
[----:B------:R-:W1:Y:S01]  /*3f60*/  LDC.64 R124, c[0x0][0x468] ;  /* 0x00011a00ff7c7b82 */ /* 0x000e620000000a00 */
[----:B0-----:R-:W-:-:S05]  /*3f70*/  @P0 IMAD.WIDE.U32 R178, R194, 0x10, R178 ;  /* 0x00000010c2b20825 */ /* 0x001fca00078e00b2 */
[----:B------:R2:W-:Y:S01]  /*3f80*/  @P0 STG.E.128 desc[UR14][R178.64], R148 ;  /* 0x00000094b2000986 */ /* 0x0005e2000c101d0e */
[C---:B-1----:R-:W-:Y:S01]  /*3f90*/  IMAD.WIDE.U32 R242, R194.reuse, 0x10, R124 ;  /* 0x00000010c2f27825 */ /* 0x042fe200078e007c */
[----:B------:R-:W-:Y:S02]  /*3fa0*/  MOV R124, R177 ;  /* 0x000000b1007c7202 */ /* 0x000fe40000000f00 */
[----:B------:R-:W-:Y:S02]  /*3fb0*/  MOV R125, R239 ;  /* 0x000000ef007d7202 */ /* 0x000fe40000000f00 */
[----:B------:R2:W-:Y:S01]  /*3fc0*/  STG.E.128 desc[UR14][R242.64], R172 ;  /* 0x000000acf2007986 */ /* 0x0005e2000c101d0e */
[----:B------:R-:W-:-:S07]  /*3fd0*/  IADD3 R194, PT, PT, R194, 0x80, RZ ;  /* 0x00000080c2c27810 */ /* 0x000fce0007ffe0ff */
.L_x_183:
[----:B------:R-:W-:Y:S05]  /*3fe0*/  BSYNC.RECONVERGENT B1 ;  /* 0x0000000000017941 */ /* 0x000fea0003800200 */
.L_x_182:
[----:B------:R-:W-:Y:S04]  /*3ff0*/  BSSY.RECONVERGENT B1, `(.L_x_186) ;  /* 0x00000a6000017945 */ /* 0x000fe80003800200 */
[----:B------:R-:W-:Y:S05]  /*4000*/  @!P2 BRA `(.L_x_187) ;  /* 0x000000080090a947 */ /* 0x000fea0003800000 */
[----:B0-2---:R-:W0:Y:S02]  /*4010*/  LDC.64 R172, c[0x0][0x390] ;  /* 0x0000e400ffac7b82 */ /* 0x005e240000000a00 */
[----:B0-----:R-:W-:-:S06]  /*4020*/  IMAD.WIDE.U32 R172, R194, 0x10, R172 ;  /* 0x00000010c2ac7825 */ /* 0x001fcc00078e00ac */
[----:B------:R-:W5:Y:S01]  /*4030*/  LDG.E.128 R172, desc[UR14][R172.64] ;  /* 0x0000000eacac7981 */ /* 0x000f62000c1e1d00 */
[----:B------:R-:W-:-:S04]  /*4040*/  ISETP.NE.U32.AND P0, PT, RZ, UR20, PT ;  /* 0x00000014ff007c0c */ /* 0x000fc8000bf05070 */
[----:B------:R-:W-:-:S13]  /*4050*/  ISETP.NE.AND.EX P0, PT, RZ, UR21, PT, P0 ;  /* 0x00000015ff007c0c */ /* 0x000fda000bf05300 */
[----:B------:R-:W-:Y:S05]  /*4060*/  @!P0 BRA `(.L_x_188) ;  /* 0x0000000400348947 */ /* 0x000fea0003800000 */
[--C-:B------:R-:W-:Y:S01]  /*4070*/  FFMA.FTZ R148, R235, UR4, R176.reuse ;  /* 0x00000004eb947c23 */ /* 0x100fe200080100b0 */
[--C-:B------:R-:W-:Y:S01]  /*4080*/  FFMA.FTZ R149, R198, UR4, R176.reuse ;  /* 0x00000004c6957c23 */ /* 0x100fe200080100b0 */
[--C-:B------:R-:W-:Y:S01]  /*4090*/  FFMA.FTZ R177, R6, UR4, R176.reuse ;  /* 0x0000000406b17c23 */ /* 0x100fe200080100b0 */
[----:B------:R-:W-:Y:S01]  /*40a0*/  FFMA.FTZ R179, R10, UR4, R176 ;  /* 0x000000040ab37c23 */ /* 0x000fe200080100b0 */
[----:B------:R-:W-:Y:S01]  /*40b0*/  FADD.FTZ R148, R233, -R148 ;  /* 0x80000094e9947221 */ /* 0x000fe20000010000 */
[----:B------:R-:W-:Y:S01]  /*40c0*/  FADD.FTZ R150, R196, -R149 ;  /* 0x80000095c4967221 */ /* 0x000fe20000010000 */
[C---:B-----5:R-:W-:Y:S01]  /*40d0*/  SHF.L.U32 R149, R175.reuse, 0x10, RZ ;  /* 0x00000010af957819 */ /* 0x060fe200000006ff */
[----:B------:R-:W-:Y:S01]  /*40e0*/  FADD.FTZ R178, R4, -R177 ;  /* 0x800000b104b27221 */ /* 0x000fe20000010000 */
[----:B------:R-:W-:Y:S01]  /*40f0*/  FMUL.FTZ R151, R148, UR24 ;  /* 0x0000001894977c20 */ /* 0x000fe20008410000 */
[----:B------:R-:W-:Y:S01]  /*4100*/  PRMT R148, R175, 0x7632, R148 ;  /* 0x00007632af947816 */ /* 0x000fe20000000094 */
[----:B------:R-:W-:Y:S01]  /*4110*/  FMUL.FTZ R150, R150, UR24 ;  /* 0x0000001896967c20 */ /* 0x000fe20008410000 */
[----:B------:R-:W-:Y:S01]  /*4120*/  FMUL.FTZ R242, R178, UR24 ;  /* 0x00000018b2f27c20 */ /* 0x000fe20008410000 */
[----:B------:R-:W-:Y:S01]  /*4130*/  FMUL.FTZ R175, R151, UR12 ;  /* 0x0000000c97af7c20 */ /* 0x000fe20008410000 */
[----:B------:R-:W-:Y:S01]  /*4140*/  FADD.FTZ R239, R8, -R179 ;  /* 0x800000b308ef7221 */ /* 0x000fe20000010000 */
[----:B------:R-:W-:Y:S01]  /*4150*/  SHF.L.U32 R243, R181, 0x10, RZ ;  /* 0x00000010b5f37819 */ /* 0x000fe200000006ff */
[----:B------:R-:W-:Y:S01]  /*4160*/  FMUL.FTZ R178, R242, UR12 ;  /* 0x0000000cf2b27c20 */ /* 0x000fe20008410000 */
[----:B------:R-:W-:Y:S01]  /*4170*/  FFMA.FTZ R138, R175, R149, R138 ;  /* 0x00000095af8a7223 */ /* 0x000fe2000001008a */
[----:B------:R-:W-:Y:S01]  /*4180*/  SHF.L.U32 R149, R148, 0x10, RZ ;  /* 0x0000001094957819 */ /* 0x000fe200000006ff */
[C---:B------:R-:W-:Y:S01]  /*4190*/  FMUL.FTZ R148, R150.reuse, UR12 ;  /* 0x0000000c96947c20 */ /* 0x040fe20008410000 */
[----:B------:R-:W-:Y:S01]  /*41a0*/  F2FP.BF16.F32.PACK_AB R151, R150, R151 ;  /* 0x000000979697723e */ /* 0x000fe200000010ff */
[----:B------:R-:W-:Y:S01]  /*41b0*/  FMUL.FTZ R244, R239, UR24 ;  /* 0x00000018eff47c20 */ /* 0x000fe20008410000 */
[----:B------:R-:W-:Y:S01]  /*41c0*/  PRMT R150, R174, 0x7632, R150 ;  /* 0x00007632ae967816 */ /* 0x000fe20000000096 */
[----:B------:R-:W-:Y:S01]  /*41d0*/  FFMA.FTZ R139, R148, R149, R139 ;  /* 0x00000095948b7223 */ /* 0x000fe2000001008b */
[----:B------:R-:W-:Y:S01]  /*41e0*/  FFMA.FTZ R149, R223, UR4, R176 ;  /* 0x00000004df957c23 */ /* 0x000fe200080100b0 */
[----:B------:R-:W-:-:S02]  /*41f0*/  SHF.L.U32 R174, R174, 0x10, RZ ;  /* 0x00000010aeae7819 */ /* 0x000fc400000006ff */
[----:B------:R-:W-:Y:S01]  /*4200*/  SHF.L.U32 R150, R150, 0x10, RZ ;  /* 0x0000001096967819 */ /* 0x000fe200000006ff */
[----:B------:R-:W-:Y:S01]  /*4210*/  FADD.FTZ R149, R222, -R149 ;  /* 0x80000095de957221 */ /* 0x000fe20000010000 */
[----:B------:R-:W-:-:S03]  /*4220*/  SHF.L.U32 R239, R183, 0x10, RZ ;  /* 0x00000010b7ef7819 */ /* 0x000fc600000006ff */
[----:B------:R-:W-:Y:S01]  /*4230*/  FMUL.FTZ R149, R149, UR24 ;  /* 0x0000001895957c20 */ /* 0x000fe20008410000 */
[C---:B------:R-:W-:Y:S01]  /*4240*/  FFMA.FTZ R137, R178.reuse, R150, R137 ;  /* 0x00000096b2897223 */ /* 0x040fe20000010089 */
[----:B------:R-:W-:Y:S02]  /*4250*/  FMUL.FTZ R178, R178, R239 ;  /* 0x000000efb2b27220 */ /* 0x000fe40000410000 */
[----:B------:R-:W-:Y:S01]  /*4260*/  FMUL.FTZ R177, R149, UR12 ;  /* 0x0000000c95b17c20 */ /* 0x000fe20008410000 */
[----:B------:R-:W-:Y:S01]  /*4270*/  F2FP.BF16.F32.PACK_AB R150, R242, R149 ;  /* 0x00000095f296723e */ /* 0x000fe200000010ff */
[----:B------:R-:W-:Y:S02]  /*4280*/  FMUL.FTZ R242, R244, UR12 ;  /* 0x0000000cf4f27c20 */ /* 0x000fe40008410000 */
[----:B------:R-:W-:Y:S01]  /*4290*/  FFMA.FTZ R136, R177, R174, R136 ;  /* 0x000000aeb1887223 */ /* 0x000fe20000010088 */
[----:B------:R-:W-:-:S04]  /*42a0*/  FFMA.FTZ R174, R213, UR4, R176 ;  /* 0x00000004d5ae7c23 */ /* 0x000fc800080100b0 */
[----:B------:R-:W-:-:S04]  /*42b0*/  FADD.FTZ R174, R211, -R174 ;  /* 0x800000aed3ae7221 */ /* 0x000fc80000010000 */
[----:B------:R-:W-:Y:S01]  /*42c0*/  FMUL.FTZ R149, R174, UR24 ;  /* 0x00000018ae957c20 */ /* 0x000fe20008410000 */
[C---:B------:R-:W-:Y:S02]  /*42d0*/  PRMT R174, R173.reuse, 0x7632, R174 ;  /* 0x00007632adae7816 */ /* 0x040fe400000000ae */
[----:B------:R-:W-:Y:S01]  /*42e0*/  SHF.L.U32 R173, R173, 0x10, RZ ;  /* 0x00000010adad7819 */ /* 0x000fe200000006ff */
[----:B------:R-:W-:Y:S01]  /*42f0*/  FMUL.FTZ R179, R149, UR12 ;  /* 0x0000000c95b37c20 */ /* 0x000fe20008410000 */
[----:B------:R-:W-:Y:S02]  /*4300*/  SHF.L.U32 R174, R174, 0x10, RZ ;  /* 0x00000010aeae7819 */ /* 0x000fe400000006ff */
[----:B------:R-:W-:Y:S01]  /*4310*/  F2FP.BF16.F32.PACK_AB R149, R244, R149 ;  /* 0x00000095f495723e */ /* 0x000fe200000010ff */
[----:B------:R-:W-:Y:S01]  /*4320*/  FFMA.FTZ R134, R179, R173, R134 ;  /* 0x000000adb3867223 */ /* 0x000fe20000010086 */
[----:B------:R-:W-:Y:S01]  /*4330*/  SHF.L.U32 R173, R184, 0x10, RZ ;  /* 0x00000010b8ad7819 */ /* 0x000fe200000006ff */
[----:B------:R-:W-:Y:S01]  /*4340*/  FFMA.FTZ R135, R242, R174, R135 ;  /* 0x000000aef2877223 */ /* 0x000fe20000010087 */
[----:B------:R-:W-:-:S02]  /*4350*/  SHF.L.U32 R174, R51, 0x10, RZ ;  /* 0x0000001033ae7819 */ /* 0x000fc400000006ff */
[----:B------:R-:W-:-:S03]  /*4360*/  SHF.L.U32 R244, R49, 0x10, RZ ;  /* 0x0000001031f47819 */ /* 0x000fc600000006ff */
[----:B------:R-:W-:Y:S01]  /*4370*/  FMUL.FTZ R175, R175, R174 ;  /* 0x000000aeafaf7220 */ /* 0x000fe20000410000 */
[----:B------:R-:W-:Y:S01]  /*4380*/  FMUL.FTZ R174, R148, R173 ;  /* 0x000000ad94ae7220 */ /* 0x000fe20000410000 */
[----:B------:R-:W-:Y:S01]  /*4390*/  SHF.L.U32 R148, R50, 0x10, RZ ;  /* 0x0000001032947819 */ /* 0x000fe200000006ff */
[----:B------:R-:W-:Y:S01]  /*43a0*/  FMUL.FTZ R179, R179, R244 ;  /* 0x000000f4b3b37220 */ /* 0x000fe20000410000 */
[----:B------:R-:W-:Y:S02]  /*43b0*/  SHF.L.U32 R244, R48, 0x10, RZ ;  /* 0x0000001030f47819 */ /* 0x000fe400000006ff */
[----:B------:R-:W-:Y:S01]  /*43c0*/  F2FP.BF16.F32.PACK_AB R175, R174, R175 ;  /* 0x000000afaeaf723e */ /* 0x000fe200000010ff */
[----:B------:R-:W-:Y:S01]  /*43d0*/  FMUL.FTZ R173, R177, R148 ;  /* 0x00000094b1ad7220 */ /* 0x000fe20000410000 */
[----:B------:R-:W-:Y:S01]  /*43e0*/  FFMA.FTZ R148, R205, UR4, R176 ;  /* 0x00000004cd947c23 */ /* 0x000fe200080100b0 */
[----:B------:R-:W-:-:S03]  /*43f0*/  SHF.L.U32 R177, R182, 0x10, RZ ;  /* 0x00000010b6b17819 */ /* 0x000fc600000006ff */
[----:B------:R-:W-:Y:S01]  /*4400*/  FADD.FTZ R148, R203, -R148 ;  /* 0x80000094cb947221 */ /* 0x000fe20000010000 */
[----:B------:R-:W-:Y:S01]  /*4410*/  F2FP.BF16.F32.PACK_AB R174, R178, R173 ;  /* 0x000000adb2ae723e */ /* 0x000fe200000010ff */
[----:B------:R-:W-:Y:S01]  /*4420*/  FMUL.FTZ R242, R242, R177 ;  /* 0x000000b1f2f27220 */ /* 0x000fe20000410000 */
[----:B------:R-:W-:Y:S01]  /*4430*/  SHF.L.U32 R177, R172, 0x10, RZ ;  /* 0x00000010acb17819 */ /* 0x000fe200000006ff */
[----:B------:R-:W-:Y:S01]  /*4440*/  FMUL.FTZ R148, R148, UR24 ;  /* 0x0000001894947c20 */ /* 0x000fe20008410000 */
[----:B------:R-:W-:Y:S02]  /*4450*/  PRMT R172, R172, 0x7632, R172 ;  /* 0x00007632acac7816 */ /* 0x000fe400000000ac */
        /* <DEDUP_REMOVED lines=14> */
.L_x_188:
        /* <DEDUP_REMOVED lines=11> */
[----:B------:R-:W-:Y:S01]  /*45f0*/  FADD.FTZ R246, R9, -R246 ;  /* 0x800000f609f67221 */ /* 0x000fe20000010000 */
[----:B------:R-:W-:Y:S01]  /*4600*/  FMUL.FTZ R175, R178, UR12 ;  /* 0x0000000cb2af7c20 */ /* 0x000fe20008410000 */
[----:B------:R-:W-:Y:S01]  /*4610*/  SHF.L.U32 R177, R177, 0x10, RZ ;  /* 0x00000010b1b17819 */ /* 0x000fe200000006ff */
[----:B------:R-:W-:Y:S01]  /*4620*/  FMUL.FTZ R178, R239, UR12 ;  /* 0x0000000cefb27c20 */ /* 0x000fe20008410000 */
[----:B------:R-:W-:Y:S01]  /*4630*/  FMUL.FTZ R246, R246, UR24 ;  /* 0x00000018f6f67c20 */ /* 0x000fe20008410000 */
[----:B------:R-:W-:Y:S01]  /*4640*/  FFMA.FTZ R138, R175, R179, R138 ;  /* 0x000000b3af8a7223 */ /* 0x000fe2000001008a */
[--C-:B------:R-:W-:Y:S01]  /*4650*/  FFMA.FTZ R179, R6, UR4, R176.reuse ;  /* 0x0000000406b37c23 */ /* 0x100fe200080100b0 */
[----:B------:R-:W-:Y:S01]  /*4660*/  FFMA.FTZ R139, R178, R177, R139 ;  /* 0x000000b1b28b7223 */ /* 0x000fe2000001008b */
[----:B------:R-:W-:-:S02]  /*4670*/  FFMA.FTZ R177, R223, UR4, R176 ;  /* 0x00000004dfb17c23 */ /* 0x000fc400080100b0 */
[--C-:B------:R-:W-:Y:S01]  /*4680*/  FADD.FTZ R239, R4, -R179.reuse ;  /* 0x800000b304ef7221 */ /* 0x100fe20000010000 */
[----:B------:R-:W-:Y:S01]  /*4690*/  PRMT R179, R174, 0x7632, R179 ;  /* 0x00007632aeb37816 */ /* 0x000fe200000000b3 */
[----:B------:R-:W-:Y:S02]  /*46a0*/  FADD.FTZ R177, R222, -R177 ;  /* 0x800000b1deb17221 */ /* 0x000fe40000010000 */
[----:B------:R-:W-:Y:S01]  /*46b0*/  FMUL.FTZ R241, R239, UR24 ;  /* 0x00000018eff17c20 */ /* 0x000fe20008410000 */
[----:B------:R-:W-:Y:S01]  /*46c0*/  SHF.L.U32 R239, R174, 0x10, RZ ;  /* 0x00000010aeef7819 */ /* 0x000fe200000006ff */
[----:B------:R-:W-:Y:S01]  /*46d0*/  FMUL.FTZ R177, R177, UR24 ;  /* 0x00000018b1b17c20 */ /* 0x000fe20008410000 */
[----:B------:R-:W-:Y:S01]  /*46e0*/  SHF.L.U32 R242, R179, 0x10, RZ ;  /* 0x00000010b3f27819 */ /* 0x000fe200000006ff */
[----:B------:R-:W-:Y:S02]  /*46f0*/  FMUL.FTZ R174, R241, UR12 ;  /* 0x0000000cf1ae7c20 */ /* 0x000fe40008410000 */
[----:B------:R-:W-:Y:S01]  /*4700*/  FMUL.FTZ R179, R177, UR12 ;  /* 0x0000000cb1b37c20 */ /* 0x000fe20008410000 */
[--C-:B------:R-:W-:Y:S01]  /*4710*/  FFMA.FTZ R177, R10, UR4, R176.reuse ;  /* 0x000000040ab17c23 */ /* 0x100fe200080100b0 */
[----:B------:R-:W-:Y:S01]  /*4720*/  FFMA.FTZ R137, R174, R242, R137 ;  /* 0x000000f2ae897223 */ /* 0x000fe20000010089 */
[----:B------:R-:W-:Y:S01]  /*4730*/  FFMA.FTZ R242, R213, UR4, R176 ;  /* 0x00000004d5f27c23 */ /* 0x000fe200080100b0 */
[----:B------:R-:W-:Y:S01]  /*4740*/  FFMA.FTZ R136, R179, R239, R136 ;  /* 0x000000efb3887223 */ /* 0x000fe20000010088 */
[--C-:B------:R-:W-:Y:S01]  /*4750*/  FADD.FTZ R239, R8, -R177.reuse ;  /* 0x800000b108ef7221 */ /* 0x100fe20000010000 */
[----:B------:R-:W-:Y:S01]  /*4760*/  PRMT R177, R173, 0x7632, R177 ;  /* 0x00007632adb17816 */ /* 0x000fe200000000b1 */
[----:B------:R-:W-:-:S02]  /*4770*/  FADD.FTZ R242, R211, -R242 ;  /* 0x800000f2d3f27221 */ /* 0x000fc40000010000 */
[----:B------:R-:W-:Y:S01]  /*4780*/  FMUL.FTZ R241, R239, UR24 ;  /* 0x00000018eff17c20 */ /* 0x000fe20008410000 */
[----:B------:R-:W-:Y:S01]  /*4790*/  SHF.L.U32 R239, R173, 0x10, RZ ;  /* 0x00000010adef7819 */ /* 0x000fe200000006ff */
[----:B------:R-:W-:Y:S01]  /*47a0*/  FMUL.FTZ R242, R242, UR24 ;  /* 0x00000018f2f27c20 */ /* 0x000fe20008410000 */
[----:B------:R-:W-:-:S03]  /*47b0*/  SHF.L.U32 R177, R177, 0x10, RZ ;  /* 0x00000010b1b17819 */ /* 0x000fc600000006ff */
[----:B------:R-:W-:Y:S01]  /*47c0*/  FMUL.FTZ R173, R242, UR12 ;  /* 0x0000000cf2ad7c20 */ /* 0x000fe20008410000 */
[----:B------:R-:W-:Y:S01]  /*47d0*/  FMUL.FTZ R242, R241, UR12 ;  /* 0x0000000cf1f27c20 */ /* 0x000fe20008410000 */
[----:B------:R-:W-:Y:S02]  /*47e0*/  FMUL.FTZ R241, R244, UR24 ;  /* 0x00000018f4f17c20 */ /* 0x000fe40008410000 */
[----:B------:R-:W-:Y:S01]  /*47f0*/  FFMA.FTZ R134, R173, R239, R134 ;  /* 0x000000efad867223 */ /* 0x000fe20000010086 */
[----:B------:R-:W-:Y:S01]  /*4800*/  FFMA.FTZ R135, R242, R177, R135 ;  /* 0x000000b1f2877223 */ /* 0x000fe20000010087 */
[C---:B------:R-:W-:Y:S01]  /*4810*/  PRMT R177, R172.reuse, 0x7632, R177 ;  /* 0x00007632acb17816 */ /* 0x040fe200000000b1 */
[----:B------:R-:W-:Y:S01]  /*4820*/  FMUL.FTZ R241, R241, UR12 ;  /* 0x0000000cf1f17c20 */ /* 0x000fe20008410000 */
[----:B------:R-:W-:Y:S01]  /*4830*/  SHF.L.U32 R239, R172, 0x10, RZ ;  /* 0x00000010acef7819 */ /* 0x000fe200000006ff */
[----:B------:R-:W-:Y:S01]  /*4840*/  FMUL.FTZ R172, R246, UR12 ;  /* 0x0000000cf6ac7c20 */ /* 0x000fe20008410000 */
[----:B------:R-:W-:-:S03]  /*4850*/  SHF.L.U32 R243, R177, 0x10, RZ ;  /* 0x00000010b1f37819 */ /* 0x000fc600000006ff */
        /* <DEDUP_REMOVED lines=22> */
.L_x_189:
        /* <DEDUP_REMOVED lines=9> */
.L_x_187:
[----:B------:R-:W-:Y:S05]  /*4a50*/  BSYNC.RECONVERGENT B1 ;  /* 0x0000000000017941 */ /* 0x000fea0003800200 */
.L_x_186:
[----:B------:R-:W-:Y:S05]  /*4a60*/  @!P1 BRA `(.L_x_190) ;  /* 0x00000038008c9947 */ /* 0x000fea0003800000 */
[----:B0-23--:R-:W0:Y:S02]  /*4a70*/  LDC.64 R172, c[0x0][0x390] ;  /* 0x0000e400ffac7b82 */ /* 0x00de240000000a00 */
        /* <DEDUP_REMOVED lines=20> */
[--C-:B------:R-:W-:Y:S01]  /*4bc0*/  FADD.FTZ R178, R218, -R149.reuse ;  /* 0x80000095dab27221 */ /* 0x100fe20000010000 */
[----:B------:R-:W-:Y:S02]  /*4bd0*/  PRMT R149, R174, 0x7632, R149 ;  /* 0x00007632ae957816 */ /* 0x000fe40000000095 */
[----:B------:R-:W-:Y:S01]  /*4be0*/  FFMA.FTZ R147, R148, R150, R147 ;  /* 0x0000009694937223 */ /* 0x000fe20000010093 */
[----:B------:R-:W-:Y:S01]  /*4bf0*/  FFMA.FTZ R150, R221, UR4, R176 ;  /* 0x00000004dd967c23 */ /* 0x000fe200080100b0 */
[----:B------:R-:W-:Y:S01]  /*4c00*/  FMUL.FTZ R179, R178, UR24 ;  /* 0x00000018b2b37c20 */ /* 0x000fe20008410000 */
[----:B------:R-:W-:-:S02]  /*4c10*/  SHF.L.U32 R149, R149, 0x10, RZ ;  /* 0x0000001095957819 */ /* 0x000fc400000006ff */
[----:B------:R-:W-:Y:S01]  /*4c20*/  FADD.FTZ R150, R219, -R150 ;  /* 0x80000096db967221 */ /* 0x000fe20000010000 */
[----:B------:R-:W-:Y:S01]  /*4c30*/  FMUL.FTZ R178, R179, UR12 ;  /* 0x0000000cb3b27c20 */ /* 0x000fe20008410000 */
[----:B------:R-:W-:Y:S02]  /*4c40*/  SHF.L.U32 R174, R174, 0x10, RZ ;  /* 0x00000010aeae7819 */ /* 0x000fe400000006ff */
[----:B------:R-:W-:Y:S01]  /*4c50*/  FMUL.FTZ R150, R150, UR24 ;  /* 0x0000001896967c20 */ /* 0x000fe20008410000 */
[----:B------:R-:W-:Y:S01]  /*4c60*/  FFMA.FTZ R145, R178, R149, R145 ;  /* 0x00000095b2917223 */ /* 0x000fe20000010091 */
[--C-:B------:R-:W-:Y:S02]  /*4c70*/  FFMA.FTZ R149, R5, UR4, R176.reuse ;  /* 0x0000000405957c23 */ /* 0x100fe400080100b0 */
[----:B------:R-:W-:Y:S01]  /*4c80*/  FMUL.FTZ R177, R150, UR12 ;  /* 0x0000000c96b17c20 */ /* 0x000fe20008410000 */
[----:B------:R-:W-:Y:S01]  /*4c90*/  F2FP.BF16.F32.PACK_AB R150, R179, R150 ;  /* 0x00000096b396723e */ /* 0x000fe200000010ff */
[----:B------:R-:W-:Y:S01]  /*4ca0*/  FFMA.FTZ R179, R210, UR4, R176 ;  /* 0x00000004d2b37c23 */ /* 0x000fe200080100b0 */
[----:B------:R-:W-:Y:S01]  /*4cb0*/  FADD.FTZ R149, R0, -R149 ;  /* 0x8000009500957221 */ /* 0x000fe20000010000 */
[----:B------:R-:W-:Y:S01]  /*4cc0*/  FFMA.FTZ R144, R177, R174, R144 ;  /* 0x000000aeb1907223 */ /* 0x000fe20000010090 */
[----:B------:R-:W-:Y:S01]  /*4cd0*/  PRMT R174, R173, 0x7632, R174 ;  /* 0x00007632adae7816 */ /* 0x000fe200000000ae */
[----:B------:R-:W-:Y:S01]  /*4ce0*/  FADD.FTZ R179, R208, -R179 ;  /* 0x800000b3d0b37221 */ /* 0x000fe20000010000 */
[----:B------:R-:W-:-:S02]  /*4cf0*/  FMUL.FTZ R149, R149, UR24 ;  /* 0x0000001895957c20 */ /* 0x000fc40008410000 */
[----:B------:R-:W-:Y:S01]  /*4d00*/  SHF.L.U32 R174, R174, 0x10, RZ ;  /* 0x00000010aeae7819 */ /* 0x000fe200000006ff */
[----:B------:R-:W-:Y:S01]  /*4d10*/  FMUL.FTZ R244, R179, UR24 ;  /* 0x00000018b3f47c20 */ /* 0x000fe20008410000 */
[----:B------:R-:W-:Y:S01]  /*4d20*/  FMUL.FTZ R173, R149, UR12 ;  /* 0x0000000c95ad7c20 */ /* 0x000fe20008410000 */
[----:B------:R-:W-:Y:S02]  /*4d30*/  SHF.L.U32 R179, R22, 0x10, RZ ;  /* 0x0000001016b37819 */ /* 0x000fe400000006ff */
[----:B------:R-:W-:Y:S01]  /*4d40*/  FMUL.FTZ R242, R244, UR12 ;  /* 0x0000000cf4f27c20 */ /* 0x000fe20008410000 */
[----:B------:R-:W-:Y:S01]  /*4d50*/  FFMA.FTZ R239, R173, R239, R142 ;  /* 0x000000efadef7223 */ /* 0x000fe2000001008e */
[----:B------:R-:W-:Y:S02]  /*4d60*/  SHF.L.U32 R142, R59, 0x10, RZ ;  /* 0x000000103b8e7819 */ /* 0x000fe400000006ff */
[----:B------:R-:W-:Y:S01]  /*4d70*/  FFMA.FTZ R241, R242, R174, R143 ;  /* 0x000000aef2f17223 */ /* 0x000fe2000001008f */
[----:B------:R-:W-:-:S02]  /*4d80*/  SHF.L.U32 R143, R180, 0x10, RZ ;  /* 0x00000010b48f7819 */ /* 0x000fc400000006ff */
[----:B------:R-:W-:Y:S01]  /*4d90*/  SHF.L.U32 R174, R58, 0x10, RZ ;  /* 0x000000103aae7819 */ /* 0x000fe200000006ff */
[----:B------:R-:W-:Y:S01]  /*4da0*/  FMUL.FTZ R175, R175, R142 ;  /* 0x0000008eafaf7220 */ /* 0x000fe20000410000 */
[----:B------:R-:W-:Y:S01]  /*4db0*/  F2FP.BF16.F32.PACK_AB R149, R244, R149 ;  /* 0x00000095f495723e */ /* 0x000fe200000010ff */
[----:B------:R-:W-:Y:S01]  /*4dc0*/  FMUL.FTZ R142, R148, R143 ;  /* 0x0000008f948e7220 */ /* 0x000fe20000410000 */
[----:B------:R-:W-:Y:S01]  /*4dd0*/  SHF.L.U32 R143, R23, 0x10, RZ ;  /* 0x00000010178f7819 */ /* 0x000fe200000006ff */
[----:B------:R-:W-:Y:S01]  /*4de0*/  FMUL.FTZ R174, R177, R174 ;  /* 0x000000aeb1ae7220 */ /* 0x000fe20000410000 */
[--C-:B------:R-:W-:Y:S01]  /*4df0*/  FFMA.FTZ R177, R7, UR4, R176.reuse ;  /* 0x0000000407b17c23 */ /* 0x100fe200080100b0 */
[----:B------:R-:W-:Y:S01]  /*4e00*/  FFMA.FTZ R176, R212, UR4, R176 ;  /* 0x00000004d4b07c23 */ /* 0x000fe200080100b0 */
[----:B------:R-:W-:Y:S01]  /*4e10*/  SHF.L.U32 R244, R56, 0x10, RZ ;  /* 0x0000001038f47819 */ /* 0x000fe200000006ff */
[----:B------:R-:W-:Y:S01]  /*4e20*/  FMUL.FTZ R143, R178, R143 ;  /* 0x0000008fb28f7220 */ /* 0x000fe20000410000 */
[----:B------:R-:W-:Y:S01]  /*4e30*/  SHF.L.U32 R178, R57, 0x10, RZ ;  /* 0x0000001039b27819 */ /* 0x000fe200000006ff */
[----:B------:R-:W-:Y:S01]  /*4e40*/  FADD.FTZ R148, R2, -R177 ;  /* 0x800000b102947221 */ /* 0x000fe20000010000 */
[----:B------:R-:W-:Y:S01]  /*4e50*/  FADD.FTZ R176, R209, -R176 ;  /* 0x800000b0d1b07221 */ /* 0x000fe20000010000 */
[----:B------:R-:W-:-:S02]  /*4e60*/  F2FP.BF16.F32.PACK_AB R175, R142, R175 ;  /* 0x000000af8eaf723e */ /* 0x000fc400000010ff */
[----:B------:R-:W-:Y:S01]  /*4e70*/  FMUL.FTZ R148, R148, UR24 ;  /* 0x0000001894947c20 */ /* 0x000fe20008410000 */
[----:B------:R-:W-:Y:S01]  /*4e80*/  FMUL.FTZ R173, R173, R178 ;  /* 0x000000b2adad7220 */ /* 0x000fe20000410000 */
[----:B------:R-:W-:Y:S01]  /*4e90*/  FMUL.FTZ R178, R242, R179 ;  /* 0x000000b3f2b27220 */ /* 0x000fe20000410000 */
[----:B------:R-:W-:Y:S01]  /*4ea0*/  SHF.L.U32 R242, R172, 0x10, RZ ;  /* 0x00000010acf27819 */ /* 0x000fe200000006ff */
[----:B------:R-:W-:Y:S01]  /*4eb0*/  FMUL.FTZ R177, R148, UR12 ;  /* 0x0000000c94b17c20 */ /* 0x000fe20008410000 */
[----:B------:R-:W-:Y:S02]  /*4ec0*/  PRMT R172, R172, 0x7632, R172 ;  /* 0x00007632acac7816 */ /* 0x000fe400000000ac */
[----:B------:R-:W-:Y:S01]  /*4ed0*/  SHF.L.U32 R179, R21, 0x10, RZ ;  /* 0x0000001015b37819 */ /* 0x000fe200000006ff */
[C---:B------:R-:W-:Y:S01]  /*4ee0*/  FFMA.FTZ R242, R177.reuse, R242, R140 ;  /* 0x000000f2b1f27223 */ /* 0x040fe2000001008c */
[----:B------:R-:W-:Y:S01]  /*4ef0*/  FMUL.FTZ R244, R177, R244 ;  /* 0x000000f4b1f47220 */ /* 0x000fe20000410000 */
[----:B------:R-:W-:Y:S01]  /*4f00*/  FMUL.FTZ R177, R176, UR24 ;  /* 0x00000018b0b17c20 */ /* 0x000fe20008410000 */
[----:B------:R-:W-:-:S02]  /*4f10*/  SHF.L.U32 R172, R172, 0x10, RZ ;  /* 0x00000010acac7819 */ /* 0x000fc400000006ff */
[----:B------:R-:W-:Y:S01]  /*4f20*/  F2FP.BF16.F32.PACK_AB R174, R143, R174 ;  /* 0x000000ae8fae723e */ /* 0x000fe200000010ff */
[C---:B------:R-:W-:Y:S01]  /*4f30*/  FMUL.FTZ R140, R177.reuse, UR12 ;  /* 0x0000000cb18c7c20 */ /* 0x040fe20008410000 */
[----:B------:R-:W-:Y:S02]  /*4f40*/  F2FP.BF16.F32.PACK_AB R148, R177, R148 ;  /* 0x00000094b194723e */ /* 0x000fe400000010ff */
[----:B------:R-:W-:Y:S01]  /*4f50*/  F2FP.BF16.F32.PACK_AB R173, R178, R173 ;  /* 0x000000adb2ad723e */ /* 0x000fe200000010ff */
[C---:B------:R-:W-:Y:S01]  /*4f60*/  FMUL.FTZ R179, R140.reuse, R179 ;  /* 0x000000b38cb37220 */ /* 0x040fe20000410000 */
[----:B------:R-:W-:-:S04]  /*4f70*/  FFMA.FTZ R243, R140, R172, R141 ;  /* 0x000000ac8cf37223 */ /* 0x000fc8000001008d */
[----:B------:R-:W-:Y:S01]  /*4f80*/  F2FP.BF16.F32.PACK_AB R172, R179, R244 ;  /* 0x000000f4b3ac723e */ /* 0x000fe200000010ff */
[----:B------:R-:W-:Y:S06]  /*4f90*/  BRA `(.L_x_192) ;  /* 0x0000000400207947 */ /* 0x000fec0003800000 */
.L_x_191:
[--C-:B------:R-:W-:Y:S01]  /*4fa0*/  FFMA.FTZ R177, R217, UR4, R176.reuse ;  /* 0x00000004d9b17c23 */ /* 0x100fe200080100b0 */
[--C-:B------:R-:W-:Y:S01]  /*4fb0*/  FFMA.FTZ R178, R234, UR4, R176.reuse ;  /* 0x00000004eab27c23 */ /* 0x100fe200080100b0 */
[----:B-----5:R-:W-:Y:S01]  /*4fc0*/  SHF.L.U32 R179, R175, 0x10, RZ ;  /* 0x00000010afb37819 */ /* 0x020fe200000006ff */
[----:B------:R-:W-:Y:S01]  /*4fd0*/  FFMA.FTZ R242, R221, UR4, R176 ;  /* 0x00000004ddf27c23 */ /* 0x000fe200080100b0 */
[----:B------:R-:W-:Y:S01]  /*4fe0*/  FADD.FTZ R177, R216, -R177 ;  /* 0x800000b1d8b17221 */ /* 0x000fe20000010000 */
[----:B------:R-:W-:Y:S02]  /*4ff0*/  FADD.FTZ R178, R231, -R178 ;  /* 0x800000b2e7b27221 */ /* 0x000fe40000010000 */
[----:B------:R-:W-:Y:S01]  /*5000*/  FADD.FTZ R242, R219, -R242 ;  /* 0x800000f2dbf27221 */ /* 0x000fe20000010000 */
[----:B------:R-:W-:Y:S01]  /*5010*/  FMUL.FTZ R177, R177, UR24 ;  /* 0x00000018b1b17c20 */ /* 0x000fe20008410000 */
[----:B------:R-:W-:Y:S01]  /*5020*/  FMUL.FTZ R239, R178, UR24 ;  /* 0x00000018b2ef7c20 */ /* 0x000fe20008410000 */
[----:B------:R-:W-:-:S02]  /*5030*/  PRMT R178, R175, 0x7632, R178 ;  /* 0x00007632afb27816 */ /* 0x000fc400000000b2 */
        /* <DEDUP_REMOVED lines=8> */
[----:B------:R-:W-:Y:S01]  /*50c0*/  FMUL.FTZ R177, R242, UR24 ;  /* 0x00000018f2b17c20 */ /* 0x000fe20008410000 */
[----:B------:R-:W-:Y:S01]  /*50d0*/  FMUL.FTZ R241, R239, UR24 ;  /* 0x00000018eff17c20 */ /* 0x000fe20008410000 */
[----:B------:R-:W-:-:S02]  /*50e0*/  SHF.L.U32 R239, R174, 0x10, RZ ;  /* 0x00000010aeef7819 */ /* 0x000fc400000006ff */
[----:B------:R-:W-:Y:S01]  /*50f0*/  SHF.L.U32 R179, R179, 0x10, RZ ;  /* 0x00000010b3b37819 */ /* 0x000fe200000006ff */
[----:B------:R-:W-:Y:S01]  /*5100*/  FMUL.FTZ R174, R241, UR12 ;  /* 0x0000000cf1ae7c20 */ /* 0x000fe20008410000 */
[----:B------:R-:W-:-:S03]  /*5110*/  FMUL.FTZ R177, R177, UR12 ;  /* 0x0000000cb1b17c20 */ /* 0x000fc60008410000 */
[----:B------:R-:W-:Y:S01]  /*5120*/  FFMA.FTZ R145, R174, R179, R145 ;  /* 0x000000b3ae917223 */ /* 0x000fe20000010091 */
[----:B------:R-:W-:Y:S01]  /*5130*/  FFMA.FTZ R144, R177, R239, R144 ;  /* 0x000000efb1907223 */ /* 0x000fe20000010090 */
[--C-:B------:R-:W-:Y:S01]  /*5140*/  FFMA.FTZ R179, R5, UR4, R176.reuse ;  /* 0x0000000405b37c23 */ /* 0x100fe200080100b0 */
[----:B------:R-:W-:-:S03]  /*5150*/  FFMA.FTZ R239, R210, UR4, R176 ;  /* 0x00000004d2ef7c23 */ /* 0x000fc600080100b0 */
[----:B------:R-:W-:Y:S01]  /*5160*/  FADD.FTZ R179, R0, -R179 ;  /* 0x800000b300b37221 */ /* 0x000fe20000010000 */
[--C-:B------:R-:W-:Y:S01]  /*5170*/  FADD.FTZ R241, R208, -R239.reuse ;  /* 0x800000efd0f17221 */ /* 0x100fe20000010000 */
[----:B------:R-:W-:Y:S02]  /*5180*/  PRMT R239, R173, 0x7632, R239 ;  /* 0x00007632adef7816 */ /* 0x000fe400000000ef */
[----:B------:R-:W-:Y:S01]  /*5190*/  FMUL.FTZ R179, R179, UR24 ;  /* 0x00000018b3b37c20 */ /* 0x000fe20008410000 */
[----:B------:R-:W-:Y:S01]  /*51a0*/  FMUL.FTZ R244, R241, UR24 ;  /* 0x00000018f1f47c20 */ /* 0x000fe20008410000 */
[----:B------:R-:W-:Y:S02]  /*51b0*/  SHF.L.U32 R241, R173, 0x10, RZ ;  /* 0x00000010adf17819 */ /* 0x000fe400000006ff */
[----:B------:R-:W-:Y:S01]  /*51c0*/  SHF.L.U32 R242, R239, 0x10, RZ ;  /* 0x00000010eff27819 */ /* 0x000fe200000006ff */
[----:B------:R-:W-:Y:S01]  /*51d0*/  FMUL.FTZ R173, R179, UR12 ;  /* 0x0000000cb3ad7c20 */ /* 0x000fe20008410000 */
[----:B------:R-:W-:-:S03]  /*51e0*/  FMUL.FTZ R244, R244, UR12 ;  /* 0x0000000cf4f47c20 */ /* 0x000fc60008410000 */
[----:B------:R-:W-:Y:S01]  /*51f0*/  FFMA.FTZ R239, R173, R241, R142 ;  /* 0x000000f1adef7223 */ /* 0x000fe2000001008e */
[----:B------:R-:W-:Y:S01]  /*5200*/  FFMA.FTZ R241, R244, R242, R143 ;  /* 0x000000f2f4f17223 */ /* 0x000fe2000001008f */
[--C-:B------:R-:W-:Y:S01]  /*5210*/  FFMA.FTZ R143, R7, UR4, R176.reuse ;  /* 0x00000004078f7c23 */ /* 0x100fe200080100b0 */
[----:B------:R-:W-:Y:S01]  /*5220*/  FFMA.FTZ R176, R212, UR4, R176 ;  /* 0x00000004d4b07c23 */ /* 0x000fe200080100b0 */
[----:B------:R-:W-:Y:S02]  /*5230*/  PRMT R142, R172, 0x7632, R142 ;  /* 0x00007632ac8e7816 */ /* 0x000fe4000000008e */
[----:B------:R-:W-:Y:S01]  /*5240*/  FADD.FTZ R143, R2, -R143 ;  /* 0x8000008f028f7221 */ /* 0x000fe20000010000 */
[----:B------:R-:W-:Y:S01]  /*5250*/  FADD.FTZ R176, R209, -R176 ;  /* 0x800000b0d1b07221 */ /* 0x000fe20000010000 */
[----:B------:R-:W-:Y:S02]  /*5260*/  SHF.L.U32 R172, R172, 0x10, RZ ;  /* 0x00000010acac7819 */ /* 0x000fe400000006ff */
[----:B------:R-:W-:Y:S01]  /*5270*/  FMUL.FTZ R143, R143, UR24 ;  /* 0x000000188f8f7c20 */ /* 0x000fe20008410000 */
[----:B------:R-:W-:Y:S01]  /*5280*/  FMUL.FTZ R176, R176, UR24 ;  /* 0x00000018b0b07c20 */ /* 0x000fe20008410000 */
[----:B------:R-:W-:-:S02]  /*5290*/  SHF.L.U32 R243, R142, 0x10, RZ ;  /* 0x000000108ef37819 */ /* 0x000fc400000006ff */
[----:B------:R-:W-:Y:S01]  /*52a0*/  FMUL.FTZ R143, R143, UR12 ;  /* 0x0000000c8f8f7c20 */ /* 0x000fe20008410000 */
[----:B------:R-:W-:-:S03]  /*52b0*/  FMUL.FTZ R142, R176, UR12 ;  /* 0x0000000cb08e7c20 */ /* 0x000fc60008410000 */
[----:B------:R-:W-:Y:S01]  /*52c0*/  FFMA.FTZ R242, R143, R172, R140 ;  /* 0x000000ac8ff27223 */ /* 0x000fe2000001008c */
[----:B------:R-:W-:Y:S01]  /*52d0*/  FFMA.FTZ R243, R142, R243, R141 ;  /* 0x000000f38ef37223 */ /* 0x000fe2000001008d */
[----:B------:R-:W-:Y:S02]  /*52e0*/  SHF.L.U32 R140, R59, 0x10, RZ ;  /* 0x000000103b8c7819 */ /* 0x000fe400000006ff */
        /* <DEDUP_REMOVED lines=19> */
.L_x_192:
[----:B------:R-:W0:Y:S08]  /*5420*/  @P0 LDC.64 R142, c[0x0][0x478] ;  /* 0x00011e00ff8e0b82 */ /* 0x000e300000000a00 */
[----:B------:R-:W1:Y:S01]  /*5430*/  LDC.64 R140, c[0x0][0x468] ;  /* 0x00011a00ff8c7b82 */ /* 0x000e620000000a00 */
[----:B0-----:R-:W-:Y:S01]  /*5440*/  @P0 IMAD.WIDE.U32 R176, R194, 0x10, R142 ;  /* 0x00000010c2b00825 */ /* 0x001fe200078e008e */
[----:B------:R-:W-:-:S02]  /*5450*/  MOV R142, R239 ;  /* 0x000000ef008e7202 */ /* 0x000fc40000000f00 */
[----:B------:R-:W-:Y:S02]  /*5460*/  MOV R143, R241 ;  /* 0x000000f1008f7202 */ /* 0x000fe40000000f00 */
[----:B------:R4:W-:Y:S01]  /*5470*/  @P0 STG.E.128 desc[UR14][R176.64], R148 ;  /* 0x00000094b0000986 */ /* 0x0009e2000c101d0e */
[----:B-1----:R-:W-:Y:S01]  /*5480*/  IMAD.WIDE.U32 R178, R194, 0x10, R140 ;  /* 0x00000010c2b27825 */ /* 0x002fe200078e008c */
[----:B------:R-:W-:Y:S02]  /*5490*/  MOV R140, R242 ;  /* 0x000000f2008c7202 */ /* 0x000fe40000000f00 */
[----:B------:R-:W-:Y:S02]  /*54a0*/  MOV R141, R243 ;  /* 0x000000f3008d7202 */ /* 0x000fe40000000f00 */
[----:B------:R4:W-:Y:S01]  /*54b0*/  STG.E.128 desc[UR14][R178.64], R172 ;  /* 0x000000acb2007986 */ /* 0x0009e2000c101d0e */
[----:B------:R-:W-:Y:S05]  /*54c0*/  BRA `(.L_x_190) ;  /* 0x0000002c00f47947 */ /* 0x000fea0003800000 */
.L_x_177:
[----:B------:R-:W-:Y:S04]  /*54d0*/  BSSY.RECONVERGENT B1, `(.L_x_193) ;  /* 0x00000c0000017945 */ /* 0x000fe80003800200 */
[----:B------:R-:W-:Y:S05]  /*54e0*/  @!P4 BRA `(.L_x_194) ;  /* 0x0000000800f8c947 */ /* 0x000fea0003800000 */
[----:B------:R-:W0:Y:S02]  /*54f0*/  LDC.64 R172, c[0x0][0x390] ;  /* 0x0000e400ffac7b82 */ /* 0x000e240000000a00 */
[----:B0-----:R-:W-:-:S06]  /*5500*/  IMAD.WIDE.U32 R172, R194, 0x10, R172 ;  /* 0x00000010c2ac7825 */ /* 0x001fcc00078e00ac */
[----:B------:R-:W5:Y:S01]  /*5510*/  LDG.E.128 R172, desc[UR14][R172.64] ;  /* 0x0000000eacac7981 */ /* 0x000f62000c1e1d00 */
[----:B------:R-:W-:-:S04]  /*5520*/  UISETP.NE.U32.AND UP1, UPT, UR20, URZ, UPT ;  /* 0x000000ff1400728c */ /* 0x000fc8000bf25070 */
[----:B------:R-:W-:-:S09]  /*5530*/  UISETP.NE.AND.EX UP1, UPT, UR21, URZ, UPT, UP1 ;  /* 0x000000ff1500728c */ /* 0x000fd2000bf25310 */
[----:B------:R-:W-:Y:S05]  /*5540*/  BRA.U UP1, `(.L_x_195) ;  /* 0x0000000501547547 */ /* 0x000fea000b800000 */
[----:B------:R-:W-:Y:S01]  /*5550*/  FFMA.FTZ R177, R204, UR4, R176 ;  /* 0x00000004ccb17c23 */ /* 0x000fe200080100b0 */
[----:B-----5:R-:W-:Y:S01]  /*5560*/  PRMT R178, R153, 0x7632, R178 ;  /* 0x0000763299b27816 */ /* 0x020fe200000000b2 */
[--C-:B------:R-:W-:Y:S01]  /*5570*/  FFMA.FTZ R244, R232, UR4, R176.reuse ;  /* 0x00000004e8f47c23 */ /* 0x100fe200080100b0 */
[----:B------:R-:W-:Y:S01]  /*5580*/  FFMA.FTZ R239, R240, UR4, R176 ;  /* 0x00000004f0ef7c23 */ /* 0x000fe200080100b0 */
[--C-:B------:R-:W-:Y:S01]  /*5590*/  FADD.FTZ R242, R202, -R177.reuse ;  /* 0x800000b1caf27221 */ /* 0x100fe20000010000 */
[----:B------:R-:W-:Y:S01]  /*55a0*/  PRMT R177, R152, 0x7632, R177 ;  /* 0x0000763298b17816 */ /* 0x000fe200000000b1 */
[----:B------:R-:W-:Y:S01]  /*55b0*/  FADD.FTZ R179, R229, -R244 ;  /* 0x800000f4e5b37221 */ /* 0x000fe20000010000 */
[----:B------:R-:W-:Y:S01]  /*55c0*/  SHF.L.U32 R178, R178, 0x10, RZ ;  /* 0x00000010b2b27819 */ /* 0x000fe200000006ff */
[--C-:B------:R-:W-:Y:S01]  /*55d0*/  FADD.FTZ R244, R238, -R239.reuse ;  /* 0x800000efeef47221 */ /* 0x100fe20000010000 */
[----:B------:R-:W-:Y:S02]  /*55e0*/  SHF.L.U32 R177, R177, 0x10, RZ ;  /* 0x00000010b1b17819 */ /* 0x000fe400000006ff */
[----:B------:R-:W-:-:S02]  /*55f0*/  PRMT R239, R172, 0x7632, R239 ;  /* 0x00007632acef7816 */ /* 0x000fc400000000ef */
[----:B------:R-:W-:Y:S01]  /*5600*/  SHF.L.U32 R243, R172, 0x10, RZ ;  /* 0x00000010acf37819 */ /* 0x000fe200000006ff */
[----:B------:R-:W-:Y:S01]  /*5610*/  FFMA.FTZ R177, R242, UR24, R177 ;  /* 0x00000018f2b17c23 */ /* 0x000fe200080100b1 */
[----:B------:R-:W-:Y:S01]  /*5620*/  FFMA.FTZ R242, R179, UR24, R178 ;  /* 0x00000018b3f27c23 */ /* 0x000fe200080100b2 */
[----:B------:R-:W-:Y:S01]  /*5630*/  FFMA.FTZ R179, R230, UR4, R176 ;  /* 0x00000004e6b37c23 */ /* 0x000fe200080100b0 */
[----:B------:R-:W-:Y:S01]  /*5640*/  PRMT R178, R154, 0x7632, R178 ;  /* 0x000076329ab27816 */ /* 0x000fe200000000b2 */
[----:B------:R-:W-:Y:S01]  /*5650*/  FMUL.FTZ R172, R177, UR12 ;  /* 0x0000000cb1ac7c20 */ /* 0x000fe20008410000 */
[----:B------:R-:W-:Y:S01]  /*5660*/  FMUL.FTZ R242, R242, UR12 ;  /* 0x0000000cf2f27c20 */ /* 0x000fe20008410000 */
[--C-:B------:R-:W-:Y:S01]  /*5670*/  FADD.FTZ R241, R228, -R179.reuse ;  /* 0x800000b3e4f17221 */ /* 0x100fe20000010000 */
[----:B------:R-:W-:Y:S02]  /*5680*/  PRMT R179, R155, 0x7632, R179 ;  /* 0x000076329bb37816 */ /* 0x000fe400000000b3 */
[----:B------:R-:W-:-:S02]  /*5690*/  SHF.L.U32 R178, R178, 0x10, RZ ;  /* 0x00000010b2b27819 */ /* 0x000fc400000006ff */
[----:B------:R-:W-:-:S03]  /*56a0*/  SHF.L.U32 R179, R179, 0x10, RZ ;  /* 0x00000010b3b37819 */ /* 0x000fc600000006ff */
[----:B------:R-:W-:Y:S02]  /*56b0*/  FFMA.FTZ R241, R241, UR24, R178 ;  /* 0x00000018f1f17c23 */ /* 0x000fe400080100b2 */
[----:B------:R-:W-:Y:S01]  /*56c0*/  FFMA.FTZ R178, R244, UR24, R179 ;  /* 0x00000018f4b27c23 */ /* 0x000fe200080100b3 */
[----:B------:R-:W-:-:S03]  /*56d0*/  FFMA.FTZ R179, R3, UR4, R176 ;  /* 0x0000000403b37c23 */ /* 0x000fc600080100b0 */
[----:B------:R-:W-:Y:S01]  /*56e0*/  FMUL.FTZ R178, R178, UR12 ;  /* 0x0000000cb2b27c20 */ /* 0x000fe20008410000 */
[----:B------:R-:W-:Y:S01]  /*56f0*/  FADD.FTZ R244, R20, -R179 ;  /* 0x800000b314f47221 */ /* 0x000fe20000010000 */
[----:B------:R-:W-:-:S05]  /*5700*/  SHF.L.U32 R179, R152, 0x10, RZ ;  /* 0x0000001098b37819 */ /* 0x000fca00000006ff */
[----:B------:R-:W-:Y:S01]  /*5710*/  FFMA.FTZ R179, R244, UR24, R179 ;  /* 0x00000018f4b37c23 */ /* 0x000fe200080100b3 */
[----:B------:R-:W-:-:S03]  /*5720*/  SHF.L.U32 R244, R239, 0x10, RZ ;  /* 0x00000010eff47819 */ /* 0x000fc600000006ff */
[----:B------:R-:W-:Y:S02]  /*5730*/  FMUL.FTZ R179, R179, UR12 ;  /* 0x0000000cb3b37c20 */ /* 0x000fe40008410000 */
[----:B------:R-:W-:Y:S02]  /*5740*/  FFMA.FTZ R177, R172, R244, R117 ;  /* 0x000000f4acb17223 */ /* 0x000fe40000010075 */
[----:B------:R-:W-:Y:S01]  /*5750*/  FFMA.FTZ R239, R179, R243, R116 ;  /* 0x000000f3b3ef7223 */ /* 0x000fe20000010074 */
[----:B------:R-:W-:-:S04]  /*5760*/  FFMA.FTZ R116, R19, UR4, R176 ;  /* 0x0000000413747c23 */ /* 0x000fc800080100b0 */
[----:B------:R-:W-:Y:S01]  /*5770*/  FADD.FTZ R117, R17, -R116 ;  /* 0x8000007411757221 */ /* 0x000fe20000010000 */
[----:B------:R-:W-:-:S05]  /*5780*/  SHF.L.U32 R116, R153, 0x10, RZ ;  /* 0x0000001099747819 */ /* 0x000fca00000006ff */
[----:B------:R-:W-:Y:S01]  /*5790*/  FFMA.FTZ R116, R117, UR24, R116 ;  /* 0x0000001875747c23 */ /* 0x000fe20008010074 */
[C---:B------:R-:W-:Y:S02]  /*57a0*/  PRMT R117, R173.reuse, 0x7632, R117 ;  /* 0x00007632ad757816 */ /* 0x040fe40000000075 */
[----:B------:R-:W-:Y:S02]  /*57b0*/  SHF.L.U32 R173, R173, 0x10, RZ ;  /* 0x00000010adad7819 */ /* 0x000fe400000006ff */
[----:B------:R-:W-:Y:S01]  /*57c0*/  SHF.L.U32 R243, R117, 0x10, RZ ;  /* 0x0000001075f37819 */ /* 0x000fe200000006ff */
[----:B------:R-:W-:Y:S01]  /*57d0*/  FMUL.FTZ R117, R116, UR12 ;  /* 0x0000000c74757c20 */ /* 0x000fe20008410000 */
[----:B------:R-:W-:-:S03]  /*57e0*/  FFMA.FTZ R116, R201, UR4, R176 ;  /* 0x00000004c9747c23 */ /* 0x000fc600080100b0 */
[----:B------:R-:W-:Y:S01]  /*57f0*/  FFMA.FTZ R118, R117, R173, R118 ;  /* 0x000000ad75767223 */ /* 0x000fe20000010076 */
[----:B------:R-:W-:Y:S01]  /*5800*/  FADD.FTZ R173, R199, -R116 ;  /* 0x80000074c7ad7221 */ /* 0x000fe20000010000 */
[----:B------:R-:W-:Y:S01]  /*5810*/  SHF.L.U32 R116, R154, 0x10, RZ ;  /* 0x000000109a747819 */ /* 0x000fe200000006ff */
[----:B------:R-:W-:-:S04]  /*5820*/  FFMA.FTZ R119, R242, R243, R119 ;  /* 0x000000f3f2777223 */ /* 0x000fc80000010077 */
[----:B------:R-:W-:Y:S01]  /*5830*/  FFMA.FTZ R116, R173, UR24, R116 ;  /* 0x00000018ad747c23 */ /* 0x000fe20008010074 */
[C---:B------:R-:W-:Y:S02]  /*5840*/  PRMT R173, R174.reuse, 0x7632, R173 ;  /* 0x00007632aead7816 */ /* 0x040fe400000000ad */
[----:B------:R-:W-:Y:S02]  /*5850*/  SHF.L.U32 R174, R174, 0x10, RZ ;  /* 0x00000010aeae7819 */ /* 0x000fe400000006ff */
[----:B------:R-:W-:Y:S01]  /*5860*/  SHF.L.U32 R243, R173, 0x10, RZ ;  /* 0x00000010adf37819 */ /* 0x000fe200000006ff */
[----:B------:R-:W-:Y:S01]  /*5870*/  FMUL.FTZ R173, R116, UR12 ;  /* 0x0000000c74ad7c20 */ /* 0x000fe20008410000 */
[----:B------:R-:W-:Y:S01]  /*5880*/  FMUL.FTZ R116, R241, UR12 ;  /* 0x0000000cf1747c20 */ /* 0x000fe20008410000 */
[----:B------:R-:W-:Y:S02]  /*5890*/  FFMA.FTZ R241, R227, UR4, R176 ;  /* 0x00000004e3f17c23 */ /* 0x000fe400080100b0 */
[----:B------:R-:W-:Y:S01]  /*58a0*/  FFMA.FTZ R120, R173, R174, R120 ;  /* 0x000000aead787223 */ /* 0x000fe20000010078 */
[----:B------:R-:W-:Y:S01]  /*58b0*/  SHF.L.U32 R174, R155, 0x10, RZ ;  /* 0x000000109bae7819 */ /* 0x000fe200000006ff */
[----:B------:R-:W-:Y:S01]  /*58c0*/  FADD.FTZ R241, R226, -R241 ;  /* 0x800000f1e2f17221 */ /* 0x000fe20000010000 */
[----:B------:R-:W-:Y:S01]  /*58d0*/  FFMA.FTZ R121, R116, R243, R121 ;  /* 0x000000f374797223 */ /* 0x000fe20000010079 */
[----:B------:R-:W-:-:S02]  /*58e0*/  SHF.L.U32 R243, R175, 0x10, RZ ;  /* 0x00000010aff37819 */ /* 0x000fc400000006ff */
[----:B------:R-:W-:Y:S01]  /*58f0*/  FFMA.FTZ R174, R241, UR24, R174 ;  /* 0x00000018f1ae7c23 */ /* 0x000fe200080100ae */
[----:B------:R-:W-:-:S03]  /*5900*/  PRMT R241, R175, 0x7632, R241 ;  /* 0x00007632aff17816 */ /* 0x000fc600000000f1 */
[----:B------:R-:W-:Y:S01]  /*5910*/  FMUL.FTZ R175, R174, UR12 ;  /* 0x0000000caeaf7c20 */ /* 0x000fe20008410000 */
[----:B------:R-:W-:Y:S02]  /*5920*/  SHF.L.U32 R241, R241, 0x10, RZ ;  /* 0x00000010f1f17819 */ /* 0x000fe400000006ff */
[----:B------:R-:W-:Y:S01]  /*5930*/  SHF.L.U32 R174, R35, 0x10, RZ ;  /* 0x0000001023ae7819 */ /* 0x000fe200000006ff */
[----:B------:R-:W-:Y:S01]  /*5940*/  FFMA.FTZ R122, R175, R243, R122 ;  /* 0x000000f3af7a7223 */ /* 0x000fe2000001007a */
[----:B------:R-:W-:Y:S01]  /*5950*/  SHF.L.U32 R243, R190, 0x10, RZ ;  /* 0x00000010bef37819 */ /* 0x000fe200000006ff */
[----:B------:R-:W-:Y:S01]  /*5960*/  FFMA.FTZ R123, R178, R241, R123 ;  /* 0x000000f1b27b7223 */ /* 0x000fe2000001007b */
[----:B------:R-:W-:Y:S01]  /*5970*/  SHF.L.U32 R241, R192, 0x10, RZ ;  /* 0x00000010c0f17819 */ /* 0x000fe200000006ff */
[----:B------:R-:W-:Y:S01]  /*5980*/  FMUL.FTZ R175, R174, R175 ;  /* 0x000000afaeaf7220 */ /* 0x000fe20000410000 */
[----:B------:R-:W-:Y:S01]  /*5990*/  SHF.L.U32 R174, R34, 0x10, RZ ;  /* 0x0000001022ae7819 */ /* 0x000fe200000006ff */
[----:B------:R-:W-:-:S02]  /*59a0*/  FMUL.FTZ R242, R243, R242 ;  /* 0x000000f2f3f27220 */ /* 0x000fc40000410000 */
[----:B------:R-:W-:Y:S01]  /*59b0*/  FMUL.FTZ R178, R241, R178 ;  /* 0x000000b2f1b27220 */ /* 0x000fe20000410000 */
[----:B------:R-:W-:Y:S01]  /*59c0*/  SHF.L.U32 R241, R191, 0x10, RZ ;  /* 0x00000010bff17819 */ /* 0x000fe200000006ff */
[----:B------:R-:W-:-:S03]  /*59d0*/  FMUL.FTZ R174, R174, R173 ;  /* 0x000000adaeae7220 */ /* 0x000fc60000410000 */
[----:B------:R-:W-:Y:S01]  /*59e0*/  F2FP.BF16.F32.PACK_AB R175, R178, R175 ;  /* 0x000000afb2af723e */ /* 0x000fe200000010ff */
[----:B------:R-:W-:Y:S01]  /*59f0*/  FMUL.FTZ R241, R241, R116 ;  /* 0x00000074f1f17220 */ /* 0x000fe20000410000 */
[----:B------:R-:W-:-:S04]  /*5a00*/  SHF.L.U32 R116, R33, 0x10, RZ ;  /* 0x0000001021747819 */ /* 0x000fc800000006ff */
[----:B------:R-:W-:Y:S01]  /*5a10*/  F2FP.BF16.F32.PACK_AB R174, R241, R174 ;  /* 0x000000aef1ae723e */ /* 0x000fe200000010ff */
[----:B------:R-:W-:Y:S01]  /*5a20*/  FMUL.FTZ R173, R116, R117 ;  /* 0x0000007574ad7220 */ /* 0x000fe20000410000 */
[----:B------:R-:W-:Y:S02]  /*5a30*/  SHF.L.U32 R116, R32, 0x10, RZ ;  /* 0x0000001020747819 */ /* 0x000fe400000006ff */
[----:B------:R-:W-:Y:S02]  /*5a40*/  SHF.L.U32 R117, R189, 0x10, RZ ;  /* 0x00000010bd757819 */ /* 0x000fe400000006ff */
[----:B------:R-:W-:Y:S01]  /*5a50*/  F2FP.BF16.F32.PACK_AB R173, R242, R173 ;  /* 0x000000adf2ad723e */ /* 0x000fe200000010ff */
[----:B------:R-:W-:Y:S02]  /*5a60*/  FMUL.FTZ R179, R116, R179 ;  /* 0x000000b374b37220 */ /* 0x000fe40000410000 */
[----:B------:R-:W-:-:S05]  /*5a70*/  FMUL.FTZ R172, R117, R172 ;  /* 0x000000ac75ac7220 */ /* 0x000fca0000410000 */
[----:B------:R-:W-:Y:S01]  /*5a80*/  F2FP.BF16.F32.PACK_AB R172, R172, R179 ;  /* 0x000000b3acac723e */ /* 0x000fe200000010ff */
[----:B------:R-:W-:Y:S06]  /*5a90*/  BRA `(.L_x_196) ;  /* 0x0000000400607947 */ /* 0x000fec0003800000 */
.L_x_195:
[C---:B-----5:R-:W-:Y:S01]  /*5aa0*/  PRMT R148, R155.reuse, 0x7632, R148 ;  /* 0x000076329b947816 */ /* 0x060fe20000000094 */
[--C-:B------:R-:W-:Y:S01]  /*5ab0*/  FFMA.FTZ R149, R240, UR4, R176.reuse ;  /* 0x00000004f0957c23 */ /* 0x100fe200080100b0 */
[--C-:B------:R-:W-:Y:S01]  /*5ac0*/  FFMA.FTZ R150, R232, UR4, R176.reuse ;  /* 0x00000004e8967c23 */ /* 0x100fe200080100b0 */
[----:B------:R-:W-:Y:S01]  /*5ad0*/  SHF.L.U32 R239, R155, 0x10, RZ ;  /* 0x000000109bef7819 */ /* 0x000fe200000006ff */
[----:B------:R-:W-:Y:S01]  /*5ae0*/  FFMA.FTZ R244, R201, UR4, R176 ;  /* 0x00000004c9f47c23 */ /* 0x000fe200080100b0 */
[----:B------:R-:W-:Y:S01]  /*5af0*/  SHF.L.U32 R148, R148, 0x10, RZ ;  /* 0x0000001094947819 */ /* 0x000fe200000006ff */
[----:B------:R-:W-:Y:S01]  /*5b00*/  FADD.FTZ R149, R238, -R149 ;  /* 0x80000095ee957221 */ /* 0x000fe20000010000 */
[----:B------:R-:W-:Y:S01]  /*5b10*/  SHF.L.U32 R243, R189, 0x10, RZ ;  /* 0x00000010bdf37819 */ /* 0x000fe200000006ff */
[----:B------:R-:W-:Y:S02]  /*5b20*/  FADD.FTZ R244, R199, -R244 ;  /* 0x800000f4c7f47221 */ /* 0x000fe40000010000 */
[----:B------:R-:W-:Y:S01]  /*5b30*/  FFMA.FTZ R151, R149, UR24, R148 ;  /* 0x0000001895977c23 */ /* 0x000fe20008010094 */
[----:B------:R-:W-:Y:S01]  /*5b40*/  FFMA.FTZ R149, R230, UR4, R176 ;  /* 0x00000004e6957c23 */ /* 0x000fe200080100b0 */
[----:B------:R-:W-:-:S03]  /*5b50*/  PRMT R148, R153, 0x7632, R148 ;  /* 0x0000763299947816 */ /* 0x000fc60000000094 */
[--C-:B------:R-:W-:Y:S01]  /*5b60*/  FADD.FTZ R177, R228, -R149.reuse ;  /* 0x80000095e4b17221 */ /* 0x100fe20000010000 */
[----:B------:R-:W-:Y:S02]  /*5b70*/  PRMT R149, R154, 0x7632, R149 ;  /* 0x000076329a957816 */ /* 0x000fe40000000095 */
[----:B------:R-:W-:Y:S02]  /*5b80*/  SHF.L.U32 R148, R148, 0x10, RZ ;  /* 0x0000001094947819 */ /* 0x000fe400000006ff */
[----:B------:R-:W-:Y:S01]  /*5b90*/  SHF.L.U32 R178, R149, 0x10, RZ ;  /* 0x0000001095b27819 */ /* 0x000fe200000006ff */
[----:B------:R-:W-:-:S04]  /*5ba0*/  FADD.FTZ R149, R229, -R150 ;  /* 0x80000096e5957221 */ /* 0x000fc80000010000 */
[----:B------:R-:W-:Y:S01]  /*5bb0*/  FFMA.FTZ R150, R177, UR24, R178 ;  /* 0x00000018b1967c23 */ /* 0x000fe200080100b2 */
[----:B------:R-:W-:Y:S01]  /*5bc0*/  FFMA.FTZ R177, R227, UR4, R176 ;  /* 0x00000004e3b17c23 */ /* 0x000fe200080100b0 */
[--C-:B------:R-:W-:Y:S01]  /*5bd0*/  FFMA.FTZ R149, R149, UR24, R148.reuse ;  /* 0x0000001895957c23 */ /* 0x100fe20008010094 */
[----:B------:R-:W-:Y:S02]  /*5be0*/  PRMT R148, R152, 0x7632, R148 ;  /* 0x0000763298947816 */ /* 0x000fe40000000094 */
[----:B------:R-:W-:Y:S01]  /*5bf0*/  FADD.FTZ R178, R226, -R177 ;  /* 0x800000b1e2b27221 */ /* 0x000fe20000010000 */
[----:B------:R-:W-:Y:S01]  /*5c00*/  FFMA.FTZ R177, R204, UR4, R176 ;  /* 0x00000004ccb17c23 */ /* 0x000fe200080100b0 */
[----:B------:R-:W-:Y:S02]  /*5c10*/  SHF.L.U32 R179, R148, 0x10, RZ ;  /* 0x0000001094b37819 */ /* 0x000fe400000006ff */
[----:B------:R-:W-:Y:S01]  /*5c20*/  FFMA.FTZ R242, R178, UR24, R239 ;  /* 0x00000018b2f27c23 */ /* 0x000fe200080100ef */
[--C-:B------:R-:W-:Y:S01]  /*5c30*/  FADD.FTZ R148, R202, -R177.reuse ;  /* 0x800000b1ca947221 */ /* 0x100fe20000010000 */
[----:B------:R-:W-:-:S02]  /*5c40*/  PRMT R177, R175, 0x7632, R177 ;  /* 0x00007632afb17816 */ /* 0x000fc400000000b1 */
[----:B------:R-:W-:Y:S01]  /*5c50*/  SHF.L.U32 R178, R175, 0x10, RZ ;  /* 0x00000010afb27819 */ /* 0x000fe200000006ff */
[----:B------:R-:W-:Y:S01]  /*5c60*/  FMUL.FTZ R175, R242, UR12 ;  /* 0x0000000cf2af7c20 */ /* 0x000fe20008410000 */
[----:B------:R-:W-:Y:S01]  /*5c70*/  SHF.L.U32 R177, R177, 0x10, RZ ;  /* 0x00000010b1b17819 */ /* 0x000fe200000006ff */
[----:B------:R-:W-:Y:S01]  /*5c80*/  FFMA.FTZ R148, R148, UR24, R179 ;  /* 0x0000001894947c23 */ /* 0x000fe200080100b3 */
[----:B------:R-:W-:Y:S01]  /*5c90*/  SHF.L.U32 R179, R154, 0x10, RZ ;  /* 0x000000109ab37819 */ /* 0x000fe200000006ff */
[----:B------:R-:W-:Y:S01]  /*5ca0*/  FFMA.FTZ R122, R175, R178, R122 ;  /* 0x000000b2af7a7223 */ /* 0x000fe2000001007a */
[C---:B------:R-:W-:Y:S01]  /*5cb0*/  FMUL.FTZ R178, R151.reuse, UR12 ;  /* 0x0000000c97b27c20 */ /* 0x040fe20008410000 */
[----:B------:R-:W-:Y:S01]  /*5cc0*/  F2FP.BF16.F32.PACK_AB R151, R151, R242 ;  /* 0x000000f29797723e */ /* 0x000fe200000010ff */
[----:B------:R-:W-:Y:S01]  /*5cd0*/  FFMA.FTZ R242, R19, UR4, R176 ;  /* 0x0000000413f27c23 */ /* 0x000fe200080100b0 */
[----:B------:R-:W-:Y:S01]  /*5ce0*/  FFMA.FTZ R179, R244, UR24, R179 ;  /* 0x00000018f4b37c23 */ /* 0x000fe200080100b3 */
[----:B------:R-:W-:Y:S01]  /*5cf0*/  FFMA.FTZ R123, R178, R177, R123 ;  /* 0x000000b1b27b7223 */ /* 0x000fe2000001007b */
[----:B------:R-:W-:Y:S01]  /*5d00*/  SHF.L.U32 R177, R153, 0x10, RZ ;  /* 0x0000001099b17819 */ /* 0x000fe200000006ff */
[----:B------:R-:W-:Y:S01]  /*5d10*/  FADD.FTZ R242, R17, -R242 ;  /* 0x800000f211f27221 */ /* 0x000fe20000010000 */
[----:B------:R-:W-:-:S02]  /*5d20*/  PRMT R239, R174, 0x7632, R239 ;  /* 0x00007632aeef7816 */ /* 0x000fc400000000ef */
[----:B------:R-:W-:Y:S01]  /*5d30*/  SHF.L.U32 R174, R174, 0x10, RZ ;  /* 0x00000010aeae7819 */ /* 0x000fe200000006ff */
[----:B------:R-:W-:Y:S01]  /*5d40*/  FFMA.FTZ R244, R242, UR24, R177 ;  /* 0x00000018f2f47c23 */ /* 0x000fe200080100b1 */
[----:B------:R-:W-:Y:S01]  /*5d50*/  FMUL.FTZ R177, R179, UR12 ;  /* 0x0000000cb3b17c20 */ /* 0x000fe20008410000 */
[----:B------:R-:W-:Y:S01]  /*5d60*/  FMUL.FTZ R242, R149, UR12 ;  /* 0x0000000c95f27c20 */ /* 0x000fe20008410000 */
[----:B------:R-:W-:Y:S01]  /*5d70*/  SHF.L.U32 R239, R239, 0x10, RZ ;  /* 0x00000010efef7819 */ /* 0x000fe200000006ff */
[----:B------:R-:W-:Y:S01]  /*5d80*/  FMUL.FTZ R241, R244, UR12 ;  /* 0x0000000cf4f17c20 */ /* 0x000fe20008410000 */
[----:B------:R-:W-:Y:S01]  /*5d90*/  FFMA.FTZ R120, R177, R174, R120 ;  /* 0x000000aeb1787223 */ /* 0x000fe20000010078 */
[C---:B------:R-:W-:Y:S01]  /*5da0*/  FMUL.FTZ R174, R150.reuse, UR12 ;  /* 0x0000000c96ae7c20 */ /* 0x040fe20008410000 */
[----:B------:R-:W-:Y:S02]  /*5db0*/  F2FP.BF16.F32.PACK_AB R150, R150, R179 ;  /* 0x000000b39696723e */ /* 0x000fe400000010ff */
[C---:B------:R-:W-:Y:S01]  /*5dc0*/  PRMT R179, R173.reuse, 0x7632, R179 ;  /* 0x00007632adb37816 */ /* 0x040fe200000000b3 */
[----:B------:R-:W-:Y:S01]  /*5dd0*/  FFMA.FTZ R121, R174, R239, R121 ;  /* 0x000000efae797223 */ /* 0x000fe20000010079 */
[----:B------:R-:W-:-:S02]  /*5de0*/  SHF.L.U32 R173, R173, 0x10, RZ ;  /* 0x00000010adad7819 */ /* 0x000fc400000006ff */
[----:B------:R-:W-:Y:S02]  /*5df0*/  F2FP.BF16.F32.PACK_AB R149, R149, R244 ;  /* 0x000000f49595723e */ /* 0x000fe400000010ff */
[----:B------:R-:W-:Y:S01]  /*5e00*/  SHF.L.U32 R244, R152, 0x10, RZ ;  /* 0x0000001098f47819 */ /* 0x000fe200000006ff */
[----:B------:R-:W-:Y:S01]  /*5e10*/  FFMA.FTZ R118, R241, R173, R118 ;  /* 0x000000adf1767223 */ /* 0x000fe20000010076 */
[----:B------:R-:W-:Y:S01]  /*5e20*/  FFMA.FTZ R173, R3, UR4, R176 ;  /* 0x0000000403ad7c23 */ /* 0x000fe200080100b0 */
[----:B------:R-:W-:Y:S02]  /*5e30*/  SHF.L.U32 R179, R179, 0x10, RZ ;  /* 0x00000010b3b37819 */ /* 0x000fe400000006ff */
[----:B------:R-:W-:Y:S01]  /*5e40*/  SHF.L.U32 R239, R191, 0x10, RZ ;  /* 0x00000010bfef7819 */ /* 0x000fe200000006ff */
[----:B------:R-:W-:Y:S02]  /*5e50*/  FADD.FTZ R173, R20, -R173 ;  /* 0x800000ad14ad7221 */ /* 0x000fe40000010000 */
[----:B------:R-:W-:Y:S01]  /*5e60*/  FFMA.FTZ R119, R242, R179, R119 ;  /* 0x000000b3f2777223 */ /* 0x000fe20000010077 */
[----:B------:R-:W-:Y:S01]  /*5e70*/  SHF.L.U32 R179, R192, 0x10, RZ ;  /* 0x00000010c0b37819 */ /* 0x000fe200000006ff */
[----:B------:R-:W-:Y:S01]  /*5e80*/  FFMA.FTZ R173, R173, UR24, R244 ;  /* 0x00000018adad7c23 */ /* 0x000fe200080100f4 */
[----:B------:R-:W-:Y:S01]  /*5e90*/  SHF.L.U32 R244, R35, 0x10, RZ ;  /* 0x0000001023f47819 */ /* 0x000fe200000006ff */
[----:B------:R-:W-:Y:S01]  /*5ea0*/  FMUL.FTZ R174, R239, R174 ;  /* 0x000000aeefae7220 */ /* 0x000fe20000410000 */
[C---:B------:R-:W-:Y:S01]  /*5eb0*/  SHF.L.U32 R239, R172.reuse, 0x10, RZ ;  /* 0x00000010acef7819 */ /* 0x040fe200000006ff */
[----:B------:R-:W-:Y:S01]  /*5ec0*/  FMUL.FTZ R178, R179, R178 ;  /* 0x000000b2b3b27220 */ /* 0x000fe20000410000 */
[----:B------:R-:W-:Y:S01]  /*5ed0*/  PRMT R172, R172, 0x7632, R172 ;  /* 0x00007632acac7816 */ /* 0x000fe200000000ac */
[----:B------:R-:W-:Y:S01]  /*5ee0*/  FMUL.FTZ R175, R244, R175 ;  /* 0x000000aff4af7220 */ /* 0x000fe20000410000 */
[----:B------:R-:W-:-:S02]  /*5ef0*/  SHF.L.U32 R244, R34, 0x10, RZ ;  /* 0x0000001022f47819 */ /* 0x000fc400000006ff */
[----:B------:R-:W-:Y:S02]  /*5f00*/  SHF.L.U32 R172, R172, 0x10, RZ ;  /* 0x00000010acac7819 */ /* 0x000fe400000006ff */
[----:B------:R-:W-:Y:S01]  /*5f10*/  F2FP.BF16.F32.PACK_AB R175, R178, R175 ;  /* 0x000000afb2af723e */ /* 0x000fe200000010ff */
[----:B------:R-:W-:Y:S01]  /*5f20*/  FMUL.FTZ R179, R244, R177 ;  /* 0x000000b1f4b37220 */ /* 0x000fe20000410000 */
[----:B------:R-:W-:Y:S02]  /*5f30*/  SHF.L.U32 R177, R190, 0x10, RZ ;  /* 0x00000010beb17819 */ /* 0x000fe400000006ff */
[----:B------:R-:W-:Y:S02]  /*5f40*/  SHF.L.U32 R244, R33, 0x10, RZ ;  /* 0x0000001021f47819 */ /* 0x000fe400000006ff */
[----:B------:R-:W-:Y:S01]  /*5f50*/  F2FP.BF16.F32.PACK_AB R174, R174, R179 ;  /* 0x000000b3aeae723e */ /* 0x000fe200000010ff */
[----:B------:R-:W-:Y:S01]  /*5f60*/  FMUL.FTZ R242, R177, R242 ;  /* 0x000000f2b1f27220 */ /* 0x000fe20000410000 */
[----:B------:R-:W-:Y:S01]  /*5f70*/  FMUL.FTZ R177, R173, UR12 ;  /* 0x0000000cadb17c20 */ /* 0x000fe20008410000 */
[----:B------:R-:W-:Y:S01]  /*5f80*/  FMUL.FTZ R241, R244, R241 ;  /* 0x000000f1f4f17220 */ /* 0x000fe20000410000 */
[----:B------:R-:W-:-:S02]  /*5f90*/  SHF.L.U32 R244, R32, 0x10, RZ ;  /* 0x0000001020f47819 */ /* 0x000fc400000006ff */
[----:B------:R-:W-:Y:S01]  /*5fa0*/  FFMA.FTZ R239, R177, R239, R116 ;  /* 0x000000efb1ef7223 */ /* 0x000fe20000010074 */
[C---:B------:R-:W-:Y:S01]  /*5fb0*/  FMUL.FTZ R116, R148.reuse, UR12 ;  /* 0x0000000c94747c20 */ /* 0x040fe20008410000 */
[----:B------:R-:W-:Y:S01]  /*5fc0*/  F2FP.BF16.F32.PACK_AB R148, R148, R173 ;  /* 0x000000ad9494723e */ /* 0x000fe200000010ff */
[----:B------:R-:W-:Y:S01]  /*5fd0*/  FMUL.FTZ R244, R244, R177 ;  /* 0x000000b1f4f47220 */ /* 0x000fe20000410000 */
[----:B------:R-:W-:Y:S01]  /*5fe0*/  F2FP.BF16.F32.PACK_AB R173, R242, R241 ;  /* 0x000000f1f2ad723e */ /* 0x000fe200000010ff */
[----:B------:R-:W-:Y:S01]  /*5ff0*/  FMUL.FTZ R243, R243, R116 ;  /* 0x00000074f3f37220 */ /* 0x000fe20000410000 */
[----:B------:R-:W-:-:S04]  /*6000*/  FFMA.FTZ R177, R116, R172, R117 ;  /* 0x000000ac74b17223 */ /* 0x000fc80000010075 */
[----:B------:R-:W-:-:S07]  /*6010*/  F2FP.BF16.F32.PACK_AB R172, R243, R244 ;  /* 0x000000f4f3ac723e */ /* 0x000fce00000010ff */
.L_x_196:
[----:B------:R-:W-:Y:S01]  /*6020*/  ISETP.NE.U32.AND P0, PT, RZ, UR20, PT ;  /* 0x00000014ff007c0c */ /* 0x000fe2000bf05070 */
[----:B------:R-:W0:Y:S03]  /*6030*/  LDC.64 R116, c[0x0][0x468] ;  /* 0x00011a00ff747b82 */ /* 0x000e260000000a00 */
[----:B------:R-:W-:-:S13]  /*6040*/  ISETP.NE.AND.EX P0, PT, RZ, UR21, PT, P0 ;  /* 0x00000015ff007c0c */ /* 0x000fda000bf05300 */
[----:B------:R-:W1:Y:S01]  /*6050*/  @P0 LDC.64 R178, c[0x0][0x478] ;  /* 0x00011e00ffb20b82 */ /* 0x000e620000000a00 */
[C---:B0-----:R-:W-:Y:S01]  /*6060*/  IMAD.WIDE.U32 R242, R194.reuse, 0x10, R116 ;  /* 0x00000010c2f27825 */ /* 0x041fe200078e0074 */
[----:B------:R-:W-:Y:S02]  /*6070*/  MOV R116, R239 ;  /* 0x000000ef00747202 */ /* 0x000fe40000000f00 */
[----:B------:R-:W-:Y:S01]  /*6080*/  MOV R117, R177 ;  /* 0x000000b100757202 */ /* 0x000fe20000000f00 */
[C---:B-1----:R-:W-:Y:S01]  /*6090*/  @P0 IMAD.WIDE.U32 R178, R194.reuse, 0x10, R178 ;  /* 0x00000010c2b20825 */ /* 0x042fe200078e00b2 */
[----:B------:R-:W-:-:S04]  /*60a0*/  IADD3 R194, PT, PT, R194, 0x80, RZ ;  /* 0x00000080c2c27810 */ /* 0x000fc80007ffe0ff */
[----:B------:R0:W-:Y:S04]  /*60b0*/  @P0 STG.E.128 desc[UR14][R178.64], R148 ;  /* 0x00000094b2000986 */ /* 0x0001e8000c101d0e */
[----:B------:R0:W-:Y:S02]  /*60c0*/  STG.E.128 desc[UR14][R242.64], R172 ;  /* 0x000000acf2007986 */ /* 0x0001e4000c101d0e */
.L_x_194:
[----:B------:R-:W-:Y:S05]  /*60d0*/  BSYNC.RECONVERGENT B1 ;  /* 0x0000000000017941 */ /* 0x000fea0003800200 */
.L_x_193:
        /* <DEDUP_REMOVED lines=8> */
[----:B-----5:R-:W-:Y:S01]  /*6160*/  PRMT R148, R27, 0x7632, R148 ;  /* 0x000076321b947816 */ /* 0x020fe20000000094 */
[----:B------:R-:W-:Y:S01]  /*6170*/  FFMA.FTZ R150, R200, UR4, R176 ;  /* 0x00000004c8967c23 */ /* 0x000fe200080100b0 */
[----:B------:R-:W-:Y:S02]  /*6180*/  PRMT R149, R26, 0x7632, R149 ;  /* 0x000076321a957816 */ /* 0x000fe40000000095 */
[----:B------:R-:W-:Y:S01]  /*6190*/  SHF.L.U32 R148, R148, 0x10, RZ ;  /* 0x0000001094947819 */ /* 0x000fe200000006ff */
[----:B------:R-:W-:Y:S01]  /*61a0*/  FADD.FTZ R151, R197, -R150 ;  /* 0x80000096c5977221 */ /* 0x000fe20000010000 */
[----:B------:R-:W-:Y:S01]  /*61b0*/  FFMA.FTZ R150, R16, UR4, R176 ;  /* 0x0000000410967c23 */ /* 0x000fe200080100b0 */
[----:B------:R-:W-:Y:S02]  /*61c0*/  SHF.L.U32 R149, R149, 0x10, RZ ;  /* 0x0000001095957819 */ /* 0x000fe400000006ff */
[----:B------:R-:W-:Y:S01]  /*61d0*/  FFMA.FTZ R151, R151, UR24, R148 ;  /* 0x0000001897977c23 */ /* 0x000fe20008010094 */
[----:B------:R-:W-:Y:S01]  /*61e0*/  FFMA.FTZ R148, R14, UR4, R176 ;  /* 0x000000040e947c23 */ /* 0x000fe200080100b0 */
[----:B------:R-:W-:Y:S01]  /*61f0*/  FADD.FTZ R177, R13, -R150 ;  /* 0x800000960db17221 */ /* 0x000fe20000010000 */
[----:B------:R-:W-:-:S02]  /*6200*/  SHF.L.U32 R244, R25, 0x10, RZ ;  /* 0x0000001019f47819 */ /* 0x000fc400000006ff */
[--C-:B------:R-:W-:Y:S01]  /*6210*/  FADD.FTZ R178, R11, -R148.reuse ;  /* 0x800000940bb27221 */ /* 0x100fe20000010000 */
[----:B------:R-:W-:Y:S02]  /*6220*/  PRMT R148, R25, 0x7632, R148 ;  /* 0x0000763219947816 */ /* 0x000fe40000000094 */
[----:B------:R-:W-:Y:S01]  /*6230*/  SHF.L.U32 R243, R185, 0x10, RZ ;  /* 0x00000010b9f37819 */ /* 0x000fe200000006ff */
[----:B------:R-:W-:Y:S01]  /*6240*/  FFMA.FTZ R150, R178, UR24, R149 ;  /* 0x00000018b2967c23 */ /* 0x000fe20008010095 */
[----:B------:R-:W-:Y:S01]  /*6250*/  SHF.L.U32 R148, R148, 0x10, RZ ;  /* 0x0000001094947819 */ /* 0x000fe200000006ff */
[----:B------:R-:W-:-:S04]  /*6260*/  FFMA.FTZ R178, R18, UR4, R176 ;  /* 0x0000000412b27c23 */ /* 0x000fc800080100b0 */
[----:B------:R-:W-:Y:S01]  /*6270*/  FFMA.FTZ R149, R177, UR24, R148 ;  /* 0x00000018b1957c23 */ /* 0x000fe20008010094 */
[----:B------:R-:W-:Y:S01]  /*6280*/  FFMA.FTZ R177, R237, UR4, R176 ;  /* 0x00000004edb17c23 */ /* 0x000fe200080100b0 */
[----:B------:R-:W-:Y:S01]  /*6290*/  FADD.FTZ R179, R15, -R178 ;  /* 0x800000b20fb37221 */ /* 0x000fe20000010000 */
[----:B------:R-:W-:Y:S01]  /*62a0*/  SHF.L.U32 R178, R175, 0x10, RZ ;  /* 0x00000010afb27819 */ /* 0x000fe200000006ff */
[----:B------:R-:W-:Y:S01]  /*62b0*/  FMUL.FTZ R246, R149, UR12 ;  /* 0x0000000c95f67c20 */ /* 0x000fe20008410000 */
[----:B------:R-:W-:Y:S01]  /*62c0*/  FADD.FTZ R242, R236, -R177 ;  /* 0x800000b1ecf27221 */ /* 0x000fe20000010000 */
[----:B------:R-:W-:Y:S02]  /*62d0*/  SHF.L.U32 R177, R27, 0x10, RZ ;  /* 0x000000101bb17819 */ /* 0x000fe400000006ff */
[----:B------:R-:W-:-:S03]  /*62e0*/  PRMT R148, R24, 0x7632, R148 ;  /* 0x0000763218947816 */ /* 0x000fc60000000094 */
[--C-:B------:R-:W-:Y:S01]  /*62f0*/  FFMA.FTZ R242, R242, UR24, R177.reuse ;  /* 0x00000018f2f27c23 */ /* 0x100fe200080100b1 */
[----:B------:R-:W-:Y:S02]  /*6300*/  PRMT R177, R175, 0x7632, R177 ;  /* 0x00007632afb17816 */ /* 0x000fe400000000b1 */
[----:B------:R-:W-:Y:S01]  /*6310*/  SHF.L.U32 R148, R148, 0x10, RZ ;  /* 0x0000001094947819 */ /* 0x000fe200000006ff */
[----:B------:R-:W-:Y:S01]  /*6320*/  FMUL.FTZ R175, R242, UR12 ;  /* 0x0000000cf2af7c20 */ /* 0x000fe20008410000 */
[----:B------:R-:W-:-:S03]  /*6330*/  SHF.L.U32 R177, R177, 0x10, RZ ;  /* 0x00000010b1b17819 */ /* 0x000fc600000006ff */
[----:B------:R-:W-:Y:S01]  /*6340*/  FFMA.FTZ R130, R175, R178, R130 ;  /* 0x000000b2af827223 */ /* 0x000fe20000010082 */
[----:B------:R-:W-:Y:S01]  /*6350*/  FMUL.FTZ R178, R151, UR12 ;  /* 0x0000000c97b27c20 */ /* 0x000fe20008410000 */
[----:B------:R-:W-:Y:S01]  /*6360*/  FFMA.FTZ R148, R179, UR24, R148 ;  /* 0x00000018b3947c23 */ /* 0x000fe20008010094 */
[--C-:B------:R-:W-:Y:S01]  /*6370*/  FFMA.FTZ R179, R225, UR4, R176.reuse ;  /* 0x00000004e1b37c23 */ /* 0x100fe200080100b0 */
[----:B------:R-:W-:Y:S01]  /*6380*/  F2FP.BF16.F32.PACK_AB R151, R151, R242 ;  /* 0x000000f29797723e */ /* 0x000fe200000010ff */
[----:B------:R-:W-:Y:S01]  /*6390*/  FFMA.FTZ R131, R178, R177, R131 ;  /* 0x000000b1b2837223 */ /* 0x000fe20000010083 */
[----:B------:R-:W-:Y:S01]  /*63a0*/  FFMA.FTZ R177, R215, UR4, R176 ;  /* 0x00000004d7b17c23 */ /* 0x000fe200080100b0 */
[----:B------:R-:W-:-:S03]  /*63b0*/  FADD.FTZ R242, R224, -R179 ;  /* 0x800000b3e0f27221 */ /* 0x000fc60000010000 */
[----:B------:R-:W-:Y:S01]  /*63c0*/  FADD.FTZ R239, R214, -R177 ;  /* 0x800000b1d6ef7221 */ /* 0x000fe20000010000 */
[----:B------:R-:W-:-:S03]  /*63d0*/  SHF.L.U32 R177, R26, 0x10, RZ ;  /* 0x000000101ab17819 */ /* 0x000fc600000006ff */
[----:B------:R-:W-:Y:S01]  /*63e0*/  FFMA.FTZ R244, R239, UR24, R244 ;  /* 0x00000018eff47c23 */ /* 0x000fe200080100f4 */
[----:B------:R-:W-:Y:S01]  /*63f0*/  PRMT R239, R174, 0x7632, R239 ;  /* 0x00007632aeef7816 */ /* 0x000fe200000000ef */
[----:B------:R-:W-:Y:S01]  /*6400*/  FFMA.FTZ R179, R242, UR24, R177 ;  /* 0x00000018f2b37c23 */ /* 0x000fe200080100b1 */
[----:B------:R-:W-:Y:S01]  /*6410*/  SHF.L.U32 R174, R174, 0x10, RZ ;  /* 0x00000010aeae7819 */ /* 0x000fe200000006ff */
[----:B------:R-:W-:Y:S01]  /*6420*/  FMUL.FTZ R241, R244, UR12 ;  /* 0x0000000cf4f17c20 */ /* 0x000fe20008410000 */
[C---:B------:R-:W-:Y:S01]  /*6430*/  FMUL.FTZ R242, R150.reuse, UR12 ;  /* 0x0000000c96f27c20 */ /* 0x040fe20008410000 */
[----:B------:R-:W-:Y:S01]  /*6440*/  FMUL.FTZ R177, R179, UR12 ;  /* 0x0000000cb3b17c20 */ /* 0x000fe20008410000 */
[----:B------:R-:W-:Y:S02]  /*6450*/  F2FP.BF16.F32.PACK_AB R150, R150, R179 ;  /* 0x000000b39696723e */ /* 0x000fe400000010ff */
[----:B------:R-:W-:Y:S01]  /*6460*/  SHF.L.U32 R179, R188, 0x10, RZ ;  /* 0x00000010bcb37819 */ /* 0x000fe200000006ff */
[----:B------:R-:W-:Y:S01]  /*6470*/  FFMA.FTZ R128, R177, R174, R128 ;  /* 0x000000aeb1807223 */ /* 0x000fe20000010080 */
[----:B------:R-:W-:-:S02]  /*6480*/  PRMT R174, R173, 0x7632, R174 ;  /* 0x00007632adae7816 */ /* 0x000fc400000000ae */
[----:B------:R-:W-:Y:S01]  /*6490*/  SHF.L.U32 R173, R173, 0x10, RZ ;  /* 0x00000010adad7819 */ /* 0x000fe200000006ff */
[----:B------:R-:W-:Y:S01]  /*64a0*/  FMUL.FTZ R178, R179, R178 ;  /* 0x000000b2b3b27220 */ /* 0x000fe20000410000 */
[----:B------:R-:W-:Y:S02]  /*64b0*/  SHF.L.U32 R174, R174, 0x10, RZ ;  /* 0x00000010aeae7819 */ /* 0x000fe400000006ff */
[----:B------:R-:W-:Y:S01]  /*64c0*/  SHF.L.U32 R239, R239, 0x10, RZ ;  /* 0x00000010efef7819 */ /* 0x000fe200000006ff */
[----:B------:R-:W-:Y:S01]  /*64d0*/  FFMA.FTZ R126, R241, R173, R126 ;  /* 0x000000adf17e7223 */ /* 0x000fe2000001007e */
[----:B------:R-:W-:Y:S01]  /*64e0*/  FFMA.FTZ R173, R207, UR4, R176 ;  /* 0x00000004cfad7c23 */ /* 0x000fe200080100b0 */
[----:B------:R-:W-:Y:S01]  /*64f0*/  FFMA.FTZ R127, R246, R174, R127 ;  /* 0x000000aef67f7223 */ /* 0x000fe2000001007f */
[----:B------:R-:W-:Y:S01]  /*6500*/  SHF.L.U32 R179, R187, 0x10, RZ ;  /* 0x00000010bbb37819 */ /* 0x000fe200000006ff */
[----:B------:R-:W-:Y:S01]  /*6510*/  FFMA.FTZ R129, R242, R239, R129 ;  /* 0x000000eff2817223 */ /* 0x000fe20000010081 */
[----:B------:R-:W-:Y:S01]  /*6520*/  FADD.FTZ R174, R206, -R173 ;  /* 0x800000adceae7221 */ /* 0x000fe20000010000 */
[----:B------:R-:W-:-:S02]  /*6530*/  SHF.L.U32 R173, R24, 0x10, RZ ;  /* 0x0000001018ad7819 */ /* 0x000fc400000006ff */
[----:B------:R-:W-:Y:S01]  /*6540*/  FMUL.FTZ R179, R179, R242 ;  /* 0x000000f2b3b37220 */ /* 0x000fe20000410000 */
[----:B------:R-:W-:Y:S02]  /*6550*/  SHF.L.U32 R242, R41, 0x10, RZ ;  /* 0x0000001029f27819 */ /* 0x000fe400000006ff */
[----:B------:R-:W-:Y:S01]  /*6560*/  FFMA.FTZ R173, R174, UR24, R173 ;  /* 0x00000018aead7c23 */ /* 0x000fe200080100ad */
[----:B------:R-:W-:Y:S02]  /*6570*/  SHF.L.U32 R174, R43, 0x10, RZ ;  /* 0x000000102bae7819 */ /* 0x000fe400000006ff */
[----:B------:R-:W-:Y:S01]  /*6580*/  FMUL.FTZ R241, R242, R241 ;  /* 0x000000f1f2f17220 */ /* 0x000fe20000410000 */
[----:B------:R-:W-:Y:S02]  /*6590*/  F2FP.BF16.F32.PACK_AB R149, R149, R244 ;  /* 0x000000f49595723e */ /* 0x000fe400000010ff */
[----:B------:R-:W-:Y:S01]  /*65a0*/  FMUL.FTZ R175, R174, R175 ;  /* 0x000000afaeaf7220 */ /* 0x000fe20000410000 */
[----:B------:R-:W-:-:S02]  /*65b0*/  SHF.L.U32 R174, R42, 0x10, RZ ;  /* 0x000000102aae7819 */ /* 0x000fc400000006ff */
[----:B------:R-:W-:Y:S02]  /*65c0*/  SHF.L.U32 R239, R172, 0x10, RZ ;  /* 0x00000010acef7819 */ /* 0x000fe400000006ff */
[----:B------:R-:W-:Y:S01]  /*65d0*/  SHF.L.U32 R244, R40, 0x10, RZ ;  /* 0x0000001028f47819 */ /* 0x000fe200000006ff */
[----:B------:R-:W-:Y:S01]  /*65e0*/  FMUL.FTZ R174, R174, R177 ;  /* 0x000000b1aeae7220 */ /* 0x000fe20000410000 */
[----:B------:R-:W-:Y:S02]  /*65f0*/  SHF.L.U32 R177, R186, 0x10, RZ ;  /* 0x00000010bab17819 */ /* 0x000fe400000006ff */
[----:B------:R-:W-:Y:S02]  /*6600*/  PRMT R172, R172, 0x7632, R172 ;  /* 0x00007632acac7816 */ /* 0x000fe400000000ac */
[----:B------:R-:W-:Y:S01]  /*6610*/  F2FP.BF16.F32.PACK_AB R175, R178, R175 ;  /* 0x000000afb2af723e */ /* 0x000fe200000010ff */
[----:B------:R-:W-:Y:S01]  /*6620*/  FMUL.FTZ R242, R177, R246 ;  /* 0x000000f6b1f27220 */ /* 0x000fe20000410000 */
[----:B------:R-:W-:Y:S01]  /*6630*/  FMUL.FTZ R177, R173, UR12 ;  /* 0x0000000cadb17c20 */ /* 0x000fe20008410000 */
[----:B------:R-:W-:-:S03]  /*6640*/  F2FP.BF16.F32.PACK_AB R174, R179, R174 ;  /* 0x000000aeb3ae723e */ /* 0x000fc600000010ff */
[----:B------:R-:W-:Y:S01]  /*6650*/  FFMA.FTZ R239, R177, R239, R124 ;  /* 0x000000efb1ef7223 */ /* 0x000fe2000001007c */
[----:B------:R-:W-:Y:S01]  /*6660*/  FMUL.FTZ R124, R244, R177 ;  /* 0x000000b1f47c7220 */ /* 0x000fe20000410000 */
[----:B------:R-:W-:Y:S01]  /*6670*/  SHF.L.U32 R177, R172, 0x10, RZ ;  /* 0x00000010acb17819 */ /* 0x000fe200000006ff */
[C---:B------:R-:W-:Y:S01]  /*6680*/  FMUL.FTZ R172, R148.reuse, UR12 ;  /* 0x0000000c94ac7c20 */ /* 0x040fe20008410000 */
[----:B------:R-:W-:Y:S02]  /*6690*/  F2FP.BF16.F32.PACK_AB R148, R148, R173 ;  /* 0x000000ad9494723e */ /* 0x000fe400000010ff */
[----:B------:R-:W-:Y:S01]  /*66a0*/  F2FP.BF16.F32.PACK_AB R173, R242, R241 ;  /* 0x000000f1f2ad723e */ /* 0x000fe200000010ff */
[----:B------:R-:W-:Y:S01]  /*66b0*/  FFMA.FTZ R177, R172, R177, R125 ;  /* 0x000000b1acb17223 */ /* 0x000fe2000001007d */
[----:B------:R-:W-:-:S05]  /*66c0*/  FMUL.FTZ R125, R243, R172 ;  /* 0x000000acf37d7220 */ /* 0x000fca0000410000 */
[----:B------:R-:W-:Y:S01]  /*66d0*/  F2FP.BF16.F32.PACK_AB R172, R125, R124 ;  /* 0x0000007c7dac723e */ /* 0x000fe200000010ff */
[----:B------:R-:W-:Y:S06]  /*66e0*/  BRA `(.L_x_200) ;  /* 0x0000000400507947 */ /* 0x000fec0003800000 */
.L_x_199:
[----:B-----5:R-:W-:Y:S01]  /*66f0*/  PRMT R177, R24, 0x7632, R177 ;  /* 0x0000763218b17816 */ /* 0x020fe200000000b1 */
[--C-:B------:R-:W-:Y:S01]  /*6700*/  FFMA.FTZ R178, R18, UR4, R176.reuse ;  /* 0x0000000412b27c23 */ /* 0x100fe200080100b0 */
[----:B------:R-:W-:Y:S01]  /*6710*/  PRMT R179, R25, 0x7632, R179 ;  /* 0x0000763219b37816 */ /* 0x000fe200000000b3 */
[----:B------:R-:W-:Y:S01]  /*6720*/  FFMA.FTZ R242, R16, UR4, R176 ;  /* 0x0000000410f27c23 */ /* 0x000fe200080100b0 */
[----:B------:R-:W-:Y:S01]  /*6730*/  SHF.L.U32 R177, R177, 0x10, RZ ;  /* 0x00000010b1b17819 */ /* 0x000fe200000006ff */
[----:B------:R-:W-:Y:S01]  /*6740*/  FADD.FTZ R178, R15, -R178 ;  /* 0x800000b20fb27221 */ /* 0x000fe20000010000 */
[----:B------:R-:W-:Y:S01]  /*6750*/  SHF.L.U32 R179, R179, 0x10, RZ ;  /* 0x00000010b3b37819 */ /* 0x000fe200000006ff */
[----:B------:R-:W-:Y:S01]  /*6760*/  FADD.FTZ R242, R13, -R242 ;  /* 0x800000f20df27221 */ /* 0x000fe20000010000 */
[--C-:B------:R-:W-:Y:S01]  /*6770*/  FFMA.FTZ R244, R200, UR4, R176.reuse ;  /* 0x00000004c8f47c23 */ /* 0x100fe200080100b0 */
[----:B------:R-:W-:Y:S01]  /*6780*/  FFMA.FTZ R177, R178, UR24, R177 ;  /* 0x00000018b2b17c23 */ /* 0x000fe200080100b1 */
[----:B------:R-:W-:Y:S01]  /*6790*/  FFMA.FTZ R178, R14, UR4, R176 ;  /* 0x000000040eb27c23 */ /* 0x000fe200080100b0 */
[--C-:B------:R-:W-:Y:S01]  /*67a0*/  FFMA.FTZ R242, R242, UR24, R179.reuse ;  /* 0x00000018f2f27c23 */ /* 0x100fe200080100b3 */
[----:B------:R-:W-:Y:S01]  /*67b0*/  PRMT R179, R27, 0x7632, R179 ;  /* 0x000076321bb37816 */ /* 0x000fe200000000b3 */
[----:B------:R-:W-:Y:S01]  /*67c0*/  FADD.FTZ R244, R197, -R244 ;  /* 0x800000f4c5f47221 */ /* 0x000fe20000010000 */
[--C-:B------:R-:W-:Y:S01]  /*67d0*/  FADD.FTZ R241, R11, -R178.reuse ;  /* 0x800000b20bf17221 */ /* 0x100fe20000010000 */
[----:B------:R-:W-:Y:S01]  /*67e0*/  PRMT R178, R26, 0x7632, R178 ;  /* 0x000076321ab27816 */ /* 0x000fe200000000b2 */
[----:B------:R-:W-:Y:S01]  /*67f0*/  FMUL.FTZ R242, R242, UR12 ;  /* 0x0000000cf2f27c20 */ /* 0x000fe20008410000 */
[----:B------:R-:W-:-:S02]  /*6800*/  SHF.L.U32 R179, R179, 0x10, RZ ;  /* 0x00000010b3b37819 */ /* 0x000fc400000006ff */
[----:B------:R-:W-:Y:S02]  /*6810*/  SHF.L.U32 R178, R178, 0x10, RZ ;  /* 0x00000010b2b27819 */ /* 0x000fe400000006ff */
[C---:B------:R-:W-:Y:S02]  /*6820*/  PRMT R239, R172.reuse, 0x7632, R239 ;  /* 0x00007632acef7816 */ /* 0x040fe400000000ef */
[----:B------:R-:W-:Y:S01]  /*6830*/  SHF.L.U32 R243, R172, 0x10, RZ ;  /* 0x00000010acf37819 */ /* 0x000fe200000006ff */
[----:B------:R-:W-:Y:S01]  /*6840*/  FFMA.FTZ R241, R241, UR24, R178 ;  /* 0x00000018f1f17c23 */ /* 0x000fe200080100b2 */
[----:B------:R-:W-:Y:S01]  /*6850*/  FFMA.FTZ R178, R244, UR24, R179 ;  /* 0x00000018f4b27c23 */ /* 0x000fe200080100b3 */
[----:B------:R-:W-:Y:S01]  /*6860*/  FFMA.FTZ R179, R207, UR4, R176 ;  /* 0x00000004cfb37c23 */ /* 0x000fe200080100b0 */
[----:B------:R-:W-:Y:S01]  /*6870*/  SHF.L.U32 R244, R24, 0x10, RZ ;  /* 0x0000001018f47819 */ /* 0x000fe200000006ff */
[----:B------:R-:W-:Y:S01]  /*6880*/  FMUL.FTZ R172, R177, UR12 ;  /* 0x0000000cb1ac7c20 */ /* 0x000fe20008410000 */
[----:B------:R-:W-:Y:S01]  /*6890*/  FMUL.FTZ R178, R178, UR12 ;  /* 0x0000000cb2b27c20 */ /* 0x000fe20008410000 */
[----:B------:R-:W-:-:S04]  /*68a0*/  FADD.FTZ R179, R206, -R179 ;  /* 0x800000b3ceb37221 */ /* 0x000fc80000010000 */
[----:B------:R-:W-:Y:S01]  /*68b0*/  FFMA.FTZ R179, R179, UR24, R244 ;  /* 0x00000018b3b37c23 */ /* 0x000fe200080100f4 */
[----:B------:R-:W-:-:S03]  /*68c0*/  SHF.L.U32 R244, R239, 0x10, RZ ;  /* 0x00000010eff47819 */ /* 0x000fc600000006ff */
[----:B------:R-:W-:Y:S02]  /*68d0*/  FMUL.FTZ R179, R179, UR12 ;  /* 0x0000000cb3b37c20 */ /* 0x000fe40008410000 */
[----:B------:R-:W-:Y:S01]  /*68e0*/  FFMA.FTZ R177, R172, R244, R125 ;  /* 0x000000f4acb17223 */ /* 0x000fe2000001007d */
[----:B------:R-:W-:Y:S01]  /*68f0*/  FFMA.FTZ R125, R215, UR4, R176 ;  /* 0x00000004d77d7c23 */ /* 0x000fe200080100b0 */
[----:B------:R-:W-:Y:S01]  /*6900*/  FFMA.FTZ R239, R179, R243, R124 ;  /* 0x000000f3b3ef7223 */ /* 0x000fe2000001007c */
[----:B------:R-:W-:Y:S02]  /*6910*/  SHF.L.U32 R124, R25, 0x10, RZ ;  /* 0x00000010197c7819 */ /* 0x000fe400000006ff */
[----:B------:R-:W-:-:S04]  /*6920*/  FADD.FTZ R125, R214, -R125 ;  /* 0x8000007dd67d7221 */ /* 0x000fc80000010000 */
[--C-:B------:R-:W-:Y:S01]  /*6930*/  FFMA.FTZ R125, R125, UR24, R124.reuse ;  /* 0x000000187d7d7c23 */ /* 0x100fe2000801007c */
[C---:B------:R-:W-:Y:S02]  /*6940*/  PRMT R124, R173.reuse, 0x7632, R124 ;  /* 0x00007632ad7c7816 */ /* 0x040fe4000000007c */
[----:B------:R-:W-:Y:S01]  /*6950*/  SHF.L.U32 R173, R173, 0x10, RZ ;  /* 0x00000010adad7819 */ /* 0x000fe200000006ff */
[----:B------:R-:W-:Y:S01]  /*6960*/  FMUL.FTZ R125, R125, UR12 ;  /* 0x0000000c7d7d7c20 */ /* 0x000fe20008410000 */
[----:B------:R-:W-:-:S03]  /*6970*/  SHF.L.U32 R124, R124, 0x10, RZ ;  /* 0x000000107c7c7819 */ /* 0x000fc600000006ff */
        /* <DEDUP_REMOVED lines=9> */
[----:B------:R-:W-:Y:S01]  /*6a10*/  SHF.L.U32 R243, R124, 0x10, RZ ;  /* 0x000000107cf37819 */ /* 0x000fe200000006ff */
[----:B------:R-:W-:Y:S01]  /*6a20*/  FMUL.FTZ R124, R241, UR12 ;  /* 0x0000000cf17c7c20 */ /* 0x000fe20008410000 */
[----:B------:R-:W-:Y:S01]  /*6a30*/  FFMA.FTZ R241, R237, UR4, R176 ;  /* 0x00000004edf17c23 */ /* 0x000fe200080100b0 */
[----:B------:R-:W-:Y:S01]  /*6a40*/  FFMA.FTZ R128, R173, R174, R128 ;  /* 0x000000aead807223 */ /* 0x000fe20000010080 */
[----:B------:R-:W-:Y:S01]  /*6a50*/  SHF.L.U32 R174, R27, 0x10, RZ ;  /* 0x000000101bae7819 */ /* 0x000fe200000006ff */
[----:B------:R-:W-:Y:S01]  /*6a60*/  FFMA.FTZ R129, R124, R243, R129 ;  /* 0x000000f37c817223 */ /* 0x000fe20000010081 */
[----:B------:R-:W-:Y:S01]  /*6a70*/  FADD.FTZ R241, R236, -R241 ;  /* 0x800000f1ecf17221 */ /* 0x000fe20000010000 */
[----:B------:R-:W-:-:S03]  /*6a80*/  SHF.L.U32 R243, R175, 0x10, RZ ;  /* 0x00000010aff37819 */ /* 0x000fc600000006ff */
[----:B------:R-:W-:Y:S01]  /*6a90*/  FFMA.FTZ R174, R241, UR24, R174 ;  /* 0x00000018f1ae7c23 */ /* 0x000fe200080100ae */
[----:B------:R-:W-:-:S03]  /*6aa0*/  PRMT R241, R175, 0x7632, R241 ;  /* 0x00007632aff17816 */ /* 0x000fc600000000f1 */
[----:B------:R-:W-:Y:S01]  /*6ab0*/  FMUL.FTZ R175, R174, UR12 ;  /* 0x0000000caeaf7c20 */ /* 0x000fe20008410000 */
[----:B------:R-:W-:Y:S02]  /*6ac0*/  SHF.L.U32 R241, R241, 0x10, RZ ;  /* 0x00000010f1f17819 */ /* 0x000fe400000006ff */
[----:B------:R-:W-:Y:S01]  /*6ad0*/  SHF.L.U32 R174, R43, 0x10, RZ ;  /* 0x000000102bae7819 */ /* 0x000fe200000006ff */
[----:B------:R-:W-:Y:S02]  /*6ae0*/  FFMA.FTZ R130, R175, R243, R130 ;  /* 0x000000f3af827223 */ /* 0x000fe40000010082 */
[----:B------:R-:W-:Y:S01]  /*6af0*/  FFMA.FTZ R131, R178, R241, R131 ;  /* 0x000000f1b2837223 */ /* 0x000fe20000010083 */
[----:B------:R-:W-:Y:S01]  /*6b00*/  SHF.L.U32 R241, R188, 0x10, RZ ;  /* 0x00000010bcf17819 */ /* 0x000fe200000006ff */
[----:B------:R-:W-:Y:S01]  /*6b10*/  FMUL.FTZ R175, R174, R175 ;  /* 0x000000afaeaf7220 */ /* 0x000fe20000410000 */
[----:B------:R-:W-:-:S03]  /*6b20*/  SHF.L.U32 R174, R42, 0x10, RZ ;  /* 0x000000102aae7819 */ /* 0x000fc600000006ff */
[----:B------:R-:W-:Y:S01]  /*6b30*/  FMUL.FTZ R178, R241, R178 ;  /* 0x000000b2f1b27220 */ /* 0x000fe20000410000 */
[----:B------:R-:W-:Y:S01]  /*6b40*/  SHF.L.U32 R241, R187, 0x10, RZ ;  /* 0x00000010bbf17819 */ /* 0x000fe200000006ff */
[----:B------:R-:W-:-:S03]  /*6b50*/  FMUL.FTZ R174, R174, R173 ;  /* 0x000000adaeae7220 */ /* 0x000fc60000410000 */
[----:B------:R-:W-:Y:S01]  /*6b60*/  F2FP.BF16.F32.PACK_AB R175, R178, R175 ;  /* 0x000000afb2af723e */ /* 0x000fe200000010ff */
[----:B------:R-:W-:Y:S01]  /*6b70*/  FMUL.FTZ R243, R241, R124 ;  /* 0x0000007cf1f37220 */ /* 0x000fe20000410000 */
[----:B------:R-:W-:Y:S02]  /*6b80*/  SHF.L.U32 R124, R41, 0x10, RZ ;  /* 0x00000010297c7819 */ /* 0x000fe400000006ff */
[----:B------:R-:W-:Y:S02]  /*6b90*/  SHF.L.U32 R241, R186, 0x10, RZ ;  /* 0x00000010baf17819 */ /* 0x000fe400000006ff */
[----:B------:R-:W-:Y:S01]  /*6ba0*/  F2FP.BF16.F32.PACK_AB R174, R243, R174 ;  /* 0x000000aef3ae723e */ /* 0x000fe200000010ff */
[----:B------:R-:W-:Y:S01]  /*6bb0*/  FMUL.FTZ R173, R124, R125 ;  /* 0x0000007d7cad7220 */ /* 0x000fe20000410000 */
[----:B------:R-:W-:Y:S01]  /*6bc0*/  SHF.L.U32 R124, R40, 0x10, RZ ;  /* 0x00000010287c7819 */ /* 0x000fe200000006ff */
[----:B------:R-:W-:Y:S01]  /*6bd0*/  FMUL.FTZ R242, R241, R242 ;  /* 0x000000f2f1f27220 */ /* 0x000fe20000410000 */
[----:B------:R-:W-:-:S03]  /*6be0*/  SHF.L.U32 R125, R185, 0x10, RZ ;  /* 0x00000010b97d7819 */ /* 0x000fc600000006ff */
[----:B------:R-:W-:Y:S01]  /*6bf0*/  FMUL.FTZ R124, R124, R179 ;  /* 0x000000b37c7c7220 */ /* 0x000fe20000410000 */
[----:B------:R-:W-:Y:S01]  /*6c00*/  F2FP.BF16.F32.PACK_AB R173, R242, R173 ;  /* 0x000000adf2ad723e */ /* 0x000fe200000010ff */
[----:B------:R-:W-:-:S05]  /*6c10*/  FMUL.FTZ R125, R125, R172 ;  /* 0x000000ac7d7d7220 */ /* 0x000fca0000410000 */
[----:B------:R-:W-:-:S07]  /*6c20*/  F2FP.BF16.F32.PACK_AB R172, R125, R124 ;  /* 0x0000007c7dac723e */ /* 0x000fce00000010ff */
.L_x_200:
        /* <DEDUP_REMOVED lines=9> */
.L_x_198:
[----:B------:R-:W-:Y:S05]  /*6cc0*/  BSYNC.RECONVERGENT B1 ;  /* 0x0000000000017941 */ /* 0x000fea0003800200 */
.L_x_197:
        /* <DEDUP_REMOVED lines=8> */
[----:B-----5:R-:W-:Y:S01]  /*6d50*/  PRMT R148, R167, 0x7632, R148 ;  /* 0x00007632a7947816 */ /* 0x020fe20000000094 */
[--C-:B------:R-:W-:Y:S01]  /*6d60*/  FFMA.FTZ R149, R198, UR4, R176.reuse ;  /* 0x00000004c6957c23 */ /* 0x100fe200080100b0 */
[--C-:B------:R-:W-:Y:S01]  /*6d70*/  FFMA.FTZ R177, R10, UR4, R176.reuse ;  /* 0x000000040ab17c23 */ /* 0x100fe200080100b0 */
[----:B------:R-:W-:Y:S01]  /*6d80*/  FFMA.FTZ R178, R235, UR4, R176 ;  /* 0x00000004ebb27c23 */ /* 0x000fe200080100b0 */
[----:B------:R-:W-:Y:S01]  /*6d90*/  SHF.L.U32 R148, R148, 0x10, RZ ;  /* 0x0000001094947819 */ /* 0x000fe200000006ff */
[----:B------:R-:W-:Y:S01]  /*6da0*/  FADD.FTZ R149, R196, -R149 ;  /* 0x80000095c4957221 */ /* 0x000fe20000010000 */
[----:B------:R-:W-:Y:S01]  /*6db0*/  FADD.FTZ R177, R8, -R177 ;  /* 0x800000b108b17221 */ /* 0x000fe20000010000 */
[----:B------:R-:W-:Y:S01]  /*6dc0*/  FADD.FTZ R242, R233, -R178 ;  /* 0x800000b2e9f27221 */ /* 0x000fe20000010000 */
[----:B------:R-:W-:Y:S01]  /*6dd0*/  FFMA.FTZ R178, R12, UR4, R176 ;  /* 0x000000040cb27c23 */ /* 0x000fe200080100b0 */
[----:B------:R-:W-:Y:S01]  /*6de0*/  FFMA.FTZ R151, R149, UR24, R148 ;  /* 0x0000001895977c23 */ /* 0x000fe20008010094 */
[----:B------:R-:W-:Y:S01]  /*6df0*/  FFMA.FTZ R149, R6, UR4, R176 ;  /* 0x0000000406957c23 */ /* 0x000fe200080100b0 */
[----:B------:R-:W-:Y:S01]  /*6e00*/  PRMT R148, R165, 0x7632, R148 ;  /* 0x00007632a5947816 */ /* 0x000fe20000000094 */
[----:B------:R-:W-:Y:S01]  /*6e10*/  FADD.FTZ R179, R9, -R178 ;  /* 0x800000b209b37221 */ /* 0x000fe20000010000 */
[----:B------:R-:W-:Y:S01]  /*6e20*/  SHF.L.U32 R178, R175, 0x10, RZ ;  /* 0x00000010afb27819 */ /* 0x000fe200000006ff */
[--C-:B------:R-:W-:Y:S01]  /*6e30*/  FADD.FTZ R150, R4, -R149.reuse ;  /* 0x8000009504967221 */ /* 0x100fe20000010000 */
[----:B------:R-:W-:-:S02]  /*6e40*/  PRMT R149, R166, 0x7632, R149 ;  /* 0x00007632a6957816 */ /* 0x000fc40000000095 */
[----:B------:R-:W-:Y:S02]  /*6e50*/  SHF.L.U32 R148, R148, 0x10, RZ ;  /* 0x0000001094947819 */ /* 0x000fe400000006ff */
[----:B------:R-:W-:Y:S02]  /*6e60*/  SHF.L.U32 R149, R149, 0x10, RZ ;  /* 0x0000001095957819 */ /* 0x000fe400000006ff */
[----:B------:R-:W-:Y:S02]  /*6e70*/  SHF.L.U32 R244, R165, 0x10, RZ ;  /* 0x00000010a5f47819 */ /* 0x000fe400000006ff */
[----:B------:R-:W-:Y:S01]  /*6e80*/  SHF.L.U32 R243, R181, 0x10, RZ ;  /* 0x00000010b5f37819 */ /* 0x000fe200000006ff */
[----:B------:R-:W-:Y:S01]  /*6e90*/  FFMA.FTZ R150, R150, UR24, R149 ;  /* 0x0000001896967c23 */ /* 0x000fe20008010095 */
[--C-:B------:R-:W-:Y:S01]  /*6ea0*/  FFMA.FTZ R149, R177, UR24, R148.reuse ;  /* 0x00000018b1957c23 */ /* 0x100fe20008010094 */
        /* <DEDUP_REMOVED lines=8> */
[C---:B------:R-:W-:Y:S01]  /*6f30*/  FMUL.FTZ R178, R151.reuse, UR12 ;  /* 0x0000000c97b27c20 */ /* 0x040fe20008410000 */
[----:B------:R-:W-:Y:S01]  /*6f40*/  F2FP.BF16.F32.PACK_AB R151, R151, R242 ;  /* 0x000000f29797723e */ /* 0x000fe200000010ff */
[----:B------:R-:W-:Y:S01]  /*6f50*/  FFMA.FTZ R242, R213, UR4, R176 ;  /* 0x00000004d5f27c23 */ /* 0x000fe200080100b0 */
[----:B------:R-:W-:Y:S01]  /*6f60*/  FFMA.FTZ R148, R179, UR24, R148 ;  /* 0x00000018b3947c23 */ /* 0x000fe20008010094 */
[----:B------:R-:W-:Y:S01]  /*6f70*/  FFMA.FTZ R139, R178, R177, R139 ;  /* 0x000000b1b28b7223 */ /* 0x000fe2000001008b */
[----:B------:R-:W-:Y:S01]  /*6f80*/  FFMA.FTZ R177, R223, UR4, R176 ;  /* 0x00000004dfb17c23 */ /* 0x000fe200080100b0 */
[----:B------:R-:W-:Y:S01]  /*6f90*/  FADD.FTZ R239, R211, -R242 ;  /* 0x800000f2d3ef7221 */ /* 0x000fe20000010000 */
[----:B------:R-:W-:Y:S02]  /*6fa0*/  FMUL.FTZ R242, R150, UR12 ;  /* 0x0000000c96f27c20 */ /* 0x000fe40008410000 */
[----:B------:R-:W-:Y:S01]  /*6fb0*/  FADD.FTZ R246, R222, -R177 ;  /* 0x800000b1def67221 */ /* 0x000fe20000010000 */
[----:B------:R-:W-:Y:S01]  /*6fc0*/  SHF.L.U32 R177, R166, 0x10, RZ ;  /* 0x00000010a6b17819 */ /* 0x000fe200000006ff */
[----:B------:R-:W-:Y:S01]  /*6fd0*/  FFMA.FTZ R244, R239, UR24, R244 ;  /* 0x00000018eff47c23 */ /* 0x000fe200080100f4 */
[----:B------:R-:W-:-:S02]  /*6fe0*/  PRMT R239, R174, 0x7632, R239 ;  /* 0x00007632aeef7816 */ /* 0x000fc400000000ef */
[----:B------:R-:W-:Y:S01]  /*6ff0*/  SHF.L.U32 R174, R174, 0x10, RZ ;  /* 0x00000010aeae7819 */ /* 0x000fe200000006ff */
[----:B------:R-:W-:Y:S01]  /*7000*/  FFMA.FTZ R179, R246, UR24, R177 ;  /* 0x00000018f6b37c23 */ /* 0x000fe200080100b1 */
[----:B------:R-:W-:Y:S01]  /*7010*/  FMUL.FTZ R246, R149, UR12 ;  /* 0x0000000c95f67c20 */ /* 0x000fe20008410000 */
[----:B------:R-:W-:Y:S01]  /*7020*/  FMUL.FTZ R241, R244, UR12 ;  /* 0x0000000cf4f17c20 */ /* 0x000fe20008410000 */
[----:B------:R-:W-:Y:S01]  /*7030*/  SHF.L.U32 R239, R239, 0x10, RZ ;  /* 0x00000010efef7819 */ /* 0x000fe200000006ff */
[----:B------:R-:W-:Y:S01]  /*7040*/  FMUL.FTZ R177, R179, UR12 ;  /* 0x0000000cb3b17c20 */ /* 0x000fe20008410000 */
[----:B------:R-:W-:Y:S02]  /*7050*/  F2FP.BF16.F32.PACK_AB R150, R150, R179 ;  /* 0x000000b39696723e */ /* 0x000fe400000010ff */
[----:B------:R-:W-:Y:S01]  /*7060*/  SHF.L.U32 R179, R184, 0x10, RZ ;  /* 0x00000010b8b37819 */ /* 0x000fe200000006ff */
[----:B------:R-:W-:Y:S01]  /*7070*/  FFMA.FTZ R136, R177, R174, R136 ;  /* 0x000000aeb1887223 */ /* 0x000fe20000010088 */
[C---:B------:R-:W-:Y:S01]  /*7080*/  PRMT R174, R173.reuse, 0x7632, R174 ;  /* 0x00007632adae7816 */ /* 0x040fe200000000ae */
[----:B------:R-:W-:Y:S01]  /*7090*/  FFMA.FTZ R137, R242, R239, R137 ;  /* 0x000000eff2897223 */ /* 0x000fe20000010089 */
[----:B------:R-:W-:Y:S01]  /*70a0*/  SHF.L.U32 R173, R173, 0x10, RZ ;  /* 0x00000010adad7819 */ /* 0x000fe200000006ff */
[----:B------:R-:W-:Y:S01]  /*70b0*/  FMUL.FTZ R178, R179, R178 ;  /* 0x000000b2b3b27220 */ /* 0x000fe20000410000 */
[----:B------:R-:W-:-:S02]  /*70c0*/  SHF.L.U32 R174, R174, 0x10, RZ ;  /* 0x00000010aeae7819 */ /* 0x000fc400000006ff */
[----:B------:R-:W-:Y:S01]  /*70d0*/  SHF.L.U32 R179, R183, 0x10, RZ ;  /* 0x00000010b7b37819 */ /* 0x000fe200000006ff */
[----:B------:R-:W-:Y:S01]  /*70e0*/  FFMA.FTZ R134, R241, R173, R134 ;  /* 0x000000adf1867223 */ /* 0x000fe20000010086 */
[----:B------:R-:W-:Y:S01]  /*70f0*/  SHF.L.U32 R173, R164, 0x10, RZ ;  /* 0x00000010a4ad7819 */ /* 0x000fe200000006ff */
[----:B------:R-:W-:Y:S01]  /*7100*/  FFMA.FTZ R135, R246, R174, R135 ;  /* 0x000000aef6877223 */ /* 0x000fe20000010087 */
[----:B------:R-:W-:Y:S01]  /*7110*/  FFMA.FTZ R174, R205, UR4, R176 ;  /* 0x00000004cdae7c23 */ /* 0x000fe200080100b0 */
[----:B------:R-:W-:Y:S01]  /*7120*/  FMUL.FTZ R179, R179, R242 ;  /* 0x000000f2b3b37220 */ /* 0x000fe20000410000 */
[----:B------:R-:W-:Y:S02]  /*7130*/  SHF.L.U32 R242, R49, 0x10, RZ ;  /* 0x0000001031f27819 */ /* 0x000fe400000006ff */
[----:B------:R-:W-:Y:S01]  /*7140*/  FADD.FTZ R174, R203, -R174 ;  /* 0x800000aecbae7221 */ /* 0x000fe20000010000 */
[----:B------:R-:W-:Y:S02]  /*7150*/  F2FP.BF16.F32.PACK_AB R149, R149, R244 ;  /* 0x000000f49595723e */ /* 0x000fe400000010ff */
[----:B------:R-:W-:Y:S01]  /*7160*/  FMUL.FTZ R241, R242, R241 ;  /* 0x000000f1f2f17220 */ /* 0x000fe20000410000 */
[----:B------:R-:W-:Y:S01]  /*7170*/  FFMA.FTZ R173, R174, UR24, R173 ;  /* 0x00000018aead7c23 */ /* 0x000fe200080100ad */
        /* <DEDUP_REMOVED lines=8> */
[----:B------:R-:W-:-:S04]  /*7200*/  SHF.L.U32 R177, R182, 0x10, RZ ;  /* 0x00000010b6b17819 */ /* 0x000fc800000006ff */
[----:B------:R-:W-:Y:S01]  /*7210*/  F2FP.BF16.F32.PACK_AB R174, R179, R174 ;  /* 0x000000aeb3ae723e */ /* 0x000fe200000010ff */
[----:B------:R-:W-:Y:S01]  /*7220*/  FMUL.FTZ R242, R177, R246 ;  /* 0x000000f6b1f27220 */ /* 0x000fe20000410000 */
[----:B------:R-:W-:-:S04]  /*7230*/  FMUL.FTZ R177, R173, UR12 ;  /* 0x0000000cadb17c20 */ /* 0x000fc80008410000 */
        /* <DEDUP_REMOVED lines=10> */
.L_x_203:
        /* <DEDUP_REMOVED lines=8> */
[----:B------:R-:W-:Y:S01]  /*7360*/  FFMA.FTZ R179, R6, UR4, R176 ;  /* 0x0000000406b37c23 */ /* 0x000fe200080100b0 */
[----:B------:R-:W-:Y:S01]  /*7370*/  FFMA.FTZ R177, R178, UR24, R177 ;  /* 0x00000018b2b17c23 */ /* 0x000fe200080100b1 */
[----:B------:R-:W-:Y:S01]  /*7380*/  PRMT R178, R166, 0x7632, R178 ;  /* 0x00007632a6b27816 */ /* 0x000fe200000000b2 */
[----:B------:R-:W-:Y:S01]  /*7390*/  FFMA.FTZ R242, R239, UR24, R242 ;  /* 0x00000018eff27c23 */ /* 0x000fe200080100f2 */
[----:B------:R-:W-:Y:S01]  /*73a0*/  PRMT R239, R167, 0x7632, R239 ;  /* 0x00007632a7ef7816 */ /* 0x000fe200000000ef */
[----:B------:R-:W-:Y:S01]  /*73b0*/  FFMA.FTZ R241, R198, UR4, R176 ;  /* 0x00000004c6f17c23 */ /* 0x000fe200080100b0 */
[----:B------:R-:W-:Y:S01]  /*73c0*/  SHF.L.U32 R178, R178, 0x10, RZ ;  /* 0x00000010b2b27819 */ /* 0x000fe200000006ff */
[----:B------:R-:W-:Y:S01]  /*73d0*/  FADD.FTZ R179, R4, -R179 ;  /* 0x800000b304b37221 */ /* 0x000fe20000010000 */
[----:B------:R-:W-:Y:S01]  /*73e0*/  SHF.L.U32 R244, R239, 0x10, RZ ;  /* 0x00000010eff47819 */ /* 0x000fe200000006ff */
[----:B------:R-:W-:Y:S01]  /*73f0*/  FADD.FTZ R239, R196, -R241 ;  /* 0x800000f1c4ef7221 */ /* 0x000fe20000010000 */
[----:B------:R-:W-:Y:S01]  /*7400*/  SHF.L.U32 R243, R172, 0x10, RZ ;  /* 0x00000010acf37819 */ /* 0x000fe200000006ff */
[----:B------:R-:W-:Y:S01]  /*7410*/  FFMA.FTZ R241, R179, UR24, R178 ;  /* 0x00000018b3f17c23 */ /* 0x000fe200080100b2 */
[----:B------:R-:W-:Y:S01]  /*7420*/  SHF.L.U32 R179, R164, 0x10, RZ ;  /* 0x00000010a4b37819 */ /* 0x000fe200000006ff */
[----:B------:R-:W-:Y:S01]  /*7430*/  FFMA.FTZ R178, R239, UR24, R244 ;  /* 0x00000018efb27c23 */ /* 0x000fe200080100f4 */
[----:B------:R-:W-:Y:S01]  /*7440*/  FFMA.FTZ R244, R205, UR4, R176 ;  /* 0x00000004cdf47c23 */ /* 0x000fe200080100b0 */
[----:B------:R-:W-:Y:S01]  /*7450*/  PRMT R239, R172, 0x7632, R239 ;  /* 0x00007632acef7816 */ /* 0x000fe200000000ef */
[----:B------:R-:W-:Y:S01]  /*7460*/  FMUL.FTZ R172, R177, UR12 ;  /* 0x0000000cb1ac7c20 */ /* 0x000fe20008410000 */
[----:B------:R-:W-:Y:S01]  /*7470*/  FMUL.FTZ R242, R242, UR12 ;  /* 0x0000000cf2f27c20 */ /* 0x000fe20008410000 */
[----:B------:R-:W-:Y:S01]  /*7480*/  FADD.FTZ R244, R203, -R244 ;  /* 0x800000f4cbf47221 */ /* 0x000fe20000010000 */
[----:B------:R-:W-:-:S03]  /*7490*/  FMUL.FTZ R178, R178, UR12 ;  /* 0x0000000cb2b27c20 */ /* 0x000fc60008410000 */
[----:B------:R-:W-:Y:S01]  /*74a0*/  FFMA.FTZ R179, R244, UR24, R179 ;  /* 0x00000018f4b37c23 */ /* 0x000fe200080100b3 */
[----:B------:R-:W-:-:S03]  /*74b0*/  SHF.L.U32 R244, R239, 0x10, RZ ;  /* 0x00000010eff47819 */ /* 0x000fc600000006ff */
[----:B------:R-:W-:Y:S02]  /*74c0*/  FMUL.FTZ R179, R179, UR12 ;  /* 0x0000000cb3b37c20 */ /* 0x000fe40008410000 */
[----:B------:R-:W-:Y:S01]  /*74d0*/  FFMA.FTZ R177, R172, R244, R133 ;  /* 0x000000f4acb17223 */ /* 0x000fe20000010085 */
[----:B------:R-:W-:Y:S01]  /*74e0*/  SHF.L.U32 R133, R165, 0x10, RZ ;  /* 0x00000010a5857819 */ /* 0x000fe200000006ff */
[----:B------:R-:W-:Y:S01]  /*74f0*/  FFMA.FTZ R239, R179, R243, R132 ;  /* 0x000000f3b3ef7223 */ /* 0x000fe20000010084 */
[----:B------:R-:W-:-:S04]  /*7500*/  FFMA.FTZ R132, R213, UR4, R176 ;  /* 0x00000004d5847c23 */ /* 0x000fc800080100b0 */
[----:B------:R-:W-:-:S04]  /*7510*/  FADD.FTZ R132, R211, -R132 ;  /* 0x80000084d3847221 */ /* 0x000fc80000010000 */
[----:B------:R-:W-:Y:S01]  /*7520*/  FFMA.FTZ R133, R132, UR24, R133 ;  /* 0x0000001884857c23 */ /* 0x000fe20008010085 */
        /* <DEDUP_REMOVED lines=15> */
[----:B------:R-:W-:Y:S01]  /*7620*/  SHF.L.U32 R241, R167, 0x10, RZ ;  /* 0x00000010a7f17819 */ /* 0x000fe200000006ff */
[----:B------:R-:W-:Y:S01]  /*7630*/  FFMA.FTZ R136, R173, R174, R136 ;  /* 0x000000aead887223 */ /* 0x000fe20000010088 */
[----:B------:R-:W-:Y:S01]  /*7640*/  FFMA.FTZ R174, R235, UR4, R176 ;  /* 0x00000004ebae7c23 */ /* 0x000fe200080100b0 */
[----:B------:R-:W-:Y:S01]  /*7650*/  FFMA.FTZ R137, R132, R243, R137 ;  /* 0x000000f384897223 */ /* 0x000fe20000010089 */
[----:B------:R-:W-:-:S02]  /*7660*/  SHF.L.U32 R243, R175, 0x10, RZ ;  /* 0x00000010aff37819 */ /* 0x000fc400000006ff */
[----:B------:R-:W-:-:S04]  /*7670*/  FADD.FTZ R174, R233, -R174 ;  /* 0x800000aee9ae7221 */ /* 0x000fc80000010000 */
[--C-:B------:R-:W-:Y:S01]  /*7680*/  FFMA.FTZ R174, R174, UR24, R241.reuse ;  /* 0x00000018aeae7c23 */ /* 0x100fe200080100f1 */
        /* <DEDUP_REMOVED lines=25> */
.L_x_204:
        /* <DEDUP_REMOVED lines=9> */
.L_x_202:
[----:B------:R-:W-:Y:S05]  /*78b0*/  BSYNC.RECONVERGENT B1 ;  /* 0x0000000000017941 */ /* 0x000fea0003800200 */
.L_x_201:
[----:B------:R-:W-:Y:S05]  /*78c0*/  @!P1 BRA `(.L_x_190) ;  /* 0x0000000800f49947 */ /* 0x000fea0003800000 */
[----:B0-23--:R-:W0:Y:S02]  /*78d0*/  LDC.64 R172, c[0x0][0x390] ;  /* 0x0000e400ffac7b82 */ /* 0x00de240000000a00 */
        /* <DEDUP_REMOVED lines=11> */
[--C-:B------:R-:W-:Y:S01]  /*7990*/  FADD.FTZ R150, R218, -R149.reuse ;  /* 0x80000095da967221 */ /* 0x100fe20000010000 */
[----:B------:R-:W-:Y:S01]  /*79a0*/  PRMT R149, R170, 0x7632, R149 ;  /* 0x00007632aa957816 */ /* 0x000fe20000000095 */
[----:B------:R-:W-:Y:S01]  /*79b0*/  FADD.FTZ R177, R208, -R177 ;  /* 0x800000b1d0b17221 */ /* 0x000fe20000010000 */
[--C-:B------:R-:W-:Y:S01]  /*79c0*/  FFMA.FTZ R151, R151, UR24, R148.reuse ;  /* 0x0000001897977c23 */ /* 0x100fe20008010094 */
[----:B------:R-:W-:Y:S01]  /*79d0*/  PRMT R148, R169, 0x7632, R148 ;  /* 0x00007632a9947816 */ /* 0x000fe20000000094 */
[--C-:B------:R-:W-:Y:S01]  /*79e0*/  FFMA.FTZ R178, R212, UR4, R176.reuse ;  /* 0x00000004d4b27c23 */ /* 0x100fe200080100b0 */
[----:B------:R-:W-:Y:S01]  /*79f0*/  SHF.L.U32 R149, R149, 0x10, RZ ;  /* 0x0000001095957819 */ /* 0x000fe200000006ff */
[----:B------:R-:W-:Y:S01]  /*7a00*/  FFMA.FTZ R241, R7, UR4, R176 ;  /* 0x0000000407f17c23 */ /* 0x000fe200080100b0 */
[----:B------:R-:W-:Y:S01]  /*7a10*/  SHF.L.U32 R148, R148, 0x10, RZ ;  /* 0x0000001094947819 */ /* 0x000fe200000006ff */
[----:B------:R-:W-:Y:S01]  /*7a20*/  FADD.FTZ R179, R209, -R178 ;  /* 0x800000b2d1b37221 */ /* 0x000fe20000010000 */
[----:B------:R-:W-:Y:S01]  /*7a30*/  SHF.L.U32 R178, R175, 0x10, RZ ;  /* 0x00000010afb27819 */ /* 0x000fe200000006ff */
[----:B------:R-:W-:Y:S01]  /*7a40*/  FFMA.FTZ R150, R150, UR24, R149 ;  /* 0x0000001896967c23 */ /* 0x000fe20008010095 */
[----:B------:R-:W-:Y:S01]  /*7a50*/  SHF.L.U32 R244, R169, 0x10, RZ ;  /* 0x00000010a9f47819 */ /* 0x000fe200000006ff */
[----:B------:R-:W-:Y:S01]  /*7a60*/  FFMA.FTZ R149, R177, UR24, R148 ;  /* 0x00000018b1957c23 */ /* 0x000fe20008010094 */
[----:B------:R-:W-:Y:S01]  /*7a70*/  FFMA.FTZ R177, R217, UR4, R176 ;  /* 0x00000004d9b17c23 */ /* 0x000fe200080100b0 */
[----:B------:R-:W-:-:S02]  /*7a80*/  PRMT R148, R168, 0x7632, R148 ;  /* 0x00007632a8947816 */ /* 0x000fc40000000094 */
[----:B------:R-:W-:Y:S01]  /*7a90*/  FMUL.FTZ R246, R149, UR12 ;  /* 0x0000000c95f67c20 */ /* 0x000fe20008410000 */
[----:B------:R-:W-:Y:S01]  /*7aa0*/  FADD.FTZ R242, R216, -R177 ;  /* 0x800000b1d8f27221 */ /* 0x000fe20000010000 */
[----:B------:R-:W-:Y:S02]  /*7ab0*/  SHF.L.U32 R177, R171, 0x10, RZ ;  /* 0x00000010abb17819 */ /* 0x000fe400000006ff */
[----:B------:R-:W-:Y:S02]  /*7ac0*/  SHF.L.U32 R148, R148, 0x10, RZ ;  /* 0x0000001094947819 */ /* 0x000fe400000006ff */
[----:B------:R-:W-:Y:S01]  /*7ad0*/  SHF.L.U32 R245, R21, 0x10, RZ ;  /* 0x0000001015f57819 */ /* 0x000fe200000006ff */
[--C-:B------:R-:W-:Y:S01]  /*7ae0*/  FFMA.FTZ R242, R242, UR24, R177.reuse ;  /* 0x00000018f2f27c23 */ /* 0x100fe200080100b1 */
[----:B------:R-:W-:Y:S01]  /*7af0*/  PRMT R177, R175, 0x7632, R177 ;  /* 0x00007632afb17816 */ /* 0x000fe200000000b1 */
[----:B------:R-:W-:Y:S02]  /*7b00*/  FFMA.FTZ R148, R179, UR24, R148 ;  /* 0x00000018b3947c23 */ /* 0x000fe40008010094 */
[----:B------:R-:W-:Y:S01]  /*7b10*/  FMUL.FTZ R175, R242, UR12 ;  /* 0x0000000cf2af7c20 */ /* 0x000fe20008410000 */
[----:B------:R-:W-:-:S03]  /*7b20*/  SHF.L.U32 R177, R177, 0x10, RZ ;  /* 0x00000010b1b17819 */ /* 0x000fc600000006ff */
[----:B------:R-:W-:Y:S01]  /*7b30*/  FFMA.FTZ R146, R175, R178, R146 ;  /* 0x000000b2af927223 */ /* 0x000fe20000010092 */
[C---:B------:R-:W-:Y:S01]  /*7b40*/  FMUL.FTZ R178, R151.reuse, UR12 ;  /* 0x0000000c97b27c20 */ /* 0x040fe20008410000 */
[----:B------:R-:W-:Y:S01]  /*7b50*/  F2FP.BF16.F32.PACK_AB R151, R151, R242 ;  /* 0x000000f29797723e */ /* 0x000fe200000010ff */
[--C-:B------:R-:W-:Y:S02]  /*7b60*/  FFMA.FTZ R242, R221, UR4, R176.reuse ;  /* 0x00000004ddf27c23 */ /* 0x100fe400080100b0 */
[----:B------:R-:W-:Y:S01]  /*7b70*/  FFMA.FTZ R147, R178, R177, R147 ;  /* 0x000000b1b2937223 */ /* 0x000fe20000010093 */
[----:B------:R-:W-:Y:S01]  /*7b80*/  FFMA.FTZ R177, R5, UR4, R176 ;  /* 0x0000000405b17c23 */ /* 0x000fe200080100b0 */
[----:B------:R-:W-:Y:S01]  /*7b90*/  FADD.FTZ R242, R219, -R242 ;  /* 0x800000f2dbf27221 */ /* 0x000fe20000010000 */
[----:B------:R-:W-:Y:S02]  /*7ba0*/  SHF.L.U32 R176, R57, 0x10, RZ ;  /* 0x0000001039b07819 */ /* 0x000fe400000006ff */
[----:B------:R-:W-:Y:S01]  /*7bb0*/  FADD.FTZ R239, R0, -R177 ;  /* 0x800000b100ef7221 */ /* 0x000fe20000010000 */
[----:B------:R-:W-:-:S03]  /*7bc0*/  SHF.L.U32 R177, R170, 0x10, RZ ;  /* 0x00000010aab17819 */ /* 0x000fc600000006ff */
[----:B------:R-:W-:Y:S01]  /*7bd0*/  FFMA.FTZ R244, R239, UR24, R244 ;  /* 0x00000018eff47c23 */ /* 0x000fe200080100f4 */
[----:B------:R-:W-:Y:S01]  /*7be0*/  PRMT R239, R174, 0x7632, R239 ;  /* 0x00007632aeef7816 */ /* 0x000fe200000000ef */
[----:B------:R-:W-:Y:S01]  /*7bf0*/  FFMA.FTZ R179, R242, UR24, R177 ;  /* 0x00000018f2b37c23 */ /* 0x000fe200080100b1 */
[----:B------:R-:W-:Y:S01]  /*7c00*/  SHF.L.U32 R174, R174, 0x10, RZ ;  /* 0x00000010aeae7819 */ /* 0x000fe200000006ff */
[C---:B------:R-:W-:Y:S01]  /*7c10*/  FMUL.FTZ R242, R150.reuse, UR12 ;  /* 0x0000000c96f27c20 */ /* 0x040fe20008410000 */
[----:B------:R-:W-:Y:S01]  /*7c20*/  SHF.L.U32 R239, R239, 0x10, RZ ;  /* 0x00000010efef7819 */ /* 0x000fe200000006ff */
[----:B------:R-:W-:Y:S01]  /*7c30*/  FMUL.FTZ R177, R179, UR12 ;  /* 0x0000000cb3b17c20 */ /* 0x000fe20008410000 */
[----:B------:R-:W-:Y:S02]  /*7c40*/  F2FP.BF16.F32.PACK_AB R150, R150, R179 ;  /* 0x000000b39696723e */ /* 0x000fe400000010ff */
[----:B------:R-:W-:Y:S01]  /*7c50*/  SHF.L.U32 R179, R173, 0x10, RZ ;  /* 0x00000010adb37819 */ /* 0x000fe200000006ff */
[----:B------:R-:W-:Y:S01]  /*7c60*/  FFMA.FTZ R144, R177, R174, R144 ;  /* 0x000000aeb1907223 */ /* 0x000fe20000010090 */
[----:B------:R-:W-:Y:S01]  /*7c70*/  PRMT R174, R173, 0x7632, R174 ;  /* 0x00007632adae7816 */ /* 0x000fe200000000ae */
[----:B------:R-:W-:Y:S01]  /*7c80*/  FMUL.FTZ R173, R244, UR12 ;  /* 0x0000000cf4ad7c20 */ /* 0x000fe20008410000 */
[----:B------:R-:W-:Y:S01]  /*7c90*/  FFMA.FTZ R145, R242, R239, R145 ;  /* 0x000000eff2917223 */ /* 0x000fe20000010091 */
[----:B------:R-:W-:-:S02]  /*7ca0*/  F2FP.BF16.F32.PACK_AB R149, R149, R244 ;  /* 0x000000f49595723e */ /* 0x000fc400000010ff */
[----:B------:R-:W-:Y:S01]  /*7cb0*/  SHF.L.U32 R174, R174, 0x10, RZ ;  /* 0x00000010aeae7819 */ /* 0x000fe200000006ff */
[----:B------:R-:W-:Y:S01]  /*7cc0*/  FFMA.FTZ R179, R173, R179, R142 ;  /* 0x000000b3adb37223 */ /* 0x000fe2000001008e */
[----:B------:R-:W-:Y:S01]  /*7cd0*/  FADD.FTZ R142, R2, -R241 ;  /* 0x800000f1028e7221 */ /* 0x000fe20000010000 */
[----:B------:R-:W-:Y:S01]  /*7ce0*/  SHF.L.U32 R241, R180, 0x10, RZ ;  /* 0x00000010b4f17819 */ /* 0x000fe200000006ff */
[----:B------:R-:W-:Y:S01]  /*7cf0*/  FMUL.FTZ R173, R176, R173 ;  /* 0x000000adb0ad7220 */ /* 0x000fe20000410000 */
[----:B------:R-:W-:Y:S01]  /*7d00*/  FFMA.FTZ R239, R246, R174, R143 ;  /* 0x000000aef6ef7223 */ /* 0x000fe2000001008f */
[----:B------:R-:W-:Y:S02]  /*7d10*/  SHF.L.U32 R143, R168, 0x10, RZ ;  /* 0x00000010a88f7819 */ /* 0x000fe400000006ff */
[----:B------:R-:W-:-:S03]  /*7d20*/  SHF.L.U32 R174, R58, 0x10, RZ ;  /* 0x000000103aae7819 */ /* 0x000fc600000006ff */
[----:B------:R-:W-:Y:S01]  /*7d30*/  FFMA.FTZ R143, R142, UR24, R143 ;  /* 0x000000188e8f7c23 */ /* 0x000fe2000801008f */
[----:B------:R-:W-:Y:S01]  /*7d40*/  SHF.L.U32 R142, R59, 0x10, RZ ;  /* 0x000000103b8e7819 */ /* 0x000fe200000006ff */
[----:B------:R-:W-:Y:S02]  /*7d50*/  FMUL.FTZ R174, R174, R177 ;  /* 0x000000b1aeae7220 */ /* 0x000fe40000410000 */
[----:B------:R-:W-:Y:S02]  /*7d60*/  FMUL.FTZ R243, R143, UR12 ;  /* 0x0000000c8ff37c20 */ /* 0x000fe40008410000 */
[----:B------:R-:W-:Y:S01]  /*7d70*/  FMUL.FTZ R175, R142, R175 ;  /* 0x000000af8eaf7220 */ /* 0x000fe20000410000 */
[----:B------:R-:W-:Y:S01]  /*7d80*/  FMUL.FTZ R142, R241, R178 ;  /* 0x000000b2f18e7220 */ /* 0x000fe20000410000 */
[----:B------:R-:W-:Y:S02]  /*7d90*/  SHF.L.U32 R241, R23, 0x10, RZ ;  /* 0x0000001017f17819 */ /* 0x000fe400000006ff */
[----:B------:R-:W-:-:S02]  /*7da0*/  SHF.L.U32 R178, R56, 0x10, RZ ;  /* 0x0000001038b27819 */ /* 0x000fc400000006ff */
[----:B------:R-:W-:Y:S01]  /*7db0*/  F2FP.BF16.F32.PACK_AB R175, R142, R175 ;  /* 0x000000af8eaf723e */ /* 0x000fe200000010ff */
[----:B------:R-:W-:Y:S01]  /*7dc0*/  FMUL.FTZ R177, R241, R242 ;  /* 0x000000f2f1b17220 */ /* 0x000fe20000410000 */
[----:B------:R-:W-:-:S04]  /*7dd0*/  SHF.L.U32 R241, R22, 0x10, RZ ;  /* 0x0000001016f17819 */ /* 0x000fc800000006ff */
[----:B------:R-:W-:Y:S01]  /*7de0*/  F2FP.BF16.F32.PACK_AB R174, R177, R174 ;  /* 0x000000aeb1ae723e */ /* 0x000fe200000010ff */
[----:B------:R-:W-:Y:S01]  /*7df0*/  FMUL.FTZ R176, R241, R246 ;  /* 0x000000f6f1b07220 */ /* 0x000fe20000410000 */
[C---:B------:R-:W-:Y:S02]  /*7e00*/  SHF.L.U32 R241, R172.reuse, 0x10, RZ ;  /* 0x00000010acf17819 */ /* 0x040fe400000006ff */
[----:B------:R-:W-:Y:S02]  /*7e10*/  PRMT R172, R172, 0x7632, R172 ;  /* 0x00007632acac7816 */ /* 0x000fe400000000ac */
[----:B------:R-:W-:Y:S01]  /*7e20*/  F2FP.BF16.F32.PACK_AB R173, R176, R173 ;  /* 0x000000adb0ad723e */ /* 0x000fe200000010ff */
[----:B------:R-:W-:Y:S01]  /*7e30*/  FFMA.FTZ R241, R243, R241, R140 ;  /* 0x000000f1f3f17223 */ /* 0x000fe2000001008c */
[----:B------:R-:W-:Y:S01]  /*7e40*/  SHF.L.U32 R172, R172, 0x10, RZ ;  /* 0x00000010acac7819 */ /* 0x000fe200000006ff */
[----:B------:R-:W-:Y:S01]  /*7e50*/  FMUL.FTZ R140, R148, UR12 ;  /* 0x0000000c948c7c20 */ /* 0x000fe20008410000 */
[----:B------:R-:W-:Y:S01]  /*7e60*/  FMUL.FTZ R243, R178, R243 ;  /* 0x000000f3b2f37220 */ /* 0x000fe20000410000 */
[----:B------:R-:W-:-:S02]  /*7e70*/  F2FP.BF16.F32.PACK_AB R148, R148, R143 ;  /* 0x0000008f9494723e */ /* 0x000fc400000010ff */
[----:B------:R-:W-:Y:S01]  /*7e80*/  FFMA.FTZ R178, R140, R172, R141 ;  /* 0x000000ac8cb27223 */ /* 0x000fe2000001008d */
[----:B------:R-:W-:-:S05]  /*7e90*/  FMUL.FTZ R172, R245, R140 ;  /* 0x0000008cf5ac7220 */ /* 0x000fca0000410000 */
[----:B------:R-:W-:Y:S01]  /*7ea0*/  F2FP.BF16.F32.PACK_AB R172, R172, R243 ;  /* 0x000000f3acac723e */ /* 0x000fe200000010ff */
[----:B------:R-:W-:Y:S06]  /*7eb0*/  BRA `(.L_x_206) ;  /* 0x0000000400507947 */ /* 0x000fec0003800000 */
.L_x_205:
[----:B-----5:R-:W-:Y:S01]  /*7ec0*/  PRMT R177, R168, 0x7632, R177 ;  /* 0x00007632a8b17816 */ /* 0x020fe200000000b1 */
[--C-:B------:R-:W-:Y:S01]  /*7ed0*/  FFMA.FTZ R178, R212, UR4, R176.reuse ;  /* 0x00000004d4b27c23 */ /* 0x100fe200080100b0 */
[----:B------:R-:W-:Y:S01]  /*7ee0*/  PRMT R179, R169, 0x7632, R179 ;  /* 0x00007632a9b37816 */ /* 0x000fe200000000b3 */
[----:B------:R-:W-:Y:S01]  /*7ef0*/  FFMA.FTZ R239, R210, UR4, R176 ;  /* 0x00000004d2ef7c23 */ /* 0x000fe200080100b0 */
[----:B------:R-:W-:Y:S01]  /*7f00*/  SHF.L.U32 R177, R177, 0x10, RZ ;  /* 0x00000010b1b17819 */ /* 0x000fe200000006ff */
[----:B------:R-:W-:Y:S01]  /*7f10*/  FADD.FTZ R178, R209, -R178 ;  /* 0x800000b2d1b27221 */ /* 0x000fe20000010000 */
[----:B------:R-:W-:Y:S01]  /*7f20*/  SHF.L.U32 R242, R179, 0x10, RZ ;  /* 0x00000010b3f27819 */ /* 0x000fe200000006ff */
[--C-:B------:R-:W-:Y:S01]  /*7f30*/  FADD.FTZ R179, R208, -R239.reuse ;  /* 0x800000efd0b37221 */ /* 0x100fe20000010000 */
[----:B------:R-:W-:Y:S01]  /*7f40*/  PRMT R239, R171, 0x7632, R239 ;  /* 0x00007632abef7816 */ /* 0x000fe200000000ef */
[----:B------:R-:W-:Y:S01]  /*7f50*/  FFMA.FTZ R178, R178, UR24, R177 ;  /* 0x00000018b2b27c23 */ /* 0x000fe200080100b1 */
[--C-:B------:R-:W-:Y:S01]  /*7f60*/  FFMA.FTZ R177, R220, UR4, R176.reuse ;  /* 0x00000004dcb17c23 */ /* 0x100fe200080100b0 */
[----:B------:R-:W-:Y:S01]  /*7f70*/  FFMA.FTZ R244, R234, UR4, R176 ;  /* 0x00000004eaf47c23 */ /* 0x000fe200080100b0 */
[----:B------:R-:W-:Y:S01]  /*7f80*/  FFMA.FTZ R179, R179, UR24, R242 ;  /* 0x00000018b3b37c23 */ /* 0x000fe200080100f2 */
[----:B------:R-:W-:Y:S01]  /*7f90*/  SHF.L.U32 R239, R239, 0x10, RZ ;  /* 0x00000010efef7819 */ /* 0x000fe200000006ff */
[--C-:B------:R-:W-:Y:S01]  /*7fa0*/  FADD.FTZ R243, R218, -R177.reuse ;  /* 0x800000b1daf37221 */ /* 0x100fe20000010000 */
[----:B------:R-:W-:Y:S01]  /*7fb0*/  PRMT R177, R170, 0x7632, R177 ;  /* 0x00007632aab17816 */ /* 0x000fe200000000b1 */
[----:B------:R-:W-:Y:S01]  /*7fc0*/  FADD.FTZ R244, R231, -R244 ;  /* 0x800000f4e7f47221 */ /* 0x000fe20000010000 */
[----:B------:R-:W-:-:S02]  /*7fd0*/  SHF.L.U32 R241, R172, 0x10, RZ ;  /* 0x00000010acf17819 */ /* 0x000fc400000006ff */
[----:B------:R-:W-:Y:S01]  /*7fe0*/  SHF.L.U32 R242, R177, 0x10, RZ ;  /* 0x00000010b1f27819 */ /* 0x000fe200000006ff */
[----:B------:R-:W-:-:S04]  /*7ff0*/  FFMA.FTZ R177, R7, UR4, R176 ;  /* 0x0000000407b17c23 */ /* 0x000fc800080100b0 */
[----:B------:R-:W-:Y:S01]  /*8000*/  FFMA.FTZ R243, R243, UR24, R242 ;  /* 0x00000018f3f37c23 */ /* 0x000fe200080100f2 */
[----:B------:R-:W-:Y:S01]  /*8010*/  FFMA.FTZ R242, R244, UR24, R239 ;  /* 0x00000018f4f27c23 */ /* 0x000fe200080100ef */
[----:B------:R-:W-:Y:S01]  /*8020*/  SHF.L.U32 R244, R168, 0x10, RZ ;  /* 0x00000010a8f47819 */ /* 0x000fe200000006ff */
[----:B------:R-:W-:Y:S01]  /*8030*/  FADD.FTZ R177, R2, -R177 ;  /* 0x800000b102b17221 */ /* 0x000fe20000010000 */
[----:B------:R-:W-:Y:S01]  /*8040*/  PRMT R239, R172, 0x7632, R239 ;  /* 0x00007632acef7816 */ /* 0x000fe200000000ef */
[----:B------:R-:W-:Y:S01]  /*8050*/  FMUL.FTZ R172, R178, UR12 ;  /* 0x0000000cb2ac7c20 */ /* 0x000fe20008410000 */
[----:B------:R-:W-:Y:S01]  /*8060*/  FMUL.FTZ R242, R242, UR12 ;  /* 0x0000000cf2f27c20 */ /* 0x000fe20008410000 */
[----:B------:R-:W-:Y:S01]  /*8070*/  FFMA.FTZ R177, R177, UR24, R244 ;  /* 0x00000018b1b17c23 */ /* 0x000fe200080100f4 */
[----:B------:R-:W-:Y:S02]  /*8080*/  SHF.L.U32 R239, R239, 0x10, RZ ;  /* 0x00000010efef7819 */ /* 0x000fe400000006ff */
[----:B------:R-:W-:Y:S01]  /*8090*/  SHF.L.U32 R244, R170, 0x10, RZ ;  /* 0x00000010aaf47819 */ /* 0x000fe200000006ff */
[----:B------:R-:W-:-:S02]  /*80a0*/  FMUL.FTZ R177, R177, UR12 ;  /* 0x0000000cb1b17c20 */ /* 0x000fc40008410000 */
[----:B------:R-:W-:Y:S01]  /*80b0*/  FFMA.FTZ R178, R172, R239, R141 ;  /* 0x000000efacb27223 */ /* 0x000fe2000001008d */
[----:B------:R-:W-:Y:S01]  /*80c0*/  FFMA.FTZ R141, R5, UR4, R176 ;  /* 0x00000004058d7c23 */ /* 0x000fe200080100b0 */
[----:B------:R-:W-:Y:S01]  /*80d0*/  FFMA.FTZ R241, R177, R241, R140 ;  /* 0x000000f1b1f17223 */ /* 0x000fe2000001008c */
[----:B------:R-:W-:Y:S02]  /*80e0*/  FFMA.FTZ R140, R221, UR4, R176 ;  /* 0x00000004dd8c7c23 */ /* 0x000fe400080100b0 */
[----:B------:R-:W-:Y:S02]  /*80f0*/  FADD.FTZ R141, R0, -R141 ;  /* 0x8000008d008d7221 */ /* 0x000fe40000010000 */
[----:B------:R-:W-:Y:S01]  /*8100*/  FADD.FTZ R239, R219, -R140 ;  /* 0x8000008cdbef7221 */ /* 0x000fe20000010000 */
[----:B------:R-:W-:-:S03]  /*8110*/  SHF.L.U32 R140, R169, 0x10, RZ ;  /* 0x00000010a98c7819 */ /* 0x000fc600000006ff */
[----:B------:R-:W-:Y:S02]  /*8120*/  FFMA.FTZ R244, R239, UR24, R244 ;  /* 0x00000018eff47c23 */ /* 0x000fe400080100f4 */
[--C-:B------:R-:W-:Y:S01]  /*8130*/  FFMA.FTZ R141, R141, UR24, R140.reuse ;  /* 0x000000188d8d7c23 */ /* 0x100fe2000801008c */
[C---:B------:R-:W-:Y:S02]  /*8140*/  PRMT R140, R173.reuse, 0x7632, R140 ;  /* 0x00007632ad8c7816 */ /* 0x040fe4000000008c */
[----:B------:R-:W-:Y:S01]  /*8150*/  SHF.L.U32 R173, R173, 0x10, RZ ;  /* 0x00000010adad7819 */ /* 0x000fe200000006ff */
[----:B------:R-:W-:Y:S01]  /*8160*/  FMUL.FTZ R141, R141, UR12 ;  /* 0x0000000c8d8d7c20 */ /* 0x000fe20008410000 */
[----:B------:R-:W-:Y:S01]  /*8170*/  SHF.L.U32 R239, R140, 0x10, RZ ;  /* 0x000000108cef7819 */ /* 0x000fe200000006ff */
[----:B------:R-:W-:Y:S02]  /*8180*/  FMUL.FTZ R140, R179, UR12 ;  /* 0x0000000cb38c7c20 */ /* 0x000fe40008410000 */
[----:B------:R-:W-:Y:S01]  /*8190*/  FFMA.FTZ R179, R141, R173, R142 ;  /* 0x000000ad8db37223 */ /* 0x000fe2000001008e */
[----:B------:R-:W-:Y:S01]  /*81a0*/  SHF.L.U32 R142, R174, 0x10, RZ ;  /* 0x00000010ae8e7819 */ /* 0x000fe200000006ff */
[----:B------:R-:W-:Y:S01]  /*81b0*/  FFMA.FTZ R239, R140, R239, R143 ;  /* 0x000000ef8cef7223 */ /* 0x000fe2000001008f */
[----:B------:R-:W-:Y:S01]  /*81c0*/  FMUL.FTZ R143, R244, UR12 ;  /* 0x0000000cf48f7c20 */ /* 0x000fe20008410000 */
[----:B------:R-:W-:Y:S01]  /*81d0*/  PRMT R174, R174, 0x7632, R174 ;  /* 0x00007632aeae7816 */ /* 0x000fe200000000ae */
[----:B------:R-:W-:-:S02]  /*81e0*/  FFMA.FTZ R173, R217, UR4, R176 ;  /* 0x00000004d9ad7c23 */ /* 0x000fc400080100b0 */
[----:B------:R-:W-:Y:S01]  /*81f0*/  FFMA.FTZ R144, R143, R142, R144 ;  /* 0x0000008e8f907223 */ /* 0x000fe20000010090 */
[----:B------:R-:W-:Y:S01]  /*8200*/  SHF.L.U32 R174, R174, 0x10, RZ ;  /* 0x00000010aeae7819 */ /* 0x000fe200000006ff */
[----:B------:R-:W-:Y:S01]  /*8210*/  FMUL.FTZ R142, R243, UR12 ;  /* 0x0000000cf38e7c20 */ /* 0x000fe20008410000 */
[----:B------:R-:W-:Y:S01]  /*8220*/  FADD.FTZ R173, R216, -R173 ;  /* 0x800000add8ad7221 */ /* 0x000fe20000010000 */
[----:B------:R-:W-:Y:S02]  /*8230*/  SHF.L.U32 R243, R180, 0x10, RZ ;  /* 0x00000010b4f37819 */ /* 0x000fe400000006ff */
[----:B------:R-:W-:Y:S01]  /*8240*/  FFMA.FTZ R145, R142, R174, R145 ;  /* 0x000000ae8e917223 */ /* 0x000fe20000010091 */
[----:B------:R-:W-:-:S05]  /*8250*/  SHF.L.U32 R174, R171, 0x10, RZ ;  /* 0x00000010abae7819 */ /* 0x000fca00000006ff */
[--C-:B------:R-:W-:Y:S01]  /*8260*/  FFMA.FTZ R173, R173, UR24, R174.reuse ;  /* 0x00000018adad7c23 */ /* 0x100fe200080100ae */
[C---:B------:R-:W-:Y:S02]  /*8270*/  PRMT R174, R175.reuse, 0x7632, R174 ;  /* 0x00007632afae7816 */ /* 0x040fe400000000ae */
[----:B------:R-:W-:Y:S01]  /*8280*/  SHF.L.U32 R175, R175, 0x10, RZ ;  /* 0x00000010afaf7819 */ /* 0x000fe200000006ff */
[----:B------:R-:W-:Y:S01]  /*8290*/  FMUL.FTZ R173, R173, UR12 ;  /* 0x0000000cadad7c20 */ /* 0x000fe20008410000 */
[----:B------:R-:W-:-:S03]  /*82a0*/  SHF.L.U32 R174, R174, 0x10, RZ ;  /* 0x00000010aeae7819 */ /* 0x000fc600000006ff */
[----:B------:R-:W-:Y:S02]  /*82b0*/  FFMA.FTZ R146, R173, R175, R146 ;  /* 0x000000afad927223 */ /* 0x000fe40000010092 */
[----:B------:R-:W-:Y:S01]  /*82c0*/  FFMA.FTZ R147, R242, R174, R147 ;  /* 0x000000aef2937223 */ /* 0x000fe20000010093 */
[----:B------:R-:W-:Y:S01]  /*82d0*/  SHF.L.U32 R174, R59, 0x10, RZ ;  /* 0x000000103bae7819 */ /* 0x000fe200000006ff */
[----:B------:R-:W-:-:S04]  /*82e0*/  FMUL.FTZ R242, R243, R242 ;  /* 0x000000f2f3f27220 */ /* 0x000fc80000410000 */
        /* <DEDUP_REMOVED lines=17> */
.L_x_206:
        /* <DEDUP_REMOVED lines=9> */
[----:B------:R0:W-:Y:S05]  /*8490*/  STG.E.128 desc[UR14][R242.64], R172 ;  /* 0x000000acf2007986 */ /* 0x0001ea000c101d0e */
.L_x_190:
[----:B------:R-:W-:Y:S05]  /*84a0*/  BSYNC.RECONVERGENT B0 ;  /* 0x0000000000007941 */ /* 0x000fea0003800200 */
.L_x_176:
[----:B------:R-:W-:Y:S02]  /*84b0*/  UIADD3 UR7, UPT, UPT, UR7, UR22, URZ ;  /* 0x0000001607077290 */ /* 0x000fe4000fffe0ff */
[----:B------:R-:W-:Y:S02]  /*84c0*/  UPLOP3.LUT UP2, UPT, UPT, UPT, UP2, 0x40, 0x4 ;  /* 0x000000000004789c */ /* 0x000fe40003f4e820 */
[----:B------:R-:W-:-:S09]  /*84d0*/  UISETP.GE.AND UP1, UPT, UR7, UR23, UPT ;  /* 0x000000170700728c */ /* 0x000fd2000bf26270 */
[----:B------:R-:W-:Y:S05]  /*84e0*/  BRA.U !UP1, `(.L_x_207) ;  /* 0xffffff8509647547 */ /* 0x000fea000b83ffff */
.L_x_165:
[----:B------:R-:W1:Y:S01]  /*84f0*/  S2UR UR4, SR_CTAID.X ;  /* 0x00000000000479c3 */ /* 0x000e620000002500 */
[----:B------:R-:W-:Y:S01]  /*8500*/  BSSY.RECONVERGENT B0, `(.L_x_208) ;  /* 0x0000012000007945 */ /* 0x000fe20003800200 */
[----:B-1----:R-:W-:-:S06]  /*8510*/  UIMAD UR4, UR4, UR6, URZ ;  /* 0x00000006040472a4 */ /* 0x002fcc000f8e02ff */
[----:B------:R-:W-:-:S04]  /*8520*/  MOV R0, UR4 ;  /* 0x0000000400007c02 */ /* 0x000fc80008000f00 */
[----:B------:R-:W-:Y:S01]  /*8530*/  LEA.HI R193, R0, R193, RZ, 0x1d ;  /* 0x000000c100c17211 */ /* 0x000fe200078fe8ff */
[----:B------:R-:W-:Y:S06]  /*8540*/  @!P4 BRA `(.L_x_209) ;  /* 0x000000000034c947 */ /* 0x000fec0003800000 */
[----:B------:R-:W1:Y:S08]  /*8550*/  LDC.64 R2, c[0x0][0x440] ;  /* 0x00011000ff027b82 */ /* 0x000e700000000a00 */
[----:B------:R-:W0:Y:S08]  /*8560*/  LDC.64 R4, c[0x0][0x448] ;  /* 0x00011200ff047b82 */ /* 0x000e300000000a00 */
[----:B------:R-:W2:Y:S01]  /*8570*/  LDC.64 R6, c[0x0][0x460] ;  /* 0x00011800ff067b82 */ /* 0x000ea20000000a00 */
[----:B-1----:R-:W-:-:S05]  /*8580*/  IMAD.WIDE.U32 R2, R193, 0x20, R2 ;  /* 0x00000020c1027825 */ /* 0x002fca00078e0002 */
[----:B------:R1:W-:Y:S01]  /*8590*/  STG.E.128 desc[UR14][R2.64], R84 ;  /* 0x0000005402007986 */ /* 0x0003e2000c101d0e */
[----:B0-----:R-:W-:-:S03]  /*85a0*/  IMAD.WIDE.U32 R4, R193, 0x20, R4 ;  /* 0x00000020c1047825 */ /* 0x001fc600078e0004 */
[----:B------:R1:W-:Y:S04]  /*85b0*/  STG.E.128 desc[UR14][R2.64+0x10], R88 ;  /* 0x0000105802007986 */ /* 0x0003e8000c101d0e */
[----:B------:R1:W-:Y:S01]  /*85c0*/  STG.E.128 desc[UR14][R4.64], R60 ;  /* 0x0000003c04007986 */ /* 0x0003e2000c101d0e */
[----:B--2---:R-:W-:-:S03]  /*85d0*/  IMAD.WIDE.U32 R6, R193, 0x20, R6 ;  /* 0x00000020c1067825 */ /* 0x004fc600078e0006 */
[----:B------:R1:W-:Y:S01]  /*85e0*/  STG.E.128 desc[UR14][R4.64+0x10], R64 ;  /* 0x0000104004007986 */ /* 0x0003e2000c101d0e */
[----:B------:R-:W-:-:S03]  /*85f0*/  IADD3 R193, PT, PT, R193, 0x80, RZ ;  /* 0x00000080c1c17810 */ /* 0x000fc60007ffe0ff */
[----:B------:R1:W-:Y:S04]  /*8600*/  STG.E.128 desc[UR14][R6.64], R116 ;  /* 0x0000007406007986 */ /* 0x0003e8000c101d0e */
[----:B------:R1:W-:Y:S02]  /*8610*/  STG.E.128 desc[UR14][R6.64+0x10], R120 ;  /* 0x0000107806007986 */ /* 0x0003e4000c101d0e */
.L_x_209:
[----:B------:R-:W-:Y:S05]  /*8620*/  BSYNC.RECONVERGENT B0 ;  /* 0x0000000000007941 */ /* 0x000fea0003800200 */
.L_x_208:
[----:B------:R-:W-:Y:S04]  /*8630*/  BSSY.RECONVERGENT B0, `(.L_x_210) ;  /* 0x000000f000007945 */ /* 0x000fe80003800200 */
[----:B------:R-:W-:Y:S05]  /*8640*/  @!P3 BRA `(.L_x_211) ;  /* 0x000000000034b947 */ /* 0x000fea0003800000 */
[----:B-1----:R-:W1:Y:S08]  /*8650*/  LDC.64 R2, c[0x0][0x440] ;  /* 0x00011000ff027b82 */ /* 0x002e700000000a00 */
        /* <DEDUP_REMOVED lines=12> */
.L_x_211:
[----:B------:R-:W-:Y:S05]  /*8720*/  BSYNC.RECONVERGENT B0 ;  /* 0x0000000000007941 */ /* 0x000fea0003800200 */
.L_x_210:
        /* <DEDUP_REMOVED lines=15> */
.L_x_213:
[----:B------:R-:W-:Y:S05]  /*8820*/  BSYNC.RECONVERGENT B0 ;  /* 0x0000000000007941 */ /* 0x000fea0003800200 */
.L_x_212:
[----:B------:R-:W-:Y:S05]  /*8830*/  @!P1 EXIT ;  /* 0x000000000000994d */ /* 0x000fea0003800000 */
[----:B-1----:R-:W1:Y:S08]  /*8840*/  LDC.64 R2, c[0x0][0x440] ;  /* 0x00011000ff027b82 */ /* 0x002e700000000a00 */
[----:B------:R-:W0:Y:S08]  /*8850*/  LDC.64 R4, c[0x0][0x448] ;  /* 0x00011200ff047b82 */ /* 0x000e300000000a00 */
[----:B------:R-:W2:Y:S01]  /*8860*/  LDC.64 R6, c[0x0][0x460] ;  /* 0x00011800ff067b82 */ /* 0x000ea20000000a00 */
[----:B-1----:R-:W-:-:S05]  /*8870*/  IMAD.WIDE.U32 R2, R193, 0x20, R2 ;  /* 0x00000020c1027825 */ /* 0x002fca00078e0002 */
[----:B------:R-:W-:Y:S01]  /*8880*/  STG.E.128 desc[UR14][R2.64], R108 ;  /* 0x0000006c02007986 */ /* 0x000fe2000c101d0e */
[----:B0-----:R-:W-:-:S03]  /*8890*/  IMAD.WIDE.U32 R4, R193, 0x20, R4 ;  /* 0x00000020c1047825 */ /* 0x001fc600078e0004 */
[----:B------:R-:W-:Y:S04]  /*88a0*/  STG.E.128 desc[UR14][R2.64+0x10], R112 ;  /* 0x0000107002007986 */ /* 0x000fe8000c101d0e */
[----:B------:R-:W-:Y:S01]  /*88b0*/  STG.E.128 desc[UR14][R4.64], R76 ;  /* 0x0000004c04007986 */ /* 0x000fe2000c101d0e */
[----:B--2---:R-:W-:-:S03]  /*88c0*/  IMAD.WIDE.U32 R6, R193, 0x20, R6 ;  /* 0x00000020c1067825 */ /* 0x004fc600078e0006 */
[----:B------:R-:W-:Y:S04]  /*88d0*/  STG.E.128 desc[UR14][R4.64+0x10], R80 ;  /* 0x0000105004007986 */ /* 0x000fe8000c101d0e */
[----:B------:R-:W-:Y:S04]  /*88e0*/  STG.E.128 desc[UR14][R6.64], R140 ;  /* 0x0000008c06007986 */ /* 0x000fe8000c101d0e */
[----:B------:R-:W-:Y:S01]  /*88f0*/  STG.E.128 desc[UR14][R6.64+0x10], R144 ;  /* 0x0000109006007986 */ /* 0x000fe2000c101d0e */
[----:B------:R-:W-:Y:S05]  /*8900*/  EXIT ;  /* 0x000000000000794d */ /* 0x000fea0003800000 */
.L_x_214:
        /* <DEDUP_REMOVED lines=15> */
.L_x_15582:


//--------------------- .text._ZN10layer_norm13ln_bwd_kernelINS_13Kernel_traitsI13__nv_bfloat16S2_S2_S2_fjLj4096ELj1ELj1ELj4ELj16ENS_18Kernel_traits_baseILj4096ES2_S2_S2_S2_fjLj128EEEEELb0ELb1ELb0ELb1EEEvNS_9BwdParamsE --------------------------
	.section	.text._ZN10layer_norm13ln_bwd_kernelINS_13Kernel_traitsI13__nv_bfloat16S2_S2_S2_fjLj4096ELj1ELj1ELj4ELj16ENS_18Kernel_traits_baseILj4096ES2_S2_S2_S2_fjLj128EEEEELb0ELb1ELb0ELb1EEEvNS_9BwdParamsE,"ax",@progbits
	.align	128
        .global         _ZN10layer_norm13ln_bwd_kernelINS_13Kernel_traitsI13__nv_bfloat16S2_S2_S2_fjLj4096ELj1ELj1ELj4ELj16ENS_18Kernel_traits_baseILj4096ES2_S2_S2_S2_fjLj128EEEEELb0ELb1ELb0ELb1EEEvNS_9BwdParamsE
        .type           _ZN10layer_norm13ln_bwd_kernelINS_13Kernel_traitsI13__nv_bfloat16S2_S2_S2_fjLj4096ELj1ELj1ELj4ELj16ENS_18Kernel_traits_baseILj4096ES2_S2_S2_S2_fjLj128EEEEELb0ELb1ELb0ELb1EEEvNS_9BwdParamsE,@function
        .size           _ZN10layer_norm13ln_bwd_kernelINS_13Kernel_traitsI13__nv_bfloat16S2_S2_S2_fjLj4096ELj1ELj1ELj4ELj16ENS_18Kernel_traits_baseILj4096ES2_S2_S2_S2_fjLj128EEEEELb0ELb1ELb0ELb1EEEvNS_9BwdParamsE,(.L_x_15583 - _ZN10layer_norm13ln_bwd_kernelINS_13Kernel_traitsI13__nv_bfloat16S2_S2_S2_fjLj4096ELj1ELj1ELj4ELj16ENS_18Kernel_traits_baseILj4096ES2_S2_S2_S2_fjLj128EEEEELb0ELb1ELb0ELb1EEEvNS_9BwdParamsE)
        .other          _ZN10layer_norm13ln_bwd_kernelINS_13Kernel_traitsI13__nv_bfloat16S2_S2_S2_fjLj4096ELj1ELj1ELj4ELj16ENS_18Kernel_traits_baseILj4096ES2_S2_S2_S2_fjLj128EEEEELb0ELb1ELb0ELb1EEEvNS_9BwdParamsE,@"STO_CUDA_ENTRY STV_DEFAULT"
_ZN10layer_norm13ln_bwd_kernelINS_13Kernel_traitsI13__nv_bfloat16S2_S2_S2_fjLj4096ELj1ELj1ELj4ELj16ENS_18Kernel_traits_baseILj4096ES2_S2_S2_S2_fjLj128EEEEELb0ELb1ELb0ELb1EEEvNS_9BwdParamsE:
.text._ZN10layer_norm13ln_bwd_kernelINS_13Kernel_traitsI13__nv_bfloat16S2_S2_S2_fjLj4096ELj1ELj1ELj4ELj16ENS_18Kernel_traits_baseILj4096ES2_S2_S2_S2_fjLj128EEEEELb0ELb1ELb0ELb1EEEvNS_9BwdParamsE:
        /* <DEDUP_REMOVED lines=53> */
[----:B------:R-:W0:Y:S01]  /*0350*/  LDCU.64 UR18, c[0x0][0x358] ;  /* 0x00006b00ff1277ac */ /* 0x000e220008000a00 */
[----:B-1----:R-:W-:Y:S05]  /*0360*/  BRA.U UP0, `(.L_x_215) ;  /* 0x0000008100847547 */ /* 0x002fea000b800000 */
[----:B------:R-:W1:Y:S01]  /*0370*/  LDC.64 R2, c[0x0][0x3d0] ;  /* 0x0000f400ff027b82 */ /* 0x000e620000000a00 */
[----:B------:R-:W2:Y:S07]  /*0380*/  LDCU.64 UR4, c[0x0][0x3e0] ;  /* 0x00007c00ff0477ac */ /* 0x000eae0008000a00 */
[----:B------:R-:W3:Y:S01]  /*0390*/  LDC.64 R4, c[0x0][0x3e8] ;  /* 0x0000fa00ff047b82 */ /* 0x000ee20000000a00 */
[----:B------:R-:W-:Y:S01]  /*03a0*/  HFMA2 R167, -RZ, RZ, 0, 0 ;  /* 0x00000000ffa77431 */ /* 0x000fe200000001ff */
[----:B------:R-:W-:Y:S01]  /*03b0*/  UPLOP3.LUT UP2, UPT, UPT, UPT, UPT, 0x40, 0x4 ;  /* 0x000000000004789c */ /* 0x000fe20003f4e870 */
[----:B------:R-:W-:Y:S01]  /*03c0*/  HFMA2 R116, -RZ, RZ, 0, 0 ;  /* 0x00000000ff747431 */ /* 0x000fe200000001ff */
[----:B------:R-:W-:-:S02]  /*03d0*/  MOV R164, RZ ;  /* 0x000000ff00a47202 */ /* 0x000fc40000000f00 */
        /* <DEDUP_REMOVED lines=16> */
[----:B0-----:R-:W4:Y:S01]  /*04e0*/  LDG.E.128 R196, desc[UR18][R2.64] ;  /* 0x0000001202c47981 */ /* 0x001f22000c1e1d00 */
[----:B------:R-:W-:Y:S02]  /*04f0*/  CS2R R46, SRZ ;  /* 0x00000000002e7805 */ /* 0x000fe4000001ff00 */
[----:B------:R-:W-:Y:S01]  /*0500*/  CS2R R44, SRZ ;  /* 0x00000000002c7805 */ /* 0x000fe2000001ff00 */
[----:B---3--:R-:W-:Y:S01]  /*0510*/  IMAD.WIDE.U32 R4, R117, 0x10, R4 ;  /* 0x0000001075047825 */ /* 0x008fe200078e0004 */
[----:B------:R-:W3:Y:S01]  /*0520*/  LDG.E.128 R188, desc[UR18][R2.64+0x800] ;  /* 0x0008001202bc7981 */ /* 0x000ee2000c1e1d00 */
[----:B------:R-:W-:-:S02]  /*0530*/  CS2R R42, SRZ ;  /* 0x00000000002a7805 */ /* 0x000fc4000001ff00 */
[----:B------:R-:W-:Y:S02]  /*0540*/  CS2R R40, SRZ ;  /* 0x0000000000287805 */ /* 0x000fe4000001ff00 */
[----:B------:R-:W-:Y:S01]  /*0550*/  CS2R R38, SRZ ;  /* 0x0000000000267805 */ /* 0x000fe2000001ff00 */
[----:B------:R-:W3:Y:S01]  /*0560*/  LDG.E.128 R180, desc[UR18][R2.64+0x1000] ;  /* 0x0010001202b47981 */ /* 0x000ee2000c1e1d00 */
[----:B------:R-:W-:Y:S02]  /*0570*/  CS2R R36, SRZ ;  /* 0x0000000000247805 */ /* 0x000fe4000001ff00 */
[----:B------:R-:W-:Y:S02]  /*0580*/  CS2R R34, SRZ ;  /* 0x0000000000227805 */ /* 0x000fe4000001ff00 */
[----:B------:R-:W-:Y:S01]  /*0590*/  CS2R R32, SRZ ;  /* 0x0000000000207805 */ /* 0x000fe2000001ff00 */
[----:B------:R0:W3:Y:S01]  /*05a0*/  LDG.E.128 R8, desc[UR18][R2.64+0x1800] ;  /* 0x0018001202087981 */ /* 0x0000e2000c1e1d00 */
[----:B------:R-:W-:-:S02]  /*05b0*/  CS2R R30, SRZ ;  /* 0x00000000001e7805 */ /* 0x000fc4000001ff00 */
[----:B------:R-:W-:Y:S02]  /*05c0*/  CS2R R28, SRZ ;  /* 0x00000000001c7805 */ /* 0x000fe4000001ff00 */
[----:B------:R-:W-:Y:S01]  /*05d0*/  CS2R R26, SRZ ;  /* 0x00000000001a7805 */ /* 0x000fe2000001ff00 */
[----:B------:R-:W3:Y:S01]  /*05e0*/  LDG.E.128 R60, desc[UR18][R4.64+0x800] ;  /* 0x00080012043c7981 */ /* 0x000ee2000c1e1d00 */
[----:B------:R-:W-:Y:S02]  /*05f0*/  CS2R R24, SRZ ;  /* 0x0000000000187805 */ /* 0x000fe4000001ff00 */
[----:B------:R-:W-:Y:S02]  /*0600*/  CS2R R118, SRZ ;  /* 0x0000000000767805 */ /* 0x000fe4000001ff00 */
[----:B------:R-:W-:Y:S01]  /*0610*/  CS2R R120, SRZ ;  /* 0x0000000000787805 */ /* 0x000fe2000001ff00 */
[----:B------:R-:W3:Y:S01]  /*0620*/  LDG.E.128 R56, desc[UR18][R4.64] ;  /* 0x0000001204387981 */ /* 0x000ee2000c1e1d00 */
[----:B--2---:R-:W-:Y:S01]  /*0630*/  UISETP.NE.U32.AND UP0, UPT, UR4, URZ, UPT ;  /* 0x000000ff0400728c */ /* 0x004fe2000bf05070 */
[----:B------:R-:W-:-:S02]  /*0640*/  CS2R R122, SRZ ;  /* 0x00000000007a7805 */ /* 0x000fc4000001ff00 */
[----:B------:R-:W-:Y:S01]  /*0650*/  CS2R R124, SRZ ;  /* 0x00000000007c7805 */ /* 0x000fe2000001ff00 */
[----:B------:R-:W5:Y:S01]  /*0660*/  LDG.E.128 R52, desc[UR18][R4.64+0x1800] ;  /* 0x0018001204347981 */ /* 0x000f62000c1e1d00 */
[----:B------:R-:W-:Y:S02]  /*0670*/  CS2R R126, SRZ ;  /* 0x00000000007e7805 */ /* 0x000fe4000001ff00 */
[----:B------:R-:W-:Y:S02]  /*0680*/  CS2R R128, SRZ ;  /* 0x0000000000807805 */ /* 0x000fe4000001ff00 */
[----:B------:R-:W-:Y:S01]  /*0690*/  CS2R R130, SRZ ;  /* 0x0000000000827805 */ /* 0x000fe2000001ff00 */
[----:B------:R1:W5:Y:S01]  /*06a0*/  LDG.E.128 R48, desc[UR18][R4.64+0x1000] ;  /* 0x0010001204307981 */ /* 0x000362000c1e1d00 */
        /* <DEDUP_REMOVED lines=8> */
[----:B0-----:R-:W-:Y:S02]  /*0730*/  CS2R R2, SRZ ;  /* 0x0000000000027805 */ /* 0x001fe4000001ff00 */
[----:B-1----:R-:W-:Y:S02]  /*0740*/  CS2R R4, SRZ ;  /* 0x0000000000047805 */ /* 0x002fe4000001ff00 */
[----:B------:R-:W-:Y:S01]  /*0750*/  MOV R0, RZ ;  /* 0x000000ff00007202 */ /* 0x000fe20000000f00 */
[----:B------:R-:W-:Y:S01]  /*0760*/  UISETP.NE.AND.EX UP0, UPT, UR5, URZ, UPT, UP0 ;  /* 0x000000ff0500728c */ /* 0x000fe2000bf05300 */
[----:B------:R-:W0:Y:S01]  /*0770*/  LDCU UR22, c[0x0][0x388] ;  /* 0x00007100ff1677ac */ /* 0x000e220008000800 */
[----:B------:R-:W1:Y:S01]  /*0780*/  LDCU.U8 UR9, c[0x0][0x410] ;  /* 0x00008200ff0977ac */ /* 0x000e620008000000 */
[----:B------:R-:W2:Y:S01]  /*0790*/  LDCU UR23, c[0x0][0x400] ;  /* 0x00008000ff1777ac */ /* 0x000ea20008000800 */
[----:B------:R-:W0:Y:S01]  /*07a0*/  LDCU.64 UR24, c[0x0][0x478] ;  /* 0x00008f00ff1877ac */ /* 0x000e220008000a00 */
[----:B------:R-:W0:Y:S01]  /*07b0*/  LDCU.128 UR12, c[0x0][0x3c0] ;  /* 0x00007800ff0c77ac */ /* 0x000e220008000c00 */
[----:B------:R-:W0:Y:S01]  /*07c0*/  LDCU.64 UR20, c[0x0][0x438] ;  /* 0x00008700ff1477ac */ /* 0x000e220008000a00 */
[----:B------:R-:W0:Y:S01]  /*07d0*/  LDCU.64 UR26, c[0x0][0x380] ;  /* 0x00007000ff1a77ac */ /* 0x000e220008000a00 */
[----:B----4-:R-:W-:-:S02]  /*07e0*/  PRMT R204, R196, 0x7632, R204 ;  /* 0x00007632c4cc7816 */ /* 0x010fc400000000cc */
[----:B------:R-:W-:Y:S02]  /*07f0*/  SHF.L.U32 R205, R196, 0x10, RZ ;  /* 0x00000010c4cd7819 */ /* 0x000fe400000006ff */
[C---:B------:R-:W-:Y:S02]  /*0800*/  PRMT R202, R197.reuse, 0x7632, R202 ;  /* 0x00007632c5ca7816 */ /* 0x040fe400000000ca */
[----:B------:R-:W-:Y:S02]  /*0810*/  SHF.L.U32 R203, R197, 0x10, RZ ;  /* 0x00000010c5cb7819 */ /* 0x000fe400000006ff */
[C---:B---3--:R-:W-:Y:S02]  /*0820*/  PRMT R196, R188.reuse, 0x7632, R196 ;  /* 0x00007632bcc47816 */ /* 0x048fe400000000c4 */
[----:B------:R-:W-:Y:S02]  /*0830*/  SHF.L.U32 R197, R188, 0x10, RZ ;  /* 0x00000010bcc57819 */ /* 0x000fe400000006ff */
[----:B------:R-:W-:-:S02]  /*0840*/  PRMT R194, R189, 0x7632, R194 ;  /* 0x00007632bdc27816 */ /* 0x000fc400000000c2 */
[----:B------:R-:W-:Y:S02]  /*0850*/  SHF.L.U32 R195, R189, 0x10, RZ ;  /* 0x00000010bdc37819 */ /* 0x000fe400000006ff */
[C---:B------:R-:W-:Y:S02]  /*0860*/  PRMT R200, R198.reuse, 0x7632, R200 ;  /* 0x00007632c6c87816 */ /* 0x040fe400000000c8 */
[----:B------:R-:W-:Y:S02]  /*0870*/  SHF.L.U32 R201, R198, 0x10, RZ ;  /* 0x00000010c6c97819 */ /* 0x000fe400000006ff */
[C---:B------:R-:W-:Y:S02]  /*0880*/  PRMT R192, R190.reuse, 0x7632, R192 ;  /* 0x00007632bec07816 */ /* 0x040fe400000000c0 */
[----:B------:R-:W-:Y:S02]  /*0890*/  SHF.L.U32 R193, R190, 0x10, RZ ;  /* 0x00000010bec17819 */ /* 0x000fe400000006ff */
[----:B------:R-:W-:-:S02]  /*08a0*/  PRMT R188, R180, 0x7632, R188 ;  /* 0x00007632b4bc7816 */ /* 0x000fc400000000bc */
[----:B------:R-:W-:Y:S02]  /*08b0*/  SHF.L.U32 R189, R180, 0x10, RZ ;  /* 0x00000010b4bd7819 */ /* 0x000fe400000006ff */
[C---:B------:R-:W-:Y:S02]  /*08c0*/  PRMT R184, R182.reuse, 0x7632, R184 ;  /* 0x00007632b6b87816 */ /* 0x040fe400000000b8 */
[----:B------:R-:W-:Y:S02]  /*08d0*/  SHF.L.U32 R185, R182, 0x10, RZ ;  /* 0x00000010b6b97819 */ /* 0x000fe400000006ff */
[----:B------:R-:W-:Y:S02]  /*08e0*/  PRMT R198, R199, 0x7632, R198 ;  /* 0x00007632c7c67816 */ /* 0x000fe400000000c6 */
[----:B------:R-:W-:Y:S02]  /*08f0*/  PRMT R190, R191, 0x7632, R190 ;  /* 0x00007632bfbe7816 */ /* 0x000fe400000000be */
[----:B------:R-:W-:-:S02]  /*0900*/  PRMT R186, R181, 0x7632, R186 ;  /* 0x00007632b5ba7816 */ /* 0x000fc400000000ba */
[----:B------:R-:W-:Y:S02]  /*0910*/  PRMT R182, R183, 0x7632, R182 ;  /* 0x00007632b7b67816 */ /* 0x000fe400000000b6 */
[----:B------:R-:W-:Y:S02]  /*0920*/  PRMT R180, R8, 0x7632, R180 ;  /* 0x0000763208b47816 */ /* 0x000fe400000000b4 */
[----:B------:R-:W-:Y:S02]  /*0930*/  PRMT R176, R9, 0x7632, R176 ;  /* 0x0000763209b07816 */ /* 0x000fe400000000b0 */
[----:B------:R-:W-:Y:S02]  /*0940*/  PRMT R177, R10, 0x7632, R177 ;  /* 0x000076320ab17816 */ /* 0x000fe400000000b1 */
[----:B------:R-:W-:Y:S02]  /*0950*/  PRMT R178, R11, 0x7632, R178 ;  /* 0x000076320bb27816 */ /* 0x000fe400000000b2 */
[----:B------:R-:W-:-:S02]  /*0960*/  SHF.L.U32 R187, R181, 0x10, RZ ;  /* 0x00000010b5bb7819 */ /* 0x000fc400000006ff */
[----:B------:R-:W-:Y:S02]  /*0970*/  SHF.L.U32 R181, R8, 0x10, RZ ;  /* 0x0000001008b57819 */ /* 0x000fe400000006ff */
[----:B------:R-:W-:Y:S02]  /*0980*/  SHF.L.U32 R179, R9, 0x10, RZ ;  /* 0x0000001009b37819 */ /* 0x000fe400000006ff */
[----:B------:R-:W-:Y:S02]  /*0990*/  CS2R R8, SRZ ;  /* 0x0000000000087805 */ /* 0x000fe4000001ff00 */
[----:B------:R-:W-:Y:S02]  /*09a0*/  SHF.L.U32 R165, R10, 0x10, RZ ;  /* 0x000000100aa57819 */ /* 0x000fe400000006ff */
[----:B------:R-:W-:Y:S02]  /*09b0*/  SHF.L.U32 R166, R11, 0x10, RZ ;  /* 0x000000100ba67819 */ /* 0x000fe400000006ff */
[----:B------:R-:W-:-:S02]  /*09c0*/  CS2R R10, SRZ ;  /* 0x00000000000a7805 */ /* 0x000fc4000001ff00 */
[----:B------:R-:W-:Y:S02]  /*09d0*/  SHF.L.U32 R199, R199, 0x10, RZ ;  /* 0x00000010c7c77819 */ /* 0x000fe400000006ff */
[----:B------:R-:W-:Y:S02]  /*09e0*/  SHF.L.U32 R191, R191, 0x10, RZ ;  /* 0x00000010bfbf7819 */ /* 0x000fe400000006ff */
        /* <DEDUP_REMOVED lines=24> */
[----:B012---:R-:W-:-:S07]  /*0b70*/  SHF.L.U32 R178, R178, 0x10, RZ ;  /* 0x00000010b2b27819 */ /* 0x007fce00000006ff */
.L_x_236:
[----:B0-----:R-:W0:Y:S01]  /*0b80*/  S2R R117, SR_TID.X ;  /* 0x0000000000757919 */ /* 0x001e220000002100 */
[----:B-1----:R-:W1:Y:S01]  /*0b90*/  LDC.64 R112, c[0x0][0x3a8] ;  /* 0x0000ea00ff707b82 */ /* 0x002e620000000a00 */
[----:B------:R-:W-:Y:S01]  /*0ba0*/  UIMAD UR7, UR6, UR22, URZ ;  /* 0x00000016060772a4 */ /* 0x000fe2000f8e02ff */
[----:B------:R-:W-:Y:S01]  /*0bb0*/  PLOP3.LUT P1, PT, PT, PT, UP0, 0x80, 0x8 ;  /* 0x000000000008781c */ /* 0x000fe20003f2f008 */
[----:B------:R-:W-:Y:S02]  /*0bc0*/  UIMAD.WIDE UR10, UR6, 0x4, UR12 ;  /* 0x00000004060a78a5 */ /* 0x000fe4000f8e020c */
[----:B------:R-:W-:Y:S01]  /*0bd0*/  USHF.R.S32.HI UR8, URZ, 0x1f, UR7 ;  /* 0x0000001fff087899 */ /* 0x000fe20008011407 */
[----:B------:R-:W2:Y:S02]  /*0be0*/  @UP0 LDCU.64 UR4, c[0x0][0x3e0] ;  /* 0x00007c00ff0407ac */ /* 0x000ea40008000a00 */
[----:B------:R-:W3:Y:S01]  /*0bf0*/  LDC.64 R108, c[0x0][0x428] ;  /* 0x00010a00ff6c7b82 */ /* 0x000ee20000000a00 */
[----:B------:R-:W-:Y:S01]  /*0c00*/  MOV R92, UR10 ;  /* 0x0000000a005c7c02 */ /* 0x000fe20008000f00 */
[----:B------:R-:W-:Y:S01]  /*0c10*/  ULEA.HI UR8, UR8, UR7, URZ, 0x3 ;  /* 0x0000000708087291 */ /* 0x000fe2000f8f18ff */
[----:B------:R-:W-:Y:S01]  /*0c20*/  MOV R93, UR11 ;  /* 0x0000000b005d7c02 */ /* 0x000fe20008000f00 */
[----:B------:R-:W-:-:S04]  /*0c30*/  UIMAD.WIDE UR16, UR6, 0x4, UR14 ;  /* 0x00000004061078a5 */ /* 0x000fc8000f8e020e */
[----:B------:R-:W-:Y:S01]  /*0c40*/  MOV R208, UR8 ;  /* 0x0000000800d07c02 */ /* 0x000fe20008000f00 */
[----:B------:R4:W4:Y:S01]  /*0c50*/  LDG.E R210, desc[UR18][R92.64] ;  /* 0x000000125cd27981 */ /* 0x000922000c1e1900 */
[----:B--2---:R-:W-:Y:S02]  /*0c60*/  @UP0 UIMAD.WIDE UR4, UR6, 0x2, UR4 ;  /* 0x00000002060408a5 */ /* 0x004fe4000f8e0204 */
[----:B0-----:R-:W-:-:S05]  /*0c70*/  LEA.HI.SX32 R208, R208, R117, 0x1d ;  /* 0x00000075d0d07211 */ /* 0x001fca00078feaff */
[----:B-1----:R-:W-:-:S06]  /*0c80*/  IMAD.WIDE.U32 R84, R208, 0x10, R112 ;  /* 0x00000010d0547825 */ /* 0x002fcc00078e0070 */
[----:B------:R-:W2:Y:S01]  /*0c90*/  LDG.E.128 R84, desc[UR18][R84.64] ;  /* 0x0000001254547981 */ /* 0x000ea2000c1e1d00 */
[C---:B------:R-:W-:Y:S01]  /*0ca0*/  IADD3 R207, PT, PT, R208.reuse, 0x80, RZ ;  /* 0x00000080d0cf7810 */ /* 0x040fe20007ffe0ff */
[C---:B---3--:R-:W-:Y:S01]  /*0cb0*/  IMAD.WIDE.U32 R88, R208.reuse, 0x10, R108 ;  /* 0x00000010d0587825 */ /* 0x048fe200078e006c */
[----:B------:R-:W-:Y:S02]  /*0cc0*/  MOV R100, UR16 ;  /* 0x0000001000647c02 */ /* 0x000fe40008000f00 */
[----:B------:R-:W-:Y:S02]  /*0cd0*/  MOV R101, UR17 ;  /* 0x0000001100657c02 */ /* 0x000fe40008000f00 */
[C---:B------:R-:W-:Y:S01]  /*0ce0*/  IADD3 R209, PT, PT, R208.reuse, 0x100, RZ ;  /* 0x00000100d0d17810 */ /* 0x040fe20007ffe0ff */
[----:B----4-:R-:W-:Y:S01]  /*0cf0*/  IMAD.WIDE.U32 R92, R207, 0x10, R112 ;  /* 0x00000010cf5c7825 */ /* 0x010fe200078e0070 */
[----:B------:R-:W-:Y:S01]  /*0d00*/  IADD3 R206, PT, PT, R208, 0x180, RZ ;  /* 0x00000180d0ce7810 */ /* 0x000fe20007ffe0ff */
[----:B------:R0:W3:Y:S01]  /*0d10*/  LDG.E R211, desc[UR18][R100.64] ;  /* 0x0000001264d37981 */ /* 0x0000e2000c1e1900 */
[----:B------:R-:W-:-:S02]  /*0d20*/  MOV R102, UR4 ;  /* 0x0000000400667c02 */ /* 0x000fc40008000f00 */
[----:B------:R-:W-:Y:S01]  /*0d30*/  MOV R103, UR5 ;  /* 0x0000000500677c02 */ /* 0x000fe20008000f00 */
[--C-:B------:R-:W-:Y:S01]  /*0d40*/  IMAD.WIDE.U32 R96, R207, 0x10, R108.reuse ;  /* 0x00000010cf607825 */ /* 0x100fe200078e006c */
[----:B------:R-:W4:Y:S03]  /*0d50*/  LDG.E.128 R88, desc[UR18][R88.64] ;  /* 0x0000001258587981 */ /* 0x000f26000c1e1d00 */
[C-C-:B------:R-:W-:Y:S01]  /*0d60*/  IMAD.WIDE.U32 R104, R209.reuse, 0x10, R108.reuse ;  /* 0x00000010d1687825 */ /* 0x140fe200078e006c */
[----:B------:R-:W4:Y:S03]  /*0d70*/  @P1 LDG.E.U16 R212, desc[UR18][R102.64] ;  /* 0x0000001266d41981 */ /* 0x000f26000c1e1500 */
[C---:B------:R-:W-:Y:S01]  /*0d80*/  IMAD.WIDE.U32 R108, R206.reuse, 0x10, R108 ;  /* 0x00000010ce6c7825 */ /* 0x040fe200078e006c */
[----:B------:R-:W4:Y:S03]  /*0d90*/  LDG.E.128 R92, desc[UR18][R92.64] ;  /* 0x000000125c5c7981 */ /* 0x000f26000c1e1d00 */
[--C-:B0-----:R-:W-:Y:S01]  /*0da0*/  IMAD.WIDE.U32 R100, R209, 0x10, R112.reuse ;  /* 0x00000010d1647825 */ /* 0x101fe200078e0070 */
[----:B------:R-:W4:Y:S04]  /*0db0*/  LDG.E.128 R96, desc[UR18][R96.64] ;  /* 0x0000001260607981 */ /* 0x000f28000c1e1d00 */
[----:B------:R-:W4:Y:S04]  /*0dc0*/  LDG.E.128 R108, desc[UR18][R108.64] ;  /* 0x000000126c6c7981 */ /* 0x000f28000c1e1d00 */
[----:B------:R-:W4:Y:S01]  /*0dd0*/  LDG.E.128 R100, desc[UR18][R100.64] ;  /* 0x0000001264647981 */ /* 0x000f22000c1e1d00 */
[----:B------:R-:W-:-:S03]  /*0de0*/  IMAD.WIDE.U32 R112, R206, 0x10, R112 ;  /* 0x00000010ce707825 */ /* 0x000fc600078e0070 */
[----:B------:R-:W4:Y:S04]  /*0df0*/  LDG.E.128 R104, desc[UR18][R104.64] ;  /* 0x0000001268687981 */ /* 0x000f28000c1e1d00 */
[----:B------:R-:W4:Y:S01]  /*0e00*/  LDG.E.128 R112, desc[UR18][R112.64] ;  /* 0x0000001270707981 */ /* 0x000f22000c1e1d00 */
[----:B------:R-:W-:-:S04]  /*0e10*/  ISETP.NE.U32.AND P0, PT, RZ, UR20, PT ;  /* 0x00000014ff007c0c */ /* 0x000fc8000bf05070 */
[----:B------:R-:W-:Y:S02]  /*0e20*/  ISETP.NE.AND.EX P0, PT, RZ, UR21, PT, P0 ;  /* 0x00000015ff007c0c */ /* 0x000fe4000bf05300 */
[----:B------:R-:W-:-:S11]  /*0e30*/  ISETP.NE.AND P2, PT, RZ, UR9, PT ;  /* 0x00000009ff007c0c */ /* 0x000fd6000bf45270 */
[----:B------:R-:W0:Y:S08]  /*0e40*/  @P0 LDC.64 R224, c[0x0][0x438] ;  /* 0x00010e00ffe00b82 */ /* 0x000e300000000a00 */
[----:B------:R-:W1:Y:S01]  /*0e50*/  @P0 LDC.64 R214, c[0x0][0x438] ;  /* 0x00010e00ffd60b82 */ /* 0x000e620000000a00 */
[----:B------:R-:W-:-:S04]  /*0e60*/  FSEL R210, R210, RZ, !P2 ;  /* 0x000000ffd2d27208 */ /* 0x000fc80005000000 */
[----:B------:R-:W-:Y:S02]  /*0e70*/  R2UR UR5, R210 ;  /* 0x00000000d20572ca */ /* 0x000fe400000e0000 */
[C---:B--2---:R-:W-:Y:S02]  /*0e80*/  PRMT R210, R84.reuse, 0x7632, R210 ;  /* 0x0000763254d27816 */ /* 0x044fe400000000d2 */
[----:B------:R-:W-:Y:S02]  /*0e90*/  SHF.L.U32 R237, R84, 0x10, RZ ;  /* 0x0000001054ed7819 */ /* 0x000fe400000006ff */
[C---:B------:R-:W-:Y:S02]  /*0ea0*/  PRMT R235, R85.reuse, 0x7632, R235 ;  /* 0x0000763255eb7816 */ /* 0x040fe400000000eb */
[----:B------:R-:W-:Y:S02]  /*0eb0*/  SHF.L.U32 R243, R85, 0x10, RZ ;  /* 0x0000001055f37819 */ /* 0x000fe400000006ff */
[C---:B------:R-:W-:Y:S01]  /*0ec0*/  PRMT R239, R86.reuse, 0x7632, R239 ;  /* 0x0000763256ef7816 */ /* 0x040fe200000000ef */
[----:B------:R-:W2:Y:S01]  /*0ed0*/  @P0 LDC.64 R84, c[0x0][0x438] ;  /* 0x00010e00ff540b82 */ /* 0x000ea20000000a00 */
[----:B------:R-:W-:-:S02]  /*0ee0*/  SHF.L.U32 R244, R86, 0x10, RZ ;  /* 0x0000001056f47819 */ /* 0x000fc400000006ff */
[C---:B------:R-:W-:Y:S02]  /*0ef0*/  PRMT R238, R87.reuse, 0x7632, R238 ;  /* 0x0000763257ee7816 */ /* 0x040fe400000000ee */
[----:B------:R-:W-:-:S03]  /*0f00*/  SHF.L.U32 R247, R87, 0x10, RZ ;  /* 0x0000001057f77819 */ /* 0x000fc600000006ff */
[----:B------:R-:W0:Y:S01]  /*0f10*/  @P0 LDC.64 R86, c[0x0][0x438] ;  /* 0x00010e00ff560b82 */ /* 0x000e220000000a00 */
[----:B---3--:R-:W-:Y:S02]  /*0f20*/  R2UR UR8, R211 ;  /* 0x00000000d30872ca */ /* 0x008fe400000e0000 */
[C---:B----4-:R-:W-:Y:S02]  /*0f30*/  PRMT R245, R88.reuse, 0x7632, R245 ;  /* 0x0000763258f57816 */ /* 0x050fe400000000f5 */
[----:B------:R-:W-:Y:S02]  /*0f40*/  SHF.L.U32 R248, R88, 0x10, RZ ;  /* 0x0000001058f87819 */ /* 0x000fe400000006ff */
[----:B------:R-:W-:Y:S02]  /*0f50*/  @P1 R2UR UR4, R212 ;  /* 0x00000000d40412ca */ /* 0x000fe400000e0000 */
[C---:B------:R-:W-:Y:S02]  /*0f60*/  PRMT R88, R90.reuse, 0x7632, R88 ;  /* 0x000076325a587816 */ /* 0x040fe40000000058 */
[----:B------:R-:W-:-:S02]  /*0f70*/  SHF.L.U32 R242, R90, 0x10, RZ ;  /* 0x000000105af27819 */ /* 0x000fc400000006ff */
[C---:B------:R-:W-:Y:S01]  /*0f80*/  PRMT R90, R91.reuse, 0x7632, R90 ;  /* 0x000076325b5a7816 */ /* 0x040fe2000000005a */
[----:B--2---:R-:W-:Y:S01]  /*0f90*/  @P0 IMAD.WIDE.U32 R84, R206, 0x10, R84 ;  /* 0x00000010ce540825 */ /* 0x004fe200078e0054 */
[----:B------:R-:W-:Y:S02]  /*0fa0*/  SHF.L.U32 R234, R91, 0x10, RZ ;  /* 0x000000105bea7819 */ /* 0x000fe400000006ff */
[C---:B------:R-:W-:Y:S02]  /*0fb0*/  PRMT R211, R92.reuse, 0x7632, R211 ;  /* 0x000076325cd37816 */ /* 0x040fe400000000d3 */
[----:B------:R-:W-:Y:S01]  /*0fc0*/  SHF.L.U32 R213, R92, 0x10, RZ ;  /* 0x000000105cd57819 */ /* 0x000fe200000006ff */
[----:B-----5:R2:W5:Y:S01]  /*0fd0*/  @P0 LDG.E.128 R76, desc[UR18][R84.64] ;  /* 0x00000012544c0981 */ /* 0x020562000c1e1d00 */
[----:B0-----:R-:W-:Y:S01]  /*0fe0*/  @P0 IMAD.WIDE.U32 R86, R209, 0x10, R86 ;  /* 0x00000010d1560825 */ /* 0x001fe200078e0056 */
[C---:B------:R-:W-:Y:S02]  /*0ff0*/  PRMT R212, R93.reuse, 0x7632, R212 ;  /* 0x000076325dd47816 */ /* 0x040fe400000000d4 */
[----:B------:R-:W-:Y:S01]  /*1000*/  SHF.L.U32 R219, R93, 0x10, RZ ;  /* 0x000000105ddb7819 */ /* 0x000fe200000006ff */
[----:B-1----:R-:W-:Y:S01]  /*1010*/  @P0 IMAD.WIDE.U32 R92, R207, 0x10, R214 ;  /* 0x00000010cf5c0825 */ /* 0x002fe200078e00d6 */
[C---:B------:R-:W-:Y:S01]  /*1020*/  PRMT R217, R94.reuse, 0x7632, R217 ;  /* 0x000076325ed97816 */ /* 0x040fe200000000d9 */
[----:B------:R0:W5:Y:S01]  /*1030*/  @P0 LDG.E.128 R72, desc[UR18][R86.64] ;  /* 0x0000001256480981 */ /* 0x000162000c1e1d00 */
[----:B------:R-:W-:-:S02]  /*1040*/  SHF.L.U32 R222, R94, 0x10, RZ ;  /* 0x000000105ede7819 */ /* 0x000fc400000006ff */
[C---:B------:R-:W-:Y:S01]  /*1050*/  PRMT R221, R95.reuse, 0x7632, R221 ;  /* 0x000076325fdd7816 */ /* 0x040fe200000000dd */
[----:B------:R-:W5:Y:S01]  /*1060*/  @P0 LDG.E.128 R68, desc[UR18][R92.64] ;  /* 0x000000125c440981 */ /* 0x000f62000c1e1d00 */
[----:B------:R-:W-:Y:S01]  /*1070*/  SHF.L.U32 R231, R95, 0x10, RZ ;  /* 0x000000105fe77819 */ /* 0x000fe200000006ff */
[----:B------:R-:W-:Y:S01]  /*1080*/  @P0 IMAD.WIDE.U32 R94, R208, 0x10, R224 ;  /* 0x00000010d05e0825 */ /* 0x000fe200078e00e0 */
[----:B------:R-:W-:Y:S02]  /*1090*/  SHF.L.U32 R91, R210, 0x10, RZ ;  /* 0x00000010d25b7819 */ /* 0x000fe400000006ff */
[----:B------:R-:W-:Y:S02]  /*10a0*/  SHF.L.U32 R239, R239, 0x10, RZ ;  /* 0x00000010efef7819 */ /* 0x000fe400000006ff */
[----:B------:R-:W-:Y:S01]  /*10b0*/  SHF.L.U32 R238, R238, 0x10, RZ ;  /* 0x00000010eeee7819 */ /* 0x000fe200000006ff */
[----:B------:R1:W5:Y:S01]  /*10c0*/  @P0 LDG.E.128 R64, desc[UR18][R94.64] ;  /* 0x000000125e400981 */ /* 0x000362000c1e1d00 */
[----:B--2---:R-:W-:-:S02]  /*10d0*/  PRMT R85, R111, 0x7632, R85 ;  /* 0x000076326f557816 */ /* 0x004fc40000000055 */
[----:B0-----:R-:W-:Y:S01]  /*10e0*/  SHF.L.U32 R86, R111, 0x10, RZ ;  /* 0x000000106f567819 */ /* 0x001fe200000006ff */
[----:B------:R-:W-:Y:S01]  /*10f0*/  FADD.FTZ R111, R244, -UR5 ;  /* 0x80000005f46f7e21 */ /* 0x000fe20008010000 */
[----:B------:R-:W-:Y:S01]  /*1100*/  FADD.FTZ R237, R237, -UR5 ;  /* 0x80000005eded7e21 */ /* 0x000fe20008010000 */
[----:B------:R-:W-:Y:S01]  /*1110*/  FADD.FTZ R91, R91, -UR5 ;  /* 0x800000055b5b7e21 */ /* 0x000fe20008010000 */
[C---:B------:R-:W-:Y:S01]  /*1120*/  PRMT R218, R102.reuse, 0x7632, R218 ;  /* 0x0000763266da7816 */ /* 0x040fe200000000da */
[----:B------:R-:W-:Y:S01]  /*1130*/  FADD.FTZ R239, R239, -UR5 ;  /* 0x80000005efef7e21 */ /* 0x000fe20008010000 */
[----:B------:R-:W-:Y:S02]  /*1140*/  SHF.L.U32 R223, R102, 0x10, RZ ;  /* 0x0000001066df7819 */ /* 0x000fe400000006ff */
[C---:B-1----:R-:W-:Y:S02]  /*1150*/  PRMT R95, R109.reuse, 0x7632, R95 ;  /* 0x000076326d5f7816 */ /* 0x042fe4000000005f */
[----:B------:R-:W-:Y:S01]  /*1160*/  SHF.L.U32 R92, R109, 0x10, RZ ;  /* 0x000000106d5c7819 */ /* 0x000fe200000006ff */
[----:B------:R-:W-:Y:S01]  /*1170*/  FADD.FTZ R109, R238, -UR5 ;  /* 0x80000005ee6d7e21 */ /* 0x000fe20008010000 */
[----:B------:R-:W-:Y:S01]  /*1180*/  PRMT R241, R89, 0x7632, R241 ;  /* 0x0000763259f17816 */ /* 0x000fe200000000f1 */
[----:B------:R-:W-:Y:S01]  /*1190*/  FMUL.FTZ R111, R111, UR8 ;  /* 0x000000086f6f7c20 */ /* 0x000fe20008410000 */
[----:B------:R-:W-:Y:S01]  /*11a0*/  SHF.L.U32 R246, R89, 0x10, RZ ;  /* 0x0000001059f67819 */ /* 0x000fe200000006ff */
[----:B------:R-:W-:Y:S01]  /*11b0*/  FADD.FTZ R89, R247, -UR5 ;  /* 0x80000005f7597e21 */ /* 0x000fe20008010000 */
[----:B------:R-:W-:-:S02]  /*11c0*/  PRMT R214, R98, 0x7632, R214 ;  /* 0x0000763262d67816 */ /* 0x000fc400000000d6 */
[----:B------:R-:W-:Y:S02]  /*11d0*/  SHF.L.U32 R232, R98, 0x10, RZ ;  /* 0x0000001062e87819 */ /* 0x000fe400000006ff */
[C---:B------:R-:W-:Y:S02]  /*11e0*/  PRMT R94, R108.reuse, 0x7632, R94 ;  /* 0x000076326c5e7816 */ /* 0x040fe4000000005e */
[----:B------:R-:W-:Y:S01]  /*11f0*/  SHF.L.U32 R102, R108, 0x10, RZ ;  /* 0x000000106c667819 */ /* 0x000fe200000006ff */
[----:B------:R-:W-:Y:S01]  /*1200*/  FMUL.FTZ R249, R237, UR8 ;  /* 0x00000008edf97c20 */ /* 0x000fe20008410000 */
[----:B------:R-:W-:Y:S01]  /*1210*/  SHF.L.U32 R215, R100, 0x10, RZ ;  /* 0x0000001064d77819 */ /* 0x000fe200000006ff */
[----:B------:R-:W-:Y:S01]  /*1220*/  FMUL.FTZ R247, R91, UR8 ;  /* 0x000000085bf77c20 */ /* 0x000fe20008410000 */
[C---:B------:R-:W-:Y:S02]  /*1230*/  PRMT R93, R110.reuse, 0x7632, R93 ;  /* 0x000076326e5d7816 */ /* 0x040fe4000000005d */
[----:B------:R-:W-:-:S02]  /*1240*/  SHF.L.U32 R98, R110, 0x10, RZ ;  /* 0x000000106e627819 */ /* 0x000fc400000006ff */
[----:B------:R-:W-:Y:S01]  /*1250*/  SHF.L.U32 R108, R245, 0x10, RZ ;  /* 0x00000010f56c7819 */ /* 0x000fe200000006ff */
[----:B------:R-:W-:Y:S01]  /*1260*/  FMUL.FTZ R91, R239, UR8 ;  /* 0x00000008ef5b7c20 */ /* 0x000fe20008410000 */
[----:B------:R-:W-:Y:S02]  /*1270*/  SHF.L.U32 R229, R103, 0x10, RZ ;  /* 0x0000001067e57819 */ /* 0x000fe400000006ff */
[----:B------:R-:W-:Y:S01]  /*1280*/  SHF.L.U32 R110, R88, 0x10, RZ ;  /* 0x00000010586e7819 */ /* 0x000fe200000006ff */
[----:B------:R-:W-:Y:S01]  /*1290*/  FMUL.FTZ R109, R109, UR8 ;  /* 0x000000086d6d7c20 */ /* 0x000fe20008410000 */
[----:B------:R-:W-:Y:S01]  /*12a0*/  SHF.L.U32 R237, R90, 0x10, RZ ;  /* 0x000000105aed7819 */ /* 0x000fe200000006ff */
[----:B------:R-:W-:Y:S01]  /*12b0*/  FADD.FTZ R124, R242, R124 ;  /* 0x0000007cf27c7221 */ /* 0x000fe20000010000 */
[----:B------:R-:W-:Y:S01]  /*12c0*/  PRMT R227, R96, 0x7632, R227 ;  /* 0x0000763260e37816 */ /* 0x000fe200000000e3 */
[-C--:B------:R-:W-:Y:S01]  /*12d0*/  FFMA.FTZ R125, R111, R242.reuse, R125 ;  /* 0x000000f26f7d7223 */ /* 0x080fe2000001007d */
[----:B------:R-:W-:Y:S01]  /*12e0*/  FMUL.FTZ R88, R201, R242 ;  /* 0x000000f2c9587220 */ /* 0x000fe20000410000 */
[----:B------:R-:W-:Y:S01]  /*12f0*/  FADD.FTZ R130, R108, R130 ;  /* 0x000000826c827221 */ /* 0x000fe20000010000 */
[-C--:B------:R-:W-:Y:S01]  /*1300*/  FFMA.FTZ R131, R247, R108.reuse, R131 ;  /* 0x0000006cf7837223 */ /* 0x080fe20000010083 */
[----:B------:R-:W-:Y:S01]  /*1310*/  FMUL.FTZ R242, R204, R108 ;  /* 0x0000006cccf27220 */ /* 0x000fe20000410000 */
[----:B------:R-:W-:Y:S01]  /*1320*/  FADD.FTZ R215, R215, -UR5 ;  /* 0x80000005d7d77e21 */ /* 0x000fe20008010000 */
[----:B------:R-:W-:Y:S01]  /*1330*/  FADD.FTZ R122, R110, R122 ;  /* 0x0000007a6e7a7221 */ /* 0x000fe20000010000 */
[-C--:B------:R-:W-:Y:S01]  /*1340*/  FFMA.FTZ R123, R91, R110.reuse, R123 ;  /* 0x0000006e5b7b7223 */ /* 0x080fe2000001007b */
[----:B------:R-:W-:Y:S01]  /*1350*/  FMUL.FTZ R108, R200, R110 ;  /* 0x0000006ec86c7220 */ /* 0x000fe20000410000 */
[----:B------:R-:W-:Y:S01]  /*1360*/  FADD.FTZ R229, R229, -UR5 ;  /* 0x80000005e5e57e21 */ /* 0x000fe20008010000 */
[----:B------:R-:W-:Y:S01]  /*1370*/  PRMT R216, R97, 0x7632, R216 ;  /* 0x0000763261d87816 */ /* 0x000fe200000000d8 */
[----:B------:R-:W-:Y:S01]  /*1380*/  FADD.FTZ R243, R243, -UR5 ;  /* 0x80000005f3f37e21 */ /* 0x000fe20008010000 */
[----:B------:R-:W-:Y:S01]  /*1390*/  SHF.L.U32 R236, R97, 0x10, RZ ;  /* 0x0000001061ec7819 */ /* 0x000fe200000006ff */
[----:B------:R-:W-:Y:S01]  /*13a0*/  FADD.FTZ R118, R237, R118 ;  /* 0x00000076ed767221 */ /* 0x000fe20000010000 */
[-C--:B------:R-:W-:Y:S01]  /*13b0*/  FFMA.FTZ R119, R109, R237.reuse, R119 ;  /* 0x000000ed6d777223 */ /* 0x080fe20000010077 */
[----:B------:R-:W-:Y:S01]  /*13c0*/  FMUL.FTZ R110, R198, R237 ;  /* 0x000000edc66e7220 */ /* 0x000fe20000410000 */
[----:B------:R-:W-:-:S02]  /*13d0*/  PRMT R97, R99, 0x7632, R97 ;  /* 0x0000763263617816 */ /* 0x000fc40000000061 */
[----:B------:R-:W-:Y:S02]  /*13e0*/  SHF.L.U32 R228, R99, 0x10, RZ ;  /* 0x0000001063e47819 */ /* 0x000fe400000006ff */
[C---:B------:R-:W-:Y:S02]  /*13f0*/  PRMT R225, R104.reuse, 0x7632, R225 ;  /* 0x0000763268e17816 */ /* 0x040fe400000000e1 */
[----:B------:R-:W-:Y:S02]  /*1400*/  SHF.L.U32 R226, R104, 0x10, RZ ;  /* 0x0000001068e27819 */ /* 0x000fe400000006ff */
[----:B------:R-:W-:Y:S01]  /*1410*/  SHF.L.U32 R237, R227, 0x10, RZ ;  /* 0x00000010e3ed7819 */ /* 0x000fe200000006ff */
[----:B------:R-:W-:Y:S01]  /*1420*/  FMUL.FTZ R227, R215, UR8 ;  /* 0x00000008d7e37c20 */ /* 0x000fe20008410000 */
[----:B------:R-:W-:Y:S01]  /*1430*/  PRMT R99, R107, 0x7632, R99 ;  /* 0x000076326b637816 */ /* 0x000fe20000000063 */
[----:B------:R-:W-:Y:S01]  /*1440*/  FMUL.FTZ R215, R229, UR8 ;  /* 0x00000008e5d77c20 */ /* 0x000fe20008410000 */
[----:B------:R-:W-:Y:S01]  /*1450*/  SHF.L.U32 R104, R107, 0x10, RZ ;  /* 0x000000106b687819 */ /* 0x000fe200000006ff */
[----:B------:R-:W-:Y:S01]  /*1460*/  FMUL.FTZ R245, R243, UR8 ;  /* 0x00000008f3f57c20 */ /* 0x000fe20008410000 */
[----:B------:R-:W-:Y:S01]  /*1470*/  SHF.L.U32 R107, R112, 0x10, RZ ;  /* 0x00000010706b7819 */ /* 0x000fe200000006ff */
[----:B------:R-:W-:Y:S01]  /*1480*/  FMUL.FTZ R244, R205, R248 ;  /* 0x000000f8cdf47220 */ /* 0x000fe20000410000 */
[----:B------:R-:W-:Y:S01]  /*1490*/  FADD.FTZ R243, R213, -UR5 ;  /* 0x80000005d5f37e21 */ /* 0x000fe20008010000 */
[----:B------:R-:W-:Y:S01]  /*14a0*/  SHF.L.U32 R213, R212, 0x10, RZ ;  /* 0x00000010d4d57819 */ /* 0x000fe200000006ff */
[----:B------:R-:W-:Y:S01]  /*14b0*/  FADD.FTZ R39, R104, R39 ;  /* 0x0000002768277221 */ /* 0x000fe20000010000 */
[-C--:B------:R-:W-:Y:S01]  /*14c0*/  FFMA.FTZ R15, R215, R104.reuse, R15 ;  /* 0x00000068d70f7223 */ /* 0x080fe2000001000f */
[----:B------:R-:W-:Y:S01]  /*14d0*/  FMUL.FTZ R212, R183, R104 ;  /* 0x00000068b7d47220 */ /* 0x000fe20000410000 */
[----:B------:R-:W-:Y:S01]  /*14e0*/  FADD.FTZ R104, R107, -UR5 ;  /* 0x800000056b687e21 */ /* 0x000fe20008010000 */
[----:B------:R-:W-:Y:S01]  /*14f0*/  FADD.FTZ R107, RZ, R244 ;  /* 0x000000f4ff6b7221 */ /* 0x000fe20000010000 */
[----:B------:R-:W-:Y:S01]  /*1500*/  SHF.L.U32 R241, R241, 0x10, RZ ;  /* 0x00000010f1f17819 */ /* 0x000fe200000006ff */
[----:B------:R-:W-:Y:S01]  /*1510*/  FMUL.FTZ R210, R203, R246 ;  /* 0x000000f6cbd27220 */ /* 0x000fe20000410000 */
[----:B------:R-:W-:Y:S01]  /*1520*/  PRMT R224, R103, 0x7632, R224 ;  /* 0x0000763267e07816 */ /* 0x000fe200000000e0 */
[----:B------:R-:W-:Y:S01]  /*1530*/  FADD.FTZ R107, R242, R107 ;  /* 0x0000006bf26b7221 */ /* 0x000fe20000010000 */
[----:B------:R-:W-:-:S02]  /*1540*/  PRMT R103, R105, 0x7632, R103 ;  /* 0x0000763269677816 */ /* 0x000fc40000000067 */
[----:B------:R-:W-:Y:S01]  /*1550*/  SHF.L.U32 R230, R105, 0x10, RZ ;  /* 0x0000001069e67819 */ /* 0x000fe200000006ff */
[----:B------:R-:W-:Y:S01]  /*1560*/  FADD.FTZ R107, R210, R107 ;  /* 0x0000006bd26b7221 */ /* 0x000fe20000010000 */
[----:B------:R-:W-:Y:S01]  /*1570*/  PRMT R105, R112, 0x7632, R105 ;  /* 0x0000763270697816 */ /* 0x000fe20000000069 */
[----:B------:R-:W-:-:S04]  /*1580*/  FMUL.FTZ R112, R202, R241 ;  /* 0x000000f1ca707220 */ /* 0x000fc80000410000 */
[----:B------:R-:W-:Y:S01]  /*1590*/  FADD.FTZ R107, R112, R107 ;  /* 0x0000006b706b7221 */ /* 0x000fe20000010000 */
[----:B------:R-:W-:-:S03]  /*15a0*/  SHF.L.U32 R235, R235, 0x10, RZ ;  /* 0x00000010ebeb7819 */ /* 0x000fc600000006ff */
[----:B------:R-:W-:Y:S01]  /*15b0*/  FADD.FTZ R107, R88, R107 ;  /* 0x0000006b586b7221 */ /* 0x000fe20000010000 */
[----:B------:R-:W-:Y:S01]  /*15c0*/  PRMT R87, R113, 0x7632, R87 ;  /* 0x0000763271577816 */ /* 0x000fe20000000057 */
[----:B------:R-:W-:Y:S01]  /*15d0*/  FMUL.FTZ R90, R199, R234 ;  /* 0x000000eac75a7220 */ /* 0x000fe20000410000 */
[----:B------:R-:W-:Y:S01]  /*15e0*/  SHF.L.U32 R233, R113, 0x10, RZ ;  /* 0x0000001071e97819 */ /* 0x000fe200000006ff */
[----:B------:R-:W-:Y:S01]  /*15f0*/  FADD.FTZ R107, R108, R107 ;  /* 0x0000006b6c6b7221 */ /* 0x000fe20000010000 */
[----:B------:R-:W-:Y:S01]  /*1600*/  FADD.FTZ R113, R235, -UR5 ;  /* 0x80000005eb717e21 */ /* 0x000fe20008010000 */
[----:B------:R-:W-:Y:S01]  /*1610*/  SHF.L.U32 R211, R211, 0x10, RZ ;  /* 0x00000010d3d37819 */ /* 0x000fe200000006ff */
[----:B------:R-:W-:Y:S01]  /*1620*/  FMUL.FTZ R243, R243, UR8 ;  /* 0x00000008f3f37c20 */ /* 0x000fe20008410000 */
[----:B------:R-:W-:Y:S01]  /*1630*/  SHF.L.U32 R240, R96, 0x10, RZ ;  /* 0x0000001060f07819 */ /* 0x000fe200000006ff */
[----:B------:R-:W-:Y:S01]  /*1640*/  FADD.FTZ R107, R90, R107 ;  /* 0x0000006b5a6b7221 */ /* 0x000fe20000010000 */
[----:B------:R-:W-:Y:S01]  /*1650*/  SHF.L.U32 R251, R94, 0x10, RZ ;  /* 0x000000105efb7819 */ /* 0x000fe200000006ff */
[----:B------:R-:W-:Y:S01]  /*1660*/  FFMA.FTZ R94, R249, R244, RZ ;  /* 0x000000f4f95e7223 */ /* 0x000fe200000100ff */
[----:B------:R-:W-:Y:S01]  /*1670*/  FMUL.FTZ R113, R113, UR8 ;  /* 0x0000000871717c20 */ /* 0x000fe20008410000 */
[----:B------:R-:W-:Y:S01]  /*1680*/  FADD.FTZ R211, R211, -UR5 ;  /* 0x80000005d3d37e21 */ /* 0x000fe20008010000 */
[----:B------:R-:W-:Y:S01]  /*1690*/  FADD.FTZ R219, R219, -UR5 ;  /* 0x80000005dbdb7e21 */ /* 0x000fe20008010000 */
[----:B------:R-:W-:Y:S01]  /*16a0*/  FADD.FTZ R25, R240, R25 ;  /* 0x00000019f0197221 */ /* 0x000fe20000010000 */
[-C--:B------:R-:W-:Y:S01]  /*16b0*/  FFMA.FTZ R0, R243, R240.reuse, R0 ;  /* 0x000000f0f3007223 */ /* 0x080fe20000010000 */
[----:B------:R-:W-:Y:S01]  /*16c0*/  FMUL.FTZ R240, R197, R240 ;  /* 0x000000f0c5f07220 */ /* 0x000fe20000410000 */
[----:B------:R-:W-:Y:S01]  /*16d0*/  FFMA.FTZ R94, R247, R242, R94 ;  /* 0x000000f2f75e7223 */ /* 0x000fe2000001005e */
[----:B------:R-:W-:Y:S01]  /*16e0*/  FADD.FTZ R107, R110, R107 ;  /* 0x0000006b6e6b7221 */ /* 0x000fe20000010000 */
[----:B------:R-:W-:Y:S01]  /*16f0*/  FMUL.FTZ R89, R89, UR8 ;  /* 0x0000000859597c20 */ /* 0x000fe20008410000 */
[----:B------:R-:W-:Y:S01]  /*1700*/  FADD.FTZ R126, R241, R126 ;  /* 0x0000007ef17e7221 */ /* 0x000fe20000010000 */
[----:B------:R-:W-:Y:S01]  /*1710*/  FFMA.FTZ R127, R113, R241, R127 ;  /* 0x000000f1717f7223 */ /* 0x000fe2000001007f */
[----:B------:R-:W-:Y:S01]  /*1720*/  FMUL.FTZ R241, R211, UR8 ;  /* 0x00000008d3f17c20 */ /* 0x000fe20008410000 */
[----:B------:R-:W-:Y:S01]  /*1730*/  FMUL.FTZ R239, R219, UR8 ;  /* 0x00000008dbef7c20 */ /* 0x000fe20008410000 */
[----:B------:R-:W-:Y:S01]  /*1740*/  FADD.FTZ R213, R213, -UR5 ;  /* 0x80000005d5d57e21 */ /* 0x000fe20008010000 */
[-C--:B------:R-:W-:Y:S01]  /*1750*/  FMUL.FTZ R238, R196, R237.reuse ;  /* 0x000000edc4ee7220 */ /* 0x080fe20000410000 */
[----:B------:R-:W-:Y:S01]  /*1760*/  FFMA.FTZ R94, R245, R210, R94 ;  /* 0x000000d2f55e7223 */ /* 0x000fe2000001005e */
[----:B------:R-:W-:Y:S01]  /*1770*/  FADD.FTZ R107, R240, R107 ;  /* 0x0000006bf06b7221 */ /* 0x000fe20000010000 */
[----:B------:R-:W-:Y:S01]  /*1780*/  FADD.FTZ R120, R234, R120 ;  /* 0x00000078ea787221 */ /* 0x000fe20000010000 */
[----:B------:R-:W-:Y:S01]  /*1790*/  FFMA.FTZ R121, R89, R234, R121 ;  /* 0x000000ea59797223 */ /* 0x000fe20000010079 */
[----:B------:R-:W-:Y:S01]  /*17a0*/  SHF.L.U32 R220, R101, 0x10, RZ ;  /* 0x0000001065dc7819 */ /* 0x000fe200000006ff */
[----:B------:R-:W-:Y:S01]  /*17b0*/  FADD.FTZ R26, R237, R26 ;  /* 0x0000001aed1a7221 */ /* 0x000fe20000010000 */
[----:B------:R-:W-:Y:S01]  /*17c0*/  SHF.L.U32 R234, R216, 0x10, RZ ;  /* 0x00000010d8ea7819 */ /* 0x000fe200000006ff */
[----:B------:R-:W-:Y:S01]  /*17d0*/  FFMA.FTZ R2, R241, R237, R2 ;  /* 0x000000edf1027223 */ /* 0x000fe20000010002 */
[----:B------:R-:W-:Y:S01]  /*17e0*/  FADD.FTZ R222, R222, -UR5 ;  /* 0x80000005dede7e21 */ /* 0x000fe20008010000 */
[----:B------:R-:W-:Y:S01]  /*17f0*/  FADD.FTZ R27, R236, R27 ;  /* 0x0000001bec1b7221 */ /* 0x000fe20000010000 */
[-C--:B------:R-:W-:Y:S01]  /*1800*/  FFMA.FTZ R3, R239, R236.reuse, R3 ;  /* 0x000000ecef037223 */ /* 0x080fe20000010003 */
[----:B------:R-:W-:Y:S01]  /*1810*/  FMUL.FTZ R237, R213, UR8 ;  /* 0x00000008d5ed7c20 */ /* 0x000fe20008410000 */
[----:B------:R-:W-:Y:S01]  /*1820*/  FMUL.FTZ R236, R195, R236 ;  /* 0x000000ecc3ec7220 */ /* 0x000fe20000410000 */
[----:B------:R-:W-:Y:S01]  /*1830*/  FFMA.FTZ R94, R113, R112, R94 ;  /* 0x00000070715e7223 */ /* 0x000fe2000001005e */
[----:B------:R-:W-:Y:S01]  /*1840*/  FADD.FTZ R107, R238, R107 ;  /* 0x0000006bee6b7221 */ /* 0x000fe20000010000 */
[----:B------:R-:W-:Y:S01]  /*1850*/  FMUL.FTZ R235, R222, UR8 ;  /* 0x00000008deeb7c20 */ /* 0x000fe20008410000 */
[----:B------:R-:W-:Y:S01]  /*1860*/  FADD.FTZ R220, R220, -UR5 ;  /* 0x80000005dcdc7e21 */ /* 0x000fe20008010000 */
[----:B------:R-:W-:Y:S01]  /*1870*/  FADD.FTZ R28, R234, R28 ;  /* 0x0000001cea1c7221 */ /* 0x000fe20000010000 */
[-C--:B------:R-:W-:Y:S01]  /*1880*/  FFMA.FTZ R4, R237, R234.reuse, R4 ;  /* 0x000000eaed047223 */ /* 0x080fe20000010004 */
[----:B------:R-:W-:Y:S01]  /*1890*/  FMUL.FTZ R234, R194, R234 ;  /* 0x000000eac2ea7220 */ /* 0x000fe20000410000 */
[----:B------:R-:W-:Y:S01]  /*18a0*/  FFMA.FTZ R94, R111, R88, R94 ;  /* 0x000000586f5e7223 */ /* 0x000fe2000001005e */
[----:B------:R-:W-:Y:S01]  /*18b0*/  FADD.FTZ R107, R236, R107 ;  /* 0x0000006bec6b7221 */ /* 0x000fe20000010000 */
[----:B------:R-:W-:Y:S01]  /*18c0*/  FADD.FTZ R219, R223, -UR5 ;  /* 0x80000005dfdb7e21 */ /* 0x000fe20008010000 */
[----:B------:R-:W-:Y:S01]  /*18d0*/  FADD.FTZ R231, R231, -UR5 ;  /* 0x80000005e7e77e21 */ /* 0x000fe20008010000 */
[----:B------:R-:W-:Y:S01]  /*18e0*/  SHF.L.U32 R214, R214, 0x10, RZ ;  /* 0x00000010d6d67819 */ /* 0x000fe200000006ff */
[----:B------:R-:W-:Y:S01]  /*18f0*/  FADD.FTZ R29, R232, R29 ;  /* 0x0000001de81d7221 */ /* 0x000fe20000010000 */
[-C--:B------:R-:W-:Y:S01]  /*1900*/  FFMA.FTZ R5, R235, R232.reuse, R5 ;  /* 0x000000e8eb057223 */ /* 0x080fe20000010005 */
[----:B------:R-:W-:Y:S01]  /*1910*/  FMUL.FTZ R223, R220, UR8 ;  /* 0x00000008dcdf7c20 */ /* 0x000fe20008410000 */
[----:B------:R-:W-:Y:S01]  /*1920*/  FMUL.FTZ R232, R193, R232 ;  /* 0x000000e8c1e87220 */ /* 0x000fe20000410000 */
[----:B------:R-:W-:Y:S01]  /*1930*/  FFMA.FTZ R94, R91, R108, R94 ;  /* 0x0000006c5b5e7223 */ /* 0x000fe2000001005e */
[----:B------:R-:W-:Y:S01]  /*1940*/  FADD.FTZ R107, R234, R107 ;  /* 0x0000006bea6b7221 */ /* 0x000fe20000010000 */
[----:B------:R-:W-:Y:S01]  /*1950*/  FMUL.FTZ R231, R231, UR8 ;  /* 0x00000008e7e77c20 */ /* 0x000fe20008410000 */
[----:B------:R-:W-:Y:S01]  /*1960*/  FADD.FTZ R35, R230, R35 ;  /* 0x00000023e6237221 */ /* 0x000fe20000010000 */
[-C--:B------:R-:W-:Y:S01]  /*1970*/  FFMA.FTZ R11, R223, R230.reuse, R11 ;  /* 0x000000e6df0b7223 */ /* 0x080fe2000001000b */
[----:B------:R-:W-:Y:S01]  /*1980*/  FMUL.FTZ R220, R187, R230 ;  /* 0x000000e6bbdc7220 */ /* 0x000fe20000410000 */
[----:B------:R-:W-:Y:S01]  /*1990*/  FMUL.FTZ R230, R192, R214 ;  /* 0x000000d6c0e67220 */ /* 0x000fe20000410000 */
[----:B------:R-:W-:Y:S01]  /*19a0*/  FFMA.FTZ R94, R89, R90, R94 ;  /* 0x0000005a595e7223 */ /* 0x000fe2000001005e */
[----:B------:R-:W-:Y:S01]  /*19b0*/  FADD.FTZ R107, R232, R107 ;  /* 0x0000006be86b7221 */ /* 0x000fe20000010000 */
[----:B------:R-:W-:Y:S01]  /*19c0*/  SHF.L.U32 R97, R97, 0x10, RZ ;  /* 0x0000001061617819 */ /* 0x000fe200000006ff */
[----:B------:R-:W-:Y:S01]  /*19d0*/  FADD.FTZ R31, R228, R31 ;  /* 0x0000001fe41f7221 */ /* 0x000fe20000010000 */
[-C--:B------:R-:W-:Y:S01]  /*19e0*/  FFMA.FTZ R7, R231, R228.reuse, R7 ;  /* 0x000000e4e7077223 */ /* 0x080fe20000010007 */
[----:B------:R-:W-:Y:S01]  /*19f0*/  FMUL.FTZ R228, R191, R228 ;  /* 0x000000e4bfe47220 */ /* 0x000fe20000410000 */
[----:B------:R-:W-:Y:S01]  /*1a00*/  FFMA.FTZ R94, R109, R110, R94 ;  /* 0x0000006e6d5e7223 */ /* 0x000fe2000001005e */
[----:B------:R-:W-:Y:S01]  /*1a10*/  FADD.FTZ R107, R230, R107 ;  /* 0x0000006be66b7221 */ /* 0x000fe20000010000 */
[----:B------:R-:W-:Y:S01]  /*1a20*/  SHF.L.U32 R222, R224, 0x10, RZ ;  /* 0x00000010e0de7819 */ /* 0x000fe200000006ff */
[----:B------:R-:W-:Y:S01]  /*1a30*/  FADD.FTZ R33, R226, R33 ;  /* 0x00000021e2217221 */ /* 0x000fe20000010000 */
[-C--:B------:R-:W-:Y:S01]  /*1a40*/  FFMA.FTZ R9, R227, R226.reuse, R9 ;  /* 0x000000e2e3097223 */ /* 0x080fe20000010009 */
[----:B------:R-:W-:Y:S01]  /*1a50*/  FMUL.FTZ R224, R189, R226 ;  /* 0x000000e2bde07220 */ /* 0x000fe20000410000 */
[----:B------:R-:W-:Y:S01]  /*1a60*/  FMUL.FTZ R226, R190, R97 ;  /* 0x00000061bee27220 */ /* 0x000fe20000410000 */
[----:B------:R-:W-:Y:S01]  /*1a70*/  FFMA.FTZ R94, R243, R240, R94 ;  /* 0x000000f0f35e7223 */ /* 0x000fe2000001005e */
[----:B------:R-:W-:Y:S01]  /*1a80*/  FADD.FTZ R107, R228, R107 ;  /* 0x0000006be46b7221 */ /* 0x000fe20000010000 */
[----:B------:R-:W-:-:S02]  /*1a90*/  SHF.L.U32 R250, R225, 0x10, RZ ;  /* 0x00000010e1fa7819 */ /* 0x000fc400000006ff */
[----:B------:R-:W-:Y:S01]  /*1aa0*/  PRMT R96, R100, 0x7632, R96 ;  /* 0x0000763264607816 */ /* 0x000fe20000000060 */
[----:B------:R-:W-:Y:S01]  /*1ab0*/  FFMA.FTZ R94, R241, R238, R94 ;  /* 0x000000eef15e7223 */ /* 0x000fe2000001005e */
[----:B------:R-:W-:Y:S01]  /*1ac0*/  FADD.FTZ R107, R226, R107 ;  /* 0x0000006be26b7221 */ /* 0x000fe20000010000 */
[----:B------:R-:W-:Y:S02]  /*1ad0*/  PRMT R100, R101, 0x7632, R100 ;  /* 0x0000763265647816 */ /* 0x000fe40000000064 */
[----:B------:R-:W-:Y:S01]  /*1ae0*/  SHF.L.U32 R217, R217, 0x10, RZ ;  /* 0x00000010d9d97819 */ /* 0x000fe200000006ff */
[----:B------:R-:W-:Y:S01]  /*1af0*/  FADD.FTZ R213, R222, -UR5 ;  /* 0x80000005ded57e21 */ /* 0x000fe20008010000 */
[C---:B------:R-:W-:Y:S01]  /*1b00*/  PRMT R101, R106.reuse, 0x7632, R101 ;  /* 0x000076326a657816 */ /* 0x040fe20000000065 */
[----:B------:R-:W-:Y:S01]  /*1b10*/  FMUL.FTZ R219, R219, UR8 ;  /* 0x00000008dbdb7c20 */ /* 0x000fe20008410000 */
[----:B------:R-:W-:Y:S01]  /*1b20*/  SHF.L.U32 R106, R106, 0x10, RZ ;  /* 0x000000106a6a7819 */ /* 0x000fe200000006ff */
[----:B------:R-:W-:Y:S01]  /*1b30*/  FMUL.FTZ R222, R188, R250 ;  /* 0x000000fabcde7220 */ /* 0x000fe20000410000 */
[----:B------:R-:W-:Y:S01]  /*1b40*/  FFMA.FTZ R94, R239, R236, R94 ;  /* 0x000000ecef5e7223 */ /* 0x000fe2000001005e */
[----:B------:R-:W-:Y:S01]  /*1b50*/  FADD.FTZ R107, R224, R107 ;  /* 0x0000006be06b7221 */ /* 0x000fe20000010000 */
[----:B------:R-:W-:Y:S01]  /*1b60*/  FADD.FTZ R132, R248, R132 ;  /* 0x00000084f8847221 */ /* 0x000fe20000010000 */
[----:B------:R-:W-:Y:S01]  /*1b70*/  FFMA.FTZ R133, R249, R248, R133 ;  /* 0x000000f8f9857223 */ /* 0x000fe20000010085 */
[----:B------:R-:W-:Y:S01]  /*1b80*/  SHF.L.U32 R218, R218, 0x10, RZ ;  /* 0x00000010dada7819 */ /* 0x000fe200000006ff */
[----:B------:R-:W-:Y:S01]  /*1b90*/  FADD.FTZ R217, R217, -UR5 ;  /* 0x80000005d9d97e21 */ /* 0x000fe20008010000 */
[----:B------:R-:W-:Y:S01]  /*1ba0*/  SHF.L.U32 R248, R103, 0x10, RZ ;  /* 0x0000001067f87819 */ /* 0x000fe200000006ff */
[----:B------:R-:W-:Y:S01]  /*1bb0*/  FADD.FTZ R37, R106, R37 ;  /* 0x000000256a257221 */ /* 0x000fe20000010000 */
[-C--:B------:R-:W-:Y:S01]  /*1bc0*/  FFMA.FTZ R13, R219, R106.reuse, R13 ;  /* 0x0000006adb0d7223 */ /* 0x080fe2000001000d */
[----:B------:R-:W-:Y:S01]  /*1bd0*/  FMUL.FTZ R216, R185, R106 ;  /* 0x0000006ab9d87220 */ /* 0x000fe20000410000 */
[----:B------:R-:W-:Y:S01]  /*1be0*/  FFMA.FTZ R94, R237, R234, R94 ;  /* 0x000000eaed5e7223 */ /* 0x000fe2000001005e */
[----:B------:R-:W-:Y:S01]  /*1bf0*/  FADD.FTZ R107, R222, R107 ;  /* 0x0000006bde6b7221 */ /* 0x000fe20000010000 */
[----:B------:R-:W-:Y:S01]  /*1c00*/  FADD.FTZ R106, R233, -UR5 ;  /* 0x80000005e96a7e21 */ /* 0x000fe20008010000 */
[----:B------:R-:W-:Y:S01]  /*1c10*/  FMUL.FTZ R233, R217, UR8 ;  /* 0x00000008d9e97c20 */ /* 0x000fe20008410000 */
[----:B------:R-:W-:Y:S01]  /*1c20*/  SHF.L.U32 R221, R221, 0x10, RZ ;  /* 0x00000010dddd7819 */ /* 0x000fe200000006ff */
[----:B------:R-:W-:Y:S01]  /*1c30*/  FADD.FTZ R217, R218, -UR5 ;  /* 0x80000005dad97e21 */ /* 0x000fe20008010000 */
[----:B------:R-:W-:Y:S01]  /*1c40*/  FMUL.FTZ R218, R186, R248 ;  /* 0x000000f8bada7220 */ /* 0x000fe20000410000 */
[----:B------:R-:W-:Y:S01]  /*1c50*/  FFMA.FTZ R94, R235, R232, R94 ;  /* 0x000000e8eb5e7223 */ /* 0x000fe2000001005e */
[----:B------:R-:W-:Y:S01]  /*1c60*/  FADD.FTZ R107, R220, R107 ;  /* 0x0000006bdc6b7221 */ /* 0x000fe20000010000 */
[----:B------:R-:W-:Y:S01]  /*1c70*/  SHF.L.U32 R96, R96, 0x10, RZ ;  /* 0x0000001060607819 */ /* 0x000fe200000006ff */
[----:B------:R-:W-:Y:S01]  /*1c80*/  FADD.FTZ R221, R221, -UR5 ;  /* 0x80000005dddd7e21 */ /* 0x000fe20008010000 */
[----:B------:R-:W-:Y:S01]  /*1c90*/  SHF.L.U32 R103, R101, 0x10, RZ ;  /* 0x0000001065677819 */ /* 0x000fe200000006ff */
[C---:B------:R-:W-:Y:S01]  /*1ca0*/  FFMA.FTZ R94, R233.reuse, R230, R94 ;  /* 0x000000e6e95e7223 */ /* 0x040fe2000001005e */
[----:B------:R-:W-:Y:S01]  /*1cb0*/  FADD.FTZ R107, R218, R107 ;  /* 0x0000006bda6b7221 */ /* 0x000fe20000010000 */
[----:B------:R-:W-:Y:S01]  /*1cc0*/  SHF.L.U32 R100, R100, 0x10, RZ ;  /* 0x0000001064647819 */ /* 0x000fe200000006ff */
[----:B------:R-:W-:Y:S01]  /*1cd0*/  FADD.FTZ R30, R214, R30 ;  /* 0x0000001ed61e7221 */ /* 0x000fe20000010000 */
[----:B------:R-:W-:Y:S01]  /*1ce0*/  FFMA.FTZ R6, R233, R214, R6 ;  /* 0x000000d6e9067223 */ /* 0x000fe20000010006 */
[----:B------:R-:W-:Y:S01]  /*1cf0*/  FADD.FTZ R96, R96, -UR5 ;  /* 0x8000000560607e21 */ /* 0x000fe20008010000 */
[----:B------:R-:W-:Y:S01]  /*1d00*/  FMUL.FTZ R229, R221, UR8 ;  /* 0x00000008dde57c20 */ /* 0x000fe20008410000 */
[----:B------:R-:W-:Y:S01]  /*1d10*/  FMUL.FTZ R214, R184, R103 ;  /* 0x00000067b8d67220 */ /* 0x000fe20000410000 */
[----:B------:R-:W-:Y:S01]  /*1d20*/  FFMA.FTZ R94, R231, R228, R94 ;  /* 0x000000e4e75e7223 */ /* 0x000fe2000001005e */
[----:B------:R-:W-:Y:S01]  /*1d30*/  FADD.FTZ R107, R216, R107 ;  /* 0x0000006bd86b7221 */ /* 0x000fe20000010000 */
[----:B------:R-:W-:Y:S01]  /*1d40*/  SHF.L.U32 R101, R99, 0x10, RZ ;  /* 0x0000001063657819 */ /* 0x000fe200000006ff */
[----:B------:R-:W-:Y:S01]  /*1d50*/  FADD.FTZ R100, R100, -UR5 ;  /* 0x8000000564647e21 */ /* 0x000fe20008010000 */
[----:B------:R-:W-:Y:S01]  /*1d60*/  FMUL.FTZ R225, R96, UR8 ;  /* 0x0000000860e17c20 */ /* 0x000fe20008410000 */
[----:B------:R-:W-:Y:S01]  /*1d70*/  FFMA.FTZ R96, R229, R226, R94 ;  /* 0x000000e2e5607223 */ /* 0x000fe2000001005e */
[----:B------:R-:W-:Y:S01]  /*1d80*/  FADD.FTZ R107, R214, R107 ;  /* 0x0000006bd66b7221 */ /* 0x000fe20000010000 */
[----:B------:R-:W-:Y:S01]  /*1d90*/  FMUL.FTZ R104, R104, UR8 ;  /* 0x0000000868687c20 */ /* 0x000fe20008410000 */
[----:B------:R-:W-:Y:S01]  /*1da0*/  FMUL.FTZ R221, R100, UR8 ;  /* 0x0000000864dd7c20 */ /* 0x000fe20008410000 */
[----:B------:R-:W-:Y:S01]  /*1db0*/  FMUL.FTZ R211, R182, R101 ;  /* 0x00000065b6d37220 */ /* 0x000fe20000410000 */
[----:B------:R-:W-:Y:S01]  /*1dc0*/  FFMA.FTZ R96, R227, R224, R96 ;  /* 0x000000e0e3607223 */ /* 0x000fe20000010060 */
[----:B------:R-:W-:Y:S01]  /*1dd0*/  FADD.FTZ R100, R212, R107 ;  /* 0x0000006bd4647221 */ /* 0x000fe20000010000 */
[----:B------:R-:W-:Y:S01]  /*1de0*/  FADD.FTZ R128, R246, R128 ;  /* 0x00000080f6807221 */ /* 0x000fe20000010000 */
[----:B------:R-:W-:Y:S01]  /*1df0*/  FFMA.FTZ R129, R245, R246, R129 ;  /* 0x000000f6f5817223 */ /* 0x000fe20000010081 */
[----:B------:R-:W-:Y:S01]  /*1e00*/  FADD.FTZ R41, R102, R41 ;  /* 0x0000002966297221 */ /* 0x000fe20000010000 */
[-C--:B------:R-:W-:Y:S01]  /*1e10*/  FFMA.FTZ R17, R104, R102.reuse, R17 ;  /* 0x0000006668117223 */ /* 0x080fe20000010011 */
[----:B------:R-:W-:Y:S01]  /*1e20*/  SHF.L.U32 R246, R95, 0x10, RZ ;  /* 0x000000105ff67819 */ /* 0x000fe200000006ff */
[----:B------:R-:W-:Y:S01]  /*1e30*/  FMUL.FTZ R102, R181, R102 ;  /* 0x00000066b5667220 */ /* 0x000fe20000410000 */
[----:B------:R-:W-:Y:S01]  /*1e40*/  FFMA.FTZ R96, R225, R222, R96 ;  /* 0x000000dee1607223 */ /* 0x000fe20000010060 */
[----:B------:R-:W-:Y:S01]  /*1e50*/  FADD.FTZ R95, R211, R100 ;  /* 0x00000064d35f7221 */ /* 0x000fe20000010000 */
[----:B------:R-:W-:Y:S01]  /*1e60*/  PRMT R84, R114, 0x7632, R84 ;  /* 0x0000763272547816 */ /* 0x000fe20000000054 */
[----:B------:R-:W-:Y:S01]  /*1e70*/  FMUL.FTZ R94, R106, UR8 ;  /* 0x000000086a5e7c20 */ /* 0x000fe20008410000 */
[----:B------:R-:W-:Y:S01]  /*1e80*/  SHF.L.U32 R114, R114, 0x10, RZ ;  /* 0x0000001072727819 */ /* 0x000fe200000006ff */
[----:B------:R-:W-:Y:S01]  /*1e90*/  FFMA.FTZ R106, R223, R220, R96 ;  /* 0x000000dcdf6a7223 */ /* 0x000fe20000010060 */
[----:B------:R-:W-:Y:S01]  /*1ea0*/  FADD.FTZ R95, R102, R95 ;  /* 0x0000005f665f7221 */ /* 0x000fe20000010000 */
[----:B------:R-:W-:Y:S01]  /*1eb0*/  FMUL.FTZ R100, R180, R251 ;  /* 0x000000fbb4647220 */ /* 0x000fe20000410000 */
[----:B------:R-:W-:Y:S01]  /*1ec0*/  FADD.FTZ R43, R92, R43 ;  /* 0x0000002b5c2b7221 */ /* 0x000fe20000010000 */
[----:B------:R-:W-:Y:S01]  /*1ed0*/  FADD.FTZ R99, R114, -UR5 ;  /* 0x8000000572637e21 */ /* 0x000fe20008010000 */
[-C--:B------:R-:W-:Y:S01]  /*1ee0*/  FFMA.FTZ R19, R94, R92.reuse, R19 ;  /* 0x0000005c5e137223 */ /* 0x080fe20000010013 */
[----:B------:R-:W-:Y:S01]  /*1ef0*/  FMUL.FTZ R92, R179, R92 ;  /* 0x0000005cb35c7220 */ /* 0x000fe20000410000 */
[----:B------:R-:W-:Y:S01]  /*1f00*/  FFMA.FTZ R106, R221, R218, R106 ;  /* 0x000000dadd6a7223 */ /* 0x000fe2000001006a */
[----:B------:R-:W-:Y:S01]  /*1f10*/  FADD.FTZ R95, R95, R100 ;  /* 0x000000645f5f7221 */ /* 0x000fe20000010000 */
[----:B------:R-:W-:Y:S01]  /*1f20*/  FADD.FTZ R36, R248, R36 ;  /* 0x00000024f8247221 */ /* 0x000fe20000010000 */
[----:B------:R-:W-:Y:S01]  /*1f30*/  FFMA.FTZ R12, R221, R248, R12 ;  /* 0x000000f8dd0c7223 */ /* 0x000fe2000001000c */
[----:B------:R-:W-:Y:S01]  /*1f40*/  SHF.L.U32 R114, R93, 0x10, RZ ;  /* 0x000000105d727819 */ /* 0x000fe200000006ff */
[----:B------:R-:W-:Y:S01]  /*1f50*/  FMUL.FTZ R96, R99, UR8 ;  /* 0x0000000863607c20 */ /* 0x000fe20008410000 */
[----:B------:R-:W-:Y:S01]  /*1f60*/  FMUL.FTZ R217, R217, UR8 ;  /* 0x00000008d9d97c20 */ /* 0x000fe20008410000 */
[----:B------:R-:W-:Y:S01]  /*1f70*/  FFMA.FTZ R106, R219, R216, R106 ;  /* 0x000000d8db6a7223 */ /* 0x000fe2000001006a */
[----:B------:R-:W-:Y:S01]  /*1f80*/  FADD.FTZ R248, R95, R92 ;  /* 0x0000005c5ff87221 */ /* 0x000fe20000010000 */
[----:B------:R-:W-:Y:S01]  /*1f90*/  FMUL.FTZ R93, R176, R246 ;  /* 0x000000f6b05d7220 */ /* 0x000fe20000410000 */
[----:B------:R-:W-:Y:S01]  /*1fa0*/  FADD.FTZ R45, R98, R45 ;  /* 0x0000002d622d7221 */ /* 0x000fe20000010000 */
[-C--:B------:R-:W-:Y:S01]  /*1fb0*/  FFMA.FTZ R21, R96, R98.reuse, R21 ;  /* 0x0000006260157223 */ /* 0x080fe20000010015 */
[----:B------:R-:W-:Y:S01]  /*1fc0*/  FMUL.FTZ R95, R165, R98 ;  /* 0x00000062a55f7220 */ /* 0x000fe20000410000 */
[----:B------:R-:W-:Y:S01]  /*1fd0*/  FFMA.FTZ R106, R217, R214, R106 ;  /* 0x000000d6d96a7223 */ /* 0x000fe2000001006a */
[----:B------:R-:W-:Y:S01]  /*1fe0*/  FADD.FTZ R98, R248, R93 ;  /* 0x0000005df8627221 */ /* 0x000fe20000010000 */
[----:B------:R-:W-:Y:S01]  /*1ff0*/  FADD.FTZ R32, R97, R32 ;  /* 0x0000002061207221 */ /* 0x000fe20000010000 */
[----:B------:R-:W-:Y:S01]  /*2000*/  FFMA.FTZ R8, R229, R97, R8 ;  /* 0x00000061e5087223 */ /* 0x000fe20000010008 */
[----:B------:R-:W-:Y:S01]  /*2010*/  FMUL.FTZ R213, R213, UR8 ;  /* 0x00000008d5d57c20 */ /* 0x000fe20008410000 */
[----:B------:R-:W-:Y:S01]  /*2020*/  FFMA.FTZ R106, R215, R212, R106 ;  /* 0x000000d4d76a7223 */ /* 0x000fe2000001006a */
[----:B------:R-:W-:Y:S01]  /*2030*/  FADD.FTZ R98, R98, R95 ;  /* 0x0000005f62627221 */ /* 0x000fe20000010000 */
[----:B------:R-:W-:Y:S01]  /*2040*/  FMUL.FTZ R97, R177, R114 ;  /* 0x00000072b1617220 */ /* 0x000fe20000410000 */
[----:B------:R-:W-:Y:S01]  /*2050*/  SHF.L.U32 R105, R105, 0x10, RZ ;  /* 0x0000001069697819 */ /* 0x000fe200000006ff */
[----:B------:R-:W-:Y:S01]  /*2060*/  FFMA.FTZ R99, R213, R211, R106 ;  /* 0x000000d3d5637223 */ /* 0x000fe2000001006a */
[----:B------:R-:W-:Y:S01]  /*2070*/  SHF.L.U32 R248, R85, 0x10, RZ ;  /* 0x0000001055f87819 */ /* 0x000fe200000006ff */
[----:B------:R-:W-:Y:S01]  /*2080*/  FADD.FTZ R85, R98, R97 ;  /* 0x0000006162557221 */ /* 0x000fe20000010000 */
[----:B------:R-:W-:Y:S01]  /*2090*/  FADD.FTZ R38, R103, R38 ;  /* 0x0000002667267221 */ /* 0x000fe20000010000 */
[----:B------:R-:W-:Y:S01]  /*20a0*/  FFMA.FTZ R14, R217, R103, R14 ;  /* 0x00000067d90e7223 */ /* 0x000fe2000001000e */
[----:B------:R-:W-:Y:S01]  /*20b0*/  FMUL.FTZ R98, R166, R86 ;  /* 0x00000056a6627220 */ /* 0x000fe20000410000 */
[----:B------:R-:W-:Y:S01]  /*20c0*/  FADD.FTZ R103, R105, -UR5 ;  /* 0x8000000569677e21 */ /* 0x000fe20008010000 */
[----:B------:R-:W-:Y:S01]  /*20d0*/  FADD.FTZ R34, R250, R34 ;  /* 0x00000022fa227221 */ /* 0x000fe20000010000 */
[----:B------:R-:W-:Y:S01]  /*20e0*/  FFMA.FTZ R10, R225, R250, R10 ;  /* 0x000000fae10a7223 */ /* 0x000fe2000001000a */
[----:B------:R-:W-:Y:S01]  /*20f0*/  SHF.L.U32 R87, R87, 0x10, RZ ;  /* 0x0000001057577819 */ /* 0x000fe200000006ff */
[----:B------:R-:W-:Y:S01]  /*2100*/  FFMA.FTZ R106, R104, R102, R99 ;  /* 0x00000066686a7223 */ /* 0x000fe20000010063 */
[----:B------:R-:W-:Y:S01]  /*2110*/  FADD.FTZ R250, R85, R98 ;  /* 0x0000006255fa7221 */ /* 0x000fe20000010000 */
[----:B------:R-:W-:Y:S01]  /*2120*/  FMUL.FTZ R99, R178, R248 ;  /* 0x000000f8b2637220 */ /* 0x000fe20000410000 */
[----:B------:R-:W-:Y:S01]  /*2130*/  FMUL.FTZ R103, R103, UR8 ;  /* 0x0000000867677c20 */ /* 0x000fe20008410000 */
[----:B------:R-:W-:Y:S01]  /*2140*/  FADD.FTZ R40, R101, R40 ;  /* 0x0000002865287221 */ /* 0x000fe20000010000 */
[----:B------:R-:W-:Y:S01]  /*2150*/  FFMA.FTZ R16, R213, R101, R16 ;  /* 0x00000065d5107223 */ /* 0x000fe20000010010 */
[----:B------:R-:W-:Y:S01]  /*2160*/  FADD.FTZ R101, R87, -UR5 ;  /* 0x8000000557657e21 */ /* 0x000fe20008010000 */
[----:B------:R-:W-:Y:S01]  /*2170*/  FADD.FTZ R85, R250, R99 ;  /* 0x00000063fa557221 */ /* 0x000fe20000010000 */
[----:B------:R-:W-:Y:S01]  /*2180*/  FFMA.FTZ R87, R103, R100, R106 ;  /* 0x0000006467577223 */ /* 0x000fe2000001006a */
[----:B------:R-:W-:Y:S01]  /*2190*/  SHF.L.U32 R105, R84, 0x10, RZ ;  /* 0x0000001054697819 */ /* 0x000fe200000006ff */
[----:B------:R-:W-:-:S02]  /*21a0*/  FMUL.FTZ R101, R101, UR8 ;  /* 0x0000000865657c20 */ /* 0x000fc40008410000 */
[----:B------:R-:W-:Y:S01]  /*21b0*/  FFMA.FTZ R106, R94, R92, R87 ;  /* 0x0000005c5e6a7223 */ /* 0x000fe20000010057 */
[----:B------:R-:W0:Y:S01]  /*21c0*/  SHFL.DOWN PT, R84, R85, 0x10, 0x1f ;  /* 0x0a001f0055547f89 */ /* 0x000e2200000e0000 */
[----:B------:R-:W-:Y:S01]  /*21d0*/  SHF.L.U32 R107, R115, 0x10, RZ ;  /* 0x00000010736b7819 */ /* 0x000fe200000006ff */
[----:B------:R-:W-:Y:S01]  /*21e0*/  FADD.FTZ R105, R105, -UR5 ;  /* 0x8000000569697e21 */ /* 0x000fe20008010000 */
[----:B------:R-:W-:Y:S01]  /*21f0*/  PRMT R115, R115, 0x7632, R115 ;  /* 0x0000763273737816 */ /* 0x000fe20000000073 */
[----:B------:R-:W-:Y:S02]  /*2200*/  FFMA.FTZ R87, R101, R93, R106 ;  /* 0x0000005d65577223 */ /* 0x000fe4000001006a */
[----:B------:R-:W-:Y:S01]  /*2210*/  FADD.FTZ R106, R107, -UR5 ;  /* 0x800000056b6a7e21 */ /* 0x000fe20008010000 */
[----:B------:R-:W-:Y:S01]  /*2220*/  SHF.L.U32 R115, R115, 0x10, RZ ;  /* 0x0000001073737819 */ /* 0x000fe200000006ff */
[----:B------:R-:W-:Y:S01]  /*2230*/  FMUL.FTZ R107, R105, UR8 ;  /* 0x00000008696b7c20 */ /* 0x000fe20008410000 */
[----:B------:R-:W-:Y:S01]  /*2240*/  FFMA.FTZ R250, R96, R95, R87 ;  /* 0x0000005f60fa7223 */ /* 0x000fe20000010057 */
[----:B------:R-:W-:-:S02]  /*2250*/  FMUL.FTZ R106, R106, UR8 ;  /* 0x000000086a6a7c20 */ /* 0x000fc40008410000 */
[----:B------:R-:W-:Y:S01]  /*2260*/  FADD.FTZ R105, R115, -UR5 ;  /* 0x8000000573697e21 */ /* 0x000fe20008010000 */
[----:B------:R-:W-:-:S03]  /*2270*/  FFMA.FTZ R87, R107, R97, R250 ;  /* 0x000000616b577223 */ /* 0x000fc600000100fa */
[----:B------:R-:W-:Y:S01]  /*2280*/  FMUL.FTZ R105, R105, UR8 ;  /* 0x0000000869697c20 */ /* 0x000fe20008410000 */
[----:B------:R-:W-:-:S04]  /*2290*/  FFMA.FTZ R250, R106, R98, R87 ;  /* 0x000000626afa7223 */ /* 0x000fc80000010057 */
[----:B------:R-:W-:Y:S01]  /*22a0*/  FFMA.FTZ R250, R105, R99, R250 ;  /* 0x0000006369fa7223 */ /* 0x000fe200000100fa */
[----:B0-----:R-:W-:-:S04]  /*22b0*/  FADD.FTZ R84, R85, R84 ;  /* 0x0000005455547221 */ /* 0x001fc80000010000 */
        /* <DEDUP_REMOVED lines=10> */
[----:B0-----:R-:W-:-:S05]  /*2360*/  FADD.FTZ R115, R252, R115 ;  /* 0x00000073fc737221 */ /* 0x001fca0000010000 */
[----:B------:R-:W0:Y:S01]  /*2370*/  SHFL.DOWN PT, R250, R115, 0x2, 0x1f ;  /* 0x08401f0073fa7f89 */ /* 0x000e2200000e0000 */
[----:B-1----:R-:W-:-:S05]  /*2380*/  FADD.FTZ R252, R87, R84 ;  /* 0x0000005457fc7221 */ /* 0x002fca0000010000 */
[----:B------:R-:W1:Y:S01]  /*2390*/  SHFL.DOWN PT, R84, R252, 0x1, 0x1f ;  /* 0x08201f00fc547f89 */ /* 0x000e6200000e0000 */
[----:B------:R-:W-:Y:S01]  /*23a0*/  LOP3.LUT P0, RZ, R117, 0x1f, RZ, 0xc0, !PT ;  /* 0x0000001f75ff7812 */ /* 0x000fe2000780c0ff */
[----:B0-----:R-:W-:-:S05]  /*23b0*/  FADD.FTZ R250, R115, R250 ;  /* 0x000000fa73fa7221 */ /* 0x001fca0000010000 */
[----:B------:R-:W0:Y:S01]  /*23c0*/  SHFL.DOWN PT, R85, R250, 0x1, 0x1f ;  /* 0x08201f00fa557f89 */ /* 0x000e2200000e0000 */
[----:B------:R-:W-:Y:S01]  /*23d0*/  UMOV UR7, 0x3f800000 ;  /* 0x3f80000000077882 */ /* 0x000fe20000000000 */
[----:B------:R-:W-:Y:S01]  /*23e0*/  @UP0 USHF.L.U32 UR7, UR4, 0x10, URZ ;  /* 0x0000001004070899 */ /* 0x000fe200080006ff */
[----:B------:R-:W-:Y:S01]  /*23f0*/  BSSY.RECONVERGENT B0, `(.L_x_216) ;  /* 0x000000c000007945 */ /* 0x000fe20003800200 */
[----:B-1----:R-:W-:Y:S01]  /*2400*/  FADD.FTZ R84, R252, R84 ;  /* 0x00000054fc547221 */ /* 0x002fe20000010000 */
[----:B0-----:R-:W-:Y:S02]  /*2410*/  FADD.FTZ R85, R250, R85 ;  /* 0x00000055fa557221 */ /* 0x001fe40000010000 */
[----:B------:R-:W-:Y:S07]  /*2420*/  @P0 BRA `(.L_x_217) ;  /* 0x0000000000200947 */ /* 0x000fee0003800000 */
        /* <DEDUP_REMOVED lines=8> */
.L_x_217:
[----:B------:R-:W-:Y:S05]  /*24b0*/  BSYNC.RECONVERGENT B0 ;  /* 0x0000000000007941 */ /* 0x000fea0003800200 */
.L_x_216:
[----:B------:R-:W1:Y:S08]  /*24c0*/  S2UR UR5, SR_CgaCtaId ;  /* 0x00000000000579c3 */ /* 0x000e700000008800 */
[----:B------:R-:W-:Y:S01]  /*24d0*/  BAR.SYNC.DEFER_BLOCKING 0x0 ;  /* 0x0000000000007b1d */ /* 0x000fe20000010000 */
[----:B------:R-:W-:Y:S01]  /*24e0*/  FADD.FTZ R47, R86, R47 ;  /* 0x0000002f562f7221 */ /* 0x000fe20000010000 */
[----:B------:R-:W-:Y:S01]  /*24f0*/  FFMA.FTZ R23, R106, R86, R23 ;  /* 0x000000566a177223 */ /* 0x000fe20000010017 */
[----:B------:R-:W-:Y:S01]  /*2500*/  FADD.FTZ R44, R246, R44 ;  /* 0x0000002cf62c7221 */ /* 0x000fe20000010000 */
[----:B------:R-:W-:Y:S01]  /*2510*/  FFMA.FTZ R20, R101, R246, R20 ;  /* 0x000000f665147223 */ /* 0x000fe20000010014 */
[----:B------:R-:W-:Y:S01]  /*2520*/  UISETP.NE.U32.AND UP1, UPT, UR20, URZ, UPT ;  /* 0x000000ff1400728c */ /* 0x000fe2000bf25070 */
[----:B------:R-:W-:Y:S01]  /*2530*/  FADD.FTZ R46, R114, R46 ;  /* 0x0000002e722e7221 */ /* 0x000fe20000010000 */
[----:B------:R-:W-:Y:S01]  /*2540*/  UMOV UR4, 0x400 ;  /* 0x0000040000047882 */ /* 0x000fe20000000000 */
[----:B------:R-:W-:Y:S01]  /*2550*/  FFMA.FTZ R22, R107, R114, R22 ;  /* 0x000000726b167223 */ /* 0x000fe20000010016 */
[----:B------:R-:W-:Y:S01]  /*2560*/  UISETP.NE.AND.EX UP1, UPT, UR21, URZ, UPT, UP1 ;  /* 0x000000ff1500728c */ /* 0x000fe2000bf25310 */
[----:B------:R-:W-:Y:S01]  /*2570*/  FADD.FTZ R42, R251, R42 ;  /* 0x0000002afb2a7221 */ /* 0x000fe20000010000 */
[----:B------:R-:W-:Y:S01]  /*2580*/  FFMA.FTZ R18, R103, R251, R18 ;  /* 0x000000fb67127223 */ /* 0x000fe20000010012 */
[----:B------:R-:W-:Y:S01]  /*2590*/  FADD.FTZ R116, R248, R116 ;  /* 0x00000074f8747221 */ /* 0x000fe20000010000 */
[----:B------:R-:W-:Y:S01]  /*25a0*/  FFMA.FTZ R24, R105, R248, R24 ;  /* 0x000000f869187223 */ /* 0x000fe20000010018 */
[----:B-1----:R-:W-:-:S04]  /*25b0*/  ULEA UR4, UR5, UR4, 0x18 ;  /* 0x0000000405047291 */ /* 0x002fc8000f8ec0ff */
[----:B------:R-:W-:Y:S02]  /*25c0*/  UIADD3 UR5, UPT, UPT, UR4, 0x4020, URZ ;  /* 0x0000402004057890 */ /* 0x000fe4000fffe0ff */
[----:B------:R-:W-:-:S09]  /*25d0*/  @!UP2 UIADD3 UR5, UPT, UPT, UR4, 0x4000, URZ ;  /* 0x000040000405a890 */ /* 0x000fd2000fffe0ff */
[----:B0-----:R-:W0:Y:S01]  /*25e0*/  LDS.128 R84, [UR5] ;  /* 0x00000005ff547984 */ /* 0x001e220008000c00 */
[----:B------:R-:W-:Y:S02]  /*25f0*/  UIADD3 UR5, UPT, UPT, UR4, 0x4030, URZ ;  /* 0x0000403004057890 */ /* 0x000fe4000fffe0ff */
[----:B------:R-:W-:Y:S01]  /*2600*/  @!UP2 UIADD3 UR5, UPT, UPT, UR4, 0x4010, URZ ;  /* 0x000040100405a890 */ /* 0x000fe2000fffe0ff */
[----:B0-----:R-:W-:Y:S01]  /*2610*/  FADD.FTZ R115, RZ, R84 ;  /* 0x00000054ff737221 */ /* 0x001fe20000010000 */
[----:B------:R-:W-:-:S03]  /*2620*/  FADD.FTZ R84, RZ, R85 ;  /* 0x00000055ff547221 */ /* 0x000fc60000010000 */
[----:B------:R-:W-:Y:S01]  /*2630*/  FADD.FTZ R115, R86, R115 ;  /* 0x0000007356737221 */ /* 0x000fe20000010000 */
[----:B------:R-:W-:-:S03]  /*2640*/  FADD.FTZ R246, R87, R84 ;  /* 0x0000005457f67221 */ /* 0x000fc60000010000 */
[----:B------:R-:W0:Y:S02]  /*2650*/  LDS.128 R84, [UR5] ;  /* 0x00000005ff547984 */ /* 0x000e240008000c00 */
[----:B0-----:R-:W-:Y:S01]  /*2660*/  FADD.FTZ R246, R246, R85 ;  /* 0x00000055f6f67221 */ /* 0x001fe20000010000 */
        /* <DEDUP_REMOVED lines=8> */
[----:B------:R-:W0:Y:S02]  /*26f0*/  LDC.64 R250, c[0x0][0x390] ;  /* 0x0000e400fffa7b82 */ /* 0x000e240000000a00 */
[----:B0-----:R-:W-:-:S06]  /*2700*/  IMAD.WIDE.U32 R84, R208, 0x10, R250 ;  /* 0x00000010d0547825 */ /* 0x001fcc00078e00fa */
[----:B------:R-:W5:Y:S01]  /*2710*/  LDG.E.128 R84, desc[UR18][R84.64] ;  /* 0x0000001254547981 */ /* 0x000f62000c1e1d00 */
[----:B------:R-:W-:-:S04]  /*2720*/  ISETP.NE.U32.AND P0, PT, RZ, UR24, PT ;  /* 0x00000018ff007c0c */ /* 0x000fc8000bf05070 */
[----:B------:R-:W-:-:S13]  /*2730*/  ISETP.NE.AND.EX P0, PT, RZ, UR25, PT, P0 ;  /* 0x00000019ff007c0c */ /* 0x000fda000bf05300 */
[----:B------:R-:W-:Y:S05]  /*2740*/  @P0 BRA `(.L_x_219) ;  /* 0x0000000400240947 */ /* 0x000fea0003800000 */
[--C-:B------:R-:W-:Y:S01]  /*2750*/  FFMA.FTZ R89, R89, UR4, R114.reuse ;  /* 0x0000000459597c23 */ /* 0x100fe20008010072 */
[--C-:B------:R-:W-:Y:S01]  /*2760*/  FFMA.FTZ R111, R111, UR4, R114.reuse ;  /* 0x000000046f6f7c23 */ /* 0x100fe20008010072 */
[--C-:B------:R-:W-:Y:S01]  /*2770*/  FFMA.FTZ R109, R109, UR4, R114.reuse ;  /* 0x000000046d6d7c23 */ /* 0x100fe20008010072 */
[--C-:B------:R-:W-:Y:S01]  /*2780*/  FFMA.FTZ R113, R113, UR4, R114.reuse ;  /* 0x0000000471717c23 */ /* 0x100fe20008010072 */
[----:B------:R-:W-:Y:S01]  /*2790*/  FADD.FTZ R90, R90, -R89 ;  /* 0x800000595a5a7221 */ /* 0x000fe20000010000 */
[----:B------:R-:W-:Y:S01]  /*27a0*/  FADD.FTZ R88, R88, -R111 ;  /* 0x8000006f58587221 */ /* 0x000fe20000010000 */
[----:B------:R-:W-:Y:S01]  /*27b0*/  FADD.FTZ R110, R110, -R109 ;  /* 0x8000006d6e6e7221 */ /* 0x000fe20000010000 */
[----:B------:R-:W-:Y:S01]  /*27c0*/  SHF.L.U32 R111, R59, 0x10, RZ ;  /* 0x000000103b6f7819 */ /* 0x000fe200000006ff */
[----:B------:R-:W-:Y:S01]  /*27d0*/  FMUL.FTZ R90, R90, UR8 ;  /* 0x000000085a5a7c20 */ /* 0x000fe20008410000 */
[--C-:B------:R-:W-:Y:S01]  /*27e0*/  FFMA.FTZ R89, R91, UR4, R114.reuse ;  /* 0x000000045b597c23 */ /* 0x100fe20008010072 */
[C---:B-----5:R-:W-:Y:S01]  /*27f0*/  SHF.L.U32 R109, R87.reuse, 0x10, RZ ;  /* 0x00000010576d7819 */ /* 0x060fe200000006ff */
[----:B------:R-:W-:Y:S01]  /*2800*/  FMUL.FTZ R110, R110, UR8 ;  /* 0x000000086e6e7c20 */ /* 0x000fe20008410000 */
[----:B------:R-:W-:Y:S01]  /*2810*/  FMUL.FTZ R90, R90, UR7 ;  /* 0x000000075a5a7c20 */ /* 0x000fe20008410000 */
[----:B------:R-:W-:Y:S01]  /*2820*/  PRMT R91, R87, 0x7632, R91 ;  /* 0x00007632575b7816 */ /* 0x000fe2000000005b */
[--C-:B------:R-:W-:Y:S01]  /*2830*/  FFMA.FTZ R245, R245, UR4, R114.reuse ;  /* 0x00000004f5f57c23 */ /* 0x100fe20008010072 */
[----:B------:R-:W-:Y:S01]  /*2840*/  FMUL.FTZ R110, R110, UR7 ;  /* 0x000000076e6e7c20 */ /* 0x000fe20008410000 */
[C---:B------:R-:W-:Y:S01]  /*2850*/  FMUL.FTZ R87, R90.reuse, R111 ;  /* 0x0000006f5a577220 */ /* 0x040fe20000410000 */
[----:B------:R-:W-:Y:S01]  /*2860*/  SHF.L.U32 R111, R175, 0x10, RZ ;  /* 0x00000010af6f7819 */ /* 0x000fe200000006ff */
[----:B------:R-:W-:Y:S01]  /*2870*/  FMUL.FTZ R109, R90, R109 ;  /* 0x0000006d5a6d7220 */ /* 0x000fe20000410000 */
[----:B------:R-:W-:Y:S01]  /*2880*/  SHF.L.U32 R91, R91, 0x10, RZ ;  /* 0x000000105b5b7819 */ /* 0x000fe200000006ff */
[----:B------:R-:W-:Y:S01]  /*2890*/  FMUL.FTZ R90, R88, UR8 ;  /* 0x00000008585a7c20 */ /* 0x000fe20008410000 */
[----:B------:R-:W-:Y:S01]  /*28a0*/  FADD.FTZ R89, R108, -R89 ;  /* 0x800000596c597221 */ /* 0x000fe20000010000 */
[----:B------:R-:W-:Y:S01]  /*28b0*/  FADD.FTZ R112, R112, -R113 ;  /* 0x8000007170707221 */ /* 0x000fe20000010000 */
[----:B------:R-:W-:Y:S01]  /*28c0*/  FMUL.FTZ R88, R110, R111 ;  /* 0x0000006f6e587220 */ /* 0x000fe20000410000 */
[----:B------:R-:W-:Y:S01]  /*28d0*/  FADD.FTZ R210, R210, -R245 ;  /* 0x800000f5d2d27221 */ /* 0x000fe20000010000 */
[----:B------:R-:W-:Y:S01]  /*28e0*/  FMUL.FTZ R108, R110, R91 ;  /* 0x0000005b6e6c7220 */ /* 0x000fe20000410000 */
[----:B------:R-:W-:Y:S01]  /*28f0*/  SHF.L.U32 R111, R86, 0x10, RZ ;  /* 0x00000010566f7819 */ /* 0x000fe200000006ff */
[----:B------:R-:W-:Y:S01]  /*2900*/  FMUL.FTZ R90, R90, UR7 ;  /* 0x000000075a5a7c20 */ /* 0x000fe20008410000 */
[----:B------:R-:W-:Y:S01]  /*2910*/  SHF.L.U32 R113, R58, 0x10, RZ ;  /* 0x000000103a717819 */ /* 0x000fe200000006ff */
[----:B------:R-:W-:Y:S01]  /*2920*/  FMUL.FTZ R89, R89, UR8 ;  /* 0x0000000859597c20 */ /* 0x000fe20008410000 */
[----:B------:R-:W-:Y:S01]  /*2930*/  PRMT R91, R86, 0x7632, R91 ;  /* 0x00007632565b7816 */ /* 0x000fe2000000005b */
[----:B------:R-:W-:Y:S01]  /*2940*/  FMUL.FTZ R210, R210, UR8 ;  /* 0x00000008d2d27c20 */ /* 0x000fe20008410000 */
[C---:B------:R-:W-:Y:S01]  /*2950*/  FMUL.FTZ R111, R90.reuse, R111 ;  /* 0x0000006f5a6f7220 */ /* 0x040fe20000410000 */
[----:B------:R-:W-:Y:S01]  /*2960*/  FMUL.FTZ R86, R90, R113 ;  /* 0x000000715a567220 */ /* 0x000fe20000410000 */
[----:B------:R-:W-:Y:S01]  /*2970*/  SHF.L.U32 R110, R91, 0x10, RZ ;  /* 0x000000105b6e7819 */ /* 0x000fe200000006ff */
[----:B------:R-:W-:Y:S01]  /*2980*/  FMUL.FTZ R89, R89, UR7 ;  /* 0x0000000759597c20 */ /* 0x000fe20008410000 */
[----:B------:R-:W-:Y:S01]  /*2990*/  SHF.L.U32 R90, R174, 0x10, RZ ;  /* 0x00000010ae5a7819 */ /* 0x000fe200000006ff */
[--C-:B------:R-:W-:Y:S01]  /*29a0*/  FFMA.FTZ R249, R249, UR4, R114.reuse ;  /* 0x00000004f9f97c23 */ /* 0x100fe20008010072 */
[----:B------:R-:W-:Y:S01]  /*29b0*/  FFMA.FTZ R247, R247, UR4, R114 ;  /* 0x00000004f7f77c23 */ /* 0x000fe20008010072 */
[----:B------:R-:W-:Y:S01]  /*29c0*/  SHF.L.U32 R91, R57, 0x10, RZ ;  /* 0x00000010395b7819 */ /* 0x000fe200000006ff */
[----:B------:R-:W-:Y:S01]  /*29d0*/  FMUL.FTZ R210, R210, UR7 ;  /* 0x00000007d2d27c20 */ /* 0x000fe20008410000 */
[C---:B------:R-:W-:Y:S01]  /*29e0*/  FMUL.FTZ R110, R89.reuse, R110 ;  /* 0x0000006e596e7220 */ /* 0x040fe20000410000 */
[----:B------:R-:W-:Y:S01]  /*29f0*/  FADD.FTZ R244, R244, -R249 ;  /* 0x800000f9f4f47221 */ /* 0x000fe20000010000 */
[----:B------:R-:W-:Y:S01]  /*2a00*/  FADD.FTZ R242, R242, -R247 ;  /* 0x800000f7f2f27221 */ /* 0x000fe20000010000 */
[----:B------:R-:W-:Y:S01]  /*2a10*/  FMUL.FTZ R89, R89, R90 ;  /* 0x0000005a59597220 */ /* 0x000fe20000410000 */
[C---:B------:R-:W-:Y:S01]  /*2a20*/  SHF.L.U32 R113, R85.reuse, 0x10, RZ ;  /* 0x0000001055717819 */ /* 0x040fe200000006ff */
[----:B------:R-:W-:Y:S01]  /*2a30*/  FMUL.FTZ R90, R210, R91 ;  /* 0x0000005bd25a7220 */ /* 0x000fe20000410000 */
[----:B------:R-:W-:Y:S01]  /*2a40*/  PRMT R85, R85, 0x7632, R85 ;  /* 0x0000763255557816 */ /* 0x000fe20000000055 */
[----:B------:R-:W-:Y:S01]  /*2a50*/  FMUL.FTZ R112, R112, UR8 ;  /* 0x0000000870707c20 */ /* 0x000fe20008410000 */
[----:B------:R-:W-:Y:S01]  /*2a60*/  PRMT R91, R84, 0x7632, R91 ;  /* 0x00007632545b7816 */ /* 0x000fe2000000005b */
[----:B------:R-:W-:Y:S01]  /*2a70*/  FMUL.FTZ R244, R244, UR8 ;  /* 0x00000008f4f47c20 */ /* 0x000fe20008410000 */
[----:B------:R-:W-:Y:S01]  /*2a80*/  FMUL.FTZ R242, R242, UR8 ;  /* 0x00000008f2f27c20 */ /* 0x000fe20008410000 */
[----:B------:R-:W-:Y:S01]  /*2a90*/  FMUL.FTZ R113, R210, R113 ;  /* 0x00000071d2717220 */ /* 0x000fe20000410000 */
[----:B------:R-:W-:Y:S01]  /*2aa0*/  SHF.L.U32 R210, R85, 0x10, RZ ;  /* 0x0000001055d27819 */ /* 0x000fe200000006ff */
[----:B------:R-:W-:Y:S01]  /*2ab0*/  FMUL.FTZ R85, R112, UR7 ;  /* 0x0000000770557c20 */ /* 0x000fe20008410000 */
[----:B------:R-:W-:Y:S01]  /*2ac0*/  SHF.L.U32 R245, R91, 0x10, RZ ;  /* 0x000000105bf57819 */ /* 0x000fe200000006ff */
[----:B------:R-:W-:Y:S01]  /*2ad0*/  FMUL.FTZ R244, R244, UR7 ;  /* 0x00000007f4f47c20 */ /* 0x000fe20008410000 */
[----:B------:R-:W-:Y:S01]  /*2ae0*/  SHF.L.U32 R246, R173, 0x10, RZ ;  /* 0x00000010adf67819 */ /* 0x000fe200000006ff */
[----:B------:R-:W-:Y:S01]  /*2af0*/  FMUL.FTZ R242, R242, UR7 ;  /* 0x00000007f2f27c20 */ /* 0x000fe20008410000 */
[----:B------:R-:W-:Y:S01]  /*2b00*/  SHF.L.U32 R91, R56, 0x10, RZ ;  /* 0x00000010385b7819 */ /* 0x000fe200000006ff */
[C---:B------:R-:W-:Y:S01]  /*2b10*/  FMUL.FTZ R112, R85.reuse, R210 ;  /* 0x000000d255707220 */ /* 0x040fe20000410000 */
[----:B------:R-:W-:Y:S01]  /*2b20*/  SHF.L.U32 R247, R172, 0x10, RZ ;  /* 0x00000010acf77819 */ /* 0x000fe200000006ff */
[----:B------:R-:W-:Y:S01]  /*2b30*/  FMUL.FTZ R85, R85, R246 ;  /* 0x000000f655557220 */ /* 0x000fe20000410000 */
[----:B------:R-:W-:Y:S01]  /*2b40*/  SHF.L.U32 R115, R84, 0x10, RZ ;  /* 0x0000001054737819 */ /* 0x000fe200000006ff */
[----:B------:R-:W-:Y:S01]  /*2b50*/  FMUL.FTZ R84, R244, R91 ;  /* 0x0000005bf4547220 */ /* 0x000fe20000410000 */
[C---:B------:R-:W-:Y:S01]  /*2b60*/  FMUL.FTZ R210, R242.reuse, R245 ;  /* 0x000000f5f2d27220 */ /* 0x040fe20000410000 */
[----:B------:R-:W-:Y:S01]  /*2b70*/  FMUL.FTZ R247, R242, R247 ;  /* 0x000000f7f2f77220 */ /* 0x000fe20000410000 */
[----:B------:R-:W-:Y:S01]  /*2b80*/  F2FP.BF16.F32.PACK_AB R87, R88, R87 ;  /* 0x000000575857723e */ /* 0x000fe200000010ff */
[----:B------:R-:W-:Y:S01]  /*2b90*/  FMUL.FTZ R115, R244, R115 ;  /* 0x00000073f4737220 */ /* 0x000fe20000410000 */
[----:B------:R-:W-:-:S02]  /*2ba0*/  F2FP.BF16.F32.PACK_AB R86, R89, R86 ;  /* 0x000000565956723e */ /* 0x000fc400000010ff */
[----:B------:R-:W-:Y:S02]  /*2bb0*/  F2FP.BF16.F32.PACK_AB R85, R85, R90 ;  /* 0x0000005a5555723e */ /* 0x000fe400000010ff */
[----:B------:R-:W-:Y:S01]  /*2bc0*/  F2FP.BF16.F32.PACK_AB R84, R247, R84 ;  /* 0x00000054f754723e */ /* 0x000fe200000010ff */
[----:B------:R-:W-:Y:S06]  /*2bd0*/  BRA `(.L_x_220) ;  /* 0x0000000400307947 */ /* 0x000fec0003800000 */
.L_x_219:
[--C-:B------:R-:W-:Y:S01]  /*2be0*/  FFMA.FTZ R89, R89, UR4, R114.reuse ;  /* 0x0000000459597c23 */ /* 0x100fe20008010072 */
[--C-:B------:R-:W-:Y:S01]  /*2bf0*/  FFMA.FTZ R109, R109, UR4, R114.reuse ;  /* 0x000000046d6d7c23 */ /* 0x100fe20008010072 */
[--C-:B------:R-:W-:Y:S01]  /*2c00*/  FFMA.FTZ R111, R111, UR4, R114.reuse ;  /* 0x000000046f6f7c23 */ /* 0x100fe20008010072 */
[----:B------:R-:W-:Y:S01]  /*2c10*/  FFMA.FTZ R81, R91, UR4, R114 ;  /* 0x000000045b517c23 */ /* 0x000fe20008010072 */
[----:B------:R-:W-:Y:S01]  /*2c20*/  FADD.FTZ R89, R90, -R89 ;  /* 0x800000595a597221 */ /* 0x000fe20000010000 */
[----:B------:R-:W-:Y:S01]  /*2c30*/  FADD.FTZ R109, R110, -R109 ;  /* 0x8000006d6e6d7221 */ /* 0x000fe20000010000 */
[----:B------:R-:W-:Y:S01]  /*2c40*/  FADD.FTZ R80, R88, -R111 ;  /* 0x8000006f58507221 */ /* 0x000fe20000010000 */
[----:B-----5:R-:W-:Y:S01]  /*2c50*/  PRMT R82, R87, 0x7632, R82 ;  /* 0x0000763257527816 */ /* 0x020fe20000000052 */
[----:B------:R-:W-:Y:S01]  /*2c60*/  FMUL.FTZ R83, R89, UR8 ;  /* 0x0000000859537c20 */ /* 0x000fe20008410000 */
[----:B------:R-:W-:Y:S01]  /*2c70*/  SHF.L.U32 R88, R87, 0x10, RZ ;  /* 0x0000001057587819 */ /* 0x000fe200000006ff */
[----:B------:R-:W-:Y:S01]  /*2c80*/  FADD.FTZ R81, R108, -R81 ;  /* 0x800000516c517221 */ /* 0x000fe20000010000 */
[----:B------:R-:W-:Y:S01]  /*2c90*/  FMUL.FTZ R108, R109, UR8 ;  /* 0x000000086d6c7c20 */ /* 0x000fe20008410000 */
[----:B------:R-:W-:Y:S01]  /*2ca0*/  FMUL.FTZ R87, R83, UR7 ;  /* 0x0000000753577c20 */ /* 0x000fe20008410000 */
[----:B------:R-:W-:Y:S01]  /*2cb0*/  SHF.L.U32 R89, R82, 0x10, RZ ;  /* 0x0000001052597819 */ /* 0x000fe200000006ff */
[----:B------:R-:W-:Y:S01]  /*2cc0*/  FMUL.FTZ R80, R80, UR8 ;  /* 0x0000000850507c20 */ /* 0x000fe20008410000 */
[----:B------:R-:W-:Y:S01]  /*2cd0*/  PRMT R82, R86, 0x7632, R82 ;  /* 0x0000763256527816 */ /* 0x000fe20000000052 */
[----:B------:R-:W-:Y:S01]  /*2ce0*/  FMUL.FTZ R109, R87, R88 ;  /* 0x00000058576d7220 */ /* 0x000fe20000410000 */
[C---:B------:R-:W-:Y:S01]  /*2cf0*/  FMUL.FTZ R88, R108.reuse, UR7 ;  /* 0x000000076c587c20 */ /* 0x040fe20008410000 */
[----:B------:R-:W-:Y:S01]  /*2d00*/  F2FP.BF16.F32.PACK_AB R83, R108, R83 ;  /* 0x000000536c53723e */ /* 0x000fe200000010ff */
[----:B------:R-:W-:Y:S01]  /*2d10*/  FMUL.FTZ R81, R81, UR8 ;  /* 0x0000000851517c20 */ /* 0x000fe20008410000 */
[----:B------:R-:W-:Y:S01]  /*2d20*/  SHF.L.U32 R86, R86, 0x10, RZ ;  /* 0x0000001056567819 */ /* 0x000fe200000006ff */
[----:B------:R-:W-:Y:S01]  /*2d30*/  FMUL.FTZ R108, R88, R89 ;  /* 0x00000059586c7220 */ /* 0x000fe20000410000 */
[----:B------:R-:W-:Y:S01]  /*2d40*/  FMUL.FTZ R89, R80, UR7 ;  /* 0x0000000750597c20 */ /* 0x000fe20008410000 */
[--C-:B------:R-:W-:Y:S01]  /*2d50*/  FFMA.FTZ R245, R245, UR4, R114.reuse ;  /* 0x00000004f5f57c23 */ /* 0x100fe20008010072 */
[----:B------:R-:W-:Y:S01]  /*2d60*/  SHF.L.U32 R90, R59, 0x10, RZ ;  /* 0x000000103b5a7819 */ /* 0x000fe200000006ff */
[----:B------:R-:W-:Y:S01]  /*2d70*/  FFMA.FTZ R113, R113, UR4, R114 ;  /* 0x0000000471717c23 */ /* 0x000fe20008010072 */
[----:B------:R-:W-:Y:S01]  /*2d80*/  FMUL.FTZ R111, R89, R86 ;  /* 0x00000056596f7220 */ /* 0x000fe20000410000 */
[----:B------:R-:W-:Y:S01]  /*2d90*/  SHF.L.U32 R110, R82, 0x10, RZ ;  /* 0x00000010526e7819 */ /* 0x000fe200000006ff */
[----:B------:R-:W-:Y:S01]  /*2da0*/  FADD.FTZ R210, R210, -R245 ;  /* 0x800000f5d2d27221 */ /* 0x000fe20000010000 */
[C---:B------:R-:W-:Y:S01]  /*2db0*/  F2FP.BF16.F32.PACK_AB R82, R81.reuse, R80 ;  /* 0x000000505152723e */ /* 0x040fe200000010ff */
[----:B------:R-:W-:Y:S01]  /*2dc0*/  FMUL.FTZ R81, R81, UR7 ;  /* 0x0000000751517c20 */ /* 0x000fe20008410000 */
[----:B------:R-:W-:Y:S01]  /*2dd0*/  SHF.L.U32 R86, R174, 0x10, RZ ;  /* 0x00000010ae567819 */ /* 0x000fe200000006ff */
[----:B------:R-:W-:Y:S01]  /*2de0*/  FMUL.FTZ R87, R87, R90 ;  /* 0x0000005a57577220 */ /* 0x000fe20000410000 */
[----:B------:R-:W-:Y:S01]  /*2df0*/  SHF.L.U32 R90, R58, 0x10, RZ ;  /* 0x000000103a5a7819 */ /* 0x000fe200000006ff */
[C---:B------:R-:W-:Y:S01]  /*2e00*/  FMUL.FTZ R110, R81.reuse, R110 ;  /* 0x0000006e516e7220 */ /* 0x040fe20000410000 */
[----:B------:R-:W-:Y:S01]  /*2e10*/  FADD.FTZ R112, R112, -R113 ;  /* 0x8000007170707221 */ /* 0x000fe20000010000 */
[----:B------:R-:W-:Y:S01]  /*2e20*/  FMUL.FTZ R86, R81, R86 ;  /* 0x0000005651567220 */ /* 0x000fe20000410000 */
[----:B------:R-:W-:Y:S01]  /*2e30*/  FMUL.FTZ R81, R210, UR8 ;  /* 0x00000008d2517c20 */ /* 0x000fe20008410000 */
[----:B------:R-:W-:Y:S01]  /*2e40*/  PRMT R80, R85, 0x7632, R80 ;  /* 0x0000763255507816 */ /* 0x000fe20000000050 */
[----:B------:R-:W-:Y:S01]  /*2e50*/  FMUL.FTZ R89, R89, R90 ;  /* 0x0000005a59597220 */ /* 0x000fe20000410000 */
[----:B------:R-:W-:Y:S01]  /*2e60*/  SHF.L.U32 R85, R85, 0x10, RZ ;  /* 0x0000001055557819 */ /* 0x000fe200000006ff */
[----:B------:R-:W-:Y:S01]  /*2e70*/  FMUL.FTZ R90, R81, UR7 ;  /* 0x00000007515a7c20 */ /* 0x000fe20008410000 */
[----:B------:R-:W-:Y:S01]  /*2e80*/  FMUL.FTZ R112, R112, UR8 ;  /* 0x0000000870707c20 */ /* 0x000fe20008410000 */
[--C-:B------:R-:W-:Y:S01]  /*2e90*/  FFMA.FTZ R249, R249, UR4, R114.reuse ;  /* 0x00000004f9f97c23 */ /* 0x100fe20008010072 */
[----:B------:R-:W-:Y:S01]  /*2ea0*/  SHF.L.U32 R91, R175, 0x10, RZ ;  /* 0x00000010af5b7819 */ /* 0x000fe200000006ff */
[----:B------:R-:W-:Y:S01]  /*2eb0*/  FMUL.FTZ R113, R90, R85 ;  /* 0x000000555a717220 */ /* 0x000fe20000410000 */
[----:B------:R-:W-:Y:S01]  /*2ec0*/  SHF.L.U32 R80, R80, 0x10, RZ ;  /* 0x0000001050507819 */ /* 0x000fe200000006ff */
[----:B------:R-:W-:Y:S01]  /*2ed0*/  FFMA.FTZ R247, R247, UR4, R114 ;  /* 0x00000004f7f77c23 */ /* 0x000fe20008010072 */
[----:B------:R-:W-:Y:S01]  /*2ee0*/  FMUL.FTZ R85, R112, UR7 ;  /* 0x0000000770557c20 */ /* 0x000fe20008410000 */
[----:B------:R-:W-:Y:S01]  /*2ef0*/  SHF.L.U32 R210, R173, 0x10, RZ ;  /* 0x00000010add27819 */ /* 0x000fe200000006ff */
[----:B------:R-:W-:Y:S01]  /*2f00*/  FADD.FTZ R244, R244, -R249 ;  /* 0x800000f9f4f47221 */ /* 0x000fe20000010000 */
[----:B------:R-:W-:Y:S01]  /*2f10*/  F2FP.BF16.F32.PACK_AB R81, R112, R81 ;  /* 0x000000517051723e */ /* 0x000fe200000010ff */
[----:B------:R-:W-:Y:S01]  /*2f20*/  FADD.FTZ R242, R242, -R247 ;  /* 0x800000f7f2f27221 */ /* 0x000fe20000010000 */
[----:B------:R-:W-:Y:S01]  /*2f30*/  FMUL.FTZ R88, R88, R91 ;  /* 0x0000005b58587220 */ /* 0x000fe20000410000 */
[----:B------:R-:W-:Y:S01]  /*2f40*/  FMUL.FTZ R112, R85, R80 ;  /* 0x0000005055707220 */ /* 0x000fe20000410000 */
[----:B------:R-:W-:Y:S01]  /*2f50*/  SHF.L.U32 R91, R57, 0x10, RZ ;  /* 0x00000010395b7819 */ /* 0x000fe200000006ff */
[----:B------:R-:W-:Y:S01]  /*2f60*/  FMUL.FTZ R85, R85, R210 ;  /* 0x000000d255557220 */ /* 0x000fe20000410000 */
[----:B------:R-:W-:Y:S01]  /*2f70*/  SHF.L.U32 R210, R84, 0x10, RZ ;  /* 0x0000001054d27819 */ /* 0x000fe200000006ff */
[----:B------:R-:W-:Y:S01]  /*2f80*/  FMUL.FTZ R80, R244, UR8 ;  /* 0x00000008f4507c20 */ /* 0x000fe20008410000 */
[----:B------:R-:W-:Y:S01]  /*2f90*/  PRMT R84, R84, 0x7632, R84 ;  /* 0x0000763254547816 */ /* 0x000fe20000000054 */
[----:B------:R-:W-:Y:S01]  /*2fa0*/  FMUL.FTZ R245, R242, UR8 ;  /* 0x00000008f2f57c20 */ /* 0x000fe20008410000 */
[----:B------:R-:W-:Y:S01]  /*2fb0*/  FMUL.FTZ R90, R90, R91 ;  /* 0x0000005b5a5a7220 */ /* 0x000fe20000410000 */
[----:B------:R-:W-:Y:S01]  /*2fc0*/  FMUL.FTZ R91, R80, UR7 ;  /* 0x00000007505b7c20 */ /* 0x000fe20008410000 */
[----:B------:R-:W-:Y:S01]  /*2fd0*/  SHF.L.U32 R247, R84, 0x10, RZ ;  /* 0x0000001054f77819 */ /* 0x000fe200000006ff */
[----:B------:R-:W-:Y:S01]  /*2fe0*/  FMUL.FTZ R84, R245, UR7 ;  /* 0x00000007f5547c20 */ /* 0x000fe20008410000 */
[----:B------:R-:W-:Y:S01]  /*2ff0*/  SHF.L.U32 R244, R56, 0x10, RZ ;  /* 0x0000001038f47819 */ /* 0x000fe200000006ff */
[----:B------:R-:W-:Y:S01]  /*3000*/  FMUL.FTZ R115, R91, R210 ;  /* 0x000000d25b737220 */ /* 0x000fe20000410000 */
[----:B------:R-:W-:Y:S01]  /*3010*/  SHF.L.U32 R249, R172, 0x10, RZ ;  /* 0x00000010acf97819 */ /* 0x000fe200000006ff */
[----:B------:R-:W-:Y:S01]  /*3020*/  FMUL.FTZ R210, R84, R247 ;  /* 0x000000f754d27220 */ /* 0x000fe20000410000 */
[----:B------:R-:W-:Y:S01]  /*3030*/  F2FP.BF16.F32.PACK_AB R80, R245, R80 ;  /* 0x00000050f550723e */ /* 0x000fe200000010ff */
[----:B------:R-:W-:Y:S01]  /*3040*/  FMUL.FTZ R91, R91, R244 ;  /* 0x000000f45b5b7220 */ /* 0x000fe20000410000 */
[----:B------:R-:W-:Y:S01]  /*3050*/  F2FP.BF16.F32.PACK_AB R87, R88, R87 ;  /* 0x000000575857723e */ /* 0x000fe200000010ff */
[----:B------:R-:W-:Y:S01]  /*3060*/  FMUL.FTZ R84, R84, R249 ;  /* 0x000000f954547220 */ /* 0x000fe20000410000 */
[----:B------:R-:W-:-:S02]  /*3070*/  F2FP.BF16.F32.PACK_AB R86, R86, R89 ;  /* 0x000000595656723e */ /* 0x000fc400000010ff */
[----:B------:R-:W-:Y:S02]  /*3080*/  F2FP.BF16.F32.PACK_AB R85, R85, R90 ;  /* 0x0000005a5555723e */ /* 0x000fe400000010ff */
[----:B------:R-:W-:-:S07]  /*3090*/  F2FP.BF16.F32.PACK_AB R84, R84, R91 ;  /* 0x0000005b5454723e */ /* 0x000fce00000010ff */
.L_x_220:
[----:B------:R-:W0:Y:S08]  /*30a0*/  @P0 LDC.64 R88, c[0x0][0x478] ;  /* 0x00011e00ff580b82 */ /* 0x000e300000000a00 */
[----:B------:R-:W1:Y:S01]  /*30b0*/  LDC.64 R244, c[0x0][0x468] ;  /* 0x00011a00fff47b82 */ /* 0x000e620000000a00 */
[----:B0-----:R-:W-:-:S04]  /*30c0*/  @P0 IMAD.WIDE.U32 R246, R208, 0x10, R88 ;  /* 0x00000010d0f60825 */ /* 0x001fc800078e0058 */
[----:B------:R-:W-:Y:S01]  /*30d0*/  IMAD.WIDE.U32 R88, R207, 0x10, R250 ;  /* 0x00000010cf587825 */ /* 0x000fe200078e00fa */
[----:B------:R0:W-:Y:S03]  /*30e0*/  @P0 STG.E.128 desc[UR18][R246.64], R80 ;  /* 0x00000050f6000986 */ /* 0x0001e6000c101d12 */
[----:B-1----:R-:W-:-:S05]  /*30f0*/  IMAD.WIDE.U32 R248, R208, 0x10, R244 ;  /* 0x00000010d0f87825 */ /* 0x002fca00078e00f4 */
[----:B------:R0:W-:Y:S04]  /*3100*/  STG.E.128 desc[UR18][R248.64], R84 ;  /* 0x00000054f8007986 */ /* 0x0001e8000c101d12 */
[----:B------:R-:W5:Y:S01]  /*3110*/  LDG.E.128 R88, desc[UR18][R88.64] ;  /* 0x0000001258587981 */ /* 0x000f62000c1e1d00 */
[----:B------:R-:W-:Y:S05]  /*3120*/  @!P0 BRA `(.L_x_221) ;  /* 0x0000000400348947 */ /* 0x000fea0003800000 */
[--C-:B------:R-:W-:Y:S01]  /*3130*/  FFMA.FTZ R229, R229, UR4, R114.reuse ;  /* 0x00000004e5e57c23 */ /* 0x100fe20008010072 */
[----:B------:R-:W-:Y:S01]  /*3140*/  FFMA.FTZ R231, R231, UR4, R114 ;  /* 0x00000004e7e77c23 */ /* 0x000fe20008010072 */
[----:B0----5:R-:W-:Y:S01]  /*3150*/  PRMT R80, R91, 0x7632, R80 ;  /* 0x000076325b507816 */ /* 0x021fe20000000050 */
[--C-:B------:R-:W-:Y:S01]  /*3160*/  FFMA.FTZ R235, R235, UR4, R114.reuse ;  /* 0x00000004ebeb7c23 */ /* 0x100fe20008010072 */
[----:B------:R-:W-:Y:S01]  /*3170*/  FADD.FTZ R229, R226, -R229 ;  /* 0x800000e5e2e57221 */ /* 0x000fe20000010000 */
[----:B------:R-:W-:Y:S01]  /*3180*/  FADD.FTZ R231, R228, -R231 ;  /* 0x800000e7e4e77221 */ /* 0x000fe20000010000 */
[----:B------:R-:W-:Y:S01]  /*3190*/  SHF.L.U32 R80, R80, 0x10, RZ ;  /* 0x0000001050507819 */ /* 0x000fe200000006ff */
[----:B------:R-:W-:Y:S01]  /*31a0*/  FFMA.FTZ R233, R233, UR4, R114 ;  /* 0x00000004e9e97c23 */ /* 0x000fe20008010072 */
[----:B------:R-:W-:Y:S01]  /*31b0*/  FMUL.FTZ R86, R229, UR8 ;  /* 0x00000008e5567c20 */ /* 0x000fe20008410000 */
[----:B------:R-:W-:Y:S01]  /*31c0*/  FMUL.FTZ R83, R231, UR8 ;  /* 0x00000008e7537c20 */ /* 0x000fe20008410000 */
[----:B------:R-:W-:Y:S01]  /*31d0*/  SHF.L.U32 R82, R171, 0x10, RZ ;  /* 0x00000010ab527819 */ /* 0x000fe200000006ff */
[----:B------:R-:W-:Y:S01]  /*31e0*/  FADD.FTZ R235, R232, -R235 ;  /* 0x800000ebe8eb7221 */ /* 0x000fe20000010000 */
[----:B------:R-:W-:Y:S01]  /*31f0*/  FMUL.FTZ R87, R86, UR7 ;  /* 0x0000000756577c20 */ /* 0x000fe20008410000 */
[----:B------:R-:W-:Y:S01]  /*3200*/  SHF.L.U32 R91, R91, 0x10, RZ ;  /* 0x000000105b5b7819 */ /* 0x000fe200000006ff */
[----:B------:R-:W-:Y:S01]  /*3210*/  FADD.FTZ R233, R230, -R233 ;  /* 0x800000e9e6e97221 */ /* 0x000fe20000010000 */
[----:B------:R-:W-:Y:S01]  /*3220*/  SHF.L.U32 R81, R63, 0x10, RZ ;  /* 0x000000103f517819 */ /* 0x000fe200000006ff */
[----:B------:R-:W-:Y:S01]  /*3230*/  FMUL.FTZ R84, R83, UR7 ;  /* 0x0000000753547c20 */ /* 0x000fe20008410000 */
[C---:B------:R-:W-:Y:S01]  /*3240*/  FMUL.FTZ R226, R87.reuse, R80 ;  /* 0x0000005057e27220 */ /* 0x040fe20000410000 */
[----:B------:R-:W-:Y:S01]  /*3250*/  FMUL.FTZ R87, R87, R82 ;  /* 0x0000005257577220 */ /* 0x000fe20000410000 */
[----:B------:R-:W-:Y:S01]  /*3260*/  FMUL.FTZ R82, R235, UR8 ;  /* 0x00000008eb527c20 */ /* 0x000fe20008410000 */
[----:B------:R-:W-:Y:S01]  /*3270*/  PRMT R80, R90, 0x7632, R80 ;  /* 0x000076325a507816 */ /* 0x000fe20000000050 */
[--C-:B------:R-:W-:Y:S01]  /*3280*/  FFMA.FTZ R239, R239, UR4, R114.reuse ;  /* 0x00000004efef7c23 */ /* 0x100fe20008010072 */
[----:B------:R-:W-:Y:S01]  /*3290*/  FFMA.FTZ R237, R237, UR4, R114 ;  /* 0x00000004eded7c23 */ /* 0x000fe20008010072 */
[C---:B------:R-:W-:Y:S01]  /*32a0*/  FMUL.FTZ R229, R84.reuse, R91 ;  /* 0x0000005b54e57220 */ /* 0x040fe20000410000 */
[----:B------:R-:W-:Y:S01]  /*32b0*/  FMUL.FTZ R233, R233, UR8 ;  /* 0x00000008e9e97c20 */ /* 0x000fe20008410000 */
[----:B------:R-:W-:Y:S01]  /*32c0*/  FMUL.FTZ R84, R84, R81 ;  /* 0x0000005154547220 */ /* 0x000fe20000410000 */
[----:B------:R-:W-:Y:S01]  /*32d0*/  F2FP.BF16.F32.PACK_AB R83, R86, R83 ;  /* 0x000000535653723e */ /* 0x000fe200000010ff */
[----:B------:R-:W-:Y:S01]  /*32e0*/  FMUL.FTZ R86, R82, UR7 ;  /* 0x0000000752567c20 */ /* 0x000fe20008410000 */
[----:B------:R-:W-:Y:S01]  /*32f0*/  SHF.L.U32 R231, R90, 0x10, RZ ;  /* 0x000000105ae77819 */ /* 0x000fe200000006ff */
[----:B------:R-:W-:Y:S01]  /*3300*/  FADD.FTZ R236, R236, -R239 ;  /* 0x800000efecec7221 */ /* 0x000fe20000010000 */
[----:B------:R-:W-:Y:S01]  /*3310*/  SHF.L.U32 R81, R62, 0x10, RZ ;  /* 0x000000103e517819 */ /* 0x000fe200000006ff */
[----:B------:R-:W-:Y:S01]  /*3320*/  FADD.FTZ R234, R234, -R237 ;  /* 0x800000edeaea7221 */ /* 0x000fe20000010000 */
[----:B------:R-:W-:Y:S01]  /*3330*/  SHF.L.U32 R80, R80, 0x10, RZ ;  /* 0x0000001050507819 */ /* 0x000fe200000006ff */
[----:B------:R-:W-:Y:S01]  /*3340*/  FMUL.FTZ R85, R233, UR7 ;  /* 0x00000007e9557c20 */ /* 0x000fe20008410000 */
[----:B------:R-:W-:Y:S01]  /*3350*/  SHF.L.U32 R90, R170, 0x10, RZ ;  /* 0x00000010aa5a7819 */ /* 0x000fe200000006ff */
[C---:B------:R-:W-:Y:S01]  /*3360*/  FMUL.FTZ R231, R86.reuse, R231 ;  /* 0x000000e756e77220 */ /* 0x040fe20000410000 */
[----:B------:R-:W-:Y:S01]  /*3370*/  FMUL.FTZ R86, R86, R81 ;  /* 0x0000005156567220 */ /* 0x000fe20000410000 */
[----:B------:R-:W-:Y:S01]  /*3380*/  FMUL.FTZ R228, R85, R80 ;  /* 0x0000005055e47220 */ /* 0x000fe20000410000 */
[----:B------:R-:W-:Y:S01]  /*3390*/  FMUL.FTZ R81, R236, UR8 ;  /* 0x00000008ec517c20 */ /* 0x000fe20008410000 */
[----:B------:R-:W-:Y:S01]  /*33a0*/  FMUL.FTZ R234, R234, UR8 ;  /* 0x00000008eaea7c20 */ /* 0x000fe20008410000 */
[----:B------:R-:W-:Y:S01]  /*33b0*/  PRMT R80, R89, 0x7632, R80 ;  /* 0x0000763259507816 */ /* 0x000fe20000000050 */
[----:B------:R-:W-:Y:S01]  /*33c0*/  FMUL.FTZ R85, R85, R90 ;  /* 0x0000005a55557220 */ /* 0x000fe20000410000 */
[----:B------:R-:W-:Y:S01]  /*33d0*/  SHF.L.U32 R90, R89, 0x10, RZ ;  /* 0x00000010595a7819 */ /* 0x000fe200000006ff */
[----:B------:R-:W-:Y:S01]  /*33e0*/  FMUL.FTZ R89, R81, UR7 ;  /* 0x0000000751597c20 */ /* 0x000fe20008410000 */
[----:B------:R-:W-:Y:S01]  /*33f0*/  SHF.L.U32 R91, R80, 0x10, RZ ;  /* 0x00000010505b7819 */ /* 0x000fe200000006ff */
[--C-:B------:R-:W-:Y:S01]  /*3400*/  FFMA.FTZ R241, R241, UR4, R114.reuse ;  /* 0x00000004f1f17c23 */ /* 0x100fe20008010072 */
[C---:B------:R-:W-:Y:S01]  /*3410*/  F2FP.BF16.F32.PACK_AB R81, R234.reuse, R81 ;  /* 0x00000051ea51723e */ /* 0x040fe200000010ff */
[----:B------:R-:W-:Y:S01]  /*3420*/  FMUL.FTZ R234, R234, UR7 ;  /* 0x00000007eaea7c20 */ /* 0x000fe20008410000 */
[----:B------:R-:W-:Y:S01]  /*3430*/  SHF.L.U32 R235, R169, 0x10, RZ ;  /* 0x00000010a9eb7819 */ /* 0x000fe200000006ff */
[----:B------:R-:W-:Y:S01]  /*3440*/  FFMA.FTZ R243, R243, UR4, R114 ;  /* 0x00000004f3f37c23 */ /* 0x000fe20008010072 */
[----:B------:R-:W-:Y:S01]  /*3450*/  FADD.FTZ R238, R238, -R241 ;  /* 0x800000f1eeee7221 */ /* 0x000fe20000010000 */
[----:B------:R-:W-:Y:S01]  /*3460*/  FMUL.FTZ R230, R234, R91 ;  /* 0x0000005beae67220 */ /* 0x000fe20000410000 */
[----:B------:R-:W-:Y:S01]  /*3470*/  F2FP.BF16.F32.PACK_AB R82, R233, R82 ;  /* 0x00000052e952723e */ /* 0x000fe200000010ff */
[----:B------:R-:W-:Y:S01]  /*3480*/  FADD.FTZ R240, R240, -R243 ;  /* 0x800000f3f0f07221 */ /* 0x000fe20000010000 */
[----:B------:R-:W-:Y:S01]  /*3490*/  FMUL.FTZ R234, R234, R235 ;  /* 0x000000ebeaea7220 */ /* 0x000fe20000410000 */
[----:B------:R-:W-:Y:S01]  /*34a0*/  SHF.L.U32 R235, R88, 0x10, RZ ;  /* 0x0000001058eb7819 */ /* 0x000fe200000006ff */
[----:B------:R-:W-:Y:S01]  /*34b0*/  FMUL.FTZ R237, R238, UR8 ;  /* 0x00000008eeed7c20 */ /* 0x000fe20008410000 */
[----:B------:R-:W-:Y:S01]  /*34c0*/  PRMT R88, R88, 0x7632, R88 ;  /* 0x0000763258587816 */ /* 0x000fe20000000058 */
[----:B------:R-:W-:Y:S01]  /*34d0*/  FMUL.FTZ R80, R240, UR8 ;  /* 0x00000008f0507c20 */ /* 0x000fe20008410000 */
[----:B------:R-:W-:Y:S01]  /*34e0*/  SHF.L.U32 R208, R61, 0x10, RZ ;  /* 0x000000103dd07819 */ /* 0x000fe200000006ff */
[----:B------:R-:W-:Y:S01]  /*34f0*/  FMUL.FTZ R233, R89, R90 ;  /* 0x0000005a59e97220 */ /* 0x000fe20000410000 */
[----:B------:R-:W-:Y:S01]  /*3500*/  SHF.L.U32 R239, R88, 0x10, RZ ;  /* 0x0000001058ef7819 */ /* 0x000fe200000006ff */
[----:B------:R-:W-:Y:S01]  /*3510*/  FMUL.FTZ R88, R237, UR7 ;  /* 0x00000007ed587c20 */ /* 0x000fe20008410000 */
[----:B------:R-:W-:Y:S01]  /*3520*/  SHF.L.U32 R91, R60, 0x10, RZ ;  /* 0x000000103c5b7819 */ /* 0x000fe200000006ff */
[----:B------:R-:W-:Y:S01]  /*3530*/  FMUL.FTZ R90, R80, UR7 ;  /* 0x00000007505a7c20 */ /* 0x000fe20008410000 */
[----:B------:R-:W-:Y:S01]  /*3540*/  SHF.L.U32 R241, R168, 0x10, RZ ;  /* 0x00000010a8f17819 */ /* 0x000fe200000006ff */
[----:B------:R-:W-:Y:S01]  /*3550*/  FMUL.FTZ R232, R88, R239 ;  /* 0x000000ef58e87220 */ /* 0x000fe20000410000 */
[----:B------:R-:W-:Y:S01]  /*3560*/  FMUL.FTZ R89, R89, R208 ;  /* 0x000000d059597220 */ /* 0x000fe20000410000 */
[----:B------:R-:W-:Y:S01]  /*3570*/  FMUL.FTZ R91, R90, R91 ;  /* 0x0000005b5a5b7220 */ /* 0x000fe20000410000 */
[----:B------:R-:W-:Y:S01]  /*3580*/  F2FP.BF16.F32.PACK_AB R87, R87, R84 ;  /* 0x000000545757723e */ /* 0x000fe200000010ff */
[----:B------:R-:W-:Y:S01]  /*3590*/  FMUL.FTZ R88, R88, R241 ;  /* 0x000000f158587220 */ /* 0x000fe20000410000 */
[----:B------:R-:W-:Y:S01]  /*35a0*/  F2FP.BF16.F32.PACK_AB R86, R85, R86 ;  /* 0x000000565556723e */ /* 0x000fe200000010ff */
[----:B------:R-:W-:Y:S01]  /*35b0*/  FMUL.FTZ R235, R90, R235 ;  /* 0x000000eb5aeb7220 */ /* 0x000fe20000410000 */
[----:B------:R-:W-:-:S02]  /*35c0*/  F2FP.BF16.F32.PACK_AB R80, R237, R80 ;  /* 0x00000050ed50723e */ /* 0x000fc400000010ff */
[----:B------:R-:W-:Y:S02]  /*35d0*/  F2FP.BF16.F32.PACK_AB R85, R234, R89 ;  /* 0x00000059ea55723e */ /* 0x000fe400000010ff */
[----:B------:R-:W-:Y:S01]  /*35e0*/  F2FP.BF16.F32.PACK_AB R84, R88, R91 ;  /* 0x0000005b5854723e */ /* 0x000fe200000010ff */
[----:B------:R-:W-:Y:S06]  /*35f0*/  BRA `(.L_x_222) ;  /* 0x0000000400207947 */ /* 0x000fec0003800000 */
.L_x_221:
[--C-:B------:R-:W-:Y:S01]  /*3600*/  FFMA.FTZ R231, R231, UR4, R114.reuse ;  /* 0x00000004e7e77c23 */ /* 0x100fe20008010072 */
[--C-:B------:R-:W-:Y:S01]  /*3610*/  FFMA.FTZ R229, R229, UR4, R114.reuse ;  /* 0x00000004e5e57c23 */ /* 0x100fe20008010072 */
[----:B0----5:R-:W-:Y:S01]  /*3620*/  SHF.L.U32 R84, R91, 0x10, RZ ;  /* 0x000000105b547819 */ /* 0x021fe200000006ff */
[--C-:B------:R-:W-:Y:S01]  /*3630*/  FFMA.FTZ R233, R233, UR4, R114.reuse ;  /* 0x00000004e9e97c23 */ /* 0x100fe20008010072 */
[----:B------:R-:W-:Y:S01]  /*3640*/  FADD.FTZ R231, R228, -R231 ;  /* 0x800000e7e4e77221 */ /* 0x000fe20000010000 */
[----:B------:R-:W-:Y:S01]  /*3650*/  FADD.FTZ R229, R226, -R229 ;  /* 0x800000e5e2e57221 */ /* 0x000fe20000010000 */
[----:B------:R-:W-:Y:S01]  /*3660*/  SHF.L.U32 R86, R63, 0x10, RZ ;  /* 0x000000103f567819 */ /* 0x000fe200000006ff */
[----:B------:R-:W-:Y:S01]  /*3670*/  FADD.FTZ R230, R230, -R233 ;  /* 0x800000e9e6e67221 */ /* 0x000fe20000010000 */
[----:B------:R-:W-:Y:S01]  /*3680*/  FMUL.FTZ R231, R231, UR8 ;  /* 0x00000008e7e77c20 */ /* 0x000fe20008410000 */
[----:B------:R-:W-:Y:S01]  /*3690*/  FMUL.FTZ R85, R229, UR8 ;  /* 0x00000008e5557c20 */ /* 0x000fe20008410000 */
[----:B------:R-:W-:Y:S01]  /*36a0*/  PRMT R91, R91, 0x7632, R91 ;  /* 0x000076325b5b7816 */ /* 0x000fe2000000005b */
[--C-:B------:R-:W-:Y:S01]  /*36b0*/  FFMA.FTZ R239, R239, UR4, R114.reuse ;  /* 0x00000004efef7c23 */ /* 0x100fe20008010072 */
[----:B------:R-:W-:Y:S01]  /*36c0*/  FMUL.FTZ R231, R231, UR7 ;  /* 0x00000007e7e77c20 */ /* 0x000fe20008410000 */
[----:B------:R-:W-:Y:S01]  /*36d0*/  FMUL.FTZ R85, R85, UR7 ;  /* 0x0000000755557c20 */ /* 0x000fe20008410000 */
[----:B------:R-:W-:Y:S01]  /*36e0*/  SHF.L.U32 R226, R91, 0x10, RZ ;  /* 0x000000105be27819 */ /* 0x000fe200000006ff */
[----:B------:R-:W-:Y:S01]  /*36f0*/  FMUL.FTZ R230, R230, UR8 ;  /* 0x00000008e6e67c20 */ /* 0x000fe20008410000 */
[C---:B------:R-:W-:Y:S01]  /*3700*/  FMUL.FTZ R229, R231.reuse, R84 ;  /* 0x00000054e7e57220 */ /* 0x040fe20000410000 */
[----:B------:R-:W-:Y:S01]  /*3710*/  FMUL.FTZ R84, R231, R86 ;  /* 0x00000056e7547220 */ /* 0x000fe20000410000 */
[----:B------:R-:W-:Y:S01]  /*3720*/  SHF.L.U32 R86, R171, 0x10, RZ ;  /* 0x00000010ab567819 */ /* 0x000fe200000006ff */
[--C-:B------:R-:W-:Y:S01]  /*3730*/  FFMA.FTZ R235, R235, UR4, R114.reuse ;  /* 0x00000004ebeb7c23 */ /* 0x100fe20008010072 */
[C---:B------:R-:W-:Y:S01]  /*3740*/  FMUL.FTZ R226, R85.reuse, R226 ;  /* 0x000000e255e27220 */ /* 0x040fe20000410000 */
[----:B------:R-:W-:Y:S01]  /*3750*/  FADD.FTZ R236, R236, -R239 ;  /* 0x800000efecec7221 */ /* 0x000fe20000010000 */
[----:B------:R-:W-:Y:S01]  /*3760*/  FMUL.FTZ R230, R230, UR7 ;  /* 0x00000007e6e67c20 */ /* 0x000fe20008410000 */
[----:B------:R-:W-:Y:S01]  /*3770*/  FMUL.FTZ R87, R85, R86 ;  /* 0x0000005655577220 */ /* 0x000fe20000410000 */
[C---:B------:R-:W-:Y:S01]  /*3780*/  SHF.L.U32 R86, R90.reuse, 0x10, RZ ;  /* 0x000000105a567819 */ /* 0x040fe200000006ff */
[----:B------:R-:W-:Y:S01]  /*3790*/  FFMA.FTZ R237, R237, UR4, R114 ;  /* 0x00000004eded7c23 */ /* 0x000fe20008010072 */
[----:B------:R-:W-:Y:S01]  /*37a0*/  PRMT R90, R90, 0x7632, R90 ;  /* 0x000076325a5a7816 */ /* 0x000fe2000000005a */
[----:B------:R-:W-:Y:S01]  /*37b0*/  FADD.FTZ R235, R232, -R235 ;  /* 0x800000ebe8eb7221 */ /* 0x000fe20000010000 */
[----:B------:R-:W-:Y:S01]  /*37c0*/  SHF.L.U32 R91, R170, 0x10, RZ ;  /* 0x00000010aa5b7819 */ /* 0x000fe200000006ff */
[----:B------:R-:W-:Y:S01]  /*37d0*/  FMUL.FTZ R236, R236, UR8 ;  /* 0x00000008ecec7c20 */ /* 0x000fe20008410000 */
[----:B------:R-:W-:Y:S01]  /*37e0*/  SHF.L.U32 R85, R90, 0x10, RZ ;  /* 0x000000105a557819 */ /* 0x000fe200000006ff */
[----:B------:R-:W-:Y:S01]  /*37f0*/  FADD.FTZ R234, R234, -R237 ;  /* 0x800000edeaea7221 */ /* 0x000fe20000010000 */
[----:B------:R-:W-:Y:S01]  /*3800*/  FMUL.FTZ R235, R235, UR8 ;  /* 0x00000008ebeb7c20 */ /* 0x000fe20008410000 */
[--C-:B------:R-:W-:Y:S01]  /*3810*/  FFMA.FTZ R243, R243, UR4, R114.reuse ;  /* 0x00000004f3f37c23 */ /* 0x100fe20008010072 */
[----:B------:R-:W-:Y:S01]  /*3820*/  FFMA.FTZ R241, R241, UR4, R114 ;  /* 0x00000004f1f17c23 */ /* 0x000fe20008010072 */
[C---:B------:R-:W-:Y:S01]  /*3830*/  FMUL.FTZ R228, R230.reuse, R85 ;  /* 0x00000055e6e47220 */ /* 0x040fe20000410000 */
[----:B------:R-:W-:Y:S01]  /*3840*/  FMUL.FTZ R85, R230, R91 ;  /* 0x0000005be6557220 */ /* 0x000fe20000410000 */
[----:B------:R-:W-:Y:S01]  /*3850*/  SHF.L.U32 R91, R61, 0x10, RZ ;  /* 0x000000103d5b7819 */ /* 0x000fe200000006ff */
[----:B------:R-:W-:Y:S01]  /*3860*/  FMUL.FTZ R236, R236, UR7 ;  /* 0x00000007ecec7c20 */ /* 0x000fe20008410000 */
[----:B------:R-:W-:Y:S01]  /*3870*/  PRMT R90, R89, 0x7632, R90 ;  /* 0x00007632595a7816 */ /* 0x000fe2000000005a */
[----:B------:R-:W-:Y:S01]  /*3880*/  FMUL.FTZ R234, R234, UR8 ;  /* 0x00000008eaea7c20 */ /* 0x000fe20008410000 */
[----:B------:R-:W-:Y:S01]  /*3890*/  FMUL.FTZ R235, R235, UR7 ;  /* 0x00000007ebeb7c20 */ /* 0x000fe20008410000 */
[----:B------:R-:W-:Y:S01]  /*38a0*/  SHF.L.U32 R208, R62, 0x10, RZ ;  /* 0x000000103ed07819 */ /* 0x000fe200000006ff */
[----:B------:R-:W-:Y:S01]  /*38b0*/  FADD.FTZ R240, R240, -R243 ;  /* 0x800000f3f0f07221 */ /* 0x000fe20000010000 */
[----:B------:R-:W-:Y:S01]  /*38c0*/  SHF.L.U32 R233, R89, 0x10, RZ ;  /* 0x0000001059e97819 */ /* 0x000fe200000006ff */
[----:B------:R-:W-:Y:S01]  /*38d0*/  FADD.FTZ R238, R238, -R241 ;  /* 0x800000f1eeee7221 */ /* 0x000fe20000010000 */
[----:B------:R-:W-:Y:S01]  /*38e0*/  FMUL.FTZ R89, R236, R91 ;  /* 0x0000005bec597220 */ /* 0x000fe20000410000 */
[----:B------:R-:W-:Y:S01]  /*38f0*/  SHF.L.U32 R91, R90, 0x10, RZ ;  /* 0x000000105a5b7819 */ /* 0x000fe200000006ff */
[----:B------:R-:W-:Y:S01]  /*3900*/  FMUL.FTZ R234, R234, UR7 ;  /* 0x00000007eaea7c20 */ /* 0x000fe20008410000 */
[C---:B------:R-:W-:Y:S01]  /*3910*/  FMUL.FTZ R231, R235.reuse, R86 ;  /* 0x00000056ebe77220 */ /* 0x040fe20000410000 */
[----:B------:R-:W-:Y:S01]  /*3920*/  FMUL.FTZ R86, R235, R208 ;  /* 0x000000d0eb567220 */ /* 0x000fe20000410000 */
[----:B------:R-:W-:Y:S01]  /*3930*/  FMUL.FTZ R240, R240, UR8 ;  /* 0x00000008f0f07c20 */ /* 0x000fe20008410000 */
[----:B------:R-:W-:Y:S01]  /*3940*/  FMUL.FTZ R238, R238, UR8 ;  /* 0x00000008eeee7c20 */ /* 0x000fe20008410000 */
[----:B------:R-:W-:Y:S01]  /*3950*/  SHF.L.U32 R235, R169, 0x10, RZ ;  /* 0x00000010a9eb7819 */ /* 0x000fe200000006ff */
[----:B------:R-:W-:Y:S01]  /*3960*/  FMUL.FTZ R230, R234, R91 ;  /* 0x0000005beae67220 */ /* 0x000fe20000410000 */
[----:B------:R-:W-:Y:S01]  /*3970*/  SHF.L.U32 R91, R60, 0x10, RZ ;  /* 0x000000103c5b7819 */ /* 0x000fe200000006ff */
[----:B------:R-:W-:Y:S01]  /*3980*/  FMUL.FTZ R240, R240, UR7 ;  /* 0x00000007f0f07c20 */ /* 0x000fe20008410000 */
[----:B------:R-:W-:Y:S01]  /*3990*/  SHF.L.U32 R239, R168, 0x10, RZ ;  /* 0x00000010a8ef7819 */ /* 0x000fe200000006ff */
[----:B------:R-:W-:Y:S01]  /*39a0*/  FMUL.FTZ R238, R238, UR7 ;  /* 0x00000007eeee7c20 */ /* 0x000fe20008410000 */
[----:B------:R-:W-:Y:S01]  /*39b0*/  PRMT R90, R88, 0x7632, R90 ;  /* 0x00007632585a7816 */ /* 0x000fe2000000005a */
[----:B------:R-:W-:Y:S01]  /*39c0*/  FMUL.FTZ R234, R234, R235 ;  /* 0x000000ebeaea7220 */ /* 0x000fe20000410000 */
        /* <DEDUP_REMOVED lines=8> */
[----:B------:R-:W-:Y:S01]  /*3a50*/  FMUL.FTZ R232, R238, R237 ;  /* 0x000000edeee87220 */ /* 0x000fe20000410000 */
[----:B------:R-:W-:-:S02]  /*3a60*/  F2FP.BF16.F32.PACK_AB R85, R234, R89 ;  /* 0x00000059ea55723e */ /* 0x000fc400000010ff */
[----:B------:R-:W-:-:S07]  /*3a70*/  F2FP.BF16.F32.PACK_AB R84, R88, R91 ;  /* 0x0000005b5854723e */ /* 0x000fce00000010ff */
.L_x_222:
[----:B------:R-:W0:Y:S01]  /*3a80*/  @P0 LDC.64 R88, c[0x0][0x478] ;  /* 0x00011e00ff580b82 */ /* 0x000e220000000a00 */
[----:B------:R-:W-:-:S04]  /*3a90*/  IMAD.WIDE.U32 R238, R207, 0x10, R244 ;  /* 0x00000010cfee7825 */ /* 0x000fc800078e00f4 */
[----:B0-----:R-:W-:-:S04]  /*3aa0*/  @P0 IMAD.WIDE.U32 R236, R207, 0x10, R88 ;  /* 0x00000010cfec0825 */ /* 0x001fc800078e0058 */
[----:B------:R-:W-:Y:S01]  /*3ab0*/  IMAD.WIDE.U32 R88, R209, 0x10, R250 ;  /* 0x00000010d1587825 */ /* 0x000fe200078e00fa */
[----:B------:R0:W-:Y:S04]  /*3ac0*/  @P0 STG.E.128 desc[UR18][R236.64], R80 ;  /* 0x00000050ec000986 */ /* 0x0001e8000c101d12 */
[----:B------:R0:W-:Y:S04]  /*3ad0*/  STG.E.128 desc[UR18][R238.64], R84 ;  /* 0x00000054ee007986 */ /* 0x0001e8000c101d12 */
[----:B------:R-:W5:Y:S01]  /*3ae0*/  LDG.E.128 R88, desc[UR18][R88.64] ;  /* 0x0000001258587981 */ /* 0x000f62000c1e1d00 */
[----:B------:R-:W-:-:S02]  /*3af0*/  PRMT R241, R51, 0x7632, R241 ;  /* 0x0000763233f17816 */ /* 0x000fc400000000f1 */
[----:B------:R-:W-:Y:S02]  /*3b00*/  PRMT R208, R48, 0x7632, R208 ;  /* 0x0000763230d07816 */ /* 0x000fe400000000d0 */
[----:B------:R-:W-:Y:S02]  /*3b10*/  PRMT R240, R50, 0x7632, R240 ;  /* 0x0000763232f07816 */ /* 0x000fe400000000f0 */
[----:B------:R-:W-:Y:S01]  /*3b20*/  PRMT R234, R49, 0x7632, R234 ;  /* 0x0000763231ea7816 */ /* 0x000fe200000000ea */
[----:B------:R-:W-:Y:S06]  /*3b30*/  @!P0 BRA `(.L_x_223) ;  /* 0x0000000400348947 */ /* 0x000fec0003800000 */
[--C-:B------:R-:W-:Y:S01]  /*3b40*/  FFMA.FTZ R215, R215, UR4, R114.reuse ;  /* 0x00000004d7d77c23 */ /* 0x100fe20008010072 */
[--C-:B0-----:R-:W-:Y:S01]  /*3b50*/  FFMA.FTZ R86, R213, UR4, R114.reuse ;  /* 0x00000004d5567c23 */ /* 0x101fe20008010072 */
[----:B-----5:R-:W-:Y:S01]  /*3b60*/  SHF.L.U32 R80, R91, 0x10, RZ ;  /* 0x000000105b507819 */ /* 0x020fe200000006ff */
[----:B------:R-:W-:Y:S01]  /*3b70*/  FFMA.FTZ R219, R219, UR4, R114 ;  /* 0x00000004dbdb7c23 */ /* 0x000fe20008010072 */
[----:B------:R-:W-:Y:S01]  /*3b80*/  FADD.FTZ R83, R212, -R215 ;  /* 0x800000d7d4537221 */ /* 0x000fe20000010000 */
[----:B------:R-:W-:Y:S01]  /*3b90*/  FADD.FTZ R211, R211, -R86 ;  /* 0x80000056d3d37221 */ /* 0x000fe20000010000 */
[--C-:B------:R-:W-:Y:S01]  /*3ba0*/  FFMA.FTZ R217, R217, UR4, R114.reuse ;  /* 0x00000004d9d97c23 */ /* 0x100fe20008010072 */
[----:B------:R-:W-:Y:S01]  /*3bb0*/  SHF.L.U32 R84, R51, 0x10, RZ ;  /* 0x0000001033547819 */ /* 0x000fe200000006ff */
[----:B------:R-:W-:Y:S01]  /*3bc0*/  FMUL.FTZ R83, R83, UR8 ;  /* 0x0000000853537c20 */ /* 0x000fe20008410000 */
[----:B------:R-:W-:Y:S01]  /*3bd0*/  FADD.FTZ R81, R216, -R219 ;  /* 0x800000dbd8517221 */ /* 0x000fe20000010000 */
[----:B------:R-:W-:Y:S01]  /*3be0*/  FADD.FTZ R82, R214, -R217 ;  /* 0x800000d9d6527221 */ /* 0x000fe20000010000 */
[----:B------:R-:W-:Y:S01]  /*3bf0*/  PRMT R91, R91, 0x7632, R91 ;  /* 0x000076325b5b7816 */ /* 0x000fe2000000005b */
[----:B------:R-:W-:Y:S01]  /*3c00*/  FMUL.FTZ R87, R83, UR7 ;  /* 0x0000000753577c20 */ /* 0x000fe20008410000 */
[--C-:B------:R-:W-:Y:S01]  /*3c10*/  FFMA.FTZ R223, R223, UR4, R114.reuse ;  /* 0x00000004dfdf7c23 */ /* 0x100fe20008010072 */
[----:B------:R-:W-:Y:S01]  /*3c20*/  FFMA.FTZ R221, R221, UR4, R114 ;  /* 0x00000004dddd7c23 */ /* 0x000fe20008010072 */
[----:B------:R-:W-:Y:S01]  /*3c30*/  SHF.L.U32 R216, R241, 0x10, RZ ;  /* 0x00000010f1d87819 */ /* 0x000fe200000006ff */
[----:B------:R-:W-:Y:S01]  /*3c40*/  FMUL.FTZ R207, R87, R80 ;  /* 0x0000005057cf7220 */ /* 0x000fe20000410000 */
[----:B------:R-:W-:Y:S01]  /*3c50*/  FMUL.FTZ R80, R211, UR8 ;  /* 0x00000008d3507c20 */ /* 0x000fe20008410000 */
[----:B------:R-:W-:Y:S01]  /*3c60*/  FMUL.FTZ R87, R87, R84 ;  /* 0x0000005457577220 */ /* 0x000fe20000410000 */
[----:B------:R-:W-:Y:S01]  /*3c70*/  PRMT R84, R90, 0x7632, R84 ;  /* 0x000076325a547816 */ /* 0x000fe20000000054 */
[----:B------:R-:W-:Y:S01]  /*3c80*/  FMUL.FTZ R81, R81, UR8 ;  /* 0x0000000851517c20 */ /* 0x000fe20008410000 */
[----:B------:R-:W-:Y:S01]  /*3c90*/  FMUL.FTZ R211, R80, UR7 ;  /* 0x0000000750d37c20 */ /* 0x000fe20008410000 */
[----:B------:R-:W-:Y:S01]  /*3ca0*/  SHF.L.U32 R214, R91, 0x10, RZ ;  /* 0x000000105bd67819 */ /* 0x000fe200000006ff */
[----:B------:R-:W-:Y:S01]  /*3cb0*/  FMUL.FTZ R82, R82, UR8 ;  /* 0x0000000852527c20 */ /* 0x000fe20008410000 */
[----:B------:R-:W-:Y:S01]  /*3cc0*/  FADD.FTZ R220, R220, -R223 ;  /* 0x800000dfdcdc7221 */ /* 0x000fe20000010000 */
[----:B------:R-:W-:Y:S01]  /*3cd0*/  SHF.L.U32 R90, R90, 0x10, RZ ;  /* 0x000000105a5a7819 */ /* 0x000fe200000006ff */
[----:B------:R-:W-:Y:S01]  /*3ce0*/  FADD.FTZ R218, R218, -R221 ;  /* 0x800000dddada7221 */ /* 0x000fe20000010000 */
[----:B------:R-:W-:Y:S01]  /*3cf0*/  SHF.L.U32 R86, R50, 0x10, RZ ;  /* 0x0000001032567819 */ /* 0x000fe200000006ff */
[----:B------:R-:W-:Y:S01]  /*3d00*/  FMUL.FTZ R85, R81, UR7 ;  /* 0x0000000751557c20 */ /* 0x000fe20008410000 */
[----:B------:R-:W-:Y:S01]  /*3d10*/  SHF.L.U32 R212, R84, 0x10, RZ ;  /* 0x0000001054d47819 */ /* 0x000fe200000006ff */
[----:B------:R-:W-:Y:S01]  /*3d20*/  FMUL.FTZ R84, R211, R216 ;  /* 0x000000d8d3547220 */ /* 0x000fe20000410000 */
[----:B------:R-:W-:Y:S01]  /*3d30*/  SHF.L.U32 R240, R240, 0x10, RZ ;  /* 0x00000010f0f07819 */ /* 0x000fe200000006ff */
[----:B------:R-:W-:Y:S01]  /*3d40*/  FMUL.FTZ R91, R82, UR7 ;  /* 0x00000007525b7c20 */ /* 0x000fe20008410000 */
[----:B------:R-:W-:Y:S01]  /*3d50*/  PRMT R213, R89, 0x7632, R213 ;  /* 0x0000763259d57816 */ /* 0x000fe200000000d5 */
[----:B------:R-:W-:Y:S01]  /*3d60*/  FMUL.FTZ R214, R211, R214 ;  /* 0x000000d6d3d67220 */ /* 0x000fe20000410000 */
[----:B------:R-:W-:Y:S01]  /*3d70*/  SHF.L.U32 R216, R89, 0x10, RZ ;  /* 0x0000001059d87819 */ /* 0x000fe200000006ff */
[----:B------:R-:W-:Y:S01]  /*3d80*/  FMUL.FTZ R89, R220, UR8 ;  /* 0x00000008dc597c20 */ /* 0x000fe20008410000 */
[----:B------:R-:W-:Y:S01]  /*3d90*/  SHF.L.U32 R236, R234, 0x10, RZ ;  /* 0x00000010eaec7819 */ /* 0x000fe200000006ff */
[----:B------:R-:W-:Y:S01]  /*3da0*/  FMUL.FTZ R211, R85, R90 ;  /* 0x0000005a55d37220 */ /* 0x000fe20000410000 */
[----:B------:R-:W-:Y:S01]  /*3db0*/  FMUL.FTZ R234, R218, UR8 ;  /* 0x00000008daea7c20 */ /* 0x000fe20008410000 */
[--C-:B------:R-:W-:Y:S01]  /*3dc0*/  FFMA.FTZ R225, R225, UR4, R114.reuse ;  /* 0x00000004e1e17c23 */ /* 0x100fe20008010072 */
[----:B------:R-:W-:Y:S01]  /*3dd0*/  FMUL.FTZ R85, R85, R86 ;  /* 0x0000005655557220 */ /* 0x000fe20000410000 */
[----:B------:R-:W-:Y:S01]  /*3de0*/  FFMA.FTZ R227, R227, UR4, R114 ;  /* 0x00000004e3e37c23 */ /* 0x000fe20008010072 */
[C---:B------:R-:W-:Y:S01]  /*3df0*/  FMUL.FTZ R212, R91.reuse, R212 ;  /* 0x000000d45bd47220 */ /* 0x040fe20000410000 */
[----:B------:R-:W-:Y:S01]  /*3e00*/  FMUL.FTZ R86, R91, R240 ;  /* 0x000000f05b567220 */ /* 0x000fe20000410000 */
[----:B------:R-:W-:Y:S01]  /*3e10*/  FMUL.FTZ R91, R89, UR7 ;  /* 0x00000007595b7c20 */ /* 0x000fe20008410000 */
[----:B------:R-:W-:Y:S01]  /*3e20*/  SHF.L.U32 R218, R213, 0x10, RZ ;  /* 0x00000010d5da7819 */ /* 0x000fe200000006ff */
[----:B------:R-:W-:Y:S01]  /*3e30*/  FMUL.FTZ R217, R234, UR7 ;  /* 0x00000007ead97c20 */ /* 0x000fe20008410000 */
[----:B------:R-:W-:Y:S01]  /*3e40*/  FADD.FTZ R222, R222, -R225 ;  /* 0x800000e1dede7221 */ /* 0x000fe20000010000 */
[----:B------:R-:W-:Y:S01]  /*3e50*/  FADD.FTZ R224, R224, -R227 ;  /* 0x800000e3e0e07221 */ /* 0x000fe20000010000 */
[----:B------:R-:W-:Y:S01]  /*3e60*/  SHF.L.U32 R220, R49, 0x10, RZ ;  /* 0x0000001031dc7819 */ /* 0x000fe200000006ff */
[----:B------:R-:W-:Y:S01]  /*3e70*/  FMUL.FTZ R213, R91, R216 ;  /* 0x000000d85bd57220 */ /* 0x000fe20000410000 */
[----:B------:R-:W-:Y:S01]  /*3e80*/  PRMT R90, R88, 0x7632, R90 ;  /* 0x00007632585a7816 */ /* 0x000fe2000000005a */
[C---:B------:R-:W-:Y:S01]  /*3e90*/  FMUL.FTZ R216, R217.reuse, R218 ;  /* 0x000000dad9d87220 */ /* 0x040fe20000410000 */
[----:B------:R-:W-:Y:S01]  /*3ea0*/  FMUL.FTZ R223, R217, R236 ;  /* 0x000000ecd9df7220 */ /* 0x000fe20000410000 */
        /* <DEDUP_REMOVED lines=17> */
[----:B------:R-:W-:Y:S02]  /*3fc0*/  F2FP.BF16.F32.PACK_AB R81, R234, R89 ;  /* 0x00000059ea51723e */ /* 0x000fe400000010ff */
[----:B------:R-:W-:Y:S02]  /*3fd0*/  F2FP.BF16.F32.PACK_AB R80, R217, R224 ;  /* 0x000000e0d950723e */ /* 0x000fe400000010ff */
[----:B------:R-:W-:Y:S02]  /*3fe0*/  F2FP.BF16.F32.PACK_AB R85, R223, R220 ;  /* 0x000000dcdf55723e */ /* 0x000fe400000010ff */
[----:B------:R-:W-:Y:S01]  /*3ff0*/  F2FP.BF16.F32.PACK_AB R84, R90, R91 ;  /* 0x0000005b5a54723e */ /* 0x000fe200000010ff */
[----:B------:R-:W-:Y:S06]  /*4000*/  BRA `(.L_x_224) ;  /* 0x0000000400207947 */ /* 0x000fec0003800000 */
.L_x_223:
[--C-:B0-----:R-:W-:Y:S01]  /*4010*/  FFMA.FTZ R84, R213, UR4, R114.reuse ;  /* 0x00000004d5547c23 */ /* 0x101fe20008010072 */
[--C-:B------:R-:W-:Y:S01]  /*4020*/  FFMA.FTZ R215, R215, UR4, R114.reuse ;  /* 0x00000004d7d77c23 */ /* 0x100fe20008010072 */
[--C-:B------:R-:W-:Y:S01]  /*4030*/  FFMA.FTZ R221, R221, UR4, R114.reuse ;  /* 0x00000004dddd7c23 */ /* 0x100fe20008010072 */
[----:B------:R-:W-:Y:S01]  /*4040*/  FFMA.FTZ R217, R217, UR4, R114 ;  /* 0x00000004d9d97c23 */ /* 0x000fe20008010072 */
[----:B------:R-:W-:Y:S01]  /*4050*/  FADD.FTZ R85, R211, -R84 ;  /* 0x80000054d3557221 */ /* 0x000fe20000010000 */
[----:B------:R-:W-:Y:S01]  /*4060*/  FADD.FTZ R215, R212, -R215 ;  /* 0x800000d7d4d77221 */ /* 0x000fe20000010000 */
[----:B------:R-:W-:Y:S01]  /*4070*/  FFMA.FTZ R219, R219, UR4, R114 ;  /* 0x00000004dbdb7c23 */ /* 0x000fe20008010072 */
[----:B-----5:R-:W-:Y:S01]  /*4080*/  PRMT R84, R91, 0x7632, R84 ;  /* 0x000076325b547816 */ /* 0x020fe20000000054 */
[----:B------:R-:W-:Y:S01]  /*4090*/  FMUL.FTZ R85, R85, UR8 ;  /* 0x0000000855557c20 */ /* 0x000fe20008410000 */
[----:B------:R-:W-:Y:S01]  /*40a0*/  FADD.FTZ R218, R218, -R221 ;  /* 0x800000dddada7221 */ /* 0x000fe20000010000 */
[----:B------:R-:W-:Y:S01]  /*40b0*/  FADD.FTZ R86, R214, -R217 ;  /* 0x800000d9d6567221 */ /* 0x000fe20000010000 */
[----:B------:R-:W-:Y:S01]  /*40c0*/  FMUL.FTZ R215, R215, UR8 ;  /* 0x00000008d7d77c20 */ /* 0x000fe20008410000 */
[--C-:B------:R-:W-:Y:S01]  /*40d0*/  FFMA.FTZ R225, R225, UR4, R114.reuse ;  /* 0x00000004e1e17c23 */ /* 0x100fe20008010072 */
[--C-:B------:R-:W-:Y:S01]  /*40e0*/  FFMA.FTZ R223, R223, UR4, R114.reuse ;  /* 0x00000004dfdf7c23 */ /* 0x100fe20008010072 */
[----:B------:R-:W-:Y:S01]  /*40f0*/  FADD.FTZ R216, R216, -R219 ;  /* 0x800000dbd8d87221 */ /* 0x000fe20000010000 */
[----:B------:R-:W-:Y:S01]  /*4100*/  FFMA.FTZ R227, R227, UR4, R114 ;  /* 0x00000004e3e37c23 */ /* 0x000fe20008010072 */
[----:B------:R-:W-:Y:S01]  /*4110*/  SHF.L.U32 R212, R91, 0x10, RZ ;  /* 0x000000105bd47819 */ /* 0x000fe200000006ff */
[----:B------:R-:W-:Y:S01]  /*4120*/  FMUL.FTZ R87, R85, UR7 ;  /* 0x0000000755577c20 */ /* 0x000fe20008410000 */
[----:B------:R-:W-:Y:S01]  /*4130*/  SHF.L.U32 R84, R84, 0x10, RZ ;  /* 0x0000001054547819 */ /* 0x000fe200000006ff */
[----:B------:R-:W-:Y:S01]  /*4140*/  FMUL.FTZ R215, R215, UR7 ;  /* 0x00000007d7d77c20 */ /* 0x000fe20008410000 */
[----:B------:R-:W-:Y:S01]  /*4150*/  PRMT R211, R90, 0x7632, R211 ;  /* 0x000076325ad37816 */ /* 0x000fe200000000d3 */
[----:B------:R-:W-:Y:S01]  /*4160*/  FMUL.FTZ R86, R86, UR8 ;  /* 0x0000000856567c20 */ /* 0x000fe20008410000 */
[----:B------:R-:W-:Y:S01]  /*4170*/  PRMT R91, R89, 0x7632, R91 ;  /* 0x00007632595b7816 */ /* 0x000fe2000000005b */
[----:B------:R-:W-:Y:S01]  /*4180*/  FMUL.FTZ R218, R218, UR8 ;  /* 0x00000008dada7c20 */ /* 0x000fe20008410000 */
[----:B------:R-:W-:Y:S01]  /*4190*/  SHF.L.U32 R236, R51, 0x10, RZ ;  /* 0x0000001033ec7819 */ /* 0x000fe200000006ff */
[----:B------:R-:W-:Y:S01]  /*41a0*/  FADD.FTZ R222, R222, -R225 ;  /* 0x800000e1dede7221 */ /* 0x000fe20000010000 */
[----:B------:R-:W-:Y:S01]  /*41b0*/  FADD.FTZ R220, R220, -R223 ;  /* 0x800000dfdcdc7221 */ /* 0x000fe20000010000 */
[----:B------:R-:W-:Y:S01]  /*41c0*/  FMUL.FTZ R216, R216, UR8 ;  /* 0x00000008d8d87c20 */ /* 0x000fe20008410000 */
[----:B------:R-:W-:Y:S01]  /*41d0*/  FADD.FTZ R224, R224, -R227 ;  /* 0x800000e3e0e07221 */ /* 0x000fe20000010000 */
[----:B------:R-:W-:Y:S01]  /*41e0*/  FMUL.FTZ R214, R87, R84 ;  /* 0x0000005457d67220 */ /* 0x000fe20000410000 */
[----:B------:R-:W-:Y:S01]  /*41f0*/  SHF.L.U32 R213, R234, 0x10, RZ ;  /* 0x00000010ead57819 */ /* 0x000fe200000006ff */
[C---:B------:R-:W-:Y:S01]  /*4200*/  FMUL.FTZ R207, R215.reuse, R212 ;  /* 0x000000d4d7cf7220 */ /* 0x040fe20000410000 */
[----:B------:R-:W-:Y:S01]  /*4210*/  SHF.L.U32 R217, R240, 0x10, RZ ;  /* 0x00000010f0d97819 */ /* 0x000fe200000006ff */
[----:B------:R-:W-:Y:S01]  /*4220*/  FMUL.FTZ R84, R215, R236 ;  /* 0x000000ecd7547220 */ /* 0x000fe20000410000 */
[----:B------:R-:W-:Y:S01]  /*4230*/  SHF.L.U32 R211, R211, 0x10, RZ ;  /* 0x00000010d3d37819 */ /* 0x000fe200000006ff */
[----:B------:R-:W-:Y:S01]  /*4240*/  FMUL.FTZ R86, R86, UR7 ;  /* 0x0000000756567c20 */ /* 0x000fe20008410000 */
[----:B------:R-:W-:Y:S01]  /*4250*/  SHF.L.U32 R91, R91, 0x10, RZ ;  /* 0x000000105b5b7819 */ /* 0x000fe200000006ff */
[----:B------:R-:W-:Y:S01]  /*4260*/  FMUL.FTZ R218, R218, UR7 ;  /* 0x00000007dada7c20 */ /* 0x000fe20008410000 */
[----:B------:R-:W-:Y:S01]  /*4270*/  SHF.L.U32 R90, R90, 0x10, RZ ;  /* 0x000000105a5a7819 */ /* 0x000fe200000006ff */
[----:B------:R-:W-:Y:S01]  /*4280*/  FMUL.FTZ R215, R216, UR7 ;  /* 0x00000007d8d77c20 */ /* 0x000fe20008410000 */
[----:B------:R-:W-:Y:S01]  /*4290*/  PRMT R85, R88, 0x7632, R85 ;  /* 0x0000763258557816 */ /* 0x000fe20000000055 */
[----:B------:R-:W-:Y:S01]  /*42a0*/  FMUL.FTZ R220, R220, UR8 ;  /* 0x00000008dcdc7c20 */ /* 0x000fe20008410000 */
[----:B------:R-:W-:Y:S01]  /*42b0*/  SHF.L.U32 R234, R50, 0x10, RZ ;  /* 0x0000001032ea7819 */ /* 0x000fe200000006ff */
[----:B------:R-:W-:Y:S01]  /*42c0*/  FMUL.FTZ R222, R222, UR8 ;  /* 0x00000008dede7c20 */ /* 0x000fe20008410000 */
[----:B------:R-:W-:Y:S01]  /*42d0*/  FMUL.FTZ R224, R224, UR8 ;  /* 0x00000008e0e07c20 */ /* 0x000fe20008410000 */
[----:B------:R-:W-:Y:S01]  /*42e0*/  SHF.L.U32 R89, R89, 0x10, RZ ;  /* 0x0000001059597819 */ /* 0x000fe200000006ff */
[C---:B------:R-:W-:Y:S01]  /*42f0*/  FMUL.FTZ R212, R86.reuse, R211 ;  /* 0x000000d356d47220 */ /* 0x040fe20000410000 */
[----:B------:R-:W-:Y:S01]  /*4300*/  SHF.L.U32 R238, R241, 0x10, RZ ;  /* 0x00000010f1ee7819 */ /* 0x000fe200000006ff */
[----:B------:R-:W-:Y:S01]  /*4310*/  FMUL.FTZ R219, R86, R217 ;  /* 0x000000d956db7220 */ /* 0x000fe20000410000 */
[----:B------:R-:W-:Y:S01]  /*4320*/  FMUL.FTZ R216, R218, R91 ;  /* 0x0000005bdad87220 */ /* 0x000fe20000410000 */
[----:B------:R-:W-:Y:S01]  /*4330*/  SHF.L.U32 R85, R85, 0x10, RZ ;  /* 0x0000001055557819 */ /* 0x000fe200000006ff */
[C---:B------:R-:W-:Y:S01]  /*4340*/  FMUL.FTZ R211, R215.reuse, R90 ;  /* 0x0000005ad7d37220 */ /* 0x040fe20000410000 */
[----:B------:R-:W-:Y:S01]  /*4350*/  FMUL.FTZ R234, R215, R234 ;  /* 0x000000ead7ea7220 */ /* 0x000fe20000410000 */
[----:B------:R-:W-:Y:S01]  /*4360*/  SHF.L.U32 R91, R208, 0x10, RZ ;  /* 0x00000010d05b7819 */ /* 0x000fe200000006ff */
[----:B------:R-:W-:Y:S01]  /*4370*/  FMUL.FTZ R220, R220, UR7 ;  /* 0x00000007dcdc7c20 */ /* 0x000fe20008410000 */
[----:B------:R-:W-:Y:S01]  /*4380*/  SHF.L.U32 R217, R49, 0x10, RZ ;  /* 0x0000001031d97819 */ /* 0x000fe200000006ff */
[----:B------:R-:W-:Y:S01]  /*4390*/  FMUL.FTZ R222, R222, UR7 ;  /* 0x00000007dede7c20 */ /* 0x000fe20008410000 */
[----:B------:R-:W-:Y:S01]  /*43a0*/  SHF.L.U32 R86, R48, 0x10, RZ ;  /* 0x0000001030567819 */ /* 0x000fe200000006ff */
[----:B------:R-:W-:Y:S01]  /*43b0*/  FMUL.FTZ R215, R224, UR7 ;  /* 0x00000007e0d77c20 */ /* 0x000fe20008410000 */
[----:B------:R-:W-:Y:S01]  /*43c0*/  FMUL.FTZ R90, R218, R213 ;  /* 0x000000d5da5a7220 */ /* 0x000fe20000410000 */
[----:B------:R-:W-:Y:S01]  /*43d0*/  FMUL.FTZ R87, R87, R238 ;  /* 0x000000ee57577220 */ /* 0x000fe20000410000 */
[----:B------:R-:W-:Y:S01]  /*43e0*/  FMUL.FTZ R213, R220, R89 ;  /* 0x00000059dcd57220 */ /* 0x000fe20000410000 */
[----:B------:R-:W-:Y:S01]  /*43f0*/  FMUL.FTZ R218, R222, R85 ;  /* 0x00000055deda7220 */ /* 0x000fe20000410000 */
[----:B------:R-:W-:Y:S01]  /*4400*/  SHF.L.U32 R88, R88, 0x10, RZ ;  /* 0x0000001058587819 */ /* 0x000fe200000006ff */
[----:B------:R-:W-:Y:S01]  /*4410*/  FMUL.FTZ R217, R220, R217 ;  /* 0x000000d9dcd97220 */ /* 0x000fe20000410000 */
[----:B------:R-:W-:Y:S01]  /*4420*/  FMUL.FTZ R222, R222, R91 ;  /* 0x0000005bdede7220 */ /* 0x000fe20000410000 */
[----:B------:R-:W-:Y:S01]  /*4430*/  FMUL.FTZ R89, R215, R86 ;  /* 0x00000056d7597220 */ /* 0x000fe20000410000 */
[----:B------:R-:W-:Y:S01]  /*4440*/  F2FP.BF16.F32.PACK_AB R87, R87, R84 ;  /* 0x000000545757723e */ /* 0x000fe200000010ff */
[----:B------:R-:W-:Y:S01]  /*4450*/  FMUL.FTZ R215, R215, R88 ;  /* 0x00000058d7d77220 */ /* 0x000fe20000410000 */
[----:B------:R-:W-:-:S02]  /*4460*/  F2FP.BF16.F32.PACK_AB R86, R219, R234 ;  /* 0x000000eadb56723e */ /* 0x000fc400000010ff */
[----:B------:R-:W-:Y:S02]  /*4470*/  F2FP.BF16.F32.PACK_AB R85, R90, R217 ;  /* 0x000000d95a55723e */ /* 0x000fe400000010ff */
[----:B------:R-:W-:-:S07]  /*4480*/  F2FP.BF16.F32.PACK_AB R84, R222, R89 ;  /* 0x00000059de54723e */ /* 0x000fce00000010ff */
.L_x_224:
[----:B------:R-:W0:Y:S02]  /*4490*/  @P0 LDC.64 R88, c[0x0][0x478] ;  /* 0x00011e00ff580b82 */ /* 0x000e240000000a00 */
[----:B0-----:R-:W-:-:S04]  /*44a0*/  @P0 IMAD.WIDE.U32 R220, R209, 0x10, R88 ;  /* 0x00000010d1dc0825 */ /* 0x001fc800078e0058 */
[----:B------:R-:W-:Y:S01]  /*44b0*/  IMAD.WIDE.U32 R208, R209, 0x10, R244 ;  /* 0x00000010d1d07825 */ /* 0x000fe200078e00f4 */
[----:B------:R0:W-:Y:S03]  /*44c0*/  @P0 STG.E.128 desc[UR18][R220.64], R80 ;  /* 0x00000050dc000986 */ /* 0x0001e6000c101d12 */
[----:B------:R-:W-:Y:S01]  /*44d0*/  IMAD.WIDE.U32 R88, R206, 0x10, R250 ;  /* 0x00000010ce587825 */ /* 0x000fe200078e00fa */
[----:B------:R0:W-:Y:S05]  /*44e0*/  STG.E.128 desc[UR18][R208.64], R84 ;  /* 0x00000054d0007986 */ /* 0x0001ea000c101d12 */
[----:B------:R-:W5:Y:S01]  /*44f0*/  LDG.E.128 R88, desc[UR18][R88.64] ;  /* 0x0000001258587981 */ /* 0x000f62000c1e1d00 */
[----:B------:R-:W-:-:S02]  /*4500*/  PRMT R217, R52, 0x7632, R217 ;  /* 0x0000763234d97816 */ /* 0x000fc400000000d9 */
[----:B------:R-:W-:Y:S02]  /*4510*/  PRMT R219, R53, 0x7632, R219 ;  /* 0x0000763235db7816 */ /* 0x000fe400000000db */
[----:B------:R-:W-:Y:S02]  /*4520*/  PRMT R222, R54, 0x7632, R222 ;  /* 0x0000763236de7816 */ /* 0x000fe400000000de */
[----:B------:R-:W-:Y:S01]  /*4530*/  PRMT R223, R55, 0x7632, R223 ;  /* 0x0000763237df7816 */ /* 0x000fe200000000df */
[----:B------:R-:W-:Y:S06]  /*4540*/  @!P0 BRA `(.L_x_225) ;  /* 0x0000000400348947 */ /* 0x000fec0003800000 */
[--C-:B0-----:R-:W-:Y:S01]  /*4550*/  FFMA.FTZ R83, R104, UR4, R114.reuse ;  /* 0x0000000468537c23 */ /* 0x101fe20008010072 */
[--C-:B------:R-:W-:Y:S01]  /*4560*/  FFMA.FTZ R82, R101, UR4, R114.reuse ;  /* 0x0000000465527c23 */ /* 0x100fe20008010072 */
[--C-:B------:R-:W-:Y:S01]  /*4570*/  FFMA.FTZ R101, R106, UR4, R114.reuse ;  /* 0x000000046a657c23 */ /* 0x100fe20008010072 */
[--C-:B------:R-:W-:Y:S01]  /*4580*/  FFMA.FTZ R103, R103, UR4, R114.reuse ;  /* 0x0000000467677c23 */ /* 0x100fe20008010072 */
[--C-:B------:R-:W-:Y:S01]  /*4590*/  FFMA.FTZ R87, R94, UR4, R114.reuse ;  /* 0x000000045e577c23 */ /* 0x100fe20008010072 */
[--C-:B------:R-:W-:Y:S01]  /*45a0*/  FFMA.FTZ R96, R96, UR4, R114.reuse ;  /* 0x0000000460607c23 */ /* 0x100fe20008010072 */
[--C-:B------:R-:W-:Y:S01]  /*45b0*/  FFMA.FTZ R84, R107, UR4, R114.reuse ;  /* 0x000000046b547c23 */ /* 0x100fe20008010072 */
[----:B------:R-:W-:Y:S01]  /*45c0*/  FFMA.FTZ R114, R105, UR4, R114 ;  /* 0x0000000469727c23 */ /* 0x000fe20008010072 */
[----:B------:R-:W-:Y:S01]  /*45d0*/  FADD.FTZ R102, R102, -R83 ;  /* 0x8000005366667221 */ /* 0x000fe20000010000 */
        /* <DEDUP_REMOVED lines=8> */
[C---:B------:R-:W-:Y:S01]  /*4660*/  PRMT R86, R90.reuse, 0x7632, R86 ;  /* 0x000076325a567816 */ /* 0x040fe20000000056 */
        /* <DEDUP_REMOVED lines=8> */
[----:B------:R-:W-:Y:S01]  /*46f0*/  FMUL.FTZ R91, R87, R106 ;  /* 0x0000006a575b7220 */ /* 0x000fe20000410000 */
[----:B------:R-:W-:Y:S01]  /*4700*/  FADD.FTZ R100, R100, -R103 ;  /* 0x8000006764647221 */ /* 0x000fe20000010000 */
[----:B------:R-:W-:Y:S01]  /*4710*/  FMUL.FTZ R106, R93, UR8 ;  /* 0x000000085d6a7c20 */ /* 0x000fe20008410000 */
[----:B------:R-:W-:Y:S01]  /*4720*/  FMUL.FTZ R84, R87, R90 ;  /* 0x0000005a57547220 */ /* 0x000fe20000410000 */
[----:B------:R-:W-:Y:S01]  /*4730*/  FMUL.FTZ R103, R96, UR8 ;  /* 0x0000000860677c20 */ /* 0x000fe20008410000 */
[C---:B------:R-:W-:Y:S01]  /*4740*/  FMUL.FTZ R87, R95.reuse, R98 ;  /* 0x000000625f577220 */ /* 0x040fe20000410000 */
[----:B------:R-:W-:Y:S01]  /*4750*/  FMUL.FTZ R90, R95, R104 ;  /* 0x000000685f5a7220 */ /* 0x000fe20000410000 */
[----:B------:R-:W-:Y:S01]  /*4760*/  SHF.L.U32 R101, R222, 0x10, RZ ;  /* 0x00000010de657819 */ /* 0x000fe200000006ff */
[----:B------:R-:W-:Y:S01]  /*4770*/  FMUL.FTZ R98, R92, UR8 ;  /* 0x000000085c627c20 */ /* 0x000fe20008410000 */
[----:B------:R-:W-:Y:S01]  /*4780*/  SHF.L.U32 R95, R54, 0x10, RZ ;  /* 0x00000010365f7819 */ /* 0x000fe200000006ff */
[----:B------:R-:W-:Y:S01]  /*4790*/  FMUL.FTZ R96, R106, UR7 ;  /* 0x000000076a607c20 */ /* 0x000fe20008410000 */
[----:B------:R-:W-:Y:S01]  /*47a0*/  FMUL.FTZ R92, R103, UR7 ;  /* 0x00000007675c7c20 */ /* 0x000fe20008410000 */
[----:B------:R-:W-:Y:S01]  /*47b0*/  SHF.L.U32 R99, R86, 0x10, RZ ;  /* 0x0000001056637819 */ /* 0x000fe200000006ff */
[----:B------:R-:W-:Y:S01]  /*47c0*/  FMUL.FTZ R86, R98, UR7 ;  /* 0x0000000762567c20 */ /* 0x000fe20008410000 */
[----:B------:R-:W-:Y:S01]  /*47d0*/  SHF.L.U32 R97, R53, 0x10, RZ ;  /* 0x0000001035617819 */ /* 0x000fe200000006ff */
[----:B------:R-:W-:Y:S01]  /*47e0*/  FMUL.FTZ R105, R96, R101 ;  /* 0x0000006560697220 */ /* 0x000fe20000410000 */
[C---:B------:R-:W-:Y:S01]  /*47f0*/  PRMT R81, R89.reuse, 0x7632, R81 ;  /* 0x0000763259517816 */ /* 0x040fe20000000051 */
[C---:B------:R-:W-:Y:S01]  /*4800*/  FMUL.FTZ R93, R92.reuse, R85 ;  /* 0x000000555c5d7220 */ /* 0x040fe20000410000 */
[----:B------:R-:W-:Y:S01]  /*4810*/  SHF.L.U32 R89, R89, 0x10, RZ ;  /* 0x0000001059597819 */ /* 0x000fe200000006ff */
[----:B------:R-:W-:Y:S01]  /*4820*/  FMUL.FTZ R104, R92, R95 ;  /* 0x0000005f5c687220 */ /* 0x000fe20000410000 */
[----:B------:R-:W-:Y:S01]  /*4830*/  FMUL.FTZ R101, R94, UR8 ;  /* 0x000000085e657c20 */ /* 0x000fe20008410000 */
[----:B------:R-:W-:Y:S01]  /*4840*/  PRMT R80, R88, 0x7632, R80 ;  /* 0x0000763258507816 */ /* 0x000fe20000000050 */
[----:B------:R-:W-:Y:S01]  /*4850*/  FMUL.FTZ R92, R96, R99 ;  /* 0x00000063605c7220 */ /* 0x000fe20000410000 */
[----:B------:R-:W-:Y:S01]  /*4860*/  FMUL.FTZ R102, R102, UR8 ;  /* 0x0000000866667c20 */ /* 0x000fe20008410000 */
[----:B------:R-:W-:Y:S01]  /*4870*/  FMUL.FTZ R99, R86, R97 ;  /* 0x0000006156637220 */ /* 0x000fe20000410000 */
        /* <DEDUP_REMOVED lines=11> */
[----:B------:R-:W-:Y:S01]  /*4930*/  SHF.L.U32 R89, R80, 0x10, RZ ;  /* 0x0000001050597819 */ /* 0x000fe200000006ff */
[----:B------:R-:W-:Y:S01]  /*4940*/  FMUL.FTZ R80, R85, UR7 ;  /* 0x0000000755507c20 */ /* 0x000fe20008410000 */
[----:B------:R-:W-:Y:S01]  /*4950*/  FMUL.FTZ R100, R96, R219 ;  /* 0x000000db60647220 */ /* 0x000fe20000410000 */
[----:B------:R-:W-:Y:S01]  /*4960*/  FMUL.FTZ R88, R81, R86 ;  /* 0x0000005651587220 */ /* 0x000fe20000410000 */
[----:B------:R-:W-:Y:S01]  /*4970*/  F2FP.BF16.F32.PACK_AB R83, R82, R83 ;  /* 0x000000535253723e */ /* 0x000fe200000010ff */
[C---:B------:R-:W-:Y:S01]  /*4980*/  FMUL.FTZ R217, R80.reuse, R217 ;  /* 0x000000d950d97220 */ /* 0x040fe20000410000 */
        /* <DEDUP_REMOVED lines=9> */
.L_x_225:
[--C-:B0-----:R-:W-:Y:S01]  /*4a20*/  FFMA.FTZ R87, R104, UR4, R114.reuse ;  /* 0x0000000468577c23 */ /* 0x101fe20008010072 */
        /* <DEDUP_REMOVED lines=10> */
[----:B------:R-:W-:Y:S01]  /*4ad0*/  FMUL.FTZ R220, R220, UR8 ;  /* 0x00000008dcdc7c20 */ /* 0x000fe20008410000 */
[--C-:B------:R-:W-:Y:S01]  /*4ae0*/  FFMA.FTZ R103, R103, UR4, R114.reuse ;  /* 0x0000000467677c23 */ /* 0x100fe20008010072 */
[----:B------:R-:W-:Y:S01]  /*4af0*/  FADD.FTZ R86, R92, -R209 ;  /* 0x800000d15c567221 */ /* 0x000fe20000010000 */
[----:B------:R-:W-:Y:S01]  /*4b00*/  FMUL.FTZ R208, R208, UR8 ;  /* 0x00000008d0d07c20 */ /* 0x000fe20008410000 */
[----:B------:R-:W-:Y:S01]  /*4b10*/  FFMA.FTZ R114, R105, UR4, R114 ;  /* 0x0000000469727c23 */ /* 0x000fe20008010072 */
[----:B------:R-:W-:Y:S01]  /*4b20*/  FADD.FTZ R104, R93, -R104 ;  /* 0x800000685d687221 */ /* 0x000fe20000010000 */
[----:B------:R-:W-:Y:S01]  /*4b30*/  SHF.L.U32 R92, R55, 0x10, RZ ;  /* 0x00000010375c7819 */ /* 0x000fe200000006ff */
[----:B------:R-:W-:Y:S01]  /*4b40*/  FMUL.FTZ R101, R101, UR7 ;  /* 0x0000000765657c20 */ /* 0x000fe20008410000 */
[----:B------:R-:W-:Y:S01]  /*4b50*/  SHF.L.U32 R93, R96, 0x10, RZ ;  /* 0x00000010605d7819 */ /* 0x000fe200000006ff */
[----:B------:R-:W-:Y:S01]  /*4b60*/  FMUL.FTZ R220, R220, UR7 ;  /* 0x00000007dcdc7c20 */ /* 0x000fe20008410000 */
[----:B------:R-:W-:Y:S01]  /*4b70*/  SHF.L.U32 R85, R90, 0x10, RZ ;  /* 0x000000105a557819 */ /* 0x000fe200000006ff */
[----:B------:R-:W-:Y:S01]  /*4b80*/  FMUL.FTZ R208, R208, UR7 ;  /* 0x00000007d0d07c20 */ /* 0x000fe20008410000 */
[----:B------:R-:W-:Y:S01]  /*4b90*/  SHF.L.U32 R106, R91, 0x10, RZ ;  /* 0x000000105b6a7819 */ /* 0x000fe200000006ff */
[----:B------:R-:W-:Y:S01]  /*4ba0*/  FADD.FTZ R102, R102, -R87 ;  /* 0x8000005766667221 */ /* 0x000fe20000010000 */
[----:B------:R-:W-:Y:S01]  /*4bb0*/  FADD.FTZ R100, R100, -R103 ;  /* 0x8000006764647221 */ /* 0x000fe20000010000 */
[----:B------:R-:W-:Y:S01]  /*4bc0*/  FADD.FTZ R114, R99, -R114 ;  /* 0x8000007263727221 */ /* 0x000fe20000010000 */
[----:B------:R-:W-:Y:S01]  /*4bd0*/  FMUL.FTZ R98, R101, R92 ;  /* 0x0000005c65627220 */ /* 0x000fe20000410000 */
[----:B------:R-:W-:Y:S01]  /*4be0*/  SHF.L.U32 R99, R222, 0x10, RZ ;  /* 0x00000010de637819 */ /* 0x000fe200000006ff */
[----:B------:R-:W-:Y:S01]  /*4bf0*/  FMUL.FTZ R92, R220, R93 ;  /* 0x0000005ddc5c7220 */ /* 0x000fe20000410000 */
[----:B------:R-:W-:Y:S01]  /*4c00*/  PRMT R94, R89, 0x7632, R94 ;  /* 0x00007632595e7816 */ /* 0x000fe2000000005e */
[----:B------:R-:W-:Y:S01]  /*4c10*/  FMUL.FTZ R104, R104, UR8 ;  /* 0x0000000868687c20 */ /* 0x000fe20008410000 */
[----:B------:R-:W-:Y:S01]  /*4c20*/  SHF.L.U32 R97, R54, 0x10, RZ ;  /* 0x0000001036617819 */ /* 0x000fe200000006ff */
[----:B------:R-:W-:Y:S01]  /*4c30*/  FMUL.FTZ R93, R208, R85 ;  /* 0x00000055d05d7220 */ /* 0x000fe20000410000 */
[----:B------:R-:W-:Y:S01]  /*4c40*/  PRMT R105, R91, 0x7632, R105 ;  /* 0x000076325b697816 */ /* 0x000fe20000000069 */
[----:B------:R-:W-:Y:S01]  /*4c50*/  FMUL.FTZ R114, R114, UR8 ;  /* 0x0000000872727c20 */ /* 0x000fe20008410000 */
[----:B------:R-:W-:Y:S01]  /*4c60*/  FMUL.FTZ R85, R86, UR8 ;  /* 0x0000000856557c20 */ /* 0x000fe20008410000 */
[----:B------:R-:W-:Y:S01]  /*4c70*/  FMUL.FTZ R100, R100, UR8 ;  /* 0x0000000864647c20 */ /* 0x000fe20008410000 */
[----:B------:R-:W-:Y:S01]  /*4c80*/  FMUL.FTZ R102, R102, UR8 ;  /* 0x0000000866667c20 */ /* 0x000fe20008410000 */
[----:B------:R-:W-:Y:S01]  /*4c90*/  FMUL.FTZ R91, R101, R106 ;  /* 0x0000006a655b7220 */ /* 0x000fe20000410000 */
[----:B------:R-:W-:Y:S01]  /*4ca0*/  SHF.L.U32 R95, R94, 0x10, RZ ;  /* 0x000000105e5f7819 */ /* 0x000fe200000006ff */
[----:B------:R-:W-:Y:S01]  /*4cb0*/  FMUL.FTZ R101, R220, R99 ;  /* 0x00000063dc657220 */ /* 0x000fe20000410000 */
        /* <DEDUP_REMOVED lines=20> */
[----:B------:R-:W-:Y:S01]  /*4e00*/  FMUL.FTZ R217, R100, R217 ;  /* 0x000000d964d97220 */ /* 0x000fe20000410000 */
[C---:B------:R-:W-:Y:S01]  /*4e10*/  FMUL.FTZ R84, R97.reuse, R86 ;  /* 0x0000005661547220 */ /* 0x040fe20000410000 */
[----:B------:R-:W-:Y:S01]  /*4e20*/  FMUL.FTZ R95, R96, R89 ;  /* 0x00000059605f7220 */ /* 0x000fe20000410000 */
[----:B------:R-:W-:Y:S01]  /*4e30*/  FMUL.FTZ R96, R100, R85 ;  /* 0x0000005564607220 */ /* 0x000fe20000410000 */
[----:B------:R-:W-:Y:S01]  /*4e40*/  FMUL.FTZ R90, R114, R105 ;  /* 0x00000069725a7220 */ /* 0x000fe20000410000 */
[----:B------:R-:W-:Y:S01]  /*4e50*/  FMUL.FTZ R97, R97, R88 ;  /* 0x0000005861617220 */ /* 0x000fe20000410000 */
[----:B------:R-:W-:-:S02]  /*4e60*/  F2FP.BF16.F32.PACK_AB R87, R87, R98 ;  /* 0x000000625757723e */ /* 0x000fc400000010ff */
[----:B------:R-:W-:Y:S02]  /*4e70*/  F2FP.BF16.F32.PACK_AB R86, R101, R208 ;  /* 0x000000d06556723e */ /* 0x000fe400000010ff */
[----:B------:R-:W-:Y:S02]  /*4e80*/  F2FP.BF16.F32.PACK_AB R85, R104, R99 ;  /* 0x000000636855723e */ /* 0x000fe400000010ff */
[----:B------:R-:W-:-:S07]  /*4e90*/  F2FP.BF16.F32.PACK_AB R84, R217, R84 ;  /* 0x00000054d954723e */ /* 0x000fce00000010ff */
.L_x_226:
[----:B------:R-:W0:Y:S01]  /*4ea0*/  @P0 LDC.64 R88, c[0x0][0x478] ;  /* 0x00011e00ff580b82 */ /* 0x000e220000000a00 */
[----:B------:R-:W-:-:S04]  /*4eb0*/  IMAD.WIDE.U32 R244, R206, 0x10, R244 ;  /* 0x00000010cef47825 */ /* 0x000fc800078e00f4 */
[----:B0-----:R-:W-:-:S05]  /*4ec0*/  @P0 IMAD.WIDE.U32 R88, R206, 0x10, R88 ;  /* 0x00000010ce580825 */ /* 0x001fca00078e0058 */
[----:B------:R1:W-:Y:S04]  /*4ed0*/  @P0 STG.E.128 desc[UR18][R88.64], R80 ;  /* 0x0000005058000986 */ /* 0x0003e8000c101d12 */
[----:B------:R1:W-:Y:S01]  /*4ee0*/  STG.E.128 desc[UR18][R244.64], R84 ;  /* 0x00000054f4007986 */ /* 0x0003e2000c101d12 */
[----:B------:R-:W-:Y:S05]  /*4ef0*/  BRA `(.L_x_227) ;  /* 0x0000002c00907947 */ /* 0x000fea0003800000 */
.L_x_218:
[----:B------:R-:W0:Y:S02]  /*4f00*/  LDC.64 R250, c[0x0][0x390] ;  /* 0x0000e400fffa7b82 */ /* 0x000e240000000a00 */
[----:B0-----:R-:W-:-:S06]  /*4f10*/  IMAD.WIDE.U32 R84, R208, 0x10, R250 ;  /* 0x00000010d0547825 */ /* 0x001fcc00078e00fa */
[----:B------:R-:W5:Y:S01]  /*4f20*/  LDG.E.128 R84, desc[UR18][R84.64] ;  /* 0x0000001254547981 */ /* 0x000f62000c1e1d00 */
[----:B------:R-:W-:-:S04]  /*4f30*/  UISETP.NE.U32.AND UP1, UPT, UR24, URZ, UPT ;  /* 0x000000ff1800728c */ /* 0x000fc8000bf25070 */
[----:B------:R-:W-:-:S09]  /*4f40*/  UISETP.NE.AND.EX UP1, UPT, UR25, URZ, UPT, UP1 ;  /* 0x000000ff1900728c */ /* 0x000fd2000bf25310 */
[----:B------:R-:W-:Y:S05]  /*4f50*/  BRA.U UP1, `(.L_x_228) ;  /* 0x0000000501547547 */ /* 0x000fea000b800000 */
[--C-:B------:R-:W-:Y:S01]  /*4f60*/  FFMA.FTZ R113, R113, UR4, R114.reuse ;  /* 0x0000000471717c23 */ /* 0x100fe20008010072 */
[--C-:B------:R-:W-:Y:S01]  /*4f70*/  FFMA.FTZ R111, R111, UR4, R114.reuse ;  /* 0x000000046f6f7c23 */ /* 0x100fe20008010072 */
[--C-:B------:R-:W-:Y:S01]  /*4f80*/  FFMA.FTZ R91, R91, UR4, R114.reuse ;  /* 0x000000045b5b7c23 */ /* 0x100fe20008010072 */
[--C-:B------:R-:W-:Y:S01]  /*4f90*/  FFMA.FTZ R89, R89, UR4, R114.reuse ;  /* 0x0000000459597c23 */ /* 0x100fe20008010072 */
[----:B------:R-:W-:Y:S01]  /*4fa0*/  FADD.FTZ R112, R112, -R113 ;  /* 0x8000007170707221 */ /* 0x000fe20000010000 */
[----:B------:R-:W-:Y:S01]  /*4fb0*/  FFMA.FTZ R113, R109, UR4, R114 ;  /* 0x000000046d717c23 */ /* 0x000fe20008010072 */
[----:B------:R-:W-:Y:S01]  /*4fc0*/  FADD.FTZ R109, R88, -R111 ;  /* 0x8000006f586d7221 */ /* 0x000fe20000010000 */
[----:B-----5:R-:W-:Y:S01]  /*4fd0*/  PRMT R88, R67, 0x7632, R88 ;  /* 0x0000763243587816 */ /* 0x020fe20000000058 */
[----:B------:R-:W-:Y:S01]  /*4fe0*/  FADD.FTZ R108, R108, -R91 ;  /* 0x8000005b6c6c7221 */ /* 0x000fe20000010000 */
[----:B------:R-:W-:Y:S01]  /*4ff0*/  FADD.FTZ R111, R110, -R113 ;  /* 0x800000716e6f7221 */ /* 0x000fe20000010000 */
[----:B------:R-:W-:Y:S01]  /*5000*/  PRMT R91, R66, 0x7632, R91 ;  /* 0x00007632425b7816 */ /* 0x000fe2000000005b */
[----:B------:R-:W-:Y:S01]  /*5010*/  FADD.FTZ R113, R90, -R89 ;  /* 0x800000595a717221 */ /* 0x000fe20000010000 */
[----:B------:R-:W-:Y:S01]  /*5020*/  SHF.L.U32 R88, R88, 0x10, RZ ;  /* 0x0000001058587819 */ /* 0x000fe200000006ff */
[--C-:B------:R-:W-:Y:S01]  /*5030*/  FFMA.FTZ R247, R247, UR4, R114.reuse ;  /* 0x00000004f7f77c23 */ /* 0x100fe20008010072 */
[----:B------:R-:W-:Y:S01]  /*5040*/  SHF.L.U32 R91, R91, 0x10, RZ ;  /* 0x000000105b5b7819 */ /* 0x000fe200000006ff */
[----:B------:R-:W-:Y:S01]  /*5050*/  FFMA.FTZ R245, R245, UR4, R114 ;  /* 0x00000004f5f57c23 */ /* 0x000fe20008010072 */
[----:B------:R-:W-:Y:S01]  /*5060*/  SHF.L.U32 R110, R66, 0x10, RZ ;  /* 0x00000010426e7819 */ /* 0x000fe200000006ff */
[--C-:B------:R-:W-:Y:S01]  /*5070*/  FFMA.FTZ R90, R111, UR8, R88.reuse ;  /* 0x000000086f5a7c23 */ /* 0x100fe20008010058 */
[----:B------:R-:W-:Y:S01]  /*5080*/  PRMT R88, R64, 0x7632, R88 ;  /* 0x0000763240587816 */ /* 0x000fe20000000058 */
[----:B------:R-:W-:Y:S01]  /*5090*/  FADD.FTZ R242, R242, -R247 ;  /* 0x800000f7f2f27221 */ /* 0x000fe20000010000 */
[----:B------:R-:W-:Y:S01]  /*50a0*/  FFMA.FTZ R91, R108, UR8, R91 ;  /* 0x000000086c5b7c23 */ /* 0x000fe2000801005b */
[----:B------:R-:W-:Y:S01]  /*50b0*/  SHF.L.U32 R108, R67, 0x10, RZ ;  /* 0x00000010436c7819 */ /* 0x000fe200000006ff */
[----:B------:R-:W-:Y:S01]  /*50c0*/  FFMA.FTZ R249, R249, UR4, R114 ;  /* 0x00000004f9f97c23 */ /* 0x000fe20008010072 */
[----:B------:R-:W-:Y:S01]  /*50d0*/  SHF.L.U32 R111, R88, 0x10, RZ ;  /* 0x00000010586f7819 */ /* 0x000fe200000006ff */
[----:B------:R-:W-:Y:S01]  /*50e0*/  FADD.FTZ R210, R210, -R245 ;  /* 0x800000f5d2d27221 */ /* 0x000fe20000010000 */
[----:B------:R-:W-:Y:S01]  /*50f0*/  FFMA.FTZ R110, R109, UR8, R110 ;  /* 0x000000086d6e7c23 */ /* 0x000fe2000801006e */
[----:B------:R-:W-:Y:S01]  /*5100*/  FFMA.FTZ R108, R113, UR8, R108 ;  /* 0x00000008716c7c23 */ /* 0x000fe2000801006c */
[----:B------:R-:W-:Y:S01]  /*5110*/  SHF.L.U32 R109, R64, 0x10, RZ ;  /* 0x00000010406d7819 */ /* 0x000fe200000006ff */
[----:B------:R-:W-:Y:S01]  /*5120*/  FFMA.FTZ R88, R242, UR8, R111 ;  /* 0x00000008f2587c23 */ /* 0x000fe2000801006f */
[C---:B------:R-:W-:Y:S01]  /*5130*/  SHF.L.U32 R111, R65.reuse, 0x10, RZ ;  /* 0x00000010416f7819 */ /* 0x040fe200000006ff */
[----:B------:R-:W-:Y:S01]  /*5140*/  FADD.FTZ R244, R244, -R249 ;  /* 0x800000f9f4f47221 */ /* 0x000fe20000010000 */
[----:B------:R-:W-:Y:S01]  /*5150*/  PRMT R89, R65, 0x7632, R89 ;  /* 0x0000763241597816 */ /* 0x000fe20000000059 */
[----:B------:R-:W-:Y:S01]  /*5160*/  FMUL.FTZ R108, R108, UR7 ;  /* 0x000000076c6c7c20 */ /* 0x000fe20008410000 */
[----:B------:R-:W-:Y:S01]  /*5170*/  SHF.L.U32 R113, R59, 0x10, RZ ;  /* 0x000000103b717819 */ /* 0x000fe200000006ff */
[--C-:B------:R-:W-:Y:S01]  /*5180*/  FFMA.FTZ R210, R210, UR8, R111.reuse ;  /* 0x00000008d2d27c23 */ /* 0x100fe2000801006f */
[----:B------:R-:W-:Y:S01]  /*5190*/  PRMT R111, R87, 0x7632, R111 ;  /* 0x00007632576f7816 */ /* 0x000fe2000000006f */
[----:B------:R-:W-:Y:S01]  /*51a0*/  FFMA.FTZ R244, R244, UR8, R109 ;  /* 0x00000008f4f47c23 */ /* 0x000fe2000801006d */
[----:B------:R-:W-:Y:S01]  /*51b0*/  SHF.L.U32 R89, R89, 0x10, RZ ;  /* 0x0000001059597819 */ /* 0x000fe200000006ff */
[----:B------:R-:W-:Y:S01]  /*51c0*/  FMUL.FTZ R90, R90, UR7 ;  /* 0x000000075a5a7c20 */ /* 0x000fe20008410000 */
[----:B------:R-:W-:Y:S01]  /*51d0*/  SHF.L.U32 R109, R87, 0x10, RZ ;  /* 0x00000010576d7819 */ /* 0x000fe200000006ff */
[----:B------:R-:W-:Y:S01]  /*51e0*/  FMUL.FTZ R87, R113, R108 ;  /* 0x0000006c71577220 */ /* 0x000fe20000410000 */
[----:B------:R-:W-:Y:S01]  /*51f0*/  SHF.L.U32 R111, R111, 0x10, RZ ;  /* 0x000000106f6f7819 */ /* 0x000fe200000006ff */
[----:B------:R-:W-:Y:S01]  /*5200*/  FFMA.FTZ R89, R112, UR8, R89 ;  /* 0x0000000870597c23 */ /* 0x000fe20008010059 */
[----:B------:R-:W-:Y:S01]  /*5210*/  SHF.L.U32 R113, R175, 0x10, RZ ;  /* 0x00000010af717819 */ /* 0x000fe200000006ff */
[----:B------:R-:W-:Y:S01]  /*5220*/  FMUL.FTZ R109, R108, R109 ;  /* 0x0000006d6c6d7220 */ /* 0x000fe20000410000 */
[----:B------:R-:W-:Y:S01]  /*5230*/  PRMT R112, R86, 0x7632, R112 ;  /* 0x0000763256707816 */ /* 0x000fe20000000070 */
[----:B------:R-:W-:Y:S01]  /*5240*/  FMUL.FTZ R108, R90, R111 ;  /* 0x0000006f5a6c7220 */ /* 0x000fe20000410000 */
        /* <DEDUP_REMOVED lines=10> */
[----:B------:R-:W-:Y:S01]  /*52f0*/  PRMT R112, R85, 0x7632, R112 ;  /* 0x0000763255707816 */ /* 0x000fe20000000070 */
        /* <DEDUP_REMOVED lines=9> */
[----:B------:R-:W-:Y:S01]  /*5390*/  FMUL.FTZ R244, R244, UR7 ;  /* 0x00000007f4f47c20 */ /* 0x000fe20008410000 */
[----:B------:R-:W-:Y:S01]  /*53a0*/  SHF.L.U32 R245, R172, 0x10, RZ ;  /* 0x00000010acf57819 */ /* 0x000fe200000006ff */
[----:B------:R-:W-:Y:S01]  /*53b0*/  FMUL.FTZ R88, R88, UR7 ;  /* 0x0000000758587c20 */ /* 0x000fe20008410000 */
[----:B------:R-:W-:Y:S01]  /*53c0*/  SHF.L.U32 R113, R85, 0x10, RZ ;  /* 0x0000001055717819 */ /* 0x000fe200000006ff */
[----:B------:R-:W-:Y:S01]  /*53d0*/  FMUL.FTZ R85, R115, R210 ;  /* 0x000000d273557220 */ /* 0x000fe20000410000 */
[----:B------:R-:W-:-:S02]  /*53e0*/  PRMT R89, R84, 0x7632, R89 ;  /* 0x0000763254597816 */ /* 0x000fc40000000059 */
[----:B------:R-:W-:Y:S01]  /*53f0*/  SHF.L.U32 R115, R84, 0x10, RZ ;  /* 0x0000001054737819 */ /* 0x000fe200000006ff */
[----:B------:R-:W-:Y:S01]  /*5400*/  FMUL.FTZ R84, R209, R244 ;  /* 0x000000f4d1547220 */ /* 0x000fe20000410000 */
[----:B------:R-:W-:Y:S01]  /*5410*/  SHF.L.U32 R89, R89, 0x10, RZ ;  /* 0x0000001059597819 */ /* 0x000fe200000006ff */
[----:B------:R-:W-:Y:S01]  /*5420*/  FMUL.FTZ R209, R245, R88 ;  /* 0x00000058f5d17220 */ /* 0x000fe20000410000 */
[----:B------:R-:W-:Y:S01]  /*5430*/  FMUL.FTZ R113, R210, R113 ;  /* 0x00000071d2717220 */ /* 0x000fe20000410000 */
[----:B------:R-:W-:Y:S01]  /*5440*/  FMUL.FTZ R115, R244, R115 ;  /* 0x00000073f4737220 */ /* 0x000fe20000410000 */
[----:B------:R-:W-:Y:S01]  /*5450*/  F2FP.BF16.F32.PACK_AB R87, R90, R87 ;  /* 0x000000575a57723e */ /* 0x000fe200000010ff */
[----:B------:R-:W-:Y:S01]  /*5460*/  FMUL.FTZ R210, R88, R89 ;  /* 0x0000005958d27220 */ /* 0x000fe20000410000 */
[----:B------:R-:W-:Y:S02]  /*5470*/  F2FP.BF16.F32.PACK_AB R86, R91, R86 ;  /* 0x000000565b56723e */ /* 0x000fe400000010ff */
[----:B------:R-:W-:-:S02]  /*5480*/  F2FP.BF16.F32.PACK_AB R85, R206, R85 ;  /* 0x00000055ce55723e */ /* 0x000fc400000010ff */
[----:B------:R-:W-:Y:S01]  /*5490*/  F2FP.BF16.F32.PACK_AB R84, R209, R84 ;  /* 0x00000054d154723e */ /* 0x000fe200000010ff */
[----:B------:R-:W-:Y:S06]  /*54a0*/  BRA `(.L_x_229) ;  /* 0x0000000400607947 */ /* 0x000fec0003800000 */
.L_x_228:
[----:B-----5:R-:W-:Y:S01]  /*54b0*/  PRMT R81, R67, 0x7632, R81 ;  /* 0x0000763243517816 */ /* 0x020fe20000000051 */
[--C-:B------:R-:W-:Y:S01]  /*54c0*/  FFMA.FTZ R91, R91, UR4, R114.reuse ;  /* 0x000000045b5b7c23 */ /* 0x100fe20008010072 */
[--C-:B------:R-:W-:Y:S01]  /*54d0*/  FFMA.FTZ R109, R109, UR4, R114.reuse ;  /* 0x000000046d6d7c23 */ /* 0x100fe20008010072 */
[--C-:B------:R-:W-:Y:S01]  /*54e0*/  FFMA.FTZ R89, R89, UR4, R114.reuse ;  /* 0x0000000459597c23 */ /* 0x100fe20008010072 */
[----:B------:R-:W-:Y:S01]  /*54f0*/  SHF.L.U32 R81, R81, 0x10, RZ ;  /* 0x0000001051517819 */ /* 0x000fe200000006ff */
[----:B------:R-:W-:Y:S01]  /*5500*/  FADD.FTZ R91, R108, -R91 ;  /* 0x8000005b6c5b7221 */ /* 0x000fe20000010000 */
[----:B------:R-:W-:Y:S01]  /*5510*/  FADD.FTZ R82, R110, -R109 ;  /* 0x8000006d6e527221 */ /* 0x000fe20000010000 */
[--C-:B------:R-:W-:Y:S01]  /*5520*/  FADD.FTZ R108, R90, -R89.reuse ;  /* 0x800000595a6c7221 */ /* 0x100fe20000010000 */
[----:B------:R-:W-:Y:S01]  /*5530*/  PRMT R89, R66, 0x7632, R89 ;  /* 0x0000763242597816 */ /* 0x000fe20000000059 */
[--C-:B------:R-:W-:Y:S01]  /*5540*/  FFMA.FTZ R113, R113, UR4, R114.reuse ;  /* 0x0000000471717c23 */ /* 0x100fe20008010072 */
[----:B------:R-:W-:Y:S01]  /*5550*/  PRMT R83, R65, 0x7632, R83 ;  /* 0x0000763241537816 */ /* 0x000fe20000000053 */
[--C-:B------:R-:W-:Y:S01]  /*5560*/  FFMA.FTZ R82, R82, UR8, R81.reuse ;  /* 0x0000000852527c23 */ /* 0x100fe20008010051 */
        /* <DEDUP_REMOVED lines=8> */
[----:B------:R-:W-:Y:S01]  /*55f0*/  FFMA.FTZ R111, R111, UR4, R114 ;  /* 0x000000046f6f7c23 */ /* 0x000fe20008010072 */
[----:B------:R-:W-:Y:S01]  /*5600*/  FFMA.FTZ R90, R112, UR8, R83 ;  /* 0x00000008705a7c23 */ /* 0x000fe20008010053 */
[----:B------:R-:W-:Y:S01]  /*5610*/  SHF.L.U32 R83, R67, 0x10, RZ ;  /* 0x0000001043537819 */ /* 0x000fe200000006ff */
[----:B------:R-:W-:Y:S01]  /*5620*/  FFMA.FTZ R80, R80, UR8, R81 ;  /* 0x0000000850507c23 */ /* 0x000fe20008010051 */
[----:B------:R-:W-:Y:S01]  /*5630*/  SHF.L.U32 R81, R66, 0x10, RZ ;  /* 0x0000001042517819 */ /* 0x000fe200000006ff */
[----:B------:R-:W-:Y:S01]  /*5640*/  FADD.FTZ R88, R88, -R111 ;  /* 0x8000006f58587221 */ /* 0x000fe20000010000 */
[----:B------:R-:W-:Y:S01]  /*5650*/  SHF.L.U32 R111, R59, 0x10, RZ ;  /* 0x000000103b6f7819 */ /* 0x000fe200000006ff */
[----:B------:R-:W-:Y:S01]  /*5660*/  FFMA.FTZ R83, R108, UR8, R83 ;  /* 0x000000086c537c23 */ /* 0x000fe20008010053 */
[C---:B------:R-:W-:Y:S01]  /*5670*/  PRMT R108, R87.reuse, 0x7632, R108 ;  /* 0x00007632576c7816 */ /* 0x040fe2000000006c */
[----:B------:R-:W-:Y:S01]  /*5680*/  FFMA.FTZ R110, R88, UR8, R81 ;  /* 0x00000008586e7c23 */ /* 0x000fe20008010051 */
[----:B------:R-:W-:Y:S01]  /*5690*/  SHF.L.U32 R109, R87, 0x10, RZ ;  /* 0x00000010576d7819 */ /* 0x000fe200000006ff */
[----:B------:R-:W-:Y:S01]  /*56a0*/  FMUL.FTZ R88, R83, UR7 ;  /* 0x0000000753587c20 */ /* 0x000fe20008410000 */
[C---:B------:R-:W-:Y:S01]  /*56b0*/  F2FP.BF16.F32.PACK_AB R83, R82.reuse, R83 ;  /* 0x000000535253723e */ /* 0x040fe200000010ff */
[----:B------:R-:W-:Y:S01]  /*56c0*/  FMUL.FTZ R82, R82, UR7 ;  /* 0x0000000752527c20 */ /* 0x000fe20008410000 */
[----:B------:R-:W-:Y:S01]  /*56d0*/  SHF.L.U32 R113, R175, 0x10, RZ ;  /* 0x00000010af717819 */ /* 0x000fe200000006ff */
[----:B------:R-:W-:Y:S01]  /*56e0*/  FMUL.FTZ R87, R111, R88 ;  /* 0x000000586f577220 */ /* 0x000fe20000410000 */
[----:B------:R-:W-:Y:S01]  /*56f0*/  SHF.L.U32 R111, R108, 0x10, RZ ;  /* 0x000000106c6f7819 */ /* 0x000fe200000006ff */
[----:B------:R-:W-:Y:S01]  /*5700*/  FMUL.FTZ R109, R88, R109 ;  /* 0x0000006d586d7220 */ /* 0x000fe20000410000 */
[----:B------:R-:W-:Y:S01]  /*5710*/  FFMA.FTZ R245, R245, UR4, R114 ;  /* 0x00000004f5f57c23 */ /* 0x000fe20008010072 */
[----:B------:R-:W-:Y:S01]  /*5720*/  FMUL.FTZ R88, R113, R82 ;  /* 0x0000005271587220 */ /* 0x000fe20000410000 */
[----:B------:R-:W-:Y:S01]  /*5730*/  SHF.L.U32 R113, R58, 0x10, RZ ;  /* 0x000000103a717819 */ /* 0x000fe200000006ff */
[----:B------:R-:W-:Y:S01]  /*5740*/  FMUL.FTZ R108, R82, R111 ;  /* 0x0000006f526c7220 */ /* 0x000fe20000410000 */
[----:B------:R-:W-:Y:S01]  /*5750*/  SHF.L.U32 R111, R86, 0x10, RZ ;  /* 0x00000010566f7819 */ /* 0x000fe200000006ff */
[----:B------:R-:W-:Y:S01]  /*5760*/  FMUL.FTZ R82, R110, UR7 ;  /* 0x000000076e527c20 */ /* 0x000fe20008410000 */
[----:B------:R-:W-:Y:S01]  /*5770*/  PRMT R112, R86, 0x7632, R112 ;  /* 0x0000763256707816 */ /* 0x000fe20000000070 */
[----:B------:R-:W-:Y:S01]  /*5780*/  FADD.FTZ R210, R210, -R245 ;  /* 0x800000f5d2d27221 */ /* 0x000fe20000010000 */
[----:B------:R-:W-:Y:S01]  /*5790*/  SHF.L.U32 R81, R65, 0x10, RZ ;  /* 0x0000001041517819 */ /* 0x000fe200000006ff */
[----:B------:R-:W-:Y:S01]  /*57a0*/  FMUL.FTZ R111, R82, R111 ;  /* 0x0000006f526f7220 */ /* 0x000fe20000410000 */
[----:B------:R-:W-:Y:S01]  /*57b0*/  FMUL.FTZ R86, R113, R82 ;  /* 0x0000005271567220 */ /* 0x000fe20000410000 */
[----:B------:R-:W-:Y:S01]  /*57c0*/  SHF.L.U32 R112, R112, 0x10, RZ ;  /* 0x0000001070707819 */ /* 0x000fe200000006ff */
[----:B------:R-:W-:Y:S01]  /*57d0*/  FFMA.FTZ R249, R249, UR4, R114 ;  /* 0x00000004f9f97c23 */ /* 0x000fe20008010072 */
[C---:B------:R-:W-:Y:S01]  /*57e0*/  F2FP.BF16.F32.PACK_AB R82, R91.reuse, R110 ;  /* 0x0000006e5b52723e */ /* 0x040fe200000010ff */
[----:B------:R-:W-:Y:S01]  /*57f0*/  FMUL.FTZ R91, R91, UR7 ;  /* 0x000000075b5b7c20 */ /* 0x000fe20008410000 */
[----:B------:R-:W-:Y:S01]  /*5800*/  FFMA.FTZ R81, R210, UR8, R81 ;  /* 0x00000008d2517c23 */ /* 0x000fe20008010051 */
[----:B------:R-:W-:Y:S01]  /*5810*/  PRMT R115, R85, 0x7632, R115 ;  /* 0x0000763255737816 */ /* 0x000fe20000000073 */
[----:B------:R-:W-:Y:S01]  /*5820*/  FADD.FTZ R244, R244, -R249 ;  /* 0x800000f9f4f47221 */ /* 0x000fe20000010000 */
[----:B------:R-:W-:Y:S01]  /*5830*/  FMUL.FTZ R110, R91, R112 ;  /* 0x000000705b6e7220 */ /* 0x000fe20000410000 */
[----:B------:R-:W-:Y:S01]  /*5840*/  SHF.L.U32 R113, R85, 0x10, RZ ;  /* 0x0000001055717819 */ /* 0x000fe200000006ff */
[----:B------:R-:W-:Y:S01]  /*5850*/  FMUL.FTZ R112, R81, UR7 ;  /* 0x0000000751707c20 */ /* 0x000fe20008410000 */
[----:B------:R-:W-:-:S02]  /*5860*/  SHF.L.U32 R209, R57, 0x10, RZ ;  /* 0x0000001039d17819 */ /* 0x000fc400000006ff */
[----:B------:R-:W-:Y:S01]  /*5870*/  SHF.L.U32 R115, R115, 0x10, RZ ;  /* 0x0000001073737819 */ /* 0x000fe200000006ff */
[----:B------:R-:W-:Y:S01]  /*5880*/  FMUL.FTZ R113, R112, R113 ;  /* 0x0000007170717220 */ /* 0x000fe20000410000 */
[C---:B------:R-:W-:Y:S01]  /*5890*/  F2FP.BF16.F32.PACK_AB R81, R90.reuse, R81 ;  /* 0x000000515a51723e */ /* 0x040fe200000010ff */
[----:B------:R-:W-:Y:S01]  /*58a0*/  FMUL.FTZ R90, R90, UR7 ;  /* 0x000000075a5a7c20 */ /* 0x000fe20008410000 */
[----:B------:R-:W-:Y:S01]  /*58b0*/  SHF.L.U32 R89, R64, 0x10, RZ ;  /* 0x0000001040597819 */ /* 0x000fe200000006ff */
[----:B------:R-:W-:Y:S01]  /*58c0*/  FMUL.FTZ R85, R209, R112 ;  /* 0x00000070d1557220 */ /* 0x000fe20000410000 */
[----:B------:R-:W-:Y:S01]  /*58d0*/  SHF.L.U32 R209, R173, 0x10, RZ ;  /* 0x00000010add17819 */ /* 0x000fe200000006ff */
[----:B------:R-:W-:Y:S01]  /*58e0*/  FMUL.FTZ R112, R90, R115 ;  /* 0x000000735a707220 */ /* 0x000fe20000410000 */
[----:B------:R-:W-:Y:S01]  /*58f0*/  SHF.L.U32 R115, R84, 0x10, RZ ;  /* 0x0000001054737819 */ /* 0x000fe200000006ff */
[----:B------:R-:W-:Y:S01]  /*5900*/  FFMA.FTZ R89, R244, UR8, R89 ;  /* 0x00000008f4597c23 */ /* 0x000fe20008010059 */
[----:B------:R-:W-:Y:S01]  /*5910*/  SHF.L.U32 R206, R174, 0x10, RZ ;  /* 0x00000010aece7819 */ /* 0x000fe200000006ff */
[----:B------:R-:W-:Y:S01]  /*5920*/  FMUL.FTZ R90, R209, R90 ;  /* 0x0000005ad15a7220 */ /* 0x000fe20000410000 */
[----:B------:R-:W-:-:S02]  /*5930*/  PRMT R84, R84, 0x7632, R84 ;  /* 0x0000763254547816 */ /* 0x000fc40000000054 */
[----:B------:R-:W-:Y:S01]  /*5940*/  SHF.L.U32 R209, R56, 0x10, RZ ;  /* 0x0000001038d17819 */ /* 0x000fe200000006ff */
[----:B------:R-:W-:Y:S01]  /*5950*/  FMUL.FTZ R91, R206, R91 ;  /* 0x0000005bce5b7220 */ /* 0x000fe20000410000 */
[----:B------:R-:W-:Y:S01]  /*5960*/  SHF.L.U32 R245, R84, 0x10, RZ ;  /* 0x0000001054f57819 */ /* 0x000fe200000006ff */
[----:B------:R-:W-:Y:S01]  /*5970*/  FMUL.FTZ R84, R80, UR7 ;  /* 0x0000000750547c20 */ /* 0x000fe20008410000 */
[----:B------:R-:W-:Y:S01]  /*5980*/  SHF.L.U32 R247, R172, 0x10, RZ ;  /* 0x00000010acf77819 */ /* 0x000fe200000006ff */
[----:B------:R-:W-:Y:S01]  /*5990*/  FMUL.FTZ R206, R89, UR7 ;  /* 0x0000000759ce7c20 */ /* 0x000fe20008410000 */
[----:B------:R-:W-:Y:S01]  /*59a0*/  F2FP.BF16.F32.PACK_AB R80, R80, R89 ;  /* 0x000000595050723e */ /* 0x000fe200000010ff */
[----:B------:R-:W-:Y:S01]  /*59b0*/  FMUL.FTZ R210, R84, R245 ;  /* 0x000000f554d27220 */ /* 0x000fe20000410000 */
[----:B------:R-:W-:Y:S01]  /*59c0*/  F2FP.BF16.F32.PACK_AB R87, R88, R87 ;  /* 0x000000575857723e */ /* 0x000fe200000010ff */
[----:B------:R-:W-:Y:S01]  /*59d0*/  FMUL.FTZ R209, R209, R206 ;  /* 0x000000ced1d17220 */ /* 0x000fe20000410000 */
[----:B------:R-:W-:Y:S01]  /*59e0*/  FMUL.FTZ R84, R247, R84 ;  /* 0x00000054f7547220 */ /* 0x000fe20000410000 */
[----:B------:R-:W-:Y:S01]  /*59f0*/  FMUL.FTZ R115, R206, R115 ;  /* 0x00000073ce737220 */ /* 0x000fe20000410000 */
[----:B------:R-:W-:-:S02]  /*5a00*/  F2FP.BF16.F32.PACK_AB R86, R91, R86 ;  /* 0x000000565b56723e */ /* 0x000fc400000010ff */
[----:B------:R-:W-:Y:S02]  /*5a10*/  F2FP.BF16.F32.PACK_AB R85, R90, R85 ;  /* 0x000000555a55723e */ /* 0x000fe400000010ff */
[----:B------:R-:W-:-:S07]  /*5a20*/  F2FP.BF16.F32.PACK_AB R84, R84, R209 ;  /* 0x000000d15454723e */ /* 0x000fce00000010ff */
.L_x_229:
[----:B------:R-:W-:Y:S01]  /*5a30*/  ISETP.NE.U32.AND P0, PT, RZ, UR24, PT ;  /* 0x00000018ff007c0c */ /* 0x000fe2000bf05070 */
[----:B------:R-:W0:Y:S01]  /*5a40*/  LDC.64 R244, c[0x0][0x468] ;  /* 0x00011a00fff47b82 */ /* 0x000e220000000a00 */
[----:B------:R-:W-:Y:S02]  /*5a50*/  IMAD.WIDE.U32 R88, R207, 0x10, R250 ;  /* 0x00000010cf587825 */ /* 0x000fe400078e00fa */
[----:B------:R-:W-:-:S13]  /*5a60*/  ISETP.NE.AND.EX P0, PT, RZ, UR25, PT, P0 ;  /* 0x00000019ff007c0c */ /* 0x000fda000bf05300 */
[----:B------:R-:W1:Y:S01]  /*5a70*/  @P0 LDC.64 R248, c[0x0][0x478] ;  /* 0x00011e00fff80b82 */ /* 0x000e620000000a00 */
[----:B0-----:R-:W-:-:S04]  /*5a80*/  IMAD.WIDE.U32 R246, R208, 0x10, R244 ;  /* 0x00000010d0f67825 */ /* 0x001fc800078e00f4 */
[----:B-1----:R-:W-:-:S05]  /*5a90*/  @P0 IMAD.WIDE.U32 R248, R208, 0x10, R248 ;  /* 0x00000010d0f80825 */ /* 0x002fca00078e00f8 */
[----:B------:R0:W-:Y:S04]  /*5aa0*/  @P0 STG.E.128 desc[UR18][R248.64], R80 ;  /* 0x00000050f8000986 */ /* 0x0001e8000c101d12 */
[----:B------:R0:W-:Y:S04]  /*5ab0*/  STG.E.128 desc[UR18][R246.64], R84 ;  /* 0x00000054f6007986 */ /* 0x0001e8000c101d12 */
[----:B------:R-:W5:Y:S01]  /*5ac0*/  LDG.E.128 R88, desc[UR18][R88.64] ;  /* 0x0000001258587981 */ /* 0x000f62000c1e1d00 */
[----:B------:R-:W-:Y:S05]  /*5ad0*/  @!P0 BRA `(.L_x_230) ;  /* 0x0000000400648947 */ /* 0x000fea0003800000 */
[----:B0-----:R-:W-:Y:S01]  /*5ae0*/  PRMT R82, R71, 0x7632, R82 ;  /* 0x0000763247527816 */ /* 0x001fe20000000052 */
[--C-:B------:R-:W-:Y:S01]  /*5af0*/  FFMA.FTZ R229, R229, UR4, R114.reuse ;  /* 0x00000004e5e57c23 */ /* 0x100fe20008010072 */
[--C-:B------:R-:W-:Y:S01]  /*5b00*/  FFMA.FTZ R231, R231, UR4, R114.reuse ;  /* 0x00000004e7e77c23 */ /* 0x100fe20008010072 */
[--C-:B------:R-:W-:Y:S01]  /*5b10*/  FFMA.FTZ R81, R239, UR4, R114.reuse ;  /* 0x00000004ef517c23 */ /* 0x100fe20008010072 */
        /* <DEDUP_REMOVED lines=10> */
[C---:B------:R-:W-:Y:S01]  /*5bc0*/  SHF.L.U32 R226, R69.reuse, 0x10, RZ ;  /* 0x0000001045e27819 */ /* 0x040fe200000006ff */
[----:B------:R-:W-:Y:S01]  /*5bd0*/  FADD.FTZ R81, R236, -R81 ;  /* 0x80000051ec517221 */ /* 0x000fe20000010000 */
[----:B------:R-:W-:Y:S01]  /*5be0*/  FFMA.FTZ R83, R228, UR8, R83 ;  /* 0x00000008e4537c23 */ /* 0x000fe20008010053 */
[----:B------:R-:W-:Y:S01]  /*5bf0*/  SHF.L.U32 R209, R70, 0x10, RZ ;  /* 0x0000001046d17819 */ /* 0x000fe200000006ff */
[----:B------:R-:W-:Y:S01]  /*5c00*/  FADD.FTZ R232, R232, -R235 ;  /* 0x800000ebe8e87221 */ /* 0x000fe20000010000 */
[----:B------:R-:W-:Y:S01]  /*5c10*/  PRMT R84, R69, 0x7632, R84 ;  /* 0x0000763245547816 */ /* 0x000fe20000000054 */
[----:B------:R-:W-:Y:S01]  /*5c20*/  FADD.FTZ R233, R230, -R233 ;  /* 0x800000e9e6e97221 */ /* 0x000fe20000010000 */
[----:B------:R-:W-:Y:S01]  /*5c30*/  SHF.L.U32 R228, R87, 0x10, RZ ;  /* 0x0000001057e47819 */ /* 0x000fe200000006ff */
[--C-:B------:R-:W-:Y:S01]  /*5c40*/  FFMA.FTZ R85, R243, UR4, R114.reuse ;  /* 0x00000004f3557c23 */ /* 0x100fe20008010072 */
[----:B------:R-:W-:Y:S01]  /*5c50*/  SHF.L.U32 R87, R82, 0x10, RZ ;  /* 0x0000001052577819 */ /* 0x000fe200000006ff */
[----:B------:R-:W-:Y:S01]  /*5c60*/  FADD.FTZ R80, R238, -R241 ;  /* 0x800000f1ee507221 */ /* 0x000fe20000010000 */
[----:B------:R-:W-:Y:S01]  /*5c70*/  FFMA.FTZ R237, R237, UR4, R114 ;  /* 0x00000004eded7c23 */ /* 0x000fe20008010072 */
[--C-:B------:R-:W-:Y:S01]  /*5c80*/  FFMA.FTZ R81, R81, UR8, R226.reuse ;  /* 0x0000000851517c23 */ /* 0x100fe200080100e2 */
[----:B-----5:R-:W-:Y:S01]  /*5c90*/  PRMT R226, R91, 0x7632, R226 ;  /* 0x000076325be27816 */ /* 0x020fe200000000e2 */
[----:B------:R-:W-:Y:S01]  /*5ca0*/  FFMA.FTZ R82, R232, UR8, R209 ;  /* 0x00000008e8527c23 */ /* 0x000fe200080100d1 */
[----:B------:R-:W-:Y:S01]  /*5cb0*/  SHF.L.U32 R229, R84, 0x10, RZ ;  /* 0x0000001054e57819 */ /* 0x000fe200000006ff */
[----:B------:R-:W-:Y:S01]  /*5cc0*/  FFMA.FTZ R209, R233, UR8, R228 ;  /* 0x00000008e9d17c23 */ /* 0x000fe200080100e4 */
[----:B------:R-:W-:Y:S01]  /*5cd0*/  SHF.L.U32 R84, R68, 0x10, RZ ;  /* 0x0000001044547819 */ /* 0x000fe200000006ff */
[----:B------:R-:W-:Y:S01]  /*5ce0*/  FADD.FTZ R85, R240, -R85 ;  /* 0x80000055f0557221 */ /* 0x000fe20000010000 */
[----:B------:R-:W-:Y:S01]  /*5cf0*/  FADD.FTZ R206, R234, -R237 ;  /* 0x800000edeace7221 */ /* 0x000fe20000010000 */
[----:B------:R-:W-:Y:S01]  /*5d00*/  FFMA.FTZ R80, R80, UR8, R87 ;  /* 0x0000000850507c23 */ /* 0x000fe20008010057 */
[----:B------:R-:W-:Y:S01]  /*5d10*/  SHF.L.U32 R228, R91, 0x10, RZ ;  /* 0x000000105be47819 */ /* 0x000fe200000006ff */
[----:B------:R-:W-:Y:S01]  /*5d20*/  FMUL.FTZ R87, R83, UR7 ;  /* 0x0000000753577c20 */ /* 0x000fe20008410000 */
[----:B------:R-:W-:Y:S01]  /*5d30*/  SHF.L.U32 R230, R63, 0x10, RZ ;  /* 0x000000103fe67819 */ /* 0x000fe200000006ff */
[----:B------:R-:W-:Y:S01]  /*5d40*/  FMUL.FTZ R91, R86, UR7 ;  /* 0x00000007565b7c20 */ /* 0x000fe20008410000 */
[----:B------:R-:W-:Y:S01]  /*5d50*/  SHF.L.U32 R232, R171, 0x10, RZ ;  /* 0x00000010abe87819 */ /* 0x000fe200000006ff */
[----:B------:R-:W-:Y:S01]  /*5d60*/  FFMA.FTZ R206, R206, UR8, R229 ;  /* 0x00000008cece7c23 */ /* 0x000fe200080100e5 */
[----:B------:R-:W-:Y:S01]  /*5d70*/  SHF.L.U32 R226, R226, 0x10, RZ ;  /* 0x00000010e2e27819 */ /* 0x000fe200000006ff */
[----:B------:R-:W-:Y:S01]  /*5d80*/  FFMA.FTZ R85, R85, UR8, R84 ;  /* 0x0000000855557c23 */ /* 0x000fe20008010054 */
[----:B------:R-:W-:Y:S01]  /*5d90*/  FMUL.FTZ R229, R87, R228 ;  /* 0x000000e457e57220 */ /* 0x000fe20000410000 */
[----:B------:R-:W-:Y:S01]  /*5da0*/  FMUL.FTZ R84, R230, R87 ;  /* 0x00000057e6547220 */ /* 0x000fe20000410000 */
[----:B------:R-:W-:Y:S01]  /*5db0*/  FMUL.FTZ R87, R232, R91 ;  /* 0x0000005be8577220 */ /* 0x000fe20000410000 */
[----:B------:R-:W-:Y:S01]  /*5dc0*/  FMUL.FTZ R226, R91, R226 ;  /* 0x000000e25be27220 */ /* 0x000fe20000410000 */
[----:B------:R-:W-:-:S02]  /*5dd0*/  PRMT R91, R90, 0x7632, R91 ;  /* 0x000076325a5b7816 */ /* 0x000fc4000000005b */
[----:B------:R-:W-:Y:S02]  /*5de0*/  SHF.L.U32 R90, R90, 0x10, RZ ;  /* 0x000000105a5a7819 */ /* 0x000fe400000006ff */
[----:B------:R-:W-:Y:S01]  /*5df0*/  SHF.L.U32 R233, R91, 0x10, RZ ;  /* 0x000000105be97819 */ /* 0x000fe200000006ff */
[----:B------:R-:W-:Y:S01]  /*5e00*/  FMUL.FTZ R91, R82, UR7 ;  /* 0x00000007525b7c20 */ /* 0x000fe20008410000 */
[----:B------:R-:W-:Y:S02]  /*5e10*/  SHF.L.U32 R228, R62, 0x10, RZ ;  /* 0x000000103ee47819 */ /* 0x000fe400000006ff */
[----:B------:R-:W-:Y:S01]  /*5e20*/  F2FP.BF16.F32.PACK_AB R83, R86, R83 ;  /* 0x000000535653723e */ /* 0x000fe200000010ff */
[----:B------:R-:W-:Y:S01]  /*5e30*/  FMUL.FTZ R86, R209, UR7 ;  /* 0x00000007d1567c20 */ /* 0x000fe20008410000 */
[----:B------:R-:W-:Y:S01]  /*5e40*/  SHF.L.U32 R235, R170, 0x10, RZ ;  /* 0x00000010aaeb7819 */ /* 0x000fe200000006ff */
[----:B------:R-:W-:Y:S01]  /*5e50*/  FMUL.FTZ R231, R91, R90 ;  /* 0x0000005a5be77220 */ /* 0x000fe20000410000 */
[----:B------:R-:W-:Y:S01]  /*5e60*/  FMUL.FTZ R91, R228, R91 ;  /* 0x0000005be45b7220 */ /* 0x000fe20000410000 */
[----:B------:R-:W-:Y:S01]  /*5e70*/  FMUL.FTZ R228, R86, R233 ;  /* 0x000000e956e47220 */ /* 0x000fe20000410000 */
[----:B------:R-:W-:Y:S01]  /*5e80*/  F2FP.BF16.F32.PACK_AB R82, R209, R82 ;  /* 0x00000052d152723e */ /* 0x000fe200000010ff */
[----:B------:R-:W-:Y:S01]  /*5e90*/  FMUL.FTZ R86, R235, R86 ;  /* 0x00000056eb567220 */ /* 0x000fe20000410000 */
[----:B------:R-:W-:Y:S01]  /*5ea0*/  SHF.L.U32 R235, R61, 0x10, RZ ;  /* 0x000000103deb7819 */ /* 0x000fe200000006ff */
[----:B------:R-:W-:Y:S01]  /*5eb0*/  FMUL.FTZ R90, R81, UR7 ;  /* 0x00000007515a7c20 */ /* 0x000fe20008410000 */
[----:B------:R-:W-:-:S02]  /*5ec0*/  PRMT R209, R89, 0x7632, R209 ;  /* 0x0000763259d17816 */ /* 0x000fc400000000d1 */
[----:B------:R-:W-:Y:S01]  /*5ed0*/  SHF.L.U32 R233, R89, 0x10, RZ ;  /* 0x0000001059e97819 */ /* 0x000fe200000006ff */
[----:B------:R-:W-:Y:S01]  /*5ee0*/  FMUL.FTZ R89, R235, R90 ;  /* 0x0000005aeb597220 */ /* 0x000fe20000410000 */
[----:B------:R-:W-:Y:S02]  /*5ef0*/  SHF.L.U32 R209, R209, 0x10, RZ ;  /* 0x00000010d1d17819 */ /* 0x000fe400000006ff */
[C---:B------:R-:W-:Y:S01]  /*5f00*/  F2FP.BF16.F32.PACK_AB R81, R206.reuse, R81 ;  /* 0x00000051ce51723e */ /* 0x040fe200000010ff */
[----:B------:R-:W-:Y:S01]  /*5f10*/  FMUL.FTZ R206, R206, UR7 ;  /* 0x00000007cece7c20 */ /* 0x000fe20008410000 */
[----:B------:R-:W-:Y:S01]  /*5f20*/  SHF.L.U32 R235, R169, 0x10, RZ ;  /* 0x00000010a9eb7819 */ /* 0x000fe200000006ff */
[----:B------:R-:W-:Y:S01]  /*5f30*/  FMUL.FTZ R233, R90, R233 ;  /* 0x000000e95ae97220 */ /* 0x000fe20000410000 */
[----:B------:R-:W-:Y:S01]  /*5f40*/  FMUL.FTZ R90, R85, UR7 ;  /* 0x00000007555a7c20 */ /* 0x000fe20008410000 */
[----:B------:R-:W-:Y:S01]  /*5f50*/  FMUL.FTZ R230, R206, R209 ;  /* 0x000000d1cee67220 */ /* 0x000fe20000410000 */
[----:B------:R-:W-:Y:S01]  /*5f60*/  SHF.L.U32 R209, R60, 0x10, RZ ;  /* 0x000000103cd17819 */ /* 0x000fe200000006ff */
[----:B------:R-:W-:Y:S01]  /*5f70*/  FMUL.FTZ R206, R235, R206 ;  /* 0x000000ceebce7220 */ /* 0x000fe20000410000 */
[----:B------:R-:W-:-:S02]  /*5f80*/  SHF.L.U32 R235, R88, 0x10, RZ ;  /* 0x0000001058eb7819 */ /* 0x000fc400000006ff */
[----:B------:R-:W-:Y:S02]  /*5f90*/  PRMT R88, R88, 0x7632, R88 ;  /* 0x0000763258587816 */ /* 0x000fe40000000058 */
[----:B------:R-:W-:Y:S01]  /*5fa0*/  SHF.L.U32 R237, R168, 0x10, RZ ;  /* 0x00000010a8ed7819 */ /* 0x000fe200000006ff */
[----:B------:R-:W-:Y:S01]  /*5fb0*/  FMUL.FTZ R235, R90, R235 ;  /* 0x000000eb5aeb7220 */ /* 0x000fe20000410000 */
[----:B------:R-:W-:Y:S01]  /*5fc0*/  FMUL.FTZ R90, R209, R90 ;  /* 0x0000005ad15a7220 */ /* 0x000fe20000410000 */
[----:B------:R-:W-:Y:S01]  /*5fd0*/  SHF.L.U32 R209, R88, 0x10, RZ ;  /* 0x0000001058d17819 */ /* 0x000fe200000006ff */
[C---:B------:R-:W-:Y:S01]  /*5fe0*/  FMUL.FTZ R88, R80.reuse, UR7 ;  /* 0x0000000750587c20 */ /* 0x040fe20008410000 */
[----:B------:R-:W-:Y:S02]  /*5ff0*/  F2FP.BF16.F32.PACK_AB R80, R80, R85 ;  /* 0x000000555050723e */ /* 0x000fe400000010ff */
[----:B------:R-:W-:Y:S01]  /*6000*/  F2FP.BF16.F32.PACK_AB R87, R87, R84 ;  /* 0x000000545757723e */ /* 0x000fe200000010ff */
[----:B------:R-:W-:Y:S01]  /*6010*/  FMUL.FTZ R232, R88, R209 ;  /* 0x000000d158e87220 */ /* 0x000fe20000410000 */
[----:B------:R-:W-:Y:S01]  /*6020*/  FMUL.FTZ R209, R237, R88 ;  /* 0x00000058edd17220 */ /* 0x000fe20000410000 */
[----:B------:R-:W-:-:S02]  /*6030*/  F2FP.BF16.F32.PACK_AB R86, R86, R91 ;  /* 0x0000005b5656723e */ /* 0x000fc400000010ff */
[----:B------:R-:W-:Y:S02]  /*6040*/  F2FP.BF16.F32.PACK_AB R85, R206, R89 ;  /* 0x00000059ce55723e */ /* 0x000fe400000010ff */
[----:B------:R-:W-:Y:S01]  /*6050*/  F2FP.BF16.F32.PACK_AB R84, R209, R90 ;  /* 0x0000005ad154723e */ /* 0x000fe200000010ff */
[----:B------:R-:W-:Y:S06]  /*6060*/  BRA `(.L_x_231) ;  /* 0x0000000400507947 */ /* 0x000fec0003800000 */
.L_x_230:
[----:B------:R-:W-:Y:S01]  /*6070*/  FFMA.FTZ R229, R229, UR4, R114 ;  /* 0x00000004e5e57c23 */ /* 0x000fe20008010072 */
[----:B0-----:R-:W-:Y:S01]  /*6080*/  PRMT R86, R71, 0x7632, R86 ;  /* 0x0000763247567816 */ /* 0x001fe20000000056 */
[--C-:B------:R-:W-:Y:S01]  /*6090*/  FFMA.FTZ R233, R233, UR4, R114.reuse ;  /* 0x00000004e9e97c23 */ /* 0x100fe20008010072 */
[----:B------:R-:W-:Y:S01]  /*60a0*/  PRMT R85, R70, 0x7632, R85 ;  /* 0x0000763246557816 */ /* 0x000fe20000000055 */
[----:B------:R-:W-:Y:S01]  /*60b0*/  FADD.FTZ R229, R226, -R229 ;  /* 0x800000e5e2e57221 */ /* 0x000fe20000010000 */
[----:B------:R-:W-:Y:S01]  /*60c0*/  SHF.L.U32 R226, R86, 0x10, RZ ;  /* 0x0000001056e27819 */ /* 0x000fe200000006ff */
[----:B------:R-:W-:Y:S01]  /*60d0*/  FADD.FTZ R209, R230, -R233 ;  /* 0x800000e9e6d17221 */ /* 0x000fe20000010000 */
[----:B------:R-:W-:Y:S01]  /*60e0*/  SHF.L.U32 R86, R85, 0x10, RZ ;  /* 0x0000001055567819 */ /* 0x000fe200000006ff */
[----:B------:R-:W-:Y:S01]  /*60f0*/  FFMA.FTZ R241, R241, UR4, R114 ;  /* 0x00000004f1f17c23 */ /* 0x000fe20008010072 */
[----:B------:R-:W-:Y:S01]  /*6100*/  PRMT R87, R69, 0x7632, R87 ;  /* 0x0000763245577816 */ /* 0x000fe20000000057 */
[----:B------:R-:W-:Y:S01]  /*6110*/  FFMA.FTZ R85, R229, UR8, R226 ;  /* 0x00000008e5557c23 */ /* 0x000fe200080100e2 */
[----:B------:R-:W-:Y:S01]  /*6120*/  FFMA.FTZ R235, R235, UR4, R114 ;  /* 0x00000004ebeb7c23 */ /* 0x000fe20008010072 */
[--C-:B------:R-:W-:Y:S01]  /*6130*/  FFMA.FTZ R209, R209, UR8, R86.reuse ;  /* 0x00000008d1d17c23 */ /* 0x100fe20008010056 */
[----:B------:R-:W-:Y:S01]  /*6140*/  PRMT R86, R68, 0x7632, R86 ;  /* 0x0000763244567816 */ /* 0x000fe20000000056 */
[----:B------:R-:W-:Y:S01]  /*6150*/  FADD.FTZ R84, R238, -R241 ;  /* 0x800000f1ee547221 */ /* 0x000fe20000010000 */
[----:B------:R-:W-:Y:S01]  /*6160*/  SHF.L.U32 R229, R87, 0x10, RZ ;  /* 0x0000001057e57819 */ /* 0x000fe200000006ff */
[--C-:B------:R-:W-:Y:S01]  /*6170*/  FFMA.FTZ R231, R231, UR4, R114.reuse ;  /* 0x00000004e7e77c23 */ /* 0x100fe20008010072 */
[----:B------:R-:W-:Y:S01]  /*6180*/  SHF.L.U32 R87, R86, 0x10, RZ ;  /* 0x0000001056577819 */ /* 0x000fe200000006ff */
[--C-:B------:R-:W-:Y:S01]  /*6190*/  FFMA.FTZ R237, R237, UR4, R114.reuse ;  /* 0x00000004eded7c23 */ /* 0x100fe20008010072 */
[----:B------:R-:W-:Y:S01]  /*61a0*/  FADD.FTZ R232, R232, -R235 ;  /* 0x800000ebe8e87221 */ /* 0x000fe20000010000 */
[--C-:B------:R-:W-:Y:S01]  /*61b0*/  FFMA.FTZ R243, R243, UR4, R114.reuse ;  /* 0x00000004f3f37c23 */ /* 0x100fe20008010072 */
[----:B------:R-:W-:Y:S01]  /*61c0*/  SHF.L.U32 R86, R71, 0x10, RZ ;  /* 0x0000001047567819 */ /* 0x000fe200000006ff */
[----:B------:R-:W-:Y:S01]  /*61d0*/  FFMA.FTZ R84, R84, UR8, R87 ;  /* 0x0000000854547c23 */ /* 0x000fe20008010057 */
[----:B------:R-:W-:Y:S01]  /*61e0*/  SHF.L.U32 R87, R70, 0x10, RZ ;  /* 0x0000001046577819 */ /* 0x000fe200000006ff */
[----:B------:R-:W-:Y:S01]  /*61f0*/  FADD.FTZ R231, R228, -R231 ;  /* 0x800000e7e4e77221 */ /* 0x000fe20000010000 */
[----:B------:R-:W-:Y:S01]  /*6200*/  FADD.FTZ R206, R234, -R237 ;  /* 0x800000edeace7221 */ /* 0x000fe20000010000 */
[----:B------:R-:W-:Y:S01]  /*6210*/  FADD.FTZ R240, R240, -R243 ;  /* 0x800000f3f0f07221 */ /* 0x000fe20000010000 */
[----:B------:R-:W-:Y:S01]  /*6220*/  FFMA.FTZ R239, R239, UR4, R114 ;  /* 0x00000004efef7c23 */ /* 0x000fe20008010072 */
[----:B------:R-:W-:Y:S01]  /*6230*/  FFMA.FTZ R232, R232, UR8, R87 ;  /* 0x00000008e8e87c23 */ /* 0x000fe20008010057 */
[----:B------:R-:W-:Y:S01]  /*6240*/  SHF.L.U32 R87, R68, 0x10, RZ ;  /* 0x0000001044577819 */ /* 0x000fe200000006ff */
[----:B------:R-:W-:Y:S01]  /*6250*/  FFMA.FTZ R86, R231, UR8, R86 ;  /* 0x00000008e7567c23 */ /* 0x000fe20008010056 */
[----:B------:R-:W-:Y:S01]  /*6260*/  FFMA.FTZ R206, R206, UR8, R229 ;  /* 0x00000008cece7c23 */ /* 0x000fe200080100e5 */
[----:B-----5:R-:W-:Y:S01]  /*6270*/  SHF.L.U32 R231, R90, 0x10, RZ ;  /* 0x000000105ae77819 */ /* 0x020fe200000006ff */
[----:B------:R-:W-:Y:S01]  /*6280*/  FADD.FTZ R236, R236, -R239 ;  /* 0x800000efecec7221 */ /* 0x000fe20000010000 */
[----:B------:R-:W-:Y:S01]  /*6290*/  SHF.L.U32 R229, R69, 0x10, RZ ;  /* 0x0000001045e57819 */ /* 0x000fe200000006ff */
[----:B------:R-:W-:Y:S01]  /*62a0*/  FFMA.FTZ R240, R240, UR8, R87 ;  /* 0x00000008f0f07c23 */ /* 0x000fe20008010057 */
[----:B------:R-:W-:Y:S01]  /*62b0*/  PRMT R226, R91, 0x7632, R226 ;  /* 0x000076325be27816 */ /* 0x000fe200000000e2 */
[----:B------:R-:W-:Y:S01]  /*62c0*/  FMUL.FTZ R86, R86, UR7 ;  /* 0x0000000756567c20 */ /* 0x000fe20008410000 */
[----:B------:R-:W-:Y:S01]  /*62d0*/  PRMT R90, R90, 0x7632, R90 ;  /* 0x000076325a5a7816 */ /* 0x000fe2000000005a */
[----:B------:R-:W-:Y:S01]  /*62e0*/  FMUL.FTZ R85, R85, UR7 ;  /* 0x0000000755557c20 */ /* 0x000fe20008410000 */
[----:B------:R-:W-:Y:S01]  /*62f0*/  SHF.L.U32 R91, R91, 0x10, RZ ;  /* 0x000000105b5b7819 */ /* 0x000fe200000006ff */
[----:B------:R-:W-:Y:S01]  /*6300*/  FFMA.FTZ R236, R236, UR8, R229 ;  /* 0x00000008ecec7c23 */ /* 0x000fe200080100e5 */
        /* <DEDUP_REMOVED lines=8> */
[----:B------:R-:W-:Y:S01]  /*6390*/  PRMT R91, R89, 0x7632, R91 ;  /* 0x00007632595b7816 */ /* 0x000fe2000000005b */
[----:B------:R-:W-:Y:S01]  /*63a0*/  FMUL.FTZ R228, R209, R90 ;  /* 0x0000005ad1e47220 */ /* 0x000fe20000410000 */
        /* <DEDUP_REMOVED lines=12> */
[----:B------:R-:W-:Y:S01]  /*6470*/  FMUL.FTZ R230, R206, R91 ;  /* 0x0000005bcee67220 */ /* 0x000fe20000410000 */
        /* <DEDUP_REMOVED lines=19> */
.L_x_231:
[----:B------:R-:W0:Y:S01]  /*65b0*/  @P0 LDC.64 R236, c[0x0][0x478] ;  /* 0x00011e00ffec0b82 */ /* 0x000e220000000a00 */
[----:B------:R-:W-:-:S05]  /*65c0*/  IADD3 R209, PT, PT, R208, 0x100, RZ ;  /* 0x00000100d0d17810 */ /* 0x000fca0007ffe0ff */
        /* <DEDUP_REMOVED lines=12> */
[----:B0-----:R-:W-:Y:S01]  /*6690*/  PRMT R81, R75, 0x7632, R81 ;  /* 0x000076324b517816 */ /* 0x001fe20000000051 */
        /* <DEDUP_REMOVED lines=8> */
[----:B------:R-:W-:Y:S01]  /*6720*/  FFMA.FTZ R80, R212, UR8, R83 ;  /* 0x00000008d4507c23 */ /* 0x000fe20008010053 */
[----:B------:R-:W-:Y:S01]  /*6730*/  FFMA.FTZ R217, R217, UR4, R114 ;  /* 0x00000004d9d97c23 */ /* 0x000fe20008010072 */
[--C-:B------:R-:W-:Y:S01]  /*6740*/  FFMA.FTZ R83, R206, UR8, R87.reuse ;  /* 0x00000008ce537c23 */ /* 0x100fe20008010057 */
[----:B------:R-:W-:Y:S01]  /*6750*/  PRMT R206, R73, 0x7632, R206 ;  /* 0x0000763249ce7816 */ /* 0x000fe200000000ce */
[--C-:B------:R-:W-:Y:S01]  /*6760*/  FFMA.FTZ R227, R227, UR4, R114.reuse ;  /* 0x00000004e3e37c23 */ /* 0x100fe20008010072 */
[----:B------:R-:W-:Y:S01]  /*6770*/  PRMT R87, R72, 0x7632, R87 ;  /* 0x0000763248577816 */ /* 0x000fe20000000057 */
[--C-:B------:R-:W-:Y:S01]  /*6780*/  FFMA.FTZ R225, R225, UR4, R114.reuse ;  /* 0x00000004e1e17c23 */ /* 0x100fe20008010072 */
[----:B------:R-:W-:Y:S01]  /*6790*/  FFMA.FTZ R219, R219, UR4, R114 ;  /* 0x00000004dbdb7c23 */ /* 0x000fe20008010072 */
[----:B------:R-:W-:Y:S01]  /*67a0*/  SHF.L.U32 R211, R206, 0x10, RZ ;  /* 0x00000010ced37819 */ /* 0x000fe200000006ff */
        /* <DEDUP_REMOVED lines=8> */
[----:B-----5:R-:W-:Y:S01]  /*6830*/  SHF.L.U32 R213, R91, 0x10, RZ ;  /* 0x000000105bd57819 */ /* 0x020fe200000006ff */
[----:B------:R-:W-:Y:S01]  /*6840*/  FMUL.FTZ R206, R80, UR7 ;  /* 0x0000000750ce7c20 */ /* 0x000fe20008410000 */
[----:B------:R-:W-:Y:S01]  /*6850*/  SHF.L.U32 R215, R51, 0x10, RZ ;  /* 0x0000001033d77819 */ /* 0x000fe200000006ff */
[--C-:B------:R-:W-:Y:S01]  /*6860*/  FFMA.FTZ R84, R84, UR8, R211.reuse ;  /* 0x0000000854547c23 */ /* 0x100fe200080100d3 */
[----:B------:R-:W-:Y:S01]  /*6870*/  PRMT R211, R91, 0x7632, R211 ;  /* 0x000076325bd37816 */ /* 0x000fe200000000d3 */
[----:B------:R-:W-:Y:S01]  /*6880*/  FFMA.FTZ R82, R217, UR8, R82 ;  /* 0x00000008d9527c23 */ /* 0x000fe20008010052 */
[----:B------:R-:W-:Y:S01]  /*6890*/  PRMT R91, R90, 0x7632, R91 ;  /* 0x000076325a5b7816 */ /* 0x000fe2000000005b */
[----:B------:R-:W-:Y:S01]  /*68a0*/  FFMA.FTZ R85, R216, UR8, R85 ;  /* 0x00000008d8557c23 */ /* 0x000fe20008010055 */
[----:B------:R-:W-:Y:S01]  /*68b0*/  FFMA.FTZ R86, R86, UR8, R207 ;  /* 0x0000000856567c23 */ /* 0x000fe200080100cf */
[----:B------:R-:W-:Y:S01]  /*68c0*/  FFMA.FTZ R217, R222, UR8, R87 ;  /* 0x00000008ded97c23 */ /* 0x000fe20008010057 */
[----:B------:R-:W-:Y:S01]  /*68d0*/  FFMA.FTZ R223, R223, UR4, R114 ;  /* 0x00000004dfdf7c23 */ /* 0x000fe20008010072 */
[----:B------:R-:W-:Y:S01]  /*68e0*/  FMUL.FTZ R207, R206, R213 ;  /* 0x000000d5cecf7220 */ /* 0x000fe20000410000 */
[----:B------:R-:W-:Y:S01]  /*68f0*/  FMUL.FTZ R87, R215, R206 ;  /* 0x000000ced7577220 */ /* 0x000fe20000410000 */
[----:B------:R-:W-:Y:S01]  /*6900*/  SHF.L.U32 R206, R90, 0x10, RZ ;  /* 0x000000105ace7819 */ /* 0x000fe200000006ff */
[----:B------:R-:W-:Y:S01]  /*6910*/  FMUL.FTZ R90, R83, UR7 ;  /* 0x00000007535a7c20 */ /* 0x000fe20008410000 */
[----:B------:R-:W-:Y:S01]  /*6920*/  SHF.L.U32 R211, R211, 0x10, RZ ;  /* 0x00000010d3d37819 */ /* 0x000fe200000006ff */
[----:B------:R-:W-:Y:S01]  /*6930*/  FADD.FTZ R220, R220, -R223 ;  /* 0x800000dfdcdc7221 */ /* 0x000fe20000010000 */
        /* <DEDUP_REMOVED lines=8> */
[----:B------:R-:W-:Y:S01]  /*69c0*/  FFMA.FTZ R81, R220, UR8, R81 ;  /* 0x00000008dc517c23 */ /* 0x000fe20008010051 */
[----:B------:R-:W-:Y:S01]  /*69d0*/  FMUL.FTZ R212, R213, R212 ;  /* 0x000000d4d5d47220 */ /* 0x000fe20000410000 */
[----:B------:R-:W-:Y:S01]  /*69e0*/  FMUL.FTZ R206, R218, R213 ;  /* 0x000000d5dace7220 */ /* 0x000fe20000410000 */
[C---:B------:R-:W-:Y:S01]  /*69f0*/  PRMT R213, R89.reuse, 0x7632, R213 ;  /* 0x0000763259d57816 */ /* 0x040fe200000000d5 */
[----:B------:R-:W-:Y:S01]  /*6a00*/  FMUL.FTZ R91, R216, R91 ;  /* 0x0000005bd85b7220 */ /* 0x000fe20000410000 */
[----:B------:R-:W-:Y:S01]  /*6a10*/  SHF.L.U32 R219, R89, 0x10, RZ ;  /* 0x0000001059db7819 */ /* 0x000fe200000006ff */
[----:B------:R-:W-:Y:S01]  /*6a20*/  FMUL.FTZ R216, R81, UR7 ;  /* 0x0000000751d87c20 */ /* 0x000fe20008410000 */
[----:B------:R-:W-:Y:S01]  /*6a30*/  SHF.L.U32 R223, R49, 0x10, RZ ;  /* 0x0000001031df7819 */ /* 0x000fe200000006ff */
[----:B------:R-:W-:Y:S01]  /*6a40*/  FMUL.FTZ R218, R84, UR7 ;  /* 0x0000000754da7c20 */ /* 0x000fe20008410000 */
[----:B------:R-:W-:-:S02]  /*6a50*/  SHF.L.U32 R215, R240, 0x10, RZ ;  /* 0x00000010f0d77819 */ /* 0x000fc400000006ff */
[----:B------:R-:W-:Y:S02]  /*6a60*/  SHF.L.U32 R225, R238, 0x10, RZ ;  /* 0x00000010eee17819 */ /* 0x000fe400000006ff */
[----:B------:R-:W-:Y:S01]  /*6a70*/  SHF.L.U32 R221, R213, 0x10, RZ ;  /* 0x00000010d5dd7819 */ /* 0x000fe200000006ff */
[----:B------:R-:W-:Y:S01]  /*6a80*/  FMUL.FTZ R213, R216, R219 ;  /* 0x000000dbd8d57220 */ /* 0x000fe20000410000 */
[----:B------:R-:W-:Y:S01]  /*6a90*/  PRMT R89, R88, 0x7632, R89 ;  /* 0x0000763258597816 */ /* 0x000fe20000000059 */
[----:B------:R-:W-:Y:S01]  /*6aa0*/  FMUL.FTZ R219, R223, R216 ;  /* 0x000000d8dfdb7220 */ /* 0x000fe20000410000 */
[----:B------:R-:W-:Y:S01]  /*6ab0*/  FMUL.FTZ R90, R215, R90 ;  /* 0x0000005ad75a7220 */ /* 0x000fe20000410000 */
[----:B------:R-:W-:Y:S01]  /*6ac0*/  FMUL.FTZ R216, R218, R221 ;  /* 0x000000dddad87220 */ /* 0x000fe20000410000 */
        /* <DEDUP_REMOVED lines=20> */
.L_x_232:
[--C-:B------:R-:W-:Y:S01]  /*6c10*/  FFMA.FTZ R215, R215, UR4, R114.reuse ;  /* 0x00000004d7d77c23 */ /* 0x100fe20008010072 */
[----:B0-----:R-:W-:Y:S01]  /*6c20*/  PRMT R87, R75, 0x7632, R87 ;  /* 0x000076324b577816 */ /* 0x001fe20000000057 */
[--C-:B------:R-:W-:Y:S01]  /*6c30*/  FFMA.FTZ R206, R213, UR4, R114.reuse ;  /* 0x00000004d5ce7c23 */ /* 0x100fe20008010072 */
[----:B------:R-:W-:Y:S01]  /*6c40*/  SHF.L.U32 R207, R75, 0x10, RZ ;  /* 0x000000104bcf7819 */ /* 0x000fe200000006ff */
[----:B------:R-:W-:Y:S01]  /*6c50*/  FADD.FTZ R86, R212, -R215 ;  /* 0x800000d7d4567221 */ /* 0x000fe20000010000 */
[--C-:B------:R-:W-:Y:S01]  /*6c60*/  FFMA.FTZ R219, R219, UR4, R114.reuse ;  /* 0x00000004dbdb7c23 */ /* 0x100fe20008010072 */
[----:B------:R-:W-:Y:S01]  /*6c70*/  SHF.L.U32 R212, R87, 0x10, RZ ;  /* 0x0000001057d47819 */ /* 0x000fe200000006ff */
[----:B------:R-:W-:Y:S01]  /*6c80*/  FFMA.FTZ R225, R225, UR4, R114 ;  /* 0x00000004e1e17c23 */ /* 0x000fe20008010072 */
[----:B------:R-:W-:Y:S01]  /*6c90*/  PRMT R87, R72, 0x7632, R87 ;  /* 0x0000763248577816 */ /* 0x000fe20000000057 */
[----:B------:R-:W-:Y:S01]  /*6ca0*/  FADD.FTZ R211, R211, -R206 ;  /* 0x800000ced3d37221 */ /* 0x000fe20000010000 */
[--C-:B------:R-:W-:Y:S01]  /*6cb0*/  FFMA.FTZ R217, R217, UR4, R114.reuse ;  /* 0x00000004d9d97c23 */ /* 0x100fe20008010072 */
[----:B------:R-:W-:Y:S01]  /*6cc0*/  SHF.L.U32 R206, R74, 0x10, RZ ;  /* 0x000000104ace7819 */ /* 0x000fe200000006ff */
[----:B------:R-:W-:Y:S01]  /*6cd0*/  FADD.FTZ R85, R216, -R219 ;  /* 0x800000dbd8557221 */ /* 0x000fe20000010000 */
[--C-:B------:R-:W-:Y:S01]  /*6ce0*/  FFMA.FTZ R86, R86, UR8, R207.reuse ;  /* 0x0000000856567c23 */ /* 0x100fe200080100cf */
[----:B------:R-:W-:Y:S01]  /*6cf0*/  PRMT R207, R74, 0x7632, R207 ;  /* 0x000076324acf7816 */ /* 0x000fe200000000cf */
[----:B------:R-:W-:Y:S01]  /*6d00*/  FADD.FTZ R222, R222, -R225 ;  /* 0x800000e1dede7221 */ /* 0x000fe20000010000 */
[----:B------:R-:W-:Y:S01]  /*6d10*/  SHF.L.U32 R87, R87, 0x10, RZ ;  /* 0x0000001057577819 */ /* 0x000fe200000006ff */
[----:B------:R-:W-:Y:S01]  /*6d20*/  FFMA.FTZ R227, R227, UR4, R114 ;  /* 0x00000004e3e37c23 */ /* 0x000fe20008010072 */
[----:B------:R-:W-:Y:S01]  /*6d30*/  FADD.FTZ R217, R214, -R217 ;  /* 0x800000d9d6d97221 */ /* 0x000fe20000010000 */
[----:B------:R-:W-:Y:S01]  /*6d40*/  FFMA.FTZ R214, R211, UR8, R212 ;  /* 0x00000008d3d67c23 */ /* 0x000fe200080100d4 */
[--C-:B------:R-:W-:Y:S01]  /*6d50*/  FFMA.FTZ R85, R85, UR8, R206.reuse ;  /* 0x0000000855557c23 */ /* 0x100fe200080100ce */
[----:B------:R-:W-:Y:S01]  /*6d60*/  PRMT R206, R73, 0x7632, R206 ;  /* 0x0000763249ce7816 */ /* 0x000fe200000000ce */
[--C-:B------:R-:W-:Y:S01]  /*6d70*/  FFMA.FTZ R221, R221, UR4, R114.reuse ;  /* 0x00000004dddd7c23 */ /* 0x100fe20008010072 */
[----:B------:R-:W-:Y:S01]  /*6d80*/  SHF.L.U32 R212, R207, 0x10, RZ ;  /* 0x00000010cfd47819 */ /* 0x000fe200000006ff */
[----:B------:R-:W-:Y:S01]  /*6d90*/  FFMA.FTZ R222, R222, UR8, R87 ;  /* 0x00000008dede7c23 */ /* 0x000fe20008010057 */
[----:B------:R-:W-:Y:S01]  /*6da0*/  SHF.L.U32 R207, R72, 0x10, RZ ;  /* 0x0000001048cf7819 */ /* 0x000fe200000006ff */
[----:B------:R-:W-:Y:S01]  /*6db0*/  FADD.FTZ R224, R224, -R227 ;  /* 0x800000e3e0e07221 */ /* 0x000fe20000010000 */
[----:B-----5:R-:W-:Y:S01]  /*6dc0*/  PRMT R87, R91, 0x7632, R87 ;  /* 0x000076325b577816 */ /* 0x020fe20000000057 */
[----:B------:R-:W-:Y:S01]  /*6dd0*/  FFMA.FTZ R223, R223, UR4, R114 ;  /* 0x00000004dfdf7c23 */ /* 0x000fe20008010072 */
[----:B------:R-:W-:Y:S01]  /*6de0*/  SHF.L.U32 R213, R206, 0x10, RZ ;  /* 0x00000010ced57819 */ /* 0x000fe200000006ff */
[----:B------:R-:W-:Y:S01]  /*6df0*/  FADD.FTZ R218, R218, -R221 ;  /* 0x800000dddada7221 */ /* 0x000fe20000010000 */
[----:B------:R-:W-:Y:S01]  /*6e00*/  SHF.L.U32 R211, R73, 0x10, RZ ;  /* 0x0000001049d37819 */ /* 0x000fe200000006ff */
[--C-:B------:R-:W-:Y:S01]  /*6e10*/  FFMA.FTZ R206, R217, UR8, R212.reuse ;  /* 0x00000008d9ce7c23 */ /* 0x100fe200080100d4 */
[----:B------:R-:W-:Y:S01]  /*6e20*/  FFMA.FTZ R224, R224, UR8, R207 ;  /* 0x00000008e0e07c23 */ /* 0x000fe200080100cf */
[----:B------:R-:W-:Y:S01]  /*6e30*/  SHF.L.U32 R216, R87, 0x10, RZ ;  /* 0x0000001057d87819 */ /* 0x000fe200000006ff */
[----:B------:R-:W-:Y:S01]  /*6e40*/  FADD.FTZ R84, R220, -R223 ;  /* 0x800000dfdc547221 */ /* 0x000fe20000010000 */
[----:B------:R-:W-:Y:S01]  /*6e50*/  SHF.L.U32 R207, R91, 0x10, RZ ;  /* 0x000000105bcf7819 */ /* 0x000fe200000006ff */
[----:B------:R-:W-:Y:S01]  /*6e60*/  FMUL.FTZ R87, R214, UR7 ;  /* 0x00000007d6577c20 */ /* 0x000fe20008410000 */
[----:B------:R-:W-:Y:S01]  /*6e70*/  PRMT R212, R90, 0x7632, R212 ;  /* 0x000076325ad47816 */ /* 0x000fe200000000d4 */
[----:B------:R-:W-:Y:S01]  /*6e80*/  FFMA.FTZ R218, R218, UR8, R213 ;  /* 0x00000008dada7c23 */ /* 0x000fe200080100d5 */
[----:B------:R-:W-:Y:S01]  /*6e90*/  PRMT R91, R89, 0x7632, R91 ;  /* 0x00007632595b7816 */ /* 0x000fe2000000005b */
[----:B------:R-:W-:Y:S01]  /*6ea0*/  FMUL.FTZ R86, R86, UR7 ;  /* 0x0000000756567c20 */ /* 0x000fe20008410000 */
[----:B------:R-:W-:Y:S01]  /*6eb0*/  SHF.L.U32 R213, R51, 0x10, RZ ;  /* 0x0000001033d57819 */ /* 0x000fe200000006ff */
[----:B------:R-:W-:Y:S01]  /*6ec0*/  FFMA.FTZ R84, R84, UR8, R211 ;  /* 0x0000000854547c23 */ /* 0x000fe200080100d3 */
        /* <DEDUP_REMOVED lines=13> */
[----:B------:R-:W-:Y:S01]  /*6fa0*/  FMUL.FTZ R236, R239, R216 ;  /* 0x000000d8efec7220 */ /* 0x000fe20000410000 */
[----:B------:R-:W-:Y:S01]  /*6fb0*/  SHF.L.U32 R89, R89, 0x10, RZ ;  /* 0x0000001059597819 */ /* 0x000fe200000006ff */
[----:B------:R-:W-:Y:S01]  /*6fc0*/  FMUL.FTZ R211, R206, R211 ;  /* 0x000000d3ced37220 */ /* 0x000fe20000410000 */
[----:B------:R-:W-:Y:S01]  /*6fd0*/  SHF.L.U32 R240, R240, 0x10, RZ ;  /* 0x00000010f0f07819 */ /* 0x000fe200000006ff */
[----:B------:R-:W-:Y:S01]  /*6fe0*/  FMUL.FTZ R219, R215, R206 ;  /* 0x000000ced7db7220 */ /* 0x000fe20000410000 */
[----:B------:R-:W-:Y:S01]  /*6ff0*/  FMUL.FTZ R216, R218, R91 ;  /* 0x0000005bdad87220 */ /* 0x000fe20000410000 */
        /* <DEDUP_REMOVED lines=8> */
[----:B------:R-:W-:Y:S01]  /*7080*/  FMUL.FTZ R87, R240, R87 ;  /* 0x00000057f0577220 */ /* 0x000fe20000410000 */
[----:B------:R-:W-:Y:S01]  /*7090*/  SHF.L.U32 R85, R90, 0x10, RZ ;  /* 0x000000105a557819 */ /* 0x000fe200000006ff */
        /* <DEDUP_REMOVED lines=11> */
.L_x_233:
[----:B------:R-:W0:Y:S01]  /*7150*/  @P0 LDC.64 R88, c[0x0][0x478] ;  /* 0x00011e00ff580b82 */ /* 0x000e220000000a00 */
[----:B------:R-:W-:Y:S01]  /*7160*/  IADD3 R217, PT, PT, R208, 0x180, RZ ;  /* 0x00000180d0d97810 */ /* 0x000fe20007ffe0ff */
        /* <DEDUP_REMOVED lines=13> */
[--C-:B------:R-:W-:Y:S01]  /*7240*/  FFMA.FTZ R86, R107, UR4, R114.reuse ;  /* 0x000000046b567c23 */ /* 0x100fe20008010072 */
[----:B------:R-:W-:Y:S01]  /*7250*/  FFMA.FTZ R83, R104, UR4, R114 ;  /* 0x0000000468537c23 */ /* 0x000fe20008010072 */
[----:B------:R-:W-:Y:S01]  /*7260*/  FADD.FTZ R103, R100, -R103 ;  /* 0x8000006764677221 */ /* 0x000fe20000010000 */
[----:B------:R-:W-:Y:S01]  /*7270*/  FADD.FTZ R100, R93, -R82 ;  /* 0x800000525d647221 */ /* 0x000fe20000010000 */
[--C-:B------:R-:W-:Y:S01]  /*7280*/  FFMA.FTZ R87, R94, UR4, R114.reuse ;  /* 0x000000045e577c23 */ /* 0x100fe20008010072 */
[--C-:B------:R-:W-:Y:S01]  /*7290*/  FFMA.FTZ R84, R96, UR4, R114.reuse ;  /* 0x0000000460547c23 */ /* 0x100fe20008010072 */
[----:B------:R-:W-:Y:S01]  /*72a0*/  FFMA.FTZ R107, R106, UR4, R114 ;  /* 0x000000046a6b7c23 */ /* 0x000fe20008010072 */
[----:B------:R-:W-:Y:S01]  /*72b0*/  PRMT R82, R79, 0x7632, R82 ;  /* 0x000076324f527816 */ /* 0x000fe20000000052 */
[----:B------:R-:W-:Y:S01]  /*72c0*/  FFMA.FTZ R114, R105, UR4, R114 ;  /* 0x0000000469727c23 */ /* 0x000fe20008010072 */
[----:B-----5:R-:W-:Y:S01]  /*72d0*/  PRMT R94, R90, 0x7632, R94 ;  /* 0x000076325a5e7816 */ /* 0x020fe2000000005e */
[----:B------:R-:W-:Y:S01]  /*72e0*/  FADD.FTZ R97, R97, -R86 ;  /* 0x8000005661617221 */ /* 0x000fe20000010000 */
[----:B------:R-:W-:Y:S01]  /*72f0*/  SHF.L.U32 R82, R82, 0x10, RZ ;  /* 0x0000001052527819 */ /* 0x000fe200000006ff */
[----:B------:R-:W-:Y:S01]  /*7300*/  FADD.FTZ R99, R99, -R114 ;  /* 0x8000007263637221 */ /* 0x000fe20000010000 */
[----:B------:R-:W-:Y:S01]  /*7310*/  SHF.L.U32 R85, R90, 0x10, RZ ;  /* 0x000000105a557819 */ /* 0x000fe200000006ff */
[----:B------:R-:W-:Y:S01]  /*7320*/  FADD.FTZ R101, R102, -R83 ;  /* 0x8000005366657221 */ /* 0x000fe20000010000 */
[C---:B------:R-:W-:Y:S01]  /*7330*/  PRMT R86, R77.reuse, 0x7632, R86 ;  /* 0x000076324d567816 */ /* 0x040fe20000000056 */
[----:B------:R-:W-:Y:S01]  /*7340*/  FADD.FTZ R105, R92, -R87 ;  /* 0x800000575c697221 */ /* 0x000fe20000010000 */
[----:B------:R-:W-:Y:S01]  /*7350*/  SHF.L.U32 R90, R77, 0x10, RZ ;  /* 0x000000104d5a7819 */ /* 0x000fe200000006ff */
[--C-:B------:R-:W-:Y:S01]  /*7360*/  FADD.FTZ R102, R95, -R84.reuse ;  /* 0x800000545f667221 */ /* 0x100fe20000010000 */
[----:B------:R-:W-:Y:S01]  /*7370*/  PRMT R84, R78, 0x7632, R84 ;  /* 0x000076324e547816 */ /* 0x000fe20000000054 */
[----:B------:R-:W-:Y:S01]  /*7380*/  FFMA.FTZ R82, R99, UR8, R82 ;  /* 0x0000000863527c23 */ /* 0x000fe20008010052 */
[----:B------:R-:W-:Y:S01]  /*7390*/  SHF.L.U32 R83, R79, 0x10, RZ ;  /* 0x000000104f537819 */ /* 0x000fe200000006ff */
[----:B------:R-:W-:Y:S01]  /*73a0*/  FADD.FTZ R98, R98, -R107 ;  /* 0x8000006b62627221 */ /* 0x000fe20000010000 */
[----:B------:R-:W-:Y:S01]  /*73b0*/  SHF.L.U32 R99, R86, 0x10, RZ ;  /* 0x0000001056637819 */ /* 0x000fe200000006ff */
[--C-:B------:R-:W-:Y:S01]  /*73c0*/  FFMA.FTZ R86, R105, UR8, R90.reuse ;  /* 0x0000000869567c23 */ /* 0x100fe2000801005a */
[----:B------:R-:W-:Y:S01]  /*73d0*/  SHF.L.U32 R87, R78, 0x10, RZ ;  /* 0x000000104e577819 */ /* 0x000fe200000006ff */
[----:B------:R-:W-:Y:S01]  /*73e0*/  FFMA.FTZ R83, R98, UR8, R83 ;  /* 0x0000000862537c23 */ /* 0x000fe20008010053 */
[----:B------:R-:W-:Y:S01]  /*73f0*/  SHF.L.U32 R92, R84, 0x10, RZ ;  /* 0x00000010545c7819 */ /* 0x000fe200000006ff */
[----:B------:R-:W-:Y:S01]  /*7400*/  FMUL.FTZ R93, R82, UR7 ;  /* 0x00000007525d7c20 */ /* 0x000fe20008410000 */
[----:B------:R-:W-:Y:S01]  /*7410*/  PRMT R90, R76, 0x7632, R90 ;  /* 0x000076324c5a7816 */ /* 0x000fe2000000005a */
[----:B------:R-:W-:Y:S01]  /*7420*/  FFMA.FTZ R84, R102, UR8, R87 ;  /* 0x0000000866547c23 */ /* 0x000fe20008010057 */
[----:B------:R-:W-:Y:S01]  /*7430*/  PRMT R96, R91, 0x7632, R96 ;  /* 0x000076325b607816 */ /* 0x000fe20000000060 */
[----:B------:R-:W-:Y:S01]  /*7440*/  FFMA.FTZ R87, R97, UR8, R92 ;  /* 0x0000000861577c23 */ /* 0x000fe2000801005c */
[----:B------:R-:W-:Y:S01]  /*7450*/  SHF.L.U32 R98, R76, 0x10, RZ ;  /* 0x000000104c627819 */ /* 0x000fe200000006ff */
[----:B------:R-:W-:Y:S01]  /*7460*/  FMUL.FTZ R92, R83, UR7 ;  /* 0x00000007535c7c20 */ /* 0x000fe20008410000 */
[----:B------:R-:W-:Y:S01]  /*7470*/  SHF.L.U32 R90, R90, 0x10, RZ ;  /* 0x000000105a5a7819 */ /* 0x000fe200000006ff */
[----:B------:R-:W-:Y:S01]  /*7480*/  FFMA.FTZ R99, R100, UR8, R99 ;  /* 0x0000000864637c23 */ /* 0x000fe20008010063 */
[----:B------:R-:W-:Y:S01]  /*7490*/  SHF.L.U32 R91, R91, 0x10, RZ ;  /* 0x000000105b5b7819 */ /* 0x000fe200000006ff */
[----:B------:R-:W-:Y:S01]  /*74a0*/  FFMA.FTZ R98, R101, UR8, R98 ;  /* 0x0000000865627c23 */ /* 0x000fe20008010062 */
[----:B------:R-:W-:Y:S01]  /*74b0*/  SHF.L.U32 R95, R55, 0x10, RZ ;  /* 0x00000010375f7819 */ /* 0x000fe200000006ff */
[----:B------:R-:W-:Y:S01]  /*74c0*/  FFMA.FTZ R101, R103, UR8, R90 ;  /* 0x0000000867657c23 */ /* 0x000fe2000801005a */
[----:B------:R-:W-:Y:S01]  /*74d0*/  SHF.L.U32 R96, R96, 0x10, RZ ;  /* 0x0000001060607819 */ /* 0x000fe200000006ff */
[----:B------:R-:W-:Y:S01]  /*74e0*/  FMUL.FTZ R91, R92, R91 ;  /* 0x0000005b5c5b7220 */ /* 0x000fe20000410000 */
[----:B------:R-:W-:Y:S01]  /*74f0*/  SHF.L.U32 R100, R223, 0x10, RZ ;  /* 0x00000010df647819 */ /* 0x000fe200000006ff */
[----:B------:R-:W-:Y:S01]  /*7500*/  FMUL.FTZ R104, R95, R92 ;  /* 0x0000005c5f687220 */ /* 0x000fe20000410000 */
[----:B------:R-:W-:Y:S01]  /*7510*/  SHF.L.U32 R103, R54, 0x10, RZ ;  /* 0x0000001036677819 */ /* 0x000fe200000006ff */
[----:B------:R-:W-:Y:S01]  /*7520*/  FMUL.FTZ R90, R93, R96 ;  /* 0x000000605d5a7220 */ /* 0x000fe20000410000 */
[----:B------:R-:W-:Y:S01]  /*7530*/  PRMT R81, R89, 0x7632, R81 ;  /* 0x0000763259517816 */ /* 0x000fe20000000051 */
        /* <DEDUP_REMOVED lines=9> */
[----:B------:R-:W-:Y:S01]  /*75d0*/  PRMT R80, R88, 0x7632, R80 ;  /* 0x0000763258507816 */ /* 0x000fe20000000050 */
[----:B------:R-:W-:Y:S01]  /*75e0*/  FMUL.FTZ R102, R103, R92 ;  /* 0x0000005c67667220 */ /* 0x000fe20000410000 */
[----:B------:R-:W-:Y:S01]  /*75f0*/  FMUL.FTZ R92, R95, R96 ;  /* 0x000000605f5c7220 */ /* 0x000fe20000410000 */
[----:B------:R-:W-:Y:S01]  /*7600*/  FMUL.FTZ R105, R222, R95 ;  /* 0x0000005fde697220 */ /* 0x000fe20000410000 */
[----:B------:R-:W-:Y:S01]  /*7610*/  FMUL.FTZ R95, R94, R89 ;  /* 0x000000595e5f7220 */ /* 0x000fe20000410000 */
[----:B------:R-:W-:Y:S01]  /*7620*/  FMUL.FTZ R100, R97, R94 ;  /* 0x0000005e61647220 */ /* 0x000fe20000410000 */
[----:B------:R-:W-:Y:S01]  /*7630*/  SHF.L.U32 R88, R88, 0x10, RZ ;  /* 0x0000001058587819 */ /* 0x000fe200000006ff */
[----:B------:R-:W-:Y:S01]  /*7640*/  FMUL.FTZ R89, R99, UR7 ;  /* 0x0000000763597c20 */ /* 0x000fe20008410000 */
[----:B------:R-:W-:-:S02]  /*7650*/  SHF.L.U32 R106, R219, 0x10, RZ ;  /* 0x00000010db6a7819 */ /* 0x000fc400000006ff */
        /* <DEDUP_REMOVED lines=11> */
[----:B------:R-:W-:Y:S01]  /*7710*/  FMUL.FTZ R89, R209, R80 ;  /* 0x00000050d1597220 */ /* 0x000fe20000410000 */
        /* <DEDUP_REMOVED lines=9> */
.L_x_234:
[--C-:B0-----:R-:W-:Y:S01]  /*77b0*/  FFMA.FTZ R209, R104, UR4, R114.reuse ;  /* 0x0000000468d17c23 */ /* 0x101fe20008010072 */
[--C-:B------:R-:W-:Y:S01]  /*77c0*/  FFMA.FTZ R221, R94, UR4, R114.reuse ;  /* 0x000000045edd7c23 */ /* 0x100fe20008010072 */
[--C-:B------:R-:W-:Y:S01]  /*77d0*/  FFMA.FTZ R104, R101, UR4, R114.reuse ;  /* 0x0000000465687c23 */ /* 0x100fe20008010072 */
[----:B------:R-:W-:Y:S01]  /*77e0*/  FFMA.FTZ R101, R106, UR4, R114 ;  /* 0x000000046a657c23 */ /* 0x000fe20008010072 */
[C---:B-----5:R-:W-:Y:S01]  /*77f0*/  PRMT R86, R90.reuse, 0x7632, R86 ;  /* 0x000076325a567816 */ /* 0x060fe20000000056 */
[--C-:B------:R-:W-:Y:S01]  /*7800*/  FFMA.FTZ R103, R103, UR4, R114.reuse ;  /* 0x0000000467677c23 */ /* 0x100fe20008010072 */
[----:B------:R-:W-:Y:S01]  /*7810*/  SHF.L.U32 R85, R90, 0x10, RZ ;  /* 0x000000105a557819 */ /* 0x000fe200000006ff */
[--C-:B------:R-:W-:Y:S01]  /*7820*/  FFMA.FTZ R96, R96, UR4, R114.reuse ;  /* 0x0000000460607c23 */ /* 0x100fe20008010072 */
[----:B------:R-:W-:Y:S01]  /*7830*/  FFMA.FTZ R208, R107, UR4, R114 ;  /* 0x000000046bd07c23 */ /* 0x000fe20008010072 */
[----:B------:R-:W-:Y:S01]  /*7840*/  PRMT R90, R79, 0x7632, R90 ;  /* 0x000076324f5a7816 */ /* 0x000fe2000000005a */
[----:B------:R-:W-:Y:S01]  /*7850*/  FFMA.FTZ R114, R105, UR4, R114 ;  /* 0x0000000469727c23 */ /* 0x000fe20008010072 */
[----:B------:R-:W-:Y:S01]  /*7860*/  FADD.FTZ R221, R92, -R221 ;  /* 0x800000dd5cdd7221 */ /* 0x000fe20000010000 */
[----:B------:R-:W-:Y:S01]  /*7870*/  SHF.L.U32 R92, R79, 0x10, RZ ;  /* 0x000000104f5c7819 */ /* 0x000fe200000006ff */
[----:B------:R-:W-:Y:S01]  /*7880*/  FADD.FTZ R104, R93, -R104 ;  /* 0x800000685d687221 */ /* 0x000fe20000010000 */
[----:B------:R-:W-:Y:S01]  /*7890*/  FADD.FTZ R101, R98, -R101 ;  /* 0x8000006562657221 */ /* 0x000fe20000010000 */
[----:B------:R-:W-:Y:S01]  /*78a0*/  SHF.L.U32 R93, R90, 0x10, RZ ;  /* 0x000000105a5d7819 */ /* 0x000fe200000006ff */
[----:B------:R-:W-:Y:S01]  /*78b0*/  FADD.FTZ R114, R99, -R114 ;  /* 0x8000007263727221 */ /* 0x000fe20000010000 */
        /* <DEDUP_REMOVED lines=8> */
[----:B------:R-:W-:Y:S01]  /*7940*/  PRMT R90, R76, 0x7632, R90 ;  /* 0x000076324c5a7816 */ /* 0x000fe2000000005a */
[----:B------:R-:W-:Y:S01]  /*7950*/  FFMA.FTZ R104, R104, UR8, R93 ;  /* 0x0000000868687c23 */ /* 0x000fe2000801005d */
[----:B------:R-:W-:Y:S01]  /*7960*/  PRMT R94, R91, 0x7632, R94 ;  /* 0x000076325b5e7816 */ /* 0x000fe2000000005e */
[----:B------:R-:W-:Y:S01]  /*7970*/  FADD.FTZ R100, R100, -R103 ;  /* 0x8000006764647221 */ /* 0x000fe20000010000 */
[----:B------:R-:W-:Y:S01]  /*7980*/  SHF.L.U32 R92, R76, 0x10, RZ ;  /* 0x000000104c5c7819 */ /* 0x000fe200000006ff */
[----:B------:R-:W-:Y:S01]  /*7990*/  FADD.FTZ R95, R95, -R96 ;  /* 0x800000605f5f7221 */ /* 0x000fe20000010000 */
[----:B------:R-:W-:Y:S01]  /*79a0*/  SHF.L.U32 R98, R78, 0x10, RZ ;  /* 0x000000104e627819 */ /* 0x000fe200000006ff */
[----:B------:R-:W-:Y:S01]  /*79b0*/  FFMA.FTZ R208, R208, UR8, R97 ;  /* 0x00000008d0d07c23 */ /* 0x000fe20008010061 */
[----:B------:R-:W-:Y:S01]  /*79c0*/  SHF.L.U32 R93, R90, 0x10, RZ ;  /* 0x000000105a5d7819 */ /* 0x000fe200000006ff */
[----:B------:R-:W-:Y:S01]  /*79d0*/  FFMA.FTZ R209, R209, UR8, R92 ;  /* 0x00000008d1d17c23 */ /* 0x000fe2000801005c */
[----:B------:R-:W-:Y:S01]  /*79e0*/  SHF.L.U32 R99, R94, 0x10, RZ ;  /* 0x000000105e637819 */ /* 0x000fe200000006ff */
[----:B------:R-:W-:Y:S01]  /*79f0*/  FMUL.FTZ R114, R114, UR7 ;  /* 0x0000000772727c20 */ /* 0x000fe20008410000 */
[----:B------:R-:W-:Y:S01]  /*7a00*/  SHF.L.U32 R97, R55, 0x10, RZ ;  /* 0x0000001037617819 */ /* 0x000fe200000006ff */
[----:B------:R-:W-:Y:S01]  /*7a10*/  FMUL.FTZ R92, R101, UR7 ;  /* 0x00000007655c7c20 */ /* 0x000fe20008410000 */
[----:B------:R-:W-:Y:S01]  /*7a20*/  PRMT R87, R89, 0x7632, R87 ;  /* 0x0000763259577816 */ /* 0x000fe20000000057 */
        /* <DEDUP_REMOVED lines=13> */
[----:B------:R-:W-:Y:S01]  /*7b00*/  FFMA.FTZ R95, R221, UR8, R96 ;  /* 0x00000008dd5f7c23 */ /* 0x000fe20008010060 */
[----:B------:R-:W-:Y:S01]  /*7b10*/  FMUL.FTZ R91, R92, R91 ;  /* 0x0000005b5c5b7220 */ /* 0x000fe20000410000 */
[----:B------:R-:W-:Y:S01]  /*7b20*/  FMUL.FTZ R92, R208, R93 ;  /* 0x0000005dd05c7220 */ /* 0x000fe20000410000 */
[----:B------:R-:W-:Y:S01]  /*7b30*/  FMUL.FTZ R208, R99, R208 ;  /* 0x000000d063d07220 */ /* 0x000fe20000410000 */
[----:B------:R-:W-:Y:S01]  /*7b40*/  SHF.L.U32 R89, R89, 0x10, RZ ;  /* 0x0000001059597819 */ /* 0x000fe200000006ff */
[----:B------:R-:W-:Y:S01]  /*7b50*/  FMUL.FTZ R99, R97, R98 ;  /* 0x0000006261637220 */ /* 0x000fe20000410000 */
        /* <DEDUP_REMOVED lines=25> */
.L_x_235:
[----:B------:R-:W0:Y:S01]  /*7cf0*/  @P0 LDC.64 R88, c[0x0][0x478] ;  /* 0x00011e00ff580b82 */ /* 0x000e220000000a00 */
[----:B------:R-:W-:-:S04]  /*7d00*/  IMAD.WIDE.U32 R244, R217, 0x10, R244 ;  /* 0x00000010d9f47825 */ /* 0x000fc800078e00f4 */
[----:B0-----:R-:W-:-:S05]  /*7d10*/  @P0 IMAD.WIDE.U32 R88, R217, 0x10, R88 ;  /* 0x00000010d9580825 */ /* 0x001fca00078e0058 */
[----:B------:R0:W-:Y:S04]  /*7d20*/  @P0 STG.E.128 desc[UR18][R88.64], R80 ;  /* 0x0000005058000986 */ /* 0x0001e8000c101d12 */
[----:B------:R0:W-:Y:S02]  /*7d30*/  STG.E.128 desc[UR18][R244.64], R84 ;  /* 0x00000054f4007986 */ /* 0x0001e4000c101d12 */
.L_x_227:
[----:B------:R-:W-:Y:S01]  /*7d40*/  UIADD3 UR6, UPT, UPT, UR6, UR26, URZ ;  /* 0x0000001a06067290 */ /* 0x000fe2000fffe0ff */
[----:B------:R-:W-:Y:S01]  /*7d50*/  FADD.FTZ R134, R115, R134 ;  /* 0x0000008673867221 */ /* 0x000fe20000010000 */
[----:B------:R-:W-:Y:S01]  /*7d60*/  FADD.FTZ R135, R210, R135 ;  /* 0x00000087d2877221 */ /* 0x000fe20000010000 */
[----:B------:R-:W-:Y:S01]  /*7d70*/  FADD.FTZ R136, R113, R136 ;  /* 0x0000008871887221 */ /* 0x000fe20000010000 */
[----:B------:R-:W-:Y:S01]  /*7d80*/  UISETP.GE.AND UP1, UPT, UR6, UR27, UPT ;  /* 0x0000001b0600728c */ /* 0x000fe2000bf26270 */
[----:B------:R-:W-:Y:S01]  /*7d90*/  FADD.FTZ R137, R112, R137 ;  /* 0x0000008970897221 */ /* 0x000fe20000010000 */
        /* <DEDUP_REMOVED lines=28> */
[----:B------:R-:W-:Y:S01]  /*7f60*/  UPLOP3.LUT UP2, UPT, UPT, UPT, UP2, 0x40, 0x4 ;  /* 0x000000000004789c */ /* 0x000fe20003f4e820 */
[----:B------:R-:W-:Y:S10]  /*7f70*/  BRA.U !UP1, `(.L_x_236) ;  /* 0xffffff8d09007547 */ /* 0x000ff4000b83ffff */
        /* <DEDUP_REMOVED lines=38> */
[----:B01----:R-:W-:Y:S02]  /*81e0*/  MOV R89, R159 ;  /* 0x0000009f00597202 */ /* 0x003fe40000000f00 */
        /* <DEDUP_REMOVED lines=56> */
[----:B------:R-:W-:-:S07]  /*8570*/  MOV R19, R116 ;  /* 0x0000007400137202 */ /* 0x000fce0000000f00 */
.L_x_215:
[----:B------:R-:W1:Y:S08]  /*8580*/  S2UR UR4, SR_CTAID.X ;  /* 0x00000000000479c3 */ /* 0x000e700000002500 */
[----:B------:R-:W1:Y:S08]  /*8590*/  LDC R0, c[0x0][0x388] ;  /* 0x0000e200ff007b82 */ /* 0x000e700000000800 */
[----:B------:R-:W2:Y:S08]  /*85a0*/  LDC.64 R2, c[0x0][0x440] ;  /* 0x00011000ff027b82 */ /* 0x000eb00000000a00 */
[----:B------:R-:W3:Y:S08]  /*85b0*/  LDC.64 R12, c[0x0][0x448] ;  /* 0x00011200ff0c7b82 */ /* 0x000ef00000000a00 */
[----:B------:R-:W4:Y:S01]  /*85c0*/  LDC.64 R14, c[0x0][0x460] ;  /* 0x00011800ff0e7b82 */ /* 0x000f220000000a00 */
[----:B-1----:R-:W-:-:S05]  /*85d0*/  IMAD R0, R0, UR4, RZ ;  /* 0x0000000400007c24 */ /* 0x002fca000f8e02ff */
[----:B------:R-:W-:-:S05]  /*85e0*/  LEA.HI R117, R0, R117, RZ, 0x1d ;  /* 0x0000007500757211 */ /* 0x000fca00078fe8ff */
[----:B--2---:R-:W-:-:S04]  /*85f0*/  IMAD.WIDE.U32 R2, R117, 0x20, R2 ;  /* 0x0000002075027825 */ /* 0x004fc800078e0002 */
[C---:B---3--:R-:W-:Y:S01]  /*8600*/  IMAD.WIDE.U32 R12, R117.reuse, 0x20, R12 ;  /* 0x00000020750c7825 */ /* 0x048fe200078e000c */
[----:B0-----:R-:W-:Y:S04]  /*8610*/  STG.E.128 desc[UR18][R2.64], R56 ;  /* 0x0000003802007986 */ /* 0x001fe8000c101d12 */
[----:B------:R-:W-:Y:S01]  /*8620*/  STG.E.128 desc[UR18][R2.64+0x10], R60 ;  /* 0x0000103c02007986 */ /* 0x000fe2000c101d12 */
[----:B----4-:R-:W-:-:S03]  /*8630*/  IMAD.WIDE.U32 R14, R117, 0x20, R14 ;  /* 0x00000020750e7825 */ /* 0x010fc600078e000e */
        /* <DEDUP_REMOVED lines=23> */
.L_x_237:
        /* <DEDUP_REMOVED lines=13> */
.L_x_15583:


//--------------------- .text._ZN10layer_norm13ln_bwd_kernelINS_13Kernel_traitsI13__nv_bfloat16S2_S2_S2_fjLj4096ELj1ELj1ELj4ELj16ENS_18Kernel_traits_baseILj4096ES2_S2_S2_S2_fjLj128EEEEELb0ELb1ELb1ELb0EEEvNS_9BwdParamsE --------------------------
	.section	.text._ZN10layer_norm13ln_bwd_kernelINS_13Kernel_traitsI13__nv_bfloat16S2_S2_S2_fjLj4096ELj1ELj1ELj4ELj16ENS_18Kernel_traits_baseILj4096ES2_S2_S2_S2_fjLj128EEEEELb0ELb1ELb1ELb0EEEvNS_9BwdParamsE,"ax",@progbits
	.align	128
        .global         _ZN10layer_norm13ln_bwd_kernelINS_13Kernel_traitsI13__nv_bfloat16S2_S2_S2_fjLj4096ELj1ELj1ELj4ELj16ENS_18Kernel_traits_baseILj4096ES2_S2_S2_S2_fjLj128EEEEELb0ELb1ELb1ELb0EEEvNS_9BwdParamsE
        .type           _ZN10layer_norm13ln_bwd_kernelINS_13Kernel_traitsI13__nv_bfloat16S2_S2_S2_fjLj4096ELj1ELj1ELj4ELj16ENS_18Kernel_traits_baseILj4096ES2_S2_S2_S2_fjLj128EEEEELb0ELb1ELb1ELb0EEEvNS_9BwdParamsE,@function
        .size           _ZN10layer_norm13ln_bwd_kernelINS_13Kernel_traitsI13__nv_bfloat16S2_S2_S2_fjLj4096ELj1ELj1ELj4ELj16ENS_18Kernel_traits_baseILj4096ES2_S2_S2_S2_fjLj128EEEEELb0ELb1ELb1ELb0EEEvNS_9BwdParamsE,(.L_x_15584 - _ZN10layer_norm13ln_bwd_kernelINS_13Kernel_traitsI13__nv_bfloat16S2_S2_S2_fjLj4096ELj1ELj1ELj4ELj16ENS_18Kernel_traits_baseILj4096ES2_S2_S2_S2_fjLj128EEEEELb0ELb1ELb1ELb0EEEvNS_9BwdParamsE)
        .other          _ZN10layer_norm13ln_bwd_kernelINS_13Kernel_traitsI13__nv_bfloat16S2_S2_S2_fjLj4096ELj1ELj1ELj4ELj16ENS_18Kernel_traits_baseILj4096ES2_S2_S2_S2_fjLj128EEEEELb0ELb1ELb1ELb0EEEvNS_9BwdParamsE,@"STO_CUDA_ENTRY STV_DEFAULT"
_ZN10layer_norm13ln_bwd_kernelINS_13Kernel_traitsI13__nv_bfloat16S2_S2_S2_fjLj4096ELj1ELj1ELj4ELj16ENS_18Kernel_traits_baseILj4096ES2_S2_S2_S2_fjLj128EEEEELb0ELb1ELb1ELb0EEEvNS_9BwdParamsE:
.text._ZN10layer_norm13ln_bwd_kernelINS_13Kernel_traitsI13__nv_bfloat16S2_S2_S2_fjLj4096ELj1ELj1ELj4ELj16ENS_18Kernel_traits_baseILj4096ES2_S2_S2_S2_fjLj128EEEEELb0ELb1ELb1ELb0EEEvNS_9BwdParamsE:
[----:B------:R-:W0:Y:S01]  /*0000*/  LDC R1, c[0x0][0x37c] ;  /* 0x0000df00ff017b82 */ /* 0x000e220000000800 */
[----:B------:R-:W1:Y:S01]  /*0010*/  S2R R10, SR_TID.X ;  /* 0x00000000000a7919 */ /* 0x000e620000002100 */
[----:B------:R-:W2:Y:S01]  /*0020*/  LDCU UR10, c[0x0][0x388] ;  /* 0x00007100ff0a77ac */ /* 0x000ea20008000800 */
[----:B0-----:R-:W-:Y:S01]  /*0030*/  IADD3 R1, PT, PT, R1, -0x10, RZ ;  /* 0xfffffff001017810 */ /* 0x001fe20007ffe0ff */
[----:B------:R-:W0:Y:S01]  /*0040*/  LDCU.64 UR16, c[0x0][0x358] ;  /* 0x00006b00ff1077ac */ /* 0x000e220008000a00 */
[----:B--2---:R-:W-:-:S04]  /*0050*/  USHF.R.S32.HI UR4, URZ, 0x1f, UR10 ;  /* 0x0000001fff047899 */ /* 0x004fc8000801140a */
[----:B------:R-:W-:-:S06]  /*0060*/  ULEA.HI UR4, UR4, UR10, URZ, 0x3 ;  /* 0x0000000a04047291 */ /* 0x000fcc000f8f18ff */
[----:B------:R-:W-:Y:S02]  /*0070*/  MOV R0, UR4 ;  /* 0x0000000400007c02 */ /* 0x000fe40008000f00 */
[----:B-1----:R-:W-:Y:S02]  /*0080*/  LOP3.LUT R11, R10, 0x7f, RZ, 0x3c, !PT ;  /* 0x0000007f0a0b7812 */ /* 0x002fe400078e3cff */
[----:B------:R-:W-:Y:S01]  /*0090*/  MOV R25, R10 ;  /* 0x0000000a00197202 */ /* 0x000fe20000000f00 */
[----:B------:R-:W1:Y:S01]  /*00a0*/  S2UR UR26, SR_CTAID.X ;  /* 0x00000000001a79c3 */ /* 0x000e620000002500 */
[----:B------:R-:W-:Y:S01]  /*00b0*/  LEA.HI.SX32 R11, R0, R11, 0x1d ;  /* 0x0000000b000b7211 */ /* 0x000fe200078feaff */
[----:B------:R-:W1:Y:S03]  /*00c0*/  LDCU UR4, c[0x0][0x384] ;  /* 0x00007080ff0477ac */ /* 0x000e660008000800 */
[----:B------:R-:W-:-:S02]  /*00d0*/  ISETP.GE.U32.AND P1, PT, R11, 0x80, PT ;  /* 0x000000800b00780c */ /* 0x000fc40003f26070 */
[C---:B------:R-:W-:Y:S02]  /*00e0*/  ISETP.GE.U32.AND P3, PT, R11.reuse, 0x100, PT ;  /* 0x000001000b00780c */ /* 0x040fe40003f66070 */
[C---:B------:R-:W-:Y:S02]  /*00f0*/  ISETP.GE.U32.AND P4, PT, R11.reuse, 0x180, PT ;  /* 0x000001800b00780c */ /* 0x040fe40003f86070 */
[----:B------:R-:W-:-:S07]  /*0100*/  ISETP.GE.U32.AND P5, PT, R11, 0x200, PT ;  /* 0x000002000b00780c */ /* 0x000fce0003fa6070 */
[----:B------:R-:W2:Y:S08]  /*0110*/  @P1 LDC.64 R2, c[0x0][0x3d0] ;  /* 0x0000f400ff021b82 */ /* 0x000eb00000000a00 */
[----:B------:R-:W3:Y:S08]  /*0120*/  @P1 LDC.64 R4, c[0x0][0x3e8] ;  /* 0x0000fa00ff041b82 */ /* 0x000ef00000000a00 */
[----:B------:R-:W4:Y:S08]  /*0130*/  @P3 LDC.64 R6, c[0x0][0x3d0] ;  /* 0x0000f400ff063b82 */ /* 0x000f300000000a00 */
[----:B------:R-:W1:Y:S01]  /*0140*/  @P3 LDC.64 R8, c[0x0][0x3e8] ;  /* 0x0000fa00ff083b82 */ /* 0x000e620000000a00 */
[----:B--2---:R-:W-:-:S05]  /*0150*/  @P1 IMAD.WIDE.U32 R2, R25, 0x10, R2 ;  /* 0x0000001019021825 */ /* 0x004fca00078e0002 */
[----:B0-----:R0:W5:Y:S02]  /*0160*/  @P1 LDG.E.128 R228, desc[UR16][R2.64] ;  /* 0x0000001002e41981 */ /* 0x001164000c1e1d00 */
        /* <DEDUP_REMOVED lines=8> */
[C---:B-1----:R-:W-:Y:S01]  /*01f0*/  @P3 IMAD.WIDE.U32 R14, R25.reuse, 0x10, R8 ;  /* 0x00000010190e3825 */ /* 0x042fe200078e0008 */
[----:B------:R-:W-:-:S04]  /*0200*/  @P3 IADD3 R25, PT, PT, R25, 0x80, RZ ;  /* 0x0000008019193810 */ /* 0x000fc80007ffe0ff */
[----:B------:R0:W5:Y:S02]  /*0210*/  @P3 LDG.E.128 R36, desc[UR16][R14.64] ;  /* 0x000000100e243981 */ /* 0x000164000c1e1d00 */
[----:B------:R-:W1:Y:S01]  /*0220*/  @P5 LDC.64 R22, c[0x0][0x3e8] ;  /* 0x0000fa00ff165b82 */ /* 0x000e620000000a00 */
[----:B--2---:R-:W-:-:S05]  /*0230*/  @P4 IMAD.WIDE.U32 R16, R25, 0x10, R16 ;  /* 0x0000001019104825 */ /* 0x004fca00078e0010 */
[----:B------:R0:W5:Y:S01]  /*0240*/  @P4 LDG.E.128 R40, desc[UR16][R16.64] ;  /* 0x0000001010284981 */ /* 0x000162000c1e1d00 */
[C---:B---3--:R-:W-:Y:S01]  /*0250*/  @P4 IMAD.WIDE.U32 R18, R25.reuse, 0x10, R18 ;  /* 0x0000001019124825 */ /* 0x048fe200078e0012 */
[----:B------:R-:W-:-:S04]  /*0260*/  @P4 IADD3 R25, PT, PT, R25, 0x80, RZ ;  /* 0x0000008019194810 */ /* 0x000fc80007ffe0ff */
[----:B------:R0:W5:Y:S01]  /*0270*/  @P4 LDG.E.128 R44, desc[UR16][R18.64] ;  /* 0x00000010122c4981 */ /* 0x000162000c1e1d00 */
[----:B----4-:R-:W-:-:S05]  /*0280*/  @P5 IMAD.WIDE.U32 R6, R25, 0x10, R20 ;  /* 0x0000001019065825 */ /* 0x010fca00078e0014 */
[----:B------:R0:W5:Y:S01]  /*0290*/  @P5 LDG.E.128 R48, desc[UR16][R6.64] ;  /* 0x0000001006305981 */ /* 0x000162000c1e1d00 */
[----:B-1----:R-:W-:-:S05]  /*02a0*/  @P5 IMAD.WIDE.U32 R8, R25, 0x10, R22 ;  /* 0x0000001019085825 */ /* 0x002fca00078e0016 */
        /* <DEDUP_REMOVED lines=50> */
[----:B0-----:R-:W-:Y:S06]  /*05d0*/  BRA.U UP0, `(.L_x_238) ;  /* 0x0000009900cc7547 */ /* 0x001fec000b800000 */
[----:B-----5:R-:W-:Y:S02]  /*05e0*/  PRMT R3, R231, 0x7632, R3 ;  /* 0x00007632e7037816 */ /* 0x020fe40000000003 */
[----:B------:R-:W-:Y:S02]  /*05f0*/  CS2R R56, SRZ ;  /* 0x0000000000387805 */ /* 0x000fe4000001ff00 */
[----:B------:R-:W-:Y:S02]  /*0600*/  PRMT R2, R230, 0x7632, R2 ;  /* 0x00007632e6027816 */ /* 0x000fe40000000002 */
[----:B------:R-:W-:Y:S02]  /*0610*/  CS2R R58, SRZ ;  /* 0x00000000003a7805 */ /* 0x000fe4000001ff00 */
[----:B------:R-:W-:Y:S01]  /*0620*/  PRMT R0, R229, 0x7632, R0 ;  /* 0x00007632e5007816 */ /* 0x000fe20000000000 */
[----:B------:R0:W-:Y:S01]  /*0630*/  STL.S16 [R1+0x8], R3 ;  /* 0x0000080301007387 */ /* 0x0001e20000100600 */
[----:B------:R-:W-:-:S02]  /*0640*/  PRMT R251, R31, 0x7632, R251 ;  /* 0x000076321ffb7816 */ /* 0x000fc400000000fb */
[----:B------:R-:W-:Y:S02]  /*0650*/  CS2R R60, SRZ ;  /* 0x00000000003c7805 */ /* 0x000fe4000001ff00 */
[----:B------:R-:W-:Y:S01]  /*0660*/  PRMT R250, R30, 0x7632, R250 ;  /* 0x000076321efa7816 */ /* 0x000fe200000000fa */
[----:B------:R0:W-:Y:S01]  /*0670*/  STL.S16 [R1+0x4], R2 ;  /* 0x0000040201007387 */ /* 0x0001e20000100600 */
[----:B------:R-:W-:Y:S02]  /*0680*/  PRMT R249, R29, 0x7632, R249 ;  /* 0x000076321df97816 */ /* 0x000fe400000000f9 */
[----:B------:R-:W-:Y:S02]  /*0690*/  CS2R R62, SRZ ;  /* 0x00000000003e7805 */ /* 0x000fe4000001ff00 */
[----:B------:R-:W-:Y:S01]  /*06a0*/  PRMT R248, R28, 0x7632, R248 ;  /* 0x000076321cf87816 */ /* 0x000fe200000000f8 */
[----:B------:R0:W-:Y:S01]  /*06b0*/  STL.S16 [R1], R0 ;  /* 0x0000000001007387 */ /* 0x0001e20000100600 */
        /* <DEDUP_REMOVED lines=57> */
[----:B------:R-:W-:Y:S01]  /*0a50*/  UPLOP3.LUT UP1, UPT, UPT, UPT, UPT, 0x40, 0x4 ;  /* 0x000000000004789c */ /* 0x000fe20003f2e870 */
[----:B------:R-:W1:Y:S01]  /*0a60*/  LDCU UR29, c[0x0][0x40c] ;  /* 0x00008180ff1d77ac */ /* 0x000e620008000800 */
[----:B------:R-:W2:Y:S01]  /*0a70*/  LDCU UR10, c[0x0][0x388] ;  /* 0x00007100ff0a77ac */ /* 0x000ea20008000800 */
[----:B------:R-:W3:Y:S01]  /*0a80*/  LDCU.U8 UR27, c[0x0][0x410] ;  /* 0x00008200ff1b77ac */ /* 0x000ee20008000000 */
[----:B------:R-:W4:Y:S01]  /*0a90*/  LDCU.64 UR18, c[0x0][0x3c8] ;  /* 0x00007900ff1277ac */ /* 0x000f220008000a00 */
[----:B------:R-:W0:Y:S01]  /*0aa0*/  LDCU.64 UR20, c[0x0][0x3c0] ;  /* 0x00007800ff1477ac */ /* 0x000e220008000a00 */
[----:B------:R-:W0:Y:S01]  /*0ab0*/  LDCU UR28, c[0x0][0x400] ;  /* 0x00008000ff1c77ac */ /* 0x000e220008000800 */
[----:B------:R-:W0:Y:S01]  /*0ac0*/  LDCU.64 UR22, c[0x0][0x438] ;  /* 0x00008700ff1677ac */ /* 0x000e220008000a00 */
[----:B------:R-:W0:Y:S01]  /*0ad0*/  LDCU.64 UR4, c[0x0][0x478] ;  /* 0x00008f00ff0477ac */ /* 0x000e220008000a00 */
[----:B------:R-:W0:Y:S01]  /*0ae0*/  LDCU.128 UR12, c[0x0][0x3f0] ;  /* 0x00007e00ff0c77ac */ /* 0x000e220008000c00 */
[----:B------:R-:W0:Y:S02]  /*0af0*/  LDCU.64 UR24, c[0x0][0x380] ;  /* 0x00007000ff1877ac */ /* 0x000e240008000a00 */
.L_x_390:
[----:B0-----:R-:W-:Y:S02]  /*0b00*/  UIMAD.WIDE UR8, UR26, 0x4, UR14 ;  /* 0x000000041a0878a5 */ /* 0x001fe4000f8e020e */
[----:B----4-:R-:W-:-:S04]  /*0b10*/  UIMAD.WIDE UR6, UR26, 0x4, UR18 ;  /* 0x000000041a0678a5 */ /* 0x010fc8000f8e0212 */
[----:B-123--:R-:W-:Y:S02]  /*0b20*/  MOV R176, UR8 ;  /* 0x0000000800b07c02 */ /* 0x00efe40008000f00 */
[----:B------:R-:W-:Y:S01]  /*0b30*/  MOV R177, UR9 ;  /* 0x0000000900b17c02 */ /* 0x000fe20008000f00 */
[----:B------:R-:W-:-:S04]  /*0b40*/  UIMAD.WIDE UR8, UR26, 0x4, UR12 ;  /* 0x000000041a0878a5 */ /* 0x000fc8000f8e020c */
[----:B------:R0:W4:Y:S02]  /*0b50*/  LDG.E R179, desc[UR16][R176.64] ;  /* 0x00000010b0b37981 */ /* 0x000124000c1e1900 */
[----:B0-----:R-:W-:Y:S01]  /*0b60*/  IMAD.U32 R176, RZ, RZ, UR6 ;  /* 0x00000006ffb07e24 */ /* 0x001fe2000f8e00ff */
[----:B------:R-:W-:-:S05]  /*0b70*/  MOV R177, UR7 ;  /* 0x0000000700b17c02 */ /* 0x000fca0008000f00 */
[----:B-----5:R0:W5:Y:S02]  /*0b80*/  LDG.E R178, desc[UR16][R176.64] ;  /* 0x00000010b0b27981 */ /* 0x020164000c1e1900 */
[----:B0-----:R-:W-:Y:S02]  /*0b90*/  MOV R176, UR8 ;  /* 0x0000000800b07c02 */ /* 0x001fe40008000f00 */
[----:B------:R-:W-:-:S05]  /*0ba0*/  MOV R177, UR9 ;  /* 0x0000000900b17c02 */ /* 0x000fca0008000f00 */
[----:B------:R-:W2:Y:S01]  /*0bb0*/  LDG.E R180, desc[UR16][R176.64] ;  /* 0x00000010b0b47981 */ /* 0x000ea2000c1e1900 */
[----:B------:R-:W-:Y:S01]  /*0bc0*/  BSSY.RECONVERGENT B0, `(.L_x_239) ;  /* 0x00001e8000007945 */ /* 0x000fe20003800200 */
[----:B------:R-:W-:Y:S02]  /*0bd0*/  CS2R R234, SRZ ;  /* 0x0000000000ea7805 */ /* 0x000fe4000001ff00 */
[----:B----4-:R-:W-:-:S13]  /*0be0*/  R2UR UR31, R179 ;  /* 0x00000000b31f72ca */ /* 0x010fda00000e0000 */
[----:B------:R-:W-:Y:S01]  /*0bf0*/  UISETP.GE.AND UP2, UPT, UR31, 0x1, UPT ;  /* 0x000000011f00788c */ /* 0x000fe2000bf46270 */
[----:B-----5:R-:W-:Y:S02]  /*0c00*/  R2UR UR30, R178 ;  /* 0x00000000b21e72ca */ /* 0x020fe400000e0000 */
[----:B--2---:R-:W-:-:S06]  /*0c10*/  R2UR UR11, R180 ;  /* 0x00000000b40b72ca */ /* 0x004fcc00000e0000 */
[----:B------:R-:W-:Y:S09]  /*0c20*/  BRA.U !UP2, `(.L_x_240) ;  /* 0x0000001d0a107547 */ /* 0x000ff2000b800000 */
[----:B------:R-:W-:-:S06]  /*0c30*/  UIMAD.WIDE UR6, UR26, 0x4, UR20 ;  /* 0x000000041a0678a5 */ /* 0x000fcc000f8e0214 */
[----:B------:R-:W-:Y:S02]  /*0c40*/  MOV R176, UR6 ;  /* 0x0000000600b07c02 */ /* 0x000fe40008000f00 */
[----:B------:R-:W-:-:S05]  /*0c50*/  MOV R177, UR7 ;  /* 0x0000000700b17c02 */ /* 0x000fca0008000f00 */
[----:B------:R-:W2:Y:S01]  /*0c60*/  LDG.E R176, desc[UR16][R176.64] ;  /* 0x00000010b0b07981 */ /* 0x000ea2000c1e1900 */
[----:B------:R-:W-:Y:S01]  /*0c70*/  UIADD3 UR7, UPT, UPT, UR31, -0x1, URZ ;  /* 0xffffffff1f077890 */ /* 0x000fe2000fffe0ff */
[C---:B------:R-:W-:Y:S01]  /*0c80*/  ISETP.GE.U32.AND P3, PT, R11.reuse, 0x80, PT ;  /* 0x000000800b00780c */ /* 0x040fe20003f66070 */
[----:B------:R-:W-:Y:S01]  /*0c90*/  UIMAD UR6, UR26, UR10, URZ ;  /* 0x0000000a1a0672a4 */ /* 0x000fe2000f8e02ff */
[----:B------:R-:W0:Y:S01]  /*0ca0*/  S2R R178, SR_TID.X ;  /* 0x0000000000b27919 */ /* 0x000e220000002100 */
[----:B------:R-:W-:Y:S01]  /*0cb0*/  UIMAD UR8, UR7, UR10, URZ ;  /* 0x0000000a070872a4 */ /* 0x000fe2000f8e02ff */
[----:B---3--:R-:W-:Y:S01]  /*0cc0*/  ISETP.NE.AND P0, PT, RZ, UR27, PT ;  /* 0x0000001bff007c0c */ /* 0x008fe2000bf05270 */
[----:B------:R-:W-:Y:S01]  /*0cd0*/  USHF.R.S32.HI UR7, URZ, 0x1f, UR6 ;  /* 0x0000001fff077899 */ /* 0x000fe20008011406 */
[----:B------:R-:W-:Y:S01]  /*0ce0*/  BSSY.RECONVERGENT B1, `(.L_x_241) ;  /* 0x0000077000017945 */ /* 0x000fe20003800200 */
[----:B------:R-:W-:Y:S01]  /*0cf0*/  USHF.R.S32.HI UR9, URZ, 0x1f, UR8 ;  /* 0x0000001fff097899 */ /* 0x000fe20008011408 */
[C---:B------:R-:W-:Y:S01]  /*0d00*/  ISETP.GE.U32.AND P4, PT, R11.reuse, 0x100, PT ;  /* 0x000001000b00780c */ /* 0x040fe20003f86070 */
[----:B------:R-:W-:Y:S01]  /*0d10*/  ULEA.HI UR7, UR7, UR6, URZ, 0x3 ;  /* 0x0000000607077291 */ /* 0x000fe2000f8f18ff */
[C---:B------:R-:W-:Y:S01]  /*0d20*/  ISETP.GE.U32.AND P2, PT, R11.reuse, 0x180, PT ;  /* 0x000001800b00780c */ /* 0x040fe20003f46070 */
[----:B------:R-:W-:Y:S01]  /*0d30*/  ULEA.HI UR9, UR9, UR8, URZ, 0x3 ;  /* 0x0000000809097291 */ /* 0x000fe2000f8f18ff */
[----:B------:R-:W-:-:S02]  /*0d40*/  ISETP.GE.U32.AND P1, PT, R11, 0x200, PT ;  /* 0x000002000b00780c */ /* 0x000fc40003f26070 */
[----:B------:R-:W-:Y:S02]  /*0d50*/  CS2R R234, SRZ ;  /* 0x0000000000ea7805 */ /* 0x000fe4000001ff00 */
[----:B------:R-:W-:Y:S02]  /*0d60*/  MOV R233, UR7 ;  /* 0x0000000700e97c02 */ /* 0x000fe40008000f00 */
[----:B------:R-:W-:Y:S02]  /*0d70*/  MOV R232, UR9 ;  /* 0x0000000900e87c02 */ /* 0x000fe40008000f00 */
[-C--:B0-----:R-:W-:Y:S02]  /*0d80*/  LEA.HI.SX32 R233, R233, R178.reuse, 0x1d ;  /* 0x000000b2e9e97211 */ /* 0x081fe400078feaff */
[----:B------:R-:W-:-:S03]  /*0d90*/  LEA.HI.SX32 R232, R232, R178, 0x1d ;  /* 0x000000b2e8e87211 */ /* 0x000fc600078feaff */
[----:B------:R-:W-:Y:S01]  /*0da0*/  IMAD.MOV.U32 R227, RZ, RZ, R233 ;  /* 0x000000ffffe37224 */ /* 0x000fe200078e00e9 */
[----:B--2---:R-:W-:Y:S01]  /*0db0*/  FSEL R226, R176, RZ, !P0 ;  /* 0x000000ffb0e27208 */ /* 0x004fe20004000000 */
[----:B------:R-:W-:Y:S06]  /*0dc0*/  @!P3 BRA `(.L_x_242) ;  /* 0x0000000400a0b947 */ /* 0x000fec0003800000 */
[----:B------:R-:W0:Y:S01]  /*0dd0*/  LDC.64 R176, c[0x0][0x3a8] ;  /* 0x0000ea00ffb07b82 */ /* 0x000e220000000a00 */
[----:B------:R-:W2:Y:S04]  /*0de0*/  LDL R210, [R1] ;  /* 0x0000000001d27983 */ /* 0x000ea80000100800 */
[----:B------:R-:W3:Y:S03]  /*0df0*/  LDL R216, [R1+0x4] ;  /* 0x0000040001d87983 */ /* 0x000ee60000100800 */
[----:B------:R-:W4:Y:S01]  /*0e00*/  LDC.64 R180, c[0x0][0x428] ;  /* 0x00010a00ffb47b82 */ /* 0x000f220000000a00 */
[----:B------:R-:W3:Y:S01]  /*0e10*/  LDL R217, [R1+0x8] ;  /* 0x0000080001d97983 */ /* 0x000ee20000100800 */
[----:B0-----:R-:W-:-:S06]  /*0e20*/  IMAD.WIDE.U32 R176, R227, 0x10, R176 ;  /* 0x00000010e3b07825 */ /* 0x001fcc00078e00b0 */
[----:B------:R-:W3:Y:S01]  /*0e30*/  LDG.E.128 R176, desc[UR16][R176.64] ;  /* 0x00000010b0b07981 */ /* 0x000ee2000c1e1d00 */
[----:B----4-:R-:W-:-:S06]  /*0e40*/  IMAD.WIDE.U32 R180, R232, 0x10, R180 ;  /* 0x00000010e8b47825 */ /* 0x010fcc00078e00b4 */
[----:B------:R-:W4:Y:S01]  /*0e50*/  LDG.E.128 R180, desc[UR16][R180.64] ;  /* 0x00000010b4b47981 */ /* 0x000f22000c1e1d00 */
[----:B------:R-:W-:-:S04]  /*0e60*/  ISETP.NE.U32.AND P0, PT, RZ, UR22, PT ;  /* 0x00000016ff007c0c */ /* 0x000fc8000bf05070 */
[----:B------:R-:W-:-:S13]  /*0e70*/  ISETP.NE.AND.EX P0, PT, RZ, UR23, PT, P0 ;  /* 0x00000017ff007c0c */ /* 0x000fda000bf05300 */
[----:B------:R-:W0:Y:S01]  /*0e80*/  @P0 LDC.64 R6, c[0x0][0x438] ;  /* 0x00010e00ff060b82 */ /* 0x000e220000000a00 */
[----:B------:R-:W-:Y:S02]  /*0e90*/  SHF.L.U32 R10, R228, 0x10, RZ ;  /* 0x00000010e40a7819 */ /* 0x000fe400000006ff */
[----:B------:R-:W-:Y:S01]  /*0ea0*/  SHF.L.U32 R8, R229, 0x10, RZ ;  /* 0x00000010e5087819 */ /* 0x000fe200000006ff */
[----:B0-----:R-:W-:-:S05]  /*0eb0*/  @P0 IMAD.WIDE.U32 R6, R227, 0x10, R6 ;  /* 0x00000010e3060825 */ /* 0x001fca00078e0006 */
[----:B------:R0:W5:Y:S01]  /*0ec0*/  @P0 LDG.E.128 R144, desc[UR16][R6.64] ;  /* 0x0000001006900981 */ /* 0x000162000c1e1d00 */
[----:B------:R-:W-:Y:S02]  /*0ed0*/  SHF.L.U32 R20, R231, 0x10, RZ ;  /* 0x00000010e7147819 */ /* 0x000fe400000006ff */
[----:B------:R-:W-:Y:S02]  /*0ee0*/  SHF.L.U32 R186, R252, 0x10, RZ ;  /* 0x00000010fcba7819 */ /* 0x000fe400000006ff */
[----:B------:R-:W-:Y:S02]  /*0ef0*/  IADD3 R232, PT, PT, R232, 0x80, RZ ;  /* 0x00000080e8e87810 */ /* 0x000fe40007ffe0ff */
[----:B------:R-:W-:Y:S02]  /*0f00*/  IADD3 R227, PT, PT, R227, 0x80, RZ ;  /* 0x00000080e3e37810 */ /* 0x000fe40007ffe0ff */
[----:B0-----:R-:W-:Y:S02]  /*0f10*/  SHF.L.U32 R6, R230, 0x10, RZ ;  /* 0x00000010e6067819 */ /* 0x001fe400000006ff */
[----:B--2---:R-:W-:Y:S01]  /*0f20*/  SHF.L.U32 R211, R210, 0x10, RZ ;  /* 0x00000010d2d37819 */ /* 0x004fe200000006ff */
[----:B---3--:R-:W-:Y:S01]  /*0f30*/  IMAD.U32 R217, R217, 0x10000, RZ ;  /* 0x00010000d9d97824 */ /* 0x008fe200078e00ff */
[----:B------:R-:W-:Y:S01]  /*0f40*/  SHF.L.U32 R9, R176, 0x10, RZ ;  /* 0x00000010b0097819 */ /* 0x000fe200000006ff */
[----:B------:R-:W-:Y:S01]  /*0f50*/  IMAD.U32 R187, R179, 0x10000, RZ ;  /* 0x00010000b3bb7824 */ /* 0x000fe200078e00ff */
[----:B------:R-:W-:-:S02]  /*0f60*/  SHF.L.U32 R21, R177, 0x10, RZ ;  /* 0x00000010b1157819 */ /* 0x000fc400000006ff */
[----:B------:R-:W-:Y:S01]  /*0f70*/  PRMT R177, R177, 0x7632, R177 ;  /* 0x00007632b1b17816 */ /* 0x000fe200000000b1 */
[C---:B------:R-:W-:Y:S01]  /*0f80*/  FADD.FTZ R0, -R226.reuse, R9 ;  /* 0x00000009e2007221 */ /* 0x040fe20000010100 */
[C---:B------:R-:W-:Y:S01]  /*0f90*/  FADD.FTZ R187, -R226.reuse, R187 ;  /* 0x000000bbe2bb7221 */ /* 0x040fe20000010100 */
[----:B------:R-:W-:Y:S01]  /*0fa0*/  FADD.FTZ R21, -R226, R21 ;  /* 0x00000015e2157221 */ /* 0x000fe20000010100 */
[----:B----4-:R-:W-:Y:S01]  /*0fb0*/  SHF.L.U32 R9, R180, 0x10, RZ ;  /* 0x00000010b4097819 */ /* 0x010fe200000006ff */
[----:B------:R-:W-:Y:S01]  /*0fc0*/  FMUL.FTZ R0, R0, UR30 ;  /* 0x0000001e00007c20 */ /* 0x000fe20008410000 */
[----:B------:R-:W-:Y:S01]  /*0fd0*/  SHF.L.U32 R7, R181, 0x10, RZ ;  /* 0x00000010b5077819 */ /* 0x000fe200000006ff */
[----:B------:R-:W-:Y:S01]  /*0fe0*/  IMAD.U32 R177, R177, 0x10000, RZ ;  /* 0x00010000b1b17824 */ /* 0x000fe200078e00ff */
[----:B------:R-:W-:Y:S01]  /*0ff0*/  PRMT R176, R176, 0x7632, R176 ;  /* 0x00007632b0b07816 */ /* 0x000fe200000000b0 */
[----:B------:R-:W-:Y:S01]  /*1000*/  FADD.FTZ R80, R80, R9 ;  /* 0x0000000950507221 */ /* 0x000fe20000010000 */
[-C--:B------:R-:W-:Y:S01]  /*1010*/  FFMA.FTZ R56, R0, R9.reuse, R56 ;  /* 0x0000000900387223 */ /* 0x080fe20000010038 */
[----:B------:R-:W-:Y:S01]  /*1020*/  FMUL.FTZ R10, R10, R9 ;  /* 0x000000090a0a7220 */ /* 0x000fe20000410000 */
[----:B------:R-:W-:Y:S01]  /*1030*/  FMUL.FTZ R9, R21, UR30 ;  /* 0x0000001e15097c20 */ /* 0x000fe20008410000 */
[----:B------:R-:W-:Y:S01]  /*1040*/  SHF.L.U32 R21, R178, 0x10, RZ ;  /* 0x00000010b2157819 */ /* 0x000fe200000006ff */
[----:B------:R-:W-:Y:S01]  /*1050*/  FADD.FTZ R82, R82, R7 ;  /* 0x0000000752527221 */ /* 0x000fe20000010000 */
[-C--:B------:R-:W-:Y:S01]  /*1060*/  FMUL.FTZ R8, R8, R7.reuse ;  /* 0x0000000708087220 */ /* 0x080fe20000410000 */
[----:B------:R-:W-:Y:S01]  /*1070*/  FFMA.FTZ R58, R9, R7, R58 ;  /* 0x00000007093a7223 */ /* 0x000fe2000001003a */
[----:B------:R-:W-:Y:S01]  /*1080*/  PRMT R180, R180, 0x7632, R180 ;  /* 0x00007632b4b47816 */ /* 0x000fe200000000b4 */
[C---:B------:R-:W-:Y:S01]  /*1090*/  FADD.FTZ R21, -R226.reuse, R21 ;  /* 0x00000015e2157221 */ /* 0x040fe20000010100 */
[----:B------:R-:W-:Y:S01]  /*10a0*/  PRMT R181, R181, 0x7632, R181 ;  /* 0x00007632b5b57816 */ /* 0x000fe200000000b5 */
[----:B------:R-:W-:Y:S01]  /*10b0*/  FADD.FTZ R177, -R226, R177 ;  /* 0x000000b1e2b17221 */ /* 0x000fe20000010100 */
[----:B------:R-:W-:Y:S01]  /*10c0*/  SHF.L.U32 R209, R183, 0x10, RZ ;  /* 0x00000010b7d17819 */ /* 0x000fe200000006ff */
[----:B------:R-:W-:Y:S01]  /*10d0*/  FMUL.FTZ R7, R21, UR30 ;  /* 0x0000001e15077c20 */ /* 0x000fe20008410000 */
[----:B------:R-:W-:Y:S01]  /*10e0*/  SHF.L.U32 R21, R182, 0x10, RZ ;  /* 0x00000010b6157819 */ /* 0x000fe200000006ff */
[----:B------:R-:W-:Y:S01]  /*10f0*/  FMUL.FTZ R212, R177, UR30 ;  /* 0x0000001eb1d47c20 */ /* 0x000fe20008410000 */
[----:B------:R-:W-:Y:S01]  /*1100*/  SHF.L.U32 R180, R180, 0x10, RZ ;  /* 0x00000010b4b47819 */ /* 0x000fe200000006ff */
[----:B------:R-:W-:Y:S01]  /*1110*/  FADD.FTZ R86, R86, R209 ;  /* 0x000000d156567221 */ /* 0x000fe20000010000 */
[----:B------:R-:W-:Y:S01]  /*1120*/  PRMT R178, R178, 0x7632, R178 ;  /* 0x00007632b2b27816 */ /* 0x000fe200000000b2 */
[----:B------:R-:W-:Y:S01]  /*1130*/  FADD.FTZ R84, R84, R21 ;  /* 0x0000001554547221 */ /* 0x000fe20000010000 */
[-C--:B------:R-:W-:Y:S01]  /*1140*/  FFMA.FTZ R60, R7, R21.reuse, R60 ;  /* 0x00000015073c7223 */ /* 0x080fe2000001003c */
[----:B------:R-:W-:Y:S01]  /*1150*/  FMUL.FTZ R6, R6, R21 ;  /* 0x0000001506067220 */ /* 0x000fe20000410000 */
[----:B------:R-:W-:Y:S01]  /*1160*/  FMUL.FTZ R21, R187, UR30 ;  /* 0x0000001ebb157c20 */ /* 0x000fe20008410000 */
[----:B------:R-:W-:Y:S01]  /*1170*/  SHF.L.U32 R187, R176, 0x10, RZ ;  /* 0x00000010b0bb7819 */ /* 0x000fe200000006ff */
[-C--:B------:R-:W-:Y:S01]  /*1180*/  FMUL.FTZ R20, R20, R209.reuse ;  /* 0x000000d114147220 */ /* 0x080fe20000410000 */
[----:B------:R-:W-:Y:S01]  /*1190*/  SHF.L.U32 R176, R181, 0x10, RZ ;  /* 0x00000010b5b07819 */ /* 0x000fe200000006ff */
[----:B------:R-:W-:Y:S01]  /*11a0*/  FFMA.FTZ R62, R21, R209, R62 ;  /* 0x000000d1153e7223 */ /* 0x000fe2000001003e */
[----:B------:R-:W-:Y:S01]  /*11b0*/  FMUL.FTZ R186, R186, R180 ;  /* 0x000000b4baba7220 */ /* 0x000fe20000410000 */
[----:B------:R-:W-:Y:S01]  /*11c0*/  FADD.FTZ R187, -R226, R187 ;  /* 0x000000bbe2bb7221 */ /* 0x000fe20000010100 */
[----:B------:R-:W-:Y:S01]  /*11d0*/  FADD.FTZ R177, RZ, R10 ;  /* 0x0000000affb17221 */ /* 0x000fe20000010000 */
[----:B------:R-:W-:Y:S01]  /*11e0*/  FADD.FTZ R83, R83, R176 ;  /* 0x000000b053537221 */ /* 0x000fe20000010000 */
[-C--:B------:R-:W-:Y:S01]  /*11f0*/  FFMA.FTZ R59, R212, R176.reuse, R59 ;  /* 0x000000b0d43b7223 */ /* 0x080fe2000001003b */
[----:B------:R-:W-:Y:S01]  /*1200*/  FMUL.FTZ R211, R211, R176 ;  /* 0x000000b0d3d37220 */ /* 0x000fe20000410000 */
[----:B------:R-:W-:Y:S01]  /*1210*/  FMUL.FTZ R187, R187, UR30 ;  /* 0x0000001ebbbb7c20 */ /* 0x000fe20008410000 */
[----:B------:R-:W-:Y:S01]  /*1220*/  SHF.L.U32 R209, R178, 0x10, RZ ;  /* 0x00000010b2d17819 */ /* 0x000fe200000006ff */
[----:B------:R-:W-:Y:S01]  /*1230*/  FFMA.FTZ R176, R0, R10, RZ ;  /* 0x0000000a00b07223 */ /* 0x000fe200000100ff */
[----:B------:R-:W-:Y:S01]  /*1240*/  PRMT R179, R179, 0x7632, R179 ;  /* 0x00007632b3b37816 */ /* 0x000fe200000000b3 */
[----:B------:R-:W-:Y:S01]  /*1250*/  FADD.FTZ R177, R177, R186 ;  /* 0x000000bab1b17221 */ /* 0x000fe20000010000 */
[----:B------:R-:W-:Y:S01]  /*1260*/  FADD.FTZ R81, R81, R180 ;  /* 0x000000b451517221 */ /* 0x000fe20000010000 */
[C---:B------:R-:W-:Y:S01]  /*1270*/  FFMA.FTZ R178, R187.reuse, R186, R176 ;  /* 0x000000babbb27223 */ /* 0x040fe200000100b0 */
[----:B------:R-:W-:Y:S01]  /*1280*/  FADD.FTZ R209, -R226, R209 ;  /* 0x000000d1e2d17221 */ /* 0x000fe20000010100 */
[----:B------:R-:W-:Y:S01]  /*1290*/  FFMA.FTZ R57, R187, R180, R57 ;  /* 0x000000b4bb397223 */ /* 0x000fe20000010039 */
[----:B------:R-:W-:Y:S01]  /*12a0*/  SHF.L.U32 R179, R179, 0x10, RZ ;  /* 0x00000010b3b37819 */ /* 0x000fe200000006ff */
[----:B------:R-:W-:Y:S01]  /*12b0*/  FADD.FTZ R180, R177, R8 ;  /* 0x00000008b1b47221 */ /* 0x000fe20000010000 */
[----:B------:R-:W-:Y:S01]  /*12c0*/  PRMT R182, R182, 0x7632, R182 ;  /* 0x00007632b6b67816 */ /* 0x000fe200000000b6 */
[----:B------:R-:W-:Y:S01]  /*12d0*/  FFMA.FTZ R177, R9, R8, R178 ;  /* 0x0000000809b17223 */ /* 0x000fe200000100b2 */
[----:B------:R-:W-:Y:S01]  /*12e0*/  FMUL.FTZ R210, R209, UR30 ;  /* 0x0000001ed1d27c20 */ /* 0x000fe20008410000 */
[----:B------:R-:W-:Y:S01]  /*12f0*/  SHF.L.U32 R209, R216, 0x10, RZ ;  /* 0x00000010d8d17819 */ /* 0x000fe200000006ff */
[----:B------:R-:W-:Y:S01]  /*1300*/  FADD.FTZ R216, -R226, R179 ;  /* 0x000000b3e2d87221 */ /* 0x000fe20000010100 */
[----:B------:R-:W-:Y:S01]  /*1310*/  SHF.L.U32 R182, R182, 0x10, RZ ;  /* 0x00000010b6b67819 */ /* 0x000fe200000006ff */
[----:B------:R-:W-:Y:S01]  /*1320*/  FADD.FTZ R179, R180, R211 ;  /* 0x000000d3b4b37221 */ /* 0x000fe20000010000 */
[----:B------:R-:W-:Y:S01]  /*1330*/  FFMA.FTZ R178, R212, R211, R177 ;  /* 0x000000d3d4b27223 */ /* 0x000fe200000100b1 */
[----:B------:R-:W-:Y:S01]  /*1340*/  PRMT R183, R183, 0x7632, R183 ;  /* 0x00007632b7b77816 */ /* 0x000fe200000000b7 */
[----:B------:R-:W-:Y:S01]  /*1350*/  FMUL.FTZ R216, R216, UR30 ;  /* 0x0000001ed8d87c20 */ /* 0x000fe20008410000 */
[----:B------:R-:W-:Y:S01]  /*1360*/  FMUL.FTZ R209, R209, R182 ;  /* 0x000000b6d1d17220 */ /* 0x000fe20000410000 */
[----:B------:R-:W-:Y:S01]  /*1370*/  FADD.FTZ R180, R179, R6 ;  /* 0x00000006b3b47221 */ /* 0x000fe20000010000 */
[----:B------:R-:W-:Y:S01]  /*1380*/  FFMA.FTZ R177, R7, R6, R178 ;  /* 0x0000000607b17223 */ /* 0x000fe200000100b2 */
[----:B------:R-:W-:Y:S01]  /*1390*/  SHF.L.U32 R176, R183, 0x10, RZ ;  /* 0x00000010b7b07819 */ /* 0x000fe200000006ff */
[----:B------:R-:W-:Y:S01]  /*13a0*/  FADD.FTZ R85, R85, R182 ;  /* 0x000000b655557221 */ /* 0x000fe20000010000 */
[----:B------:R-:W-:Y:S01]  /*13b0*/  FADD.FTZ R179, R180, R209 ;  /* 0x000000d1b4b37221 */ /* 0x000fe20000010000 */
[C---:B------:R-:W-:Y:S01]  /*13c0*/  FFMA.FTZ R178, R210.reuse, R209, R177 ;  /* 0x000000d1d2b27223 */ /* 0x040fe200000100b1 */
[----:B------:R-:W-:Y:S01]  /*13d0*/  FFMA.FTZ R61, R210, R182, R61 ;  /* 0x000000b6d23d7223 */ /* 0x000fe2000001003d */
[----:B------:R-:W-:Y:S01]  /*13e0*/  FMUL.FTZ R217, R217, R176 ;  /* 0x000000b0d9d97220 */ /* 0x000fe20000410000 */
[----:B------:R-:W-:Y:S01]  /*13f0*/  FADD.FTZ R234, R179, R20 ;  /* 0x00000014b3ea7221 */ /* 0x000fe20000010000 */
[----:B------:R-:W-:Y:S01]  /*1400*/  FFMA.FTZ R235, R21, R20, R178 ;  /* 0x0000001415eb7223 */ /* 0x000fe200000100b2 */
[----:B------:R-:W-:Y:S01]  /*1410*/  FADD.FTZ R87, R87, R176 ;  /* 0x000000b057577221 */ /* 0x000fe20000010000 */
[----:B------:R-:W-:Y:S01]  /*1420*/  FFMA.FTZ R63, R216, R176, R63 ;  /* 0x000000b0d83f7223 */ /* 0x000fe2000001003f */
[----:B------:R-:W-:Y:S01]  /*1430*/  FADD.FTZ R234, R234, R217 ;  /* 0x000000d9eaea7221 */ /* 0x000fe20000010000 */
[----:B------:R-:W-:-:S07]  /*1440*/  FFMA.FTZ R235, R216, R217, R235 ;  /* 0x000000d9d8eb7223 */ /* 0x000fce00000100eb */
.L_x_242:
[----:B-1----:R-:W-:Y:S05]  /*1450*/  BSYNC.RECONVERGENT B1 ;  /* 0x0000000000017941 */ /* 0x002fea0003800200 */
.L_x_241:
        /* <DEDUP_REMOVED lines=11> */
[----:B------:R-:W-:-:S04]  /*1510*/  PRMT R18, R32, 0x7632, R18 ;  /* 0x0000763220127816 */ /* 0x000fc80000000012 */
[----:B------:R-:W-:Y:S01]  /*1520*/  SHF.L.U32 R18, R18, 0x10, RZ ;  /* 0x0000001012127819 */ /* 0x000fe200000006ff */
[----:B0-----:R-:W-:-:S05]  /*1530*/  @P0 IMAD.WIDE.U32 R2, R227, 0x10, R2 ;  /* 0x00000010e3020825 */ /* 0x001fca00078e0002 */
[----:B------:R0:W5:Y:S01]  /*1540*/  @P0 LDG.E.128 R24, desc[UR16][R2.64] ;  /* 0x0000001002180981 */ /* 0x000162000c1e1d00 */
[----:B------:R-:W-:Y:S02]  /*1550*/  SHF.L.U32 R207, R34, 0x10, RZ ;  /* 0x0000001022cf7819 */ /* 0x000fe400000006ff */
[C---:B------:R-:W-:Y:S02]  /*1560*/  PRMT R219, R35.reuse, 0x7632, R219 ;  /* 0x0000763223db7816 */ /* 0x040fe400000000db */
[----:B------:R-:W-:Y:S02]  /*1570*/  SHF.L.U32 R213, R35, 0x10, RZ ;  /* 0x0000001023d57819 */ /* 0x000fe400000006ff */
[----:B------:R-:W-:Y:S02]  /*1580*/  SHF.L.U32 R219, R219, 0x10, RZ ;  /* 0x00000010dbdb7819 */ /* 0x000fe400000006ff */
[----:B------:R-:W-:Y:S02]  /*1590*/  IADD3 R232, PT, PT, R232, 0x80, RZ ;  /* 0x00000080e8e87810 */ /* 0x000fe40007ffe0ff */
[----:B------:R-:W-:-:S02]  /*15a0*/  IADD3 R227, PT, PT, R227, 0x80, RZ ;  /* 0x00000080e3e37810 */ /* 0x000fc40007ffe0ff */
[----:B--2---:R-:W-:-:S04]  /*15b0*/  PRMT R4, R176, 0x7632, R4 ;  /* 0x00007632b0047816 */ /* 0x004fc80000000004 */
[----:B------:R-:W-:Y:S02]  /*15c0*/  SHF.L.U32 R5, R4, 0x10, RZ ;  /* 0x0000001004057819 */ /* 0x000fe400000006ff */
[----:B---3--:R-:W-:-:S03]  /*15d0*/  PRMT R4, R180, 0x7632, R4 ;  /* 0x00007632b4047816 */ /* 0x008fc60000000004 */
[----:B------:R-:W-:Y:S01]  /*15e0*/  FADD.FTZ R5, -R226, R5 ;  /* 0x00000005e2057221 */ /* 0x000fe20000010100 */
[----:B0-----:R-:W-:Y:S02]  /*15f0*/  PRMT R2, R177, 0x7632, R2 ;  /* 0x00007632b1027816 */ /* 0x001fe40000000002 */
[----:B------:R-:W-:Y:S01]  /*1600*/  SHF.L.U32 R184, R4, 0x10, RZ ;  /* 0x0000001004b87819 */ /* 0x000fe200000006ff */
[----:B------:R-:W-:Y:S01]  /*1610*/  FMUL.FTZ R5, R5, UR30 ;  /* 0x0000001e05057c20 */ /* 0x000fe20008410000 */
[----:B------:R-:W-:Y:S02]  /*1620*/  SHF.L.U32 R3, R2, 0x10, RZ ;  /* 0x0000001002037819 */ /* 0x000fe400000006ff */
[----:B------:R-:W-:Y:S01]  /*1630*/  PRMT R2, R181, 0x7632, R2 ;  /* 0x00007632b5027816 */ /* 0x000fe20000000002 */
[-C--:B------:R-:W-:Y:S01]  /*1640*/  FMUL.FTZ R4, R18, R184.reuse ;  /* 0x000000b812047220 */ /* 0x080fe20000410000 */
[----:B------:R-:W-:Y:S01]  /*1650*/  PRMT R18, R33, 0x7632, R18 ;  /* 0x0000763221127816 */ /* 0x000fe20000000012 */
[----:B------:R-:W-:Y:S01]  /*1660*/  FADD.FTZ R153, R153, R184 ;  /* 0x000000b899997221 */ /* 0x000fe20000010000 */
[----:B------:R-:W-:Y:S01]  /*1670*/  FFMA.FTZ R89, R5, R184, R89 ;  /* 0x000000b805597223 */ /* 0x000fe20000010059 */
[----:B------:R-:W-:Y:S01]  /*1680*/  IMAD.U32 R184, R2, 0x10000, RZ ;  /* 0x0001000002b87824 */ /* 0x000fe200078e00ff */
[----:B------:R-:W-:Y:S01]  /*1690*/  SHF.L.U32 R18, R18, 0x10, RZ ;  /* 0x0000001012127819 */ /* 0x000fe200000006ff */
[----:B------:R-:W-:-:S04]  /*16a0*/  FADD.FTZ R3, -R226, R3 ;  /* 0x00000003e2037221 */ /* 0x000fc80000010100 */
[-C--:B------:R-:W-:Y:S01]  /*16b0*/  FMUL.FTZ R2, R18, R184.reuse ;  /* 0x000000b812027220 */ /* 0x080fe20000410000 */
[----:B------:R-:W-:Y:S01]  /*16c0*/  FMUL.FTZ R3, R3, UR30 ;  /* 0x0000001e03037c20 */ /* 0x000fe20008410000 */
[----:B------:R-:W-:Y:S01]  /*16d0*/  PRMT R18, R178, 0x7632, R18 ;  /* 0x00007632b2127816 */ /* 0x000fe20000000012 */
[--C-:B------:R-:W-:Y:S02]  /*16e0*/  FADD.FTZ R155, R155, R184.reuse ;  /* 0x000000b89b9b7221 */ /* 0x100fe40000010000 */
[----:B------:R-:W-:Y:S01]  /*16f0*/  FFMA.FTZ R91, R3, R184, R91 ;  /* 0x000000b8035b7223 */ /* 0x000fe2000001005b */
[----:B------:R-:W-:Y:S02]  /*1700*/  SHF.L.U32 R19, R18, 0x10, RZ ;  /* 0x0000001012137819 */ /* 0x000fe400000006ff */
[----:B------:R-:W-:Y:S02]  /*1710*/  PRMT R184, R34, 0x7632, R184 ;  /* 0x0000763222b87816 */ /* 0x000fe400000000b8 */
[----:B------:R-:W-:-:S02]  /*1720*/  PRMT R18, R182, 0x7632, R18 ;  /* 0x00007632b6127816 */ /* 0x000fc40000000012 */
[----:B------:R-:W-:Y:S02]  /*1730*/  SHF.L.U32 R185, R176, 0x10, RZ ;  /* 0x00000010b0b97819 */ /* 0x000fe400000006ff */
[----:B------:R-:W-:Y:S02]  /*1740*/  SHF.L.U32 R184, R184, 0x10, RZ ;  /* 0x00000010b8b87819 */ /* 0x000fe400000006ff */
[----:B------:R-:W-:Y:S01]  /*1750*/  SHF.L.U32 R200, R18, 0x10, RZ ;  /* 0x0000001012c87819 */ /* 0x000fe200000006ff */
[C---:B------:R-:W-:Y:S01]  /*1760*/  FADD.FTZ R19, -R226.reuse, R19 ;  /* 0x00000013e2137221 */ /* 0x040fe20000010100 */
[----:B------:R-:W-:Y:S01]  /*1770*/  FADD.FTZ R185, -R226, R185 ;  /* 0x000000b9e2b97221 */ /* 0x000fe20000010100 */
[----:B------:R-:W-:Y:S02]  /*1780*/  SHF.L.U32 R201, R177, 0x10, RZ ;  /* 0x00000010b1c97819 */ /* 0x000fe400000006ff */
[-C--:B------:R-:W-:Y:S01]  /*1790*/  FMUL.FTZ R18, R184, R200.reuse ;  /* 0x000000c8b8127220 */ /* 0x080fe20000410000 */
[----:B------:R-:W-:Y:S01]  /*17a0*/  FMUL.FTZ R19, R19, UR30 ;  /* 0x0000001e13137c20 */ /* 0x000fe20008410000 */
[----:B------:R-:W-:Y:S01]  /*17b0*/  SHF.L.U32 R177, R180, 0x10, RZ ;  /* 0x00000010b4b17819 */ /* 0x000fe200000006ff */
[----:B------:R-:W-:Y:S01]  /*17c0*/  FMUL.FTZ R185, R185, UR30 ;  /* 0x0000001eb9b97c20 */ /* 0x000fe20008410000 */
[----:B------:R-:W-:Y:S01]  /*17d0*/  SHF.L.U32 R184, R32, 0x10, RZ ;  /* 0x0000001020b87819 */ /* 0x000fe200000006ff */
[----:B------:R-:W-:Y:S01]  /*17e0*/  FADD.FTZ R201, -R226, R201 ;  /* 0x000000c9e2c97221 */ /* 0x000fe20000010100 */
[----:B------:R-:W-:Y:S01]  /*17f0*/  FADD.FTZ R157, R157, R200 ;  /* 0x000000c89d9d7221 */ /* 0x000fe20000010000 */
[----:B------:R-:W-:Y:S01]  /*1800*/  FFMA.FTZ R93, R19, R200, R93 ;  /* 0x000000c8135d7223 */ /* 0x000fe2000001005d */
[----:B------:R-:W-:Y:S01]  /*1810*/  FADD.FTZ R152, R152, R177 ;  /* 0x000000b198987221 */ /* 0x000fe20000010000 */
[-C--:B------:R-:W-:Y:S01]  /*1820*/  FFMA.FTZ R88, R185, R177.reuse, R88 ;  /* 0x000000b1b9587223 */ /* 0x080fe20000010058 */
[----:B------:R-:W-:Y:S01]  /*1830*/  FMUL.FTZ R184, R184, R177 ;  /* 0x000000b1b8b87220 */ /* 0x000fe20000410000 */
[----:B------:R-:W-:Y:S01]  /*1840*/  SHF.L.U32 R181, R181, 0x10, RZ ;  /* 0x00000010b5b57819 */ /* 0x000fe200000006ff */
[----:B------:R-:W-:Y:S01]  /*1850*/  IMAD.U32 R177, R178, 0x10000, RZ ;  /* 0x00010000b2b17824 */ /* 0x000fe200078e00ff */
[----:B------:R-:W-:Y:S01]  /*1860*/  SHF.L.U32 R200, R33, 0x10, RZ ;  /* 0x0000001021c87819 */ /* 0x000fe200000006ff */
[----:B------:R-:W-:-:S02]  /*1870*/  FMUL.FTZ R201, R201, UR30 ;  /* 0x0000001ec9c97c20 */ /* 0x000fc40008410000 */
[----:B------:R-:W-:Y:S01]  /*1880*/  FADD.FTZ R154, R154, R181 ;  /* 0x000000b59a9a7221 */ /* 0x000fe20000010000 */
[----:B------:R-:W-:Y:S01]  /*1890*/  FADD.FTZ R208, -R226, R177 ;  /* 0x000000b1e2d07221 */ /* 0x000fe20000010100 */
[-C--:B------:R-:W-:Y:S01]  /*18a0*/  FFMA.FTZ R90, R201, R181.reuse, R90 ;  /* 0x000000b5c95a7223 */ /* 0x080fe2000001005a */
[----:B------:R-:W-:Y:S01]  /*18b0*/  FMUL.FTZ R200, R200, R181 ;  /* 0x000000b5c8c87220 */ /* 0x000fe20000410000 */
[C---:B------:R-:W-:Y:S02]  /*18c0*/  SHF.L.U32 R181, R179.reuse, 0x10, RZ ;  /* 0x00000010b3b57819 */ /* 0x040fe400000006ff */
[----:B------:R-:W-:Y:S01]  /*18d0*/  PRMT R179, R179, 0x7632, R179 ;  /* 0x00007632b3b37816 */ /* 0x000fe200000000b3 */
[----:B------:R-:W-:Y:S01]  /*18e0*/  FMUL.FTZ R208, R208, UR30 ;  /* 0x0000001ed0d07c20 */ /* 0x000fe20008410000 */
[----:B------:R-:W-:-:S03]  /*18f0*/  SHF.L.U32 R177, R182, 0x10, RZ ;  /* 0x00000010b6b17819 */ /* 0x000fc600000006ff */
[----:B------:R-:W-:Y:S02]  /*1900*/  IMAD.U32 R179, R179, 0x10000, RZ ;  /* 0x00010000b3b37824 */ /* 0x000fe400078e00ff */
[----:B------:R-:W-:Y:S01]  /*1910*/  FADD.FTZ R156, R156, R177 ;  /* 0x000000b19c9c7221 */ /* 0x000fe20000010000 */
[-C--:B------:R-:W-:Y:S01]  /*1920*/  FFMA.FTZ R92, R208, R177.reuse, R92 ;  /* 0x000000b1d05c7223 */ /* 0x080fe2000001005c */
[----:B------:R-:W-:Y:S01]  /*1930*/  FMUL.FTZ R207, R207, R177 ;  /* 0x000000b1cfcf7220 */ /* 0x000fe20000410000 */
[C---:B------:R-:W-:Y:S01]  /*1940*/  SHF.L.U32 R177, R183.reuse, 0x10, RZ ;  /* 0x00000010b7b17819 */ /* 0x040fe200000006ff */
[C---:B------:R-:W-:Y:S01]  /*1950*/  FADD.FTZ R181, -R226.reuse, R181 ;  /* 0x000000b5e2b57221 */ /* 0x040fe20000010100 */
[----:B------:R-:W-:Y:S01]  /*1960*/  PRMT R183, R183, 0x7632, R183 ;  /* 0x00007632b7b77816 */ /* 0x000fe200000000b7 */
[----:B------:R-:W-:Y:S02]  /*1970*/  FADD.FTZ R179, -R226, R179 ;  /* 0x000000b3e2b37221 */ /* 0x000fe40000010100 */
[----:B------:R-:W-:Y:S01]  /*1980*/  FMUL.FTZ R206, R181, UR30 ;  /* 0x0000001eb5ce7c20 */ /* 0x000fe20008410000 */
[----:B------:R-:W-:Y:S01]  /*1990*/  SHF.L.U32 R176, R183, 0x10, RZ ;  /* 0x00000010b7b07819 */ /* 0x000fe200000006ff */
[----:B------:R-:W-:Y:S01]  /*19a0*/  FMUL.FTZ R218, R179, UR30 ;  /* 0x0000001eb3da7c20 */ /* 0x000fe20008410000 */
[----:B------:R-:W-:Y:S01]  /*19b0*/  FADD.FTZ R158, R158, R177 ;  /* 0x000000b19e9e7221 */ /* 0x000fe20000010000 */
[-C--:B------:R-:W-:Y:S01]  /*19c0*/  FFMA.FTZ R94, R206, R177.reuse, R94 ;  /* 0x000000b1ce5e7223 */ /* 0x080fe2000001005e */
[----:B------:R-:W-:Y:S01]  /*19d0*/  FMUL.FTZ R213, R213, R177 ;  /* 0x000000b1d5d57220 */ /* 0x000fe20000410000 */
[-C--:B------:R-:W-:Y:S01]  /*19e0*/  FMUL.FTZ R219, R219, R176.reuse ;  /* 0x000000b0dbdb7220 */ /* 0x080fe20000410000 */
[----:B------:R-:W-:Y:S01]  /*19f0*/  FADD.FTZ R159, R159, R176 ;  /* 0x000000b09f9f7221 */ /* 0x000fe20000010000 */
[----:B------:R-:W-:Y:S01]  /*1a00*/  FFMA.FTZ R95, R218, R176, R95 ;  /* 0x000000b0da5f7223 */ /* 0x000fe2000001005f */
[----:B------:R-:W-:Y:S01]  /*1a10*/  FADD.FTZ R177, R234, R184 ;  /* 0x000000b8eab17221 */ /* 0x000fe20000010000 */
[----:B------:R-:W-:-:S03]  /*1a20*/  FFMA.FTZ R176, R185, R184, R235 ;  /* 0x000000b8b9b07223 */ /* 0x000fc600000100eb */
        /* <DEDUP_REMOVED lines=13> */
[----:B------:R-:W-:-:S07]  /*1b00*/  FFMA.FTZ R235, R218, R219, R177 ;  /* 0x000000dbdaeb7223 */ /* 0x000fce00000100b1 */
.L_x_244:
[----:B------:R-:W-:Y:S05]  /*1b10*/  BSYNC.RECONVERGENT B1 ;  /* 0x0000000000017941 */ /* 0x000fea0003800200 */
.L_x_243:
        /* <DEDUP_REMOVED lines=15> */
[----:B------:R-:W-:-:S04]  /*1c10*/  PRMT R22, R42, 0x7632, R22 ;  /* 0x000076322a167816 */ /* 0x000fc80000000016 */
[----:B------:R-:W-:Y:S02]  /*1c20*/  SHF.L.U32 R22, R22, 0x10, RZ ;  /* 0x0000001016167819 */ /* 0x000fe400000006ff */
[----:B------:R-:W-:Y:S02]  /*1c30*/  SHF.L.U32 R204, R42, 0x10, RZ ;  /* 0x000000102acc7819 */ /* 0x000fe400000006ff */
[C---:B------:R-:W-:Y:S02]  /*1c40*/  PRMT R221, R43.reuse, 0x7632, R221 ;  /* 0x000076322bdd7816 */ /* 0x040fe400000000dd */
[----:B------:R-:W-:Y:S02]  /*1c50*/  SHF.L.U32 R214, R43, 0x10, RZ ;  /* 0x000000102bd67819 */ /* 0x000fe400000006ff */
[----:B------:R-:W-:Y:S02]  /*1c60*/  SHF.L.U32 R221, R221, 0x10, RZ ;  /* 0x00000010dddd7819 */ /* 0x000fe400000006ff */
[----:B------:R-:W-:-:S02]  /*1c70*/  IADD3 R232, PT, PT, R232, 0x80, RZ ;  /* 0x00000080e8e87810 */ /* 0x000fc40007ffe0ff */
[----:B------:R-:W-:Y:S02]  /*1c80*/  IADD3 R227, PT, PT, R227, 0x80, RZ ;  /* 0x00000080e3e37810 */ /* 0x000fe40007ffe0ff */
[----:B--2---:R-:W-:-:S04]  /*1c90*/  PRMT R14, R176, 0x7632, R14 ;  /* 0x00007632b00e7816 */ /* 0x004fc8000000000e */
[----:B------:R-:W-:Y:S02]  /*1ca0*/  SHF.L.U32 R17, R14, 0x10, RZ ;  /* 0x000000100e117819 */ /* 0x000fe400000006ff */
[----:B---3--:R-:W-:-:S03]  /*1cb0*/  PRMT R14, R180, 0x7632, R14 ;  /* 0x00007632b40e7816 */ /* 0x008fc6000000000e */
[----:B------:R-:W-:Y:S01]  /*1cc0*/  FADD.FTZ R17, -R226, R17 ;  /* 0x00000011e2117221 */ /* 0x000fe20000010100 */
[----:B------:R-:W-:-:S03]  /*1cd0*/  SHF.L.U32 R14, R14, 0x10, RZ ;  /* 0x000000100e0e7819 */ /* 0x000fc600000006ff */
[----:B0-----:R-:W-:Y:S02]  /*1ce0*/  FMUL.FTZ R12, R17, UR30 ;  /* 0x0000001e110c7c20 */ /* 0x001fe40008410000 */
[-C--:B------:R-:W-:Y:S01]  /*1cf0*/  FMUL.FTZ R13, R15, R14.reuse ;  /* 0x0000000e0f0d7220 */ /* 0x080fe20000410000 */
[--C-:B------:R-:W-:Y:S01]  /*1d00*/  FADD.FTZ R97, R97, R14.reuse ;  /* 0x0000000e61617221 */ /* 0x100fe20000010000 */
[----:B------:R-:W-:Y:S01]  /*1d10*/  FFMA.FTZ R65, R12, R14, R65 ;  /* 0x0000000e0c417223 */ /* 0x000fe20000010041 */
[----:B------:R-:W-:Y:S02]  /*1d20*/  PRMT R14, R177, 0x7632, R14 ;  /* 0x00007632b10e7816 */ /* 0x000fe4000000000e */
[----:B------:R-:W-:-:S03]  /*1d30*/  PRMT R15, R41, 0x7632, R15 ;  /* 0x00007632290f7816 */ /* 0x000fc6000000000f */
[----:B------:R-:W-:Y:S01]  /*1d40*/  IMAD.U32 R17, R14, 0x10000, RZ ;  /* 0x000100000e117824 */ /* 0x000fe200078e00ff */
[----:B------:R-:W-:-:S03]  /*1d50*/  PRMT R14, R181, 0x7632, R14 ;  /* 0x00007632b50e7816 */ /* 0x000fc6000000000e */
[----:B------:R-:W-:Y:S01]  /*1d60*/  FADD.FTZ R17, -R226, R17 ;  /* 0x00000011e2117221 */ /* 0x000fe20000010100 */
[----:B------:R-:W-:Y:S02]  /*1d70*/  SHF.L.U32 R15, R15, 0x10, RZ ;  /* 0x000000100f0f7819 */ /* 0x000fe400000006ff */
[----:B------:R-:W-:Y:S01]  /*1d80*/  SHF.L.U32 R16, R14, 0x10, RZ ;  /* 0x000000100e107819 */ /* 0x000fe200000006ff */
[----:B------:R-:W-:-:S04]  /*1d90*/  FMUL.FTZ R14, R17, UR30 ;  /* 0x0000001e110e7c20 */ /* 0x000fc80008410000 */
[-C--:B------:R-:W-:Y:S01]  /*1da0*/  FMUL.FTZ R15, R15, R16.reuse ;  /* 0x000000100f0f7220 */ /* 0x080fe20000410000 */
[--C-:B------:R-:W-:Y:S01]  /*1db0*/  FADD.FTZ R99, R99, R16.reuse ;  /* 0x0000001063637221 */ /* 0x100fe20000010000 */
[----:B------:R-:W-:Y:S01]  /*1dc0*/  FFMA.FTZ R67, R14, R16, R67 ;  /* 0x000000100e437223 */ /* 0x000fe20000010043 */
[----:B------:R-:W-:-:S04]  /*1dd0*/  PRMT R16, R178, 0x7632, R16 ;  /* 0x00007632b2107816 */ /* 0x000fc80000000010 */
[----:B------:R-:W-:Y:S02]  /*1de0*/  SHF.L.U32 R17, R16, 0x10, RZ ;  /* 0x0000001010117819 */ /* 0x000fe400000006ff */
[----:B------:R-:W-:Y:S02]  /*1df0*/  PRMT R16, R182, 0x7632, R16 ;  /* 0x00007632b6107816 */ /* 0x000fe40000000010 */
[----:B------:R-:W-:Y:S02]  /*1e00*/  SHF.L.U32 R23, R176, 0x10, RZ ;  /* 0x00000010b0177819 */ /* 0x000fe400000006ff */
[----:B------:R-:W-:Y:S01]  /*1e10*/  SHF.L.U32 R198, R16, 0x10, RZ ;  /* 0x0000001010c67819 */ /* 0x000fe200000006ff */
[C---:B------:R-:W-:Y:S01]  /*1e20*/  FADD.FTZ R17, -R226.reuse, R17 ;  /* 0x00000011e2117221 */ /* 0x040fe20000010100 */
[----:B------:R-:W-:Y:S01]  /*1e30*/  SHF.L.U32 R199, R177, 0x10, RZ ;  /* 0x00000010b1c77819 */ /* 0x000fe200000006ff */
[----:B------:R-:W-:Y:S02]  /*1e40*/  FADD.FTZ R23, -R226, R23 ;  /* 0x00000017e2177221 */ /* 0x000fe40000010100 */
[----:B------:R-:W-:Y:S01]  /*1e50*/  FMUL.FTZ R16, R22, R198 ;  /* 0x000000c616107220 */ /* 0x000fe20000410000 */
[----:B------:R-:W-:Y:S01]  /*1e60*/  SHF.L.U32 R22, R40, 0x10, RZ ;  /* 0x0000001028167819 */ /* 0x000fe200000006ff */
[----:B------:R-:W-:Y:S01]  /*1e70*/  FMUL.FTZ R17, R17, UR30 ;  /* 0x0000001e11117c20 */ /* 0x000fe20008410000 */
[----:B------:R-:W-:-:S02]  /*1e80*/  IMAD.U32 R177, R180, 0x10000, RZ ;  /* 0x00010000b4b17824 */ /* 0x000fc400078e00ff */
[----:B------:R-:W-:Y:S01]  /*1e90*/  FMUL.FTZ R23, R23, UR30 ;  /* 0x0000001e17177c20 */ /* 0x000fe20008410000 */
[----:B------:R-:W-:Y:S01]  /*1ea0*/  FADD.FTZ R199, -R226, R199 ;  /* 0x000000c7e2c77221 */ /* 0x000fe20000010100 */
[----:B------:R-:W-:Y:S01]  /*1eb0*/  FADD.FTZ R101, R101, R198 ;  /* 0x000000c665657221 */ /* 0x000fe20000010000 */
[----:B------:R-:W-:Y:S01]  /*1ec0*/  FFMA.FTZ R69, R17, R198, R69 ;  /* 0x000000c611457223 */ /* 0x000fe20000010045 */
[----:B------:R-:W-:Y:S01]  /*1ed0*/  FADD.FTZ R96, R96, R177 ;  /* 0x000000b160607221 */ /* 0x000fe20000010000 */
[-C--:B------:R-:W-:Y:S01]  /*1ee0*/  FFMA.FTZ R64, R23, R177.reuse, R64 ;  /* 0x000000b117407223 */ /* 0x080fe20000010040 */
[----:B------:R-:W-:Y:S01]  /*1ef0*/  FMUL.FTZ R22, R22, R177 ;  /* 0x000000b116167220 */ /* 0x000fe20000410000 */
[----:B------:R-:W-:Y:S01]  /*1f00*/  SHF.L.U32 R177, R178, 0x10, RZ ;  /* 0x00000010b2b17819 */ /* 0x000fe200000006ff */
[----:B------:R-:W-:Y:S01]  /*1f10*/  FMUL.FTZ R199, R199, UR30 ;  /* 0x0000001ec7c77c20 */ /* 0x000fe20008410000 */
[----:B------:R-:W-:Y:S02]  /*1f20*/  SHF.L.U32 R181, R181, 0x10, RZ ;  /* 0x00000010b5b57819 */ /* 0x000fe400000006ff */
[----:B------:R-:W-:Y:S01]  /*1f30*/  SHF.L.U32 R198, R41, 0x10, RZ ;  /* 0x0000001029c67819 */ /* 0x000fe200000006ff */
[----:B------:R-:W-:-:S02]  /*1f40*/  FADD.FTZ R205, -R226, R177 ;  /* 0x000000b1e2cd7221 */ /* 0x000fc40000010100 */
[----:B------:R-:W-:Y:S01]  /*1f50*/  FADD.FTZ R98, R98, R181 ;  /* 0x000000b562627221 */ /* 0x000fe20000010000 */
[-C--:B------:R-:W-:Y:S01]  /*1f60*/  FFMA.FTZ R66, R199, R181.reuse, R66 ;  /* 0x000000b5c7427223 */ /* 0x080fe20000010042 */
[----:B------:R-:W-:Y:S01]  /*1f70*/  FMUL.FTZ R198, R198, R181 ;  /* 0x000000b5c6c67220 */ /* 0x000fe20000410000 */
[C---:B------:R-:W-:Y:S02]  /*1f80*/  SHF.L.U32 R181, R179.reuse, 0x10, RZ ;  /* 0x00000010b3b57819 */ /* 0x040fe400000006ff */
[----:B------:R-:W-:Y:S01]  /*1f90*/  PRMT R179, R179, 0x7632, R179 ;  /* 0x00007632b3b37816 */ /* 0x000fe200000000b3 */
[----:B------:R-:W-:Y:S01]  /*1fa0*/  FMUL.FTZ R205, R205, UR30 ;  /* 0x0000001ecdcd7c20 */ /* 0x000fe20008410000 */
[----:B------:R-:W-:Y:S02]  /*1fb0*/  SHF.L.U32 R177, R182, 0x10, RZ ;  /* 0x00000010b6b17819 */ /* 0x000fe400000006ff */
[----:B------:R-:W-:Y:S01]  /*1fc0*/  SHF.L.U32 R179, R179, 0x10, RZ ;  /* 0x00000010b3b37819 */ /* 0x000fe200000006ff */
[----:B------:R-:W-:-:S02]  /*1fd0*/  FADD.FTZ R181, -R226, R181 ;  /* 0x000000b5e2b57221 */ /* 0x000fc40000010100 */
[----:B------:R-:W-:Y:S01]  /*1fe0*/  FADD.FTZ R100, R100, R177 ;  /* 0x000000b164647221 */ /* 0x000fe20000010000 */
[-C--:B------:R-:W-:Y:S01]  /*1ff0*/  FFMA.FTZ R68, R205, R177.reuse, R68 ;  /* 0x000000b1cd447223 */ /* 0x080fe20000010044 */
[----:B------:R-:W-:Y:S01]  /*2000*/  FMUL.FTZ R204, R204, R177 ;  /* 0x000000b1cccc7220 */ /* 0x000fe20000410000 */
[C---:B------:R-:W-:Y:S01]  /*2010*/  IMAD.U32 R177, R183.reuse, 0x10000, RZ ;  /* 0x00010000b7b17824 */ /* 0x040fe200078e00ff */
[----:B------:R-:W-:Y:S01]  /*2020*/  PRMT R183, R183, 0x7632, R183 ;  /* 0x00007632b7b77816 */ /* 0x000fe200000000b7 */
[----:B------:R-:W-:Y:S01]  /*2030*/  FADD.FTZ R179, -R226, R179 ;  /* 0x000000b3e2b37221 */ /* 0x000fe20000010100 */
[----:B------:R-:W-:Y:S01]  /*2040*/  FMUL.FTZ R203, R181, UR30 ;  /* 0x0000001eb5cb7c20 */ /* 0x000fe20008410000 */
[----:B------:R-:W-:Y:S01]  /*2050*/  FADD.FTZ R234, R234, R22 ;  /* 0x00000016eaea7221 */ /* 0x000fe20000010000 */
[----:B------:R-:W-:Y:S01]  /*2060*/  SHF.L.U32 R176, R183, 0x10, RZ ;  /* 0x00000010b7b07819 */ /* 0x000fe200000006ff */
[----:B------:R-:W-:Y:S01]  /*2070*/  FMUL.FTZ R220, R179, UR30 ;  /* 0x0000001eb3dc7c20 */ /* 0x000fe20008410000 */
[----:B------:R-:W-:Y:S01]  /*2080*/  FFMA.FTZ R235, R23, R22, R235 ;  /* 0x0000001617eb7223 */ /* 0x000fe200000100eb */
        /* <DEDUP_REMOVED lines=20> */
.L_x_246:
[----:B------:R-:W-:Y:S05]  /*21d0*/  BSYNC.RECONVERGENT B1 ;  /* 0x0000000000017941 */ /* 0x000fea0003800200 */
.L_x_245:
        /* <DEDUP_REMOVED lines=8> */
[----:B------:R-:W-:Y:S02]  /*2260*/  ISETP.NE.AND.EX P0, PT, RZ, UR23, PT, P0 ;  /* 0x00000017ff007c0c */ /* 0x000fe4000bf05300 */
[----:B------:R-:W-:-:S11]  /*2270*/  PRMT R194, R48, 0x7632, R194 ;  /* 0x0000763230c27816 */ /* 0x000fd600000000c2 */
[----:B------:R-:W0:Y:S01]  /*2280*/  @P0 LDC.64 R188, c[0x0][0x438] ;  /* 0x00010e00ffbc0b82 */ /* 0x000e220000000a00 */
[----:B------:R-:W-:Y:S02]  /*2290*/  SHF.L.U32 R194, R194, 0x10, RZ ;  /* 0x00000010c2c27819 */ /* 0x000fe400000006ff */
[----:B------:R-:W-:-:S04]  /*22a0*/  PRMT R192, R49, 0x7632, R192 ;  /* 0x0000763231c07816 */ /* 0x000fc800000000c0 */
[----:B------:R-:W-:Y:S01]  /*22b0*/  SHF.L.U32 R192, R192, 0x10, RZ ;  /* 0x00000010c0c07819 */ /* 0x000fe200000006ff */
[----:B------:R-:W-:Y:S02]  /*22c0*/  IMAD.U32 R196, R48, 0x10000, RZ ;  /* 0x0001000030c47824 */ /* 0x000fe400078e00ff */
[----:B0-----:R-:W-:-:S05]  /*22d0*/  @P0 IMAD.WIDE.U32 R188, R227, 0x10, R188 ;  /* 0x00000010e3bc0825 */ /* 0x001fca00078e00bc */
[----:B------:R0:W5:Y:S02]  /*22e0*/  @P0 LDG.E.128 R172, desc[UR16][R188.64] ;  /* 0x00000010bcac0981 */ /* 0x000164000c1e1d00 */
[----:B0-----:R-:W-:-:S04]  /*22f0*/  PRMT R188, R51, 0x7632, R188 ;  /* 0x0000763233bc7816 */ /* 0x001fc800000000bc */
[----:B------:R-:W-:Y:S02]  /*2300*/  SHF.L.U32 R188, R188, 0x10, RZ ;  /* 0x00000010bcbc7819 */ /* 0x000fe400000006ff */
[C---:B--2---:R-:W-:Y:S01]  /*2310*/  PRMT R190, R176.reuse, 0x7632, R190 ;  /* 0x00007632b0be7816 */ /* 0x044fe200000000be */
[C---:B------:R-:W-:Y:S01]  /*2320*/  IMAD.U32 R193, R177.reuse, 0x10000, RZ ;  /* 0x00010000b1c17824 */ /* 0x040fe200078e00ff */
[----:B------:R-:W-:Y:S02]  /*2330*/  SHF.L.U32 R197, R176, 0x10, RZ ;  /* 0x00000010b0c57819 */ /* 0x000fe400000006ff */
[----:B------:R-:W-:Y:S01]  /*2340*/  PRMT R191, R177, 0x7632, R191 ;  /* 0x00007632b1bf7816 */ /* 0x000fe200000000bf */
[----:B------:R-:W-:Y:S01]  /*2350*/  FADD.FTZ R202, -R226, R193 ;  /* 0x000000c1e2ca7221 */ /* 0x000fe20000010100 */
[----:B------:R-:W-:Y:S01]  /*2360*/  PRMT R176, R178, 0x7632, R176 ;  /* 0x00007632b2b07816 */ /* 0x000fe200000000b0 */
[----:B------:R-:W-:Y:S01]  /*2370*/  FADD.FTZ R197, -R226, R197 ;  /* 0x000000c5e2c57221 */ /* 0x000fe20000010100 */
[----:B------:R-:W-:Y:S01]  /*2380*/  SHF.L.U32 R177, R190, 0x10, RZ ;  /* 0x00000010beb17819 */ /* 0x000fe200000006ff */
[----:B------:R-:W-:Y:S01]  /*2390*/  FMUL.FTZ R202, R202, UR30 ;  /* 0x0000001ecaca7c20 */ /* 0x000fe20008410000 */
[----:B------:R-:W-:Y:S01]  /*23a0*/  SHF.L.U32 R195, R178, 0x10, RZ ;  /* 0x00000010b2c37819 */ /* 0x000fe200000006ff */
[----:B------:R-:W-:Y:S01]  /*23b0*/  FMUL.FTZ R197, R197, UR30 ;  /* 0x0000001ec5c57c20 */ /* 0x000fe20008410000 */
[C---:B------:R-:W-:Y:S01]  /*23c0*/  PRMT R178, R179.reuse, 0x7632, R178 ;  /* 0x00007632b3b27816 */ /* 0x040fe200000000b2 */
[C---:B------:R-:W-:Y:S01]  /*23d0*/  FADD.FTZ R177, -R226.reuse, R177 ;  /* 0x000000b1e2b17221 */ /* 0x040fe20000010100 */
[----:B------:R-:W-:Y:S01]  /*23e0*/  SHF.L.U32 R215, R179, 0x10, RZ ;  /* 0x00000010b3d77819 */ /* 0x000fe200000006ff */
[----:B------:R-:W-:Y:S01]  /*23f0*/  FADD.FTZ R222, -R226, R195 ;  /* 0x000000c3e2de7221 */ /* 0x000fe20000010100 */
[----:B------:R-:W-:Y:S01]  /*2400*/  SHF.L.U32 R179, R176, 0x10, RZ ;  /* 0x00000010b0b37819 */ /* 0x000fe200000006ff */
[----:B------:R-:W-:Y:S01]  /*2410*/  FMUL.FTZ R195, R177, UR30 ;  /* 0x0000001eb1c37c20 */ /* 0x000fe20008410000 */
[----:B---3--:R-:W-:Y:S01]  /*2420*/  PRMT R176, R180, 0x7632, R176 ;  /* 0x00007632b4b07816 */ /* 0x008fe200000000b0 */
[----:B------:R-:W-:Y:S01]  /*2430*/  FADD.FTZ R224, -R226, R215 ;  /* 0x000000d7e2e07221 */ /* 0x000fe20000010100 */
[----:B------:R-:W-:Y:S01]  /*2440*/  SHF.L.U32 R191, R191, 0x10, RZ ;  /* 0x00000010bfbf7819 */ /* 0x000fe200000006ff */
[----:B------:R-:W-:Y:S01]  /*2450*/  FMUL.FTZ R222, R222, UR30 ;  /* 0x0000001edede7c20 */ /* 0x000fe20008410000 */
[----:B------:R-:W-:Y:S01]  /*2460*/  PRMT R190, R50, 0x7632, R190 ;  /* 0x0000763232be7816 */ /* 0x000fe200000000be */
[----:B------:R-:W-:Y:S01]  /*2470*/  IMAD.U32 R176, R176, 0x10000, RZ ;  /* 0x00010000b0b07824 */ /* 0x000fe200078e00ff */
[----:B------:R-:W-:Y:S01]  /*2480*/  SHF.L.U32 R189, R178, 0x10, RZ ;  /* 0x00000010b2bd7819 */ /* 0x000fe200000006ff */
[C---:B------:R-:W-:Y:S01]  /*2490*/  FADD.FTZ R193, -R226.reuse, R191 ;  /* 0x000000bfe2c17221 */ /* 0x040fe20000010100 */
[----:B------:R-:W-:Y:S01]  /*24a0*/  FADD.FTZ R191, -R226, R179 ;  /* 0x000000b3e2bf7221 */ /* 0x000fe20000010100 */
[-C--:B------:R-:W-:Y:S01]  /*24b0*/  FMUL.FTZ R194, R194, R176.reuse ;  /* 0x000000b0c2c27220 */ /* 0x080fe20000410000 */
[--C-:B------:R-:W-:Y:S01]  /*24c0*/  FADD.FTZ R105, R105, R176.reuse ;  /* 0x000000b069697221 */ /* 0x100fe20000010000 */
[----:B------:R-:W-:Y:S01]  /*24d0*/  FFMA.FTZ R73, R195, R176, R73 ;  /* 0x000000b0c3497223 */ /* 0x000fe20000010049 */
[----:B------:R-:W-:Y:S01]  /*24e0*/  PRMT R176, R181, 0x7632, R176 ;  /* 0x00007632b5b07816 */ /* 0x000fe200000000b0 */
[----:B------:R-:W-:Y:S01]  /*24f0*/  FMUL.FTZ R193, R193, UR30 ;  /* 0x0000001ec1c17c20 */ /* 0x000fe20008410000 */
[----:B------:R-:W-:Y:S01]  /*2500*/  SHF.L.U32 R190, R190, 0x10, RZ ;  /* 0x00000010bebe7819 */ /* 0x000fe200000006ff */
[----:B------:R-:W-:Y:S01]  /*2510*/  FMUL.FTZ R191, R191, UR30 ;  /* 0x0000001ebfbf7c20 */ /* 0x000fe20008410000 */
[----:B------:R-:W-:Y:S01]  /*2520*/  SHF.L.U32 R176, R176, 0x10, RZ ;  /* 0x00000010b0b07819 */ /* 0x000fe200000006ff */
[----:B------:R-:W-:Y:S01]  /*2530*/  FADD.FTZ R189, -R226, R189 ;  /* 0x000000bde2bd7221 */ /* 0x000fe20000010100 */
[----:B------:R-:W-:Y:S01]  /*2540*/  SHF.L.U32 R177, R180, 0x10, RZ ;  /* 0x00000010b4b17819 */ /* 0x000fe200000006ff */
[----:B------:R-:W-:Y:S01]  /*2550*/  FMUL.FTZ R224, R224, UR30 ;  /* 0x0000001ee0e07c20 */ /* 0x000fe20008410000 */
[----:B------:R-:W-:Y:S01]  /*2560*/  SHF.L.U32 R181, R181, 0x10, RZ ;  /* 0x00000010b5b57819 */ /* 0x000fe200000006ff */
[-C--:B------:R-:W-:Y:S01]  /*2570*/  FMUL.FTZ R192, R192, R176.reuse ;  /* 0x000000b0c0c07220 */ /* 0x080fe20000410000 */
[--C-:B------:R-:W-:Y:S01]  /*2580*/  FADD.FTZ R107, R107, R176.reuse ;  /* 0x000000b06b6b7221 */ /* 0x100fe20000010000 */
[----:B------:R-:W-:Y:S01]  /*2590*/  FFMA.FTZ R75, R193, R176, R75 ;  /* 0x000000b0c14b7223 */ /* 0x000fe2000001004b */
[----:B------:R-:W-:Y:S01]  /*25a0*/  PRMT R176, R182, 0x7632, R176 ;  /* 0x00007632b6b07816 */ /* 0x000fe200000000b0 */
[----:B------:R-:W-:Y:S01]  /*25b0*/  FMUL.FTZ R189, R189, UR30 ;  /* 0x0000001ebdbd7c20 */ /* 0x000fe20008410000 */
[-C--:B------:R-:W-:Y:S01]  /*25c0*/  FMUL.FTZ R196, R196, R177.reuse ;  /* 0x000000b1c4c47220 */ /* 0x080fe20000410000 */
[----:B------:R-:W-:Y:S01]  /*25d0*/  FADD.FTZ R104, R104, R177 ;  /* 0x000000b168687221 */ /* 0x000fe20000010000 */
[----:B------:R-:W-:Y:S01]  /*25e0*/  SHF.L.U32 R176, R176, 0x10, RZ ;  /* 0x00000010b0b07819 */ /* 0x000fe200000006ff */
[----:B------:R-:W-:Y:S01]  /*25f0*/  FFMA.FTZ R72, R197, R177, R72 ;  /* 0x000000b1c5487223 */ /* 0x000fe20000010048 */
[----:B------:R-:W-:Y:S01]  /*2600*/  SHF.L.U32 R215, R49, 0x10, RZ ;  /* 0x0000001031d77819 */ /* 0x000fe200000006ff */
[----:B------:R-:W-:Y:S01]  /*2610*/  FADD.FTZ R177, R234, R196 ;  /* 0x000000c4eab17221 */ /* 0x000fe20000010000 */
[----:B------:R-:W-:Y:S01]  /*2620*/  SHF.L.U32 R223, R182, 0x10, RZ ;  /* 0x00000010b6df7819 */ /* 0x000fe200000006ff */
[-C--:B------:R-:W-:Y:S01]  /*2630*/  FMUL.FTZ R190, R190, R176.reuse ;  /* 0x000000b0bebe7220 */ /* 0x080fe20000410000 */
[--C-:B------:R-:W-:Y:S01]  /*2640*/  FADD.FTZ R109, R109, R176.reuse ;  /* 0x000000b06d6d7221 */ /* 0x100fe20000010000 */
[----:B------:R-:W-:Y:S01]  /*2650*/  FFMA.FTZ R77, R191, R176, R77 ;  /* 0x000000b0bf4d7223 */ /* 0x000fe2000001004d */
[----:B------:R-:W-:Y:S01]  /*2660*/  PRMT R176, R183, 0x7632, R176 ;  /* 0x00007632b7b07816 */ /* 0x000fe200000000b0 */
[----:B------:R-:W-:Y:S01]  /*2670*/  FADD.FTZ R178, R177, R194 ;  /* 0x000000c2b1b27221 */ /* 0x000fe20000010000 */
[----:B------:R-:W-:Y:S01]  /*2680*/  FMUL.FTZ R215, R215, R181 ;  /* 0x000000b5d7d77220 */ /* 0x000fe20000410000 */
[----:B------:R-:W-:Y:S01]  /*2690*/  SHF.L.U32 R180, R50, 0x10, RZ ;  /* 0x0000001032b47819 */ /* 0x000fe200000006ff */
[----:B------:R-:W-:Y:S01]  /*26a0*/  FADD.FTZ R108, R108, R223 ;  /* 0x000000df6c6c7221 */ /* 0x000fe20000010000 */
[----:B------:R-:W-:Y:S01]  /*26b0*/  SHF.L.U32 R176, R176, 0x10, RZ ;  /* 0x00000010b0b07819 */ /* 0x000fe200000006ff */
[----:B------:R-:W-:Y:S01]  /*26c0*/  FADD.FTZ R179, R178, R215 ;  /* 0x000000d7b2b37221 */ /* 0x000fe20000010000 */
[-C--:B------:R-:W-:Y:S01]  /*26d0*/  FFMA.FTZ R76, R222, R223.reuse, R76 ;  /* 0x000000dfde4c7223 */ /* 0x080fe2000001004c */
[----:B------:R-:W-:Y:S01]  /*26e0*/  FMUL.FTZ R223, R180, R223 ;  /* 0x000000dfb4df7220 */ /* 0x000fe20000410000 */
[----:B------:R-:W-:Y:S01]  /*26f0*/  SHF.L.U32 R183, R183, 0x10, RZ ;  /* 0x00000010b7b77819 */ /* 0x000fe200000006ff */
[-C--:B------:R-:W-:Y:S01]  /*2700*/  FMUL.FTZ R188, R188, R176.reuse ;  /* 0x000000b0bcbc7220 */ /* 0x080fe20000410000 */
[----:B------:R-:W-:Y:S01]  /*2710*/  FADD.FTZ R111, R111, R176 ;  /* 0x000000b06f6f7221 */ /* 0x000fe20000010000 */
[----:B------:R-:W-:Y:S01]  /*2720*/  FFMA.FTZ R79, R189, R176, R79 ;  /* 0x000000b0bd4f7223 */ /* 0x000fe2000001004f */
[----:B------:R-:W-:Y:S01]  /*2730*/  FFMA.FTZ R176, R197, R196, R235 ;  /* 0x000000c4c5b07223 */ /* 0x000fe200000100eb */
[----:B------:R-:W-:Y:S01]  /*2740*/  FADD.FTZ R178, R179, R192 ;  /* 0x000000c0b3b27221 */ /* 0x000fe20000010000 */
[----:B------:R-:W-:Y:S01]  /*2750*/  SHF.L.U32 R180, R51, 0x10, RZ ;  /* 0x0000001033b47819 */ /* 0x000fe200000006ff */
[----:B------:R-:W-:Y:S01]  /*2760*/  FADD.FTZ R106, R106, R181 ;  /* 0x000000b56a6a7221 */ /* 0x000fe20000010000 */
[----:B------:R-:W-:Y:S01]  /*2770*/  FFMA.FTZ R177, R195, R194, R176 ;  /* 0x000000c2c3b17223 */ /* 0x000fe200000100b0 */
[----:B------:R-:W-:Y:S01]  /*2780*/  FADD.FTZ R179, R178, R223 ;  /* 0x000000dfb2b37221 */ /* 0x000fe20000010000 */
[----:B------:R-:W-:Y:S01]  /*2790*/  FFMA.FTZ R74, R202, R181, R74 ;  /* 0x000000b5ca4a7223 */ /* 0x000fe2000001004a */
[----:B------:R-:W-:Y:S01]  /*27a0*/  FMUL.FTZ R225, R180, R183 ;  /* 0x000000b7b4e17220 */ /* 0x000fe20000410000 */
[----:B------:R-:W-:Y:S01]  /*27b0*/  FFMA.FTZ R176, R202, R215, R177 ;  /* 0x000000d7cab07223 */ /* 0x000fe200000100b1 */
[----:B------:R-:W-:Y:S01]  /*27c0*/  FADD.FTZ R178, R179, R190 ;  /* 0x000000beb3b27221 */ /* 0x000fe20000010000 */
[----:B------:R-:W-:Y:S01]  /*27d0*/  FADD.FTZ R110, R110, R183 ;  /* 0x000000b76e6e7221 */ /* 0x000fe20000010000 */
[----:B------:R-:W-:Y:S01]  /*27e0*/  FFMA.FTZ R78, R224, R183, R78 ;  /* 0x000000b7e04e7223 */ /* 0x000fe2000001004e */
[----:B------:R-:W-:Y:S01]  /*27f0*/  FFMA.FTZ R177, R193, R192, R176 ;  /* 0x000000c0c1b17223 */ /* 0x000fe200000100b0 */
[----:B------:R-:W-:-:S03]  /*2800*/  FADD.FTZ R179, R178, R225 ;  /* 0x000000e1b2b37221 */ /* 0x000fc60000010000 */
[----:B------:R-:W-:Y:S01]  /*2810*/  FFMA.FTZ R176, R222, R223, R177 ;  /* 0x000000dfdeb07223 */ /* 0x000fe200000100b1 */
[----:B------:R-:W-:-:S03]  /*2820*/  FADD.FTZ R234, R179, R188 ;  /* 0x000000bcb3ea7221 */ /* 0x000fc60000010000 */
[----:B------:R-:W-:-:S04]  /*2830*/  FFMA.FTZ R177, R191, R190, R176 ;  /* 0x000000bebfb17223 */ /* 0x000fc800000100b0 */
[----:B------:R-:W-:-:S04]  /*2840*/  FFMA.FTZ R176, R224, R225, R177 ;  /* 0x000000e1e0b07223 */ /* 0x000fc800000100b1 */
[----:B------:R-:W-:Y:S01]  /*2850*/  FFMA.FTZ R235, R189, R188, R176 ;  /* 0x000000bcbdeb7223 */ /* 0x000fe200000100b0 */
[----:B------:R-:W-:Y:S06]  /*2860*/  BRA `(.L_x_247) ;  /* 0x0000000000747947 */ /* 0x000fec0003800000 */
.L_x_240:
[----:B------:R-:W0:Y:S01]  /*2870*/  S2R R176, SR_TID.X ;  /* 0x0000000000b07919 */ /* 0x000e220000002100 */
[----:B------:R-:W-:Y:S02]  /*2880*/  UIMAD UR6, UR26, UR10, URZ ;  /* 0x0000000a1a0672a4 */ /* 0x000fe4000f8e02ff */
[----:B------:R-:W-:Y:S02]  /*2890*/  UISETP.NE.U32.AND UP0, UPT, UR22, URZ, UPT ;  /* 0x000000ff1600728c */ /* 0x000fe4000bf05070 */
[----:B------:R-:W-:Y:S02]  /*28a0*/  USHF.R.S32.HI UR7, URZ, 0x1f, UR6 ;  /* 0x0000001fff077899 */ /* 0x000fe40008011406 */
[----:B------:R-:W-:Y:S02]  /*28b0*/  UISETP.NE.AND.EX UP0, UPT, UR23, URZ, UPT, UP0 ;  /* 0x000000ff1700728c */ /* 0x000fe4000bf05300 */
[----:B------:R-:W-:-:S06]  /*28c0*/  ULEA.HI UR7, UR7, UR6, URZ, 0x3 ;  /* 0x0000000607077291 */ /* 0x000fcc000f8f18ff */
[----:B------:R-:W-:-:S04]  /*28d0*/  MOV R233, UR7 ;  /* 0x0000000700e97c02 */ /* 0x000fc80008000f00 */
[----:B0-----:R-:W-:Y:S01]  /*28e0*/  LEA.HI.SX32 R233, R233, R176, 0x1d ;  /* 0x000000b0e9e97211 */ /* 0x001fe200078feaff */
[----:B------:R-:W-:Y:S06]  /*28f0*/  BRA.U !UP0, `(.L_x_247) ;  /* 0x0000000108507547 */ /* 0x000fec000b800000 */
[C---:B------:R-:W-:Y:S01]  /*2900*/  ISETP.GE.U32.AND P0, PT, R11.reuse, 0x80, PT ;  /* 0x000000800b00780c */ /* 0x040fe20003f06070 */
[----:B------:R-:W-:Y:S01]  /*2910*/  IMAD.MOV.U32 R178, RZ, RZ, R233 ;  /* 0x000000ffffb27224 */ /* 0x000fe200078e00e9 */
[----:B------:R-:W-:-:S11]  /*2920*/  ISETP.GE.U32.AND P1, PT, R11, 0x100, PT ;  /* 0x000001000b00780c */ /* 0x000fd60003f26070 */
[----:B------:R-:W0:Y:S01]  /*2930*/  @P0 LDC.64 R176, c[0x0][0x438] ;  /* 0x00010e00ffb00b82 */ /* 0x000e220000000a00 */
[----:B------:R-:W-:Y:S01]  /*2940*/  ISETP.GE.U32.AND P2, PT, R11, 0x180, PT ;  /* 0x000001800b00780c */ /* 0x000fe20003f46070 */
[----:B0-----:R-:W-:-:S05]  /*2950*/  @P0 IMAD.WIDE.U32 R176, R178, 0x10, R176 ;  /* 0x00000010b2b00825 */ /* 0x001fca00078e00b0 */
[----:B------:R0:W5:Y:S01]  /*2960*/  @P0 LDG.E.128 R144, desc[UR16][R176.64] ;  /* 0x00000010b0900981 */ /* 0x000162000c1e1d00 */
[----:B------:R-:W-:Y:S01]  /*2970*/  @P0 IADD3 R178, PT, PT, R178, 0x80, RZ ;  /* 0x00000080b2b20810 */ /* 0x000fe20007ffe0ff */
[----:B0-----:R-:W0:Y:S01]  /*2980*/  @P1 LDC.64 R176, c[0x0][0x438] ;  /* 0x00010e00ffb01b82 */ /* 0x001e220000000a00 */
[----:B------:R-:W-:-:S03]  /*2990*/  ISETP.GE.U32.AND P0, PT, R11, 0x200, PT ;  /* 0x000002000b00780c */ /* 0x000fc60003f06070 */
[----:B0-----:R-:W-:-:S05]  /*29a0*/  @P1 IMAD.WIDE.U32 R176, R178, 0x10, R176 ;  /* 0x00000010b2b01825 */ /* 0x001fca00078e00b0 */
[----:B------:R0:W5:Y:S01]  /*29b0*/  @P1 LDG.E.128 R24, desc[UR16][R176.64] ;  /* 0x00000010b0181981 */ /* 0x000162000c1e1d00 */
[----:B------:R-:W-:Y:S01]  /*29c0*/  @P1 IADD3 R178, PT, PT, R178, 0x80, RZ ;  /* 0x00000080b2b21810 */ /* 0x000fe20007ffe0ff */
[----:B0-----:R-:W0:Y:S04]  /*29d0*/  @P2 LDC.64 R176, c[0x0][0x438] ;  /* 0x00010e00ffb02b82 */ /* 0x001e280000000a00 */
[----:B0-----:R-:W-:-:S05]  /*29e0*/  @P2 IMAD.WIDE.U32 R176, R178, 0x10, R176 ;  /* 0x00000010b2b02825 */ /* 0x001fca00078e00b0 */
[----:B------:R0:W5:Y:S01]  /*29f0*/  @P2 LDG.E.128 R168, desc[UR16][R176.64] ;  /* 0x00000010b0a82981 */ /* 0x000162000c1e1d00 */
[----:B------:R-:W-:Y:S01]  /*2a00*/  @P2 IADD3 R178, PT, PT, R178, 0x80, RZ ;  /* 0x00000080b2b22810 */ /* 0x000fe20007ffe0ff */
[----:B0-----:R-:W0:Y:S04]  /*2a10*/  @P0 LDC.64 R176, c[0x0][0x438] ;  /* 0x00010e00ffb00b82 */ /* 0x001e280000000a00 */
[----:B0-----:R-:W-:-:S05]  /*2a20*/  @P0 IMAD.WIDE.U32 R176, R178, 0x10, R176 ;  /* 0x00000010b2b00825 */ /* 0x001fca00078e00b0 */
[----:B------:R0:W5:Y:S02]  /*2a30*/  @P0 LDG.E.128 R172, desc[UR16][R176.64] ;  /* 0x00000010b0ac0981 */ /* 0x000164000c1e1d00 */
.L_x_247:
[----:B-1-3--:R-:W-:Y:S05]  /*2a40*/  BSYNC.RECONVERGENT B0 ;  /* 0x0000000000007941 */ /* 0x00afea0003800200 */
.L_x_239:
        /* <DEDUP_REMOVED lines=32> */
.L_x_249:
[----:B------:R-:W-:Y:S05]  /*2c50*/  BSYNC.RECONVERGENT B0 ;  /* 0x0000000000007941 */ /* 0x000fea0003800200 */
.L_x_248:
[----:B------:R-:W1:Y:S08]  /*2c60*/  S2UR UR7, SR_CgaCtaId ;  /* 0x00000000000779c3 */ /* 0x000e700000008800 */
[----:B------:R-:W-:Y:S01]  /*2c70*/  BAR.SYNC.DEFER_BLOCKING 0x0 ;  /* 0x0000000000007b1d */ /* 0x000fe20000010000 */
[----:B------:R-:W-:Y:S01]  /*2c80*/  UISETP.GE.AND UP3, UPT, UR11, 0x1, UPT ;  /* 0x000000010b00788c */ /* 0x000fe2000bf66270 */
[----:B------:R-:W-:-:S02]  /*2c90*/  ISETP.GE.U32.AND P1, PT, R11, 0x80, PT ;  /* 0x000000800b00780c */ /* 0x000fc40003f26070 */
[----:B------:R-:W-:Y:S02]  /*2ca0*/  ISETP.NE.AND P0, PT, RZ, UR27, PT ;  /* 0x0000001bff007c0c */ /* 0x000fe4000bf05270 */
[----:B------:R-:W-:Y:S01]  /*2cb0*/  UMOV UR6, 0x400 ;  /* 0x0000040000067882 */ /* 0x000fe20000000000 */
[----:B------:R-:W-:Y:S01]  /*2cc0*/  PLOP3.LUT P2, PT, PT, PT, UP3, 0x80, 0x8 ;  /* 0x000000000008781c */ /* 0x000fe20003f4f038 */
[----:B------:R-:W-:Y:S01]  /*2cd0*/  BSSY.RECONVERGENT B0, `(.L_x_250) ;  /* 0x00001e3000007945 */ /* 0x000fe20003800200 */
[----:B-1----:R-:W-:-:S04]  /*2ce0*/  ULEA UR6, UR7, UR6, 0x18 ;  /* 0x0000000607067291 */ /* 0x002fc8000f8ec0ff */
[----:B------:R-:W-:Y:S02]  /*2cf0*/  UIADD3 UR7, UPT, UPT, UR6, 0x4020, URZ ;  /* 0x0000402006077890 */ /* 0x000fe4000fffe0ff */
[----:B------:R-:W-:-:S09]  /*2d00*/  @!UP1 UIADD3 UR7, UPT, UPT, UR6, 0x4000, URZ ;  /* 0x0000400006079890 */ /* 0x000fd2000fffe0ff */
[----:B0-----:R-:W0:Y:S01]  /*2d10*/  LDS.128 R176, [UR7] ;  /* 0x00000007ffb07984 */ /* 0x001e220008000c00 */
[----:B------:R-:W-:Y:S02]  /*2d20*/  UIADD3 UR7, UPT, UPT, UR6, 0x4030, URZ ;  /* 0x0000403006077890 */ /* 0x000fe4000fffe0ff */
[----:B------:R-:W-:Y:S02]  /*2d30*/  @!UP1 UIADD3 UR7, UPT, UPT, UR6, 0x4010, URZ ;  /* 0x0000401006079890 */ /* 0x000fe4000fffe0ff */
[----:B------:R-:W-:-:S04]  /*2d40*/  @UP3 UIADD3 UR6, UPT, UPT, UR11, -0x1, URZ ;  /* 0xffffffff0b063890 */ /* 0x000fc8000fffe0ff */
[----:B------:R-:W-:Y:S01]  /*2d50*/  @UP3 UIMAD UR6, UR6, UR10, URZ ;  /* 0x0000000a060632a4 */ /* 0x000fe2000f8e02ff */
[----:B0-----:R-:W-:Y:S01]  /*2d60*/  FADD.FTZ R181, RZ, R176 ;  /* 0x000000b0ffb57221 */ /* 0x001fe20000010000 */
[----:B------:R-:W-:-:S03]  /*2d70*/  FADD.FTZ R176, RZ, R177 ;  /* 0x000000b1ffb07221 */ /* 0x000fc60000010000 */
[----:B------:R-:W-:Y:S01]  /*2d80*/  FADD.FTZ R181, R178, R181 ;  /* 0x000000b5b2b57221 */ /* 0x000fe20000010000 */
[----:B------:R-:W-:Y:S02]  /*2d90*/  FADD.FTZ R180, R179, R176 ;  /* 0x000000b0b3b47221 */ /* 0x000fe40000010000 */
[----:B------:R-:W0:Y:S01]  /*2da0*/  LDS.128 R176, [UR7] ;  /* 0x00000007ffb07984 */ /* 0x000e220008000c00 */
[----:B------:R-:W-:-:S04]  /*2db0*/  @UP3 USHF.R.S32.HI UR7, URZ, 0x1f, UR6 ;  /* 0x0000001fff073899 */ /* 0x000fc80008011406 */
[----:B------:R-:W-:Y:S01]  /*2dc0*/  @UP3 ULEA.HI UR7, UR7, UR6, URZ, 0x3 ;  /* 0x0000000607073291 */ /* 0x000fe2000f8f18ff */
[----:B0-----:R-:W-:Y:S01]  /*2dd0*/  FADD.FTZ R180, R180, R177 ;  /* 0x000000b1b4b47221 */ /* 0x001fe20000010000 */
[----:B------:R-:W-:-:S04]  /*2de0*/  FADD.FTZ R181, R181, R176 ;  /* 0x000000b0b5b57221 */ /* 0x000fc80000010000 */
[----:B------:R-:W-:Y:S01]  /*2df0*/  MOV R176, UR7 ;  /* 0x0000000700b07c02 */ /* 0x000fe20008000f00 */
[----:B------:R-:W-:Y:S01]  /*2e00*/  FADD.FTZ R179, R179, R180 ;  /* 0x000000b4b3b37221 */ /* 0x000fe20000010000 */
[----:B------:R-:W-:-:S03]  /*2e10*/  FADD.FTZ R178, R178, R181 ;  /* 0x000000b5b2b27221 */ /* 0x000fc60000010000 */
[----:B------:R-:W-:Y:S01]  /*2e20*/  FMUL.FTZ R179, R179, UR28 ;  /* 0x0000001cb3b37c20 */ /* 0x000fe20008410000 */
[----:B------:R-:W-:Y:S01]  /*2e30*/  FMUL.FTZ R180, R178, UR28 ;  /* 0x0000001cb2b47c20 */ /* 0x000fe20008410000 */
[----:B------:R-:W-:Y:S01]  /*2e40*/  HFMA2 R178, -RZ, RZ, 0, 0 ;  /* 0x00000000ffb27431 */ /* 0x000fe200000001ff */
[----:B------:R-:W-:Y:S02]  /*2e50*/  @P2 LEA.HI.SX32 R178, R176, R227, 0x1d ;  /* 0x000000e3b0b22211 */ /* 0x000fe400078feaff */
[----:B------:R-:W-:Y:S02]  /*2e60*/  R2UR UR8, R179 ;  /* 0x00000000b30872ca */ /* 0x000fe400000e0000 */
[----:B------:R-:W-:Y:S01]  /*2e70*/  FSEL R180, R180, RZ, !P0 ;  /* 0x000000ffb4b47208 */ /* 0x000fe20004000000 */
[----:B------:R-:W-:-:S12]  /*2e80*/  @!P1 BRA `(.L_x_251) ;  /* 0x0000001c001c9947 */ /* 0x000fd80003800000 */
[----:B------:R-:W-:-:S04]  /*2e90*/  UISETP.NE.U32.AND UP0, UPT, UR22, URZ, UPT ;  /* 0x000000ff1600728c */ /* 0x000fc8000bf05070 */
[----:B------:R-:W-:Y:S01]  /*2ea0*/  UISETP.NE.AND.EX UP0, UPT, UR23, URZ, UPT, UP0 ;  /* 0x000000ff1700728c */ /* 0x000fe2000bf05300 */
[----:B------:R-:W-:Y:S10]  /*2eb0*/  BRA.U !UP3, `(.L_x_252) ;  /* 0x000000010b0c7547 */ /* 0x000ff4000b800000 */
[----:B------:R-:W0:Y:S02]  /*2ec0*/  LDC.64 R164, c[0x0][0x390] ;  /* 0x0000e400ffa47b82 */ /* 0x000e240000000a00 */
[----:B0-----:R-:W-:-:S06]  /*2ed0*/  IMAD.WIDE.U32 R164, R178, 0x10, R164 ;  /* 0x00000010b2a47825 */ /* 0x001fcc00078e00a4 */
[----:B------:R-:W5:Y:S02]  /*2ee0*/  LDG.E.128 R164, desc[UR16][R164.64] ;  /* 0x00000010a4a47981 */ /* 0x000f64000c1e1d00 */
.L_x_252:
[----:B------:R-:W-:Y:S05]  /*2ef0*/  BRA.U UP0, `(.L_x_253) ;  /* 0x0000000d00687547 */ /* 0x000fea000b800000 */
[----:B------:R-:W-:-:S04]  /*2f00*/  UISETP.NE.U32.AND UP0, UPT, UR4, URZ, UPT ;  /* 0x000000ff0400728c */ /* 0x000fc8000bf05070 */
[----:B------:R-:W-:-:S09]  /*2f10*/  UISETP.NE.AND.EX UP0, UPT, UR5, URZ, UPT, UP0 ;  /* 0x000000ff0500728c */ /* 0x000fd2000bf05300 */
[----:B------:R-:W-:Y:S05]  /*2f20*/  BRA.U UP0, `(.L_x_254) ;  /* 0x0000000500b47547 */ /* 0x000fea000b800000 */
[----:B------:R-:W-:Y:S05]  /*2f30*/  BRA.U !UP3, `(.L_x_255) ;  /* 0x000000010b307547 */ /* 0x000fea000b800000 */
[----:B------:R-:W-:Y:S01]  /*2f40*/  FFMA.FTZ R177, R0, UR8, R180 ;  /* 0x0000000800b17c23 */ /* 0x000fe200080100b4 */
[----:B------:R-:W-:Y:S02]  /*2f50*/  ISETP.LT.AND P0, PT, RZ, UR31, PT ;  /* 0x0000001fff007c0c */ /* 0x000fe4000bf01270 */
[----:B------:R-:W-:Y:S01]  /*2f60*/  SHF.L.U32 R176, R28, 0x10, RZ ;  /* 0x000000101cb07819 */ /* 0x000fe200000006ff */
[----:B------:R-:W-:-:S04]  /*2f70*/  FADD.FTZ R177, R10, -R177 ;  /* 0x800000b10ab17221 */ /* 0x000fc80000010000 */
[----:B------:R-:W-:-:S05]  /*2f80*/  FMUL.FTZ R177, R177, UR30 ;  /* 0x0000001eb1b17c20 */ /* 0x000fca0008410000 */
[----:B------:R-:W-:-:S05]  /*2f90*/  FSEL R177, R177, RZ, P0 ;  /* 0x000000ffb1b17208 */ /* 0x000fca0000000000 */
[----:B------:R-:W-:-:S04]  /*2fa0*/  FMUL.FTZ R177, R177, UR29 ;  /* 0x0000001db1b17c20 */ /* 0x000fc80008410000 */
[----:B------:R-:W-:Y:S01]  /*2fb0*/  FMUL.FTZ R179, R177, R176 ;  /* 0x000000b0b1b37220 */ /* 0x000fe20000410000 */
[----:B-----5:R-:W-:-:S04]  /*2fc0*/  SHF.L.U32 R176, R164, 0x10, RZ ;  /* 0x00000010a4b07819 */ /* 0x020fc800000006ff */
[----:B------:R-:W-:Y:S01]  /*2fd0*/  F2FP.BF16.F32.PACK_AB R179, RZ, R179 ;  /* 0x000000b3ffb3723e */ /* 0x000fe200000010ff */
[----:B------:R-:W-:-:S03]  /*2fe0*/  FFMA.FTZ R112, R177, R176, R112 ;  /* 0x000000b0b1707223 */ /* 0x000fc60000010070 */
[----:B------:R-:W-:-:S07]  /*2ff0*/  PRMT R148, R179, 0x7610, R148 ;  /* 0x00007610b3947816 */ /* 0x000fce0000000094 */
.L_x_255:
[----:B------:R-:W-:Y:S05]  /*3000*/  BRA.U !UP3, `(.L_x_256) ;  /* 0x000000010b347547 */ /* 0x000fea000b800000 */
[----:B------:R-:W-:Y:S01]  /*3010*/  FFMA.FTZ R177, R187, UR8, R180 ;  /* 0x00000008bbb17c23 */ /* 0x000fe200080100b4 */
[----:B------:R-:W-:Y:S01]  /*3020*/  ISETP.LT.AND P0, PT, RZ, UR31, PT ;  /* 0x0000001fff007c0c */ /* 0x000fe2000bf01270 */
[----:B------:R-:W-:Y:S02]  /*3030*/  IMAD.U32 R179, R248, 0x10000, RZ ;  /* 0x00010000f8b37824 */ /* 0x000fe400078e00ff */
[----:B------:R-:W-:-:S04]  /*3040*/  FADD.FTZ R177, R186, -R177 ;  /* 0x800000b1bab17221 */ /* 0x000fc80000010000 */
[----:B------:R-:W-:-:S05]  /*3050*/  FMUL.FTZ R177, R177, UR30 ;  /* 0x0000001eb1b17c20 */ /* 0x000fca0008410000 */
[----:B------:R-:W-:-:S05]  /*3060*/  FSEL R177, R177, RZ, P0 ;  /* 0x000000ffb1b17208 */ /* 0x000fca0000000000 */
[----:B------:R-:W-:Y:S01]  /*3070*/  FMUL.FTZ R176, R177, UR29 ;  /* 0x0000001db1b07c20 */ /* 0x000fe20008410000 */
[----:B-----5:R-:W-:-:S03]  /*3080*/  PRMT R177, R164, 0x7632, R177 ;  /* 0x00007632a4b17816 */ /* 0x020fc600000000b1 */
[----:B------:R-:W-:Y:S01]  /*3090*/  FMUL.FTZ R179, R176, R179 ;  /* 0x000000b3b0b37220 */ /* 0x000fe20000410000 */
[----:B------:R-:W-:-:S04]  /*30a0*/  SHF.L.U32 R177, R177, 0x10, RZ ;  /* 0x00000010b1b17819 */ /* 0x000fc800000006ff */
[----:B------:R-:W-:Y:S01]  /*30b0*/  F2FP.BF16.F32.PACK_AB R179, RZ, R179 ;  /* 0x000000b3ffb3723e */ /* 0x000fe200000010ff */
[----:B------:R-:W-:-:S03]  /*30c0*/  FFMA.FTZ R113, R176, R177, R113 ;  /* 0x000000b1b0717223 */ /* 0x000fc60000010071 */
[----:B------:R-:W-:-:S07]  /*30d0*/  PRMT R148, R148, 0x5410, R179 ;  /* 0x0000541094947816 */ /* 0x000fce00000000b3 */
.L_x_256:
        /* <DEDUP_REMOVED lines=13> */
.L_x_257:
[----:B------:R-:W-:Y:S05]  /*31b0*/  BRA.U !UP3, `(.L_x_258) ;  /* 0x000000010b347547 */ /* 0x000fea000b800000 */
[----:B------:R-:W-:Y:S01]  /*31c0*/  FFMA.FTZ R176, R212, UR8, R180 ;  /* 0x00000008d4b07c23 */ /* 0x000fe200080100b4 */
[----:B------:R-:W-:Y:S02]  /*31d0*/  ISETP.LT.AND P0, PT, RZ, UR31, PT ;  /* 0x0000001fff007c0c */ /* 0x000fe4000bf01270 */
[----:B------:R-:W-:Y:S01]  /*31e0*/  SHF.L.U32 R179, R249, 0x10, RZ ;  /* 0x00000010f9b37819 */ /* 0x000fe200000006ff */
[----:B------:R-:W-:Y:S01]  /*31f0*/  FADD.FTZ R176, R211, -R176 ;  /* 0x800000b0d3b07221 */ /* 0x000fe20000010000 */
[----:B-----5:R-:W-:-:S03]  /*3200*/  PRMT R177, R165, 0x7632, R177 ;  /* 0x00007632a5b17816 */ /* 0x020fc600000000b1 */
[----:B------:R-:W-:Y:S01]  /*3210*/  FMUL.FTZ R176, R176, UR30 ;  /* 0x0000001eb0b07c20 */ /* 0x000fe20008410000 */
[----:B------:R-:W-:-:S04]  /*3220*/  SHF.L.U32 R177, R177, 0x10, RZ ;  /* 0x00000010b1b17819 */ /* 0x000fc800000006ff */
[----:B------:R-:W-:-:S05]  /*3230*/  FSEL R176, R176, RZ, P0 ;  /* 0x000000ffb0b07208 */ /* 0x000fca0000000000 */
[----:B------:R-:W-:-:S04]  /*3240*/  FMUL.FTZ R176, R176, UR29 ;  /* 0x0000001db0b07c20 */ /* 0x000fc80008410000 */
[C---:B------:R-:W-:Y:S01]  /*3250*/  FMUL.FTZ R179, R176.reuse, R179 ;  /* 0x000000b3b0b37220 */ /* 0x040fe20000410000 */
[----:B------:R-:W-:-:S04]  /*3260*/  FFMA.FTZ R115, R176, R177, R115 ;  /* 0x000000b1b0737223 */ /* 0x000fc80000010073 */
[----:B------:R-:W-:-:S04]  /*3270*/  F2FP.BF16.F32.PACK_AB R179, RZ, R179 ;  /* 0x000000b3ffb3723e */ /* 0x000fc800000010ff */
[----:B------:R-:W-:-:S07]  /*3280*/  PRMT R149, R149, 0x5410, R179 ;  /* 0x0000541095957816 */ /* 0x000fce00000000b3 */
.L_x_258:
        /* <DEDUP_REMOVED lines=13> */
.L_x_259:
[----:B------:R-:W-:Y:S05]  /*3360*/  BRA.U !UP3, `(.L_x_260) ;  /* 0x000000010b347547 */ /* 0x000fea000b800000 */
[----:B------:R-:W-:Y:S01]  /*3370*/  FFMA.FTZ R176, R210, UR8, R180 ;  /* 0x00000008d2b07c23 */ /* 0x000fe200080100b4 */
[----:B------:R-:W-:Y:S01]  /*3380*/  ISETP.LT.AND P0, PT, RZ, UR31, PT ;  /* 0x0000001fff007c0c */ /* 0x000fe2000bf01270 */
[----:B------:R-:W-:Y:S01]  /*3390*/  IMAD.U32 R179, R250, 0x10000, RZ ;  /* 0x00010000fab37824 */ /* 0x000fe200078e00ff */
[----:B-----5:R-:W-:Y:S01]  /*33a0*/  PRMT R177, R166, 0x7632, R177 ;  /* 0x00007632a6b17816 */ /* 0x020fe200000000b1 */
[----:B------:R-:W-:-:S03]  /*33b0*/  FADD.FTZ R176, R209, -R176 ;  /* 0x800000b0d1b07221 */ /* 0x000fc60000010000 */
[----:B------:R-:W-:Y:S01]  /*33c0*/  SHF.L.U32 R177, R177, 0x10, RZ ;  /* 0x00000010b1b17819 */ /* 0x000fe200000006ff */
[----:B------:R-:W-:-:S05]  /*33d0*/  FMUL.FTZ R176, R176, UR30 ;  /* 0x0000001eb0b07c20 */ /* 0x000fca0008410000 */
[----:B------:R-:W-:-:S05]  /*33e0*/  FSEL R176, R176, RZ, P0 ;  /* 0x000000ffb0b07208 */ /* 0x000fca0000000000 */
[----:B------:R-:W-:-:S04]  /*33f0*/  FMUL.FTZ R176, R176, UR29 ;  /* 0x0000001db0b07c20 */ /* 0x000fc80008410000 */
[C---:B------:R-:W-:Y:S01]  /*3400*/  FMUL.FTZ R179, R176.reuse, R179 ;  /* 0x000000b3b0b37220 */ /* 0x040fe20000410000 */
[----:B------:R-:W-:-:S04]  /*3410*/  FFMA.FTZ R117, R176, R177, R117 ;  /* 0x000000b1b0757223 */ /* 0x000fc80000010075 */
[----:B------:R-:W-:-:S04]  /*3420*/  F2FP.BF16.F32.PACK_AB R179, RZ, R179 ;  /* 0x000000b3ffb3723e */ /* 0x000fc800000010ff */
[----:B------:R-:W-:-:S07]  /*3430*/  PRMT R150, R150, 0x5410, R179 ;  /* 0x0000541096967816 */ /* 0x000fce00000000b3 */
.L_x_260:
        /* <DEDUP_REMOVED lines=13> */
.L_x_261:
        /* <DEDUP_REMOVED lines=13> */
[----:B------:R-:W-:Y:S01]  /*35e0*/  PRMT R151, R151, 0x5410, R179 ;  /* 0x0000541097977816 */ /* 0x000fe200000000b3 */
[----:B------:R-:W-:Y:S06]  /*35f0*/  BRA `(.L_x_262) ;  /* 0x0000001400147947 */ /* 0x000fec0003800000 */
.L_x_254:
[--C-:B------:R-:W-:Y:S01]  /*3600*/  FFMA.FTZ R163, R187, UR8, R180.reuse ;  /* 0x00000008bba37c23 */ /* 0x100fe200080100b4 */
[--C-:B------:R-:W-:Y:S01]  /*3610*/  FFMA.FTZ R161, R0, UR8, R180.reuse ;  /* 0x0000000800a17c23 */ /* 0x100fe200080100b4 */
[--C-:B------:R-:W-:Y:S01]  /*3620*/  FFMA.FTZ R177, R9, UR8, R180.reuse ;  /* 0x0000000809b17c23 */ /* 0x100fe200080100b4 */
[--C-:B------:R-:W-:Y:S01]  /*3630*/  FFMA.FTZ R162, R212, UR8, R180.reuse ;  /* 0x00000008d4a27c23 */ /* 0x100fe200080100b4 */
[----:B------:R-:W-:Y:S01]  /*3640*/  FADD.FTZ R160, R186, -R163 ;  /* 0x800000a3baa07221 */ /* 0x000fe20000010000 */
[--C-:B------:R-:W-:Y:S01]  /*3650*/  FFMA.FTZ R163, R7, UR8, R180.reuse ;  /* 0x0000000807a37c23 */ /* 0x100fe200080100b4 */
[----:B------:R-:W-:Y:S01]  /*3660*/  FADD.FTZ R161, R10, -R161 ;  /* 0x800000a10aa17221 */ /* 0x000fe20000010000 */
[----:B------:R-:W-:Y:S01]  /*3670*/  FFMA.FTZ R182, R210, UR8, R180 ;  /* 0x00000008d2b67c23 */ /* 0x000fe200080100b4 */
[----:B------:R-:W-:Y:S01]  /*3680*/  FADD.FTZ R177, R8, -R177 ;  /* 0x800000b108b17221 */ /* 0x000fe20000010000 */
[----:B------:R-:W-:Y:S01]  /*3690*/  FADD.FTZ R162, R211, -R162 ;  /* 0x800000a2d3a27221 */ /* 0x000fe20000010000 */
[----:B------:R-:W-:Y:S01]  /*36a0*/  FADD.FTZ R176, R6, -R163 ;  /* 0x800000a306b07221 */ /* 0x000fe20000010000 */
[----:B------:R-:W-:Y:S01]  /*36b0*/  FADD.FTZ R179, R209, -R182 ;  /* 0x800000b6d1b37221 */ /* 0x000fe20000010000 */
[----:B------:R-:W-:Y:S01]  /*36c0*/  FMUL.FTZ R163, R161, UR30 ;  /* 0x0000001ea1a37c20 */ /* 0x000fe20008410000 */
[----:B------:R-:W-:Y:S01]  /*36d0*/  FMUL.FTZ R160, R160, UR30 ;  /* 0x0000001ea0a07c20 */ /* 0x000fe20008410000 */
[----:B------:R-:W-:Y:S01]  /*36e0*/  FMUL.FTZ R161, R177, UR30 ;  /* 0x0000001eb1a17c20 */ /* 0x000fe20008410000 */
[----:B------:R-:W-:Y:S01]  /*36f0*/  FMUL.FTZ R182, R162, UR30 ;  /* 0x0000001ea2b67c20 */ /* 0x000fe20008410000 */
[----:B------:R-:W-:Y:S01]  /*3700*/  ISETP.LT.AND P0, PT, RZ, UR31, PT ;  /* 0x0000001fff007c0c */ /* 0x000fe2000bf01270 */
[----:B------:R-:W-:Y:S01]  /*3710*/  FMUL.FTZ R162, R176, UR30 ;  /* 0x0000001eb0a27c20 */ /* 0x000fe20008410000 */
[----:B------:R-:W-:-:S02]  /*3720*/  FMUL.FTZ R176, R179, UR30 ;  /* 0x0000001eb3b07c20 */ /* 0x000fc40008410000 */
[----:B------:R-:W-:Y:S02]  /*3730*/  FSEL R160, R160, RZ, P0 ;  /* 0x000000ffa0a07208 */ /* 0x000fe40000000000 */
[----:B------:R-:W-:Y:S02]  /*3740*/  FSEL R161, R161, RZ, P0 ;  /* 0x000000ffa1a17208 */ /* 0x000fe40000000000 */
[----:B------:R-:W-:Y:S02]  /*3750*/  FSEL R182, R182, RZ, P0 ;  /* 0x000000ffb6b67208 */ /* 0x000fe40000000000 */
[----:B------:R-:W-:Y:S01]  /*3760*/  FSEL R163, R163, RZ, P0 ;  /* 0x000000ffa3a37208 */ /* 0x000fe20000000000 */
[----:B------:R-:W-:Y:S06]  /*3770*/  BRA.U !UP3, `(.L_x_263) ;  /* 0x000000010b1c7547 */ /* 0x000fec000b800000 */
[----:B-----5:R-:W-:Y:S01]  /*3780*/  SHF.L.U32 R179, R164, 0x10, RZ ;  /* 0x00000010a4b37819 */ /* 0x020fe200000006ff */
[----:B------:R-:W-:Y:S01]  /*3790*/  FMUL.FTZ R177, R163, UR29 ;  /* 0x0000001da3b17c20 */ /* 0x000fe20008410000 */
[----:B------:R-:W-:-:S03]  /*37a0*/  SHF.L.U32 R226, R28, 0x10, RZ ;  /* 0x000000101ce27819 */ /* 0x000fc600000006ff */
[-C--:B------:R-:W-:Y:S02]  /*37b0*/  FFMA.FTZ R112, R179, R177.reuse, R112 ;  /* 0x000000b1b3707223 */ /* 0x080fe40000010070 */
[----:B------:R-:W-:-:S05]  /*37c0*/  FMUL.FTZ R177, R226, R177 ;  /* 0x000000b1e2b17220 */ /* 0x000fca0000410000 */
[----:B------:R-:W-:-:S04]  /*37d0*/  F2FP.BF16.F32.PACK_AB R177, RZ, R177 ;  /* 0x000000b1ffb1723e */ /* 0x000fc800000010ff */
[----:B------:R-:W-:-:S07]  /*37e0*/  PRMT R148, R177, 0x7610, R148 ;  /* 0x00007610b1947816 */ /* 0x000fce0000000094 */
.L_x_263:
[----:B------:R-:W-:Y:S05]  /*37f0*/  BRA.U !UP3, `(.L_x_264) ;  /* 0x000000010b207547 */ /* 0x000fea000b800000 */
[----:B-----5:R-:W-:Y:S01]  /*3800*/  PRMT R177, R164, 0x7632, R177 ;  /* 0x00007632a4b17816 */ /* 0x020fe200000000b1 */
[----:B------:R-:W-:-:S04]  /*3810*/  FMUL.FTZ R226, R160, UR29 ;  /* 0x0000001da0e27c20 */ /* 0x000fc80008410000 */
[----:B------:R-:W-:-:S04]  /*3820*/  IMAD.U32 R177, R177, 0x10000, RZ ;  /* 0x00010000b1b17824 */ /* 0x000fc800078e00ff */
[----:B------:R-:W-:Y:S01]  /*3830*/  FFMA.FTZ R113, R226, R177, R113 ;  /* 0x000000b1e2717223 */ /* 0x000fe20000010071 */
[----:B------:R-:W-:-:S05]  /*3840*/  SHF.L.U32 R177, R248, 0x10, RZ ;  /* 0x00000010f8b17819 */ /* 0x000fca00000006ff */
[----:B------:R-:W-:-:S05]  /*3850*/  FMUL.FTZ R226, R177, R226 ;  /* 0x000000e2b1e27220 */ /* 0x000fca0000410000 */
[----:B------:R-:W-:-:S04]  /*3860*/  F2FP.BF16.F32.PACK_AB R226, RZ, R226 ;  /* 0x000000e2ffe2723e */ /* 0x000fc800000010ff */
[----:B------:R-:W-:-:S07]  /*3870*/  PRMT R148, R148, 0x5410, R226 ;  /* 0x0000541094947816 */ /* 0x000fce00000000e2 */
.L_x_264:
[----:B------:R-:W-:Y:S05]  /*3880*/  BRA.U !UP3, `(.L_x_265) ;  /* 0x000000010b1c7547 */ /* 0x000fea000b800000 */
[----:B-----5:R-:W-:Y:S01]  /*3890*/  SHF.L.U32 R179, R165, 0x10, RZ ;  /* 0x00000010a5b37819 */ /* 0x020fe200000006ff */
[----:B------:R-:W-:Y:S01]  /*38a0*/  FMUL.FTZ R177, R161, UR29 ;  /* 0x0000001da1b17c20 */ /* 0x000fe20008410000 */
[----:B------:R-:W-:-:S03]  /*38b0*/  SHF.L.U32 R226, R29, 0x10, RZ ;  /* 0x000000101de27819 */ /* 0x000fc600000006ff */
[-C--:B------:R-:W-:Y:S02]  /*38c0*/  FFMA.FTZ R114, R179, R177.reuse, R114 ;  /* 0x000000b1b3727223 */ /* 0x080fe40000010072 */
[----:B------:R-:W-:-:S05]  /*38d0*/  FMUL.FTZ R177, R226, R177 ;  /* 0x000000b1e2b17220 */ /* 0x000fca0000410000 */
[----:B------:R-:W-:-:S04]  /*38e0*/  F2FP.BF16.F32.PACK_AB R177, RZ, R177 ;  /* 0x000000b1ffb1723e */ /* 0x000fc800000010ff */
[----:B------:R-:W-:-:S07]  /*38f0*/  PRMT R149, R177, 0x7610, R149 ;  /* 0x00007610b1957816 */ /* 0x000fce0000000095 */
.L_x_265:
[----:B------:R-:W-:Y:S05]  /*3900*/  BRA.U !UP3, `(.L_x_266) ;  /* 0x000000010b207547 */ /* 0x000fea000b800000 */
[----:B-----5:R-:W-:Y:S01]  /*3910*/  PRMT R177, R165, 0x7632, R177 ;  /* 0x00007632a5b17816 */ /* 0x020fe200000000b1 */
[----:B------:R-:W-:-:S03]  /*3920*/  FMUL.FTZ R226, R182, UR29 ;  /* 0x0000001db6e27c20 */ /* 0x000fc60008410000 */
[----:B------:R-:W-:-:S05]  /*3930*/  SHF.L.U32 R177, R177, 0x10, RZ ;  /* 0x00000010b1b17819 */ /* 0x000fca00000006ff */
[----:B------:R-:W-:Y:S01]  /*3940*/  FFMA.FTZ R115, R226, R177, R115 ;  /* 0x000000b1e2737223 */ /* 0x000fe20000010073 */
[----:B------:R-:W-:-:S05]  /*3950*/  SHF.L.U32 R177, R249, 0x10, RZ ;  /* 0x00000010f9b17819 */ /* 0x000fca00000006ff */
[----:B------:R-:W-:-:S05]  /*3960*/  FMUL.FTZ R226, R177, R226 ;  /* 0x000000e2b1e27220 */ /* 0x000fca0000410000 */
[----:B------:R-:W-:-:S04]  /*3970*/  F2FP.BF16.F32.PACK_AB R226, RZ, R226 ;  /* 0x000000e2ffe2723e */ /* 0x000fc800000010ff */
[----:B------:R-:W-:-:S07]  /*3980*/  PRMT R149, R149, 0x5410, R226 ;  /* 0x0000541095957816 */ /* 0x000fce00000000e2 */
.L_x_266:
[----:B------:R-:W-:Y:S02]  /*3990*/  F2FP.BF16.F32.PACK_AB R161, R182, R161 ;  /* 0x000000a1b6a1723e */ /* 0x000fe400000010ff */
[----:B------:R-:W-:Y:S02]  /*39a0*/  FSEL R176, R176, RZ, P0 ;  /* 0x000000ffb0b07208 */ /* 0x000fe40000000000 */
[----:B------:R-:W-:Y:S01]  /*39b0*/  FSEL R179, R162, RZ, P0 ;  /* 0x000000ffa2b37208 */ /* 0x000fe20000000000 */
[----:B------:R-:W-:Y:S06]  /*39c0*/  BRA.U !UP3, `(.L_x_267) ;  /* 0x000000010b1c7547 */ /* 0x000fec000b800000 */
[----:B------:R-:W-:Y:S01]  /*39d0*/  SHF.L.U32 R162, R30, 0x10, RZ ;  /* 0x000000101ea27819 */ /* 0x000fe200000006ff */
[----:B------:R-:W-:Y:S01]  /*39e0*/  FMUL.FTZ R177, R179, UR29 ;  /* 0x0000001db3b17c20 */ /* 0x000fe20008410000 */
[----:B-----5:R-:W-:-:S03]  /*39f0*/  SHF.L.U32 R181, R166, 0x10, RZ ;  /* 0x00000010a6b57819 */ /* 0x020fc600000006ff */
[-C--:B------:R-:W-:Y:S02]  /*3a00*/  FMUL.FTZ R162, R162, R177.reuse ;  /* 0x000000b1a2a27220 */ /* 0x080fe40000410000 */
[----:B------:R-:W-:-:S03]  /*3a10*/  FFMA.FTZ R116, R181, R177, R116 ;  /* 0x000000b1b5747223 */ /* 0x000fc60000010074 */
[----:B------:R-:W-:-:S04]  /*3a20*/  F2FP.BF16.F32.PACK_AB R162, RZ, R162 ;  /* 0x000000a2ffa2723e */ /* 0x000fc800000010ff */
[----:B------:R-:W-:-:S07]  /*3a30*/  PRMT R150, R162, 0x7610, R150 ;  /* 0x00007610a2967816 */ /* 0x000fce0000000096 */
.L_x_267:
[----:B------:R-:W-:Y:S01]  /*3a40*/  F2FP.BF16.F32.PACK_AB R162, R176, R179 ;  /* 0x000000b3b0a2723e */ /* 0x000fe200000010ff */
[----:B------:R-:W-:Y:S06]  /*3a50*/  BRA.U !UP3, `(.L_x_268) ;  /* 0x000000010b207547 */ /* 0x000fec000b800000 */
[----:B------:R-:W-:Y:S01]  /*3a60*/  FMUL.FTZ R176, R176, UR29 ;  /* 0x0000001db0b07c20 */ /* 0x000fe20008410000 */
[----:B------:R-:W-:Y:S01]  /*3a70*/  IMAD.U32 R179, R250, 0x10000, RZ ;  /* 0x00010000fab37824 */ /* 0x000fe200078e00ff */
[----:B-----5:R-:W-:-:S03]  /*3a80*/  PRMT R177, R166, 0x7632, R177 ;  /* 0x00007632a6b17816 */ /* 0x020fc600000000b1 */
[----:B------:R-:W-:Y:S01]  /*3a90*/  FMUL.FTZ R179, R179, R176 ;  /* 0x000000b0b3b37220 */ /* 0x000fe20000410000 */
[----:B------:R-:W-:-:S04]  /*3aa0*/  SHF.L.U32 R177, R177, 0x10, RZ ;  /* 0x00000010b1b17819 */ /* 0x000fc800000006ff */
[----:B------:R-:W-:Y:S01]  /*3ab0*/  F2FP.BF16.F32.PACK_AB R179, RZ, R179 ;  /* 0x000000b3ffb3723e */ /* 0x000fe200000010ff */
[----:B------:R-:W-:-:S03]  /*3ac0*/  FFMA.FTZ R117, R176, R177, R117 ;  /* 0x000000b1b0757223 */ /* 0x000fc60000010075 */
[----:B------:R-:W-:-:S07]  /*3ad0*/  PRMT R150, R150, 0x5410, R179 ;  /* 0x0000541096967816 */ /* 0x000fce00000000b3 */
.L_x_268:
[--C-:B------:R-:W-:Y:S01]  /*3ae0*/  FFMA.FTZ R176, R216, UR8, R180.reuse ;  /* 0x00000008d8b07c23 */ /* 0x100fe200080100b4 */
[----:B------:R-:W-:Y:S01]  /*3af0*/  FFMA.FTZ R177, R21, UR8, R180 ;  /* 0x0000000815b17c23 */ /* 0x000fe200080100b4 */
[----:B------:R-:W-:Y:S02]  /*3b00*/  F2FP.BF16.F32.PACK_AB R160, R160, R163 ;  /* 0x000000a3a0a0723e */ /* 0x000fe400000010ff */
[----:B------:R-:W-:Y:S01]  /*3b10*/  FADD.FTZ R176, R217, -R176 ;  /* 0x800000b0d9b07221 */ /* 0x000fe20000010000 */
[----:B------:R-:W-:-:S03]  /*3b20*/  FADD.FTZ R177, R20, -R177 ;  /* 0x800000b114b17221 */ /* 0x000fc60000010000 */
[----:B------:R-:W-:Y:S01]  /*3b30*/  FMUL.FTZ R176, R176, UR30 ;  /* 0x0000001eb0b07c20 */ /* 0x000fe20008410000 */
[----:B------:R-:W-:-:S04]  /*3b40*/  FMUL.FTZ R177, R177, UR30 ;  /* 0x0000001eb1b17c20 */ /* 0x000fc80008410000 */
        /* <DEDUP_REMOVED lines=10> */
.L_x_269:
[----:B------:R-:W-:Y:S01]  /*3bf0*/  F2FP.BF16.F32.PACK_AB R163, R176, R179 ;  /* 0x000000b3b0a3723e */ /* 0x000fe200000010ff */
[----:B------:R-:W-:Y:S06]  /*3c00*/  BRA.U !UP3, `(.L_x_262) ;  /* 0x0000000d0b907547 */ /* 0x000fec000b800000 */
[----:B------:R-:W-:Y:S01]  /*3c10*/  SHF.L.U32 R179, R251, 0x10, RZ ;  /* 0x00000010fbb37819 */ /* 0x000fe200000006ff */
[----:B------:R-:W-:Y:S01]  /*3c20*/  FMUL.FTZ R176, R176, UR29 ;  /* 0x0000001db0b07c20 */ /* 0x000fe20008410000 */
[----:B-----5:R-:W-:-:S03]  /*3c30*/  PRMT R177, R167, 0x7632, R177 ;  /* 0x00007632a7b17816 */ /* 0x020fc600000000b1 */
[----:B------:R-:W-:Y:S01]  /*3c40*/  FMUL.FTZ R179, R179, R176 ;  /* 0x000000b0b3b37220 */ /* 0x000fe20000410000 */
[----:B------:R-:W-:-:S04]  /*3c50*/  SHF.L.U32 R177, R177, 0x10, RZ ;  /* 0x00000010b1b17819 */ /* 0x000fc800000006ff */
[----:B------:R-:W-:Y:S01]  /*3c60*/  F2FP.BF16.F32.PACK_AB R179, RZ, R179 ;  /* 0x000000b3ffb3723e */ /* 0x000fe200000010ff */
[----:B------:R-:W-:-:S03]  /*3c70*/  FFMA.FTZ R119, R176, R177, R119 ;  /* 0x000000b1b0777223 */ /* 0x000fc60000010077 */
[----:B------:R-:W-:Y:S01]  /*3c80*/  PRMT R151, R151, 0x5410, R179 ;  /* 0x0000541097977816 */ /* 0x000fe200000000b3 */
[----:B------:R-:W-:Y:S06]  /*3c90*/  BRA `(.L_x_262) ;  /* 0x0000000c006c7947 */ /* 0x000fec0003800000 */
.L_x_253:
[----:B------:R-:W-:-:S04]  /*3ca0*/  UISETP.NE.U32.AND UP0, UPT, UR4, URZ, UPT ;  /* 0x000000ff0400728c */ /* 0x000fc8000bf05070 */
[----:B------:R-:W-:-:S09]  /*3cb0*/  UISETP.NE.AND.EX UP0, UPT, UR5, URZ, UPT, UP0 ;  /* 0x000000ff0500728c */ /* 0x000fd2000bf05300 */
[----:B------:R-:W-:Y:S05]  /*3cc0*/  BRA.U UP0, `(.L_x_270) ;  /* 0x0000000500a87547 */ /* 0x000fea000b800000 */
[----:B------:R-:W-:Y:S01]  /*3cd0*/  ISETP.LT.AND P0, PT, RZ, UR31, PT ;  /* 0x0000001fff007c0c */ /* 0x000fe2000bf01270 */
[----:B------:R-:W-:-:S12]  /*3ce0*/  BRA.U !UP3, `(.L_x_271) ;  /* 0x000000010b2c7547 */ /* 0x000fd8000b800000 */
[----:B------:R-:W-:Y:S01]  /*3cf0*/  @P0 FFMA.FTZ R177, R0, UR8, R180 ;  /* 0x0000000800b10c23 */ /* 0x000fe200080100b4 */
[----:B-----5:R-:W-:Y:S01]  /*3d00*/  SHF.L.U32 R176, R144, 0x10, RZ ;  /* 0x0000001090b07819 */ /* 0x020fe200000006ff */
[----:B------:R-:W-:Y:S02]  /*3d10*/  IMAD.U32 R179, R164, 0x10000, RZ ;  /* 0x00010000a4b37824 */ /* 0x000fe400078e00ff */
[----:B------:R-:W-:-:S04]  /*3d20*/  @P0 FADD.FTZ R177, R10, -R177 ;  /* 0x800000b10ab10221 */ /* 0x000fc80000010000 */
[----:B------:R-:W-:-:S04]  /*3d30*/  @P0 FFMA.FTZ R176, R177, UR30, R176 ;  /* 0x0000001eb1b00c23 */ /* 0x000fc800080100b0 */
[----:B------:R-:W-:Y:S01]  /*3d40*/  FMUL.FTZ R177, R176, UR29 ;  /* 0x0000001db0b17c20 */ /* 0x000fe20008410000 */
[----:B------:R-:W-:-:S03]  /*3d50*/  SHF.L.U32 R176, R28, 0x10, RZ ;  /* 0x000000101cb07819 */ /* 0x000fc600000006ff */
[-C--:B------:R-:W-:Y:S02]  /*3d60*/  FFMA.FTZ R112, R179, R177.reuse, R112 ;  /* 0x000000b1b3707223 */ /* 0x080fe40000010070 */
[----:B------:R-:W-:-:S05]  /*3d70*/  FMUL.FTZ R176, R176, R177 ;  /* 0x000000b1b0b07220 */ /* 0x000fca0000410000 */
[----:B------:R-:W-:-:S04]  /*3d80*/  F2FP.BF16.F32.PACK_AB R176, RZ, R176 ;  /* 0x000000b0ffb0723e */ /* 0x000fc800000010ff */
[----:B------:R-:W-:-:S07]  /*3d90*/  PRMT R148, R176, 0x7610, R148 ;  /* 0x00007610b0947816 */ /* 0x000fce0000000094 */
.L_x_271:
[----:B------:R-:W-:Y:S05]  /*3da0*/  BRA.U !UP3, `(.L_x_272) ;  /* 0x000000010b347547 */ /* 0x000fea000b800000 */
[----:B-----5:R-:W-:Y:S01]  /*3db0*/  PRMT R176, R144, 0x7632, R176 ;  /* 0x0000763290b07816 */ /* 0x020fe200000000b0 */
[----:B------:R-:W-:Y:S01]  /*3dc0*/  @P0 FFMA.FTZ R177, R187, UR8, R180 ;  /* 0x00000008bbb10c23 */ /* 0x000fe200080100b4 */
[----:B------:R-:W-:Y:S02]  /*3dd0*/  SHF.L.U32 R179, R248, 0x10, RZ ;  /* 0x00000010f8b37819 */ /* 0x000fe400000006ff */
[----:B------:R-:W-:Y:S01]  /*3de0*/  SHF.L.U32 R176, R176, 0x10, RZ ;  /* 0x00000010b0b07819 */ /* 0x000fe200000006ff */
[----:B------:R-:W-:-:S04]  /*3df0*/  @P0 FADD.FTZ R177, R186, -R177 ;  /* 0x800000b1bab10221 */ /* 0x000fc80000010000 */
[----:B------:R-:W-:Y:S01]  /*3e00*/  @P0 FFMA.FTZ R176, R177, UR30, R176 ;  /* 0x0000001eb1b00c23 */ /* 0x000fe200080100b0 */
[----:B------:R-:W-:-:S03]  /*3e10*/  PRMT R177, R164, 0x7632, R177 ;  /* 0x00007632a4b17816 */ /* 0x000fc600000000b1 */
[----:B------:R-:W-:Y:S01]  /*3e20*/  FMUL.FTZ R176, R176, UR29 ;  /* 0x0000001db0b07c20 */ /* 0x000fe20008410000 */
[----:B------:R-:W-:-:S03]  /*3e30*/  SHF.L.U32 R177, R177, 0x10, RZ ;  /* 0x00000010b1b17819 */ /* 0x000fc600000006ff */
[----:B------:R-:W-:Y:S02]  /*3e40*/  FMUL.FTZ R179, R179, R176 ;  /* 0x000000b0b3b37220 */ /* 0x000fe40000410000 */
[----:B------:R-:W-:-:S03]  /*3e50*/  FFMA.FTZ R113, R176, R177, R113 ;  /* 0x000000b1b0717223 */ /* 0x000fc60000010071 */
[----:B------:R-:W-:-:S04]  /*3e60*/  F2FP.BF16.F32.PACK_AB R179, RZ, R179 ;  /* 0x000000b3ffb3723e */ /* 0x000fc800000010ff */
[----:B------:R-:W-:-:S07]  /*3e70*/  PRMT R148, R148, 0x5410, R179 ;  /* 0x0000541094947816 */ /* 0x000fce00000000b3 */
.L_x_272:
[----:B------:R-:W-:Y:S05]  /*3e80*/  BRA.U !UP3, `(.L_x_273) ;  /* 0x000000010b2c7547 */ /* 0x000fea000b800000 */
[----:B------:R-:W-:Y:S01]  /*3e90*/  @P0 FFMA.FTZ R177, R9, UR8, R180 ;  /* 0x0000000809b10c23 */ /* 0x000fe200080100b4 */
[----:B-----5:R-:W-:Y:S02]  /*3ea0*/  SHF.L.U32 R176, R145, 0x10, RZ ;  /* 0x0000001091b07819 */ /* 0x020fe400000006ff */
[----:B------:R-:W-:Y:S01]  /*3eb0*/  SHF.L.U32 R179, R165, 0x10, RZ ;  /* 0x00000010a5b37819 */ /* 0x000fe200000006ff */
        /* <DEDUP_REMOVED lines=8> */
.L_x_273:
[----:B------:R-:W-:Y:S05]  /*3f40*/  BRA.U !UP3, `(.L_x_274) ;  /* 0x000000010b347547 */ /* 0x000fea000b800000 */
[----:B-----5:R-:W-:Y:S01]  /*3f50*/  PRMT R176, R145, 0x7632, R176 ;  /* 0x0000763291b07816 */ /* 0x020fe200000000b0 */
[----:B------:R-:W-:Y:S01]  /*3f60*/  @P0 FFMA.FTZ R182, R212, UR8, R180 ;  /* 0x00000008d4b60c23 */ /* 0x000fe200080100b4 */
[----:B------:R-:W-:Y:S02]  /*3f70*/  IMAD.U32 R179, R249, 0x10000, RZ ;  /* 0x00010000f9b37824 */ /* 0x000fe400078e00ff */
        /* <DEDUP_REMOVED lines=10> */
.L_x_274:
        /* <DEDUP_REMOVED lines=12> */
.L_x_275:
        /* <DEDUP_REMOVED lines=14> */
.L_x_276:
[----:B------:R-:W-:Y:S05]  /*41c0*/  BRA.U !UP3, `(.L_x_277) ;  /* 0x000000010b2c7547 */ /* 0x000fea000b800000 */
[----:B------:R-:W-:Y:S01]  /*41d0*/  @P0 FFMA.FTZ R177, R21, UR8, R180 ;  /* 0x0000000815b10c23 */ /* 0x000fe200080100b4 */
[----:B-----5:R-:W-:Y:S01]  /*41e0*/  IMAD.U32 R176, R147, 0x10000, RZ ;  /* 0x0001000093b07824 */ /* 0x020fe200078e00ff */
[----:B------:R-:W-:Y:S02]  /*41f0*/  SHF.L.U32 R179, R167, 0x10, RZ ;  /* 0x00000010a7b37819 */ /* 0x000fe400000006ff */
        /* <DEDUP_REMOVED lines=8> */
.L_x_277:
        /* <DEDUP_REMOVED lines=13> */
[----:B------:R-:W-:Y:S01]  /*4350*/  PRMT R151, R151, 0x5410, R179 ;  /* 0x0000541097977816 */ /* 0x000fe200000000b3 */
[----:B------:R-:W-:Y:S06]  /*4360*/  BRA `(.L_x_262) ;  /* 0x0000000400b87947 */ /* 0x000fec0003800000 */
.L_x_270:
[----:B------:R-:W-:Y:S01]  /*4370*/  ISETP.LT.AND P0, PT, RZ, UR31, PT ;  /* 0x0000001fff007c0c */ /* 0x000fe2000bf01270 */
[----:B-----5:R-:W-:Y:S01]  /*4380*/  IMAD.U32 R176, R145, 0x10000, RZ ;  /* 0x0001000091b07824 */ /* 0x020fe200078e00ff */
[----:B------:R-:W-:Y:S02]  /*4390*/  PRMT R163, R144, 0x7632, R163 ;  /* 0x0000763290a37816 */ /* 0x000fe400000000a3 */
[----:B------:R-:W-:Y:S02]  /*43a0*/  PLOP3.LUT P3, PT, PT, PT, UP2, 0x80, 0x8 ;  /* 0x000000000008781c */ /* 0x000fe40003f6f028 */
[----:B------:R-:W-:Y:S02]  /*43b0*/  SHF.L.U32 R163, R163, 0x10, RZ ;  /* 0x00000010a3a37819 */ /* 0x000fe400000006ff */
[----:B------:R-:W-:-:S05]  /*43c0*/  SHF.L.U32 R162, R146, 0x10, RZ ;  /* 0x0000001092a27819 */ /* 0x000fca00000006ff */
[--C-:B------:R-:W-:Y:S01]  /*43d0*/  @P0 FFMA.FTZ R161, R187, UR8, R180.reuse ;  /* 0x00000008bba10c23 */ /* 0x100fe200080100b4 */
[--C-:B------:R-:W-:Y:S01]  /*43e0*/  @P0 FFMA.FTZ R177, R9, UR8, R180.reuse ;  /* 0x0000000809b10c23 */ /* 0x100fe200080100b4 */
[--C-:B------:R-:W-:Y:S02]  /*43f0*/  @P0 FFMA.FTZ R179, R7, UR8, R180.reuse ;  /* 0x0000000807b30c23 */ /* 0x100fe400080100b4 */
[--C-:B------:R-:W-:Y:S01]  /*4400*/  @P0 FADD.FTZ R160, R186, -R161.reuse ;  /* 0x800000a1baa00221 */ /* 0x100fe20000010000 */
[----:B------:R-:W-:Y:S01]  /*4410*/  PRMT R161, R145, 0x7632, R161 ;  /* 0x0000763291a17816 */ /* 0x000fe200000000a1 */
[----:B------:R-:W-:Y:S01]  /*4420*/  @P0 FADD.FTZ R177, R8, -R177 ;  /* 0x800000b108b10221 */ /* 0x000fe20000010000 */
[----:B------:R-:W-:Y:S01]  /*4430*/  @P0 FADD.FTZ R179, R6, -R179 ;  /* 0x800000b306b30221 */ /* 0x000fe20000010000 */
[----:B------:R-:W-:Y:S01]  /*4440*/  @P0 FFMA.FTZ R163, R160, UR30, R163 ;  /* 0x0000001ea0a30c23 */ /* 0x000fe200080100a3 */
[----:B------:R-:W-:Y:S01]  /*4450*/  @P0 FFMA.FTZ R160, R212, UR8, R180 ;  /* 0x00000008d4a00c23 */ /* 0x000fe200080100b4 */
[----:B------:R-:W-:Y:S01]  /*4460*/  SHF.L.U32 R161, R161, 0x10, RZ ;  /* 0x00000010a1a17819 */ /* 0x000fe200000006ff */
[----:B------:R-:W-:Y:S01]  /*4470*/  @P0 FFMA.FTZ R176, R177, UR30, R176 ;  /* 0x0000001eb1b00c23 */ /* 0x000fe200080100b0 */
[----:B------:R-:W-:Y:S01]  /*4480*/  PRMT R177, R146, 0x7632, R177 ;  /* 0x0000763292b17816 */ /* 0x000fe200000000b1 */
[----:B------:R-:W-:Y:S01]  /*4490*/  @P0 FADD.FTZ R160, R211, -R160 ;  /* 0x800000a0d3a00221 */ /* 0x000fe20000010000 */
[----:B------:R-:W-:Y:S01]  /*44a0*/  @P0 FFMA.FTZ R162, R179, UR30, R162 ;  /* 0x0000001eb3a20c23 */ /* 0x000fe200080100a2 */
[--C-:B------:R-:W-:Y:S01]  /*44b0*/  @P3 FFMA.FTZ R179, R0, UR8, R180.reuse ;  /* 0x0000000800b33c23 */ /* 0x100fe200080100b4 */
[----:B------:R-:W-:Y:S01]  /*44c0*/  SHF.L.U32 R177, R177, 0x10, RZ ;  /* 0x00000010b1b17819 */ /* 0x000fe200000006ff */
[----:B------:R-:W-:Y:S01]  /*44d0*/  @P0 FFMA.FTZ R161, R160, UR30, R161 ;  /* 0x0000001ea0a10c23 */ /* 0x000fe200080100a1 */
[----:B------:R-:W-:Y:S01]  /*44e0*/  @P0 FFMA.FTZ R160, R210, UR8, R180 ;  /* 0x00000008d2a00c23 */ /* 0x000fe200080100b4 */
[----:B------:R-:W-:-:S03]  /*44f0*/  @P3 FADD.FTZ R179, R10, -R179 ;  /* 0x800000b30ab33221 */ /* 0x000fc60000010000 */
[----:B------:R-:W-:-:S04]  /*4500*/  @P0 FADD.FTZ R160, R209, -R160 ;  /* 0x800000a0d1a00221 */ /* 0x000fc80000010000 */
[----:B------:R-:W-:Y:S01]  /*4510*/  @P0 FFMA.FTZ R177, R160, UR30, R177 ;  /* 0x0000001ea0b10c23 */ /* 0x000fe200080100b1 */
[----:B------:R-:W-:-:S05]  /*4520*/  SHF.L.U32 R160, R144, 0x10, RZ ;  /* 0x0000001090a07819 */ /* 0x000fca00000006ff */
[----:B------:R-:W-:Y:S01]  /*4530*/  @P3 FFMA.FTZ R160, R179, UR30, R160 ;  /* 0x0000001eb3a03c23 */ /* 0x000fe200080100a0 */
[----:B------:R-:W-:Y:S06]  /*4540*/  BRA.U !UP3, `(.L_x_278) ;  /* 0x000000010b1c7547 */ /* 0x000fec000b800000 */
[----:B------:R-:W-:Y:S01]  /*4550*/  SHF.L.U32 R181, R164, 0x10, RZ ;  /* 0x00000010a4b57819 */ /* 0x000fe200000006ff */
[----:B------:R-:W-:Y:S01]  /*4560*/  FMUL.FTZ R179, R160, UR29 ;  /* 0x0000001da0b37c20 */ /* 0x000fe20008410000 */
[----:B------:R-:W-:-:S03]  /*4570*/  SHF.L.U32 R182, R28, 0x10, RZ ;  /* 0x000000101cb67819 */ /* 0x000fc600000006ff */
[-C--:B------:R-:W-:Y:S02]  /*4580*/  FFMA.FTZ R112, R181, R179.reuse, R112 ;  /* 0x000000b3b5707223 */ /* 0x080fe40000010070 */
[----:B------:R-:W-:-:S05]  /*4590*/  FMUL.FTZ R179, R182, R179 ;  /* 0x000000b3b6b37220 */ /* 0x000fca0000410000 */
[----:B------:R-:W-:-:S04]  /*45a0*/  F2FP.BF16.F32.PACK_AB R179, RZ, R179 ;  /* 0x000000b3ffb3723e */ /* 0x000fc800000010ff */
[----:B------:R-:W-:-:S07]  /*45b0*/  PRMT R148, R179, 0x7610, R148 ;  /* 0x00007610b3947816 */ /* 0x000fce0000000094 */
.L_x_278:
[----:B------:R-:W-:Y:S05]  /*45c0*/  BRA.U !UP3, `(.L_x_279) ;  /* 0x000000010b207547 */ /* 0x000fea000b800000 */
[----:B------:R-:W-:Y:S01]  /*45d0*/  PRMT R179, R164, 0x7632, R179 ;  /* 0x00007632a4b37816 */ /* 0x000fe200000000b3 */
[----:B------:R-:W-:-:S03]  /*45e0*/  FMUL.FTZ R182, R163, UR29 ;  /* 0x0000001da3b67c20 */ /* 0x000fc60008410000 */
[----:B------:R-:W-:-:S05]  /*45f0*/  SHF.L.U32 R179, R179, 0x10, RZ ;  /* 0x00000010b3b37819 */ /* 0x000fca00000006ff */
[----:B------:R-:W-:Y:S01]  /*4600*/  FFMA.FTZ R113, R182, R179, R113 ;  /* 0x000000b3b6717223 */ /* 0x000fe20000010071 */
[----:B------:R-:W-:-:S05]  /*4610*/  SHF.L.U32 R179, R248, 0x10, RZ ;  /* 0x00000010f8b37819 */ /* 0x000fca00000006ff */
[----:B------:R-:W-:-:S05]  /*4620*/  FMUL.FTZ R182, R179, R182 ;  /* 0x000000b6b3b67220 */ /* 0x000fca0000410000 */
[----:B------:R-:W-:-:S04]  /*4630*/  F2FP.BF16.F32.PACK_AB R182, RZ, R182 ;  /* 0x000000b6ffb6723e */ /* 0x000fc800000010ff */
[----:B------:R-:W-:-:S07]  /*4640*/  PRMT R148, R148, 0x5410, R182 ;  /* 0x0000541094947816 */ /* 0x000fce00000000b6 */
.L_x_279:
[----:B------:R-:W-:Y:S05]  /*4650*/  BRA.U !UP3, `(.L_x_280) ;  /* 0x000000010b1c7547 */ /* 0x000fea000b800000 */
[----:B------:R-:W-:Y:S02]  /*4660*/  IMAD.U32 R181, R165, 0x10000, RZ ;  /* 0x00010000a5b57824 */ /* 0x000fe400078e00ff */
[----:B------:R-:W-:Y:S01]  /*4670*/  FMUL.FTZ R179, R176, UR29 ;  /* 0x0000001db0b37c20 */ /* 0x000fe20008410000 */
[----:B------:R-:W-:-:S03]  /*4680*/  SHF.L.U32 R182, R29, 0x10, RZ ;  /* 0x000000101db67819 */ /* 0x000fc600000006ff */
[-C--:B------:R-:W-:Y:S02]  /*4690*/  FFMA.FTZ R114, R181, R179.reuse, R114 ;  /* 0x000000b3b5727223 */ /* 0x080fe40000010072 */
[----:B------:R-:W-:-:S05]  /*46a0*/  FMUL.FTZ R179, R182, R179 ;  /* 0x000000b3b6b37220 */ /* 0x000fca0000410000 */
[----:B------:R-:W-:-:S04]  /*46b0*/  F2FP.BF16.F32.PACK_AB R179, RZ, R179 ;  /* 0x000000b3ffb3723e */ /* 0x000fc800000010ff */
[----:B------:R-:W-:-:S07]  /*46c0*/  PRMT R149, R179, 0x7610, R149 ;  /* 0x00007610b3957816 */ /* 0x000fce0000000095 */
.L_x_280:
        /* <DEDUP_REMOVED lines=9> */
.L_x_281:
[----:B------:R-:W-:Y:S05]  /*4760*/  BRA.U !UP3, `(.L_x_282) ;  /* 0x000000010b1c7547 */ /* 0x000fea000b800000 */
[----:B------:R-:W-:Y:S01]  /*4770*/  SHF.L.U32 R181, R166, 0x10, RZ ;  /* 0x00000010a6b57819 */ /* 0x000fe200000006ff */
[----:B------:R-:W-:Y:S01]  /*4780*/  FMUL.FTZ R179, R162, UR29 ;  /* 0x0000001da2b37c20 */ /* 0x000fe20008410000 */
[----:B------:R-:W-:-:S03]  /*4790*/  SHF.L.U32 R182, R30, 0x10, RZ ;  /* 0x000000101eb67819 */ /* 0x000fc600000006ff */
[-C--:B------:R-:W-:Y:S02]  /*47a0*/  FFMA.FTZ R116, R181, R179.reuse, R116 ;  /* 0x000000b3b5747223 */ /* 0x080fe40000010074 */
[----:B------:R-:W-:-:S05]  /*47b0*/  FMUL.FTZ R179, R182, R179 ;  /* 0x000000b3b6b37220 */ /* 0x000fca0000410000 */
[----:B------:R-:W-:-:S04]  /*47c0*/  F2FP.BF16.F32.PACK_AB R179, RZ, R179 ;  /* 0x000000b3ffb3723e */ /* 0x000fc800000010ff */
[----:B------:R-:W-:-:S07]  /*47d0*/  PRMT R150, R179, 0x7610, R150 ;  /* 0x00007610b3967816 */ /* 0x000fce0000000096 */
.L_x_282:
[----:B------:R-:W-:Y:S01]  /*47e0*/  PRMT R179, R147, 0x7632, R179 ;  /* 0x0000763293b37816 */ /* 0x000fe200000000b3 */
[----:B------:R-:W-:Y:S01]  /*47f0*/  @P0 FFMA.FTZ R182, R216, UR8, R180 ;  /* 0x00000008d8b60c23 */ /* 0x000fe200080100b4 */
[----:B------:R-:W-:Y:S02]  /*4800*/  F2FP.BF16.F32.PACK_AB R162, R177, R162 ;  /* 0x000000a2b1a2723e */ /* 0x000fe400000010ff */
[----:B------:R-:W-:Y:S01]  /*4810*/  SHF.L.U32 R179, R179, 0x10, RZ ;  /* 0x00000010b3b37819 */ /* 0x000fe200000006ff */
[----:B------:R-:W-:-:S04]  /*4820*/  @P0 FADD.FTZ R182, R217, -R182 ;  /* 0x800000b6d9b60221 */ /* 0x000fc80000010000 */
[----:B------:R-:W-:Y:S01]  /*4830*/  @P0 FFMA.FTZ R179, R182, UR30, R179 ;  /* 0x0000001eb6b30c23 */ /* 0x000fe200080100b3 */
[----:B------:R-:W-:Y:S06]  /*4840*/  BRA.U !UP3, `(.L_x_283) ;  /* 0x000000010b207547 */ /* 0x000fec000b800000 */
[----:B------:R-:W-:Y:S01]  /*4850*/  PRMT R181, R166, 0x7632, R181 ;  /* 0x00007632a6b57816 */ /* 0x000fe200000000b5 */
[----:B------:R-:W-:Y:S01]  /*4860*/  FMUL.FTZ R182, R177, UR29 ;  /* 0x0000001db1b67c20 */ /* 0x000fe20008410000 */
[----:B------:R-:W-:Y:S02]  /*4870*/  IMAD.U32 R177, R250, 0x10000, RZ ;  /* 0x00010000fab17824 */ /* 0x000fe400078e00ff */
[----:B------:R-:W-:-:S05]  /*4880*/  SHF.L.U32 R181, R181, 0x10, RZ ;  /* 0x00000010b5b57819 */ /* 0x000fca00000006ff */
[----:B------:R-:W-:Y:S01]  /*4890*/  FFMA.FTZ R117, R182, R181, R117 ;  /* 0x000000b5b6757223 */ /* 0x000fe20000010075 */
[----:B------:R-:W-:-:S05]  /*48a0*/  FMUL.FTZ R182, R177, R182 ;  /* 0x000000b6b1b67220 */ /* 0x000fca0000410000 */
[----:B------:R-:W-:-:S04]  /*48b0*/  F2FP.BF16.F32.PACK_AB R182, RZ, R182 ;  /* 0x000000b6ffb6723e */ /* 0x000fc800000010ff */
[----:B------:R-:W-:-:S07]  /*48c0*/  PRMT R150, R150, 0x5410, R182 ;  /* 0x0000541096967816 */ /* 0x000fce00000000b6 */
.L_x_283:
[----:B------:R-:W-:Y:S01]  /*48d0*/  F2FP.BF16.F32.PACK_AB R160, R163, R160 ;  /* 0x000000a0a3a0723e */ /* 0x000fe200000010ff */
[----:B------:R-:W-:Y:S01]  /*48e0*/  @P0 FFMA.FTZ R163, R21, UR8, R180 ;  /* 0x0000000815a30c23 */ /* 0x000fe200080100b4 */
[----:B------:R-:W-:Y:S02]  /*48f0*/  F2FP.BF16.F32.PACK_AB R161, R161, R176 ;  /* 0x000000b0a1a1723e */ /* 0x000fe400000010ff */
[----:B------:R-:W-:Y:S01]  /*4900*/  SHF.L.U32 R176, R147, 0x10, RZ ;  /* 0x0000001093b07819 */ /* 0x000fe200000006ff */
[----:B------:R-:W-:-:S04]  /*4910*/  @P0 FADD.FTZ R163, R20, -R163 ;  /* 0x800000a314a30221 */ /* 0x000fc80000010000 */
[----:B------:R-:W-:Y:S01]  /*4920*/  @P0 FFMA.FTZ R176, R163, UR30, R176 ;  /* 0x0000001ea3b00c23 */ /* 0x000fe200080100b0 */
[----:B------:R-:W-:Y:S06]  /*4930*/  BRA.U !UP3, `(.L_x_284) ;  /* 0x000000010b1c7547 */ /* 0x000fec000b800000 */
[----:B------:R-:W-:Y:S01]  /*4940*/  SHF.L.U32 R182, R31, 0x10, RZ ;  /* 0x000000101fb67819 */ /* 0x000fe200000006ff */
[----:B------:R-:W-:Y:S01]  /*4950*/  FMUL.FTZ R163, R176, UR29 ;  /* 0x0000001db0a37c20 */ /* 0x000fe20008410000 */
[----:B------:R-:W-:-:S03]  /*4960*/  SHF.L.U32 R181, R167, 0x10, RZ ;  /* 0x00000010a7b57819 */ /* 0x000fc600000006ff */
[-C--:B------:R-:W-:Y:S02]  /*4970*/  FMUL.FTZ R177, R182, R163.reuse ;  /* 0x000000a3b6b17220 */ /* 0x080fe40000410000 */
[----:B------:R-:W-:-:S03]  /*4980*/  FFMA.FTZ R118, R181, R163, R118 ;  /* 0x000000a3b5767223 */ /* 0x000fc60000010076 */
[----:B------:R-:W-:-:S04]  /*4990*/  F2FP.BF16.F32.PACK_AB R177, RZ, R177 ;  /* 0x000000b1ffb1723e */ /* 0x000fc800000010ff */
[----:B------:R-:W-:-:S07]  /*49a0*/  PRMT R151, R177, 0x7610, R151 ;  /* 0x00007610b1977816 */ /* 0x000fce0000000097 */
.L_x_284:
[----:B------:R-:W-:Y:S01]  /*49b0*/  F2FP.BF16.F32.PACK_AB R163, R179, R176 ;  /* 0x000000b0b3a3723e */ /* 0x000fe200000010ff */
[----:B------:R-:W-:Y:S06]  /*49c0*/  BRA.U !UP3, `(.L_x_262) ;  /* 0x000000010b207547 */ /* 0x000fec000b800000 */
[----:B------:R-:W-:Y:S01]  /*49d0*/  FMUL.FTZ R176, R179, UR29 ;  /* 0x0000001db3b07c20 */ /* 0x000fe20008410000 */
[----:B------:R-:W-:Y:S02]  /*49e0*/  SHF.L.U32 R179, R251, 0x10, RZ ;  /* 0x00000010fbb37819 */ /* 0x000fe400000006ff */
[----:B------:R-:W-:-:S03]  /*49f0*/  PRMT R177, R167, 0x7632, R177 ;  /* 0x00007632a7b17816 */ /* 0x000fc600000000b1 */
[----:B------:R-:W-:Y:S01]  /*4a00*/  FMUL.FTZ R179, R179, R176 ;  /* 0x000000b0b3b37220 */ /* 0x000fe20000410000 */
[----:B------:R-:W-:-:S04]  /*4a10*/  SHF.L.U32 R177, R177, 0x10, RZ ;  /* 0x00000010b1b17819 */ /* 0x000fc800000006ff */
[----:B------:R-:W-:Y:S01]  /*4a20*/  F2FP.BF16.F32.PACK_AB R179, RZ, R179 ;  /* 0x000000b3ffb3723e */ /* 0x000fe200000010ff */
[----:B------:R-:W-:-:S03]  /*4a30*/  FFMA.FTZ R119, R176, R177, R119 ;  /* 0x000000b1b0777223 */ /* 0x000fc60000010077 */
[----:B------:R-:W-:-:S07]  /*4a40*/  PRMT R151, R151, 0x5410, R179 ;  /* 0x0000541097977816 */ /* 0x000fce00000000b3 */
.L_x_262:
[----:B------:R-:W-:Y:S01]  /*4a50*/  ISETP.NE.U32.AND P0, PT, RZ, UR4, PT ;  /* 0x00000004ff007c0c */ /* 0x000fe2000bf05070 */
[----:B------:R-:W0:Y:S01]  /*4a60*/  @UP3 LDCU.64 UR6, c[0x0][0x468] ;  /* 0x00008d00ff0637ac */ /* 0x000e220008000a00 */
[----:B------:R-:W-:Y:S02]  /*4a70*/  MOV R179, 0x10 ;  /* 0x0000001000b37802 */ /* 0x000fe40000000f00 */
[----:B------:R-:W-:-:S13]  /*4a80*/  ISETP.NE.AND.EX P0, PT, RZ, UR5, PT, P0 ;  /* 0x00000005ff007c0c */ /* 0x000fda000bf05300 */
[----:B------:R-:W1:Y:S02]  /*4a90*/  @P0 LDC.64 R176, c[0x0][0x478] ;  /* 0x00011e00ffb00b82 */ /* 0x000e640000000a00 */
[----:B-1----:R-:W-:-:S04]  /*4aa0*/  @P0 IMAD.WIDE.U32 R176, R233, 0x10, R176 ;  /* 0x00000010e9b00825 */ /* 0x002fc800078e00b0 */
[----:B------:R-:W-:Y:S01]  /*4ab0*/  VIADD R233, R233, 0x80 ;  /* 0x00000080e9e97836 */ /* 0x000fe20000000000 */
[----:B------:R0:W-:Y:S02]  /*4ac0*/  @P0 STG.E.128 desc[UR16][R176.64], R160 ;  /* 0x000000a0b0000986 */ /* 0x0001e4000c101d10 */
[C---:B0-----:R-:W-:Y:S01]  /*4ad0*/  @P2 IMAD.WIDE.U32 R176, R178.reuse, R179, UR6 ;  /* 0x00000006b2b02e25 */ /* 0x041fe2000f8e00b3 */
[----:B------:R-:W-:-:S04]  /*4ae0*/  IADD3 R178, PT, PT, R178, 0x80, RZ ;  /* 0x00000080b2b27810 */ /* 0x000fc80007ffe0ff */
[----:B------:R0:W-:Y:S03]  /*4af0*/  @P2 STG.E.128 desc[UR16][R176.64], R148 ;  /* 0x00000094b0002986 */ /* 0x0001e6000c101d10 */
.L_x_251:
[----:B------:R-:W-:Y:S05]  /*4b00*/  BSYNC.RECONVERGENT B0 ;  /* 0x0000000000007941 */ /* 0x000fea0003800200 */
.L_x_250:
[----:B------:R-:W-:Y:S01]  /*4b10*/  ISETP.GE.U32.AND P3, PT, R11, 0x100, PT ;  /* 0x000001000b00780c */ /* 0x000fe20003f66070 */
[----:B------:R-:W-:-:S12]  /*4b20*/  BSSY.RECONVERGENT B0, `(.L_x_285) ;  /* 0x00001c8000007945 */ /* 0x000fd80003800200 */
[----:B------:R-:W-:Y:S05]  /*4b30*/  @!P3 BRA `(.L_x_286) ;  /* 0x0000001c0018b947 */ /* 0x000fea0003800000 */
[----:B------:R-:W-:-:S04]  /*4b40*/  UISETP.NE.U32.AND UP0, UPT, UR22, URZ, UPT ;  /* 0x000000ff1600728c */ /* 0x000fc8000bf05070 */
[----:B------:R-:W-:Y:S01]  /*4b50*/  UISETP.NE.AND.EX UP0, UPT, UR23, URZ, UPT, UP0 ;  /* 0x000000ff1700728c */ /* 0x000fe2000bf05300 */
[----:B------:R-:W-:Y:S10]  /*4b60*/  BRA.U !UP3, `(.L_x_287) ;  /* 0x000000010b0c7547 */ /* 0x000ff4000b800000 */
[----:B-----5:R-:W1:Y:S02]  /*4b70*/  LDC.64 R164, c[0x0][0x390] ;  /* 0x0000e400ffa47b82 */ /* 0x020e640000000a00 */
[----:B-1----:R-:W-:-:S06]  /*4b80*/  IMAD.WIDE.U32 R164, R178, 0x10, R164 ;  /* 0x00000010b2a47825 */ /* 0x002fcc00078e00a4 */
[----:B------:R-:W5:Y:S02]  /*4b90*/  LDG.E.128 R164, desc[UR16][R164.64] ;  /* 0x00000010a4a47981 */ /* 0x000f64000c1e1d00 */
.L_x_287:
[----:B------:R-:W-:Y:S05]  /*4ba0*/  BRA.U !UP0, `(.L_x_288) ;  /* 0x0000000d08707547 */ /* 0x000fea000b800000 */
[----:B------:R-:W-:-:S04]  /*4bb0*/  UISETP.NE.U32.AND UP0, UPT, UR4, URZ, UPT ;  /* 0x000000ff0400728c */ /* 0x000fc8000bf05070 */
[----:B------:R-:W-:-:S06]  /*4bc0*/  UISETP.NE.AND.EX UP0, UPT, UR5, URZ, UPT, UP0 ;  /* 0x000000ff0500728c */ /* 0x000fcc000bf05300 */
[----:B------:R-:W-:-:S13]  /*4bd0*/  PLOP3.LUT P0, PT, PT, PT, UP0, 0x80, 0x8 ;  /* 0x000000000008781c */ /* 0x000fda0003f0f008 */
[----:B------:R-:W-:Y:S05]  /*4be0*/  @!P0 BRA `(.L_x_289) ;  /* 0x0000000400b88947 */ /* 0x000fea0003800000 */
[----:B------:R-:W-:Y:S02]  /*4bf0*/  ISETP.LT.AND P4, PT, RZ, UR31, PT ;  /* 0x0000001fff007c0c */ /* 0x000fe4000bf81270 */
[----:B-----5:R-:W-:Y:S02]  /*4c00*/  PRMT R160, R24, 0x7632, R160 ;  /* 0x0000763218a07816 */ /* 0x020fe400000000a0 */
[----:B0-----:R-:W-:Y:S02]  /*4c10*/  SHF.L.U32 R176, R25, 0x10, RZ ;  /* 0x0000001019b07819 */ /* 0x001fe400000006ff */
[----:B------:R-:W-:-:S07]  /*4c20*/  SHF.L.U32 R160, R160, 0x10, RZ ;  /* 0x00000010a0a07819 */ /* 0x000fce00000006ff */
[--C-:B------:R-:W-:Y:S01]  /*4c30*/  @P4 FFMA.FTZ R161, R5, UR8, R180.reuse ;  /* 0x0000000805a14c23 */ /* 0x100fe200080100b4 */
[--C-:B------:R-:W-:Y:S01]  /*4c40*/  @P4 FFMA.FTZ R177, R3, UR8, R180.reuse ;  /* 0x0000000803b14c23 */ /* 0x100fe200080100b4 */
[--C-:B------:R-:W-:Y:S01]  /*4c50*/  @P4 FFMA.FTZ R163, R201, UR8, R180.reuse ;  /* 0x00000008c9a34c23 */ /* 0x100fe200080100b4 */
[----:B------:R-:W-:Y:S01]  /*4c60*/  @P4 FFMA.FTZ R179, R19, UR8, R180 ;  /* 0x0000000813b34c23 */ /* 0x000fe200080100b4 */
[----:B------:R-:W-:Y:S01]  /*4c70*/  @P4 FADD.FTZ R161, R4, -R161 ;  /* 0x800000a104a14221 */ /* 0x000fe20000010000 */
[----:B------:R-:W-:Y:S01]  /*4c80*/  @P4 FADD.FTZ R162, R2, -R177 ;  /* 0x800000b102a24221 */ /* 0x000fe20000010000 */
[----:B------:R-:W-:Y:S01]  /*4c90*/  @P4 FADD.FTZ R163, R200, -R163 ;  /* 0x800000a3c8a34221 */ /* 0x000fe20000010000 */
[----:B------:R-:W-:Y:S01]  /*4ca0*/  PRMT R177, R26, 0x7632, R177 ;  /* 0x000076321ab17816 */ /* 0x000fe200000000b1 */
[----:B------:R-:W-:Y:S01]  /*4cb0*/  @P4 FFMA.FTZ R160, R161, UR30, R160 ;  /* 0x0000001ea1a04c23 */ /* 0x000fe200080100a0 */
[----:B------:R-:W-:Y:S01]  /*4cc0*/  PRMT R161, R25, 0x7632, R161 ;  /* 0x0000763219a17816 */ /* 0x000fe200000000a1 */
[----:B------:R-:W-:Y:S01]  /*4cd0*/  @P4 FFMA.FTZ R176, R163, UR30, R176 ;  /* 0x0000001ea3b04c23 */ /* 0x000fe200080100b0 */
[----:B------:R-:W-:Y:S01]  /*4ce0*/  SHF.L.U32 R177, R177, 0x10, RZ ;  /* 0x00000010b1b17819 */ /* 0x000fe200000006ff */
[----:B------:R-:W-:Y:S01]  /*4cf0*/  @P4 FADD.FTZ R182, R18, -R179 ;  /* 0x800000b312b64221 */ /* 0x000fe20000010000 */
[----:B------:R-:W-:-:S03]  /*4d00*/  SHF.L.U32 R161, R161, 0x10, RZ ;  /* 0x00000010a1a17819 */ /* 0x000fc600000006ff */
[----:B------:R-:W-:Y:S02]  /*4d10*/  @P4 FFMA.FTZ R177, R182, UR30, R177 ;  /* 0x0000001eb6b14c23 */ /* 0x000fe400080100b1 */
[----:B------:R-:W-:Y:S01]  /*4d20*/  @P4 FFMA.FTZ R161, R162, UR30, R161 ;  /* 0x0000001ea2a14c23 */ /* 0x000fe200080100a1 */
[----:B------:R-:W-:-:S04]  /*4d30*/  @P4 FFMA.FTZ R162, R208, UR8, R180 ;  /* 0x00000008d0a24c23 */ /* 0x000fc800080100b4 */
[----:B------:R-:W-:Y:S01]  /*4d40*/  @P4 FADD.FTZ R163, R207, -R162 ;  /* 0x800000a2cfa34221 */ /* 0x000fe20000010000 */
[----:B------:R-:W-:-:S05]  /*4d50*/  SHF.L.U32 R162, R26, 0x10, RZ ;  /* 0x000000101aa27819 */ /* 0x000fca00000006ff */
[----:B------:R-:W-:Y:S01]  /*4d60*/  @P4 FFMA.FTZ R162, R163, UR30, R162 ;  /* 0x0000001ea3a24c23 */ /* 0x000fe200080100a2 */
[----:B------:R-:W-:-:S04]  /*4d70*/  @P4 FFMA.FTZ R163, R185, UR8, R180 ;  /* 0x00000008b9a34c23 */ /* 0x000fc800080100b4 */
[----:B------:R-:W-:Y:S01]  /*4d80*/  @P4 FADD.FTZ R182, R184, -R163 ;  /* 0x800000a3b8b64221 */ /* 0x000fe20000010000 */
[----:B------:R-:W-:-:S05]  /*4d90*/  SHF.L.U32 R163, R24, 0x10, RZ ;  /* 0x0000001018a37819 */ /* 0x000fca00000006ff */
[----:B------:R-:W-:Y:S01]  /*4da0*/  @P4 FFMA.FTZ R163, R182, UR30, R163 ;  /* 0x0000001eb6a34c23 */ /* 0x000fe200080100a3 */
[----:B------:R-:W-:Y:S06]  /*4db0*/  BRA.U !UP3, `(.L_x_290) ;  /* 0x000000010b1c7547 */ /* 0x000fec000b800000 */
[----:B------:R-:W-:Y:S01]  /*4dc0*/  FMUL.FTZ R179, R163, UR29 ;  /* 0x0000001da3b37c20 */ /* 0x000fe20008410000 */
[----:B------:R-:W-:Y:S01]  /*4dd0*/  IMAD.U32 R182, R36, 0x10000, RZ ;  /* 0x0001000024b67824 */ /* 0x000fe200078e00ff */
[----:B------:R-:W-:-:S03]  /*4de0*/  SHF.L.U32 R181, R164, 0x10, RZ ;  /* 0x00000010a4b57819 */ /* 0x000fc600000006ff */
[----:B------:R-:W-:Y:S02]  /*4df0*/  FMUL.FTZ R182, R179, R182 ;  /* 0x000000b6b3b67220 */ /* 0x000fe40000410000 */
[----:B------:R-:W-:-:S03]  /*4e00*/  FFMA.FTZ R120, R181, R179, R120 ;  /* 0x000000b3b5787223 */ /* 0x000fc60000010078 */
[----:B------:R-:W-:-:S04]  /*4e10*/  F2FP.BF16.F32.PACK_AB R182, RZ, R182 ;  /* 0x000000b6ffb6723e */ /* 0x000fc800000010ff */
[----:B------:R-:W-:-:S07]  /*4e20*/  PRMT R148, R182, 0x7610, R148 ;  /* 0x00007610b6947816 */ /* 0x000fce0000000094 */
.L_x_290:
        /* <DEDUP_REMOVED lines=9> */
.L_x_291:
[----:B------:R-:W-:Y:S05]  /*4ec0*/  BRA.U !UP3, `(.L_x_292) ;  /* 0x000000010b1c7547 */ /* 0x000fea000b800000 */
[----:B------:R-:W-:Y:S01]  /*4ed0*/  SHF.L.U32 R182, R37, 0x10, RZ ;  /* 0x0000001025b67819 */ /* 0x000fe200000006ff */
[----:B------:R-:W-:Y:S01]  /*4ee0*/  FMUL.FTZ R179, R176, UR29 ;  /* 0x0000001db0b37c20 */ /* 0x000fe20008410000 */
[----:B------:R-:W-:-:S03]  /*4ef0*/  SHF.L.U32 R181, R165, 0x10, RZ ;  /* 0x00000010a5b57819 */ /* 0x000fc600000006ff */
[----:B------:R-:W-:Y:S02]  /*4f00*/  FMUL.FTZ R182, R179, R182 ;  /* 0x000000b6b3b67220 */ /* 0x000fe40000410000 */
[----:B------:R-:W-:-:S03]  /*4f10*/  FFMA.FTZ R122, R181, R179, R122 ;  /* 0x000000b3b57a7223 */ /* 0x000fc6000001007a */
[----:B------:R-:W-:-:S04]  /*4f20*/  F2FP.BF16.F32.PACK_AB R182, RZ, R182 ;  /* 0x000000b6ffb6723e */ /* 0x000fc800000010ff */
[----:B------:R-:W-:-:S07]  /*4f30*/  PRMT R149, R182, 0x7610, R149 ;  /* 0x00007610b6957816 */ /* 0x000fce0000000095 */
.L_x_292:
        /* <DEDUP_REMOVED lines=9> */
.L_x_293:
[----:B------:R-:W-:Y:S05]  /*4fd0*/  BRA.U !UP3, `(.L_x_294) ;  /* 0x000000010b1c7547 */ /* 0x000fea000b800000 */
[----:B------:R-:W-:Y:S01]  /*4fe0*/  FMUL.FTZ R179, R162, UR29 ;  /* 0x0000001da2b37c20 */ /* 0x000fe20008410000 */
[----:B------:R-:W-:Y:S01]  /*4ff0*/  IMAD.U32 R182, R38, 0x10000, RZ ;  /* 0x0001000026b67824 */ /* 0x000fe200078e00ff */
[----:B------:R-:W-:-:S03]  /*5000*/  SHF.L.U32 R181, R166, 0x10, RZ ;  /* 0x00000010a6b57819 */ /* 0x000fc600000006ff */
[----:B------:R-:W-:Y:S02]  /*5010*/  FMUL.FTZ R182, R179, R182 ;  /* 0x000000b6b3b67220 */ /* 0x000fe40000410000 */
[----:B------:R-:W-:-:S03]  /*5020*/  FFMA.FTZ R124, R181, R179, R124 ;  /* 0x000000b3b57c7223 */ /* 0x000fc6000001007c */
[----:B------:R-:W-:-:S04]  /*5030*/  F2FP.BF16.F32.PACK_AB R182, RZ, R182 ;  /* 0x000000b6ffb6723e */ /* 0x000fc800000010ff */
[----:B------:R-:W-:-:S07]  /*5040*/  PRMT R150, R182, 0x7610, R150 ;  /* 0x00007610b6967816 */ /* 0x000fce0000000096 */
.L_x_294:
[----:B------:R-:W-:Y:S01]  /*5050*/  PRMT R179, R27, 0x7632, R179 ;  /* 0x000076321bb37816 */ /* 0x000fe200000000b3 */
[----:B------:R-:W-:Y:S01]  /*5060*/  @P4 FFMA.FTZ R182, R218, UR8, R180 ;  /* 0x00000008dab64c23 */ /* 0x000fe200080100b4 */
[----:B------:R-:W-:Y:S02]  /*5070*/  F2FP.BF16.F32.PACK_AB R162, R177, R162 ;  /* 0x000000a2b1a2723e */ /* 0x000fe400000010ff */
[----:B------:R-:W-:Y:S01]  /*5080*/  SHF.L.U32 R179, R179, 0x10, RZ ;  /* 0x00000010b3b37819 */ /* 0x000fe200000006ff */
[----:B------:R-:W-:-:S04]  /*5090*/  @P4 FADD.FTZ R182, R219, -R182 ;  /* 0x800000b6dbb64221 */ /* 0x000fc80000010000 */
[----:B------:R-:W-:Y:S01]  /*50a0*/  @P4 FFMA.FTZ R179, R182, UR30, R179 ;  /* 0x0000001eb6b34c23 */ /* 0x000fe200080100b3 */
        /* <DEDUP_REMOVED lines=9> */
.L_x_295:
[----:B------:R-:W-:Y:S01]  /*5140*/  F2FP.BF16.F32.PACK_AB R161, R161, R176 ;  /* 0x000000b0a1a1723e */ /* 0x000fe200000010ff */
[----:B------:R-:W-:Y:S01]  /*5150*/  @P4 FFMA.FTZ R176, R206, UR8, R180 ;  /* 0x00000008ceb04c23 */ /* 0x000fe200080100b4 */
[----:B------:R-:W-:-:S03]  /*5160*/  F2FP.BF16.F32.PACK_AB R160, R160, R163 ;  /* 0x000000a3a0a0723e */ /* 0x000fc600000010ff */
[----:B------:R-:W-:Y:S01]  /*5170*/  @P4 FADD.FTZ R163, R213, -R176 ;  /* 0x800000b0d5a34221 */ /* 0x000fe20000010000 */
[----:B------:R-:W-:-:S05]  /*5180*/  SHF.L.U32 R176, R27, 0x10, RZ ;  /* 0x000000101bb07819 */ /* 0x000fca00000006ff */
[----:B------:R-:W-:Y:S01]  /*5190*/  @P4 FFMA.FTZ R176, R163, UR30, R176 ;  /* 0x0000001ea3b04c23 */ /* 0x000fe200080100b0 */
[----:B------:R-:W-:Y:S06]  /*51a0*/  BRA.U !UP3, `(.L_x_296) ;  /* 0x000000010b1c7547 */ /* 0x000fec000b800000 */
[----:B------:R-:W-:Y:S01]  /*51b0*/  SHF.L.U32 R182, R39, 0x10, RZ ;  /* 0x0000001027b67819 */ /* 0x000fe200000006ff */
[----:B------:R-:W-:Y:S01]  /*51c0*/  FMUL.FTZ R163, R176, UR29 ;  /* 0x0000001db0a37c20 */ /* 0x000fe20008410000 */
[----:B------:R-:W-:-:S03]  /*51d0*/  SHF.L.U32 R177, R167, 0x10, RZ ;  /* 0x00000010a7b17819 */ /* 0x000fc600000006ff */
[----:B------:R-:W-:Y:S02]  /*51e0*/  FMUL.FTZ R182, R163, R182 ;  /* 0x000000b6a3b67220 */ /* 0x000fe40000410000 */
[----:B------:R-:W-:-:S03]  /*51f0*/  FFMA.FTZ R126, R177, R163, R126 ;  /* 0x000000a3b17e7223 */ /* 0x000fc6000001007e */
[----:B------:R-:W-:-:S04]  /*5200*/  F2FP.BF16.F32.PACK_AB R182, RZ, R182 ;  /* 0x000000b6ffb6723e */ /* 0x000fc800000010ff */
[----:B------:R-:W-:-:S07]  /*5210*/  PRMT R151, R182, 0x7610, R151 ;  /* 0x00007610b6977816 */ /* 0x000fce0000000097 */
.L_x_296:
[----:B------:R-:W-:Y:S01]  /*5220*/  F2FP.BF16.F32.PACK_AB R163, R179, R176 ;  /* 0x000000b0b3a3723e */ /* 0x000fe200000010ff */
[----:B------:R-:W-:Y:S06]  /*5230*/  BRA.U !UP3, `(.L_x_297) ;  /* 0x000000150b347547 */ /* 0x000fec000b800000 */
[----:B------:R-:W-:Y:S01]  /*5240*/  FMUL.FTZ R176, R179, UR29 ;  /* 0x0000001db3b07c20 */ /* 0x000fe20008410000 */
[----:B------:R-:W-:Y:S02]  /*5250*/  SHF.L.U32 R179, R247, 0x10, RZ ;  /* 0x00000010f7b37819 */ /* 0x000fe400000006ff */
[----:B------:R-:W-:-:S03]  /*5260*/  PRMT R177, R167, 0x7632, R177 ;  /* 0x00007632a7b17816 */ /* 0x000fc600000000b1 */
[----:B------:R-:W-:Y:S02]  /*5270*/  FMUL.FTZ R179, R176, R179 ;  /* 0x000000b3b0b37220 */ /* 0x000fe40000410000 */
[----:B------:R-:W-:-:S03]  /*5280*/  IMAD.U32 R177, R177, 0x10000, RZ ;  /* 0x00010000b1b17824 */ /* 0x000fc600078e00ff */
[----:B------:R-:W-:Y:S01]  /*5290*/  F2FP.BF16.F32.PACK_AB R179, RZ, R179 ;  /* 0x000000b3ffb3723e */ /* 0x000fe200000010ff */
[----:B------:R-:W-:-:S03]  /*52a0*/  FFMA.FTZ R127, R176, R177, R127 ;  /* 0x000000b1b07f7223 */ /* 0x000fc6000001007f */
[----:B------:R-:W-:Y:S01]  /*52b0*/  PRMT R151, R151, 0x5410, R179 ;  /* 0x0000541097977816 */ /* 0x000fe200000000b3 */
[----:B------:R-:W-:Y:S06]  /*52c0*/  BRA `(.L_x_297) ;  /* 0x0000001400107947 */ /* 0x000fec0003800000 */
.L_x_289:
[----:B------:R-:W-:Y:S01]  /*52d0*/  ISETP.LT.AND P4, PT, RZ, UR31, PT ;  /* 0x0000001fff007c0c */ /* 0x000fe2000bf81270 */
[----:B------:R-:W-:-:S12]  /*52e0*/  BRA.U !UP3, `(.L_x_298) ;  /* 0x000000010b2c7547 */ /* 0x000fd8000b800000 */
[----:B0-----:R-:W-:Y:S01]  /*52f0*/  @P4 FFMA.FTZ R177, R185, UR8, R180 ;  /* 0x00000008b9b14c23 */ /* 0x001fe200080100b4 */
        /* <DEDUP_REMOVED lines=10> */
.L_x_298:
[----:B------:R-:W-:Y:S05]  /*53a0*/  BRA.U !UP3, `(.L_x_299) ;  /* 0x000000010b347547 */ /* 0x000fea000b800000 */
[----:B0----5:R-:W-:Y:S01]  /*53b0*/  PRMT R176, R24, 0x7632, R176 ;  /* 0x0000763218b07816 */ /* 0x021fe200000000b0 */
        /* <DEDUP_REMOVED lines=12> */
.L_x_299:
[----:B------:R-:W-:Y:S05]  /*5480*/  BRA.U !UP3, `(.L_x_300) ;  /* 0x000000010b2c7547 */ /* 0x000fea000b800000 */
[----:B0-----:R-:W-:Y:S01]  /*5490*/  @P4 FFMA.FTZ R177, R201, UR8, R180 ;  /* 0x00000008c9b14c23 */ /* 0x001fe200080100b4 */
[----:B-----5:R-:W-:Y:S02]  /*54a0*/  SHF.L.U32 R176, R25, 0x10, RZ ;  /* 0x0000001019b07819 */ /* 0x020fe400000006ff */
[----:B------:R-:W-:Y:S01]  /*54b0*/  SHF.L.U32 R179, R165, 0x10, RZ ;  /* 0x00000010a5b37819 */ /* 0x000fe200000006ff */
[----:B------:R-:W-:-:S04]  /*54c0*/  @P4 FADD.FTZ R177, R200, -R177 ;  /* 0x800000b1c8b14221 */ /* 0x000fc80000010000 */
[----:B------:R-:W-:-:S04]  /*54d0*/  @P4 FFMA.FTZ R176, R177, UR30, R176 ;  /* 0x0000001eb1b04c23 */ /* 0x000fc800080100b0 */
[----:B------:R-:W-:Y:S01]  /*54e0*/  FMUL.FTZ R177, R176, UR29 ;  /* 0x0000001db0b17c20 */ /* 0x000fe20008410000 */
[----:B------:R-:W-:-:S03]  /*54f0*/  IMAD.U32 R176, R37, 0x10000, RZ ;  /* 0x0001000025b07824 */ /* 0x000fc600078e00ff */
[-C--:B------:R-:W-:Y:S01]  /*5500*/  FFMA.FTZ R122, R179, R177.reuse, R122 ;  /* 0x000000b1b37a7223 */ /* 0x080fe2000001007a */
[----:B------:R-:W-:-:S05]  /*5510*/  FMUL.FTZ R176, R176, R177 ;  /* 0x000000b1b0b07220 */ /* 0x000fca0000410000 */
[----:B------:R-:W-:-:S04]  /*5520*/  F2FP.BF16.F32.PACK_AB R176, RZ, R176 ;  /* 0x000000b0ffb0723e */ /* 0x000fc800000010ff */
[----:B------:R-:W-:-:S07]  /*5530*/  PRMT R149, R176, 0x7610, R149 ;  /* 0x00007610b0957816 */ /* 0x000fce0000000095 */
.L_x_300:
        /* <DEDUP_REMOVED lines=14> */
.L_x_301:
[----:B------:R-:W-:Y:S05]  /*5620*/  BRA.U !UP3, `(.L_x_302) ;  /* 0x000000010b2c7547 */ /* 0x000fea000b800000 */
[----:B0-----:R-:W-:Y:S01]  /*5630*/  @P4 FFMA.FTZ R176, R208, UR8, R180 ;  /* 0x00000008d0b04c23 */ /* 0x001fe200080100b4 */
[----:B-----5:R-:W-:-:S03]  /*5640*/  SHF.L.U32 R179, R166, 0x10, RZ ;  /* 0x00000010a6b37819 */ /* 0x020fc600000006ff */
[----:B------:R-:W-:Y:S01]  /*5650*/  @P4 FADD.FTZ R177, R207, -R176 ;  /* 0x800000b0cfb14221 */ /* 0x000fe20000010000 */
[----:B------:R-:W-:-:S05]  /*5660*/  SHF.L.U32 R176, R26, 0x10, RZ ;  /* 0x000000101ab07819 */ /* 0x000fca00000006ff */
[----:B------:R-:W-:-:S04]  /*5670*/  @P4 FFMA.FTZ R176, R177, UR30, R176 ;  /* 0x0000001eb1b04c23 */ /* 0x000fc800080100b0 */
[----:B------:R-:W-:Y:S01]  /*5680*/  FMUL.FTZ R177, R176, UR29 ;  /* 0x0000001db0b17c20 */ /* 0x000fe20008410000 */
[----:B------:R-:W-:-:S03]  /*5690*/  SHF.L.U32 R176, R38, 0x10, RZ ;  /* 0x0000001026b07819 */ /* 0x000fc600000006ff */
[-C--:B------:R-:W-:Y:S02]  /*56a0*/  FFMA.FTZ R124, R179, R177.reuse, R124 ;  /* 0x000000b1b37c7223 */ /* 0x080fe4000001007c */
[----:B------:R-:W-:-:S05]  /*56b0*/  FMUL.FTZ R176, R176, R177 ;  /* 0x000000b1b0b07220 */ /* 0x000fca0000410000 */
[----:B------:R-:W-:-:S04]  /*56c0*/  F2FP.BF16.F32.PACK_AB R176, RZ, R176 ;  /* 0x000000b0ffb0723e */ /* 0x000fc800000010ff */
[----:B------:R-:W-:-:S07]  /*56d0*/  PRMT R150, R176, 0x7610, R150 ;  /* 0x00007610b0967816 */ /* 0x000fce0000000096 */
.L_x_302:
[----:B------:R-:W-:Y:S05]  /*56e0*/  BRA.U !UP3, `(.L_x_303) ;  /* 0x000000010b347547 */ /* 0x000fea000b800000 */
[----:B0----5:R-:W-:Y:S01]  /*56f0*/  PRMT R176, R26, 0x7632, R176 ;  /* 0x000076321ab07816 */ /* 0x021fe200000000b0 */
[----:B------:R-:W-:Y:S01]  /*5700*/  @P4 FFMA.FTZ R177, R19, UR8, R180 ;  /* 0x0000000813b14c23 */ /* 0x000fe200080100b4 */
[----:B------:R-:W-:-:S03]  /*5710*/  SHF.L.U32 R179, R246, 0x10, RZ ;  /* 0x00000010f6b37819 */ /* 0x000fc600000006ff */
[----:B------:R-:W-:Y:S02]  /*5720*/  IMAD.U32 R176, R176, 0x10000, RZ ;  /* 0x00010000b0b07824 */ /* 0x000fe400078e00ff */
        /* <DEDUP_REMOVED lines=9> */
.L_x_303:
        /* <DEDUP_REMOVED lines=12> */
.L_x_304:
        /* <DEDUP_REMOVED lines=8> */
[----:B------:R-:W-:Y:S02]  /*5900*/  FMUL.FTZ R176, R176, UR29 ;  /* 0x0000001db0b07c20 */ /* 0x000fe40008410000 */
[----:B------:R-:W-:Y:S02]  /*5910*/  IMAD.U32 R177, R177, 0x10000, RZ ;  /* 0x00010000b1b17824 */ /* 0x000fe400078e00ff */
[----:B------:R-:W-:Y:S02]  /*5920*/  FMUL.FTZ R179, R179, R176 ;  /* 0x000000b0b3b37220 */ /* 0x000fe40000410000 */
[----:B------:R-:W-:-:S03]  /*5930*/  FFMA.FTZ R127, R176, R177, R127 ;  /* 0x000000b1b07f7223 */ /* 0x000fc6000001007f */
[----:B------:R-:W-:-:S04]  /*5940*/  F2FP.BF16.F32.PACK_AB R179, RZ, R179 ;  /* 0x000000b3ffb3723e */ /* 0x000fc800000010ff */
[----:B------:R-:W-:Y:S01]  /*5950*/  PRMT R151, R151, 0x5410, R179 ;  /* 0x0000541097977816 */ /* 0x000fe200000000b3 */
[----:B------:R-:W-:Y:S06]  /*5960*/  BRA `(.L_x_297) ;  /* 0x0000000c00687947 */ /* 0x000fec0003800000 */
.L_x_288:
[----:B0-----:R-:W0:Y:S02]  /*5970*/  LDC.64 R176, c[0x0][0x478] ;  /* 0x00011e00ffb07b82 */ /* 0x001e240000000a00 */
[----:B0-----:R-:W-:-:S04]  /*5980*/  ISETP.NE.U32.AND P0, PT, R176, RZ, PT ;  /* 0x000000ffb000720c */ /* 0x001fc80003f05070 */
[----:B------:R-:W-:-:S13]  /*5990*/  ISETP.NE.AND.EX P0, PT, R177, RZ, PT, P0 ;  /* 0x000000ffb100720c */ /* 0x000fda0003f05300 */
[----:B------:R-:W-:Y:S05]  /*59a0*/  @!P0 BRA `(.L_x_305) ;  /* 0x0000000400a88947 */ /* 0x000fea0003800000 */
[--C-:B------:R-:W-:Y:S01]  /*59b0*/  FFMA.FTZ R163, R5, UR8, R180.reuse ;  /* 0x0000000805a37c23 */ /* 0x100fe200080100b4 */
[--C-:B------:R-:W-:Y:S01]  /*59c0*/  FFMA.FTZ R161, R185, UR8, R180.reuse ;  /* 0x00000008b9a17c23 */ /* 0x100fe200080100b4 */
[--C-:B------:R-:W-:Y:S01]  /*59d0*/  FFMA.FTZ R177, R201, UR8, R180.reuse ;  /* 0x00000008c9b17c23 */ /* 0x100fe200080100b4 */
[--C-:B------:R-:W-:Y:S01]  /*59e0*/  FFMA.FTZ R162, R208, UR8, R180.reuse ;  /* 0x00000008d0a27c23 */ /* 0x100fe200080100b4 */
[----:B------:R-:W-:Y:S01]  /*59f0*/  FADD.FTZ R160, R4, -R163 ;  /* 0x800000a304a07221 */ /* 0x000fe20000010000 */
[--C-:B------:R-:W-:Y:S01]  /*5a00*/  FFMA.FTZ R163, R3, UR8, R180.reuse ;  /* 0x0000000803a37c23 */ /* 0x100fe200080100b4 */
[----:B------:R-:W-:Y:S01]  /*5a10*/  FADD.FTZ R161, R184, -R161 ;  /* 0x800000a1b8a17221 */ /* 0x000fe20000010000 */
[----:B------:R-:W-:Y:S01]  /*5a20*/  FADD.FTZ R177, R200, -R177 ;  /* 0x800000b1c8b17221 */ /* 0x000fe20000010000 */
[----:B------:R-:W-:Y:S01]  /*5a30*/  FFMA.FTZ R179, R19, UR8, R180 ;  /* 0x0000000813b37c23 */ /* 0x000fe200080100b4 */
[----:B------:R-:W-:Y:S01]  /*5a40*/  FADD.FTZ R182, R2, -R163 ;  /* 0x800000a302b67221 */ /* 0x000fe20000010000 */
[----:B------:R-:W-:Y:S01]  /*5a50*/  FMUL.FTZ R163, R161, UR30 ;  /* 0x0000001ea1a37c20 */ /* 0x000fe20008410000 */
[----:B------:R-:W-:Y:S01]  /*5a60*/  FMUL.FTZ R160, R160, UR30 ;  /* 0x0000001ea0a07c20 */ /* 0x000fe20008410000 */
[----:B------:R-:W-:Y:S01]  /*5a70*/  FMUL.FTZ R161, R177, UR30 ;  /* 0x0000001eb1a17c20 */ /* 0x000fe20008410000 */
[----:B------:R-:W-:Y:S01]  /*5a80*/  FMUL.FTZ R182, R182, UR30 ;  /* 0x0000001eb6b67c20 */ /* 0x000fe20008410000 */
[----:B------:R-:W-:Y:S01]  /*5a90*/  ISETP.LT.AND P4, PT, RZ, UR31, PT ;  /* 0x0000001fff007c0c */ /* 0x000fe2000bf81270 */
[----:B------:R-:W-:Y:S01]  /*5aa0*/  FADD.FTZ R162, R207, -R162 ;  /* 0x800000a2cfa27221 */ /* 0x000fe20000010000 */
[----:B------:R-:W-:-:S02]  /*5ab0*/  FADD.FTZ R176, R18, -R179 ;  /* 0x800000b312b07221 */ /* 0x000fc40000010000 */
[----:B------:R-:W-:Y:S01]  /*5ac0*/  FSEL R160, R160, RZ, P4 ;  /* 0x000000ffa0a07208 */ /* 0x000fe20002000000 */
[----:B------:R-:W-:Y:S01]  /*5ad0*/  FMUL.FTZ R162, R162, UR30 ;  /* 0x0000001ea2a27c20 */ /* 0x000fe20008410000 */
[----:B------:R-:W-:Y:S01]  /*5ae0*/  FMUL.FTZ R176, R176, UR30 ;  /* 0x0000001eb0b07c20 */ /* 0x000fe20008410000 */
        /* <DEDUP_REMOVED lines=11> */
.L_x_306:
        /* <DEDUP_REMOVED lines=9> */
.L_x_307:
        /* <DEDUP_REMOVED lines=8> */
.L_x_308:
[----:B------:R-:W-:Y:S05]  /*5cb0*/  BRA.U !UP3, `(.L_x_309) ;  /* 0x000000010b207547 */ /* 0x000fea000b800000 */
[----:B-----5:R-:W-:Y:S01]  /*5cc0*/  PRMT R177, R165, 0x7632, R177 ;  /* 0x00007632a5b17816 */ /* 0x020fe200000000b1 */
[----:B------:R-:W-:-:S03]  /*5cd0*/  FMUL.FTZ R226, R182, UR29 ;  /* 0x0000001db6e27c20 */ /* 0x000fc60008410000 */
[----:B------:R-:W-:-:S05]  /*5ce0*/  SHF.L.U32 R177, R177, 0x10, RZ ;  /* 0x00000010b1b17819 */ /* 0x000fca00000006ff */
[----:B------:R-:W-:Y:S01]  /*5cf0*/  FFMA.FTZ R123, R226, R177, R123 ;  /* 0x000000b1e27b7223 */ /* 0x000fe2000001007b */
[----:B------:R-:W-:-:S04]  /*5d00*/  IMAD.U32 R177, R245, 0x10000, RZ ;  /* 0x00010000f5b17824 */ /* 0x000fc800078e00ff */
[----:B------:R-:W-:-:S05]  /*5d10*/  FMUL.FTZ R226, R177, R226 ;  /* 0x000000e2b1e27220 */ /* 0x000fca0000410000 */
[----:B------:R-:W-:-:S04]  /*5d20*/  F2FP.BF16.F32.PACK_AB R226, RZ, R226 ;  /* 0x000000e2ffe2723e */ /* 0x000fc800000010ff */
[----:B------:R-:W-:-:S07]  /*5d30*/  PRMT R149, R149, 0x5410, R226 ;  /* 0x0000541095957816 */ /* 0x000fce00000000e2 */
.L_x_309:
        /* <DEDUP_REMOVED lines=11> */
.L_x_310:
        /* <DEDUP_REMOVED lines=9> */
[----:B------:R-:W-:-:S07]  /*5e80*/  PRMT R150, R150, 0x5410, R179 ;  /* 0x0000541096967816 */ /* 0x000fce00000000b3 */
.L_x_311:
        /* <DEDUP_REMOVED lines=17> */
.L_x_312:
[----:B------:R-:W-:Y:S01]  /*5fa0*/  F2FP.BF16.F32.PACK_AB R163, R176, R179 ;  /* 0x000000b3b0a3723e */ /* 0x000fe200000010ff */
[----:B------:R-:W-:Y:S06]  /*5fb0*/  BRA.U !UP3, `(.L_x_297) ;  /* 0x000000050bd47547 */ /* 0x000fec000b800000 */
[----:B------:R-:W-:Y:S01]  /*5fc0*/  SHF.L.U32 R179, R247, 0x10, RZ ;  /* 0x00000010f7b37819 */ /* 0x000fe200000006ff */
[----:B------:R-:W-:Y:S01]  /*5fd0*/  FMUL.FTZ R176, R176, UR29 ;  /* 0x0000001db0b07c20 */ /* 0x000fe20008410000 */
[----:B-----5:R-:W-:-:S03]  /*5fe0*/  PRMT R177, R167, 0x7632, R177 ;  /* 0x00007632a7b17816 */ /* 0x020fc600000000b1 */
[----:B------:R-:W-:Y:S02]  /*5ff0*/  FMUL.FTZ R179, R179, R176 ;  /* 0x000000b0b3b37220 */ /* 0x000fe40000410000 */
[----:B------:R-:W-:-:S03]  /*6000*/  IMAD.U32 R177, R177, 0x10000, RZ ;  /* 0x00010000b1b17824 */ /* 0x000fc600078e00ff */
[----:B------:R-:W-:Y:S01]  /*6010*/  F2FP.BF16.F32.PACK_AB R179, RZ, R179 ;  /* 0x000000b3ffb3723e */ /* 0x000fe200000010ff */
[----:B------:R-:W-:-:S03]  /*6020*/  FFMA.FTZ R127, R176, R177, R127 ;  /* 0x000000b1b07f7223 */ /* 0x000fc6000001007f */
[----:B------:R-:W-:Y:S01]  /*6030*/  PRMT R151, R151, 0x5410, R179 ;  /* 0x0000541097977816 */ /* 0x000fe200000000b3 */
[----:B------:R-:W-:Y:S06]  /*6040*/  BRA `(.L_x_297) ;  /* 0x0000000400b07947 */ /* 0x000fec0003800000 */
.L_x_305:
[----:B------:R-:W-:Y:S05]  /*6050*/  BRA.U !UP3, `(.L_x_313) ;  /* 0x000000010b307547 */ /* 0x000fea000b800000 */
[----:B------:R-:W-:Y:S01]  /*6060*/  FFMA.FTZ R177, R185, UR8, R180 ;  /* 0x00000008b9b17c23 */ /* 0x000fe200080100b4 */
[----:B------:R-:W-:Y:S02]  /*6070*/  ISETP.LT.AND P4, PT, RZ, UR31, PT ;  /* 0x0000001fff007c0c */ /* 0x000fe4000bf81270 */
[----:B-----5:R-:W-:Y:S01]  /*6080*/  SHF.L.U32 R179, R164, 0x10, RZ ;  /* 0x00000010a4b37819 */ /* 0x020fe200000006ff */
[----:B------:R-:W-:-:S04]  /*6090*/  FADD.FTZ R177, R184, -R177 ;  /* 0x800000b1b8b17221 */ /* 0x000fc80000010000 */
[----:B------:R-:W-:-:S05]  /*60a0*/  FMUL.FTZ R176, R177, UR30 ;  /* 0x0000001eb1b07c20 */ /* 0x000fca0008410000 */
[----:B------:R-:W-:-:S05]  /*60b0*/  FSEL R176, R176, RZ, P4 ;  /* 0x000000ffb0b07208 */ /* 0x000fca0002000000 */
[----:B------:R-:W-:Y:S01]  /*60c0*/  FMUL.FTZ R177, R176, UR29 ;  /* 0x0000001db0b17c20 */ /* 0x000fe20008410000 */
[----:B------:R-:W-:-:S03]  /*60d0*/  SHF.L.U32 R176, R36, 0x10, RZ ;  /* 0x0000001024b07819 */ /* 0x000fc600000006ff */
[-C--:B------:R-:W-:Y:S02]  /*60e0*/  FFMA.FTZ R120, R179, R177.reuse, R120 ;  /* 0x000000b1b3787223 */ /* 0x080fe40000010078 */
[----:B------:R-:W-:-:S05]  /*60f0*/  FMUL.FTZ R176, R176, R177 ;  /* 0x000000b1b0b07220 */ /* 0x000fca0000410000 */
[----:B------:R-:W-:-:S04]  /*6100*/  F2FP.BF16.F32.PACK_AB R176, RZ, R176 ;  /* 0x000000b0ffb0723e */ /* 0x000fc800000010ff */
[----:B------:R-:W-:-:S07]  /*6110*/  PRMT R148, R176, 0x7610, R148 ;  /* 0x00007610b0947816 */ /* 0x000fce0000000094 */
.L_x_313:
[----:B------:R-:W-:Y:S05]  /*6120*/  BRA.U !UP3, `(.L_x_314) ;  /* 0x000000010b347547 */ /* 0x000fea000b800000 */
[----:B------:R-:W-:Y:S01]  /*6130*/  FFMA.FTZ R177, R5, UR8, R180 ;  /* 0x0000000805b17c23 */ /* 0x000fe200080100b4 */
[----:B------:R-:W-:Y:S02]  /*6140*/  ISETP.LT.AND P4, PT, RZ, UR31, PT ;  /* 0x0000001fff007c0c */ /* 0x000fe4000bf81270 */
[----:B------:R-:W-:Y:S01]  /*6150*/  SHF.L.U32 R179, R244, 0x10, RZ ;  /* 0x00000010f4b37819 */ /* 0x000fe200000006ff */
[----:B------:R-:W-:-:S04]  /*6160*/  FADD.FTZ R177, R4, -R177 ;  /* 0x800000b104b17221 */ /* 0x000fc80000010000 */
[----:B------:R-:W-:Y:S01]  /*6170*/  FMUL.FTZ R176, R177, UR30 ;  /* 0x0000001eb1b07c20 */ /* 0x000fe20008410000 */
[----:B-----5:R-:W-:-:S04]  /*6180*/  PRMT R177, R164, 0x7632, R177 ;  /* 0x00007632a4b17816 */ /* 0x020fc800000000b1 */
[----:B------:R-:W-:Y:S02]  /*6190*/  FSEL R176, R176, RZ, P4 ;  /* 0x000000ffb0b07208 */ /* 0x000fe40002000000 */
[----:B------:R-:W-:-:S03]  /*61a0*/  SHF.L.U32 R177, R177, 0x10, RZ ;  /* 0x00000010b1b17819 */ /* 0x000fc600000006ff */
[----:B------:R-:W-:-:S04]  /*61b0*/  FMUL.FTZ R176, R176, UR29 ;  /* 0x0000001db0b07c20 */ /* 0x000fc80008410000 */
[----:B------:R-:W-:Y:S01]  /*61c0*/  FMUL.FTZ R179, R179, R176 ;  /* 0x000000b0b3b37220 */ /* 0x000fe20000410000 */
[----:B------:R-:W-:-:S04]  /*61d0*/  FFMA.FTZ R121, R176, R177, R121 ;  /* 0x000000b1b0797223 */ /* 0x000fc80000010079 */
[----:B------:R-:W-:-:S04]  /*61e0*/  F2FP.BF16.F32.PACK_AB R179, RZ, R179 ;  /* 0x000000b3ffb3723e */ /* 0x000fc800000010ff */
[----:B------:R-:W-:-:S07]  /*61f0*/  PRMT R148, R148, 0x5410, R179 ;  /* 0x0000541094947816 */ /* 0x000fce00000000b3 */
.L_x_314:
        /* <DEDUP_REMOVED lines=13> */
.L_x_315:
[----:B------:R-:W-:Y:S05]  /*62d0*/  BRA.U !UP3, `(.L_x_316) ;  /* 0x000000010b347547 */ /* 0x000fea000b800000 */
[----:B------:R-:W-:Y:S01]  /*62e0*/  FFMA.FTZ R177, R3, UR8, R180 ;  /* 0x0000000803b17c23 */ /* 0x000fe200080100b4 */
[----:B------:R-:W-:Y:S02]  /*62f0*/  ISETP.LT.AND P4, PT, RZ, UR31, PT ;  /* 0x0000001fff007c0c */ /* 0x000fe4000bf81270 */
[----:B------:R-:W-:Y:S01]  /*6300*/  SHF.L.U32 R179, R245, 0x10, RZ ;  /* 0x00000010f5b37819 */ /* 0x000fe200000006ff */
[----:B------:R-:W-:-:S04]  /*6310*/  FADD.FTZ R177, R2, -R177 ;  /* 0x800000b102b17221 */ /* 0x000fc80000010000 */
[----:B------:R-:W-:Y:S01]  /*6320*/  FMUL.FTZ R176, R177, UR30 ;  /* 0x0000001eb1b07c20 */ /* 0x000fe20008410000 */
[----:B-----5:R-:W-:-:S04]  /*6330*/  PRMT R177, R165, 0x7632, R177 ;  /* 0x00007632a5b17816 */ /* 0x020fc800000000b1 */
[----:B------:R-:W-:Y:S01]  /*6340*/  FSEL R176, R176, RZ, P4 ;  /* 0x000000ffb0b07208 */ /* 0x000fe20002000000 */
[----:B------:R-:W-:-:S04]  /*6350*/  IMAD.U32 R177, R177, 0x10000, RZ ;  /* 0x00010000b1b17824 */ /* 0x000fc800078e00ff */
[----:B------:R-:W-:-:S04]  /*6360*/  FMUL.FTZ R176, R176, UR29 ;  /* 0x0000001db0b07c20 */ /* 0x000fc80008410000 */
[----:B------:R-:W-:Y:S01]  /*6370*/  FMUL.FTZ R179, R179, R176 ;  /* 0x000000b0b3b37220 */ /* 0x000fe20000410000 */
[----:B------:R-:W-:-:S04]  /*6380*/  FFMA.FTZ R123, R176, R177, R123 ;  /* 0x000000b1b07b7223 */ /* 0x000fc8000001007b */
[----:B------:R-:W-:-:S04]  /*6390*/  F2FP.BF16.F32.PACK_AB R179, RZ, R179 ;  /* 0x000000b3ffb3723e */ /* 0x000fc800000010ff */
[----:B------:R-:W-:-:S07]  /*63a0*/  PRMT R149, R149, 0x5410, R179 ;  /* 0x0000541095957816 */ /* 0x000fce00000000b3 */
.L_x_316:
        /* <DEDUP_REMOVED lines=13> */
.L_x_317:
        /* <DEDUP_REMOVED lines=14> */
.L_x_318:
        /* <DEDUP_REMOVED lines=13> */
.L_x_319:
        /* <DEDUP_REMOVED lines=10> */
[----:B------:R-:W-:Y:S01]  /*66d0*/  FMUL.FTZ R179, R179, R176 ;  /* 0x000000b0b3b37220 */ /* 0x000fe20000410000 */
[----:B------:R-:W-:-:S04]  /*66e0*/  FFMA.FTZ R127, R176, R177, R127 ;  /* 0x000000b1b07f7223 */ /* 0x000fc8000001007f */
[----:B------:R-:W-:-:S04]  /*66f0*/  F2FP.BF16.F32.PACK_AB R179, RZ, R179 ;  /* 0x000000b3ffb3723e */ /* 0x000fc800000010ff */
[----:B------:R-:W-:-:S07]  /*6700*/  PRMT R151, R151, 0x5410, R179 ;  /* 0x0000541097977816 */ /* 0x000fce00000000b3 */
.L_x_297:
[----:B0-----:R-:W0:Y:S01]  /*6710*/  @P0 LDC.64 R176, c[0x0][0x478] ;  /* 0x00011e00ffb00b82 */ /* 0x001e220000000a00 */
[----:B------:R-:W1:Y:S01]  /*6720*/  @UP3 LDCU.64 UR6, c[0x0][0x468] ;  /* 0x00008d00ff0637ac */ /* 0x000e620008000a00 */
[----:B------:R-:W-:Y:S02]  /*6730*/  IMAD.MOV.U32 R179, RZ, RZ, 0x10 ;  /* 0x00000010ffb37424 */ /* 0x000fe400078e00ff */
[C---:B0-----:R-:W-:Y:S01]  /*6740*/  @P0 IMAD.WIDE.U32 R176, R233.reuse, 0x10, R176 ;  /* 0x00000010e9b00825 */ /* 0x041fe200078e00b0 */
[----:B------:R-:W-:-:S04]  /*6750*/  IADD3 R233, PT, PT, R233, 0x80, RZ ;  /* 0x00000080e9e97810 */ /* 0x000fc80007ffe0ff */
[----:B------:R1:W-:Y:S02]  /*6760*/  @P0 STG.E.128 desc[UR16][R176.64], R160 ;  /* 0x000000a0b0000986 */ /* 0x0003e4000c101d10 */
[C---:B-1----:R-:W-:Y:S01]  /*6770*/  @P2 IMAD.WIDE.U32 R176, R178.reuse, R179, UR6 ;  /* 0x00000006b2b02e25 */ /* 0x042fe2000f8e00b3 */
[----:B------:R-:W-:-:S04]  /*6780*/  IADD3 R178, PT, PT, R178, 0x80, RZ ;  /* 0x00000080b2b27810 */ /* 0x000fc80007ffe0ff */
[----:B------:R1:W-:Y:S03]  /*6790*/  @P2 STG.E.128 desc[UR16][R176.64], R148 ;  /* 0x00000094b0002986 */ /* 0x0003e6000c101d10 */
.L_x_286:
[----:B------:R-:W-:Y:S05]  /*67a0*/  BSYNC.RECONVERGENT B0 ;  /* 0x0000000000007941 */ /* 0x000fea0003800200 */
.L_x_285:
[----:B------:R-:W-:Y:S01]  /*67b0*/  ISETP.GE.U32.AND P4, PT, R11, 0x180, PT ;  /* 0x000001800b00780c */ /* 0x000fe20003f86070 */
[----:B------:R-:W-:-:S12]  /*67c0*/  BSSY.RECONVERGENT B0, `(.L_x_320) ;  /* 0x00001c8000007945 */ /* 0x000fd80003800200 */
[----:B------:R-:W-:Y:S05]  /*67d0*/  @!P4 BRA `(.L_x_321) ;  /* 0x0000001c0018c947 */ /* 0x000fea0003800000 */
[----:B------:R-:W-:-:S04]  /*67e0*/  UISETP.NE.U32.AND UP0, UPT, UR22, URZ, UPT ;  /* 0x000000ff1600728c */ /* 0x000fc8000bf05070 */
[----:B------:R-:W-:Y:S01]  /*67f0*/  UISETP.NE.AND.EX UP0, UPT, UR23, URZ, UPT, UP0 ;  /* 0x000000ff1700728c */ /* 0x000fe2000bf05300 */
[----:B------:R-:W-:Y:S10]  /*6800*/  BRA.U !UP3, `(.L_x_322) ;  /* 0x000000010b0c7547 */ /* 0x000ff4000b800000 */
[----:B-----5:R-:W2:Y:S02]  /*6810*/  LDC.64 R164, c[0x0][0x390] ;  /* 0x0000e400ffa47b82 */ /* 0x020ea40000000a00 */
[----:B--2---:R-:W-:-:S06]  /*6820*/  IMAD.WIDE.U32 R164, R178, 0x10, R164 ;  /* 0x00000010b2a47825 */ /* 0x004fcc00078e00a4 */
[----:B------:R-:W5:Y:S02]  /*6830*/  LDG.E.128 R164, desc[UR16][R164.64] ;  /* 0x00000010a4a47981 */ /* 0x000f64000c1e1d00 */
.L_x_322:
[----:B------:R-:W-:Y:S05]  /*6840*/  BRA.U !UP0, `(.L_x_323) ;  /* 0x0000000d08707547 */ /* 0x000fea000b800000 */
[----:B------:R-:W-:-:S04]  /*6850*/  UISETP.NE.U32.AND UP0, UPT, UR4, URZ, UPT ;  /* 0x000000ff0400728c */ /* 0x000fc8000bf05070 */
[----:B------:R-:W-:-:S06]  /*6860*/  UISETP.NE.AND.EX UP0, UPT, UR5, URZ, UPT, UP0 ;  /* 0x000000ff0500728c */ /* 0x000fcc000bf05300 */
[----:B------:R-:W-:-:S13]  /*6870*/  PLOP3.LUT P0, PT, PT, PT, UP0, 0x80, 0x8 ;  /* 0x000000000008781c */ /* 0x000fda0003f0f008 */
[----:B------:R-:W-:Y:S05]  /*6880*/  @!P0 BRA `(.L_x_324) ;  /* 0x0000000400b88947 */ /* 0x000fea0003800000 */
[----:B------:R-:W-:Y:S02]  /*6890*/  ISETP.LT.AND P5, PT, RZ, UR31, PT ;  /* 0x0000001fff007c0c */ /* 0x000fe4000bfa1270 */
[----:B-----5:R-:W-:Y:S02]  /*68a0*/  PRMT R160, R168, 0x7632, R160 ;  /* 0x00007632a8a07816 */ /* 0x020fe400000000a0 */
[----:B01----:R-:W-:Y:S02]  /*68b0*/  SHF.L.U32 R176, R169, 0x10, RZ ;  /* 0x00000010a9b07819 */ /* 0x003fe400000006ff */
[----:B------:R-:W-:Y:S02]  /*68c0*/  SHF.L.U32 R160, R160, 0x10, RZ ;  /* 0x00000010a0a07819 */ /* 0x000fe400000006ff */
[----:B------:R-:W-:-:S04]  /*68d0*/  PRMT R177, R170, 0x7632, R177 ;  /* 0x00007632aab17816 */ /* 0x000fc800000000b1 */
[----:B------:R-:W-:Y:S01]  /*68e0*/  SHF.L.U32 R177, R177, 0x10, RZ ;  /* 0x00000010b1b17819 */ /* 0x000fe200000006ff */
[--C-:B------:R-:W-:Y:S01]  /*68f0*/  @P5 FFMA.FTZ R162, R12, UR8, R180.reuse ;  /* 0x000000080ca25c23 */ /* 0x100fe200080100b4 */
[--C-:B------:R-:W-:Y:S01]  /*6900*/  @P5 FFMA.FTZ R163, R199, UR8, R180.reuse ;  /* 0x00000008c7a35c23 */ /* 0x100fe200080100b4 */
[----:B------:R-:W-:Y:S02]  /*6910*/  @P5 FFMA.FTZ R179, R17, UR8, R180 ;  /* 0x0000000811b35c23 */ /* 0x000fe400080100b4 */
[----:B------:R-:W-:Y:S01]  /*6920*/  @P5 FADD.FTZ R161, R13, -R162 ;  /* 0x800000a20da15221 */ /* 0x000fe20000010000 */
[----:B------:R-:W-:Y:S01]  /*6930*/  @P5 FFMA.FTZ R162, R14, UR8, R180 ;  /* 0x000000080ea25c23 */ /* 0x000fe200080100b4 */
[----:B------:R-:W-:Y:S01]  /*6940*/  @P5 FADD.FTZ R163, R198, -R163 ;  /* 0x800000a3c6a35221 */ /* 0x000fe20000010000 */
[----:B------:R-:W-:Y:S01]  /*6950*/  @P5 FADD.FTZ R182, R16, -R179 ;  /* 0x800000b310b65221 */ /* 0x000fe20000010000 */
[----:B------:R-:W-:Y:S01]  /*6960*/  @P5 FFMA.FTZ R160, R161, UR30, R160 ;  /* 0x0000001ea1a05c23 */ /* 0x000fe200080100a0 */
[----:B------:R-:W-:Y:S01]  /*6970*/  PRMT R161, R169, 0x7632, R161 ;  /* 0x00007632a9a17816 */ /* 0x000fe200000000a1 */
[----:B------:R-:W-:Y:S01]  /*6980*/  @P5 FADD.FTZ R162, R15, -R162 ;  /* 0x800000a20fa25221 */ /* 0x000fe20000010000 */
[----:B------:R-:W-:Y:S01]  /*6990*/  @P5 FFMA.FTZ R176, R163, UR30, R176 ;  /* 0x0000001ea3b05c23 */ /* 0x000fe200080100b0 */
[----:B------:R-:W-:Y:S01]  /*69a0*/  @P5 FFMA.FTZ R163, R205, UR8, R180 ;  /* 0x00000008cda35c23 */ /* 0x000fe200080100b4 */
[----:B------:R-:W-:Y:S01]  /*69b0*/  SHF.L.U32 R161, R161, 0x10, RZ ;  /* 0x00000010a1a17819 */ /* 0x000fe200000006ff */
[----:B------:R-:W-:-:S02]  /*69c0*/  @P5 FFMA.FTZ R177, R182, UR30, R177 ;  /* 0x0000001eb6b15c23 */ /* 0x000fc400080100b1 */
[----:B------:R-:W-:Y:S02]  /*69d0*/  @P5 FADD.FTZ R163, R204, -R163 ;  /* 0x800000a3cca35221 */ /* 0x000fe40000010000 */
[----:B------:R-:W-:Y:S01]  /*69e0*/  @P5 FFMA.FTZ R161, R162, UR30, R161 ;  /* 0x0000001ea2a15c23 */ /* 0x000fe200080100a1 */
[----:B------:R-:W-:-:S05]  /*69f0*/  SHF.L.U32 R162, R170, 0x10, RZ ;  /* 0x00000010aaa27819 */ /* 0x000fca00000006ff */
[----:B------:R-:W-:Y:S01]  /*6a00*/  @P5 FFMA.FTZ R162, R163, UR30, R162 ;  /* 0x0000001ea3a25c23 */ /* 0x000fe200080100a2 */
[----:B------:R-:W-:-:S04]  /*6a10*/  @P5 FFMA.FTZ R163, R23, UR8, R180 ;  /* 0x0000000817a35c23 */ /* 0x000fc800080100b4 */
[----:B------:R-:W-:Y:S01]  /*6a20*/  @P5 FADD.FTZ R182, R22, -R163 ;  /* 0x800000a316b65221 */ /* 0x000fe20000010000 */
[----:B------:R-:W-:-:S05]  /*6a30*/  SHF.L.U32 R163, R168, 0x10, RZ ;  /* 0x00000010a8a37819 */ /* 0x000fca00000006ff */
[----:B------:R-:W-:Y:S01]  /*6a40*/  @P5 FFMA.FTZ R163, R182, UR30, R163 ;  /* 0x0000001eb6a35c23 */ /* 0x000fe200080100a3 */
[----:B------:R-:W-:Y:S06]  /*6a50*/  BRA.U !UP3, `(.L_x_325) ;  /* 0x000000010b1c7547 */ /* 0x000fec000b800000 */
[----:B------:R-:W-:Y:S01]  /*6a60*/  SHF.L.U32 R182, R44, 0x10, RZ ;  /* 0x000000102cb67819 */ /* 0x000fe200000006ff */
[----:B------:R-:W-:Y:S01]  /*6a70*/  FMUL.FTZ R179, R163, UR29 ;  /* 0x0000001da3b37c20 */ /* 0x000fe20008410000 */
[----:B------:R-:W-:-:S03]  /*6a80*/  IMAD.U32 R181, R164, 0x10000, RZ ;  /* 0x00010000a4b57824 */ /* 0x000fc600078e00ff */
[----:B------:R-:W-:Y:S01]  /*6a90*/  FMUL.FTZ R182, R179, R182 ;  /* 0x000000b6b3b67220 */ /* 0x000fe20000410000 */
[----:B------:R-:W-:-:S04]  /*6aa0*/  FFMA.FTZ R128, R181, R179, R128 ;  /* 0x000000b3b5807223 */ /* 0x000fc80000010080 */
[----:B------:R-:W-:-:S04]  /*6ab0*/  F2FP.BF16.F32.PACK_AB R182, RZ, R182 ;  /* 0x000000b6ffb6723e */ /* 0x000fc800000010ff */
[----:B------:R-:W-:-:S07]  /*6ac0*/  PRMT R148, R182, 0x7610, R148 ;  /* 0x00007610b6947816 */ /* 0x000fce0000000094 */
.L_x_325:
        /* <DEDUP_REMOVED lines=9> */
.L_x_326:
        /* <DEDUP_REMOVED lines=8> */
.L_x_327:
        /* <DEDUP_REMOVED lines=9> */
.L_x_328:
        /* <DEDUP_REMOVED lines=8> */
.L_x_329:
        /* <DEDUP_REMOVED lines=15> */
.L_x_330:
        /* <DEDUP_REMOVED lines=14> */
.L_x_331:
        /* <DEDUP_REMOVED lines=9> */
[----:B------:R-:W-:Y:S01]  /*6f50*/  PRMT R151, R151, 0x5410, R179 ;  /* 0x0000541097977816 */ /* 0x000fe200000000b3 */
[----:B------:R-:W-:Y:S06]  /*6f60*/  BRA `(.L_x_332) ;  /* 0x0000001400107947 */ /* 0x000fec0003800000 */
.L_x_324:
[----:B------:R-:W-:Y:S01]  /*6f70*/  ISETP.LT.AND P5, PT, RZ, UR31, PT ;  /* 0x0000001fff007c0c */ /* 0x000fe2000bfa1270 */
[----:B------:R-:W-:-:S12]  /*6f80*/  BRA.U !UP3, `(.L_x_333) ;  /* 0x000000010b2c7547 */ /* 0x000fd8000b800000 */
[----:B01----:R-:W-:Y:S01]  /*6f90*/  @P5 FFMA.FTZ R177, R23, UR8, R180 ;  /* 0x0000000817b15c23 */ /* 0x003fe200080100b4 */
        /* <DEDUP_REMOVED lines=10> */
.L_x_333:
[----:B------:R-:W-:Y:S05]  /*7040*/  BRA.U !UP3, `(.L_x_334) ;  /* 0x000000010b347547 */ /* 0x000fea000b800000 */
[----:B01---5:R-:W-:Y:S01]  /*7050*/  PRMT R176, R168, 0x7632, R176 ;  /* 0x00007632a8b07816 */ /* 0x023fe200000000b0 */
        /* <DEDUP_REMOVED lines=12> */
.L_x_334:
[----:B------:R-:W-:Y:S05]  /*7120*/  BRA.U !UP3, `(.L_x_335) ;  /* 0x000000010b2c7547 */ /* 0x000fea000b800000 */
[----:B01----:R-:W-:Y:S01]  /*7130*/  @P5 FFMA.FTZ R177, R199, UR8, R180 ;  /* 0x00000008c7b15c23 */ /* 0x003fe200080100b4 */
        /* <DEDUP_REMOVED lines=10> */
.L_x_335:
[----:B------:R-:W-:Y:S05]  /*71e0*/  BRA.U !UP3, `(.L_x_336) ;  /* 0x000000010b347547 */ /* 0x000fea000b800000 */
[----:B01---5:R-:W-:Y:S01]  /*71f0*/  PRMT R176, R169, 0x7632, R176 ;  /* 0x00007632a9b07816 */ /* 0x023fe200000000b0 */
        /* <DEDUP_REMOVED lines=12> */
.L_x_336:
        /* <DEDUP_REMOVED lines=12> */
.L_x_337:
        /* <DEDUP_REMOVED lines=14> */
.L_x_338:
[----:B------:R-:W-:Y:S05]  /*7460*/  BRA.U !UP3, `(.L_x_339) ;  /* 0x000000010b2c7547 */ /* 0x000fea000b800000 */
        /* <DEDUP_REMOVED lines=11> */
.L_x_339:
        /* <DEDUP_REMOVED lines=15> */
.L_x_323:
[----:B01----:R-:W0:Y:S02]  /*7610*/  LDC.64 R176, c[0x0][0x478] ;  /* 0x00011e00ffb07b82 */ /* 0x003e240000000a00 */
        /* <DEDUP_REMOVED lines=8> */
[----:B------:R-:W-:Y:S01]  /*76a0*/  FFMA.FTZ R163, R205, UR8, R180 ;  /* 0x00000008cda37c23 */ /* 0x000fe200080100b4 */
[----:B------:R-:W-:Y:S01]  /*76b0*/  FADD.FTZ R161, R22, -R161 ;  /* 0x800000a116a17221 */ /* 0x000fe20000010000 */
        /* <DEDUP_REMOVED lines=10> */
[----:B------:R-:W-:-:S02]  /*7760*/  FMUL.FTZ R162, R177, UR30 ;  /* 0x0000001eb1a27c20 */ /* 0x000fc40008410000 */
[----:B------:R-:W-:Y:S01]  /*7770*/  FSEL R160, R160, RZ, P5 ;  /* 0x000000ffa0a07208 */ /* 0x000fe20002800000 */
        /* <DEDUP_REMOVED lines=12> */
.L_x_341:
        /* <DEDUP_REMOVED lines=9> */
.L_x_342:
        /* <DEDUP_REMOVED lines=8> */
.L_x_343:
        /* <DEDUP_REMOVED lines=9> */
.L_x_344:
        /* <DEDUP_REMOVED lines=11> */
.L_x_345:
        /* <DEDUP_REMOVED lines=10> */
.L_x_346:
        /* <DEDUP_REMOVED lines=10> */
[----:B------:R-:W-:Y:S02]  /*7bd0*/  IMAD.U32 R182, R47, 0x10000, RZ ;  /* 0x000100002fb67824 */ /* 0x000fe400078e00ff */
[----:B------:R-:W-:Y:S01]  /*7be0*/  FMUL.FTZ R163, R179, UR29 ;  /* 0x0000001db3a37c20 */ /* 0x000fe20008410000 */
[----:B-----5:R-:W-:-:S03]  /*7bf0*/  SHF.L.U32 R181, R167, 0x10, RZ ;  /* 0x00000010a7b57819 */ /* 0x020fc600000006ff */
[-C--:B------:R-:W-:Y:S02]  /*7c00*/  FMUL.FTZ R177, R182, R163.reuse ;  /* 0x000000a3b6b17220 */ /* 0x080fe40000410000 */
[----:B------:R-:W-:-:S03]  /*7c10*/  FFMA.FTZ R134, R181, R163, R134 ;  /* 0x000000a3b5867223 */ /* 0x000fc60000010086 */
[----:B------:R-:W-:-:S04]  /*7c20*/  F2FP.BF16.F32.PACK_AB R177, RZ, R177 ;  /* 0x000000b1ffb1723e */ /* 0x000fc800000010ff */
[----:B------:R-:W-:-:S07]  /*7c30*/  PRMT R151, R177, 0x7610, R151 ;  /* 0x00007610b1977816 */ /* 0x000fce0000000097 */
.L_x_347:
        /* <DEDUP_REMOVED lines=11> */
.L_x_340:
        /* <DEDUP_REMOVED lines=13> */
.L_x_348:
        /* <DEDUP_REMOVED lines=14> */
.L_x_349:
[----:B------:R-:W-:Y:S05]  /*7ea0*/  BRA.U !UP3, `(.L_x_350) ;  /* 0x000000010b307547 */ /* 0x000fea000b800000 */
[----:B------:R-:W-:Y:S01]  /*7eb0*/  FFMA.FTZ R177, R199, UR8, R180 ;  /* 0x00000008c7b17c23 */ /* 0x000fe200080100b4 */
[----:B------:R-:W-:Y:S01]  /*7ec0*/  ISETP.LT.AND P5, PT, RZ, UR31, PT ;  /* 0x0000001fff007c0c */ /* 0x000fe2000bfa1270 */
[----:B-----5:R-:W-:Y:S02]  /*7ed0*/  IMAD.U32 R179, R165, 0x10000, RZ ;  /* 0x00010000a5b37824 */ /* 0x020fe400078e00ff */
        /* <DEDUP_REMOVED lines=9> */
.L_x_350:
        /* <DEDUP_REMOVED lines=14> */
.L_x_351:
        /* <DEDUP_REMOVED lines=13> */
.L_x_352:
        /* <DEDUP_REMOVED lines=14> */
.L_x_353:
        /* <DEDUP_REMOVED lines=13> */
.L_x_354:
        /* <DEDUP_REMOVED lines=10> */
[----:B------:R-:W-:Y:S01]  /*8370*/  FMUL.FTZ R179, R179, R176 ;  /* 0x000000b0b3b37220 */ /* 0x000fe20000410000 */
[----:B------:R-:W-:-:S04]  /*8380*/  FFMA.FTZ R135, R176, R177, R135 ;  /* 0x000000b1b0877223 */ /* 0x000fc80000010087 */
[----:B------:R-:W-:-:S04]  /*8390*/  F2FP.BF16.F32.PACK_AB R179, RZ, R179 ;  /* 0x000000b3ffb3723e */ /* 0x000fc800000010ff */
[----:B------:R-:W-:-:S07]  /*83a0*/  PRMT R151, R151, 0x5410, R179 ;  /* 0x0000541097977816 */ /* 0x000fce00000000b3 */
.L_x_332:
[----:B01----:R-:W0:Y:S01]  /*83b0*/  @P0 LDC.64 R176, c[0x0][0x478] ;  /* 0x00011e00ffb00b82 */ /* 0x003e220000000a00 */
[----:B------:R-:W1:Y:S01]  /*83c0*/  @UP3 LDCU.64 UR6, c[0x0][0x468] ;  /* 0x00008d00ff0637ac */ /* 0x000e620008000a00 */
[----:B------:R-:W-:Y:S02]  /*83d0*/  HFMA2 R179, -RZ, RZ, 0, 9.5367431640625e-07 ;  /* 0x00000010ffb37431 */ /* 0x000fe400000001ff */
[C---:B0-----:R-:W-:Y:S01]  /*83e0*/  @P0 IMAD.WIDE.U32 R176, R233.reuse, 0x10, R176 ;  /* 0x00000010e9b00825 */ /* 0x041fe200078e00b0 */
[----:B------:R-:W-:-:S04]  /*83f0*/  IADD3 R233, PT, PT, R233, 0x80, RZ ;  /* 0x00000080e9e97810 */ /* 0x000fc80007ffe0ff */
[----:B------:R1:W-:Y:S02]  /*8400*/  @P0 STG.E.128 desc[UR16][R176.64], R160 ;  /* 0x000000a0b0000986 */ /* 0x0003e4000c101d10 */
[C---:B-1----:R-:W-:Y:S01]  /*8410*/  @P2 IMAD.WIDE.U32 R176, R178.reuse, R179, UR6 ;  /* 0x00000006b2b02e25 */ /* 0x042fe2000f8e00b3 */
[----:B------:R-:W-:-:S04]  /*8420*/  IADD3 R178, PT, PT, R178, 0x80, RZ ;  /* 0x00000080b2b27810 */ /* 0x000fc80007ffe0ff */
[----:B------:R2:W-:Y:S03]  /*8430*/  @P2 STG.E.128 desc[UR16][R176.64], R148 ;  /* 0x00000094b0002986 */ /* 0x0005e6000c101d10 */
.L_x_321:
[----:B------:R-:W-:Y:S05]  /*8440*/  BSYNC.RECONVERGENT B0 ;  /* 0x0000000000007941 */ /* 0x000fea0003800200 */
.L_x_320:
[----:B------:R-:W-:Y:S01]  /*8450*/  ISETP.GE.U32.AND P5, PT, R11, 0x200, PT ;  /* 0x000002000b00780c */ /* 0x000fe20003fa6070 */
[----:B------:R-:W-:-:S12]  /*8460*/  BSSY.RECONVERGENT B0, `(.L_x_355) ;  /* 0x00001c6000007945 */ /* 0x000fd80003800200 */
[----:B------:R-:W-:Y:S05]  /*8470*/  @!P5 BRA `(.L_x_356) ;  /* 0x0000001c0010d947 */ /* 0x000fea0003800000 */
[----:B------:R-:W-:-:S04]  /*8480*/  UISETP.NE.U32.AND UP0, UPT, UR22, URZ, UPT ;  /* 0x000000ff1600728c */ /* 0x000fc8000bf05070 */
[----:B------:R-:W-:Y:S01]  /*8490*/  UISETP.NE.AND.EX UP0, UPT, UR23, URZ, UPT, UP0 ;  /* 0x000000ff1700728c */ /* 0x000fe2000bf05300 */
[----:B------:R-:W-:Y:S10]  /*84a0*/  BRA.U !UP3, `(.L_x_357) ;  /* 0x000000010b0c7547 */ /* 0x000ff4000b800000 */
[----:B-----5:R-:W3:Y:S02]  /*84b0*/  LDC.64 R164, c[0x0][0x390] ;  /* 0x0000e400ffa47b82 */ /* 0x020ee40000000a00 */
[----:B---3--:R-:W-:-:S06]  /*84c0*/  IMAD.WIDE.U32 R164, R178, 0x10, R164 ;  /* 0x00000010b2a47825 */ /* 0x008fcc00078e00a4 */
[----:B------:R-:W5:Y:S02]  /*84d0*/  LDG.E.128 R164, desc[UR16][R164.64] ;  /* 0x00000010a4a47981 */ /* 0x000f64000c1e1d00 */
.L_x_357:
[----:B------:R-:W-:Y:S05]  /*84e0*/  BRA.U !UP0, `(.L_x_358) ;  /* 0x0000000d08707547 */ /* 0x000fea000b800000 */
[----:B------:R-:W-:-:S04]  /*84f0*/  UISETP.NE.U32.AND UP0, UPT, UR4, URZ, UPT ;  /* 0x000000ff0400728c */ /* 0x000fc8000bf05070 */
[----:B------:R-:W-:-:S06]  /*8500*/  UISETP.NE.AND.EX UP0, UPT, UR5, URZ, UPT, UP0 ;  /* 0x000000ff0500728c */ /* 0x000fcc000bf05300 */
[----:B------:R-:W-:-:S13]  /*8510*/  PLOP3.LUT P0, PT, PT, PT, UP0, 0x80, 0x8 ;  /* 0x000000000008781c */ /* 0x000fda0003f0f008 */
[----:B------:R-:W-:Y:S05]  /*8520*/  @!P0 BRA `(.L_x_359) ;  /* 0x0000000400b88947 */ /* 0x000fea0003800000 */
[----:B------:R-:W-:Y:S02]  /*8530*/  ISETP.LT.AND P6, PT, RZ, UR31, PT ;  /* 0x0000001fff007c0c */ /* 0x000fe4000bfc1270 */
[----:B-----5:R-:W-:Y:S02]  /*8540*/  PRMT R160, R172, 0x7632, R160 ;  /* 0x00007632aca07816 */ /* 0x020fe400000000a0 */
[----:B012---:R-:W-:Y:S02]  /*8550*/  SHF.L.U32 R176, R173, 0x10, RZ ;  /* 0x00000010adb07819 */ /* 0x007fe400000006ff */
        /* <DEDUP_REMOVED lines=8> */
[----:B------:R-:W-:Y:S01]  /*85e0*/  @P6 FADD.FTZ R182, R223, -R182 ;  /* 0x800000b6dfb66221 */ /* 0x000fe20000010000 */
[----:B------:R-:W-:Y:S01]  /*85f0*/  @P6 FFMA.FTZ R160, R161, UR30, R160 ;  /* 0x0000001ea1a06c23 */ /* 0x000fe200080100a0 */
[----:B------:R-:W-:Y:S01]  /*8600*/  PRMT R161, R173, 0x7632, R161 ;  /* 0x00007632ada17816 */ /* 0x000fe200000000a1 */
[----:B------:R-:W-:Y:S01]  /*8610*/  @P6 FFMA.FTZ R176, R163, UR30, R176 ;  /* 0x0000001ea3b06c23 */ /* 0x000fe200080100b0 */
[----:B------:R-:W-:Y:S01]  /*8620*/  @P6 FFMA.FTZ R163, R191, UR8, R180 ;  /* 0x00000008bfa36c23 */ /* 0x000fe200080100b4 */
[----:B------:R-:W-:Y:S01]  /*8630*/  IMAD.U32 R177, R174, 0x10000, RZ ;  /* 0x00010000aeb17824 */ /* 0x000fe200078e00ff */
[----:B------:R-:W-:-:S02]  /*8640*/  SHF.L.U32 R161, R161, 0x10, RZ ;  /* 0x00000010a1a17819 */ /* 0x000fc400000006ff */
[----:B------:R-:W-:Y:S01]  /*8650*/  @P6 FADD.FTZ R163, R190, -R163 ;  /* 0x800000a3bea36221 */ /* 0x000fe20000010000 */
[----:B------:R-:W-:Y:S02]  /*8660*/  @P6 FFMA.FTZ R177, R182, UR30, R177 ;  /* 0x0000001eb6b16c23 */ /* 0x000fe400080100b1 */
[----:B------:R-:W-:Y:S01]  /*8670*/  @P6 FFMA.FTZ R161, R162, UR30, R161 ;  /* 0x0000001ea2a16c23 */ /* 0x000fe200080100a1 */
[----:B------:R-:W-:-:S04]  /*8680*/  PRMT R162, R174, 0x7632, R162 ;  /* 0x00007632aea27816 */ /* 0x000fc800000000a2 */
        /* <DEDUP_REMOVED lines=14> */
.L_x_360:
        /* <DEDUP_REMOVED lines=9> */
.L_x_361:
        /* <DEDUP_REMOVED lines=8> */
.L_x_362:
[----:B------:R-:W-:Y:S05]  /*8880*/  BRA.U !UP3, `(.L_x_363) ;  /* 0x000000010b207547 */ /* 0x000fea000b800000 */
[----:B------:R-:W-:Y:S01]  /*8890*/  PRMT R179, R165, 0x7632, R179 ;  /* 0x00007632a5b37816 */ /* 0x000fe200000000b3 */
[----:B------:R-:W-:-:S03]  /*88a0*/  FMUL.FTZ R182, R161, UR29 ;  /* 0x0000001da1b67c20 */ /* 0x000fc60008410000 */
[----:B------:R-:W-:-:S05]  /*88b0*/  SHF.L.U32 R179, R179, 0x10, RZ ;  /* 0x00000010b3b37819 */ /* 0x000fca00000006ff */
[----:B------:R-:W-:Y:S01]  /*88c0*/  FFMA.FTZ R139, R182, R179, R139 ;  /* 0x000000b3b68b7223 */ /* 0x000fe2000001008b */
[----:B------:R-:W-:-:S04]  /*88d0*/  IMAD.U32 R179, R237, 0x10000, RZ ;  /* 0x00010000edb37824 */ /* 0x000fc800078e00ff */
[----:B------:R-:W-:-:S05]  /*88e0*/  FMUL.FTZ R179, R182, R179 ;  /* 0x000000b3b6b37220 */ /* 0x000fca0000410000 */
[----:B------:R-:W-:-:S04]  /*88f0*/  F2FP.BF16.F32.PACK_AB R179, RZ, R179 ;  /* 0x000000b3ffb3723e */ /* 0x000fc800000010ff */
[----:B------:R-:W-:-:S07]  /*8900*/  PRMT R149, R149, 0x5410, R179 ;  /* 0x0000541095957816 */ /* 0x000fce00000000b3 */
.L_x_363:
        /* <DEDUP_REMOVED lines=8> */
.L_x_364:
        /* <DEDUP_REMOVED lines=9> */
.L_x_365:
[--C-:B------:R-:W-:Y:S01]  /*8a20*/  @P6 FFMA.FTZ R182, R224, UR8, R180.reuse ;  /* 0x00000008e0b66c23 */ /* 0x100fe200080100b4 */
[--C-:B------:R-:W-:Y:S01]  /*8a30*/  @P6 FFMA.FTZ R181, R189, UR8, R180.reuse ;  /* 0x00000008bdb56c23 */ /* 0x100fe200080100b4 */
[C---:B------:R-:W-:Y:S02]  /*8a40*/  PRMT R180, R175.reuse, 0x7632, R180 ;  /* 0x00007632afb47816 */ /* 0x040fe400000000b4 */
[----:B------:R-:W-:Y:S01]  /*8a50*/  SHF.L.U32 R179, R175, 0x10, RZ ;  /* 0x00000010afb37819 */ /* 0x000fe200000006ff */
[----:B------:R-:W-:Y:S01]  /*8a60*/  @P6 FADD.FTZ R182, R225, -R182 ;  /* 0x800000b6e1b66221 */ /* 0x000fe20000010000 */
[----:B------:R-:W-:Y:S01]  /*8a70*/  SHF.L.U32 R180, R180, 0x10, RZ ;  /* 0x00000010b4b47819 */ /* 0x000fe200000006ff */
[----:B------:R-:W-:Y:S01]  /*8a80*/  @P6 FADD.FTZ R181, R188, -R181 ;  /* 0x800000b5bcb56221 */ /* 0x000fe20000010000 */
[----:B------:R-:W-:Y:S01]  /*8a90*/  F2FP.BF16.F32.PACK_AB R162, R162, R177 ;  /* 0x000000b1a2a2723e */ /* 0x000fe200000010ff */
[----:B------:R-:W-:Y:S01]  /*8aa0*/  @P6 FFMA.FTZ R179, R182, UR30, R179 ;  /* 0x0000001eb6b36c23 */ /* 0x000fe200080100b3 */
[----:B------:R-:W-:Y:S01]  /*8ab0*/  F2FP.BF16.F32.PACK_AB R161, R161, R176 ;  /* 0x000000b0a1a1723e */ /* 0x000fe200000010ff */
[----:B------:R-:W-:Y:S01]  /*8ac0*/  @P6 FFMA.FTZ R180, R181, UR30, R180 ;  /* 0x0000001eb5b46c23 */ /* 0x000fe200080100b4 */
[----:B------:R-:W-:Y:S01]  /*8ad0*/  F2FP.BF16.F32.PACK_AB R160, R160, R163 ;  /* 0x000000a3a0a0723e */ /* 0x000fe200000010ff */
        /* <DEDUP_REMOVED lines=8> */
.L_x_366:
[----:B------:R-:W-:Y:S01]  /*8b60*/  F2FP.BF16.F32.PACK_AB R163, R180, R179 ;  /* 0x000000b3b4a3723e */ /* 0x000fe200000010ff */
[----:B------:R-:W-:Y:S06]  /*8b70*/  BRA.U !UP3, `(.L_x_367) ;  /* 0x000000150b347547 */ /* 0x000fec000b800000 */
[----:B------:R-:W-:Y:S01]  /*8b80*/  FMUL.FTZ R180, R180, UR29 ;  /* 0x0000001db4b47c20 */ /* 0x000fe20008410000 */
[----:B------:R-:W-:Y:S01]  /*8b90*/  IMAD.U32 R177, R239, 0x10000, RZ ;  /* 0x00010000efb17824 */ /* 0x000fe200078e00ff */
[----:B------:R-:W-:-:S03]  /*8ba0*/  PRMT R176, R167, 0x7632, R176 ;  /* 0x00007632a7b07816 */ /* 0x000fc600000000b0 */
[----:B------:R-:W-:Y:S01]  /*8bb0*/  FMUL.FTZ R177, R180, R177 ;  /* 0x000000b1b4b17220 */ /* 0x000fe20000410000 */
[----:B------:R-:W-:-:S04]  /*8bc0*/  SHF.L.U32 R176, R176, 0x10, RZ ;  /* 0x00000010b0b07819 */ /* 0x000fc800000006ff */
[----:B------:R-:W-:Y:S01]  /*8bd0*/  F2FP.BF16.F32.PACK_AB R177, RZ, R177 ;  /* 0x000000b1ffb1723e */ /* 0x000fe200000010ff */
[----:B------:R-:W-:-:S03]  /*8be0*/  FFMA.FTZ R143, R180, R176, R143 ;  /* 0x000000b0b48f7223 */ /* 0x000fc6000001008f */
[----:B------:R-:W-:Y:S01]  /*8bf0*/  PRMT R151, R151, 0x5410, R177 ;  /* 0x0000541097977816 */ /* 0x000fe200000000b1 */
[----:B------:R-:W-:Y:S06]  /*8c00*/  BRA `(.L_x_367) ;  /* 0x0000001400107947 */ /* 0x000fec0003800000 */
.L_x_359:
[----:B------:R-:W-:Y:S01]  /*8c10*/  ISETP.LT.AND P6, PT, RZ, UR31, PT ;  /* 0x0000001fff007c0c */ /* 0x000fe2000bfc1270 */
[----:B------:R-:W-:-:S12]  /*8c20*/  BRA.U !UP3, `(.L_x_368) ;  /* 0x000000010b2c7547 */ /* 0x000fd8000b800000 */
[----:B012---:R-:W-:Y:S01]  /*8c30*/  @P6 FFMA.FTZ R177, R197, UR8, R180 ;  /* 0x00000008c5b16c23 */ /* 0x007fe200080100b4 */
        /* <DEDUP_REMOVED lines=10> */
.L_x_368:
[----:B------:R-:W-:Y:S05]  /*8ce0*/  BRA.U !UP3, `(.L_x_369) ;  /* 0x000000010b347547 */ /* 0x000fea000b800000 */
[----:B012--5:R-:W-:Y:S01]  /*8cf0*/  PRMT R176, R172, 0x7632, R176 ;  /* 0x00007632acb07816 */ /* 0x027fe200000000b0 */
        /* <DEDUP_REMOVED lines=12> */
.L_x_369:
[----:B------:R-:W-:Y:S05]  /*8dc0*/  BRA.U !UP3, `(.L_x_370) ;  /* 0x000000010b2c7547 */ /* 0x000fea000b800000 */
[----:B012---:R-:W-:Y:S01]  /*8dd0*/  @P6 FFMA.FTZ R176, R202, UR8, R180 ;  /* 0x00000008cab06c23 */ /* 0x007fe200080100b4 */
[----:B-----5:R-:W-:-:S03]  /*8de0*/  SHF.L.U32 R179, R165, 0x10, RZ ;  /* 0x00000010a5b37819 */ /* 0x020fc600000006ff */
[----:B------:R-:W-:Y:S01]  /*8df0*/  @P6 FADD.FTZ R177, R215, -R176 ;  /* 0x800000b0d7b16221 */ /* 0x000fe20000010000 */
[----:B------:R-:W-:-:S05]  /*8e00*/  SHF.L.U32 R176, R173, 0x10, RZ ;  /* 0x00000010adb07819 */ /* 0x000fca00000006ff */
[----:B------:R-:W-:-:S04]  /*8e10*/  @P6 FFMA.FTZ R176, R177, UR30, R176 ;  /* 0x0000001eb1b06c23 */ /* 0x000fc800080100b0 */
[----:B------:R-:W-:Y:S01]  /*8e20*/  FMUL.FTZ R177, R176, UR29 ;  /* 0x0000001db0b17c20 */ /* 0x000fe20008410000 */
[----:B------:R-:W-:-:S03]  /*8e30*/  IMAD.U32 R176, R53, 0x10000, RZ ;  /* 0x0001000035b07824 */ /* 0x000fc600078e00ff */
[-C--:B------:R-:W-:Y:S01]  /*8e40*/  FFMA.FTZ R138, R179, R177.reuse, R138 ;  /* 0x000000b1b38a7223 */ /* 0x080fe2000001008a */
[----:B------:R-:W-:-:S05]  /*8e50*/  FMUL.FTZ R176, R176, R177 ;  /* 0x000000b1b0b07220 */ /* 0x000fca0000410000 */
[----:B------:R-:W-:-:S04]  /*8e60*/  F2FP.BF16.F32.PACK_AB R176, RZ, R176 ;  /* 0x000000b0ffb0723e */ /* 0x000fc800000010ff */
[----:B------:R-:W-:-:S07]  /*8e70*/  PRMT R149, R176, 0x7610, R149 ;  /* 0x00007610b0957816 */ /* 0x000fce0000000095 */
.L_x_370:
        /* <DEDUP_REMOVED lines=14> */
.L_x_371:
[----:B------:R-:W-:Y:S05]  /*8f60*/  BRA.U !UP3, `(.L_x_372) ;  /* 0x000000010b2c7547 */ /* 0x000fea000b800000 */
[----:B012---:R-:W-:Y:S01]  /*8f70*/  @P6 FFMA.FTZ R176, R222, UR8, R180 ;  /* 0x00000008deb06c23 */ /* 0x007fe200080100b4 */
        /* <DEDUP_REMOVED lines=10> */
.L_x_372:
[----:B------:R-:W-:Y:S05]  /*9020*/  BRA.U !UP3, `(.L_x_373) ;  /* 0x000000010b347547 */ /* 0x000fea000b800000 */
[----:B012--5:R-:W-:Y:S01]  /*9030*/  PRMT R176, R174, 0x7632, R176 ;  /* 0x00007632aeb07816 */ /* 0x027fe200000000b0 */
        /* <DEDUP_REMOVED lines=12> */
.L_x_373:
        /* <DEDUP_REMOVED lines=12> */
.L_x_374:
        /* <DEDUP_REMOVED lines=15> */
.L_x_358:
[----:B012---:R-:W0:Y:S02]  /*92b0*/  LDC.64 R176, c[0x0][0x478] ;  /* 0x00011e00ffb07b82 */ /* 0x007e240000000a00 */
        /* <DEDUP_REMOVED lines=11> */
[----:B------:R-:W-:Y:S01]  /*9370*/  FFMA.FTZ R177, R191, UR8, R180 ;  /* 0x00000008bfb17c23 */ /* 0x000fe200080100b4 */
[----:B------:R-:W-:Y:S01]  /*9380*/  FADD.FTZ R182, R192, -R163 ;  /* 0x800000a3c0b67221 */ /* 0x000fe20000010000 */
[----:B------:R-:W-:Y:S01]  /*9390*/  FMUL.FTZ R163, R161, UR30 ;  /* 0x0000001ea1a37c20 */ /* 0x000fe20008410000 */
[----:B------:R-:W-:Y:S01]  /*93a0*/  FADD.FTZ R176, R223, -R176 ;  /* 0x800000b0dfb07221 */ /* 0x000fe20000010000 */
        /* <DEDUP_REMOVED lines=14> */
[----:B------:R-:W-:-:S03]  /*9490*/  IMAD.U32 R226, R52, 0x10000, RZ ;  /* 0x0001000034e27824 */ /* 0x000fc600078e00ff */
[-C--:B------:R-:W-:Y:S01]  /*94a0*/  FFMA.FTZ R136, R179, R177.reuse, R136 ;  /* 0x000000b1b3887223 */ /* 0x080fe20000010088 */
[----:B------:R-:W-:-:S05]  /*94b0*/  FMUL.FTZ R177, R226, R177 ;  /* 0x000000b1e2b17220 */ /* 0x000fca0000410000 */
[----:B------:R-:W-:-:S04]  /*94c0*/  F2FP.BF16.F32.PACK_AB R177, RZ, R177 ;  /* 0x000000b1ffb1723e */ /* 0x000fc800000010ff */
[----:B------:R-:W-:-:S07]  /*94d0*/  PRMT R148, R177, 0x7610, R148 ;  /* 0x00007610b1947816 */ /* 0x000fce0000000094 */
.L_x_376:
        /* <DEDUP_REMOVED lines=9> */
.L_x_377:
        /* <DEDUP_REMOVED lines=8> */
.L_x_378:
        /* <DEDUP_REMOVED lines=9> */
.L_x_379:
        /* <DEDUP_REMOVED lines=11> */
.L_x_380:
        /* <DEDUP_REMOVED lines=10> */
.L_x_381:
        /* <DEDUP_REMOVED lines=17> */
.L_x_382:
        /* <DEDUP_REMOVED lines=11> */
.L_x_375:
        /* <DEDUP_REMOVED lines=13> */
.L_x_383:
        /* <DEDUP_REMOVED lines=14> */
.L_x_384:
        /* <DEDUP_REMOVED lines=13> */
.L_x_385:
        /* <DEDUP_REMOVED lines=14> */
.L_x_386:
        /* <DEDUP_REMOVED lines=13> */
.L_x_387:
        /* <DEDUP_REMOVED lines=14> */
.L_x_388:
        /* <DEDUP_REMOVED lines=8> */
[----:B------:R-:W-:-:S03]  /*9f20*/  IMAD.U32 R176, R55, 0x10000, RZ ;  /* 0x0001000037b07824 */ /* 0x000fc600078e00ff */
[-C--:B------:R-:W-:Y:S01]  /*9f30*/  FFMA.FTZ R142, R179, R177.reuse, R142 ;  /* 0x000000b1b38e7223 */ /* 0x080fe2000001008e */
[----:B------:R-:W-:-:S05]  /*9f40*/  FMUL.FTZ R176, R176, R177 ;  /* 0x000000b1b0b07220 */ /* 0x000fca0000410000 */
[----:B------:R-:W-:-:S04]  /*9f50*/  F2FP.BF16.F32.PACK_AB R176, RZ, R176 ;  /* 0x000000b0ffb0723e */ /* 0x000fc800000010ff */
[----:B------:R-:W-:-:S07]  /*9f60*/  PRMT R151, R176, 0x7610, R151 ;  /* 0x00007610b0977816 */ /* 0x000fce0000000097 */
.L_x_389:
        /* <DEDUP_REMOVED lines=14> */
.L_x_367:
[----:B012---:R-:W0:Y:S01]  /*a050*/  @P0 LDC.64 R176, c[0x0][0x478] ;  /* 0x00011e00ffb00b82 */ /* 0x007e220000000a00 */
[----:B------:R-:W1:Y:S01]  /*a060*/  @UP3 LDCU.64 UR6, c[0x0][0x468] ;  /* 0x00008d00ff0637ac */ /* 0x000e620008000a00 */
[----:B------:R-:W-:Y:S01]  /*a070*/  MOV R179, 0x10 ;  /* 0x0000001000b37802 */ /* 0x000fe20000000f00 */
[----:B0-----:R-:W-:-:S05]  /*a080*/  @P0 IMAD.WIDE.U32 R176, R233, 0x10, R176 ;  /* 0x00000010e9b00825 */ /* 0x001fca00078e00b0 */
[----:B------:R1:W-:Y:S02]  /*a090*/  @P0 STG.E.128 desc[UR16][R176.64], R160 ;  /* 0x000000a0b0000986 */ /* 0x0003e4000c101d10 */
[----:B-1----:R-:W-:-:S05]  /*a0a0*/  @P2 IMAD.WIDE.U32 R176, R178, R179, UR6 ;  /* 0x00000006b2b02e25 */ /* 0x002fca000f8e00b3 */
[----:B------:R3:W-:Y:S02]  /*a0b0*/  @P2 STG.E.128 desc[UR16][R176.64], R148 ;  /* 0x00000094b0002986 */ /* 0x0007e4000c101d10 */
.L_x_356:
[----:B------:R-:W-:Y:S05]  /*a0c0*/  BSYNC.RECONVERGENT B0 ;  /* 0x0000000000007941 */ /* 0x000fea0003800200 */
.L_x_355:
[----:B------:R-:W-:Y:S02]  /*a0d0*/  UIADD3 UR26, UPT, UPT, UR26, UR24, URZ ;  /* 0x000000181a1a7290 */ /* 0x000fe4000fffe0ff */
[----:B------:R-:W-:Y:S02]  /*a0e0*/  UPLOP3.LUT UP1, UPT, UPT, UPT, UP1, 0x40, 0x4 ;  /* 0x000000000004789c */ /* 0x000fe40003f2e810 */
[----:B------:R-:W-:-:S09]  /*a0f0*/  UISETP.GE.AND UP0, UPT, UR26, UR25, UPT ;  /* 0x000000191a00728c */ /* 0x000fd2000bf06270 */
[----:B------:R-:W-:Y:S05]  /*a100*/  BRA.U !UP0, `(.L_x_390) ;  /* 0xffffff69087c7547 */ /* 0x000fea000b83ffff */
.L_x_238:
[----:B------:R-:W4:Y:S01]  /*a110*/  S2UR UR4, SR_CTAID.X ;  /* 0x00000000000479c3 */ /* 0x000f220000002500 */
[----:B0123--:R-:W0:Y:S01]  /*a120*/  S2R R176, SR_TID.X ;  /* 0x0000000000b07919 */ /* 0x00fe220000002100 */
[----:B------:R-:W-:Y:S01]  /*a130*/  BSSY.RECONVERGENT B0, `(.L_x_391) ;  /* 0x0000012000007945 */ /* 0x000fe20003800200 */
[----:B----4-:R-:W-:-:S06]  /*a140*/  UIMAD UR4, UR4, UR10, URZ ;  /* 0x0000000a040472a4 */ /* 0x010fcc000f8e02ff */
[----:B------:R-:W-:-:S04]  /*a150*/  MOV R9, UR4 ;  /* 0x0000000400097c02 */ /* 0x000fc80008000f00 */
[----:B0-----:R-:W-:Y:S01]  /*a160*/  LEA.HI R9, R9, R176, RZ, 0x1d ;  /* 0x000000b009097211 */ /* 0x001fe200078fe8ff */
[----:B------:R-:W-:Y:S06]  /*a170*/  @!P1 BRA `(.L_x_392) ;  /* 0x0000000000349947 */ /* 0x000fec0003800000 */
[----:B------:R-:W0:Y:S08]  /*a180*/  LDC.64 R2, c[0x0][0x440] ;  /* 0x00011000ff027b82 */ /* 0x000e300000000a00 */
[----:B------:R-:W1:Y:S08]  /*a190*/  LDC.64 R4, c[0x0][0x448] ;  /* 0x00011200ff047b82 */ /* 0x000e700000000a00 */
[----:B------:R-:W2:Y:S01]  /*a1a0*/  LDC.64 R6, c[0x0][0x460] ;  /* 0x00011800ff067b82 */ /* 0x000ea20000000a00 */
[----:B0-----:R-:W-:-:S05]  /*a1b0*/  IMAD.WIDE.U32 R2, R9, 0x20, R2 ;  /* 0x0000002009027825 */ /* 0x001fca00078e0002 */
[----:B------:R0:W-:Y:S01]  /*a1c0*/  STG.E.128 desc[UR16][R2.64], R80 ;  /* 0x0000005002007986 */ /* 0x0001e2000c101d10 */
[----:B-1----:R-:W-:-:S03]  /*a1d0*/  IMAD.WIDE.U32 R4, R9, 0x20, R4 ;  /* 0x0000002009047825 */ /* 0x002fc600078e0004 */
[----:B------:R0:W-:Y:S04]  /*a1e0*/  STG.E.128 desc[UR16][R2.64+0x10], R84 ;  /* 0x0000105402007986 */ /* 0x0001e8000c101d10 */
[----:B------:R0:W-:Y:S01]  /*a1f0*/  STG.E.128 desc[UR16][R4.64], R56 ;  /* 0x0000003804007986 */ /* 0x0001e2000c101d10 */
[----:B--2---:R-:W-:-:S03]  /*a200*/  IMAD.WIDE.U32 R6, R9, 0x20, R6 ;  /* 0x0000002009067825 */ /* 0x004fc600078e0006 */
[----:B------:R0:W-:Y:S01]  /*a210*/  STG.E.128 desc[UR16][R4.64+0x10], R60 ;  /* 0x0000103c04007986 */ /* 0x0001e2000c101d10 */
[----:B------:R-:W-:-:S03]  /*a220*/  IADD3 R9, PT, PT, R9, 0x80, RZ ;  /* 0x0000008009097810 */ /* 0x000fc60007ffe0ff */
[----:B------:R0:W-:Y:S04]  /*a230*/  STG.E.128 desc[UR16][R6.64], R112 ;  /* 0x0000007006007986 */ /* 0x0001e8000c101d10 */
[----:B------:R0:W-:Y:S02]  /*a240*/  STG.E.128 desc[UR16][R6.64+0x10], R116 ;  /* 0x0000107406007986 */ /* 0x0001e4000c101d10 */
.L_x_392:
[----:B------:R-:W-:Y:S05]  /*a250*/  BSYNC.RECONVERGENT B0 ;  /* 0x0000000000007941 */ /* 0x000fea0003800200 */
.L_x_391:
[----:B------:R-:W-:Y:S04]  /*a260*/  BSSY.RECONVERGENT B0, `(.L_x_393) ;  /* 0x000000f000007945 */ /* 0x000fe80003800200 */
[----:B------:R-:W-:Y:S05]  /*a270*/  @!P3 BRA `(.L_x_394) ;  /* 0x000000000034b947 */ /* 0x000fea0003800000 */
[----:B0-----:R-:W0:Y:S08]  /*a280*/  LDC.64 R2, c[0x0][0x440] ;  /* 0x00011000ff027b82 */ /* 0x001e300000000a00 */
        /* <DEDUP_REMOVED lines=12> */
.L_x_394:
[----:B------:R-:W-:Y:S05]  /*a350*/  BSYNC.RECONVERGENT B0 ;  /* 0x0000000000007941 */ /* 0x000fea0003800200 */
.L_x_393:
[----:B------:R-:W-:Y:S04]  /*a360*/  BSSY.RECONVERGENT B0, `(.L_x_395) ;  /* 0x000000f000007945 */ /* 0x000fe80003800200 */
[----:B------:R-:W-:Y:S05]  /*a370*/  @!P4 BRA `(.L_x_396) ;  /* 0x000000000034c947 */ /* 0x000fea0003800000 */
[----:B0--3--:R-:W0:Y:S08]  /*a380*/  LDC.64 R2, c[0x0][0x440] ;  /* 0x00011000ff027b82 */ /* 0x009e300000000a00 */
        /* <DEDUP_REMOVED lines=12> */
.L_x_396:
[----:B------:R-:W-:Y:S05]  /*a450*/  BSYNC.RECONVERGENT B0 ;  /* 0x0000000000007941 */ /* 0x000fea0003800200 */
.L_x_395:
[----:B------:R-:W-:Y:S05]  /*a460*/  @!P5 EXIT ;  /* 0x000000000000d94d */ /* 0x000fea0003800000 */
[----:B0--34-:R-:W0:Y:S08]  /*a470*/  LDC.64 R2, c[0x0][0x440] ;  /* 0x00011000ff027b82 */ /* 0x019e300000000a00 */
[----:B------:R-:W1:Y:S08]  /*a480*/  LDC.64 R4, c[0x0][0x448] ;  /* 0x00011200ff047b82 */ /* 0x000e700000000a00 */
[----:B------:R-:W2:Y:S01]  /*a490*/  LDC.64 R6, c[0x0][0x460] ;  /* 0x00011800ff067b82 */ /* 0x000ea20000000a00 */
[----:B0-----:R-:W-:-:S05]  /*a4a0*/  IMAD.WIDE.U32 R2, R9, 0x20, R2 ;  /* 0x0000002009027825 */ /* 0x001fca00078e0002 */
[----:B------:R-:W-:Y:S01]  /*a4b0*/  STG.E.128 desc[UR16][R2.64], R104 ;  /* 0x0000006802007986 */ /* 0x000fe2000c101d10 */
[----:B-1----:R-:W-:-:S03]  /*a4c0*/  IMAD.WIDE.U32 R4, R9, 0x20, R4 ;  /* 0x0000002009047825 */ /* 0x002fc600078e0004 */
[----:B------:R-:W-:Y:S04]  /*a4d0*/  STG.E.128 desc[UR16][R2.64+0x10], R108 ;  /* 0x0000106c02007986 */ /* 0x000fe8000c101d10 */
[----:B------:R-:W-:Y:S01]  /*a4e0*/  STG.E.128 desc[UR16][R4.64], R72 ;  /* 0x0000004804007986 */ /* 0x000fe2000c101d10 */
[----:B--2---:R-:W-:-:S03]  /*a4f0*/  IMAD.WIDE.U32 R6, R9, 0x20, R6 ;  /* 0x0000002009067825 */ /* 0x004fc600078e0006 */
[----:B------:R-:W-:Y:S04]  /*a500*/  STG.E.128 desc[UR16][R4.64+0x10], R76 ;  /* 0x0000104c04007986 */ /* 0x000fe8000c101d10 */
[----:B------:R-:W-:Y:S04]  /*a510*/  STG.E.128 desc[UR16][R6.64], R136 ;  /* 0x0000008806007986 */ /* 0x000fe8000c101d10 */
[----:B------:R-:W-:Y:S01]  /*a520*/  STG.E.128 desc[UR16][R6.64+0x10], R140 ;  /* 0x0000108c06007986 */ /* 0x000fe2000c101d10 */
[----:B------:R-:W-:Y:S05]  /*a530*/  EXIT ;  /* 0x000000000000794d */ /* 0x000fea0003800000 */
.L_x_397:
        /* <DEDUP_REMOVED lines=12> */
.L_x_15584:


//--------------------- .text._ZN10layer_norm13ln_bwd_kernelINS_13Kernel_traitsI13__nv_bfloat16S2_S2_S2_fjLj4096ELj1ELj1ELj4ELj16ENS_18Kernel_traits_baseILj4096ES2_S2_S2_S2_fjLj128EEEEELb0ELb1ELb1ELb1EEEvNS_9BwdParamsE --------------------------
	.section	.text._ZN10layer_norm13ln_bwd_kernelINS_13Kernel_traitsI13__nv_bfloat16S2_S2_S2_fjLj4096ELj1ELj1ELj4ELj16ENS_18Kernel_traits_baseILj4096ES2_S2_S2_S2_fjLj128EEEEELb0ELb1ELb1ELb1EEEvNS_9BwdParamsE,"ax",@progbits
	.align	128
        .global         _ZN10layer_norm13ln_bwd_kernelINS_13Kernel_traitsI13__nv_bfloat16S2_S2_S2_fjLj4096ELj1ELj1ELj4ELj16ENS_18Kernel_traits_baseILj4096ES2_S2_S2_S2_fjLj128EEEEELb0ELb1ELb1ELb1EEEvNS_9BwdParamsE
        .type           _ZN10layer_norm13ln_bwd_kernelINS_13Kernel_traitsI13__nv_bfloat16S2_S2_S2_fjLj4096ELj1ELj1ELj4ELj16ENS_18Kernel_traits_baseILj4096ES2_S2_S2_S2_fjLj128EEEEELb0ELb1ELb1ELb1EEEvNS_9BwdParamsE,@function
        .size           _ZN10layer_norm13ln_bwd_kernelINS_13Kernel_traitsI13__nv_bfloat16S2_S2_S2_fjLj4096ELj1ELj1ELj4ELj16ENS_18Kernel_traits_baseILj4096ES2_S2_S2_S2_fjLj128EEEEELb0ELb1ELb1ELb1EEEvNS_9BwdParamsE,(.L_x_15585 - _ZN10layer_norm13ln_bwd_kernelINS_13Kernel_traitsI13__nv_bfloat16S2_S2_S2_fjLj4096ELj1ELj1ELj4ELj16ENS_18Kernel_traits_baseILj4096ES2_S2_S2_S2_fjLj128EEEEELb0ELb1ELb1ELb1EEEvNS_9BwdParamsE)
        .other          _ZN10layer_norm13ln_bwd_kernelINS_13Kernel_traitsI13__nv_bfloat16S2_S2_S2_fjLj4096ELj1ELj1ELj4ELj16ENS_18Kernel_traits_baseILj4096ES2_S2_S2_S2_fjLj128EEEEELb0ELb1ELb1ELb1EEEvNS_9BwdParamsE,@"STO_CUDA_ENTRY STV_DEFAULT"
_ZN10layer_norm13ln_bwd_kernelINS_13Kernel_traitsI13__nv_bfloat16S2_S2_S2_fjLj4096ELj1ELj1ELj4ELj16ENS_18Kernel_traits_baseILj4096ES2_S2_S2_S2_fjLj128EEEEELb0ELb1ELb1ELb1EEEvNS_9BwdParamsE:
.text._ZN10layer_norm13ln_bwd_kernelINS_13Kernel_traitsI13__nv_bfloat16S2_S2_S2_fjLj4096ELj1ELj1ELj4ELj16ENS_18Kernel_traits_baseILj4096ES2_S2_S2_S2_fjLj128EEEEELb0ELb1ELb1ELb1EEEvNS_9BwdParamsE:
        /* <DEDUP_REMOVED lines=55> */
[----:B------:R-:W1:Y:S08]  /*0370*/  LDC.64 R2, c[0x0][0x3e8] ;  /* 0x0000fa00ff027b82 */ /* 0x000e700000000a00 */
[----:B------:R-:W2:Y:S01]  /*0380*/  LDC.64 R4, c[0x0][0x3d0] ;  /* 0x0000f400ff047b82 */ /* 0x000ea20000000a00 */
[----:B------:R-:W-:Y:S01]  /*0390*/  MOV R18, UR4 ;  /* 0x0000000400127c02 */ /* 0x000fe20008000f00 */
[----:B------:R-:W-:Y:S01]  /*03a0*/  UPLOP3.LUT UP1, UPT, UPT, UPT, UPT, 0x40, 0x4 ;  /* 0x000000000004789c */ /* 0x000fe20003f2e870 */
[----:B------:R-:W3:Y:S01]  /*03b0*/  LDCU UR15, c[0x0][0x40c] ;  /* 0x00008180ff0f77ac */ /* 0x000ee20008000800 */
[----:B------:R-:W4:Y:S01]  /*03c0*/  LDCU UR13, c[0x0][0x388] ;  /* 0x00007100ff0d77ac */ /* 0x000f220008000800 */
[----:B------:R-:W0:Y:S01]  /*03d0*/  LDCU.U8 UR12, c[0x0][0x410] ;  /* 0x00008200ff0c77ac */ /* 0x000e220008000000 */
[C---:B-1----:R-:W-:Y:S01]  /*03e0*/  IMAD.WIDE.U32 R2, R246.reuse, 0x10, R2 ;  /* 0x00000010f6027825 */ /* 0x042fe200078e0002 */
[----:B------:R-:W1:Y:S04]  /*03f0*/  LDCU UR14, c[0x0][0x400] ;  /* 0x00008000ff0e77ac */ /* 0x000e680008000800 */
[----:B0-----:R-:W3:Y:S01]  /*0400*/  LDG.E.128 R116, desc[UR10][R2.64+0x1800] ;  /* 0x0018000a02747981 */ /* 0x001ee2000c1e1d00 */
[----:B------:R-:W0:Y:S01]  /*0410*/  LDCU.64 UR6, c[0x0][0x438] ;  /* 0x00008700ff0677ac */ /* 0x000e220008000a00 */
[----:B--2---:R-:W-:-:S02]  /*0420*/  IMAD.WIDE.U32 R246, R246, 0x10, R4 ;  /* 0x00000010f6f67825 */ /* 0x004fc400078e0004 */
[----:B------:R-:W2:Y:S01]  /*0430*/  LDG.E.128 R120, desc[UR10][R2.64+0x1000] ;  /* 0x0010000a02787981 */ /* 0x000ea2000c1e1d00 */
[----:B------:R-:W0:Y:S03]  /*0440*/  LDCU.64 UR8, c[0x0][0x478] ;  /* 0x00008f00ff0877ac */ /* 0x000e260008000a00 */
[----:B------:R-:W4:Y:S04]  /*0450*/  LDG.E.128 R124, desc[UR10][R2.64+0x800] ;  /* 0x0008000a027c7981 */ /* 0x000f28000c1e1d00 */
[----:B------:R-:W4:Y:S04]  /*0460*/  LDG.E.128 R128, desc[UR10][R2.64] ;  /* 0x0000000a02807981 */ /* 0x000f28000c1e1d00 */
[----:B------:R0:W5:Y:S04]  /*0470*/  LDG.E.128 R132, desc[UR10][R246.64+0x1800] ;  /* 0x0018000af6847981 */ /* 0x000168000c1e1d00 */
[----:B------:R0:W5:Y:S04]  /*0480*/  LDG.E.128 R136, desc[UR10][R246.64+0x1000] ;  /* 0x0010000af6887981 */ /* 0x000168000c1e1d00 */
[----:B------:R0:W5:Y:S04]  /*0490*/  LDG.E.128 R140, desc[UR10][R246.64+0x800] ;  /* 0x0008000af68c7981 */ /* 0x000168000c1e1d00 */
[----:B------:R0:W5:Y:S01]  /*04a0*/  LDG.E.128 R144, desc[UR10][R246.64] ;  /* 0x0000000af6907981 */ /* 0x000162000c1e1d00 */
[----:B------:R-:W-:Y:S01]  /*04b0*/  HFMA2 R172, -RZ, RZ, 0, 0 ;  /* 0x00000000ffac7431 */ /* 0x000fe200000001ff */
[----:B---3--:R-:W-:-:S02]  /*04c0*/  PRMT R17, R116, 0x7632, R17 ;  /* 0x0000763274117816 */ /* 0x008fc40000000011 */
[----:B------:R-:W-:Y:S02]  /*04d0*/  PRMT R16, R117, 0x7632, R16 ;  /* 0x0000763275107816 */ /* 0x000fe40000000010 */
[----:B------:R-:W-:Y:S02]  /*04e0*/  PRMT R15, R118, 0x7632, R15 ;  /* 0x00007632760f7816 */ /* 0x000fe4000000000f */
[----:B------:R-:W-:Y:S02]  /*04f0*/  PRMT R14, R119, 0x7632, R14 ;  /* 0x00007632770e7816 */ /* 0x000fe4000000000e */
[----:B--2---:R-:W-:Y:S02]  /*0500*/  PRMT R13, R120, 0x7632, R13 ;  /* 0x00007632780d7816 */ /* 0x004fe4000000000d */
[----:B------:R-:W-:Y:S02]  /*0510*/  PRMT R12, R121, 0x7632, R12 ;  /* 0x00007632790c7816 */ /* 0x000fe4000000000c */
[----:B------:R-:W-:-:S02]  /*0520*/  PRMT R11, R122, 0x7632, R11 ;  /* 0x000076327a0b7816 */ /* 0x000fc4000000000b */
[----:B------:R-:W-:Y:S02]  /*0530*/  PRMT R10, R123, 0x7632, R10 ;  /* 0x000076327b0a7816 */ /* 0x000fe4000000000a */
[----:B----4-:R-:W-:Y:S02]  /*0540*/  PRMT R9, R124, 0x7632, R9 ;  /* 0x000076327c097816 */ /* 0x010fe40000000009 */
[----:B------:R-:W-:Y:S02]  /*0550*/  PRMT R8, R125, 0x7632, R8 ;  /* 0x000076327d087816 */ /* 0x000fe40000000008 */
[----:B------:R-:W-:Y:S02]  /*0560*/  PRMT R7, R126, 0x7632, R7 ;  /* 0x000076327e077816 */ /* 0x000fe40000000007 */
[----:B------:R-:W-:Y:S02]  /*0570*/  PRMT R6, R127, 0x7632, R6 ;  /* 0x000076327f067816 */ /* 0x000fe40000000006 */
[----:B------:R-:W-:-:S02]  /*0580*/  PRMT R5, R128, 0x7632, R5 ;  /* 0x0000763280057816 */ /* 0x000fc40000000005 */
[----:B------:R-:W-:Y:S02]  /*0590*/  PRMT R4, R129, 0x7632, R4 ;  /* 0x0000763281047816 */ /* 0x000fe40000000004 */
[----:B------:R-:W-:Y:S02]  /*05a0*/  PRMT R2, R130, 0x7632, R2 ;  /* 0x0000763282027816 */ /* 0x000fe40000000002 */
[----:B01----:R-:W-:-:S07]  /*05b0*/  PRMT R0, R131, 0x7632, R0 ;  /* 0x0000763283007816 */ /* 0x003fce0000000000 */
.L_x_534:
[----:B------:R-:W0:Y:S08]  /*05c0*/  LDC.64 R180, c[0x0][0x3f8] ;  /* 0x0000fe00ffb47b82 */ /* 0x000e300000000a00 */
[----:B------:R-:W1:Y:S08]  /*05d0*/  LDC.64 R178, c[0x0][0x3c8] ;  /* 0x0000f200ffb27b82 */ /* 0x000e700000000a00 */
[----:B------:R-:W2:Y:S01]  /*05e0*/  LDC.64 R176, c[0x0][0x3f0] ;  /* 0x0000fc00ffb07b82 */ /* 0x000ea20000000a00 */
[----:B0-----:R-:W-:-:S05]  /*05f0*/  IMAD.WIDE R180, R18, 0x4, R180 ;  /* 0x0000000412b47825 */ /* 0x001fca00078e02b4 */
[----:B------:R-:W3:Y:S01]  /*0600*/  LDG.E R209, desc[UR10][R180.64] ;  /* 0x0000000ab4d17981 */ /* 0x000ee2000c1e1900 */
[----:B-1----:R-:W-:-:S05]  /*0610*/  IMAD.WIDE R178, R18, 0x4, R178 ;  /* 0x0000000412b27825 */ /* 0x002fca00078e02b2 */
[----:B-----5:R0:W5:Y:S01]  /*0620*/  LDG.E R208, desc[UR10][R178.64] ;  /* 0x0000000ab2d07981 */ /* 0x020162000c1e1900 */
[----:B--2---:R-:W-:-:S05]  /*0630*/  IMAD.WIDE R176, R18, 0x4, R176 ;  /* 0x0000000412b07825 */ /* 0x004fca00078e02b0 */
[----:B------:R0:W5:Y:S01]  /*0640*/  LDG.E R19, desc[UR10][R176.64] ;  /* 0x0000000ab0137981 */ /* 0x000162000c1e1900 */
[----:B------:R-:W-:Y:S02]  /*0650*/  CS2R R182, SRZ ;  /* 0x0000000000b67805 */ /* 0x000fe4000001ff00 */
[----:B---3--:R-:W-:-:S13]  /*0660*/  ISETP.GE.AND P1, PT, R209, 0x1, PT ;  /* 0x00000001d100780c */ /* 0x008fda0003f26270 */
[----:B0-----:R-:W-:Y:S05]  /*0670*/  @!P1 BRA `(.L_x_399) ;  /* 0x0000001800a49947 */ /* 0x001fea0003800000 */
[----:B------:R-:W0:Y:S01]  /*0680*/  S2R R191, SR_TID.X ;  /* 0x0000000000bf7919 */ /* 0x000e220000002100 */
[----:B------:R-:W1:Y:S01]  /*0690*/  LDC.64 R184, c[0x0][0x3c0] ;  /* 0x0000f000ffb87b82 */ /* 0x000e620000000a00 */
[----:B------:R-:W-:-:S05]  /*06a0*/  IMAD R3, R18, UR13, RZ ;  /* 0x0000000d12037c24 */ /* 0x000fca000f8e02ff */
[----:B------:R-:W-:Y:S02]  /*06b0*/  SHF.R.S32.HI R176, RZ, 0x1f, R3 ;  /* 0x0000001fffb07819 */ /* 0x000fe40000011403 */
[----:B------:R-:W2:Y:S02]  /*06c0*/  LDC.64 R204, c[0x0][0x3a8] ;  /* 0x0000ea00ffcc7b82 */ /* 0x000ea40000000a00 */
[----:B------:R-:W-:-:S06]  /*06d0*/  LEA.HI R176, R176, R3, RZ, 0x3 ;  /* 0x00000003b0b07211 */ /* 0x000fcc00078f18ff */
[----:B------:R-:W3:Y:S01]  /*06e0*/  LDC.64 R188, c[0x0][0x428] ;  /* 0x00010a00ffbc7b82 */ /* 0x000ee20000000a00 */
[----:B------:R-:W-:Y:S02]  /*06f0*/  SHF.R.S32.HI R177, RZ, 0x1f, R18 ;  /* 0x0000001fffb17819 */ /* 0x000fe40000011412 */
[----:B-1----:R-:W-:Y:S02]  /*0700*/  LEA R184, P0, R18, R184, 0x2 ;  /* 0x000000b812b87211 */ /* 0x002fe400078010ff */
[----:B0-----:R-:W-:Y:S02]  /*0710*/  LEA.HI.SX32 R216, R176, R191, 0x1d ;  /* 0x000000bfb0d87211 */ /* 0x001fe400078feaff */
[----:B------:R-:W-:Y:S02]  /*0720*/  IADD3 R176, PT, PT, R209, -0x1, RZ ;  /* 0xffffffffd1b07810 */ /* 0x000fe40007ffe0ff */
[----:B------:R-:W-:Y:S01]  /*0730*/  LEA.HI.X R185, R18, R185, R177, 0x2, P0 ;  /* 0x000000b912b97211 */ /* 0x000fe200000f14b1 */
[C---:B--2---:R-:W-:Y:S01]  /*0740*/  IMAD.WIDE.U32 R192, R216.reuse, 0x10, R204 ;  /* 0x00000010d8c07825 */ /* 0x044fe200078e00cc */
[----:B------:R-:W-:-:S02]  /*0750*/  IADD3 R210, PT, PT, R216, 0x100, RZ ;  /* 0x00000100d8d27810 */ /* 0x000fc40007ffe0ff */
[----:B------:R-:W-:Y:S01]  /*0760*/  IADD3 R214, PT, PT, R216, 0x80, RZ ;  /* 0x00000080d8d67810 */ /* 0x000fe20007ffe0ff */
[----:B------:R-:W-:Y:S01]  /*0770*/  IMAD R176, R176, UR13, RZ ;  /* 0x0000000db0b07c24 */ /* 0x000fe2000f8e02ff */
[----:B------:R-:W-:Y:S01]  /*0780*/  IADD3 R3, PT, PT, R216, 0x180, RZ ;  /* 0x00000180d8037810 */ /* 0x000fe20007ffe0ff */
[----:B------:R-:W2:Y:S01]  /*0790*/  LDG.E.128 R192, desc[UR10][R192.64] ;  /* 0x0000000ac0c07981 */ /* 0x000ea2000c1e1d00 */
[----:B------:R-:W-:Y:S02]  /*07a0*/  IMAD.WIDE.U32 R200, R210, 0x10, R204 ;  /* 0x00000010d2c87825 */ /* 0x000fe400078e00cc */
[----:B------:R-:W-:Y:S01]  /*07b0*/  SHF.R.S32.HI R177, RZ, 0x1f, R176 ;  /* 0x0000001fffb17819 */ /* 0x000fe200000114b0 */
[----:B------:R0:W4:Y:S01]  /*07c0*/  LDG.E R225, desc[UR10][R184.64] ;  /* 0x0000000ab8e17981 */ /* 0x000122000c1e1900 */
[--C-:B------:R-:W-:Y:S02]  /*07d0*/  IMAD.WIDE.U32 R196, R214, 0x10, R204.reuse ;  /* 0x00000010d6c47825 */ /* 0x100fe400078e00cc */
[----:B------:R-:W-:Y:S01]  /*07e0*/  LEA.HI R177, R177, R176, RZ, 0x3 ;  /* 0x000000b0b1b17211 */ /* 0x000fe200078f18ff */
[----:B------:R-:W4:Y:S01]  /*07f0*/  LDG.E.128 R200, desc[UR10][R200.64] ;  /* 0x0000000ac8c87981 */ /* 0x000f22000c1e1d00 */
[----:B------:R-:W-:-:S02]  /*0800*/  IMAD.WIDE.U32 R204, R3, 0x10, R204 ;  /* 0x0000001003cc7825 */ /* 0x000fc400078e00cc */
[----:B------:R-:W-:Y:S01]  /*0810*/  LEA.HI.SX32 R191, R177, R191, 0x1d ;  /* 0x000000bfb1bf7211 */ /* 0x000fe200078feaff */
[----:B------:R-:W4:Y:S04]  /*0820*/  LDG.E.128 R196, desc[UR10][R196.64] ;  /* 0x0000000ac4c47981 */ /* 0x000f28000c1e1d00 */
[C---:B---3--:R-:W-:Y:S01]  /*0830*/  IMAD.WIDE.U32 R176, R191.reuse, 0x10, R188 ;  /* 0x00000010bfb07825 */ /* 0x048fe200078e00bc */
[----:B------:R-:W3:Y:S05]  /*0840*/  LDG.E.128 R204, desc[UR10][R204.64] ;  /* 0x0000000acccc7981 */ /* 0x000eea000c1e1d00 */
[----:B------:R-:W3:Y:S01]  /*0850*/  LDG.E.128 R176, desc[UR10][R176.64] ;  /* 0x0000000ab0b07981 */ /* 0x000ee2000c1e1d00 */
[----:B------:R-:W-:-:S05]  /*0860*/  IADD3 R181, PT, PT, R191, 0x80, RZ ;  /* 0x00000080bfb57810 */ /* 0x000fca0007ffe0ff */
[----:B------:R-:W-:-:S06]  /*0870*/  IMAD.WIDE.U32 R180, R181, 0x10, R188 ;  /* 0x00000010b5b47825 */ /* 0x000fcc00078e00bc */
[----:B------:R-:W3:Y:S01]  /*0880*/  LDG.E.128 R180, desc[UR10][R180.64] ;  /* 0x0000000ab4b47981 */ /* 0x000ee2000c1e1d00 */
[----:B------:R-:W-:-:S05]  /*0890*/  IADD3 R187, PT, PT, R191, 0x100, RZ ;  /* 0x00000100bfbb7810 */ /* 0x000fca0007ffe0ff */
[----:B0-----:R-:W-:-:S06]  /*08a0*/  IMAD.WIDE.U32 R184, R187, 0x10, R188 ;  /* 0x00000010bbb87825 */ /* 0x001fcc00078e00bc */
[----:B------:R-:W3:Y:S01]  /*08b0*/  LDG.E.128 R184, desc[UR10][R184.64] ;  /* 0x0000000ab8b87981 */ /* 0x000ee2000c1e1d00 */
[----:B------:R-:W-:-:S05]  /*08c0*/  IADD3 R191, PT, PT, R191, 0x180, RZ ;  /* 0x00000180bfbf7810 */ /* 0x000fca0007ffe0ff */
[----:B------:R-:W-:-:S06]  /*08d0*/  IMAD.WIDE.U32 R188, R191, 0x10, R188 ;  /* 0x00000010bfbc7825 */ /* 0x000fcc00078e00bc */
[----:B------:R-:W3:Y:S01]  /*08e0*/  LDG.E.128 R188, desc[UR10][R188.64] ;  /* 0x0000000abcbc7981 */ /* 0x000ee2000c1e1d00 */
        /* <DEDUP_REMOVED lines=11> */
[----:B------:R0:W5:Y:S01]  /*09a0*/  @P0 LDG.E.128 R152, desc[UR10][R214.64] ;  /* 0x0000000ad6980981 */ /* 0x000162000c1e1d00 */
[----:B------:R-:W-:-:S04]  /*09b0*/  @P0 IMAD.WIDE.U32 R212, R3, 0x10, R212 ;  /* 0x0000001003d40825 */ /* 0x000fc800078e00d4 */
[----:B------:R-:W-:Y:S01]  /*09c0*/  @P0 IMAD.WIDE.U32 R216, R216, 0x10, R218 ;  /* 0x00000010d8d80825 */ /* 0x000fe200078e00da */
[----:B0-----:R-:W-:Y:S01]  /*09d0*/  PRMT R215, R140, 0x7632, R215 ;  /* 0x000076328cd77816 */ /* 0x001fe200000000d7 */
[----:B------:R-:W5:Y:S04]  /*09e0*/  @P0 LDG.E.128 R160, desc[UR10][R212.64] ;  /* 0x0000000ad4a00981 */ /* 0x000f68000c1e1d00 */
[----:B------:R0:W5:Y:S01]  /*09f0*/  @P0 LDG.E.128 R148, desc[UR10][R216.64] ;  /* 0x0000000ad8940981 */ /* 0x000162000c1e1d00 */
[----:B------:R-:W-:Y:S02]  /*0a00*/  SHF.L.U32 R215, R215, 0x10, RZ ;  /* 0x00000010d7d77819 */ /* 0x000fe400000006ff */
[----:B0-----:R-:W-:-:S04]  /*0a10*/  PRMT R217, R147, 0x7632, R217 ;  /* 0x0000763293d97816 */ /* 0x001fc800000000d9 */
[----:B------:R-:W-:Y:S02]  /*0a20*/  SHF.L.U32 R217, R217, 0x10, RZ ;  /* 0x00000010d9d97819 */ /* 0x000fe400000006ff */
[----:B------:R-:W-:-:S04]  /*0a30*/  PRMT R211, R142, 0x7632, R211 ;  /* 0x000076328ed37816 */ /* 0x000fc800000000d3 */
[----:B------:R-:W-:Y:S02]  /*0a40*/  SHF.L.U32 R211, R211, 0x10, RZ ;  /* 0x00000010d3d37819 */ /* 0x000fe400000006ff */
[----:B------:R-:W-:-:S04]  /*0a50*/  PRMT R213, R141, 0x7632, R213 ;  /* 0x000076328dd57816 */ /* 0x000fc800000000d5 */
[----:B------:R-:W-:Y:S02]  /*0a60*/  SHF.L.U32 R213, R213, 0x10, RZ ;  /* 0x00000010d5d57819 */ /* 0x000fe400000006ff */
[C---:B--2---:R-:W-:Y:S02]  /*0a70*/  SHF.L.U32 R246, R192.reuse, 0x10, RZ ;  /* 0x00000010c0f67819 */ /* 0x044fe400000006ff */
[----:B------:R-:W-:Y:S02]  /*0a80*/  PRMT R227, R192, 0x7632, R227 ;  /* 0x00007632c0e37816 */ /* 0x000fe400000000e3 */
[----:B----4-:R-:W-:Y:S02]  /*0a90*/  FSEL R225, R225, RZ, !P2 ;  /* 0x000000ffe1e17208 */ /* 0x010fe40005000000 */
[----:B------:R-:W-:Y:S02]  /*0aa0*/  SHF.L.U32 R238, R195, 0x10, RZ ;  /* 0x00000010c3ee7819 */ /* 0x000fe400000006ff */
[----:B------:R-:W-:Y:S01]  /*0ab0*/  SHF.L.U32 R226, R200, 0x10, RZ ;  /* 0x00000010c8e27819 */ /* 0x000fe200000006ff */
[----:B------:R-:W-:Y:S01]  /*0ac0*/  FADD.FTZ R3, -R225, R246 ;  /* 0x000000f6e1037221 */ /* 0x000fe20000010100 */
[----:B------:R-:W-:-:S02]  /*0ad0*/  PRMT R223, R194, 0x7632, R223 ;  /* 0x00007632c2df7816 */ /* 0x000fc400000000df */
[----:B------:R-:W-:Y:S02]  /*0ae0*/  SHF.L.U32 R250, R194, 0x10, RZ ;  /* 0x00000010c2fa7819 */ /* 0x000fe400000006ff */
[----:B------:R-:W-:Y:S02]  /*0af0*/  PRMT R194, R195, 0x7632, R194 ;  /* 0x00007632c3c27816 */ /* 0x000fe400000000c2 */
[----:B------:R-:W-:Y:S02]  /*0b00*/  SHF.L.U32 R246, R227, 0x10, RZ ;  /* 0x00000010e3f67819 */ /* 0x000fe400000006ff */
[----:B---3--:R-:W-:Y:S01]  /*0b10*/  PRMT R221, R204, 0x7632, R221 ;  /* 0x00007632ccdd7816 */ /* 0x008fe200000000dd */
[----:B------:R-:W-:Y:S01]  /*0b20*/  FADD.FTZ R233, -R225, R238 ;  /* 0x000000eee1e97221 */ /* 0x000fe20000010100 */
[----:B------:R-:W-:Y:S01]  /*0b30*/  SHF.L.U32 R248, R193, 0x10, RZ ;  /* 0x00000010c1f87819 */ /* 0x000fe200000006ff */
[----:B------:R-:W-:Y:S01]  /*0b40*/  FADD.FTZ R243, -R225, R226 ;  /* 0x000000e2e1f37221 */ /* 0x000fe20000010100 */
[----:B------:R-:W-:-:S02]  /*0b50*/  PRMT R229, R193, 0x7632, R229 ;  /* 0x00007632c1e57816 */ /* 0x000fc400000000e5 */
[C---:B------:R-:W-:Y:S02]  /*0b60*/  PRMT R219, R202.reuse, 0x7632, R219 ;  /* 0x00007632cadb7816 */ /* 0x040fe400000000db */
[----:B------:R-:W-:Y:S02]  /*0b70*/  SHF.L.U32 R228, R202, 0x10, RZ ;  /* 0x00000010cae47819 */ /* 0x000fe400000006ff */
[----:B------:R-:W-:Y:S02]  /*0b80*/  SHF.L.U32 R238, R194, 0x10, RZ ;  /* 0x00000010c2ee7819 */ /* 0x000fe400000006ff */
[----:B------:R-:W-:Y:S02]  /*0b90*/  SHF.L.U32 R226, R221, 0x10, RZ ;  /* 0x00000010dde27819 */ /* 0x000fe400000006ff */
[C---:B------:R-:W-:Y:S02]  /*0ba0*/  PRMT R202, R203.reuse, 0x7632, R202 ;  /* 0x00007632cbca7816 */ /* 0x040fe400000000ca */
[----:B------:R-:W-:Y:S01]  /*0bb0*/  SHF.L.U32 R230, R203, 0x10, RZ ;  /* 0x00000010cbe67819 */ /* 0x000fe200000006ff */
[----:B------:R-:W-:Y:S01]  /*0bc0*/  FADD.FTZ R203, -R225, R246 ;  /* 0x000000f6e1cb7221 */ /* 0x000fe20000010100 */
[----:B------:R-:W-:-:S02]  /*0bd0*/  PRMT R192, R144, 0x7632, R192 ;  /* 0x0000763290c07816 */ /* 0x000fc400000000c0 */
[----:B------:R-:W-:Y:S01]  /*0be0*/  PRMT R194, R176, 0x7632, R194 ;  /* 0x00007632b0c27816 */ /* 0x000fe200000000c2 */
[----:B------:R-:W-:Y:S01]  /*0bf0*/  FADD.FTZ R227, -R225, R248 ;  /* 0x000000f8e1e37221 */ /* 0x000fe20000010100 */
[----:B------:R-:W-:Y:S02]  /*0c00*/  SHF.L.U32 R224, R199, 0x10, RZ ;  /* 0x00000010c7e07819 */ /* 0x000fe400000006ff */
[----:B------:R-:W-:Y:S02]  /*0c10*/  SHF.L.U32 R222, R201, 0x10, RZ ;  /* 0x00000010c9de7819 */ /* 0x000fe400000006ff */
[----:B------:R-:W-:Y:S01]  /*0c20*/  SHF.L.U32 R248, R229, 0x10, RZ ;  /* 0x00000010e5f87819 */ /* 0x000fe200000006ff */
[C---:B------:R-:W-:Y:S01]  /*0c30*/  FADD.FTZ R229, -R225.reuse, R226 ;  /* 0x000000e2e1e57221 */ /* 0x040fe20000010100 */
[----:B------:R-:W-:Y:S01]  /*0c40*/  SHF.L.U32 R192, R192, 0x10, RZ ;  /* 0x00000010c0c07819 */ /* 0x000fe200000006ff */
[----:B------:R-:W-:Y:S01]  /*0c50*/  FADD.FTZ R231, -R225, R250 ;  /* 0x000000fae1e77221 */ /* 0x000fe20000010100 */
[----:B------:R-:W-:Y:S01]  /*0c60*/  SHF.L.U32 R194, R194, 0x10, RZ ;  /* 0x00000010c2c27819 */ /* 0x000fe200000006ff */
[----:B-----5:R-:W-:Y:S01]  /*0c70*/  FMUL.FTZ R226, R208, R203 ;  /* 0x000000cbd0e27220 */ /* 0x020fe20000410000 */
[----:B------:R-:W-:-:S02]  /*0c80*/  PRMT R218, R200, 0x7632, R218 ;  /* 0x00007632c8da7816 */ /* 0x000fc400000000da */
[----:B------:R-:W-:Y:S01]  /*0c90*/  SHF.L.U32 R250, R223, 0x10, RZ ;  /* 0x00000010dffa7819 */ /* 0x000fe200000006ff */
[C---:B------:R-:W-:Y:S01]  /*0ca0*/  FADD.FTZ R241, -R225.reuse, R224 ;  /* 0x000000e0e1f17221 */ /* 0x040fe20000010100 */
[C---:B------:R-:W-:Y:S01]  /*0cb0*/  PRMT R193, R196.reuse, 0x7632, R193 ;  /* 0x00007632c4c17816 */ /* 0x040fe200000000c1 */
[----:B------:R-:W-:Y:S01]  /*0cc0*/  FADD.FTZ R245, -R225, R222 ;  /* 0x000000dee1f57221 */ /* 0x000fe20000010100 */
[----:B------:R-:W-:Y:S01]  /*0cd0*/  SHF.L.U32 R236, R196, 0x10, RZ ;  /* 0x00000010c4ec7819 */ /* 0x000fe200000006ff */
[----:B------:R-:W-:Y:S01]  /*0ce0*/  IMAD.U32 R222, R219, 0x10000, RZ ;  /* 0x00010000dbde7824 */ /* 0x000fe200078e00ff */
[----:B------:R-:W-:Y:S01]  /*0cf0*/  SHF.L.U32 R242, R204, 0x10, RZ ;  /* 0x00000010ccf27819 */ /* 0x000fe200000006ff */
[-C--:B------:R-:W-:Y:S01]  /*0d00*/  FMUL.FTZ R223, R192, R194.reuse ;  /* 0x000000c2c0df7220 */ /* 0x080fe20000410000 */
[----:B------:R-:W-:Y:S01]  /*0d10*/  PRMT R220, R205, 0x7632, R220 ;  /* 0x00007632cddc7816 */ /* 0x000fe200000000dc */
[----:B------:R-:W-:Y:S01]  /*0d20*/  FADD.FTZ R173, R173, R194 ;  /* 0x000000c2adad7221 */ /* 0x000fe20000010000 */
[----:B------:R-:W-:Y:S01]  /*0d30*/  SHF.L.U32 R244, R205, 0x10, RZ ;  /* 0x00000010cdf47819 */ /* 0x000fe200000006ff */
[----:B------:R-:W-:Y:S01]  /*0d40*/  FFMA.FTZ R21, R226, R194, R21 ;  /* 0x000000c2e2157223 */ /* 0x000fe20000010015 */
[----:B------:R-:W-:-:S02]  /*0d50*/  PRMT R196, R198, 0x7632, R196 ;  /* 0x00007632c6c47816 */ /* 0x000fc400000000c4 */
[----:B------:R-:W-:Y:S02]  /*0d60*/  SHF.L.U32 R232, R198, 0x10, RZ ;  /* 0x00000010c6e87819 */ /* 0x000fe400000006ff */
[----:B------:R-:W-:Y:S02]  /*0d70*/  PRMT R204, R206, 0x7632, R204 ;  /* 0x00007632cecc7816 */ /* 0x000fe400000000cc */
[----:B------:R-:W-:Y:S02]  /*0d80*/  PRMT R205, R207, 0x7632, R205 ;  /* 0x00007632cfcd7816 */ /* 0x000fe400000000cd */
[----:B------:R-:W-:Y:S02]  /*0d90*/  SHF.L.U32 R224, R218, 0x10, RZ ;  /* 0x00000010dae07819 */ /* 0x000fe400000006ff */
[----:B------:R-:W-:Y:S01]  /*0da0*/  PRMT R198, R199, 0x7632, R198 ;  /* 0x00007632c7c67816 */ /* 0x000fe200000000c6 */
[----:B------:R-:W-:Y:S01]  /*0db0*/  FADD.FTZ R199, -R225, R250 ;  /* 0x000000fae1c77221 */ /* 0x000fe20000010100 */
[----:B------:R-:W-:Y:S01]  /*0dc0*/  PRMT R200, R201, 0x7632, R200 ;  /* 0x00007632c9c87816 */ /* 0x000fe200000000c8 */
[----:B------:R-:W-:Y:S01]  /*0dd0*/  FADD.FTZ R201, -R225, R248 ;  /* 0x000000f8e1c97221 */ /* 0x000fe20000010100 */
[----:B------:R-:W-:-:S02]  /*0de0*/  PRMT R221, R145, 0x7632, R221 ;  /* 0x0000763291dd7816 */ /* 0x000fc400000000dd */
[----:B------:R-:W-:Y:S02]  /*0df0*/  PRMT R192, R177, 0x7632, R192 ;  /* 0x00007632b1c07816 */ /* 0x000fe400000000c0 */
[----:B------:R-:W-:Y:S02]  /*0e00*/  PRMT R219, R146, 0x7632, R219 ;  /* 0x0000763292db7816 */ /* 0x000fe400000000db */
[----:B------:R-:W-:Y:S01]  /*0e10*/  PRMT R194, R178, 0x7632, R194 ;  /* 0x00007632b2c27816 */ /* 0x000fe200000000c2 */
[C---:B------:R-:W-:Y:S01]  /*0e20*/  FADD.FTZ R247, -R225.reuse, R228 ;  /* 0x000000e4e1f77221 */ /* 0x040fe20000010100 */
[C---:B------:R-:W-:Y:S01]  /*0e30*/  FADD.FTZ R249, -R225.reuse, R230 ;  /* 0x000000e6e1f97221 */ /* 0x040fe20000010100 */
[----:B------:R-:W-:Y:S01]  /*0e40*/  SHF.L.U32 R228, R204, 0x10, RZ ;  /* 0x00000010cce47819 */ /* 0x000fe200000006ff */
[----:B------:R-:W-:Y:S01]  /*0e50*/  FADD.FTZ R204, -R225, R222 ;  /* 0x000000dee1cc7221 */ /* 0x000fe20000010100 */
[----:B------:R-:W-:Y:S01]  /*0e60*/  SHF.L.U32 R230, R205, 0x10, RZ ;  /* 0x00000010cde67819 */ /* 0x000fe200000006ff */
[----:B------:R-:W-:Y:S01]  /*0e70*/  FADD.FTZ R205, -R225, R224 ;  /* 0x000000e0e1cd7221 */ /* 0x000fe20000010100 */
[----:B------:R-:W-:Y:S01]  /*0e80*/  SHF.L.U32 R221, R221, 0x10, RZ ;  /* 0x00000010dddd7819 */ /* 0x000fe200000006ff */
[----:B------:R-:W-:Y:S01]  /*0e90*/  FMUL.FTZ R224, R208, R201 ;  /* 0x000000c9d0e07220 */ /* 0x000fe20000410000 */
[----:B------:R-:W-:Y:S01]  /*0ea0*/  SHF.L.U32 R192, R192, 0x10, RZ ;  /* 0x00000010c0c07819 */ /* 0x000fe200000006ff */
[----:B------:R-:W-:Y:S01]  /*0eb0*/  FMUL.FTZ R222, R208, R199 ;  /* 0x000000c7d0de7220 */ /* 0x000fe20000410000 */
[----:B------:R-:W-:-:S02]  /*0ec0*/  SHF.L.U32 R219, R219, 0x10, RZ ;  /* 0x00000010dbdb7819 */ /* 0x000fc400000006ff */
[----:B------:R-:W-:Y:S02]  /*0ed0*/  SHF.L.U32 R194, R194, 0x10, RZ ;  /* 0x00000010c2c27819 */ /* 0x000fe400000006ff */
[----:B------:R-:W-:Y:S02]  /*0ee0*/  SHF.L.U32 R216, R193, 0x10, RZ ;  /* 0x00000010c1d87819 */ /* 0x000fe400000006ff */
[----:B------:R-:W-:Y:S01]  /*0ef0*/  SHF.L.U32 R234, R197, 0x10, RZ ;  /* 0x00000010c5ea7819 */ /* 0x000fe200000006ff */
[-C--:B------:R-:W-:Y:S01]  /*0f00*/  FMUL.FTZ R221, R221, R192.reuse ;  /* 0x000000c0dddd7220 */ /* 0x080fe20000410000 */
[----:B------:R-:W-:Y:S01]  /*0f10*/  PRMT R195, R197, 0x7632, R195 ;  /* 0x00007632c5c37816 */ /* 0x000fe200000000c3 */
[----:B------:R-:W-:Y:S01]  /*0f20*/  FADD.FTZ R175, R175, R192 ;  /* 0x000000c0afaf7221 */ /* 0x000fe20000010000 */
[----:B------:R-:W-:Y:S01]  /*0f30*/  SHF.L.U32 R220, R220, 0x10, RZ ;  /* 0x00000010dcdc7819 */ /* 0x000fe200000006ff */
[----:B------:R-:W-:Y:S01]  /*0f40*/  FFMA.FTZ R23, R224, R192, R23 ;  /* 0x000000c0e0177223 */ /* 0x000fe20000010017 */
[-C--:B------:R-:W-:Y:S01]  /*0f50*/  FMUL.FTZ R219, R219, R194.reuse ;  /* 0x000000c2dbdb7220 */ /* 0x080fe20000410000 */
[----:B------:R-:W-:Y:S01]  /*0f60*/  FADD.FTZ R81, R81, R194 ;  /* 0x000000c251517221 */ /* 0x000fe20000010000 */
[----:B------:R-:W-:Y:S01]  /*0f70*/  FFMA.FTZ R25, R222, R194, R25 ;  /* 0x000000c2de197223 */ /* 0x000fe20000010019 */
[----:B------:R-:W-:Y:S01]  /*0f80*/  PRMT R192, R179, 0x7632, R192 ;  /* 0x00007632b3c07816 */ /* 0x000fe200000000c0 */
[C---:B------:R-:W-:Y:S01]  /*0f90*/  FADD.FTZ R197, -R225.reuse, R238 ;  /* 0x000000eee1c57221 */ /* 0x040fe20000010100 */
[----:B------:R-:W-:Y:S01]  /*0fa0*/  PRMT R194, R180, 0x7632, R194 ;  /* 0x00007632b4c27816 */ /* 0x000fe200000000c2 */
[C---:B------:R-:W-:Y:S01]  /*0fb0*/  FADD.FTZ R218, -R225.reuse, R216 ;  /* 0x000000d8e1da7221 */ /* 0x040fe20000010100 */
        /* <DEDUP_REMOVED lines=8> */
[----:B------:R-:W-:Y:S01]  /*1040*/  SHF.L.U32 R198, R198, 0x10, RZ ;  /* 0x00000010c6c67819 */ /* 0x000fe200000006ff */
[-C--:B------:R-:W-:Y:S01]  /*1050*/  FMUL.FTZ R217, R217, R192.reuse ;  /* 0x000000c0d9d97220 */ /* 0x080fe20000410000 */
[----:B------:R-:W-:Y:S01]  /*1060*/  FADD.FTZ R83, R83, R192 ;  /* 0x000000c053537221 */ /* 0x000fe20000010000 */
[----:B------:R-:W-:Y:S01]  /*1070*/  FFMA.FTZ R27, R220, R192, R27 ;  /* 0x000000c0dc1b7223 */ /* 0x000fe2000001001b */
[-C--:B------:R-:W-:Y:S01]  /*1080*/  FMUL.FTZ R215, R215, R194.reuse ;  /* 0x000000c2d7d77220 */ /* 0x080fe20000410000 */
[----:B------:R-:W-:Y:S01]  /*1090*/  FADD.FTZ R41, R41, R194 ;  /* 0x000000c229297221 */ /* 0x000fe20000010000 */
[----:B------:R-:W-:Y:S01]  /*10a0*/  FFMA.FTZ R29, R218, R194, R29 ;  /* 0x000000c2da1d7223 */ /* 0x000fe2000001001d */
[----:B------:R-:W-:Y:S01]  /*10b0*/  SHF.L.U32 R240, R207, 0x10, RZ ;  /* 0x00000010cff07819 */ /* 0x000fe200000006ff */
[C---:B------:R-:W-:Y:S01]  /*10c0*/  FADD.FTZ R196, -R225.reuse, R196 ;  /* 0x000000c4e1c47221 */ /* 0x040fe20000010100 */
[----:B------:R-:W-:Y:S01]  /*10d0*/  PRMT R192, R182, 0x7632, R192 ;  /* 0x00007632b6c07816 */ /* 0x000fe200000000c0 */
[----:B------:R-:W-:Y:S01]  /*10e0*/  FADD.FTZ R207, -R225, R198 ;  /* 0x000000c6e1cf7221 */ /* 0x000fe20000010100 */
[----:B------:R-:W-:-:S02]  /*10f0*/  PRMT R197, R143, 0x7632, R197 ;  /* 0x000076328fc57816 */ /* 0x000fc400000000c5 */
[----:B------:R-:W-:Y:S01]  /*1100*/  PRMT R194, R183, 0x7632, R194 ;  /* 0x00007632b7c27816 */ /* 0x000fe200000000c2 */
[----:B------:R-:W-:Y:S01]  /*1110*/  FMUL.FTZ R214, R208, R196 ;  /* 0x000000c4d0d67220 */ /* 0x000fe20000410000 */
[----:B------:R-:W-:Y:S01]  /*1120*/  SHF.L.U32 R192, R192, 0x10, RZ ;  /* 0x00000010c0c07819 */ /* 0x000fe200000006ff */
[----:B------:R-:W-:Y:S01]  /*1130*/  FMUL.FTZ R212, R208, R207 ;  /* 0x000000cfd0d47220 */ /* 0x000fe20000410000 */
[----:B------:R-:W-:Y:S02]  /*1140*/  SHF.L.U32 R197, R197, 0x10, RZ ;  /* 0x00000010c5c57819 */ /* 0x000fe400000006ff */
[----:B------:R-:W-:Y:S01]  /*1150*/  SHF.L.U32 R194, R194, 0x10, RZ ;  /* 0x00000010c2c27819 */ /* 0x000fe200000006ff */
[-C--:B------:R-:W-:Y:S01]  /*1160*/  FMUL.FTZ R211, R211, R192.reuse ;  /* 0x000000c0d3d37220 */ /* 0x080fe20000410000 */
[--C-:B------:R-:W-:Y:S01]  /*1170*/  FADD.FTZ R45, R45, R192.reuse ;  /* 0x000000c02d2d7221 */ /* 0x100fe20000010000 */
[----:B------:R-:W-:Y:S01]  /*1180*/  FFMA.FTZ R33, R214, R192, R33 ;  /* 0x000000c0d6217223 */ /* 0x000fe20000010021 */
[----:B------:R-:W-:Y:S01]  /*1190*/  PRMT R192, R184, 0x7632, R192 ;  /* 0x00007632b8c07816 */ /* 0x000fe200000000c0 */
[-C--:B------:R-:W-:Y:S01]  /*11a0*/  FMUL.FTZ R207, R197, R194.reuse ;  /* 0x000000c2c5cf7220 */ /* 0x080fe20000410000 */
[--C-:B------:R-:W-:Y:S01]  /*11b0*/  FADD.FTZ R47, R47, R194.reuse ;  /* 0x000000c22f2f7221 */ /* 0x100fe20000010000 */
[----:B------:R-:W-:Y:S01]  /*11c0*/  FFMA.FTZ R35, R212, R194, R35 ;  /* 0x000000c2d4237223 */ /* 0x000fe20000010023 */
[----:B------:R-:W-:Y:S01]  /*11d0*/  PRMT R194, R136, 0x7632, R194 ;  /* 0x0000763288c27816 */ /* 0x000fe200000000c2 */
[----:B------:R-:W-:Y:S01]  /*11e0*/  FMUL.FTZ R210, R208, R205 ;  /* 0x000000cdd0d27220 */ /* 0x000fe20000410000 */
[----:B------:R-:W-:-:S02]  /*11f0*/  SHF.L.U32 R192, R192, 0x10, RZ ;  /* 0x00000010c0c07819 */ /* 0x000fc400000006ff */
[----:B------:R-:W-:Y:S02]  /*1200*/  SHF.L.U32 R194, R194, 0x10, RZ ;  /* 0x00000010c2c27819 */ /* 0x000fe400000006ff */
[----:B------:R-:W-:Y:S02]  /*1210*/  SHF.L.U32 R206, R206, 0x10, RZ ;  /* 0x00000010cece7819 */ /* 0x000fe400000006ff */
[----:B------:R-:W-:Y:S01]  /*1220*/  SHF.L.U32 R200, R200, 0x10, RZ ;  /* 0x00000010c8c87819 */ /* 0x000fe200000006ff */
[-C--:B------:R-:W-:Y:S01]  /*1230*/  FMUL.FTZ R205, R194, R192.reuse ;  /* 0x000000c0c2cd7220 */ /* 0x080fe20000410000 */
[----:B------:R-:W-:Y:S01]  /*1240*/  FADD.FTZ R165, R165, R192 ;  /* 0x000000c0a5a57221 */ /* 0x000fe20000010000 */
[----:B------:R-:W-:Y:S01]  /*1250*/  FFMA.FTZ R37, R210, R192, R37 ;  /* 0x000000c0d2257223 */ /* 0x000fe20000010025 */
[----:B------:R-:W-:Y:S01]  /*1260*/  FADD.FTZ R251, -R225, R206 ;  /* 0x000000cee1fb7221 */ /* 0x000fe20000010100 */
[----:B------:R-:W-:Y:S01]  /*1270*/  PRMT R203, R137, 0x7632, R203 ;  /* 0x0000763289cb7816 */ /* 0x000fe200000000cb */
[----:B------:R-:W-:Y:S01]  /*1280*/  FADD.FTZ R206, -R225, R200 ;  /* 0x000000c8e1ce7221 */ /* 0x000fe20000010100 */
[----:B------:R-:W-:-:S02]  /*1290*/  PRMT R192, R185, 0x7632, R192 ;  /* 0x00007632b9c07816 */ /* 0x000fc400000000c0 */
[----:B------:R-:W-:Y:S01]  /*12a0*/  SHF.L.U32 R203, R203, 0x10, RZ ;  /* 0x00000010cbcb7819 */ /* 0x000fe200000006ff */
[----:B------:R-:W-:Y:S01]  /*12b0*/  FMUL.FTZ R206, R208, R206 ;  /* 0x000000ced0ce7220 */ /* 0x000fe20000410000 */
[----:B------:R-:W-:Y:S02]  /*12c0*/  SHF.L.U32 R192, R192, 0x10, RZ ;  /* 0x00000010c0c07819 */ /* 0x000fe400000006ff */
[----:B------:R-:W-:-:S03]  /*12d0*/  PRMT R201, R138, 0x7632, R201 ;  /* 0x000076328ac97816 */ /* 0x000fc600000000c9 */
[-C--:B------:R-:W-:Y:S01]  /*12e0*/  FMUL.FTZ R203, R203, R192.reuse ;  /* 0x000000c0cbcb7220 */ /* 0x080fe20000410000 */
[--C-:B------:R-:W-:Y:S01]  /*12f0*/  FADD.FTZ R167, R167, R192.reuse ;  /* 0x000000c0a7a77221 */ /* 0x100fe20000010000 */
[----:B------:R-:W-:Y:S01]  /*1300*/  FFMA.FTZ R39, R206, R192, R39 ;  /* 0x000000c0ce277223 */ /* 0x000fe20000010027 */
[----:B------:R-:W-:Y:S01]  /*1310*/  PRMT R192, R186, 0x7632, R192 ;  /* 0x00007632bac07816 */ /* 0x000fe200000000c0 */
[----:B------:R-:W-:Y:S01]  /*1320*/  FMUL.FTZ R204, R208, R204 ;  /* 0x000000ccd0cc7220 */ /* 0x000fe20000410000 */
[----:B------:R-:W-:Y:S02]  /*1330*/  SHF.L.U32 R201, R201, 0x10, RZ ;  /* 0x00000010c9c97819 */ /* 0x000fe400000006ff */
[----:B------:R-:W-:Y:S02]  /*1340*/  SHF.L.U32 R192, R192, 0x10, RZ ;  /* 0x00000010c0c07819 */ /* 0x000fe400000006ff */
[----:B------:R-:W-:Y:S02]  /*1350*/  SHF.L.U32 R202, R202, 0x10, RZ ;  /* 0x00000010caca7819 */ /* 0x000fe400000006ff */
[----:B------:R-:W-:Y:S01]  /*1360*/  PRMT R199, R139, 0x7632, R199 ;  /* 0x000076328bc77816 */ /* 0x000fe200000000c7 */
[-C--:B------:R-:W-:Y:S01]  /*1370*/  FMUL.FTZ R201, R201, R192.reuse ;  /* 0x000000c0c9c97220 */ /* 0x080fe20000410000 */
[--C-:B------:R-:W-:Y:S01]  /*1380*/  FADD.FTZ R169, R169, R192.reuse ;  /* 0x000000c0a9a97221 */ /* 0x100fe20000010000 */
[----:B------:R-:W-:Y:S01]  /*1390*/  FFMA.FTZ R93, R204, R192, R93 ;  /* 0x000000c0cc5d7223 */ /* 0x000fe2000001005d */
[----:B------:R-:W-:Y:S01]  /*13a0*/  PRMT R192, R187, 0x7632, R192 ;  /* 0x00007632bbc07816 */ /* 0x000fe200000000c0 */
[----:B------:R-:W-:Y:S01]  /*13b0*/  FADD.FTZ R202, -R225, R202 ;  /* 0x000000cae1ca7221 */ /* 0x000fe20000010100 */
[----:B------:R-:W-:-:S02]  /*13c0*/  SHF.L.U32 R199, R199, 0x10, RZ ;  /* 0x00000010c7c77819 */ /* 0x000fc400000006ff */
[----:B------:R-:W-:Y:S01]  /*13d0*/  SHF.L.U32 R192, R192, 0x10, RZ ;  /* 0x00000010c0c07819 */ /* 0x000fe200000006ff */
[----:B------:R-:W-:Y:S01]  /*13e0*/  FMUL.FTZ R202, R208, R202 ;  /* 0x000000cad0ca7220 */ /* 0x000fe20000410000 */
[----:B------:R-:W-:-:S03]  /*13f0*/  PRMT R197, R132, 0x7632, R197 ;  /* 0x0000763284c57816 */ /* 0x000fc600000000c5 */
[-C--:B------:R-:W-:Y:S01]  /*1400*/  FMUL.FTZ R199, R199, R192.reuse ;  /* 0x000000c0c7c77220 */ /* 0x080fe20000410000 */
[--C-:B------:R-:W-:Y:S01]  /*1410*/  FADD.FTZ R171, R171, R192.reuse ;  /* 0x000000c0abab7221 */ /* 0x100fe20000010000 */
[----:B------:R-:W-:Y:S01]  /*1420*/  FFMA.FTZ R95, R202, R192, R95 ;  /* 0x000000c0ca5f7223 */ /* 0x000fe2000001005f */
[----:B------:R-:W-:Y:S01]  /*1430*/  PRMT R192, R188, 0x7632, R192 ;  /* 0x00007632bcc07816 */ /* 0x000fe200000000c0 */
[----:B------:R-:W-:Y:S01]  /*1440*/  FMUL.FTZ R200, R208, R229 ;  /* 0x000000e5d0c87220 */ /* 0x000fe20000410000 */
[----:B------:R-:W-:Y:S02]  /*1450*/  SHF.L.U32 R197, R197, 0x10, RZ ;  /* 0x00000010c5c57819 */ /* 0x000fe400000006ff */
[----:B------:R-:W-:Y:S01]  /*1460*/  SHF.L.U32 R192, R192, 0x10, RZ ;  /* 0x00000010c0c07819 */ /* 0x000fe200000006ff */
[----:B------:R-:W-:Y:S01]  /*1470*/  FADD.FTZ R216, -R225, R234 ;  /* 0x000000eae1d87221 */ /* 0x000fe20000010100 */
[----:B------:R-:W-:Y:S02]  /*1480*/  PRMT R198, R181, 0x7632, R198 ;  /* 0x00007632b5c67816 */ /* 0x000fe400000000c6 */
[----:B------:R-:W-:Y:S01]  /*1490*/  PRMT R194, R133, 0x7632, R194 ;  /* 0x0000763285c27816 */ /* 0x000fe200000000c2 */
[-C--:B------:R-:W-:Y:S01]  /*14a0*/  FMUL.FTZ R197, R197, R192.reuse ;  /* 0x000000c0c5c57220 */ /* 0x080fe20000410000 */
[----:B------:R-:W-:Y:S01]  /*14b0*/  SHF.L.U32 R198, R198, 0x10, RZ ;  /* 0x00000010c6c67819 */ /* 0x000fe200000006ff */
[--C-:B------:R-:W-:Y:S01]  /*14c0*/  FADD.FTZ R105, R105, R192.reuse ;  /* 0x000000c069697221 */ /* 0x100fe20000010000 */
[----:B------:R-:W-:Y:S01]  /*14d0*/  FFMA.FTZ R89, R200, R192, R89 ;  /* 0x000000c0c8597223 */ /* 0x000fe20000010059 */
[----:B------:R-:W-:Y:S01]  /*14e0*/  FMUL.FTZ R216, R208, R216 ;  /* 0x000000d8d0d87220 */ /* 0x000fe20000410000 */
[----:B------:R-:W-:Y:S01]  /*14f0*/  PRMT R192, R189, 0x7632, R192 ;  /* 0x00007632bdc07816 */ /* 0x000fe200000000c0 */
[-C--:B------:R-:W-:Y:S01]  /*1500*/  FMUL.FTZ R213, R213, R198.reuse ;  /* 0x000000c6d5d57220 */ /* 0x080fe20000410000 */
[----:B------:R-:W-:Y:S01]  /*1510*/  FADD.FTZ R43, R43, R198 ;  /* 0x000000c62b2b7221 */ /* 0x000fe20000010000 */
[----:B------:R-:W-:Y:S01]  /*1520*/  FFMA.FTZ R31, R216, R198, R31 ;  /* 0x000000c6d81f7223 */ /* 0x000fe2000001001f */
[----:B------:R-:W-:Y:S01]  /*1530*/  SHF.L.U32 R194, R194, 0x10, RZ ;  /* 0x00000010c2c27819 */ /* 0x000fe200000006ff */
[----:B------:R-:W-:-:S02]  /*1540*/  IMAD.U32 R192, R192, 0x10000, RZ ;  /* 0x00010000c0c07824 */ /* 0x000fc400078e00ff */
[----:B------:R-:W-:Y:S01]  /*1550*/  FMUL.FTZ R198, R208, R195 ;  /* 0x000000c3d0c67220 */ /* 0x000fe20000410000 */
[----:B------:R-:W-:Y:S01]  /*1560*/  FADD.FTZ R193, -R225, R228 ;  /* 0x000000e4e1c17221 */ /* 0x000fe20000010100 */
[-C--:B------:R-:W-:Y:S01]  /*1570*/  FMUL.FTZ R195, R194, R192.reuse ;  /* 0x000000c0c2c37220 */ /* 0x080fe20000410000 */
[----:B------:R-:W-:Y:S01]  /*1580*/  FADD.FTZ R107, R107, R192 ;  /* 0x000000c06b6b7221 */ /* 0x000fe20000010000 */
[----:B------:R-:W-:Y:S01]  /*1590*/  FFMA.FTZ R91, R198, R192, R91 ;  /* 0x000000c0c65b7223 */ /* 0x000fe2000001005b */
[----:B------:R-:W-:Y:S02]  /*15a0*/  PRMT R194, R134, 0x7632, R194 ;  /* 0x0000763286c27816 */ /* 0x000fe400000000c2 */
[----:B------:R-:W-:Y:S01]  /*15b0*/  PRMT R192, R190, 0x7632, R192 ;  /* 0x00007632bec07816 */ /* 0x000fe200000000c0 */
[----:B------:R-:W-:Y:S01]  /*15c0*/  FMUL.FTZ R196, R208, R193 ;  /* 0x000000c1d0c47220 */ /* 0x000fe20000410000 */
[----:B------:R-:W-:Y:S02]  /*15d0*/  SHF.L.U32 R194, R194, 0x10, RZ ;  /* 0x00000010c2c27819 */ /* 0x000fe400000006ff */
[----:B------:R-:W-:-:S02]  /*15e0*/  SHF.L.U32 R192, R192, 0x10, RZ ;  /* 0x00000010c0c07819 */ /* 0x000fc400000006ff */
[----:B------:R-:W-:-:S03]  /*15f0*/  PRMT R228, R135, 0x7632, R228 ;  /* 0x0000763287e47816 */ /* 0x000fc600000000e4 */
[-C--:B------:R-:W-:Y:S01]  /*1600*/  FMUL.FTZ R193, R194, R192.reuse ;  /* 0x000000c0c2c17220 */ /* 0x080fe20000410000 */
[--C-:B------:R-:W-:Y:S01]  /*1610*/  FADD.FTZ R113, R113, R192.reuse ;  /* 0x000000c071717221 */ /* 0x100fe20000010000 */
[----:B------:R-:W-:Y:S01]  /*1620*/  FFMA.FTZ R85, R196, R192, R85 ;  /* 0x000000c0c4557223 */ /* 0x000fe20000010055 */
[----:B------:R-:W-:Y:S01]  /*1630*/  PRMT R192, R191, 0x7632, R192 ;  /* 0x00007632bfc07816 */ /* 0x000fe200000000c0 */
[C---:B------:R-:W-:Y:S01]  /*1640*/  FADD.FTZ R235, -R225.reuse, R236 ;  /* 0x000000ece1eb7221 */ /* 0x040fe20000010100 */
[C---:B------:R-:W-:Y:S01]  /*1650*/  FADD.FTZ R239, -R225.reuse, R232 ;  /* 0x000000e8e1ef7221 */ /* 0x040fe20000010100 */
[C---:B------:R-:W-:Y:S01]  /*1660*/  FADD.FTZ R242, -R225.reuse, R242 ;  /* 0x000000f2e1f27221 */ /* 0x040fe20000010100 */
[C---:B------:R-:W-:Y:S01]  /*1670*/  FADD.FTZ R244, -R225.reuse, R244 ;  /* 0x000000f4e1f47221 */ /* 0x040fe20000010100 */
[C---:B------:R-:W-:Y:S01]  /*1680*/  FADD.FTZ R240, -R225.reuse, R240 ;  /* 0x000000f0e1f07221 */ /* 0x040fe20000010100 */
[----:B------:R-:W-:Y:S01]  /*1690*/  SHF.L.U32 R228, R228, 0x10, RZ ;  /* 0x00000010e4e47819 */ /* 0x000fe200000006ff */
[----:B------:R-:W-:Y:S01]  /*16a0*/  FADD.FTZ R225, -R225, R230 ;  /* 0x000000e6e1e17221 */ /* 0x000fe20000010100 */
[----:B------:R-:W-:Y:S01]  /*16b0*/  SHF.L.U32 R229, R192, 0x10, RZ ;  /* 0x00000010c0e57819 */ /* 0x000fe200000006ff */
[----:B------:R-:W-:-:S02]  /*16c0*/  FMUL.FTZ R3, R208, R3 ;  /* 0x00000003d0037220 */ /* 0x000fc40000410000 */
[----:B------:R-:W-:Y:S01]  /*16d0*/  FMUL.FTZ R194, R208, R225 ;  /* 0x000000e1d0c27220 */ /* 0x000fe20000410000 */
[----:B------:R-:W-:Y:S01]  /*16e0*/  SHF.L.U32 R225, R176, 0x10, RZ ;  /* 0x00000010b0e17819 */ /* 0x000fe200000006ff */
[----:B------:R-:W-:Y:S01]  /*16f0*/  FMUL.FTZ R192, R228, R229 ;  /* 0x000000e5e4c07220 */ /* 0x000fe20000410000 */
[----:B------:R-:W-:Y:S01]  /*1700*/  SHF.L.U32 R228, R144, 0x10, RZ ;  /* 0x0000001090e47819 */ /* 0x000fe200000006ff */
[----:B------:R-:W-:Y:S01]  /*1710*/  FMUL.FTZ R227, R208, R227 ;  /* 0x000000e3d0e37220 */ /* 0x000fe20000410000 */
[----:B------:R-:W-:Y:S01]  /*1720*/  SHF.L.U32 R177, R177, 0x10, RZ ;  /* 0x00000010b1b17819 */ /* 0x000fe200000006ff */
[----:B------:R-:W-:Y:S01]  /*1730*/  FADD.FTZ R172, R172, R225 ;  /* 0x000000e1acac7221 */ /* 0x000fe20000010000 */
[-C--:B------:R-:W-:Y:S01]  /*1740*/  FFMA.FTZ R20, R3, R225.reuse, R20 ;  /* 0x000000e103147223 */ /* 0x080fe20000010014 */
[----:B------:R-:W-:Y:S01]  /*1750*/  FMUL.FTZ R228, R228, R225 ;  /* 0x000000e1e4e47220 */ /* 0x000fe20000410000 */
[----:B------:R-:W-:Y:S01]  /*1760*/  SHF.L.U32 R225, R145, 0x10, RZ ;  /* 0x0000001091e17819 */ /* 0x000fe200000006ff */
[----:B------:R-:W-:Y:S01]  /*1770*/  FADD.FTZ R174, R174, R177 ;  /* 0x000000b1aeae7221 */ /* 0x000fe20000010000 */
[----:B------:R-:W-:Y:S01]  /*1780*/  FFMA.FTZ R22, R227, R177, R22 ;  /* 0x000000b1e3167223 */ /* 0x000fe20000010016 */
[----:B------:R-:W-:-:S02]  /*1790*/  SHF.L.U32 R232, R140, 0x10, RZ ;  /* 0x000000108ce87819 */ /* 0x000fc400000006ff */
[----:B------:R-:W-:Y:S01]  /*17a0*/  FMUL.FTZ R225, R225, R177 ;  /* 0x000000b1e1e17220 */ /* 0x000fe20000410000 */
[----:B------:R-:W-:Y:S01]  /*17b0*/  SHF.L.U32 R177, R180, 0x10, RZ ;  /* 0x00000010b4b17819 */ /* 0x000fe200000006ff */
[----:B------:R-:W-:Y:S01]  /*17c0*/  FMUL.FTZ R235, R208, R235 ;  /* 0x000000ebd0eb7220 */ /* 0x000fe20000410000 */
[----:B------:R-:W-:Y:S01]  /*17d0*/  SHF.L.U32 R236, R142, 0x10, RZ ;  /* 0x000000108eec7819 */ /* 0x000fe200000006ff */
[----:B------:R-:W-:Y:S02]  /*17e0*/  FMUL.FTZ R239, R208, R239 ;  /* 0x000000efd0ef7220 */ /* 0x000fe40000410000 */
[----:B------:R-:W-:Y:S01]  /*17f0*/  FADD.FTZ R40, R40, R177 ;  /* 0x000000b128287221 */ /* 0x000fe20000010000 */
[-C--:B------:R-:W-:Y:S01]  /*1800*/  FFMA.FTZ R28, R235, R177.reuse, R28 ;  /* 0x000000b1eb1c7223 */ /* 0x080fe2000001001c */
[----:B------:R-:W-:Y:S01]  /*1810*/  FMUL.FTZ R232, R232, R177 ;  /* 0x000000b1e8e87220 */ /* 0x000fe20000410000 */
[----:B------:R-:W-:Y:S01]  /*1820*/  SHF.L.U32 R177, R182, 0x10, RZ ;  /* 0x00000010b6b17819 */ /* 0x000fe200000006ff */
[----:B------:R-:W-:Y:S01]  /*1830*/  FADD.FTZ R115, R115, R229 ;  /* 0x000000e573737221 */ /* 0x000fe20000010000 */
[----:B------:R-:W-:-:S03]  /*1840*/  FFMA.FTZ R87, R194, R229, R87 ;  /* 0x000000e5c2577223 */ /* 0x000fc60000010057 */
[----:B------:R-:W-:Y:S01]  /*1850*/  FADD.FTZ R44, R44, R177 ;  /* 0x000000b12c2c7221 */ /* 0x000fe20000010000 */
[-C--:B------:R-:W-:Y:S01]  /*1860*/  FFMA.FTZ R32, R239, R177.reuse, R32 ;  /* 0x000000b1ef207223 */ /* 0x080fe20000010020 */
[----:B------:R-:W-:Y:S01]  /*1870*/  FMUL.FTZ R236, R236, R177 ;  /* 0x000000b1ecec7220 */ /* 0x000fe20000410000 */
[----:B------:R-:W-:Y:S01]  /*1880*/  SHF.L.U32 R177, R184, 0x10, RZ ;  /* 0x00000010b8b17819 */ /* 0x000fe200000006ff */
[----:B------:R-:W-:Y:S01]  /*1890*/  FMUL.FTZ R243, R208, R243 ;  /* 0x000000f3d0f37220 */ /* 0x000fe20000410000 */
[----:B------:R-:W-:Y:S01]  /*18a0*/  SHF.L.U32 R184, R136, 0x10, RZ ;  /* 0x0000001088b87819 */ /* 0x000fe200000006ff */
[----:B------:R-:W-:Y:S01]  /*18b0*/  FMUL.FTZ R231, R208, R231 ;  /* 0x000000e7d0e77220 */ /* 0x000fe20000410000 */
[----:B------:R-:W-:Y:S02]  /*18c0*/  SHF.L.U32 R178, R178, 0x10, RZ ;  /* 0x00000010b2b27819 */ /* 0x000fe400000006ff */
[----:B------:R-:W-:Y:S01]  /*18d0*/  SHF.L.U32 R229, R146, 0x10, RZ ;  /* 0x0000001092e57819 */ /* 0x000fe200000006ff */
[----:B------:R-:W-:Y:S01]  /*18e0*/  FADD.FTZ R164, R164, R177 ;  /* 0x000000b1a4a47221 */ /* 0x000fe20000010000 */
[-C--:B------:R-:W-:Y:S01]  /*18f0*/  FFMA.FTZ R36, R243, R177.reuse, R36 ;  /* 0x000000b1f3247223 */ /* 0x080fe20000010024 */
[----:B------:R-:W-:Y:S01]  /*1900*/  FMUL.FTZ R184, R184, R177 ;  /* 0x000000b1b8b87220 */ /* 0x000fe20000410000 */
[----:B------:R-:W-:Y:S01]  /*1910*/  FADD.FTZ R80, R80, R178 ;  /* 0x000000b250507221 */ /* 0x000fe20000010000 */
[-C--:B------:R-:W-:Y:S01]  /*1920*/  FFMA.FTZ R24, R231, R178.reuse, R24 ;  /* 0x000000b2e7187223 */ /* 0x080fe20000010018 */
[----:B------:R-:W-:Y:S01]  /*1930*/  FMUL.FTZ R229, R229, R178 ;  /* 0x000000b2e5e57220 */ /* 0x000fe20000410000 */
[----:B------:R-:W-:Y:S01]  /*1940*/  FFMA.FTZ R177, R3, R228, RZ ;  /* 0x000000e403b17223 */ /* 0x000fe200000100ff */
[----:B------:R-:W-:-:S03]  /*1950*/  FADD.FTZ R178, RZ, R228 ;  /* 0x000000e4ffb27221 */ /* 0x000fc60000010000 */
[----:B------:R-:W-:Y:S01]  /*1960*/  FFMA.FTZ R176, R226, R223, R177 ;  /* 0x000000dfe2b07223 */ /* 0x000fe200000100b1 */
[----:B------:R-:W-:-:S03]  /*1970*/  FADD.FTZ R180, R223, R178 ;  /* 0x000000b2dfb47221 */ /* 0x000fc60000010000 */
[----:B------:R-:W-:Y:S01]  /*1980*/  FFMA.FTZ R177, R227, R225, R176 ;  /* 0x000000e1e3b17223 */ /* 0x000fe200000100b0 */
[----:B------:R-:W-:-:S03]  /*1990*/  FADD.FTZ R180, R225, R180 ;  /* 0x000000b4e1b47221 */ /* 0x000fc60000010000 */
[----:B------:R-:W-:Y:S01]  /*19a0*/  FFMA.FTZ R176, R224, R221, R177 ;  /* 0x000000dde0b07223 */ /* 0x000fe200000100b1 */
[----:B------:R-:W-:Y:S01]  /*19b0*/  FADD.FTZ R180, R221, R180 ;  /* 0x000000b4ddb47221 */ /* 0x000fe20000010000 */
[----:B------:R-:W-:Y:S01]  /*19c0*/  SHF.L.U32 R179, R179, 0x10, RZ ;  /* 0x00000010b3b37819 */ /* 0x000fe200000006ff */
[C---:B------:R-:W-:Y:S01]  /*19d0*/  FMUL.FTZ R237, R208.reuse, R237 ;  /* 0x000000edd0ed7220 */ /* 0x040fe20000410000 */
[----:B------:R-:W-:Y:S01]  /*19e0*/  SHF.L.U32 R230, R147, 0x10, RZ ;  /* 0x0000001093e67819 */ /* 0x000fe200000006ff */
[----:B------:R-:W-:Y:S01]  /*19f0*/  FFMA.FTZ R177, R231, R229, R176 ;  /* 0x000000e5e7b17223 */ /* 0x000fe200000100b0 */
[----:B------:R-:W-:Y:S02]  /*1a00*/  SHF.L.U32 R181, R181, 0x10, RZ ;  /* 0x00000010b5b57819 */ /* 0x000fe400000006ff */
[----:B------:R-:W-:Y:S01]  /*1a10*/  SHF.L.U32 R234, R141, 0x10, RZ ;  /* 0x000000108dea7819 */ /* 0x000fe200000006ff */
[----:B------:R-:W-:Y:S01]  /*1a20*/  FADD.FTZ R180, R229, R180 ;  /* 0x000000b4e5b47221 */ /* 0x000fe20000010000 */
[----:B------:R-:W-:Y:S01]  /*1a30*/  SHF.L.U32 R178, R185, 0x10, RZ ;  /* 0x00000010b9b27819 */ /* 0x000fe200000006ff */
[----:B------:R-:W-:Y:S01]  /*1a40*/  FMUL.FTZ R233, R208, R233 ;  /* 0x000000e9d0e97220 */ /* 0x000fe20000410000 */
[----:B------:R-:W-:Y:S01]  /*1a50*/  SHF.L.U32 R185, R137, 0x10, RZ ;  /* 0x0000001089b97819 */ /* 0x000fe200000006ff */
[----:B------:R-:W-:Y:S01]  /*1a60*/  FMUL.FTZ R230, R230, R179 ;  /* 0x000000b3e6e67220 */ /* 0x000fe20000410000 */
[----:B------:R-:W-:Y:S01]  /*1a70*/  FADD.FTZ R42, R42, R181 ;  /* 0x000000b52a2a7221 */ /* 0x000fe20000010000 */
[-C--:B------:R-:W-:Y:S01]  /*1a80*/  FFMA.FTZ R30, R237, R181.reuse, R30 ;  /* 0x000000b5ed1e7223 */ /* 0x080fe2000001001e */
[----:B------:R-:W-:Y:S01]  /*1a90*/  FMUL.FTZ R234, R234, R181 ;  /* 0x000000b5eaea7220 */ /* 0x000fe20000410000 */
[----:B------:R-:W-:Y:S01]  /*1aa0*/  FMUL.FTZ R245, R208, R245 ;  /* 0x000000f5d0f57220 */ /* 0x000fe20000410000 */
[----:B------:R-:W-:Y:S01]  /*1ab0*/  FFMA.FTZ R176, R222, R219, R177 ;  /* 0x000000dbdeb07223 */ /* 0x000fe200000100b1 */
[----:B------:R-:W-:Y:S01]  /*1ac0*/  FADD.FTZ R181, R219, R180 ;  /* 0x000000b4dbb57221 */ /* 0x000fe20000010000 */
[----:B------:R-:W-:Y:S01]  /*1ad0*/  FADD.FTZ R166, R166, R178 ;  /* 0x000000b2a6a67221 */ /* 0x000fe20000010000 */
[-C--:B------:R-:W-:Y:S01]  /*1ae0*/  FFMA.FTZ R38, R245, R178.reuse, R38 ;  /* 0x000000b2f5267223 */ /* 0x080fe20000010026 */
[----:B------:R-:W-:Y:S01]  /*1af0*/  FMUL.FTZ R185, R185, R178 ;  /* 0x000000b2b9b97220 */ /* 0x000fe20000410000 */
[C---:B------:R-:W-:Y:S01]  /*1b00*/  FFMA.FTZ R177, R233.reuse, R230, R176 ;  /* 0x000000e6e9b17223 */ /* 0x040fe200000100b0 */
[----:B------:R-:W-:Y:S01]  /*1b10*/  FADD.FTZ R178, R230, R181 ;  /* 0x000000b5e6b27221 */ /* 0x000fe20000010000 */
[----:B------:R-:W-:Y:S01]  /*1b20*/  FADD.FTZ R82, R82, R179 ;  /* 0x000000b352527221 */ /* 0x000fe20000010000 */
[----:B------:R-:W-:Y:S01]  /*1b30*/  FFMA.FTZ R26, R233, R179, R26 ;  /* 0x000000b3e91a7223 */ /* 0x000fe2000001001a */
[----:B------:R-:W-:Y:S01]  /*1b40*/  FFMA.FTZ R176, R220, R217, R177 ;  /* 0x000000d9dcb07223 */ /* 0x000fe200000100b1 */
[----:B------:R-:W-:Y:S01]  /*1b50*/  FADD.FTZ R181, R217, R178 ;  /* 0x000000b2d9b57221 */ /* 0x000fe20000010000 */
[----:B------:R-:W-:Y:S01]  /*1b60*/  SHF.L.U32 R179, R186, 0x10, RZ ;  /* 0x00000010bab37819 */ /* 0x000fe200000006ff */
[----:B------:R-:W-:Y:S01]  /*1b70*/  FMUL.FTZ R247, R208, R247 ;  /* 0x000000f7d0f77220 */ /* 0x000fe20000410000 */
[----:B------:R-:W-:Y:S01]  /*1b80*/  SHF.L.U32 R186, R138, 0x10, RZ ;  /* 0x000000108aba7819 */ /* 0x000fe200000006ff */
[----:B------:R-:W-:Y:S01]  /*1b90*/  FFMA.FTZ R177, R235, R232, R176 ;  /* 0x000000e8ebb17223 */ /* 0x000fe200000100b0 */
[----:B------:R-:W-:Y:S01]  /*1ba0*/  FADD.FTZ R178, R232, R181 ;  /* 0x000000b5e8b27221 */ /* 0x000fe20000010000 */
[----:B------:R-:W-:Y:S01]  /*1bb0*/  FADD.FTZ R168, R168, R179 ;  /* 0x000000b3a8a87221 */ /* 0x000fe20000010000 */
[-C--:B------:R-:W-:Y:S01]  /*1bc0*/  FFMA.FTZ R92, R247, R179.reuse, R92 ;  /* 0x000000b3f75c7223 */ /* 0x080fe2000001005c */
[----:B------:R-:W-:Y:S01]  /*1bd0*/  FMUL.FTZ R186, R186, R179 ;  /* 0x000000b3baba7220 */ /* 0x000fe20000410000 */
[----:B------:R-:W-:Y:S01]  /*1be0*/  FFMA.FTZ R176, R218, R215, R177 ;  /* 0x000000d7dab07223 */ /* 0x000fe200000100b1 */
[----:B------:R-:W-:-:S03]  /*1bf0*/  FADD.FTZ R179, R215, R178 ;  /* 0x000000b2d7b37221 */ /* 0x000fc60000010000 */
[----:B------:R-:W-:Y:S01]  /*1c00*/  FFMA.FTZ R177, R237, R234, R176 ;  /* 0x000000eaedb17223 */ /* 0x000fe200000100b0 */
[----:B------:R-:W-:-:S03]  /*1c10*/  FADD.FTZ R180, R234, R179 ;  /* 0x000000b3eab47221 */ /* 0x000fc60000010000 */
[----:B------:R-:W-:Y:S01]  /*1c20*/  FFMA.FTZ R176, R216, R213, R177 ;  /* 0x000000d5d8b07223 */ /* 0x000fe200000100b1 */
[----:B------:R-:W-:Y:S01]  /*1c30*/  FADD.FTZ R179, R213, R180 ;  /* 0x000000b4d5b37221 */ /* 0x000fe20000010000 */
[----:B------:R-:W-:Y:S02]  /*1c40*/  SHF.L.U32 R183, R183, 0x10, RZ ;  /* 0x00000010b7b77819 */ /* 0x000fe400000006ff */
[----:B------:R-:W-:Y:S01]  /*1c50*/  SHF.L.U32 R238, R143, 0x10, RZ ;  /* 0x000000108fee7819 */ /* 0x000fe200000006ff */
[----:B------:R-:W-:Y:S01]  /*1c60*/  FFMA.FTZ R177, R239, R236, R176 ;  /* 0x000000ecefb17223 */ /* 0x000fe200000100b0 */
[----:B------:R-:W-:Y:S01]  /*1c70*/  FADD.FTZ R180, R236, R179 ;  /* 0x000000b3ecb47221 */ /* 0x000fe20000010000 */
[----:B------:R-:W-:Y:S01]  /*1c80*/  FMUL.FTZ R241, R208, R241 ;  /* 0x000000f1d0f17220 */ /* 0x000fe20000410000 */
[----:B------:R-:W-:Y:S01]  /*1c90*/  SHF.L.U32 R178, R187, 0x10, RZ ;  /* 0x00000010bbb27819 */ /* 0x000fe200000006ff */
[----:B------:R-:W-:Y:S01]  /*1ca0*/  FMUL.FTZ R238, R238, R183 ;  /* 0x000000b7eeee7220 */ /* 0x000fe20000410000 */
[----:B------:R-:W-:Y:S01]  /*1cb0*/  FFMA.FTZ R176, R214, R211, R177 ;  /* 0x000000d3d6b07223 */ /* 0x000fe200000100b1 */
[----:B------:R-:W-:Y:S01]  /*1cc0*/  FADD.FTZ R181, R211, R180 ;  /* 0x000000b4d3b57221 */ /* 0x000fe20000010000 */
[----:B------:R-:W-:Y:S01]  /*1cd0*/  SHF.L.U32 R187, R139, 0x10, RZ ;  /* 0x000000108bbb7819 */ /* 0x000fe200000006ff */
[----:B------:R-:W-:Y:S01]  /*1ce0*/  FMUL.FTZ R249, R208, R249 ;  /* 0x000000f9d0f97220 */ /* 0x000fe20000410000 */
        /* <DEDUP_REMOVED lines=8> */
[----:B------:R-:W-:Y:S01]  /*1d70*/  FADD.FTZ R178, R184, R181 ;  /* 0x000000b5b8b27221 */ /* 0x000fe20000010000 */
[----:B------:R-:W-:Y:S02]  /*1d80*/  SHF.L.U32 R179, R188, 0x10, RZ ;  /* 0x00000010bcb37819 */ /* 0x000fe400000006ff */
        /* <DEDUP_REMOVED lines=24> */
[----:B------:R-:W-:Y:S01]  /*1f10*/  FADD.FTZ R106, R106, R181 ;  /* 0x000000b56a6a7221 */ /* 0x000fe20000010000 */
[----:B------:R-:W-:Y:S01]  /*1f20*/  FMUL.FTZ R189, R189, R181 ;  /* 0x000000b5bdbd7220 */ /* 0x000fe20000410000 */
[----:B------:R-:W-:Y:S01]  /*1f30*/  FFMA.FTZ R179, R200, R197, R179 ;  /* 0x000000c5c8b37223 */ /* 0x000fe200000100b3 */
[----:B------:R-:W-:Y:S01]  /*1f40*/  FADD.FTZ R176, R176, R197 ;  /* 0x000000c5b0b07221 */ /* 0x000fe20000010000 */
[----:B------:R-:W-:Y:S01]  /*1f50*/  FFMA.FTZ R90, R244, R181, R90 ;  /* 0x000000b5f45a7223 */ /* 0x000fe2000001005a */
[----:B------:R-:W-:Y:S01]  /*1f60*/  IMAD.U32 R181, R190, 0x10000, RZ ;  /* 0x00010000beb57824 */ /* 0x000fe200078e00ff */
        /* <DEDUP_REMOVED lines=8> */
[----:B------:R-:W-:Y:S01]  /*1ff0*/  FADD.FTZ R177, R176, R195 ;  /* 0x000000c3b0b17221 */ /* 0x000fe20000010000 */
[----:B------:R-:W-:Y:S01]  /*2000*/  SHF.L.U32 R181, R191, 0x10, RZ ;  /* 0x00000010bfb57819 */ /* 0x000fe200000006ff */
[----:B------:R-:W-:Y:S01]  /*2010*/  FMUL.FTZ R191, R208, R240 ;  /* 0x000000f0d0bf7220 */ /* 0x000fe20000410000 */
[----:B------:R-:W-:Y:S01]  /*2020*/  SHF.L.U32 R240, R135, 0x10, RZ ;  /* 0x0000001087f07819 */ /* 0x000fe200000006ff */
[----:B------:R-:W-:Y:S01]  /*2030*/  FFMA.FTZ R179, R251, R190, R178 ;  /* 0x000000befbb37223 */ /* 0x000fe200000100b2 */
[----:B------:R-:W-:-:S03]  /*2040*/  FADD.FTZ R176, R177, R190 ;  /* 0x000000beb1b07221 */ /* 0x000fc60000010000 */
[----:B------:R-:W-:Y:S01]  /*2050*/  FMUL.FTZ R240, R240, R181 ;  /* 0x000000b5f0f07220 */ /* 0x000fe20000410000 */
[----:B------:R-:W-:Y:S01]  /*2060*/  FFMA.FTZ R178, R196, R193, R179 ;  /* 0x000000c1c4b27223 */ /* 0x000fe200000100b3 */
[----:B------:R-:W-:-:S03]  /*2070*/  FADD.FTZ R177, R176, R193 ;  /* 0x000000c1b0b17221 */ /* 0x000fc60000010000 */
[----:B------:R-:W-:Y:S01]  /*2080*/  FFMA.FTZ R179, R191, R240, R178 ;  /* 0x000000f0bfb37223 */ /* 0x000fe200000100b2 */
[----:B------:R-:W-:Y:S01]  /*2090*/  FADD.FTZ R177, R177, R240 ;  /* 0x000000f0b1b17221 */ /* 0x000fe20000010000 */
[----:B------:R-:W-:Y:S01]  /*20a0*/  FADD.FTZ R46, R46, R183 ;  /* 0x000000b72e2e7221 */ /* 0x000fe20000010000 */
[----:B------:R-:W-:Y:S01]  /*20b0*/  FFMA.FTZ R34, R241, R183, R34 ;  /* 0x000000b7f1227223 */ /* 0x000fe20000010022 */
[----:B------:R-:W-:Y:S01]  /*20c0*/  FADD.FTZ R114, R114, R181 ;  /* 0x000000b572727221 */ /* 0x000fe20000010000 */
[----:B------:R-:W-:Y:S01]  /*20d0*/  FFMA.FTZ R86, R191, R181, R86 ;  /* 0x000000b5bf567223 */ /* 0x000fe20000010056 */
[----:B------:R-:W-:Y:S01]  /*20e0*/  FFMA.FTZ R182, R194, R192, R179 ;  /* 0x000000c0c2b67223 */ /* 0x000fe200000100b3 */
[----:B------:R-:W-:Y:S01]  /*20f0*/  FADD.FTZ R183, R177, R192 ;  /* 0x000000c0b1b77221 */ /* 0x000fe20000010000 */
[----:B------:R-:W-:Y:S06]  /*2100*/  BRA `(.L_x_400) ;  /* 0x0000000000507947 */ /* 0x000fec0003800000 */
.L_x_399:
[----:B------:R-:W-:-:S04]  /*2110*/  ISETP.NE.U32.AND P0, PT, RZ, UR6, PT ;  /* 0x00000006ff007c0c */ /* 0x000fc8000bf05070 */
[----:B------:R-:W-:-:S13]  /*2120*/  ISETP.NE.AND.EX P0, PT, RZ, UR7, PT, P0 ;  /* 0x00000007ff007c0c */ /* 0x000fda000bf05300 */
[----:B------:R-:W-:Y:S05]  /*2130*/  @!P0 BRA `(.L_x_400) ;  /* 0x0000000000448947 */ /* 0x000fea0003800000 */
[----:B------:R-:W0:Y:S01]  /*2140*/  S2R R150, SR_TID.X ;  /* 0x0000000000967919 */ /* 0x000e220000002100 */
[----:B------:R-:W1:Y:S01]  /*2150*/  LDC.64 R160, c[0x0][0x438] ;  /* 0x00010e00ffa07b82 */ /* 0x000e620000000a00 */
[----:B------:R-:W-:-:S05]  /*2160*/  IMAD R148, R18, UR13, RZ ;  /* 0x0000000d12947c24 */ /* 0x000fca000f8e02ff */
[----:B------:R-:W-:-:S04]  /*2170*/  SHF.R.S32.HI R149, RZ, 0x1f, R148 ;  /* 0x0000001fff957819 */ /* 0x000fc80000011494 */
[----:B------:R-:W-:-:S04]  /*2180*/  LEA.HI R149, R149, R148, RZ, 0x3 ;  /* 0x0000009495957211 */ /* 0x000fc800078f18ff */
[----:B0-----:R-:W-:-:S04]  /*2190*/  LEA.HI.SX32 R149, R149, R150, 0x1d ;  /* 0x0000009695957211 */ /* 0x001fc800078feaff */
[C---:B------:R-:W-:Y:S02]  /*21a0*/  IADD3 R153, PT, PT, R149.reuse, 0x80, RZ ;  /* 0x0000008095997810 */ /* 0x040fe40007ffe0ff */
[C---:B------:R-:W-:Y:S02]  /*21b0*/  IADD3 R157, PT, PT, R149.reuse, 0x100, RZ ;  /* 0x00000100959d7810 */ /* 0x040fe40007ffe0ff */
[C---:B------:R-:W-:Y:S01]  /*21c0*/  IADD3 R151, PT, PT, R149.reuse, 0x180, RZ ;  /* 0x0000018095977810 */ /* 0x040fe20007ffe0ff */
[----:B-1----:R-:W-:-:S04]  /*21d0*/  IMAD.WIDE.U32 R148, R149, 0x10, R160 ;  /* 0x0000001095947825 */ /* 0x002fc800078e00a0 */
[----:B------:R-:W-:-:S04]  /*21e0*/  IMAD.WIDE.U32 R152, R153, 0x10, R160 ;  /* 0x0000001099987825 */ /* 0x000fc800078e00a0 */
[--C-:B------:R-:W-:Y:S02]  /*21f0*/  IMAD.WIDE.U32 R156, R157, 0x10, R160.reuse ;  /* 0x000000109d9c7825 */ /* 0x100fe400078e00a0 */
[----:B------:R-:W5:Y:S02]  /*2200*/  LDG.E.128 R152, desc[UR10][R152.64] ;  /* 0x0000000a98987981 */ /* 0x000f64000c1e1d00 */
[----:B------:R-:W-:Y:S02]  /*2210*/  IMAD.WIDE.U32 R160, R151, 0x10, R160 ;  /* 0x0000001097a07825 */ /* 0x000fe400078e00a0 */
[----:B------:R-:W5:Y:S04]  /*2220*/  LDG.E.128 R148, desc[UR10][R148.64] ;  /* 0x0000000a94947981 */ /* 0x000f68000c1e1d00 */
[----:B------:R-:W5:Y:S04]  /*2230*/  LDG.E.128 R156, desc[UR10][R156.64] ;  /* 0x0000000a9c9c7981 */ /* 0x000f68000c1e1d00 */
[----:B------:R-:W5:Y:S02]  /*2240*/  LDG.E.128 R160, desc[UR10][R160.64] ;  /* 0x0000000aa0a07981 */ /* 0x000f64000c1e1d00 */
.L_x_400:
        /* <DEDUP_REMOVED lines=32> */
.L_x_402:
[----:B------:R-:W-:Y:S05]  /*2450*/  BSYNC.RECONVERGENT B0 ;  /* 0x0000000000007941 */ /* 0x000fea0003800200 */
.L_x_401:
[----:B------:R-:W1:Y:S08]  /*2460*/  S2UR UR5, SR_CgaCtaId ;  /* 0x00000000000579c3 */ /* 0x000e700000008800 */
[----:B------:R-:W-:Y:S01]  /*2470*/  BAR.SYNC.DEFER_BLOCKING 0x0 ;  /* 0x0000000000007b1d */ /* 0x000fe20000010000 */
[----:B-----5:R-:W-:-:S05]  /*2480*/  ISETP.GE.AND P2, PT, R19, 0x1, PT ;  /* 0x000000011300780c */ /* 0x020fca0003f46270 */
[----:B------:R-:W-:-:S08]  /*2490*/  UMOV UR4, 0x400 ;  /* 0x0000040000047882 */ /* 0x000fd00000000000 */
[----:B------:R-:W-:Y:S01]  /*24a0*/  @P2 IADD3 R19, PT, PT, R19, -0x1, RZ ;  /* 0xffffffff13132810 */ /* 0x000fe20007ffe0ff */
        /* <DEDUP_REMOVED lines=10> */
[----:B------:R-:W0:Y:S01]  /*2550*/  LDS.128 R180, [UR5] ;  /* 0x00000005ffb47984 */ /* 0x000e220008000c00 */
[----:B------:R-:W1:Y:S02]  /*2560*/  LDC R178, c[0x0][0x388] ;  /* 0x0000e200ffb27b82 */ /* 0x000e640000000800 */
[----:B-1----:R-:W-:-:S05]  /*2570*/  @P2 IMAD R19, R19, R178, RZ ;  /* 0x000000b213132224 */ /* 0x002fca00078e02ff */
[----:B------:R-:W-:-:S04]  /*2580*/  @P2 SHF.R.S32.HI R250, RZ, 0x1f, R19 ;  /* 0x0000001ffffa2819 */ /* 0x000fc80000011413 */
[----:B------:R-:W-:Y:S02]  /*2590*/  @P2 LEA.HI R177, R250, R19, RZ, 0x3 ;  /* 0x00000013fab12211 */ /* 0x000fe400078f18ff */
[----:B------:R-:W-:Y:S02]  /*25a0*/  MOV R19, RZ ;  /* 0x000000ff00137202 */ /* 0x000fe40000000f00 */
[----:B------:R-:W-:Y:S01]  /*25b0*/  @P2 LEA.HI.SX32 R19, R177, R246, 0x1d ;  /* 0x000000f6b1132211 */ /* 0x000fe200078feaff */
[----:B0-----:R-:W-:Y:S02]  /*25c0*/  FADD.FTZ R179, R176, R180 ;  /* 0x000000b4b0b37221 */ /* 0x001fe40000010000 */
[----:B------:R-:W0:Y:S02]  /*25d0*/  @P2 LDC.64 R176, c[0x0][0x390] ;  /* 0x0000e400ffb02b82 */ /* 0x000e240000000a00 */
[----:B0-----:R-:W-:-:S05]  /*25e0*/  @P2 IMAD.WIDE.U32 R176, R19, 0x10, R176 ;  /* 0x0000001013b02825 */ /* 0x001fca00078e00b0 */
[----:B------:R0:W5:Y:S01]  /*25f0*/  @P2 LDG.E.128 R108, desc[UR10][R176.64] ;  /* 0x0000000ab06c2981 */ /* 0x000162000c1e1d00 */
[----:B------:R-:W-:Y:S01]  /*2600*/  UISETP.NE.U32.AND UP0, UPT, UR6, URZ, UPT ;  /* 0x000000ff0600728c */ /* 0x000fe2000bf05070 */
[----:B------:R-:W-:Y:S02]  /*2610*/  IMAD R178, R18, R178, RZ ;  /* 0x000000b212b27224 */ /* 0x000fe400078e02ff */
[----:B------:R-:W-:Y:S01]  /*2620*/  FADD.FTZ R182, R182, R179 ;  /* 0x000000b3b6b67221 */ /* 0x000fe20000010000 */
[----:B------:R-:W-:Y:S01]  /*2630*/  FADD.FTZ R248, R248, R181 ;  /* 0x000000b5f8f87221 */ /* 0x000fe20000010000 */
[----:B------:R-:W-:Y:S01]  /*2640*/  UISETP.NE.AND.EX UP0, UPT, UR7, URZ, UPT, UP0 ;  /* 0x000000ff0700728c */ /* 0x000fe2000bf05300 */
[----:B------:R-:W-:Y:S01]  /*2650*/  ISETP.NE.AND P3, PT, RZ, UR12, PT ;  /* 0x0000000cff007c0c */ /* 0x000fe2000bf65270 */
[----:B------:R-:W-:Y:S01]  /*2660*/  FMUL.FTZ R182, R182, UR14 ;  /* 0x0000000eb6b67c20 */ /* 0x000fe20008410000 */
[----:B------:R-:W-:Y:S01]  /*2670*/  SHF.R.S32.HI R179, RZ, 0x1f, R178 ;  /* 0x0000001fffb37819 */ /* 0x000fe200000114b2 */
[----:B------:R-:W-:-:S03]  /*2680*/  FADD.FTZ R181, R183, R248 ;  /* 0x000000f8b7b57221 */ /* 0x000fc60000010000 */
[----:B------:R-:W-:Y:S01]  /*2690*/  LEA.HI R179, R179, R178, RZ, 0x3 ;  /* 0x000000b2b3b37211 */ /* 0x000fe200078f18ff */
[----:B------:R-:W-:Y:S01]  /*26a0*/  FMUL.FTZ R181, R181, UR14 ;  /* 0x0000000eb5b57c20 */ /* 0x000fe20008410000 */
[----:B------:R-:W-:Y:S02]  /*26b0*/  FSEL R182, R182, RZ, !P3 ;  /* 0x000000ffb6b67208 */ /* 0x000fe40005800000 */
[----:B------:R-:W-:Y:S01]  /*26c0*/  LEA.HI.SX32 R180, R179, R246, 0x1d ;  /* 0x000000f6b3b47211 */ /* 0x000fe200078feaff */
[----:B0-----:R-:W-:Y:S06]  /*26d0*/  BRA.U UP0, `(.L_x_403) ;  /* 0x0000000d00707547 */ /* 0x001fec000b800000 */
[----:B------:R-:W-:Y:S01]  /*26e0*/  UMOV UR4, UR8 ;  /* 0x0000000800047c82 */ /* 0x000fe20008000000 */
[----:B------:R-:W-:Y:S01]  /*26f0*/  UMOV UR5, UR9 ;  /* 0x0000000900057c82 */ /* 0x000fe20008000000 */
[----:B------:R-:W-:-:S04]  /*2700*/  UISETP.NE.U32.AND UP0, UPT, UR4, URZ, UPT ;  /* 0x000000ff0400728c */ /* 0x000fc8000bf05070 */
[----:B------:R-:W-:-:S09]  /*2710*/  UISETP.NE.AND.EX UP0, UPT, UR5, URZ, UPT, UP0 ;  /* 0x000000ff0500728c */ /* 0x000fd2000bf05300 */
[----:B------:R-:W-:Y:S05]  /*2720*/  BRA.U UP0, `(.L_x_404) ;  /* 0x0000000500b47547 */ /* 0x000fea000b800000 */
[----:B------:R-:W-:Y:S05]  /*2730*/  @!P2 BRA `(.L_x_405) ;  /* 0x000000000030a947 */ /* 0x000fea0003800000 */
[----:B------:R-:W-:Y:S01]  /*2740*/  FFMA.FTZ R177, R3, R181, R182 ;  /* 0x000000b503b17223 */ /* 0x000fe200000100b6 */
[----:B------:R-:W-:Y:S02]  /*2750*/  ISETP.GT.AND P1, PT, R209, RZ, PT ;  /* 0x000000ffd100720c */ /* 0x000fe40003f24270 */
[----:B------:R-:W-:Y:S01]  /*2760*/  SHF.L.U32 R176, R128, 0x10, RZ ;  /* 0x0000001080b07819 */ /* 0x000fe200000006ff */
[----:B------:R-:W-:-:S04]  /*2770*/  FADD.FTZ R177, R228, -R177 ;  /* 0x800000b1e4b17221 */ /* 0x000fc80000010000 */
[----:B------:R-:W-:-:S05]  /*2780*/  FMUL.FTZ R177, R208, R177 ;  /* 0x000000b1d0b17220 */ /* 0x000fca0000410000 */
[----:B------:R-:W-:-:S05]  /*2790*/  FSEL R177, R177, RZ, P1 ;  /* 0x000000ffb1b17208 */ /* 0x000fca0000800000 */
[----:B------:R-:W-:-:S04]  /*27a0*/  FMUL.FTZ R177, R177, UR15 ;  /* 0x0000000fb1b17c20 */ /* 0x000fc80008410000 */
[----:B------:R-:W-:Y:S01]  /*27b0*/  FMUL.FTZ R178, R177, R176 ;  /* 0x000000b0b1b27220 */ /* 0x000fe20000410000 */
[----:B-----5:R-:W-:-:S04]  /*27c0*/  SHF.L.U32 R176, R108, 0x10, RZ ;  /* 0x000000106cb07819 */ /* 0x020fc800000006ff */
[----:B------:R-:W-:Y:S01]  /*27d0*/  F2FP.BF16.F32.PACK_AB R178, RZ, R178 ;  /* 0x000000b2ffb2723e */ /* 0x000fe200000010ff */
[----:B------:R-:W-:-:S03]  /*27e0*/  FFMA.FTZ R48, R177, R176, R48 ;  /* 0x000000b0b1307223 */ /* 0x000fc60000010030 */
[----:B------:R-:W-:-:S07]  /*27f0*/  PRMT R96, R178, 0x7610, R96 ;  /* 0x00007610b2607816 */ /* 0x000fce0000000060 */
.L_x_405:
[----:B------:R-:W-:Y:S05]  /*2800*/  @!P2 BRA `(.L_x_406) ;  /* 0x000000000034a947 */ /* 0x000fea0003800000 */
[----:B------:R-:W-:Y:S01]  /*2810*/  FFMA.FTZ R176, R226, R181, R182 ;  /* 0x000000b5e2b07223 */ /* 0x000fe200000100b6 */
[----:B------:R-:W-:Y:S02]  /*2820*/  ISETP.GT.AND P1, PT, R209, RZ, PT ;  /* 0x000000ffd100720c */ /* 0x000fe40003f24270 */
[----:B------:R-:W-:Y:S01]  /*2830*/  SHF.L.U32 R179, R5, 0x10, RZ ;  /* 0x0000001005b37819 */ /* 0x000fe200000006ff */
[----:B------:R-:W-:-:S04]  /*2840*/  FADD.FTZ R177, R223, -R176 ;  /* 0x800000b0dfb17221 */ /* 0x000fc80000010000 */
[----:B------:R-:W-:-:S05]  /*2850*/  FMUL.FTZ R177, R208, R177 ;  /* 0x000000b1d0b17220 */ /* 0x000fca0000410000 */
        /* <DEDUP_REMOVED lines=8> */
.L_x_406:
[----:B------:R-:W-:Y:S05]  /*28e0*/  @!P2 BRA `(.L_x_407) ;  /* 0x000000000030a947 */ /* 0x000fea0003800000 */
[----:B------:R-:W-:Y:S01]  /*28f0*/  FFMA.FTZ R176, R227, R181, R182 ;  /* 0x000000b5e3b07223 */ /* 0x000fe200000100b6 */
[----:B------:R-:W-:-:S03]  /*2900*/  ISETP.GT.AND P1, PT, R209, RZ, PT ;  /* 0x000000ffd100720c */ /* 0x000fc60003f24270 */
[----:B------:R-:W-:Y:S01]  /*2910*/  FADD.FTZ R177, R225, -R176 ;  /* 0x800000b0e1b17221 */ /* 0x000fe20000010000 */
[----:B------:R-:W-:-:S03]  /*2920*/  SHF.L.U32 R176, R129, 0x10, RZ ;  /* 0x0000001081b07819 */ /* 0x000fc600000006ff */
        /* <DEDUP_REMOVED lines=8> */
.L_x_407:
        /* <DEDUP_REMOVED lines=14> */
.L_x_408:
        /* <DEDUP_REMOVED lines=13> */
.L_x_409:
        /* <DEDUP_REMOVED lines=14> */
.L_x_410:
        /* <DEDUP_REMOVED lines=13> */
.L_x_411:
        /* <DEDUP_REMOVED lines=15> */
.L_x_404:
[-CC-:B------:R-:W-:Y:S01]  /*2e00*/  FFMA.FTZ R100, R226, R181.reuse, R182.reuse ;  /* 0x000000b5e2647223 */ /* 0x180fe200000100b6 */
[-CC-:B------:R-:W-:Y:S01]  /*2e10*/  FFMA.FTZ R101, R3, R181.reuse, R182.reuse ;  /* 0x000000b503657223 */ /* 0x180fe200000100b6 */
[-CC-:B------:R-:W-:Y:S01]  /*2e20*/  FFMA.FTZ R102, R227, R181.reuse, R182.reuse ;  /* 0x000000b5e3667223 */ /* 0x180fe200000100b6 */
[-C--:B------:R-:W-:Y:S01]  /*2e30*/  FFMA.FTZ R176, R222, R181.reuse, R182 ;  /* 0x000000b5deb07223 */ /* 0x080fe200000100b6 */
[----:B------:R-:W-:Y:S01]  /*2e40*/  FADD.FTZ R177, R223, -R100 ;  /* 0x80000064dfb17221 */ /* 0x000fe20000010000 */
[-C--:B------:R-:W-:Y:S01]  /*2e50*/  FFMA.FTZ R100, R224, R181.reuse, R182 ;  /* 0x000000b5e0647223 */ /* 0x080fe200000100b6 */
[----:B------:R-:W-:Y:S01]  /*2e60*/  FADD.FTZ R101, R228, -R101 ;  /* 0x80000065e4657221 */ /* 0x000fe20000010000 */
[----:B------:R-:W-:Y:S01]  /*2e70*/  FADD.FTZ R179, R225, -R102 ;  /* 0x80000066e1b37221 */ /* 0x000fe20000010000 */
[----:B------:R-:W-:Y:S01]  /*2e80*/  FFMA.FTZ R102, R231, R181, R182 ;  /* 0x000000b5e7667223 */ /* 0x000fe200000100b6 */
[----:B------:R-:W-:Y:S01]  /*2e90*/  FADD.FTZ R183, R221, -R100 ;  /* 0x80000064ddb77221 */ /* 0x000fe20000010000 */
[C---:B------:R-:W-:Y:S01]  /*2ea0*/  FMUL.FTZ R103, R208.reuse, R101 ;  /* 0x00000065d0677220 */ /* 0x040fe20000410000 */
[C---:B------:R-:W-:Y:S01]  /*2eb0*/  FMUL.FTZ R100, R208.reuse, R177 ;  /* 0x000000b1d0647220 */ /* 0x040fe20000410000 */
[C---:B------:R-:W-:Y:S01]  /*2ec0*/  FMUL.FTZ R101, R208.reuse, R179 ;  /* 0x000000b3d0657220 */ /* 0x040fe20000410000 */
[----:B------:R-:W-:Y:S01]  /*2ed0*/  FMUL.FTZ R178, R208, R183 ;  /* 0x000000b7d0b27220 */ /* 0x000fe20000410000 */
[----:B------:R-:W-:Y:S01]  /*2ee0*/  ISETP.GT.AND P1, PT, R209, RZ, PT ;  /* 0x000000ffd100720c */ /* 0x000fe20003f24270 */
[----:B------:R-:W-:Y:S01]  /*2ef0*/  FADD.FTZ R102, R229, -R102 ;  /* 0x80000066e5667221 */ /* 0x000fe20000010000 */
[----:B------:R-:W-:-:S02]  /*2f00*/  FADD.FTZ R176, R219, -R176 ;  /* 0x800000b0dbb07221 */ /* 0x000fc40000010000 */
[----:B------:R-:W-:Y:S01]  /*2f10*/  FSEL R100, R100, RZ, P1 ;  /* 0x000000ff64647208 */ /* 0x000fe20000800000 */
[C---:B------:R-:W-:Y:S01]  /*2f20*/  FMUL.FTZ R102, R208.reuse, R102 ;  /* 0x00000066d0667220 */ /* 0x040fe20000410000 */
[----:B------:R-:W-:Y:S01]  /*2f30*/  FMUL.FTZ R176, R208, R176 ;  /* 0x000000b0d0b07220 */ /* 0x000fe20000410000 */
[----:B------:R-:W-:Y:S02]  /*2f40*/  FSEL R101, R101, RZ, P1 ;  /* 0x000000ff65657208 */ /* 0x000fe40000800000 */
[----:B------:R-:W-:Y:S02]  /*2f50*/  FSEL R178, R178, RZ, P1 ;  /* 0x000000ffb2b27208 */ /* 0x000fe40000800000 */
[----:B------:R-:W-:Y:S01]  /*2f60*/  FSEL R103, R103, RZ, P1 ;  /* 0x000000ff67677208 */ /* 0x000fe20000800000 */
[----:B------:R-:W-:Y:S06]  /*2f70*/  @!P2 BRA `(.L_x_413) ;  /* 0x00000000001ca947 */ /* 0x000fec0003800000 */
[----:B------:R-:W-:Y:S01]  /*2f80*/  SHF.L.U32 R248, R128, 0x10, RZ ;  /* 0x0000001080f87819 */ /* 0x000fe200000006ff */
[----:B------:R-:W-:Y:S01]  /*2f90*/  FMUL.FTZ R177, R103, UR15 ;  /* 0x0000000f67b17c20 */ /* 0x000fe20008410000 */
[----:B-----5:R-:W-:-:S03]  /*2fa0*/  SHF.L.U32 R183, R108, 0x10, RZ ;  /* 0x000000106cb77819 */ /* 0x020fc600000006ff */
[-C--:B------:R-:W-:Y:S02]  /*2fb0*/  FMUL.FTZ R179, R248, R177.reuse ;  /* 0x000000b1f8b37220 */ /* 0x080fe40000410000 */
[----:B------:R-:W-:-:S03]  /*2fc0*/  FFMA.FTZ R48, R183, R177, R48 ;  /* 0x000000b1b7307223 */ /* 0x000fc60000010030 */
[----:B------:R-:W-:-:S04]  /*2fd0*/  F2FP.BF16.F32.PACK_AB R179, RZ, R179 ;  /* 0x000000b3ffb3723e */ /* 0x000fc800000010ff */
[----:B------:R-:W-:-:S07]  /*2fe0*/  PRMT R96, R179, 0x7610, R96 ;  /* 0x00007610b3607816 */ /* 0x000fce0000000060 */
.L_x_413:
[----:B------:R-:W-:Y:S05]  /*2ff0*/  @!P2 BRA `(.L_x_414) ;  /* 0x000000000020a947 */ /* 0x000fea0003800000 */
        /* <DEDUP_REMOVED lines=8> */
.L_x_414:
[----:B------:R-:W-:Y:S05]  /*3080*/  @!P2 BRA `(.L_x_415) ;  /* 0x00000000001ca947 */ /* 0x000fea0003800000 */
[----:B------:R-:W-:Y:S01]  /*3090*/  SHF.L.U32 R248, R129, 0x10, RZ ;  /* 0x0000001081f87819 */ /* 0x000fe200000006ff */
[----:B------:R-:W-:Y:S01]  /*30a0*/  FMUL.FTZ R177, R101, UR15 ;  /* 0x0000000f65b17c20 */ /* 0x000fe20008410000 */
[----:B-----5:R-:W-:-:S03]  /*30b0*/  SHF.L.U32 R183, R109, 0x10, RZ ;  /* 0x000000106db77819 */ /* 0x020fc600000006ff */
[-C--:B------:R-:W-:Y:S02]  /*30c0*/  FMUL.FTZ R179, R248, R177.reuse ;  /* 0x000000b1f8b37220 */ /* 0x080fe40000410000 */
[----:B------:R-:W-:-:S03]  /*30d0*/  FFMA.FTZ R50, R183, R177, R50 ;  /* 0x000000b1b7327223 */ /* 0x000fc60000010032 */
[----:B------:R-:W-:-:S04]  /*30e0*/  F2FP.BF16.F32.PACK_AB R179, RZ, R179 ;  /* 0x000000b3ffb3723e */ /* 0x000fc800000010ff */
[----:B------:R-:W-:-:S07]  /*30f0*/  PRMT R97, R179, 0x7610, R97 ;  /* 0x00007610b3617816 */ /* 0x000fce0000000061 */
.L_x_415:
        /* <DEDUP_REMOVED lines=9> */
.L_x_416:
[----:B------:R-:W-:Y:S02]  /*3190*/  FSEL R179, R176, RZ, P1 ;  /* 0x000000ffb0b37208 */ /* 0x000fe40000800000 */
[----:B------:R-:W-:Y:S02]  /*31a0*/  F2FP.BF16.F32.PACK_AB R101, R178, R101 ;  /* 0x00000065b265723e */ /* 0x000fe400000010ff */
[----:B------:R-:W-:Y:S01]  /*31b0*/  FSEL R176, R102, RZ, P1 ;  /* 0x000000ff66b07208 */ /* 0x000fe20000800000 */
[----:B------:R-:W-:Y:S06]  /*31c0*/  @!P2 BRA `(.L_x_417) ;  /* 0x00000000001ca947 */ /* 0x000fec0003800000 */
[----:B------:R-:W-:Y:S02]  /*31d0*/  IMAD.U32 R102, R130, 0x10000, RZ ;  /* 0x0001000082667824 */ /* 0x000fe400078e00ff */
[----:B------:R-:W-:Y:S01]  /*31e0*/  FMUL.FTZ R177, R176, UR15 ;  /* 0x0000000fb0b17c20 */ /* 0x000fe20008410000 */
[----:B-----5:R-:W-:-:S03]  /*31f0*/  SHF.L.U32 R183, R110, 0x10, RZ ;  /* 0x000000106eb77819 */ /* 0x020fc600000006ff */
[-C--:B------:R-:W-:Y:S02]  /*3200*/  FMUL.FTZ R102, R102, R177.reuse ;  /* 0x000000b166667220 */ /* 0x080fe40000410000 */
[----:B------:R-:W-:-:S03]  /*3210*/  FFMA.FTZ R52, R183, R177, R52 ;  /* 0x000000b1b7347223 */ /* 0x000fc60000010034 */
[----:B------:R-:W-:-:S04]  /*3220*/  F2FP.BF16.F32.PACK_AB R102, RZ, R102 ;  /* 0x00000066ff66723e */ /* 0x000fc800000010ff */
[----:B------:R-:W-:-:S07]  /*3230*/  PRMT R98, R102, 0x7610, R98 ;  /* 0x0000761066627816 */ /* 0x000fce0000000062 */
.L_x_417:
[----:B------:R-:W-:Y:S01]  /*3240*/  F2FP.BF16.F32.PACK_AB R102, R179, R176 ;  /* 0x000000b0b366723e */ /* 0x000fe200000010ff */
[----:B------:R-:W-:Y:S06]  /*3250*/  @!P2 BRA `(.L_x_418) ;  /* 0x000000000020a947 */ /* 0x000fec0003800000 */
[----:B------:R-:W-:Y:S01]  /*3260*/  FMUL.FTZ R176, R179, UR15 ;  /* 0x0000000fb3b07c20 */ /* 0x000fe20008410000 */
[----:B------:R-:W-:Y:S02]  /*3270*/  SHF.L.U32 R179, R2, 0x10, RZ ;  /* 0x0000001002b37819 */ /* 0x000fe400000006ff */
[----:B-----5:R-:W-:-:S03]  /*3280*/  PRMT R177, R110, 0x7632, R177 ;  /* 0x000076326eb17816 */ /* 0x020fc600000000b1 */
[----:B------:R-:W-:Y:S01]  /*3290*/  FMUL.FTZ R178, R179, R176 ;  /* 0x000000b0b3b27220 */ /* 0x000fe20000410000 */
[----:B------:R-:W-:-:S04]  /*32a0*/  SHF.L.U32 R177, R177, 0x10, RZ ;  /* 0x00000010b1b17819 */ /* 0x000fc800000006ff */
[----:B------:R-:W-:Y:S01]  /*32b0*/  F2FP.BF16.F32.PACK_AB R178, RZ, R178 ;  /* 0x000000b2ffb2723e */ /* 0x000fe200000010ff */
[----:B------:R-:W-:-:S03]  /*32c0*/  FFMA.FTZ R53, R176, R177, R53 ;  /* 0x000000b1b0357223 */ /* 0x000fc60000010035 */
[----:B------:R-:W-:-:S07]  /*32d0*/  PRMT R98, R98, 0x5410, R178 ;  /* 0x0000541062627816 */ /* 0x000fce00000000b2 */
.L_x_418:
[-CC-:B------:R-:W-:Y:S01]  /*32e0*/  FFMA.FTZ R176, R220, R181.reuse, R182.reuse ;  /* 0x000000b5dcb07223 */ /* 0x180fe200000100b6 */
[----:B------:R-:W-:Y:S01]  /*32f0*/  FFMA.FTZ R177, R233, R181, R182 ;  /* 0x000000b5e9b17223 */ /* 0x000fe200000100b6 */
[----:B------:R-:W-:Y:S02]  /*3300*/  F2FP.BF16.F32.PACK_AB R100, R100, R103 ;  /* 0x000000676464723e */ /* 0x000fe400000010ff */
[----:B------:R-:W-:Y:S01]  /*3310*/  FADD.FTZ R179, R217, -R176 ;  /* 0x800000b0d9b37221 */ /* 0x000fe20000010000 */
[----:B------:R-:W-:-:S03]  /*3320*/  FADD.FTZ R177, R230, -R177 ;  /* 0x800000b1e6b17221 */ /* 0x000fc60000010000 */
[C---:B------:R-:W-:Y:S01]  /*3330*/  FMUL.FTZ R179, R208.reuse, R179 ;  /* 0x000000b3d0b37220 */ /* 0x040fe20000410000 */
[----:B------:R-:W-:-:S04]  /*3340*/  FMUL.FTZ R178, R208, R177 ;  /* 0x000000b1d0b27220 */ /* 0x000fc80000410000 */
        /* <DEDUP_REMOVED lines=10> */
.L_x_419:
[----:B------:R-:W-:Y:S01]  /*33f0*/  F2FP.BF16.F32.PACK_AB R103, R177, R178 ;  /* 0x000000b2b167723e */ /* 0x000fe200000010ff */
[----:B------:R-:W-:Y:S06]  /*3400*/  @!P2 BRA `(.L_x_412) ;  /* 0x0000000c0094a947 */ /* 0x000fec0003800000 */
        /* <DEDUP_REMOVED lines=9> */
.L_x_403:
[----:B------:R-:W-:Y:S01]  /*34a0*/  UMOV UR4, UR8 ;  /* 0x0000000800047c82 */ /* 0x000fe20008000000 */
[----:B------:R-:W-:Y:S01]  /*34b0*/  UMOV UR5, UR9 ;  /* 0x0000000900057c82 */ /* 0x000fe20008000000 */
[----:B------:R-:W-:-:S04]  /*34c0*/  UISETP.NE.U32.AND UP0, UPT, UR4, URZ, UPT ;  /* 0x000000ff0400728c */ /* 0x000fc8000bf05070 */
[----:B------:R-:W-:-:S09]  /*34d0*/  UISETP.NE.AND.EX UP0, UPT, UR5, URZ, UPT, UP0 ;  /* 0x000000ff0500728c */ /* 0x000fd2000bf05300 */
[----:B------:R-:W-:Y:S05]  /*34e0*/  BRA.U UP0, `(.L_x_420) ;  /* 0x0000000500a87547 */ /* 0x000fea000b800000 */
[----:B------:R-:W-:Y:S01]  /*34f0*/  ISETP.GT.AND P1, PT, R209, RZ, PT ;  /* 0x000000ffd100720c */ /* 0x000fe20003f24270 */
[----:B------:R-:W-:-:S12]  /*3500*/  @!P2 BRA `(.L_x_421) ;  /* 0x00000000002ca947 */ /* 0x000fd80003800000 */
[----:B------:R-:W-:Y:S01]  /*3510*/  @P1 FFMA.FTZ R177, R3, R181, R182 ;  /* 0x000000b503b11223 */ /* 0x000fe200000100b6 */
[----:B-----5:R-:W-:-:S03]  /*3520*/  SHF.L.U32 R179, R108, 0x10, RZ ;  /* 0x000000106cb37819 */ /* 0x020fc600000006ff */
[----:B------:R-:W-:Y:S01]  /*3530*/  @P1 FADD.FTZ R176, R228, -R177 ;  /* 0x800000b1e4b01221 */ /* 0x000fe20000010000 */
[----:B------:R-:W-:-:S05]  /*3540*/  SHF.L.U32 R177, R148, 0x10, RZ ;  /* 0x0000001094b17819 */ /* 0x000fca00000006ff */
[----:B------:R-:W-:Y:S01]  /*3550*/  @P1 FFMA.FTZ R177, R208, R176, R177 ;  /* 0x000000b0d0b11223 */ /* 0x000fe200000100b1 */
[----:B------:R-:W-:-:S03]  /*3560*/  SHF.L.U32 R176, R128, 0x10, RZ ;  /* 0x0000001080b07819 */ /* 0x000fc600000006ff */
[----:B------:R-:W-:-:S04]  /*3570*/  FMUL.FTZ R177, R177, UR15 ;  /* 0x0000000fb1b17c20 */ /* 0x000fc80008410000 */
[-C--:B------:R-:W-:Y:S01]  /*3580*/  FMUL.FTZ R176, R176, R177.reuse ;  /* 0x000000b1b0b07220 */ /* 0x080fe20000410000 */
[----:B------:R-:W-:-:S04]  /*3590*/  FFMA.FTZ R48, R179, R177, R48 ;  /* 0x000000b1b3307223 */ /* 0x000fc80000010030 */
[----:B------:R-:W-:-:S04]  /*35a0*/  F2FP.BF16.F32.PACK_AB R176, RZ, R176 ;  /* 0x000000b0ffb0723e */ /* 0x000fc800000010ff */
[----:B------:R-:W-:-:S07]  /*35b0*/  PRMT R96, R176, 0x7610, R96 ;  /* 0x00007610b0607816 */ /* 0x000fce0000000060 */
.L_x_421:
[----:B------:R-:W-:Y:S05]  /*35c0*/  @!P2 BRA `(.L_x_422) ;  /* 0x000000000034a947 */ /* 0x000fea0003800000 */
[----:B------:R-:W-:Y:S01]  /*35d0*/  PRMT R176, R148, 0x7632, R176 ;  /* 0x0000763294b07816 */ /* 0x000fe200000000b0 */
[----:B------:R-:W-:Y:S01]  /*35e0*/  @P1 FFMA.FTZ R178, R226, R181, R182 ;  /* 0x000000b5e2b21223 */ /* 0x000fe200000100b6 */
[----:B------:R-:W-:Y:S02]  /*35f0*/  SHF.L.U32 R179, R5, 0x10, RZ ;  /* 0x0000001005b37819 */ /* 0x000fe400000006ff */
[----:B------:R-:W-:Y:S01]  /*3600*/  SHF.L.U32 R177, R176, 0x10, RZ ;  /* 0x00000010b0b17819 */ /* 0x000fe200000006ff */
[----:B------:R-:W-:-:S04]  /*3610*/  @P1 FADD.FTZ R178, R223, -R178 ;  /* 0x800000b2dfb21221 */ /* 0x000fc80000010000 */
[----:B------:R-:W-:-:S04]  /*3620*/  @P1 FFMA.FTZ R177, R208, R178, R177 ;  /* 0x000000b2d0b11223 */ /* 0x000fc800000100b1 */
[----:B------:R-:W-:Y:S01]  /*3630*/  FMUL.FTZ R176, R177, UR15 ;  /* 0x0000000fb1b07c20 */ /* 0x000fe20008410000 */
[----:B-----5:R-:W-:-:S03]  /*3640*/  PRMT R177, R108, 0x7632, R177 ;  /* 0x000076326cb17816 */ /* 0x020fc600000000b1 */
[----:B------:R-:W-:Y:S01]  /*3650*/  FMUL.FTZ R178, R179, R176 ;  /* 0x000000b0b3b27220 */ /* 0x000fe20000410000 */
[----:B------:R-:W-:-:S04]  /*3660*/  SHF.L.U32 R177, R177, 0x10, RZ ;  /* 0x00000010b1b17819 */ /* 0x000fc800000006ff */
[----:B------:R-:W-:Y:S01]  /*3670*/  F2FP.BF16.F32.PACK_AB R178, RZ, R178 ;  /* 0x000000b2ffb2723e */ /* 0x000fe200000010ff */
[----:B------:R-:W-:-:S03]  /*3680*/  FFMA.FTZ R49, R176, R177, R49 ;  /* 0x000000b1b0317223 */ /* 0x000fc60000010031 */
[----:B------:R-:W-:-:S07]  /*3690*/  PRMT R96, R96, 0x5410, R178 ;  /* 0x0000541060607816 */ /* 0x000fce00000000b2 */
.L_x_422:
[----:B------:R-:W-:Y:S05]  /*36a0*/  @!P2 BRA `(.L_x_423) ;  /* 0x00000000002ca947 */ /* 0x000fea0003800000 */
[----:B------:R-:W-:Y:S01]  /*36b0*/  @P1 FFMA.FTZ R176, R227, R181, R182 ;  /* 0x000000b5e3b01223 */ /* 0x000fe200000100b6 */
[----:B------:R-:W-:Y:S02]  /*36c0*/  SHF.L.U32 R177, R149, 0x10, RZ ;  /* 0x0000001095b17819 */ /* 0x000fe400000006ff */
[----:B-----5:R-:W-:Y:S01]  /*36d0*/  SHF.L.U32 R179, R109, 0x10, RZ ;  /* 0x000000106db37819 */ /* 0x020fe200000006ff */
[----:B------:R-:W-:-:S04]  /*36e0*/  @P1 FADD.FTZ R176, R225, -R176 ;  /* 0x800000b0e1b01221 */ /* 0x000fc80000010000 */
[----:B------:R-:W-:Y:S01]  /*36f0*/  @P1 FFMA.FTZ R177, R208, R176, R177 ;  /* 0x000000b0d0b11223 */ /* 0x000fe200000100b1 */
[----:B------:R-:W-:-:S03]  /*3700*/  SHF.L.U32 R176, R129, 0x10, RZ ;  /* 0x0000001081b07819 */ /* 0x000fc600000006ff */
[----:B------:R-:W-:-:S04]  /*3710*/  FMUL.FTZ R177, R177, UR15 ;  /* 0x0000000fb1b17c20 */ /* 0x000fc80008410000 */
[-C--:B------:R-:W-:Y:S01]  /*3720*/  FMUL.FTZ R176, R176, R177.reuse ;  /* 0x000000b1b0b07220 */ /* 0x080fe20000410000 */
[----:B------:R-:W-:-:S04]  /*3730*/  FFMA.FTZ R50, R179, R177, R50 ;  /* 0x000000b1b3327223 */ /* 0x000fc80000010032 */
[----:B------:R-:W-:-:S04]  /*3740*/  F2FP.BF16.F32.PACK_AB R176, RZ, R176 ;  /* 0x000000b0ffb0723e */ /* 0x000fc800000010ff */
[----:B------:R-:W-:-:S07]  /*3750*/  PRMT R97, R176, 0x7610, R97 ;  /* 0x00007610b0617816 */ /* 0x000fce0000000061 */
.L_x_423:
        /* <DEDUP_REMOVED lines=14> */
.L_x_424:
        /* <DEDUP_REMOVED lines=12> */
.L_x_425:
        /* <DEDUP_REMOVED lines=14> */
.L_x_426:
[----:B------:R-:W-:Y:S05]  /*39e0*/  @!P2 BRA `(.L_x_427) ;  /* 0x00000000002ca947 */ /* 0x000fea0003800000 */
        /* <DEDUP_REMOVED lines=11> */
.L_x_427:
        /* <DEDUP_REMOVED lines=15> */
.L_x_420:
[----:B------:R-:W-:Y:S02]  /*3b90*/  ISETP.GT.AND P3, PT, R209, RZ, PT ;  /* 0x000000ffd100720c */ /* 0x000fe40003f64270 */
[----:B------:R-:W-:Y:S02]  /*3ba0*/  PRMT R102, R148, 0x7632, R102 ;  /* 0x0000763294667816 */ /* 0x000fe40000000066 */
[----:B------:R-:W-:Y:S02]  /*3bb0*/  PRMT R179, R149, 0x7632, R179 ;  /* 0x0000763295b37816 */ /* 0x000fe400000000b3 */
[----:B------:R-:W-:Y:S02]  /*3bc0*/  SHF.L.U32 R102, R102, 0x10, RZ ;  /* 0x0000001066667819 */ /* 0x000fe400000006ff */
[C---:B------:R-:W-:Y:S01]  /*3bd0*/  SHF.L.U32 R183, R150.reuse, 0x10, RZ ;  /* 0x0000001096b77819 */ /* 0x040fe200000006ff */
[----:B------:R-:W-:Y:S01]  /*3be0*/  IMAD.U32 R179, R179, 0x10000, RZ ;  /* 0x00010000b3b37824 */ /* 0x000fe200078e00ff */
[----:B------:R-:W-:-:S03]  /*3bf0*/  PRMT R103, R150, 0x7632, R103 ;  /* 0x0000763296677816 */ /* 0x000fc60000000067 */
[-CC-:B------:R-:W-:Y:S01]  /*3c00*/  @P3 FFMA.FTZ R100, R226, R181.reuse, R182.reuse ;  /* 0x000000b5e2643223 */ /* 0x180fe200000100b6 */
[-CC-:B------:R-:W-:Y:S01]  /*3c10*/  @P3 FFMA.FTZ R176, R224, R181.reuse, R182.reuse ;  /* 0x000000b5e0b03223 */ /* 0x180fe200000100b6 */
[-C--:B------:R-:W-:Y:S01]  /*3c20*/  @P3 FFMA.FTZ R177, R233, R181.reuse, R182 ;  /* 0x000000b5e9b13223 */ /* 0x080fe200000100b6 */
[----:B------:R-:W-:Y:S01]  /*3c30*/  SHF.L.U32 R103, R103, 0x10, RZ ;  /* 0x0000001067677819 */ /* 0x000fe200000006ff */
[----:B------:R-:W-:Y:S01]  /*3c40*/  @P3 FADD.FTZ R101, R223, -R100 ;  /* 0x80000064df653221 */ /* 0x000fe20000010000 */
[----:B------:R-:W-:Y:S01]  /*3c50*/  @P3 FFMA.FTZ R100, R227, R181, R182 ;  /* 0x000000b5e3643223 */ /* 0x000fe200000100b6 */
[----:B------:R-:W-:Y:S02]  /*3c60*/  @P3 FADD.FTZ R176, R221, -R176 ;  /* 0x800000b0ddb03221 */ /* 0x000fe40000010000 */
[C---:B------:R-:W-:Y:S01]  /*3c70*/  @P3 FFMA.FTZ R102, R208.reuse, R101, R102 ;  /* 0x00000065d0663223 */ /* 0x040fe20000010066 */
[----:B------:R-:W-:Y:S01]  /*3c80*/  SHF.L.U32 R101, R149, 0x10, RZ ;  /* 0x0000001095657819 */ /* 0x000fe200000006ff */
[----:B------:R-:W-:Y:S01]  /*3c90*/  @P3 FADD.FTZ R100, R225, -R100 ;  /* 0x80000064e1643221 */ /* 0x000fe20000010000 */
[----:B------:R-:W-:Y:S01]  /*3ca0*/  @P3 FFMA.FTZ R179, R208, R176, R179 ;  /* 0x000000b0d0b33223 */ /* 0x000fe200000100b3 */
[----:B------:R-:W-:-:S02]  /*3cb0*/  @P3 FFMA.FTZ R176, R222, R181, R182 ;  /* 0x000000b5deb03223 */ /* 0x000fc400000100b6 */
[----:B------:R-:W-:Y:S01]  /*3cc0*/  @P3 FFMA.FTZ R101, R208, R100, R101 ;  /* 0x00000064d0653223 */ /* 0x000fe20000010065 */
[----:B------:R-:W-:Y:S01]  /*3cd0*/  @P3 FFMA.FTZ R100, R231, R181, R182 ;  /* 0x000000b5e7643223 */ /* 0x000fe200000100b6 */
[----:B------:R-:W-:-:S03]  /*3ce0*/  @P3 FADD.FTZ R176, R219, -R176 ;  /* 0x800000b0dbb03221 */ /* 0x000fc60000010000 */
[----:B------:R-:W-:Y:S01]  /*3cf0*/  @P3 FADD.FTZ R100, R229, -R100 ;  /* 0x80000064e5643221 */ /* 0x000fe20000010000 */
[----:B------:R-:W-:-:S03]  /*3d00*/  @P3 FFMA.FTZ R103, R208, R176, R103 ;  /* 0x000000b0d0673223 */ /* 0x000fc60000010067 */
[----:B------:R-:W-:Y:S01]  /*3d10*/  @P3 FFMA.FTZ R183, R208, R100, R183 ;  /* 0x00000064d0b73223 */ /* 0x000fe200000100b7 */
[----:B------:R-:W-:Y:S01]  /*3d20*/  @P3 FADD.FTZ R100, R230, -R177 ;  /* 0x800000b1e6643221 */ /* 0x000fe20000010000 */
[----:B------:R-:W-:-:S05]  /*3d30*/  SHF.L.U32 R177, R151, 0x10, RZ ;  /* 0x0000001097b17819 */ /* 0x000fca00000006ff */
[----:B------:R-:W-:Y:S01]  /*3d40*/  @P3 FFMA.FTZ R177, R208, R100, R177 ;  /* 0x00000064d0b13223 */ /* 0x000fe200000100b1 */
[----:B------:R-:W-:-:S04]  /*3d50*/  @P1 FFMA.FTZ R100, R3, R181, R182 ;  /* 0x000000b503641223 */ /* 0x000fc800000100b6 */
[----:B------:R-:W-:Y:S01]  /*3d60*/  @P1 FADD.FTZ R176, R228, -R100 ;  /* 0x80000064e4b01221 */ /* 0x000fe20000010000 */
[----:B------:R-:W-:-:S05]  /*3d70*/  SHF.L.U32 R100, R148, 0x10, RZ ;  /* 0x0000001094647819 */ /* 0x000fca00000006ff */
[----:B------:R-:W-:Y:S01]  /*3d80*/  @P1 FFMA.FTZ R100, R208, R176, R100 ;  /* 0x000000b0d0641223 */ /* 0x000fe20000010064 */
[----:B------:R-:W-:Y:S06]  /*3d90*/  @!P2 BRA `(.L_x_428) ;  /* 0x00000000001ca947 */ /* 0x000fec0003800000 */
[----:B-----5:R-:W-:Y:S01]  /*3da0*/  SHF.L.U32 R178, R108, 0x10, RZ ;  /* 0x000000106cb27819 */ /* 0x020fe200000006ff */
[----:B------:R-:W-:-:S04]  /*3db0*/  FMUL.FTZ R176, R100, UR15 ;  /* 0x0000000f64b07c20 */ /* 0x000fc80008410000 */
[----:B------:R-:W-:Y:S01]  /*3dc0*/  FFMA.FTZ R48, R178, R176, R48 ;  /* 0x000000b0b2307223 */ /* 0x000fe20000010030 */
[----:B------:R-:W-:-:S05]  /*3dd0*/  SHF.L.U32 R178, R128, 0x10, RZ ;  /* 0x0000001080b27819 */ /* 0x000fca00000006ff */
[----:B------:R-:W-:-:S05]  /*3de0*/  FMUL.FTZ R176, R178, R176 ;  /* 0x000000b0b2b07220 */ /* 0x000fca0000410000 */
[----:B------:R-:W-:-:S04]  /*3df0*/  F2FP.BF16.F32.PACK_AB R176, RZ, R176 ;  /* 0x000000b0ffb0723e */ /* 0x000fc800000010ff */
[----:B------:R-:W-:-:S07]  /*3e00*/  PRMT R96, R176, 0x7610, R96 ;  /* 0x00007610b0607816 */ /* 0x000fce0000000060 */
.L_x_428:
[----:B------:R-:W-:Y:S01]  /*3e10*/  PRMT R176, R151, 0x7632, R176 ;  /* 0x0000763297b07816 */ /* 0x000fe200000000b0 */
[----:B------:R-:W-:Y:S01]  /*3e20*/  @P3 FFMA.FTZ R178, R220, R181, R182 ;  /* 0x000000b5dcb23223 */ /* 0x000fe200000100b6 */
[----:B------:R-:W-:Y:S02]  /*3e30*/  F2FP.BF16.F32.PACK_AB R100, R102, R100 ;  /* 0x000000646664723e */ /* 0x000fe400000010ff */
[----:B------:R-:W-:Y:S01]  /*3e40*/  SHF.L.U32 R176, R176, 0x10, RZ ;  /* 0x00000010b0b07819 */ /* 0x000fe200000006ff */
[----:B------:R-:W-:-:S04]  /*3e50*/  @P3 FADD.FTZ R178, R217, -R178 ;  /* 0x800000b2d9b23221 */ /* 0x000fc80000010000 */
[----:B------:R-:W-:Y:S01]  /*3e60*/  @P3 FFMA.FTZ R176, R208, R178, R176 ;  /* 0x000000b2d0b03223 */ /* 0x000fe200000100b0 */
[----:B------:R-:W-:Y:S06]  /*3e70*/  @!P2 BRA `(.L_x_429) ;  /* 0x000000000020a947 */ /* 0x000fec0003800000 */
        /* <DEDUP_REMOVED lines=8> */
.L_x_429:
[----:B------:R-:W-:Y:S05]  /*3f00*/  @!P2 BRA `(.L_x_430) ;  /* 0x00000000001ca947 */ /* 0x000fea0003800000 */
[----:B-----5:R-:W-:Y:S01]  /*3f10*/  SHF.L.U32 R178, R109, 0x10, RZ ;  /* 0x000000106db27819 */ /* 0x020fe200000006ff */
[----:B------:R-:W-:-:S04]  /*3f20*/  FMUL.FTZ R102, R101, UR15 ;  /* 0x0000000f65667c20 */ /* 0x000fc80008410000 */
[----:B------:R-:W-:Y:S01]  /*3f30*/  FFMA.FTZ R50, R178, R102, R50 ;  /* 0x00000066b2327223 */ /* 0x000fe20000010032 */
[----:B------:R-:W-:-:S05]  /*3f40*/  SHF.L.U32 R178, R129, 0x10, RZ ;  /* 0x0000001081b27819 */ /* 0x000fca00000006ff */
[----:B------:R-:W-:-:S05]  /*3f50*/  FMUL.FTZ R102, R178, R102 ;  /* 0x00000066b2667220 */ /* 0x000fca0000410000 */
[----:B------:R-:W-:-:S04]  /*3f60*/  F2FP.BF16.F32.PACK_AB R102, RZ, R102 ;  /* 0x00000066ff66723e */ /* 0x000fc800000010ff */
[----:B------:R-:W-:-:S07]  /*3f70*/  PRMT R97, R102, 0x7610, R97 ;  /* 0x0000761066617816 */ /* 0x000fce0000000061 */
.L_x_430:
        /* <DEDUP_REMOVED lines=10> */
.L_x_431:
        /* <DEDUP_REMOVED lines=8> */
.L_x_432:
        /* <DEDUP_REMOVED lines=10> */
.L_x_433:
        /* <DEDUP_REMOVED lines=8> */
.L_x_434:
        /* <DEDUP_REMOVED lines=10> */
.L_x_412:
        /* <DEDUP_REMOVED lines=9> */
[----:B-----5:R-:W1:Y:S01]  /*42f0*/  LDC.64 R108, c[0x0][0x390] ;  /* 0x0000e400ff6c7b82 */ /* 0x020e620000000a00 */
[----:B------:R-:W-:-:S05]  /*4300*/  IADD3 R111, PT, PT, R19, 0x80, RZ ;  /* 0x00000080136f7810 */ /* 0x000fca0007ffe0ff */
[----:B-1----:R-:W-:-:S06]  /*4310*/  IMAD.WIDE.U32 R108, R111, 0x10, R108 ;  /* 0x000000106f6c7825 */ /* 0x002fcc00078e006c */
[----:B------:R-:W5:Y:S02]  /*4320*/  LDG.E.128 R108, desc[UR10][R108.64] ;  /* 0x0000000a6c6c7981 */ /* 0x000f64000c1e1d00 */
.L_x_435:
[----:B------:R-:W-:Y:S05]  /*4330*/  @!P0 BRA `(.L_x_436) ;  /* 0x0000000c00648947 */ /* 0x000fea0003800000 */
[----:B------:R-:W-:Y:S05]  /*4340*/  @!P1 BRA `(.L_x_437) ;  /* 0x0000000400b89947 */ /* 0x000fea0003800000 */
[----:B------:R-:W-:Y:S02]  /*4350*/  ISETP.GT.AND P3, PT, R209, RZ, PT ;  /* 0x000000ffd100720c */ /* 0x000fe40003f64270 */
[----:B0-----:R-:W-:Y:S02]  /*4360*/  PRMT R101, R152, 0x7632, R101 ;  /* 0x0000763298657816 */ /* 0x001fe40000000065 */
[----:B------:R-:W-:Y:S02]  /*4370*/  PRMT R179, R153, 0x7632, R179 ;  /* 0x0000763299b37816 */ /* 0x000fe400000000b3 */
[----:B------:R-:W-:Y:S02]  /*4380*/  SHF.L.U32 R101, R101, 0x10, RZ ;  /* 0x0000001065657819 */ /* 0x000fe400000006ff */
[----:B------:R-:W-:Y:S02]  /*4390*/  SHF.L.U32 R102, R153, 0x10, RZ ;  /* 0x0000001099667819 */ /* 0x000fe400000006ff */
[----:B------:R-:W-:-:S02]  /*43a0*/  SHF.L.U32 R179, R179, 0x10, RZ ;  /* 0x00000010b3b37819 */ /* 0x000fc400000006ff */
[----:B------:R-:W-:Y:S01]  /*43b0*/  SHF.L.U32 R183, R154, 0x10, RZ ;  /* 0x000000109ab77819 */ /* 0x000fe200000006ff */
[-CC-:B------:R-:W-:Y:S01]  /*43c0*/  @P3 FFMA.FTZ R100, R218, R181.reuse, R182.reuse ;  /* 0x000000b5da643223 */ /* 0x180fe200000100b6 */
[-CC-:B------:R-:W-:Y:S01]  /*43d0*/  @P3 FFMA.FTZ R103, R237, R181.reuse, R182.reuse ;  /* 0x000000b5ed673223 */ /* 0x180fe200000100b6 */
[-C--:B------:R-:W-:Y:S02]  /*43e0*/  @P3 FFMA.FTZ R177, R239, R181.reuse, R182 ;  /* 0x000000b5efb13223 */ /* 0x080fe400000100b6 */
[----:B------:R-:W-:Y:S01]  /*43f0*/  @P3 FADD.FTZ R100, R215, -R100 ;  /* 0x80000064d7643221 */ /* 0x000fe20000010000 */
[----:B------:R-:W-:Y:S01]  /*4400*/  @P3 FADD.FTZ R103, R234, -R103 ;  /* 0x80000067ea673221 */ /* 0x000fe20000010000 */
[----:B------:R-:W-:Y:S02]  /*4410*/  @P3 FADD.FTZ R177, R236, -R177 ;  /* 0x800000b1ecb13221 */ /* 0x000fe40000010000 */
[----:B------:R-:W-:Y:S01]  /*4420*/  @P3 FFMA.FTZ R101, R208, R100, R101 ;  /* 0x00000064d0653223 */ /* 0x000fe20000010065 */
[----:B------:R-:W-:Y:S01]  /*4430*/  @P3 FFMA.FTZ R100, R216, R181, R182 ;  /* 0x000000b5d8643223 */ /* 0x000fe200000100b6 */
[----:B------:R-:W-:Y:S01]  /*4440*/  @P3 FFMA.FTZ R102, R208, R103, R102 ;  /* 0x00000067d0663223 */ /* 0x000fe20000010066 */
[----:B------:R-:W-:Y:S01]  /*4450*/  PRMT R103, R154, 0x7632, R103 ;  /* 0x000076329a677816 */ /* 0x000fe20000000067 */
[----:B------:R-:W-:Y:S01]  /*4460*/  @P3 FFMA.FTZ R183, R208, R177, R183 ;  /* 0x000000b1d0b73223 */ /* 0x000fe200000100b7 */
[----:B------:R-:W-:Y:S01]  /*4470*/  @P3 FADD.FTZ R100, R213, -R100 ;  /* 0x80000064d5643221 */ /* 0x000fe20000010000 */
[----:B------:R-:W-:Y:S01]  /*4480*/  @P3 FFMA.FTZ R177, R241, R181, R182 ;  /* 0x000000b5f1b13223 */ /* 0x000fe200000100b6 */
[----:B------:R-:W-:-:S02]  /*4490*/  SHF.L.U32 R103, R103, 0x10, RZ ;  /* 0x0000001067677819 */ /* 0x000fc400000006ff */
[----:B------:R-:W-:Y:S01]  /*44a0*/  @P3 FFMA.FTZ R179, R208, R100, R179 ;  /* 0x00000064d0b33223 */ /* 0x000fe200000100b3 */
[----:B------:R-:W-:-:S04]  /*44b0*/  @P3 FFMA.FTZ R100, R214, R181, R182 ;  /* 0x000000b5d6643223 */ /* 0x000fc800000100b6 */
[----:B------:R-:W-:-:S04]  /*44c0*/  @P3 FADD.FTZ R100, R211, -R100 ;  /* 0x80000064d3643221 */ /* 0x000fc80000010000 */
        /* <DEDUP_REMOVED lines=16> */
.L_x_438:
[----:B------:R-:W-:Y:S01]  /*45d0*/  PRMT R176, R155, 0x7632, R176 ;  /* 0x000076329bb07816 */ /* 0x000fe200000000b0 */
[----:B------:R-:W-:Y:S01]  /*45e0*/  @P3 FFMA.FTZ R178, R212, R181, R182 ;  /* 0x000000b5d4b23223 */ /* 0x000fe200000100b6 */
[----:B------:R-:W-:Y:S02]  /*45f0*/  F2FP.BF16.F32.PACK_AB R100, R101, R100 ;  /* 0x000000646564723e */ /* 0x000fe400000010ff */
[----:B------:R-:W-:Y:S01]  /*4600*/  SHF.L.U32 R176, R176, 0x10, RZ ;  /* 0x00000010b0b07819 */ /* 0x000fe200000006ff */
[----:B------:R-:W-:-:S04]  /*4610*/  @P3 FADD.FTZ R178, R207, -R178 ;  /* 0x800000b2cfb23221 */ /* 0x000fc80000010000 */
[----:B------:R-:W-:Y:S01]  /*4620*/  @P3 FFMA.FTZ R176, R208, R178, R176 ;  /* 0x000000b2d0b03223 */ /* 0x000fe200000100b0 */
[----:B------:R-:W-:Y:S06]  /*4630*/  @!P2 BRA `(.L_x_439) ;  /* 0x000000000020a947 */ /* 0x000fec0003800000 */
[----:B-----5:R-:W-:-:S05]  /*4640*/  PRMT R178, R108, 0x7632, R178 ;  /* 0x000076326cb27816 */ /* 0x020fca00000000b2 */
[----:B------:R-:W-:Y:S02]  /*4650*/  IMAD.U32 R248, R178, 0x10000, RZ ;  /* 0x00010000b2f87824 */ /* 0x000fe400078e00ff */
[----:B------:R-:W-:Y:S01]  /*4660*/  FMUL.FTZ R178, R101, UR15 ;  /* 0x0000000f65b27c20 */ /* 0x000fe20008410000 */
[----:B------:R-:W-:-:S03]  /*4670*/  SHF.L.U32 R101, R9, 0x10, RZ ;  /* 0x0000001009657819 */ /* 0x000fc600000006ff */
[C---:B------:R-:W-:Y:S02]  /*4680*/  FFMA.FTZ R57, R178.reuse, R248, R57 ;  /* 0x000000f8b2397223 */ /* 0x040fe40000010039 */
[----:B------:R-:W-:-:S05]  /*4690*/  FMUL.FTZ R101, R178, R101 ;  /* 0x00000065b2657220 */ /* 0x000fca0000410000 */
[----:B------:R-:W-:-:S04]  /*46a0*/  F2FP.BF16.F32.PACK_AB R101, RZ, R101 ;  /* 0x00000065ff65723e */ /* 0x000fc800000010ff */
[----:B------:R-:W-:-:S07]  /*46b0*/  PRMT R96, R96, 0x5410, R101 ;  /* 0x0000541060607816 */ /* 0x000fce0000000065 */
.L_x_439:
        /* <DEDUP_REMOVED lines=8> */
.L_x_440:
        /* <DEDUP_REMOVED lines=10> */
.L_x_441:
[----:B------:R-:W-:Y:S05]  /*47e0*/  @!P2 BRA `(.L_x_442) ;  /* 0x00000000001ca947 */ /* 0x000fea0003800000 */
[----:B------:R-:W-:Y:S01]  /*47f0*/  SHF.L.U32 R102, R126, 0x10, RZ ;  /* 0x000000107e667819 */ /* 0x000fe200000006ff */
[----:B------:R-:W-:Y:S01]  /*4800*/  FMUL.FTZ R179, R183, UR15 ;  /* 0x0000000fb7b37c20 */ /* 0x000fe20008410000 */
[----:B-----5:R-:W-:-:S03]  /*4810*/  SHF.L.U32 R178, R110, 0x10, RZ ;  /* 0x000000106eb27819 */ /* 0x020fc600000006ff */
[----:B------:R-:W-:Y:S02]  /*4820*/  FMUL.FTZ R102, R179, R102 ;  /* 0x00000066b3667220 */ /* 0x000fe40000410000 */
[----:B------:R-:W-:-:S03]  /*4830*/  FFMA.FTZ R60, R178, R179, R60 ;  /* 0x000000b3b23c7223 */ /* 0x000fc6000001003c */
[----:B------:R-:W-:-:S04]  /*4840*/  F2FP.BF16.F32.PACK_AB R102, RZ, R102 ;  /* 0x00000066ff66723e */ /* 0x000fc800000010ff */
[----:B------:R-:W-:-:S07]  /*4850*/  PRMT R98, R102, 0x7610, R98 ;  /* 0x0000761066627816 */ /* 0x000fce0000000062 */
.L_x_442:
        /* <DEDUP_REMOVED lines=10> */
.L_x_443:
        /* <DEDUP_REMOVED lines=8> */
.L_x_444:
        /* <DEDUP_REMOVED lines=11> */
.L_x_437:
[----:B------:R-:W-:Y:S01]  /*4a30*/  ISETP.GT.AND P3, PT, R209, RZ, PT ;  /* 0x000000ffd100720c */ /* 0x000fe20003f64270 */
[----:B------:R-:W-:-:S12]  /*4a40*/  @!P2 BRA `(.L_x_446) ;  /* 0x00000000002ca947 */ /* 0x000fd80003800000 */
[----:B0-----:R-:W-:Y:S01]  /*4a50*/  @P3 FFMA.FTZ R177, R235, R181, R182 ;  /* 0x000000b5ebb13223 */ /* 0x001fe200000100b6 */
        /* <DEDUP_REMOVED lines=10> */
.L_x_446:
[----:B------:R-:W-:Y:S05]  /*4b00*/  @!P2 BRA `(.L_x_447) ;  /* 0x000000000034a947 */ /* 0x000fea0003800000 */
[----:B0-----:R-:W-:Y:S01]  /*4b10*/  PRMT R176, R152, 0x7632, R176 ;  /* 0x0000763298b07816 */ /* 0x001fe200000000b0 */
        /* <DEDUP_REMOVED lines=12> */
.L_x_447:
[----:B------:R-:W-:Y:S05]  /*4be0*/  @!P2 BRA `(.L_x_448) ;  /* 0x00000000002ca947 */ /* 0x000fea0003800000 */
        /* <DEDUP_REMOVED lines=11> */
.L_x_448:
        /* <DEDUP_REMOVED lines=14> */
.L_x_449:
        /* <DEDUP_REMOVED lines=12> */
.L_x_450:
        /* <DEDUP_REMOVED lines=14> */
.L_x_451:
[----:B------:R-:W-:Y:S05]  /*4f20*/  @!P2 BRA `(.L_x_452) ;  /* 0x00000000002ca947 */ /* 0x000fea0003800000 */
[----:B0-----:R-:W-:Y:S01]  /*4f30*/  @P3 FFMA.FTZ R177, R241, R181, R182 ;  /* 0x000000b5f1b13223 */ /* 0x001fe200000100b6 */
[----:B-----5:R-:W-:-:S03]  /*4f40*/  IMAD.U32 R179, R111, 0x10000, RZ ;  /* 0x000100006fb37824 */ /* 0x020fc600078e00ff */
        /* <DEDUP_REMOVED lines=9> */
.L_x_452:
        /* <DEDUP_REMOVED lines=15> */
.L_x_436:
[----:B------:R-:W-:Y:S05]  /*50d0*/  @!P1 BRA `(.L_x_453) ;  /* 0x0000000400a89947 */ /* 0x000fea0003800000 */
[-CC-:B0-----:R-:W-:Y:S01]  /*50e0*/  FFMA.FTZ R100, R218, R181.reuse, R182.reuse ;  /* 0x000000b5da647223 */ /* 0x181fe200000100b6 */
[-CC-:B------:R-:W-:Y:S01]  /*50f0*/  FFMA.FTZ R101, R235, R181.reuse, R182.reuse ;  /* 0x000000b5eb657223 */ /* 0x180fe200000100b6 */
[-CC-:B------:R-:W-:Y:S01]  /*5100*/  FFMA.FTZ R177, R237, R181.reuse, R182.reuse ;  /* 0x000000b5edb17223 */ /* 0x180fe200000100b6 */
[-C--:B------:R-:W-:Y:S01]  /*5110*/  FFMA.FTZ R183, R239, R181.reuse, R182 ;  /* 0x000000b5efb77223 */ /* 0x080fe200000100b6 */
[----:B------:R-:W-:Y:S01]  /*5120*/  FADD.FTZ R103, R215, -R100 ;  /* 0x80000064d7677221 */ /* 0x000fe20000010000 */
[-CC-:B------:R-:W-:Y:S01]  /*5130*/  FFMA.FTZ R100, R216, R181.reuse, R182.reuse ;  /* 0x000000b5d8647223 */ /* 0x180fe200000100b6 */
        /* <DEDUP_REMOVED lines=25> */
.L_x_454:
        /* <DEDUP_REMOVED lines=9> */
.L_x_455:
        /* <DEDUP_REMOVED lines=8> */
.L_x_456:
        /* <DEDUP_REMOVED lines=9> */
.L_x_457:
[----:B------:R-:W-:Y:S02]  /*5470*/  FSEL R179, R102, RZ, P3 ;  /* 0x000000ff66b37208 */ /* 0x000fe40001800000 */
[----:B------:R-:W-:Y:S02]  /*5480*/  F2FP.BF16.F32.PACK_AB R101, R178, R101 ;  /* 0x00000065b265723e */ /* 0x000fe400000010ff */
        /* <DEDUP_REMOVED lines=9> */
.L_x_458:
        /* <DEDUP_REMOVED lines=10> */
.L_x_459:
[-CC-:B------:R-:W-:Y:S01]  /*55c0*/  FFMA.FTZ R100, R212, R181.reuse, R182.reuse ;  /* 0x000000b5d4647223 */ /* 0x180fe200000100b6 */
[----:B------:R-:W-:-:S03]  /*55d0*/  FFMA.FTZ R177, R241, R181, R182 ;  /* 0x000000b5f1b17223 */ /* 0x000fc600000100b6 */
[----:B------:R-:W-:Y:S01]  /*55e0*/  FADD.FTZ R179, R207, -R100 ;  /* 0x80000064cfb37221 */ /* 0x000fe20000010000 */
[----:B------:R-:W-:Y:S01]  /*55f0*/  FADD.FTZ R177, R238, -R177 ;  /* 0x800000b1eeb17221 */ /* 0x000fe20000010000 */
[----:B------:R-:W-:Y:S02]  /*5600*/  F2FP.BF16.F32.PACK_AB R100, R103, R176 ;  /* 0x000000b06764723e */ /* 0x000fe400000010ff */
        /* <DEDUP_REMOVED lines=12> */
.L_x_460:
        /* <DEDUP_REMOVED lines=11> */
.L_x_453:
[----:B------:R-:W-:Y:S05]  /*5780*/  @!P2 BRA `(.L_x_461) ;  /* 0x000000000030a947 */ /* 0x000fea0003800000 */
[----:B0-----:R-:W-:Y:S01]  /*5790*/  FFMA.FTZ R177, R235, R181, R182 ;  /* 0x000000b5ebb17223 */ /* 0x001fe200000100b6 */
[----:B------:R-:W-:Y:S02]  /*57a0*/  ISETP.GT.AND P3, PT, R209, RZ, PT ;  /* 0x000000ffd100720c */ /* 0x000fe40003f64270 */
[----:B-----5:R-:W-:Y:S01]  /*57b0*/  SHF.L.U32 R179, R108, 0x10, RZ ;  /* 0x000000106cb37819 */ /* 0x020fe200000006ff */
[----:B------:R-:W-:-:S04]  /*57c0*/  FADD.FTZ R177, R232, -R177 ;  /* 0x800000b1e8b17221 */ /* 0x000fc80000010000 */
[----:B------:R-:W-:-:S05]  /*57d0*/  FMUL.FTZ R176, R208, R177 ;  /* 0x000000b1d0b07220 */ /* 0x000fca0000410000 */
[----:B------:R-:W-:-:S05]  /*57e0*/  FSEL R176, R176, RZ, P3 ;  /* 0x000000ffb0b07208 */ /* 0x000fca0001800000 */
[----:B------:R-:W-:Y:S01]  /*57f0*/  FMUL.FTZ R177, R176, UR15 ;  /* 0x0000000fb0b17c20 */ /* 0x000fe20008410000 */
[----:B------:R-:W-:-:S03]  /*5800*/  SHF.L.U32 R176, R124, 0x10, RZ ;  /* 0x000000107cb07819 */ /* 0x000fc600000006ff */
[-C--:B------:R-:W-:Y:S02]  /*5810*/  FFMA.FTZ R56, R179, R177.reuse, R56 ;  /* 0x000000b1b3387223 */ /* 0x080fe40000010038 */
[----:B------:R-:W-:-:S05]  /*5820*/  FMUL.FTZ R176, R176, R177 ;  /* 0x000000b1b0b07220 */ /* 0x000fca0000410000 */
[----:B------:R-:W-:-:S04]  /*5830*/  F2FP.BF16.F32.PACK_AB R176, RZ, R176 ;  /* 0x000000b0ffb0723e */ /* 0x000fc800000010ff */
[----:B------:R-:W-:-:S07]  /*5840*/  PRMT R96, R176, 0x7610, R96 ;  /* 0x00007610b0607816 */ /* 0x000fce0000000060 */
.L_x_461:
[----:B------:R-:W-:Y:S05]  /*5850*/  @!P2 BRA `(.L_x_462) ;  /* 0x000000000034a947 */ /* 0x000fea0003800000 */
[----:B0-----:R-:W-:Y:S01]  /*5860*/  FFMA.FTZ R176, R218, R181, R182 ;  /* 0x000000b5dab07223 */ /* 0x001fe200000100b6 */
[----:B------:R-:W-:Y:S02]  /*5870*/  ISETP.GT.AND P3, PT, R209, RZ, PT ;  /* 0x000000ffd100720c */ /* 0x000fe40003f64270 */
[----:B------:R-:W-:Y:S01]  /*5880*/  SHF.L.U32 R179, R9, 0x10, RZ ;  /* 0x0000001009b37819 */ /* 0x000fe200000006ff */
[----:B------:R-:W-:-:S04]  /*5890*/  FADD.FTZ R177, R215, -R176 ;  /* 0x800000b0d7b17221 */ /* 0x000fc80000010000 */
[----:B------:R-:W-:Y:S01]  /*58a0*/  FMUL.FTZ R176, R208, R177 ;  /* 0x000000b1d0b07220 */ /* 0x000fe20000410000 */
        /* <DEDUP_REMOVED lines=8> */
.L_x_462:
        /* <DEDUP_REMOVED lines=13> */
.L_x_463:
        /* <DEDUP_REMOVED lines=14> */
.L_x_464:
        /* <DEDUP_REMOVED lines=13> */
.L_x_465:
        /* <DEDUP_REMOVED lines=14> */
.L_x_466:
        /* <DEDUP_REMOVED lines=13> */
.L_x_467:
[----:B------:R-:W-:Y:S05]  /*5d60*/  @!P2 BRA `(.L_x_445) ;  /* 0x000000000034a947 */ /* 0x000fea0003800000 */
[----:B0-----:R-:W-:Y:S01]  /*5d70*/  FFMA.FTZ R176, R212, R181, R182 ;  /* 0x000000b5d4b07223 */ /* 0x001fe200000100b6 */
[----:B------:R-:W-:Y:S01]  /*5d80*/  ISETP.GT.AND P3, PT, R209, RZ, PT ;  /* 0x000000ffd100720c */ /* 0x000fe20003f64270 */
[----:B------:R-:W-:Y:S02]  /*5d90*/  IMAD.U32 R179, R6, 0x10000, RZ ;  /* 0x0001000006b37824 */ /* 0x000fe400078e00ff */
        /* <DEDUP_REMOVED lines=10> */
.L_x_445:
[----:B0-----:R-:W0:Y:S01]  /*5e40*/  @P1 LDC.64 R178, c[0x0][0x478] ;  /* 0x00011e00ffb21b82 */ /* 0x001e220000000a00 */
[----:B------:R-:W-:-:S07]  /*5e50*/  @P1 IADD3 R183, PT, PT, R180, 0x80, RZ ;  /* 0x00000080b4b71810 */ /* 0x000fce0007ffe0ff */
[----:B------:R-:W1:Y:S01]  /*5e60*/  @P2 LDC.64 R176, c[0x0][0x468] ;  /* 0x00011a00ffb02b82 */ /* 0x000e620000000a00 */
[----:B0-----:R-:W-:Y:S01]  /*5e70*/  @P1 IMAD.WIDE.U32 R178, R183, 0x10, R178 ;  /* 0x00000010b7b21825 */ /* 0x001fe200078e00b2 */
[----:B------:R-:W-:-:S04]  /*5e80*/  @P2 IADD3 R183, PT, PT, R19, 0x80, RZ ;  /* 0x0000008013b72810 */ /* 0x000fc80007ffe0ff */
[----:B------:R0:W-:Y:S01]  /*5e90*/  @P1 STG.E.128 desc[UR10][R178.64], R100 ;  /* 0x00000064b2001986 */ /* 0x0001e2000c101d0a */
[----:B-1----:R-:W-:-:S05]  /*5ea0*/  @P2 IMAD.WIDE.U32 R176, R183, 0x10, R176 ;  /* 0x00000010b7b02825 */ /* 0x002fca00078e00b0 */
[----:B------:R0:W-:Y:S01]  /*5eb0*/  @P2 STG.E.128 desc[UR10][R176.64], R96 ;  /* 0x00000060b0002986 */ /* 0x0001e2000c101d0a */
[----:B------:R-:W-:Y:S05]  /*5ec0*/  @!P2 BRA `(.L_x_468) ;  /* 0x000000000010a947 */ /* 0x000fea0003800000 */
[----:B-----5:R-:W1:Y:S01]  /*5ed0*/  LDC.64 R108, c[0x0][0x390] ;  /* 0x0000e400ff6c7b82 */ /* 0x020e620000000a00 */
[----:B------:R-:W-:-:S05]  /*5ee0*/  IADD3 R111, PT, PT, R19, 0x100, RZ ;  /* 0x00000100136f7810 */ /* 0x000fca0007ffe0ff */
[----:B-1----:R-:W-:-:S06]  /*5ef0*/  IMAD.WIDE.U32 R108, R111, 0x10, R108 ;  /* 0x000000106f6c7825 */ /* 0x002fcc00078e006c */
[----:B------:R-:W5:Y:S02]  /*5f00*/  LDG.E.128 R108, desc[UR10][R108.64] ;  /* 0x0000000a6c6c7981 */ /* 0x000f64000c1e1d00 */
.L_x_468:
        /* <DEDUP_REMOVED lines=10> */
[----:B------:R-:W-:-:S03]  /*5fb0*/  @P3 FFMA.FTZ R177, R247, R181, R182 ;  /* 0x000000b5f7b13223 */ /* 0x000fc600000100b6 */
[----:B------:R-:W-:Y:S01]  /*5fc0*/  @P3 FADD.FTZ R100, R205, -R100 ;  /* 0x80000064cd643221 */ /* 0x000fe20000010000 */
[----:B------:R-:W-:-:S03]  /*5fd0*/  @P3 FADD.FTZ R177, R186, -R177 ;  /* 0x800000b1bab13221 */ /* 0x000fc60000010000 */
[C---:B------:R-:W-:Y:S01]  /*5fe0*/  @P3 FFMA.FTZ R101, R208.reuse, R100, R101 ;  /* 0x00000064d0653223 */ /* 0x040fe20000010065 */
[----:B------:R-:W-:Y:S01]  /*5ff0*/  @P3 FFMA.FTZ R100, R245, R181, R182 ;  /* 0x000000b5f5643223 */ /* 0x000fe200000100b6 */
[----:B------:R-:W-:Y:S01]  /*6000*/  @P3 FFMA.FTZ R183, R208, R177, R183 ;  /* 0x000000b1d0b73223 */ /* 0x000fe200000100b7 */
[----:B------:R-:W-:Y:S02]  /*6010*/  SHF.L.U32 R177, R159, 0x10, RZ ;  /* 0x000000109fb17819 */ /* 0x000fe400000006ff */
[----:B------:R-:W-:Y:S01]  /*6020*/  @P3 FADD.FTZ R103, R185, -R100 ;  /* 0x80000064b9673221 */ /* 0x000fe20000010000 */
[----:B------:R-:W-:-:S03]  /*6030*/  @P3 FFMA.FTZ R100, R206, R181, R182 ;  /* 0x000000b5ce643223 */ /* 0x000fc600000100b6 */
[----:B------:R-:W-:Y:S01]  /*6040*/  @P3 FFMA.FTZ R102, R208, R103, R102 ;  /* 0x00000067d0663223 */ /* 0x000fe20000010066 */
[----:B------:R-:W-:Y:S01]  /*6050*/  @P3 FADD.FTZ R100, R203, -R100 ;  /* 0x80000064cb643221 */ /* 0x000fe20000010000 */
[----:B------:R-:W-:-:S03]  /*6060*/  PRMT R103, R158, 0x7632, R103 ;  /* 0x000076329e677816 */ /* 0x000fc60000000067 */
[----:B------:R-:W-:Y:S01]  /*6070*/  @P3 FFMA.FTZ R179, R208, R100, R179 ;  /* 0x00000064d0b33223 */ /* 0x000fe200000100b3 */
[----:B------:R-:W-:Y:S01]  /*6080*/  @P3 FFMA.FTZ R100, R204, R181, R182 ;  /* 0x000000b5cc643223 */ /* 0x000fe200000100b6 */
[----:B------:R-:W-:-:S03]  /*6090*/  SHF.L.U32 R103, R103, 0x10, RZ ;  /* 0x0000001067677819 */ /* 0x000fc600000006ff */
[----:B------:R-:W-:-:S04]  /*60a0*/  @P3 FADD.FTZ R100, R201, -R100 ;  /* 0x80000064c9643221 */ /* 0x000fc80000010000 */
[----:B------:R-:W-:Y:S01]  /*60b0*/  @P3 FFMA.FTZ R103, R208, R100, R103 ;  /* 0x00000064d0673223 */ /* 0x000fe20000010067 */
[----:B------:R-:W-:-:S04]  /*60c0*/  @P3 FFMA.FTZ R100, R249, R181, R182 ;  /* 0x000000b5f9643223 */ /* 0x000fc800000100b6 */
[----:B------:R-:W-:-:S04]  /*60d0*/  @P3 FADD.FTZ R100, R187, -R100 ;  /* 0x80000064bb643221 */ /* 0x000fc80000010000 */
        /* <DEDUP_REMOVED lines=13> */
.L_x_471:
[----:B------:R-:W-:Y:S01]  /*61b0*/  PRMT R176, R159, 0x7632, R176 ;  /* 0x000076329fb07816 */ /* 0x000fe200000000b0 */
[----:B------:R-:W-:Y:S01]  /*61c0*/  @P3 FFMA.FTZ R178, R202, R181, R182 ;  /* 0x000000b5cab23223 */ /* 0x000fe200000100b6 */
[----:B------:R-:W-:Y:S02]  /*61d0*/  F2FP.BF16.F32.PACK_AB R100, R101, R100 ;  /* 0x000000646564723e */ /* 0x000fe400000010ff */
[----:B------:R-:W-:Y:S01]  /*61e0*/  SHF.L.U32 R176, R176, 0x10, RZ ;  /* 0x00000010b0b07819 */ /* 0x000fe200000006ff */
[----:B------:R-:W-:-:S04]  /*61f0*/  @P3 FADD.FTZ R178, R199, -R178 ;  /* 0x800000b2c7b23221 */ /* 0x000fc80000010000 */
[----:B------:R-:W-:Y:S01]  /*6200*/  @P3 FFMA.FTZ R176, R208, R178, R176 ;  /* 0x000000b2d0b03223 */ /* 0x000fe200000100b0 */
[----:B------:R-:W-:Y:S06]  /*6210*/  @!P2 BRA `(.L_x_472) ;  /* 0x000000000020a947 */ /* 0x000fec0003800000 */
[----:B-----5:R-:W-:-:S04]  /*6220*/  PRMT R178, R108, 0x7632, R178 ;  /* 0x000076326cb27816 */ /* 0x020fc800000000b2 */
[----:B------:R-:W-:Y:S01]  /*6230*/  SHF.L.U32 R248, R178, 0x10, RZ ;  /* 0x00000010b2f87819 */ /* 0x000fe200000006ff */
[----:B------:R-:W-:Y:S01]  /*6240*/  FMUL.FTZ R178, R101, UR15 ;  /* 0x0000000f65b27c20 */ /* 0x000fe20008410000 */
[----:B------:R-:W-:-:S03]  /*6250*/  SHF.L.U32 R101, R13, 0x10, RZ ;  /* 0x000000100d657819 */ /* 0x000fc600000006ff */
[C---:B------:R-:W-:Y:S02]  /*6260*/  FFMA.FTZ R65, R178.reuse, R248, R65 ;  /* 0x000000f8b2417223 */ /* 0x040fe40000010041 */
[----:B------:R-:W-:-:S05]  /*6270*/  FMUL.FTZ R101, R178, R101 ;  /* 0x00000065b2657220 */ /* 0x000fca0000410000 */
[----:B------:R-:W-:-:S04]  /*6280*/  F2FP.BF16.F32.PACK_AB R101, RZ, R101 ;  /* 0x00000065ff65723e */ /* 0x000fc800000010ff */
[----:B------:R-:W-:-:S07]  /*6290*/  PRMT R96, R96, 0x5410, R101 ;  /* 0x0000541060607816 */ /* 0x000fce0000000065 */
.L_x_472:
        /* <DEDUP_REMOVED lines=8> */
.L_x_473:
        /* <DEDUP_REMOVED lines=10> */
.L_x_474:
        /* <DEDUP_REMOVED lines=8> */
.L_x_475:
        /* <DEDUP_REMOVED lines=10> */
.L_x_476:
        /* <DEDUP_REMOVED lines=8> */
.L_x_477:
        /* <DEDUP_REMOVED lines=11> */
.L_x_470:
        /* <DEDUP_REMOVED lines=13> */
.L_x_479:
        /* <DEDUP_REMOVED lines=9> */
[----:B------:R-:W-:Y:S02]  /*6770*/  FMUL.FTZ R178, R179, R176 ;  /* 0x000000b0b3b27220 */ /* 0x000fe40000410000 */
[----:B------:R-:W-:-:S03]  /*6780*/  IMAD.U32 R177, R177, 0x10000, RZ ;  /* 0x00010000b1b17824 */ /* 0x000fc600078e00ff */
[----:B------:R-:W-:Y:S01]  /*6790*/  F2FP.BF16.F32.PACK_AB R178, RZ, R178 ;  /* 0x000000b2ffb2723e */ /* 0x000fe200000010ff */
[----:B------:R-:W-:-:S03]  /*67a0*/  FFMA.FTZ R65, R176, R177, R65 ;  /* 0x000000b1b0417223 */ /* 0x000fc60000010041 */
[----:B------:R-:W-:-:S07]  /*67b0*/  PRMT R96, R96, 0x5410, R178 ;  /* 0x0000541060607816 */ /* 0x000fce00000000b2 */
.L_x_480:
[----:B------:R-:W-:Y:S05]  /*67c0*/  @!P2 BRA `(.L_x_481) ;  /* 0x00000000002ca947 */ /* 0x000fea0003800000 */
[----:B0-----:R-:W-:Y:S01]  /*67d0*/  @P3 FFMA.FTZ R176, R245, R181, R182 ;  /* 0x000000b5f5b03223 */ /* 0x001fe200000100b6 */
        /* <DEDUP_REMOVED lines=10> */
.L_x_481:
        /* <DEDUP_REMOVED lines=14> */
.L_x_482:
        /* <DEDUP_REMOVED lines=12> */
.L_x_483:
        /* <DEDUP_REMOVED lines=14> */
.L_x_484:
        /* <DEDUP_REMOVED lines=12> */
.L_x_485:
        /* <DEDUP_REMOVED lines=15> */
.L_x_469:
[----:B------:R-:W-:Y:S05]  /*6cb0*/  @!P1 BRA `(.L_x_486) ;  /* 0x0000000400a89947 */ /* 0x000fea0003800000 */
[-CC-:B0-----:R-:W-:Y:S01]  /*6cc0*/  FFMA.FTZ R100, R210, R181.reuse, R182.reuse ;  /* 0x000000b5d2647223 */ /* 0x181fe200000100b6 */
        /* <DEDUP_REMOVED lines=30> */
.L_x_487:
        /* <DEDUP_REMOVED lines=9> */
.L_x_488:
        /* <DEDUP_REMOVED lines=8> */
.L_x_489:
        /* <DEDUP_REMOVED lines=9> */
.L_x_490:
        /* <DEDUP_REMOVED lines=11> */
.L_x_491:
        /* <DEDUP_REMOVED lines=10> */
.L_x_492:
        /* <DEDUP_REMOVED lines=17> */
.L_x_493:
[----:B------:R-:W-:Y:S01]  /*72b0*/  F2FP.BF16.F32.PACK_AB R103, R178, R177 ;  /* 0x000000b1b267723e */ /* 0x000fe200000010ff */
[----:B------:R-:W-:Y:S06]  /*72c0*/  @!P2 BRA `(.L_x_478) ;  /* 0x0000000400d4a947 */ /* 0x000fec0003800000 */
        /* <DEDUP_REMOVED lines=9> */
.L_x_486:
        /* <DEDUP_REMOVED lines=13> */
.L_x_494:
        /* <DEDUP_REMOVED lines=14> */
.L_x_495:
        /* <DEDUP_REMOVED lines=13> */
.L_x_496:
        /* <DEDUP_REMOVED lines=14> */
.L_x_497:
        /* <DEDUP_REMOVED lines=13> */
.L_x_498:
        /* <DEDUP_REMOVED lines=14> */
.L_x_499:
        /* <DEDUP_REMOVED lines=13> */
.L_x_500:
        /* <DEDUP_REMOVED lines=14> */
.L_x_478:
[----:B0-----:R-:W0:Y:S01]  /*7a20*/  @P1 LDC.64 R178, c[0x0][0x478] ;  /* 0x00011e00ffb21b82 */ /* 0x001e220000000a00 */
[----:B------:R-:W-:-:S07]  /*7a30*/  @P1 IADD3 R183, PT, PT, R180, 0x100, RZ ;  /* 0x00000100b4b71810 */ /* 0x000fce0007ffe0ff */
[----:B------:R-:W1:Y:S01]  /*7a40*/  @P2 LDC.64 R176, c[0x0][0x468] ;  /* 0x00011a00ffb02b82 */ /* 0x000e620000000a00 */
[----:B0-----:R-:W-:Y:S01]  /*7a50*/  @P1 IMAD.WIDE.U32 R178, R183, 0x10, R178 ;  /* 0x00000010b7b21825 */ /* 0x001fe200078e00b2 */
[C---:B------:R-:W-:Y:S02]  /*7a60*/  @P2 IADD3 R183, PT, PT, R19.reuse, 0x100, RZ ;  /* 0x0000010013b72810 */ /* 0x040fe40007ffe0ff */
[----:B------:R-:W-:Y:S02]  /*7a70*/  IADD3 R19, PT, PT, R19, 0x180, RZ ;  /* 0x0000018013137810 */ /* 0x000fe40007ffe0ff */
[----:B------:R0:W-:Y:S01]  /*7a80*/  @P1 STG.E.128 desc[UR10][R178.64], R100 ;  /* 0x00000064b2001986 */ /* 0x0001e2000c101d0a */
[----:B-1----:R-:W-:-:S05]  /*7a90*/  @P2 IMAD.WIDE.U32 R176, R183, 0x10, R176 ;  /* 0x00000010b7b02825 */ /* 0x002fca00078e00b0 */
[----:B------:R0:W-:Y:S01]  /*7aa0*/  @P2 STG.E.128 desc[UR10][R176.64], R96 ;  /* 0x00000060b0002986 */ /* 0x0001e2000c101d0a */
[----:B------:R-:W-:Y:S05]  /*7ab0*/  @!P2 BRA `(.L_x_501) ;  /* 0x00000000000ca947 */ /* 0x000fea0003800000 */
[----:B-----5:R-:W1:Y:S02]  /*7ac0*/  LDC.64 R108, c[0x0][0x390] ;  /* 0x0000e400ff6c7b82 */ /* 0x020e640000000a00 */
[----:B-1----:R-:W-:-:S06]  /*7ad0*/  IMAD.WIDE.U32 R108, R19, 0x10, R108 ;  /* 0x00000010136c7825 */ /* 0x002fcc00078e006c */
[----:B------:R-:W5:Y:S02]  /*7ae0*/  LDG.E.128 R108, desc[UR10][R108.64] ;  /* 0x0000000a6c6c7981 */ /* 0x000f64000c1e1d00 */
.L_x_501:
[----:B------:R-:W-:Y:S05]  /*7af0*/  @!P0 BRA `(.L_x_502) ;  /* 0x0000000c00648947 */ /* 0x000fea0003800000 */
[----:B------:R-:W-:Y:S05]  /*7b00*/  @!P1 BRA `(.L_x_503) ;  /* 0x0000000400b89947 */ /* 0x000fea0003800000 */
[----:B------:R-:W-:Y:S02]  /*7b10*/  ISETP.GT.AND P0, PT, R209, RZ, PT ;  /* 0x000000ffd100720c */ /* 0x000fe40003f04270 */
[----:B0-----:R-:W-:Y:S02]  /*7b20*/  PRMT R101, R160, 0x7632, R101 ;  /* 0x00007632a0657816 */ /* 0x001fe40000000065 */
[----:B------:R-:W-:Y:S02]  /*7b30*/  SHF.L.U32 R183, R162, 0x10, RZ ;  /* 0x00000010a2b77819 */ /* 0x000fe400000006ff */
[----:B------:R-:W-:Y:S02]  /*7b40*/  SHF.L.U32 R101, R101, 0x10, RZ ;  /* 0x0000001065657819 */ /* 0x000fe400000006ff */
[----:B------:R-:W-:-:S04]  /*7b50*/  PRMT R177, R161, 0x7632, R177 ;  /* 0x00007632a1b17816 */ /* 0x000fc800000000b1 */
[----:B------:R-:W-:Y:S01]  /*7b60*/  SHF.L.U32 R177, R177, 0x10, RZ ;  /* 0x00000010b1b17819 */ /* 0x000fe200000006ff */
[-CC-:B------:R-:W-:Y:S01]  /*7b70*/  @P0 FFMA.FTZ R100, R200, R181.reuse, R182.reuse ;  /* 0x000000b5c8640223 */ /* 0x180fe200000100b6 */
[-CC-:B------:R-:W-:Y:S01]  /*7b80*/  @P0 FFMA.FTZ R102, R196, R181.reuse, R182.reuse ;  /* 0x000000b5c4660223 */ /* 0x180fe200000100b6 */
[-CC-:B------:R-:W-:Y:S01]  /*7b90*/  @P0 FFMA.FTZ R179, R251, R181.reuse, R182.reuse ;  /* 0x000000b5fbb30223 */ /* 0x180fe200000100b6 */
[-C--:B------:R-:W-:Y:S01]  /*7ba0*/  @P0 FFMA.FTZ R209, R191, R181.reuse, R182 ;  /* 0x000000b5bfd10223 */ /* 0x080fe200000100b6 */
[----:B------:R-:W-:Y:S01]  /*7bb0*/  @P0 FADD.FTZ R103, R197, -R100 ;  /* 0x80000064c5670221 */ /* 0x000fe20000010000 */
[----:B------:R-:W-:Y:S01]  /*7bc0*/  @P0 FADD.FTZ R102, R193, -R102 ;  /* 0x80000066c1660221 */ /* 0x000fe20000010000 */
[----:B------:R-:W-:Y:S01]  /*7bd0*/  @P0 FADD.FTZ R179, R190, -R179 ;  /* 0x800000b3beb30221 */ /* 0x000fe20000010000 */
[--C-:B------:R-:W-:Y:S01]  /*7be0*/  @P0 FFMA.FTZ R100, R242, R181, R182.reuse ;  /* 0x000000b5f2640223 */ /* 0x100fe200000100b6 */
[----:B------:R-:W-:Y:S01]  /*7bf0*/  @P0 FFMA.FTZ R101, R208, R103, R101 ;  /* 0x00000067d0650223 */ /* 0x000fe20000010065 */
[----:B------:R-:W-:Y:S01]  /*7c00*/  PRMT R103, R162, 0x7632, R103 ;  /* 0x00007632a2677816 */ /* 0x000fe20000000067 */
[----:B------:R-:W-:Y:S01]  /*7c10*/  @P0 FFMA.FTZ R183, R208, R179, R183 ;  /* 0x000000b3d0b70223 */ /* 0x000fe200000100b7 */
[-CC-:B------:R-:W-:Y:S01]  /*7c20*/  @P0 FFMA.FTZ R176, R244, R181.reuse, R182.reuse ;  /* 0x000000b5f4b00223 */ /* 0x180fe200000100b6 */
[-CC-:B------:R-:W-:Y:S01]  /*7c30*/  @P0 FFMA.FTZ R178, R198, R181.reuse, R182.reuse ;  /* 0x000000b5c6b20223 */ /* 0x180fe200000100b6 */
[----:B------:R-:W-:Y:S01]  /*7c40*/  SHF.L.U32 R103, R103, 0x10, RZ ;  /* 0x0000001067677819 */ /* 0x000fe200000006ff */
[----:B------:R-:W-:Y:S01]  /*7c50*/  @P0 FFMA.FTZ R182, R194, R181, R182 ;  /* 0x000000b5c2b60223 */ /* 0x000fe200000100b6 */
[----:B------:R-:W-:Y:S01]  /*7c60*/  PRMT R179, R163, 0x7632, R179 ;  /* 0x00007632a3b37816 */ /* 0x000fe200000000b3 */
[----:B------:R-:W-:Y:S01]  /*7c70*/  @P0 FADD.FTZ R176, R189, -R176 ;  /* 0x800000b0bdb00221 */ /* 0x000fe20000010000 */
[----:B------:R-:W-:Y:S01]  /*7c80*/  SHF.L.U32 R181, R161, 0x10, RZ ;  /* 0x00000010a1b57819 */ /* 0x000fe200000006ff */
[----:B------:R-:W-:Y:S01]  /*7c90*/  @P0 FFMA.FTZ R103, R208, R102, R103 ;  /* 0x00000066d0670223 */ /* 0x000fe20000010067 */
[----:B------:R-:W-:Y:S01]  /*7ca0*/  @P0 FADD.FTZ R102, R240, -R209 ;  /* 0x800000d1f0660221 */ /* 0x000fe20000010000 */
[----:B------:R-:W-:Y:S01]  /*7cb0*/  SHF.L.U32 R209, R163, 0x10, RZ ;  /* 0x00000010a3d17819 */ /* 0x000fe200000006ff */
[----:B------:R-:W-:Y:S01]  /*7cc0*/  @P0 FADD.FTZ R178, R195, -R178 ;  /* 0x800000b2c3b20221 */ /* 0x000fe20000010000 */
[----:B------:R-:W-:Y:S01]  /*7cd0*/  SHF.L.U32 R179, R179, 0x10, RZ ;  /* 0x00000010b3b37819 */ /* 0x000fe200000006ff */
[----:B------:R-:W-:Y:S01]  /*7ce0*/  @P0 FADD.FTZ R182, R192, -R182 ;  /* 0x800000b6c0b60221 */ /* 0x000fe20000010000 */
[C---:B------:R-:W-:Y:S01]  /*7cf0*/  @P0 FFMA.FTZ R181, R208.reuse, R176, R181 ;  /* 0x000000b0d0b50223 */ /* 0x040fe200000100b5 */
[----:B------:R-:W-:Y:S01]  /*7d00*/  @P0 FFMA.FTZ R209, R208, R102, R209 ;  /* 0x00000066d0d10223 */ /* 0x000fe200000100d1 */
[----:B------:R-:W-:Y:S01]  /*7d10*/  @P0 FADD.FTZ R102, R188, -R100 ;  /* 0x80000064bc660221 */ /* 0x000fe20000010000 */
[----:B------:R-:W-:Y:S01]  /*7d20*/  SHF.L.U32 R100, R160, 0x10, RZ ;  /* 0x00000010a0647819 */ /* 0x000fe200000006ff */
[C---:B------:R-:W-:Y:S01]  /*7d30*/  @P0 FFMA.FTZ R177, R208.reuse, R178, R177 ;  /* 0x000000b2d0b10223 */ /* 0x040fe200000100b1 */
[----:B------:R-:W-:-:S03]  /*7d40*/  @P0 FFMA.FTZ R179, R208, R182, R179 ;  /* 0x000000b6d0b30223 */ /* 0x000fc600000100b3 */
[----:B------:R-:W-:Y:S01]  /*7d50*/  @P0 FFMA.FTZ R100, R208, R102, R100 ;  /* 0x00000066d0640223 */ /* 0x000fe20000010064 */
[----:B------:R-:W-:Y:S06]  /*7d60*/  @!P2 BRA `(.L_x_504) ;  /* 0x00000000001ca947 */ /* 0x000fec0003800000 */
[----:B------:R-:W-:Y:S01]  /*7d70*/  SHF.L.U32 R176, R116, 0x10, RZ ;  /* 0x0000001074b07819 */ /* 0x000fe200000006ff */
[----:B------:R-:W-:Y:S01]  /*7d80*/  FMUL.FTZ R102, R100, UR15 ;  /* 0x0000000f64667c20 */ /* 0x000fe20008410000 */
[----:B-----5:R-:W-:-:S03]  /*7d90*/  SHF.L.U32 R178, R108, 0x10, RZ ;  /* 0x000000106cb27819 */ /* 0x020fc600000006ff */
[----:B------:R-:W-:Y:S02]  /*7da0*/  FMUL.FTZ R176, R102, R176 ;  /* 0x000000b066b07220 */ /* 0x000fe40000410000 */
[----:B------:R-:W-:-:S03]  /*7db0*/  FFMA.FTZ R72, R178, R102, R72 ;  /* 0x00000066b2487223 */ /* 0x000fc60000010048 */
[----:B------:R-:W-:-:S04]  /*7dc0*/  F2FP.BF16.F32.PACK_AB R176, RZ, R176 ;  /* 0x000000b0ffb0723e */ /* 0x000fc800000010ff */
[----:B------:R-:W-:-:S07]  /*7dd0*/  PRMT R96, R176, 0x7610, R96 ;  /* 0x00007610b0607816 */ /* 0x000fce0000000060 */
.L_x_504:
        /* <DEDUP_REMOVED lines=10> */
.L_x_505:
        /* <DEDUP_REMOVED lines=8> */
.L_x_506:
[----:B------:R-:W-:Y:S01]  /*7f00*/  F2FP.BF16.F32.PACK_AB R101, R177, R181 ;  /* 0x000000b5b165723e */ /* 0x000fe200000010ff */
[----:B------:R-:W-:Y:S06]  /*7f10*/  @!P2 BRA `(.L_x_507) ;  /* 0x000000000020a947 */ /* 0x000fec0003800000 */
        /* <DEDUP_REMOVED lines=8> */
.L_x_507:
        /* <DEDUP_REMOVED lines=8> */
.L_x_508:
        /* <DEDUP_REMOVED lines=10> */
.L_x_509:
        /* <DEDUP_REMOVED lines=8> */
.L_x_510:
        /* <DEDUP_REMOVED lines=9> */
[----:B------:R-:W-:Y:S01]  /*81d0*/  PRMT R99, R99, 0x5410, R179 ;  /* 0x0000541063637816 */ /* 0x000fe200000000b3 */
[----:B------:R-:W-:Y:S06]  /*81e0*/  BRA `(.L_x_511) ;  /* 0x0000001400047947 */ /* 0x000fec0003800000 */
.L_x_503:
        /* <DEDUP_REMOVED lines=13> */
.L_x_512:
        /* <DEDUP_REMOVED lines=14> */
.L_x_513:
        /* <DEDUP_REMOVED lines=12> */
.L_x_514:
        /* <DEDUP_REMOVED lines=14> */
.L_x_515:
        /* <DEDUP_REMOVED lines=12> */
.L_x_516:
        /* <DEDUP_REMOVED lines=14> */
.L_x_517:
        /* <DEDUP_REMOVED lines=12> */
.L_x_518:
        /* <DEDUP_REMOVED lines=15> */
.L_x_502:
[----:B------:R-:W-:Y:S05]  /*8890*/  @!P1 BRA `(.L_x_519) ;  /* 0x0000000400a89947 */ /* 0x000fea0003800000 */
[-CC-:B0-----:R-:W-:Y:S01]  /*88a0*/  FFMA.FTZ R100, R200, R181.reuse, R182.reuse ;  /* 0x000000b5c8647223 */ /* 0x181fe200000100b6 */
[-CC-:B------:R-:W-:Y:S01]  /*88b0*/  FFMA.FTZ R103, R242, R181.reuse, R182.reuse ;  /* 0x000000b5f2677223 */ /* 0x180fe200000100b6 */
[-CC-:B------:R-:W-:Y:S01]  /*88c0*/  FFMA.FTZ R102, R244, R181.reuse, R182.reuse ;  /* 0x000000b5f4667223 */ /* 0x180fe200000100b6 */
[-CC-:B------:R-:W-:Y:S01]  /*88d0*/  FFMA.FTZ R176, R198, R181.reuse, R182.reuse ;  /* 0x000000b5c6b07223 */ /* 0x180fe200000100b6 */
[-CC-:B------:R-:W-:Y:S01]  /*88e0*/  FFMA.FTZ R177, R251, R181.reuse, R182.reuse ;  /* 0x000000b5fbb17223 */ /* 0x180fe200000100b6 */
[-CC-:B------:R-:W-:Y:S01]  /*88f0*/  FFMA.FTZ R178, R196, R181.reuse, R182.reuse ;  /* 0x000000b5c4b27223 */ /* 0x180fe200000100b6 */
[----:B------:R-:W-:Y:S01]  /*8900*/  ISETP.GT.AND P0, PT, R209, RZ, PT ;  /* 0x000000ffd100720c */ /* 0x000fe20003f04270 */
        /* <DEDUP_REMOVED lines=14> */
[----:B------:R-:W-:Y:S01]  /*89f0*/  FMUL.FTZ R179, R208, R178 ;  /* 0x000000b2d0b37220 */ /* 0x000fe20000410000 */
[----:B------:R-:W-:Y:S01]  /*8a00*/  FADD.FTZ R248, R192, -R248 ;  /* 0x800000f8c0f87221 */ /* 0x000fe20000010000 */
[----:B------:R-:W-:Y:S01]  /*8a10*/  FMUL.FTZ R103, R208, R182 ;  /* 0x000000b6d0677220 */ /* 0x000fe20000410000 */
[----:B------:R-:W-:-:S02]  /*8a20*/  FSEL R100, R100, RZ, P0 ;  /* 0x000000ff64647208 */ /* 0x000fc40000000000 */
[----:B------:R-:W-:Y:S01]  /*8a30*/  FMUL.FTZ R208, R208, R248 ;  /* 0x000000f8d0d07220 */ /* 0x000fe20000410000 */
[----:B------:R-:W-:Y:S02]  /*8a40*/  FSEL R101, R101, RZ, P0 ;  /* 0x000000ff65657208 */ /* 0x000fe40000000000 */
[----:B------:R-:W-:Y:S02]  /*8a50*/  FSEL R176, R176, RZ, P0 ;  /* 0x000000ffb0b07208 */ /* 0x000fe40000000000 */
[----:B------:R-:W-:Y:S02]  /*8a60*/  FSEL R102, R102, RZ, P0 ;  /* 0x000000ff66667208 */ /* 0x000fe40000000000 */
[----:B------:R-:W-:Y:S02]  /*8a70*/  FSEL R179, R179, RZ, P0 ;  /* 0x000000ffb3b37208 */ /* 0x000fe40000000000 */
        /* <DEDUP_REMOVED lines=9> */
.L_x_520:
        /* <DEDUP_REMOVED lines=9> */
.L_x_521:
        /* <DEDUP_REMOVED lines=8> */
.L_x_522:
        /* <DEDUP_REMOVED lines=9> */
.L_x_523:
        /* <DEDUP_REMOVED lines=8> */
.L_x_524:
        /* <DEDUP_REMOVED lines=9> */
.L_x_525:
[----:B------:R-:W-:Y:S02]  /*8dc0*/  F2FP.BF16.F32.PACK_AB R100, R100, R177 ;  /* 0x000000b16464723e */ /* 0x000fe400000010ff */
[----:B------:R-:W-:Y:S02]  /*8dd0*/  F2FP.BF16.F32.PACK_AB R102, R179, R102 ;  /* 0x00000066b366723e */ /* 0x000fe400000010ff */
[----:B------:R-:W-:Y:S02]  /*8de0*/  F2FP.BF16.F32.PACK_AB R101, R176, R101 ;  /* 0x00000065b065723e */ /* 0x000fe400000010ff */
        /* <DEDUP_REMOVED lines=10> */
.L_x_526:
        /* <DEDUP_REMOVED lines=11> */
.L_x_519:
        /* <DEDUP_REMOVED lines=13> */
.L_x_527:
        /* <DEDUP_REMOVED lines=14> */
.L_x_528:
        /* <DEDUP_REMOVED lines=13> */
.L_x_529:
        /* <DEDUP_REMOVED lines=14> */
.L_x_530:
        /* <DEDUP_REMOVED lines=13> */
.L_x_531:
        /* <DEDUP_REMOVED lines=14> */
.L_x_532:
        /* <DEDUP_REMOVED lines=13> */
.L_x_533:
[----:B------:R-:W-:Y:S05]  /*9520*/  @!P2 BRA `(.L_x_511) ;  /* 0x000000000034a947 */ /* 0x000fea0003800000 */
[----:B------:R-:W-:Y:S01]  /*9530*/  FFMA.FTZ R181, R194, R181, R182 ;  /* 0x000000b5c2b57223 */ /* 0x000fe200000100b6 */
[----:B------:R-:W-:Y:S02]  /*9540*/  ISETP.GT.AND P0, PT, R209, RZ, PT ;  /* 0x000000ffd100720c */ /* 0x000fe40003f04270 */
[----:B0-----:R-:W-:Y:S01]  /*9550*/  SHF.L.U32 R179, R14, 0x10, RZ ;  /* 0x000000100eb37819 */ /* 0x001fe200000006ff */
[----:B------:R-:W-:Y:S01]  /*9560*/  FADD.FTZ R181, R192, -R181 ;  /* 0x800000b5c0b57221 */ /* 0x000fe20000010000 */
[----:B-----5:R-:W-:-:S03]  /*9570*/  PRMT R177, R111, 0x7632, R177 ;  /* 0x000076326fb17816 */ /* 0x020fc600000000b1 */
[----:B------:R-:W-:Y:S01]  /*9580*/  FMUL.FTZ R176, R208, R181 ;  /* 0x000000b5d0b07220 */ /* 0x000fe20000410000 */
[----:B------:R-:W-:-:S04]  /*9590*/  SHF.L.U32 R177, R177, 0x10, RZ ;  /* 0x00000010b1b17819 */ /* 0x000fc800000006ff */
[----:B------:R-:W-:-:S05]  /*95a0*/  FSEL R176, R176, RZ, P0 ;  /* 0x000000ffb0b07208 */ /* 0x000fca0000000000 */
[----:B------:R-:W-:-:S04]  /*95b0*/  FMUL.FTZ R176, R176, UR15 ;  /* 0x0000000fb0b07c20 */ /* 0x000fc80008410000 */
[----:B------:R-:W-:Y:S01]  /*95c0*/  FMUL.FTZ R178, R179, R176 ;  /* 0x000000b0b3b27220 */ /* 0x000fe20000410000 */
[----:B------:R-:W-:-:S04]  /*95d0*/  FFMA.FTZ R79, R176, R177, R79 ;  /* 0x000000b1b04f7223 */ /* 0x000fc8000001004f */
[----:B------:R-:W-:-:S04]  /*95e0*/  F2FP.BF16.F32.PACK_AB R178, RZ, R178 ;  /* 0x000000b2ffb2723e */ /* 0x000fc800000010ff */
[----:B------:R-:W-:-:S07]  /*95f0*/  PRMT R99, R99, 0x5410, R178 ;  /* 0x0000541063637816 */ /* 0x000fce00000000b2 */
.L_x_511:
[----:B------:R-:W1:Y:S01]  /*9600*/  @P1 LDC.64 R182, c[0x0][0x478] ;  /* 0x00011e00ffb61b82 */ /* 0x000e620000000a00 */
[----:B------:R-:W-:Y:S01]  /*9610*/  @P1 IADD3 R181, PT, PT, R180, 0x180, RZ ;  /* 0x00000180b4b51810 */ /* 0x000fe20007ffe0ff */
[----:B------:R-:W-:-:S06]  /*9620*/  UPLOP3.LUT UP1, UPT, UPT, UPT, UP1, 0x40, 0x4 ;  /* 0x000000000004789c */ /* 0x000fcc0003f2e810 */
[----:B0-----:R-:W0:Y:S08]  /*9630*/  @P2 LDC.64 R178, c[0x0][0x468] ;  /* 0x00011a00ffb22b82 */ /* 0x001e300000000a00 */
[----:B------:R-:W2:Y:S01]  /*9640*/  LDC.64 R176, c[0x0][0x380] ;  /* 0x0000e000ffb07b82 */ /* 0x000ea20000000a00 */
[----:B-1----:R-:W-:-:S05]  /*9650*/  @P1 IMAD.WIDE.U32 R182, R181, 0x10, R182 ;  /* 0x00000010b5b61825 */ /* 0x002fca00078e00b6 */
[----:B------:R1:W-:Y:S01]  /*9660*/  @P1 STG.E.128 desc[UR10][R182.64], R100 ;  /* 0x00000064b6001986 */ /* 0x0003e2000c101d0a */
[----:B0-----:R-:W-:-:S05]  /*9670*/  @P2 IMAD.WIDE.U32 R178, R19, 0x10, R178 ;  /* 0x0000001013b22825 */ /* 0x001fca00078e00b2 */
[----:B------:R1:W-:Y:S01]  /*9680*/  @P2 STG.E.128 desc[UR10][R178.64], R96 ;  /* 0x00000060b2002986 */ /* 0x0003e2000c101d0a */
[----:B--2---:R-:W-:-:S04]  /*9690*/  IADD3 R18, PT, PT, R18, R176, RZ ;  /* 0x000000b012127210 */ /* 0x004fc80007ffe0ff */
[----:B------:R-:W-:-:S13]  /*96a0*/  ISETP.GE.AND P0, PT, R18, R177, PT ;  /* 0x000000b11200720c */ /* 0x000fda0003f06270 */
[----:B-1----:R-:W-:Y:S05]  /*96b0*/  @!P0 BRA `(.L_x_534) ;  /* 0xffffff6c00c08947 */ /* 0x002fea000383ffff */
.L_x_398:
        /* <DEDUP_REMOVED lines=35> */
.L_x_535:
        /* <DEDUP_REMOVED lines=9> */
.L_x_15585:


//--------------------- .text._ZN10layer_norm13ln_bwd_kernelINS_13Kernel_traitsI13__nv_bfloat16S2_S2_S2_fjLj4096ELj1ELj1ELj4ELj16ENS_18Kernel_traits_baseILj4096ES2_S2_S2_S2_fjLj128EEEEELb1ELb0ELb0ELb0EEEvNS_9BwdParamsE --------------------------
	.section	.text._ZN10layer_norm13ln_bwd_kernelINS_13Kernel_traitsI13__nv_bfloat16S2_S2_S2_fjLj4096ELj1ELj1ELj4ELj16ENS_18Kernel_traits_baseILj4096ES2_S2_S2_S2_fjLj128EEEEELb1ELb0ELb0ELb0EEEvNS_9BwdParamsE,"ax",@progbits
	.align	128
        .global         _ZN10layer_norm13ln_bwd_kernelINS_13Kernel_traitsI13__nv_bfloat16S2_S2_S2_fjLj4096ELj1ELj1ELj4ELj16ENS_18Kernel_traits_baseILj4096ES2_S2_S2_S2_fjLj128EEEEELb1ELb0ELb0ELb0EEEvNS_9BwdParamsE
        .type           _ZN10layer_norm13ln_bwd_kernelINS_13Kernel_traitsI13__nv_bfloat16S2_S2_S2_fjLj4096ELj1ELj1ELj4ELj16ENS_18Kernel_traits_baseILj4096ES2_S2_S2_S2_fjLj128EEEEELb1ELb0ELb0ELb0EEEvNS_9BwdParamsE,@function
        .size           _ZN10layer_norm13ln_bwd_kernelINS_13Kernel_traitsI13__nv_bfloat16S2_S2_S2_fjLj4096ELj1ELj1ELj4ELj16ENS_18Kernel_traits_baseILj4096ES2_S2_S2_S2_fjLj128EEEEELb1ELb0ELb0ELb0EEEvNS_9BwdParamsE,(.L_x_15586 - _ZN10layer_norm13ln_bwd_kernelINS_13Kernel_traitsI13__nv_bfloat16S2_S2_S2_fjLj4096ELj1ELj1ELj4ELj16ENS_18Kernel_traits_baseILj4096ES2_S2_S2_S2_fjLj128EEEEELb1ELb0ELb0ELb0EEEvNS_9BwdParamsE)
        .other          _ZN10layer_norm13ln_bwd_kernelINS_13Kernel_traitsI13__nv_bfloat16S2_S2_S2_fjLj4096ELj1ELj1ELj4ELj16ENS_18Kernel_traits_baseILj4096ES2_S2_S2_S2_fjLj128EEEEELb1ELb0ELb0ELb0EEEvNS_9BwdParamsE,@"STO_CUDA_ENTRY STV_DEFAULT"
_ZN10layer_norm13ln_bwd_kernelINS_13Kernel_traitsI13__nv_bfloat16S2_S2_S2_fjLj4096ELj1ELj1ELj4ELj16ENS_18Kernel_traits_baseILj4096ES2_S2_S2_S2_fjLj128EEEEELb1ELb0ELb0ELb0EEEvNS_9BwdParamsE:
.text._ZN10layer_norm13ln_bwd_kernelINS_13Kernel_traitsI13__nv_bfloat16S2_S2_S2_fjLj4096ELj1ELj1ELj4ELj16ENS_18Kernel_traits_baseILj4096ES2_S2_S2_S2_fjLj128EEEEELb1ELb0ELb0ELb0EEEvNS_9BwdParamsE:
        /* <DEDUP_REMOVED lines=98> */
[----:B------:R-:W-:Y:S02]  /*0620*/  P2R R22, PR, RZ, 0x1 ;  /* 0x00000001ff167803 */ /* 0x000fe40000000000 */
        /* <DEDUP_REMOVED lines=21> */
[----:B------:R-:W0:Y:S01]  /*0780*/  LDCU.U8 UR7, c[0x0][0x410] ;  /* 0x00008200ff0777ac */ /* 0x000e220008000000 */
[----:B------:R-:W1:Y:S01]  /*0790*/  LDCU UR11, c[0x0][0x408] ;  /* 0x00008100ff0b77ac */ /* 0x000e620008000800 */
[----:B------:R-:W2:Y:S01]  /*07a0*/  LDCU UR10, c[0x0][0x400] ;  /* 0x00008000ff0a77ac */ /* 0x000ea20008000800 */
[----:B------:R-:W3:Y:S01]  /*07b0*/  LDCU.64 UR8, c[0x0][0x438] ;  /* 0x00008700ff0877ac */ /* 0x000ee20008000a00 */
[----:B------:R-:W4:Y:S02]  /*07c0*/  LDCU.64 UR12, c[0x0][0x478] ;  /* 0x00008f00ff0c77ac */ /* 0x000f240008000a00 */
.L_x_575:
[----:B------:R-:W0:Y:S08]  /*07d0*/  LDC.64 R136, c[0x0][0x3c0] ;  /* 0x0000f000ff887b82 */ /* 0x000e300000000a00 */
[----:B------:R-:W1:Y:S01]  /*07e0*/  LDC R20, c[0x0][0x388] ;  /* 0x0000e200ff147b82 */ /* 0x000e620000000800 */
[----:B0-----:R-:W-:-:S07]  /*07f0*/  IMAD.WIDE R138, R17, 0x4, R136 ;  /* 0x00000004118a7825 */ /* 0x001fce00078e0288 */
[----:B------:R-:W0:Y:S01]  /*0800*/  LDC.64 R136, c[0x0][0x3c8] ;  /* 0x0000f200ff887b82 */ /* 0x000e220000000a00 */
[----:B------:R-:W2:Y:S01]  /*0810*/  LDG.E R138, desc[UR4][R138.64] ;  /* 0x000000048a8a7981 */ /* 0x000ea2000c1e1900 */
[----:B------:R-:W-:Y:S01]  /*0820*/  ISETP.GE.U32.AND P3, PT, R19, 0x80, PT ;  /* 0x000000801300780c */ /* 0x000fe20003f66070 */
[----:B-1----:R-:W-:Y:S01]  /*0830*/  IMAD R140, R17, R20, RZ ;  /* 0x00000014118c7224 */ /* 0x002fe200078e02ff */
[C---:B------:R-:W-:Y:S01]  /*0840*/  ISETP.GE.U32.AND P5, PT, R19.reuse, 0x100, PT ;  /* 0x000001001300780c */ /* 0x040fe20003fa6070 */
[----:B------:R-:W1:Y:S01]  /*0850*/  S2R R199, SR_CgaCtaId ;  /* 0x0000000000c77919 */ /* 0x000e620000008800 */
[----:B------:R-:W-:Y:S02]  /*0860*/  ISETP.GE.U32.AND P4, PT, R19, 0x180, PT ;  /* 0x000001801300780c */ /* 0x000fe40003f86070 */
[----:B------:R-:W-:-:S04]  /*0870*/  SHF.R.S32.HI R141, RZ, 0x1f, R140 ;  /* 0x0000001fff8d7819 */ /* 0x000fc8000001148c */
[----:B------:R-:W-:Y:S01]  /*0880*/  LEA.HI R140, R141, R140, RZ, 0x3 ;  /* 0x0000008c8d8c7211 */ /* 0x000fe200078f18ff */
[----:B------:R-:W-:Y:S01]  /*0890*/  BSSY.RECONVERGENT B0, `(.L_x_537) ;  /* 0x0000071000007945 */ /* 0x000fe20003800200 */
[----:B------:R-:W-:Y:S02]  /*08a0*/  ISETP.NE.AND P0, PT, RZ, UR7, PT ;  /* 0x00000007ff007c0c */ /* 0x000fe4000bf05270 */
[----:B------:R-:W-:Y:S01]  /*08b0*/  LEA.HI.SX32 R196, R140, R21, 0x1d ;  /* 0x000000158cc47211 */ /* 0x000fe200078feaff */
[----:B0-----:R-:W-:Y:S01]  /*08c0*/  IMAD.WIDE R136, R17, 0x4, R136 ;  /* 0x0000000411887825 */ /* 0x001fe200078e0288 */
[----:B------:R-:W-:Y:S02]  /*08d0*/  CS2R R184, SRZ ;  /* 0x0000000000b87805 */ /* 0x000fe4000001ff00 */
[----:B------:R-:W-:Y:S02]  /*08e0*/  MOV R209, R196 ;  /* 0x000000c400d17202 */ /* 0x000fe40000000f00 */
[----:B-----5:R0:W5:Y:S02]  /*08f0*/  LDG.E R198, desc[UR4][R136.64] ;  /* 0x0000000488c67981 */ /* 0x020164000c1e1900 */
[----:B0-----:R-:W-:-:S02]  /*0900*/  P2R R136, PR, RZ, 0x1 ;  /* 0x00000001ff887803 */ /* 0x001fc40000000000 */
[----:B--2---:R-:W-:Y:S01]  /*0910*/  FSEL R208, R138, RZ, !P0 ;  /* 0x000000ff8ad07208 */ /* 0x004fe20004000000 */
[----:B-1----:R-:W-:Y:S06]  /*0920*/  @!P3 BRA `(.L_x_538) ;  /* 0x00000004009cb947 */ /* 0x002fec0003800000 */
[----:B------:R-:W0:Y:S08]  /*0930*/  LDC.64 R136, c[0x0][0x3a8] ;  /* 0x0000ea00ff887b82 */ /* 0x000e300000000a00 */
[----:B------:R-:W1:Y:S01]  /*0940*/  LDC.64 R140, c[0x0][0x428] ;  /* 0x00010a00ff8c7b82 */ /* 0x000e620000000a00 */
[----:B---3--:R-:W-:-:S07]  /*0950*/  ISETP.NE.U32.AND P0, PT, RZ, UR8, PT ;  /* 0x00000008ff007c0c */ /* 0x008fce000bf05070 */
[----:B------:R-:W2:Y:S01]  /*0960*/  LDC.64 R182, c[0x0][0x3b0] ;  /* 0x0000ec00ffb67b82 */ /* 0x000ea20000000a00 */
[----:B0-----:R-:W-:-:S06]  /*0970*/  IMAD.WIDE.U32 R136, R196, 0x10, R136 ;  /* 0x00000010c4887825 */ /* 0x001fcc00078e0088 */
[----:B------:R-:W3:Y:S01]  /*0980*/  LDG.E.128 R136, desc[UR4][R136.64] ;  /* 0x0000000488887981 */ /* 0x000ee2000c1e1d00 */
[----:B-1----:R-:W-:-:S06]  /*0990*/  IMAD.WIDE.U32 R140, R196, 0x10, R140 ;  /* 0x00000010c48c7825 */ /* 0x002fcc00078e008c */
[----:B------:R-:W4:Y:S01]  /*09a0*/  LDG.E.128 R140, desc[UR4][R140.64] ;  /* 0x000000048c8c7981 */ /* 0x000f22000c1e1d00 */
[----:B------:R-:W-:Y:S01]  /*09b0*/  ISETP.NE.AND.EX P0, PT, RZ, UR9, PT, P0 ;  /* 0x00000009ff007c0c */ /* 0x000fe2000bf05300 */
[----:B--2---:R-:W-:Y:S01]  /*09c0*/  IMAD.WIDE.U32 R182, R196, 0x8, R182 ;  /* 0x00000008c4b67825 */ /* 0x004fe200078e00b6 */
[----:B------:R-:W-:-:S04]  /*09d0*/  SHF.L.U32 R195, R52, 0x10, RZ ;  /* 0x0000001034c37819 */ /* 0x000fc800000006ff */
[----:B------:R0:W5:Y:S07]  /*09e0*/  LDG.E.64 R206, desc[UR4][R182.64] ;  /* 0x00000004b6ce7981 */ /* 0x00016e000c1e1b00 */
[----:B------:R-:W1:Y:S01]  /*09f0*/  @P0 LDC.64 R184, c[0x0][0x438] ;  /* 0x00010e00ffb80b82 */ /* 0x000e620000000a00 */
[----:B------:R-:W-:Y:S02]  /*0a00*/  SHF.L.U32 R192, R13, 0x10, RZ ;  /* 0x000000100dc07819 */ /* 0x000fe400000006ff */
[----:B------:R-:W-:-:S02]  /*0a10*/  SHF.L.U32 R188, R14, 0x10, RZ ;  /* 0x000000100ebc7819 */ /* 0x000fc400000006ff */
[----:B------:R-:W-:Y:S01]  /*0a20*/  SHF.L.U32 R191, R53, 0x10, RZ ;  /* 0x0000001035bf7819 */ /* 0x000fe200000006ff */
[----:B-1----:R-:W-:-:S05]  /*0a30*/  @P0 IMAD.WIDE.U32 R184, R196, 0x10, R184 ;  /* 0x00000010c4b80825 */ /* 0x002fca00078e00b8 */
[----:B------:R1:W5:Y:S01]  /*0a40*/  @P0 LDG.E.128 R116, desc[UR4][R184.64] ;  /* 0x00000004b8740981 */ /* 0x000362000c1e1d00 */
[C---:B---3--:R-:W-:Y:S02]  /*0a50*/  PRMT R148, R137.reuse, 0x7632, R148 ;  /* 0x0000763289947816 */ /* 0x048fe40000000094 */
[----:B------:R-:W-:Y:S02]  /*0a60*/  SHF.L.U32 R137, R137, 0x10, RZ ;  /* 0x0000001089897819 */ /* 0x000fe400000006ff */
[----:B------:R-:W-:-:S03]  /*0a70*/  PRMT R147, R136, 0x7632, R147 ;  /* 0x0000763288937816 */ /* 0x000fc60000000093 */
[----:B------:R-:W-:Y:S01]  /*0a80*/  FADD.FTZ R137, -R208, R137 ;  /* 0x00000089d0897221 */ /* 0x000fe20000010100 */
[----:B------:R-:W-:Y:S02]  /*0a90*/  SHF.L.U32 R181, R136, 0x10, RZ ;  /* 0x0000001088b57819 */ /* 0x000fe400000006ff */
[----:B------:R-:W-:Y:S01]  /*0aa0*/  SHF.L.U32 R187, R138, 0x10, RZ ;  /* 0x000000108abb7819 */ /* 0x000fe200000006ff */
[----:B-----5:R-:W-:Y:S01]  /*0ab0*/  FMUL.FTZ R193, R198, R137 ;  /* 0x00000089c6c17220 */ /* 0x020fe20000410000 */
[----:B----4-:R-:W-:Y:S02]  /*0ac0*/  PRMT R136, R140, 0x7632, R136 ;  /* 0x000076328c887816 */ /* 0x010fe40000000088 */
[----:B------:R-:W-:Y:S02]  /*0ad0*/  SHF.L.U32 R147, R147, 0x10, RZ ;  /* 0x0000001093937819 */ /* 0x000fe400000006ff */
[----:B------:R-:W-:Y:S01]  /*0ae0*/  SHF.L.U32 R137, R148, 0x10, RZ ;  /* 0x0000001094897819 */ /* 0x000fe200000006ff */
[----:B------:R-:W-:Y:S01]  /*0af0*/  FADD.FTZ R181, -R208, R181 ;  /* 0x000000b5d0b57221 */ /* 0x000fe20000010100 */
[----:B------:R-:W-:Y:S01]  /*0b00*/  SHF.L.U32 R140, R140, 0x10, RZ ;  /* 0x000000108c8c7819 */ /* 0x000fe200000006ff */
[----:B------:R-:W-:Y:S01]  /*0b10*/  FADD.FTZ R187, -R208, R187 ;  /* 0x000000bbd0bb7221 */ /* 0x000fe20000010100 */
[----:B------:R-:W-:-:S02]  /*0b20*/  PRMT R186, R138, 0x7632, R186 ;  /* 0x000076328aba7816 */ /* 0x000fc400000000ba */
[C---:B------:R-:W-:Y:S02]  /*0b30*/  PRMT R209, R139.reuse, 0x7632, R209 ;  /* 0x000076328bd17816 */ /* 0x040fe400000000d1 */
[----:B------:R-:W-:Y:S02]  /*0b40*/  SHF.L.U32 R211, R139, 0x10, RZ ;  /* 0x000000108bd37819 */ /* 0x000fe400000006ff */
[----:B0-----:R-:W-:Y:S01]  /*0b50*/  PRMT R182, R142, 0x7632, R182 ;  /* 0x000076328eb67816 */ /* 0x001fe200000000b6 */
[C---:B------:R-:W-:Y:S01]  /*0b60*/  FADD.FTZ R147, -R208.reuse, R147 ;  /* 0x00000093d0937221 */ /* 0x040fe20000010100 */
[----:B------:R-:W-:Y:S01]  /*0b70*/  PRMT R138, R141, 0x7632, R138 ;  /* 0x000076328d8a7816 */ /* 0x000fe2000000008a */
[----:B------:R-:W-:Y:S01]  /*0b80*/  FADD.FTZ R137, -R208, R137 ;  /* 0x00000089d0897221 */ /* 0x000fe20000010100 */
[----:B------:R-:W-:Y:S02]  /*0b90*/  SHF.L.U32 R142, R142, 0x10, RZ ;  /* 0x000000108e8e7819 */ /* 0x000fe400000006ff */
        /* <DEDUP_REMOVED lines=8> */
[C---:B------:R-:W-:Y:S01]  /*0c20*/  FMUL.FTZ R194, R198.reuse, R147 ;  /* 0x00000093c6c27220 */ /* 0x040fe20000410000 */
[----:B------:R-:W-:Y:S01]  /*0c30*/  FMUL.FTZ R190, R198, R137 ;  /* 0x00000089c6be7220 */ /* 0x000fe20000410000 */
[-C--:B------:R-:W-:Y:S01]  /*0c40*/  FMUL.FTZ R192, R192, R136.reuse ;  /* 0x00000088c0c07220 */ /* 0x080fe20000410000 */
[----:B------:R-:W-:Y:S01]  /*0c50*/  FADD.FTZ R137, RZ, R195 ;  /* 0x000000c3ff897221 */ /* 0x000fe20000010000 */
[----:B------:R-:W-:Y:S01]  /*0c60*/  FFMA.FTZ R139, R197, R195, RZ ;  /* 0x000000c3c58b7223 */ /* 0x000fe200000100ff */
[----:B------:R-:W-:Y:S01]  /*0c70*/  FADD.FTZ R81, R81, R136 ;  /* 0x0000008851517221 */ /* 0x000fe20000010000 */
[----:B------:R-:W-:Y:S01]  /*0c80*/  FFMA.FTZ R57, R194, R136, R57 ;  /* 0x00000088c2397223 */ /* 0x000fe20000010039 */
[-C--:B------:R-:W-:Y:S01]  /*0c90*/  FMUL.FTZ R188, R188, R138.reuse ;  /* 0x0000008abcbc7220 */ /* 0x080fe20000410000 */
[----:B------:R-:W-:Y:S01]  /*0ca0*/  FADD.FTZ R83, R83, R138 ;  /* 0x0000008a53537221 */ /* 0x000fe20000010000 */
[----:B------:R-:W-:Y:S01]  /*0cb0*/  FFMA.FTZ R59, R190, R138, R59 ;  /* 0x0000008abe3b7223 */ /* 0x000fe2000001003b */
[-C--:B------:R-:W-:Y:S01]  /*0cc0*/  FMUL.FTZ R191, R191, R141.reuse ;  /* 0x0000008dbfbf7220 */ /* 0x080fe20000410000 */
[----:B------:R-:W-:Y:S01]  /*0cd0*/  FADD.FTZ R136, R137, R192 ;  /* 0x000000c089887221 */ /* 0x000fe20000010000 */
[----:B------:R-:W-:Y:S01]  /*0ce0*/  FFMA.FTZ R138, R194, R192, R139 ;  /* 0x000000c0c28a7223 */ /* 0x000fe2000001008b */
[----:B------:R-:W-:Y:S01]  /*0cf0*/  FADD.FTZ R82, R82, R141 ;  /* 0x0000008d52527221 */ /* 0x000fe20000010000 */
[C---:B------:R-:W-:Y:S01]  /*0d00*/  FFMA.FTZ R58, R193.reuse, R141, R58 ;  /* 0x0000008dc13a7223 */ /* 0x040fe2000001003a */
        /* <DEDUP_REMOVED lines=12> */
[----:B-1----:R-:W-:-:S02]  /*0dd0*/  PRMT R184, R143, 0x7632, R184 ;  /* 0x000076328fb87816 */ /* 0x002fc400000000b8 */
[----:B------:R-:W-:Y:S01]  /*0de0*/  SHF.L.U32 R209, R209, 0x10, RZ ;  /* 0x00000010d1d17819 */ /* 0x000fe200000006ff */
[----:B------:R-:W-:Y:S01]  /*0df0*/  FADD.FTZ R183, -R208, R211 ;  /* 0x000000d3d0b77221 */ /* 0x000fe20000010100 */
[----:B------:R-:W-:Y:S01]  /*0e00*/  SHF.L.U32 R143, R143, 0x10, RZ ;  /* 0x000000108f8f7819 */ /* 0x000fe200000006ff */
[----:B------:R-:W-:Y:S01]  /*0e10*/  FMUL.FTZ R182, R140, R142 ;  /* 0x0000008e8cb67220 */ /* 0x000fe20000410000 */
[----:B------:R-:W-:Y:S01]  /*0e20*/  SHF.L.U32 R181, R55, 0x10, RZ ;  /* 0x0000001037b57819 */ /* 0x000fe200000006ff */
[----:B------:R-:W-:Y:S01]  /*0e30*/  FMUL.FTZ R186, R198, R141 ;  /* 0x0000008dc6ba7220 */ /* 0x000fe20000410000 */
[----:B------:R-:W-:Y:S01]  /*0e40*/  FADD.FTZ R137, R136, R187 ;  /* 0x000000bb88897221 */ /* 0x000fe20000010000 */
[----:B------:R-:W-:Y:S01]  /*0e50*/  FFMA.FTZ R139, R189, R187, R138 ;  /* 0x000000bbbd8b7223 */ /* 0x000fe2000001008a */
[----:B------:R-:W-:Y:S01]  /*0e60*/  SHF.L.U32 R147, R16, 0x10, RZ ;  /* 0x0000001010937819 */ /* 0x000fe200000006ff */
[----:B------:R-:W-:Y:S01]  /*0e70*/  FADD.FTZ R209, -R208, R209 ;  /* 0x000000d1d0d17221 */ /* 0x000fe20000010100 */
[----:B------:R-:W-:Y:S01]  /*0e80*/  SHF.L.U32 R184, R184, 0x10, RZ ;  /* 0x00000010b8b87819 */ /* 0x000fe200000006ff */
[----:B------:R-:W-:Y:S01]  /*0e90*/  FMUL.FTZ R183, R198, R183 ;  /* 0x000000b7c6b77220 */ /* 0x000fe20000410000 */
[----:B------:R-:W-:Y:S01]  /*0ea0*/  FMUL.FTZ R181, R181, R143 ;  /* 0x0000008fb5b57220 */ /* 0x000fe20000410000 */
        /* <DEDUP_REMOVED lines=12> */
[----:B------:R-:W-:Y:S01]  /*0f70*/  IADD3 R209, PT, PT, R196, 0x80, RZ ;  /* 0x00000080c4d17810 */ /* 0x000fe20007ffe0ff */
[----:B------:R-:W-:Y:S01]  /*0f80*/  FADD.FTZ R185, R136, R147 ;  /* 0x0000009388b97221 */ /* 0x000fe20000010000 */
[----:B------:R-:W-:-:S07]  /*0f90*/  FFMA.FTZ R184, R148, R147, R138 ;  /* 0x0000009394b87223 */ /* 0x000fce000001008a */
.L_x_538:
[----:B---34-:R-:W-:Y:S05]  /*0fa0*/  BSYNC.RECONVERGENT B0 ;  /* 0x0000000000007941 */ /* 0x018fea0003800200 */
.L_x_537:
[----:B------:R-:W-:Y:S04]  /*0fb0*/  BSSY.RECONVERGENT B0, `(.L_x_539) ;  /* 0x0000069000007945 */ /* 0x000fe80003800200 */
[----:B------:R-:W-:Y:S05]  /*0fc0*/  @!P5 BRA `(.L_x_540) ;  /* 0x00000004009cd947 */ /* 0x000fea0003800000 */
[----:B------:R-:W0:Y:S08]  /*0fd0*/  LDC.64 R24, c[0x0][0x3a8] ;  /* 0x0000ea00ff187b82 */ /* 0x000e300000000a00 */
[----:B------:R-:W1:Y:S01]  /*0fe0*/  LDC.64 R28, c[0x0][0x428] ;  /* 0x00010a00ff1c7b82 */ /* 0x000e620000000a00 */
[----:B------:R-:W-:-:S07]  /*0ff0*/  ISETP.NE.U32.AND P0, PT, RZ, UR8, PT ;  /* 0x00000008ff007c0c */ /* 0x000fce000bf05070 */
[----:B------:R-:W2:Y:S01]  /*1000*/  LDC.64 R32, c[0x0][0x3b0] ;  /* 0x0000ec00ff207b82 */ /* 0x000ea20000000a00 */
[----:B0-----:R-:W-:-:S06]  /*1010*/  IMAD.WIDE.U32 R24, R209, 0x10, R24 ;  /* 0x00000010d1187825 */ /* 0x001fcc00078e0018 */
[----:B------:R-:W3:Y:S01]  /*1020*/  LDG.E.128 R24, desc[UR4][R24.64] ;  /* 0x0000000418187981 */ /* 0x000ee2000c1e1d00 */
[----:B-1----:R-:W-:-:S06]  /*1030*/  IMAD.WIDE.U32 R28, R209, 0x10, R28 ;  /* 0x00000010d11c7825 */ /* 0x002fcc00078e001c */
[----:B------:R-:W4:Y:S01]  /*1040*/  LDG.E.128 R28, desc[UR4][R28.64] ;  /* 0x000000041c1c7981 */ /* 0x000f22000c1e1d00 */
[----:B------:R-:W-:Y:S01]  /*1050*/  ISETP.NE.AND.EX P0, PT, RZ, UR9, PT, P0 ;  /* 0x00000009ff007c0c */ /* 0x000fe2000bf05300 */
[----:B--2---:R-:W-:-:S05]  /*1060*/  IMAD.WIDE.U32 R32, R209, 0x8, R32 ;  /* 0x00000008d1207825 */ /* 0x004fca00078e0020 */
[----:B------:R0:W5:Y:S07]  /*1070*/  LDG.E.64 R204, desc[UR4][R32.64] ;  /* 0x0000000420cc7981 */ /* 0x00016e000c1e1b00 */
[----:B------:R-:W1:Y:S02]  /*1080*/  @P0 LDC.64 R34, c[0x0][0x438] ;  /* 0x00010e00ff220b82 */ /* 0x000e640000000a00 */
[----:B-1----:R-:W-:-:S05]  /*1090*/  @P0 IMAD.WIDE.U32 R34, R209, 0x10, R34 ;  /* 0x00000010d1220825 */ /* 0x002fca00078e0022 */
[----:B------:R1:W5:Y:S01]  /*10a0*/  @P0 LDG.E.128 R120, desc[UR4][R34.64] ;  /* 0x0000000422780981 */ /* 0x000362000c1e1d00 */
[----:B------:R-:W-:Y:S02]  /*10b0*/  IADD3 R209, PT, PT, R209, 0x80, RZ ;  /* 0x00000080d1d17810 */ /* 0x000fe40007ffe0ff */
[----:B---3--:R-:W-:Y:S02]  /*10c0*/  SHF.L.U32 R23, R24, 0x10, RZ ;  /* 0x0000001018177819 */ /* 0x008fe400000006ff */
[----:B------:R-:W-:-:S03]  /*10d0*/  SHF.L.U32 R139, R25, 0x10, RZ ;  /* 0x00000010198b7819 */ /* 0x000fc600000006ff */
[----:B------:R-:W-:Y:S01]  /*10e0*/  FADD.FTZ R23, -R208, R23 ;  /* 0x00000017d0177221 */ /* 0x000fe20000010100 */
[----:B------:R-:W-:Y:S02]  /*10f0*/  PRMT R136, R24, 0x7632, R136 ;  /* 0x0000763218887816 */ /* 0x000fe40000000088 */
[----:B------:R-:W-:Y:S01]  /*1100*/  PRMT R137, R25, 0x7632, R137 ;  /* 0x0000763219897816 */ /* 0x000fe20000000089 */
[----:B-----5:R-:W-:Y:S01]  /*1110*/  FMUL.FTZ R23, R198, R23 ;  /* 0x00000017c6177220 */ /* 0x020fe20000410000 */
[----:B------:R-:W-:Y:S02]  /*1120*/  SHF.L.U32 R24, R40, 0x10, RZ ;  /* 0x0000001028187819 */ /* 0x000fe400000006ff */
[----:B----4-:R-:W-:Y:S01]  /*1130*/  SHF.L.U32 R25, R28, 0x10, RZ ;  /* 0x000000101c197819 */ /* 0x010fe200000006ff */
[----:B------:R-:W-:Y:S01]  /*1140*/  FADD.FTZ R139, -R208, R139 ;  /* 0x0000008bd08b7221 */ /* 0x000fe20000010100 */
[C---:B------:R-:W-:Y:S02]  /*1150*/  PRMT R140, R26.reuse, 0x7632, R140 ;  /* 0x000076321a8c7816 */ /* 0x040fe4000000008c */
[----:B------:R-:W-:Y:S01]  /*1160*/  SHF.L.U32 R141, R26, 0x10, RZ ;  /* 0x000000101a8d7819 */ /* 0x000fe200000006ff */
[-C--:B------:R-:W-:Y:S01]  /*1170*/  FMUL.FTZ R24, R24, R25.reuse ;  /* 0x0000001918187220 */ /* 0x080fe20000410000 */
[C---:B0-----:R-:W-:Y:S01]  /*1180*/  PRMT R32, R29.reuse, 0x7632, R32 ;  /* 0x000076321d207816 */ /* 0x041fe20000000020 */
[----:B------:R-:W-:Y:S01]  /*1190*/  FADD.FTZ R88, R88, R25 ;  /* 0x0000001958587221 */ /* 0x000fe20000010000 */
[----:B------:R-:W-:Y:S01]  /*11a0*/  SHF.L.U32 R29, R29, 0x10, RZ ;  /* 0x000000101d1d7819 */ /* 0x000fe200000006ff */
[----:B------:R-:W-:Y:S01]  /*11b0*/  FFMA.FTZ R64, R23, R25, R64 ;  /* 0x0000001917407223 */ /* 0x000fe20000010040 */
[----:B------:R-:W-:Y:S01]  /*11c0*/  SHF.L.U32 R26, R41, 0x10, RZ ;  /* 0x00000010291a7819 */ /* 0x000fe200000006ff */
[----:B------:R-:W-:Y:S01]  /*11d0*/  FMUL.FTZ R25, R198, R139 ;  /* 0x0000008bc6197220 */ /* 0x000fe20000410000 */
[C---:B------:R-:W-:Y:S01]  /*11e0*/  SHF.L.U32 R145, R27.reuse, 0x10, RZ ;  /* 0x000000101b917819 */ /* 0x040fe200000006ff */
[----:B------:R-:W-:Y:S01]  /*11f0*/  FADD.FTZ R90, R90, R29 ;  /* 0x0000001d5a5a7221 */ /* 0x000fe20000010000 */
[----:B------:R-:W-:Y:S01]  /*1200*/  PRMT R143, R27, 0x7632, R143 ;  /* 0x000076321b8f7816 */ /* 0x000fe2000000008f */
[----:B------:R-:W-:Y:S01]  /*1210*/  FADD.FTZ R27, -R208, R141 ;  /* 0x0000008dd01b7221 */ /* 0x000fe20000010100 */
[C---:B------:R-:W-:Y:S01]  /*1220*/  PRMT R144, R31.reuse, 0x7632, R144 ;  /* 0x000076321f907816 */ /* 0x040fe20000000090 */
[-C--:B------:R-:W-:Y:S01]  /*1230*/  FMUL.FTZ R26, R26, R29.reuse ;  /* 0x0000001d1a1a7220 */ /* 0x080fe20000410000 */
[----:B-1----:R-:W-:Y:S01]  /*1240*/  SHF.L.U32 R35, R31, 0x10, RZ ;  /* 0x000000101f237819 */ /* 0x002fe200000006ff */
[----:B------:R-:W-:Y:S01]  /*1250*/  FFMA.FTZ R66, R25, R29, R66 ;  /* 0x0000001d19427223 */ /* 0x000fe20000010042 */
[----:B------:R-:W-:Y:S01]  /*1260*/  FADD.FTZ R29, -R208, R145 ;  /* 0x00000091d01d7221 */ /* 0x000fe20000010100 */
[----:B------:R-:W-:-:S02]  /*1270*/  SHF.L.U32 R31, R136, 0x10, RZ ;  /* 0x00000010881f7819 */ /* 0x000fc400000006ff */
[----:B------:R-:W-:Y:S01]  /*1280*/  PRMT R34, R28, 0x7632, R34 ;  /* 0x000076321c227816 */ /* 0x000fe20000000022 */
[----:B------:R-:W-:Y:S01]  /*1290*/  FMUL.FTZ R27, R198, R27 ;  /* 0x0000001bc61b7220 */ /* 0x000fe20000410000 */
[C---:B------:R-:W-:Y:S02]  /*12a0*/  PRMT R142, R30.reuse, 0x7632, R142 ;  /* 0x000076321e8e7816 */ /* 0x040fe4000000008e */
[----:B------:R-:W-:Y:S02]  /*12b0*/  SHF.L.U32 R33, R30, 0x10, RZ ;  /* 0x000000101e217819 */ /* 0x000fe400000006ff */
[----:B------:R-:W-:Y:S01]  /*12c0*/  SHF.L.U32 R28, R42, 0x10, RZ ;  /* 0x000000102a1c7819 */ /* 0x000fe200000006ff */
[----:B------:R-:W-:Y:S01]  /*12d0*/  FMUL.FTZ R29, R198, R29 ;  /* 0x0000001dc61d7220 */ /* 0x000fe20000410000 */
[----:B------:R-:W-:Y:S01]  /*12e0*/  SHF.L.U32 R30, R43, 0x10, RZ ;  /* 0x000000102b1e7819 */ /* 0x000fe200000006ff */
[----:B------:R-:W-:Y:S01]  /*12f0*/  FADD.FTZ R31, -R208, R31 ;  /* 0x0000001fd01f7221 */ /* 0x000fe20000010100 */
[----:B------:R-:W-:Y:S01]  /*1300*/  FADD.FTZ R92, R92, R33 ;  /* 0x000000215c5c7221 */ /* 0x000fe20000010000 */
[-C--:B------:R-:W-:Y:S01]  /*1310*/  FMUL.FTZ R28, R28, R33.reuse ;  /* 0x000000211c1c7220 */ /* 0x080fe20000410000 */
[----:B------:R-:W-:Y:S01]  /*1320*/  FFMA.FTZ R68, R27, R33, R68 ;  /* 0x000000211b447223 */ /* 0x000fe20000010044 */
[-C--:B------:R-:W-:Y:S01]  /*1330*/  FMUL.FTZ R30, R30, R35.reuse ;  /* 0x000000231e1e7220 */ /* 0x080fe20000410000 */
[----:B------:R-:W-:Y:S01]  /*1340*/  FADD.FTZ R94, R94, R35 ;  /* 0x000000235e5e7221 */ /* 0x000fe20000010000 */
[----:B------:R-:W-:Y:S01]  /*1350*/  FFMA.FTZ R70, R29, R35, R70 ;  /* 0x000000231d467223 */ /* 0x000fe20000010046 */
[----:B------:R-:W-:-:S02]  /*1360*/  SHF.L.U32 R33, R9, 0x10, RZ ;  /* 0x0000001009217819 */ /* 0x000fc400000006ff */
[----:B------:R-:W-:Y:S02]  /*1370*/  SHF.L.U32 R137, R137, 0x10, RZ ;  /* 0x0000001089897819 */ /* 0x000fe400000006ff */
[----:B------:R-:W-:Y:S02]  /*1380*/  SHF.L.U32 R136, R34, 0x10, RZ ;  /* 0x0000001022887819 */ /* 0x000fe400000006ff */
[----:B------:R-:W-:Y:S01]  /*1390*/  SHF.L.U32 R138, R32, 0x10, RZ ;  /* 0x00000010208a7819 */ /* 0x000fe200000006ff */
[----:B------:R-:W-:Y:S01]  /*13a0*/  FMUL.FTZ R32, R198, R31 ;  /* 0x0000001fc6207220 */ /* 0x000fe20000410000 */
[----:B------:R-:W-:Y:S01]  /*13b0*/  SHF.L.U32 R35, R10, 0x10, RZ ;  /* 0x000000100a237819 */ /* 0x000fe200000006ff */
[----:B------:R-:W-:Y:S01]  /*13c0*/  FADD.FTZ R137, -R208, R137 ;  /* 0x00000089d0897221 */ /* 0x000fe20000010100 */
[-C--:B------:R-:W-:Y:S01]  /*13d0*/  FMUL.FTZ R31, R33, R136.reuse ;  /* 0x00000088211f7220 */ /* 0x080fe20000410000 */
[----:B------:R-:W-:Y:S01]  /*13e0*/  FADD.FTZ R89, R89, R136 ;  /* 0x0000008859597221 */ /* 0x000fe20000010000 */
[----:B------:R-:W-:Y:S01]  /*13f0*/  FFMA.FTZ R65, R32, R136, R65 ;  /* 0x0000008820417223 */ /* 0x000fe20000010041 */
[----:B------:R-:W-:Y:S01]  /*1400*/  FMUL.FTZ R33, R35, R138 ;  /* 0x0000008a23217220 */ /* 0x000fe20000410000 */
[----:B------:R-:W-:Y:S01]  /*1410*/  FADD.FTZ R136, R185, R24 ;  /* 0x00000018b9887221 */ /* 0x000fe20000010000 */
[----:B------:R-:W-:Y:S01]  /*1420*/  FFMA.FTZ R35, R23, R24, R184 ;  /* 0x0000001817237223 */ /* 0x000fe200000100b8 */
[----:B------:R-:W-:Y:S01]  /*1430*/  FMUL.FTZ R34, R198, R137 ;  /* 0x00000089c6227220 */ /* 0x000fe20000410000 */
[----:B------:R-:W-:Y:S01]  /*1440*/  SHF.L.U32 R139, R140, 0x10, RZ ;  /* 0x000000108c8b7819 */ /* 0x000fe200000006ff */
[----:B------:R-:W-:Y:S01]  /*1450*/  FADD.FTZ R137, R136, R31 ;  /* 0x0000001f88897221 */ /* 0x000fe20000010000 */
[----:B------:R-:W-:Y:S01]  /*1460*/  FFMA.FTZ R136, R32, R31, R35 ;  /* 0x0000001f20887223 */ /* 0x000fe20000010023 */
[----:B------:R-:W-:Y:S01]  /*1470*/  FADD.FTZ R91, R91, R138 ;  /* 0x0000008a5b5b7221 */ /* 0x000fe20000010000 */
[----:B------:R-:W-:Y:S01]  /*1480*/  FFMA.FTZ R67, R34, R138, R67 ;  /* 0x0000008a22437223 */ /* 0x000fe20000010043 */
[----:B------:R-:W-:Y:S01]  /*1490*/  FADD.FTZ R139, -R208, R139 ;  /* 0x0000008bd08b7221 */ /* 0x000fe20000010100 */
[----:B------:R-:W-:Y:S01]  /*14a0*/  FADD.FTZ R138, R137, R26 ;  /* 0x0000001a898a7221 */ /* 0x000fe20000010000 */
[----:B------:R-:W-:Y:S01]  /*14b0*/  FFMA.FTZ R137, R25, R26, R136 ;  /* 0x0000001a19897223 */ /* 0x000fe20000010088 */
[----:B------:R-:W-:Y:S01]  /*14c0*/  SHF.L.U32 R140, R144, 0x10, RZ ;  /* 0x00000010908c7819 */ /* 0x000fe200000006ff */
[----:B------:R-:W-:Y:S01]  /*14d0*/  FMUL.FTZ R144, R198, R139 ;  /* 0x0000008bc6907220 */ /* 0x000fe20000410000 */
[----:B------:R-:W-:Y:S01]  /*14e0*/  SHF.L.U32 R141, R11, 0x10, RZ ;  /* 0x000000100b8d7819 */ /* 0x000fe200000006ff */
[----:B------:R-:W-:Y:S01]  /*14f0*/  FADD.FTZ R139, R138, R33 ;  /* 0x000000218a8b7221 */ /* 0x000fe20000010000 */
[----:B------:R-:W-:Y:S01]  /*1500*/  SHF.L.U32 R142, R142, 0x10, RZ ;  /* 0x000000108e8e7819 */ /* 0x000fe200000006ff */
[----:B------:R-:W-:Y:S01]  /*1510*/  FFMA.FTZ R136, R34, R33, R137 ;  /* 0x0000002122887223 */ /* 0x000fe20000010089 */
[----:B------:R-:W-:Y:S01]  /*1520*/  SHF.L.U32 R143, R143, 0x10, RZ ;  /* 0x000000108f8f7819 */ /* 0x000fe200000006ff */
[----:B------:R-:W-:-:S02]  /*1530*/  FADD.FTZ R138, R139, R28 ;  /* 0x0000001c8b8a7221 */ /* 0x000fc40000010000 */
[----:B------:R-:W-:Y:S01]  /*1540*/  FMUL.FTZ R35, R141, R142 ;  /* 0x0000008e8d237220 */ /* 0x000fe20000410000 */
[----:B------:R-:W-:Y:S01]  /*1550*/  FFMA.FTZ R137, R27, R28, R136 ;  /* 0x0000001c1b897223 */ /* 0x000fe20000010088 */
[----:B------:R-:W-:Y:S01]  /*1560*/  SHF.L.U32 R145, R12, 0x10, RZ ;  /* 0x000000100c917819 */ /* 0x000fe200000006ff */
[----:B------:R-:W-:Y:S01]  /*1570*/  FADD.FTZ R143, -R208, R143 ;  /* 0x0000008fd08f7221 */ /* 0x000fe20000010100 */
[----:B------:R-:W-:Y:S01]  /*1580*/  FADD.FTZ R139, R138, R35 ;  /* 0x000000238a8b7221 */ /* 0x000fe20000010000 */
[----:B------:R-:W-:Y:S02]  /*1590*/  FFMA.FTZ R136, R144, R35, R137 ;  /* 0x0000002390887223 */ /* 0x000fe40000010089 */
        /* <DEDUP_REMOVED lines=10> */
.L_x_540:
[----:B------:R-:W-:Y:S05]  /*1640*/  BSYNC.RECONVERGENT B0 ;  /* 0x0000000000007941 */ /* 0x000fea0003800200 */
.L_x_539:
[----:B------:R-:W-:Y:S04]  /*1650*/  BSSY.RECONVERGENT B0, `(.L_x_541) ;  /* 0x0000069000007945 */ /* 0x000fe80003800200 */
[----:B------:R-:W-:Y:S05]  /*1660*/  @!P4 BRA `(.L_x_542) ;  /* 0x00000004009cc947 */ /* 0x000fea0003800000 */
[----:B------:R-:W0:Y:S08]  /*1670*/  LDC.64 R136, c[0x0][0x3a8] ;  /* 0x0000ea00ff887b82 */ /* 0x000e300000000a00 */
[----:B------:R-:W1:Y:S08]  /*1680*/  LDC.64 R140, c[0x0][0x428] ;  /* 0x00010a00ff8c7b82 */ /* 0x000e700000000a00 */
[----:B------:R-:W2:Y:S01]  /*1690*/  LDC.64 R200, c[0x0][0x3b0] ;  /* 0x0000ec00ffc87b82 */ /* 0x000ea20000000a00 */
[----:B0-----:R-:W-:-:S06]  /*16a0*/  IMAD.WIDE.U32 R136, R209, 0x10, R136 ;  /* 0x00000010d1887825 */ /* 0x001fcc00078e0088 */
[----:B------:R-:W3:Y:S01]  /*16b0*/  LDG.E.128 R136, desc[UR4][R136.64] ;  /* 0x0000000488887981 */ /* 0x000ee2000c1e1d00 */
[----:B-1----:R-:W-:-:S06]  /*16c0*/  IMAD.WIDE.U32 R140, R209, 0x10, R140 ;  /* 0x00000010d18c7825 */ /* 0x002fcc00078e008c */
[----:B------:R-:W4:Y:S01]  /*16d0*/  LDG.E.128 R140, desc[UR4][R140.64] ;  /* 0x000000048c8c7981 */ /* 0x000f22000c1e1d00 */
[----:B------:R-:W-:Y:S01]  /*16e0*/  ISETP.NE.U32.AND P0, PT, RZ, UR8, PT ;  /* 0x00000008ff007c0c */ /* 0x000fe2000bf05070 */
[----:B--2---:R-:W-:-:S03]  /*16f0*/  IMAD.WIDE.U32 R200, R209, 0x8, R200 ;  /* 0x00000008d1c87825 */ /* 0x004fc600078e00c8 */
[----:B------:R-:W-:-:S03]  /*1700*/  ISETP.NE.AND.EX P0, PT, RZ, UR9, PT, P0 ;  /* 0x00000009ff007c0c */ /* 0x000fc6000bf05300 */
[----:B------:R-:W5:Y:S10]  /*1710*/  LDG.E.64 R200, desc[UR4][R200.64] ;  /* 0x00000004c8c87981 */ /* 0x000f74000c1e1b00 */
[----:B------:R-:W0:Y:S01]  /*1720*/  @P0 LDC.64 R150, c[0x0][0x438] ;  /* 0x00010e00ff960b82 */ /* 0x000e220000000a00 */
[----:B------:R-:W-:Y:S01]  /*1730*/  SHF.L.U32 R152, R45, 0x10, RZ ;  /* 0x000000102d987819 */ /* 0x000fe200000006ff */
[----:B0-----:R-:W-:-:S05]  /*1740*/  @P0 IMAD.WIDE.U32 R150, R209, 0x10, R150 ;  /* 0x00000010d1960825 */ /* 0x001fca00078e0096 */
[----:B------:R0:W5:Y:S01]  /*1750*/  @P0 LDG.E.128 R36, desc[UR4][R150.64] ;  /* 0x0000000496240981 */ /* 0x000162000c1e1d00 */
[----:B------:R-:W-:Y:S02]  /*1760*/  SHF.L.U32 R154, R46, 0x10, RZ ;  /* 0x000000102e9a7819 */ /* 0x000fe400000006ff */
[----:B------:R-:W-:Y:S02]  /*1770*/  SHF.L.U32 R156, R47, 0x10, RZ ;  /* 0x000000102f9c7819 */ /* 0x000fe400000006ff */
[----:B------:R-:W-:Y:S02]  /*1780*/  SHF.L.U32 R163, R8, 0x10, RZ ;  /* 0x0000001008a37819 */ /* 0x000fe400000006ff */
[----:B------:R-:W-:Y:S02]  /*1790*/  IADD3 R209, PT, PT, R209, 0x80, RZ ;  /* 0x00000080d1d17810 */ /* 0x000fe40007ffe0ff */
[C---:B---3--:R-:W-:Y:S02]  /*17a0*/  SHF.L.U32 R149, R136.reuse, 0x10, RZ ;  /* 0x0000001088957819 */ /* 0x048fe400000006ff */
[----:B------:R-:W-:-:S03]  /*17b0*/  PRMT R157, R136, 0x7632, R157 ;  /* 0x00007632889d7816 */ /* 0x000fc6000000009d */
[----:B------:R-:W-:Y:S01]  /*17c0*/  FADD.FTZ R149, -R208, R149 ;  /* 0x00000095d0957221 */ /* 0x000fe20000010100 */
[C---:B------:R-:W-:Y:S02]  /*17d0*/  PRMT R164, R139.reuse, 0x7632, R164 ;  /* 0x000076328ba47816 */ /* 0x040fe400000000a4 */
[----:B------:R-:W-:Y:S01]  /*17e0*/  SHF.L.U32 R161, R139, 0x10, RZ ;  /* 0x000000108ba17819 */ /* 0x000fe200000006ff */
[----:B-----5:R-:W-:Y:S01]  /*17f0*/  FMUL.FTZ R149, R198, R149 ;  /* 0x00000095c6957220 */ /* 0x020fe20000410000 */
[----:B------:R-:W-:Y:S02]  /*1800*/  SHF.L.U32 R153, R137, 0x10, RZ ;  /* 0x0000001089997819 */ /* 0x000fe400000006ff */
[----:B------:R-:W-:Y:S02]  /*1810*/  SHF.L.U32 R136, R44, 0x10, RZ ;  /* 0x000000102c887819 */ /* 0x000fe400000006ff */
[----:B----4-:R-:W-:Y:S01]  /*1820*/  SHF.L.U32 R139, R140, 0x10, RZ ;  /* 0x000000108c8b7819 */ /* 0x010fe200000006ff */
[----:B0-----:R-:W-:Y:S01]  /*1830*/  FADD.FTZ R151, -R208, R153 ;  /* 0x00000099d0977221 */ /* 0x001fe20000010100 */
[----:B------:R-:W-:-:S02]  /*1840*/  PRMT R162, R138, 0x7632, R162 ;  /* 0x000076328aa27816 */ /* 0x000fc400000000a2 */
[----:B------:R-:W-:Y:S01]  /*1850*/  SHF.L.U32 R159, R138, 0x10, RZ ;  /* 0x000000108a9f7819 */ /* 0x000fe200000006ff */
[-C--:B------:R-:W-:Y:S01]  /*1860*/  FMUL.FTZ R150, R136, R139.reuse ;  /* 0x0000008b88967220 */ /* 0x080fe20000410000 */
[----:B------:R-:W-:Y:S01]  /*1870*/  FADD.FTZ R124, R124, R139 ;  /* 0x0000008b7c7c7221 */ /* 0x000fe20000010000 */
[----:B------:R-:W-:Y:S01]  /*1880*/  FFMA.FTZ R96, R149, R139, R96 ;  /* 0x0000008b95607223 */ /* 0x000fe20000010060 */
[----:B------:R-:W-:Y:S02]  /*1890*/  SHF.L.U32 R139, R157, 0x10, RZ ;  /* 0x000000109d8b7819 */ /* 0x000fe400000006ff */
[C---:B------:R-:W-:Y:S01]  /*18a0*/  PRMT R138, R141.reuse, 0x7632, R138 ;  /* 0x000076328d8a7816 */ /* 0x040fe2000000008a */
[----:B------:R-:W-:Y:S01]  /*18b0*/  FMUL.FTZ R151, R198, R151 ;  /* 0x00000097c6977220 */ /* 0x000fe20000410000 */
[----:B------:R-:W-:Y:S02]  /*18c0*/  SHF.L.U32 R141, R141, 0x10, RZ ;  /* 0x000000108d8d7819 */ /* 0x000fe400000006ff */
[----:B------:R-:W-:Y:S01]  /*18d0*/  PRMT R158, R137, 0x7632, R158 ;  /* 0x00007632899e7816 */ /* 0x000fe2000000009e */
[----:B------:R-:W-:Y:S01]  /*18e0*/  FADD.FTZ R139, -R208, R139 ;  /* 0x0000008bd08b7221 */ /* 0x000fe20000010100 */
[----:B------:R-:W-:Y:S01]  /*18f0*/  PRMT R137, R140, 0x7632, R137 ;  /* 0x000076328c897816 */ /* 0x000fe20000000089 */
[-C--:B------:R-:W-:Y:S01]  /*1900*/  FMUL.FTZ R152, R152, R141.reuse ;  /* 0x0000008d98987220 */ /* 0x080fe20000410000 */
[----:B------:R-:W-:Y:S01]  /*1910*/  FADD.FTZ R126, R126, R141 ;  /* 0x0000008d7e7e7221 */ /* 0x000fe20000010000 */
[----:B------:R-:W-:Y:S01]  /*1920*/  FFMA.FTZ R98, R151, R141, R98 ;  /* 0x0000008d97627223 */ /* 0x000fe20000010062 */
[----:B------:R-:W-:-:S02]  /*1930*/  SHF.L.U32 R157, R5, 0x10, RZ ;  /* 0x00000010059d7819 */ /* 0x000fc400000006ff */
[----:B------:R-:W-:Y:S01]  /*1940*/  SHF.L.U32 R141, R158, 0x10, RZ ;  /* 0x000000109e8d7819 */ /* 0x000fe200000006ff */
[----:B------:R-:W-:Y:S01]  /*1950*/  FMUL.FTZ R158, R198, R139 ;  /* 0x0000008bc69e7220 */ /* 0x000fe20000410000 */
[----:B------:R-:W-:Y:S01]  /*1960*/  SHF.L.U32 R136, R137, 0x10, RZ ;  /* 0x0000001089887819 */ /* 0x000fe200000006ff */
[----:B------:R-:W-:Y:S02]  /*1970*/  FFMA.FTZ R137, R149, R150, R184 ;  /* 0x0000009695897223 */ /* 0x000fe400000100b8 */
[----:B------:R-:W-:Y:S02]  /*1980*/  FADD.FTZ R141, -R208, R141 ;  /* 0x0000008dd08d7221 */ /* 0x000fe40000010100 */
[-C--:B------:R-:W-:Y:S01]  /*1990*/  FMUL.FTZ R157, R157, R136.reuse ;  /* 0x000000889d9d7220 */ /* 0x080fe20000410000 */
[----:B------:R-:W-:Y:S01]  /*19a0*/  FADD.FTZ R125, R125, R136 ;  /* 0x000000887d7d7221 */ /* 0x000fe20000010000 */
[----:B------:R-:W-:Y:S01]  /*19b0*/  FFMA.FTZ R97, R158, R136, R97 ;  /* 0x000000889e617223 */ /* 0x000fe20000010061 */
[----:B------:R-:W-:Y:S01]  /*19c0*/  FADD.FTZ R136, R185, R150 ;  /* 0x00000096b9887221 */ /* 0x000fe20000010000 */
[----:B------:R-:W-:Y:S01]  /*19d0*/  FADD.FTZ R153, -R208, R159 ;  /* 0x0000009fd0997221 */ /* 0x000fe20000010100 */
[----:B------:R-:W-:Y:S01]  /*19e0*/  SHF.L.U32 R159, R6, 0x10, RZ ;  /* 0x00000010069f7819 */ /* 0x000fe200000006ff */
[----:B------:R-:W-:Y:S01]  /*19f0*/  FMUL.FTZ R160, R198, R141 ;  /* 0x0000008dc6a07220 */ /* 0x000fe20000410000 */
[----:B------:R-:W-:Y:S01]  /*1a00*/  SHF.L.U32 R138, R138, 0x10, RZ ;  /* 0x000000108a8a7819 */ /* 0x000fe200000006ff */
[----:B------:R-:W-:Y:S01]  /*1a10*/  FADD.FTZ R139, R136, R157 ;  /* 0x0000009d888b7221 */ /* 0x000fe20000010000 */
[----:B------:R-:W-:Y:S01]  /*1a20*/  SHF.L.U32 R155, R142, 0x10, RZ ;  /* 0x000000108e9b7819 */ /* 0x000fe200000006ff */
[----:B------:R-:W-:Y:S01]  /*1a30*/  FFMA.FTZ R136, R158, R157, R137 ;  /* 0x0000009d9e887223 */ /* 0x000fe20000010089 */
[----:B------:R-:W-:Y:S01]  /*1a40*/  FMUL.FTZ R153, R198, R153 ;  /* 0x00000099c6997220 */ /* 0x000fe20000410000 */
[----:B------:R-:W-:Y:S01]  /*1a50*/  FADD.FTZ R161, -R208, R161 ;  /* 0x000000a1d0a17221 */ /* 0x000fe20000010100 */
[----:B------:R-:W-:Y:S01]  /*1a60*/  PRMT R140, R142, 0x7632, R140 ;  /* 0x000076328e8c7816 */ /* 0x000fe2000000008c */
[-C--:B------:R-:W-:Y:S01]  /*1a70*/  FMUL.FTZ R159, R159, R138.reuse ;  /* 0x0000008a9f9f7220 */ /* 0x080fe20000410000 */
[----:B------:R-:W-:Y:S01]  /*1a80*/  FADD.FTZ R127, R127, R138 ;  /* 0x0000008a7f7f7221 */ /* 0x000fe20000010000 */
[----:B------:R-:W-:Y:S01]  /*1a90*/  FFMA.FTZ R99, R160, R138, R99 ;  /* 0x0000008aa0637223 */ /* 0x000fe20000010063 */
[----:B------:R-:W-:Y:S01]  /*1aa0*/  SHF.L.U32 R141, R162, 0x10, RZ ;  /* 0x00000010a28d7819 */ /* 0x000fe200000006ff */
[----:B------:R-:W-:Y:S01]  /*1ab0*/  FADD.FTZ R138, R139, R152 ;  /* 0x000000988b8a7221 */ /* 0x000fe20000010000 */
[----:B------:R-:W-:Y:S01]  /*1ac0*/  PRMT R142, R143, 0x7632, R142 ;  /* 0x000076328f8e7816 */ /* 0x000fe2000000008e */
[----:B------:R-:W-:Y:S01]  /*1ad0*/  FFMA.FTZ R137, R151, R152, R136 ;  /* 0x0000009897897223 */ /* 0x000fe20000010088 */
[----:B------:R-:W-:Y:S01]  /*1ae0*/  SHF.L.U32 R143, R143, 0x10, RZ ;  /* 0x000000108f8f7819 */ /* 0x000fe200000006ff */
[-C--:B------:R-:W-:Y:S01]  /*1af0*/  FMUL.FTZ R154, R154, R155.reuse ;  /* 0x0000009b9a9a7220 */ /* 0x080fe20000410000 */
[----:B------:R-:W-:Y:S01]  /*1b00*/  FADD.FTZ R128, R128, R155 ;  /* 0x0000009b80807221 */ /* 0x000fe20000010000 */
[----:B------:R-:W-:Y:S01]  /*1b10*/  FFMA.FTZ R100, R153, R155, R100 ;  /* 0x0000009b99647223 */ /* 0x000fe20000010064 */
[----:B------:R-:W-:Y:S01]  /*1b20*/  FMUL.FTZ R155, R198, R161 ;  /* 0x000000a1c69b7220 */ /* 0x000fe20000410000 */
[----:B------:R-:W-:Y:S01]  /*1b30*/  SHF.L.U32 R161, R7, 0x10, RZ ;  /* 0x0000001007a17819 */ /* 0x000fe200000006ff */
[----:B------:R-:W-:Y:S01]  /*1b40*/  FADD.FTZ R141, -R208, R141 ;  /* 0x0000008dd08d7221 */ /* 0x000fe20000010100 */
[----:B------:R-:W-:Y:S01]  /*1b50*/  SHF.L.U32 R140, R140, 0x10, RZ ;  /* 0x000000108c8c7819 */ /* 0x000fe200000006ff */
[----:B------:R-:W-:Y:S01]  /*1b60*/  FADD.FTZ R139, R138, R159 ;  /* 0x0000009f8a8b7221 */ /* 0x000fe20000010000 */
[----:B------:R-:W-:Y:S01]  /*1b70*/  FFMA.FTZ R136, R160, R159, R137 ;  /* 0x0000009fa0887223 */ /* 0x000fe20000010089 */
[-C--:B------:R-:W-:Y:S01]  /*1b80*/  FMUL.FTZ R156, R156, R143.reuse ;  /* 0x0000008f9c9c7220 */ /* 0x080fe20000410000 */
[----:B------:R-:W-:Y:S01]  /*1b90*/  FADD.FTZ R130, R130, R143 ;  /* 0x0000008f82827221 */ /* 0x000fe20000010000 */
[----:B------:R-:W-:Y:S01]  /*1ba0*/  FFMA.FTZ R102, R155, R143, R102 ;  /* 0x0000008f9b667223 */ /* 0x000fe20000010066 */
        /* <DEDUP_REMOVED lines=8> */
[----:B------:R-:W-:-:S02]  /*1c30*/  FFMA.FTZ R136, R162, R161, R137 ;  /* 0x000000a1a2887223 */ /* 0x000fc40000010089 */
        /* <DEDUP_REMOVED lines=10> */
.L_x_542:
[----:B------:R-:W-:Y:S05]  /*1ce0*/  BSYNC.RECONVERGENT B0 ;  /* 0x0000000000007941 */ /* 0x000fea0003800200 */
.L_x_541:
[----:B------:R-:W-:Y:S01]  /*1cf0*/  ISETP.GE.U32.AND P2, PT, R19, 0x200, PT ;  /* 0x000002001300780c */ /* 0x000fe20003f46070 */
[----:B------:R-:W-:Y:S01]  /*1d00*/  BSSY.RECONVERGENT B0, `(.L_x_543) ;  /* 0x0000069000007945 */ /* 0x000fe20003800200 */
[----:B------:R-:W-:-:S11]  /*1d10*/  MOV R210, 0x400 ;  /* 0x0000040000d27802 */ /* 0x000fd60000000f00 */
[----:B------:R-:W-:Y:S05]  /*1d20*/  @!P2 BRA `(.L_x_544) ;  /* 0x000000040098a947 */ /* 0x000fea0003800000 */
[----:B------:R-:W-:Y:S01]  /*1d30*/  ISETP.NE.U32.AND P0, PT, RZ, UR8, PT ;  /* 0x00000008ff007c0c */ /* 0x000fe2000bf05070 */
[----:B------:R-:W0:Y:S03]  /*1d40*/  LDC.64 R140, c[0x0][0x428] ;  /* 0x00010a00ff8c7b82 */ /* 0x000e260000000a00 */
[----:B------:R-:W-:-:S05]  /*1d50*/  ISETP.NE.AND.EX P0, PT, RZ, UR9, PT, P0 ;  /* 0x00000009ff007c0c */ /* 0x000fca000bf05300 */
[----:B------:R-:W1:Y:S08]  /*1d60*/  LDC.64 R166, c[0x0][0x3b0] ;  /* 0x0000ec00ffa67b82 */ /* 0x000e700000000a00 */
[----:B------:R-:W2:Y:S02]  /*1d70*/  @P0 LDC.64 R136, c[0x0][0x438] ;  /* 0x00010e00ff880b82 */ /* 0x000ea40000000a00 */
[----:B--2---:R-:W-:-:S06]  /*1d80*/  @P0 IMAD.WIDE.U32 R168, R209, 0x10, R136 ;  /* 0x00000010d1a80825 */ /* 0x004fcc00078e0088 */
[----:B------:R-:W2:Y:S01]  /*1d90*/  LDC.64 R136, c[0x0][0x3a8] ;  /* 0x0000ea00ff887b82 */ /* 0x000ea20000000a00 */
[C---:B0-----:R-:W-:Y:S01]  /*1da0*/  IMAD.WIDE.U32 R140, R209.reuse, 0x10, R140 ;  /* 0x00000010d18c7825 */ /* 0x041fe200078e008c */
[----:B------:R-:W5:Y:S05]  /*1db0*/  @P0 LDG.E.128 R132, desc[UR4][R168.64] ;  /* 0x00000004a8840981 */ /* 0x000f6a000c1e1d00 */
[----:B------:R-:W3:Y:S01]  /*1dc0*/  LDG.E.128 R140, desc[UR4][R140.64] ;  /* 0x000000048c8c7981 */ /* 0x000ee2000c1e1d00 */
[----:B--2---:R-:W-:-:S06]  /*1dd0*/  IMAD.WIDE.U32 R136, R209, 0x10, R136 ;  /* 0x00000010d1887825 */ /* 0x004fcc00078e0088 */
[----:B------:R-:W2:Y:S01]  /*1de0*/  LDG.E.128 R136, desc[UR4][R136.64] ;  /* 0x0000000488887981 */ /* 0x000ea2000c1e1d00 */
[----:B-1----:R-:W-:-:S05]  /*1df0*/  IMAD.WIDE.U32 R166, R209, 0x8, R166 ;  /* 0x00000008d1a67825 */ /* 0x002fca00078e00a6 */
[----:B------:R0:W5:Y:S02]  /*1e00*/  LDG.E.64 R202, desc[UR4][R166.64] ;  /* 0x00000004a6ca7981 */ /* 0x000164000c1e1b00 */
[----:B0-----:R-:W-:Y:S02]  /*1e10*/  SHF.L.U32 R166, R48, 0x10, RZ ;  /* 0x0000001030a67819 */ /* 0x001fe400000006ff */
[----:B------:R-:W-:Y:S02]  /*1e20*/  SHF.L.U32 R172, R51, 0x10, RZ ;  /* 0x0000001033ac7819 */ /* 0x000fe400000006ff */
[----:B--2---:R-:W-:Y:S02]  /*1e30*/  PRMT R168, R137, 0x7632, R168 ;  /* 0x0000763289a87816 */ /* 0x004fe400000000a8 */
[C---:B------:R-:W-:Y:S02]  /*1e40*/  PRMT R165, R136.reuse, 0x7632, R165 ;  /* 0x0000763288a57816 */ /* 0x040fe400000000a5 */
[----:B------:R-:W-:-:S02]  /*1e50*/  SHF.L.U32 R169, R136, 0x10, RZ ;  /* 0x0000001088a97819 */ /* 0x000fc400000006ff */
[----:B------:R-:W-:Y:S02]  /*1e60*/  SHF.L.U32 R171, R137, 0x10, RZ ;  /* 0x0000001089ab7819 */ /* 0x000fe400000006ff */
[C---:B------:R-:W-:Y:S02]  /*1e70*/  PRMT R136, R139.reuse, 0x7632, R136 ;  /* 0x000076328b887816 */ /* 0x040fe40000000088 */
[----:B------:R-:W-:Y:S02]  /*1e80*/  SHF.L.U32 R139, R139, 0x10, RZ ;  /* 0x000000108b8b7819 */ /* 0x000fe400000006ff */
[----:B------:R-:W-:Y:S02]  /*1e90*/  SHF.L.U32 R137, R168, 0x10, RZ ;  /* 0x00000010a8897819 */ /* 0x000fe400000006ff */
[----:B------:R-:W-:Y:S02]  /*1ea0*/  SHF.L.U32 R173, R138, 0x10, RZ ;  /* 0x000000108aad7819 */ /* 0x000fe400000006ff */
[----:B------:R-:W-:Y:S01]  /*1eb0*/  SHF.L.U32 R165, R165, 0x10, RZ ;  /* 0x00000010a5a57819 */ /* 0x000fe200000006ff */
[C---:B------:R-:W-:Y:S01]  /*1ec0*/  FADD.FTZ R169, -R208.reuse, R169 ;  /* 0x000000a9d0a97221 */ /* 0x040fe20000010100 */
[C---:B------:R-:W-:Y:S01]  /*1ed0*/  FADD.FTZ R177, -R208.reuse, R139 ;  /* 0x0000008bd0b17221 */ /* 0x040fe20000010100 */
[C---:B------:R-:W-:Y:S01]  /*1ee0*/  FADD.FTZ R175, -R208.reuse, R137 ;  /* 0x00000089d0af7221 */ /* 0x040fe20000010100 */
[----:B------:R-:W-:Y:S01]  /*1ef0*/  FADD.FTZ R173, -R208, R173 ;  /* 0x000000add0ad7221 */ /* 0x000fe20000010100 */
[----:B------:R-:W-:Y:S01]  /*1f00*/  SHF.L.U32 R209, R136, 0x10, RZ ;  /* 0x0000001088d17819 */ /* 0x000fe200000006ff */
[----:B------:R-:W-:Y:S01]  /*1f10*/  FADD.FTZ R139, -R208, R165 ;  /* 0x000000a5d08b7221 */ /* 0x000fe20000010100 */
[----:B---3--:R-:W-:Y:S01]  /*1f20*/  SHF.L.U32 R137, R140, 0x10, RZ ;  /* 0x000000108c897819 */ /* 0x008fe200000006ff */
[----:B-----5:R-:W-:Y:S01]  /*1f30*/  FMUL.FTZ R165, R198, R169 ;  /* 0x000000a9c6a57220 */ /* 0x020fe20000410000 */
[----:B------:R-:W-:-:S02]  /*1f40*/  PRMT R170, R138, 0x7632, R170 ;  /* 0x000076328aaa7816 */ /* 0x000fc400000000aa */
[----:B------:R-:W-:Y:S02]  /*1f50*/  PRMT R136, R140, 0x7632, R136 ;  /* 0x000076328c887816 */ /* 0x000fe40000000088 */
[----:B------:R-:W-:Y:S01]  /*1f60*/  PRMT R138, R141, 0x7632, R138 ;  /* 0x000076328d8a7816 */ /* 0x000fe2000000008a */
[----:B------:R-:W-:Y:S01]  /*1f70*/  FMUL.FTZ R169, R198, R173 ;  /* 0x000000adc6a97220 */ /* 0x000fe20000410000 */
[-C--:B------:R-:W-:Y:S01]  /*1f80*/  FMUL.FTZ R166, R166, R137.reuse ;  /* 0x00000089a6a67220 */ /* 0x080fe20000410000 */
[----:B------:R-:W-:Y:S01]  /*1f90*/  FADD.FTZ R104, R104, R137 ;  /* 0x0000008968687221 */ /* 0x000fe20000010000 */
[----:B------:R-:W-:Y:S01]  /*1fa0*/  FFMA.FTZ R72, R165, R137, R72 ;  /* 0x00000089a5487223 */ /* 0x000fe20000010048 */
[----:B------:R-:W-:Y:S01]  /*1fb0*/  SHF.L.U32 R173, R0, 0x10, RZ ;  /* 0x0000001000ad7819 */ /* 0x000fe200000006ff */
[----:B------:R-:W-:Y:S01]  /*1fc0*/  FMUL.FTZ R174, R198, R139 ;  /* 0x0000008bc6ae7220 */ /* 0x000fe20000410000 */
[----:B------:R-:W-:Y:S02]  /*1fd0*/  SHF.L.U32 R136, R136, 0x10, RZ ;  /* 0x0000001088887819 */ /* 0x000fe400000006ff */
[----:B------:R-:W-:-:S02]  /*1fe0*/  SHF.L.U32 R137, R2, 0x10, RZ ;  /* 0x0000001002897819 */ /* 0x000fc400000006ff */
[----:B------:R-:W-:Y:S01]  /*1ff0*/  SHF.L.U32 R138, R138, 0x10, RZ ;  /* 0x000000108a8a7819 */ /* 0x000fe200000006ff */
[----:B------:R-:W-:Y:S01]  /*2000*/  FADD.FTZ R167, -R208, R171 ;  /* 0x000000abd0a77221 */ /* 0x000fe20000010100 */
[----:B------:R-:W-:Y:S01]  /*2010*/  SHF.L.U32 R171, R170, 0x10, RZ ;  /* 0x00000010aaab7819 */ /* 0x000fe200000006ff */
[-C--:B------:R-:W-:Y:S01]  /*2020*/  FMUL.FTZ R173, R173, R136.reuse ;  /* 0x00000088adad7220 */ /* 0x080fe20000410000 */
[----:B------:R-:W-:Y:S01]  /*2030*/  FADD.FTZ R105, R105, R136 ;  /* 0x0000008869697221 */ /* 0x000fe20000010000 */
[----:B------:R-:W-:Y:S01]  /*2040*/  FFMA.FTZ R73, R174, R136, R73 ;  /* 0x00000088ae497223 */ /* 0x000fe20000010049 */
[----:B------:R-:W-:Y:S01]  /*2050*/  FMUL.FTZ R176, R198, R175 ;  /* 0x000000afc6b07220 */ /* 0x000fe20000410000 */
[----:B------:R-:W-:Y:S01]  /*2060*/  SHF.L.U32 R141, R141, 0x10, RZ ;  /* 0x000000108d8d7819 */ /* 0x000fe200000006ff */
[----:B------:R-:W-:Y:S01]  /*2070*/  FADD.FTZ R136, R185, R166 ;  /* 0x000000a6b9887221 */ /* 0x000fe20000010000 */
[----:B------:R-:W-:Y:S01]  /*2080*/  SHF.L.U32 R168, R49, 0x10, RZ ;  /* 0x0000001031a87819 */ /* 0x000fe200000006ff */
[----:B------:R-:W-:Y:S01]  /*2090*/  FMUL.FTZ R175, R137, R138 ;  /* 0x0000008a89af7220 */ /* 0x000fe20000410000 */
[----:B------:R-:W-:Y:S01]  /*20a0*/  FFMA.FTZ R137, R165, R166, R184 ;  /* 0x000000a6a5897223 */ /* 0x000fe200000100b8 */
[----:B------:R-:W-:Y:S01]  /*20b0*/  FADD.FTZ R179, -R208, R171 ;  /* 0x000000abd0b37221 */ /* 0x000fe20000010100 */
[----:B------:R-:W-:Y:S01]  /*20c0*/  FADD.FTZ R139, R136, R173 ;  /* 0x000000ad888b7221 */ /* 0x000fe20000010000 */
[----:B------:R-:W-:Y:S01]  /*20d0*/  SHF.L.U32 R171, R142, 0x10, RZ ;  /* 0x000000108eab7819 */ /* 0x000fe200000006ff */
[----:B------:R-:W-:Y:S01]  /*20e0*/  FMUL.FTZ R167, R198, R167 ;  /* 0x000000a7c6a77220 */ /* 0x000fe20000410000 */
[----:B------:R-:W-:Y:S01]  /*20f0*/  SHF.L.U32 R170, R50, 0x10, RZ ;  /* 0x0000001032aa7819 */ /* 0x000fe200000006ff */
[----:B------:R-:W-:Y:S01]  /*2100*/  FMUL.FTZ R168, R168, R141 ;  /* 0x0000008da8a87220 */ /* 0x000fe20000410000 */
[----:B------:R-:W-:Y:S01]  /*2110*/  FFMA.FTZ R136, R174, R173, R137 ;  /* 0x000000adae887223 */ /* 0x000fe20000010089 */
[----:B------:R-:W-:Y:S01]  /*2120*/  PRMT R140, R142, 0x7632, R140 ;  /* 0x000076328e8c7816 */ /* 0x000fe2000000008c */
[----:B------:R-:W-:Y:S01]  /*2130*/  FADD.FTZ R107, R107, R138 ;  /* 0x0000008a6b6b7221 */ /* 0x000fe20000010000 */
[----:B------:R-:W-:Y:S01]  /*2140*/  FFMA.FTZ R75, R176, R138, R75 ;  /* 0x0000008ab04b7223 */ /* 0x000fe2000001004b */
[----:B------:R-:W-:Y:S01]  /*2150*/  FADD.FTZ R138, R139, R168 ;  /* 0x000000a88b8a7221 */ /* 0x000fe20000010000 */
[----:B------:R-:W-:Y:S01]  /*2160*/  FFMA.FTZ R137, R167, R168, R136 ;  /* 0x000000a8a7897223 */ /* 0x000fe20000010088 */
[-C--:B------:R-:W-:Y:S01]  /*2170*/  FMUL.FTZ R170, R170, R171.reuse ;  /* 0x000000abaaaa7220 */ /* 0x080fe20000410000 */
[----:B------:R-:W-:Y:S01]  /*2180*/  FADD.FTZ R108, R108, R171 ;  /* 0x000000ab6c6c7221 */ /* 0x000fe20000010000 */
[----:B------:R-:W-:Y:S01]  /*2190*/  FFMA.FTZ R76, R169, R171, R76 ;  /* 0x000000aba94c7223 */ /* 0x000fe2000001004c */
[----:B------:R-:W-:Y:S01]  /*21a0*/  FMUL.FTZ R171, R198, R177 ;  /* 0x000000b1c6ab7220 */ /* 0x000fe20000410000 */
[----:B------:R-:W-:Y:S01]  /*21b0*/  SHF.L.U32 R177, R3, 0x10, RZ ;  /* 0x0000001003b17819 */ /* 0x000fe200000006ff */
[----:B------:R-:W-:Y:S01]  /*21c0*/  FADD.FTZ R139, R138, R175 ;  /* 0x000000af8a8b7221 */ /* 0x000fe20000010000 */
[----:B------:R-:W-:Y:S01]  /*21d0*/  SHF.L.U32 R140, R140, 0x10, RZ ;  /* 0x000000108c8c7819 */ /* 0x000fe200000006ff */
[----:B------:R-:W-:Y:S01]  /*21e0*/  FFMA.FTZ R136, R176, R175, R137 ;  /* 0x000000afb0887223 */ /* 0x000fe20000010089 */
[C---:B------:R-:W-:Y:S01]  /*21f0*/  PRMT R142, R143.reuse, 0x7632, R142 ;  /* 0x000076328f8e7816 */ /* 0x040fe2000000008e */
[----:B------:R-:W-:Y:S01]  /*2200*/  FMUL.FTZ R178, R198, R179 ;  /* 0x000000b3c6b27220 */ /* 0x000fe20000410000 */
[----:B------:R-:W-:Y:S01]  /*2210*/  SHF.L.U32 R143, R143, 0x10, RZ ;  /* 0x000000108f8f7819 */ /* 0x000fe200000006ff */
[----:B------:R-:W-:Y:S01]  /*2220*/  FMUL.FTZ R177, R177, R140 ;  /* 0x0000008cb1b17220 */ /* 0x000fe20000410000 */
[----:B------:R-:W-:Y:S01]  /*2230*/  FADD.FTZ R138, R139, R170 ;  /* 0x000000aa8b8a7221 */ /* 0x000fe20000010000 */
[----:B------:R-:W-:Y:S01]  /*2240*/  FFMA.FTZ R136, R169, R170, R136 ;  /* 0x000000aaa9887223 */ /* 0x000fe20000010088 */
[----:B------:R-:W-:Y:S01]  /*2250*/  FADD.FTZ R106, R106, R141 ;  /* 0x0000008d6a6a7221 */ /* 0x000fe20000010000 */
[----:B------:R-:W-:Y:S01]  /*2260*/  FFMA.FTZ R74, R167, R141, R74 ;  /* 0x0000008da74a7223 */ /* 0x000fe2000001004a */
[----:B------:R-:W-:Y:S01]  /*2270*/  SHF.L.U32 R141, R4, 0x10, RZ ;  /* 0x00000010048d7819 */ /* 0x000fe200000006ff */
[----:B------:R-:W-:Y:S01]  /*2280*/  FADD.FTZ R209, -R208, R209 ;  /* 0x000000d1d0d17221 */ /* 0x000fe20000010100 */
        /* <DEDUP_REMOVED lines=16> */
.L_x_544:
[----:B------:R-:W-:Y:S05]  /*2390*/  BSYNC.RECONVERGENT B0 ;  /* 0x0000000000007941 */ /* 0x000fea0003800200 */
.L_x_543:
[----:B------:R-:W0:Y:S01]  /*23a0*/  SHFL.DOWN PT, R136, R185, 0x10, 0x1f ;  /* 0x0a001f00b9887f89 */ /* 0x000e2200000e0000 */
[----:B------:R-:W-:Y:S02]  /*23b0*/  LOP3.LUT P6, RZ, R21, 0x1f, RZ, 0xc0, !PT ;  /* 0x0000001f15ff7812 */ /* 0x000fe400078cc0ff */
[----:B------:R-:W-:Y:S01]  /*23c0*/  PLOP3.LUT P0, PT, PT, PT, PT, 0x80, 0x8 ;  /* 0x000000000008781c */ /* 0x000fe20003f0f070 */
[----:B------:R-:W1:Y:S01]  /*23d0*/  SHFL.DOWN PT, R137, R184, 0x10, 0x1f ;  /* 0x0a001f00b8897f89 */ /* 0x000e6200000e0000 */
[----:B------:R-:W-:-:S04]  /*23e0*/  LEA R199, R199, R210, 0x18 ;  /* 0x000000d2c7c77211 */ /* 0x000fc800078ec0ff */
[----:B------:R-:W-:-:S05]  /*23f0*/  IADD3 R211, PT, PT, R199, 0x4020, RZ ;  /* 0x00004020c7d37810 */ /* 0x000fca0007ffe0ff */
[----:B------:R-:W-:Y:S02]  /*2400*/  @!P6 PLOP3.LUT P0, PT, P1, PT, PT, 0x80, 0x8 ;  /* 0x000000000008e81c */ /* 0x000fe40000f0f070 */
[----:B------:R-:W-:Y:S01]  /*2410*/  @!P6 MOV R208, R211 ;  /* 0x000000d300d0e202 */ /* 0x000fe20000000f00 */
[----:B0-----:R-:W-:-:S10]  /*2420*/  FADD.FTZ R136, R136, R185 ;  /* 0x000000b988887221 */ /* 0x001fd40000010000 */
[----:B------:R-:W-:Y:S01]  /*2430*/  @!P0 IADD3 R208, PT, PT, R199, 0x4000, RZ ;  /* 0x00004000c7d08810 */ /* 0x000fe20007ffe0ff */
[----:B-1----:R-:W-:Y:S01]  /*2440*/  FADD.FTZ R137, R137, R184 ;  /* 0x000000b889897221 */ /* 0x002fe20000010000 */
[----:B------:R-:W0:Y:S01]  /*2450*/  SHFL.DOWN PT, R139, R136, 0x8, 0x1f ;  /* 0x09001f00888b7f89 */ /* 0x000e2200000e0000 */
[----:B------:R-:W-:Y:S02]  /*2460*/  ISETP.NE.AND P0, PT, R22, RZ, PT ;  /* 0x000000ff1600720c */ /* 0x000fe40003f05270 */
[----:B------:R-:W-:Y:S01]  /*2470*/  @!P6 LEA R210, R18, R208, 0x3 ;  /* 0x000000d012d2e211 */ /* 0x000fe200078e18ff */
[----:B------:R-:W1:Y:S01]  /*2480*/  SHFL.DOWN PT, R138, R137, 0x8, 0x1f ;  /* 0x09001f00898a7f89 */ /* 0x000e6200000e0000 */
[----:B0-----:R-:W-:Y:S01]  /*2490*/  FADD.FTZ R139, R136, R139 ;  /* 0x0000008b888b7221 */ /* 0x001fe20000010000 */
[----:B-1----:R-:W-:-:S04]  /*24a0*/  FADD.FTZ R138, R137, R138 ;  /* 0x0000008a898a7221 */ /* 0x002fc80000010000 */
[----:B------:R-:W0:Y:S04]  /*24b0*/  SHFL.DOWN PT, R140, R139, 0x4, 0x1f ;  /* 0x08801f008b8c7f89 */ /* 0x000e2800000e0000 */
[----:B------:R-:W1:Y:S01]  /*24c0*/  @P0 LDC.64 R136, c[0x0][0x3e0] ;  /* 0x0000f800ff880b82 */ /* 0x000e620000000a00 */
[----:B------:R-:W2:Y:S01]  /*24d0*/  SHFL.DOWN PT, R141, R138, 0x4, 0x1f ;  /* 0x08801f008a8d7f89 */ /* 0x000ea200000e0000 */
[----:B0-----:R-:W-:Y:S01]  /*24e0*/  FADD.FTZ R140, R139, R140 ;  /* 0x0000008c8b8c7221 */ /* 0x001fe20000010000 */
[----:B-1----:R-:W-:-:S04]  /*24f0*/  @P0 IMAD.WIDE R208, R17, 0x2, R136 ;  /* 0x0000000211d00825 */ /* 0x002fc800078e0288 */
[----:B--2---:R-:W-:Y:S01]  /*2500*/  FADD.FTZ R141, R138, R141 ;  /* 0x0000008d8a8d7221 */ /* 0x004fe20000010000 */
[----:B------:R-:W0:Y:S04]  /*2510*/  SHFL.DOWN PT, R143, R140, 0x2, 0x1f ;  /* 0x08401f008c8f7f89 */ /* 0x000e2800000e0000 */
        /* <DEDUP_REMOVED lines=13> */
[----:B------:R3:W4:Y:S04]  /*25f0*/  LDS.128 R136, [R211] ;  /* 0x00000000d3887984 */ /* 0x0007280000000c00 */
[----:B------:R-:W4:Y:S01]  /*2600*/  LDS.128 R140, [R140] ;  /* 0x000000008c8c7984 */ /* 0x000f220000000c00 */
[----:B------:R-:W-:-:S04]  /*2610*/  UISETP.NE.U32.AND UP0, UPT, UR8, URZ, UPT ;  /* 0x000000ff0800728c */ /* 0x000fc8000bf05070 */
[----:B------:R-:W-:Y:S01]  /*2620*/  UISETP.NE.AND.EX UP0, UPT, UR9, URZ, UPT, UP0 ;  /* 0x000000ff0900728c */ /* 0x000fe2000bf05300 */
[----:B0-----:R-:W-:Y:S01]  /*2630*/  HFMA2 R184, -RZ, RZ, 1.875, 0 ;  /* 0x3f800000ffb87431 */ /* 0x001fe200000001ff */
[----:B------:R-:W-:Y:S01]  /*2640*/  BSSY.RECONVERGENT B0, `(.L_x_545) ;  /* 0x00004d4000007945 */ /* 0x000fe20003800200 */
[----:B-1----:R-:W-:Y:S02]  /*2650*/  PRMT R209, R134, 0x7632, R209 ;  /* 0x0000763286d17816 */ /* 0x002fe400000000d1 */
[----:B------:R-:W-:Y:S02]  /*2660*/  PRMT R210, R133, 0x7632, R210 ;  /* 0x0000763285d27816 */ /* 0x000fe400000000d2 */
[----:B---3--:R-:W-:Y:S01]  /*2670*/  PRMT R211, R132, 0x7632, R211 ;  /* 0x0000763284d37816 */ /* 0x008fe200000000d3 */
[----:B----4-:R-:W-:Y:S01]  /*2680*/  FADD.FTZ R199, RZ, R136 ;  /* 0x00000088ffc77221 */ /* 0x010fe20000010000 */
[----:B------:R-:W-:-:S03]  /*2690*/  FADD.FTZ R136, RZ, R137 ;  /* 0x00000089ff887221 */ /* 0x000fc60000010000 */
[----:B------:R-:W-:Y:S01]  /*26a0*/  FADD.FTZ R199, R138, R199 ;  /* 0x000000c78ac77221 */ /* 0x000fe20000010000 */
[----:B------:R-:W-:-:S03]  /*26b0*/  FADD.FTZ R136, R139, R136 ;  /* 0x000000888b887221 */ /* 0x000fc60000010000 */
[----:B------:R-:W-:Y:S01]  /*26c0*/  FADD.FTZ R199, R199, R140 ;  /* 0x0000008cc7c77221 */ /* 0x000fe20000010000 */
[----:B------:R-:W-:-:S03]  /*26d0*/  FADD.FTZ R136, R136, R141 ;  /* 0x0000008d88887221 */ /* 0x000fc60000010000 */
[----:B------:R-:W-:Y:S01]  /*26e0*/  FADD.FTZ R142, R142, R199 ;  /* 0x000000c78e8e7221 */ /* 0x000fe20000010000 */
[----:B------:R-:W-:-:S03]  /*26f0*/  FADD.FTZ R136, R143, R136 ;  /* 0x000000888f887221 */ /* 0x000fc60000010000 */
[----:B------:R-:W-:Y:S01]  /*2700*/  FMUL.FTZ R142, R142, UR10 ;  /* 0x0000000a8e8e7c20 */ /* 0x000fe20008410000 */
[----:B------:R-:W-:Y:S01]  /*2710*/  PRMT R199, R135, 0x7632, R199 ;  /* 0x0000763287c77816 */ /* 0x000fe200000000c7 */
[----:B------:R-:W-:Y:S01]  /*2720*/  FMUL.FTZ R185, R136, UR10 ;  /* 0x0000000a88b97c20 */ /* 0x000fe20008410000 */
[----:B--2---:R-:W-:Y:S02]  /*2730*/  @P0 SHF.L.U32 R184, R208, 0x10, RZ ;  /* 0x00000010d0b80819 */ /* 0x004fe400000006ff */
[----:B------:R-:W-:-:S04]  /*2740*/  ISETP.NE.AND P0, PT, RZ, UR7, PT ;  /* 0x00000007ff007c0c */ /* 0x000fc8000bf05270 */
[----:B------:R-:W-:Y:S01]  /*2750*/  FSEL R208, R142, RZ, !P0 ;  /* 0x000000ff8ed07208 */ /* 0x000fe20004000000 */
[----:B------:R-:W-:Y:S08]  /*2760*/  BRA.U UP0, `(.L_x_546) ;  /* 0x0000002100b87547 */ /* 0x000ff0000b800000 */
[----:B------:R-:W-:Y:S04]  /*2770*/  BSSY.RECONVERGENT B1, `(.L_x_547) ;  /* 0x000008b000017945 */ /* 0x000fe80003800200 */
[----:B------:R-:W-:Y:S05]  /*2780*/  @!P3 BRA `(.L_x_548) ;  /* 0x000000080024b947 */ /* 0x000fea0003800000 */
[----:B------:R-:W-:-:S04]  /*2790*/  ISETP.NE.U32.AND P6, PT, RZ, UR12, PT ;  /* 0x0000000cff007c0c */ /* 0x000fc8000bfc5070 */
[----:B------:R-:W-:-:S13]  /*27a0*/  ISETP.NE.AND.EX P6, PT, RZ, UR13, PT, P6 ;  /* 0x0000000dff007c0c */ /* 0x000fda000bfc5360 */
[----:B------:R-:W-:Y:S05]  /*27b0*/  @P6 BRA `(.L_x_549) ;  /* 0x0000000000f86947 */ /* 0x000fea0003800000 */
[----:B------:R-:W-:Y:S01]  /*27c0*/  FFMA.FTZ R136, R183, R185, R208 ;  /* 0x000000b9b7887223 */ /* 0x000fe200000100d0 */
[----:B------:R-:W-:-:S03]  /*27d0*/  LOP3.LUT P0, RZ, R207, 0xff0000, RZ, 0xc0, !PT ;  /* 0x00ff0000cfff7812 */ /* 0x000fc6000780c0ff */
[----:B------:R-:W-:Y:S01]  /*27e0*/  FADD.FTZ R137, R181, -R136 ;  /* 0x80000088b5897221 */ /* 0x000fe20000010000 */
[----:B------:R-:W-:-:S03]  /*27f0*/  FFMA.FTZ R136, R148, R185, R208 ;  /* 0x000000b994887223 */ /* 0x000fc600000100d0 */
[----:B-----5:R-:W-:-:S04]  /*2800*/  FMUL.FTZ R137, R198, R137 ;  /* 0x00000089c6897220 */ /* 0x020fc80000410000 */
[----:B------:R-:W-:-:S04]  /*2810*/  FMUL.FTZ R137, R137, R184 ;  /* 0x000000b889897220 */ /* 0x000fc80000410000 */
[----:B------:R-:W-:-:S05]  /*2820*/  FMUL.FTZ R137, R137, UR11 ;  /* 0x0000000b89897c20 */ /* 0x000fca0008410000 */
[----:B------:R-:W-:Y:S01]  /*2830*/  FSEL R139, R137, RZ, P0 ;  /* 0x000000ff898b7208 */ /* 0x000fe20000000000 */
[----:B------:R-:W-:Y:S01]  /*2840*/  FADD.FTZ R137, R147, -R136 ;  /* 0x8000008893897221 */ /* 0x000fe20000010000 */
[----:B------:R-:W-:Y:S01]  /*2850*/  ISETP.GE.U32.AND P0, PT, R206, RZ, PT ;  /* 0x000000ffce00720c */ /* 0x000fe20003f06070 */
[----:B------:R-:W-:Y:S02]  /*2860*/  FFMA.FTZ R136, R189, R185, R208 ;  /* 0x000000b9bd887223 */ /* 0x000fe400000100d0 */
[----:B------:R-:W-:Y:S01]  /*2870*/  FMUL.FTZ R137, R198, R137 ;  /* 0x00000089c6897220 */ /* 0x000fe20000410000 */
[----:B------:R-:W-:-:S03]  /*2880*/  ISETP.GE.U32.AND.EX P0, PT, R207, 0x1000000, PT, P0 ;  /* 0x01000000cf00780c */ /* 0x000fc60003f06100 */
[----:B------:R-:W-:-:S04]  /*2890*/  FMUL.FTZ R137, R137, R184 ;  /* 0x000000b889897220 */ /* 0x000fc80000410000 */
[----:B------:R-:W-:-:S05]  /*28a0*/  FMUL.FTZ R137, R137, UR11 ;  /* 0x0000000b89897c20 */ /* 0x000fca0008410000 */
[----:B------:R-:W-:Y:S01]  /*28b0*/  FSEL R142, R137, RZ, P0 ;  /* 0x000000ff898e7208 */ /* 0x000fe20000000000 */
[----:B------:R-:W-:Y:S01]  /*28c0*/  FADD.FTZ R137, R187, -R136 ;  /* 0x80000088bb897221 */ /* 0x000fe20000010000 */
[----:B------:R-:W-:Y:S01]  /*28d0*/  LOP3.LUT P0, RZ, R207, 0xff, RZ, 0xc0, !PT ;  /* 0x000000ffcfff7812 */ /* 0x000fe2000780c0ff */
[----:B------:R-:W-:Y:S01]  /*28e0*/  FFMA.FTZ R136, R193, R185, R208 ;  /* 0x000000b9c1887223 */ /* 0x000fe200000100d0 */
[----:B------:R-:W-:Y:S01]  /*28f0*/  F2FP.BF16.F32.PACK_AB R139, R142, R139 ;  /* 0x0000008b8e8b723e */ /* 0x000fe200000010ff */
[----:B------:R-:W-:-:S04]  /*2900*/  FMUL.FTZ R137, R198, R137 ;  /* 0x00000089c6897220 */ /* 0x000fc80000410000 */
[----:B------:R-:W-:-:S04]  /*2910*/  FMUL.FTZ R137, R137, R184 ;  /* 0x000000b889897220 */ /* 0x000fc80000410000 */
[----:B------:R-:W-:-:S05]  /*2920*/  FMUL.FTZ R137, R137, UR11 ;  /* 0x0000000b89897c20 */ /* 0x000fca0008410000 */
[----:B------:R-:W-:Y:S01]  /*2930*/  FSEL R138, R137, RZ, P0 ;  /* 0x000000ff898a7208 */ /* 0x000fe20000000000 */
[----:B------:R-:W-:Y:S01]  /*2940*/  FFMA.FTZ R137, R186, R185, R208 ;  /* 0x000000b9ba897223 */ /* 0x000fe200000100d0 */
[----:B------:R-:W-:-:S03]  /*2950*/  LOP3.LUT P0, RZ, R207, 0xff00, RZ, 0xc0, !PT ;  /* 0x0000ff00cfff7812 */ /* 0x000fc6000780c0ff */
[----:B------:R-:W-:-:S04]  /*2960*/  FADD.FTZ R137, R182, -R137 ;  /* 0x80000089b6897221 */ /* 0x000fc80000010000 */
[----:B------:R-:W-:-:S04]  /*2970*/  FMUL.FTZ R137, R198, R137 ;  /* 0x00000089c6897220 */ /* 0x000fc80000410000 */
        /* <DEDUP_REMOVED lines=26> */
[----:B------:R-:W-:-:S03]  /*2b20*/  LOP3.LUT P0, RZ, R206, 0xff, RZ, 0xc0, !PT ;  /* 0x000000ffceff7812 */ /* 0x000fc6000780c0ff */
[----:B------:R-:W-:-:S04]  /*2b30*/  FMUL.FTZ R137, R198, R137 ;  /* 0x00000089c6897220 */ /* 0x000fc80000410000 */
[----:B------:R-:W-:-:S04]  /*2b40*/  FMUL.FTZ R137, R137, R184 ;  /* 0x000000b889897220 */ /* 0x000fc80000410000 */
[----:B------:R-:W-:-:S05]  /*2b50*/  FMUL.FTZ R137, R137, UR11 ;  /* 0x0000000b89897c20 */ /* 0x000fca0008410000 */
[----:B------:R-:W-:Y:S02]  /*2b60*/  FSEL R136, R137, RZ, P0 ;  /* 0x000000ff89887208 */ /* 0x000fe40000000000 */
[----:B------:R-:W-:Y:S02]  /*2b70*/  F2FP.BF16.F32.PACK_AB R137, R143, R140 ;  /* 0x0000008c8f89723e */ /* 0x000fe400000010ff */
[----:B------:R-:W-:Y:S01]  /*2b80*/  F2FP.BF16.F32.PACK_AB R136, R141, R136 ;  /* 0x000000888d88723e */ /* 0x000fe200000010ff */
[----:B------:R-:W-:Y:S06]  /*2b90*/  BRA `(.L_x_550) ;  /* 0x0000000400047947 */ /* 0x000fec0003800000 */
.L_x_549:
[----:B------:R-:W-:Y:S01]  /*2ba0*/  FFMA.FTZ R112, R183, R185, R208 ;  /* 0x000000b9b7707223 */ /* 0x000fe200000100d0 */
[----:B------:R-:W-:-:S03]  /*2bb0*/  LOP3.LUT P0, RZ, R207, 0xff0000, RZ, 0xc0, !PT ;  /* 0x00ff0000cfff7812 */ /* 0x000fc6000780c0ff */
[----:B------:R-:W-:-:S04]  /*2bc0*/  FADD.FTZ R113, R181, -R112 ;  /* 0x80000070b5717221 */ /* 0x000fc80000010000 */
[----:B-----5:R-:W-:-:S04]  /*2bd0*/  FMUL.FTZ R115, R198, R113 ;  /* 0x00000071c6737220 */ /* 0x020fc80000410000 */
[----:B------:R-:W-:-:S04]  /*2be0*/  FMUL.FTZ R112, R115, R184 ;  /* 0x000000b873707220 */ /* 0x000fc80000410000 */
[----:B------:R-:W-:-:S05]  /*2bf0*/  FMUL.FTZ R112, R112, UR11 ;  /* 0x0000000b70707c20 */ /* 0x000fca0008410000 */
[----:B------:R-:W-:Y:S01]  /*2c00*/  FSEL R211, R112, RZ, P0 ;  /* 0x000000ff70d37208 */ /* 0x000fe20000000000 */
[----:B------:R-:W-:Y:S01]  /*2c10*/  FFMA.FTZ R112, R148, R185, R208 ;  /* 0x000000b994707223 */ /* 0x000fe200000100d0 */
[----:B------:R-:W-:-:S03]  /*2c20*/  ISETP.GE.U32.AND P0, PT, R206, RZ, PT ;  /* 0x000000ffce00720c */ /* 0x000fc60003f06070 */
[----:B------:R-:W-:Y:S01]  /*2c30*/  FADD.FTZ R113, R147, -R112 ;  /* 0x8000007093717221 */ /* 0x000fe20000010000 */
[----:B------:R-:W-:-:S03]  /*2c40*/  ISETP.GE.U32.AND.EX P0, PT, R207, 0x1000000, PT, P0 ;  /* 0x01000000cf00780c */ /* 0x000fc60003f06100 */
[----:B------:R-:W-:-:S04]  /*2c50*/  FMUL.FTZ R212, R198, R113 ;  /* 0x00000071c6d47220 */ /* 0x000fc80000410000 */
[C---:B------:R-:W-:Y:S01]  /*2c60*/  FMUL.FTZ R112, R212.reuse, R184 ;  /* 0x000000b8d4707220 */ /* 0x040fe20000410000 */
[----:B------:R-:W-:-:S03]  /*2c70*/  F2FP.BF16.F32.PACK_AB R115, R212, R115 ;  /* 0x00000073d473723e */ /* 0x000fc600000010ff */
[----:B------:R-:W-:-:S05]  /*2c80*/  FMUL.FTZ R112, R112, UR11 ;  /* 0x0000000b70707c20 */ /* 0x000fca0008410000 */
[----:B------:R-:W-:Y:S01]  /*2c90*/  FSEL R214, R112, RZ, P0 ;  /* 0x000000ff70d67208 */ /* 0x000fe20000000000 */
[----:B------:R-:W-:Y:S01]  /*2ca0*/  FFMA.FTZ R112, R189, R185, R208 ;  /* 0x000000b9bd707223 */ /* 0x000fe200000100d0 */
[----:B------:R-:W-:-:S03]  /*2cb0*/  LOP3.LUT P0, RZ, R207, 0xff, RZ, 0xc0, !PT ;  /* 0x000000ffcfff7812 */ /* 0x000fc6000780c0ff */
[----:B------:R-:W-:-:S04]  /*2cc0*/  FADD.FTZ R113, R187, -R112 ;  /* 0x80000070bb717221 */ /* 0x000fc80000010000 */
[----:B------:R-:W-:Y:S01]  /*2cd0*/  FMUL.FTZ R199, R198, R113 ;  /* 0x00000071c6c77220 */ /* 0x000fe20000410000 */
[----:B------:R-:W-:-:S03]  /*2ce0*/  FFMA.FTZ R113, R186, R185, R208 ;  /* 0x000000b9ba717223 */ /* 0x000fc600000100d0 */
[----:B------:R-:W-:Y:S01]  /*2cf0*/  FMUL.FTZ R112, R199, R184 ;  /* 0x000000b8c7707220 */ /* 0x000fe20000410000 */
[----:B------:R-:W-:-:S03]  /*2d00*/  FADD.FTZ R113, R182, -R113 ;  /* 0x80000071b6717221 */ /* 0x000fc60000010000 */
[----:B------:R-:W-:Y:S01]  /*2d10*/  FMUL.FTZ R112, R112, UR11 ;  /* 0x0000000b70707c20 */ /* 0x000fe20008410000 */
[----:B------:R-:W-:-:S04]  /*2d20*/  FMUL.FTZ R114, R198, R113 ;  /* 0x00000071c6727220 */ /* 0x000fc80000410000 */
[----:B------:R-:W-:Y:S01]  /*2d30*/  FSEL R209, R112, RZ, P0 ;  /* 0x000000ff70d17208 */ /* 0x000fe20000000000 */
[C---:B------:R-:W-:Y:S01]  /*2d40*/  FMUL.FTZ R112, R114.reuse, R184 ;  /* 0x000000b872707220 */ /* 0x040fe20000410000 */
[----:B------:R-:W-:Y:S02]  /*2d50*/  LOP3.LUT P0, RZ, R207, 0xff00, RZ, 0xc0, !PT ;  /* 0x0000ff00cfff7812 */ /* 0x000fe4000780c0ff */
[----:B------:R-:W-:Y:S01]  /*2d60*/  F2FP.BF16.F32.PACK_AB R114, R114, R199 ;  /* 0x000000c77272723e */ /* 0x000fe200000010ff */
        /* <DEDUP_REMOVED lines=10> */
[----:B------:R-:W-:Y:S01]  /*2e10*/  FMUL.FTZ R142, R198, R113 ;  /* 0x00000071c68e7220 */ /* 0x000fe20000410000 */
[----:B------:R-:W-:-:S03]  /*2e20*/  FFMA.FTZ R113, R194, R185, R208 ;  /* 0x000000b9c2717223 */ /* 0x000fc600000100d0 */
[----:B------:R-:W-:Y:S01]  /*2e30*/  FSEL R140, R112, RZ, P0 ;  /* 0x000000ff708c7208 */ /* 0x000fe20000000000 */
[----:B------:R-:W-:Y:S01]  /*2e40*/  FMUL.FTZ R112, R142, R184 ;  /* 0x000000b88e707220 */ /* 0x000fe20000410000 */
[----:B------:R-:W-:Y:S01]  /*2e50*/  FADD.FTZ R113, R192, -R113 ;  /* 0x80000071c0717221 */ /* 0x000fe20000010000 */
[----:B------:R-:W-:Y:S02]  /*2e60*/  LOP3.LUT P0, RZ, R206, 0xff000000, RZ, 0xc0, !PT ;  /* 0xff000000ceff7812 */ /* 0x000fe4000780c0ff */
[----:B------:R-:W-:Y:S01]  /*2e70*/  FMUL.FTZ R112, R112, UR11 ;  /* 0x0000000b70707c20 */ /* 0x000fe20008410000 */
[----:B------:R-:W-:-:S04]  /*2e80*/  FMUL.FTZ R138, R198, R113 ;  /* 0x00000071c68a7220 */ /* 0x000fc80000410000 */
[----:B------:R-:W-:Y:S01]  /*2e90*/  FSEL R143, R112, RZ, P0 ;  /* 0x000000ff708f7208 */ /* 0x000fe20000000000 */
[----:B------:R-:W-:Y:S01]  /*2ea0*/  FMUL.FTZ R112, R138, R184 ;  /* 0x000000b88a707220 */ /* 0x000fe20000410000 */
[----:B------:R-:W-:-:S03]  /*2eb0*/  LOP3.LUT P0, RZ, R206, 0xff00, RZ, 0xc0, !PT ;  /* 0x0000ff00ceff7812 */ /* 0x000fc6000780c0ff */
[----:B------:R-:W-:-:S05]  /*2ec0*/  FMUL.FTZ R112, R112, UR11 ;  /* 0x0000000b70707c20 */ /* 0x000fca0008410000 */
[----:B------:R-:W-:Y:S01]  /*2ed0*/  FSEL R141, R112, RZ, P0 ;  /* 0x000000ff708d7208 */ /* 0x000fe20000000000 */
[----:B------:R-:W-:Y:S01]  /*2ee0*/  FFMA.FTZ R112, R197, R185, R208 ;  /* 0x000000b9c5707223 */ /* 0x000fe200000100d0 */
[----:B------:R-:W-:-:S03]  /*2ef0*/  LOP3.LUT P0, RZ, R206, 0xff, RZ, 0xc0, !PT ;  /* 0x000000ffceff7812 */ /* 0x000fc6000780c0ff */
[----:B------:R-:W-:-:S04]  /*2f00*/  FADD.FTZ R113, R195, -R112 ;  /* 0x80000070c3717221 */ /* 0x000fc80000010000 */
[----:B------:R-:W-:Y:S01]  /*2f10*/  FMUL.FTZ R137, R198, R113 ;  /* 0x00000071c6897220 */ /* 0x000fe20000410000 */
[----:B------:R-:W-:Y:S02]  /*2f20*/  F2FP.BF16.F32.PACK_AB R113, R142, R139 ;  /* 0x0000008b8e71723e */ /* 0x000fe400000010ff */
[----:B------:R-:W-:Y:S01]  /*2f30*/  F2FP.BF16.F32.PACK_AB R139, R214, R211 ;  /* 0x000000d3d68b723e */ /* 0x000fe200000010ff */
[----:B------:R-:W-:-:S04]  /*2f40*/  FMUL.FTZ R112, R137, R184 ;  /* 0x000000b889707220 */ /* 0x000fc80000410000 */
[----:B------:R-:W-:-:S05]  /*2f50*/  FMUL.FTZ R112, R112, UR11 ;  /* 0x0000000b70707c20 */ /* 0x000fca0008410000 */
[----:B------:R-:W-:Y:S02]  /*2f60*/  FSEL R136, R112, RZ, P0 ;  /* 0x000000ff70887208 */ /* 0x000fe40000000000 */
[----:B------:R-:W-:Y:S02]  /*2f70*/  F2FP.BF16.F32.PACK_AB R112, R138, R137 ;  /* 0x000000898a70723e */ /* 0x000fe400000010ff */
[----:B------:R-:W-:Y:S02]  /*2f80*/  F2FP.BF16.F32.PACK_AB R138, R210, R209 ;  /* 0x000000d1d28a723e */ /* 0x000fe400000010ff */
[----:B------:R-:W-:Y:S02]  /*2f90*/  F2FP.BF16.F32.PACK_AB R137, R143, R140 ;  /* 0x0000008c8f89723e */ /* 0x000fe400000010ff */
[----:B------:R-:W-:-:S07]  /*2fa0*/  F2FP.BF16.F32.PACK_AB R136, R141, R136 ;  /* 0x000000888d88723e */ /* 0x000fce00000010ff */
.L_x_550:
[----:B------:R-:W0:Y:S08]  /*2fb0*/  @P6 LDC.64 R142, c[0x0][0x478] ;  /* 0x00011e00ff8e6b82 */ /* 0x000e300000000a00 */
[----:B------:R-:W1:Y:S01]  /*2fc0*/  LDC.64 R140, c[0x0][0x468] ;  /* 0x00011a00ff8c7b82 */ /* 0x000e620000000a00 */
[----:B0-----:R-:W-:-:S05]  /*2fd0*/  @P6 IMAD.WIDE.U32 R142, R196, 0x10, R142 ;  /* 0x00000010c48e6825 */ /* 0x001fca00078e008e */
[----:B------:R0:W-:Y:S01]  /*2fe0*/  @P6 STG.E.128 desc[UR4][R142.64], R112 ;  /* 0x000000708e006986 */ /* 0x0001e2000c101d04 */
[C---:B-1----:R-:W-:Y:S01]  /*2ff0*/  IMAD.WIDE.U32 R140, R196.reuse, 0x10, R140 ;  /* 0x00000010c48c7825 */ /* 0x042fe200078e008c */
[----:B------:R-:W-:-:S04]  /*3000*/  IADD3 R196, PT, PT, R196, 0x80, RZ ;  /* 0x00000080c4c47810 */ /* 0x000fc80007ffe0ff */
[----:B------:R0:W-:Y:S03]  /*3010*/  STG.E.128 desc[UR4][R140.64], R136 ;  /* 0x000000888c007986 */ /* 0x0001e6000c101d04 */
.L_x_548:
[----:B------:R-:W-:Y:S05]  /*3020*/  BSYNC.RECONVERGENT B1 ;  /* 0x0000000000017941 */ /* 0x000fea0003800200 */
.L_x_547:
[----:B------:R-:W-:Y:S04]  /*3030*/  BSSY.RECONVERGENT B1, `(.L_x_551) ;  /* 0x000008b000017945 */ /* 0x000fe80003800200 */
[----:B------:R-:W-:Y:S05]  /*3040*/  @!P5 BRA `(.L_x_552) ;  /* 0x000000080024d947 */ /* 0x000fea0003800000 */
[----:B------:R-:W-:-:S04]  /*3050*/  ISETP.NE.U32.AND P6, PT, RZ, UR12, PT ;  /* 0x0000000cff007c0c */ /* 0x000fc8000bfc5070 */
[----:B------:R-:W-:-:S13]  /*3060*/  ISETP.NE.AND.EX P6, PT, RZ, UR13, PT, P6 ;  /* 0x0000000dff007c0c */ /* 0x000fda000bfc5360 */
[----:B------:R-:W-:Y:S05]  /*3070*/  @!P6 BRA `(.L_x_553) ;  /* 0x000000040008e947 */ /* 0x000fea0003800000 */
[----:B0-----:R-:W-:Y:S01]  /*3080*/  FFMA.FTZ R113, R29, R185, R208 ;  /* 0x000000b91d717223 */ /* 0x001fe200000100d0 */
        /* <DEDUP_REMOVED lines=10> */
[----:B------:R-:W-:Y:S01]  /*3130*/  FMUL.FTZ R212, R198, R113 ;  /* 0x00000071c6d47220 */ /* 0x000fe20000410000 */
[----:B------:R-:W-:-:S03]  /*3140*/  FFMA.FTZ R113, R27, R185, R208 ;  /* 0x000000b91b717223 */ /* 0x000fc600000100d0 */
[----:B------:R-:W-:Y:S01]  /*3150*/  FMUL.FTZ R112, R212, R184 ;  /* 0x000000b8d4707220 */ /* 0x000fe20000410000 */
[----:B------:R-:W-:Y:S01]  /*3160*/  FADD.FTZ R113, R28, -R113 ;  /* 0x800000711c717221 */ /* 0x000fe20000010000 */
[----:B------:R-:W-:Y:S02]  /*3170*/  F2FP.BF16.F32.PACK_AB R115, R212, R115 ;  /* 0x00000073d473723e */ /* 0x000fe400000010ff */
        /* <DEDUP_REMOVED lines=38> */
[----:B------:R-:W-:Y:S02]  /*33e0*/  F2FP.BF16.F32.PACK_AB R113, R142, R139 ;  /* 0x0000008b8e71723e */ /* 0x000fe400000010ff */
[----:B------:R-:W-:Y:S02]  /*33f0*/  F2FP.BF16.F32.PACK_AB R139, R214, R211 ;  /* 0x000000d3d68b723e */ /* 0x000fe400000010ff */
[----:B------:R-:W-:Y:S01]  /*3400*/  FSEL R141, R112, RZ, P0 ;  /* 0x000000ff708d7208 */ /* 0x000fe20000000000 */
[----:B------:R-:W-:Y:S01]  /*3410*/  FMUL.FTZ R112, R137, R184 ;  /* 0x000000b889707220 */ /* 0x000fe20000410000 */
[----:B------:R-:W-:-:S03]  /*3420*/  LOP3.LUT P0, RZ, R204, 0xff, RZ, 0xc0, !PT ;  /* 0x000000ffccff7812 */ /* 0x000fc6000780c0ff */
[----:B------:R-:W-:-:S05]  /*3430*/  FMUL.FTZ R112, R112, UR11 ;  /* 0x0000000b70707c20 */ /* 0x000fca0008410000 */
[----:B------:R-:W-:Y:S02]  /*3440*/  FSEL R136, R112, RZ, P0 ;  /* 0x000000ff70887208 */ /* 0x000fe40000000000 */
[----:B------:R-:W-:Y:S02]  /*3450*/  F2FP.BF16.F32.PACK_AB R112, R138, R137 ;  /* 0x000000898a70723e */ /* 0x000fe400000010ff */
[----:B------:R-:W-:Y:S02]  /*3460*/  F2FP.BF16.F32.PACK_AB R138, R210, R209 ;  /* 0x000000d1d28a723e */ /* 0x000fe400000010ff */
[----:B------:R-:W-:Y:S02]  /*3470*/  F2FP.BF16.F32.PACK_AB R137, R143, R140 ;  /* 0x0000008c8f89723e */ /* 0x000fe400000010ff */
[----:B------:R-:W-:Y:S01]  /*3480*/  F2FP.BF16.F32.PACK_AB R136, R141, R136 ;  /* 0x000000888d88723e */ /* 0x000fe200000010ff */
[----:B------:R-:W-:Y:S06]  /*3490*/  BRA `(.L_x_554) ;  /* 0x0000000000f47947 */ /* 0x000fec0003800000 */
.L_x_553:
[-CC-:B0-----:R-:W-:Y:S01]  /*34a0*/  FFMA.FTZ R137, R29, R185.reuse, R208.reuse ;  /* 0x000000b91d897223 */ /* 0x181fe200000100d0 */
[----:B------:R-:W-:Y:S01]  /*34b0*/  LOP3.LUT P0, RZ, R205, 0xff0000, RZ, 0xc0, !PT ;  /* 0x00ff0000cdff7812 */ /* 0x000fe2000780c0ff */
[----:B------:R-:W-:Y:S02]  /*34c0*/  FFMA.FTZ R136, R146, R185, R208 ;  /* 0x000000b992887223 */ /* 0x000fe400000100d0 */
[----:B------:R-:W-:-:S04]  /*34d0*/  FADD.FTZ R137, R30, -R137 ;  /* 0x800000891e897221 */ /* 0x000fc80000010000 */
        /* <DEDUP_REMOVED lines=12> */
[----:B------:R-:W-:Y:S01]  /*35a0*/  FFMA.FTZ R137, R27, R185, R208 ;  /* 0x000000b91b897223 */ /* 0x000fe200000100d0 */
[----:B------:R-:W-:Y:S02]  /*35b0*/  LOP3.LUT P0, RZ, R205, 0xff, RZ, 0xc0, !PT ;  /* 0x000000ffcdff7812 */ /* 0x000fe4000780c0ff */
[----:B------:R-:W-:Y:S01]  /*35c0*/  F2FP.BF16.F32.PACK_AB R139, R142, R139 ;  /* 0x0000008b8e8b723e */ /* 0x000fe200000010ff */
[----:B------:R-:W-:-:S04]  /*35d0*/  FADD.FTZ R137, R28, -R137 ;  /* 0x800000891c897221 */ /* 0x000fc80000010000 */
[----:B------:R-:W-:-:S04]  /*35e0*/  FMUL.FTZ R137, R198, R137 ;  /* 0x00000089c6897220 */ /* 0x000fc80000410000 */
[----:B------:R-:W-:-:S04]  /*35f0*/  FMUL.FTZ R137, R137, R184 ;  /* 0x000000b889897220 */ /* 0x000fc80000410000 */
[----:B------:R-:W-:-:S05]  /*3600*/  FMUL.FTZ R137, R137, UR11 ;  /* 0x0000000b89897c20 */ /* 0x000fca0008410000 */
[----:B------:R-:W-:Y:S01]  /*3610*/  FSEL R138, R137, RZ, P0 ;  /* 0x000000ff898a7208 */ /* 0x000fe20000000000 */
[----:B------:R-:W-:Y:S01]  /*3620*/  FADD.FTZ R137, R35, -R136 ;  /* 0x8000008823897221 */ /* 0x000fe20000010000 */
[----:B------:R-:W-:Y:S01]  /*3630*/  LOP3.LUT P0, RZ, R205, 0xff00, RZ, 0xc0, !PT ;  /* 0x0000ff00cdff7812 */ /* 0x000fe2000780c0ff */
[----:B------:R-:W-:Y:S02]  /*3640*/  FFMA.FTZ R136, R34, R185, R208 ;  /* 0x000000b922887223 */ /* 0x000fe400000100d0 */
[----:B------:R-:W-:-:S04]  /*3650*/  FMUL.FTZ R137, R198, R137 ;  /* 0x00000089c6897220 */ /* 0x000fc80000410000 */
        /* <DEDUP_REMOVED lines=30> */
[----:B------:R-:W-:Y:S02]  /*3840*/  FSEL R136, R137, RZ, P0 ;  /* 0x000000ff89887208 */ /* 0x000fe40000000000 */
[----:B------:R-:W-:Y:S02]  /*3850*/  F2FP.BF16.F32.PACK_AB R137, R143, R140 ;  /* 0x0000008c8f89723e */ /* 0x000fe400000010ff */
[----:B------:R-:W-:-:S07]  /*3860*/  F2FP.BF16.F32.PACK_AB R136, R141, R136 ;  /* 0x000000888d88723e */ /* 0x000fce00000010ff */
.L_x_554:
[----:B------:R-:W0:Y:S08]  /*3870*/  @P6 LDC.64 R142, c[0x0][0x478] ;  /* 0x00011e00ff8e6b82 */ /* 0x000e300000000a00 */
[----:B------:R-:W1:Y:S01]  /*3880*/  LDC.64 R140, c[0x0][0x468] ;  /* 0x00011a00ff8c7b82 */ /* 0x000e620000000a00 */
[----:B0-----:R-:W-:-:S05]  /*3890*/  @P6 IMAD.WIDE.U32 R142, R196, 0x10, R142 ;  /* 0x00000010c48e6825 */ /* 0x001fca00078e008e */
[----:B------:R2:W-:Y:S01]  /*38a0*/  @P6 STG.E.128 desc[UR4][R142.64], R112 ;  /* 0x000000708e006986 */ /* 0x0005e2000c101d04 */
[C---:B-1----:R-:W-:Y:S01]  /*38b0*/  IMAD.WIDE.U32 R140, R196.reuse, 0x10, R140 ;  /* 0x00000010c48c7825 */ /* 0x042fe200078e008c */
[----:B------:R-:W-:-:S04]  /*38c0*/  IADD3 R196, PT, PT, R196, 0x80, RZ ;  /* 0x00000080c4c47810 */ /* 0x000fc80007ffe0ff */
[----:B------:R2:W-:Y:S03]  /*38d0*/  STG.E.128 desc[UR4][R140.64], R136 ;  /* 0x000000888c007986 */ /* 0x0005e6000c101d04 */
.L_x_552:
[----:B------:R-:W-:Y:S05]  /*38e0*/  BSYNC.RECONVERGENT B1 ;  /* 0x0000000000017941 */ /* 0x000fea0003800200 */
.L_x_551:
[----:B------:R-:W-:Y:S04]  /*38f0*/  BSSY.RECONVERGENT B1, `(.L_x_555) ;  /* 0x000008b000017945 */ /* 0x000fe80003800200 */
[----:B------:R-:W-:Y:S05]  /*3900*/  @!P4 BRA `(.L_x_556) ;  /* 0x000000080024c947 */ /* 0x000fea0003800000 */
[----:B------:R-:W-:-:S04]  /*3910*/  ISETP.NE.U32.AND P6, PT, RZ, UR12, PT ;  /* 0x0000000cff007c0c */ /* 0x000fc8000bfc5070 */
[----:B------:R-:W-:-:S13]  /*3920*/  ISETP.NE.AND.EX P6, PT, RZ, UR13, PT, P6 ;  /* 0x0000000dff007c0c */ /* 0x000fda000bfc5360 */
[----:B------:R-:W-:Y:S05]  /*3930*/  @!P6 BRA `(.L_x_557) ;  /* 0x000000040008e947 */ /* 0x000fea0003800000 */
[----:B0-2---:R-:W-:Y:S01]  /*3940*/  FFMA.FTZ R113, R155, R185, R208 ;  /* 0x000000b99b717223 */ /* 0x005fe200000100d0 */
        /* <DEDUP_REMOVED lines=65> */
.L_x_557:
[-CC-:B0-2---:R-:W-:Y:S01]  /*3d60*/  FFMA.FTZ R137, R155, R185.reuse, R208.reuse ;  /* 0x000000b99b897223 */ /* 0x185fe200000100d0 */
        /* <DEDUP_REMOVED lines=60> */
.L_x_558:
[----:B------:R-:W0:Y:S08]  /*4130*/  @P6 LDC.64 R142, c[0x0][0x478] ;  /* 0x00011e00ff8e6b82 */ /* 0x000e300000000a00 */
[----:B------:R-:W1:Y:S01]  /*4140*/  LDC.64 R140, c[0x0][0x468] ;  /* 0x00011a00ff8c7b82 */ /* 0x000e620000000a00 */
[----:B0-----:R-:W-:-:S05]  /*4150*/  @P6 IMAD.WIDE.U32 R142, R196, 0x10, R142 ;  /* 0x00000010c48e6825 */ /* 0x001fca00078e008e */
[----:B------:R3:W-:Y:S01]  /*4160*/  @P6 STG.E.128 desc[UR4][R142.64], R112 ;  /* 0x000000708e006986 */ /* 0x0007e2000c101d04 */
[C---:B-1----:R-:W-:Y:S01]  /*4170*/  IMAD.WIDE.U32 R140, R196.reuse, 0x10, R140 ;  /* 0x00000010c48c7825 */ /* 0x042fe200078e008c */
[----:B------:R-:W-:-:S04]  /*4180*/  IADD3 R196, PT, PT, R196, 0x80, RZ ;  /* 0x00000080c4c47810 */ /* 0x000fc80007ffe0ff */
[----:B------:R3:W-:Y:S03]  /*4190*/  STG.E.128 desc[UR4][R140.64], R136 ;  /* 0x000000888c007986 */ /* 0x0007e6000c101d04 */
.L_x_556:
[----:B------:R-:W-:Y:S05]  /*41a0*/  BSYNC.RECONVERGENT B1 ;  /* 0x0000000000017941 */ /* 0x000fea0003800200 */
.L_x_555:
[----:B------:R-:W-:Y:S05]  /*41b0*/  @!P2 BRA `(.L_x_559) ;  /* 0x000000300070a947 */ /* 0x000fea0003800000 */
[----:B------:R-:W-:-:S04]  /*41c0*/  ISETP.NE.U32.AND P6, PT, RZ, UR12, PT ;  /* 0x0000000cff007c0c */ /* 0x000fc8000bfc5070 */
[----:B------:R-:W-:-:S13]  /*41d0*/  ISETP.NE.AND.EX P6, PT, RZ, UR13, PT, P6 ;  /* 0x0000000dff007c0c */ /* 0x000fda000bfc5360 */
[----:B------:R-:W-:Y:S05]  /*41e0*/  @!P6 BRA `(.L_x_560) ;  /* 0x000000040008e947 */ /* 0x000fea0003800000 */
[----:B0-23--:R-:W-:Y:S01]  /*41f0*/  FFMA.FTZ R112, R180, R185, R208 ;  /* 0x000000b9b4707223 */ /* 0x00dfe200000100d0 */
[----:B------:R-:W-:-:S03]  /*4200*/  ISETP.GE.U32.AND P0, PT, R202, RZ, PT ;  /* 0x000000ffca00720c */ /* 0x000fc60003f06070 */
[----:B------:R-:W-:Y:S01]  /*4210*/  FADD.FTZ R113, R179, -R112 ;  /* 0x80000070b3717221 */ /* 0x000fe20000010000 */
[----:B------:R-:W-:-:S03]  /*4220*/  ISETP.GE.U32.AND.EX P0, PT, R203, 0x1000000, PT, P0 ;  /* 0x01000000cb00780c */ /* 0x000fc60003f06100 */
[----:B-----5:R-:W-:Y:S01]  /*4230*/  FMUL.FTZ R210, R198, R113 ;  /* 0x00000071c6d27220 */ /* 0x020fe20000410000 */
        /* <DEDUP_REMOVED lines=11> */
[----:B------:R-:W-:Y:S01]  /*42f0*/  FMUL.FTZ R139, R198, R113 ;  /* 0x00000071c68b7220 */ /* 0x000fe20000410000 */
[----:B------:R-:W-:-:S03]  /*4300*/  F2FP.BF16.F32.PACK_AB R115, R210, R115 ;  /* 0x00000073d273723e */ /* 0x000fc600000010ff */
        /* <DEDUP_REMOVED lines=28> */
[-CC-:B------:R-:W-:Y:S01]  /*44d0*/  FFMA.FTZ R112, R174, R185.reuse, R208.reuse ;  /* 0x000000b9ae707223 */ /* 0x180fe200000100d0 */
[----:B------:R-:W-:Y:S01]  /*44e0*/  FFMA.FTZ R185, R165, R185, R208 ;  /* 0x000000b9a5b97223 */ /* 0x000fe200000100d0 */
[----:B------:R-:W-:Y:S02]  /*44f0*/  LOP3.LUT P0, RZ, R202, 0xff00, RZ, 0xc0, !PT ;  /* 0x0000ff00caff7812 */ /* 0x000fe4000780c0ff */
[----:B------:R-:W-:Y:S01]  /*4500*/  FADD.FTZ R113, R173, -R112 ;  /* 0x80000070ad717221 */ /* 0x000fe20000010000 */
[----:B------:R-:W-:-:S03]  /*4510*/  FADD.FTZ R185, R166, -R185 ;  /* 0x800000b9a6b97221 */ /* 0x000fc60000010000 */
[C---:B------:R-:W-:Y:S01]  /*4520*/  FMUL.FTZ R112, R198.reuse, R113 ;  /* 0x00000071c6707220 */ /* 0x040fe20000410000 */
[----:B------:R-:W-:-:S03]  /*4530*/  FMUL.FTZ R185, R198, R185 ;  /* 0x000000b9c6b97220 */ /* 0x000fc60000410000 */
[CC--:B------:R-:W-:Y:S01]  /*4540*/  FMUL.FTZ R113, R112.reuse, R184.reuse ;  /* 0x000000b870717220 */ /* 0x0c0fe20000410000 */
[----:B------:R-:W-:Y:S01]  /*4550*/  FMUL.FTZ R184, R185, R184 ;  /* 0x000000b8b9b87220 */ /* 0x000fe20000410000 */
[----:B------:R-:W-:Y:S02]  /*4560*/  F2FP.BF16.F32.PACK_AB R112, R112, R185 ;  /* 0x000000b97070723e */ /* 0x000fe400000010ff */
[----:B------:R-:W-:Y:S01]  /*4570*/  FMUL.FTZ R113, R113, UR11 ;  /* 0x0000000b71717c20 */ /* 0x000fe20008410000 */
[----:B------:R-:W-:-:S04]  /*4580*/  FMUL.FTZ R184, R184, UR11 ;  /* 0x0000000bb8b87c20 */ /* 0x000fc80008410000 */
[----:B------:R-:W-:Y:S02]  /*4590*/  FSEL R141, R113, RZ, P0 ;  /* 0x000000ff718d7208 */ /* 0x000fe40000000000 */
[----:B------:R-:W-:Y:S02]  /*45a0*/  LOP3.LUT P0, RZ, R202, 0xff, RZ, 0xc0, !PT ;  /* 0x000000ffcaff7812 */ /* 0x000fe4000780c0ff */
[----:B------:R-:W-:Y:S02]  /*45b0*/  F2FP.BF16.F32.PACK_AB R113, R138, R137 ;  /* 0x000000898a71723e */ /* 0x000fe400000010ff */
[----:B------:R-:W-:Y:S02]  /*45c0*/  FSEL R136, R184, RZ, P0 ;  /* 0x000000ffb8887208 */ /* 0x000fe40000000000 */
[----:B------:R-:W-:Y:S02]  /*45d0*/  F2FP.BF16.F32.PACK_AB R138, R199, R142 ;  /* 0x0000008ec78a723e */ /* 0x000fe400000010ff */
[----:B------:R-:W-:-:S02]  /*45e0*/  F2FP.BF16.F32.PACK_AB R137, R143, R140 ;  /* 0x0000008c8f89723e */ /* 0x000fc400000010ff */
[----:B------:R-:W-:Y:S01]  /*45f0*/  F2FP.BF16.F32.PACK_AB R136, R141, R136 ;  /* 0x000000888d88723e */ /* 0x000fe200000010ff */
[----:B------:R-:W-:Y:S06]  /*4600*/  BRA `(.L_x_561) ;  /* 0x0000000000f47947 */ /* 0x000fec0003800000 */
.L_x_560:
[-CC-:B0-23--:R-:W-:Y:S01]  /*4610*/  FFMA.FTZ R137, R171, R185.reuse, R208.reuse ;  /* 0x000000b9ab897223 */ /* 0x18dfe200000100d0 */
        /* <DEDUP_REMOVED lines=40> */
[-CC-:B------:R-:W-:Y:S01]  /*48a0*/  FFMA.FTZ R136, R174, R185.reuse, R208.reuse ;  /* 0x000000b9ae887223 */ /* 0x180fe200000100d0 */
[----:B------:R-:W-:Y:S01]  /*48b0*/  FFMA.FTZ R185, R165, R185, R208 ;  /* 0x000000b9a5b97223 */ /* 0x000fe200000100d0 */
[----:B------:R-:W-:-:S03]  /*48c0*/  FMUL.FTZ R137, R198, R137 ;  /* 0x00000089c6897220 */ /* 0x000fc60000410000 */
[----:B------:R-:W-:Y:S01]  /*48d0*/  FADD.FTZ R185, R166, -R185 ;  /* 0x800000b9a6b97221 */ /* 0x000fe20000010000 */
[----:B------:R-:W-:-:S03]  /*48e0*/  FMUL.FTZ R137, R137, R184 ;  /* 0x000000b889897220 */ /* 0x000fc60000410000 */
[----:B------:R-:W-:Y:S01]  /*48f0*/  FMUL.FTZ R185, R198, R185 ;  /* 0x000000b9c6b97220 */ /* 0x000fe20000410000 */
[----:B------:R-:W-:-:S03]  /*4900*/  FMUL.FTZ R137, R137, UR11 ;  /* 0x0000000b89897c20 */ /* 0x000fc60008410000 */
[----:B------:R-:W-:Y:S02]  /*4910*/  FMUL.FTZ R185, R185, R184 ;  /* 0x000000b8b9b97220 */ /* 0x000fe40000410000 */
[----:B------:R-:W-:Y:S01]  /*4920*/  FSEL R143, R137, RZ, P0 ;  /* 0x000000ff898f7208 */ /* 0x000fe20000000000 */
[----:B------:R-:W-:Y:S01]  /*4930*/  FADD.FTZ R137, R173, -R136 ;  /* 0x80000088ad897221 */ /* 0x000fe20000010000 */
[----:B------:R-:W-:Y:S01]  /*4940*/  LOP3.LUT P0, RZ, R202, 0xff00, RZ, 0xc0, !PT ;  /* 0x0000ff00caff7812 */ /* 0x000fe2000780c0ff */
[----:B------:R-:W-:Y:S02]  /*4950*/  FMUL.FTZ R185, R185, UR11 ;  /* 0x0000000bb9b97c20 */ /* 0x000fe40008410000 */
[----:B------:R-:W-:-:S04]  /*4960*/  FMUL.FTZ R137, R198, R137 ;  /* 0x00000089c6897220 */ /* 0x000fc80000410000 */
[----:B------:R-:W-:-:S04]  /*4970*/  FMUL.FTZ R137, R137, R184 ;  /* 0x000000b889897220 */ /* 0x000fc80000410000 */
[----:B------:R-:W-:-:S05]  /*4980*/  FMUL.FTZ R137, R137, UR11 ;  /* 0x0000000b89897c20 */ /* 0x000fca0008410000 */
[----:B------:R-:W-:Y:S02]  /*4990*/  FSEL R141, R137, RZ, P0 ;  /* 0x000000ff898d7208 */ /* 0x000fe40000000000 */
[----:B------:R-:W-:Y:S02]  /*49a0*/  LOP3.LUT P0, RZ, R202, 0xff, RZ, 0xc0, !PT ;  /* 0x000000ffcaff7812 */ /* 0x000fe4000780c0ff */
[----:B------:R-:W-:Y:S02]  /*49b0*/  F2FP.BF16.F32.PACK_AB R137, R143, R140 ;  /* 0x0000008c8f89723e */ /* 0x000fe400000010ff */
[----:B------:R-:W-:-:S04]  /*49c0*/  FSEL R136, R185, RZ, P0 ;  /* 0x000000ffb9887208 */ /* 0x000fc80000000000 */
[----:B------:R-:W-:-:S07]  /*49d0*/  F2FP.BF16.F32.PACK_AB R136, R141, R136 ;  /* 0x000000888d88723e */ /* 0x000fce00000010ff */
.L_x_561:
[----:B------:R-:W0:Y:S08]  /*49e0*/  @P6 LDC.64 R142, c[0x0][0x478] ;  /* 0x00011e00ff8e6b82 */ /* 0x000e300000000a00 */
[----:B------:R-:W1:Y:S01]  /*49f0*/  LDC.64 R140, c[0x0][0x468] ;  /* 0x00011a00ff8c7b82 */ /* 0x000e620000000a00 */
[----:B0-----:R-:W-:-:S05]  /*4a00*/  @P6 IMAD.WIDE.U32 R142, R196, 0x10, R142 ;  /* 0x00000010c48e6825 */ /* 0x001fca00078e008e */
[----:B------:R0:W-:Y:S01]  /*4a10*/  @P6 STG.E.128 desc[UR4][R142.64], R112 ;  /* 0x000000708e006986 */ /* 0x0001e2000c101d04 */
[----:B-1----:R-:W-:-:S05]  /*4a20*/  IMAD.WIDE.U32 R140, R196, 0x10, R140 ;  /* 0x00000010c48c7825 */ /* 0x002fca00078e008c */
[----:B------:R0:W-:Y:S01]  /*4a30*/  STG.E.128 desc[UR4][R140.64], R136 ;  /* 0x000000888c007986 */ /* 0x0001e2000c101d04 */
[----:B------:R-:W-:Y:S05]  /*4a40*/  BRA `(.L_x_559) ;  /* 0x00000028004c7947 */ /* 0x000fea0003800000 */
.L_x_546:
        /* <DEDUP_REMOVED lines=9> */
[----:B------:R-:W-:Y:S01]  /*4ae0*/  LOP3.LUT P0, RZ, R207, 0xff0000, RZ, 0xc0, !PT ;  /* 0x00ff0000cfff7812 */ /* 0x000fe2000780c0ff */
[----:B------:R-:W-:Y:S01]  /*4af0*/  FADD.FTZ R136, R181, -R136 ;  /* 0x80000088b5887221 */ /* 0x000fe20000010000 */
[-C--:B------:R-:W-:Y:S01]  /*4b00*/  FFMA.FTZ R140, R189, R185.reuse, R208 ;  /* 0x000000b9bd8c7223 */ /* 0x080fe200000100d0 */
[----:B------:R-:W-:Y:S01]  /*4b10*/  FADD.FTZ R138, R147, -R138 ;  /* 0x8000008a938a7221 */ /* 0x000fe20000010000 */
[-C--:B------:R-:W-:Y:S01]  /*4b20*/  FFMA.FTZ R213, R186, R185.reuse, R208 ;  /* 0x000000b9bad57223 */ /* 0x080fe200000100d0 */
[----:B-----5:R-:W-:Y:S01]  /*4b30*/  FFMA.FTZ R137, R198, R136, R137 ;  /* 0x00000088c6897223 */ /* 0x020fe20000010089 */
[----:B------:R-:W-:Y:S01]  /*4b40*/  PRMT R136, R119, 0x7632, R136 ;  /* 0x0000763277887816 */ /* 0x000fe20000000088 */
[----:B------:R-:W-:Y:S01]  /*4b50*/  FADD.FTZ R140, R187, -R140 ;  /* 0x8000008cbb8c7221 */ /* 0x000fe20000010000 */
[----:B------:R-:W-:Y:S01]  /*4b60*/  FADD.FTZ R142, R182, -R213 ;  /* 0x800000d5b68e7221 */ /* 0x000fe20000010000 */
[----:B------:R-:W-:Y:S01]  /*4b70*/  FMUL.FTZ R137, R137, R184 ;  /* 0x000000b889897220 */ /* 0x000fe20000410000 */
[----:B------:R-:W-:Y:S01]  /*4b80*/  SHF.L.U32 R141, R136, 0x10, RZ ;  /* 0x00000010888d7819 */ /* 0x000fe200000006ff */
[-C--:B------:R-:W-:Y:S01]  /*4b90*/  FFMA.FTZ R217, R190, R185.reuse, R208 ;  /* 0x000000b9bed97223 */ /* 0x080fe200000100d0 */
[----:B------:R-:W-:Y:S01]  /*4ba0*/  PRMT R136, R118, 0x7632, R136 ;  /* 0x0000763276887816 */ /* 0x000fe20000000088 */
[----:B------:R-:W-:Y:S01]  /*4bb0*/  FMUL.FTZ R137, R137, UR11 ;  /* 0x0000000b89897c20 */ /* 0x000fe20008410000 */
[-CC-:B------:R-:W-:Y:S01]  /*4bc0*/  FFMA.FTZ R215, R194, R185.reuse, R208.reuse ;  /* 0x000000b9c2d77223 */ /* 0x180fe200000100d0 */
[----:B------:R-:W-:Y:S01]  /*4bd0*/  FFMA.FTZ R143, R198, R138, R141 ;  /* 0x0000008ac68f7223 */ /* 0x000fe2000001008d */
[----:B------:R-:W-:Y:S01]  /*4be0*/  SHF.L.U32 R141, R118, 0x10, RZ ;  /* 0x00000010768d7819 */ /* 0x000fe200000006ff */
[----:B------:R-:W-:Y:S01]  /*4bf0*/  FFMA.FTZ R138, R193, R185, R208 ;  /* 0x000000b9c18a7223 */ /* 0x000fe200000100d0 */
[----:B------:R-:W-:Y:S01]  /*4c00*/  FSEL R139, R137, RZ, P0 ;  /* 0x000000ff898b7208 */ /* 0x000fe20000000000 */
[----:B------:R-:W-:Y:S01]  /*4c10*/  FMUL.FTZ R143, R143, R184 ;  /* 0x000000b88f8f7220 */ /* 0x000fe20000410000 */
[----:B------:R-:W-:Y:S01]  /*4c20*/  ISETP.GE.U32.AND P0, PT, R206, RZ, PT ;  /* 0x000000ffce00720c */ /* 0x000fe20003f06070 */
[----:B------:R-:W-:Y:S01]  /*4c30*/  FADD.FTZ R138, R191, -R138 ;  /* 0x8000008abf8a7221 */ /* 0x000fe20000010000 */
[----:B------:R-:W-:Y:S01]  /*4c40*/  SHF.L.U32 R213, R136, 0x10, RZ ;  /* 0x0000001088d57819 */ /* 0x000fe200000006ff */
[----:B------:R-:W-:Y:S01]  /*4c50*/  FMUL.FTZ R136, R143, UR11 ;  /* 0x0000000b8f887c20 */ /* 0x000fe20008410000 */
[----:B------:R-:W-:Y:S01]  /*4c60*/  SHF.L.U32 R137, R117, 0x10, RZ ;  /* 0x0000001075897819 */ /* 0x000fe200000006ff */
[C---:B------:R-:W-:Y:S01]  /*4c70*/  FFMA.FTZ R143, R198.reuse, R140, R141 ;  /* 0x0000008cc68f7223 */ /* 0x040fe2000001008d */
[----:B------:R-:W-:Y:S01]  /*4c80*/  ISETP.GE.U32.AND.EX P0, PT, R207, 0x1000000, PT, P0 ;  /* 0x01000000cf00780c */ /* 0x000fe20003f06100 */
[----:B------:R-:W-:Y:S01]  /*4c90*/  FFMA.FTZ R213, R198, R142, R213 ;  /* 0x0000008ec6d57223 */ /* 0x000fe200000100d5 */
[----:B------:R-:W-:Y:S01]  /*4ca0*/  FADD.FTZ R217, R188, -R217 ;  /* 0x800000d9bcd97221 */ /* 0x000fe20000010000 */
[--C-:B------:R-:W-:Y:S01]  /*4cb0*/  FFMA.FTZ R141, R198, R138, R137.reuse ;  /* 0x0000008ac68d7223 */ /* 0x100fe20000010089 */
[-C--:B------:R-:W-:Y:S01]  /*4cc0*/  FMUL.FTZ R143, R143, R184.reuse ;  /* 0x000000b88f8f7220 */ /* 0x080fe20000410000 */
[----:B------:R-:W-:Y:S01]  /*4cd0*/  FSEL R212, R136, RZ, P0 ;  /* 0x000000ff88d47208 */ /* 0x000fe20000000000 */
[-C--:B------:R-:W-:Y:S01]  /*4ce0*/  FMUL.FTZ R213, R213, R184.reuse ;  /* 0x000000b8d5d57220 */ /* 0x080fe20000410000 */
[----:B------:R-:W-:Y:S01]  /*4cf0*/  PRMT R137, R117, 0x7632, R137 ;  /* 0x0000763275897816 */ /* 0x000fe20000000089 */
[----:B------:R-:W-:Y:S01]  /*4d00*/  FMUL.FTZ R138, R143, UR11 ;  /* 0x0000000b8f8a7c20 */ /* 0x000fe20008410000 */
[----:B------:R-:W-:Y:S01]  /*4d10*/  PRMT R136, R116, 0x7632, R136 ;  /* 0x0000763274887816 */ /* 0x000fe20000000088 */
[----:B------:R-:W-:Y:S01]  /*4d20*/  FADD.FTZ R140, R192, -R215 ;  /* 0x800000d7c08c7221 */ /* 0x000fe20000010000 */
[----:B------:R-:W-:Y:S01]  /*4d30*/  SHF.L.U32 R143, R137, 0x10, RZ ;  /* 0x00000010898f7819 */ /* 0x000fe200000006ff */
[----:B------:R-:W-:Y:S01]  /*4d40*/  FMUL.FTZ R141, R141, R184 ;  /* 0x000000b88d8d7220 */ /* 0x000fe20000410000 */
[----:B------:R-:W-:Y:S01]  /*4d50*/  SHF.L.U32 R137, R136, 0x10, RZ ;  /* 0x0000001088897819 */ /* 0x000fe200000006ff */
[----:B------:R-:W-:Y:S01]  /*4d60*/  FMUL.FTZ R136, R213, UR11 ;  /* 0x0000000bd5887c20 */ /* 0x000fe20008410000 */
[----:B------:R-:W-:Y:S01]  /*4d70*/  LOP3.LUT P0, RZ, R207, 0xff, RZ, 0xc0, !PT ;  /* 0x000000ffcfff7812 */ /* 0x000fe2000780c0ff */
[----:B------:R-:W-:Y:S01]  /*4d80*/  FFMA.FTZ R213, R198, R217, R143 ;  /* 0x000000d9c6d57223 */ /* 0x000fe2000001008f */
[----:B------:R-:W-:Y:S01]  /*4d90*/  F2FP.BF16.F32.PACK_AB R139, R212, R139 ;  /* 0x0000008bd48b723e */ /* 0x000fe200000010ff */
[----:B------:R-:W-:Y:S01]  /*4da0*/  FFMA.FTZ R143, R198, R140, R137 ;  /* 0x0000008cc68f7223 */ /* 0x000fe20000010089 */
[----:B------:R-:W-:Y:S01]  /*4db0*/  FSEL R138, R138, RZ, P0 ;  /* 0x000000ff8a8a7208 */ /* 0x000fe20000000000 */
[----:B------:R-:W-:Y:S01]  /*4dc0*/  FFMA.FTZ R140, R197, R185, R208 ;  /* 0x000000b9c58c7223 */ /* 0x000fe200000100d0 */
[----:B------:R-:W-:Y:S01]  /*4dd0*/  LOP3.LUT P0, RZ, R207, 0xff00, RZ, 0xc0, !PT ;  /* 0x0000ff00cfff7812 */ /* 0x000fe2000780c0ff */
[----:B------:R-:W-:Y:S01]  /*4de0*/  FMUL.FTZ R213, R213, R184 ;  /* 0x000000b8d5d57220 */ /* 0x000fe20000410000 */
[----:B------:R-:W-:Y:S01]  /*4df0*/  SHF.L.U32 R137, R116, 0x10, RZ ;  /* 0x0000001074897819 */ /* 0x000fe200000006ff */
[----:B------:R-:W-:Y:S01]  /*4e00*/  FADD.FTZ R142, R195, -R140 ;  /* 0x8000008cc38e7221 */ /* 0x000fe20000010000 */
[----:B------:R-:W-:Y:S01]  /*4e10*/  FSEL R215, R136, RZ, P0 ;  /* 0x000000ff88d77208 */ /* 0x000fe20000000000 */
[----:B------:R-:W-:Y:S01]  /*4e20*/  FMUL.FTZ R136, R141, UR11 ;  /* 0x0000000b8d887c20 */ /* 0x000fe20008410000 */
[----:B------:R-:W-:Y:S01]  /*4e30*/  LOP3.LUT P0, RZ, R206, 0xff0000, RZ, 0xc0, !PT ;  /* 0x00ff0000ceff7812 */ /* 0x000fe2000780c0ff */
[----:B------:R-:W0:Y:S01]  /*4e40*/  LDC.64 R140, c[0x0][0x468] ;  /* 0x00011a00ff8c7b82 */ /* 0x000e220000000a00 */
[----:B------:R-:W-:Y:S01]  /*4e50*/  FFMA.FTZ R137, R198, R142, R137 ;  /* 0x0000008ec6897223 */ /* 0x000fe20000010089 */
[----:B------:R-:W-:Y:S01]  /*4e60*/  FMUL.FTZ R213, R213, UR11 ;  /* 0x0000000bd5d57c20 */ /* 0x000fe20008410000 */
[----:B------:R-:W-:Y:S01]  /*4e70*/  FSEL R142, R136, RZ, P0 ;  /* 0x000000ff888e7208 */ /* 0x000fe20000000000 */
[-C--:B------:R-:W-:Y:S01]  /*4e80*/  FMUL.FTZ R143, R143, R184.reuse ;  /* 0x000000b88f8f7220 */ /* 0x080fe20000410000 */
[C---:B------:R-:W-:Y:S01]  /*4e90*/  LOP3.LUT P0, RZ, R206.reuse, 0xff000000, RZ, 0xc0, !PT ;  /* 0xff000000ceff7812 */ /* 0x040fe2000780c0ff */
[----:B------:R-:W-:Y:S01]  /*4ea0*/  FMUL.FTZ R137, R137, R184 ;  /* 0x000000b889897220 */ /* 0x000fe20000410000 */
[----:B------:R-:W-:Y:S01]  /*4eb0*/  F2FP.BF16.F32.PACK_AB R138, R215, R138 ;  /* 0x0000008ad78a723e */ /* 0x000fe200000010ff */
[----:B------:R-:W-:Y:S01]  /*4ec0*/  FMUL.FTZ R143, R143, UR11 ;  /* 0x0000000b8f8f7c20 */ /* 0x000fe20008410000 */
[----:B------:R-:W-:Y:S01]  /*4ed0*/  FSEL R213, R213, RZ, P0 ;  /* 0x000000ffd5d57208 */ /* 0x000fe20000000000 */
[----:B------:R-:W-:Y:S01]  /*4ee0*/  FMUL.FTZ R137, R137, UR11 ;  /* 0x0000000b89897c20 */ /* 0x000fe20008410000 */
[----:B------:R-:W-:-:S04]  /*4ef0*/  LOP3.LUT P0, RZ, R206, 0xff00, RZ, 0xc0, !PT ;  /* 0x0000ff00ceff7812 */ /* 0x000fc8000780c0ff */
[----:B------:R-:W-:Y:S02]  /*4f00*/  FSEL R143, R143, RZ, P0 ;  /* 0x000000ff8f8f7208 */ /* 0x000fe40000000000 */
[----:B------:R-:W-:-:S04]  /*4f10*/  LOP3.LUT P0, RZ, R206, 0xff, RZ, 0xc0, !PT ;  /* 0x000000ffceff7812 */ /* 0x000fc8000780c0ff */
[----:B------:R-:W-:Y:S02]  /*4f20*/  FSEL R136, R137, RZ, P0 ;  /* 0x000000ff89887208 */ /* 0x000fe40000000000 */
[----:B------:R-:W-:Y:S01]  /*4f30*/  F2FP.BF16.F32.PACK_AB R137, R213, R142 ;  /* 0x0000008ed589723e */ /* 0x000fe200000010ff */
[C---:B0-----:R-:W-:Y:S01]  /*4f40*/  IMAD.WIDE.U32 R140, R196.reuse, 0x10, R140 ;  /* 0x00000010c48c7825 */ /* 0x041fe200078e008c */
[----:B------:R-:W-:Y:S02]  /*4f50*/  F2FP.BF16.F32.PACK_AB R136, R143, R136 ;  /* 0x000000888f88723e */ /* 0x000fe400000010ff */
[----:B------:R-:W-:-:S03]  /*4f60*/  IADD3 R196, PT, PT, R196, 0x80, RZ ;  /* 0x00000080c4c47810 */ /* 0x000fc60007ffe0ff */
[----:B------:R0:W-:Y:S04]  /*4f70*/  STG.E.128 desc[UR4][R140.64], R136 ;  /* 0x000000888c007986 */ /* 0x0001e8000c101d04 */
.L_x_564:
[----:B------:R-:W-:Y:S05]  /*4f80*/  BSYNC.RECONVERGENT B1 ;  /* 0x0000000000017941 */ /* 0x000fea0003800200 */
.L_x_563:
[----:B------:R-:W-:Y:S04]  /*4f90*/  BSSY.RECONVERGENT B1, `(.L_x_565) ;  /* 0x000004f000017945 */ /* 0x000fe80003800200 */
[----:B------:R-:W-:Y:S05]  /*4fa0*/  @!P5 BRA `(.L_x_566) ;  /* 0x000000040034d947 */ /* 0x000fea0003800000 */
[-CC-:B0-----:R-:W-:Y:S01]  /*4fb0*/  FFMA.FTZ R139, R29, R185.reuse, R208.reuse ;  /* 0x000000b91d8b7223 */ /* 0x181fe200000100d0 */
[C---:B------:R-:W-:Y:S01]  /*4fc0*/  SHF.L.U32 R137, R123.reuse, 0x10, RZ ;  /* 0x000000107b897819 */ /* 0x040fe200000006ff */
[----:B------:R-:W-:Y:S01]  /*4fd0*/  FFMA.FTZ R138, R146, R185, R208 ;  /* 0x000000b9928a7223 */ /* 0x000fe200000100d0 */
[----:B------:R-:W-:Y:S01]  /*4fe0*/  PRMT R136, R123, 0x7632, R136 ;  /* 0x000076327b887816 */ /* 0x000fe20000000088 */
[----:B------:R-:W-:Y:S01]  /*4ff0*/  FADD.FTZ R139, R30, -R139 ;  /* 0x8000008b1e8b7221 */ /* 0x000fe20000010000 */
[----:B------:R-:W-:Y:S01]  /*5000*/  LOP3.LUT P0, RZ, R205, 0xff0000, RZ, 0xc0, !PT ;  /* 0x00ff0000cdff7812 */ /* 0x000fe2000780c0ff */
[----:B------:R-:W-:Y:S01]  /*5010*/  FADD.FTZ R138, R145, -R138 ;  /* 0x8000008a918a7221 */ /* 0x000fe20000010000 */
[----:B------:R-:W-:Y:S01]  /*5020*/  SHF.L.U32 R141, R136, 0x10, RZ ;  /* 0x00000010888d7819 */ /* 0x000fe200000006ff */
[----:B-----5:R-:W-:Y:S01]  /*5030*/  FFMA.FTZ R137, R198, R139, R137 ;  /* 0x0000008bc6897223 */ /* 0x020fe20000010089 */
[-C--:B------:R-:W-:Y:S01]  /*5040*/  FFMA.FTZ R213, R27, R185.reuse, R208 ;  /* 0x000000b91bd57223 */ /* 0x080fe200000100d0 */
[----:B------:R-:W-:Y:S01]  /*5050*/  PRMT R136, R122, 0x7632, R136 ;  /* 0x000076327a887816 */ /* 0x000fe20000000088 */
[-CC-:B------:R-:W-:Y:S01]  /*5060*/  FFMA.FTZ R215, R25, R185.reuse, R208.reuse ;  /* 0x000000b919d77223 */ /* 0x180fe200000100d0 */
[----:B------:R-:W-:Y:S01]  /*5070*/  FMUL.FTZ R137, R137, R184 ;  /* 0x000000b889897220 */ /* 0x000fe20000410000 */
[----:B------:R-:W-:Y:S01]  /*5080*/  FFMA.FTZ R143, R198, R138, R141 ;  /* 0x0000008ac68f7223 */ /* 0x000fe2000001008d */
[-C--:B------:R-:W-:Y:S01]  /*5090*/  FFMA.FTZ R138, R144, R185.reuse, R208 ;  /* 0x000000b9908a7223 */ /* 0x080fe200000100d0 */
[----:B------:R-:W-:Y:S01]  /*50a0*/  SHF.L.U32 R141, R122, 0x10, RZ ;  /* 0x000000107a8d7819 */ /* 0x000fe200000006ff */
[----:B------:R-:W-:Y:S01]  /*50b0*/  FMUL.FTZ R137, R137, UR11 ;  /* 0x0000000b89897c20 */ /* 0x000fe20008410000 */
[----:B------:R-:W-:Y:S01]  /*50c0*/  FMUL.FTZ R143, R143, R184 ;  /* 0x000000b88f8f7220 */ /* 0x000fe20000410000 */
[----:B------:R-:W-:Y:S01]  /*50d0*/  FADD.FTZ R140, R28, -R213 ;  /* 0x800000d51c8c7221 */ /* 0x000fe20000010000 */
[----:B------:R-:W-:Y:S01]  /*50e0*/  FADD.FTZ R142, R35, -R138 ;  /* 0x8000008a238e7221 */ /* 0x000fe20000010000 */
[----:B------:R-:W-:Y:S01]  /*50f0*/  SHF.L.U32 R213, R136, 0x10, RZ ;  /* 0x0000001088d57819 */ /* 0x000fe200000006ff */
[----:B------:R-:W-:Y:S01]  /*5100*/  FADD.FTZ R138, R26, -R215 ;  /* 0x800000d71a8a7221 */ /* 0x000fe20000010000 */
[----:B------:R-:W-:Y:S01]  /*5110*/  FSEL R139, R137, RZ, P0 ;  /* 0x000000ff898b7208 */ /* 0x000fe20000000000 */
[----:B------:R-:W-:Y:S01]  /*5120*/  FMUL.FTZ R136, R143, UR11 ;  /* 0x0000000b8f887c20 */ /* 0x000fe20008410000 */
[----:B------:R-:W-:Y:S01]  /*5130*/  SHF.L.U32 R137, R121, 0x10, RZ ;  /* 0x0000001079897819 */ /* 0x000fe200000006ff */
[----:B------:R-:W-:Y:S01]  /*5140*/  FFMA.FTZ R143, R198, R140, R141 ;  /* 0x0000008cc68f7223 */ /* 0x000fe2000001008d */
[----:B------:R-:W-:Y:S01]  /*5150*/  ISETP.GE.U32.AND P0, PT, R204, RZ, PT ;  /* 0x000000ffcc00720c */ /* 0x000fe20003f06070 */
[----:B------:R-:W-:Y:S01]  /*5160*/  FFMA.FTZ R213, R198, R142, R213 ;  /* 0x0000008ec6d57223 */ /* 0x000fe200000100d5 */
[-CC-:B------:R-:W-:Y:S01]  /*5170*/  FFMA.FTZ R140, R32, R185.reuse, R208.reuse ;  /* 0x000000b9208c7223 */ /* 0x180fe200000100d0 */
[--C-:B------:R-:W-:Y:S01]  /*5180*/  FFMA.FTZ R141, R198, R138, R137.reuse ;  /* 0x0000008ac68d7223 */ /* 0x100fe20000010089 */
[----:B------:R-:W-:Y:S01]  /*5190*/  ISETP.GE.U32.AND.EX P0, PT, R205, 0x1000000, PT, P0 ;  /* 0x01000000cd00780c */ /* 0x000fe20003f06100 */
[-C--:B------:R-:W-:Y:S01]  /*51a0*/  FFMA.FTZ R138, R34, R185.reuse, R208 ;  /* 0x000000b9228a7223 */ /* 0x080fe200000100d0 */
[-C--:B------:R-:W-:Y:S01]  /*51b0*/  FMUL.FTZ R143, R143, R184.reuse ;  /* 0x000000b88f8f7220 */ /* 0x080fe20000410000 */
[----:B------:R-:W-:Y:S01]  /*51c0*/  PRMT R137, R121, 0x7632, R137 ;  /* 0x0000763279897816 */ /* 0x000fe20000000089 */
[-C--:B------:R-:W-:Y:S01]  /*51d0*/  FMUL.FTZ R213, R213, R184.reuse ;  /* 0x000000b8d5d57220 */ /* 0x080fe20000410000 */
[----:B------:R-:W-:Y:S01]  /*51e0*/  FSEL R212, R136, RZ, P0 ;  /* 0x000000ff88d47208 */ /* 0x000fe20000000000 */
[----:B------:R-:W-:Y:S01]  /*51f0*/  FADD.FTZ R142, R33, -R138 ;  /* 0x8000008a218e7221 */ /* 0x000fe20000010000 */
[----:B------:R-:W-:Y:S01]  /*5200*/  PRMT R136, R120, 0x7632, R136 ;  /* 0x0000763278887816 */ /* 0x000fe20000000088 */
[----:B------:R-:W-:Y:S01]  /*5210*/  FMUL.FTZ R138, R143, UR11 ;  /* 0x0000000b8f8a7c20 */ /* 0x000fe20008410000 */
[----:B------:R-:W-:Y:S01]  /*5220*/  LOP3.LUT P0, RZ, R205, 0xff, RZ, 0xc0, !PT ;  /* 0x000000ffcdff7812 */ /* 0x000fe2000780c0ff */
[----:B------:R-:W-:Y:S01]  /*5230*/  FADD.FTZ R140, R31, -R140 ;  /* 0x8000008c1f8c7221 */ /* 0x000fe20000010000 */
[----:B------:R-:W-:Y:S01]  /*5240*/  SHF.L.U32 R143, R137, 0x10, RZ ;  /* 0x00000010898f7819 */ /* 0x000fe200000006ff */
[----:B------:R-:W-:Y:S01]  /*5250*/  FMUL.FTZ R141, R141, R184 ;  /* 0x000000b88d8d7220 */ /* 0x000fe20000410000 */
[----:B------:R-:W-:Y:S01]  /*5260*/  SHF.L.U32 R137, R136, 0x10, RZ ;  /* 0x0000001088897819 */ /* 0x000fe200000006ff */
[----:B------:R-:W-:Y:S01]  /*5270*/  FMUL.FTZ R136, R213, UR11 ;  /* 0x0000000bd5887c20 */ /* 0x000fe20008410000 */
[----:B------:R-:W-:Y:S01]  /*5280*/  FSEL R138, R138, RZ, P0 ;  /* 0x000000ff8a8a7208 */ /* 0x000fe20000000000 */
[C---:B------:R-:W-:Y:S01]  /*5290*/  FFMA.FTZ R213, R198.reuse, R142, R143 ;  /* 0x0000008ec6d57223 */ /* 0x040fe2000001008f */
[----:B------:R-:W-:Y:S01]  /*52a0*/  LOP3.LUT P0, RZ, R205, 0xff00, RZ, 0xc0, !PT ;  /* 0x0000ff00cdff7812 */ /* 0x000fe2000780c0ff */
[----:B------:R-:W-:Y:S01]  /*52b0*/  FFMA.FTZ R143, R198, R140, R137 ;  /* 0x0000008cc68f7223 */ /* 0x000fe20000010089 */
[----:B------:R-:W-:Y:S01]  /*52c0*/  FFMA.FTZ R217, R23, R185, R208 ;  /* 0x000000b917d97223 */ /* 0x000fe200000100d0 */
[-C--:B------:R-:W-:Y:S01]  /*52d0*/  FMUL.FTZ R213, R213, R184.reuse ;  /* 0x000000b8d5d57220 */ /* 0x080fe20000410000 */
[----:B------:R-:W-:Y:S01]  /*52e0*/  FSEL R215, R136, RZ, P0 ;  /* 0x000000ff88d77208 */ /* 0x000fe20000000000 */
[----:B------:R-:W-:Y:S01]  /*52f0*/  FMUL.FTZ R136, R141, UR11 ;  /* 0x0000000b8d887c20 */ /* 0x000fe20008410000 */
[----:B------:R-:W-:Y:S01]  /*5300*/  LOP3.LUT P0, RZ, R204, 0xff0000, RZ, 0xc0, !PT ;  /* 0x00ff0000ccff7812 */ /* 0x000fe2000780c0ff */
[----:B------:R-:W0:Y:S01]  /*5310*/  LDC.64 R140, c[0x0][0x468] ;  /* 0x00011a00ff8c7b82 */ /* 0x000e220000000a00 */
[----:B------:R-:W-:Y:S01]  /*5320*/  SHF.L.U32 R137, R120, 0x10, RZ ;  /* 0x0000001078897819 */ /* 0x000fe200000006ff */
[----:B------:R-:W-:Y:S01]  /*5330*/  FADD.FTZ R217, R24, -R217 ;  /* 0x800000d918d97221 */ /* 0x000fe20000010000 */
[----:B------:R-:W-:Y:S01]  /*5340*/  FMUL.FTZ R213, R213, UR11 ;  /* 0x0000000bd5d57c20 */ /* 0x000fe20008410000 */
[----:B------:R-:W-:Y:S01]  /*5350*/  FSEL R142, R136, RZ, P0 ;  /* 0x000000ff888e7208 */ /* 0x000fe20000000000 */
[-C--:B------:R-:W-:Y:S01]  /*5360*/  FMUL.FTZ R143, R143, R184.reuse ;  /* 0x000000b88f8f7220 */ /* 0x080fe20000410000 */
[----:B------:R-:W-:Y:S01]  /*5370*/  LOP3.LUT P0, RZ, R204, 0xff000000, RZ, 0xc0, !PT ;  /* 0xff000000ccff7812 */ /* 0x000fe2000780c0ff */
[----:B------:R-:W-:Y:S01]  /*5380*/  FFMA.FTZ R137, R198, R217, R137 ;  /* 0x000000d9c6897223 */ /* 0x000fe20000010089 */
[----:B------:R-:W-:Y:S01]  /*5390*/  F2FP.BF16.F32.PACK_AB R139, R212, R139 ;  /* 0x0000008bd48b723e */ /* 0x000fe200000010ff */
[----:B------:R-:W-:Y:S01]  /*53a0*/  FMUL.FTZ R143, R143, UR11 ;  /* 0x0000000b8f8f7c20 */ /* 0x000fe20008410000 */
[----:B------:R-:W-:Y:S01]  /*53b0*/  FSEL R213, R213, RZ, P0 ;  /* 0x000000ffd5d57208 */ /* 0x000fe20000000000 */
[----:B------:R-:W-:Y:S01]  /*53c0*/  FMUL.FTZ R137, R137, R184 ;  /* 0x000000b889897220 */ /* 0x000fe20000410000 */
[----:B------:R-:W-:-:S02]  /*53d0*/  LOP3.LUT P0, RZ, R204, 0xff00, RZ, 0xc0, !PT ;  /* 0x0000ff00ccff7812 */ /* 0x000fc4000780c0ff */
[----:B------:R-:W-:Y:S01]  /*53e0*/  F2FP.BF16.F32.PACK_AB R138, R215, R138 ;  /* 0x0000008ad78a723e */ /* 0x000fe200000010ff */
[----:B------:R-:W-:Y:S01]  /*53f0*/  FMUL.FTZ R137, R137, UR11 ;  /* 0x0000000b89897c20 */ /* 0x000fe20008410000 */
        /* <DEDUP_REMOVED lines=8> */
.L_x_566:
[----:B------:R-:W-:Y:S05]  /*5480*/  BSYNC.RECONVERGENT B1 ;  /* 0x0000000000017941 */ /* 0x000fea0003800200 */
.L_x_565:
[----:B------:R-:W-:Y:S04]  /*5490*/  BSSY.RECONVERGENT B1, `(.L_x_567) ;  /* 0x000004f000017945 */ /* 0x000fe80003800200 */
[----:B------:R-:W-:Y:S05]  /*54a0*/  @!P4 BRA `(.L_x_568) ;  /* 0x000000040034c947 */ /* 0x000fea0003800000 */
[-CC-:B01----:R-:W-:Y:S01]  /*54b0*/  FFMA.FTZ R139, R155, R185.reuse, R208.reuse ;  /* 0x000000b99b8b7223 */ /* 0x183fe200000100d0 */
        /* <DEDUP_REMOVED lines=76> */
.L_x_568:
[----:B------:R-:W-:Y:S05]  /*5980*/  BSYNC.RECONVERGENT B1 ;  /* 0x0000000000017941 */ /* 0x000fea0003800200 */
.L_x_567:
[----:B------:R-:W-:Y:S05]  /*5990*/  @!P2 BRA `(.L_x_559) ;  /* 0x000000180078a947 */ /* 0x000fea0003800000 */
[-CC-:B------:R-:W-:Y:S01]  /*59a0*/  FFMA.FTZ R215, R171, R185.reuse, R208.reuse ;  /* 0x000000b9abd77223 */ /* 0x180fe200000100d0 */
[-CC-:B012---:R-:W-:Y:S01]  /*59b0*/  FFMA.FTZ R136, R180, R185.reuse, R208.reuse ;  /* 0x000000b9b4887223 */ /* 0x187fe200000100d0 */
[-C--:B------:R-:W-:Y:S01]  /*59c0*/  FFMA.FTZ R141, R169, R185.reuse, R208 ;  /* 0x000000b9a98d7223 */ /* 0x080fe200000100d0 */
[----:B------:R-:W-:Y:S01]  /*59d0*/  SHF.L.U32 R139, R135, 0x10, RZ ;  /* 0x00000010878b7819 */ /* 0x000fe200000006ff */
[----:B------:R-:W-:Y:S01]  /*59e0*/  FADD.FTZ R142, R172, -R215 ;  /* 0x800000d7ac8e7221 */ /* 0x000fe20000010000 */
[----:B------:R-:W-:Y:S01]  /*59f0*/  SHF.L.U32 R137, R134, 0x10, RZ ;  /* 0x0000001086897819 */ /* 0x000fe200000006ff */
[----:B------:R-:W-:Y:S01]  /*5a00*/  FADD.FTZ R212, R179, -R136 ;  /* 0x80000088b3d47221 */ /* 0x000fe20000010000 */
[----:B------:R-:W-:Y:S01]  /*5a10*/  FADD.FTZ R136, R170, -R141 ;  /* 0x8000008daa887221 */ /* 0x000fe20000010000 */
[-CC-:B------:R-:W-:Y:S01]  /*5a20*/  FFMA.FTZ R138, R178, R185.reuse, R208.reuse ;  /* 0x000000b9b28a7223 */ /* 0x180fe200000100d0 */
[C---:B-----5:R-:W-:Y:S01]  /*5a30*/  FFMA.FTZ R139, R198.reuse, R142, R139 ;  /* 0x0000008ec68b7223 */ /* 0x060fe2000001008b */
[----:B------:R-:W-:Y:S01]  /*5a40*/  SHF.L.U32 R209, R209, 0x10, RZ ;  /* 0x00000010d1d17819 */ /* 0x000fe200000006ff */
[----:B------:R-:W-:Y:S01]  /*5a50*/  FFMA.FTZ R141, R198, R136, R137 ;  /* 0x00000088c68d7223 */ /* 0x000fe20000010089 */
[----:B------:R-:W-:Y:S01]  /*5a60*/  SHF.L.U32 R199, R199, 0x10, RZ ;  /* 0x00000010c7c77819 */ /* 0x000fe200000006ff */
[-C--:B------:R-:W-:Y:S01]  /*5a70*/  FFMA.FTZ R213, R167, R185.reuse, R208 ;  /* 0x000000b9a7d57223 */ /* 0x080fe200000100d0 */
[----:B------:R-:W-:Y:S01]  /*5a80*/  FADD.FTZ R136, R177, -R138 ;  /* 0x8000008ab1887221 */ /* 0x000fe20000010000 */
[----:B------:R-:W-:Y:S01]  /*5a90*/  FMUL.FTZ R139, R139, R184 ;  /* 0x000000b88b8b7220 */ /* 0x000fe20000410000 */
[----:B------:R-:W-:Y:S01]  /*5aa0*/  SHF.L.U32 R137, R133, 0x10, RZ ;  /* 0x0000001085897819 */ /* 0x000fe200000006ff */
[----:B------:R-:W-:Y:S01]  /*5ab0*/  FADD.FTZ R138, R168, -R213 ;  /* 0x800000d5a88a7221 */ /* 0x000fe20000010000 */
[C---:B------:R-:W-:Y:S01]  /*5ac0*/  FFMA.FTZ R209, R198.reuse, R136, R209 ;  /* 0x00000088c6d17223 */ /* 0x040fe200000100d1 */
[C---:B------:R-:W-:Y:S01]  /*5ad0*/  FFMA.FTZ R199, R198.reuse, R212, R199 ;  /* 0x000000d4c6c77223 */ /* 0x040fe200000100c7 */
[----:B------:R-:W-:Y:S01]  /*5ae0*/  FMUL.FTZ R136, R139, UR11 ;  /* 0x0000000b8b887c20 */ /* 0x000fe20008410000 */
[----:B------:R-:W-:Y:S01]  /*5af0*/  LOP3.LUT P0, RZ, R203, 0xff0000, RZ, 0xc0, !PT ;  /* 0x00ff0000cbff7812 */ /* 0x000fe2000780c0ff */
[----:B------:R-:W-:Y:S01]  /*5b00*/  FFMA.FTZ R139, R198, R138, R137 ;  /* 0x0000008ac68b7223 */ /* 0x000fe20000010089 */
[-C--:B------:R-:W-:Y:S01]  /*5b10*/  FMUL.FTZ R138, R199, R184.reuse ;  /* 0x000000b8c78a7220 */ /* 0x080fe20000410000 */
[-C--:B------:R-:W-:Y:S01]  /*5b20*/  FMUL.FTZ R141, R141, R184.reuse ;  /* 0x000000b88d8d7220 */ /* 0x080fe20000410000 */
[----:B------:R-:W-:Y:S01]  /*5b30*/  FSEL R199, R136, RZ, P0 ;  /* 0x000000ff88c77208 */ /* 0x000fe20000000000 */
[-CC-:B------:R-:W-:Y:S01]  /*5b40*/  FFMA.FTZ R140, R176, R185.reuse, R208.reuse ;  /* 0x000000b9b08c7223 */ /* 0x180fe200000100d0 */
[----:B------:R-:W-:Y:S01]  /*5b50*/  ISETP.GE.U32.AND P0, PT, R202, RZ, PT ;  /* 0x000000ffca00720c */ /* 0x000fe20003f06070 */
[----:B------:R-:W-:Y:S01]  /*5b60*/  FMUL.FTZ R138, R138, UR11 ;  /* 0x0000000b8a8a7c20 */ /* 0x000fe20008410000 */
[----:B------:R-:W-:Y:S01]  /*5b70*/  SHF.L.U32 R137, R210, 0x10, RZ ;  /* 0x00000010d2897819 */ /* 0x000fe200000006ff */
[----:B------:R-:W-:Y:S01]  /*5b80*/  FMUL.FTZ R136, R141, UR11 ;  /* 0x0000000b8d887c20 */ /* 0x000fe20008410000 */
[----:B------:R-:W-:Y:S01]  /*5b90*/  ISETP.GE.U32.AND.EX P0, PT, R203, 0x1000000, PT, P0 ;  /* 0x01000000cb00780c */ /* 0x000fe20003f06100 */
[-C--:B------:R-:W-:Y:S01]  /*5ba0*/  FFMA.FTZ R143, R165, R185.reuse, R208 ;  /* 0x000000b9a58f7223 */ /* 0x080fe200000100d0 */
[----:B------:R-:W-:Y:S01]  /*5bb0*/  FADD.FTZ R140, R175, -R140 ;  /* 0x8000008caf8c7221 */ /* 0x000fe20000010000 */
[----:B------:R-:W-:Y:S01]  /*5bc0*/  FFMA.FTZ R208, R174, R185, R208 ;  /* 0x000000b9aed07223 */ /* 0x000fe200000100d0 */
[----:B------:R-:W-:Y:S01]  /*5bd0*/  FSEL R210, R138, RZ, P0 ;  /* 0x000000ff8ad27208 */ /* 0x000fe20000000000 */
[----:B------:R-:W-:Y:S01]  /*5be0*/  FMUL.FTZ R209, R209, R184 ;  /* 0x000000b8d1d17220 */ /* 0x000fe20000410000 */
[----:B------:R-:W-:Y:S01]  /*5bf0*/  LOP3.LUT P0, RZ, R203, 0xff, RZ, 0xc0, !PT ;  /* 0x000000ffcbff7812 */ /* 0x000fe2000780c0ff */
[----:B------:R-:W-:Y:S01]  /*5c00*/  FFMA.FTZ R141, R198, R140, R137 ;  /* 0x0000008cc68d7223 */ /* 0x000fe20000010089 */
[----:B------:R-:W-:Y:S01]  /*5c10*/  SHF.L.U32 R211, R211, 0x10, RZ ;  /* 0x00000010d3d37819 */ /* 0x000fe200000006ff */
[----:B------:R-:W-:Y:S01]  /*5c20*/  FADD.FTZ R208, R173, -R208 ;  /* 0x800000d0add07221 */ /* 0x000fe20000010000 */
[----:B------:R-:W-:Y:S01]  /*5c30*/  FSEL R185, R136, RZ, P0 ;  /* 0x000000ff88b97208 */ /* 0x000fe20000000000 */
[----:B------:R-:W-:Y:S01]  /*5c40*/  FMUL.FTZ R209, R209, UR11 ;  /* 0x0000000bd1d17c20 */ /* 0x000fe20008410000 */
[----:B------:R-:W0:Y:S01]  /*5c50*/  LDC.64 R136, c[0x0][0x468] ;  /* 0x00011a00ff887b82 */ /* 0x000e220000000a00 */
[----:B------:R-:W-:Y:S01]  /*5c60*/  LOP3.LUT P0, RZ, R203, 0xff00, RZ, 0xc0, !PT ;  /* 0x0000ff00cbff7812 */ /* 0x000fe2000780c0ff */
[----:B------:R-:W-:Y:S01]  /*5c70*/  FMUL.FTZ R138, R139, R184 ;  /* 0x000000b88b8a7220 */ /* 0x000fe20000410000 */
[----:B------:R-:W-:Y:S01]  /*5c80*/  FFMA.FTZ R211, R198, R208, R211 ;  /* 0x000000d0c6d37223 */ /* 0x000fe200000100d3 */
[-C--:B------:R-:W-:Y:S01]  /*5c90*/  FMUL.FTZ R141, R141, R184.reuse ;  /* 0x000000b88d8d7220 */ /* 0x080fe20000410000 */
[----:B------:R-:W-:Y:S01]  /*5ca0*/  FSEL R208, R209, RZ, P0 ;  /* 0x000000ffd1d07208 */ /* 0x000fe20000000000 */
[----:B------:R-:W-:Y:S01]  /*5cb0*/  FMUL.FTZ R138, R138, UR11 ;  /* 0x0000000b8a8a7c20 */ /* 0x000fe20008410000 */
[----:B------:R-:W-:Y:S01]  /*5cc0*/  LOP3.LUT P0, RZ, R202, 0xff0000, RZ, 0xc0, !PT ;  /* 0x00ff0000caff7812 */ /* 0x000fe2000780c0ff */
[----:B------:R-:W-:Y:S01]  /*5cd0*/  FADD.FTZ R143, R166, -R143 ;  /* 0x8000008fa68f7221 */ /* 0x000fe20000010000 */
[----:B------:R-:W-:Y:S01]  /*5ce0*/  SHF.L.U32 R139, R132, 0x10, RZ ;  /* 0x00000010848b7819 */ /* 0x000fe200000006ff */
        /* <DEDUP_REMOVED lines=9> */
[----:B------:R-:W-:-:S03]  /*5d80*/  LOP3.LUT P0, RZ, R202, 0xff00, RZ, 0xc0, !PT ;  /* 0x0000ff00caff7812 */ /* 0x000fc6000780c0ff */
[----:B------:R-:W-:Y:S01]  /*5d90*/  FMUL.FTZ R139, R139, UR11 ;  /* 0x0000000b8b8b7c20 */ /* 0x000fe20008410000 */
[----:B------:R-:W-:Y:S01]  /*5da0*/  FSEL R211, R211, RZ, P0 ;  /* 0x000000ffd3d37208 */ /* 0x000fe20000000000 */
[----:B0-----:R-:W-:Y:S01]  /*5db0*/  IMAD.WIDE.U32 R140, R196, 0x10, R136 ;  /* 0x00000010c48c7825 */ /* 0x001fe200078e0088 */
[----:B------:R-:W-:Y:S02]  /*5dc0*/  LOP3.LUT P0, RZ, R202, 0xff, RZ, 0xc0, !PT ;  /* 0x000000ffcaff7812 */ /* 0x000fe4000780c0ff */
[----:B------:R-:W-:Y:S02]  /*5dd0*/  F2FP.BF16.F32.PACK_AB R137, R143, R142 ;  /* 0x0000008e8f89723e */ /* 0x000fe400000010ff */
[----:B------:R-:W-:Y:S02]  /*5de0*/  FSEL R136, R139, RZ, P0 ;  /* 0x000000ff8b887208 */ /* 0x000fe40000000000 */
[----:B------:R-:W-:Y:S02]  /*5df0*/  F2FP.BF16.F32.PACK_AB R139, R210, R199 ;  /* 0x000000c7d28b723e */ /* 0x000fe400000010ff */
[----:B------:R-:W-:-:S05]  /*5e00*/  F2FP.BF16.F32.PACK_AB R136, R211, R136 ;  /* 0x00000088d388723e */ /* 0x000fca00000010ff */
[----:B------:R4:W-:Y:S01]  /*5e10*/  STG.E.128 desc[UR4][R140.64], R136 ;  /* 0x000000888c007986 */ /* 0x0009e2000c101d04 */
[----:B------:R-:W-:Y:S05]  /*5e20*/  BRA `(.L_x_559) ;  /* 0x0000001400547947 */ /* 0x000fea0003800000 */
.L_x_562:
[----:B------:R-:W-:Y:S04]  /*5e30*/  BSSY.RECONVERGENT B1, `(.L_x_569) ;  /* 0x0000056000017945 */ /* 0x000fe80003800200 */
[----:B------:R-:W-:Y:S05]  /*5e40*/  @!P3 BRA `(.L_x_570) ;  /* 0x000000040050b947 */ /* 0x000fea0003800000 */
[-CC-:B------:R-:W-:Y:S01]  /*5e50*/  FFMA.FTZ R112, R183, R185.reuse, R208.reuse ;  /* 0x000000b9b7707223 */ /* 0x180fe200000100d0 */
[----:B------:R-:W-:Y:S01]  /*5e60*/  SHF.L.U32 R113, R119, 0x10, RZ ;  /* 0x0000001077717819 */ /* 0x000fe200000006ff */
[-C--:B------:R-:W-:Y:S01]  /*5e70*/  FFMA.FTZ R138, R148, R185.reuse, R208 ;  /* 0x000000b9948a7223 */ /* 0x080fe200000100d0 */
[----:B------:R-:W-:Y:S01]  /*5e80*/  SHF.L.U32 R114, R118, 0x10, RZ ;  /* 0x0000001076727819 */ /* 0x000fe200000006ff */
[----:B------:R-:W-:Y:S01]  /*5e90*/  FADD.FTZ R115, R181, -R112 ;  /* 0x80000070b5737221 */ /* 0x000fe20000010000 */
[----:B------:R-:W-:Y:S01]  /*5ea0*/  FFMA.FTZ R112, R189, R185, R208 ;  /* 0x000000b9bd707223 */ /* 0x000fe200000100d0 */
[----:B------:R-:W-:Y:S01]  /*5eb0*/  FADD.FTZ R137, R147, -R138 ;  /* 0x8000008a93897221 */ /* 0x000fe20000010000 */
[----:B------:R-:W-:Y:S01]  /*5ec0*/  LOP3.LUT P0, RZ, R207, 0xff0000, RZ, 0xc0, !PT ;  /* 0x00ff0000cfff7812 */ /* 0x000fe2000780c0ff */
[--C-:B-----5:R-:W-:Y:S01]  /*5ed0*/  FFMA.FTZ R115, R198, R115, R113.reuse ;  /* 0x00000073c6737223 */ /* 0x120fe20000010071 */
[----:B------:R-:W-:Y:S01]  /*5ee0*/  PRMT R113, R119, 0x7632, R113 ;  /* 0x0000763277717816 */ /* 0x000fe20000000071 */
[----:B------:R-:W-:-:S02]  /*5ef0*/  FFMA.FTZ R141, R186, R185, R208 ;  /* 0x000000b9ba8d7223 */ /* 0x000fc400000100d0 */
[-C--:B------:R-:W-:Y:S01]  /*5f00*/  FMUL.FTZ R136, R115, R184.reuse ;  /* 0x000000b873887220 */ /* 0x080fe20000410000 */
[----:B------:R-:W-:Y:S01]  /*5f10*/  SHF.L.U32 R139, R113, 0x10, RZ ;  /* 0x00000010718b7819 */ /* 0x000fe200000006ff */
[----:B------:R-:W-:Y:S01]  /*5f20*/  FADD.FTZ R113, R187, -R112 ;  /* 0x80000070bb717221 */ /* 0x000fe20000010000 */
[----:B------:R-:W-:Y:S01]  /*5f30*/  FFMA.FTZ R112, R193, R185, R208 ;  /* 0x000000b9c1707223 */ /* 0x000fe200000100d0 */
[----:B------:R-:W-:Y:S01]  /*5f40*/  FMUL.FTZ R136, R136, UR11 ;  /* 0x0000000b88887c20 */ /* 0x000fe20008410000 */
[----:B------:R-:W-:Y:S01]  /*5f50*/  FADD.FTZ R141, R182, -R141 ;  /* 0x8000008db68d7221 */ /* 0x000fe20000010000 */
[----:B------:R-:W-:Y:S01]  /*5f60*/  FFMA.FTZ R219, R198, R113, R114 ;  /* 0x00000071c6db7223 */ /* 0x000fe20000010072 */
[----:B------:R-:W-:Y:S01]  /*5f70*/  PRMT R113, R118, 0x7632, R113 ;  /* 0x0000763276717816 */ /* 0x000fe20000000071 */
[----:B------:R-:W-:Y:S01]  /*5f80*/  FFMA.FTZ R212, R198, R137, R139 ;  /* 0x00000089c6d47223 */ /* 0x000fe2000001008b */
[----:B------:R-:W-:Y:S01]  /*5f90*/  FSEL R139, R136, RZ, P0 ;  /* 0x000000ff888b7208 */ /* 0x000fe20000000000 */
[----:B------:R-:W-:Y:S01]  /*5fa0*/  FFMA.FTZ R137, R190, R185, R208 ;  /* 0x000000b9be897223 */ /* 0x000fe200000100d0 */
[----:B------:R-:W-:Y:S01]  /*5fb0*/  SHF.L.U32 R136, R117, 0x10, RZ ;  /* 0x0000001075887819 */ /* 0x000fe200000006ff */
[-C--:B------:R-:W-:Y:S01]  /*5fc0*/  FMUL.FTZ R138, R212, R184.reuse ;  /* 0x000000b8d48a7220 */ /* 0x080fe20000410000 */
[----:B------:R-:W-:Y:S01]  /*5fd0*/  SHF.L.U32 R143, R113, 0x10, RZ ;  /* 0x00000010718f7819 */ /* 0x000fe200000006ff */
[----:B------:R-:W-:Y:S01]  /*5fe0*/  FADD.FTZ R113, R191, -R112 ;  /* 0x80000070bf717221 */ /* 0x000fe20000010000 */
[----:B------:R-:W-:Y:S01]  /*5ff0*/  PRMT R114, R117, 0x7632, R114 ;  /* 0x0000763275727816 */ /* 0x000fe20000000072 */
[----:B------:R-:W-:Y:S01]  /*6000*/  FMUL.FTZ R138, R138, UR11 ;  /* 0x0000000b8a8a7c20 */ /* 0x000fe20008410000 */
[----:B------:R-:W-:Y:S01]  /*6010*/  ISETP.GE.U32.AND P0, PT, R206, RZ, PT ;  /* 0x000000ffce00720c */ /* 0x000fe20003f06070 */
[----:B------:R-:W-:Y:S01]  /*6020*/  FFMA.FTZ R213, R198, R113, R136 ;  /* 0x00000071c6d57223 */ /* 0x000fe20000010088 */
[----:B------:R-:W-:Y:S01]  /*6030*/  SHF.L.U32 R114, R114, 0x10, RZ ;  /* 0x0000001072727819 */ /* 0x000fe200000006ff */
[----:B------:R-:W-:Y:S01]  /*6040*/  FADD.FTZ R137, R188, -R137 ;  /* 0x80000089bc897221 */ /* 0x000fe20000010000 */
[----:B------:R-:W-:Y:S01]  /*6050*/  ISETP.GE.U32.AND.EX P0, PT, R207, 0x1000000, PT, P0 ;  /* 0x01000000cf00780c */ /* 0x000fe20003f06100 */
[-C--:B------:R-:W-:Y:S01]  /*6060*/  FMUL.FTZ R113, R219, R184.reuse ;  /* 0x000000b8db717220 */ /* 0x080fe20000410000 */
[C---:B------:R-:W-:Y:S01]  /*6070*/  FFMA.FTZ R218, R198.reuse, R141, R143 ;  /* 0x0000008dc6da7223 */ /* 0x040fe2000001008f */
[----:B------:R-:W-:Y:S01]  /*6080*/  FFMA.FTZ R215, R198, R137, R114 ;  /* 0x00000089c6d77223 */ /* 0x000fe20000010072 */
[----:B------:R-:W-:Y:S01]  /*6090*/  FSEL R220, R138, RZ, P0 ;  /* 0x000000ff8adc7208 */ /* 0x000fe20000000000 */
[----:B------:R-:W-:Y:S01]  /*60a0*/  FMUL.FTZ R136, R113, UR11 ;  /* 0x0000000b71887c20 */ /* 0x000fe20008410000 */
[----:B------:R-:W-:Y:S01]  /*60b0*/  LOP3.LUT P0, RZ, R207, 0xff, RZ, 0xc0, !PT ;  /* 0x000000ffcfff7812 */ /* 0x000fe2000780c0ff */
[-C--:B------:R-:W-:Y:S01]  /*60c0*/  FFMA.FTZ R141, R194, R185.reuse, R208 ;  /* 0x000000b9c28d7223 */ /* 0x080fe200000100d0 */
[----:B------:R-:W-:Y:S01]  /*60d0*/  PRMT R114, R116, 0x7632, R114 ;  /* 0x0000763274727816 */ /* 0x000fe20000000072 */
[-C--:B------:R-:W-:Y:S01]  /*60e0*/  FMUL.FTZ R138, R218, R184.reuse ;  /* 0x000000b8da8a7220 */ /* 0x080fe20000410000 */
[----:B------:R-:W-:Y:S01]  /*60f0*/  FFMA.FTZ R112, R197, R185, R208 ;  /* 0x000000b9c5707223 */ /* 0x000fe200000100d0 */
[----:B------:R-:W-:Y:S01]  /*6100*/  SHF.L.U32 R137, R116, 0x10, RZ ;  /* 0x0000001074897819 */ /* 0x000fe200000006ff */
[----:B------:R-:W-:Y:S01]  /*6110*/  FADD.FTZ R141, R192, -R141 ;  /* 0x8000008dc08d7221 */ /* 0x000fe20000010000 */
[----:B------:R-:W-:Y:S01]  /*6120*/  SHF.L.U32 R114, R114, 0x10, RZ ;  /* 0x0000001072727819 */ /* 0x000fe200000006ff */
[----:B------:R-:W-:Y:S01]  /*6130*/  FMUL.FTZ R140, R138, UR11 ;  /* 0x0000000b8a8c7c20 */ /* 0x000fe20008410000 */
[----:B------:R-:W-:Y:S01]  /*6140*/  FSEL R216, R136, RZ, P0 ;  /* 0x000000ff88d87208 */ /* 0x000fe20000000000 */
[----:B------:R-:W-:Y:S01]  /*6150*/  FADD.FTZ R113, R195, -R112 ;  /* 0x80000070c3717221 */ /* 0x000fe20000010000 */
[----:B------:R-:W-:Y:S01]  /*6160*/  LOP3.LUT P0, RZ, R207, 0xff00, RZ, 0xc0, !PT ;  /* 0x0000ff00cfff7812 */ /* 0x000fe2000780c0ff */
[-C--:B------:R-:W-:Y:S01]  /*6170*/  FMUL.FTZ R112, R213, R184.reuse ;  /* 0x000000b8d5707220 */ /* 0x080fe20000410000 */
[C---:B------:R-:W-:Y:S01]  /*6180*/  FFMA.FTZ R138, R198.reuse, R141, R114 ;  /* 0x0000008dc68a7223 */ /* 0x040fe20000010072 */
[----:B------:R-:W-:Y:S01]  /*6190*/  FFMA.FTZ R137, R198, R113, R137 ;  /* 0x00000071c6897223 */ /* 0x000fe20000010089 */
[----:B------:R-:W-:Y:S01]  /*61a0*/  FSEL R221, R140, RZ, P0 ;  /* 0x000000ff8cdd7208 */ /* 0x000fe20000000000 */
[----:B------:R-:W0:Y:S01]  /*61b0*/  LDC.64 R142, c[0x0][0x478] ;  /* 0x00011e00ff8e7b82 */ /* 0x000e220000000a00 */
[----:B------:R-:W-:Y:S01]  /*61c0*/  FMUL.FTZ R113, R112, UR11 ;  /* 0x0000000b70717c20 */ /* 0x000fe20008410000 */
[----:B------:R-:W-:Y:S01]  /*61d0*/  LOP3.LUT P0, RZ, R206, 0xff0000, RZ, 0xc0, !PT ;  /* 0x00ff0000ceff7812 */ /* 0x000fe2000780c0ff */
[-C--:B------:R-:W-:Y:S01]  /*61e0*/  FMUL.FTZ R114, R215, R184.reuse ;  /* 0x000000b8d7727220 */ /* 0x080fe20000410000 */
[----:B------:R-:W-:Y:S01]  /*61f0*/  FMUL.FTZ R112, R137, R184 ;  /* 0x000000b889707220 */ /* 0x000fe20000410000 */
[----:B------:R-:W-:-:S02]  /*6200*/  F2FP.BF16.F32.PACK_AB R115, R212, R115 ;  /* 0x00000073d473723e */ /* 0x000fc400000010ff */
[----:B------:R-:W-:Y:S01]  /*6210*/  FMUL.FTZ R114, R114, UR11 ;  /* 0x0000000b72727c20 */ /* 0x000fe20008410000 */
[----:B------:R-:W1:Y:S01]  /*6220*/  LDC.64 R140, c[0x0][0x468] ;  /* 0x00011a00ff8c7b82 */ /* 0x000e620000000a00 */
[----:B------:R-:W-:Y:S01]  /*6230*/  FSEL R214, R113, RZ, P0 ;  /* 0x000000ff71d67208 */ /* 0x000fe20000000000 */
[----:B------:R-:W-:Y:S01]  /*6240*/  FMUL.FTZ R112, R112, UR11 ;  /* 0x0000000b70707c20 */ /* 0x000fe20008410000 */
[----:B------:R-:W-:Y:S01]  /*6250*/  LOP3.LUT P0, RZ, R206, 0xff000000, RZ, 0xc0, !PT ;  /* 0xff000000ceff7812 */ /* 0x000fe2000780c0ff */
[----:B------:R-:W-:Y:S01]  /*6260*/  FMUL.FTZ R113, R138, R184 ;  /* 0x000000b88a717220 */ /* 0x000fe20000410000 */
[----:B------:R-:W-:Y:S02]  /*6270*/  F2FP.BF16.F32.PACK_AB R139, R220, R139 ;  /* 0x0000008bdc8b723e */ /* 0x000fe400000010ff */
[----:B------:R-:W-:Y:S01]  /*6280*/  FSEL R217, R114, RZ, P0 ;  /* 0x000000ff72d97208 */ /* 0x000fe20000000000 */
[----:B------:R-:W-:Y:S01]  /*6290*/  FMUL.FTZ R212, R113, UR11 ;  /* 0x0000000b71d47c20 */ /* 0x000fe20008410000 */
[----:B------:R-:W-:-:S02]  /*62a0*/  LOP3.LUT P0, RZ, R206, 0xff, RZ, 0xc0, !PT ;  /* 0x000000ffceff7812 */ /* 0x000fc4000780c0ff */
[----:B------:R-:W-:Y:S02]  /*62b0*/  F2FP.BF16.F32.PACK_AB R113, R215, R213 ;  /* 0x000000d5d771723e */ /* 0x000fe400000010ff */
[----:B------:R-:W-:Y:S02]  /*62c0*/  FSEL R136, R112, RZ, P0 ;  /* 0x000000ff70887208 */ /* 0x000fe40000000000 */
[----:B------:R-:W-:Y:S01]  /*62d0*/  LOP3.LUT P0, RZ, R206, 0xff00, RZ, 0xc0, !PT ;  /* 0x0000ff00ceff7812 */ /* 0x000fe2000780c0ff */
[----:B0-----:R-:W-:Y:S01]  /*62e0*/  IMAD.WIDE.U32 R142, R196, 0x10, R142 ;  /* 0x00000010c48e7825 */ /* 0x001fe200078e008e */
[----:B------:R-:W-:Y:S02]  /*62f0*/  F2FP.BF16.F32.PACK_AB R114, R218, R219 ;  /* 0x000000dbda72723e */ /* 0x000fe400000010ff */
[----:B------:R-:W-:Y:S02]  /*6300*/  FSEL R213, R212, RZ, P0 ;  /* 0x000000ffd4d57208 */ /* 0x000fe40000000000 */
[----:B------:R-:W-:-:S02]  /*6310*/  F2FP.BF16.F32.PACK_AB R112, R138, R137 ;  /* 0x000000898a70723e */ /* 0x000fc400000010ff */
[----:B------:R-:W-:Y:S01]  /*6320*/  F2FP.BF16.F32.PACK_AB R138, R221, R216 ;  /* 0x000000d8dd8a723e */ /* 0x000fe200000010ff */
[C---:B-1----:R-:W-:Y:S01]  /*6330*/  IMAD.WIDE.U32 R140, R196.reuse, 0x10, R140 ;  /* 0x00000010c48c7825 */ /* 0x042fe200078e008c */
[----:B------:R-:W-:Y:S01]  /*6340*/  F2FP.BF16.F32.PACK_AB R137, R217, R214 ;  /* 0x000000d6d989723e */ /* 0x000fe200000010ff */
[----:B------:R0:W-:Y:S01]  /*6350*/  STG.E.128 desc[UR4][R142.64], R112 ;  /* 0x000000708e007986 */ /* 0x0001e2000c101d04 */
[----:B------:R-:W-:Y:S02]  /*6360*/  F2FP.BF16.F32.PACK_AB R136, R213, R136 ;  /* 0x00000088d588723e */ /* 0x000fe400000010ff */
[----:B------:R-:W-:-:S03]  /*6370*/  IADD3 R196, PT, PT, R196, 0x80, RZ ;  /* 0x00000080c4c47810 */ /* 0x000fc60007ffe0ff */
[----:B------:R0:W-:Y:S04]  /*6380*/  STG.E.128 desc[UR4][R140.64], R136 ;  /* 0x000000888c007986 */ /* 0x0001e8000c101d04 */
.L_x_570:
[----:B------:R-:W-:Y:S05]  /*6390*/  BSYNC.RECONVERGENT B1 ;  /* 0x0000000000017941 */ /* 0x000fea0003800200 */
.L_x_569:
[----:B------:R-:W-:Y:S04]  /*63a0*/  BSSY.RECONVERGENT B1, `(.L_x_571) ;  /* 0x0000056000017945 */ /* 0x000fe80003800200 */
[----:B------:R-:W-:Y:S05]  /*63b0*/  @!P5 BRA `(.L_x_572) ;  /* 0x000000040050d947 */ /* 0x000fea0003800000 */
[-CC-:B0-----:R-:W-:Y:S01]  /*63c0*/  FFMA.FTZ R113, R29, R185.reuse, R208.reuse ;  /* 0x000000b91d717223 */ /* 0x181fe200000100d0 */
[C---:B------:R-:W-:Y:S01]  /*63d0*/  SHF.L.U32 R115, R123.reuse, 0x10, RZ ;  /* 0x000000107b737819 */ /* 0x040fe200000006ff */
[----:B------:R-:W-:Y:S01]  /*63e0*/  FFMA.FTZ R138, R146, R185, R208 ;  /* 0x000000b9928a7223 */ /* 0x000fe200000100d0 */
[----:B------:R-:W-:Y:S01]  /*63f0*/  PRMT R114, R123, 0x7632, R114 ;  /* 0x000076327b727816 */ /* 0x000fe20000000072 */
[----:B------:R-:W-:Y:S01]  /*6400*/  FADD.FTZ R113, R30, -R113 ;  /* 0x800000711e717221 */ /* 0x000fe20000010000 */
[----:B------:R-:W-:Y:S01]  /*6410*/  SHF.L.U32 R112, R122, 0x10, RZ ;  /* 0x000000107a707819 */ /* 0x000fe200000006ff */
[----:B------:R-:W-:Y:S01]  /*6420*/  FADD.FTZ R137, R145, -R138 ;  /* 0x8000008a91897221 */ /* 0x000fe20000010000 */
[----:B------:R-:W-:Y:S01]  /*6430*/  SHF.L.U32 R139, R114, 0x10, RZ ;  /* 0x00000010728b7819 */ /* 0x000fe200000006ff */
[----:B-----5:R-:W-:Y:S01]  /*6440*/  FFMA.FTZ R115, R198, R113, R115 ;  /* 0x00000071c6737223 */ /* 0x020fe20000010073 */
[-CC-:B------:R-:W-:Y:S01]  /*6450*/  FFMA.FTZ R113, R27, R185.reuse, R208.reuse ;  /* 0x000000b91b717223 */ /* 0x180fe200000100d0 */
[----:B------:R-:W-:Y:S01]  /*6460*/  LOP3.LUT P0, RZ, R205, 0xff0000, RZ, 0xc0, !PT ;  /* 0x00ff0000cdff7812 */ /* 0x000fe2000780c0ff */
[----:B------:R-:W-:Y:S01]  /*6470*/  FFMA.FTZ R138, R144, R185, R208 ;  /* 0x000000b9908a7223 */ /* 0x000fe200000100d0 */
[-C--:B------:R-:W-:Y:S01]  /*6480*/  FMUL.FTZ R136, R115, R184.reuse ;  /* 0x000000b873887220 */ /* 0x080fe20000410000 */
[----:B------:R-:W-:Y:S01]  /*6490*/  FADD.FTZ R113, R28, -R113 ;  /* 0x800000711c717221 */ /* 0x000fe20000010000 */
[----:B------:R-:W-:Y:S01]  /*64a0*/  FFMA.FTZ R212, R198, R137, R139 ;  /* 0x00000089c6d47223 */ /* 0x000fe2000001008b */
[----:B------:R-:W-:Y:S01]  /*64b0*/  PRMT R137, R122, 0x7632, R137 ;  /* 0x000076327a897816 */ /* 0x000fe20000000089 */
[----:B------:R-:W-:Y:S01]  /*64c0*/  FMUL.FTZ R136, R136, UR11 ;  /* 0x0000000b88887c20 */ /* 0x000fe20008410000 */
[--C-:B------:R-:W-:Y:S01]  /*64d0*/  FFMA.FTZ R219, R198, R113, R112.reuse ;  /* 0x00000071c6db7223 */ /* 0x100fe20000010070 */
[----:B------:R-:W-:Y:S01]  /*64e0*/  PRMT R112, R121, 0x7632, R112 ;  /* 0x0000763279707816 */ /* 0x000fe20000000070 */
[-C--:B------:R-:W-:Y:S01]  /*64f0*/  FFMA.FTZ R113, R25, R185.reuse, R208 ;  /* 0x000000b919717223 */ /* 0x080fe200000100d0 */
[----:B------:R-:W-:Y:S01]  /*6500*/  FADD.FTZ R141, R35, -R138 ;  /* 0x8000008a238d7221 */ /* 0x000fe20000010000 */
[----:B------:R-:W-:Y:S01]  /*6510*/  FSEL R139, R136, RZ, P0 ;  /* 0x000000ff888b7208 */ /* 0x000fe20000000000 */
[----:B------:R-:W-:Y:S01]  /*6520*/  FFMA.FTZ R136, R34, R185, R208 ;  /* 0x000000b922887223 */ /* 0x000fe200000100d0 */
[----:B------:R-:W-:Y:S01]  /*6530*/  SHF.L.U32 R143, R137, 0x10, RZ ;  /* 0x00000010898f7819 */ /* 0x000fe200000006ff */
[-C--:B------:R-:W-:Y:S01]  /*6540*/  FMUL.FTZ R138, R212, R184.reuse ;  /* 0x000000b8d48a7220 */ /* 0x080fe20000410000 */
[----:B------:R-:W-:Y:S01]  /*6550*/  SHF.L.U32 R112, R112, 0x10, RZ ;  /* 0x0000001070707819 */ /* 0x000fe200000006ff */
[----:B------:R-:W-:Y:S01]  /*6560*/  FADD.FTZ R137, R33, -R136 ;  /* 0x8000008821897221 */ /* 0x000fe20000010000 */
[----:B------:R-:W-:Y:S01]  /*6570*/  ISETP.GE.U32.AND P0, PT, R204, RZ, PT ;  /* 0x000000ffcc00720c */ /* 0x000fe20003f06070 */
[----:B------:R-:W-:Y:S01]  /*6580*/  FADD.FTZ R113, R26, -R113 ;  /* 0x800000711a717221 */ /* 0x000fe20000010000 */
[----:B------:R-:W-:Y:S01]  /*6590*/  SHF.L.U32 R114, R121, 0x10, RZ ;  /* 0x0000001079727819 */ /* 0x000fe200000006ff */
[----:B------:R-:W-:Y:S01]  /*65a0*/  FMUL.FTZ R138, R138, UR11 ;  /* 0x0000000b8a8a7c20 */ /* 0x000fe20008410000 */
[----:B------:R-:W-:Y:S01]  /*65b0*/  ISETP.GE.U32.AND.EX P0, PT, R205, 0x1000000, PT, P0 ;  /* 0x01000000cd00780c */ /* 0x000fe20003f06100 */
[C---:B------:R-:W-:Y:S01]  /*65c0*/  FFMA.FTZ R215, R198.reuse, R137, R112 ;  /* 0x00000089c6d77223 */ /* 0x040fe20000010070 */
[C---:B------:R-:W-:Y:S01]  /*65d0*/  FFMA.FTZ R218, R198.reuse, R141, R143 ;  /* 0x0000008dc6da7223 */ /* 0x040fe2000001008f */
[----:B------:R-:W-:Y:S01]  /*65e0*/  FFMA.FTZ R213, R198, R113, R114 ;  /* 0x00000071c6d57223 */ /* 0x000fe20000010072 */
[-C--:B------:R-:W-:Y:S01]  /*65f0*/  FMUL.FTZ R136, R219, R184.reuse ;  /* 0x000000b8db887220 */ /* 0x080fe20000410000 */
[----:B------:R-:W-:Y:S01]  /*6600*/  PRMT R112, R120, 0x7632, R112 ;  /* 0x0000763278707816 */ /* 0x000fe20000000070 */
[-CC-:B------:R-:W-:Y:S01]  /*6610*/  FFMA.FTZ R114, R32, R185.reuse, R208.reuse ;  /* 0x000000b920727223 */ /* 0x180fe200000100d0 */
[----:B------:R-:W-:Y:S01]  /*6620*/  FSEL R220, R138, RZ, P0 ;  /* 0x000000ff8adc7208 */ /* 0x000fe20000000000 */
[-C--:B------:R-:W-:Y:S01]  /*6630*/  FMUL.FTZ R138, R218, R184.reuse ;  /* 0x000000b8da8a7220 */ /* 0x080fe20000410000 */
[----:B------:R-:W-:Y:S01]  /*6640*/  FMUL.FTZ R136, R136, UR11 ;  /* 0x0000000b88887c20 */ /* 0x000fe20008410000 */
[----:B------:R-:W-:Y:S01]  /*6650*/  SHF.L.U32 R112, R112, 0x10, RZ ;  /* 0x0000001070707819 */ /* 0x000fe200000006ff */
[----:B------:R-:W-:Y:S01]  /*6660*/  FFMA.FTZ R113, R23, R185, R208 ;  /* 0x000000b917717223 */ /* 0x000fe200000100d0 */
[----:B------:R-:W-:Y:S01]  /*6670*/  LOP3.LUT P0, RZ, R205, 0xff, RZ, 0xc0, !PT ;  /* 0x000000ffcdff7812 */ /* 0x000fe2000780c0ff */
[----:B------:R-:W-:Y:S01]  /*6680*/  FADD.FTZ R141, R31, -R114 ;  /* 0x800000721f8d7221 */ /* 0x000fe20000010000 */
[----:B------:R-:W-:Y:S01]  /*6690*/  SHF.L.U32 R137, R120, 0x10, RZ ;  /* 0x0000001078897819 */ /* 0x000fe200000006ff */
[----:B------:R-:W-:Y:S01]  /*66a0*/  FMUL.FTZ R114, R138, UR11 ;  /* 0x0000000b8a727c20 */ /* 0x000fe20008410000 */
[----:B------:R-:W-:Y:S01]  /*66b0*/  FADD.FTZ R113, R24, -R113 ;  /* 0x8000007118717221 */ /* 0x000fe20000010000 */
[----:B------:R-:W-:Y:S01]  /*66c0*/  FSEL R216, R136, RZ, P0 ;  /* 0x000000ff88d87208 */ /* 0x000fe20000000000 */
[C---:B------:R-:W-:Y:S01]  /*66d0*/  FFMA.FTZ R138, R198.reuse, R141, R112 ;  /* 0x0000008dc68a7223 */ /* 0x040fe20000010070 */
[----:B------:R-:W-:Y:S01]  /*66e0*/  LOP3.LUT P0, RZ, R205, 0xff00, RZ, 0xc0, !PT ;  /* 0x0000ff00cdff7812 */ /* 0x000fe2000780c0ff */
[-C--:B------:R-:W-:Y:S01]  /*66f0*/  FMUL.FTZ R112, R213, R184.reuse ;  /* 0x000000b8d5707220 */ /* 0x080fe20000410000 */
[----:B------:R-:W-:Y:S01]  /*6700*/  FFMA.FTZ R137, R198, R113, R137 ;  /* 0x00000071c6897223 */ /* 0x000fe20000010089 */
[----:B------:R-:W0:Y:S01]  /*6710*/  LDC.64 R142, c[0x0][0x478] ;  /* 0x00011e00ff8e7b82 */ /* 0x000e220000000a00 */
[----:B------:R-:W-:Y:S01]  /*6720*/  FSEL R221, R114, RZ, P0 ;  /* 0x000000ff72dd7208 */ /* 0x000fe20000000000 */
[----:B------:R-:W-:Y:S01]  /*6730*/  FMUL.FTZ R113, R112, UR11 ;  /* 0x0000000b70717c20 */ /* 0x000fe20008410000 */
[----:B------:R-:W-:Y:S01]  /*6740*/  LOP3.LUT P0, RZ, R204, 0xff0000, RZ, 0xc0, !PT ;  /* 0x00ff0000ccff7812 */ /* 0x000fe2000780c0ff */
[-C--:B------:R-:W-:Y:S01]  /*6750*/  FMUL.FTZ R114, R215, R184.reuse ;  /* 0x000000b8d7727220 */ /* 0x080fe20000410000 */
[----:B------:R-:W-:Y:S01]  /*6760*/  FMUL.FTZ R112, R137, R184 ;  /* 0x000000b889707220 */ /* 0x000fe20000410000 */
[----:B------:R-:W-:-:S02]  /*6770*/  F2FP.BF16.F32.PACK_AB R115, R212, R115 ;  /* 0x00000073d473723e */ /* 0x000fc400000010ff */
[----:B------:R-:W1:Y:S01]  /*6780*/  LDC.64 R140, c[0x0][0x468] ;  /* 0x00011a00ff8c7b82 */ /* 0x000e620000000a00 */
[----:B------:R-:W-:Y:S01]  /*6790*/  FMUL.FTZ R114, R114, UR11 ;  /* 0x0000000b72727c20 */ /* 0x000fe20008410000 */
        /* <DEDUP_REMOVED lines=22> */
.L_x_572:
[----:B------:R-:W-:Y:S05]  /*6900*/  BSYNC.RECONVERGENT B1 ;  /* 0x0000000000017941 */ /* 0x000fea0003800200 */
.L_x_571:
[----:B------:R-:W-:Y:S04]  /*6910*/  BSSY.RECONVERGENT B1, `(.L_x_573) ;  /* 0x0000056000017945 */ /* 0x000fe80003800200 */
[----:B------:R-:W-:Y:S05]  /*6920*/  @!P4 BRA `(.L_x_574) ;  /* 0x000000040050c947 */ /* 0x000fea0003800000 */
[-CC-:B01----:R-:W-:Y:S01]  /*6930*/  FFMA.FTZ R113, R155, R185.reuse, R208.reuse ;  /* 0x000000b99b717223 */ /* 0x183fe200000100d0 */
        /* <DEDUP_REMOVED lines=16> */
[----:B------:R-:W-:Y:S01]  /*6a40*/  FFMA.FTZ R219, R198, R113, R112 ;  /* 0x00000071c6db7223 */ /* 0x000fe20000010070 */
        /* <DEDUP_REMOVED lines=9> */
[----:B------:R-:W-:Y:S01]  /*6ae0*/  SHF.L.U32 R136, R136, 0x10, RZ ;  /* 0x0000001088887819 */ /* 0x000fe200000006ff */
[----:B------:R-:W-:Y:S01]  /*6af0*/  FADD.FTZ R137, R159, -R114 ;  /* 0x800000729f897221 */ /* 0x000fe20000010000 */
[----:B------:R-:W-:Y:S01]  /*6b00*/  ISETP.GE.U32.AND P0, PT, R200, RZ, PT ;  /* 0x000000ffc800720c */ /* 0x000fe20003f06070 */
[----:B------:R-:W-:Y:S01]  /*6b10*/  FMUL.FTZ R138, R138, UR11 ;  /* 0x0000000b8a8a7c20 */ /* 0x000fe20008410000 */
[C---:B------:R-:W-:Y:S01]  /*6b20*/  FFMA.FTZ R213, R198.reuse, R113, R112 ;  /* 0x00000071c6d57223 */ /* 0x040fe20000010070 */
[C---:B------:R-:W-:Y:S01]  /*6b30*/  FFMA.FTZ R215, R198.reuse, R137, R136 ;  /* 0x00000089c6d77223 */ /* 0x040fe20000010088 */
[----:B------:R-:W-:Y:S01]  /*6b40*/  ISETP.GE.U32.AND.EX P0, PT, R201, 0x1000000, PT, P0 ;  /* 0x01000000c900780c */ /* 0x000fe20003f06100 */
        /* <DEDUP_REMOVED lines=50> */
.L_x_574:
[----:B------:R-:W-:Y:S05]  /*6e70*/  BSYNC.RECONVERGENT B1 ;  /* 0x0000000000017941 */ /* 0x000fea0003800200 */
.L_x_573:
[----:B------:R-:W-:Y:S05]  /*6e80*/  @!P2 BRA `(.L_x_559) ;  /* 0x00000004003ca947 */ /* 0x000fea0003800000 */
[-CC-:B012---:R-:W-:Y:S01]  /*6e90*/  FFMA.FTZ R113, R171, R185.reuse, R208.reuse ;  /* 0x000000b9ab717223 */ /* 0x187fe200000100d0 */
[----:B------:R-:W-:Y:S01]  /*6ea0*/  SHF.L.U32 R115, R135, 0x10, RZ ;  /* 0x0000001087737819 */ /* 0x000fe200000006ff */
[-CC-:B------:R-:W-:Y:S01]  /*6eb0*/  FFMA.FTZ R112, R180, R185.reuse, R208.reuse ;  /* 0x000000b9b4707223 */ /* 0x180fe200000100d0 */
[----:B------:R-:W-:Y:S01]  /*6ec0*/  FFMA.FTZ R139, R169, R185, R208 ;  /* 0x000000b9a98b7223 */ /* 0x000fe200000100d0 */
[----:B------:R-:W-:Y:S01]  /*6ed0*/  FADD.FTZ R113, R172, -R113 ;  /* 0x80000071ac717221 */ /* 0x000fe20000010000 */
[----:B------:R-:W-:Y:S01]  /*6ee0*/  SHF.L.U32 R199, R199, 0x10, RZ ;  /* 0x00000010c7c77819 */ /* 0x000fe200000006ff */
[----:B------:R-:W-:Y:S01]  /*6ef0*/  FADD.FTZ R141, R179, -R112 ;  /* 0x80000070b38d7221 */ /* 0x000fe20000010000 */
[----:B------:R-:W-:Y:S01]  /*6f00*/  SHF.L.U32 R112, R134, 0x10, RZ ;  /* 0x0000001086707819 */ /* 0x000fe200000006ff */
[----:B-----5:R-:W-:Y:S01]  /*6f10*/  FFMA.FTZ R115, R198, R113, R115 ;  /* 0x00000071c6737223 */ /* 0x020fe20000010073 */
[----:B------:R-:W-:Y:S01]  /*6f20*/  FADD.FTZ R139, R170, -R139 ;  /* 0x8000008baa8b7221 */ /* 0x000fe20000010000 */
[----:B------:R-:W-:Y:S01]  /*6f30*/  LOP3.LUT P0, RZ, R203, 0xff0000, RZ, 0xc0, !PT ;  /* 0x00ff0000cbff7812 */ /* 0x000fe2000780c0ff */
[----:B------:R-:W-:Y:S01]  /*6f40*/  FFMA.FTZ R214, R198, R141, R199 ;  /* 0x0000008dc6d67223 */ /* 0x000fe200000100c7 */
[-C--:B------:R-:W-:Y:S01]  /*6f50*/  FMUL.FTZ R138, R115, R184.reuse ;  /* 0x000000b8738a7220 */ /* 0x080fe20000410000 */
[-CC-:B------:R-:W-:Y:S01]  /*6f60*/  FFMA.FTZ R113, R167, R185.reuse, R208.reuse ;  /* 0x000000b9a7717223 */ /* 0x180fe200000100d0 */
[----:B------:R-:W-:Y:S01]  /*6f70*/  FFMA.FTZ R136, R178, R185, R208 ;  /* 0x000000b9b2887223 */ /* 0x000fe200000100d0 */
[----:B------:R-:W-:Y:S01]  /*6f80*/  FFMA.FTZ R213, R198, R139, R112 ;  /* 0x0000008bc6d57223 */ /* 0x000fe20000010070 */
[----:B------:R-:W-:Y:S01]  /*6f90*/  FMUL.FTZ R138, R138, UR11 ;  /* 0x0000000b8a8a7c20 */ /* 0x000fe20008410000 */
[----:B------:R-:W-:Y:S01]  /*6fa0*/  SHF.L.U32 R112, R133, 0x10, RZ ;  /* 0x0000001085707819 */ /* 0x000fe200000006ff */
[----:B------:R-:W-:Y:S01]  /*6fb0*/  FADD.FTZ R113, R168, -R113 ;  /* 0x80000071a8717221 */ /* 0x000fe20000010000 */
[----:B------:R-:W-:Y:S01]  /*6fc0*/  SHF.L.U32 R209, R209, 0x10, RZ ;  /* 0x00000010d1d17819 */ /* 0x000fe200000006ff */
[----:B------:R-:W-:Y:S01]  /*6fd0*/  FADD.FTZ R141, R177, -R136 ;  /* 0x80000088b18d7221 */ /* 0x000fe20000010000 */
[----:B------:R-:W-:Y:S01]  /*6fe0*/  FSEL R212, R138, RZ, P0 ;  /* 0x000000ff8ad47208 */ /* 0x000fe20000000000 */
[-C--:B------:R-:W-:Y:S01]  /*6ff0*/  FMUL.FTZ R138, R214, R184.reuse ;  /* 0x000000b8d68a7220 */ /* 0x080fe20000410000 */
[----:B------:R-:W-:Y:S01]  /*7000*/  ISETP.GE.U32.AND P0, PT, R202, RZ, PT ;  /* 0x000000ffca00720c */ /* 0x000fe20003f06070 */
[-CC-:B------:R-:W-:Y:S01]  /*7010*/  FFMA.FTZ R114, R176, R185.reuse, R208.reuse ;  /* 0x000000b9b0727223 */ /* 0x180fe200000100d0 */
[-CC-:B------:R-:W-:Y:S01]  /*7020*/  FFMA.FTZ R137, R165, R185.reuse, R208.reuse ;  /* 0x000000b9a5897223 */ /* 0x180fe200000100d0 */
[----:B------:R-:W-:Y:S01]  /*7030*/  FFMA.FTZ R208, R174, R185, R208 ;  /* 0x000000b9aed07223 */ /* 0x000fe200000100d0 */
[----:B------:R-:W-:Y:S01]  /*7040*/  FMUL.FTZ R138, R138, UR11 ;  /* 0x0000000b8a8a7c20 */ /* 0x000fe20008410000 */
[----:B------:R-:W-:Y:S01]  /*7050*/  ISETP.GE.U32.AND.EX P0, PT, R203, 0x1000000, PT, P0 ;  /* 0x01000000cb00780c */ /* 0x000fe20003f06100 */
[C---:B------:R-:W-:Y:S01]  /*7060*/  FFMA.FTZ R185, R198.reuse, R113, R112 ;  /* 0x00000071c6b97223 */ /* 0x040fe20000010070 */
[----:B------:R-:W-:Y:S01]  /*7070*/  FFMA.FTZ R209, R198, R141, R209 ;  /* 0x0000008dc6d17223 */ /* 0x000fe200000100d1 */
[-C--:B------:R-:W-:Y:S01]  /*7080*/  FMUL.FTZ R112, R213, R184.reuse ;  /* 0x000000b8d5707220 */ /* 0x080fe20000410000 */
[----:B------:R-:W-:Y:S01]  /*7090*/  FSEL R217, R138, RZ, P0 ;  /* 0x000000ff8ad97208 */ /* 0x000fe20000000000 */
[----:B------:R-:W-:Y:S01]  /*70a0*/  FADD.FTZ R139, R175, -R114 ;  /* 0x80000072af8b7221 */ /* 0x000fe20000010000 */
[-C--:B------:R-:W-:Y:S01]  /*70b0*/  FMUL.FTZ R138, R209, R184.reuse ;  /* 0x000000b8d18a7220 */ /* 0x080fe20000410000 */
[----:B------:R-:W-:Y:S01]  /*70c0*/  FMUL.FTZ R136, R112, UR11 ;  /* 0x0000000b70887c20 */ /* 0x000fe20008410000 */
[----:B------:R-:W-:Y:S01]  /*70d0*/  SHF.L.U32 R210, R210, 0x10, RZ ;  /* 0x00000010d2d27819 */ /* 0x000fe200000006ff */
[----:B------:R-:W0:Y:S01]  /*70e0*/  LDC.64 R112, c[0x0][0x468] ;  /* 0x00011a00ff707b82 */ /* 0x000e220000000a00 */
[----:B------:R-:W-:Y:S01]  /*70f0*/  LOP3.LUT P0, RZ, R203, 0xff, RZ, 0xc0, !PT ;  /* 0x000000ffcbff7812 */ /* 0x000fe2000780c0ff */
[----:B------:R-:W-:Y:S01]  /*7100*/  FMUL.FTZ R142, R138, UR11 ;  /* 0x0000000b8a8e7c20 */ /* 0x000fe20008410000 */
[-C--:B------:R-:W-:Y:S01]  /*7110*/  FMUL.FTZ R114, R185, R184.reuse ;  /* 0x000000b8b9727220 */ /* 0x080fe20000410000 */
[----:B------:R-:W-:Y:S01]  /*7120*/  FFMA.FTZ R210, R198, R139, R210 ;  /* 0x0000008bc6d27223 */ /* 0x000fe200000100d2 */
[----:B------:R-:W-:Y:S01]  /*7130*/  FSEL R138, R136, RZ, P0 ;  /* 0x000000ff888a7208 */ /* 0x000fe20000000000 */
[----:B------:R-:W-:Y:S01]  /*7140*/  FADD.FTZ R137, R166, -R137 ;  /* 0x80000089a6897221 */ /* 0x000fe20000010000 */
[----:B------:R-:W-:Y:S01]  /*7150*/  LOP3.LUT P0, RZ, R203, 0xff00, RZ, 0xc0, !PT ;  /* 0x0000ff00cbff7812 */ /* 0x000fe2000780c0ff */
[----:B------:R-:W1:Y:S01]  /*7160*/  LDC.64 R140, c[0x0][0x478] ;  /* 0x00011e00ff8c7b82 */ /* 0x000e620000000a00 */
[----:B------:R-:W-:Y:S01]  /*7170*/  SHF.L.U32 R139, R132, 0x10, RZ ;  /* 0x00000010848b7819 */ /* 0x000fe200000006ff */
[----:B------:R-:W-:Y:S01]  /*7180*/  FMUL.FTZ R114, R114, UR11 ;  /* 0x0000000b72727c20 */ /* 0x000fe20008410000 */
[----:B------:R-:W-:Y:S01]  /*7190*/  FSEL R215, R142, RZ, P0 ;  /* 0x000000ff8ed77208 */ /* 0x000fe20000000000 */
[-C--:B------:R-:W-:Y:S01]  /*71a0*/  FMUL.FTZ R136, R210, R184.reuse ;  /* 0x000000b8d2887220 */ /* 0x080fe20000410000 */
[----:B------:R-:W-:Y:S01]  /*71b0*/  LOP3.LUT P0, RZ, R202, 0xff0000, RZ, 0xc0, !PT ;  /* 0x00ff0000caff7812 */ /* 0x000fe2000780c0ff */
[----:B------:R-:W-:Y:S01]  /*71c0*/  FFMA.FTZ R137, R198, R137, R139 ;  /* 0x00000089c6897223 */ /* 0x000fe2000001008b */
        /* <DEDUP_REMOVED lines=11> */
[----:B------:R-:W-:Y:S01]  /*7280*/  LOP3.LUT P0, RZ, R202, 0xff, RZ, 0xc0, !PT ;  /* 0x000000ffcaff7812 */ /* 0x000fe2000780c0ff */
[----:B0-----:R-:W-:Y:S01]  /*7290*/  IMAD.WIDE.U32 R142, R196, 0x10, R112 ;  /* 0x00000010c48e7825 */ /* 0x001fe200078e0070 */
[----:B------:R-:W-:-:S03]  /*72a0*/  F2FP.BF16.F32.PACK_AB R113, R210, R185 ;  /* 0x000000b9d271723e */ /* 0x000fc600000010ff */
[----:B------:R-:W-:Y:S01]  /*72b0*/  FMUL.FTZ R184, R184, UR11 ;  /* 0x0000000bb8b87c20 */ /* 0x000fe20008410000 */
[----:B------:R-:W-:Y:S02]  /*72c0*/  FSEL R136, R114, RZ, P0 ;  /* 0x000000ff72887208 */ /* 0x000fe40000000000 */
[----:B------:R-:W-:Y:S01]  /*72d0*/  LOP3.LUT P0, RZ, R202, 0xff00, RZ, 0xc0, !PT ;  /* 0x0000ff00caff7812 */ /* 0x000fe2000780c0ff */
[----:B-1----:R-:W-:Y:S01]  /*72e0*/  IMAD.WIDE.U32 R140, R196, 0x10, R140 ;  /* 0x00000010c48c7825 */ /* 0x002fe200078e008c */
[----:B------:R-:W-:Y:S02]  /*72f0*/  F2FP.BF16.F32.PACK_AB R114, R209, R213 ;  /* 0x000000d5d172723e */ /* 0x000fe400000010ff */
[----:B------:R-:W-:Y:S02]  /*7300*/  FSEL R185, R184, RZ, P0 ;  /* 0x000000ffb8b97208 */ /* 0x000fe40000000000 */
[----:B------:R-:W-:Y:S02]  /*7310*/  F2FP.BF16.F32.PACK_AB R112, R139, R137 ;  /* 0x000000898b70723e */ /* 0x000fe400000010ff */
[----:B------:R-:W-:-:S02]  /*7320*/  F2FP.BF16.F32.PACK_AB R139, R217, R212 ;  /* 0x000000d4d98b723e */ /* 0x000fc400000010ff */
[----:B------:R-:W-:Y:S01]  /*7330*/  F2FP.BF16.F32.PACK_AB R138, R215, R138 ;  /* 0x0000008ad78a723e */ /* 0x000fe200000010ff */
[----:B------:R3:W-:Y:S01]  /*7340*/  STG.E.128 desc[UR4][R140.64], R112 ;  /* 0x000000708c007986 */ /* 0x0007e2000c101d04 */
[----:B------:R-:W-:Y:S02]  /*7350*/  F2FP.BF16.F32.PACK_AB R137, R198, R199 ;  /* 0x000000c7c689723e */ /* 0x000fe400000010ff */
[----:B------:R-:W-:-:S05]  /*7360*/  F2FP.BF16.F32.PACK_AB R136, R185, R136 ;  /* 0x00000088b988723e */ /* 0x000fca00000010ff */
[----:B------:R3:W-:Y:S02]  /*7370*/  STG.E.128 desc[UR4][R142.64], R136 ;  /* 0x000000888e007986 */ /* 0x0007e4000c101d04 */
.L_x_559:
[----:B------:R-:W-:Y:S05]  /*7380*/  BSYNC.RECONVERGENT B0 ;  /* 0x0000000000007941 */ /* 0x000fea0003800200 */
.L_x_545:
[----:B01234-:R-:W0:Y:S01]  /*7390*/  LDC.64 R136, c[0x0][0x380] ;  /* 0x0000e000ff887b82 */ /* 0x01fe220000000a00 */
[----:B------:R-:W-:Y:S02]  /*73a0*/  PLOP3.LUT P1, PT, P1, PT, PT, 0x8, 0x80 ;  /* 0x000000000080781c */ /* 0x000fe40000f2e170 */
[----:B0-----:R-:W-:-:S04]  /*73b0*/  IADD3 R17, PT, PT, R17, R136, RZ ;  /* 0x0000008811117210 */ /* 0x001fc80007ffe0ff */
[----:B------:R-:W-:-:S13]  /*73c0*/  ISETP.GE.AND P0, PT, R17, R137, PT ;  /* 0x000000891100720c */ /* 0x000fda0003f06270 */
[----:B------:R-:W-:Y:S05]  /*73d0*/  @!P0 BRA `(.L_x_575) ;  /* 0xffffff9000fc8947 */ /* 0x000fea000383ffff */
.L_x_536:
        /* <DEDUP_REMOVED lines=39> */
.L_x_576:
        /* <DEDUP_REMOVED lines=11> */
.L_x_15586:


//--------------------- .text._ZN10layer_norm13ln_bwd_kernelINS_13Kernel_traitsI13__nv_bfloat16S2_S2_S2_fjLj4096ELj1ELj1ELj4ELj16ENS_18Kernel_traits_baseILj4096ES2_S2_S2_S2_fjLj128EEEEELb1ELb0ELb0ELb1EEEvNS_9BwdParamsE --------------------------
	.section	.text._ZN10layer_norm13ln_bwd_kernelINS_13Kernel_traitsI13__nv_bfloat16S2_S2_S2_fjLj4096ELj1ELj1ELj4ELj16ENS_18Kernel_traits_baseILj4096ES2_S2_S2_S2_fjLj128EEEEELb1ELb0ELb0ELb1EEEvNS_9BwdParamsE,"ax",@progbits
	.align	128
        .global         _ZN10layer_norm13ln_bwd_kernelINS_13Kernel_traitsI13__nv_bfloat16S2_S2_S2_fjLj4096ELj1ELj1ELj4ELj16ENS_18Kernel_traits_baseILj4096ES2_S2_S2_S2_fjLj128EEEEELb1ELb0ELb0ELb1EEEvNS_9BwdParamsE
        .type           _ZN10layer_norm13ln_bwd_kernelINS_13Kernel_traitsI13__nv_bfloat16S2_S2_S2_fjLj4096ELj1ELj1ELj4ELj16ENS_18Kernel_traits_baseILj4096ES2_S2_S2_S2_fjLj128EEEEELb1ELb0ELb0ELb1EEEvNS_9BwdParamsE,@function
        .size           _ZN10layer_norm13ln_bwd_kernelINS_13Kernel_traitsI13__nv_bfloat16S2_S2_S2_fjLj4096ELj1ELj1ELj4ELj16ENS_18Kernel_traits_baseILj4096ES2_S2_S2_S2_fjLj128EEEEELb1ELb0ELb0ELb1EEEvNS_9BwdParamsE,(.L_x_15587 - _ZN10layer_norm13ln_bwd_kernelINS_13Kernel_traitsI13__nv_bfloat16S2_S2_S2_fjLj4096ELj1ELj1ELj4ELj16ENS_18Kernel_traits_baseILj4096ES2_S2_S2_S2_fjLj128EEEEELb1ELb0ELb0ELb1EEEvNS_9BwdParamsE)
        .other          _ZN10layer_norm13ln_bwd_kernelINS_13Kernel_traitsI13__nv_bfloat16S2_S2_S2_fjLj4096ELj1ELj1ELj4ELj16ENS_18Kernel_traits_baseILj4096ES2_S2_S2_S2_fjLj128EEEEELb1ELb0ELb0ELb1EEEvNS_9BwdParamsE,@"STO_CUDA_ENTRY STV_DEFAULT"
_ZN10layer_norm13ln_bwd_kernelINS_13Kernel_traitsI13__nv_bfloat16S2_S2_S2_fjLj4096ELj1ELj1ELj4ELj16ENS_18Kernel_traits_baseILj4096ES2_S2_S2_S2_fjLj128EEEEELb1ELb0ELb0ELb1EEEvNS_9BwdParamsE:
.text._ZN10layer_norm13ln_bwd_kernelINS_13Kernel_traitsI13__nv_bfloat16S2_S2_S2_fjLj4096ELj1ELj1ELj4ELj16ENS_18Kernel_traits_baseILj4096ES2_S2_S2_S2_fjLj128EEEEELb1ELb0ELb0ELb1EEEvNS_9BwdParamsE:
        /* <DEDUP_REMOVED lines=42> */
[----:B------:R-:W-:-:S02]  /*02a0*/  PLOP3.LUT P2, PT, PT, PT, PT, 0x8, 0x80 ;  /* 0x000000000080781c */ /* 0x000fc40003f4e170 */
[----:B------:R-:W-:Y:S02]  /*02b0*/  CS2R R112, SRZ ;  /* 0x0000000000707805 */ /* 0x000fe4000001ff00 */
[----:B------:R-:W-:Y:S02]  /*02c0*/  SHF.R.U32.HI R136, RZ, 0x5, R56 ;  /* 0x00000005ff887819 */ /* 0x000fe40000011638 */
        /* <DEDUP_REMOVED lines=11> */
[----:B-1----:R-:W-:Y:S01]  /*0380*/  IMAD.WIDE.U32 R2, R56, 0x10, R2 ;  /* 0x0000001038027825 */ /* 0x002fe200078e0002 */
[----:B------:R-:W-:Y:S02]  /*0390*/  CS2R R104, SRZ ;  /* 0x0000000000687805 */ /* 0x000fe4000001ff00 */
[----:B------:R-:W-:Y:S02]  /*03a0*/  CS2R R106, SRZ ;  /* 0x00000000006a7805 */ /* 0x000fe4000001ff00 */
[----:B------:R-:W-:Y:S02]  /*03b0*/  CS2R R108, SRZ ;  /* 0x00000000006c7805 */ /* 0x000fe4000001ff00 */
[----:B------:R-:W-:Y:S01]  /*03c0*/  CS2R R114, SRZ ;  /* 0x0000000000727805 */ /* 0x000fe2000001ff00 */
[----:B0-----:R-:W3:Y:S01]  /*03d0*/  LDG.E.128 R148, desc[UR6][R2.64] ;  /* 0x0000000602947981 */ /* 0x001ee2000c1e1d00 */
[----:B------:R-:W-:-:S02]  /*03e0*/  CS2R R116, SRZ ;  /* 0x0000000000747805 */ /* 0x000fc4000001ff00 */
[----:B------:R-:W-:Y:S02]  /*03f0*/  CS2R R118, SRZ ;  /* 0x0000000000767805 */ /* 0x000fe4000001ff00 */
[----:B------:R-:W-:Y:S01]  /*0400*/  CS2R R58, SRZ ;  /* 0x00000000003a7805 */ /* 0x000fe2000001ff00 */
[----:B------:R-:W4:Y:S01]  /*0410*/  LDG.E.128 R144, desc[UR6][R2.64+0x800] ;  /* 0x0008000602907981 */ /* 0x000f22000c1e1d00 */
[----:B------:R-:W-:Y:S02]  /*0420*/  CS2R R60, SRZ ;  /* 0x00000000003c7805 */ /* 0x000fe4000001ff00 */
[----:B------:R-:W-:Y:S02]  /*0430*/  CS2R R62, SRZ ;  /* 0x00000000003e7805 */ /* 0x000fe4000001ff00 */
[----:B------:R-:W-:Y:S01]  /*0440*/  CS2R R64, SRZ ;  /* 0x0000000000407805 */ /* 0x000fe2000001ff00 */
[----:B------:R-:W5:Y:S01]  /*0450*/  LDG.E.128 R140, desc[UR6][R2.64+0x1000] ;  /* 0x00100006028c7981 */ /* 0x000f62000c1e1d00 */
[----:B------:R-:W-:-:S02]  /*0460*/  CS2R R66, SRZ ;  /* 0x0000000000427805 */ /* 0x000fc4000001ff00 */
[----:B------:R-:W-:Y:S02]  /*0470*/  CS2R R68, SRZ ;  /* 0x0000000000447805 */ /* 0x000fe4000001ff00 */
[----:B------:R-:W-:Y:S01]  /*0480*/  CS2R R70, SRZ ;  /* 0x0000000000467805 */ /* 0x000fe2000001ff00 */
[----:B------:R-:W5:Y:S01]  /*0490*/  LDG.E.128 R4, desc[UR6][R2.64+0x1800] ;  /* 0x0018000602047981 */ /* 0x000f62000c1e1d00 */
[----:B--2---:R-:W-:Y:S02]  /*04a0*/  ISETP.NE.U32.AND P1, PT, R8, RZ, PT ;  /* 0x000000ff0800720c */ /* 0x004fe40003f25070 */
[----:B------:R-:W-:Y:S02]  /*04b0*/  CS2R R72, SRZ ;  /* 0x0000000000487805 */ /* 0x000fe4000001ff00 */
[----:B------:R-:W-:Y:S02]  /*04c0*/  CS2R R74, SRZ ;  /* 0x00000000004a7805 */ /* 0x000fe4000001ff00 */
[----:B------:R-:W-:-:S02]  /*04d0*/  CS2R R76, SRZ ;  /* 0x00000000004c7805 */ /* 0x000fc4000001ff00 */
[----:B------:R-:W-:Y:S02]  /*04e0*/  ISETP.NE.AND.EX P1, PT, R9, RZ, PT, P1 ;  /* 0x000000ff0900720c */ /* 0x000fe40003f25310 */
[----:B------:R-:W-:Y:S02]  /*04f0*/  CS2R R78, SRZ ;  /* 0x00000000004e7805 */ /* 0x000fe4000001ff00 */
[----:B------:R-:W-:Y:S02]  /*0500*/  CS2R R80, SRZ ;  /* 0x0000000000507805 */ /* 0x000fe4000001ff00 */
[----:B------:R-:W-:Y:S02]  /*0510*/  CS2R R82, SRZ ;  /* 0x0000000000527805 */ /* 0x000fe4000001ff00 */
[----:B------:R-:W-:Y:S01]  /*0520*/  MOV R139, RZ ;  /* 0x000000ff008b7202 */ /* 0x000fe20000000f00 */
[----:B------:R-:W0:Y:S01]  /*0530*/  LDCU.U8 UR8, c[0x0][0x410] ;  /* 0x00008200ff0877ac */ /* 0x000e220008000000 */
[----:B------:R-:W-:Y:S01]  /*0540*/  MOV R137, UR5 ;  /* 0x0000000500897c02 */ /* 0x000fe20008000f00 */
[----:B------:R-:W1:Y:S01]  /*0550*/  LDCU UR4, c[0x0][0x408] ;  /* 0x00008100ff0477ac */ /* 0x000e620008000800 */
[----:B------:R-:W2:Y:S01]  /*0560*/  LDCU UR9, c[0x0][0x388] ;  /* 0x00007100ff0977ac */ /* 0x000ea20008000800 */
[----:B------:R-:W0:Y:S01]  /*0570*/  LDCU UR12, c[0x0][0x400] ;  /* 0x00008000ff0c77ac */ /* 0x000e220008000800 */
[----:B------:R-:W0:Y:S01]  /*0580*/  LDCU.64 UR14, c[0x0][0x478] ;  /* 0x00008f00ff0e77ac */ /* 0x000e220008000a00 */
[----:B------:R-:W0:Y:S01]  /*0590*/  LDCU.64 UR10, c[0x0][0x438] ;  /* 0x00008700ff0a77ac */ /* 0x000e220008000a00 */
[----:B---3--:R-:W-:-:S02]  /*05a0*/  PRMT R135, R148, 0x7632, R135 ;  /* 0x0000763294877816 */ /* 0x008fc40000000087 */
[----:B------:R-:W-:Y:S02]  /*05b0*/  PRMT R134, R149, 0x7632, R134 ;  /* 0x0000763295867816 */ /* 0x000fe40000000086 */
[----:B------:R-:W-:Y:S02]  /*05c0*/  PRMT R133, R150, 0x7632, R133 ;  /* 0x0000763296857816 */ /* 0x000fe40000000085 */
[----:B------:R-:W-:Y:S02]  /*05d0*/  PRMT R132, R151, 0x7632, R132 ;  /* 0x0000763297847816 */ /* 0x000fe40000000084 */
[----:B----4-:R-:W-:Y:S02]  /*05e0*/  PRMT R131, R144, 0x7632, R131 ;  /* 0x0000763290837816 */ /* 0x010fe40000000083 */
[----:B------:R-:W-:Y:S02]  /*05f0*/  PRMT R130, R145, 0x7632, R130 ;  /* 0x0000763291827816 */ /* 0x000fe40000000082 */
[----:B------:R-:W-:-:S02]  /*0600*/  PRMT R129, R146, 0x7632, R129 ;  /* 0x0000763292817816 */ /* 0x000fc40000000081 */
[----:B------:R-:W-:Y:S02]  /*0610*/  PRMT R128, R147, 0x7632, R128 ;  /* 0x0000763293807816 */ /* 0x000fe40000000080 */
[----:B-----5:R-:W-:Y:S02]  /*0620*/  PRMT R127, R140, 0x7632, R127 ;  /* 0x000076328c7f7816 */ /* 0x020fe4000000007f */
[----:B------:R-:W-:Y:S02]  /*0630*/  PRMT R126, R141, 0x7632, R126 ;  /* 0x000076328d7e7816 */ /* 0x000fe4000000007e */
[----:B------:R-:W-:Y:S02]  /*0640*/  PRMT R125, R142, 0x7632, R125 ;  /* 0x000076328e7d7816 */ /* 0x000fe4000000007d */
[----:B------:R-:W-:Y:S02]  /*0650*/  PRMT R124, R143, 0x7632, R124 ;  /* 0x000076328f7c7816 */ /* 0x000fe4000000007c */
[----:B------:R-:W-:-:S02]  /*0660*/  PRMT R123, R4, 0x7632, R123 ;  /* 0x00007632047b7816 */ /* 0x000fc4000000007b */
[----:B------:R-:W-:Y:S02]  /*0670*/  PRMT R122, R5, 0x7632, R122 ;  /* 0x00007632057a7816 */ /* 0x000fe4000000007a */
[----:B------:R-:W-:Y:S02]  /*0680*/  PRMT R121, R6, 0x7632, R121 ;  /* 0x0000763206797816 */ /* 0x000fe40000000079 */
[----:B------:R-:W-:Y:S02]  /*0690*/  PRMT R120, R7, 0x7632, R120 ;  /* 0x0000763207787816 */ /* 0x000fe40000000078 */
        /* <DEDUP_REMOVED lines=32> */
.L_x_589:
[----:B------:R-:W0:Y:S01]  /*08a0*/  LDC.64 R2, c[0x0][0x428] ;  /* 0x00010a00ff027b82 */ /* 0x000e220000000a00 */
[----:B------:R-:W-:-:S05]  /*08b0*/  IMAD R0, R137, UR9, RZ ;  /* 0x0000000989007c24 */ /* 0x000fca000f8e02ff */
[----:B------:R-:W-:Y:S02]  /*08c0*/  SHF.R.S32.HI R25, RZ, 0x1f, R0 ;  /* 0x0000001fff197819 */ /* 0x000fe40000011400 */
[----:B------:R-:W1:Y:S02]  /*08d0*/  LDC.64 R48, c[0x0][0x3a8] ;  /* 0x0000ea00ff307b82 */ /* 0x000e640000000a00 */
[----:B------:R-:W-:-:S04]  /*08e0*/  LEA.HI R25, R25, R0, RZ, 0x3 ;  /* 0x0000000019197211 */ /* 0x000fc800078f18ff */
[----:B------:R-:W-:Y:S02]  /*08f0*/  LEA.HI.SX32 R163, R25, R56, 0x1d ;  /* 0x0000003819a37211 */ /* 0x000fe400078feaff */
[----:B------:R-:W2:Y:S02]  /*0900*/  LDC.64 R52, c[0x0][0x3c0] ;  /* 0x0000f000ff347b82 */ /* 0x000ea40000000a00 */
[C---:B------:R-:W-:Y:S02]  /*0910*/  IADD3 R161, PT, PT, R163.reuse, 0x80, RZ ;  /* 0x00000080a3a17810 */ /* 0x040fe40007ffe0ff */
[C---:B------:R-:W-:Y:S01]  /*0920*/  IADD3 R159, PT, PT, R163.reuse, 0x100, RZ ;  /* 0x00000100a39f7810 */ /* 0x040fe20007ffe0ff */
[C---:B0-----:R-:W-:Y:S01]  /*0930*/  IMAD.WIDE.U32 R28, R163.reuse, 0x10, R2 ;  /* 0x00000010a31c7825 */ /* 0x041fe200078e0002 */
[----:B------:R-:W-:-:S05]  /*0940*/  IADD3 R155, PT, PT, R163, 0x180, RZ ;  /* 0x00000180a39b7810 */ /* 0x000fca0007ffe0ff */
[----:B------:R-:W3:Y:S01]  /*0950*/  LDG.E.128 R28, desc[UR6][R28.64] ;  /* 0x000000061c1c7981 */ /* 0x000ee2000c1e1d00 */
[----:B-1----:R-:W-:-:S04]  /*0960*/  IMAD.WIDE.U32 R24, R163, 0x10, R48 ;  /* 0x00000010a3187825 */ /* 0x002fc800078e0030 */
[----:B------:R-:W-:Y:S02]  /*0970*/  IMAD.WIDE.U32 R32, R161, 0x10, R48 ;  /* 0x00000010a1207825 */ /* 0x000fe400078e0030 */
[----:B------:R-:W4:Y:S02]  /*0980*/  LDG.E.128 R24, desc[UR6][R24.64] ;  /* 0x0000000618187981 */ /* 0x000f24000c1e1d00 */
[----:B--2---:R-:W-:Y:S02]  /*0990*/  IMAD.WIDE R156, R137, 0x4, R52 ;  /* 0x00000004899c7825 */ /* 0x004fe400078e0234 */
[----:B------:R-:W2:Y:S02]  /*09a0*/  LDG.E.128 R32, desc[UR6][R32.64] ;  /* 0x0000000620207981 */ /* 0x000ea4000c1e1d00 */
[--C-:B------:R-:W-:Y:S02]  /*09b0*/  IMAD.WIDE.U32 R36, R161, 0x10, R2.reuse ;  /* 0x00000010a1247825 */ /* 0x100fe400078e0002 */
[----:B------:R-:W2:Y:S02]  /*09c0*/  LDG.E R180, desc[UR6][R156.64] ;  /* 0x000000069cb47981 */ /* 0x000ea4000c1e1900 */
[----:B------:R-:W-:-:S02]  /*09d0*/  IMAD.WIDE.U32 R44, R159, 0x10, R2 ;  /* 0x000000109f2c7825 */ /* 0x000fc400078e0002 */
[----:B------:R-:W2:Y:S02]  /*09e0*/  LDG.E.128 R36, desc[UR6][R36.64] ;  /* 0x0000000624247981 */ /* 0x000ea4000c1e1d00 */
[----:B------:R-:W-:Y:S02]  /*09f0*/  IMAD.WIDE.U32 R52, R155, 0x10, R2 ;  /* 0x000000109b347825 */ /* 0x000fe400078e0002 */
[----:B------:R-:W0:Y:S01]  /*0a00*/  LDC.64 R2, c[0x0][0x3c8] ;  /* 0x0000f200ff027b82 */ /* 0x000e220000000a00 */
[----:B------:R-:W2:Y:S01]  /*0a10*/  LDG.E.128 R44, desc[UR6][R44.64] ;  /* 0x000000062c2c7981 */ /* 0x000ea2000c1e1d00 */
[----:B------:R-:W-:-:S03]  /*0a20*/  IMAD.WIDE.U32 R40, R159, 0x10, R48 ;  /* 0x000000109f287825 */ /* 0x000fc600078e0030 */
[----:B------:R-:W2:Y:S04]  /*0a30*/  LDG.E.128 R52, desc[UR6][R52.64] ;  /* 0x0000000634347981 */ /* 0x000ea8000c1e1d00 */
[----:B------:R-:W2:Y:S01]  /*0a40*/  LDG.E.128 R40, desc[UR6][R40.64] ;  /* 0x0000000628287981 */ /* 0x000ea2000c1e1d00 */
[----:B0-----:R-:W-:-:S05]  /*0a50*/  IMAD.WIDE R2, R137, 0x4, R2 ;  /* 0x0000000489027825 */ /* 0x001fca00078e0202 */
[----:B------:R0:W2:Y:S01]  /*0a60*/  LDG.E R158, desc[UR6][R2.64] ;  /* 0x00000006029e7981 */ /* 0x0000a2000c1e1900 */
[----:B------:R-:W-:-:S06]  /*0a70*/  IMAD.WIDE.U32 R48, R155, 0x10, R48 ;  /* 0x000000109b307825 */ /* 0x000fcc00078e0030 */
[----:B------:R-:W2:Y:S01]  /*0a80*/  LDG.E.128 R48, desc[UR6][R48.64] ;  /* 0x0000000630307981 */ /* 0x000ea2000c1e1d00 */
[----:B------:R-:W-:Y:S01]  /*0a90*/  ISETP.NE.U32.AND P3, PT, RZ, UR10, PT ;  /* 0x0000000aff007c0c */ /* 0x000fe2000bf65070 */
[----:B0-----:R-:W0:Y:S03]  /*0aa0*/  LDC.64 R2, c[0x0][0x3b0] ;  /* 0x0000ec00ff027b82 */ /* 0x001e260000000a00 */
[----:B------:R-:W-:Y:S02]  /*0ab0*/  ISETP.NE.AND.EX P3, PT, RZ, UR11, PT, P3 ;  /* 0x0000000bff007c0c */ /* 0x000fe4000bf65330 */
[----:B------:R-:W-:Y:S02]  /*0ac0*/  ISETP.NE.AND P5, PT, RZ, UR8, PT ;  /* 0x00000008ff007c0c */ /* 0x000fe4000bfa5270 */
[C---:B---3--:R-:W-:Y:S02]  /*0ad0*/  PRMT R171, R28.reuse, 0x7632, R171 ;  /* 0x000076321cab7816 */ /* 0x048fe400000000ab */
[----:B------:R-:W-:-:S02]  /*0ae0*/  SHF.L.U32 R157, R28, 0x10, RZ ;  /* 0x000000101c9d7819 */ /* 0x000fc400000006ff */
[C---:B------:R-:W-:Y:S02]  /*0af0*/  PRMT R174, R29.reuse, 0x7632, R174 ;  /* 0x000076321dae7816 */ /* 0x040fe400000000ae */
[----:B------:R-:W-:Y:S02]  /*0b00*/  SHF.L.U32 R156, R29, 0x10, RZ ;  /* 0x000000101d9c7819 */ /* 0x000fe400000006ff */
[C---:B----4-:R-:W-:Y:S01]  /*0b10*/  PRMT R170, R26.reuse, 0x7632, R170 ;  /* 0x000076321aaa7816 */ /* 0x050fe200000000aa */
[----:B------:R-:W1:Y:S01]  /*0b20*/  @P1 LDC.64 R28, c[0x0][0x3e0] ;  /* 0x0000f800ff1c1b82 */ /* 0x000e620000000a00 */
[----:B------:R-:W-:Y:S02]  /*0b30*/  SHF.L.U32 R211, R26, 0x10, RZ ;  /* 0x000000101ad37819 */ /* 0x000fe400000006ff */
[C---:B------:R-:W-:Y:S02]  /*0b40*/  PRMT R173, R27.reuse, 0x7632, R173 ;  /* 0x000076321bad7816 */ /* 0x040fe400000000ad */
[----:B------:R-:W-:-:S03]  /*0b50*/  SHF.L.U32 R221, R27, 0x10, RZ ;  /* 0x000000101bdd7819 */ /* 0x000fc600000006ff */
[----:B------:R-:W3:Y:S01]  /*0b60*/  @P3 LDC.64 R26, c[0x0][0x438] ;  /* 0x00010e00ff1a3b82 */ /* 0x000ee20000000a00 */
[C---:B------:R-:W-:Y:S02]  /*0b70*/  PRMT R167, R24.reuse, 0x7632, R167 ;  /* 0x0000763218a77816 */ /* 0x040fe400000000a7 */
[----:B------:R-:W-:Y:S02]  /*0b80*/  SHF.L.U32 R209, R24, 0x10, RZ ;  /* 0x0000001018d17819 */ /* 0x000fe400000006ff */
[C---:B------:R-:W-:Y:S02]  /*0b90*/  PRMT R169, R25.reuse, 0x7632, R169 ;  /* 0x0000763219a97816 */ /* 0x040fe400000000a9 */
[----:B------:R-:W-:Y:S02]  /*0ba0*/  SHF.L.U32 R223, R25, 0x10, RZ ;  /* 0x0000001019df7819 */ /* 0x000fe400000006ff */
[C---:B--2---:R-:W-:Y:S01]  /*0bb0*/  PRMT R175, R32.reuse, 0x7632, R175 ;  /* 0x0000763220af7816 */ /* 0x044fe200000000af */
[----:B------:R-:W2:Y:S01]  /*0bc0*/  @P3 LDC.64 R24, c[0x0][0x438] ;  /* 0x00010e00ff183b82 */ /* 0x000ea20000000a00 */
[----:B------:R-:W-:-:S02]  /*0bd0*/  SHF.L.U32 R243, R32, 0x10, RZ ;  /* 0x0000001020f37819 */ /* 0x000fc400000006ff */
[C---:B------:R-:W-:Y:S02]  /*0be0*/  PRMT R176, R33.reuse, 0x7632, R176 ;  /* 0x0000763221b07816 */ /* 0x040fe400000000b0 */
[----:B------:R-:W-:-:S03]  /*0bf0*/  SHF.L.U32 R177, R33, 0x10, RZ ;  /* 0x0000001021b17819 */ /* 0x000fc600000006ff */
[----:B------:R-:W4:Y:S01]  /*0c00*/  @P3 LDC.64 R32, c[0x0][0x438] ;  /* 0x00010e00ff203b82 */ /* 0x000f220000000a00 */
[C---:B------:R-:W-:Y:S02]  /*0c10*/  PRMT R0, R30.reuse, 0x7632, R0 ;  /* 0x000076321e007816 */ /* 0x040fe40000000000 */
[----:B------:R-:W-:Y:S02]  /*0c20*/  SHF.L.U32 R162, R30, 0x10, RZ ;  /* 0x000000101ea27819 */ /* 0x000fe400000006ff */
[C---:B------:R-:W-:Y:S02]  /*0c30*/  PRMT R172, R31.reuse, 0x7632, R172 ;  /* 0x000076321fac7816 */ /* 0x040fe400000000ac */
[----:B------:R-:W-:Y:S02]  /*0c40*/  SHF.L.U32 R164, R31, 0x10, RZ ;  /* 0x000000101fa47819 */ /* 0x000fe400000006ff */
[----:B------:R-:W0:Y:S01]  /*0c50*/  @P3 LDC.64 R30, c[0x0][0x438] ;  /* 0x00010e00ff1e3b82 */ /* 0x000e220000000a00 */
[----:B------:R-:W-:-:S02]  /*0c60*/  PRMT R235, R39, 0x7632, R235 ;  /* 0x0000763227eb7816 */ /* 0x000fc400000000eb */
[----:B------:R-:W-:Y:S02]  /*0c70*/  SHF.L.U32 R160, R39, 0x10, RZ ;  /* 0x0000001027a07819 */ /* 0x000fe400000006ff */
[----:B------:R-:W-:Y:S02]  /*0c80*/  PRMT R39, R42, 0x7632, R39 ;  /* 0x000076322a277816 */ /* 0x000fe40000000027 */
[----:B------:R-:W-:Y:S02]  /*0c90*/  FSEL R180, R180, RZ, !P5 ;  /* 0x000000ffb4b47208 */ /* 0x000fe40006800000 */
[----:B------:R-:W-:Y:S02]  /*0ca0*/  SHF.L.U32 R173, R173, 0x10, RZ ;  /* 0x00000010adad7819 */ /* 0x000fe400000006ff */
[C---:B------:R-:W-:Y:S02]  /*0cb0*/  PRMT R228, R38.reuse, 0x7632, R228 ;  /* 0x0000763226e47816 */ /* 0x040fe400000000e4 */
[----:B------:R-:W-:-:S02]  /*0cc0*/  SHF.L.U32 R168, R38, 0x10, RZ ;  /* 0x0000001026a87819 */ /* 0x000fc400000006ff */
[----:B------:R-:W-:Y:S02]  /*0cd0*/  SHF.L.U32 R38, R41, 0x10, RZ ;  /* 0x0000001029267819 */ /* 0x000fe400000006ff */
[----:B------:R-:W-:Y:S01]  /*0ce0*/  SHF.L.U32 R39, R39, 0x10, RZ ;  /* 0x0000001027277819 */ /* 0x000fe200000006ff */
[----:B-1----:R-:W-:-:S04]  /*0cf0*/  @P1 IMAD.WIDE R28, R137, 0x2, R28 ;  /* 0x00000002891c1825 */ /* 0x002fc800078e021c */
[C---:B------:R-:W-:Y:S01]  /*0d00*/  FADD.FTZ R215, -R180.reuse, R173 ;  /* 0x000000adb4d77221 */ /* 0x040fe20000010100 */
[----:B------:R-:W-:Y:S01]  /*0d10*/  FADD.FTZ R173, -R180, R177 ;  /* 0x000000b1b4ad7221 */ /* 0x000fe20000010100 */
[----:B---3--:R-:W-:Y:S01]  /*0d20*/  @P3 IMAD.WIDE.U32 R26, R159, 0x10, R26 ;  /* 0x000000109f1a3825 */ /* 0x008fe200078e001a */
[----:B------:R-:W-:-:S03]  /*0d30*/  SHF.L.U32 R167, R167, 0x10, RZ ;  /* 0x00000010a7a77819 */ /* 0x000fc600000006ff */
[C---:B------:R-:W-:Y:S01]  /*0d40*/  FADD.FTZ R177, -R180.reuse, R38 ;  /* 0x00000026b4b17221 */ /* 0x040fe20000010100 */
[C---:B------:R-:W-:Y:S01]  /*0d50*/  FADD.FTZ R213, -R180.reuse, R39 ;  /* 0x00000027b4d57221 */ /* 0x040fe20000010100 */
[C---:B------:R-:W-:Y:S01]  /*0d60*/  FADD.FTZ R209, -R180.reuse, R209 ;  /* 0x000000d1b4d17221 */ /* 0x040fe20000010100 */
[----:B----4-:R-:W-:Y:S01]  /*0d70*/  @P3 IMAD.WIDE.U32 R32, R163, 0x10, R32 ;  /* 0x00000010a3203825 */ /* 0x010fe200078e0020 */
[----:B------:R1:W3:Y:S03]  /*0d80*/  @P1 LDG.E.U16 R190, desc[UR6][R28.64] ;  /* 0x000000061cbe1981 */ /* 0x0002e6000c1e1500 */
[----:B------:R-:W-:Y:S01]  /*0d90*/  FADD.FTZ R221, -R180, R221 ;  /* 0x000000ddb4dd7221 */ /* 0x000fe20000010100 */
[----:B--2---:R-:W-:Y:S01]  /*0da0*/  @P3 IMAD.WIDE.U32 R38, R155, 0x10, R24 ;  /* 0x000000109b263825 */ /* 0x004fe200078e0018 */
[----:B------:R2:W5:Y:S03]  /*0db0*/  @P3 LDG.E.128 R12, desc[UR6][R26.64] ;  /* 0x000000061a0c3981 */ /* 0x000566000c1e1d00 */
[----:B------:R-:W-:Y:S01]  /*0dc0*/  FMUL.FTZ R229, R154, R157 ;  /* 0x0000009d9ae57220 */ /* 0x000fe20000410000 */
[----:B0-----:R-:W-:-:S04]  /*0dd0*/  IMAD.WIDE.U32 R24, R159, 0x8, R2 ;  /* 0x000000089f187825 */ /* 0x001fc800078e0002 */
[----:B------:R-:W-:Y:S01]  /*0de0*/  FADD.FTZ R207, -R180, R167 ;  /* 0x000000a7b4cf7221 */ /* 0x000fe20000010100 */
[----:B------:R-:W5:Y:S01]  /*0df0*/  @P3 LDG.E.128 R4, desc[UR6][R32.64] ;  /* 0x0000000620043981 */ /* 0x000f62000c1e1d00 */
[----:B-1----:R-:W-:Y:S01]  /*0e00*/  SHF.L.U32 R28, R171, 0x10, RZ ;  /* 0x00000010ab1c7819 */ /* 0x002fe200000006ff */
[----:B------:R-:W-:-:S04]  /*0e10*/  @P3 IMAD.WIDE.U32 R30, R161, 0x10, R30 ;  /* 0x00000010a11e3825 */ /* 0x000fc800078e001e */
[----:B------:R-:W-:Y:S01]  /*0e20*/  FMUL.FTZ R220, R158, R221 ;  /* 0x000000dd9edc7220 */ /* 0x000fe20000410000 */
[----:B------:R-:W-:Y:S01]  /*0e30*/  SHF.L.U32 R169, R169, 0x10, RZ ;  /* 0x00000010a9a97819 */ /* 0x000fe200000006ff */
[----:B------:R-:W-:Y:S01]  /*0e40*/  FADD.FTZ R223, -R180, R223 ;  /* 0x000000dfb4df7221 */ /* 0x000fe20000010100 */
[----:B--2---:R-:W-:Y:S01]  /*0e50*/  SHF.L.U32 R26, R0, 0x10, RZ ;  /* 0x00000010001a7819 */ /* 0x004fe200000006ff */
[C---:B------:R-:W-:Y:S01]  /*0e60*/  FMUL.FTZ R0, R158.reuse, R209 ;  /* 0x000000d19e007220 */ /* 0x040fe20000410000 */
[----:B------:R-:W-:Y:S01]  /*0e70*/  FMUL.FTZ R221, R135, R28 ;  /* 0x0000001c87dd7220 */ /* 0x000fe20000410000 */
[----:B------:R-:W-:Y:S01]  /*0e80*/  FMUL.FTZ R212, R158, R207 ;  /* 0x000000cf9ed47220 */ /* 0x000fe20000410000 */
[----:B------:R0:W5:Y:S01]  /*0e90*/  LDG.E.64 R32, desc[UR6][R24.64] ;  /* 0x0000000618207981 */ /* 0x000162000c1e1b00 */
[----:B------:R-:W-:Y:S01]  /*0ea0*/  SHF.L.U32 R29, R174, 0x10, RZ ;  /* 0x00000010ae1d7819 */ /* 0x000fe200000006ff */
[----:B------:R-:W-:Y:S02]  /*0eb0*/  FMUL.FTZ R224, R153, R156 ;  /* 0x0000009c99e07220 */ /* 0x000fe40000410000 */
[----:B------:R1:W5:Y:S01]  /*0ec0*/  @P3 LDG.E.128 R8, desc[UR6][R30.64] ;  /* 0x000000061e083981 */ /* 0x000362000c1e1d00 */
[----:B------:R-:W-:Y:S01]  /*0ed0*/  FADD.FTZ R219, -R180, R169 ;  /* 0x000000a9b4db7221 */ /* 0x000fe20000010100 */
[----:B------:R-:W-:Y:S01]  /*0ee0*/  SHF.L.U32 R170, R170, 0x10, RZ ;  /* 0x00000010aaaa7819 */ /* 0x000fe200000006ff */
[----:B------:R-:W-:Y:S01]  /*0ef0*/  FADD.FTZ R211, -R180, R211 ;  /* 0x000000d3b4d37221 */ /* 0x000fe20000010100 */
[----:B------:R-:W-:Y:S01]  /*0f00*/  FMUL.FTZ R227, R152, R162 ;  /* 0x000000a298e37220 */ /* 0x000fe20000410000 */
[----:B------:R-:W-:Y:S01]  /*0f10*/  FMUL.FTZ R225, R151, R164 ;  /* 0x000000a497e17220 */ /* 0x000fe20000410000 */
[----:B0-----:R-:W-:Y:S01]  /*0f20*/  FADD.FTZ R24, RZ, R229 ;  /* 0x000000e5ff187221 */ /* 0x001fe20000010000 */
[----:B------:R-:W-:Y:S01]  /*0f30*/  FFMA.FTZ R25, R0, R229, RZ ;  /* 0x000000e500197223 */ /* 0x000fe200000100ff */
[----:B------:R-:W-:Y:S01]  /*0f40*/  FMUL.FTZ R223, R158, R223 ;  /* 0x000000df9edf7220 */ /* 0x000fe20000410000 */
[----:B------:R-:W-:Y:S01]  /*0f50*/  PRMT R226, R36, 0x7632, R226 ;  /* 0x0000763224e27816 */ /* 0x000fe200000000e2 */
[----:B-1----:R-:W-:Y:S01]  /*0f60*/  FADD.FTZ R31, R24, R221 ;  /* 0x000000dd181f7221 */ /* 0x002fe20000010000 */
[----:B------:R-:W-:Y:S01]  /*0f70*/  FFMA.FTZ R24, R212, R221, R25 ;  /* 0x000000ddd4187223 */ /* 0x000fe20000010019 */
[----:B------:R-:W-:Y:S01]  /*0f80*/  FMUL.FTZ R218, R134, R29 ;  /* 0x0000001d86da7220 */ /* 0x000fe20000410000 */
[----:B------:R-:W-:Y:S01]  /*0f90*/  FMUL.FTZ R219, R158, R219 ;  /* 0x000000db9edb7220 */ /* 0x000fe20000410000 */
[----:B------:R-:W-:Y:S01]  /*0fa0*/  FADD.FTZ R31, R31, R224 ;  /* 0x000000e01f1f7221 */ /* 0x000fe20000010000 */
[----:B------:R-:W-:Y:S01]  /*0fb0*/  FFMA.FTZ R24, R223, R224, R24 ;  /* 0x000000e0df187223 */ /* 0x000fe20000010018 */
[----:B------:R-:W-:Y:S01]  /*0fc0*/  FADD.FTZ R217, -R180, R170 ;  /* 0x000000aab4d97221 */ /* 0x000fe20000010100 */
[C---:B------:R-:W-:Y:S01]  /*0fd0*/  FMUL.FTZ R222, R158.reuse, R211 ;  /* 0x000000d39ede7220 */ /* 0x040fe20000410000 */
[----:B------:R-:W-:Y:S01]  /*0fe0*/  FADD.FTZ R30, R31, R218 ;  /* 0x000000da1f1e7221 */ /* 0x000fe20000010000 */
[----:B------:R-:W-:Y:S01]  /*0ff0*/  FFMA.FTZ R25, R219, R218, R24 ;  /* 0x000000dadb197223 */ /* 0x000fe20000010018 */
[----:B------:R-:W-:Y:S01]  /*1000*/  FMUL.FTZ R216, R133, R26 ;  /* 0x0000001a85d87220 */ /* 0x000fe20000410000 */
[----:B------:R-:W-:Y:S01]  /*1010*/  FMUL.FTZ R217, R158, R217 ;  /* 0x000000d99ed97220 */ /* 0x000fe20000410000 */
[----:B------:R-:W-:Y:S01]  /*1020*/  FADD.FTZ R31, R30, R227 ;  /* 0x000000e31e1f7221 */ /* 0x000fe20000010000 */
[----:B------:R-:W-:Y:S01]  /*1030*/  FFMA.FTZ R24, R222, R227, R25 ;  /* 0x000000e3de187223 */ /* 0x000fe20000010019 */
[----:B------:R-:W-:-:S02]  /*1040*/  SHF.L.U32 R27, R172, 0x10, RZ ;  /* 0x00000010ac1b7819 */ /* 0x000fc400000006ff */
[----:B------:R-:W-:Y:S01]  /*1050*/  SHF.L.U32 R165, R36, 0x10, RZ ;  /* 0x0000001024a57819 */ /* 0x000fe200000006ff */
[----:B------:R-:W-:Y:S01]  /*1060*/  FADD.FTZ R30, R31, R216 ;  /* 0x000000d81f1e7221 */ /* 0x000fe20000010000 */
[----:B------:R-:W-:Y:S01]  /*1070*/  FFMA.FTZ R25, R217, R216, R24 ;  /* 0x000000d8d9197223 */ /* 0x000fe20000010018 */
[----:B------:R-:W-:Y:S01]  /*1080*/  SHF.L.U32 R205, R175, 0x10, RZ ;  /* 0x00000010afcd7819 */ /* 0x000fe200000006ff */
[----:B------:R-:W-:Y:S01]  /*1090*/  FMUL.FTZ R214, R132, R27 ;  /* 0x0000001b84d67220 */ /* 0x000fe20000410000 */
[----:B------:R-:W-:Y:S01]  /*10a0*/  FADD.FTZ R31, R30, R225 ;  /* 0x000000e11e1f7221 */ /* 0x000fe20000010000 */
[----:B------:R-:W-:Y:S01]  /*10b0*/  FADD.FTZ R243, -R180, R243 ;  /* 0x000000f3b4f37221 */ /* 0x000fe20000010100 */
[----:B------:R-:W-:Y:S01]  /*10c0*/  FMUL.FTZ R215, R158, R215 ;  /* 0x000000d79ed77220 */ /* 0x000fe20000410000 */
[----:B------:R-:W-:Y:S01]  /*10d0*/  FFMA.FTZ R24, R220, R225, R25 ;  /* 0x000000e1dc187223 */ /* 0x000fe20000010019 */
[----:B------:R-:W-:Y:S01]  /*10e0*/  SHF.L.U32 R226, R226, 0x10, RZ ;  /* 0x00000010e2e27819 */ /* 0x000fe200000006ff */
[----:B------:R-:W-:Y:S01]  /*10f0*/  FMUL.FTZ R211, R150, R165 ;  /* 0x000000a596d37220 */ /* 0x000fe20000410000 */
[----:B------:R-:W-:Y:S01]  /*1100*/  FADD.FTZ R30, R31, R214 ;  /* 0x000000d61f1e7221 */ /* 0x000fe20000010000 */
[----:B------:R-:W-:Y:S01]  /*1110*/  FADD.FTZ R205, -R180, R205 ;  /* 0x000000cdb4cd7221 */ /* 0x000fe20000010100 */
[----:B------:R-:W-:Y:S01]  /*1120*/  FMUL.FTZ R208, R158, R243 ;  /* 0x000000f39ed07220 */ /* 0x000fe20000410000 */
[----:B------:R-:W-:Y:S01]  /*1130*/  FFMA.FTZ R31, R215, R214, R24 ;  /* 0x000000d6d71f7223 */ /* 0x000fe20000010018 */
[----:B------:R-:W-:Y:S01]  /*1140*/  PRMT R233, R37, 0x7632, R233 ;  /* 0x0000763225e97816 */ /* 0x000fe200000000e9 */
[----:B------:R-:W-:Y:S01]  /*1150*/  FMUL.FTZ R206, R131, R226 ;  /* 0x000000e283ce7220 */ /* 0x000fe20000410000 */
[----:B------:R-:W-:Y:S01]  /*1160*/  SHF.L.U32 R166, R37, 0x10, RZ ;  /* 0x0000001025a67819 */ /* 0x000fe200000006ff */
[----:B------:R-:W-:Y:S01]  /*1170*/  FADD.FTZ R25, R30, R211 ;  /* 0x000000d31e197221 */ /* 0x000fe20000010000 */
[----:B------:R-:W-:Y:S01]  /*1180*/  SHF.L.U32 R176, R176, 0x10, RZ ;  /* 0x00000010b0b07819 */ /* 0x000fe200000006ff */
[----:B------:R-:W-:Y:S01]  /*1190*/  FMUL.FTZ R205, R158, R205 ;  /* 0x000000cd9ecd7220 */ /* 0x000fe20000410000 */
[----:B------:R-:W-:Y:S01]  /*11a0*/  FFMA.FTZ R24, R208, R211, R31 ;  /* 0x000000d3d0187223 */ /* 0x000fe2000001001f */
[----:B------:R-:W-:Y:S01]  /*11b0*/  SHF.L.U32 R233, R233, 0x10, RZ ;  /* 0x00000010e9e97819 */ /* 0x000fe200000006ff */
[----:B------:R-:W-:Y:S01]  /*11c0*/  FMUL.FTZ R209, R149, R166 ;  /* 0x000000a695d17220 */ /* 0x000fe20000410000 */
[C---:B------:R-:W-:Y:S01]  /*11d0*/  PRMT R178, R34.reuse, 0x7632, R178 ;  /* 0x0000763222b27816 */ /* 0x040fe200000000b2 */
[----:B------:R-:W-:Y:S01]  /*11e0*/  FADD.FTZ R30, R25, R206 ;  /* 0x000000ce191e7221 */ /* 0x000fe20000010000 */
[----:B------:R-:W-:Y:S01]  /*11f0*/  SHF.L.U32 R197, R34, 0x10, RZ ;  /* 0x0000001022c57819 */ /* 0x000fe200000006ff */
        /* <DEDUP_REMOVED lines=11> */
[----:B------:R-:W-:Y:S01]  /*12b0*/  PRMT R34, R35, 0x7632, R34 ;  /* 0x0000763223227816 */ /* 0x000fe20000000022 */
        /* <DEDUP_REMOVED lines=19> */
[----:B------:R-:W-:Y:S01]  /*13f0*/  PRMT R37, R41, 0x7632, R37 ;  /* 0x0000763229257816 */ /* 0x000fe20000000025 */
[----:B------:R-:W-:Y:S01]  /*1400*/  FMUL.FTZ R197, R128, R235 ;  /* 0x000000eb80c57220 */ /* 0x000fe20000410000 */
[C---:B------:R-:W-:Y:S01]  /*1410*/  PRMT R230, R44.reuse, 0x7632, R230 ;  /* 0x000076322ce67816 */ /* 0x040fe200000000e6 */
[----:B------:R-:W-:Y:S01]  /*1420*/  FADD.FTZ R30, R31, R210 ;  /* 0x000000d21f1e7221 */ /* 0x000fe20000010000 */
[----:B------:R-:W-:Y:S01]  /*1430*/  SHF.L.U32 R41, R44, 0x10, RZ ;  /* 0x000000102c297819 */ /* 0x000fe200000006ff */
[----:B------:R-:W-:Y:S01]  /*1440*/  FADD.FTZ R175, -R180, R36 ;  /* 0x00000024b4af7221 */ /* 0x000fe20000010100 */
[----:B------:R-:W-:Y:S01]  /*1450*/  PRMT R179, R43, 0x7632, R179 ;  /* 0x000076322bb37816 */ /* 0x000fe200000000b3 */
[----:B------:R-:W-:Y:S01]  /*1460*/  FMUL.FTZ R196, R158, R241 ;  /* 0x000000f19ec47220 */ /* 0x000fe20000410000 */
[----:B------:R-:W-:Y:S01]  /*1470*/  SHF.L.U32 R35, R35, 0x10, RZ ;  /* 0x0000001023237819 */ /* 0x000fe200000006ff */
[----:B------:R-:W-:Y:S01]  /*1480*/  FFMA.FTZ R25, R199, R210, R24 ;  /* 0x000000d2c7197223 */ /* 0x000fe20000010018 */
[----:B------:R-:W-:Y:S01]  /*1490*/  SHF.L.U32 R185, R42, 0x10, RZ ;  /* 0x000000102ab97819 */ /* 0x000fe200000006ff */
[----:B------:R-:W-:Y:S01]  /*14a0*/  FMUL.FTZ R171, R146, R41 ;  /* 0x0000002992ab7220 */ /* 0x000fe20000410000 */
[C---:B------:R-:W-:Y:S01]  /*14b0*/  PRMT R237, R45.reuse, 0x7632, R237 ;  /* 0x000076322ded7816 */ /* 0x040fe200000000ed */
[----:B------:R-:W-:Y:S01]  /*14c0*/  FADD.FTZ R30, R30, R197 ;  /* 0x000000c51e1e7221 */ /* 0x000fe20000010000 */
[----:B------:R-:W-:-:S02]  /*14d0*/  SHF.L.U32 R40, R45, 0x10, RZ ;  /* 0x000000102d287819 */ /* 0x000fc400000006ff */
[----:B------:R-:W-:Y:S02]  /*14e0*/  PRMT R239, R47, 0x7632, R239 ;  /* 0x000076322fef7816 */ /* 0x000fe400000000ef */
[----:B------:R-:W-:Y:S02]  /*14f0*/  SHF.L.U32 R191, R43, 0x10, RZ ;  /* 0x000000102bbf7819 */ /* 0x000fe400000006ff */
[----:B------:R-:W-:Y:S02]  /*1500*/  PRMT R232, R46, 0x7632, R232 ;  /* 0x000076322ee87816 */ /* 0x000fe400000000e8 */
[----:B------:R-:W-:Y:S02]  /*1510*/  SHF.L.U32 R193, R50, 0x10, RZ ;  /* 0x0000001032c17819 */ /* 0x000fe400000006ff */
[----:B------:R-:W-:Y:S01]  /*1520*/  SHF.L.U32 R187, R51, 0x10, RZ ;  /* 0x0000001033bb7819 */ /* 0x000fe200000006ff */
[----:B------:R-:W-:Y:S01]  /*1530*/  FMUL.FTZ R177, R158, R177 ;  /* 0x000000b19eb17220 */ /* 0x000fe20000410000 */
[----:B------:R-:W-:Y:S01]  /*1540*/  SHF.L.U32 R230, R230, 0x10, RZ ;  /* 0x00000010e6e67819 */ /* 0x000fe200000006ff */
[----:B------:R-:W-:Y:S01]  /*1550*/  FMUL.FTZ R175, R158, R175 ;  /* 0x000000af9eaf7220 */ /* 0x000fe20000410000 */
[----:B------:R-:W-:Y:S01]  /*1560*/  SHF.L.U32 R42, R47, 0x10, RZ ;  /* 0x000000102f2a7819 */ /* 0x000fe200000006ff */
[----:B------:R-:W-:Y:S01]  /*1570*/  FFMA.FTZ R24, R196, R197, R25 ;  /* 0x000000c5c4187223 */ /* 0x000fe20000010019 */
[----:B------:R-:W-:Y:S01]  /*1580*/  SHF.L.U32 R45, R179, 0x10, RZ ;  /* 0x00000010b32d7819 */ /* 0x000fe200000006ff */
[----:B------:R-:W-:Y:S01]  /*1590*/  FADD.FTZ R179, -R180, R35 ;  /* 0x00000023b4b37221 */ /* 0x000fe20000010100 */
[----:B------:R-:W-:Y:S01]  /*15a0*/  PRMT R44, R48, 0x7632, R44 ;  /* 0x00007632302c7816 */ /* 0x000fe2000000002c */
[----:B------:R-:W-:Y:S01]  /*15b0*/  FMUL.FTZ R186, R158, R213 ;  /* 0x000000d59eba7220 */ /* 0x000fe20000410000 */
[----:B------:R-:W-:Y:S01]  /*15c0*/  SHF.L.U32 R47, R48, 0x10, RZ ;  /* 0x00000010302f7819 */ /* 0x000fe200000006ff */
[----:B------:R0:W5:Y:S01]  /*15d0*/  @P3 LDG.E.128 R16, desc[UR6][R38.64] ;  /* 0x0000000626103981 */ /* 0x000162000c1e1d00 */
[----:B------:R-:W-:-:S02]  /*15e0*/  SHF.L.U32 R43, R46, 0x10, RZ ;  /* 0x000000102e2b7819 */ /* 0x000fc400000006ff */
[----:B------:R-:W-:Y:S01]  /*15f0*/  PRMT R48, R50, 0x7632, R48 ;  /* 0x0000763232307816 */ /* 0x000fe20000000030 */
[----:B------:R-:W-:Y:S01]  /*1600*/  FMUL.FTZ R176, R127, R230 ;  /* 0x000000e67fb07220 */ /* 0x000fe20000410000 */
[----:B------:R-:W-:Y:S01]  /*1610*/  PRMT R46, R49, 0x7632, R46 ;  /* 0x00007632312e7816 */ /* 0x000fe2000000002e */
[----:B------:R-:W-:Y:S01]  /*1620*/  FADD.FTZ R25, R30, R171 ;  /* 0x000000ab1e197221 */ /* 0x000fe20000010000 */
[----:B------:R-:W-:Y:S01]  /*1630*/  PRMT R50, R51, 0x7632, R50 ;  /* 0x0000763233327816 */ /* 0x000fe20000000032 */
[----:B------:R-:W-:Y:S01]  /*1640*/  FMUL.FTZ R178, R158, R179 ;  /* 0x000000b39eb27220 */ /* 0x000fe20000410000 */
[----:B------:R-:W-:Y:S01]  /*1650*/  SHF.L.U32 R37, R37, 0x10, RZ ;  /* 0x0000001025257819 */ /* 0x000fe200000006ff */
[----:B------:R-:W-:Y:S01]  /*1660*/  FFMA.FTZ R31, R175, R171, R24 ;  /* 0x000000abaf1f7223 */ /* 0x000fe20000010018 */
[----:B------:R-:W-:Y:S01]  /*1670*/  SHF.L.U32 R49, R49, 0x10, RZ ;  /* 0x0000001031317819 */ /* 0x000fe200000006ff */
[----:B------:R-:W-:Y:S01]  /*1680*/  FMUL.FTZ R172, R145, R40 ;  /* 0x0000002891ac7220 */ /* 0x000fe20000410000 */
[----:B------:R-:W-:Y:S01]  /*1690*/  SHF.L.U32 R44, R44, 0x10, RZ ;  /* 0x000000102c2c7819 */ /* 0x000fe200000006ff */
[----:B------:R-:W-:Y:S01]  /*16a0*/  FADD.FTZ R25, R25, R176 ;  /* 0x000000b019197221 */ /* 0x000fe20000010000 */
[----:B------:R-:W-:-:S02]  /*16b0*/  SHF.L.U32 R46, R46, 0x10, RZ ;  /* 0x000000102e2e7819 */ /* 0x000fc400000006ff */
[----:B------:R-:W-:Y:S02]  /*16c0*/  SHF.L.U32 R48, R48, 0x10, RZ ;  /* 0x0000001030307819 */ /* 0x000fe400000006ff */
[----:B------:R-:W-:Y:S02]  /*16d0*/  SHF.L.U32 R50, R50, 0x10, RZ ;  /* 0x0000001032327819 */ /* 0x000fe400000006ff */
[----:B------:R-:W-:Y:S01]  /*16e0*/  SHF.L.U32 R237, R237, 0x10, RZ ;  /* 0x00000010eded7819 */ /* 0x000fe200000006ff */
[----:B------:R-:W-:Y:S01]  /*16f0*/  FADD.FTZ R231, -R180, R37 ;  /* 0x00000025b4e77221 */ /* 0x000fe20000010100 */
[----:B------:R-:W-:Y:S01]  /*1700*/  FFMA.FTZ R24, R178, R176, R31 ;  /* 0x000000b0b2187223 */ /* 0x000fe2000001001f */
        /* <DEDUP_REMOVED lines=21> */
[----:B------:R-:W-:-:S02]  /*1860*/  FADD.FTZ R25, R30, R173 ;  /* 0x000000ad1e197221 */ /* 0x000fc40000010000 */
[----:B------:R-:W-:Y:S01]  /*1870*/  FFMA.FTZ R31, R185, R173, R24 ;  /* 0x000000adb91f7223 */ /* 0x000fe20000010018 */
[----:B------:R-:W-:Y:S01]  /*1880*/  SHF.L.U32 R239, R239, 0x10, RZ ;  /* 0x00000010efef7819 */ /* 0x000fe200000006ff */
[----:B------:R-:W-:Y:S01]  /*1890*/  FMUL.FTZ R174, R143, R42 ;  /* 0x0000002a8fae7220 */ /* 0x000fe20000410000 */
[----:B------:R-:W-:Y:S01]  /*18a0*/  FADD.FTZ R25, R25, R184 ;  /* 0x000000b819197221 */ /* 0x000fe20000010000 */
[----:B------:R-:W-:Y:S01]  /*18b0*/  FMUL.FTZ R191, R158, R191 ;  /* 0x000000bf9ebf7220 */ /* 0x000fe20000410000 */
[----:B------:R-:W-:Y:S01]  /*18c0*/  FFMA.FTZ R24, R186, R184, R31 ;  /* 0x000000b8ba187223 */ /* 0x000fe2000001001f */
[----:B------:R-:W-:Y:S01]  /*18d0*/  PRMT R234, R52, 0x7632, R234 ;  /* 0x0000763234ea7816 */ /* 0x000fe200000000ea */
[----:B------:R-:W-:Y:S01]  /*18e0*/  FMUL.FTZ R192, R124, R239 ;  /* 0x000000ef7cc07220 */ /* 0x000fe20000410000 */
[----:B------:R-:W-:Y:S01]  /*18f0*/  SHF.L.U32 R167, R52, 0x10, RZ ;  /* 0x0000001034a77819 */ /* 0x000fe200000006ff */
        /* <DEDUP_REMOVED lines=9> */
[C---:B------:R-:W-:Y:S01]  /*1990*/  PRMT R236, R53.reuse, 0x7632, R236 ;  /* 0x0000763235ec7816 */ /* 0x040fe200000000ec */
[----:B------:R-:W-:Y:S01]  /*19a0*/  FADD.FTZ R25, R24, R45 ;  /* 0x0000002d18197221 */ /* 0x000fe20000010000 */
[----:B------:R-:W-:-:S02]  /*19b0*/  SHF.L.U32 R170, R53, 0x10, RZ ;  /* 0x0000001035aa7819 */ /* 0x000fc400000006ff */
[----:B------:R-:W-:Y:S01]  /*19c0*/  SHF.L.U32 R213, R44, 0x10, RZ ;  /* 0x000000102cd57819 */ /* 0x000fe200000006ff */
[----:B------:R-:W-:Y:S01]  /*19d0*/  FMUL.FTZ R44, R123, R234 ;  /* 0x000000ea7b2c7220 */ /* 0x000fe20000410000 */
        /* <DEDUP_REMOVED lines=8> */
[----:B------:R-:W-:Y:S01]  /*1a60*/  SHF.L.U32 R183, R54, 0x10, RZ ;  /* 0x0000001036b77819 */ /* 0x000fe200000006ff */
[----:B------:R-:W-:Y:S01]  /*1a70*/  FADD.FTZ R25, R24, R49 ;  /* 0x0000003118197221 */ /* 0x000fe20000010000 */
[----:B------:R-:W-:Y:S01]  /*1a80*/  SHF.L.U32 R231, R46, 0x10, RZ ;  /* 0x000000102ee77819 */ /* 0x000fe200000006ff */
[----:B------:R-:W-:Y:S01]  /*1a90*/  FMUL.FTZ R46, R122, R236 ;  /* 0x000000ec7a2e7220 */ /* 0x000fe20000410000 */
        /* <DEDUP_REMOVED lines=18> */
[----:B------:R-:W-:-:S02]  /*1bc0*/  FFMA.FTZ R25, R187, R54, R24 ;  /* 0x00000036bb197223 */ /* 0x000fc40000010018 */
[----:B------:R-:W-:Y:S02]  /*1bd0*/  FADD.FTZ R30, R30, R169 ;  /* 0x000000a91e1e7221 */ /* 0x000fe40000010000 */
[----:B------:R-:W-:-:S03]  /*1be0*/  FFMA.FTZ R25, R188, R169, R25 ;  /* 0x000000a9bc197223 */ /* 0x000fc60000010019 */
[----:B------:R-:W1:Y:S04]  /*1bf0*/  SHFL.DOWN PT, R31, R30, 0x10, 0x1f ;  /* 0x0a001f001e1f7f89 */ /* 0x000e6800000e0000 */
[----:B------:R-:W2:Y:S01]  /*1c00*/  SHFL.DOWN PT, R24, R25, 0x10, 0x1f ;  /* 0x0a001f0019187f89 */ /* 0x000ea200000e0000 */
[----:B-1----:R-:W-:Y:S01]  /*1c10*/  FADD.FTZ R31, R30, R31 ;  /* 0x0000001f1e1f7221 */ /* 0x002fe20000010000 */
[----:B--2---:R-:W-:-:S04]  /*1c20*/  FADD.FTZ R24, R25, R24 ;  /* 0x0000001819187221 */ /* 0x004fc80000010000 */
[----:B0-----:R-:W0:Y:S04]  /*1c30*/  SHFL.DOWN PT, R38, R31, 0x8, 0x1f ;  /* 0x09001f001f267f89 */ /* 0x001e2800000e0000 */
[----:B------:R-:W1:Y:S01]  /*1c40*/  SHFL.DOWN PT, R39, R24, 0x8, 0x1f ;  /* 0x09001f0018277f89 */ /* 0x000e6200000e0000 */
[----:B0-----:R-:W-:Y:S01]  /*1c50*/  FADD.FTZ R38, R31, R38 ;  /* 0x000000261f267221 */ /* 0x001fe20000010000 */
[----:B-1----:R-:W-:-:S04]  /*1c60*/  FADD.FTZ R39, R24, R39 ;  /* 0x0000002718277221 */ /* 0x002fc80000010000 */
[----:B------:R-:W0:Y:S04]  /*1c70*/  SHFL.DOWN PT, R181, R38, 0x4, 0x1f ;  /* 0x08801f0026b57f89 */ /* 0x000e2800000e0000 */
[----:B------:R-:W1:Y:S01]  /*1c80*/  SHFL.DOWN PT, R238, R39, 0x4, 0x1f ;  /* 0x08801f0027ee7f89 */ /* 0x000e6200000e0000 */
[----:B------:R-:W2:Y:S01]  /*1c90*/  S2R R193, SR_CgaCtaId ;  /* 0x0000000000c17919 */ /* 0x000ea20000008800 */
[----:B0-----:R-:W-:Y:S01]  /*1ca0*/  FADD.FTZ R181, R38, R181 ;  /* 0x000000b526b57221 */ /* 0x001fe20000010000 */
[----:B-1----:R-:W-:-:S04]  /*1cb0*/  FADD.FTZ R238, R39, R238 ;  /* 0x000000ee27ee7221 */ /* 0x002fc80000010000 */
[----:B------:R-:W0:Y:S04]  /*1cc0*/  SHFL.DOWN PT, R30, R181, 0x2, 0x1f ;  /* 0x08401f00b51e7f89 */ /* 0x000e2800000e0000 */
[----:B------:R-:W1:Y:S01]  /*1cd0*/  SHFL.DOWN PT, R25, R238, 0x2, 0x1f ;  /* 0x08401f00ee197f89 */ /* 0x000e6200000e0000 */
[----:B------:R-:W-:Y:S02]  /*1ce0*/  LOP3.LUT P4, RZ, R56, 0x1f, RZ, 0xc0, !PT ;  /* 0x0000001f38ff7812 */ /* 0x000fe4000788c0ff */
[----:B------:R-:W-:-:S04]  /*1cf0*/  MOV R24, 0x400 ;  /* 0x0000040000187802 */ /* 0x000fc80000000f00 */
[----:B--2---:R-:W-:Y:S02]  /*1d00*/  LEA R193, R193, R24, 0x18 ;  /* 0x00000018c1c17211 */ /* 0x004fe400078ec0ff */
[----:B------:R-:W-:Y:S01]  /*1d10*/  PLOP3.LUT P0, PT, PT, PT, PT, 0x80, 0x8 ;  /* 0x000000000008781c */ /* 0x000fe20003f0f070 */
[----:B0-----:R-:W-:Y:S01]  /*1d20*/  FADD.FTZ R30, R181, R30 ;  /* 0x0000001eb51e7221 */ /* 0x001fe20000010000 */
[----:B-1----:R-:W-:-:S04]  /*1d30*/  FADD.FTZ R25, R238, R25 ;  /* 0x00000019ee197221 */ /* 0x002fc80000010000 */
[----:B------:R-:W0:Y:S01]  /*1d40*/  SHFL.DOWN PT, R31, R30, 0x1, 0x1f ;  /* 0x08201f001e1f7f89 */ /* 0x000e2200000e0000 */
[----:B------:R-:W-:-:S03]  /*1d50*/  @!P4 PLOP3.LUT P0, PT, P2, PT, PT, 0x80, 0x8 ;  /* 0x000000000008c81c */ /* 0x000fc6000170f070 */
[----:B------:R-:W1:Y:S01]  /*1d60*/  SHFL.DOWN PT, R24, R25, 0x1, 0x1f ;  /* 0x08201f0019187f89 */ /* 0x000e6200000e0000 */
[----:B------:R-:W-:-:S04]  /*1d70*/  IADD3 R195, PT, PT, R193, 0x4020, RZ ;  /* 0x00004020c1c37810 */ /* 0x000fc80007ffe0ff */
[----:B------:R-:W-:Y:S01]  /*1d80*/  @!P4 MOV R38, R195 ;  /* 0x000000c30026c202 */ /* 0x000fe20000000f00 */
[----:B------:R-:W-:Y:S01]  /*1d90*/  FADD.FTZ R118, R157, R118 ;  /* 0x000000769d767221 */ /* 0x000fe20000010000 */
[----:B------:R-:W-:-:S03]  /*1da0*/  FFMA.FTZ R139, R0, R157, R139 ;  /* 0x0000009d008b7223 */ /* 0x000fc6000001008b */
[----:B------:R-:W-:Y:S01]  /*1db0*/  @!P0 IADD3 R38, PT, PT, R193, 0x4000, RZ ;  /* 0x00004000c1268810 */ /* 0x000fe20007ffe0ff */
[----:B------:R-:W-:-:S03]  /*1dc0*/  IMAD.WIDE.U32 R36, R163, 0x8, R2 ;  /* 0x00000008a3247825 */ /* 0x000fc600078e0002 */
[----:B------:R-:W-:Y:S01]  /*1dd0*/  @!P4 MOV R157, R38 ;  /* 0x00000026009dc202 */ /* 0x000fe20000000f00 */
[----:B------:R-:W-:-:S04]  /*1de0*/  IMAD.WIDE.U32 R34, R161, 0x8, R2 ;  /* 0x00000008a1227825 */ /* 0x000fc800078e0002 */
[----:B------:R-:W-:Y:S01]  /*1df0*/  FADD.FTZ R115, R156, R115 ;  /* 0x000000739c737221 */ /* 0x000fe20000010000 */
[----:B------:R-:W-:Y:S01]  /*1e00*/  FFMA.FTZ R116, R223, R156, R116 ;  /* 0x0000009cdf747223 */ /* 0x000fe20000010074 */
[----:B------:R-:W-:Y:S01]  /*1e10*/  @!P4 LEA R156, R136, R157, 0x3 ;  /* 0x0000009d889cc211 */ /* 0x000fe200078e18ff */
[----:B------:R-:W-:-:S04]  /*1e20*/  IMAD.WIDE.U32 R2, R155, 0x8, R2 ;  /* 0x000000089b027825 */ /* 0x000fc800078e0002 */
[----:B0-----:R-:W-:Y:S01]  /*1e30*/  FADD.FTZ R38, R30, R31 ;  /* 0x0000001f1e267221 */ /* 0x001fe20000010000 */
[----:B------:R-:W5:Y:S01]  /*1e40*/  LDG.E.64 R36, desc[UR6][R36.64] ;  /* 0x0000000624247981 */ /* 0x000f62000c1e1b00 */
[----:B-1----:R-:W-:-:S03]  /*1e50*/  FADD.FTZ R39, R25, R24 ;  /* 0x0000001819277221 */ /* 0x002fc60000010000 */
[----:B------:R-:W5:Y:S04]  /*1e60*/  LDG.E.64 R34, desc[UR6][R34.64] ;  /* 0x0000000622227981 */ /* 0x000f68000c1e1b00 */
[----:B------:R-:W5:Y:S04]  /*1e70*/  LDG.E.64 R2, desc[UR6][R2.64] ;  /* 0x0000000602027981 */ /* 0x000f68000c1e1b00 */
[----:B------:R0:W-:Y:S01]  /*1e80*/  @!P4 STS.64 [R156], R38 ;  /* 0x000000269c00c388 */ /* 0x0001e20000000a00 */
[----:B------:R-:W-:Y:S01]  /*1e90*/  @!P2 IADD3 R195, PT, PT, R193, 0x4000, RZ ;  /* 0x00004000c1c3a810 */ /* 0x000fe20007ffe0ff */
[----:B------:R-:W-:Y:S01]  /*1ea0*/  FADD.FTZ R106, R26, R106 ;  /* 0x0000006a1a6a7221 */ /* 0x000fe20000010000 */
[----:B------:R-:W-:Y:S01]  /*1eb0*/  FFMA.FTZ R82, R217, R26, R82 ;  /* 0x0000001ad9527223 */ /* 0x000fe20000010052 */
[----:B------:R-:W-:Y:S01]  /*1ec0*/  FADD.FTZ R107, R27, R107 ;  /* 0x0000006b1b6b7221 */ /* 0x000fe20000010000 */
[----:B------:R-:W-:Y:S01]  /*1ed0*/  FFMA.FTZ R80, R215, R27, R80 ;  /* 0x0000001bd7507223 */ /* 0x000fe20000010050 */
[----:B------:R-:W-:Y:S01]  /*1ee0*/  BAR.SYNC.DEFER_BLOCKING 0x0 ;  /* 0x0000000000007b1d */ /* 0x000fe20000010000 */
[----:B------:R-:W-:-:S02]  /*1ef0*/  IADD3 R181, PT, PT, R193, 0x4030, RZ ;  /* 0x00004030c1b57810 */ /* 0x000fc40007ffe0ff */
[----:B------:R-:W-:Y:S01]  /*1f00*/  @!P2 IADD3 R181, PT, PT, R193, 0x4010, RZ ;  /* 0x00004010c1b5a810 */ /* 0x000fe20007ffe0ff */
[----:B------:R-:W-:Y:S01]  /*1f10*/  FADD.FTZ R117, R28, R117 ;  /* 0x000000751c757221 */ /* 0x000fe20000010000 */
[----:B------:R-:W-:Y:S01]  /*1f20*/  FFMA.FTZ R119, R212, R28, R119 ;  /* 0x0000001cd4777223 */ /* 0x000fe20000010077 */
[----:B------:R-:W-:Y:S01]  /*1f30*/  FADD.FTZ R113, R29, R113 ;  /* 0x000000711d717221 */ /* 0x000fe20000010000 */
[----:B------:R-:W-:Y:S01]  /*1f40*/  FFMA.FTZ R114, R219, R29, R114 ;  /* 0x0000001ddb727223 */ /* 0x000fe20000010072 */
[----:B------:R-:W1:Y:S04]  /*1f50*/  LDS.128 R24, [R195] ;  /* 0x00000000c3187984 */ /* 0x000e680000000c00 */
[----:B------:R-:W2:Y:S01]  /*1f60*/  LDS.128 R28, [R181] ;  /* 0x00000000b51c7984 */ /* 0x000ea20000000c00 */
[----:B------:R-:W-:Y:S01]  /*1f70*/  FADD.FTZ R97, R40, R97 ;  /* 0x0000006128617221 */ /* 0x000fe20000010000 */
[----:B------:R-:W-:Y:S01]  /*1f80*/  FFMA.FTZ R70, R177, R40, R70 ;  /* 0x00000028b1467223 */ /* 0x000fe20000010046 */
[----:B0-----:R-:W-:Y:S01]  /*1f90*/  MOV R38, 0x3f800000 ;  /* 0x3f80000000267802 */ /* 0x001fe20000000f00 */
        /* <DEDUP_REMOVED lines=12> */
[----:B-1----:R-:W-:Y:S01]  /*2060*/  FADD.FTZ R39, RZ, R24 ;  /* 0x00000018ff277221 */ /* 0x002fe20000010000 */
[----:B------:R-:W-:-:S03]  /*2070*/  FADD.FTZ R24, RZ, R25 ;  /* 0x00000019ff187221 */ /* 0x000fc60000010000 */
[----:B------:R-:W-:Y:S01]  /*2080*/  FADD.FTZ R39, R26, R39 ;  /* 0x000000271a277221 */ /* 0x000fe20000010000 */
[----:B------:R-:W-:-:S03]  /*2090*/  FADD.FTZ R24, R27, R24 ;  /* 0x000000181b187221 */ /* 0x000fc60000010000 */
[----:B--2---:R-:W-:Y:S01]  /*20a0*/  FADD.FTZ R39, R39, R28 ;  /* 0x0000001c27277221 */ /* 0x004fe20000010000 */
        /* <DEDUP_REMOVED lines=42> */
[----:B---3--:R-:W-:Y:S01]  /*2350*/  @P1 SHF.L.U32 R38, R190, 0x10, RZ ;  /* 0x00000010be261819 */ /* 0x008fe200000006ff */
[----:B------:R-:W-:Y:S01]  /*2360*/  FMUL.FTZ R39, R24, UR12 ;  /* 0x0000000c18277c20 */ /* 0x000fe20008410000 */
[----:B------:R-:W-:Y:S01]  /*2370*/  FSEL R40, R30, RZ, !P5 ;  /* 0x000000ff1e287208 */ /* 0x000fe20006800000 */
[----:B------:R-:W-:Y:S06]  /*2380*/  @!P3 BRA `(.L_x_578) ;  /* 0x0000002400d0b947 */ /* 0x000fec0003800000 */
[----:B------:R-:W-:Y:S01]  /*2390*/  UISETP.NE.U32.AND UP0, UPT, UR14, URZ, UPT ;  /* 0x000000ff0e00728c */ /* 0x000fe2000bf05070 */
[----:B-----5:R-:W-:Y:S02]  /*23a0*/  PRMT R24, R14, 0x7632, R24 ;  /* 0x000076320e187816 */ /* 0x020fe40000000018 */
[----:B------:R-:W-:Y:S01]  /*23b0*/  PRMT R26, R19, 0x7632, R26 ;  /* 0x00007632131a7816 */ /* 0x000fe2000000001a */
[----:B------:R-:W-:Y:S01]  /*23c0*/  UISETP.NE.AND.EX UP0, UPT, UR15, URZ, UPT, UP0 ;  /* 0x000000ff0f00728c */ /* 0x000fe2000bf05300 */
[----:B------:R-:W-:Y:S02]  /*23d0*/  PRMT R28, R18, 0x7632, R28 ;  /* 0x00007632121c7816 */ /* 0x000fe4000000001c */
[----:B------:R-:W-:Y:S02]  /*23e0*/  PRMT R27, R17, 0x7632, R27 ;  /* 0x00007632111b7816 */ /* 0x000fe4000000001b */
[----:B------:R-:W-:-:S04]  /*23f0*/  PRMT R29, R16, 0x7632, R29 ;  /* 0x00007632101d7816 */ /* 0x000fc8000000001d */
[----:B------:R-:W-:Y:S05]  /*2400*/  BRA.U UP0, `(.L_x_579) ;  /* 0x0000001100a87547 */ /* 0x000fea000b800000 */
[-CC-:B------:R-:W-:Y:S01]  /*2410*/  FFMA.FTZ R0, R0, R39.reuse, R40.reuse ;  /* 0x0000002700007223 */ /* 0x180fe20000010028 */
[-CC-:B------:R-:W-:Y:S01]  /*2420*/  FFMA.FTZ R31, R48, R39.reuse, R40.reuse ;  /* 0x00000027301f7223 */ /* 0x180fe20000010028 */
[-CC-:B------:R-:W-:Y:S01]  /*2430*/  FFMA.FTZ R42, R51, R39.reuse, R40.reuse ;  /* 0x00000027332a7223 */ /* 0x180fe20000010028 */
[-CC-:B------:R-:W-:Y:S01]  /*2440*/  FFMA.FTZ R48, R55, R39.reuse, R40.reuse ;  /* 0x0000002737307223 */ /* 0x180fe20000010028 */
[----:B------:R-:W-:Y:S01]  /*2450*/  PRMT R51, R4, 0x7632, R51 ;  /* 0x0000763204337816 */ /* 0x000fe20000000033 */
[-CC-:B------:R-:W-:Y:S01]  /*2460*/  FFMA.FTZ R212, R212, R39.reuse, R40.reuse ;  /* 0x00000027d4d47223 */ /* 0x180fe20000010028 */
[----:B------:R-:W-:Y:S01]  /*2470*/  SHF.L.U32 R55, R4, 0x10, RZ ;  /* 0x0000001004377819 */ /* 0x000fe200000006ff */
[-C--:B------:R-:W-:Y:S01]  /*2480*/  FFMA.FTZ R223, R223, R39.reuse, R40 ;  /* 0x00000027dfdf7223 */ /* 0x080fe20000010028 */
[----:B------:R-:W-:Y:S01]  /*2490*/  FADD.FTZ R229, R229, -R0 ;  /* 0x80000000e5e57221 */ /* 0x000fe20000010000 */
[----:B------:R-:W-:Y:S01]  /*24a0*/  FFMA.FTZ R43, R52, R39, R40 ;  /* 0x00000027342b7223 */ /* 0x000fe20000010028 */
[----:B------:R-:W-:Y:S01]  /*24b0*/  SHF.L.U32 R52, R51, 0x10, RZ ;  /* 0x0000001033347819 */ /* 0x000fe200000006ff */
[----:B------:R-:W-:Y:S01]  /*24c0*/  FADD.FTZ R221, R221, -R212 ;  /* 0x800000d4dddd7221 */ /* 0x000fe20000010000 */
[----:B------:R-:W-:Y:S01]  /*24d0*/  SHF.L.U32 R156, R5, 0x10, RZ ;  /* 0x00000010059c7819 */ /* 0x000fe200000006ff */
[----:B------:R-:W-:Y:S01]  /*24e0*/  FADD.FTZ R223, R224, -R223 ;  /* 0x800000dfe0df7221 */ /* 0x000fe20000010000 */
[C---:B------:R-:W-:Y:S01]  /*24f0*/  FFMA.FTZ R55, R158.reuse, R229, R55 ;  /* 0x000000e59e377223 */ /* 0x040fe20000010037 */
[C---:B------:R-:W-:Y:S01]  /*2500*/  FFMA.FTZ R221, R158.reuse, R221, R52 ;  /* 0x000000dd9edd7223 */ /* 0x040fe20000010034 */
[----:B------:R-:W-:Y:S01]  /*2510*/  FFMA.FTZ R30, R47, R39, R40 ;  /* 0x000000272f1e7223 */ /* 0x000fe20000010028 */
[----:B------:R-:W-:Y:S01]  /*2520*/  FFMA.FTZ R223, R158, R223, R156 ;  /* 0x000000df9edf7223 */ /* 0x000fe2000001009c */
[-C--:B------:R-:W-:Y:S01]  /*2530*/  FMUL.FTZ R55, R55, R38.reuse ;  /* 0x0000002637377220 */ /* 0x080fe20000410000 */
        /* <DEDUP_REMOVED lines=24> */
[-C--:B------:R-:W-:Y:S01]  /*26c0*/  FMUL.FTZ R221, R221, R38.reuse ;  /* 0x00000026dddd7220 */ /* 0x080fe20000410000 */
[-C--:B------:R-:W-:Y:S01]  /*26d0*/  FMUL.FTZ R223, R223, R38.reuse ;  /* 0x00000026dfdf7220 */ /* 0x080fe20000410000 */
[----:B------:R-:W-:Y:S01]  /*26e0*/  FMUL.FTZ R39, R55, UR4 ;  /* 0x0000000437277c20 */ /* 0x000fe20008410000 */
[C---:B------:R-:W-:Y:S01]  /*26f0*/  LOP3.LUT P4, RZ, R36.reuse, 0xff, RZ, 0xc0, !PT ;  /* 0x000000ff24ff7812 */ /* 0x040fe2000788c0ff */
[----:B------:R-:W-:Y:S01]  /*2700*/  FMUL.FTZ R221, R221, UR4 ;  /* 0x00000004dddd7c20 */ /* 0x000fe20008410000 */
[----:B------:R-:W-:Y:S01]  /*2710*/  FMUL.FTZ R51, R223, UR4 ;  /* 0x00000004df337c20 */ /* 0x000fe20008410000 */
[C---:B------:R-:W-:Y:S01]  /*2720*/  LOP3.LUT P5, RZ, R36.reuse, 0xff00, RZ, 0xc0, !PT ;  /* 0x0000ff0024ff7812 */ /* 0x040fe200078ac0ff */
[----:B------:R-:W-:Y:S01]  /*2730*/  FADD.FTZ R227, R227, -R222 ;  /* 0x800000dee3e37221 */ /* 0x000fe20000010000 */
[----:B------:R-:W-:Y:S01]  /*2740*/  LOP3.LUT P6, RZ, R36, 0xff0000, RZ, 0xc0, !PT ;  /* 0x00ff000024ff7812 */ /* 0x000fe200078cc0ff */
[----:B------:R-:W-:Y:S01]  /*2750*/  FADD.FTZ R217, R216, -R217 ;  /* 0x800000d9d8d97221 */ /* 0x000fe20000010000 */
[----:B------:R-:W-:Y:S01]  /*2760*/  FSEL R39, R39, RZ, P4 ;  /* 0x000000ff27277208 */ /* 0x000fe20002000000 */
[----:B------:R-:W-:Y:S01]  /*2770*/  FADD.FTZ R219, R218, -R219 ;  /* 0x800000dbdadb7221 */ /* 0x000fe20000010000 */
[----:B------:R-:W-:Y:S01]  /*2780*/  ISETP.GE.U32.AND P4, PT, R36, RZ, PT ;  /* 0x000000ff2400720c */ /* 0x000fe20003f86070 */
[----:B------:R-:W-:Y:S01]  /*2790*/  FADD.FTZ R215, R214, -R215 ;  /* 0x800000d7d6d77221 */ /* 0x000fe20000010000 */
[----:B------:R-:W-:Y:S01]  /*27a0*/  LOP3.LUT P0, RZ, R36, 0xff000000, RZ, 0xc0, !PT ;  /* 0xff00000024ff7812 */ /* 0x000fe2000780c0ff */
[----:B------:R-:W-:Y:S01]  /*27b0*/  FADD.FTZ R211, R211, -R208 ;  /* 0x800000d0d3d37221 */ /* 0x000fe20000010000 */
[----:B------:R-:W-:Y:S01]  /*27c0*/  FSEL R36, R221, RZ, P5 ;  /* 0x000000ffdd247208 */ /* 0x000fe20002800000 */
[----:B------:R-:W-:Y:S01]  /*27d0*/  FADD.FTZ R225, R225, -R220 ;  /* 0x800000dce1e17221 */ /* 0x000fe20000010000 */
[----:B------:R-:W-:Y:S01]  /*27e0*/  FSEL R51, R51, RZ, P6 ;  /* 0x000000ff33337208 */ /* 0x000fe20003000000 */
[----:B------:R-:W-:Y:S01]  /*27f0*/  FADD.FTZ R205, R206, -R205 ;  /* 0x800000cdcecd7221 */ /* 0x000fe20000010000 */
[----:B------:R-:W-:Y:S01]  /*2800*/  LOP3.LUT P3, RZ, R37, 0xff, RZ, 0xc0, !PT ;  /* 0x000000ff25ff7812 */ /* 0x000fe2000786c0ff */
[----:B------:R-:W-:Y:S01]  /*2810*/  FADD.FTZ R209, R209, -R204 ;  /* 0x800000ccd1d17221 */ /* 0x000fe20000010000 */
[----:B------:R-:W-:Y:S01]  /*2820*/  LOP3.LUT P5, RZ, R37, 0xff00, RZ, 0xc0, !PT ;  /* 0x0000ff0025ff7812 */ /* 0x000fe200078ac0ff */
[----:B------:R-:W-:Y:S01]  /*2830*/  FADD.FTZ R171, R171, -R24 ;  /* 0x80000018abab7221 */ /* 0x000fe20000010000 */
[----:B------:R-:W-:Y:S01]  /*2840*/  LOP3.LUT P6, RZ, R37, 0xff0000, RZ, 0xc0, !PT ;  /* 0x00ff000025ff7812 */ /* 0x000fe200078cc0ff */
[----:B------:R-:W-:Y:S01]  /*2850*/  FADD.FTZ R207, R207, -R200 ;  /* 0x800000c8cfcf7221 */ /* 0x000fe20000010000 */
[----:B------:R-:W-:Y:S01]  /*2860*/  ISETP.GE.U32.AND.EX P4, PT, R37, 0x1000000, PT, P4 ;  /* 0x010000002500780c */ /* 0x000fe20003f86140 */
[----:B------:R-:W-:Y:S01]  /*2870*/  FADD.FTZ R167, R176, -R157 ;  /* 0x8000009db0a77221 */ /* 0x000fe20000010000 */
[----:B------:R-:W-:Y:S01]  /*2880*/  PRMT R52, R6, 0x7632, R52 ;  /* 0x0000763206347816 */ /* 0x000fe20000000034 */
[----:B------:R-:W-:Y:S01]  /*2890*/  FADD.FTZ R201, R198, -R201 ;  /* 0x800000c9c6c97221 */ /* 0x000fe20000010000 */
[----:B------:R-:W-:Y:S01]  /*28a0*/  PRMT R37, R5, 0x7632, R37 ;  /* 0x0000763205257816 */ /* 0x000fe20000000025 */
[----:B------:R-:W-:Y:S01]  /*28b0*/  FADD.FTZ R203, R202, -R203 ;  /* 0x800000cbcacb7221 */ /* 0x000fe20000010000 */
[----:B------:R-:W-:Y:S01]  /*28c0*/  SHF.L.U32 R156, R6, 0x10, RZ ;  /* 0x00000010069c7819 */ /* 0x000fe200000006ff */
[----:B------:R-:W-:Y:S01]  /*28d0*/  FADD.FTZ R197, R197, -R196 ;  /* 0x800000c4c5c57221 */ /* 0x000fe20000010000 */
[----:B------:R-:W-:Y:S01]  /*28e0*/  PRMT R55, R7, 0x7632, R55 ;  /* 0x0000763207377816 */ /* 0x000fe20000000037 */
[----:B------:R-:W-:Y:S01]  /*28f0*/  FADD.FTZ R199, R210, -R199 ;  /* 0x800000c7d2c77221 */ /* 0x000fe20000010000 */
[----:B------:R-:W-:Y:S01]  /*2900*/  SHF.L.U32 R52, R52, 0x10, RZ ;  /* 0x0000001034347819 */ /* 0x000fe200000006ff */
[----:B------:R-:W-:Y:S01]  /*2910*/  FFMA.FTZ R227, R158, R227, R156 ;  /* 0x000000e39ee37223 */ /* 0x000fe2000001009c */
[----:B------:R-:W-:Y:S01]  /*2920*/  SHF.L.U32 R37, R37, 0x10, RZ ;  /* 0x0000001025257819 */ /* 0x000fe200000006ff */
[----:B------:R-:W-:Y:S01]  /*2930*/  FADD.FTZ R177, R172, -R177 ;  /* 0x800000b1acb17221 */ /* 0x000fe20000010000 */
[----:B------:R-:W-:Y:S01]  /*2940*/  SHF.L.U32 R156, R55, 0x10, RZ ;  /* 0x00000010379c7819 */ /* 0x000fe200000006ff */
[--C-:B------:R-:W-:Y:S01]  /*2950*/  FFMA.FTZ R217, R158, R217, R52.reuse ;  /* 0x000000d99ed97223 */ /* 0x100fe20000010034 */
[----:B------:R-:W-:Y:S01]  /*2960*/  PRMT R52, R8, 0x7632, R52 ;  /* 0x0000763208347816 */ /* 0x000fe20000000034 */
[----:B------:R-:W-:Y:S01]  /*2970*/  FFMA.FTZ R37, R158, R219, R37 ;  /* 0x000000db9e257223 */ /* 0x000fe20000010025 */
[----:B------:R-:W-:Y:S01]  /*2980*/  SHF.L.U32 R55, R8, 0x10, RZ ;  /* 0x0000001008377819 */ /* 0x000fe200000006ff */
[----:B------:R-:W-:Y:S01]  /*2990*/  FFMA.FTZ R215, R158, R215, R156 ;  /* 0x000000d79ed77223 */ /* 0x000fe2000001009c */
[----:B------:R-:W-:Y:S01]  /*29a0*/  SHF.L.U32 R160, R7, 0x10, RZ ;  /* 0x0000001007a07819 */ /* 0x000fe200000006ff */
[-C--:B------:R-:W-:Y:S01]  /*29b0*/  FMUL.FTZ R37, R37, R38.reuse ;  /* 0x0000002625257220 */ /* 0x080fe20000410000 */
[----:B------:R-:W-:Y:S01]  /*29c0*/  SHF.L.U32 R52, R52, 0x10, RZ ;  /* 0x0000001034347819 */ /* 0x000fe200000006ff */
[C---:B------:R-:W-:Y:S01]  /*29d0*/  FFMA.FTZ R55, R158.reuse, R211, R55 ;  /* 0x000000d39e377223 */ /* 0x040fe20000010037 */
[----:B------:R-:W-:Y:S01]  /*29e0*/  SHF.L.U32 R156, R9, 0x10, RZ ;  /* 0x00000010099c7819 */ /* 0x000fe200000006ff */
[C---:B------:R-:W-:Y:S01]  /*29f0*/  FFMA.FTZ R225, R158.reuse, R225, R160 ;  /* 0x000000e19ee17223 */ /* 0x040fe200000100a0 */
[-C--:B------:R-:W-:Y:S01]  /*2a00*/  FMUL.FTZ R227, R227, R38.reuse ;  /* 0x00000026e3e37220 */ /* 0x080fe20000410000 */
[----:B------:R-:W-:Y:S01]  /*2a10*/  FMUL.FTZ R37, R37, UR4 ;  /* 0x0000000425257c20 */ /* 0x000fe20008410000 */
[-C--:B------:R-:W-:Y:S01]  /*2a20*/  FMUL.FTZ R217, R217, R38.reuse ;  /* 0x00000026d9d97220 */ /* 0x080fe20000410000 */
[C---:B------:R-:W-:Y:S01]  /*2a30*/  FFMA.FTZ R205, R158.reuse, R205, R52 ;  /* 0x000000cd9ecd7223 */ /* 0x040fe20000010034 */
[----:B------:R-:W-:Y:S01]  /*2a40*/  FFMA.FTZ R209, R158, R209, R156 ;  /* 0x000000d19ed17223 */ /* 0x000fe2000001009c */
[-C--:B------:R-:W-:Y:S01]  /*2a50*/  FMUL.FTZ R55, R55, R38.reuse ;  /* 0x0000002637377220 */ /* 0x080fe20000410000 */
[-C--:B------:R-:W-:Y:S01]  /*2a60*/  FMUL.FTZ R225, R225, R38.reuse ;  /* 0x00000026e1e17220 */ /* 0x080fe20000410000 */
[----:B------:R-:W-:Y:S01]  /*2a70*/  FMUL.FTZ R227, R227, UR4 ;  /* 0x00000004e3e37c20 */ /* 0x000fe20008410000 */
[----:B------:R-:W-:Y:S01]  /*2a80*/  FMUL.FTZ R156, R217, UR4 ;  /* 0x00000004d99c7c20 */ /* 0x000fe20008410000 */
[----:B------:R-:W-:Y:S01]  /*2a90*/  FSEL R52, R37, RZ, P0 ;  /* 0x000000ff25347208 */ /* 0x000fe20000000000 */
[-C--:B------:R-:W-:Y:S01]  /*2aa0*/  FMUL.FTZ R215, R215, R38.reuse ;  /* 0x00000026d7d77220 */ /* 0x080fe20000410000 */
[-C--:B------:R-:W-:Y:S01]  /*2ab0*/  FMUL.FTZ R205, R205, R38.reuse ;  /* 0x00000026cdcd7220 */ /* 0x080fe20000410000 */
[----:B------:R-:W-:Y:S01]  /*2ac0*/  FMUL.FTZ R209, R209, R38 ;  /* 0x00000026d1d17220 */ /* 0x000fe20000410000 */
[----:B------:R-:W-:Y:S01]  /*2ad0*/  FMUL.FTZ R55, R55, UR4 ;  /* 0x0000000437377c20 */ /* 0x000fe20008410000 */
[----:B------:R-:W-:Y:S01]  /*2ae0*/  LOP3.LUT P0, RZ, R34, 0xff, RZ, 0xc0, !PT ;  /* 0x000000ff22ff7812 */ /* 0x000fe2000780c0ff */
[----:B------:R-:W-:Y:S01]  /*2af0*/  FMUL.FTZ R160, R225, UR4 ;  /* 0x00000004e1a07c20 */ /* 0x000fe20008410000 */
[----:B------:R-:W-:Y:S01]  /*2b00*/  FSEL R37, R227, RZ, P3 ;  /* 0x000000ffe3257208 */ /* 0x000fe20001800000 */
[----:B------:R-:W-:Y:S01]  /*2b10*/  FMUL.FTZ R165, R215, UR4 ;  /* 0x00000004d7a57c20 */ /* 0x000fe20008410000 */
[----:B------:R-:W-:Y:S01]  /*2b20*/  FSEL R156, R156, RZ, P5 ;  /* 0x000000ff9c9c7208 */ /* 0x000fe20002800000 */
        /* <DEDUP_REMOVED lines=10> */
[----:B------:R-:W-:Y:S01]  /*2bd0*/  FSEL R160, R160, RZ, P6 ;  /* 0x000000ffa0a07208 */ /* 0x000fe20003000000 */
[----:B------:R-:W-:Y:S01]  /*2be0*/  FADD.FTZ R53, R53, -R48 ;  /* 0x8000003035357221 */ /* 0x000fe20000010000 */
[----:B------:R-:W-:Y:S01]  /*2bf0*/  LOP3.LUT P6, RZ, R34, 0xff000000, RZ, 0xc0, !PT ;  /* 0xff00000022ff7812 */ /* 0x000fe200078cc0ff */
[----:B------:R-:W-:Y:S01]  /*2c00*/  FADD.FTZ R31, R44, -R31 ;  /* 0x8000001f2c1f7221 */ /* 0x000fe20000010000 */
[----:B------:R-:W-:Y:S01]  /*2c10*/  FSEL R165, R165, RZ, P4 ;  /* 0x000000ffa5a57208 */ /* 0x000fe20002000000 */
[----:B------:R-:W-:Y:S01]  /*2c20*/  FADD.FTZ R43, R46, -R43 ;  /* 0x8000002b2e2b7221 */ /* 0x000fe20000010000 */
[----:B------:R-:W-:Y:S01]  /*2c30*/  FSEL R34, R205, RZ, P3 ;  /* 0x000000ffcd227208 */ /* 0x000fe20001800000 */
[----:B------:R-:W-:Y:S01]  /*2c40*/  FADD.FTZ R47, R50, -R47 ;  /* 0x8000002f322f7221 */ /* 0x000fe20000010000 */
[----:B------:R-:W-:Y:S01]  /*2c50*/  FSEL R162, R162, RZ, P5 ;  /* 0x000000ffa2a27208 */ /* 0x000fe20002800000 */
[----:B------:R-:W-:Y:S01]  /*2c60*/  FADD.FTZ R187, R54, -R187 ;  /* 0x800000bb36bb7221 */ /* 0x000fe20000010000 */
[----:B------:R-:W-:Y:S01]  /*2c70*/  LOP3.LUT P4, RZ, R35, 0xff, RZ, 0xc0, !PT ;  /* 0x000000ff23ff7812 */ /* 0x000fe2000788c0ff */
[----:B------:R-:W-:Y:S01]  /*2c80*/  FADD.FTZ R169, R169, -R40 ;  /* 0x80000028a9a97221 */ /* 0x000fe20000010000 */
[----:B------:R-:W-:-:S02]  /*2c90*/  LOP3.LUT P3, RZ, R35, 0xff00, RZ, 0xc0, !PT ;  /* 0x0000ff0023ff7812 */ /* 0x000fc4000786c0ff */
[C---:B------:R-:W-:Y:S02]  /*2ca0*/  LOP3.LUT P5, RZ, R35.reuse, 0xff0000, RZ, 0xc0, !PT ;  /* 0x00ff000023ff7812 */ /* 0x040fe400078ac0ff */
[----:B------:R-:W-:Y:S02]  /*2cb0*/  ISETP.GE.U32.AND.EX P0, PT, R35, 0x1000000, PT, P0 ;  /* 0x010000002300780c */ /* 0x000fe40003f06100 */
[C---:B------:R-:W-:Y:S02]  /*2cc0*/  PRMT R24, R10.reuse, 0x7632, R24 ;  /* 0x000076320a187816 */ /* 0x040fe40000000018 */
[----:B------:R-:W-:Y:S02]  /*2cd0*/  PRMT R35, R9, 0x7632, R35 ;  /* 0x0000763209237816 */ /* 0x000fe40000000023 */
[----:B------:R-:W-:Y:S02]  /*2ce0*/  SHF.L.U32 R164, R10, 0x10, RZ ;  /* 0x000000100aa47819 */ /* 0x000fe400000006ff */
[----:B------:R-:W-:-:S02]  /*2cf0*/  PRMT R157, R11, 0x7632, R157 ;  /* 0x000076320b9d7816 */ /* 0x000fc4000000009d */
[----:B------:R-:W-:Y:S01]  /*2d00*/  SHF.L.U32 R24, R24, 0x10, RZ ;  /* 0x0000001018187819 */ /* 0x000fe200000006ff */
[C---:B------:R-:W-:Y:S01]  /*2d10*/  FFMA.FTZ R207, R158.reuse, R207, R164 ;  /* 0x000000cf9ecf7223 */ /* 0x040fe200000100a4 */
[----:B------:R-:W-:Y:S02]  /*2d20*/  SHF.L.U32 R35, R35, 0x10, RZ ;  /* 0x0000001023237819 */ /* 0x000fe400000006ff */
        /* <DEDUP_REMOVED lines=35> */
[----:B------:R-:W-:-:S02]  /*2f60*/  LOP3.LUT P3, RZ, R32, 0xff0000, RZ, 0xc0, !PT ;  /* 0x00ff000020ff7812 */ /* 0x000fc4000786c0ff */
[----:B------:R-:W-:Y:S02]  /*2f70*/  FSEL R166, R166, RZ, P6 ;  /* 0x000000ffa6a67208 */ /* 0x000fe40003000000 */
[C---:B------:R-:W-:Y:S02]  /*2f80*/  ISETP.GE.U32.AND P6, PT, R32.reuse, RZ, PT ;  /* 0x000000ff2000720c */ /* 0x040fe40003fc6070 */
[----:B------:R-:W-:Y:S02]  /*2f90*/  FSEL R167, R167, RZ, P5 ;  /* 0x000000ffa7a77208 */ /* 0x000fe40002800000 */
[----:B------:R-:W-:Y:S02]  /*2fa0*/  LOP3.LUT P5, RZ, R32, 0xff000000, RZ, 0xc0, !PT ;  /* 0xff00000020ff7812 */ /* 0x000fe400078ac0ff */
[----:B------:R-:W-:Y:S02]  /*2fb0*/  PRMT R0, R13, 0x7632, R0 ;  /* 0x000076320d007816 */ /* 0x000fe40000000000 */
[----:B------:R-:W-:-:S02]  /*2fc0*/  FSEL R168, R168, RZ, P0 ;  /* 0x000000ffa8a87208 */ /* 0x000fc40000000000 */
[----:B------:R-:W-:Y:S02]  /*2fd0*/  FSEL R171, R171, RZ, P4 ;  /* 0x000000ffabab7208 */ /* 0x000fe40002000000 */
[----:B------:R-:W-:Y:S01]  /*2fe0*/  FSEL R32, R177, RZ, P3 ;  /* 0x000000ffb1207208 */ /* 0x000fe20001800000 */
[--C-:B------:R-:W-:Y:S01]  /*2ff0*/  FADD.FTZ R177, R49, -R42.reuse ;  /* 0x8000002a31b17221 */ /* 0x100fe20000010000 */
[C---:B------:R-:W-:Y:S02]  /*3000*/  LOP3.LUT P0, RZ, R33.reuse, 0xff, RZ, 0xc0, !PT ;  /* 0x000000ff21ff7812 */ /* 0x040fe4000780c0ff */
[C---:B------:R-:W-:Y:S02]  /*3010*/  LOP3.LUT P4, RZ, R33.reuse, 0xff0000, RZ, 0xc0, !PT ;  /* 0x00ff000021ff7812 */ /* 0x040fe4000788c0ff */
[C---:B------:R-:W-:Y:S02]  /*3020*/  LOP3.LUT P3, RZ, R33.reuse, 0xff00, RZ, 0xc0, !PT ;  /* 0x0000ff0021ff7812 */ /* 0x040fe4000786c0ff */
[----:B------:R-:W-:Y:S01]  /*3030*/  ISETP.GE.U32.AND.EX P6, PT, R33, 0x1000000, PT, P6 ;  /* 0x010000002100780c */ /* 0x000fe20003fc6160 */
[----:B------:R-:W-:Y:S01]  /*3040*/  FADD.FTZ R33, R184, -R25 ;  /* 0x80000019b8217221 */ /* 0x000fe20000010000 */
[----:B------:R-:W-:-:S02]  /*3050*/  PRMT R42, R15, 0x7632, R42 ;  /* 0x000076320f2a7816 */ /* 0x000fc4000000002a */
[----:B------:R-:W-:Y:S02]  /*3060*/  SHF.L.U32 R25, R0, 0x10, RZ ;  /* 0x0000001000197819 */ /* 0x000fe400000006ff */
[----:B------:R-:W-:Y:S02]  /*3070*/  PRMT R0, R14, 0x7632, R0 ;  /* 0x000076320e007816 */ /* 0x000fe40000000000 */
[----:B------:R-:W-:Y:S01]  /*3080*/  SHF.L.U32 R42, R42, 0x10, RZ ;  /* 0x000000102a2a7819 */ /* 0x000fe200000006ff */
[----:B------:R-:W-:Y:S01]  /*3090*/  FFMA.FTZ R25, R158, R179, R25 ;  /* 0x000000b39e197223 */ /* 0x000fe20000010019 */
[----:B------:R-:W-:Y:S02]  /*30a0*/  SHF.L.U32 R0, R0, 0x10, RZ ;  /* 0x0000001000007819 */ /* 0x000fe400000006ff */
[----:B------:R-:W-:Y:S01]  /*30b0*/  SHF.L.U32 R30, R15, 0x10, RZ ;  /* 0x000000100f1e7819 */ /* 0x000fe200000006ff */
[----:B------:R-:W-:Y:S01]  /*30c0*/  FFMA.FTZ R45, R158, R41, R42 ;  /* 0x000000299e2d7223 */ /* 0x000fe2000001002a */
[----:B------:R-:W-:Y:S01]  /*30d0*/  SHF.L.U32 R24, R14, 0x10, RZ ;  /* 0x000000100e187819 */ /* 0x000fe200000006ff */
[C---:B------:R-:W-:Y:S01]  /*30e0*/  FFMA.FTZ R41, R158.reuse, R33, R0 ;  /* 0x000000219e297223 */ /* 0x040fe20000010000 */
[----:B------:R-:W-:Y:S01]  /*30f0*/  SHF.L.U32 R0, R17, 0x10, RZ ;  /* 0x0000001011007819 */ /* 0x000fe200000006ff */
[C---:B------:R-:W-:Y:S01]  /*3100*/  FFMA.FTZ R191, R158.reuse, R191, R30 ;  /* 0x000000bf9ebf7223 */ /* 0x040fe2000001001e */
[-C--:B------:R-:W-:Y:S01]  /*3110*/  FMUL.FTZ R25, R25, R38.reuse ;  /* 0x0000002619197220 */ /* 0x080fe20000410000 */
[----:B------:R-:W-:Y:S01]  /*3120*/  FFMA.FTZ R173, R158, R173, R24 ;  /* 0x000000ad9ead7223 */ /* 0x000fe20000010018 */
[----:B------:R-:W-:Y:S01]  /*3130*/  SHF.L.U32 R49, R16, 0x10, RZ ;  /* 0x0000001010317819 */ /* 0x000fe200000006ff */
[-C--:B------:R-:W-:Y:S01]  /*3140*/  FMUL.FTZ R191, R191, R38.reuse ;  /* 0x00000026bfbf7220 */ /* 0x080fe20000410000 */
[----:B------:R-:W-:Y:S01]  /*3150*/  SHF.L.U32 R24, R18, 0x10, RZ ;  /* 0x0000001012187819 */ /* 0x000fe200000006ff */
[C---:B------:R-:W-:Y:S01]  /*3160*/  FFMA.FTZ R177, R158.reuse, R177, R0 ;  /* 0x000000b19eb17223 */ /* 0x040fe20000010000 */
[----:B------:R-:W-:Y:S01]  /*3170*/  FMUL.FTZ R25, R25, UR4 ;  /* 0x0000000419197c20 */ /* 0x000fe20008410000 */
[----:B------:R-:W-:Y:S01]  /*3180*/  FMUL.FTZ R191, R191, UR4 ;  /* 0x00000004bfbf7c20 */ /* 0x000fe20008410000 */
[-C--:B------:R-:W-:Y:S01]  /*3190*/  FMUL.FTZ R173, R173, R38.reuse ;  /* 0x00000026adad7220 */ /* 0x080fe20000410000 */
[-C--:B------:R-:W-:Y:S01]  /*31a0*/  FMUL.FTZ R45, R45, R38.reuse ;  /* 0x000000262d2d7220 */ /* 0x080fe20000410000 */
[-C--:B------:R-:W-:Y:S01]  /*31b0*/  FMUL.FTZ R41, R41, R38.reuse ;  /* 0x0000002629297220 */ /* 0x080fe20000410000 */
[-C--:B------:R-:W-:Y:S01]  /*31c0*/  FMUL.FTZ R177, R177, R38.reuse ;  /* 0x00000026b1b17220 */ /* 0x080fe20000410000 */
[C---:B------:R-:W-:Y:S01]  /*31d0*/  FFMA.FTZ R49, R158.reuse, R175, R49 ;  /* 0x000000af9e317223 */ /* 0x040fe20000010031 */
[----:B------:R-:W-:Y:S01]  /*31e0*/  FFMA.FTZ R53, R158, R53, R24 ;  /* 0x000000359e357223 */ /* 0x000fe20000010018 */
[----:B------:R-:W-:Y:S01]  /*31f0*/  FSEL R33, R25, RZ, P5 ;  /* 0x000000ff19217208 */ /* 0x000fe20002800000 */
[----:B------:R-:W-:Y:S01]  /*3200*/  FMUL.FTZ R173, R173, UR4 ;  /* 0x00000004adad7c20 */ /* 0x000fe20008410000 */
[----:B------:R-:W0:Y:S01]  /*3210*/  LDC.64 R24, c[0x0][0x468] ;  /* 0x00011a00ff187b82 */ /* 0x000e220000000a00 */
[----:B------:R-:W-:Y:S01]  /*3220*/  FMUL.FTZ R45, R45, UR4 ;  /* 0x000000042d2d7c20 */ /* 0x000fe20008410000 */
[----:B------:R-:W-:Y:S01]  /*3230*/  FSEL R191, R191, RZ, P4 ;  /* 0x000000ffbfbf7208 */ /* 0x000fe20002000000 */
[----:B------:R-:W-:Y:S01]  /*3240*/  FMUL.FTZ R41, R41, UR4 ;  /* 0x0000000429297c20 */ /* 0x000fe20008410000 */
[----:B------:R-:W-:Y:S01]  /*3250*/  FMUL.FTZ R177, R177, UR4 ;  /* 0x00000004b1b17c20 */ /* 0x000fe20008410000 */
[----:B------:R-:W-:Y:S01]  /*3260*/  LOP3.LUT P4, RZ, R2, 0xff0000, RZ, 0xc0, !PT ;  /* 0x00ff000002ff7812 */ /* 0x000fe2000788c0ff */
[-C--:B------:R-:W-:Y:S01]  /*3270*/  FMUL.FTZ R49, R49, R38.reuse ;  /* 0x0000002631317220 */ /* 0x080fe20000410000 */
[----:B------:R-:W-:Y:S01]  /*3280*/  FMUL.FTZ R53, R53, R38 ;  /* 0x0000002635357220 */ /* 0x000fe20000410000 */
[----:B------:R-:W-:-:S02]  /*3290*/  FSEL R173, R173, RZ, P0 ;  /* 0x000000ffadad7208 */ /* 0x000fc40000000000 */
[----:B------:R-:W-:Y:S01]  /*32a0*/  FSEL R48, R45, RZ, P6 ;  /* 0x000000ff2d307208 */ /* 0x000fe20003000000 */
[----:B------:R-:W-:Y:S01]  /*32b0*/  FMUL.FTZ R49, R49, UR4 ;  /* 0x0000000431317c20 */ /* 0x000fe20008410000 */
[----:B------:R-:W-:Y:S01]  /*32c0*/  FSEL R0, R41, RZ, P3 ;  /* 0x000000ff29007208 */ /* 0x000fe20001800000 */
[----:B------:R-:W-:Y:S01]  /*32d0*/  FMUL.FTZ R53, R53, UR4 ;  /* 0x0000000435357c20 */ /* 0x000fe20008410000 */
[----:B------:R-:W-:Y:S02]  /*32e0*/  FSEL R177, R177, RZ, P4 ;  /* 0x000000ffb1b17208 */ /* 0x000fe40002000000 */
[C---:B------:R-:W-:Y:S02]  /*32f0*/  LOP3.LUT P5, RZ, R2.reuse, 0xff, RZ, 0xc0, !PT ;  /* 0x000000ff02ff7812 */ /* 0x040fe400078ac0ff */
[C---:B------:R-:W-:Y:S02]  /*3300*/  LOP3.LUT P0, RZ, R2.reuse, 0xff00, RZ, 0xc0, !PT ;  /* 0x0000ff0002ff7812 */ /* 0x040fe4000780c0ff */
[----:B------:R-:W-:-:S02]  /*3310*/  LOP3.LUT P6, RZ, R2, 0xff000000, RZ, 0xc0, !PT ;  /* 0xff00000002ff7812 */ /* 0x000fc400078cc0ff */
[----:B------:R-:W-:Y:S02]  /*3320*/  LOP3.LUT P3, RZ, R3, 0xff, RZ, 0xc0, !PT ;  /* 0x000000ff03ff7812 */ /* 0x000fe4000786c0ff */
[----:B------:R-:W-:Y:S01]  /*3330*/  ISETP.GE.U32.AND P4, PT, R2, RZ, PT ;  /* 0x000000ff0200720c */ /* 0x000fe20003f86070 */
[--C-:B0-----:R-:W-:Y:S01]  /*3340*/  IMAD.WIDE.U32 R40, R161, 0x10, R24.reuse ;  /* 0x00000010a1287825 */ /* 0x101fe200078e0018 */
[----:B------:R-:W-:Y:S02]  /*3350*/  SHF.L.U32 R30, R26, 0x10, RZ ;  /* 0x000000101a1e7819 */ /* 0x000fe400000006ff */
[----:B------:R-:W-:Y:S01]  /*3360*/  SHF.L.U32 R29, R29, 0x10, RZ ;  /* 0x000000101d1d7819 */ /* 0x000fe200000006ff */
[----:B------:R-:W-:Y:S01]  /*3370*/  IMAD.WIDE.U32 R44, R155, 0x10, R24 ;  /* 0x000000109b2c7825 */ /* 0x000fe200078e0018 */
[----:B------:R-:W-:-:S03]  /*3380*/  SHF.L.U32 R2, R27, 0x10, RZ ;  /* 0x000000101b027819 */ /* 0x000fc600000006ff */
[----:B------:R-:W-:Y:S01]  /*3390*/  FFMA.FTZ R169, R158, R169, R30 ;  /* 0x000000a99ea97223 */ /* 0x000fe2000001001e */
[----:B------:R-:W-:Y:S01]  /*33a0*/  SHF.L.U32 R28, R28, 0x10, RZ ;  /* 0x000000101c1c7819 */ /* 0x000fe200000006ff */
[C---:B------:R-:W-:Y:S01]  /*33b0*/  FFMA.FTZ R29, R158.reuse, R31, R29 ;  /* 0x0000001f9e1d7223 */ /* 0x040fe2000001001d */
[----:B------:R-:W-:Y:S01]  /*33c0*/  SHF.L.U32 R26, R19, 0x10, RZ ;  /* 0x00000010131a7819 */ /* 0x000fe200000006ff */
[C---:B------:R-:W-:Y:S01]  /*33d0*/  FFMA.FTZ R43, R158.reuse, R43, R2 ;  /* 0x0000002b9e2b7223 */ /* 0x040fe20000010002 */
[----:B------:R-:W-:Y:S01]  /*33e0*/  FSEL R49, R49, RZ, P5 ;  /* 0x000000ff31317208 */ /* 0x000fe20002800000 */
[-C--:B------:R-:W-:Y:S01]  /*33f0*/  FMUL.FTZ R46, R29, R38.reuse ;  /* 0x000000261d2e7220 */ /* 0x080fe20000410000 */
[----:B------:R-:W-:Y:S01]  /*3400*/  FSEL R53, R53, RZ, P3 ;  /* 0x000000ff35357208 */ /* 0x000fe20001800000 */
[C---:B------:R-:W-:Y:S01]  /*3410*/  FFMA.FTZ R187, R158.reuse, R187, R26 ;  /* 0x000000bb9ebb7223 */ /* 0x040fe2000001001a */
[----:B------:R-:W-:Y:S01]  /*3420*/  LOP3.LUT P5, RZ, R3, 0xff00, RZ, 0xc0, !PT ;  /* 0x0000ff0003ff7812 */ /* 0x000fe200078ac0ff */
[-C--:B------:R-:W-:Y:S01]  /*3430*/  FMUL.FTZ R169, R169, R38.reuse ;  /* 0x00000026a9a97220 */ /* 0x080fe20000410000 */
[----:B------:R-:W-:Y:S01]  /*3440*/  LOP3.LUT P3, RZ, R3, 0xff0000, RZ, 0xc0, !PT ;  /* 0x00ff000003ff7812 */ /* 0x000fe2000786c0ff */
[-C--:B------:R-:W-:Y:S01]  /*3450*/  FMUL.FTZ R187, R187, R38.reuse ;  /* 0x00000026bbbb7220 */ /* 0x080fe20000410000 */
[----:B------:R-:W-:Y:S01]  /*3460*/  ISETP.GE.U32.AND.EX P4, PT, R3, 0x1000000, PT, P4 ;  /* 0x010000000300780c */ /* 0x000fe20003f86140 */
[----:B------:R-:W-:Y:S01]  /*3470*/  FFMA.FTZ R3, R158, R47, R28 ;  /* 0x0000002f9e037223 */ /* 0x000fe2000001001c */
[-C--:B------:R-:W-:Y:S01]  /*3480*/  FMUL.FTZ R47, R43, R38.reuse ;  /* 0x000000262b2f7220 */ /* 0x080fe20000410000 */
[----:B------:R-:W-:Y:S01]  /*3490*/  FMUL.FTZ R187, R187, UR4 ;  /* 0x00000004bbbb7c20 */ /* 0x000fe20008410000 */
[----:B------:R-:W-:Y:S01]  /*34a0*/  FMUL.FTZ R169, R169, UR4 ;  /* 0x00000004a9a97c20 */ /* 0x000fe20008410000 */
[----:B------:R-:W-:Y:S01]  /*34b0*/  FMUL.FTZ R50, R3, R38 ;  /* 0x0000002603327220 */ /* 0x000fe20000410000 */
[----:B------:R-:W-:Y:S01]  /*34c0*/  FMUL.FTZ R47, R47, UR4 ;  /* 0x000000042f2f7c20 */ /* 0x000fe20008410000 */
[----:B------:R-:W-:Y:S01]  /*34d0*/  FMUL.FTZ R46, R46, UR4 ;  /* 0x000000042e2e7c20 */ /* 0x000fe20008410000 */
[----:B------:R-:W-:-:S04]  /*34e0*/  IMAD.WIDE.U32 R2, R163, 0x10, R24 ;  /* 0x00000010a3027825 */ /* 0x000fc800078e0018 */
[----:B------:R-:W-:Y:S01]  /*34f0*/  FMUL.FTZ R50, R50, UR4 ;  /* 0x0000000432327c20 */ /* 0x000fe20008410000 */
[----:B------:R-:W-:Y:S01]  /*3500*/  F2FP.BF16.F32.PACK_AB R29, R35, R162 ;  /* 0x000000a2231d723e */ /* 0x000fe200000010ff */
[----:B------:R-:W-:Y:S01]  /*3510*/  IMAD.WIDE.U32 R42, R159, 0x10, R24 ;  /* 0x000000109f2a7825 */ /* 0x000fe200078e0018 */
[----:B------:R-:W-:Y:S02]  /*3520*/  F2FP.BF16.F32.PACK_AB R28, R34, R55 ;  /* 0x00000037221c723e */ /* 0x000fe400000010ff */
[----:B------:R-:W-:Y:S02]  /*3530*/  F2FP.BF16.F32.PACK_AB R24, R36, R39 ;  /* 0x000000272418723e */ /* 0x000fe400000010ff */
[----:B------:R-:W-:Y:S02]  /*3540*/  F2FP.BF16.F32.PACK_AB R35, R48, R191 ;  /* 0x000000bf3023723e */ /* 0x000fe400000010ff */
[----:B------:R-:W-:Y:S02]  /*3550*/  F2FP.BF16.F32.PACK_AB R34, R0, R173 ;  /* 0x000000ad0022723e */ /* 0x000fe400000010ff */
[----:B------:R-:W-:-:S02]  /*3560*/  FSEL R39, R187, RZ, P3 ;  /* 0x000000ffbb277208 */ /* 0x000fc40001800000 */
[----:B------:R-:W-:Y:S02]  /*3570*/  FSEL R48, R169, RZ, P4 ;  /* 0x000000ffa9307208 */ /* 0x000fe40002000000 */
[----:B------:R-:W-:Y:S02]  /*3580*/  FSEL R38, R50, RZ, P5 ;  /* 0x000000ff32267208 */ /* 0x000fe40002800000 */
[----:B------:R-:W-:Y:S02]  /*3590*/  FSEL R0, R47, RZ, P6 ;  /* 0x000000ff2f007208 */ /* 0x000fe40003000000 */
[----:B------:R-:W-:Y:S02]  /*35a0*/  FSEL R36, R46, RZ, P0 ;  /* 0x000000ff2e247208 */ /* 0x000fe40000000000 */
[----:B------:R-:W-:Y:S02]  /*35b0*/  F2FP.BF16.F32.PACK_AB R27, R165, R160 ;  /* 0x000000a0a51b723e */ /* 0x000fe400000010ff */
        /* <DEDUP_REMOVED lines=15> */
.L_x_579:
[-C--:B------:R-:W-:Y:S01]  /*36b0*/  FFMA.FTZ R220, R220, R39.reuse, R40 ;  /* 0x00000027dcdc7223 */ /* 0x080fe20000010028 */
[----:B------:R-:W-:Y:S01]  /*36c0*/  PRMT R20, R7, 0x7632, R20 ;  /* 0x0000763207147816 */ /* 0x000fe20000000014 */
        /* <DEDUP_REMOVED lines=10> */
[----:B------:R-:W-:Y:S01]  /*3770*/  ISETP.GE.U32.AND P6, PT, R36, RZ, PT ;  /* 0x000000ff2400720c */ /* 0x000fe20003fc6070 */
[----:B------:R-:W-:Y:S01]  /*3780*/  FFMA.FTZ R21, R158, R21, R22 ;  /* 0x000000159e157223 */ /* 0x000fe20000010016 */
[-C--:B------:R-:W-:Y:S01]  /*3790*/  FMUL.FTZ R25, R20, R38.reuse ;  /* 0x0000002614197220 */ /* 0x080fe20000410000 */
[-C--:B------:R-:W-:Y:S01]  /*37a0*/  FMUL.FTZ R30, R23, R38.reuse ;  /* 0x00000026171e7220 */ /* 0x080fe20000410000 */
[----:B------:R-:W-:Y:S01]  /*37b0*/  LOP3.LUT P4, RZ, R37, 0xff0000, RZ, 0xc0, !PT ;  /* 0x00ff000025ff7812 */ /* 0x000fe2000788c0ff */
[-C--:B------:R-:W-:Y:S01]  /*37c0*/  FMUL.FTZ R22, R21, R38.reuse ;  /* 0x0000002615167220 */ /* 0x080fe20000410000 */
[----:B------:R-:W-:Y:S01]  /*37d0*/  FMUL.FTZ R25, R25, UR4 ;  /* 0x0000000419197c20 */ /* 0x000fe20008410000 */
[----:B------:R-:W-:Y:S01]  /*37e0*/  FMUL.FTZ R30, R30, UR4 ;  /* 0x000000041e1e7c20 */ /* 0x000fe20008410000 */
[C---:B------:R-:W-:Y:S01]  /*37f0*/  ISETP.GE.U32.AND.EX P6, PT, R37.reuse, 0x1000000, PT, P6 ;  /* 0x010000002500780c */ /* 0x040fe20003fc6160 */
[----:B------:R-:W-:Y:S01]  /*3800*/  FMUL.FTZ R22, R22, UR4 ;  /* 0x0000000416167c20 */ /* 0x000fe20008410000 */
[-CC-:B------:R-:W-:Y:S01]  /*3810*/  FFMA.FTZ R0, R0, R39.reuse, R40.reuse ;  /* 0x0000002700007223 */ /* 0x180fe20000010028 */
[----:B------:R-:W-:Y:S01]  /*3820*/  LOP3.LUT P3, RZ, R37, 0xff, RZ, 0xc0, !PT ;  /* 0x000000ff25ff7812 */ /* 0x000fe2000786c0ff */
[-C--:B------:R-:W-:Y:S01]  /*3830*/  FFMA.FTZ R217, R217, R39.reuse, R40 ;  /* 0x00000027d9d97223 */ /* 0x080fe20000010028 */
[----:B------:R-:W-:Y:S01]  /*3840*/  FSEL R43, R25, RZ, P4 ;  /* 0x000000ff192b7208 */ /* 0x000fe20002000000 */
[----:B------:R-:W-:Y:S01]  /*3850*/  FADD.FTZ R189, R229, -R0 ;  /* 0x80000000e5bd7221 */ /* 0x000fe20000010000 */
[----:B------:R-:W-:Y:S01]  /*3860*/  FSEL R42, R30, RZ, P6 ;  /* 0x000000ff1e2a7208 */ /* 0x000fe20003000000 */
[-CC-:B------:R-:W-:Y:S01]  /*3870*/  FFMA.FTZ R223, R223, R39.reuse, R40.reuse ;  /* 0x00000027dfdf7223 */ /* 0x180fe20000010028 */
[----:B------:R-:W-:Y:S01]  /*3880*/  LOP3.LUT P0, RZ, R36, 0xff, RZ, 0xc0, !PT ;  /* 0x000000ff24ff7812 */ /* 0x000fe2000780c0ff */
[-CC-:B------:R-:W-:Y:S01]  /*3890*/  FFMA.FTZ R212, R212, R39.reuse, R40.reuse ;  /* 0x00000027d4d47223 */ /* 0x180fe20000010028 */
[C---:B------:R-:W-:Y:S01]  /*38a0*/  LOP3.LUT P5, RZ, R36.reuse, 0xff00, RZ, 0xc0, !PT ;  /* 0x0000ff0024ff7812 */ /* 0x040fe200078ac0ff */
[-C--:B------:R-:W-:Y:S01]  /*38b0*/  FFMA.FTZ R219, R219, R39.reuse, R40 ;  /* 0x00000027dbdb7223 */ /* 0x080fe20000010028 */
[----:B------:R-:W-:Y:S01]  /*38c0*/  LOP3.LUT P4, RZ, R36, 0xff0000, RZ, 0xc0, !PT ;  /* 0x00ff000024ff7812 */ /* 0x000fe2000788c0ff */
[----:B------:R-:W-:Y:S01]  /*38d0*/  FADD.FTZ R217, R216, -R217 ;  /* 0x800000d9d8d97221 */ /* 0x000fe20000010000 */
[----:B------:R-:W-:Y:S01]  /*38e0*/  LOP3.LUT P6, RZ, R36, 0xff000000, RZ, 0xc0, !PT ;  /* 0xff00000024ff7812 */ /* 0x000fe200078cc0ff */
[----:B------:R-:W-:Y:S01]  /*38f0*/  FADD.FTZ R25, R224, -R223 ;  /* 0x800000dfe0197221 */ /* 0x000fe20000010000 */
[----:B------:R-:W-:Y:S01]  /*3900*/  FSEL R36, R22, RZ, P3 ;  /* 0x000000ff16247208 */ /* 0x000fe20001800000 */
[----:B------:R-:W-:Y:S01]  /*3910*/  FADD.FTZ R221, R221, -R212 ;  /* 0x800000d4dddd7221 */ /* 0x000fe20000010000 */
[----:B------:R-:W-:Y:S01]  /*3920*/  PRMT R0, R5, 0x7632, R0 ;  /* 0x0000763205007816 */ /* 0x000fe20000000000 */
[----:B------:R-:W-:Y:S01]  /*3930*/  FADD.FTZ R219, R218, -R219 ;  /* 0x800000dbdadb7221 */ /* 0x000fe20000010000 */
[----:B------:R-:W-:Y:S01]  /*3940*/  PRMT R22, R6, 0x7632, R22 ;  /* 0x0000763206167816 */ /* 0x000fe20000000016 */
[-CC-:B------:R-:W-:Y:S01]  /*3950*/  FFMA.FTZ R199, R199, R39.reuse, R40.reuse ;  /* 0x00000027c7c77223 */ /* 0x180fe20000010028 */
[----:B------:R-:W-:Y:S01]  /*3960*/  SHF.L.U32 R156, R0, 0x10, RZ ;  /* 0x00000010009c7819 */ /* 0x000fe200000006ff */
[-CC-:B------:R-:W-:Y:S01]  /*3970*/  FFMA.FTZ R196, R196, R39.reuse, R40.reuse ;  /* 0x00000027c4c47223 */ /* 0x180fe20000010028 */
[----:B------:R-:W-:Y:S01]  /*3980*/  SHF.L.U32 R31, R22, 0x10, RZ ;  /* 0x00000010161f7819 */ /* 0x000fe200000006ff */
[----:B------:R-:W-:Y:S01]  /*3990*/  FFMA.FTZ R200, R200, R39, R40 ;  /* 0x00000027c8c87223 */ /* 0x000fe20000010028 */
[----:B------:R-:W-:Y:S01]  /*39a0*/  PRMT R0, R4, 0x7632, R0 ;  /* 0x0000763204007816 */ /* 0x000fe20000000000 */
[----:B------:R-:W-:Y:S01]  /*39b0*/  FADD.FTZ R199, R210, -R199 ;  /* 0x800000c7d2c77221 */ /* 0x000fe20000010000 */
[----:B------:R-:W-:Y:S01]  /*39c0*/  SHF.L.U32 R30, R5, 0x10, RZ ;  /* 0x00000010051e7819 */ /* 0x000fe200000006ff */
[----:B------:R-:W-:Y:S01]  /*39d0*/  FFMA.FTZ R22, R158, R217, R31 ;  /* 0x000000d99e167223 */ /* 0x000fe2000001001f */
[----:B------:R-:W-:Y:S01]  /*39e0*/  SHF.L.U32 R0, R0, 0x10, RZ ;  /* 0x0000001000007819 */ /* 0x000fe200000006ff */
[----:B------:R-:W-:Y:S01]  /*39f0*/  FADD.FTZ R197, R197, -R196 ;  /* 0x800000c4c5c57221 */ /* 0x000fe20000010000 */
[----:B------:R-:W-:Y:S01]  /*3a00*/  SHF.L.U32 R31, R4, 0x10, RZ ;  /* 0x00000010041f7819 */ /* 0x000fe200000006ff */
[C---:B------:R-:W-:Y:S01]  /*3a10*/  FFMA.FTZ R25, R158.reuse, R25, R30 ;  /* 0x000000199e197223 */ /* 0x040fe2000001001e */
[C---:B------:R-:W-:Y:S01]  /*3a20*/  FFMA.FTZ R30, R158.reuse, R219, R156 ;  /* 0x000000db9e1e7223 */ /* 0x040fe2000001009c */
[C---:B------:R-:W-:Y:S01]  /*3a30*/  FFMA.FTZ R190, R158.reuse, R221, R0 ;  /* 0x000000dd9ebe7223 */ /* 0x040fe20000010000 */
[----:B------:R-:W-:Y:S01]  /*3a40*/  LOP3.LUT P3, RZ, R37, 0xff00, RZ, 0xc0, !PT ;  /* 0x0000ff0025ff7812 */ /* 0x000fe2000786c0ff */
[-C--:B------:R-:W-:Y:S01]  /*3a50*/  FMUL.FTZ R0, R25, R38.reuse ;  /* 0x0000002619007220 */ /* 0x080fe20000410000 */
[C---:B------:R-:W-:Y:S01]  /*3a60*/  PRMT R37, R11.reuse, 0x7632, R37 ;  /* 0x000076320b257816 */ /* 0x040fe20000000025 */
[----:B------:R-:W-:Y:S01]  /*3a70*/  FFMA.FTZ R189, R158, R189, R31 ;  /* 0x000000bd9ebd7223 */ /* 0x000fe2000001001f */
[-C--:B------:R-:W-:Y:S01]  /*3a80*/  FMUL.FTZ R41, R30, R38.reuse ;  /* 0x000000261e297220 */ /* 0x080fe20000410000 */
[----:B------:R-:W-:Y:S01]  /*3a90*/  SHF.L.U32 R160, R11, 0x10, RZ ;  /* 0x000000100ba07819 */ /* 0x000fe200000006ff */
[----:B------:R-:W-:Y:S01]  /*3aa0*/  FMUL.FTZ R170, R0, UR4 ;  /* 0x0000000400aa7c20 */ /* 0x000fe20008410000 */
[----:B------:R-:W-:Y:S01]  /*3ab0*/  SHF.L.U32 R168, R37, 0x10, RZ ;  /* 0x0000001025a87819 */ /* 0x000fe200000006ff */
[-C--:B------:R-:W-:Y:S01]  /*3ac0*/  FMUL.FTZ R0, R189, R38.reuse ;  /* 0x00000026bd007220 */ /* 0x080fe20000410000 */
[----:B------:R-:W-:Y:S01]  /*3ad0*/  SHF.L.U32 R156, R10, 0x10, RZ ;  /* 0x000000100a9c7819 */ /* 0x000fe200000006ff */
[----:B------:R-:W-:Y:S01]  /*3ae0*/  FMUL.FTZ R193, R41, UR4 ;  /* 0x0000000429c17c20 */ /* 0x000fe20008410000 */
[----:B------:R-:W-:Y:S01]  /*3af0*/  FADD.FTZ R183, R207, -R200 ;  /* 0x800000c8cfb77221 */ /* 0x000fe20000010000 */
[-C--:B------:R-:W-:Y:S01]  /*3b00*/  FMUL.FTZ R41, R190, R38.reuse ;  /* 0x00000026be297220 */ /* 0x080fe20000410000 */
[----:B------:R-:W-:Y:S01]  /*3b10*/  FFMA.FTZ R31, R158, R199, R160 ;  /* 0x000000c79e1f7223 */ /* 0x000fe200000100a0 */
[----:B------:R-:W-:Y:S01]  /*3b20*/  FMUL.FTZ R0, R0, UR4 ;  /* 0x0000000400007c20 */ /* 0x000fe20008410000 */
[C---:B------:R-:W-:Y:S01]  /*3b30*/  FFMA.FTZ R168, R158.reuse, R197, R168 ;  /* 0x000000c59ea87223 */ /* 0x040fe200000100a8 */
[----:B------:R-:W-:Y:S01]  /*3b40*/  FFMA.FTZ R183, R158, R183, R156 ;  /* 0x000000b79eb77223 */ /* 0x000fe2000001009c */
[----:B------:R-:W-:Y:S01]  /*3b50*/  FMUL.FTZ R41, R41, UR4 ;  /* 0x0000000429297c20 */ /* 0x000fe20008410000 */
[-C--:B------:R-:W-:Y:S01]  /*3b60*/  FMUL.FTZ R156, R31, R38.reuse ;  /* 0x000000261f9c7220 */ /* 0x080fe20000410000 */
[-C--:B------:R-:W-:Y:S01]  /*3b70*/  FMUL.FTZ R37, R22, R38.reuse ;  /* 0x0000002616257220 */ /* 0x080fe20000410000 */
[----:B------:R-:W-:Y:S01]  /*3b80*/  FSEL R195, R0, RZ, P0 ;  /* 0x000000ff00c37208 */ /* 0x000fe20000000000 */
[-C--:B------:R-:W-:Y:S01]  /*3b90*/  FMUL.FTZ R157, R168, R38.reuse ;  /* 0x00000026a89d7220 */ /* 0x080fe20000410000 */
[----:B------:R-:W-:Y:S01]  /*3ba0*/  ISETP.GE.U32.AND P0, PT, R34, RZ, PT ;  /* 0x000000ff2200720c */ /* 0x000fe20003f06070 */
[----:B------:R-:W-:Y:S01]  /*3bb0*/  FMUL.FTZ R156, R156, UR4 ;  /* 0x000000049c9c7c20 */ /* 0x000fe20008410000 */
[----:B------:R-:W-:Y:S01]  /*3bc0*/  FSEL R196, R41, RZ, P5 ;  /* 0x000000ff29c47208 */ /* 0x000fe20002800000 */
[----:B------:R-:W-:Y:S01]  /*3bd0*/  FMUL.FTZ R37, R37, UR4 ;  /* 0x0000000425257c20 */ /* 0x000fe20008410000 */
[----:B------:R-:W-:Y:S01]  /*3be0*/  LOP3.LUT P5, RZ, R35, 0xff0000, RZ, 0xc0, !PT ;  /* 0x00ff000023ff7812 */ /* 0x000fe200078ac0ff */
[----:B------:R-:W-:Y:S01]  /*3bf0*/  FMUL.FTZ R41, R157, UR4 ;  /* 0x000000049d297c20 */ /* 0x000fe20008410000 */
[----:B------:R-:W-:Y:S01]  /*3c00*/  ISETP.GE.U32.AND.EX P0, PT, R35, 0x1000000, PT, P0 ;  /* 0x010000002300780c */ /* 0x000fe20003f06100 */
[-C--:B------:R-:W-:Y:S01]  /*3c10*/  FMUL.FTZ R0, R183, R38.reuse ;  /* 0x00000026b7007220 */ /* 0x080fe20000410000 */
[----:B------:R-:W-:Y:S01]  /*3c20*/  FSEL R157, R156, RZ, P5 ;  /* 0x000000ff9c9d7208 */ /* 0x000fe20002800000 */
[-CC-:B------:R-:W-:Y:S01]  /*3c30*/  FFMA.FTZ R201, R201, R39.reuse, R40.reuse ;  /* 0x00000027c9c97223 */ /* 0x180fe20000010028 */
[----:B------:R-:W-:Y:S01]  /*3c40*/  FSEL R37, R37, RZ, P3 ;  /* 0x000000ff25257208 */ /* 0x000fe20001800000 */
[----:B------:R-:W-:Y:S01]  /*3c50*/  FMUL.FTZ R0, R0, UR4 ;  /* 0x0000000400007c20 */ /* 0x000fe20008410000 */
[----:B------:R-:W-:Y:S01]  /*3c60*/  FSEL R170, R170, RZ, P4 ;  /* 0x000000ffaaaa7208 */ /* 0x000fe20002000000 */
[-CC-:B------:R-:W-:Y:S01]  /*3c70*/  FFMA.FTZ R204, R204, R39.reuse, R40.reuse ;  /* 0x00000027cccc7223 */ /* 0x180fe20000010028 */
[----:B------:R-:W-:Y:S01]  /*3c80*/  FSEL R156, R41, RZ, P0 ;  /* 0x000000ff299c7208 */ /* 0x000fe20000000000 */
[-CC-:B------:R-:W-:Y:S01]  /*3c90*/  FFMA.FTZ R167, R194, R39.reuse, R40.reuse ;  /* 0x00000027c2a77223 */ /* 0x180fe20000010028 */
[----:B------:R-:W-:Y:S01]  /*3ca0*/  LOP3.LUT P3, RZ, R34, 0xff, RZ, 0xc0, !PT ;  /* 0x000000ff22ff7812 */ /* 0x000fe2000786c0ff */
[-CC-:B------:R-:W-:Y:S01]  /*3cb0*/  FFMA.FTZ R208, R208, R39.reuse, R40.reuse ;  /* 0x00000027d0d07223 */ /* 0x180fe20000010028 */
[----:B------:R-:W-:Y:S01]  /*3cc0*/  LOP3.LUT P4, RZ, R34, 0xff00, RZ, 0xc0, !PT ;  /* 0x0000ff0022ff7812 */ /* 0x000fe2000788c0ff */
[----:B------:R-:W-:Y:S01]  /*3cd0*/  FADD.FTZ R201, R198, -R201 ;  /* 0x800000c9c6c97221 */ /* 0x000fe20000010000 */
[C---:B------:R-:W-:Y:S01]  /*3ce0*/  LOP3.LUT P5, RZ, R34.reuse, 0xff0000, RZ, 0xc0, !PT ;  /* 0x00ff000022ff7812 */ /* 0x040fe200078ac0ff */
[-CC-:B------:R-:W-:Y:S01]  /*3cf0*/  FFMA.FTZ R203, R203, R39.reuse, R40.reuse ;  /* 0x00000027cbcb7223 */ /* 0x180fe20000010028 */
[----:B------:R-:W-:Y:S01]  /*3d00*/  LOP3.LUT P0, RZ, R34, 0xff000000, RZ, 0xc0, !PT ;  /* 0xff00000022ff7812 */ /* 0x000fe2000780c0ff */
[-C--:B------:R-:W-:Y:S01]  /*3d10*/  FFMA.FTZ R34, R185, R39.reuse, R40 ;  /* 0x00000027b9227223 */ /* 0x080fe20000010028 */
[----:B------:R-:W-:Y:S01]  /*3d20*/  FSEL R193, R193, RZ, P6 ;  /* 0x000000ffc1c17208 */ /* 0x000fe20003000000 */
[----:B------:R-:W-:Y:S01]  /*3d30*/  FADD.FTZ R167, R192, -R167 ;  /* 0x800000a7c0a77221 */ /* 0x000fe20000010000 */
[----:B------:R-:W-:Y:S01]  /*3d40*/  PRMT R41, R10, 0x7632, R41 ;  /* 0x000076320a297816 */ /* 0x000fe20000000029 */
[----:B------:R-:W-:Y:S01]  /*3d50*/  FADD.FTZ R185, R173, -R34 ;  /* 0x80000022adb97221 */ /* 0x000fe20000010000 */
[----:B------:R-:W-:Y:S01]  /*3d60*/  LOP3.LUT P6, RZ, R35, 0xff, RZ, 0xc0, !PT ;  /* 0x000000ff23ff7812 */ /* 0x000fe200078cc0ff */
[----:B------:R-:W-:Y:S01]  /*3d70*/  FADD.FTZ R197, R211, -R208 ;  /* 0x800000d0d3c57221 */ /* 0x000fe20000010000 */
[----:B------:R-:W-:Y:S01]  /*3d80*/  PRMT R34, R9, 0x7632, R34 ;  /* 0x0000763209227816 */ /* 0x000fe20000000022 */
[-CC-:B------:R-:W-:Y:S01]  /*3d90*/  FFMA.FTZ R191, R191, R39.reuse, R40.reuse ;  /* 0x00000027bfbf7223 */ /* 0x180fe20000010028 */
[----:B------:R-:W-:Y:S01]  /*3da0*/  SHF.L.U32 R165, R41, 0x10, RZ ;  /* 0x0000001029a57819 */ /* 0x000fe200000006ff */
[----:B------:R-:W-:Y:S01]  /*3db0*/  FADD.FTZ R203, R202, -R203 ;  /* 0x800000cbcacb7221 */ /* 0x000fe20000010000 */
[----:B------:R-:W-:Y:S01]  /*3dc0*/  FSEL R0, R0, RZ, P6 ;  /* 0x000000ff00007208 */ /* 0x000fe20003000000 */
[-C--:B------:R-:W-:Y:S01]  /*3dd0*/  FFMA.FTZ R205, R205, R39.reuse, R40 ;  /* 0x00000027cdcd7223 */ /* 0x080fe20000010028 */
[----:B------:R-:W-:Y:S01]  /*3de0*/  PRMT R41, R8, 0x7632, R41 ;  /* 0x0000763208297816 */ /* 0x000fe20000000029 */
[----:B------:R-:W-:Y:S01]  /*3df0*/  FADD.FTZ R191, R174, -R191 ;  /* 0x800000bfaebf7221 */ /* 0x000fe20000010000 */
[----:B------:R-:W-:Y:S01]  /*3e00*/  LOP3.LUT P6, RZ, R35, 0xff00, RZ, 0xc0, !PT ;  /* 0x0000ff0023ff7812 */ /* 0x000fe200078cc0ff */
[----:B------:R-:W-:Y:S01]  /*3e10*/  FADD.FTZ R35, R209, -R204 ;  /* 0x800000ccd1237221 */ /* 0x000fe20000010000 */
[----:B------:R-:W-:Y:S01]  /*3e20*/  SHF.L.U32 R162, R9, 0x10, RZ ;  /* 0x0000001009a27819 */ /* 0x000fe200000006ff */
[----:B------:R-:W-:Y:S01]  /*3e30*/  FADD.FTZ R205, R206, -R205 ;  /* 0x800000cdcecd7221 */ /* 0x000fe20000010000 */
[----:B------:R-:W-:Y:S01]  /*3e40*/  SHF.L.U32 R160, R8, 0x10, RZ ;  /* 0x0000001008a07819 */ /* 0x000fe200000006ff */
[----:B------:R-:W-:Y:S01]  /*3e50*/  FFMA.FTZ R177, R177, R39, R40 ;  /* 0x00000027b1b17223 */ /* 0x000fe20000010028 */
[----:B------:R-:W-:Y:S01]  /*3e60*/  SHF.L.U32 R192, R34, 0x10, RZ ;  /* 0x0000001022c07819 */ /* 0x000fe200000006ff */
[C---:B------:R-:W-:Y:S01]  /*3e70*/  FFMA.FTZ R34, R158.reuse, R201, R165 ;  /* 0x000000c99e227223 */ /* 0x040fe200000100a5 */
[----:B------:R-:W-:Y:S01]  /*3e80*/  SHF.L.U32 R194, R41, 0x10, RZ ;  /* 0x0000001029c27819 */ /* 0x000fe200000006ff */
[C---:B------:R-:W-:Y:S01]  /*3e90*/  FFMA.FTZ R35, R158.reuse, R35, R162 ;  /* 0x000000239e237223 */ /* 0x040fe200000100a2 */
[----:B------:R-:W-:Y:S01]  /*3ea0*/  PRMT R41, R15, 0x7632, R41 ;  /* 0x000076320f297816 */ /* 0x000fe20000000029 */
[----:B------:R-:W-:Y:S01]  /*3eb0*/  FFMA.FTZ R197, R158, R197, R160 ;  /* 0x000000c59ec57223 */ /* 0x000fe200000100a0 */
[-C--:B------:R-:W-:Y:S01]  /*3ec0*/  FMUL.FTZ R160, R34, R38.reuse ;  /* 0x0000002622a07220 */ /* 0x080fe20000410000 */
[----:B------:R-:W-:Y:S01]  /*3ed0*/  FFMA.FTZ R192, R158, R203, R192 ;  /* 0x000000cb9ec07223 */ /* 0x000fe200000100c0 */
[----:B------:R-:W-:Y:S01]  /*3ee0*/  SHF.L.U32 R174, R41, 0x10, RZ ;  /* 0x0000001029ae7819 */ /* 0x000fe200000006ff */
[-C--:B------:R-:W-:Y:S01]  /*3ef0*/  FMUL.FTZ R41, R35, R38.reuse ;  /* 0x0000002623297220 */ /* 0x080fe20000410000 */
[----:B------:R-:W-:Y:S01]  /*3f00*/  FMUL.FTZ R181, R160, UR4 ;  /* 0x00000004a0b57c20 */ /* 0x000fe20008410000 */
[-C--:B------:R-:W-:Y:S01]  /*3f10*/  FMUL.FTZ R160, R192, R38.reuse ;  /* 0x00000026c0a07220 */ /* 0x080fe20000410000 */
[----:B------:R-:W-:Y:S01]  /*3f20*/  SHF.L.U32 R165, R15, 0x10, RZ ;  /* 0x000000100fa57819 */ /* 0x000fe200000006ff */
[----:B------:R-:W-:Y:S01]  /*3f30*/  FFMA.FTZ R194, R158, R205, R194 ;  /* 0x000000cd9ec27223 */ /* 0x000fe200000100c2 */
[----:B------:R-:W-:Y:S01]  /*3f40*/  FMUL.FTZ R173, R41, UR4 ;  /* 0x0000000429ad7c20 */ /* 0x000fe20008410000 */
[-C--:B------:R-:W-:Y:S01]  /*3f50*/  FMUL.FTZ R41, R197, R38.reuse ;  /* 0x00000026c5297220 */ /* 0x080fe20000410000 */
[----:B------:R-:W-:Y:S01]  /*3f60*/  SHF.L.U32 R162, R14, 0x10, RZ ;  /* 0x000000100ea27819 */ /* 0x000fe200000006ff */
[----:B------:R-:W-:Y:S01]  /*3f70*/  FMUL.FTZ R166, R160, UR4 ;  /* 0x00000004a0a67c20 */ /* 0x000fe20008410000 */
[-C--:B------:R-:W-:Y:S01]  /*3f80*/  FMUL.FTZ R160, R194, R38.reuse ;  /* 0x00000026c2a07220 */ /* 0x080fe20000410000 */
[C---:B------:R-:W-:Y:S01]  /*3f90*/  FFMA.FTZ R191, R158.reuse, R191, R165 ;  /* 0x000000bf9ebf7223 */ /* 0x040fe200000100a5 */
[----:B------:R-:W-:Y:S01]  /*3fa0*/  FMUL.FTZ R41, R41, UR4 ;  /* 0x0000000429297c20 */ /* 0x000fe20008410000 */
[C---:B------:R-:W-:Y:S01]  /*3fb0*/  FFMA.FTZ R174, R158.reuse, R167, R174 ;  /* 0x000000a79eae7223 */ /* 0x040fe200000100ae */
[----:B------:R-:W-:Y:S01]  /*3fc0*/  FFMA.FTZ R185, R158, R185, R162 ;  /* 0x000000b99eb97223 */ /* 0x000fe200000100a2 */
[----:B------:R-:W-:Y:S01]  /*3fd0*/  FMUL.FTZ R160, R160, UR4 ;  /* 0x00000004a0a07c20 */ /* 0x000fe20008410000 */
[-C--:B------:R-:W-:Y:S01]  /*3fe0*/  FMUL.FTZ R162, R191, R38.reuse ;  /* 0x00000026bfa27220 */ /* 0x080fe20000410000 */
[----:B------:R-:W-:Y:S01]  /*3ff0*/  FSEL R167, R41, RZ, P3 ;  /* 0x000000ff29a77208 */ /* 0x000fe20001800000 */
[-C--:B------:R-:W-:Y:S01]  /*4000*/  FMUL.FTZ R165, R174, R38.reuse ;  /* 0x00000026aea57220 */ /* 0x080fe20000410000 */
[----:B------:R-:W-:Y:S01]  /*4010*/  ISETP.GE.U32.AND P3, PT, R32, RZ, PT ;  /* 0x000000ff2000720c */ /* 0x000fe20003f66070 */
[-C--:B------:R-:W-:Y:S01]  /*4020*/  FMUL.FTZ R41, R185, R38.reuse ;  /* 0x00000026b9297220 */ /* 0x080fe20000410000 */
[----:B------:R-:W-:Y:S01]  /*4030*/  FMUL.FTZ R162, R162, UR4 ;  /* 0x00000004a2a27c20 */ /* 0x000fe20008410000 */
[----:B------:R-:W-:Y:S01]  /*4040*/  FSEL R164, R160, RZ, P4 ;  /* 0x000000ffa0a47208 */ /* 0x000fe20002000000 */
[----:B------:R-:W-:Y:S01]  /*4050*/  FMUL.FTZ R160, R165, UR4 ;  /* 0x00000004a5a07c20 */ /* 0x000fe20008410000 */
[----:B------:R-:W-:Y:S01]  /*4060*/  LOP3.LUT P4, RZ, R33, 0xff0000, RZ, 0xc0, !PT ;  /* 0x00ff000021ff7812 */ /* 0x000fe2000788c0ff */
[----:B------:R-:W-:Y:S01]  /*4070*/  FMUL.FTZ R41, R41, UR4 ;  /* 0x0000000429297c20 */ /* 0x000fe20008410000 */
[----:B------:R-:W-:Y:S01]  /*4080*/  FSEL R166, R166, RZ, P0 ;  /* 0x000000ffa6a67208 */ /* 0x000fe20000000000 */
[-CC-:B------:R-:W-:Y:S01]  /*4090*/  FFMA.FTZ R203, R52, R39.reuse, R40.reuse ;  /* 0x0000002734cb7223 */ /* 0x180fe20000010028 */
[C---:B------:R-:W-:Y:S01]  /*40a0*/  ISETP.GE.U32.AND.EX P3, PT, R33.reuse, 0x1000000, PT, P3 ;  /* 0x010000002100780c */ /* 0x040fe20003f66130 */
[-CC-:B------:R-:W-:Y:S01]  /*40b0*/  FFMA.FTZ R180, R180, R39.reuse, R40.reuse ;  /* 0x00000027b4b47223 */ /* 0x180fe20000010028 */
[----:B------:R-:W-:Y:S01]  /*40c0*/  LOP3.LUT P0, RZ, R33, 0xff, RZ, 0xc0, !PT ;  /* 0x000000ff21ff7812 */ /* 0x000fe2000780c0ff */
[-CC-:B------:R-:W-:Y:S01]  /*40d0*/  FFMA.FTZ R52, R55, R39.reuse, R40.reuse ;  /* 0x0000002737347223 */ /* 0x180fe20000010028 */
[----:B------:R-:W-:Y:S01]  /*40e0*/  FSEL R165, R162, RZ, P4 ;  /* 0x000000ffa2a57208 */ /* 0x000fe20002000000 */
[-CC-:B------:R-:W-:Y:S01]  /*40f0*/  FFMA.FTZ R205, R182, R39.reuse, R40.reuse ;  /* 0x00000027b6cd7223 */ /* 0x180fe20000010028 */
[----:B------:R-:W-:Y:S01]  /*4100*/  FSEL R162, R160, RZ, P3 ;  /* 0x000000ffa0a27208 */ /* 0x000fe20001800000 */
[-CC-:B------:R-:W-:Y:S01]  /*4110*/  FFMA.FTZ R207, R187, R39.reuse, R40.reuse ;  /* 0x00000027bbcf7223 */ /* 0x180fe20000010028 */
[----:B------:R-:W-:Y:S01]  /*4120*/  FSEL R160, R41, RZ, P0 ;  /* 0x000000ff29a07208 */ /* 0x000fe20000000000 */
[-CC-:B------:R-:W-:Y:S01]  /*4130*/  FFMA.FTZ R41, R186, R39.reuse, R40.reuse ;  /* 0x00000027ba297223 */ /* 0x180fe20000010028 */
[----:B------:R-:W-:Y:S01]  /*4140*/  LOP3.LUT P0, RZ, R33, 0xff00, RZ, 0xc0, !PT ;  /* 0x0000ff0021ff7812 */ /* 0x000fe2000780c0ff */
[-CC-:B------:R-:W-:Y:S01]  /*4150*/  FFMA.FTZ R33, R178, R39.reuse, R40.reuse ;  /* 0x00000027b2217223 */ /* 0x180fe20000010028 */
[----:B------:R-:W-:Y:S01]  /*4160*/  FSEL R181, R181, RZ, P6 ;  /* 0x000000ffb5b57208 */ /* 0x000fe20003000000 */
[-CC-:B------:R-:W-:Y:S01]  /*4170*/  FFMA.FTZ R178, R47, R39.reuse, R40.reuse ;  /* 0x000000272fb27223 */ /* 0x180fe20000010028 */
[----:B------:R-:W-:Y:S01]  /*4180*/  FSEL R173, R173, RZ, P5 ;  /* 0x000000ffadad7208 */ /* 0x000fe20002800000 */
[-CC-:B------:R-:W-:Y:S01]  /*4190*/  FFMA.FTZ R47, R48, R39.reuse, R40.reuse ;  /* 0x00000027302f7223 */ /* 0x180fe20000010028 */
[C---:B------:R-:W-:Y:S01]  /*41a0*/  LOP3.LUT P6, RZ, R32.reuse, 0xff, RZ, 0xc0, !PT ;  /* 0x000000ff20ff7812 */ /* 0x040fe200078cc0ff */
[-CC-:B------:R-:W-:Y:S01]  /*41b0*/  FFMA.FTZ R48, R51, R39.reuse, R40.reuse ;  /* 0x0000002733307223 */ /* 0x180fe20000010028 */
[----:B------:R-:W-:Y:S01]  /*41c0*/  LOP3.LUT P5, RZ, R32, 0xff00, RZ, 0xc0, !PT ;  /* 0x0000ff0020ff7812 */ /* 0x000fe200078ac0ff */
[-CC-:B------:R-:W-:Y:S01]  /*41d0*/  FFMA.FTZ R188, R188, R39.reuse, R40.reuse ;  /* 0x00000027bcbc7223 */ /* 0x180fe20000010028 */
[----:B------:R-:W-:Y:S01]  /*41e0*/  LOP3.LUT P4, RZ, R32, 0xff0000, RZ, 0xc0, !PT ;  /* 0x00ff000020ff7812 */ /* 0x000fe2000788c0ff */
[----:B------:R-:W-:Y:S01]  /*41f0*/  FADD.FTZ R41, R184, -R41 ;  /* 0x80000029b8297221 */ /* 0x000fe20000010000 */
[----:B------:R-:W-:Y:S01]  /*4200*/  LOP3.LUT P3, RZ, R32, 0xff000000, RZ, 0xc0, !PT ;  /* 0xff00000020ff7812 */ /* 0x000fe2000786c0ff */
[----:B------:R-:W-:Y:S01]  /*4210*/  FFMA.FTZ R32, R175, R39, R40 ;  /* 0x00000027af207223 */ /* 0x000fe20000010028 */
[----:B------:R-:W-:Y:S01]  /*4220*/  SHF.L.U32 R39, R24, 0x10, RZ ;  /* 0x0000001018277819 */ /* 0x000fe200000006ff */
[----:B------:R-:W-:Y:S01]  /*4230*/  FADD.FTZ R33, R176, -R33 ;  /* 0x80000021b0217221 */ /* 0x000fe20000010000 */
[----:B------:R-:W-:Y:S01]  /*4240*/  PRMT R24, R12, 0x7632, R24 ;  /* 0x000076320c187816 */ /* 0x000fe20000000018 */
[--C-:B------:R-:W-:Y:S01]  /*4250*/  FADD.FTZ R171, R171, -R32.reuse ;  /* 0x80000020abab7221 */ /* 0x100fe20000010000 */
[C---:B------:R-:W-:Y:S01]  /*4260*/  SHF.L.U32 R40, R13.reuse, 0x10, RZ ;  /* 0x000000100d287819 */ /* 0x040fe200000006ff */
[----:B------:R-:W-:Y:S01]  /*4270*/  FADD.FTZ R51, R172, -R177 ;  /* 0x800000b1ac337221 */ /* 0x000fe20000010000 */
[----:B------:R-:W-:Y:S01]  /*4280*/  SHF.L.U32 R24, R24, 0x10, RZ ;  /* 0x0000001018187819 */ /* 0x000fe200000006ff */
[C---:B------:R-:W-:Y:S01]  /*4290*/  FFMA.FTZ R39, R158.reuse, R41, R39 ;  /* 0x000000299e277223 */ /* 0x040fe20000010027 */
[----:B------:R-:W-:Y:S01]  /*42a0*/  PRMT R32, R13, 0x7632, R32 ;  /* 0x000076320d207816 */ /* 0x000fe20000000020 */
[----:B------:R-:W-:Y:S01]  /*42b0*/  FADD.FTZ R187, R53, -R52 ;  /* 0x8000003435bb7221 */ /* 0x000fe20000010000 */
[C---:B------:R-:W-:Y:S01]  /*42c0*/  FFMA.FTZ R51, R158.reuse, R51, R40 ;  /* 0x000000339e337223 */ /* 0x040fe20000010028 */
[----:B------:R-:W-:Y:S01]  /*42d0*/  FFMA.FTZ R175, R158, R33, R24 ;  /* 0x000000219eaf7223 */ /* 0x000fe20000010018 */
[----:B------:R-:W-:Y:S01]  /*42e0*/  SHF.L.U32 R52, R32, 0x10, RZ ;  /* 0x0000001020347819 */ /* 0x000fe200000006ff */
[----:B------:R-:W-:Y:S01]  /*42f0*/  FADD.FTZ R179, R179, -R180 ;  /* 0x800000b4b3b37221 */ /* 0x000fe20000010000 */
[----:B------:R-:W-:Y:S01]  /*4300*/  SHF.L.U32 R40, R17, 0x10, RZ ;  /* 0x0000001011287819 */ /* 0x000fe200000006ff */
[-C--:B------:R-:W-:Y:S01]  /*4310*/  FMUL.FTZ R24, R39, R38.reuse ;  /* 0x0000002627187220 */ /* 0x080fe20000410000 */
[----:B------:R-:W-:Y:S01]  /*4320*/  FADD.FTZ R199, R49, -R48 ;  /* 0x8000003031c77221 */ /* 0x000fe20000010000 */
[----:B------:R-:W-:Y:S01]  /*4330*/  SHF.L.U32 R32, R12, 0x10, RZ ;  /* 0x000000100c207819 */ /* 0x000fe200000006ff */
[----:B------:R-:W-:Y:S01]  /*4340*/  FADD.FTZ R47, R44, -R47 ;  /* 0x8000002f2c2f7221 */ /* 0x000fe20000010000 */
[----:B------:R-:W-:Y:S01]  /*4350*/  SHF.L.U32 R29, R29, 0x10, RZ ;  /* 0x000000101d1d7819 */ /* 0x000fe200000006ff */
[----:B------:R-:W-:Y:S01]  /*4360*/  FFMA.FTZ R52, R158, R179, R52 ;  /* 0x000000b39e347223 */ /* 0x000fe20000010034 */
[----:B------:R-:W-:Y:S01]  /*4370*/  FMUL.FTZ R24, R24, UR4 ;  /* 0x0000000418187c20 */ /* 0x000fe20008410000 */
[----:B------:R-:W-:Y:S01]  /*4380*/  FFMA.FTZ R199, R158, R199, R40 ;  /* 0x000000c79ec77223 */ /* 0x000fe20000010028 */
[----:B------:R-:W-:Y:S01]  /*4390*/  FADD.FTZ R205, R50, -R205 ;  /* 0x800000cd32cd7221 */ /* 0x000fe20000010000 */
[----:B------:R-:W-:Y:S01]  /*43a0*/  FFMA.FTZ R171, R158, R171, R32 ;  /* 0x000000ab9eab7223 */ /* 0x000fe20000010020 */
[----:B------:R-:W0:Y:S01]  /*43b0*/  LDC.64 R40, c[0x0][0x478] ;  /* 0x00011e00ff287b82 */ /* 0x000e220000000a00 */
[----:B------:R-:W-:Y:S01]  /*43c0*/  FADD.FTZ R203, R46, -R203 ;  /* 0x800000cb2ecb7221 */ /* 0x000fe20000010000 */
[----:B------:R-:W-:Y:S01]  /*43d0*/  FFMA.FTZ R50, R158, R47, R29 ;  /* 0x0000002f9e327223 */ /* 0x000fe2000001001d */
[-C--:B------:R-:W-:Y:S01]  /*43e0*/  FMUL.FTZ R33, R52, R38.reuse ;  /* 0x0000002634217220 */ /* 0x080fe20000410000 */
[----:B------:R-:W-:Y:S01]  /*43f0*/  SHF.L.U32 R179, R16, 0x10, RZ ;  /* 0x0000001010b37819 */ /* 0x000fe200000006ff */
[----:B------:R-:W-:Y:S01]  /*4400*/  FADD.FTZ R45, R45, -R178 ;  /* 0x800000b22d2d7221 */ /* 0x000fe20000010000 */
[----:B------:R-:W-:Y:S01]  /*4410*/  FSEL R53, R24, RZ, P0 ;  /* 0x000000ff18357208 */ /* 0x000fe20000000000 */
[-C--:B------:R-:W-:Y:S01]  /*4420*/  FMUL.FTZ R24, R171, R38.reuse ;  /* 0x00000026ab187220 */ /* 0x080fe20000410000 */
[----:B------:R-:W1:Y:S01]  /*4430*/  LDC.64 R46, c[0x0][0x468] ;  /* 0x00011a00ff2e7b82 */ /* 0x000e620000000a00 */
[-C--:B------:R-:W-:Y:S01]  /*4440*/  FMUL.FTZ R32, R51, R38.reuse ;  /* 0x0000002633207220 */ /* 0x080fe20000410000 */
[----:B------:R-:W-:Y:S01]  /*4450*/  FMUL.FTZ R33, R33, UR4 ;  /* 0x0000000421217c20 */ /* 0x000fe20008410000 */
[----:B------:R-:W-:Y:S01]  /*4460*/  FFMA.FTZ R179, R158, R45, R179 ;  /* 0x0000002d9eb37223 */ /* 0x000fe200000100b3 */
[----:B------:R-:W-:Y:S01]  /*4470*/  FMUL.FTZ R24, R24, UR4 ;  /* 0x0000000418187c20 */ /* 0x000fe20008410000 */
[----:B------:R-:W-:Y:S01]  /*4480*/  FMUL.FTZ R32, R32, UR4 ;  /* 0x0000000420207c20 */ /* 0x000fe20008410000 */
[----:B------:R-:W-:Y:S01]  /*4490*/  LOP3.LUT P0, RZ, R2, 0xff, RZ, 0xc0, !PT ;  /* 0x000000ff02ff7812 */ /* 0x000fe2000780c0ff */
[----:B------:R-:W-:Y:S01]  /*44a0*/  FADD.FTZ R207, R54, -R207 ;  /* 0x800000cf36cf7221 */ /* 0x000fe20000010000 */
[----:B------:R-:W-:Y:S01]  /*44b0*/  FSEL R176, R33, RZ, P3 ;  /* 0x000000ff21b07208 */ /* 0x000fe20001800000 */
[-C--:B------:R-:W-:Y:S01]  /*44c0*/  FMUL.FTZ R33, R179, R38.reuse ;  /* 0x00000026b3217220 */ /* 0x080fe20000410000 */
[----:B------:R-:W-:Y:S01]  /*44d0*/  FSEL R178, R24, RZ, P6 ;  /* 0x000000ff18b27208 */ /* 0x000fe20003000000 */
[-C--:B------:R-:W-:Y:S01]  /*44e0*/  FMUL.FTZ R24, R199, R38.reuse ;  /* 0x00000026c7187220 */ /* 0x080fe20000410000 */
[----:B------:R-:W-:Y:S01]  /*44f0*/  FSEL R55, R32, RZ, P4 ;  /* 0x000000ff20377208 */ /* 0x000fe20002000000 */
[----:B------:R-:W-:Y:S01]  /*4500*/  FMUL.FTZ R32, R175, R38 ;  /* 0x00000026af207220 */ /* 0x000fe20000410000 */
[----:B------:R-:W-:Y:S01]  /*4510*/  FMUL.FTZ R33, R33, UR4 ;  /* 0x0000000421217c20 */ /* 0x000fe20008410000 */
[----:B------:R-:W-:Y:S01]  /*4520*/  FMUL.FTZ R24, R24, UR4 ;  /* 0x0000000418187c20 */ /* 0x000fe20008410000 */
[----:B------:R-:W-:Y:S01]  /*4530*/  SHF.L.U32 R48, R18, 0x10, RZ ;  /* 0x0000001012307819 */ /* 0x000fe200000006ff */
[----:B------:R-:W-:Y:S01]  /*4540*/  FMUL.FTZ R32, R32, UR4 ;  /* 0x0000000420207c20 */ /* 0x000fe20008410000 */
[----:B------:R-:W-:Y:S01]  /*4550*/  LOP3.LUT P3, RZ, R2, 0xff0000, RZ, 0xc0, !PT ;  /* 0x00ff000002ff7812 */ /* 0x000fe2000786c0ff */
[----:B------:R-:W-:Y:S01]  /*4560*/  FADD.FTZ R169, R169, -R188 ;  /* 0x800000bca9a97221 */ /* 0x000fe20000010000 */
[----:B------:R-:W-:Y:S01]  /*4570*/  SHF.L.U32 R28, R28, 0x10, RZ ;  /* 0x000000101c1c7819 */ /* 0x000fe200000006ff */
[----:B------:R-:W-:Y:S01]  /*4580*/  FFMA.FTZ R187, R158, R187, R48 ;  /* 0x000000bb9ebb7223 */ /* 0x000fe20000010030 */
[----:B------:R-:W-:-:S02]  /*4590*/  FSEL R172, R33, RZ, P0 ;  /* 0x000000ff21ac7208 */ /* 0x000fc40000000000 */
[----:B------:R-:W-:Y:S01]  /*45a0*/  SHF.L.U32 R27, R27, 0x10, RZ ;  /* 0x000000101b1b7819 */ /* 0x000fe200000006ff */
[----:B------:R-:W-:Y:S01]  /*45b0*/  FFMA.FTZ R205, R158, R205, R28 ;  /* 0x000000cd9ecd7223 */ /* 0x000fe2000001001c */
[C---:B------:R-:W-:Y:S01]  /*45c0*/  LOP3.LUT P4, RZ, R2.reuse, 0xff00, RZ, 0xc0, !PT ;  /* 0x0000ff0002ff7812 */ /* 0x040fe2000788c0ff */
[----:B-1----:R-:W-:Y:S01]  /*45d0*/  IMAD.WIDE.U32 R48, R163, 0x10, R46 ;  /* 0x00000010a3307825 */ /* 0x002fe200078e002e */
[----:B------:R-:W-:-:S03]  /*45e0*/  LOP3.LUT P6, RZ, R2, 0xff000000, RZ, 0xc0, !PT ;  /* 0xff00000002ff7812 */ /* 0x000fc600078cc0ff */
[----:B------:R-:W-:Y:S01]  /*45f0*/  FFMA.FTZ R203, R158, R203, R27 ;  /* 0x000000cb9ecb7223 */ /* 0x000fe2000001001b */
[----:B------:R-:W-:Y:S01]  /*4600*/  ISETP.GE.U32.AND P0, PT, R2, RZ, PT ;  /* 0x000000ff0200720c */ /* 0x000fe20003f06070 */
[----:B------:R-:W-:Y:S01]  /*4610*/  FMUL.FTZ R45, R187, R38 ;  /* 0x00000026bb2d7220 */ /* 0x000fe20000410000 */
[----:B------:R-:W-:Y:S02]  /*4620*/  F2FP.BF16.F32.PACK_AB R22, R22, R21 ;  /* 0x000000151616723e */ /* 0x000fe400000010ff */
[----:B------:R-:W-:Y:S01]  /*4630*/  FSEL R177, R24, RZ, P3 ;  /* 0x000000ff18b17208 */ /* 0x000fe20001800000 */
[----:B------:R-:W-:Y:S01]  /*4640*/  FMUL.FTZ R45, R45, UR4 ;  /* 0x000000042d2d7c20 */ /* 0x000fe20008410000 */
[----:B------:R-:W-:Y:S02]  /*4650*/  F2FP.BF16.F32.PACK_AB R23, R23, R20 ;  /* 0x000000141717723e */ /* 0x000fe400000010ff */
[----:B------:R-:W-:Y:S01]  /*4660*/  F2FP.BF16.F32.PACK_AB R21, R30, R25 ;  /* 0x000000191e15723e */ /* 0x000fe200000010ff */
[----:B0-----:R-:W-:Y:S01]  /*4670*/  IMAD.WIDE.U32 R24, R163, 0x10, R40 ;  /* 0x00000010a3187825 */ /* 0x001fe200078e0028 */
[----:B------:R-:W-:-:S02]  /*4680*/  SHF.L.U32 R2, R19, 0x10, RZ ;  /* 0x0000001013027819 */ /* 0x000fc400000006ff */
[----:B------:R-:W-:Y:S02]  /*4690*/  FSEL R201, R32, RZ, P5 ;  /* 0x000000ff20c97208 */ /* 0x000fe40002800000 */
[----:B------:R-:W-:Y:S01]  /*46a0*/  F2FP.BF16.F32.PACK_AB R20, R190, R189 ;  /* 0x000000bdbe14723e */ /* 0x000fe200000010ff */
[----:B------:R-:W-:Y:S01]  /*46b0*/  FFMA.FTZ R207, R158, R207, R2 ;  /* 0x000000cf9ecf7223 */ /* 0x000fe20000010002 */
[----:B------:R-:W-:Y:S02]  /*46c0*/  SHF.L.U32 R26, R26, 0x10, RZ ;  /* 0x000000101a1a7819 */ /* 0x000fe400000006ff */
[----:B------:R-:W-:Y:S01]  /*46d0*/  F2FP.BF16.F32.PACK_AB R30, R34, R183 ;  /* 0x000000b7221e723e */ /* 0x000fe200000010ff */
[----:B------:R0:W-:Y:S01]  /*46e0*/  STG.E.128 desc[UR6][R24.64], R20 ;  /* 0x0000001418007986 */ /* 0x0001e2000c101d06 */
[----:B------:R-:W-:Y:S01]  /*46f0*/  F2FP.BF16.F32.PACK_AB R29, R192, R35 ;  /* 0x00000023c01d723e */ /* 0x000fe200000010ff */
[----:B------:R-:W-:Y:S01]  /*4700*/  FFMA.FTZ R169, R158, R169, R26 ;  /* 0x000000a99ea97223 */ /* 0x000fe2000001001a */
[----:B------:R-:W-:Y:S01]  /*4710*/  F2FP.BF16.F32.PACK_AB R35, R42, R43 ;  /* 0x0000002b2a23723e */ /* 0x000fe200000010ff */
[----:B------:R-:W-:Y:S01]  /*4720*/  IMAD.WIDE.U32 R42, R161, 0x10, R46 ;  /* 0x00000010a12a7825 */ /* 0x000fe200078e002e */
[----:B------:R-:W-:-:S02]  /*4730*/  F2FP.BF16.F32.PACK_AB R34, R37, R36 ;  /* 0x000000242522723e */ /* 0x000fc400000010ff */
[----:B------:R-:W-:Y:S01]  /*4740*/  F2FP.BF16.F32.PACK_AB R33, R193, R170 ;  /* 0x000000aac121723e */ /* 0x000fe200000010ff */
[--C-:B------:R-:W-:Y:S01]  /*4750*/  IMAD.WIDE.U32 R36, R161, 0x10, R40.reuse ;  /* 0x00000010a1247825 */ /* 0x100fe200078e0028 */
[----:B------:R-:W-:Y:S02]  /*4760*/  F2FP.BF16.F32.PACK_AB R32, R196, R195 ;  /* 0x000000c3c420723e */ /* 0x000fe400000010ff */
[----:B------:R-:W-:Y:S02]  /*4770*/  F2FP.BF16.F32.PACK_AB R31, R168, R31 ;  /* 0x0000001fa81f723e */ /* 0x000fe400000010ff */
[----:B------:R-:W-:Y:S01]  /*4780*/  F2FP.BF16.F32.PACK_AB R28, R194, R197 ;  /* 0x000000c5c21c723e */ /* 0x000fe200000010ff */
[----:B------:R-:W-:Y:S01]  /*4790*/  STG.E.128 desc[UR6][R48.64], R32 ;  /* 0x0000002030007986 */ /* 0x000fe2000c101d06 */
[C---:B------:R-:W-:Y:S02]  /*47a0*/  LOP3.LUT P5, RZ, R3.reuse, 0xff, RZ, 0xc0, !PT ;  /* 0x000000ff03ff7812 */ /* 0x040fe400078ac0ff */
[----:B------:R-:W-:Y:S01]  /*47b0*/  ISETP.GE.U32.AND.EX P0, PT, R3, 0x1000000, PT, P0 ;  /* 0x010000000300780c */ /* 0x000fe20003f06100 */
[----:B------:R1:W-:Y:S01]  /*47c0*/  STG.E.128 desc[UR6][R36.64], R28 ;  /* 0x0000001c24007986 */ /* 0x0003e2000c101d06 */
[C---:B0-----:R-:W-:Y:S01]  /*47d0*/  F2FP.BF16.F32.PACK_AB R20, R50.reuse, R179 ;  /* 0x000000b33214723e */ /* 0x041fe200000010ff */
[-C--:B------:R-:W-:Y:S01]  /*47e0*/  FMUL.FTZ R50, R50, R38.reuse ;  /* 0x0000002632327220 */ /* 0x080fe20000410000 */
[C---:B------:R-:W-:Y:S01]  /*47f0*/  F2FP.BF16.F32.PACK_AB R21, R203.reuse, R199 ;  /* 0x000000c7cb15723e */ /* 0x040fe200000010ff */
[-C--:B------:R-:W-:Y:S01]  /*4800*/  FMUL.FTZ R203, R203, R38.reuse ;  /* 0x00000026cbcb7220 */ /* 0x080fe20000410000 */
[C---:B------:R-:W-:Y:S01]  /*4810*/  F2FP.BF16.F32.PACK_AB R22, R205.reuse, R187 ;  /* 0x000000bbcd16723e */ /* 0x040fe200000010ff */
[----:B------:R-:W-:Y:S01]  /*4820*/  FMUL.FTZ R205, R205, R38 ;  /* 0x00000026cdcd7220 */ /* 0x000fe20000410000 */
[----:B------:R-:W-:Y:S01]  /*4830*/  FSEL R180, R45, RZ, P5 ;  /* 0x000000ff2db47208 */ /* 0x000fe20002800000 */
[----:B------:R-:W-:Y:S01]  /*4840*/  FMUL.FTZ R203, R203, UR4 ;  /* 0x00000004cbcb7c20 */ /* 0x000fe20008410000 */
[----:B------:R-:W-:Y:S01]  /*4850*/  LOP3.LUT P5, RZ, R3, 0xff0000, RZ, 0xc0, !PT ;  /* 0x00ff000003ff7812 */ /* 0x000fe200078ac0ff */
[----:B------:R-:W-:Y:S01]  /*4860*/  FMUL.FTZ R205, R205, UR4 ;  /* 0x00000004cdcd7c20 */ /* 0x000fe20008410000 */
[----:B------:R-:W-:Y:S01]  /*4870*/  FMUL.FTZ R50, R50, UR4 ;  /* 0x0000000432327c20 */ /* 0x000fe20008410000 */
[----:B------:R-:W-:Y:S01]  /*4880*/  LOP3.LUT P3, RZ, R3, 0xff00, RZ, 0xc0, !PT ;  /* 0x0000ff0003ff7812 */ /* 0x000fe2000786c0ff */
[----:B------:R-:W-:Y:S01]  /*4890*/  IMAD.WIDE.U32 R2, R159, 0x10, R40 ;  /* 0x000000109f027825 */ /* 0x000fe200078e0028 */
[----:B------:R-:W-:-:S02]  /*48a0*/  F2FP.BF16.F32.PACK_AB R26, R39, R185 ;  /* 0x000000b9271a723e */ /* 0x000fc400000010ff */
[----:B------:R-:W-:Y:S01]  /*48b0*/  FSEL R205, R205, RZ, P3 ;  /* 0x000000ffcdcd7208 */ /* 0x000fe20001800000 */
[----:B------:R-:W-:-:S04]  /*48c0*/  IMAD.WIDE.U32 R44, R159, 0x10, R46 ;  /* 0x000000109f2c7825 */ /* 0x000fc800078e002e */
[-C--:B-1----:R-:W-:Y:S01]  /*48d0*/  FMUL.FTZ R36, R207, R38.reuse ;  /* 0x00000026cf247220 */ /* 0x082fe20000410000 */
[----:B------:R-:W-:Y:S01]  /*48e0*/  FMUL.FTZ R38, R169, R38 ;  /* 0x00000026a9267220 */ /* 0x000fe20000410000 */
[----:B------:R-:W-:Y:S01]  /*48f0*/  F2FP.BF16.F32.PACK_AB R30, R181, R0 ;  /* 0x00000000b51e723e */ /* 0x000fe200000010ff */
[----:B------:R-:W-:-:S04]  /*4900*/  IMAD.WIDE.U32 R40, R155, 0x10, R40 ;  /* 0x000000109b287825 */ /* 0x000fc800078e0028 */
[----:B------:R-:W-:Y:S01]  /*4910*/  FMUL.FTZ R36, R36, UR4 ;  /* 0x0000000424247c20 */ /* 0x000fe20008410000 */
[----:B------:R-:W-:Y:S01]  /*4920*/  FMUL.FTZ R38, R38, UR4 ;  /* 0x0000000426267c20 */ /* 0x000fe20008410000 */
[----:B------:R-:W-:Y:S01]  /*4930*/  F2FP.BF16.F32.PACK_AB R31, R156, R157 ;  /* 0x0000009d9c1f723e */ /* 0x000fe200000010ff */
[----:B------:R-:W-:Y:S01]  /*4940*/  IMAD.WIDE.U32 R46, R155, 0x10, R46 ;  /* 0x000000109b2e7825 */ /* 0x000fe200078e002e */
[----:B------:R-:W-:Y:S02]  /*4950*/  F2FP.BF16.F32.PACK_AB R29, R166, R173 ;  /* 0x000000ada61d723e */ /* 0x000fe400000010ff */
[----:B------:R-:W-:Y:S02]  /*4960*/  FSEL R36, R36, RZ, P5 ;  /* 0x000000ff24247208 */ /* 0x000fe40002800000 */
[----:B------:R-:W-:Y:S02]  /*4970*/  FSEL R39, R38, RZ, P0 ;  /* 0x000000ff26277208 */ /* 0x000fe40000000000 */
[----:B------:R-:W-:-:S02]  /*4980*/  F2FP.BF16.F32.PACK_AB R28, R164, R167 ;  /* 0x000000a7a41c723e */ /* 0x000fc400000010ff */
[----:B------:R-:W-:Y:S02]  /*4990*/  FSEL R0, R203, RZ, P6 ;  /* 0x000000ffcb007208 */ /* 0x000fe40003000000 */
[----:B------:R-:W-:Y:S01]  /*49a0*/  FSEL R49, R50, RZ, P4 ;  /* 0x000000ff32317208 */ /* 0x000fe20002000000 */
[----:B------:R1:W-:Y:S01]  /*49b0*/  STG.E.128 desc[UR6][R42.64], R28 ;  /* 0x0000001c2a007986 */ /* 0x0003e2000c101d06 */
[----:B------:R-:W-:Y:S02]  /*49c0*/  F2FP.BF16.F32.PACK_AB R27, R174, R191 ;  /* 0x000000bfae1b723e */ /* 0x000fe400000010ff */
[----:B------:R-:W-:Y:S02]  /*49d0*/  F2FP.BF16.F32.PACK_AB R25, R52, R51 ;  /* 0x000000333419723e */ /* 0x000fe400000010ff */
[----:B------:R-:W-:Y:S02]  /*49e0*/  F2FP.BF16.F32.PACK_AB R24, R175, R171 ;  /* 0x000000abaf18723e */ /* 0x000fe400000010ff */
[----:B------:R-:W-:-:S02]  /*49f0*/  F2FP.BF16.F32.PACK_AB R35, R162, R165 ;  /* 0x000000a5a223723e */ /* 0x000fc400000010ff */
[----:B------:R-:W-:Y:S01]  /*4a00*/  F2FP.BF16.F32.PACK_AB R34, R53, R160 ;  /* 0x000000a03522723e */ /* 0x000fe200000010ff */
[----:B------:R1:W-:Y:S01]  /*4a10*/  STG.E.128 desc[UR6][R2.64], R24 ;  /* 0x0000001802007986 */ /* 0x0003e2000c101d06 */
[----:B------:R-:W-:Y:S02]  /*4a20*/  F2FP.BF16.F32.PACK_AB R33, R176, R55 ;  /* 0x00000037b021723e */ /* 0x000fe400000010ff */
        /* <DEDUP_REMOVED lines=8> */
[----:B------:R1:W-:Y:S01]  /*4ab0*/  STG.E.128 desc[UR6][R46.64], R36 ;  /* 0x000000242e007986 */ /* 0x0003e2000c101d06 */
[----:B------:R-:W-:Y:S05]  /*4ac0*/  BRA `(.L_x_580) ;  /* 0x00000020005c7947 */ /* 0x000fea0003800000 */
.L_x_578:
[----:B------:R-:W-:-:S04]  /*4ad0*/  ISETP.NE.U32.AND P0, PT, RZ, UR14, PT ;  /* 0x0000000eff007c0c */ /* 0x000fc8000bf05070 */
[----:B------:R-:W-:-:S13]  /*4ae0*/  ISETP.NE.AND.EX P0, PT, RZ, UR15, PT, P0 ;  /* 0x0000000fff007c0c */ /* 0x000fda000bf05300 */
[----:B------:R-:W-:Y:S05]  /*4af0*/  @P0 BRA `(.L_x_581) ;  /* 0x0000000000f80947 */ /* 0x000fea0003800000 */
[-CC-:B------:R-:W-:Y:S01]  /*4b00*/  FFMA.FTZ R212, R212, R39.reuse, R40.reuse ;  /* 0x00000027d4d47223 */ /* 0x180fe20000010028 */
[-CC-:B------:R-:W-:Y:S01]  /*4b10*/  FFMA.FTZ R223, R223, R39.reuse, R40.reuse ;  /* 0x00000027dfdf7223 */ /* 0x180fe20000010028 */
[-C--:B------:R-:W-:Y:S01]  /*4b20*/  FFMA.FTZ R222, R222, R39.reuse, R40 ;  /* 0x00000027dede7223 */ /* 0x080fe20000010028 */
[----:B-----5:R-:W-:Y:S01]  /*4b30*/  LOP3.LUT P3, RZ, R36, 0xff00, RZ, 0xc0, !PT ;  /* 0x0000ff0024ff7812 */ /* 0x020fe2000786c0ff */
[----:B------:R-:W-:Y:S01]  /*4b40*/  FADD.FTZ R25, R221, -R212 ;  /* 0x800000d4dd197221 */ /* 0x000fe20000010000 */
[----:B------:R-:W-:Y:S01]  /*4b50*/  FADD.FTZ R27, R224, -R223 ;  /* 0x800000dfe01b7221 */ /* 0x000fe20000010000 */
[----:B------:R-:W-:Y:S01]  /*4b60*/  FADD.FTZ R29, R227, -R222 ;  /* 0x800000dee31d7221 */ /* 0x000fe20000010000 */
[--C-:B------:R-:W-:Y:S01]  /*4b70*/  FFMA.FTZ R220, R220, R39, R40.reuse ;  /* 0x00000027dcdc7223 */ /* 0x100fe20000010028 */
[C---:B------:R-:W-:Y:S01]  /*4b80*/  FMUL.FTZ R25, R158.reuse, R25 ;  /* 0x000000199e197220 */ /* 0x040fe20000410000 */
[C---:B------:R-:W-:Y:S01]  /*4b90*/  FMUL.FTZ R27, R158.reuse, R27 ;  /* 0x0000001b9e1b7220 */ /* 0x040fe20000410000 */
[----:B------:R-:W-:Y:S01]  /*4ba0*/  FMUL.FTZ R29, R158, R29 ;  /* 0x0000001d9e1d7220 */ /* 0x000fe20000410000 */
[-CC-:B------:R-:W-:Y:S01]  /*4bb0*/  FFMA.FTZ R0, R0, R39.reuse, R40.reuse ;  /* 0x0000002700007223 */ /* 0x180fe20000010028 */
[-C--:B------:R-:W-:Y:S01]  /*4bc0*/  FMUL.FTZ R25, R25, R38.reuse ;  /* 0x0000002619197220 */ /* 0x080fe20000410000 */
[-C--:B------:R-:W-:Y:S01]  /*4bd0*/  FMUL.FTZ R27, R27, R38.reuse ;  /* 0x000000261b1b7220 */ /* 0x080fe20000410000 */
[-C--:B------:R-:W-:Y:S01]  /*4be0*/  FMUL.FTZ R29, R29, R38.reuse ;  /* 0x000000261d1d7220 */ /* 0x080fe20000410000 */
[C---:B------:R-:W-:Y:S01]  /*4bf0*/  LOP3.LUT P5, RZ, R36.reuse, 0xff0000, RZ, 0xc0, !PT ;  /* 0x00ff000024ff7812 */ /* 0x040fe200078ac0ff */
[----:B------:R-:W-:Y:S01]  /*4c00*/  FMUL.FTZ R25, R25, UR4 ;  /* 0x0000000419197c20 */ /* 0x000fe20008410000 */
[----:B------:R-:W-:Y:S01]  /*4c10*/  FMUL.FTZ R27, R27, UR4 ;  /* 0x000000041b1b7c20 */ /* 0x000fe20008410000 */
[----:B------:R-:W-:Y:S01]  /*4c20*/  FMUL.FTZ R24, R29, UR4 ;  /* 0x000000041d187c20 */ /* 0x000fe20008410000 */
[----:B------:R-:W-:Y:S01]  /*4c30*/  LOP3.LUT P6, RZ, R37, 0xff, RZ, 0xc0, !PT ;  /* 0x000000ff25ff7812 */ /* 0x000fe200078cc0ff */
[-C--:B------:R-:W-:Y:S01]  /*4c40*/  FFMA.FTZ R217, R217, R39.reuse, R40 ;  /* 0x00000027d9d97223 */ /* 0x080fe20000010028 */
[----:B------:R-:W-:Y:S01]  /*4c50*/  FSEL R29, R25, RZ, P3 ;  /* 0x000000ff191d7208 */ /* 0x000fe20001800000 */
[----:B------:R-:W-:Y:S01]  /*4c60*/  FADD.FTZ R225, R225, -R220 ;  /* 0x800000dce1e17221 */ /* 0x000fe20000010000 */
[----:B------:R-:W-:Y:S01]  /*4c70*/  ISETP.GE.U32.AND P3, PT, R36, RZ, PT ;  /* 0x000000ff2400720c */ /* 0x000fe20003f66070 */
[-CC-:B------:R-:W-:Y:S01]  /*4c80*/  FFMA.FTZ R219, R219, R39.reuse, R40.reuse ;  /* 0x00000027dbdb7223 */ /* 0x180fe20000010028 */
[----:B------:R-:W-:Y:S01]  /*4c90*/  FFMA.FTZ R215, R215, R39, R40 ;  /* 0x00000027d7d77223 */ /* 0x000fe20000010028 */
[----:B------:R-:W-:Y:S01]  /*4ca0*/  FADD.FTZ R229, R229, -R0 ;  /* 0x80000000e5e57221 */ /* 0x000fe20000010000 */
[----:B------:R-:W-:Y:S01]  /*4cb0*/  FSEL R0, R27, RZ, P5 ;  /* 0x000000ff1b007208 */ /* 0x000fe20002800000 */
[----:B------:R-:W-:Y:S01]  /*4cc0*/  FADD.FTZ R31, R216, -R217 ;  /* 0x800000d9d81f7221 */ /* 0x000fe20000010000 */
[----:B------:R-:W-:Y:S01]  /*4cd0*/  FSEL R26, R24, RZ, P6 ;  /* 0x000000ff181a7208 */ /* 0x000fe20003000000 */
[----:B------:R-:W-:Y:S01]  /*4ce0*/  FADD.FTZ R219, R218, -R219 ;  /* 0x800000dbdadb7221 */ /* 0x000fe20000010000 */
[C---:B------:R-:W-:Y:S01]  /*4cf0*/  LOP3.LUT P5, RZ, R37.reuse, 0xff00, RZ, 0xc0, !PT ;  /* 0x0000ff0025ff7812 */ /* 0x040fe200078ac0ff */
[----:B------:R-:W-:Y:S01]  /*4d00*/  FADD.FTZ R41, R214, -R215 ;  /* 0x800000d7d6297221 */ /* 0x000fe20000010000 */
[C---:B------:R-:W-:Y:S01]  /*4d10*/  LOP3.LUT P6, RZ, R37.reuse, 0xff0000, RZ, 0xc0, !PT ;  /* 0x00ff000025ff7812 */ /* 0x040fe200078cc0ff */
[C---:B------:R-:W-:Y:S01]  /*4d20*/  FMUL.FTZ R31, R158.reuse, R31 ;  /* 0x0000001f9e1f7220 */ /* 0x040fe20000410000 */
[----:B------:R-:W-:Y:S01]  /*4d30*/  ISETP.GE.U32.AND.EX P3, PT, R37, 0x1000000, PT, P3 ;  /* 0x010000002500780c */ /* 0x000fe20003f66130 */
        /* <DEDUP_REMOVED lines=8> */
[----:B------:R-:W-:Y:S01]  /*4dc0*/  FMUL.FTZ R37, R37, UR4 ;  /* 0x0000000425257c20 */ /* 0x000fe20008410000 */
[----:B------:R-:W-:Y:S01]  /*4dd0*/  FMUL.FTZ R25, R25, R38 ;  /* 0x0000002619197220 */ /* 0x000fe20000410000 */
[----:B------:R-:W-:Y:S01]  /*4de0*/  FMUL.FTZ R31, R31, UR4 ;  /* 0x000000041f1f7c20 */ /* 0x000fe20008410000 */
[----:B------:R-:W-:Y:S01]  /*4df0*/  FMUL.FTZ R27, R27, UR4 ;  /* 0x000000041b1b7c20 */ /* 0x000fe20008410000 */
[----:B------:R-:W-:Y:S01]  /*4e00*/  FMUL.FTZ R41, R41, UR4 ;  /* 0x0000000429297c20 */ /* 0x000fe20008410000 */
[----:B------:R-:W-:Y:S01]  /*4e10*/  FMUL.FTZ R25, R25, UR4 ;  /* 0x0000000419197c20 */ /* 0x000fe20008410000 */
[----:B------:R-:W-:-:S02]  /*4e20*/  FSEL R28, R37, RZ, P6 ;  /* 0x000000ff251c7208 */ /* 0x000fc40003000000 */
[C---:B------:R-:W-:Y:S02]  /*4e30*/  LOP3.LUT P4, RZ, R36.reuse, 0xff000000, RZ, 0xc0, !PT ;  /* 0xff00000024ff7812 */ /* 0x040fe4000788c0ff */
[----:B------:R-:W-:Y:S02]  /*4e40*/  LOP3.LUT P6, RZ, R36, 0xff, RZ, 0xc0, !PT ;  /* 0x000000ff24ff7812 */ /* 0x000fe400078cc0ff */
[----:B------:R-:W-:Y:S02]  /*4e50*/  FSEL R37, R31, RZ, P5 ;  /* 0x000000ff1f257208 */ /* 0x000fe40002800000 */
[----:B------:R-:W-:Y:S02]  /*4e60*/  FSEL R41, R41, RZ, P3 ;  /* 0x000000ff29297208 */ /* 0x000fe40001800000 */
[----:B------:R-:W-:Y:S02]  /*4e70*/  FSEL R31, R27, RZ, P4 ;  /* 0x000000ff1b1f7208 */ /* 0x000fe40002000000 */
[----:B------:R-:W-:-:S02]  /*4e80*/  FSEL R24, R25, RZ, P6 ;  /* 0x000000ff19187208 */ /* 0x000fc40003000000 */
[----:B------:R-:W-:Y:S02]  /*4e90*/  F2FP.BF16.F32.PACK_AB R27, R41, R28 ;  /* 0x0000001c291b723e */ /* 0x000fe400000010ff */
[----:B------:R-:W-:Y:S02]  /*4ea0*/  F2FP.BF16.F32.PACK_AB R26, R37, R26 ;  /* 0x0000001a251a723e */ /* 0x000fe400000010ff */
[----:B------:R-:W-:Y:S02]  /*4eb0*/  F2FP.BF16.F32.PACK_AB R25, R31, R0 ;  /* 0x000000001f19723e */ /* 0x000fe400000010ff */
[----:B------:R-:W-:Y:S01]  /*4ec0*/  F2FP.BF16.F32.PACK_AB R24, R29, R24 ;  /* 0x000000181d18723e */ /* 0x000fe200000010ff */
[----:B------:R-:W-:Y:S06]  /*4ed0*/  BRA `(.L_x_582) ;  /* 0x0000000400047947 */ /* 0x000fec0003800000 */
.L_x_581:
        /* <DEDUP_REMOVED lines=8> */
[C---:B------:R-:W-:Y:S01]  /*4f60*/  FMUL.FTZ R23, R158.reuse, R225 ;  /* 0x000000e19e177220 */ /* 0x040fe20000410000 */
[C---:B------:R-:W-:Y:S01]  /*4f70*/  FMUL.FTZ R22, R158.reuse, R217 ;  /* 0x000000d99e167220 */ /* 0x040fe20000410000 */
[C---:B------:R-:W-:Y:S01]  /*4f80*/  FMUL.FTZ R227, R158.reuse, R227 ;  /* 0x000000e39ee37220 */ /* 0x040fe20000410000 */
[----:B-----5:R-:W-:Y:S01]  /*4f90*/  LOP3.LUT P6, RZ, R37, 0xff0000, RZ, 0xc0, !PT ;  /* 0x00ff000025ff7812 */ /* 0x020fe200078cc0ff */
[-C--:B------:R-:W-:Y:S01]  /*4fa0*/  FMUL.FTZ R21, R23, R38.reuse ;  /* 0x0000002617157220 */ /* 0x080fe20000410000 */
[----:B------:R-:W-:Y:S01]  /*4fb0*/  FMUL.FTZ R215, R158, R215 ;  /* 0x000000d79ed77220 */ /* 0x000fe20000410000 */
[-C--:B------:R-:W-:Y:S01]  /*4fc0*/  FMUL.FTZ R20, R227, R38.reuse ;  /* 0x00000026e3147220 */ /* 0x080fe20000410000 */
[-CC-:B------:R-:W-:Y:S01]  /*4fd0*/  FFMA.FTZ R223, R223, R39.reuse, R40.reuse ;  /* 0x00000027dfdf7223 */ /* 0x180fe20000010028 */
[----:B------:R-:W-:Y:S01]  /*4fe0*/  FMUL.FTZ R24, R21, UR4 ;  /* 0x0000000415187c20 */ /* 0x000fe20008410000 */
[-C--:B------:R-:W-:Y:S01]  /*4ff0*/  FMUL.FTZ R21, R22, R38.reuse ;  /* 0x0000002616157220 */ /* 0x080fe20000410000 */
[-CC-:B------:R-:W-:Y:S01]  /*5000*/  FFMA.FTZ R219, R219, R39.reuse, R40.reuse ;  /* 0x00000027dbdb7223 */ /* 0x180fe20000010028 */
[-C--:B------:R-:W-:Y:S01]  /*5010*/  FMUL.FTZ R25, R215, R38.reuse ;  /* 0x00000026d7197220 */ /* 0x080fe20000410000 */
[-CC-:B------:R-:W-:Y:S01]  /*5020*/  FFMA.FTZ R212, R212, R39.reuse, R40.reuse ;  /* 0x00000027d4d47223 */ /* 0x180fe20000010028 */
[----:B------:R-:W-:Y:S01]  /*5030*/  FSEL R27, R24, RZ, P6 ;  /* 0x000000ff181b7208 */ /* 0x000fe20003000000 */
[----:B------:R-:W-:Y:S01]  /*5040*/  FMUL.FTZ R21, R21, UR4 ;  /* 0x0000000415157c20 */ /* 0x000fe20008410000 */
[----:B------:R-:W-:Y:S01]  /*5050*/  FFMA.FTZ R0, R0, R39, R40 ;  /* 0x0000002700007223 */ /* 0x000fe20000010028 */
[----:B------:R-:W-:Y:S01]  /*5060*/  ISETP.GE.U32.AND P3, PT, R36, RZ, PT ;  /* 0x000000ff2400720c */ /* 0x000fe20003f66070 */
[----:B------:R-:W-:Y:S01]  /*5070*/  FMUL.FTZ R20, R20, UR4 ;  /* 0x0000000414147c20 */ /* 0x000fe20008410000 */
[C---:B------:R-:W-:Y:S01]  /*5080*/  LOP3.LUT P6, RZ, R37.reuse, 0xff00, RZ, 0xc0, !PT ;  /* 0x0000ff0025ff7812 */ /* 0x040fe200078cc0ff */
[----:B------:R-:W-:Y:S01]  /*5090*/  FADD.FTZ R223, R224, -R223 ;  /* 0x800000dfe0df7221 */ /* 0x000fe20000010000 */
[----:B------:R-:W-:Y:S01]  /*50a0*/  FADD.FTZ R219, R218, -R219 ;  /* 0x800000dbdadb7221 */ /* 0x000fe20000010000 */
[----:B------:R-:W-:Y:S01]  /*50b0*/  LOP3.LUT P5, RZ, R37, 0xff, RZ, 0xc0, !PT ;  /* 0x000000ff25ff7812 */ /* 0x000fe200078ac0ff */
[----:B------:R-:W-:Y:S01]  /*50c0*/  FMUL.FTZ R25, R25, UR4 ;  /* 0x0000000419197c20 */ /* 0x000fe20008410000 */
[----:B------:R-:W-:Y:S01]  /*50d0*/  FADD.FTZ R221, R221, -R212 ;  /* 0x800000d4dddd7221 */ /* 0x000fe20000010000 */
[----:B------:R-:W-:Y:S01]  /*50e0*/  FADD.FTZ R229, R229, -R0 ;  /* 0x80000000e5e57221 */ /* 0x000fe20000010000 */
[----:B------:R-:W-:Y:S01]  /*50f0*/  ISETP.GE.U32.AND.EX P3, PT, R37, 0x1000000, PT, P3 ;  /* 0x010000002500780c */ /* 0x000fe20003f66130 */
[C---:B------:R-:W-:Y:S01]  /*5100*/  FMUL.FTZ R219, R158.reuse, R219 ;  /* 0x000000db9edb7220 */ /* 0x040fe20000410000 */
[----:B------:R-:W-:Y:S01]  /*5110*/  FSEL R31, R21, RZ, P6 ;  /* 0x000000ff151f7208 */ /* 0x000fe20003000000 */
[----:B------:R-:W-:Y:S01]  /*5120*/  FMUL.FTZ R21, R158, R223 ;  /* 0x000000df9e157220 */ /* 0x000fe20000410000 */
[----:B------:R-:W-:Y:S01]  /*5130*/  FSEL R26, R20, RZ, P5 ;  /* 0x000000ff141a7208 */ /* 0x000fe20002800000 */
[C---:B------:R-:W-:Y:S01]  /*5140*/  FMUL.FTZ R20, R158.reuse, R221 ;  /* 0x000000dd9e147220 */ /* 0x040fe20000410000 */
[----:B------:R-:W-:Y:S01]  /*5150*/  FMUL.FTZ R229, R158, R229 ;  /* 0x000000e59ee57220 */ /* 0x000fe20000410000 */
[----:B------:R-:W-:Y:S01]  /*5160*/  FSEL R30, R25, RZ, P3 ;  /* 0x000000ff191e7208 */ /* 0x000fe20001800000 */
[-C--:B------:R-:W-:Y:S01]  /*5170*/  FMUL.FTZ R25, R21, R38.reuse ;  /* 0x0000002615197220 */ /* 0x080fe20000410000 */
[C---:B------:R-:W-:Y:S01]  /*5180*/  F2FP.BF16.F32.PACK_AB R21, R219.reuse, R21 ;  /* 0x00000015db15723e */ /* 0x040fe200000010ff */
[-C--:B------:R-:W-:Y:S01]  /*5190*/  FMUL.FTZ R219, R219, R38.reuse ;  /* 0x00000026dbdb7220 */ /* 0x080fe20000410000 */
[-C--:B------:R-:W-:Y:S01]  /*51a0*/  FMUL.FTZ R24, R20, R38.reuse ;  /* 0x0000002614187220 */ /* 0x080fe20000410000 */
[----:B------:R-:W-:Y:S01]  /*51b0*/  FMUL.FTZ R0, R229, R38 ;  /* 0x00000026e5007220 */ /* 0x000fe20000410000 */
[----:B------:R-:W-:Y:S01]  /*51c0*/  FMUL.FTZ R25, R25, UR4 ;  /* 0x0000000419197c20 */ /* 0x000fe20008410000 */
[----:B------:R-:W-:Y:S01]  /*51d0*/  FMUL.FTZ R219, R219, UR4 ;  /* 0x00000004dbdb7c20 */ /* 0x000fe20008410000 */
[----:B------:R-:W-:Y:S01]  /*51e0*/  FMUL.FTZ R24, R24, UR4 ;  /* 0x0000000418187c20 */ /* 0x000fe20008410000 */
[----:B------:R-:W-:Y:S01]  /*51f0*/  FMUL.FTZ R0, R0, UR4 ;  /* 0x0000000400007c20 */ /* 0x000fe20008410000 */
[----:B------:R-:W-:-:S02]  /*5200*/  LOP3.LUT P4, RZ, R36, 0xff, RZ, 0xc0, !PT ;  /* 0x000000ff24ff7812 */ /* 0x000fc4000788c0ff */
[C---:B------:R-:W-:Y:S02]  /*5210*/  LOP3.LUT P3, RZ, R36.reuse, 0xff00, RZ, 0xc0, !PT ;  /* 0x0000ff0024ff7812 */ /* 0x040fe4000786c0ff */
[C---:B------:R-:W-:Y:S02]  /*5220*/  LOP3.LUT P5, RZ, R36.reuse, 0xff0000, RZ, 0xc0, !PT ;  /* 0x00ff000024ff7812 */ /* 0x040fe400078ac0ff */
[----:B------:R-:W-:Y:S02]  /*5230*/  LOP3.LUT P6, RZ, R36, 0xff000000, RZ, 0xc0, !PT ;  /* 0xff00000024ff7812 */ /* 0x000fe400078cc0ff */
[----:B------:R-:W-:Y:S02]  /*5240*/  FSEL R25, R25, RZ, P5 ;  /* 0x000000ff19197208 */ /* 0x000fe40002800000 */
[----:B------:R-:W-:Y:S02]  /*5250*/  FSEL R28, R219, RZ, P6 ;  /* 0x000000ffdb1c7208 */ /* 0x000fe40003000000 */
[----:B------:R-:W-:-:S02]  /*5260*/  FSEL R29, R24, RZ, P3 ;  /* 0x000000ff181d7208 */ /* 0x000fc40001800000 */
[----:B------:R-:W-:Y:S02]  /*5270*/  FSEL R0, R0, RZ, P4 ;  /* 0x000000ff00007208 */ /* 0x000fe40002000000 */
[----:B------:R-:W-:Y:S02]  /*5280*/  F2FP.BF16.F32.PACK_AB R23, R215, R23 ;  /* 0x00000017d717723e */ /* 0x000fe400000010ff */
[----:B------:R-:W-:Y:S02]  /*5290*/  F2FP.BF16.F32.PACK_AB R22, R22, R227 ;  /* 0x000000e31616723e */ /* 0x000fe400000010ff */
[----:B------:R-:W-:Y:S02]  /*52a0*/  F2FP.BF16.F32.PACK_AB R20, R20, R229 ;  /* 0x000000e51414723e */ /* 0x000fe400000010ff */
[----:B------:R-:W-:Y:S02]  /*52b0*/  F2FP.BF16.F32.PACK_AB R27, R30, R27 ;  /* 0x0000001b1e1b723e */ /* 0x000fe400000010ff */
[----:B------:R-:W-:-:S02]  /*52c0*/  F2FP.BF16.F32.PACK_AB R26, R31, R26 ;  /* 0x0000001a1f1a723e */ /* 0x000fc400000010ff */
[----:B------:R-:W-:Y:S02]  /*52d0*/  F2FP.BF16.F32.PACK_AB R25, R28, R25 ;  /* 0x000000191c19723e */ /* 0x000fe400000010ff */
[----:B------:R-:W-:-:S07]  /*52e0*/  F2FP.BF16.F32.PACK_AB R24, R29, R0 ;  /* 0x000000001d18723e */ /* 0x000fce00000010ff */
.L_x_582:
[----:B------:R-:W0:Y:S08]  /*52f0*/  @P0 LDC.64 R30, c[0x0][0x478] ;  /* 0x00011e00ff1e0b82 */ /* 0x000e300000000a00 */
[----:B------:R-:W1:Y:S01]  /*5300*/  LDC.64 R28, c[0x0][0x468] ;  /* 0x00011a00ff1c7b82 */ /* 0x000e620000000a00 */
[----:B0-----:R-:W-:-:S05]  /*5310*/  @P0 IMAD.WIDE.U32 R30, R163, 0x10, R30 ;  /* 0x00000010a31e0825 */ /* 0x001fca00078e001e */
[----:B------:R0:W-:Y:S01]  /*5320*/  @P0 STG.E.128 desc[UR6][R30.64], R20 ;  /* 0x000000141e000986 */ /* 0x0001e2000c101d06 */
[----:B-1----:R-:W-:-:S05]  /*5330*/  IMAD.WIDE.U32 R36, R163, 0x10, R28 ;  /* 0x00000010a3247825 */ /* 0x002fca00078e001c */
[----:B------:R0:W-:Y:S01]  /*5340*/  STG.E.128 desc[UR6][R36.64], R24 ;  /* 0x0000001824007986 */ /* 0x0001e2000c101d06 */
[----:B------:R-:W-:Y:S05]  /*5350*/  @!P0 BRA `(.L_x_583) ;  /* 0x0000000400088947 */ /* 0x000fea0003800000 */
[-CC-:B------:R-:W-:Y:S01]  /*5360*/  FFMA.FTZ R199, R199, R39.reuse, R40.reuse ;  /* 0x00000027c7c77223 */ /* 0x180fe20000010028 */
[-CC-:B------:R-:W-:Y:S01]  /*5370*/  FFMA.FTZ R200, R200, R39.reuse, R40.reuse ;  /* 0x00000027c8c87223 */ /* 0x180fe20000010028 */
[-CC-:B------:R-:W-:Y:S01]  /*5380*/  FFMA.FTZ R201, R201, R39.reuse, R40.reuse ;  /* 0x00000027c9c97223 */ /* 0x180fe20000010028 */
[----:B------:R-:W-:Y:S01]  /*5390*/  FFMA.FTZ R196, R196, R39, R40 ;  /* 0x00000027c4c47223 */ /* 0x000fe20000010028 */
[----:B0-----:R-:W-:Y:S01]  /*53a0*/  FADD.FTZ R23, R210, -R199 ;  /* 0x800000c7d2177221 */ /* 0x001fe20000010000 */
[----:B------:R-:W-:Y:S01]  /*53b0*/  FADD.FTZ R25, R207, -R200 ;  /* 0x800000c8cf197221 */ /* 0x000fe20000010000 */
[----:B------:R-:W-:Y:S01]  /*53c0*/  FADD.FTZ R201, R198, -R201 ;  /* 0x800000c9c6c97221 */ /* 0x000fe20000010000 */
[----:B------:R-:W-:Y:S01]  /*53d0*/  FADD.FTZ R197, R197, -R196 ;  /* 0x800000c4c5c57221 */ /* 0x000fe20000010000 */
[C---:B------:R-:W-:Y:S01]  /*53e0*/  FMUL.FTZ R23, R158.reuse, R23 ;  /* 0x000000179e177220 */ /* 0x040fe20000410000 */
[C---:B------:R-:W-:Y:S01]  /*53f0*/  FMUL.FTZ R25, R158.reuse, R25 ;  /* 0x000000199e197220 */ /* 0x040fe20000410000 */
[C---:B------:R-:W-:Y:S01]  /*5400*/  FMUL.FTZ R22, R158.reuse, R201 ;  /* 0x000000c99e167220 */ /* 0x040fe20000410000 */
[----:B------:R-:W-:Y:S01]  /*5410*/  FMUL.FTZ R24, R158, R197 ;  /* 0x000000c59e187220 */ /* 0x000fe20000410000 */
[-C--:B------:R-:W-:Y:S01]  /*5420*/  FMUL.FTZ R20, R23, R38.reuse ;  /* 0x0000002617147220 */ /* 0x080fe20000410000 */
[-C--:B------:R-:W-:Y:S01]  /*5430*/  FMUL.FTZ R0, R25, R38.reuse ;  /* 0x0000002619007220 */ /* 0x080fe20000410000 */
[----:B------:R-:W-:Y:S01]  /*5440*/  LOP3.LUT P6, RZ, R35, 0xff0000, RZ, 0xc0, !PT ;  /* 0x00ff000023ff7812 */ /* 0x000fe200078cc0ff */
[-CC-:B------:R-:W-:Y:S01]  /*5450*/  FFMA.FTZ R204, R204, R39.reuse, R40.reuse ;  /* 0x00000027cccc7223 */ /* 0x180fe20000010028 */
[----:B------:R-:W-:Y:S01]  /*5460*/  FMUL.FTZ R21, R20, UR4 ;  /* 0x0000000414157c20 */ /* 0x000fe20008410000 */
[-C--:B------:R-:W-:Y:S01]  /*5470*/  FMUL.FTZ R20, R22, R38.reuse ;  /* 0x0000002616147220 */ /* 0x080fe20000410000 */
[-CC-:B------:R-:W-:Y:S01]  /*5480*/  FFMA.FTZ R203, R203, R39.reuse, R40.reuse ;  /* 0x00000027cbcb7223 */ /* 0x180fe20000010028 */
[----:B------:R-:W-:Y:S01]  /*5490*/  ISETP.GE.U32.AND P3, PT, R34, RZ, PT ;  /* 0x000000ff2200720c */ /* 0x000fe20003f66070 */
[-C--:B------:R-:W-:Y:S01]  /*54a0*/  FMUL.FTZ R26, R24, R38.reuse ;  /* 0x00000026181a7220 */ /* 0x080fe20000410000 */
[----:B------:R-:W-:Y:S01]  /*54b0*/  FMUL.FTZ R0, R0, UR4 ;  /* 0x0000000400007c20 */ /* 0x000fe20008410000 */
[-CC-:B------:R-:W-:Y:S01]  /*54c0*/  FFMA.FTZ R205, R205, R39.reuse, R40.reuse ;  /* 0x00000027cdcd7223 */ /* 0x180fe20000010028 */
[----:B------:R-:W-:Y:S01]  /*54d0*/  FFMA.FTZ R208, R208, R39, R40 ;  /* 0x00000027d0d07223 */ /* 0x000fe20000010028 */
[----:B------:R-:W-:Y:S01]  /*54e0*/  LOP3.LUT P5, RZ, R35, 0xff, RZ, 0xc0, !PT ;  /* 0x000000ff23ff7812 */ /* 0x000fe200078ac0ff */
[----:B------:R-:W-:Y:S01]  /*54f0*/  FMUL.FTZ R20, R20, UR4 ;  /* 0x0000000414147c20 */ /* 0x000fe20008410000 */
[----:B------:R-:W-:Y:S01]  /*5500*/  FSEL R37, R21, RZ, P6 ;  /* 0x000000ff15257208 */ /* 0x000fe20003000000 */
[----:B------:R-:W-:Y:S01]  /*5510*/  FADD.FTZ R21, R209, -R204 ;  /* 0x800000ccd1157221 */ /* 0x000fe20000010000 */
[----:B------:R-:W-:Y:S01]  /*5520*/  FADD.FTZ R203, R202, -R203 ;  /* 0x800000cbcacb7221 */ /* 0x000fe20000010000 */
[C---:B------:R-:W-:Y:S01]  /*5530*/  LOP3.LUT P6, RZ, R35.reuse, 0xff00, RZ, 0xc0, !PT ;  /* 0x0000ff0023ff7812 */ /* 0x040fe200078cc0ff */
[----:B------:R-:W-:Y:S01]  /*5540*/  FMUL.FTZ R26, R26, UR4 ;  /* 0x000000041a1a7c20 */ /* 0x000fe20008410000 */
[----:B------:R-:W-:Y:S01]  /*5550*/  ISETP.GE.U32.AND.EX P3, PT, R35, 0x1000000, PT, P3 ;  /* 0x010000002300780c */ /* 0x000fe20003f66130 */
[----:B------:R-:W-:Y:S01]  /*5560*/  FADD.FTZ R205, R206, -R205 ;  /* 0x800000cdcecd7221 */ /* 0x000fe20000010000 */
[----:B------:R-:W-:Y:S01]  /*5570*/  FADD.FTZ R211, R211, -R208 ;  /* 0x800000d0d3d37221 */ /* 0x000fe20000010000 */
[----:B------:R-:W-:Y:S01]  /*5580*/  FSEL R35, R0, RZ, P5 ;  /* 0x000000ff00237208 */ /* 0x000fe20002800000 */
[C---:B------:R-:W-:Y:S01]  /*5590*/  FMUL.FTZ R21, R158.reuse, R21 ;  /* 0x000000159e157220 */ /* 0x040fe20000410000 */
[----:B------:R-:W-:Y:S01]  /*55a0*/  FMUL.FTZ R0, R158, R203 ;  /* 0x000000cb9e007220 */ /* 0x000fe20000410000 */
[----:B------:R-:W-:Y:S01]  /*55b0*/  FSEL R36, R20, RZ, P6 ;  /* 0x000000ff14247208 */ /* 0x000fe20003000000 */
[----:B------:R-:W-:Y:S01]  /*55c0*/  FMUL.FTZ R20, R158, R205 ;  /* 0x000000cd9e147220 */ /* 0x000fe20000410000 */
[----:B------:R-:W-:Y:S01]  /*55d0*/  F2FP.BF16.F32.PACK_AB R22, R22, R25 ;  /* 0x000000191616723e */ /* 0x000fe200000010ff */
[----:B------:R-:W-:Y:S01]  /*55e0*/  FMUL.FTZ R25, R158, R211 ;  /* 0x000000d39e197220 */ /* 0x000fe20000410000 */
[----:B------:R-:W-:Y:S01]  /*55f0*/  FSEL R42, R26, RZ, P3 ;  /* 0x000000ff1a2a7208 */ /* 0x000fe20001800000 */
[-C--:B------:R-:W-:Y:S01]  /*5600*/  FMUL.FTZ R26, R21, R38.reuse ;  /* 0x00000026151a7220 */ /* 0x080fe20000410000 */
[----:B------:R-:W-:Y:S01]  /*5610*/  F2FP.BF16.F32.PACK_AB R23, R24, R23 ;  /* 0x000000171817723e */ /* 0x000fe200000010ff */
[CC--:B------:R-:W-:Y:S01]  /*5620*/  FMUL.FTZ R27, R0.reuse, R38.reuse ;  /* 0x00000026001b7220 */ /* 0x0c0fe20000410000 */
[----:B------:R-:W-:Y:S01]  /*5630*/  F2FP.BF16.F32.PACK_AB R21, R0, R21 ;  /* 0x000000150015723e */ /* 0x000fe200000010ff */
        /* <DEDUP_REMOVED lines=10> */
[----:B------:R-:W-:Y:S02]  /*56e0*/  F2FP.BF16.F32.PACK_AB R20, R20, R25 ;  /* 0x000000191414723e */ /* 0x000fe400000010ff */
[----:B------:R-:W-:Y:S02]  /*56f0*/  FSEL R25, R26, RZ, P5 ;  /* 0x000000ff1a197208 */ /* 0x000fe40002800000 */
[----:B------:R-:W-:-:S02]  /*5700*/  FSEL R30, R27, RZ, P6 ;  /* 0x000000ff1b1e7208 */ /* 0x000fc40003000000 */
[----:B------:R-:W-:Y:S02]  /*5710*/  FSEL R31, R24, RZ, P3 ;  /* 0x000000ff181f7208 */ /* 0x000fe40001800000 */
[----:B------:R-:W-:Y:S02]  /*5720*/  FSEL R0, R0, RZ, P4 ;  /* 0x000000ff00007208 */ /* 0x000fe40002000000 */
[----:B------:R-:W-:Y:S02]  /*5730*/  F2FP.BF16.F32.PACK_AB R27, R42, R37 ;  /* 0x000000252a1b723e */ /* 0x000fe400000010ff */
[----:B------:R-:W-:Y:S02]  /*5740*/  F2FP.BF16.F32.PACK_AB R26, R36, R35 ;  /* 0x00000023241a723e */ /* 0x000fe400000010ff */
[----:B------:R-:W-:Y:S02]  /*5750*/  F2FP.BF16.F32.PACK_AB R25, R30, R25 ;  /* 0x000000191e19723e */ /* 0x000fe400000010ff */
[----:B------:R-:W-:Y:S01]  /*5760*/  F2FP.BF16.F32.PACK_AB R24, R31, R0 ;  /* 0x000000001f18723e */ /* 0x000fe200000010ff */
[----:B------:R-:W-:Y:S06]  /*5770*/  BRA `(.L_x_584) ;  /* 0x0000000000f47947 */ /* 0x000fec0003800000 */
.L_x_583:
        /* <DEDUP_REMOVED lines=9> */
[----:B------:R-:W-:Y:S01]  /*5810*/  FMUL.FTZ R205, R158, R205 ;  /* 0x000000cd9ecd7220 */ /* 0x000fe20000410000 */
[-CC-:B------:R-:W-:Y:S01]  /*5820*/  FFMA.FTZ R203, R203, R39.reuse, R40.reuse ;  /* 0x00000027cbcb7223 */ /* 0x180fe20000010028 */
[-CC-:B------:R-:W-:Y:S01]  /*5830*/  FFMA.FTZ R201, R201, R39.reuse, R40.reuse ;  /* 0x00000027c9c97223 */ /* 0x180fe20000010028 */
[-CC-:B------:R-:W-:Y:S01]  /*5840*/  FFMA.FTZ R196, R196, R39.reuse, R40.reuse ;  /* 0x00000027c4c47223 */ /* 0x180fe20000010028 */
[----:B------:R-:W-:Y:S01]  /*5850*/  FFMA.FTZ R208, R208, R39, R40 ;  /* 0x00000027d0d07223 */ /* 0x000fe20000010028 */
[-C--:B------:R-:W-:Y:S01]  /*5860*/  FMUL.FTZ R207, R207, R38.reuse ;  /* 0x00000026cfcf7220 */ /* 0x080fe20000410000 */
[C---:B------:R-:W-:Y:S01]  /*5870*/  FMUL.FTZ R209, R158.reuse, R209 ;  /* 0x000000d19ed17220 */ /* 0x040fe20000410000 */
[-C--:B------:R-:W-:Y:S01]  /*5880*/  FMUL.FTZ R205, R205, R38.reuse ;  /* 0x00000026cdcd7220 */ /* 0x080fe20000410000 */
[----:B------:R-:W-:Y:S01]  /*5890*/  FMUL.FTZ R199, R158, R199 ;  /* 0x000000c79ec77220 */ /* 0x000fe20000410000 */
[----:B------:R-:W-:Y:S01]  /*58a0*/  FADD.FTZ R203, R202, -R203 ;  /* 0x800000cbcacb7221 */ /* 0x000fe20000010000 */
[----:B------:R-:W-:Y:S01]  /*58b0*/  FADD.FTZ R201, R198, -R201 ;  /* 0x800000c9c6c97221 */ /* 0x000fe20000010000 */
[----:B------:R-:W-:Y:S01]  /*58c0*/  FADD.FTZ R197, R197, -R196 ;  /* 0x800000c4c5c57221 */ /* 0x000fe20000010000 */
[----:B------:R-:W-:Y:S01]  /*58d0*/  FADD.FTZ R211, R211, -R208 ;  /* 0x800000d0d3d37221 */ /* 0x000fe20000010000 */
[----:B------:R-:W-:Y:S01]  /*58e0*/  FMUL.FTZ R207, R207, UR4 ;  /* 0x00000004cfcf7c20 */ /* 0x000fe20008410000 */
[-C--:B------:R-:W-:Y:S01]  /*58f0*/  FMUL.FTZ R209, R209, R38.reuse ;  /* 0x00000026d1d17220 */ /* 0x080fe20000410000 */
[----:B------:R-:W-:Y:S01]  /*5900*/  FMUL.FTZ R205, R205, UR4 ;  /* 0x00000004cdcd7c20 */ /* 0x000fe20008410000 */
[----:B------:R-:W-:Y:S01]  /*5910*/  LOP3.LUT P6, RZ, R35, 0xff, RZ, 0xc0, !PT ;  /* 0x000000ff23ff7812 */ /* 0x000fe200078cc0ff */
[-C--:B------:R-:W-:Y:S01]  /*5920*/  FMUL.FTZ R199, R199, R38.reuse ;  /* 0x00000026c7c77220 */ /* 0x080fe20000410000 */
[----:B------:R-:W-:Y:S01]  /*5930*/  LOP3.LUT P3, RZ, R34, 0xff00, RZ, 0xc0, !PT ;  /* 0x0000ff0022ff7812 */ /* 0x000fe2000786c0ff */
[C---:B------:R-:W-:Y:S01]  /*5940*/  FMUL.FTZ R203, R158.reuse, R203 ;  /* 0x000000cb9ecb7220 */ /* 0x040fe20000410000 */
[C---:B------:R-:W-:Y:S01]  /*5950*/  FMUL.FTZ R201, R158.reuse, R201 ;  /* 0x000000c99ec97220 */ /* 0x040fe20000410000 */
[C---:B------:R-:W-:Y:S01]  /*5960*/  FMUL.FTZ R197, R158.reuse, R197 ;  /* 0x000000c59ec57220 */ /* 0x040fe20000410000 */
[----:B------:R-:W-:Y:S01]  /*5970*/  FMUL.FTZ R211, R158, R211 ;  /* 0x000000d39ed37220 */ /* 0x000fe20000410000 */
[----:B------:R-:W-:Y:S01]  /*5980*/  FMUL.FTZ R209, R209, UR4 ;  /* 0x00000004d1d17c20 */ /* 0x000fe20008410000 */
[----:B0-----:R-:W-:Y:S01]  /*5990*/  FSEL R26, R207, RZ, P6 ;  /* 0x000000ffcf1a7208 */ /* 0x001fe20003000000 */
[----:B------:R-:W-:Y:S01]  /*59a0*/  FMUL.FTZ R199, R199, UR4 ;  /* 0x00000004c7c77c20 */ /* 0x000fe20008410000 */
[C---:B------:R-:W-:Y:S01]  /*59b0*/  LOP3.LUT P5, RZ, R34.reuse, 0xff0000, RZ, 0xc0, !PT ;  /* 0x00ff000022ff7812 */ /* 0x040fe200078ac0ff */
[-C--:B------:R-:W-:Y:S01]  /*59c0*/  FMUL.FTZ R203, R203, R38.reuse ;  /* 0x00000026cbcb7220 */ /* 0x080fe20000410000 */
[----:B------:R-:W-:Y:S01]  /*59d0*/  FSEL R205, R205, RZ, P3 ;  /* 0x000000ffcdcd7208 */ /* 0x000fe20001800000 */
[-C--:B------:R-:W-:Y:S01]  /*59e0*/  FMUL.FTZ R201, R201, R38.reuse ;  /* 0x00000026c9c97220 */ /* 0x080fe20000410000 */
[----:B------:R-:W-:Y:S01]  /*59f0*/  LOP3.LUT P6, RZ, R35, 0xff0000, RZ, 0xc0, !PT ;  /* 0x00ff000023ff7812 */ /* 0x000fe200078cc0ff */
[-C--:B------:R-:W-:Y:S01]  /*5a00*/  FMUL.FTZ R197, R197, R38.reuse ;  /* 0x00000026c5c57220 */ /* 0x080fe20000410000 */
[----:B------:R-:W-:Y:S01]  /*5a10*/  FMUL.FTZ R211, R211, R38 ;  /* 0x00000026d3d37220 */ /* 0x000fe20000410000 */
[----:B------:R-:W-:Y:S01]  /*5a20*/  ISETP.GE.U32.AND P3, PT, R34, RZ, PT ;  /* 0x000000ff2200720c */ /* 0x000fe20003f66070 */
[----:B------:R-:W-:Y:S01]  /*5a30*/  FMUL.FTZ R203, R203, UR4 ;  /* 0x00000004cbcb7c20 */ /* 0x000fe20008410000 */
[----:B------:R-:W-:Y:S01]  /*5a40*/  FSEL R25, R209, RZ, P5 ;  /* 0x000000ffd1197208 */ /* 0x000fe20002800000 */
[----:B------:R-:W-:Y:S01]  /*5a50*/  FMUL.FTZ R197, R197, UR4 ;  /* 0x00000004c5c57c20 */ /* 0x000fe20008410000 */
[----:B------:R-:W-:Y:S01]  /*5a60*/  FMUL.FTZ R201, R201, UR4 ;  /* 0x00000004c9c97c20 */ /* 0x000fe20008410000 */
[----:B------:R-:W-:Y:S01]  /*5a70*/  FMUL.FTZ R211, R211, UR4 ;  /* 0x00000004d3d37c20 */ /* 0x000fe20008410000 */
[----:B------:R-:W-:-:S02]  /*5a80*/  FSEL R27, R199, RZ, P6 ;  /* 0x000000ffc71b7208 */ /* 0x000fc40003000000 */
[C---:B------:R-:W-:Y:S02]  /*5a90*/  LOP3.LUT P4, RZ, R34.reuse, 0xff000000, RZ, 0xc0, !PT ;  /* 0xff00000022ff7812 */ /* 0x040fe4000788c0ff */
[C---:B------:R-:W-:Y:S02]  /*5aa0*/  LOP3.LUT P5, RZ, R35.reuse, 0xff00, RZ, 0xc0, !PT ;  /* 0x0000ff0023ff7812 */ /* 0x040fe400078ac0ff */
[----:B------:R-:W-:Y:S02]  /*5ab0*/  ISETP.GE.U32.AND.EX P3, PT, R35, 0x1000000, PT, P3 ;  /* 0x010000002300780c */ /* 0x000fe40003f66130 */
[----:B------:R-:W-:Y:S02]  /*5ac0*/  LOP3.LUT P6, RZ, R34, 0xff, RZ, 0xc0, !PT ;  /* 0x000000ff22ff7812 */ /* 0x000fe400078cc0ff */
[----:B------:R-:W-:Y:S02]  /*5ad0*/  FSEL R30, R197, RZ, P3 ;  /* 0x000000ffc51e7208 */ /* 0x000fe40001800000 */
[----:B------:R-:W-:-:S02]  /*5ae0*/  FSEL R201, R201, RZ, P5 ;  /* 0x000000ffc9c97208 */ /* 0x000fc40002800000 */
[----:B------:R-:W-:Y:S02]  /*5af0*/  FSEL R0, R203, RZ, P4 ;  /* 0x000000ffcb007208 */ /* 0x000fe40002000000 */
[----:B------:R-:W-:Y:S02]  /*5b00*/  FSEL R24, R211, RZ, P6 ;  /* 0x000000ffd3187208 */ /* 0x000fe40003000000 */
[----:B------:R-:W-:Y:S02]  /*5b10*/  F2FP.BF16.F32.PACK_AB R27, R30, R27 ;  /* 0x0000001b1e1b723e */ /* 0x000fe400000010ff */
[----:B------:R-:W-:Y:S02]  /*5b20*/  F2FP.BF16.F32.PACK_AB R26, R201, R26 ;  /* 0x0000001ac91a723e */ /* 0x000fe400000010ff */
[----:B------:R-:W-:Y:S02]  /*5b30*/  F2FP.BF16.F32.PACK_AB R25, R0, R25 ;  /* 0x000000190019723e */ /* 0x000fe400000010ff */
[----:B------:R-:W-:-:S07]  /*5b40*/  F2FP.BF16.F32.PACK_AB R24, R205, R24 ;  /* 0x00000018cd18723e */ /* 0x000fce00000010ff */
.L_x_584:
[----:B------:R-:W0:Y:S01]  /*5b50*/  @P0 LDC.64 R30, c[0x0][0x478] ;  /* 0x00011e00ff1e0b82 */ /* 0x000e220000000a00 */
[----:B------:R-:W-:-:S04]  /*5b60*/  IMAD.WIDE.U32 R34, R161, 0x10, R28 ;  /* 0x00000010a1227825 */ /* 0x000fc800078e001c */
[----:B0-----:R-:W-:-:S05]  /*5b70*/  @P0 IMAD.WIDE.U32 R30, R161, 0x10, R30 ;  /* 0x00000010a11e0825 */ /* 0x001fca00078e001e */
[----:B------:R0:W-:Y:S04]  /*5b80*/  @P0 STG.E.128 desc[UR6][R30.64], R20 ;  /* 0x000000141e000986 */ /* 0x0001e8000c101d06 */
[----:B------:R0:W-:Y:S01]  /*5b90*/  STG.E.128 desc[UR6][R34.64], R24 ;  /* 0x0000001822007986 */ /* 0x0001e2000c101d06 */
[----:B------:R-:W-:Y:S05]  /*5ba0*/  @!P0 BRA `(.L_x_585) ;  /* 0x0000000400088947 */ /* 0x000fea0003800000 */
[-CC-:B------:R-:W-:Y:S01]  /*5bb0*/  FFMA.FTZ R191, R191, R39.reuse, R40.reuse ;  /* 0x00000027bfbf7223 */ /* 0x180fe20000010028 */
[-CC-:B------:R-:W-:Y:S01]  /*5bc0*/  FFMA.FTZ R0, R185, R39.reuse, R40.reuse ;  /* 0x00000027b9007223 */ /* 0x180fe20000010028 */
[-CC-:B0-----:R-:W-:Y:S01]  /*5bd0*/  FFMA.FTZ R21, R186, R39.reuse, R40.reuse ;  /* 0x00000027ba157223 */ /* 0x181fe20000010028 */
[----:B------:R-:W-:Y:S01]  /*5be0*/  FFMA.FTZ R27, R194, R39, R40 ;  /* 0x00000027c21b7223 */ /* 0x000fe20000010028 */
[----:B------:R-:W-:Y:S01]  /*5bf0*/  FADD.FTZ R23, R174, -R191 ;  /* 0x800000bfae177221 */ /* 0x000fe20000010000 */
[----:B------:R-:W-:Y:S01]  /*5c00*/  FADD.FTZ R25, R173, -R0 ;  /* 0x80000000ad197221 */ /* 0x000fe20000010000 */
[----:B------:R-:W-:Y:S01]  /*5c10*/  FADD.FTZ R21, R184, -R21 ;  /* 0x80000015b8157221 */ /* 0x000fe20000010000 */
[----:B------:R-:W-:Y:S01]  /*5c20*/  FADD.FTZ R27, R192, -R27 ;  /* 0x8000001bc01b7221 */ /* 0x000fe20000010000 */
[C---:B------:R-:W-:Y:S01]  /*5c30*/  FMUL.FTZ R23, R158.reuse, R23 ;  /* 0x000000179e177220 */ /* 0x040fe20000410000 */
[C---:B------:R-:W-:Y:S01]  /*5c40*/  FMUL.FTZ R25, R158.reuse, R25 ;  /* 0x000000199e197220 */ /* 0x040fe20000410000 */
[----:B------:R-:W-:Y:S01]  /*5c50*/  FMUL.FTZ R22, R158, R21 ;  /* 0x000000159e167220 */ /* 0x000fe20000410000 */
[----:B------:R-:W-:Y:S01]  /*5c60*/  LOP3.LUT P6, RZ, R33, 0xff0000, RZ, 0xc0, !PT ;  /* 0x00ff000021ff7812 */ /* 0x000fe200078cc0ff */
[-C--:B------:R-:W-:Y:S01]  /*5c70*/  FMUL.FTZ R20, R23, R38.reuse ;  /* 0x0000002617147220 */ /* 0x080fe20000410000 */
[-C--:B------:R-:W-:Y:S01]  /*5c80*/  FMUL.FTZ R0, R25, R38.reuse ;  /* 0x0000002619007220 */ /* 0x080fe20000410000 */
[----:B------:R-:W-:Y:S01]  /*5c90*/  ISETP.GE.U32.AND P3, PT, R32, RZ, PT ;  /* 0x000000ff2000720c */ /* 0x000fe20003f66070 */
[----:B------:R-:W-:Y:S01]  /*5ca0*/  FMUL.FTZ R24, R158, R27 ;  /* 0x0000001b9e187220 */ /* 0x000fe20000410000 */
[----:B------:R-:W-:Y:S01]  /*5cb0*/  FMUL.FTZ R21, R20, UR4 ;  /* 0x0000000414157c20 */ /* 0x000fe20008410000 */
[----:B------:R-:W-:Y:S01]  /*5cc0*/  FMUL.FTZ R0, R0, UR4 ;  /* 0x0000000400007c20 */ /* 0x000fe20008410000 */
[C---:B------:R-:W-:Y:S01]  /*5cd0*/  LOP3.LUT P5, RZ, R33.reuse, 0xff, RZ, 0xc0, !PT ;  /* 0x000000ff21ff7812 */ /* 0x040fe200078ac0ff */
[-C--:B------:R-:W-:Y:S01]  /*5ce0*/  FMUL.FTZ R20, R22, R38.reuse ;  /* 0x0000002616147220 */ /* 0x080fe20000410000 */
[----:B------:R-:W-:Y:S01]  /*5cf0*/  ISETP.GE.U32.AND.EX P3, PT, R33, 0x1000000, PT, P3 ;  /* 0x010000002100780c */ /* 0x000fe20003f66130 */
[-CC-:B------:R-:W-:Y:S01]  /*5d00*/  FFMA.FTZ R177, R177, R39.reuse, R40.reuse ;  /* 0x00000027b1b17223 */ /* 0x180fe20000010028 */
[----:B------:R-:W-:Y:S01]  /*5d10*/  FSEL R35, R21, RZ, P6 ;  /* 0x000000ff15237208 */ /* 0x000fe20003000000 */
[-CC-:B------:R-:W-:Y:S01]  /*5d20*/  FFMA.FTZ R21, R178, R39.reuse, R40.reuse ;  /* 0x00000027b2157223 */ /* 0x180fe20000010028 */
[----:B------:R-:W-:Y:S01]  /*5d30*/  LOP3.LUT P6, RZ, R33, 0xff00, RZ, 0xc0, !PT ;  /* 0x0000ff0021ff7812 */ /* 0x000fe200078cc0ff */
[-CC-:B------:R-:W-:Y:S01]  /*5d40*/  FFMA.FTZ R180, R180, R39.reuse, R40.reuse ;  /* 0x00000027b4b47223 */ /* 0x180fe20000010028 */
[----:B------:R-:W-:Y:S01]  /*5d50*/  FSEL R33, R0, RZ, P5 ;  /* 0x000000ff00217208 */ /* 0x000fe20002800000 */
[-C--:B------:R-:W-:Y:S01]  /*5d60*/  FMUL.FTZ R26, R24, R38.reuse ;  /* 0x00000026181a7220 */ /* 0x080fe20000410000 */
[----:B------:R-:W-:Y:S01]  /*5d70*/  FFMA.FTZ R0, R175, R39, R40 ;  /* 0x00000027af007223 */ /* 0x000fe20000010028 */
[----:B------:R-:W-:Y:S01]  /*5d80*/  FADD.FTZ R27, R176, -R21 ;  /* 0x80000015b01b7221 */ /* 0x000fe20000010000 */
[----:B------:R-:W-:Y:S01]  /*5d90*/  FMUL.FTZ R20, R20, UR4 ;  /* 0x0000000414147c20 */ /* 0x000fe20008410000 */
[----:B------:R-:W-:Y:S01]  /*5da0*/  FADD.FTZ R21, R172, -R177 ;  /* 0x800000b1ac157221 */ /* 0x000fe20000010000 */
[----:B------:R-:W-:Y:S01]  /*5db0*/  FADD.FTZ R179, R179, -R180 ;  /* 0x800000b4b3b37221 */ /* 0x000fe20000010000 */
[----:B------:R-:W-:Y:S01]  /*5dc0*/  FMUL.FTZ R26, R26, UR4 ;  /* 0x000000041a1a7c20 */ /* 0x000fe20008410000 */
[----:B------:R-:W-:Y:S01]  /*5dd0*/  FADD.FTZ R171, R171, -R0 ;  /* 0x80000000abab7221 */ /* 0x000fe20000010000 */
        /* <DEDUP_REMOVED lines=31> */
.L_x_585:
[-CC-:B------:R-:W-:Y:S01]  /*5fd0*/  FFMA.FTZ R0, R185, R39.reuse, R40.reuse ;  /* 0x00000027b9007223 */ /* 0x180fe20000010028 */
[-CC-:B0-----:R-:W-:Y:S01]  /*5fe0*/  FFMA.FTZ R25, R178, R39.reuse, R40.reuse ;  /* 0x00000027b2197223 */ /* 0x181fe20000010028 */
        /* <DEDUP_REMOVED lines=31> */
[----:B------:R-:W-:Y:S01]  /*61e0*/  FSEL R26, R173, RZ, P6 ;  /* 0x000000ffad1a7208 */ /* 0x000fe20003000000 */
        /* <DEDUP_REMOVED lines=27> */
.L_x_586:
[----:B------:R-:W0:Y:S01]  /*63a0*/  @P0 LDC.64 R30, c[0x0][0x478] ;  /* 0x00011e00ff1e0b82 */ /* 0x000e220000000a00 */
[----:B------:R-:W-:-:S04]  /*63b0*/  IMAD.WIDE.U32 R32, R159, 0x10, R28 ;  /* 0x000000109f207825 */ /* 0x000fc800078e001c */
[----:B0-----:R-:W-:-:S05]  /*63c0*/  @P0 IMAD.WIDE.U32 R30, R159, 0x10, R30 ;  /* 0x000000109f1e0825 */ /* 0x001fca00078e001e */
[----:B------:R0:W-:Y:S04]  /*63d0*/  @P0 STG.E.128 desc[UR6][R30.64], R20 ;  /* 0x000000141e000986 */ /* 0x0001e8000c101d06 */
[----:B------:R0:W-:Y:S01]  /*63e0*/  STG.E.128 desc[UR6][R32.64], R24 ;  /* 0x0000001820007986 */ /* 0x0001e2000c101d06 */
[----:B------:R-:W-:Y:S05]  /*63f0*/  @!P0 BRA `(.L_x_587) ;  /* 0x0000000400088947 */ /* 0x000fea0003800000 */
[-CC-:B0-----:R-:W-:Y:S01]  /*6400*/  FFMA.FTZ R20, R55, R39.reuse, R40.reuse ;  /* 0x0000002737147223 */ /* 0x181fe20000010028 */
        /* <DEDUP_REMOVED lines=13> */
[C---:B------:R-:W-:Y:S01]  /*64e0*/  LOP3.LUT P3, RZ, R3.reuse, 0xff, RZ, 0xc0, !PT ;  /* 0x000000ff03ff7812 */ /* 0x040fe2000786c0ff */
[-C--:B------:R-:W-:Y:S01]  /*64f0*/  FMUL.FTZ R24, R22, R38.reuse ;  /* 0x0000002616187220 */ /* 0x080fe20000410000 */
[----:B------:R-:W-:Y:S01]  /*6500*/  FMUL.FTZ R20, R20, UR4 ;  /* 0x0000000414147c20 */ /* 0x000fe20008410000 */
[----:B------:R-:W-:Y:S01]  /*6510*/  FMUL.FTZ R25, R0, UR4 ;  /* 0x0000000400197c20 */ /* 0x000fe20008410000 */
[----:B------:R-:W-:Y:S01]  /*6520*/  LOP3.LUT P5, RZ, R3, 0xff0000, RZ, 0xc0, !PT ;  /* 0x00ff000003ff7812 */ /* 0x000fe200078ac0ff */
[----:B------:R-:W-:Y:S01]  /*6530*/  FMUL.FTZ R0, R21, R38 ;  /* 0x0000002615007220 */ /* 0x000fe20000410000 */
[-CC-:B------:R-:W-:Y:S01]  /*6540*/  FFMA.FTZ R35, R52, R39.reuse, R40.reuse ;  /* 0x0000002734237223 */ /* 0x180fe20000010028 */
[-CC-:B------:R-:W-:Y:S01]  /*6550*/  FFMA.FTZ R188, R188, R39.reuse, R40.reuse ;  /* 0x00000027bcbc7223 */ /* 0x180fe20000010028 */
[----:B------:R-:W-:Y:S01]  /*6560*/  FSEL R26, R20, RZ, P3 ;  /* 0x000000ff141a7208 */ /* 0x000fe20001800000 */
[-CC-:B------:R-:W-:Y:S01]  /*6570*/  FFMA.FTZ R33, R48, R39.reuse, R40.reuse ;  /* 0x0000002730217223 */ /* 0x180fe20000010028 */
[----:B------:R-:W-:Y:S01]  /*6580*/  FMUL.FTZ R24, R24, UR4 ;  /* 0x0000000418187c20 */ /* 0x000fe20008410000 */
[----:B------:R-:W-:Y:S01]  /*6590*/  FSEL R30, R25, RZ, P5 ;  /* 0x000000ff191e7208 */ /* 0x000fe20002800000 */
[----:B------:R-:W-:Y:S01]  /*65a0*/  FMUL.FTZ R0, R0, UR4 ;  /* 0x0000000400007c20 */ /* 0x000fe20008410000 */
[C---:B------:R-:W-:Y:S01]  /*65b0*/  ISETP.GE.U32.AND P3, PT, R2.reuse, RZ, PT ;  /* 0x000000ff0200720c */ /* 0x040fe20003f66070 */
[----:B------:R-:W-:Y:S01]  /*65c0*/  FFMA.FTZ R40, R47, R39, R40 ;  /* 0x000000272f287223 */ /* 0x000fe20000010028 */
[----:B------:R-:W-:Y:S01]  /*65d0*/  LOP3.LUT P6, RZ, R2, 0xff0000, RZ, 0xc0, !PT ;  /* 0x00ff000002ff7812 */ /* 0x000fe200078cc0ff */
[----:B------:R-:W-:Y:S01]  /*65e0*/  FADD.FTZ R35, R46, -R35 ;  /* 0x800000232e237221 */ /* 0x000fe20000010000 */
[----:B------:R-:W-:Y:S01]  /*65f0*/  LOP3.LUT P5, RZ, R3, 0xff00, RZ, 0xc0, !PT ;  /* 0x0000ff0003ff7812 */ /* 0x000fe200078ac0ff */
[----:B------:R-:W-:Y:S01]  /*6600*/  FADD.FTZ R169, R169, -R188 ;  /* 0x800000bca9a97221 */ /* 0x000fe20000010000 */
[----:B------:R-:W-:Y:S01]  /*6610*/  ISETP.GE.U32.AND.EX P3, PT, R3, 0x1000000, PT, P3 ;  /* 0x010000000300780c */ /* 0x000fe20003f66130 */
[----:B------:R-:W-:Y:S01]  /*6620*/  FADD.FTZ R33, R44, -R33 ;  /* 0x800000212c217221 */ /* 0x000fe20000010000 */
[----:B------:R-:W-:Y:S01]  /*6630*/  FSEL R27, R24, RZ, P5 ;  /* 0x000000ff181b7208 */ /* 0x000fe20002800000 */
[----:B------:R-:W-:Y:S01]  /*6640*/  FADD.FTZ R3, R45, -R40 ;  /* 0x800000282d037221 */ /* 0x000fe20000010000 */
[----:B------:R-:W-:Y:S01]  /*6650*/  FSEL R25, R0, RZ, P6 ;  /* 0x000000ff00197208 */ /* 0x000fe20003000000 */
[C---:B------:R-:W-:Y:S01]  /*6660*/  FMUL.FTZ R0, R158.reuse, R35 ;  /* 0x000000239e007220 */ /* 0x040fe20000410000 */
[C---:B------:R-:W-:Y:S01]  /*6670*/  FMUL.FTZ R24, R158.reuse, R169 ;  /* 0x000000a99e187220 */ /* 0x040fe20000410000 */
[C---:B------:R-:W-:Y:S01]  /*6680*/  FMUL.FTZ R20, R158.reuse, R33 ;  /* 0x000000219e147220 */ /* 0x040fe20000410000 */
[----:B------:R-:W-:Y:S01]  /*6690*/  FMUL.FTZ R3, R158, R3 ;  /* 0x000000039e037220 */ /* 0x000fe20000410000 */
[----:B------:R-:W-:-:S02]  /*66a0*/  LOP3.LUT P4, RZ, R2, 0xff, RZ, 0xc0, !PT ;  /* 0x000000ff02ff7812 */ /* 0x000fc4000788c0ff */
[C---:B------:R-:W-:Y:S02]  /*66b0*/  LOP3.LUT P5, RZ, R2.reuse, 0xff00, RZ, 0xc0, !PT ;  /* 0x0000ff0002ff7812 */ /* 0x040fe400078ac0ff */
[----:B------:R-:W-:Y:S01]  /*66c0*/  LOP3.LUT P6, RZ, R2, 0xff000000, RZ, 0xc0, !PT ;  /* 0xff00000002ff7812 */ /* 0x000fe200078cc0ff */
[-C--:B------:R-:W-:Y:S01]  /*66d0*/  FMUL.FTZ R2, R0, R38.reuse ;  /* 0x0000002600027220 */ /* 0x080fe20000410000 */
[----:B------:R-:W-:Y:S02]  /*66e0*/  F2FP.BF16.F32.PACK_AB R22, R22, R23 ;  /* 0x000000171616723e */ /* 0x000fe400000010ff */
[----:B------:R-:W-:Y:S01]  /*66f0*/  F2FP.BF16.F32.PACK_AB R21, R0, R21 ;  /* 0x000000150015723e */ /* 0x000fe200000010ff */
[-C--:B------:R-:W-:Y:S01]  /*6700*/  FMUL.FTZ R0, R20, R38.reuse ;  /* 0x0000002614007220 */ /* 0x080fe20000410000 */
[C---:B------:R-:W-:Y:S01]  /*6710*/  F2FP.BF16.F32.PACK_AB R23, R24.reuse, R31 ;  /* 0x0000001f1817723e */ /* 0x040fe200000010ff */
[-C--:B------:R-:W-:Y:S01]  /*6720*/  FMUL.FTZ R24, R24, R38.reuse ;  /* 0x0000002618187220 */ /* 0x080fe20000410000 */
[----:B------:R-:W-:Y:S01]  /*6730*/  FMUL.FTZ R38, R3, R38 ;  /* 0x0000002603267220 */ /* 0x000fe20000410000 */
[----:B------:R-:W-:Y:S01]  /*6740*/  FMUL.FTZ R2, R2, UR4 ;  /* 0x0000000402027c20 */ /* 0x000fe20008410000 */
[----:B------:R-:W-:Y:S01]  /*6750*/  FMUL.FTZ R0, R0, UR4 ;  /* 0x0000000400007c20 */ /* 0x000fe20008410000 */
[----:B------:R-:W-:Y:S01]  /*6760*/  FMUL.FTZ R24, R24, UR4 ;  /* 0x0000000418187c20 */ /* 0x000fe20008410000 */
[----:B------:R-:W-:Y:S01]  /*6770*/  FMUL.FTZ R38, R38, UR4 ;  /* 0x0000000426267c20 */ /* 0x000fe20008410000 */
[----:B------:R-:W-:-:S02]  /*6780*/  F2FP.BF16.F32.PACK_AB R20, R20, R3 ;  /* 0x000000031414723e */ /* 0x000fc400000010ff */
[----:B------:R-:W-:Y:S02]  /*6790*/  FSEL R2, R2, RZ, P6 ;  /* 0x000000ff02027208 */ /* 0x000fe40003000000 */
[----:B------:R-:W-:Y:S02]  /*67a0*/  FSEL R31, R24, RZ, P3 ;  /* 0x000000ff181f7208 */ /* 0x000fe40001800000 */
[----:B------:R-:W-:Y:S02]  /*67b0*/  FSEL R3, R0, RZ, P5 ;  /* 0x000000ff00037208 */ /* 0x000fe40002800000 */
[----:B------:R-:W-:Y:S02]  /*67c0*/  FSEL R24, R38, RZ, P4 ;  /* 0x000000ff26187208 */ /* 0x000fe40002000000 */
[----:B------:R-:W-:Y:S02]  /*67d0*/  F2FP.BF16.F32.PACK_AB R26, R27, R26 ;  /* 0x0000001a1b1a723e */ /* 0x000fe400000010ff */
[----:B------:R-:W-:-:S02]  /*67e0*/  F2FP.BF16.F32.PACK_AB R25, R2, R25 ;  /* 0x000000190219723e */ /* 0x000fc400000010ff */
[----:B------:R-:W-:Y:S02]  /*67f0*/  F2FP.BF16.F32.PACK_AB R27, R31, R30 ;  /* 0x0000001e1f1b723e */ /* 0x000fe400000010ff */
[----:B------:R-:W-:Y:S01]  /*6800*/  F2FP.BF16.F32.PACK_AB R24, R3, R24 ;  /* 0x000000180318723e */ /* 0x000fe200000010ff */
[----:B------:R-:W-:Y:S06]  /*6810*/  BRA `(.L_x_588) ;  /* 0x0000000000f47947 */ /* 0x000fec0003800000 */
.L_x_587:
[-CC-:B0-----:R-:W-:Y:S01]  /*6820*/  FFMA.FTZ R24, R55, R39.reuse, R40.reuse ;  /* 0x0000002737187223 */ /* 0x181fe20000010028 */
[-CC-:B------:R-:W-:Y:S01]  /*6830*/  FFMA.FTZ R25, R48, R39.reuse, R40.reuse ;  /* 0x0000002730197223 */ /* 0x180fe20000010028 */
[-CC-:B------:R-:W-:Y:S01]  /*6840*/  FFMA.FTZ R0, R51, R39.reuse, R40.reuse ;  /* 0x0000002733007223 */ /* 0x180fe20000010028 */
[-C--:B------:R-:W-:Y:S01]  /*6850*/  FFMA.FTZ R187, R187, R39.reuse, R40 ;  /* 0x00000027bbbb7223 */ /* 0x080fe20000010028 */
[----:B------:R-:W-:Y:S01]  /*6860*/  FADD.FTZ R53, R53, -R24 ;  /* 0x8000001835357221 */ /* 0x000fe20000010000 */
[----:B------:R-:W-:Y:S01]  /*6870*/  FADD.FTZ R25, R44, -R25 ;  /* 0x800000192c197221 */ /* 0x000fe20000010000 */
[----:B------:R-:W-:Y:S01]  /*6880*/  FADD.FTZ R49, R49, -R0 ;  /* 0x8000000031317221 */ /* 0x000fe20000010000 */
[--C-:B------:R-:W-:Y:S01]  /*6890*/  FFMA.FTZ R27, R52, R39, R40.reuse ;  /* 0x00000027341b7223 */ /* 0x100fe20000010028 */
[----:B------:R-:W-:Y:S01]  /*68a0*/  FMUL.FTZ R53, R158, R53 ;  /* 0x000000359e357220 */ /* 0x000fe20000410000 */
[-CC-:B------:R-:W-:Y:S01]  /*68b0*/  FFMA.FTZ R31, R182, R39.reuse, R40.reuse ;  /* 0x00000027b61f7223 */ /* 0x180fe20000010028 */
[--C-:B------:R-:W-:Y:S01]  /*68c0*/  FFMA.FTZ R188, R188, R39, R40.reuse ;  /* 0x00000027bcbc7223 */ /* 0x100fe20000010028 */
[----:B------:R-:W-:Y:S01]  /*68d0*/  FADD.FTZ R187, R54, -R187 ;  /* 0x800000bb36bb7221 */ /* 0x000fe20000010000 */
[C---:B------:R-:W-:Y:S01]  /*68e0*/  FMUL.FTZ R25, R158.reuse, R25 ;  /* 0x000000199e197220 */ /* 0x040fe20000410000 */
[----:B------:R-:W-:Y:S01]  /*68f0*/  FFMA.FTZ R40, R47, R39, R40 ;  /* 0x000000272f287223 */ /* 0x000fe20000010028 */
[----:B------:R-:W-:Y:S01]  /*6900*/  FMUL.FTZ R49, R158, R49 ;  /* 0x000000319e317220 */ /* 0x000fe20000410000 */
[-C--:B------:R-:W-:Y:S01]  /*6910*/  FMUL.FTZ R53, R53, R38.reuse ;  /* 0x0000002635357220 */ /* 0x080fe20000410000 */
[----:B------:R-:W-:Y:S01]  /*6920*/  FADD.FTZ R31, R50, -R31 ;  /* 0x8000001f321f7221 */ /* 0x000fe20000010000 */
[----:B------:R-:W-:Y:S01]  /*6930*/  FMUL.FTZ R187, R158, R187 ;  /* 0x000000bb9ebb7220 */ /* 0x000fe20000410000 */
[-C--:B------:R-:W-:Y:S01]  /*6940*/  FMUL.FTZ R25, R25, R38.reuse ;  /* 0x0000002619197220 */ /* 0x080fe20000410000 */
[----:B------:R-:W-:Y:S01]  /*6950*/  FADD.FTZ R27, R46, -R27 ;  /* 0x8000001b2e1b7221 */ /* 0x000fe20000010000 */
[----:B------:R-:W-:Y:S01]  /*6960*/  FADD.FTZ R169, R169, -R188 ;  /* 0x800000bca9a97221 */ /* 0x000fe20000010000 */
[----:B------:R-:W-:Y:S01]  /*6970*/  FADD.FTZ R45, R45, -R40 ;  /* 0x800000282d2d7221 */ /* 0x000fe20000010000 */
[-C--:B------:R-:W-:Y:S01]  /*6980*/  FMUL.FTZ R49, R49, R38.reuse ;  /* 0x0000002631317220 */ /* 0x080fe20000410000 */
[----:B------:R-:W-:Y:S01]  /*6990*/  FMUL.FTZ R53, R53, UR4 ;  /* 0x0000000435357c20 */ /* 0x000fe20008410000 */
[C---:B------:R-:W-:Y:S01]  /*69a0*/  FMUL.FTZ R31, R158.reuse, R31 ;  /* 0x0000001f9e1f7220 */ /* 0x040fe20000410000 */
[-C--:B------:R-:W-:Y:S01]  /*69b0*/  FMUL.FTZ R187, R187, R38.reuse ;  /* 0x00000026bbbb7220 */ /* 0x080fe20000410000 */
[----:B------:R-:W-:Y:S01]  /*69c0*/  FMUL.FTZ R25, R25, UR4 ;  /* 0x0000000419197c20 */ /* 0x000fe20008410000 */
[----:B------:R-:W-:Y:S01]  /*69d0*/  LOP3.LUT P6, RZ, R3, 0xff, RZ, 0xc0, !PT ;  /* 0x000000ff03ff7812 */ /* 0x000fe200078cc0ff */
[C---:B------:R-:W-:Y:S01]  /*69e0*/  FMUL.FTZ R27, R158.reuse, R27 ;  /* 0x0000001b9e1b7220 */ /* 0x040fe20000410000 */
[C---:B------:R-:W-:Y:S01]  /*69f0*/  FMUL.FTZ R169, R158.reuse, R169 ;  /* 0x000000a99ea97220 */ /* 0x040fe20000410000 */
[----:B------:R-:W-:Y:S01]  /*6a00*/  FMUL.FTZ R45, R158, R45 ;  /* 0x0000002d9e2d7220 */ /* 0x000fe20000410000 */
[C---:B------:R-:W-:Y:S01]  /*6a10*/  LOP3.LUT P3, RZ, R2.reuse, 0xff00, RZ, 0xc0, !PT ;  /* 0x0000ff0002ff7812 */ /* 0x040fe2000786c0ff */
[----:B------:R-:W-:Y:S01]  /*6a20*/  FMUL.FTZ R49, R49, UR4 ;  /* 0x0000000431317c20 */ /* 0x000fe20008410000 */
[-C--:B------:R-:W-:Y:S01]  /*6a30*/  FMUL.FTZ R0, R31, R38.reuse ;  /* 0x000000261f007220 */ /* 0x080fe20000410000 */
[----:B------:R-:W-:Y:S01]  /*6a40*/  LOP3.LUT P5, RZ, R2, 0xff0000, RZ, 0xc0, !PT ;  /* 0x00ff000002ff7812 */ /* 0x000fe200078ac0ff */
[----:B------:R-:W-:Y:S01]  /*6a50*/  FMUL.FTZ R187, R187, UR4 ;  /* 0x00000004bbbb7c20 */ /* 0x000fe20008410000 */
[----:B------:R-:W-:Y:S01]  /*6a60*/  FSEL R26, R53, RZ, P6 ;  /* 0x000000ff351a7208 */ /* 0x000fe20003000000 */
[-C--:B------:R-:W-:Y:S01]  /*6a70*/  FMUL.FTZ R27, R27, R38.reuse ;  /* 0x000000261b1b7220 */ /* 0x080fe20000410000 */
[-C--:B------:R-:W-:Y:S01]  /*6a80*/  FMUL.FTZ R169, R169, R38.reuse ;  /* 0x00000026a9a97220 */ /* 0x080fe20000410000 */
[----:B------:R-:W-:Y:S01]  /*6a90*/  FMUL.FTZ R45, R45, R38 ;  /* 0x000000262d2d7220 */ /* 0x000fe20000410000 */
[----:B------:R-:W-:Y:S01]  /*6aa0*/  FSEL R31, R25, RZ, P3 ;  /* 0x000000ff191f7208 */ /* 0x000fe20001800000 */
[----:B------:R-:W-:Y:S01]  /*6ab0*/  FMUL.FTZ R0, R0, UR4 ;  /* 0x0000000400007c20 */ /* 0x000fe20008410000 */
[----:B------:R-:W-:Y:S01]  /*6ac0*/  LOP3.LUT P6, RZ, R3, 0xff0000, RZ, 0xc0, !PT ;  /* 0x00ff000003ff7812 */ /* 0x000fe200078cc0ff */
[----:B------:R-:W-:Y:S01]  /*6ad0*/  FMUL.FTZ R27, R27, UR4 ;  /* 0x000000041b1b7c20 */ /* 0x000fe20008410000 */
[----:B------:R-:W-:Y:S01]  /*6ae0*/  ISETP.GE.U32.AND P3, PT, R2, RZ, PT ;  /* 0x000000ff0200720c */ /* 0x000fe20003f66070 */
[----:B------:R-:W-:Y:S01]  /*6af0*/  FMUL.FTZ R169, R169, UR4 ;  /* 0x00000004a9a97c20 */ /* 0x000fe20008410000 */
[----:B------:R-:W-:Y:S01]  /*6b00*/  FSEL R25, R49, RZ, P5 ;  /* 0x000000ff31197208 */ /* 0x000fe20002800000 */
[----:B------:R-:W-:Y:S01]  /*6b10*/  FMUL.FTZ R45, R45, UR4 ;  /* 0x000000042d2d7c20 */ /* 0x000fe20008410000 */
[----:B------:R-:W-:-:S02]  /*6b20*/  LOP3.LUT P5, RZ, R3, 0xff00, RZ, 0xc0, !PT ;  /* 0x0000ff0003ff7812 */ /* 0x000fc400078ac0ff */
[----:B------:R-:W-:Y:S02]  /*6b30*/  FSEL R187, R187, RZ, P6 ;  /* 0x000000ffbbbb7208 */ /* 0x000fe40003000000 */
        /* <DEDUP_REMOVED lines=11> */
.L_x_588:
[----:B------:R-:W0:Y:S01]  /*6bf0*/  @P0 LDC.64 R2, c[0x0][0x478] ;  /* 0x00011e00ff020b82 */ /* 0x000e220000000a00 */
[----:B------:R-:W-:-:S04]  /*6c00*/  IMAD.WIDE.U32 R28, R155, 0x10, R28 ;  /* 0x000000109b1c7825 */ /* 0x000fc800078e001c */
[----:B0-----:R-:W-:-:S05]  /*6c10*/  @P0 IMAD.WIDE.U32 R2, R155, 0x10, R2 ;  /* 0x000000109b020825 */ /* 0x001fca00078e0002 */
[----:B------:R2:W-:Y:S04]  /*6c20*/  @P0 STG.E.128 desc[UR6][R2.64], R20 ;  /* 0x0000001402000986 */ /* 0x0005e8000c101d06 */
[----:B------:R2:W-:Y:S02]  /*6c30*/  STG.E.128 desc[UR6][R28.64], R24 ;  /* 0x000000181c007986 */ /* 0x0005e4000c101d06 */
.L_x_580:
[----:B012---:R-:W0:Y:S01]  /*6c40*/  LDC.64 R2, c[0x0][0x380] ;  /* 0x0000e000ff027b82 */ /* 0x007e220000000a00 */
        /* <DEDUP_REMOVED lines=64> */
.L_x_577:
        /* <DEDUP_REMOVED lines=24> */
.L_x_590:
        /* <DEDUP_REMOVED lines=11> */
.L_x_15587:


//--------------------- .text._ZN10layer_norm22ln_bwd_finalize_kernelINS_22Kernel_traits_finalizeILj4096E13__nv_bfloat16S2_S2_S2_fjLb0ELj1024ELj4ENS_18Kernel_traits_baseILj4096ES2_S2_S2_S2_fjLj1024EEEEELb0ELb0EEEvNS_9BwdParamsE --------------------------
	.section	.text._ZN10layer_norm22ln_bwd_finalize_kernelINS_22Kernel_traits_finalizeILj4096E13__nv_bfloat16S2_S2_S2_fjLb0ELj1024ELj4ENS_18Kernel_traits_baseILj4096ES2_S2_S2_S2_fjLj1024EEEEELb0ELb0EEEvNS_9BwdParamsE,"ax",@progbits
	.align	128
        .global         _ZN10layer_norm22ln_bwd_finalize_kernelINS_22Kernel_traits_finalizeILj4096E13__nv_bfloat16S2_S2_S2_fjLb0ELj1024ELj4ENS_18Kernel_traits_baseILj4096ES2_S2_S2_S2_fjLj1024EEEEELb0ELb0EEEvNS_9BwdParamsE
        .type           _ZN10layer_norm22ln_bwd_finalize_kernelINS_22Kernel_traits_finalizeILj4096E13__nv_bfloat16S2_S2_S2_fjLb0ELj1024ELj4ENS_18Kernel_traits_baseILj4096ES2_S2_S2_S2_fjLj1024EEEEELb0ELb0EEEvNS_9BwdParamsE,@function
        .size           _ZN10layer_norm22ln_bwd_finalize_kernelINS_22Kernel_traits_finalizeILj4096E13__nv_bfloat16S2_S2_S2_fjLb0ELj1024ELj4ENS_18Kernel_traits_baseILj4096ES2_S2_S2_S2_fjLj1024EEEEELb0ELb0EEEvNS_9BwdParamsE,(.L_x_15588 - _ZN10layer_norm22ln_bwd_finalize_kernelINS_22Kernel_traits_finalizeILj4096E13__nv_bfloat16S2_S2_S2_fjLb0ELj1024ELj4ENS_18Kernel_traits_baseILj4096ES2_S2_S2_S2_fjLj1024EEEEELb0ELb0EEEvNS_9BwdParamsE)
        .other          _ZN10layer_norm22ln_bwd_finalize_kernelINS_22Kernel_traits_finalizeILj4096E13__nv_bfloat16S2_S2_S2_fjLb0ELj1024ELj4ENS_18Kernel_traits_baseILj4096ES2_S2_S2_S2_fjLj1024EEEEELb0ELb0EEEvNS_9BwdParamsE,@"STO_CUDA_ENTRY STV_DEFAULT"
_ZN10layer_norm22ln_bwd_finalize_kernelINS_22Kernel_traits_finalizeILj4096E13__nv_bfloat16S2_S2_S2_fjLb0ELj1024ELj4ENS_18Kernel_traits_baseILj4096ES2_S2_S2_S2_fjLj1024EEEEELb0ELb0EEEvNS_9BwdParamsE:
.text._ZN10layer_norm22ln_bwd_finalize_kernelINS_22Kernel_traits_finalizeILj4096E13__nv_bfloat16S2_S2_S2_fjLb0ELj1024ELj4ENS_18Kernel_traits_baseILj4096ES2_S2_S2_S2_fjLj1024EEEEELb0ELb0EEEvNS_9BwdParamsE:
[----:B------:R-:W-:Y:S01]  /*0000*/  LDC R1, c[0x0][0x37c] ;  /* 0x0000df00ff017b82 */ /* 0x000fe20000000800 */
[----:B------:R-:W0:Y:S01]  /*0010*/  S2R R0, SR_CTAID.X ;  /* 0x0000000000007919 */ /* 0x000e220000002500 */
[----:B------:R-:W1:Y:S01]  /*0020*/  S2R R2, SR_TID.X ;  /* 0x0000000000027919 */ /* 0x000e620000002100 */
[----:B0-----:R-:W-:-:S04]  /*0030*/  SHF.L.U32 R59, R0, 0x5, RZ ;  /* 0x00000005003b7819 */ /* 0x001fc800000006ff */
[----:B-1----:R-:W-:-:S04]  /*0040*/  LOP3.LUT R3, R59, 0x1f, R2, 0xf8, !PT ;  /* 0x0000001f3b037812 */ /* 0x002fc800078ef802 */
[----:B------:R-:W-:-:S13]  /*0050*/  ISETP.GT.U32.AND P0, PT, R3, 0xfff, PT ;  /* 0x00000fff0300780c */ /* 0x000fda0003f04070 */
[----:B------:R-:W-:Y:S05]  /*0060*/  @P0 EXIT ;  /* 0x000000000000094d */ /* 0x000fea0003800000 */
[----:B------:R-:W0:Y:S01]  /*0070*/  LDC R56, c[0x0][0x388] ;  /* 0x0000e200ff387b82 */ /* 0x000e220000000800 */
[----:B------:R-:W1:Y:S01]  /*0080*/  LDCU UR8, c[0x0][0x380] ;  /* 0x00007000ff0877ac */ /* 0x000e620008000800 */
[----:B------:R-:W-:Y:S01]  /*0090*/  SHF.R.U32.HI R58, RZ, 0x5, R2 ;  /* 0x00000005ff3a7819 */ /* 0x000fe20000011602 */
[----:B------:R-:W-:Y:S01]  /*00a0*/  BSSY.RECONVERGENT B0, `(.L_x_591) ;  /* 0x0000142000007945 */ /* 0x000fe20003800200 */
[----:B------:R-:W-:Y:S01]  /*00b0*/  SHF.L.U32 R0, R0, 0x4, RZ ;  /* 0x0000000400007819 */ /* 0x000fe200000006ff */
[----:B------:R-:W2:Y:S01]  /*00c0*/  LDCU.64 UR6, c[0x0][0x358] ;  /* 0x00006b00ff0677ac */ /* 0x000ea20008000a00 */
[----:B------:R-:W-:Y:S01]  /*00d0*/  LOP3.LUT R17, R2, 0x1f, RZ, 0xc0, !PT ;  /* 0x0000001f02117812 */ /* 0x000fe200078ec0ff */
[----:B------:R-:W-:Y:S01]  /*00e0*/  HFMA2 R36, -RZ, RZ, 0, 0 ;  /* 0x00000000ff247431 */ /* 0x000fe200000001ff */
[----:B------:R-:W-:Y:S02]  /*00f0*/  LOP3.LUT R0, R0, 0x7ffffff0, RZ, 0xc0, !PT ;  /* 0x7ffffff000007812 */ /* 0x000fe400078ec0ff */
[----:B------:R-:W-:-:S02]  /*0100*/  MOV R2, RZ ;  /* 0x000000ff00027202 */ /* 0x000fc40000000f00 */
[----:B------:R-:W-:Y:S02]  /*0110*/  IADD3 R57, PT, PT, R17, R0, RZ ;  /* 0x0000000011397210 */ /* 0x000fe40007ffe0ff */
[----:B-1----:R-:W-:-:S04]  /*0120*/  ISETP.GE.U32.AND P0, PT, R58, UR8, PT ;  /* 0x000000083a007c0c */ /* 0x002fc8000bf06070 */
[----:B0-----:R-:W-:-:S13]  /*0130*/  ISETP.GE.U32.OR P0, PT, R3, R56, P0 ;  /* 0x000000380300720c */ /* 0x001fda0000706470 */
[----:B--2---:R-:W-:Y:S05]  /*0140*/  @P0 BRA `(.L_x_592) ;  /* 0x0000001000dc0947 */ /* 0x004fea0003800000 */
[----:B------:R-:W-:Y:S01]  /*0150*/  LOP3.LUT R3, R58, 0x20, RZ, 0xfc, !PT ;  /* 0x000000203a037812 */ /* 0x000fe200078efcff */
[----:B------:R-:W-:Y:S01]  /*0160*/  BSSY.RECONVERGENT B1, `(.L_x_593) ;  /* 0x00000b2000017945 */ /* 0x000fe20003800200 */
[-C--:B------:R-:W-:Y:S02]  /*0170*/  LOP3.LUT R5, RZ, R58.reuse, RZ, 0x33, !PT ;  /* 0x0000003aff057212 */ /* 0x080fe400078e33ff */
[----:B------:R-:W-:Y:S02]  /*0180*/  VIMNMX.U32 R0, PT, PT, R3, UR8, !PT ;  /* 0x0000000803007c48 */ /* 0x000fe4000ffe0000 */
[----:B------:R-:W-:Y:S02]  /*0190*/  MOV R2, RZ ;  /* 0x000000ff00027202 */ /* 0x000fe40000000f00 */
[----:B------:R-:W-:Y:S02]  /*01a0*/  IADD3 R5, PT, PT, R0, R5, RZ ;  /* 0x0000000500057210 */ /* 0x000fe40007ffe0ff */
[----:B------:R-:W-:-:S02]  /*01b0*/  MOV R0, R58 ;  /* 0x0000003a00007202 */ /* 0x000fc40000000f00 */
[C---:B------:R-:W-:Y:S02]  /*01c0*/  ISETP.GE.U32.AND P0, PT, R5.reuse, 0x1e0, PT ;  /* 0x000001e00500780c */ /* 0x040fe40003f06070 */
[----:B------:R-:W-:Y:S02]  /*01d0*/  MOV R36, RZ ;  /* 0x000000ff00247202 */ /* 0x000fe40000000f00 */
[----:B------:R-:W-:-:S09]  /*01e0*/  LEA.HI R5, R5, 0x1, RZ, 0x1b ;  /* 0x0000000105057811 */ /* 0x000fd200078fd8ff */
[----:B------:R-:W-:Y:S05]  /*01f0*/  @!P0 BRA `(.L_x_594) ;  /* 0x0000000800a08947 */ /* 0x000fea0003800000 */
[C---:B------:R-:W-:Y:S01]  /*0200*/  LOP3.LUT R7, R58.reuse, 0x180, RZ, 0xfc, !PT ;  /* 0x000001803a077812 */ /* 0x040fe200078efcff */
[-CC-:B------:R-:W-:Y:S01]  /*0210*/  IMAD R4, R3, R56.reuse, R59.reuse ;  /* 0x0000003803047224 */ /* 0x180fe200078e023b */
[C---:B------:R-:W-:Y:S01]  /*0220*/  LOP3.LUT R2, R58.reuse, 0x120, RZ, 0xfc, !PT ;  /* 0x000001203a027812 */ /* 0x040fe200078efcff */
[CCC-:B------:R-:W-:Y:S01]  /*0230*/  IMAD R32, R58.reuse, R56.reuse, R59.reuse ;  /* 0x000000383a207224 */ /* 0x1c0fe200078e023b */
[C---:B------:R-:W-:Y:S01]  /*0240*/  LOP3.LUT R9, R58.reuse, 0x1a0, RZ, 0xfc, !PT ;  /* 0x000001a03a097812 */ /* 0x040fe200078efcff */
[-CC-:B------:R-:W-:Y:S01]  /*0250*/  IMAD R10, R7, R56.reuse, R59.reuse ;  /* 0x00000038070a7224 */ /* 0x180fe200078e023b */
[----:B------:R-:W-:Y:S01]  /*0260*/  LOP3.LUT R3, R58, 0x140, RZ, 0xfc, !PT ;  /* 0x000001403a037812 */ /* 0x000fe200078efcff */
[-CC-:B------:R-:W-:Y:S01]  /*0270*/  IMAD R2, R2, R56.reuse, R59.reuse ;  /* 0x0000003802027224 */ /* 0x180fe200078e023b */
[C---:B------:R-:W-:Y:S01]  /*0280*/  LOP3.LUT R11, R58.reuse, 0x1c0, RZ, 0xfc, !PT ;  /* 0x000001c03a0b7812 */ /* 0x040fe200078efcff */
[----:B------:R-:W-:Y:S01]  /*0290*/  IMAD R12, R9, R56, R59 ;  /* 0x00000038090c7224 */ /* 0x000fe200078e023b */
[----:B------:R-:W-:-:S02]  /*02a0*/  LOP3.LUT R13, R58, 0x1e0, RZ, 0xfc, !PT ;  /* 0x000001e03a0d7812 */ /* 0x000fc400078efcff */
[C---:B------:R-:W-:Y:S01]  /*02b0*/  LOP3.LUT R0, R58.reuse, 0x100, RZ, 0xfc, !PT ;  /* 0x000001003a007812 */ /* 0x040fe200078efcff */
[-CC-:B------:R-:W-:Y:S01]  /*02c0*/  IMAD R14, R11, R56.reuse, R59.reuse ;  /* 0x000000380b0e7224 */ /* 0x180fe200078e023b */
[C---:B------:R-:W-:Y:S01]  /*02d0*/  LOP3.LUT R6, R58.reuse, 0x160, RZ, 0xfc, !PT ;  /* 0x000001603a067812 */ /* 0x040fe200078efcff */
[-CC-:B------:R-:W-:Y:S01]  /*02e0*/  IMAD R18, R13, R56.reuse, R59.reuse ;  /* 0x000000380d127224 */ /* 0x180fe200078e023b */
[----:B------:R-:W-:Y:S01]  /*02f0*/  LOP3.LUT R15, R58, 0x80, RZ, 0xfc, !PT ;  /* 0x000000803a0f7812 */ /* 0x000fe200078efcff */
[-CC-:B------:R-:W-:Y:S01]  /*0300*/  IMAD R0, R0, R56.reuse, R59.reuse ;  /* 0x0000003800007224 */ /* 0x180fe200078e023b */
[----:B------:R-:W-:Y:S01]  /*0310*/  LOP3.LUT R16, R58, 0xa0, RZ, 0xfc, !PT ;  /* 0x000000a03a107812 */ /* 0x000fe200078efcff */
[-CC-:B------:R-:W-:Y:S01]  /*0320*/  IMAD R8, R6, R56.reuse, R59.reuse ;  /* 0x0000003806087224 */ /* 0x180fe200078e023b */
[C---:B------:R-:W-:Y:S01]  /*0330*/  LOP3.LUT R19, R58.reuse, 0xc0, RZ, 0xfc, !PT ;  /* 0x000000c03a137812 */ /* 0x040fe200078efcff */
[-CC-:B------:R-:W-:Y:S01]  /*0340*/  IMAD R20, R15, R56.reuse, R59.reuse ;  /* 0x000000380f147224 */ /* 0x180fe200078e023b */
[----:B------:R-:W-:Y:S01]  /*0350*/  LOP3.LUT R21, R58, 0xe0, RZ, 0xfc, !PT ;  /* 0x000000e03a157812 */ /* 0x000fe200078efcff */
[-CC-:B------:R-:W-:Y:S01]  /*0360*/  IMAD R22, R16, R56.reuse, R59.reuse ;  /* 0x0000003810167224 */ /* 0x180fe200078e023b */
[C---:B------:R-:W-:Y:S01]  /*0370*/  LOP3.LUT R23, R58.reuse, 0x40, RZ, 0xfc, !PT ;  /* 0x000000403a177812 */ /* 0x040fe200078efcff */
[-CC-:B------:R-:W-:Y:S01]  /*0380*/  IMAD R24, R19, R56.reuse, R59.reuse ;  /* 0x0000003813187224 */ /* 0x180fe200078e023b */
[----:B------:R-:W-:Y:S01]  /*0390*/  LOP3.LUT R25, R58, 0x60, RZ, 0xfc, !PT ;  /* 0x000000603a197812 */ /* 0x000fe200078efcff */
[-CC-:B------:R-:W-:Y:S01]  /*03a0*/  IMAD R26, R21, R56.reuse, R59.reuse ;  /* 0x00000038151a7224 */ /* 0x180fe200078e023b */
[----:B------:R-:W-:Y:S01]  /*03b0*/  LOP3.LUT R27, R5, 0xffffff0, RZ, 0xc0, !PT ;  /* 0x0ffffff0051b7812 */ /* 0x000fe200078ec0ff */
[--C-:B------:R-:W-:Y:S01]  /*03c0*/  IMAD R28, R23, R56, R59.reuse ;  /* 0x00000038171c7224 */ /* 0x100fe200078e023b */
[----:B------:R-:W-:Y:S01]  /*03d0*/  IADD3 R5, PT, PT, R17, R4, RZ ;  /* 0x0000000411057210 */ /* 0x000fe20007ffe0ff */
[--C-:B------:R-:W-:Y:S01]  /*03e0*/  IMAD R4, R3, R56, R59.reuse ;  /* 0x0000003803047224 */ /* 0x100fe200078e023b */
[----:B------:R-:W-:Y:S01]  /*03f0*/  IADD3 R9, PT, PT, R17, R10, RZ ;  /* 0x0000000a11097210 */ /* 0x000fe20007ffe0ff */
[----:B------:R-:W-:Y:S01]  /*0400*/  IMAD R30, R25, R56, R59 ;  /* 0x00000038191e7224 */ /* 0x000fe200078e023b */
[C---:B------:R-:W-:Y:S01]  /*0410*/  IADD3 R6, PT, PT, R17.reuse, R2, RZ ;  /* 0x0000000211067210 */ /* 0x040fe20007ffe0ff */
[----:B------:R-:W-:Y:S01]  /*0420*/  HFMA2 R2, -RZ, RZ, 0, 0 ;  /* 0x00000000ff027431 */ /* 0x000fe200000001ff */
[----:B------:R-:W-:-:S02]  /*0430*/  IADD3 R10, PT, PT, R17, R12, RZ ;  /* 0x0000000c110a7210 */ /* 0x000fc40007ffe0ff */
[C---:B------:R-:W-:Y:S02]  /*0440*/  IADD3 R7, PT, PT, R17.reuse, R4, RZ ;  /* 0x0000000411077210 */ /* 0x040fe40007ffe0ff */
[C---:B------:R-:W-:Y:S02]  /*0450*/  IADD3 R11, PT, PT, R17.reuse, R14, RZ ;  /* 0x0000000e110b7210 */ /* 0x040fe40007ffe0ff */
[C---:B------:R-:W-:Y:S02]  /*0460*/  IADD3 R12, PT, PT, R17.reuse, R18, RZ ;  /* 0x00000012110c7210 */ /* 0x040fe40007ffe0ff */
[C---:B------:R-:W-:Y:S02]  /*0470*/  IADD3 R3, PT, PT, R17.reuse, R32, RZ ;  /* 0x0000002011037210 */ /* 0x040fe40007ffe0ff */
[C---:B------:R-:W-:Y:S02]  /*0480*/  IADD3 R16, PT, PT, R17.reuse, R0, RZ ;  /* 0x0000000011107210 */ /* 0x040fe40007ffe0ff */
[----:B------:R-:W-:-:S02]  /*0490*/  IADD3 R8, PT, PT, R17, R8, RZ ;  /* 0x0000000811087210 */ /* 0x000fc40007ffe0ff */
[C---:B------:R-:W-:Y:S02]  /*04a0*/  IADD3 R18, PT, PT, R17.reuse, R20, RZ ;  /* 0x0000001411127210 */ /* 0x040fe40007ffe0ff */
[C---:B------:R-:W-:Y:S02]  /*04b0*/  IADD3 R13, PT, PT, R17.reuse, R22, RZ ;  /* 0x00000016110d7210 */ /* 0x040fe40007ffe0ff */
[C---:B------:R-:W-:Y:S02]  /*04c0*/  IADD3 R14, PT, PT, R17.reuse, R24, RZ ;  /* 0x00000018110e7210 */ /* 0x040fe40007ffe0ff */
[C---:B------:R-:W-:Y:S02]  /*04d0*/  IADD3 R15, PT, PT, R17.reuse, R26, RZ ;  /* 0x0000001a110f7210 */ /* 0x040fe40007ffe0ff */
[C---:B------:R-:W-:Y:S02]  /*04e0*/  IADD3 R4, PT, PT, R17.reuse, R28, RZ ;  /* 0x0000001c11047210 */ /* 0x040fe40007ffe0ff */
[----:B------:R-:W-:-:S02]  /*04f0*/  IADD3 R17, PT, PT, R17, R30, RZ ;  /* 0x0000001e11117210 */ /* 0x000fc40007ffe0ff */
[----:B------:R-:W-:Y:S02]  /*0500*/  MOV R0, R58 ;  /* 0x0000003a00007202 */ /* 0x000fe40000000f00 */
[----:B------:R-:W-:-:S07]  /*0510*/  IADD3 R19, PT, PT, -R27, RZ, RZ ;  /* 0x000000ff1b137210 */ /* 0x000fce0007ffe1ff */
.L_x_595:
[----:B------:R-:W0:Y:S08]  /*0520*/  LDC.64 R52, c[0x0][0x440] ;  /* 0x00011000ff347b82 */ /* 0x000e300000000a00 */
[----:B------:R-:W1:Y:S01]  /*0530*/  LDC.64 R54, c[0x0][0x448] ;  /* 0x00011200ff367b82 */ /* 0x000e620000000a00 */
[----:B0-----:R-:W-:-:S04]  /*0540*/  IMAD.WIDE.U32 R28, R5, 0x4, R52 ;  /* 0x00000004051c7825 */ /* 0x001fc800078e0034 */
[--C-:B------:R-:W-:Y:S01]  /*0550*/  IMAD.WIDE.U32 R26, R3, 0x4, R52.reuse ;  /* 0x00000004031a7825 */ /* 0x100fe200078e0034 */
[----:B------:R0:W2:Y:S03]  /*0560*/  LDG.E R50, desc[UR6][R28.64] ;  /* 0x000000061c327981 */ /* 0x0000a6000c1e1900 */
[----:B------:R-:W-:Y:S01]  /*0570*/  IMAD.WIDE.U32 R24, R13, 0x4, R52 ;  /* 0x000000040d187825 */ /* 0x000fe200078e0034 */
[----:B------:R3:W4:Y:S03]  /*0580*/  LDG.E R51, desc[UR6][R26.64] ;  /* 0x000000061a337981 */ /* 0x000726000c1e1900 */
[----:B-1----:R-:W-:Y:S02]  /*0590*/  IMAD.WIDE.U32 R46, R3, 0x4, R54 ;  /* 0x00000004032e7825 */ /* 0x002fe400078e0036 */
[----:B------:R-:W5:Y:S02]  /*05a0*/  LDG.E R25, desc[UR6][R24.64] ;  /* 0x0000000618197981 */ /* 0x000f64000c1e1900 */
[----:B------:R-:W-:-:S02]  /*05b0*/  IMAD.WIDE.U32 R22, R14, 0x4, R52 ;  /* 0x000000040e167825 */ /* 0x000fc400078e0034 */
[----:B------:R-:W5:Y:S02]  /*05c0*/  LDG.E R46, desc[UR6][R46.64] ;  /* 0x000000062e2e7981 */ /* 0x000f64000c1e1900 */
[----:B------:R-:W-:-:S04]  /*05d0*/  IMAD.WIDE.U32 R20, R15, 0x4, R52 ;  /* 0x000000040f147825 */ /* 0x000fc800078e0034 */
[----:B0-----:R-:W-:Y:S01]  /*05e0*/  IMAD.WIDE.U32 R28, R16, 0x4, R52 ;  /* 0x00000004101c7825 */ /* 0x001fe200078e0034 */
[----:B------:R-:W5:Y:S03]  /*05f0*/  LDG.E R24, desc[UR6][R22.64] ;  /* 0x0000000616187981 */ /* 0x000f66000c1e1900 */
[----:B------:R-:W-:-:S04]  /*0600*/  IMAD.WIDE.U32 R44, R5, 0x4, R54 ;  /* 0x00000004052c7825 */ /* 0x000fc800078e0036 */
[--C-:B------:R-:W-:Y:S02]  /*0610*/  IMAD.WIDE.U32 R48, R4, 0x4, R52.reuse ;  /* 0x0000000404307825 */ /* 0x100fe400078e0034 */
[----:B------:R-:W5:Y:S04]  /*0620*/  LDG.E R44, desc[UR6][R44.64] ;  /* 0x000000062c2c7981 */ /* 0x000f68000c1e1900 */
[----:B------:R0:W5:Y:S01]  /*0630*/  LDG.E R23, desc[UR6][R20.64] ;  /* 0x0000000614177981 */ /* 0x000162000c1e1900 */
[----:B------:R-:W-:-:S03]  /*0640*/  IMAD.WIDE.U32 R40, R18, 0x4, R52 ;  /* 0x0000000412287825 */ /* 0x000fc600078e0034 */
[----:B------:R1:W5:Y:S01]  /*0650*/  LDG.E R22, desc[UR6][R28.64] ;  /* 0x000000061c167981 */ /* 0x000362000c1e1900 */
[----:B---3--:R-:W-:-:S03]  /*0660*/  IMAD.WIDE.U32 R26, R7, 0x4, R52 ;  /* 0x00000004071a7825 */ /* 0x008fc600078e0034 */
[----:B------:R-:W3:Y:S01]  /*0670*/  LDG.E R48, desc[UR6][R48.64] ;  /* 0x0000000630307981 */ /* 0x000ee2000c1e1900 */
[----:B0-----:R-:W-:-:S03]  /*0680*/  IMAD.WIDE.U32 R20, R6, 0x4, R52 ;  /* 0x0000000406147825 */ /* 0x001fc600078e0034 */
[----:B------:R-:W3:Y:S01]  /*0690*/  LDG.E R40, desc[UR6][R40.64] ;  /* 0x0000000628287981 */ /* 0x000ee2000c1e1900 */
[----:B-1----:R-:W-:-:S03]  /*06a0*/  IMAD.WIDE.U32 R28, R4, 0x4, R54 ;  /* 0x00000004041c7825 */ /* 0x002fc600078e0036 */
[----:B------:R-:W3:Y:S01]  /*06b0*/  LDG.E R21, desc[UR6][R20.64] ;  /* 0x0000000614157981 */ /* 0x000ee2000c1e1900 */
[----:B------:R-:W-:-:S03]  /*06c0*/  IMAD.WIDE.U32 R42, R17, 0x4, R52 ;  /* 0x00000004112a7825 */ /* 0x000fc600078e0034 */
[----:B------:R-:W3:Y:S01]  /*06d0*/  LDG.E R38, desc[UR6][R28.64] ;  /* 0x000000061c267981 */ /* 0x000ee2000c1e1900 */
[----:B------:R-:W-:-:S03]  /*06e0*/  IMAD.WIDE.U32 R32, R17, 0x4, R54 ;  /* 0x0000000411207825 */ /* 0x000fc600078e0036 */
[----:B------:R-:W3:Y:S01]  /*06f0*/  LDG.E R42, desc[UR6][R42.64] ;  /* 0x000000062a2a7981 */ /* 0x000ee2000c1e1900 */
[----:B------:R-:W-:-:S03]  /*0700*/  IMAD.WIDE.U32 R34, R18, 0x4, R54 ;  /* 0x0000000412227825 */ /* 0x000fc600078e0036 */
[----:B------:R0:W3:Y:S04]  /*0710*/  LDG.E R20, desc[UR6][R26.64] ;  /* 0x000000061a147981 */ /* 0x0000e8000c1e1900 */
[----:B------:R1:W3:Y:S01]  /*0720*/  LDG.E R41, desc[UR6][R32.64] ;  /* 0x0000000620297981 */ /* 0x0002e2000c1e1900 */
[----:B------:R-:W-:-:S03]  /*0730*/  IMAD.WIDE.U32 R30, R9, 0x4, R52 ;  /* 0x00000004091e7825 */ /* 0x000fc600078e0034 */
[----:B------:R1:W3:Y:S01]  /*0740*/  LDG.E R43, desc[UR6][R34.64] ;  /* 0x00000006222b7981 */ /* 0x0002e2000c1e1900 */
[----:B0-----:R-:W-:-:S03]  /*0750*/  IMAD.WIDE.U32 R26, R8, 0x4, R52 ;  /* 0x00000004081a7825 */ /* 0x001fc600078e0034 */
[----:B------:R-:W3:Y:S01]  /*0760*/  LDG.E R39, desc[UR6][R30.64] ;  /* 0x000000061e277981 */ /* 0x000ee2000c1e1900 */
[----:B-1----:R-:W-:-:S03]  /*0770*/  IMAD.WIDE.U32 R32, R13, 0x4, R54 ;  /* 0x000000040d207825 */ /* 0x002fc600078e0036 */
[----:B------:R0:W3:Y:S01]  /*0780*/  LDG.E R37, desc[UR6][R26.64] ;  /* 0x000000061a257981 */ /* 0x0000e2000c1e1900 */
[----:B------:R-:W-:-:S03]  /*0790*/  IMAD.WIDE.U32 R34, R14, 0x4, R54 ;  /* 0x000000040e227825 */ /* 0x000fc600078e0036 */
[----:B------:R-:W3:Y:S01]  /*07a0*/  LDG.E R32, desc[UR6][R32.64] ;  /* 0x0000000620207981 */ /* 0x000ee2000c1e1900 */
[----:B------:R-:W-:-:S03]  /*07b0*/  IMAD.WIDE.U32 R28, R11, 0x4, R52 ;  /* 0x000000040b1c7825 */ /* 0x000fc600078e0034 */
[----:B------:R-:W3:Y:S01]  /*07c0*/  LDG.E R34, desc[UR6][R34.64] ;  /* 0x0000000622227981 */ /* 0x000ee2000c1e1900 */
[----:B0-----:R-:W-:-:S03]  /*07d0*/  IMAD.WIDE.U32 R26, R10, 0x4, R52 ;  /* 0x000000040a1a7825 */ /* 0x001fc600078e0034 */
[----:B------:R0:W3:Y:S01]  /*07e0*/  LDG.E R47, desc[UR6][R28.64] ;  /* 0x000000061c2f7981 */ /* 0x0000e2000c1e1900 */
[----:B------:R-:W-:-:S03]  /*07f0*/  IMAD.WIDE.U32 R30, R12, 0x4, R52 ;  /* 0x000000040c1e7825 */ /* 0x000fc600078e0034 */
[----:B------:R1:W3:Y:S04]  /*0800*/  LDG.E R45, desc[UR6][R26.64] ;  /* 0x000000061a2d7981 */ /* 0x0002e8000c1e1900 */
[----:B------:R1:W3:Y:S01]  /*0810*/  LDG.E R49, desc[UR6][R30.64] ;  /* 0x000000061e317981 */ /* 0x0002e2000c1e1900 */
[----:B0-----:R-:W-:-:S04]  /*0820*/  IMAD.WIDE.U32 R28, R16, 0x4, R54 ;  /* 0x00000004101c7825 */ /* 0x001fc800078e0036 */
[--C-:B-1----:R-:W-:Y:S01]  /*0830*/  IMAD.WIDE.U32 R26, R15, 0x4, R54.reuse ;  /* 0x000000040f1a7825 */ /* 0x102fe200078e0036 */
[----:B------:R-:W3:Y:S03]  /*0840*/  LDG.E R35, desc[UR6][R28.64] ;  /* 0x000000061c237981 */ /* 0x000ee6000c1e1900 */
[--C-:B------:R-:W-:Y:S01]  /*0850*/  IMAD.WIDE.U32 R30, R6, 0x4, R54.reuse ;  /* 0x00000004061e7825 */ /* 0x100fe200078e0036 */
[----:B------:R0:W3:Y:S05]  /*0860*/  LDG.E R33, desc[UR6][R26.64] ;  /* 0x000000061a217981 */ /* 0x0000ea000c1e1900 */
[----:B------:R-:W3:Y:S01]  /*0870*/  LDG.E R30, desc[UR6][R30.64] ;  /* 0x000000061e1e7981 */ /* 0x000ee2000c1e1900 */
[----:B0-----:R-:W-:-:S05]  /*0880*/  IMAD.WIDE.U32 R26, R7, 0x4, R54 ;  /* 0x00000004071a7825 */ /* 0x001fca00078e0036 */
[----:B------:R0:W3:Y:S01]  /*0890*/  LDG.E R31, desc[UR6][R26.64] ;  /* 0x000000061a1f7981 */ /* 0x0000e2000c1e1900 */
[----:B------:R-:W-:-:S06]  /*08a0*/  IMAD.WIDE.U32 R28, R8, 0x4, R54 ;  /* 0x00000004081c7825 */ /* 0x000fcc00078e0036 */
[----:B------:R-:W3:Y:S01]  /*08b0*/  LDG.E R28, desc[UR6][R28.64] ;  /* 0x000000061c1c7981 */ /* 0x000ee2000c1e1900 */
[----:B0-----:R-:W-:-:S05]  /*08c0*/  IMAD.WIDE.U32 R26, R9, 0x4, R54 ;  /* 0x00000004091a7825 */ /* 0x001fca00078e0036 */
[----:B------:R0:W3:Y:S02]  /*08d0*/  LDG.E R52, desc[UR6][R26.64] ;  /* 0x000000061a347981 */ /* 0x0000e4000c1e1900 */
[----:B0-----:R-:W-:-:S05]  /*08e0*/  IMAD.WIDE.U32 R26, R10, 0x4, R54 ;  /* 0x000000040a1a7825 */ /* 0x001fca00078e0036 */
[----:B------:R0:W3:Y:S02]  /*08f0*/  LDG.E R53, desc[UR6][R26.64] ;  /* 0x000000061a357981 */ /* 0x0000e4000c1e1900 */
[----:B0-----:R-:W-:-:S05]  /*0900*/  IMAD.WIDE.U32 R26, R11, 0x4, R54 ;  /* 0x000000040b1a7825 */ /* 0x001fca00078e0036 */
[----:B------:R0:W3:Y:S02]  /*0910*/  LDG.E R60, desc[UR6][R26.64] ;  /* 0x000000061a3c7981 */ /* 0x0000e4000c1e1900 */
[----:B0-----:R-:W-:-:S05]  /*0920*/  IMAD.WIDE.U32 R26, R12, 0x4, R54 ;  /* 0x000000040c1a7825 */ /* 0x001fca00078e0036 */
[----:B------:R-:W3:Y:S01]  /*0930*/  LDG.E R54, desc[UR6][R26.64] ;  /* 0x000000061a367981 */ /* 0x000ee2000c1e1900 */
[----:B------:R-:W-:-:S04]  /*0940*/  IADD3 R19, PT, PT, R19, 0x10, RZ ;  /* 0x0000001013137810 */ /* 0x000fc80007ffe0ff */
[----:B------:R-:W-:Y:S02]  /*0950*/  ISETP.NE.AND P0, PT, R19, RZ, PT ;  /* 0x000000ff1300720c */ /* 0x000fe40003f05270 */
[----:B------:R-:W-:Y:S02]  /*0960*/  IADD3 R0, PT, PT, R0, 0x200, RZ ;  /* 0x0000020000007810 */ /* 0x000fe40007ffe0ff */
[C---:B------:R-:W-:Y:S02]  /*0970*/  LEA R3, R56.reuse, R3, 0x9 ;  /* 0x0000000338037211 */ /* 0x040fe400078e48ff */
[C---:B------:R-:W-:Y:S02]  /*0980*/  LEA R5, R56.reuse, R5, 0x9 ;  /* 0x0000000538057211 */ /* 0x040fe400078e48ff */
[C---:B------:R-:W-:Y:S02]  /*0990*/  LEA R4, R56.reuse, R4, 0x9 ;  /* 0x0000000438047211 */ /* 0x040fe400078e48ff */
[----:B------:R-:W-:-:S02]  /*09a0*/  LEA R17, R56, R17, 0x9 ;  /* 0x0000001138117211 */ /* 0x000fc400078e48ff */
[C---:B------:R-:W-:Y:S02]  /*09b0*/  LEA R18, R56.reuse, R18, 0x9 ;  /* 0x0000001238127211 */ /* 0x040fe400078e48ff */
[C---:B------:R-:W-:Y:S02]  /*09c0*/  LEA R13, R56.reuse, R13, 0x9 ;  /* 0x0000000d380d7211 */ /* 0x040fe400078e48ff */
        /* <DEDUP_REMOVED lines=9> */
[----:B------:R-:W-:Y:S01]  /*0a60*/  LEA R12, R56, R12, 0x9 ;  /* 0x0000000c380c7211 */ /* 0x000fe200078e48ff */
[----:B----4-:R-:W-:-:S04]  /*0a70*/  FADD.FTZ R55, R51, R2 ;  /* 0x0000000233377221 */ /* 0x010fc80000010000 */
[----:B--2---:R-:W-:Y:S01]  /*0a80*/  FADD.FTZ R55, R55, R50 ;  /* 0x0000003237377221 */ /* 0x004fe20000010000 */
[----:B-----5:R-:W-:-:S04]  /*0a90*/  FADD.FTZ R51, R46, R36 ;  /* 0x000000242e337221 */ /* 0x020fc80000010000 */
[----:B------:R-:W-:Y:S01]  /*0aa0*/  FADD.FTZ R51, R51, R44 ;  /* 0x0000002c33337221 */ /* 0x000fe20000010000 */
[----:B---3--:R-:W-:-:S03]  /*0ab0*/  FADD.FTZ R55, R55, R48 ;  /* 0x0000003037377221 */ /* 0x008fc60000010000 */
[----:B------:R-:W-:Y:S01]  /*0ac0*/  FADD.FTZ R38, R51, R38 ;  /* 0x0000002633267221 */ /* 0x000fe20000010000 */
[----:B------:R-:W-:-:S04]  /*0ad0*/  FADD.FTZ R55, R55, R42 ;  /* 0x0000002a37377221 */ /* 0x000fc80000010000 */
        /* <DEDUP_REMOVED lines=8> */
[----:B------:R-:W-:-:S04]  /*0b60*/  FADD.FTZ R22, R23, R22 ;  /* 0x0000001617167221 */ /* 0x000fc80000010000 */
[----:B------:R-:W-:Y:S01]  /*0b70*/  FADD.FTZ R21, R22, R21 ;  /* 0x0000001516157221 */ /* 0x000fe20000010000 */
[----:B------:R-:W-:-:S04]  /*0b80*/  FADD.FTZ R34, R34, R33 ;  /* 0x0000002122227221 */ /* 0x000fc80000010000 */
[----:B------:R-:W-:-:S04]  /*0b90*/  FADD.FTZ R35, R34, R35 ;  /* 0x0000002322237221 */ /* 0x000fc80000010000 */
[----:B------:R-:W-:Y:S01]  /*0ba0*/  FADD.FTZ R30, R35, R30 ;  /* 0x0000001e231e7221 */ /* 0x000fe20000010000 */
[----:B------:R-:W-:-:S03]  /*0bb0*/  FADD.FTZ R20, R21, R20 ;  /* 0x0000001415147221 */ /* 0x000fc60000010000 */
[----:B------:R-:W-:Y:S01]  /*0bc0*/  FADD.FTZ R31, R30, R31 ;  /* 0x0000001f1e1f7221 */ /* 0x000fe20000010000 */
[----:B------:R-:W-:-:S03]  /*0bd0*/  FADD.FTZ R20, R20, R37 ;  /* 0x0000002514147221 */ /* 0x000fc60000010000 */
[----:B------:R-:W-:Y:S01]  /*0be0*/  FADD.FTZ R31, R31, R28 ;  /* 0x0000001c1f1f7221 */ /* 0x000fe20000010000 */
[----:B------:R-:W-:-:S03]  /*0bf0*/  FADD.FTZ R20, R20, R39 ;  /* 0x0000002714147221 */ /* 0x000fc60000010000 */
[----:B------:R-:W-:Y:S01]  /*0c00*/  FADD.FTZ R52, R31, R52 ;  /* 0x000000341f347221 */ /* 0x000fe20000010000 */
[----:B------:R-:W-:-:S04]  /*0c10*/  FADD.FTZ R20, R20, R45 ;  /* 0x0000002d14147221 */ /* 0x000fc80000010000 */
[----:B------:R-:W-:Y:S01]  /*0c20*/  FADD.FTZ R20, R20, R47 ;  /* 0x0000002f14147221 */ /* 0x000fe20000010000 */
[----:B------:R-:W-:-:S03]  /*0c30*/  FADD.FTZ R53, R52, R53 ;  /* 0x0000003534357221 */ /* 0x000fc60000010000 */
[----:B------:R-:W-:Y:S01]  /*0c40*/  FADD.FTZ R2, R20, R49 ;  /* 0x0000003114027221 */ /* 0x000fe20000010000 */
[----:B------:R-:W-:-:S04]  /*0c50*/  FADD.FTZ R53, R53, R60 ;  /* 0x0000003c35357221 */ /* 0x000fc80000010000 */
[----:B------:R-:W-:Y:S01]  /*0c60*/  FADD.FTZ R36, R53, R54 ;  /* 0x0000003635247221 */ /* 0x000fe20000010000 */
[----:B------:R-:W-:Y:S06]  /*0c70*/  @P0 BRA `(.L_x_595) ;  /* 0xfffffff800280947 */ /* 0x000fec000383ffff */
.L_x_594:
[----:B------:R-:W-:Y:S05]  /*0c80*/  BSYNC.RECONVERGENT B1 ;  /* 0x0000000000017941 */ /* 0x000fea0003800200 */
.L_x_593:
[----:B------:R-:W0:Y:S01]  /*0c90*/  LDCU UR4, c[0x0][0x380] ;  /* 0x00007000ff0477ac */ /* 0x000e220008000800 */
[----:B------:R-:W-:Y:S02]  /*0ca0*/  LOP3.LUT R3, R58, 0x20, RZ, 0xfc, !PT ;  /* 0x000000203a037812 */ /* 0x000fe400078efcff */
[----:B------:R-:W-:Y:S02]  /*0cb0*/  LOP3.LUT R4, RZ, R58, RZ, 0x33, !PT ;  /* 0x0000003aff047212 */ /* 0x000fe400078e33ff */
[----:B0-----:R-:W-:-:S04]  /*0cc0*/  VIMNMX.U32 R3, PT, PT, R3, UR4, !PT ;  /* 0x0000000403037c48 */ /* 0x001fc8000ffe0000 */
[----:B------:R-:W-:-:S04]  /*0cd0*/  IADD3 R3, PT, PT, R3, R4, RZ ;  /* 0x0000000403037210 */ /* 0x000fc80007ffe0ff */
[----:B------:R-:W-:-:S04]  /*0ce0*/  LEA.HI R9, R3, 0x1, RZ, 0x1b ;  /* 0x0000000103097811 */ /* 0x000fc800078fd8ff */
[----:B------:R-:W-:-:S04]  /*0cf0*/  LOP3.LUT R3, R9, 0xf, RZ, 0xc0, !PT ;  /* 0x0000000f09037812 */ /* 0x000fc800078ec0ff */
[----:B------:R-:W-:-:S13]  /*0d00*/  ISETP.NE.AND P0, PT, R3, RZ, PT ;  /* 0x000000ff0300720c */ /* 0x000fda0003f05270 */
[----:B------:R-:W-:Y:S05]  /*0d10*/  @!P0 BRA `(.L_x_592) ;  /* 0x0000000400e88947 */ /* 0x000fea0003800000 */
[----:B------:R-:W0:Y:S01]  /*0d20*/  S2R R8, SR_TID.X ;  /* 0x0000000000087919 */ /* 0x000e220000002100 */
[----:B------:R-:W-:Y:S01]  /*0d30*/  ISETP.GE.U32.AND P0, PT, R3, 0x8, PT ;  /* 0x000000080300780c */ /* 0x000fe20003f06070 */
[----:B------:R-:W-:Y:S01]  /*0d40*/  BSSY.RECONVERGENT B1, `(.L_x_596) ;  /* 0x0000040000017945 */ /* 0x000fe20003800200 */
[----:B------:R-:W-:-:S04]  /*0d50*/  LOP3.LUT R34, R9, 0x7, RZ, 0xc0, !PT ;  /* 0x0000000709227812 */ /* 0x000fc800078ec0ff */
[----:B------:R-:W-:Y:S02]  /*0d60*/  ISETP.NE.AND P1, PT, R34, RZ, PT ;  /* 0x000000ff2200720c */ /* 0x000fe40003f25270 */
[----:B0-----:R-:W-:-:S05]  /*0d70*/  LOP3.LUT R3, R59, 0x1f, R8, 0xf8, !PT ;  /* 0x0000001f3b037812 */ /* 0x001fca00078ef808 */
[----:B------:R-:W-:Y:S06]  /*0d80*/  @!P0 BRA `(.L_x_597) ;  /* 0x0000000000ec8947 */ /* 0x000fec0003800000 */
[----:B------:R-:W0:Y:S01]  /*0d90*/  LDC.64 R6, c[0x0][0x440] ;  /* 0x00011000ff067b82 */ /* 0x000e220000000a00 */
[----:B------:R-:W-:-:S05]  /*0da0*/  IMAD R11, R0, R56, R3 ;  /* 0x00000038000b7224 */ /* 0x000fca00078e0203 */
[CC--:B------:R-:W-:Y:S02]  /*0db0*/  LEA R23, R56.reuse, R11.reuse, 0x5 ;  /* 0x0000000b38177211 */ /* 0x0c0fe400078e28ff */
[----:B------:R-:W1:Y:S01]  /*0dc0*/  LDC.64 R4, c[0x0][0x448] ;  /* 0x00011200ff047b82 */ /* 0x000e620000000a00 */
[CC--:B------:R-:W-:Y:S02]  /*0dd0*/  LEA R27, R56.reuse, R11.reuse, 0x6 ;  /* 0x0000000b381b7211 */ /* 0x0c0fe400078e30ff */
[C---:B------:R-:W-:Y:S02]  /*0de0*/  LEA R35, R56.reuse, R11, 0x7 ;  /* 0x0000000b38237211 */ /* 0x040fe400078e38ff */
[----:B------:R-:W-:Y:S01]  /*0df0*/  LEA R33, R56, R27, 0x5 ;  /* 0x0000001b38217211 */ /* 0x000fe200078e28ff */
[----:B0-----:R-:W-:-:S04]  /*0e00*/  IMAD.WIDE.U32 R12, R11, 0x4, R6 ;  /* 0x000000040b0c7825 */ /* 0x001fc800078e0006 */
[----:B------:R-:W-:-:S04]  /*0e10*/  IMAD.WIDE.U32 R20, R23, 0x4, R6 ;  /* 0x0000000417147825 */ /* 0x000fc800078e0006 */
[--C-:B-1----:R-:W-:Y:S01]  /*0e20*/  IMAD.WIDE.U32 R14, R11, 0x4, R4.reuse ;  /* 0x000000040b0e7825 */ /* 0x102fe200078e0004 */
[----:B------:R0:W2:Y:S03]  /*0e30*/  LDG.E R10, desc[UR6][R20.64] ;  /* 0x00000006140a7981 */ /* 0x0000a6000c1e1900 */
[----:B------:R-:W-:Y:S01]  /*0e40*/  IMAD.WIDE.U32 R22, R23, 0x4, R4 ;  /* 0x0000000417167825 */ /* 0x000fe200078e0004 */
[----:B------:R1:W3:Y:S03]  /*0e50*/  LDG.E R11, desc[UR6][R12.64] ;  /* 0x000000060c0b7981 */ /* 0x0002e6000c1e1900 */
[C---:B------:R-:W-:Y:S01]  /*0e60*/  IMAD.WIDE.U32 R24, R27.reuse, 0x4, R6 ;  /* 0x000000041b187825 */ /* 0x040fe200078e0006 */
[----:B------:R4:W5:Y:S03]  /*0e70*/  LDG.E R19, desc[UR6][R14.64] ;  /* 0x000000060e137981 */ /* 0x000966000c1e1900 */
[----:B------:R-:W-:Y:S01]  /*0e80*/  IMAD.WIDE.U32 R26, R27, 0x4, R4 ;  /* 0x000000041b1a7825 */ /* 0x000fe200078e0004 */
[----:B------:R-:W2:Y:S03]  /*0e90*/  LDG.E R18, desc[UR6][R22.64] ;  /* 0x0000000616127981 */ /* 0x000ea6000c1e1900 */
[C---:B------:R-:W-:Y:S01]  /*0ea0*/  IMAD.WIDE.U32 R28, R33.reuse, 0x4, R6 ;  /* 0x00000004211c7825 */ /* 0x040fe200078e0006 */
[----:B------:R4:W2:Y:S03]  /*0eb0*/  LDG.E R17, desc[UR6][R24.64] ;  /* 0x0000000618117981 */ /* 0x0008a6000c1e1900 */
[----:B0-----:R-:W-:Y:S01]  /*0ec0*/  IMAD.WIDE.U32 R20, R33, 0x4, R4 ;  /* 0x0000000421147825 */ /* 0x001fe200078e0004 */
[----:B------:R-:W2:Y:S01]  /*0ed0*/  LDG.E R27, desc[UR6][R26.64] ;  /* 0x000000061a1b7981 */ /* 0x000ea2000c1e1900 */
[----:B-1----:R-:W-:-:S02]  /*0ee0*/  LEA R13, R56, R35, 0x5 ;  /* 0x00000023380d7211 */ /* 0x002fc400078e28ff */
[C---:B------:R-:W-:Y:S01]  /*0ef0*/  IMAD.WIDE.U32 R32, R35.reuse, 0x4, R4 ;  /* 0x0000000423207825 */ /* 0x040fe200078e0004 */
[----:B------:R-:W2:Y:S01]  /*0f00*/  LDG.E R29, desc[UR6][R28.64] ;  /* 0x000000061c1d7981 */ /* 0x000ea2000c1e1900 */
[C---:B----4-:R-:W-:Y:S02]  /*0f10*/  LEA R15, R56.reuse, R35, 0x6 ;  /* 0x00000023380f7211 */ /* 0x050fe400078e30ff */
[--C-:B------:R-:W-:Y:S01]  /*0f20*/  IMAD.WIDE.U32 R30, R35, 0x4, R6.reuse ;  /* 0x00000004231e7825 */ /* 0x100fe200078e0006 */
[----:B------:R-:W4:Y:S03]  /*0f30*/  LDG.E R21, desc[UR6][R20.64] ;  /* 0x0000000614157981 */ /* 0x000f26000c1e1900 */
[C---:B------:R-:W-:Y:S01]  /*0f40*/  IMAD.WIDE.U32 R24, R13.reuse, 0x4, R6 ;  /* 0x000000040d187825 */ /* 0x040fe200078e0006 */
[----:B------:R0:W4:Y:S03]  /*0f50*/  LDG.E R16, desc[UR6][R30.64] ;  /* 0x000000061e107981 */ /* 0x000126000c1e1900 */
[----:B------:R-:W-:Y:S01]  /*0f60*/  IMAD.WIDE.U32 R22, R13, 0x4, R4 ;  /* 0x000000040d167825 */ /* 0x000fe200078e0004 */
[----:B------:R-:W4:Y:S03]  /*0f70*/  LDG.E R33, desc[UR6][R32.64] ;  /* 0x0000000620217981 */ /* 0x000f26000c1e1900 */
[----:B------:R-:W-:Y:S01]  /*0f80*/  IMAD.WIDE.U32 R12, R15, 0x4, R6 ;  /* 0x000000040f0c7825 */ /* 0x000fe200078e0006 */
[----:B------:R-:W4:Y:S01]  /*0f90*/  LDG.E R25, desc[UR6][R24.64] ;  /* 0x0000000618197981 */ /* 0x000f22000c1e1900 */
[----:B0-----:R-:W-:-:S02]  /*0fa0*/  LEA R31, R56, R15, 0x5 ;  /* 0x0000000f381f7211 */ /* 0x001fc400078e28ff */
[----:B------:R-:W-:Y:S01]  /*0fb0*/  IMAD.WIDE.U32 R14, R15, 0x4, R4 ;  /* 0x000000040f0e7825 */ /* 0x000fe200078e0004 */
[----:B------:R-:W4:Y:S03]  /*0fc0*/  LDG.E R23, desc[UR6][R22.64] ;  /* 0x0000000616177981 */ /* 0x000f26000c1e1900 */
[C---:B------:R-:W-:Y:S01]  /*0fd0*/  IMAD.WIDE.U32 R6, R31.reuse, 0x4, R6 ;  /* 0x000000041f067825 */ /* 0x040fe200078e0006 */
[----:B------:R-:W4:Y:S03]  /*0fe0*/  LDG.E R13, desc[UR6][R12.64] ;  /* 0x000000060c0d7981 */ /* 0x000f26000c1e1900 */
[----:B------:R-:W-:Y:S01]  /*0ff0*/  IMAD.WIDE.U32 R4, R31, 0x4, R4 ;  /* 0x000000041f047825 */ /* 0x000fe200078e0004 */
[----:B------:R-:W4:Y:S04]  /*1000*/  LDG.E R15, desc[UR6][R14.64] ;  /* 0x000000060e0f7981 */ /* 0x000f28000c1e1900 */
[----:B------:R-:W4:Y:S04]  /*1010*/  LDG.E R6, desc[UR6][R6.64] ;  /* 0x0000000606067981 */ /* 0x000f28000c1e1900 */
[----:B------:R-:W4:Y:S01]  /*1020*/  LDG.E R4, desc[UR6][R4.64] ;  /* 0x0000000604047981 */ /* 0x000f22000c1e1900 */
[----:B------:R-:W-:Y:S01]  /*1030*/  IADD3 R0, PT, PT, R0, 0x100, RZ ;  /* 0x0000010000007810 */ /* 0x000fe20007ffe0ff */
[----:B---3--:R-:W-:Y:S01]  /*1040*/  FADD.FTZ R11, R2, R11 ;  /* 0x0000000b020b7221 */ /* 0x008fe20000010000 */
[----:B-----5:R-:W-:-:S03]  /*1050*/  FADD.FTZ R19, R36, R19 ;  /* 0x0000001324137221 */ /* 0x020fc60000010000 */
[----:B--2---:R-:W-:Y:S01]  /*1060*/  FADD.FTZ R10, R11, R10 ;  /* 0x0000000a0b0a7221 */ /* 0x004fe20000010000 */
[----:B------:R-:W-:-:S03]  /*1070*/  FADD.FTZ R18, R19, R18 ;  /* 0x0000001213127221 */ /* 0x000fc60000010000 */
[----:B------:R-:W-:Y:S01]  /*1080*/  FADD.FTZ R10, R10, R17 ;  /* 0x000000110a0a7221 */ /* 0x000fe20000010000 */
[----:B------:R-:W-:-:S03]  /*1090*/  FADD.FTZ R18, R18, R27 ;  /* 0x0000001b12127221 */ /* 0x000fc60000010000 */
[----:B------:R-:W-:Y:S01]  /*10a0*/  FADD.FTZ R29, R10, R29 ;  /* 0x0000001d0a1d7221 */ /* 0x000fe20000010000 */
[----:B----4-:R-:W-:-:S03]  /*10b0*/  FADD.FTZ R18, R18, R21 ;  /* 0x0000001512127221 */ /* 0x010fc60000010000 */
[----:B------:R-:W-:Y:S01]  /*10c0*/  FADD.FTZ R16, R29, R16 ;  /* 0x000000101d107221 */ /* 0x000fe20000010000 */
[----:B------:R-:W-:-:S03]  /*10d0*/  FADD.FTZ R18, R18, R33 ;  /* 0x0000002112127221 */ /* 0x000fc60000010000 */
[----:B------:R-:W-:Y:S01]  /*10e0*/  FADD.FTZ R16, R16, R25 ;  /* 0x0000001910107221 */ /* 0x000fe20000010000 */
[----:B------:R-:W-:-:S03]  /*10f0*/  FADD.FTZ R18, R18, R23 ;  /* 0x0000001712127221 */ /* 0x000fc60000010000 */
[----:B------:R-:W-:Y:S01]  /*1100*/  FADD.FTZ R13, R16, R13 ;  /* 0x0000000d100d7221 */ /* 0x000fe20000010000 */
[----:B------:R-:W-:-:S03]  /*1110*/  FADD.FTZ R15, R18, R15 ;  /* 0x0000000f120f7221 */ /* 0x000fc60000010000 */
[----:B------:R-:W-:Y:S01]  /*1120*/  FADD.FTZ R2, R13, R6 ;  /* 0x000000060d027221 */ /* 0x000fe20000010000 */
[----:B------:R-:W-:-:S07]  /*1130*/  FADD.FTZ R36, R15, R4 ;  /* 0x000000040f247221 */ /* 0x000fce0000010000 */
.L_x_597:
[----:B------:R-:W-:Y:S05]  /*1140*/  BSYNC.RECONVERGENT B1 ;  /* 0x0000000000017941 */ /* 0x000fea0003800200 */
.L_x_596:
[----:B------:R-:W-:Y:S05]  /*1150*/  @!P1 BRA `(.L_x_592) ;  /* 0x0000000000d89947 */ /* 0x000fea0003800000 */
[----:B------:R-:W-:Y:S01]  /*1160*/  ISETP.GE.U32.AND P0, PT, R34, 0x4, PT ;  /* 0x000000042200780c */ /* 0x000fe20003f06070 */
[----:B------:R-:W-:Y:S01]  /*1170*/  BSSY.RECONVERGENT B1, `(.L_x_598) ;  /* 0x0000023000017945 */ /* 0x000fe20003800200 */
[----:B------:R-:W-:-:S04]  /*1180*/  LOP3.LUT R9, R9, 0x3, RZ, 0xc0, !PT ;  /* 0x0000000309097812 */ /* 0x000fc800078ec0ff */
[----:B------:R-:W-:-:S07]  /*1190*/  ISETP.NE.AND P1, PT, R9, RZ, PT ;  /* 0x000000ff0900720c */ /* 0x000fce0003f25270 */
[----:B------:R-:W-:Y:S06]  /*11a0*/  @!P0 BRA `(.L_x_599) ;  /* 0x00000000007c8947 */ /* 0x000fec0003800000 */
[----:B------:R-:W0:Y:S01]  /*11b0*/  LDC.64 R4, c[0x0][0x440] ;  /* 0x00011000ff047b82 */ /* 0x000e220000000a00 */
[----:B------:R-:W-:-:S05]  /*11c0*/  IMAD R3, R0, R56, R3 ;  /* 0x0000003800037224 */ /* 0x000fca00078e0203 */
[----:B------:R-:W-:Y:S02]  /*11d0*/  LEA R17, R56, R3, 0x5 ;  /* 0x0000000338117211 */ /* 0x000fe400078e28ff */
[----:B------:R-:W1:Y:S01]  /*11e0*/  LDC.64 R10, c[0x0][0x448] ;  /* 0x00011200ff0a7b82 */ /* 0x000e620000000a00 */
[----:B0-----:R-:W-:-:S04]  /*11f0*/  IMAD.WIDE.U32 R6, R3, 0x4, R4 ;  /* 0x0000000403067825 */ /* 0x001fc800078e0004 */
[----:B------:R-:W-:Y:S02]  /*1200*/  IMAD.WIDE.U32 R14, R17, 0x4, R4 ;  /* 0x00000004110e7825 */ /* 0x000fe400078e0004 */
[----:B------:R-:W2:Y:S02]  /*1210*/  LDG.E R7, desc[UR6][R6.64] ;  /* 0x0000000606077981 */ /* 0x000ea4000c1e1900 */
[--C-:B-1----:R-:W-:Y:S01]  /*1220*/  IMAD.WIDE.U32 R12, R3, 0x4, R10.reuse ;  /* 0x00000004030c7825 */ /* 0x102fe200078e000a */
[C---:B------:R-:W-:Y:S01]  /*1230*/  LEA R3, R56.reuse, R3, 0x6 ;  /* 0x0000000338037211 */ /* 0x040fe200078e30ff */
[----:B------:R-:W3:Y:S02]  /*1240*/  LDG.E R14, desc[UR6][R14.64] ;  /* 0x000000060e0e7981 */ /* 0x000ee4000c1e1900 */
[----:B------:R-:W-:Y:S01]  /*1250*/  IMAD.WIDE.U32 R16, R17, 0x4, R10 ;  /* 0x0000000411107825 */ /* 0x000fe200078e000a */
[----:B------:R-:W-:Y:S01]  /*1260*/  LEA R23, R56, R3, 0x5 ;  /* 0x0000000338177211 */ /* 0x000fe200078e28ff */
[----:B------:R-:W4:Y:S02]  /*1270*/  LDG.E R13, desc[UR6][R12.64] ;  /* 0x000000060c0d7981 */ /* 0x000f24000c1e1900 */
[----:B------:R-:W-:-:S02]  /*1280*/  IMAD.WIDE.U32 R18, R3, 0x4, R4 ;  /* 0x0000000403127825 */ /* 0x000fc400078e0004 */
[----:B------:R-:W5:Y:S02]  /*1290*/  LDG.E R16, desc[UR6][R16.64] ;  /* 0x0000000610107981 */ /* 0x000f64000c1e1900 */
[----:B------:R-:W-:Y:S02]  /*12a0*/  IMAD.WIDE.U32 R20, R3, 0x4, R10 ;  /* 0x0000000403147825 */ /* 0x000fe400078e000a */
[----:B------:R-:W5:Y:S02]  /*12b0*/  LDG.E R18, desc[UR6][R18.64] ;  /* 0x0000000612127981 */ /* 0x000f64000c1e1900 */
[C---:B------:R-:W-:Y:S02]  /*12c0*/  IMAD.WIDE.U32 R4, R23.reuse, 0x4, R4 ;  /* 0x0000000417047825 */ /* 0x040fe400078e0004 */
[----:B------:R-:W5:Y:S02]  /*12d0*/  LDG.E R20, desc[UR6][R20.64] ;  /* 0x0000000614147981 */ /* 0x000f64000c1e1900 */
[----:B------:R-:W-:-:S02]  /*12e0*/  IMAD.WIDE.U32 R10, R23, 0x4, R10 ;  /* 0x00000004170a7825 */ /* 0x000fc400078e000a */
[----:B------:R-:W5:Y:S04]  /*12f0*/  LDG.E R4, desc[UR6][R4.64] ;  /* 0x0000000604047981 */ /* 0x000f68000c1e1900 */
[----:B------:R-:W5:Y:S01]  /*1300*/  LDG.E R10, desc[UR6][R10.64] ;  /* 0x000000060a0a7981 */ /* 0x000f62000c1e1900 */
[----:B------:R-:W-:Y:S01]  /*1310*/  IADD3 R0, PT, PT, R0, 0x80, RZ ;  /* 0x0000008000007810 */ /* 0x000fe20007ffe0ff */
[----:B--2---:R-:W-:-:S04]  /*1320*/  FADD.FTZ R7, R2, R7 ;  /* 0x0000000702077221 */ /* 0x004fc80000010000 */
[----:B---3--:R-:W-:Y:S01]  /*1330*/  FADD.FTZ R7, R7, R14 ;  /* 0x0000000e07077221 */ /* 0x008fe20000010000 */
[----:B----4-:R-:W-:-:S04]  /*1340*/  FADD.FTZ R13, R36, R13 ;  /* 0x0000000d240d7221 */ /* 0x010fc80000010000 */
[----:B-----5:R-:W-:Y:S01]  /*1350*/  FADD.FTZ R13, R13, R16 ;  /* 0x000000100d0d7221 */ /* 0x020fe20000010000 */
[----:B------:R-:W-:-:S03]  /*1360*/  FADD.FTZ R7, R7, R18 ;  /* 0x0000001207077221 */ /* 0x000fc60000010000 */
[----:B------:R-:W-:Y:S01]  /*1370*/  FADD.FTZ R13, R13, R20 ;  /* 0x000000140d0d7221 */ /* 0x000fe20000010000 */
[----:B------:R-:W-:-:S03]  /*1380*/  FADD.FTZ R2, R7, R4 ;  /* 0x0000000407027221 */ /* 0x000fc60000010000 */
[----:B------:R-:W-:-:S07]  /*1390*/  FADD.FTZ R36, R13, R10 ;  /* 0x0000000a0d247221 */ /* 0x000fce0000010000 */
.L_x_599:
[----:B------:R-:W-:Y:S05]  /*13a0*/  BSYNC.RECONVERGENT B1 ;  /* 0x0000000000017941 */ /* 0x000fea0003800200 */
.L_x_598:
[----:B------:R-:W-:Y:S05]  /*13b0*/  @!P1 BRA `(.L_x_592) ;  /* 0x0000000000409947 */ /* 0x000fea0003800000 */
[----:B------:R-:W0:Y:S01]  /*13c0*/  LDC.64 R10, c[0x0][0x440] ;  /* 0x00011000ff0a7b82 */ /* 0x000e220000000a00 */
[----:B------:R-:W-:Y:S01]  /*13d0*/  IMAD R59, R0, R56, R59 ;  /* 0x00000038003b7224 */ /* 0x000fe200078e023b */
[----:B------:R-:W-:Y:S02]  /*13e0*/  LOP3.LUT R8, R8, 0x1f, RZ, 0xc0, !PT ;  /* 0x0000001f08087812 */ /* 0x000fe400078ec0ff */
[----:B------:R-:W-:Y:S02]  /*13f0*/  IADD3 R9, PT, PT, -R9, RZ, RZ ;  /* 0x000000ff09097210 */ /* 0x000fe40007ffe1ff */
[----:B------:R-:W-:Y:S02]  /*1400*/  IADD3 R59, PT, PT, R8, R59, RZ ;  /* 0x0000003b083b7210 */ /* 0x000fe40007ffe0ff */
[----:B------:R-:W1:Y:S05]  /*1410*/  LDC.64 R12, c[0x0][0x448] ;  /* 0x00011200ff0c7b82 */ /* 0x000e6a0000000a00 */
.L_x_600:
[----:B0-----:R-:W-:-:S04]  /*1420*/  IMAD.WIDE.U32 R4, R59, 0x4, R10 ;  /* 0x000000043b047825 */ /* 0x001fc800078e000a */
[----:B-1----:R-:W-:Y:S02]  /*1430*/  IMAD.WIDE.U32 R6, R59, 0x4, R12 ;  /* 0x000000043b067825 */ /* 0x002fe400078e000c */
[----:B------:R-:W2:Y:S04]  /*1440*/  LDG.E R5, desc[UR6][R4.64] ;  /* 0x0000000604057981 */ /* 0x000ea8000c1e1900 */
[----:B------:R-:W3:Y:S01]  /*1450*/  LDG.E R7, desc[UR6][R6.64] ;  /* 0x0000000606077981 */ /* 0x000ee2000c1e1900 */
[----:B------:R-:W-:Y:S02]  /*1460*/  IADD3 R9, PT, PT, R9, 0x1, RZ ;  /* 0x0000000109097810 */ /* 0x000fe40007ffe0ff */
[----:B------:R-:W-:Y:S02]  /*1470*/  LEA R59, R56, R59, 0x5 ;  /* 0x0000003b383b7211 */ /* 0x000fe400078e28ff */
[----:B------:R-:W-:Y:S01]  /*1480*/  ISETP.NE.AND P0, PT, R9, RZ, PT ;  /* 0x000000ff0900720c */ /* 0x000fe20003f05270 */
[----:B--2---:R-:W-:Y:S01]  /*1490*/  FADD.FTZ R2, R5, R2 ;  /* 0x0000000205027221 */ /* 0x004fe20000010000 */
[----:B---3--:R-:W-:-:S11]  /*14a0*/  FADD.FTZ R36, R7, R36 ;  /* 0x0000002407247221 */ /* 0x008fd60000010000 */
[----:B------:R-:W-:Y:S05]  /*14b0*/  @P0 BRA `(.L_x_600) ;  /* 0xfffffffc00d80947 */ /* 0x000fea000383ffff */
.L_x_592:
[----:B------:R-:W-:Y:S05]  /*14c0*/  BSYNC.RECONVERGENT B0 ;  /* 0x0000000000007941 */ /* 0x000fea0003800200 */
.L_x_591:
[----:B------:R-:W0:Y:S01]  /*14d0*/  S2R R3, SR_TID.X ;  /* 0x0000000000037919 */ /* 0x000e220000002100 */
[----:B------:R-:W1:Y:S01]  /*14e0*/  S2UR UR5, SR_CgaCtaId ;  /* 0x00000000000579c3 */ /* 0x000e620000008800 */
[----:B------:R-:W-:Y:S02]  /*14f0*/  UMOV UR4, 0x400 ;  /* 0x0000040000047882 */ /* 0x000fe40000000000 */
[----:B-1----:R-:W-:Y:S01]  /*1500*/  ULEA UR4, UR5, UR4, 0x18 ;  /* 0x0000000405047291 */ /* 0x002fe2000f8ec0ff */
[--C-:B0-----:R-:W-:Y:S02]  /*1510*/  LOP3.LUT R0, R58, 0x1f, R3.reuse, 0x78, !PT ;  /* 0x0000001f3a007812 */ /* 0x101fe400078e7803 */
[----:B------:R-:W-:Y:S02]  /*1520*/  LOP3.LUT R11, R3, 0x1f, RZ, 0xc0, !PT ;  /* 0x0000001f030b7812 */ /* 0x000fe400078ec0ff */
[C---:B------:R-:W-:Y:S02]  /*1530*/  LOP3.LUT R3, R0.reuse, 0x3e0, R3, 0xf8, !PT ;  /* 0x000003e000037812 */ /* 0x040fe400078ef803 */
[----:B------:R-:W-:-:S02]  /*1540*/  SHF.L.U32 R0, R0, 0x2, RZ ;  /* 0x0000000200007819 */ /* 0x000fc400000006ff */
[----:B------:R-:W-:Y:S02]  /*1550*/  LEA R3, R3, UR4, 0x2 ;  /* 0x0000000403037c11 */ /* 0x000fe4000f8e10ff */
[C---:B------:R-:W-:Y:S02]  /*1560*/  SHF.L.U32 R5, R11.reuse, 0x7, RZ ;  /* 0x000000070b057819 */ /* 0x040fe400000006ff */
[----:B------:R-:W-:Y:S01]  /*1570*/  ISETP.NE.AND P0, PT, R11, RZ, PT ;  /* 0x000000ff0b00720c */ /* 0x000fe20003f05270 */
[----:B------:R-:W-:Y:S01]  /*1580*/  STS [R3], R36 ;  /* 0x0000002403007388 */ /* 0x000fe20000000800 */
[----:B------:R-:W-:-:S03]  /*1590*/  LOP3.LUT R0, R5, R0, RZ, 0xfc, !PT ;  /* 0x0000000005007212 */ /* 0x000fc600078efcff */
[----:B------:R-:W-:Y:S01]  /*15a0*/  STS [R3+0x1000], R2 ;  /* 0x0010000203007388 */ /* 0x000fe20000000800 */
[----:B------:R-:W-:Y:S06]  /*15b0*/  BAR.SYNC.DEFER_BLOCKING 0x0 ;  /* 0x0000000000007b1d */ /* 0x000fec0000010000 */
[----:B------:R-:W0:Y:S04]  /*15c0*/  LDS R4, [R0+UR4] ;  /* 0x0000000400047984 */ /* 0x000e280008000800 */
[----:B------:R-:W1:Y:S04]  /*15d0*/  LDS R5, [R0+UR4+0x1000] ;  /* 0x0010000400057984 */ /* 0x000e680008000800 */
[----:B0-----:R-:W0:Y:S04]  /*15e0*/  SHFL.BFLY PT, R7, R4, 0x1, 0x1f ;  /* 0x0c201f0004077f89 */ /* 0x001e2800000e0000 */
[----:B-1----:R-:W1:Y:S01]  /*15f0*/  SHFL.BFLY PT, R6, R5, 0x1, 0x1f ;  /* 0x0c201f0005067f89 */ /* 0x002e6200000e0000 */
[----:B0-----:R-:W-:Y:S01]  /*1600*/  FADD.FTZ R8, R4, R7 ;  /* 0x0000000704087221 */ /* 0x001fe20000010000 */
[----:B-1----:R-:W-:-:S04]  /*1610*/  FADD.FTZ R6, R5, R6 ;  /* 0x0000000605067221 */ /* 0x002fc80000010000 */
[----:B------:R-:W0:Y:S04]  /*1620*/  SHFL.BFLY PT, R9, R8, 0x2, 0x1f ;  /* 0x0c401f0008097f89 */ /* 0x000e2800000e0000 */
[----:B------:R-:W1:Y:S01]  /*1630*/  SHFL.BFLY PT, R7, R6, 0x2, 0x1f ;  /* 0x0c401f0006077f89 */ /* 0x000e6200000e0000 */
[----:B0-----:R-:W-:Y:S01]  /*1640*/  FADD.FTZ R9, R8, R9 ;  /* 0x0000000908097221 */ /* 0x001fe20000010000 */
[----:B-1----:R-:W-:-:S04]  /*1650*/  FADD.FTZ R7, R6, R7 ;  /* 0x0000000706077221 */ /* 0x002fc80000010000 */
[----:B------:R-:W0:Y:S04]  /*1660*/  SHFL.BFLY PT, R10, R9, 0x4, 0x1f ;  /* 0x0c801f00090a7f89 */ /* 0x000e2800000e0000 */
[----:B------:R-:W1:Y:S01]  /*1670*/  SHFL.BFLY PT, R2, R7, 0x4, 0x1f ;  /* 0x0c801f0007027f89 */ /* 0x000e6200000e0000 */
[----:B0-----:R-:W-:Y:S01]  /*1680*/  FADD.FTZ R10, R9, R10 ;  /* 0x0000000a090a7221 */ /* 0x001fe20000010000 */
[----:B------:R-:W-:Y:S01]  /*1690*/  SHF.L.U32 R9, R57, 0x1, RZ ;  /* 0x0000000139097819 */ /* 0x000fe200000006ff */
[----:B-1----:R-:W-:-:S03]  /*16a0*/  FADD.FTZ R2, R7, R2 ;  /* 0x0000000207027221 */ /* 0x002fc60000010000 */
[----:B------:R-:W0:Y:S01]  /*16b0*/  SHFL.BFLY PT, R5, R10, 0x8, 0x1f ;  /* 0x0d001f000a057f89 */ /* 0x000e2200000e0000 */
[----:B------:R-:W-:Y:S02]  /*16c0*/  @!P0 LEA R7, R58, UR4, 0x2 ;  /* 0x000000043a078c11 */ /* 0x000fe4000f8e10ff */
[----:B------:R-:W-:Y:S01]  /*16d0*/  ISETP.GE.U32.AND P1, PT, R9, R56, PT ;  /* 0x000000380900720c */ /* 0x000fe20003f26070 */
[----:B------:R-:W1:Y:S01]  /*16e0*/  SHFL.BFLY PT, R3, R2, 0x8, 0x1f ;  /* 0x0d001f0002037f89 */ /* 0x000e6200000e0000 */
[----:B0-----:R-:W-:Y:S01]  /*16f0*/  FADD.FTZ R5, R10, R5 ;  /* 0x000000050a057221 */ /* 0x001fe20000010000 */
[----:B-1----:R-:W-:-:S04]  /*1700*/  FADD.FTZ R3, R2, R3 ;  /* 0x0000000302037221 */ /* 0x002fc80000010000 */
[----:B------:R-:W0:Y:S04]  /*1710*/  SHFL.BFLY PT, R4, R5, 0x10, 0x1f ;  /* 0x0e001f0005047f89 */ /* 0x000e2800000e0000 */
[----:B------:R-:W1:Y:S01]  /*1720*/  SHFL.BFLY PT, R0, R3, 0x10, 0x1f ;  /* 0x0e001f0003007f89 */ /* 0x000e6200000e0000 */
[----:B0-----:R-:W-:Y:S01]  /*1730*/  FADD.FTZ R4, R5, R4 ;  /* 0x0000000405047221 */ /* 0x001fe20000010000 */
[----:B-1----:R-:W-:-:S04]  /*1740*/  FADD.FTZ R0, R3, R0 ;  /* 0x0000000003007221 */ /* 0x002fc80000010000 */
[----:B------:R0:W-:Y:S04]  /*1750*/  @!P0 STS [R7+0x2000], R4 ;  /* 0x0020000407008388 */ /* 0x0001e80000000800 */
[----:B------:R0:W-:Y:S01]  /*1760*/  @!P0 STS [R7+0x2080], R0 ;  /* 0x0020800007008388 */ /* 0x0001e20000000800 */
[----:B------:R-:W-:Y:S06]  /*1770*/  BAR.SYNC.DEFER_BLOCKING 0x0 ;  /* 0x0000000000007b1d */ /* 0x000fec0000010000 */
[----:B------:R-:W-:Y:S05]  /*1780*/  @P1 EXIT ;  /* 0x000000000000194d */ /* 0x000fea0003800000 */
[----:B------:R-:W-:-:S04]  /*1790*/  ISETP.GT.U32.AND P0, PT, R11, 0xf, PT ;  /* 0x0000000f0b00780c */ /* 0x000fc80003f04070 */
[----:B------:R-:W-:-:S13]  /*17a0*/  ISETP.NE.OR P0, PT, R58, 0x1f, P0 ;  /* 0x0000001f3a00780c */ /* 0x000fda0000705670 */
[----:B------:R-:W-:Y:S05]  /*17b0*/  @P0 EXIT ;  /* 0x000000000000094d */ /* 0x000fea0003800000 */
[----:B0-----:R-:W-:Y:S01]  /*17c0*/  LEA R0, R11, UR4, 0x3 ;  /* 0x000000040b007c11 */ /* 0x001fe2000f8e18ff */
[----:B------:R-:W0:Y:S04]  /*17d0*/  LDC.64 R2, c[0x0][0x488] ;  /* 0x00012200ff027b82 */ /* 0x000e280000000a00 */
[----:B------:R-:W1:Y:S04]  /*17e0*/  LDS.64 R6, [R0+0x2000] ;  /* 0x0020000000067984 */ /* 0x000e680000000a00 */
[----:B------:R-:W2:Y:S01]  /*17f0*/  LDS.64 R8, [R0+0x2080] ;  /* 0x0020800000087984 */ /* 0x000ea20000000a00 */
[----:B------:R-:W3:Y:S01]  /*1800*/  LDC.64 R4, c[0x0][0x480] ;  /* 0x00012000ff047b82 */ /* 0x000ee20000000a00 */
[----:B0-----:R-:W-:-:S04]  /*1810*/  IMAD.WIDE.U32 R2, R57, 0x4, R2 ;  /* 0x0000000439027825 */ /* 0x001fc800078e0002 */
[----:B---3--:R-:W-:Y:S01]  /*1820*/  IMAD.WIDE.U32 R4, R57, 0x4, R4 ;  /* 0x0000000439047825 */ /* 0x008fe200078e0004 */
[----:B-1----:R-:W-:Y:S02]  /*1830*/  F2FP.BF16.F32.PACK_AB R7, R7, R6 ;  /* 0x000000060707723e */ /* 0x002fe400000010ff */
[----:B--2---:R-:W-:-:S03]  /*1840*/  F2FP.BF16.F32.PACK_AB R9, R9, R8 ;  /* 0x000000080909723e */ /* 0x004fc600000010ff */
[----:B------:R-:W-:Y:S04]  /*1850*/  STG.E desc[UR6][R2.64], R7 ;  /* 0x0000000702007986 */ /* 0x000fe8000c101906 */
[----:B------:R-:W-:Y:S01]  /*1860*/  STG.E desc[UR6][R4.64], R9 ;  /* 0x0000000904007986 */ /* 0x000fe2000c101906 */
[----:B------:R-:W-:Y:S05]  /*1870*/  EXIT ;  /* 0x000000000000794d */ /* 0x000fea0003800000 */
.L_x_601:
        /* <DEDUP_REMOVED lines=16> */
.L_x_15588:


//--------------------- .text._ZN10layer_norm13ln_bwd_kernelINS_13Kernel_traitsI13__nv_bfloat16S2_S2_S2_fjLj4096ELj1ELj1ELj4ELj16ENS_18Kernel_traits_baseILj4096ES2_S2_S2_S2_fjLj128EEEEELb1ELb0ELb1ELb0EEEvNS_9BwdParamsE --------------------------
	.section	.text._ZN10layer_norm13ln_bwd_kernelINS_13Kernel_traitsI13__nv_bfloat16S2_S2_S2_fjLj4096ELj1ELj1ELj4ELj16ENS_18Kernel_traits_baseILj4096ES2_S2_S2_S2_fjLj128EEEEELb1ELb0ELb1ELb0EEEvNS_9BwdParamsE,"ax",@progbits
	.align	128
        .global         _ZN10layer_norm13ln_bwd_kernelINS_13Kernel_traitsI13__nv_bfloat16S2_S2_S2_fjLj4096ELj1ELj1ELj4ELj16ENS_18Kernel_traits_baseILj4096ES2_S2_S2_S2_fjLj128EEEEELb1ELb0ELb1ELb0EEEvNS_9BwdParamsE
        .type           _ZN10layer_norm13ln_bwd_kernelINS_13Kernel_traitsI13__nv_bfloat16S2_S2_S2_fjLj4096ELj1ELj1ELj4ELj16ENS_18Kernel_traits_baseILj4096ES2_S2_S2_S2_fjLj128EEEEELb1ELb0ELb1ELb0EEEvNS_9BwdParamsE,@function
        .size           _ZN10layer_norm13ln_bwd_kernelINS_13Kernel_traitsI13__nv_bfloat16S2_S2_S2_fjLj4096ELj1ELj1ELj4ELj16ENS_18Kernel_traits_baseILj4096ES2_S2_S2_S2_fjLj128EEEEELb1ELb0ELb1ELb0EEEvNS_9BwdParamsE,(.L_x_15589 - _ZN10layer_norm13ln_bwd_kernelINS_13Kernel_traitsI13__nv_bfloat16S2_S2_S2_fjLj4096ELj1ELj1ELj4ELj16ENS_18Kernel_traits_baseILj4096ES2_S2_S2_S2_fjLj128EEEEELb1ELb0ELb1ELb0EEEvNS_9BwdParamsE)
        .other          _ZN10layer_norm13ln_bwd_kernelINS_13Kernel_traitsI13__nv_bfloat16S2_S2_S2_fjLj4096ELj1ELj1ELj4ELj16ENS_18Kernel_traits_baseILj4096ES2_S2_S2_S2_fjLj128EEEEELb1ELb0ELb1ELb0EEEvNS_9BwdParamsE,@"STO_CUDA_ENTRY STV_DEFAULT"
_ZN10layer_norm13ln_bwd_kernelINS_13Kernel_traitsI13__nv_bfloat16S2_S2_S2_fjLj4096ELj1ELj1ELj4ELj16ENS_18Kernel_traits_baseILj4096ES2_S2_S2_S2_fjLj128EEEEELb1ELb0ELb1ELb0EEEvNS_9BwdParamsE:
.text._ZN10layer_norm13ln_bwd_kernelINS_13Kernel_traitsI13__nv_bfloat16S2_S2_S2_fjLj4096ELj1ELj1ELj4ELj16ENS_18Kernel_traits_baseILj4096ES2_S2_S2_S2_fjLj128EEEEELb1ELb0ELb1ELb0EEEvNS_9BwdParamsE:
[----:B------:R-:W-:Y:S01]  /*0000*/  LDC R1, c[0x0][0x37c] ;  /* 0x0000df00ff017b82 */ /* 0x000fe20000000800 */
[----:B------:R-:W0:Y:S01]  /*0010*/  S2R R184, SR_TID.X ;  /* 0x0000000000b87919 */ /* 0x000e220000002100 */
[----:B------:R-:W1:Y:S01]  /*0020*/  LDCU UR4, c[0x0][0x388] ;  /* 0x00007100ff0477ac */ /* 0x000e620008000800 */
[----:B------:R-:W2:Y:S01]  /*0030*/  LDCU.64 UR10, c[0x0][0x358] ;  /* 0x00006b00ff0a77ac */ /* 0x000ea20008000a00 */
[----:B------:R-:W3:Y:S01]  /*0040*/  LDCU UR5, c[0x0][0x384] ;  /* 0x00007080ff0577ac */ /* 0x000ee20008000800 */
[----:B-1----:R-:W-:-:S05]  /*0050*/  IMAD.U32 R0, RZ, RZ, UR4 ;  /* 0x00000004ff007e24 */ /* 0x002fca000f8e00ff */
[----:B------:R-:W-:-:S04]  /*0060*/  SHF.R.S32.HI R3, RZ, 0x1f, R0 ;  /* 0x0000001fff037819 */ /* 0x000fc80000011400 */
[----:B------:R-:W-:Y:S02]  /*0070*/  LEA.HI R2, R3, R0, RZ, 0x3 ;  /* 0x0000000003027211 */ /* 0x000fe400078f18ff */
[----:B0-----:R-:W-:Y:S01]  /*0080*/  LOP3.LUT R5, R184, 0x7f, RZ, 0x3c, !PT ;  /* 0x0000007fb8057812 */ /* 0x001fe200078e3cff */
[----:B------:R-:W-:-:S03]  /*0090*/  IMAD.MOV.U32 R3, RZ, RZ, R184 ;  /* 0x000000ffff037224 */ /* 0x000fc600078e00b8 */
        /* <DEDUP_REMOVED lines=15> */
[----:B----4-:R-:W-:-:S04]  /*0190*/  @P2 IMAD.WIDE.U32 R10, R3, 0x10, R10 ;  /* 0x00000010030a2825 */ /* 0x010fc800078e000a */
[----:B------:R-:W-:Y:S01]  /*01a0*/  @P2 VIADD R3, R3, 0x80 ;  /* 0x0000008003032836 */ /* 0x000fe20000000000 */
[----:B------:R1:W5:Y:S03]  /*01b0*/  @P2 LDG.E.128 R52, desc[UR10][R10.64] ;  /* 0x0000000a0a342981 */ /* 0x000366000c1e1d00 */
[----:B---3--:R-:W-:-:S05]  /*01c0*/  @P3 IMAD.WIDE.U32 R6, R3, 0x10, R12 ;  /* 0x0000001003063825 */ /* 0x008fca00078e000c */
[----:B------:R1:W5:Y:S01]  /*01d0*/  @P3 LDG.E.128 R56, desc[UR10][R6.64] ;  /* 0x0000000a06383981 */ /* 0x000362000c1e1d00 */
[----:B------:R-:W0:Y:S01]  /*01e0*/  S2UR UR4, SR_CTAID.X ;  /* 0x00000000000479c3 */ /* 0x000e220000002500 */
[----:B------:R-:W-:Y:S02]  /*01f0*/  CS2R R60, SRZ ;  /* 0x00000000003c7805 */ /* 0x000fe4000001ff00 */
[----:B------:R-:W-:Y:S02]  /*0200*/  CS2R R62, SRZ ;  /* 0x00000000003e7805 */ /* 0x000fe4000001ff00 */
[----:B------:R-:W-:Y:S02]  /*0210*/  CS2R R64, SRZ ;  /* 0x0000000000407805 */ /* 0x000fe4000001ff00 */
[----:B------:R-:W-:Y:S01]  /*0220*/  CS2R R66, SRZ ;  /* 0x0000000000427805 */ /* 0x000fe2000001ff00 */
[----:B0-----:R-:W-:-:S05]  /*0230*/  IMAD.U32 R5, RZ, RZ, UR4 ;  /* 0x00000004ff057e24 */ /* 0x001fca000f8e00ff */
        /* <DEDUP_REMOVED lines=29> */
[----:B-1----:R-:W-:Y:S06]  /*0410*/  @P4 BRA `(.L_x_602) ;  /* 0x0000009400284947 */ /* 0x002fec0003800000 */
        /* <DEDUP_REMOVED lines=33> */
[----:B------:R-:W0:Y:S01]  /*0630*/  LDCU.U8 UR9, c[0x0][0x410] ;  /* 0x00008200ff0977ac */ /* 0x000e220008000000 */
[----:B------:R-:W1:Y:S01]  /*0640*/  LDCU UR14, c[0x0][0x400] ;  /* 0x00008000ff0e77ac */ /* 0x000e620008000800 */
[----:B------:R-:W2:Y:S01]  /*0650*/  LDCU.64 UR16, c[0x0][0x408] ;  /* 0x00008100ff1077ac */ /* 0x000ea20008000a00 */
[----:B------:R-:W3:Y:S01]  /*0660*/  LDCU.64 UR12, c[0x0][0x438] ;  /* 0x00008700ff0c77ac */ /* 0x000ee20008000a00 */
[----:B------:R-:W4:Y:S06]  /*0670*/  LDCU.64 UR6, c[0x0][0x478] ;  /* 0x00008f00ff0677ac */ /* 0x000f2c0008000a00 */
.L_x_751:
[----:B0-23--:R-:W0:Y:S08]  /*0680*/  LDC.64 R144, c[0x0][0x3f8] ;  /* 0x0000fe00ff907b82 */ /* 0x00de300000000a00 */
[----:B------:R-:W1:Y:S08]  /*0690*/  LDC.64 R6, c[0x0][0x3c8] ;  /* 0x0000f200ff067b82 */ /* 0x000e700000000a00 */
[----:B------:R-:W2:Y:S01]  /*06a0*/  LDC.64 R146, c[0x0][0x3f0] ;  /* 0x0000fc00ff927b82 */ /* 0x000ea20000000a00 */
[----:B0-----:R-:W-:-:S07]  /*06b0*/  IMAD.WIDE R148, R5, 0x4, R144 ;  /* 0x0000000405947825 */ /* 0x001fce00078e0290 */
[----:B------:R-:W0:Y:S01]  /*06c0*/  LDC.64 R144, c[0x0][0x3c0] ;  /* 0x0000f000ff907b82 */ /* 0x000e220000000a00 */
[----:B------:R-:W3:Y:S01]  /*06d0*/  LDG.E R4, desc[UR10][R148.64] ;  /* 0x0000000a94047981 */ /* 0x000ee2000c1e1900 */
[----:B-1----:R-:W-:-:S06]  /*06e0*/  IMAD.WIDE R6, R5, 0x4, R6 ;  /* 0x0000000405067825 */ /* 0x002fcc00078e0206 */
[----:B-----5:R1:W5:Y:S01]  /*06f0*/  LDG.E R6, desc[UR10][R6.64] ;  /* 0x0000000a06067981 */ /* 0x020362000c1e1900 */
[----:B--2---:R-:W-:-:S05]  /*0700*/  IMAD.WIDE R146, R5, 0x4, R146 ;  /* 0x0000000405927825 */ /* 0x004fca00078e0292 */
[----:B------:R1:W5:Y:S01]  /*0710*/  LDG.E R8, desc[UR10][R146.64] ;  /* 0x0000000a92087981 */ /* 0x000362000c1e1900 */
[----:B------:R-:W-:Y:S01]  /*0720*/  BSSY.RECONVERGENT B0, `(.L_x_603) ;  /* 0x0000226000007945 */ /* 0x000fe20003800200 */
[----:B---3--:R-:W-:-:S13]  /*0730*/  ISETP.GE.AND P6, PT, R4, 0x1, PT ;  /* 0x000000010400780c */ /* 0x008fda0003fc6270 */
[----:B01----:R-:W-:Y:S05]  /*0740*/  @!P6 BRA `(.L_x_604) ;  /* 0x0000001c0060e947 */ /* 0x003fea0003800000 */
[----:B------:R-:W-:Y:S01]  /*0750*/  IMAD.WIDE R144, R5, 0x4, R144 ;  /* 0x0000000405907825 */ /* 0x000fe200078e0290 */
[----:B------:R-:W0:Y:S05]  /*0760*/  LDC R0, c[0x0][0x388] ;  /* 0x0000e200ff007b82 */ /* 0x000e2a0000000800 */
[----:B------:R-:W2:Y:S01]  /*0770*/  LDG.E R144, desc[UR10][R144.64] ;  /* 0x0000000a90907981 */ /* 0x000ea2000c1e1900 */
[----:B-----5:R-:W-:Y:S01]  /*0780*/  ISETP.GE.AND P4, PT, R8, 0x1, PT ;  /* 0x000000010800780c */ /* 0x020fe20003f86270 */
[----:B------:R-:W-:Y:S01]  /*0790*/  BSSY.RECONVERGENT B1, `(.L_x_605) ;  /* 0x0000087000017945 */ /* 0x000fe20003800200 */
[----:B------:R-:W-:Y:S01]  /*07a0*/  IADD3 R147, PT, PT, R4, -0x1, RZ ;  /* 0xffffffff04937810 */ /* 0x000fe20007ffe0ff */
[----:B------:R-:W-:Y:S01]  /*07b0*/  IMAD.MOV.U32 R185, RZ, RZ, RZ ;  /* 0x000000ffffb97224 */ /* 0x000fe200078e00ff */
[C---:B------:R-:W-:Y:S01]  /*07c0*/  ISETP.GE.U32.AND P0, PT, R2.reuse, 0x80, PT ;  /* 0x000000800200780c */ /* 0x040fe20003f06070 */
[----:B------:R-:W-:Y:S01]  /*07d0*/  HFMA2 R199, -RZ, RZ, 0, 0 ;  /* 0x00000000ffc77431 */ /* 0x000fe200000001ff */
[----:B------:R-:W-:Y:S01]  /*07e0*/  ISETP.NE.AND P5, PT, RZ, UR9, PT ;  /* 0x00000009ff007c0c */ /* 0x000fe2000bfa5270 */
[----:B------:R-:W-:Y:S01]  /*07f0*/  IMAD.MOV.U32 R202, RZ, RZ, RZ ;  /* 0x000000ffffca7224 */ /* 0x000fe200078e00ff */
[----:B------:R-:W-:-:S02]  /*0800*/  ISETP.GE.U32.AND P1, PT, R2, 0x100, PT ;  /* 0x000001000200780c */ /* 0x000fc40003f26070 */
[C---:B------:R-:W-:Y:S02]  /*0810*/  ISETP.GE.U32.AND P2, PT, R2.reuse, 0x180, PT ;  /* 0x000001800200780c */ /* 0x040fe40003f46070 */
[----:B------:R-:W-:Y:S01]  /*0820*/  ISETP.GE.U32.AND P3, PT, R2, 0x200, PT ;  /* 0x000002000200780c */ /* 0x000fe20003f66070 */
[----:B------:R-:W-:Y:S02]  /*0830*/  @P4 VIADD R149, R8, 0xffffffff ;  /* 0xffffffff08954836 */ /* 0x000fe40000000000 */
[-C--:B0-----:R-:W-:Y:S02]  /*0840*/  IMAD R7, R5, R0.reuse, RZ ;  /* 0x0000000005077224 */ /* 0x081fe400078e02ff */
[-C--:B------:R-:W-:Y:S02]  /*0850*/  IMAD R147, R147, R0.reuse, RZ ;  /* 0x0000000093937224 */ /* 0x080fe400078e02ff */
[----:B------:R-:W-:Y:S01]  /*0860*/  @P4 IMAD R149, R149, R0, RZ ;  /* 0x0000000095954224 */ /* 0x000fe200078e02ff */
[----:B------:R-:W-:-:S02]  /*0870*/  SHF.R.S32.HI R146, RZ, 0x1f, R7 ;  /* 0x0000001fff927819 */ /* 0x000fc40000011407 */
[----:B------:R-:W-:Y:S02]  /*0880*/  SHF.R.S32.HI R148, RZ, 0x1f, R147 ;  /* 0x0000001fff947819 */ /* 0x000fe40000011493 */
[----:B------:R-:W-:Y:S02]  /*0890*/  @P4 SHF.R.S32.HI R150, RZ, 0x1f, R149 ;  /* 0x0000001fff964819 */ /* 0x000fe40000011495 */
[----:B------:R-:W-:Y:S02]  /*08a0*/  LEA.HI R7, R146, R7, RZ, 0x3 ;  /* 0x0000000792077211 */ /* 0x000fe400078f18ff */
[----:B------:R-:W-:Y:S02]  /*08b0*/  LEA.HI R147, R148, R147, RZ, 0x3 ;  /* 0x0000009394937211 */ /* 0x000fe400078f18ff */
[----:B------:R-:W-:Y:S02]  /*08c0*/  @P4 LEA.HI R149, R150, R149, RZ, 0x3 ;  /* 0x0000009596954211 */ /* 0x000fe400078f18ff */
[----:B------:R-:W-:-:S02]  /*08d0*/  LEA.HI.SX32 R7, R7, R184, 0x1d ;  /* 0x000000b807077211 */ /* 0x000fc400078feaff */
[-C--:B------:R-:W-:Y:S02]  /*08e0*/  LEA.HI.SX32 R187, R147, R184.reuse, 0x1d ;  /* 0x000000b893bb7211 */ /* 0x080fe400078feaff */
[----:B------:R-:W-:Y:S01]  /*08f0*/  @P4 LEA.HI.SX32 R185, R149, R184, 0x1d ;  /* 0x000000b895b94211 */ /* 0x000fe200078feaff */
[----:B------:R-:W-:Y:S01]  /*0900*/  IMAD.MOV.U32 R186, RZ, RZ, R7 ;  /* 0x000000ffffba7224 */ /* 0x000fe200078e0007 */
[----:B--2---:R-:W-:Y:S01]  /*0910*/  FSEL R184, R144, RZ, !P5 ;  /* 0x000000ff90b87208 */ /* 0x004fe20006800000 */
[----:B------:R-:W-:Y:S06]  /*0920*/  @!P0 BRA `(.L_x_606) ;  /* 0x0000000400b48947 */ /* 0x000fec0003800000 */
        /* <DEDUP_REMOVED lines=12> */
[----:B------:R-:W-:Y:S01]  /*09f0*/  IMAD.U32 R9, R44, 0x10000, RZ ;  /* 0x000100002c097824 */ /* 0x000fe200078e00ff */
[----:B------:R-:W-:Y:S01]  /*0a00*/  PRMT R24, R45, 0x7632, R24 ;  /* 0x000076322d187816 */ /* 0x000fe20000000018 */
[----:B0-----:R-:W-:-:S05]  /*0a10*/  @P5 IMAD.WIDE.U32 R10, R186, 0x10, R10 ;  /* 0x00000010ba0a5825 */ /* 0x001fca00078e000a */
[----:B------:R0:W5:Y:S01]  /*0a20*/  @P5 LDG.E.128 R120, desc[UR10][R10.64] ;  /* 0x0000000a0a785981 */ /* 0x000162000c1e1d00 */
[----:B------:R-:W-:Y:S01]  /*0a30*/  IMAD.U32 R24, R24, 0x10000, RZ ;  /* 0x0001000018187824 */ /* 0x000fe200078e00ff */
[----:B------:R-:W-:-:S05]  /*0a40*/  PRMT R151, R47, 0x7632, R151 ;  /* 0x000076322f977816 */ /* 0x000fca0000000097 */
[----:B------:R-:W-:Y:S01]  /*0a50*/  IMAD.U32 R151, R151, 0x10000, RZ ;  /* 0x0001000097977824 */ /* 0x000fe200078e00ff */
[----:B------:R-:W-:Y:S01]  /*0a60*/  IADD3 R187, PT, PT, R187, 0x80, RZ ;  /* 0x00000080bbbb7810 */ /* 0x000fe20007ffe0ff */
[----:B------:R-:W-:Y:S02]  /*0a70*/  VIADD R185, R185, 0x80 ;  /* 0x00000080b9b97836 */ /* 0x000fe40000000000 */
[----:B------:R-:W-:Y:S01]  /*0a80*/  VIADD R186, R186, 0x80 ;  /* 0x00000080baba7836 */ /* 0x000fe20000000000 */
[C---:B---3--:R-:W-:Y:S01]  /*0a90*/  PRMT R21, R13.reuse, 0x7632, R21 ;  /* 0x000076320d157816 */ /* 0x048fe20000000015 */
[----:B------:R-:W-:Y:S01]  /*0aa0*/  IMAD.U32 R13, R13, 0x10000, RZ ;  /* 0x000100000d0d7824 */ /* 0x000fe200078e00ff */
[C---:B------:R-:W-:Y:S02]  /*0ab0*/  PRMT R148, R15.reuse, 0x7632, R148 ;  /* 0x000076320f947816 */ /* 0x040fe40000000094 */
[----:B------:R-:W-:Y:S02]  /*0ac0*/  SHF.L.U32 R149, R15, 0x10, RZ ;  /* 0x000000100f957819 */ /* 0x000fe400000006ff */
[----:B------:R-:W-:-:S02]  /*0ad0*/  SHF.L.U32 R3, R12, 0x10, RZ ;  /* 0x000000100c037819 */ /* 0x000fc400000006ff */
[C---:B----4-:R-:W-:Y:S01]  /*0ae0*/  PRMT R15, R16.reuse, 0x7632, R15 ;  /* 0x00007632100f7816 */ /* 0x050fe2000000000f */
[----:B------:R-:W-:Y:S02]  /*0af0*/  IMAD.U32 R16, R16, 0x10000, RZ ;  /* 0x0001000010107824 */ /* 0x000fe400078e00ff */
[----:B------:R-:W-:Y:S01]  /*0b00*/  FADD.FTZ R13, -R184, R13 ;  /* 0x0000000db80d7221 */ /* 0x000fe20000010100 */
[----:B------:R-:W-:Y:S01]  /*0b10*/  PRMT R20, R12, 0x7632, R20 ;  /* 0x000076320c147816 */ /* 0x000fe20000000014 */
[----:B------:R-:W-:Y:S01]  /*0b20*/  FADD.FTZ R3, -R184, R3 ;  /* 0x00000003b8037221 */ /* 0x000fe20000010100 */
[----:B------:R-:W-:Y:S01]  /*0b30*/  PRMT R22, R17, 0x7632, R22 ;  /* 0x0000763211167816 */ /* 0x000fe20000000016 */
[-C--:B0-----:R-:W-:Y:S01]  /*0b40*/  FMUL.FTZ R10, R9, R16.reuse ;  /* 0x00000010090a7220 */ /* 0x081fe20000410000 */
[----:B------:R-:W-:Y:S01]  /*0b50*/  SHF.L.U32 R17, R17, 0x10, RZ ;  /* 0x0000001011117819 */ /* 0x000fe200000006ff */
[C---:B------:R-:W-:Y:S01]  /*0b60*/  FMUL.FTZ R9, R6.reuse, R13 ;  /* 0x0000000d06097220 */ /* 0x040fe20000410000 */
[----:B------:R-:W-:Y:S01]  /*0b70*/  SHF.L.U32 R12, R45, 0x10, RZ ;  /* 0x000000102d0c7819 */ /* 0x000fe200000006ff */
[----:B------:R-:W-:Y:S01]  /*0b80*/  FMUL.FTZ R3, R6, R3 ;  /* 0x0000000306037220 */ /* 0x000fe20000410000 */
[----:B------:R-:W-:Y:S01]  /*0b90*/  FADD.FTZ R13, -R184, R149 ;  /* 0x00000095b80d7221 */ /* 0x000fe20000010100 */
[----:B------:R-:W-:Y:S01]  /*0ba0*/  FADD.FTZ R86, R86, R17 ;  /* 0x0000001156567221 */ /* 0x000fe20000010000 */
[-C--:B------:R-:W-:Y:S01]  /*0bb0*/  FFMA.FTZ R62, R9, R17.reuse, R62 ;  /* 0x00000011093e7223 */ /* 0x080fe2000001003e */
[----:B------:R-:W-:Y:S01]  /*0bc0*/  FMUL.FTZ R12, R12, R17 ;  /* 0x000000110c0c7220 */ /* 0x000fe20000410000 */
[----:B------:R-:W-:Y:S01]  /*0bd0*/  SHF.L.U32 R17, R20, 0x10, RZ ;  /* 0x0000001014117819 */ /* 0x000fe200000006ff */
[C---:B------:R-:W-:Y:S01]  /*0be0*/  IMAD.U32 R147, R18.reuse, 0x10000, RZ ;  /* 0x0001000012937824 */ /* 0x040fe200078e00ff */
[----:B------:R-:W-:Y:S01]  /*0bf0*/  PRMT R146, R18, 0x7632, R146 ;  /* 0x0000763212927816 */ /* 0x000fe20000000092 */
[----:B------:R-:W-:Y:S01]  /*0c00*/  FADD.FTZ R84, R84, R16 ;  /* 0x0000001054547221 */ /* 0x000fe20000010000 */
[----:B------:R-:W-:Y:S01]  /*0c10*/  PRMT R150, R19, 0x7632, R150 ;  /* 0x0000763213967816 */ /* 0x000fe20000000096 */
[----:B------:R-:W-:Y:S01]  /*0c20*/  FFMA.FTZ R60, R3, R16, R60 ;  /* 0x00000010033c7223 */ /* 0x000fe2000001003c */
[----:B------:R-:W-:Y:S01]  /*0c30*/  IMAD.U32 R19, R19, 0x10000, RZ ;  /* 0x0001000013137824 */ /* 0x000fe200078e00ff */
[----:B------:R-:W-:Y:S01]  /*0c40*/  PRMT R18, R44, 0x7632, R18 ;  /* 0x000076322c127816 */ /* 0x000fe20000000012 */
[----:B------:R-:W-:-:S02]  /*0c50*/  IMAD.U32 R16, R47, 0x10000, RZ ;  /* 0x000100002f107824 */ /* 0x000fc400078e00ff */
[----:B------:R-:W-:Y:S01]  /*0c60*/  FMUL.FTZ R13, R6, R13 ;  /* 0x0000000d060d7220 */ /* 0x000fe20000410000 */
[----:B------:R-:W-:Y:S01]  /*0c70*/  FADD.FTZ R17, -R184, R17 ;  /* 0x00000011b8117221 */ /* 0x000fe20000010100 */
[----:B------:R-:W-:Y:S02]  /*0c80*/  IMAD.U32 R21, R21, 0x10000, RZ ;  /* 0x0001000015157824 */ /* 0x000fe400078e00ff */
[-C--:B------:R-:W-:Y:S01]  /*0c90*/  FMUL.FTZ R16, R16, R19.reuse ;  /* 0x0000001310107220 */ /* 0x080fe20000410000 */
[----:B------:R-:W-:Y:S01]  /*0ca0*/  FADD.FTZ R90, R90, R19 ;  /* 0x000000135a5a7221 */ /* 0x000fe20000010000 */
[----:B------:R-:W-:Y:S01]  /*0cb0*/  FFMA.FTZ R66, R13, R19, R66 ;  /* 0x000000130d427223 */ /* 0x000fe20000010042 */
[----:B------:R-:W-:Y:S01]  /*0cc0*/  IMAD.U32 R19, R18, 0x10000, RZ ;  /* 0x0001000012137824 */ /* 0x000fe200078e00ff */
[----:B------:R-:W-:Y:S01]  /*0cd0*/  SHF.L.U32 R20, R15, 0x10, RZ ;  /* 0x000000100f147819 */ /* 0x000fe200000006ff */
[----:B------:R-:W-:Y:S01]  /*0ce0*/  FMUL.FTZ R18, R6, R17 ;  /* 0x0000001106127220 */ /* 0x000fe20000410000 */
[----:B------:R-:W-:Y:S01]  /*0cf0*/  FADD.FTZ R21, -R184, R21 ;  /* 0x00000015b8157221 */ /* 0x000fe20000010100 */
[C---:B------:R-:W-:Y:S01]  /*0d00*/  PRMT R144, R14.reuse, 0x7632, R144 ;  /* 0x000076320e907816 */ /* 0x040fe20000000090 */
[----:B------:R-:W-:-:S02]  /*0d10*/  IMAD.U32 R145, R14, 0x10000, RZ ;  /* 0x000100000e917824 */ /* 0x000fc400078e00ff */
[-C--:B------:R-:W-:Y:S01]  /*0d20*/  FMUL.FTZ R15, R19, R20.reuse ;  /* 0x00000014130f7220 */ /* 0x080fe20000410000 */
[----:B------:R-:W-:Y:S01]  /*0d30*/  FADD.FTZ R85, R85, R20 ;  /* 0x0000001455557221 */ /* 0x000fe20000010000 */
[----:B------:R-:W-:Y:S01]  /*0d40*/  FFMA.FTZ R61, R18, R20, R61 ;  /* 0x00000014123d7223 */ /* 0x000fe2000001003d */
[----:B------:R-:W-:Y:S02]  /*0d50*/  IMAD.U32 R22, R22, 0x10000, RZ ;  /* 0x0001000016167824 */ /* 0x000fe400078e00ff */
[----:B------:R-:W-:Y:S01]  /*0d60*/  FMUL.FTZ R20, R6, R21 ;  /* 0x0000001506147220 */ /* 0x000fe20000410000 */
[----:B------:R-:W-:Y:S01]  /*0d70*/  FADD.FTZ R11, -R184, R145 ;  /* 0x00000091b80b7221 */ /* 0x000fe20000010100 */
[----:B------:R-:W-:Y:S02]  /*0d80*/  IMAD.U32 R21, R144, 0x10000, RZ ;  /* 0x0001000090157824 */ /* 0x000fe400078e00ff */
[-C--:B------:R-:W-:Y:S01]  /*0d90*/  FMUL.FTZ R17, R24, R22.reuse ;  /* 0x0000001618117220 */ /* 0x080fe20000410000 */
[----:B------:R-:W-:Y:S01]  /*0da0*/  FADD.FTZ R87, R87, R22 ;  /* 0x0000001657577221 */ /* 0x000fe20000010000 */
[----:B------:R-:W-:Y:S01]  /*0db0*/  FFMA.FTZ R63, R20, R22, R63 ;  /* 0x00000016143f7223 */ /* 0x000fe2000001003f */
[----:B------:R-:W-:Y:S01]  /*0dc0*/  FADD.FTZ R22, RZ, R10 ;  /* 0x0000000aff167221 */ /* 0x000fe20000010000 */
[----:B------:R-:W-:Y:S01]  /*0dd0*/  FFMA.FTZ R19, R3, R10, RZ ;  /* 0x0000000a03137223 */ /* 0x000fe200000100ff */
[----:B------:R-:W-:-:S02]  /*0de0*/  IMAD.U32 R14, R46, 0x10000, RZ ;  /* 0x000100002e0e7824 */ /* 0x000fc400078e00ff */
[----:B------:R-:W-:Y:S01]  /*0df0*/  FMUL.FTZ R11, R6, R11 ;  /* 0x0000000b060b7220 */ /* 0x000fe20000410000 */
[----:B------:R-:W-:Y:S01]  /*0e00*/  FADD.FTZ R145, -R184, R21 ;  /* 0x00000015b8917221 */ /* 0x000fe20000010100 */
[----:B------:R-:W-:Y:S01]  /*0e10*/  FADD.FTZ R21, R22, R15 ;  /* 0x0000000f16157221 */ /* 0x000fe20000010000 */
[----:B------:R-:W-:Y:S01]  /*0e20*/  FFMA.FTZ R24, R18, R15, R19 ;  /* 0x0000000f12187223 */ /* 0x000fe20000010013 */
[-C--:B------:R-:W-:Y:S01]  /*0e30*/  FMUL.FTZ R14, R14, R147.reuse ;  /* 0x000000930e0e7220 */ /* 0x080fe20000410000 */
[--C-:B------:R-:W-:Y:S01]  /*0e40*/  FADD.FTZ R88, R88, R147.reuse ;  /* 0x0000009358587221 */ /* 0x100fe20000010000 */
[----:B------:R-:W-:Y:S01]  /*0e50*/  FFMA.FTZ R64, R11, R147, R64 ;  /* 0x000000930b407223 */ /* 0x000fe20000010040 */
[----:B------:R-:W-:Y:S01]  /*0e60*/  PRMT R147, R46, 0x7632, R147 ;  /* 0x000076322e937816 */ /* 0x000fe20000000093 */
[----:B------:R-:W-:Y:S01]  /*0e70*/  FADD.FTZ R144, R21, R12 ;  /* 0x0000000c15907221 */ /* 0x000fe20000010000 */
[----:B------:R-:W-:Y:S01]  /*0e80*/  FFMA.FTZ R21, R9, R12, R24 ;  /* 0x0000000c09157223 */ /* 0x000fe20000010018 */
[----:B------:R-:W-:Y:S01]  /*0e90*/  FMUL.FTZ R22, R6, R145 ;  /* 0x0000009106167220 */ /* 0x000fe20000410000 */
[----:B------:R-:W-:Y:S01]  /*0ea0*/  SHF.L.U32 R147, R147, 0x10, RZ ;  /* 0x0000001093937819 */ /* 0x000fe200000006ff */
[----:B------:R-:W-:-:S02]  /*0eb0*/  IMAD.U32 R146, R146, 0x10000, RZ ;  /* 0x0001000092927824 */ /* 0x000fc400078e00ff */
[----:B------:R-:W-:Y:S01]  /*0ec0*/  FADD.FTZ R145, R144, R17 ;  /* 0x0000001190917221 */ /* 0x000fe20000010000 */
[----:B------:R-:W-:Y:S01]  /*0ed0*/  FFMA.FTZ R24, R20, R17, R21 ;  /* 0x0000001114187223 */ /* 0x000fe20000010015 */
[----:B------:R-:W-:Y:S01]  /*0ee0*/  SHF.L.U32 R149, R148, 0x10, RZ ;  /* 0x0000001094957819 */ /* 0x000fe200000006ff */
[----:B------:R-:W-:Y:S01]  /*0ef0*/  FMUL.FTZ R19, R147, R146 ;  /* 0x0000009293137220 */ /* 0x000fe20000410000 */
[----:B------:R-:W-:Y:S01]  /*0f00*/  FADD.FTZ R144, R145, R14 ;  /* 0x0000000e91907221 */ /* 0x000fe20000010000 */
[----:B------:R-:W-:Y:S01]  /*0f10*/  FFMA.FTZ R145, R11, R14, R24 ;  /* 0x0000000e0b917223 */ /* 0x000fe20000010018 */
[----:B------:R-:W-:Y:S02]  /*0f20*/  IMAD.U32 R150, R150, 0x10000, RZ ;  /* 0x0001000096967824 */ /* 0x000fe400078e00ff */
        /* <DEDUP_REMOVED lines=12> */
[----:B------:R-:W-:-:S07]  /*0ff0*/  FFMA.FTZ R202, R24, R21, R145 ;  /* 0x0000001518ca7223 */ /* 0x000fce0000010091 */
.L_x_606:
[----:B----4-:R-:W-:Y:S05]  /*1000*/  BSYNC.RECONVERGENT B1 ;  /* 0x0000000000017941 */ /* 0x010fea0003800200 */
.L_x_605:
        /* <DEDUP_REMOVED lines=8> */
[----:B-1----:R-:W-:-:S05]  /*1090*/  IMAD.WIDE.U32 R26, R187, 0x10, R26 ;  /* 0x00000010bb1a7825 */ /* 0x002fca00078e001a */
[----:B------:R0:W4:Y:S01]  /*10a0*/  LDG.E.128 R32, desc[UR10][R26.64] ;  /* 0x0000000a1a207981 */ /* 0x000122000c1e1d00 */
[----:B------:R-:W-:Y:S01]  /*10b0*/  ISETP.NE.AND.EX P5, PT, RZ, UR13, PT, P5 ;  /* 0x0000000dff007c0c */ /* 0x000fe2000bfa5350 */
[----:B--2---:R-:W-:-:S05]  /*10c0*/  IMAD.WIDE.U32 R144, R185, 0x8, R144 ;  /* 0x00000008b9907825 */ /* 0x004fca00078e0090 */
[----:B------:R-:W5:Y:S07]  /*10d0*/  LDG.E.64 R166, desc[UR10][R144.64] ;  /* 0x0000000a90a67981 */ /* 0x000f6e000c1e1b00 */
[----:B------:R-:W1:Y:S01]  /*10e0*/  @P5 LDC.64 R36, c[0x0][0x438] ;  /* 0x00010e00ff245b82 */ /* 0x000e620000000a00 */
[----:B0-----:R-:W-:Y:S02]  /*10f0*/  IMAD.U32 R26, R48, 0x10000, RZ ;  /* 0x00010000301a7824 */ /* 0x001fe400078e00ff */
[----:B-1----:R-:W-:-:S05]  /*1100*/  @P5 IMAD.WIDE.U32 R36, R186, 0x10, R36 ;  /* 0x00000010ba245825 */ /* 0x002fca00078e0024 */
[----:B------:R0:W5:Y:S01]  /*1110*/  @P5 LDG.E.128 R124, desc[UR10][R36.64] ;  /* 0x0000000a247c5981 */ /* 0x000162000c1e1d00 */
[----:B------:R-:W-:Y:S01]  /*1120*/  IADD3 R187, PT, PT, R187, 0x80, RZ ;  /* 0x00000080bbbb7810 */ /* 0x000fe20007ffe0ff */
[----:B------:R-:W-:Y:S01]  /*1130*/  VIADD R185, R185, 0x80 ;  /* 0x00000080b9b97836 */ /* 0x000fe20000000000 */
[----:B------:R-:W-:Y:S02]  /*1140*/  IADD3 R186, PT, PT, R186, 0x80, RZ ;  /* 0x00000080baba7810 */ /* 0x000fe40007ffe0ff */
[----:B---3--:R-:W-:Y:S01]  /*1150*/  SHF.L.U32 R23, R28, 0x10, RZ ;  /* 0x000000101c177819 */ /* 0x008fe200000006ff */
[----:B------:R-:W-:-:S04]  /*1160*/  IMAD.U32 R27, R29, 0x10000, RZ ;  /* 0x000100001d1b7824 */ /* 0x000fc800078e00ff */
[C---:B------:R-:W-:Y:S01]  /*1170*/  FADD.FTZ R23, -R184.reuse, R23 ;  /* 0x00000017b8177221 */ /* 0x040fe20000010100 */
[----:B------:R-:W-:Y:S01]  /*1180*/  FADD.FTZ R27, -R184, R27 ;  /* 0x0000001bb81b7221 */ /* 0x000fe20000010100 */
[----:B----4-:R-:W-:Y:S02]  /*1190*/  IMAD.U32 R25, R32, 0x10000, RZ ;  /* 0x0001000020197824 */ /* 0x010fe400078e00ff */
[----:B------:R-:W-:Y:S01]  /*11a0*/  FMUL.FTZ R23, R6, R23 ;  /* 0x0000001706177220 */ /* 0x000fe20000410000 */
[----:B------:R-:W-:Y:S02]  /*11b0*/  IMAD.U32 R149, R30, 0x10000, RZ ;  /* 0x000100001e957824 */ /* 0x000fe400078e00ff */
[-C--:B------:R-:W-:Y:S01]  /*11c0*/  FMUL.FTZ R26, R26, R25.reuse ;  /* 0x000000191a1a7220 */ /* 0x080fe20000410000 */
[----:B------:R-:W-:Y:S01]  /*11d0*/  FADD.FTZ R92, R92, R25 ;  /* 0x000000195c5c7221 */ /* 0x000fe20000010000 */
[----:B------:R-:W-:Y:S01]  /*11e0*/  FFMA.FTZ R68, R23, R25, R68 ;  /* 0x0000001917447223 */ /* 0x000fe20000010044 */
[----:B------:R-:W-:Y:S01]  /*11f0*/  FMUL.FTZ R25, R6, R27 ;  /* 0x0000001b06197220 */ /* 0x000fe20000410000 */
[----:B------:R-:W-:Y:S01]  /*1200*/  SHF.L.U32 R151, R31, 0x10, RZ ;  /* 0x000000101f977819 */ /* 0x000fe200000006ff */
[----:B------:R-:W-:Y:S01]  /*1210*/  FADD.FTZ R27, -R184, R149 ;  /* 0x00000095b81b7221 */ /* 0x000fe20000010100 */
[----:B------:R-:W-:-:S02]  /*1220*/  PRMT R38, R28, 0x7632, R38 ;  /* 0x000076321c267816 */ /* 0x000fc40000000026 */
[----:B------:R-:W-:Y:S02]  /*1230*/  PRMT R148, R30, 0x7632, R148 ;  /* 0x000076321e947816 */ /* 0x000fe40000000094 */
[----:B0-----:R-:W-:Y:S01]  /*1240*/  PRMT R37, R33, 0x7632, R37 ;  /* 0x0000763221257816 */ /* 0x001fe20000000025 */
[----:B------:R-:W-:Y:S01]  /*1250*/  IMAD.U32 R28, R49, 0x10000, RZ ;  /* 0x00010000311c7824 */ /* 0x000fe200078e00ff */
[----:B------:R-:W-:Y:S01]  /*1260*/  PRMT R147, R29, 0x7632, R147 ;  /* 0x000076321d937816 */ /* 0x000fe20000000093 */
[----:B------:R-:W-:Y:S01]  /*1270*/  IMAD.U32 R29, R34, 0x10000, RZ ;  /* 0x00010000221d7824 */ /* 0x000fe200078e00ff */
[----:B------:R-:W-:Y:S01]  /*1280*/  SHF.L.U32 R33, R33, 0x10, RZ ;  /* 0x0000001021217819 */ /* 0x000fe200000006ff */
[----:B------:R-:W-:Y:S01]  /*1290*/  FMUL.FTZ R27, R6, R27 ;  /* 0x0000001b061b7220 */ /* 0x000fe20000410000 */
[----:B------:R-:W-:Y:S01]  /*12a0*/  SHF.L.U32 R30, R50, 0x10, RZ ;  /* 0x00000010321e7819 */ /* 0x000fe200000006ff */
[----:B------:R-:W-:Y:S01]  /*12b0*/  FADD.FTZ R151, -R184, R151 ;  /* 0x00000097b8977221 */ /* 0x000fe20000010100 */
[----:B------:R-:W-:Y:S01]  /*12c0*/  SHF.L.U32 R145, R38, 0x10, RZ ;  /* 0x0000001026917819 */ /* 0x000fe200000006ff */
[-C--:B------:R-:W-:Y:S01]  /*12d0*/  FMUL.FTZ R28, R28, R33.reuse ;  /* 0x000000211c1c7220 */ /* 0x080fe20000410000 */
[----:B------:R-:W-:Y:S01]  /*12e0*/  PRMT R150, R31, 0x7632, R150 ;  /* 0x000076321f967816 */ /* 0x000fe20000000096 */
[----:B------:R-:W-:Y:S01]  /*12f0*/  FADD.FTZ R94, R94, R33 ;  /* 0x000000215e5e7221 */ /* 0x000fe20000010000 */
[----:B------:R-:W-:Y:S01]  /*1300*/  PRMT R146, R35, 0x7632, R146 ;  /* 0x0000763223927816 */ /* 0x000fe20000000092 */
[----:B------:R-:W-:Y:S01]  /*1310*/  FFMA.FTZ R70, R25, R33, R70 ;  /* 0x0000002119467223 */ /* 0x000fe20000010046 */
[----:B------:R-:W-:Y:S01]  /*1320*/  PRMT R31, R32, 0x7632, R31 ;  /* 0x00007632201f7816 */ /* 0x000fe2000000001f */
[-C--:B------:R-:W-:Y:S01]  /*1330*/  FMUL.FTZ R30, R30, R29.reuse ;  /* 0x0000001d1e1e7220 */ /* 0x080fe20000410000 */
[----:B------:R-:W-:Y:S01]  /*1340*/  SHF.L.U32 R35, R35, 0x10, RZ ;  /* 0x0000001023237819 */ /* 0x000fe200000006ff */
[----:B------:R-:W-:Y:S01]  /*1350*/  FADD.FTZ R96, R96, R29 ;  /* 0x0000001d60607221 */ /* 0x000fe20000010000 */
[----:B------:R-:W-:Y:S01]  /*1360*/  FFMA.FTZ R72, R27, R29, R72 ;  /* 0x0000001d1b487223 */ /* 0x000fe20000010048 */
[----:B------:R-:W-:Y:S01]  /*1370*/  IMAD.U32 R32, R51, 0x10000, RZ ;  /* 0x0001000033207824 */ /* 0x000fe200078e00ff */
[----:B------:R-:W-:Y:S01]  /*1380*/  PRMT R33, R48, 0x7632, R33 ;  /* 0x0000763230217816 */ /* 0x000fe20000000021 */
[----:B------:R-:W-:Y:S01]  /*1390*/  FMUL.FTZ R29, R6, R151 ;  /* 0x00000097061d7220 */ /* 0x000fe20000410000 */
[----:B------:R-:W-:Y:S01]  /*13a0*/  SHF.L.U32 R147, R147, 0x10, RZ ;  /* 0x0000001093937819 */ /* 0x000fe200000006ff */
[----:B------:R-:W-:Y:S01]  /*13b0*/  FADD.FTZ R145, -R184, R145 ;  /* 0x00000091b8917221 */ /* 0x000fe20000010100 */
[----:B------:R-:W-:Y:S01]  /*13c0*/  PRMT R144, R34, 0x7632, R144 ;  /* 0x0000763222907816 */ /* 0x000fe20000000090 */
[-C--:B------:R-:W-:Y:S01]  /*13d0*/  FMUL.FTZ R32, R32, R35.reuse ;  /* 0x0000002320207220 */ /* 0x080fe20000410000 */
[--C-:B------:R-:W-:Y:S01]  /*13e0*/  FADD.FTZ R98, R98, R35.reuse ;  /* 0x0000002362627221 */ /* 0x100fe20000010000 */
[----:B------:R-:W-:Y:S01]  /*13f0*/  FFMA.FTZ R74, R29, R35, R74 ;  /* 0x000000231d4a7223 */ /* 0x000fe2000001004a */
[----:B------:R-:W-:Y:S01]  /*1400*/  PRMT R35, R49, 0x7632, R35 ;  /* 0x0000763231237816 */ /* 0x000fe20000000023 */
[----:B------:R-:W-:-:S02]  /*1410*/  IMAD.U32 R33, R33, 0x10000, RZ ;  /* 0x0001000021217824 */ /* 0x000fc400078e00ff */
[----:B------:R-:W-:Y:S01]  /*1420*/  FMUL.FTZ R34, R6, R145 ;  /* 0x0000009106227220 */ /* 0x000fe20000410000 */
[----:B------:R-:W-:Y:S02]  /*1430*/  IMAD.U32 R36, R31, 0x10000, RZ ;  /* 0x000100001f247824 */ /* 0x000fe400078e00ff */
[----:B------:R-:W-:Y:S01]  /*1440*/  FADD.FTZ R147, -R184, R147 ;  /* 0x00000093b8937221 */ /* 0x000fe20000010100 */
[----:B------:R-:W-:Y:S01]  /*1450*/  SHF.L.U32 R35, R35, 0x10, RZ ;  /* 0x0000001023237819 */ /* 0x000fe200000006ff */
[----:B------:R-:W-:Y:S02]  /*1460*/  IMAD.U32 R38, R37, 0x10000, RZ ;  /* 0x0001000025267824 */ /* 0x000fe400078e00ff */
[-C--:B------:R-:W-:Y:S01]  /*1470*/  FMUL.FTZ R31, R33, R36.reuse ;  /* 0x00000024211f7220 */ /* 0x080fe20000410000 */
        /* <DEDUP_REMOVED lines=9> */
[----:B------:R-:W-:Y:S01]  /*1510*/  PRMT R145, R50, 0x7632, R145 ;  /* 0x0000763232917816 */ /* 0x000fe20000000091 */
[----:B------:R-:W-:Y:S01]  /*1520*/  FADD.FTZ R149, -R184, R37 ;  /* 0x00000025b8957221 */ /* 0x000fe20000010100 */
[----:B------:R-:W-:Y:S01]  /*1530*/  SHF.L.U32 R148, R144, 0x10, RZ ;  /* 0x0000001090947819 */ /* 0x000fe200000006ff */
[----:B------:R-:W-:Y:S01]  /*1540*/  FADD.FTZ R37, R38, R31 ;  /* 0x0000001f26257221 */ /* 0x000fe20000010000 */
[----:B------:R-:W-:Y:S01]  /*1550*/  FFMA.FTZ R144, R34, R31, R35 ;  /* 0x0000001f22907223 */ /* 0x000fe20000010023 */
[----:B------:R-:W-:Y:S01]  /*1560*/  SHF.L.U32 R145, R145, 0x10, RZ ;  /* 0x0000001091917819 */ /* 0x000fe200000006ff */
[----:B------:R-:W-:-:S02]  /*1570*/  IMAD.U32 R151, R150, 0x10000, RZ ;  /* 0x0001000096977824 */ /* 0x000fc400078e00ff */
[----:B------:R-:W-:Y:S02]  /*1580*/  IMAD.U32 R150, R146, 0x10000, RZ ;  /* 0x0001000092967824 */ /* 0x000fe400078e00ff */
[----:B------:R-:W-:Y:S01]  /*1590*/  FADD.FTZ R146, R37, R28 ;  /* 0x0000001c25927221 */ /* 0x000fe20000010000 */
[----:B------:R-:W-:Y:S01]  /*15a0*/  FFMA.FTZ R37, R25, R28, R144 ;  /* 0x0000001c19257223 */ /* 0x000fe20000010090 */
[----:B------:R-:W-:Y:S01]  /*15b0*/  PRMT R147, R51, 0x7632, R147 ;  /* 0x0000763233937816 */ /* 0x000fe20000000093 */
[----:B------:R-:W-:Y:S01]  /*15c0*/  FMUL.FTZ R35, R145, R148 ;  /* 0x0000009491237220 */ /* 0x000fe20000410000 */
[----:B------:R-:W-:Y:S01]  /*15d0*/  FADD.FTZ R145, R146, R33 ;  /* 0x0000002192917221 */ /* 0x000fe20000010000 */
[----:B------:R-:W-:Y:S01]  /*15e0*/  FFMA.FTZ R144, R36, R33, R37 ;  /* 0x0000002124907223 */ /* 0x000fe20000010025 */
[----:B------:R-:W-:Y:S01]  /*15f0*/  FMUL.FTZ R38, R6, R149 ;  /* 0x0000009506267220 */ /* 0x000fe20000410000 */
[----:B------:R-:W-:Y:S02]  /*1600*/  IMAD.U32 R147, R147, 0x10000, RZ ;  /* 0x0001000093937824 */ /* 0x000fe400078e00ff */
[----:B------:R-:W-:Y:S01]  /*1610*/  FADD.FTZ R146, R145, R30 ;  /* 0x0000001e91927221 */ /* 0x000fe20000010000 */
[----:B------:R-:W-:Y:S01]  /*1620*/  FFMA.FTZ R145, R27, R30, R144 ;  /* 0x0000001e1b917223 */ /* 0x000fe20000010090 */
[----:B------:R-:W-:Y:S01]  /*1630*/  FADD.FTZ R151, -R184, R151 ;  /* 0x00000097b8977221 */ /* 0x000fe20000010100 */
[----:B------:R-:W-:Y:S01]  /*1640*/  FMUL.FTZ R37, R147, R150 ;  /* 0x0000009693257220 */ /* 0x000fe20000410000 */
[----:B------:R-:W-:Y:S01]  /*1650*/  FADD.FTZ R147, R146, R35 ;  /* 0x0000002392937221 */ /* 0x000fe20000010000 */
[----:B------:R-:W-:Y:S01]  /*1660*/  FFMA.FTZ R144, R38, R35, R145 ;  /* 0x0000002326907223 */ /* 0x000fe20000010091 */
[----:B------:R-:W-:-:S02]  /*1670*/  FMUL.FTZ R152, R6, R151 ;  /* 0x0000009706987220 */ /* 0x000fc40000410000 */
        /* <DEDUP_REMOVED lines=8> */
.L_x_608:
[----:B------:R-:W-:Y:S05]  /*1700*/  BSYNC.RECONVERGENT B1 ;  /* 0x0000000000017941 */ /* 0x000fea0003800200 */
.L_x_607:
        /* <DEDUP_REMOVED lines=13> */
[----:B------:R-:W1:Y:S01]  /*17e0*/  @P5 LDC.64 R154, c[0x0][0x438] ;  /* 0x00010e00ff9a5b82 */ /* 0x000e620000000a00 */
[----:B------:R-:W-:Y:S01]  /*17f0*/  IMAD.U32 R158, R54, 0x10000, RZ ;  /* 0x00010000369e7824 */ /* 0x000fe200078e00ff */
[----:B0-----:R-:W-:Y:S02]  /*1800*/  SHF.L.U32 R156, R53, 0x10, RZ ;  /* 0x00000010359c7819 */ /* 0x001fe400000006ff */
[----:B------:R-:W-:Y:S01]  /*1810*/  SHF.L.U32 R160, R55, 0x10, RZ ;  /* 0x0000001037a07819 */ /* 0x000fe200000006ff */
[----:B-1----:R-:W-:-:S05]  /*1820*/  @P5 IMAD.WIDE.U32 R154, R186, 0x10, R154 ;  /* 0x00000010ba9a5825 */ /* 0x002fca00078e009a */
[----:B------:R0:W5:Y:S01]  /*1830*/  @P5 LDG.E.128 R128, desc[UR10][R154.64] ;  /* 0x0000000a9a805981 */ /* 0x000162000c1e1d00 */
[----:B------:R-:W-:Y:S01]  /*1840*/  VIADD R187, R187, 0x80 ;  /* 0x00000080bbbb7836 */ /* 0x000fe20000000000 */
[----:B------:R-:W-:Y:S01]  /*1850*/  IADD3 R185, PT, PT, R185, 0x80, RZ ;  /* 0x00000080b9b97810 */ /* 0x000fe20007ffe0ff */
[----:B------:R-:W-:Y:S02]  /*1860*/  VIADD R186, R186, 0x80 ;  /* 0x00000080baba7836 */ /* 0x000fe40000000000 */
[----:B---3--:R-:W-:Y:S01]  /*1870*/  IMAD.U32 R39, R144, 0x10000, RZ ;  /* 0x0001000090277824 */ /* 0x008fe200078e00ff */
[----:B------:R-:W-:-:S03]  /*1880*/  SHF.L.U32 R153, R145, 0x10, RZ ;  /* 0x0000001091997819 */ /* 0x000fc600000006ff */
[----:B------:R-:W-:Y:S01]  /*1890*/  FADD.FTZ R39, -R184, R39 ;  /* 0x00000027b8277221 */ /* 0x000fe20000010100 */
[C---:B------:R-:W-:Y:S01]  /*18a0*/  PRMT R176, R147.reuse, 0x7632, R176 ;  /* 0x0000763293b07816 */ /* 0x040fe200000000b0 */
[----:B------:R-:W-:Y:S01]  /*18b0*/  IMAD.U32 R163, R146, 0x10000, RZ ;  /* 0x0001000092a37824 */ /* 0x000fe200078e00ff */
[----:B------:R-:W-:Y:S01]  /*18c0*/  SHF.L.U32 R173, R147, 0x10, RZ ;  /* 0x0000001093ad7819 */ /* 0x000fe200000006ff */
[----:B------:R-:W-:Y:S01]  /*18d0*/  FMUL.FTZ R39, R6, R39 ;  /* 0x0000002706277220 */ /* 0x000fe20000410000 */
[----:B------:R-:W-:Y:S01]  /*18e0*/  PRMT R159, R144, 0x7632, R159 ;  /* 0x00007632909f7816 */ /* 0x000fe2000000009f */
[----:B------:R-:W-:Y:S01]  /*18f0*/  IMAD.U32 R144, R52, 0x10000, RZ ;  /* 0x0001000034907824 */ /* 0x000fe200078e00ff */
[----:B----4-:R-:W-:Y:S01]  /*1900*/  SHF.L.U32 R147, R148, 0x10, RZ ;  /* 0x0000001094937819 */ /* 0x010fe200000006ff */
[C---:B------:R-:W-:Y:S01]  /*1910*/  FADD.FTZ R153, -R184.reuse, R153 ;  /* 0x00000099b8997221 */ /* 0x040fe20000010100 */
[----:B0-----:R-:W-:Y:S01]  /*1920*/  FADD.FTZ R155, -R184, R163 ;  /* 0x000000a3b89b7221 */ /* 0x001fe20000010100 */
[----:B------:R-:W-:-:S02]  /*1930*/  PRMT R174, R146, 0x7632, R174 ;  /* 0x0000763292ae7816 */ /* 0x000fc400000000ae */
[-C--:B------:R-:W-:Y:S01]  /*1940*/  FMUL.FTZ R154, R144, R147.reuse ;  /* 0x00000093909a7220 */ /* 0x080fe20000410000 */
[----:B------:R-:W-:Y:S01]  /*1950*/  FADD.FTZ R100, R100, R147 ;  /* 0x0000009364647221 */ /* 0x000fe20000010000 */
[----:B------:R-:W-:Y:S01]  /*1960*/  FFMA.FTZ R76, R39, R147, R76 ;  /* 0x00000093274c7223 */ /* 0x000fe2000001004c */
[----:B------:R-:W-:Y:S01]  /*1970*/  IMAD.U32 R147, R159, 0x10000, RZ ;  /* 0x000100009f937824 */ /* 0x000fe200078e00ff */
[C---:B------:R-:W-:Y:S01]  /*1980*/  PRMT R146, R149.reuse, 0x7632, R146 ;  /* 0x0000763295927816 */ /* 0x040fe20000000092 */
[----:B------:R-:W-:Y:S01]  /*1990*/  IMAD.U32 R149, R149, 0x10000, RZ ;  /* 0x0001000095957824 */ /* 0x000fe200078e00ff */
[----:B------:R-:W-:Y:S01]  /*19a0*/  SHF.L.U32 R157, R150, 0x10, RZ ;  /* 0x00000010969d7819 */ /* 0x000fe200000006ff */
[C---:B------:R-:W-:Y:S01]  /*19b0*/  FMUL.FTZ R153, R6.reuse, R153 ;  /* 0x0000009906997220 */ /* 0x040fe20000410000 */
[----:B------:R-:W-:Y:S01]  /*19c0*/  PRMT R161, R145, 0x7632, R161 ;  /* 0x0000763291a17816 */ /* 0x000fe200000000a1 */
[----:B------:R-:W-:Y:S01]  /*19d0*/  FMUL.FTZ R155, R6, R155 ;  /* 0x0000009b069b7220 */ /* 0x000fe20000410000 */
[----:B------:R-:W-:Y:S01]  /*19e0*/  PRMT R144, R52, 0x7632, R144 ;  /* 0x0000763234907816 */ /* 0x000fe20000000090 */
[----:B------:R-:W-:Y:S01]  /*19f0*/  FADD.FTZ R173, -R184, R173 ;  /* 0x000000adb8ad7221 */ /* 0x000fe20000010100 */
[----:B------:R-:W-:Y:S01]  /*1a00*/  PRMT R145, R148, 0x7632, R145 ;  /* 0x0000763294917816 */ /* 0x000fe20000000091 */
[----:B------:R-:W-:Y:S01]  /*1a10*/  FADD.FTZ R147, -R184, R147 ;  /* 0x00000093b8937221 */ /* 0x000fe20000010100 */
[----:B------:R-:W-:Y:S01]  /*1a20*/  PRMT R148, R150, 0x7632, R148 ;  /* 0x0000763296947816 */ /* 0x000fe20000000094 */
[-C--:B------:R-:W-:Y:S01]  /*1a30*/  FMUL.FTZ R156, R156, R149.reuse ;  /* 0x000000959c9c7220 */ /* 0x080fe20000410000 */
[----:B------:R-:W-:Y:S01]  /*1a40*/  PRMT R150, R151, 0x7632, R150 ;  /* 0x0000763297967816 */ /* 0x000fe20000000096 */
[----:B------:R-:W-:Y:S01]  /*1a50*/  FADD.FTZ R102, R102, R149 ;  /* 0x0000009566667221 */ /* 0x000fe20000010000 */
[----:B------:R-:W-:Y:S01]  /*1a60*/  FFMA.FTZ R78, R153, R149, R78 ;  /* 0x00000095994e7223 */ /* 0x000fe2000001004e */
[-C--:B------:R-:W-:Y:S01]  /*1a70*/  FMUL.FTZ R158, R158, R157.reuse ;  /* 0x0000009d9e9e7220 */ /* 0x080fe20000410000 */
[----:B------:R-:W-:Y:S01]  /*1a80*/  FADD.FTZ R104, R104, R157 ;  /* 0x0000009d68687221 */ /* 0x000fe20000010000 */
[----:B------:R-:W-:Y:S01]  /*1a90*/  FFMA.FTZ R80, R155, R157, R80 ;  /* 0x0000009d9b507223 */ /* 0x000fe20000010050 */
[----:B------:R-:W-:Y:S01]  /*1aa0*/  SHF.L.U32 R159, R144, 0x10, RZ ;  /* 0x00000010909f7819 */ /* 0x000fe200000006ff */
[----:B------:R-:W-:-:S02]  /*1ab0*/  IMAD.U32 R151, R151, 0x10000, RZ ;  /* 0x0001000097977824 */ /* 0x000fc400078e00ff */
[C---:B------:R-:W-:Y:S01]  /*1ac0*/  FMUL.FTZ R157, R6.reuse, R173 ;  /* 0x000000ad069d7220 */ /* 0x040fe20000410000 */
[----:B------:R-:W-:Y:S01]  /*1ad0*/  IMAD.U32 R149, R161, 0x10000, RZ ;  /* 0x00010000a1957824 */ /* 0x000fe200078e00ff */
[----:B------:R-:W-:Y:S01]  /*1ae0*/  SHF.L.U32 R144, R145, 0x10, RZ ;  /* 0x0000001091907819 */ /* 0x000fe200000006ff */
[----:B------:R-:W-:Y:S01]  /*1af0*/  FMUL.FTZ R162, R6, R147 ;  /* 0x0000009306a27220 */ /* 0x000fe20000410000 */
[-C--:B------:R-:W-:Y:S01]  /*1b00*/  FMUL.FTZ R160, R160, R151.reuse ;  /* 0x00000097a0a07220 */ /* 0x080fe20000410000 */
[----:B------:R-:W-:Y:S01]  /*1b10*/  FADD.FTZ R106, R106, R151 ;  /* 0x000000976a6a7221 */ /* 0x000fe20000010000 */
[----:B------:R-:W-:Y:S01]  /*1b20*/  FFMA.FTZ R82, R157, R151, R82 ;  /* 0x000000979d527223 */ /* 0x000fe20000010052 */
[----:B------:R-:W-:Y:S01]  /*1b30*/  FADD.FTZ R149, -R184, R149 ;  /* 0x00000095b8957221 */ /* 0x000fe20000010100 */
[----:B------:R-:W-:Y:S01]  /*1b40*/  PRMT R151, R53, 0x7632, R151 ;  /* 0x0000763235977816 */ /* 0x000fe20000000097 */
[-C--:B------:R-:W-:Y:S01]  /*1b50*/  FMUL.FTZ R159, R159, R144.reuse ;  /* 0x000000909f9f7220 */ /* 0x080fe20000410000 */
[----:B------:R-:W-:Y:S01]  /*1b60*/  FADD.FTZ R101, R101, R144 ;  /* 0x0000009065657221 */ /* 0x000fe20000010000 */
[----:B------:R-:W-:Y:S01]  /*1b70*/  FFMA.FTZ R77, R162, R144, R77 ;  /* 0x00000090a24d7223 */ /* 0x000fe2000001004d */
[----:B------:R-:W-:-:S02]  /*1b80*/  IMAD.U32 R147, R174, 0x10000, RZ ;  /* 0x00010000ae937824 */ /* 0x000fc400078e00ff */
[----:B------:R-:W-:Y:S01]  /*1b90*/  FADD.FTZ R144, R199, R154 ;  /* 0x0000009ac7907221 */ /* 0x000fe20000010000 */
[----:B------:R-:W-:Y:S01]  /*1ba0*/  FFMA.FTZ R145, R39, R154, R202 ;  /* 0x0000009a27917223 */ /* 0x000fe200000100ca */
[----:B------:R-:W-:Y:S01]  /*1bb0*/  FMUL.FTZ R172, R6, R149 ;  /* 0x0000009506ac7220 */ /* 0x000fe20000410000 */
[----:B------:R-:W-:Y:S01]  /*1bc0*/  SHF.L.U32 R146, R146, 0x10, RZ ;  /* 0x0000001092927819 */ /* 0x000fe200000006ff */
[----:B------:R-:W-:Y:S01]  /*1bd0*/  FADD.FTZ R149, -R184, R147 ;  /* 0x00000093b8957221 */ /* 0x000fe20000010100 */
[----:B------:R-:W-:Y:S02]  /*1be0*/  IMAD.U32 R161, R151, 0x10000, RZ ;  /* 0x0001000097a17824 */ /* 0x000fe400078e00ff */
[----:B------:R-:W-:Y:S01]  /*1bf0*/  FADD.FTZ R147, R144, R159 ;  /* 0x0000009f90937221 */ /* 0x000fe20000010000 */
[----:B------:R-:W-:Y:S01]  /*1c00*/  FFMA.FTZ R144, R162, R159, R145 ;  /* 0x0000009fa2907223 */ /* 0x000fe20000010091 */
[----:B------:R-:W-:Y:S01]  /*1c10*/  PRMT R163, R54, 0x7632, R163 ;  /* 0x0000763236a37816 */ /* 0x000fe200000000a3 */
[-C--:B------:R-:W-:Y:S01]  /*1c20*/  FMUL.FTZ R161, R161, R146.reuse ;  /* 0x00000092a1a17220 */ /* 0x080fe20000410000 */
[----:B------:R-:W-:Y:S01]  /*1c30*/  FADD.FTZ R103, R103, R146 ;  /* 0x0000009267677221 */ /* 0x000fe20000010000 */
[----:B------:R-:W-:Y:S01]  /*1c40*/  FFMA.FTZ R79, R172, R146, R79 ;  /* 0x00000092ac4f7223 */ /* 0x000fe2000001004f */
[----:B------:R-:W-:Y:S01]  /*1c50*/  FADD.FTZ R146, R147, R156 ;  /* 0x0000009c93927221 */ /* 0x000fe20000010000 */
[----:B------:R-:W-:Y:S01]  /*1c60*/  FFMA.FTZ R145, R153, R156, R144 ;  /* 0x0000009c99917223 */ /* 0x000fe20000010090 */
[----:B------:R-:W-:-:S02]  /*1c70*/  IMAD.U32 R163, R163, 0x10000, RZ ;  /* 0x00010000a3a37824 */ /* 0x000fc400078e00ff */
[----:B------:R-:W-:Y:S02]  /*1c80*/  IMAD.U32 R148, R148, 0x10000, RZ ;  /* 0x0001000094947824 */ /* 0x000fe400078e00ff */
[----:B------:R-:W-:Y:S01]  /*1c90*/  FADD.FTZ R147, R146, R161 ;  /* 0x000000a192937221 */ /* 0x000fe20000010000 */
[----:B------:R-:W-:Y:S01]  /*1ca0*/  FFMA.FTZ R144, R172, R161, R145 ;  /* 0x000000a1ac907223 */ /* 0x000fe20000010091 */
[----:B------:R-:W-:Y:S01]  /*1cb0*/  PRMT R173, R55, 0x7632, R173 ;  /* 0x0000763237ad7816 */ /* 0x000fe200000000ad */
        /* <DEDUP_REMOVED lines=20> */
.L_x_610:
[----:B------:R-:W-:Y:S05]  /*1e00*/  BSYNC.RECONVERGENT B1 ;  /* 0x0000000000017941 */ /* 0x000fea0003800200 */
.L_x_609:
        /* <DEDUP_REMOVED lines=15> */
[----:B------:R0:W5:Y:S02]  /*1f00*/  @P5 LDG.E.128 R40, desc[UR10][R178.64] ;  /* 0x0000000ab2285981 */ /* 0x000164000c1e1d00 */
[----:B0-----:R-:W-:Y:S02]  /*1f10*/  SHF.L.U32 R178, R56, 0x10, RZ ;  /* 0x0000001038b27819 */ /* 0x001fe400000006ff */
[----:B------:R-:W-:-:S04]  /*1f20*/  PRMT R193, R57, 0x7632, R193 ;  /* 0x0000763239c17816 */ /* 0x000fc800000000c1 */
[----:B------:R-:W-:Y:S02]  /*1f30*/  SHF.L.U32 R193, R193, 0x10, RZ ;  /* 0x00000010c1c17819 */ /* 0x000fe400000006ff */
[----:B------:R-:W-:-:S04]  /*1f40*/  PRMT R195, R58, 0x7632, R195 ;  /* 0x000076323ac37816 */ /* 0x000fc800000000c3 */
[----:B------:R-:W-:Y:S01]  /*1f50*/  SHF.L.U32 R195, R195, 0x10, RZ ;  /* 0x00000010c3c37819 */ /* 0x000fe200000006ff */
[C---:B------:R-:W-:Y:S01]  /*1f60*/  IMAD.U32 R192, R59.reuse, 0x10000, RZ ;  /* 0x000100003bc07824 */ /* 0x040fe200078e00ff */
[----:B------:R-:W-:-:S04]  /*1f70*/  PRMT R197, R59, 0x7632, R197 ;  /* 0x000076323bc57816 */ /* 0x000fc800000000c5 */
[----:B------:R-:W-:Y:S02]  /*1f80*/  SHF.L.U32 R197, R197, 0x10, RZ ;  /* 0x00000010c5c57819 */ /* 0x000fe400000006ff */
[C---:B---3--:R-:W-:Y:S02]  /*1f90*/  PRMT R175, R144.reuse, 0x7632, R175 ;  /* 0x0000763290af7816 */ /* 0x048fe400000000af */
[----:B------:R-:W-:Y:S02]  /*1fa0*/  SHF.L.U32 R177, R144, 0x10, RZ ;  /* 0x0000001090b17819 */ /* 0x000fe400000006ff */
[C---:B------:R-:W-:Y:S01]  /*1fb0*/  PRMT R144, R145.reuse, 0x7632, R144 ;  /* 0x0000763291907816 */ /* 0x040fe20000000090 */
[----:B------:R-:W-:Y:S01]  /*1fc0*/  IMAD.U32 R145, R145, 0x10000, RZ ;  /* 0x0001000091917824 */ /* 0x000fe200078e00ff */
[C---:B------:R-:W-:Y:S02]  /*1fd0*/  PRMT R180, R146.reuse, 0x7632, R180 ;  /* 0x0000763292b47816 */ /* 0x040fe400000000b4 */
[----:B------:R-:W-:Y:S01]  /*1fe0*/  SHF.L.U32 R181, R146, 0x10, RZ ;  /* 0x0000001092b57819 */ /* 0x000fe200000006ff */
[----:B------:R-:W-:Y:S01]  /*1ff0*/  FADD.FTZ R179, -R184, R145 ;  /* 0x00000091b8b37221 */ /* 0x000fe20000010100 */
[C---:B------:R-:W-:Y:S01]  /*2000*/  PRMT R146, R147.reuse, 0x7632, R146 ;  /* 0x0000763293927816 */ /* 0x040fe20000000092 */
[----:B------:R-:W-:Y:S01]  /*2010*/  IMAD.U32 R147, R147, 0x10000, RZ ;  /* 0x0001000093937824 */ /* 0x000fe200078e00ff */
[----:B------:R-:W-:Y:S01]  /*2020*/  SHF.L.U32 R175, R175, 0x10, RZ ;  /* 0x00000010afaf7819 */ /* 0x000fe200000006ff */
[----:B------:R-:W-:-:S02]  /*2030*/  IMAD.U32 R145, R144, 0x10000, RZ ;  /* 0x0001000090917824 */ /* 0x000fc400078e00ff */
[----:B------:R-:W-:Y:S01]  /*2040*/  FADD.FTZ R177, -R184, R177 ;  /* 0x000000b1b8b17221 */ /* 0x000fe20000010100 */
[----:B------:R-:W-:Y:S01]  /*2050*/  SHF.L.U32 R183, R180, 0x10, RZ ;  /* 0x00000010b4b77819 */ /* 0x000fe200000006ff */
[C---:B------:R-:W-:Y:S01]  /*2060*/  FADD.FTZ R189, -R184.reuse, R147 ;  /* 0x00000093b8bd7221 */ /* 0x040fe20000010100 */
[C---:B------:R-:W-:Y:S01]  /*2070*/  FADD.FTZ R147, -R184.reuse, R175 ;  /* 0x000000afb8937221 */ /* 0x040fe20000010100 */
[C---:B------:R-:W-:Y:S01]  /*2080*/  FADD.FTZ R185, -R184.reuse, R145 ;  /* 0x00000091b8b97221 */ /* 0x040fe20000010100 */
[----:B------:R-:W-:Y:S01]  /*2090*/  FADD.FTZ R181, -R184, R181 ;  /* 0x000000b5b8b57221 */ /* 0x000fe20000010100 */
[----:B----4-:R-:W-:Y:S02]  /*20a0*/  IMAD.U32 R145, R148, 0x10000, RZ ;  /* 0x0001000094917824 */ /* 0x010fe400078e00ff */
[----:B------:R-:W-:Y:S01]  /*20b0*/  FMUL.FTZ R175, R6, R177 ;  /* 0x000000b106af7220 */ /* 0x000fe20000410000 */
[----:B------:R-:W-:Y:S01]  /*20c0*/  FADD.FTZ R187, -R184, R183 ;  /* 0x000000b7b8bb7221 */ /* 0x000fe20000010100 */
[----:B------:R-:W-:Y:S01]  /*20d0*/  FMUL.FTZ R177, R6, R179 ;  /* 0x000000b306b17220 */ /* 0x000fe20000410000 */
[----:B------:R-:W-:-:S02]  /*20e0*/  IMAD.U32 R183, R150, 0x10000, RZ ;  /* 0x0001000096b77824 */ /* 0x000fc400078e00ff */
[-C--:B------:R-:W-:Y:S01]  /*20f0*/  FMUL.FTZ R178, R178, R145.reuse ;  /* 0x00000091b2b27220 */ /* 0x080fe20000410000 */
[--C-:B------:R-:W-:Y:S01]  /*2100*/  FADD.FTZ R136, R136, R145.reuse ;  /* 0x0000009188887221 */ /* 0x100fe20000010000 */
[----:B------:R-:W-:Y:S01]  /*2110*/  FFMA.FTZ R108, R175, R145, R108 ;  /* 0x00000091af6c7223 */ /* 0x000fe2000001006c */
[----:B------:R-:W-:Y:S01]  /*2120*/  FMUL.FTZ R179, R6, R181 ;  /* 0x000000b506b37220 */ /* 0x000fe20000410000 */
[----:B------:R-:W-:Y:S02]  /*2130*/  PRMT R144, R148, 0x7632, R144 ;  /* 0x0000763294907816 */ /* 0x000fe40000000090 */
[----:B------:R-:W-:Y:S01]  /*2140*/  PRMT R145, R56, 0x7632, R145 ;  /* 0x0000763238917816 */ /* 0x000fe20000000091 */
[-C--:B------:R-:W-:Y:S01]  /*2150*/  FMUL.FTZ R182, R182, R183.reuse ;  /* 0x000000b7b6b67220 */ /* 0x080fe20000410000 */
[----:B------:R-:W-:Y:S01]  /*2160*/  FADD.FTZ R140, R140, R183 ;  /* 0x000000b78c8c7221 */ /* 0x000fe20000010000 */
[----:B------:R-:W-:Y:S01]  /*2170*/  FFMA.FTZ R112, R179, R183, R112 ;  /* 0x000000b7b3707223 */ /* 0x000fe20000010070 */
[----:B------:R-:W-:Y:S01]  /*2180*/  SHF.L.U32 R183, R145, 0x10, RZ ;  /* 0x0000001091b77819 */ /* 0x000fe200000006ff */
[----:B------:R-:W-:-:S02]  /*2190*/  IMAD.U32 R144, R144, 0x10000, RZ ;  /* 0x0001000090907824 */ /* 0x000fc400078e00ff */
[----:B------:R-:W-:Y:S01]  /*21a0*/  FMUL.FTZ R194, R6, R147 ;  /* 0x0000009306c27220 */ /* 0x000fe20000410000 */
[----:B------:R-:W-:Y:S01]  /*21b0*/  IMAD.U32 R191, R146, 0x10000, RZ ;  /* 0x0001000092bf7824 */ /* 0x000fe200078e00ff */
[----:B------:R-:W-:Y:S01]  /*21c0*/  PRMT R146, R149, 0x7632, R146 ;  /* 0x0000763295927816 */ /* 0x000fe20000000092 */
[-C--:B------:R-:W-:Y:S01]  /*21d0*/  FMUL.FTZ R183, R183, R144.reuse ;  /* 0x00000090b7b77220 */ /* 0x080fe20000410000 */
[----:B------:R-:W-:Y:S01]  /*21e0*/  FADD.FTZ R137, R137, R144 ;  /* 0x0000009089897221 */ /* 0x000fe20000010000 */
[----:B------:R-:W-:Y:S01]  /*21f0*/  FFMA.FTZ R109, R194, R144, R109 ;  /* 0x00000090c26d7223 */ /* 0x000fe2000001006d */
[----:B------:R-:W-:Y:S01]  /*2200*/  SHF.L.U32 R149, R149, 0x10, RZ ;  /* 0x0000001095957819 */ /* 0x000fe200000006ff */
[----:B------:R-:W-:Y:S01]  /*2210*/  FADD.FTZ R144, R199, R178 ;  /* 0x000000b2c7907221 */ /* 0x000fe20000010000 */
[----:B------:R-:W-:Y:S02]  /*2220*/  IMAD.U32 R180, R57, 0x10000, RZ ;  /* 0x0001000039b47824 */ /* 0x000fe400078e00ff */
[----:B------:R-:W-:Y:S01]  /*2230*/  FFMA.FTZ R145, R175, R178, R202 ;  /* 0x000000b2af917223 */ /* 0x000fe200000100ca */
[----:B------:R-:W-:-:S02]  /*2240*/  IMAD.U32 R146, R146, 0x10000, RZ ;  /* 0x0001000092927824 */ /* 0x000fc400078e00ff */
        /* <DEDUP_REMOVED lines=19> */
[----:B------:R-:W-:Y:S01]  /*2380*/  FADD.FTZ R191, -R184, R191 ;  /* 0x000000bfb8bf7221 */ /* 0x000fe20000010100 */
[----:B------:R-:W-:Y:S01]  /*2390*/  FMUL.FTZ R181, R6, R189 ;  /* 0x000000bd06b57220 */ /* 0x000fe20000410000 */
[----:B------:R-:W-:Y:S01]  /*23a0*/  FMUL.FTZ R192, R192, R151 ;  /* 0x00000097c0c07220 */ /* 0x000fe20000410000 */
[----:B------:R-:W-:-:S02]  /*23b0*/  IMAD.U32 R150, R150, 0x10000, RZ ;  /* 0x0001000096967824 */ /* 0x000fc400078e00ff */
        /* <DEDUP_REMOVED lines=17> */
.L_x_604:
[----:B------:R-:W0:Y:S01]  /*24d0*/  LDC R0, c[0x0][0x388] ;  /* 0x0000e200ff007b82 */ /* 0x000e220000000800 */
[----:B-----5:R-:W-:Y:S01]  /*24e0*/  ISETP.GE.AND P4, PT, R8, 0x1, PT ;  /* 0x000000010800780c */ /* 0x020fe20003f86270 */
[----:B------:R-:W-:Y:S01]  /*24f0*/  UISETP.NE.U32.AND UP0, UPT, UR12, URZ, UPT ;  /* 0x000000ff0c00728c */ /* 0x000fe2000bf05070 */
[----:B------:R-:W-:-:S03]  /*2500*/  IMAD.MOV.U32 R201, RZ, RZ, RZ ;  /* 0x000000ffffc97224 */ /* 0x000fc600078e00ff */
[----:B------:R-:W-:-:S08]  /*2510*/  UISETP.NE.AND.EX UP0, UPT, UR13, URZ, UPT, UP0 ;  /* 0x000000ff0d00728c */ /* 0x000fd0000bf05300 */
[----:B------:R-:W-:Y:S01]  /*2520*/  @P4 IADD3 R145, PT, PT, R8, -0x1, RZ ;  /* 0xffffffff08914810 */ /* 0x000fe20007ffe0ff */
[----:B0-----:R-:W-:-:S04]  /*2530*/  IMAD R7, R5, R0, RZ ;  /* 0x0000000005077224 */ /* 0x001fc800078e02ff */
[----:B------:R-:W-:Y:S01]  /*2540*/  @P4 IMAD R145, R145, R0, RZ ;  /* 0x0000000091914224 */ /* 0x000fe200078e02ff */
[----:B------:R-:W-:-:S04]  /*2550*/  SHF.R.S32.HI R144, RZ, 0x1f, R7 ;  /* 0x0000001fff907819 */ /* 0x000fc80000011407 */
[----:B------:R-:W-:Y:S02]  /*2560*/  @P4 SHF.R.S32.HI R146, RZ, 0x1f, R145 ;  /* 0x0000001fff924819 */ /* 0x000fe40000011491 */
[----:B------:R-:W-:Y:S02]  /*2570*/  LEA.HI R7, R144, R7, RZ, 0x3 ;  /* 0x0000000790077211 */ /* 0x000fe400078f18ff */
[----:B------:R-:W-:Y:S02]  /*2580*/  @P4 LEA.HI R145, R146, R145, RZ, 0x3 ;  /* 0x0000009192914211 */ /* 0x000fe400078f18ff */
[-C--:B------:R-:W-:Y:S02]  /*2590*/  LEA.HI.SX32 R7, R7, R184.reuse, 0x1d ;  /* 0x000000b807077211 */ /* 0x080fe400078feaff */
[----:B------:R-:W-:Y:S02]  /*25a0*/  @P4 LEA.HI.SX32 R201, R145, R184, 0x1d ;  /* 0x000000b891c94211 */ /* 0x000fe400078feaff */
[----:B------:R-:W-:Y:S01]  /*25b0*/  MOV R199, R7 ;  /* 0x0000000700c77202 */ /* 0x000fe20000000f00 */
[----:B------:R-:W-:Y:S06]  /*25c0*/  BRA.U UP0, `(.L_x_612) ;  /* 0x00000001005c7547 */ /* 0x000fec000b800000 */
[C---:B------:R-:W-:Y:S02]  /*25d0*/  ISETP.GE.U32.AND P0, PT, R2.reuse, 0x80, PT ;  /* 0x000000800200780c */ /* 0x040fe40003f06070 */
[C---:B------:R-:W-:Y:S02]  /*25e0*/  ISETP.GE.U32.AND P1, PT, R2.reuse, 0x100, PT ;  /* 0x000001000200780c */ /* 0x040fe40003f26070 */
[----:B------:R-:W-:-:S09]  /*25f0*/  ISETP.GE.U32.AND P2, PT, R2, 0x180, PT ;  /* 0x000001800200780c */ /* 0x000fd20003f46070 */
[----:B------:R-:W0:Y:S08]  /*2600*/  @P0 LDC.64 R148, c[0x0][0x3b0] ;  /* 0x0000ec00ff940b82 */ /* 0x000e300000000a00 */
[----:B------:R-:W1:Y:S08]  /*2610*/  @P1 LDC.64 R146, c[0x0][0x3b0] ;  /* 0x0000ec00ff921b82 */ /* 0x000e700000000a00 */
[----:B------:R-:W2:Y:S01]  /*2620*/  @P2 LDC.64 R144, c[0x0][0x3b0] ;  /* 0x0000ec00ff902b82 */ /* 0x000ea20000000a00 */
[----:B0-----:R-:W-:-:S04]  /*2630*/  @P0 IMAD.WIDE.U32 R148, R201, 0x8, R148 ;  /* 0x00000008c9940825 */ /* 0x001fc800078e0094 */
[----:B------:R-:W-:Y:S01]  /*2640*/  @P0 VIADD R201, R201, 0x80 ;  /* 0x00000080c9c90836 */ /* 0x000fe20000000000 */
[----:B------:R3:W5:Y:S03]  /*2650*/  @P0 LDG.E.64 R168, desc[UR10][R148.64] ;  /* 0x0000000a94a80981 */ /* 0x000766000c1e1b00 */
[C---:B-1----:R-:W-:Y:S01]  /*2660*/  @P1 IMAD.WIDE.U32 R146, R201.reuse, 0x8, R146 ;  /* 0x00000008c9921825 */ /* 0x042fe200078e0092 */
[----:B------:R-:W-:-:S04]  /*2670*/  @P1 IADD3 R201, PT, PT, R201, 0x80, RZ ;  /* 0x00000080c9c91810 */ /* 0x000fc80007ffe0ff */
[----:B------:R3:W5:Y:S01]  /*2680*/  @P1 LDG.E.64 R166, desc[UR10][R146.64] ;  /* 0x0000000a92a61981 */ /* 0x000762000c1e1b00 */
[----:B--2---:R-:W-:-:S05]  /*2690*/  @P2 IMAD.WIDE.U32 R144, R201, 0x8, R144 ;  /* 0x00000008c9902825 */ /* 0x004fca00078e0090 */
[----:B------:R3:W5:Y:S01]  /*26a0*/  @P2 LDG.E.64 R164, desc[UR10][R144.64] ;  /* 0x0000000a90a42981 */ /* 0x000762000c1e1b00 */
[----:B------:R-:W-:Y:S01]  /*26b0*/  ISETP.GE.U32.AND P3, PT, R2, 0x200, PT ;  /* 0x000002000200780c */ /* 0x000fe20003f66070 */
[----:B------:R-:W-:Y:S02]  /*26c0*/  HFMA2 R202, -RZ, RZ, 0, 0 ;  /* 0x00000000ffca7431 */ /* 0x000fe400000001ff */
[----:B------:R-:W-:Y:S02]  /*26d0*/  IMAD.MOV.U32 R199, RZ, RZ, RZ ;  /* 0x000000ffffc77224 */ /* 0x000fe400078e00ff */
[----:B------:R-:W-:-:S08]  /*26e0*/  @P2 VIADD R201, R201, 0x80 ;  /* 0x00000080c9c92836 */ /* 0x000fd00000000000 */
[----:B---3--:R-:W-:Y:S05]  /*26f0*/  @!P3 BRA `(.L_x_611) ;  /* 0x0000000000a0b947 */ /* 0x008fea0003800000 */
[----:B------:R-:W0:Y:S02]  /*2700*/  LDC.64 R144, c[0x0][0x3b0] ;  /* 0x0000ec00ff907b82 */ /* 0x000e240000000a00 */
[----:B0-----:R-:W-:-:S05]  /*2710*/  IMAD.WIDE.U32 R144, R201, 0x8, R144 ;  /* 0x00000008c9907825 */ /* 0x001fca00078e0090 */
[----:B------:R1:W5:Y:S01]  /*2720*/  LDG.E.64 R170, desc[UR10][R144.64] ;  /* 0x0000000a90aa7981 */ /* 0x000362000c1e1b00 */
[----:B------:R-:W-:Y:S05]  /*2730*/  BRA `(.L_x_611) ;  /* 0x0000000000907947 */ /* 0x000fea0003800000 */
.L_x_612:
[C---:B------:R-:W-:Y:S02]  /*2740*/  ISETP.GE.U32.AND P0, PT, R2.reuse, 0x80, PT ;  /* 0x000000800200780c */ /* 0x040fe40003f06070 */
[C---:B------:R-:W-:Y:S02]  /*2750*/  ISETP.GE.U32.AND P1, PT, R2.reuse, 0x100, PT ;  /* 0x000001000200780c */ /* 0x040fe40003f26070 */
[C---:B------:R-:W-:Y:S02]  /*2760*/  ISETP.GE.U32.AND P2, PT, R2.reuse, 0x180, PT ;  /* 0x000001800200780c */ /* 0x040fe40003f46070 */
[----:B------:R-:W-:-:S07]  /*2770*/  ISETP.GE.U32.AND P3, PT, R2, 0x200, PT ;  /* 0x000002000200780c */ /* 0x000fce0003f66070 */
[----:B------:R-:W0:Y:S08]  /*2780*/  @P0 LDC.64 R186, c[0x0][0x3b0] ;  /* 0x0000ec00ffba0b82 */ /* 0x000e300000000a00 */
[----:B------:R-:W1:Y:S08]  /*2790*/  @P0 LDC.64 R188, c[0x0][0x438] ;  /* 0x00010e00ffbc0b82 */ /* 0x000e700000000a00 */
[----:B------:R-:W2:Y:S08]  /*27a0*/  @P1 LDC.64 R190, c[0x0][0x3b0] ;  /* 0x0000ec00ffbe1b82 */ /* 0x000eb00000000a00 */
[----:B------:R-:W3:Y:S01]  /*27b0*/  @P1 LDC.64 R144, c[0x0][0x438] ;  /* 0x00010e00ff901b82 */ /* 0x000ee20000000a00 */
[C---:B0-----:R-:W-:Y:S01]  /*27c0*/  @P0 IMAD.WIDE.U32 R186, R201.reuse, 0x8, R186 ;  /* 0x00000008c9ba0825 */ /* 0x041fe200078e00ba */
[----:B------:R-:W-:-:S04]  /*27d0*/  @P0 IADD3 R201, PT, PT, R201, 0x80, RZ ;  /* 0x00000080c9c90810 */ /* 0x000fc80007ffe0ff */
[----:B------:R0:W5:Y:S02]  /*27e0*/  @P0 LDG.E.64 R168, desc[UR10][R186.64] ;  /* 0x0000000abaa80981 */ /* 0x000164000c1e1b00 */
[----:B------:R-:W4:Y:S01]  /*27f0*/  @P2 LDC.64 R146, c[0x0][0x3b0] ;  /* 0x0000ec00ff922b82 */ /* 0x000f220000000a00 */
[----:B-1----:R-:W-:-:S04]  /*2800*/  @P0 IMAD.WIDE.U32 R188, R199, 0x10, R188 ;  /* 0x00000010c7bc0825 */ /* 0x002fc800078e00bc */
[----:B------:R-:W-:Y:S01]  /*2810*/  @P0 VIADD R199, R199, 0x80 ;  /* 0x00000080c7c70836 */ /* 0x000fe20000000000 */
[----:B------:R0:W5:Y:S02]  /*2820*/  @P0 LDG.E.128 R120, desc[UR10][R188.64] ;  /* 0x0000000abc780981 */ /* 0x000164000c1e1d00 */
[----:B------:R-:W1:Y:S01]  /*2830*/  @P2 LDC.64 R148, c[0x0][0x438] ;  /* 0x00010e00ff942b82 */ /* 0x000e620000000a00 */
[C---:B--2---:R-:W-:Y:S01]  /*2840*/  @P1 IMAD.WIDE.U32 R190, R201.reuse, 0x8, R190 ;  /* 0x00000008c9be1825 */ /* 0x044fe200078e00be */
[----:B------:R-:W-:-:S04]  /*2850*/  @P1 IADD3 R201, PT, PT, R201, 0x80, RZ ;  /* 0x00000080c9c91810 */ /* 0x000fc80007ffe0ff */
[----:B------:R0:W5:Y:S02]  /*2860*/  @P1 LDG.E.64 R166, desc[UR10][R190.64] ;  /* 0x0000000abea61981 */ /* 0x000164000c1e1b00 */
[----:B------:R-:W2:Y:S01]  /*2870*/  @P3 LDC.64 R150, c[0x0][0x3b0] ;  /* 0x0000ec00ff963b82 */ /* 0x000ea20000000a00 */
[----:B---3--:R-:W-:-:S04]  /*2880*/  @P1 IMAD.WIDE.U32 R144, R199, 0x10, R144 ;  /* 0x00000010c7901825 */ /* 0x008fc800078e0090 */
[----:B------:R-:W-:Y:S01]  /*2890*/  @P1 VIADD R199, R199, 0x80 ;  /* 0x00000080c7c71836 */ /* 0x000fe20000000000 */
[----:B------:R0:W5:Y:S02]  /*28a0*/  @P1 LDG.E.128 R124, desc[UR10][R144.64] ;  /* 0x0000000a907c1981 */ /* 0x000164000c1e1d00 */
[----:B------:R-:W3:Y:S01]  /*28b0*/  @P3 LDC.64 R184, c[0x0][0x438] ;  /* 0x00010e00ffb83b82 */ /* 0x000ee20000000a00 */
[C---:B----4-:R-:W-:Y:S01]  /*28c0*/  @P2 IMAD.WIDE.U32 R146, R201.reuse, 0x8, R146 ;  /* 0x00000008c9922825 */ /* 0x050fe200078e0092 */
[----:B------:R-:W-:-:S04]  /*28d0*/  @P2 IADD3 R201, PT, PT, R201, 0x80, RZ ;  /* 0x00000080c9c92810 */ /* 0x000fc80007ffe0ff */
[----:B------:R0:W5:Y:S01]  /*28e0*/  @P2 LDG.E.64 R164, desc[UR10][R146.64] ;  /* 0x0000000a92a42981 */ /* 0x000162000c1e1b00 */
[----:B-1----:R-:W-:-:S04]  /*28f0*/  @P2 IMAD.WIDE.U32 R148, R199, 0x10, R148 ;  /* 0x00000010c7942825 */ /* 0x002fc800078e0094 */
[----:B------:R-:W-:Y:S01]  /*2900*/  @P2 VIADD R199, R199, 0x80 ;  /* 0x00000080c7c72836 */ /* 0x000fe20000000000 */
[----:B------:R0:W5:Y:S01]  /*2910*/  @P2 LDG.E.128 R128, desc[UR10][R148.64] ;  /* 0x0000000a94802981 */ /* 0x000162000c1e1d00 */
[----:B--2---:R-:W-:-:S05]  /*2920*/  @P3 IMAD.WIDE.U32 R150, R201, 0x8, R150 ;  /* 0x00000008c9963825 */ /* 0x004fca00078e0096 */
[----:B------:R0:W5:Y:S01]  /*2930*/  @P3 LDG.E.64 R170, desc[UR10][R150.64] ;  /* 0x0000000a96aa3981 */ /* 0x000162000c1e1b00 */
[----:B---3--:R-:W-:-:S05]  /*2940*/  @P3 IMAD.WIDE.U32 R184, R199, 0x10, R184 ;  /* 0x00000010c7b83825 */ /* 0x008fca00078e00b8 */
[----:B------:R0:W5:Y:S01]  /*2950*/  @P3 LDG.E.128 R40, desc[UR10][R184.64] ;  /* 0x0000000ab8283981 */ /* 0x000162000c1e1d00 */
[----:B------:R-:W-:Y:S01]  /*2960*/  MOV R199, RZ ;  /* 0x000000ff00c77202 */ /* 0x000fe20000000f00 */
[----:B------:R-:W-:-:S07]  /*2970*/  IMAD.MOV.U32 R202, RZ, RZ, RZ ;  /* 0x000000ffffca7224 */ /* 0x000fce00078e00ff */
.L_x_611:
[----:B----4-:R-:W-:Y:S05]  /*2980*/  BSYNC.RECONVERGENT B0 ;  /* 0x0000000000007941 */ /* 0x010fea0003800200 */
.L_x_603:
[----:B01----:R-:W0:Y:S01]  /*2990*/  SHFL.DOWN PT, R144, R199, 0x10, 0x1f ;  /* 0x0a001f00c7907f89 */ /* 0x003e2200000e0000 */
        /* <DEDUP_REMOVED lines=31> */
.L_x_614:
[----:B------:R-:W-:Y:S05]  /*2b90*/  BSYNC.RECONVERGENT B0 ;  /* 0x0000000000007941 */ /* 0x000fea0003800200 */
.L_x_613:
[----:B------:R-:W1:Y:S08]  /*2ba0*/  S2UR UR5, SR_CgaCtaId ;  /* 0x00000000000579c3 */ /* 0x000e700000008800 */
[----:B------:R-:W-:Y:S01]  /*2bb0*/  BAR.SYNC.DEFER_BLOCKING 0x0 ;  /* 0x0000000000007b1d */ /* 0x000fe20000010000 */
[----:B------:R-:W-:Y:S02]  /*2bc0*/  @P4 IADD3 R187, PT, PT, R8, -0x1, RZ ;  /* 0xffffffff08bb4810 */ /* 0x000fe40007ffe0ff */
[----:B------:R-:W-:-:S03]  /*2bd0*/  ISETP.NE.AND P5, PT, RZ, UR9, PT ;  /* 0x00000009ff007c0c */ /* 0x000fc6000bfa5270 */
[----:B------:R-:W-:Y:S01]  /*2be0*/  UMOV UR4, 0x400 ;  /* 0x0000040000047882 */ /* 0x000fe20000000000 */
[----:B------:R-:W-:Y:S01]  /*2bf0*/  @P4 IMAD R187, R187, R0, RZ ;  /* 0x00000000bbbb4224 */ /* 0x000fe200078e02ff */
[----:B------:R-:W-:Y:S01]  /*2c00*/  BSSY.RECONVERGENT B0, `(.L_x_615) ;  /* 0x00001be000007945 */ /* 0x000fe20003800200 */
        /* <DEDUP_REMOVED lines=8> */
[----:B------:R-:W-:Y:S01]  /*2c90*/  FADD.FTZ R8, RZ, R145 ;  /* 0x00000091ff087221 */ /* 0x000fe20000010000 */
[----:B------:R-:W-:Y:S02]  /*2ca0*/  @P4 SHF.R.S32.HI R144, RZ, 0x1f, R187 ;  /* 0x0000001fff904819 */ /* 0x000fe400000114bb */
[----:B------:R-:W-:Y:S01]  /*2cb0*/  FADD.FTZ R185, R146, R185 ;  /* 0x000000b992b97221 */ /* 0x000fe20000010000 */
[----:B------:R-:W-:Y:S01]  /*2cc0*/  FADD.FTZ R8, R147, R8 ;  /* 0x0000000893087221 */ /* 0x000fe20000010000 */
[----:B------:R-:W-:-:S02]  /*2cd0*/  @P4 LEA.HI R187, R144, R187, RZ, 0x3 ;  /* 0x000000bb90bb4211 */ /* 0x000fc400078f18ff */
[----:B-1----:R-:W-:Y:S01]  /*2ce0*/  FADD.FTZ R185, R185, R148 ;  /* 0x00000094b9b97221 */ /* 0x002fe20000010000 */
[----:B------:R-:W-:Y:S01]  /*2cf0*/  FADD.FTZ R8, R8, R149 ;  /* 0x0000009508087221 */ /* 0x000fe20000010000 */
[----:B------:R-:W-:Y:S01]  /*2d00*/  IMAD.MOV.U32 R149, RZ, RZ, RZ ;  /* 0x000000ffff957224 */ /* 0x000fe200078e00ff */
[----:B------:R-:W-:Y:S01]  /*2d10*/  @P4 LEA.HI.SX32 R149, R187, R184, 0x1d ;  /* 0x000000b8bb954211 */ /* 0x000fe200078feaff */
[----:B------:R-:W-:Y:S01]  /*2d20*/  FADD.FTZ R144, R150, R185 ;  /* 0x000000b996907221 */ /* 0x000fe20000010000 */
[----:B------:R-:W-:Y:S01]  /*2d30*/  FADD.FTZ R8, R151, R8 ;  /* 0x0000000897087221 */ /* 0x000fe20000010000 */
[----:B------:R-:W-:Y:S02]  /*2d40*/  MOV R151, R7 ;  /* 0x0000000700977202 */ /* 0x000fe40000000f00 */
[----:B------:R-:W-:Y:S01]  /*2d50*/  FMUL.FTZ R144, R144, UR14 ;  /* 0x0000000e90907c20 */ /* 0x000fe20008410000 */
[----:B------:R-:W-:-:S04]  /*2d60*/  FMUL.FTZ R7, R8, UR14 ;  /* 0x0000000e08077c20 */ /* 0x000fc80008410000 */
        /* <DEDUP_REMOVED lines=15> */
[----:B------:R-:W-:Y:S02]  /*2e60*/  FSEL R145, R145, RZ, P5 ;  /* 0x000000ff91917208 */ /* 0x000fe40002800000 */
[----:B-----5:R-:W-:-:S03]  /*2e70*/  LOP3.LUT P5, RZ, R168, 0xff, RZ, 0xc0, !PT ;  /* 0x000000ffa8ff7812 */ /* 0x020fc600078ac0ff */
[----:B------:R-:W-:-:S04]  /*2e80*/  FMUL.FTZ R145, R145, UR17 ;  /* 0x0000001191917c20 */ /* 0x000fc80008410000 */
[----:B------:R-:W-:-:S05]  /*2e90*/  FMUL.FTZ R145, R145, UR16 ;  /* 0x0000001091917c20 */ /* 0x000fca0008410000 */
[----:B------:R-:W-:-:S04]  /*2ea0*/  FSEL R145, R145, RZ, P5 ;  /* 0x000000ff91917208 */ /* 0x000fc80002800000 */
[----:B------:R-:W-:-:S04]  /*2eb0*/  F2FP.BF16.F32.PACK_AB R145, RZ, R145 ;  /* 0x00000091ff91723e */ /* 0x000fc800000010ff */
[----:B------:R-:W-:-:S07]  /*2ec0*/  PRMT R132, R145, 0x7610, R132 ;  /* 0x0000761091847816 */ /* 0x000fce0000000084 */
.L_x_619:
        /* <DEDUP_REMOVED lines=12> */
.L_x_620:
        /* <DEDUP_REMOVED lines=12> */
.L_x_621:
        /* <DEDUP_REMOVED lines=12> */
.L_x_622:
        /* <DEDUP_REMOVED lines=12> */
.L_x_623:
        /* <DEDUP_REMOVED lines=12> */
.L_x_624:
        /* <DEDUP_REMOVED lines=12> */
.L_x_625:
[----:B------:R-:W-:Y:S05]  /*3350*/  @!P4 BRA `(.L_x_626) ;  /* 0x0000001000f8c947 */ /* 0x000fea0003800000 */
[----:B------:R-:W-:Y:S01]  /*3360*/  FFMA.FTZ R144, R24, R7, R8 ;  /* 0x0000000718907223 */ /* 0x000fe20000010008 */
[----:B------:R-:W-:-:S03]  /*3370*/  ISETP.GT.AND P5, PT, R4, RZ, PT ;  /* 0x000000ff0400720c */ /* 0x000fc60003fa4270 */
[----:B------:R-:W-:-:S04]  /*3380*/  FADD.FTZ R145, R21, -R144 ;  /* 0x8000009015917221 */ /* 0x000fc80000010000 */
[----:B------:R-:W-:-:S05]  /*3390*/  FMUL.FTZ R145, R6, R145 ;  /* 0x0000009106917220 */ /* 0x000fca0000410000 */
[----:B------:R-:W-:Y:S02]  /*33a0*/  FSEL R145, R145, RZ, P5 ;  /* 0x000000ff91917208 */ /* 0x000fe40002800000 */
[----:B-----5:R-:W-:-:S03]  /*33b0*/  ISETP.GE.U32.AND P5, PT, R168, RZ, PT ;  /* 0x000000ffa800720c */ /* 0x020fc60003fa6070 */
[----:B------:R-:W-:Y:S01]  /*33c0*/  FMUL.FTZ R145, R145, UR17 ;  /* 0x0000001191917c20 */ /* 0x000fe20008410000 */
[----:B------:R-:W-:-:S03]  /*33d0*/  ISETP.GE.U32.AND.EX P5, PT, R169, 0x1000000, PT, P5 ;  /* 0x01000000a900780c */ /* 0x000fc60003fa6150 */
[----:B------:R-:W-:-:S05]  /*33e0*/  FMUL.FTZ R145, R145, UR16 ;  /* 0x0000001091917c20 */ /* 0x000fca0008410000 */
[----:B------:R-:W-:-:S04]  /*33f0*/  FSEL R145, R145, RZ, P5 ;  /* 0x000000ff91917208 */ /* 0x000fc80002800000 */
[----:B------:R-:W-:-:S04]  /*3400*/  F2FP.BF16.F32.PACK_AB R145, RZ, R145 ;  /* 0x00000091ff91723e */ /* 0x000fc800000010ff */
[----:B------:R-:W-:Y:S01]  /*3410*/  PRMT R135, R135, 0x5410, R145 ;  /* 0x0000541087877816 */ /* 0x000fe20000000091 */
[----:B------:R-:W-:Y:S06]  /*3420*/  BRA `(.L_x_626) ;  /* 0x0000001000c47947 */ /* 0x000fec0003800000 */
.L_x_618:
[-CC-:B------:R-:W-:Y:S01]  /*3430*/  FFMA.FTZ R117, R3, R7.reuse, R8.reuse ;  /* 0x0000000703757223 */ /* 0x180fe20000010008 */
[-CC-:B------:R-:W-:Y:S01]  /*3440*/  FFMA.FTZ R116, R18, R7.reuse, R8.reuse ;  /* 0x0000000712747223 */ /* 0x180fe20000010008 */
[----:B------:R-:W-:Y:S01]  /*3450*/  FFMA.FTZ R145, R9, R7, R8 ;  /* 0x0000000709917223 */ /* 0x000fe20000010008 */
[----:B------:R-:W-:Y:S01]  /*3460*/  ISETP.GT.AND P5, PT, R4, RZ, PT ;  /* 0x000000ff0400720c */ /* 0x000fe20003fa4270 */
[----:B------:R-:W-:Y:S01]  /*3470*/  FADD.FTZ R117, R10, -R117 ;  /* 0x800000750a757221 */ /* 0x000fe20000010000 */
[----:B------:R-:W-:Y:S01]  /*3480*/  FADD.FTZ R119, R15, -R116 ;  /* 0x800000740f777221 */ /* 0x000fe20000010000 */
[----:B------:R-:W-:Y:S02]  /*3490*/  FADD.FTZ R145, R12, -R145 ;  /* 0x800000910c917221 */ /* 0x000fe40000010000 */
[C---:B------:R-:W-:Y:S01]  /*34a0*/  FMUL.FTZ R117, R6.reuse, R117 ;  /* 0x0000007506757220 */ /* 0x040fe20000410000 */
[----:B------:R-:W-:-:S04]  /*34b0*/  FMUL.FTZ R119, R6, R119 ;  /* 0x0000007706777220 */ /* 0x000fc80000410000 */
[----:B------:R-:W-:Y:S01]  /*34c0*/  FSEL R117, R117, RZ, P5 ;  /* 0x000000ff75757208 */ /* 0x000fe20002800000 */
[----:B------:R-:W-:Y:S06]  /*34d0*/  @!P4 BRA `(.L_x_627) ;  /* 0x000000000018c947 */ /* 0x000fec0003800000 */
[----:B------:R-:W-:Y:S01]  /*34e0*/  FMUL.FTZ R116, R117, UR17 ;  /* 0x0000001175747c20 */ /* 0x000fe20008410000 */
[----:B-----5:R-:W-:-:S03]  /*34f0*/  LOP3.LUT P6, RZ, R168, 0xff, RZ, 0xc0, !PT ;  /* 0x000000ffa8ff7812 */ /* 0x020fc600078cc0ff */
[----:B------:R-:W-:-:S05]  /*3500*/  FMUL.FTZ R116, R116, UR16 ;  /* 0x0000001074747c20 */ /* 0x000fca0008410000 */
[----:B------:R-:W-:-:S04]  /*3510*/  FSEL R116, R116, RZ, P6 ;  /* 0x000000ff74747208 */ /* 0x000fc80003000000 */
[----:B------:R-:W-:-:S04]  /*3520*/  F2FP.BF16.F32.PACK_AB R116, RZ, R116 ;  /* 0x00000074ff74723e */ /* 0x000fc800000010ff */
[----:B------:R-:W-:-:S07]  /*3530*/  PRMT R132, R116, 0x7610, R132 ;  /* 0x0000761074847816 */ /* 0x000fce0000000084 */
.L_x_627:
[----:B------:R-:W-:Y:S01]  /*3540*/  F2FP.BF16.F32.PACK_AB R144, RZ, R117 ;  /* 0x00000075ff90723e */ /* 0x000fe200000010ff */
[----:B------:R-:W-:Y:S01]  /*3550*/  FFMA.FTZ R118, R20, R7, R8 ;  /* 0x0000000714767223 */ /* 0x000fe20000010008 */
[----:B------:R-:W-:Y:S01]  /*3560*/  FMUL.FTZ R145, R6, R145 ;  /* 0x0000009106917220 */ /* 0x000fe20000410000 */
        /* <DEDUP_REMOVED lines=8> */
.L_x_628:
[----:B------:R-:W-:Y:S01]  /*35f0*/  F2FP.BF16.F32.PACK_AB R146, RZ, R119 ;  /* 0x00000077ff92723e */ /* 0x000fe200000010ff */
[----:B------:R-:W-:Y:S01]  /*3600*/  FFMA.FTZ R119, R11, R7, R8 ;  /* 0x000000070b777223 */ /* 0x000fe20000010008 */
[----:B------:R-:W-:Y:S01]  /*3610*/  FADD.FTZ R117, R17, -R118 ;  /* 0x8000007611757221 */ /* 0x000fe20000010000 */
        /* <DEDUP_REMOVED lines=8> */
.L_x_629:
[----:B------:R-:W-:Y:S01]  /*36a0*/  FMUL.FTZ R117, R6, R117 ;  /* 0x0000007506757220 */ /* 0x000fe20000410000 */
[--C-:B------:R-:W-:Y:S01]  /*36b0*/  FFMA.FTZ R116, R22, R7, R8.reuse ;  /* 0x0000000716747223 */ /* 0x100fe20000010008 */
[----:B------:R-:W-:Y:S01]  /*36c0*/  FADD.FTZ R119, R14, -R119 ;  /* 0x800000770e777221 */ /* 0x000fe20000010000 */
[----:B------:R-:W-:Y:S01]  /*36d0*/  F2FP.BF16.F32.PACK_AB R148, RZ, R145 ;  /* 0x00000091ff94723e */ /* 0x000fe200000010ff */
[-CC-:B------:R-:W-:Y:S01]  /*36e0*/  FFMA.FTZ R147, R13, R7.reuse, R8.reuse ;  /* 0x000000070d937223 */ /* 0x180fe20000010008 */
[----:B------:R-:W-:Y:S01]  /*36f0*/  FFMA.FTZ R118, R24, R7, R8 ;  /* 0x0000000718767223 */ /* 0x000fe20000010008 */
[----:B------:R-:W-:Y:S01]  /*3700*/  FADD.FTZ R145, R19, -R116 ;  /* 0x8000007413917221 */ /* 0x000fe20000010000 */
        /* <DEDUP_REMOVED lines=9> */
.L_x_630:
[----:B------:R-:W-:Y:S01]  /*37a0*/  F2FP.BF16.F32.PACK_AB R150, RZ, R117 ;  /* 0x00000075ff96723e */ /* 0x000fe200000010ff */
[----:B------:R-:W-:Y:S01]  /*37b0*/  FADD.FTZ R117, R16, -R147 ;  /* 0x8000009310757221 */ /* 0x000fe20000010000 */
        /* <DEDUP_REMOVED lines=10> */
.L_x_631:
[----:B------:R-:W-:Y:S01]  /*3860*/  F2FP.BF16.F32.PACK_AB R118, RZ, R119 ;  /* 0x00000077ff76723e */ /* 0x000fe200000010ff */
[C---:B------:R-:W-:Y:S01]  /*3870*/  FMUL.FTZ R117, R6.reuse, R117 ;  /* 0x0000007506757220 */ /* 0x040fe20000410000 */
        /* <DEDUP_REMOVED lines=9> */
.L_x_632:
[----:B------:R-:W-:Y:S02]  /*3910*/  F2FP.BF16.F32.PACK_AB R145, RZ, R145 ;  /* 0x00000091ff91723e */ /* 0x000fe400000010ff */
[----:B------:R-:W-:Y:S02]  /*3920*/  FSEL R186, R147, RZ, P5 ;  /* 0x000000ff93ba7208 */ /* 0x000fe40002800000 */
        /* <DEDUP_REMOVED lines=8> */
.L_x_633:
[----:B------:R-:W-:Y:S02]  /*39b0*/  F2FP.BF16.F32.PACK_AB R119, R186, R117 ;  /* 0x00000075ba77723e */ /* 0x000fe400000010ff */
[----:B------:R-:W-:Y:S02]  /*39c0*/  PRMT R118, R118, 0x5410, R145 ;  /* 0x0000541076767816 */ /* 0x000fe40000000091 */
[----:B------:R-:W-:Y:S02]  /*39d0*/  PRMT R117, R148, 0x5410, R150 ;  /* 0x0000541094757816 */ /* 0x000fe40000000096 */
[----:B------:R-:W-:Y:S01]  /*39e0*/  PRMT R116, R144, 0x5410, R146 ;  /* 0x0000541090747816 */ /* 0x000fe20000000092 */
[----:B------:R-:W-:Y:S06]  /*39f0*/  @!P4 BRA `(.L_x_626) ;  /* 0x0000000c0050c947 */ /* 0x000fec0003800000 */
[----:B------:R-:W-:Y:S01]  /*3a00*/  FMUL.FTZ R144, R186, UR17 ;  /* 0x00000011ba907c20 */ /* 0x000fe20008410000 */
[----:B-----5:R-:W-:-:S03]  /*3a10*/  ISETP.GE.U32.AND P5, PT, R168, RZ, PT ;  /* 0x000000ffa800720c */ /* 0x020fc60003fa6070 */
[----:B------:R-:W-:Y:S01]  /*3a20*/  FMUL.FTZ R144, R144, UR16 ;  /* 0x0000001090907c20 */ /* 0x000fe20008410000 */
[----:B------:R-:W-:-:S04]  /*3a30*/  ISETP.GE.U32.AND.EX P5, PT, R169, 0x1000000, PT, P5 ;  /* 0x01000000a900780c */ /* 0x000fc80003fa6150 */
[----:B------:R-:W-:-:S04]  /*3a40*/  FSEL R144, R144, RZ, P5 ;  /* 0x000000ff90907208 */ /* 0x000fc80002800000 */
[----:B------:R-:W-:-:S04]  /*3a50*/  F2FP.BF16.F32.PACK_AB R144, RZ, R144 ;  /* 0x00000090ff90723e */ /* 0x000fc800000010ff */
[----:B------:R-:W-:Y:S01]  /*3a60*/  PRMT R135, R135, 0x5410, R144 ;  /* 0x0000541087877816 */ /* 0x000fe20000000090 */
[----:B------:R-:W-:Y:S06]  /*3a70*/  BRA `(.L_x_626) ;  /* 0x0000000c00307947 */ /* 0x000fec0003800000 */
.L_x_617:
        /* <DEDUP_REMOVED lines=8> */
[----:B-----5:R-:W-:Y:S01]  /*3b00*/  IMAD.U32 R145, R120, 0x10000, RZ ;  /* 0x0001000078917824 */ /* 0x020fe200078e00ff */
[----:B------:R-:W-:Y:S02]  /*3b10*/  LOP3.LUT P6, RZ, R168, 0xff, RZ, 0xc0, !PT ;  /* 0x000000ffa8ff7812 */ /* 0x000fe400078cc0ff */
[----:B------:R-:W-:-:S04]  /*3b20*/  @P5 FADD.FTZ R147, R10, -R147 ;  /* 0x800000930a935221 */ /* 0x000fc80000010000 */
[----:B------:R-:W-:-:S04]  /*3b30*/  @P5 FFMA.FTZ R145, R6, R147, R145 ;  /* 0x0000009306915223 */ /* 0x000fc80000010091 */
[----:B------:R-:W-:-:S04]  /*3b40*/  FMUL.FTZ R145, R145, UR17 ;  /* 0x0000001191917c20 */ /* 0x000fc80008410000 */
[----:B------:R-:W-:-:S05]  /*3b50*/  FMUL.FTZ R145, R145, UR16 ;  /* 0x0000001091917c20 */ /* 0x000fca0008410000 */
[----:B------:R-:W-:-:S04]  /*3b60*/  FSEL R145, R145, RZ, P6 ;  /* 0x000000ff91917208 */ /* 0x000fc80003000000 */
[----:B------:R-:W-:-:S04]  /*3b70*/  F2FP.BF16.F32.PACK_AB R145, RZ, R145 ;  /* 0x00000091ff91723e */ /* 0x000fc800000010ff */
[----:B------:R-:W-:-:S07]  /*3b80*/  PRMT R132, R145, 0x7610, R132 ;  /* 0x0000761091847816 */ /* 0x000fce0000000084 */
.L_x_635:
[----:B------:R-:W-:Y:S05]  /*3b90*/  @!P4 BRA `(.L_x_636) ;  /* 0x00000000002cc947 */ /* 0x000fea0003800000 */
[----:B-----5:R-:W-:Y:S01]  /*3ba0*/  PRMT R144, R120, 0x7632, R144 ;  /* 0x0000763278907816 */ /* 0x020fe20000000090 */
[----:B------:R-:W-:Y:S01]  /*3bb0*/  @P5 FFMA.FTZ R146, R18, R7, R8 ;  /* 0x0000000712925223 */ /* 0x000fe20000010008 */
[----:B------:R-:W-:Y:S02]  /*3bc0*/  LOP3.LUT P6, RZ, R168, 0xff00, RZ, 0xc0, !PT ;  /* 0x0000ff00a8ff7812 */ /* 0x000fe400078cc0ff */
[----:B------:R-:W-:Y:S01]  /*3bd0*/  SHF.L.U32 R145, R144, 0x10, RZ ;  /* 0x0000001090917819 */ /* 0x000fe200000006ff */
[----:B------:R-:W-:-:S04]  /*3be0*/  @P5 FADD.FTZ R146, R15, -R146 ;  /* 0x800000920f925221 */ /* 0x000fc80000010000 */
[----:B------:R-:W-:-:S04]  /*3bf0*/  @P5 FFMA.FTZ R145, R6, R146, R145 ;  /* 0x0000009206915223 */ /* 0x000fc80000010091 */
[----:B------:R-:W-:-:S04]  /*3c00*/  FMUL.FTZ R145, R145, UR17 ;  /* 0x0000001191917c20 */ /* 0x000fc80008410000 */
[----:B------:R-:W-:-:S05]  /*3c10*/  FMUL.FTZ R145, R145, UR16 ;  /* 0x0000001091917c20 */ /* 0x000fca0008410000 */
[----:B------:R-:W-:-:S04]  /*3c20*/  FSEL R145, R145, RZ, P6 ;  /* 0x000000ff91917208 */ /* 0x000fc80003000000 */
[----:B------:R-:W-:-:S04]  /*3c30*/  F2FP.BF16.F32.PACK_AB R145, RZ, R145 ;  /* 0x00000091ff91723e */ /* 0x000fc800000010ff */
[----:B------:R-:W-:-:S07]  /*3c40*/  PRMT R132, R132, 0x5410, R145 ;  /* 0x0000541084847816 */ /* 0x000fce0000000091 */
.L_x_636:
[----:B------:R-:W-:Y:S05]  /*3c50*/  @!P4 BRA `(.L_x_637) ;  /* 0x000000000028c947 */ /* 0x000fea0003800000 */
        /* <DEDUP_REMOVED lines=10> */
.L_x_637:
        /* <DEDUP_REMOVED lines=12> */
.L_x_638:
        /* <DEDUP_REMOVED lines=11> */
.L_x_639:
        /* <DEDUP_REMOVED lines=12> */
.L_x_640:
        /* <DEDUP_REMOVED lines=11> */
.L_x_641:
[----:B------:R-:W-:Y:S05]  /*3fe0*/  @!P4 BRA `(.L_x_626) ;  /* 0x0000000400d4c947 */ /* 0x000fea0003800000 */
[----:B-----5:R-:W-:Y:S01]  /*3ff0*/  PRMT R144, R123, 0x7632, R144 ;  /* 0x000076327b907816 */ /* 0x020fe20000000090 */
[----:B------:R-:W-:-:S03]  /*4000*/  @P5 FFMA.FTZ R146, R24, R7, R8 ;  /* 0x0000000718925223 */ /* 0x000fc60000010008 */
[----:B------:R-:W-:Y:S01]  /*4010*/  SHF.L.U32 R145, R144, 0x10, RZ ;  /* 0x0000001090917819 */ /* 0x000fe200000006ff */
[----:B------:R-:W-:-:S04]  /*4020*/  @P5 FADD.FTZ R146, R21, -R146 ;  /* 0x8000009215925221 */ /* 0x000fc80000010000 */
[----:B------:R-:W-:Y:S01]  /*4030*/  @P5 FFMA.FTZ R145, R6, R146, R145 ;  /* 0x0000009206915223 */ /* 0x000fe20000010091 */
[----:B------:R-:W-:-:S03]  /*4040*/  ISETP.GE.U32.AND P5, PT, R168, RZ, PT ;  /* 0x000000ffa800720c */ /* 0x000fc60003fa6070 */
[----:B------:R-:W-:Y:S01]  /*4050*/  FMUL.FTZ R145, R145, UR17 ;  /* 0x0000001191917c20 */ /* 0x000fe20008410000 */
[----:B------:R-:W-:-:S03]  /*4060*/  ISETP.GE.U32.AND.EX P5, PT, R169, 0x1000000, PT, P5 ;  /* 0x01000000a900780c */ /* 0x000fc60003fa6150 */
[----:B------:R-:W-:-:S05]  /*4070*/  FMUL.FTZ R145, R145, UR16 ;  /* 0x0000001091917c20 */ /* 0x000fca0008410000 */
[----:B------:R-:W-:-:S04]  /*4080*/  FSEL R145, R145, RZ, P5 ;  /* 0x000000ff91917208 */ /* 0x000fc80002800000 */
[----:B------:R-:W-:-:S04]  /*4090*/  F2FP.BF16.F32.PACK_AB R145, RZ, R145 ;  /* 0x00000091ff91723e */ /* 0x000fc800000010ff */
[----:B------:R-:W-:Y:S01]  /*40a0*/  PRMT R135, R135, 0x5410, R145 ;  /* 0x0000541087877816 */ /* 0x000fe20000000091 */
[----:B------:R-:W-:Y:S06]  /*40b0*/  BRA `(.L_x_626) ;  /* 0x0000000400a07947 */ /* 0x000fec0003800000 */
.L_x_634:
[----:B------:R-:W-:Y:S01]  /*40c0*/  ISETP.GT.AND P5, PT, R4, RZ, PT ;  /* 0x000000ff0400720c */ /* 0x000fe20003fa4270 */
[----:B------:R-:W-:Y:S01]  /*40d0*/  @P6 FFMA.FTZ R119, R3, R7, R8 ;  /* 0x0000000703776223 */ /* 0x000fe20000010008 */
[C---:B-----5:R-:W-:Y:S01]  /*40e0*/  PRMT R116, R120.reuse, 0x7632, R116 ;  /* 0x0000763278747816 */ /* 0x060fe20000000074 */
[----:B------:R-:W-:Y:S01]  /*40f0*/  IMAD.U32 R117, R120, 0x10000, RZ ;  /* 0x0001000078757824 */ /* 0x000fe200078e00ff */
[C---:B------:R-:W-:Y:S01]  /*4100*/  PRMT R118, R121.reuse, 0x7632, R118 ;  /* 0x0000763279767816 */ /* 0x040fe20000000076 */
[----:B------:R-:W-:Y:S01]  /*4110*/  @P6 FADD.FTZ R144, R10, -R119 ;  /* 0x800000770a906221 */ /* 0x000fe20000010000 */
[----:B------:R-:W-:Y:S01]  /*4120*/  SHF.L.U32 R145, R121, 0x10, RZ ;  /* 0x0000001079917819 */ /* 0x000fe200000006ff */
[----:B------:R-:W-:Y:S01]  /*4130*/  IMAD.U32 R119, R116, 0x10000, RZ ;  /* 0x0001000074777824 */ /* 0x000fe200078e00ff */
[----:B------:R-:W-:Y:S01]  /*4140*/  SHF.L.U32 R147, R118, 0x10, RZ ;  /* 0x0000001076937819 */ /* 0x000fe200000006ff */
[----:B------:R-:W-:Y:S01]  /*4150*/  @P6 FFMA.FTZ R117, R6, R144, R117 ;  /* 0x0000009006756223 */ /* 0x000fe20000010075 */
        /* <DEDUP_REMOVED lines=8> */
[----:B------:R-:W-:Y:S02]  /*41e0*/  IMAD.U32 R185, R122, 0x10000, RZ ;  /* 0x000100007ab97824 */ /* 0x000fe400078e00ff */
[----:B------:R-:W-:Y:S01]  /*41f0*/  @P5 FFMA.FTZ R119, R6, R116, R119 ;  /* 0x0000007406775223 */ /* 0x000fe20000010077 */
[----:B------:R-:W-:Y:S01]  /*4200*/  PRMT R116, R122, 0x7632, R116 ;  /* 0x000076327a747816 */ /* 0x000fe20000000074 */
[C---:B------:R-:W-:Y:S01]  /*4210*/  @P5 FFMA.FTZ R145, R6.reuse, R118, R145 ;  /* 0x0000007606915223 */ /* 0x040fe20000010091 */
[----:B------:R-:W-:Y:S01]  /*4220*/  PRMT R118, R123, 0x7632, R118 ;  /* 0x000076327b767816 */ /* 0x000fe20000000076 */
[----:B------:R-:W-:Y:S01]  /*4230*/  @P5 FFMA.FTZ R147, R6, R146, R147 ;  /* 0x0000009206935223 */ /* 0x000fe20000010093 */
[----:B------:R-:W-:Y:S01]  /*4240*/  @P5 FFMA.FTZ R199, R13, R7, R8 ;  /* 0x000000070dc75223 */ /* 0x000fe20000010008 */
[----:B------:R-:W-:-:S02]  /*4250*/  IMAD.U32 R187, R116, 0x10000, RZ ;  /* 0x0001000074bb7824 */ /* 0x000fc400078e00ff */
[-CC-:B------:R-:W-:Y:S01]  /*4260*/  @P5 FFMA.FTZ R116, R22, R7.reuse, R8.reuse ;  /* 0x0000000716745223 */ /* 0x180fe20000010008 */
[----:B------:R-:W-:Y:S01]  /*4270*/  @P5 FADD.FTZ R191, R14, -R191 ;  /* 0x800000bf0ebf5221 */ /* 0x000fe20000010000 */
[----:B------:R-:W-:Y:S01]  /*4280*/  @P5 FFMA.FTZ R146, R24, R7, R8 ;  /* 0x0000000718925223 */ /* 0x000fe20000010008 */
[----:B------:R-:W-:Y:S01]  /*4290*/  SHF.L.U32 R144, R118, 0x10, RZ ;  /* 0x0000001076907819 */ /* 0x000fe200000006ff */
[----:B------:R-:W-:Y:S01]  /*42a0*/  @P5 FADD.FTZ R116, R19, -R116 ;  /* 0x8000007413745221 */ /* 0x000fe20000010000 */
[----:B------:R-:W-:Y:S01]  /*42b0*/  @P5 FADD.FTZ R118, R16, -R199 ;  /* 0x800000c710765221 */ /* 0x000fe20000010000 */
[C---:B------:R-:W-:Y:S01]  /*42c0*/  @P5 FFMA.FTZ R185, R6.reuse, R191, R185 ;  /* 0x000000bf06b95223 */ /* 0x040fe200000100b9 */
[----:B------:R-:W-:Y:S01]  /*42d0*/  @P5 FADD.FTZ R199, R21, -R146 ;  /* 0x8000009215c75221 */ /* 0x000fe20000010000 */
[C---:B------:R-:W-:Y:S01]  /*42e0*/  @P5 FFMA.FTZ R187, R6.reuse, R116, R187 ;  /* 0x0000007406bb5223 */ /* 0x040fe200000100bb */
[C---:B------:R-:W-:Y:S01]  /*42f0*/  @P5 FFMA.FTZ R189, R6.reuse, R118, R189 ;  /* 0x0000007606bd5223 */ /* 0x040fe200000100bd */
[----:B------:R-:W-:Y:S01]  /*4300*/  F2FP.BF16.F32.PACK_AB R146, RZ, R117 ;  /* 0x00000075ff92723e */ /* 0x000fe200000010ff */
[----:B------:R-:W-:Y:S01]  /*4310*/  @P5 FFMA.FTZ R144, R6, R199, R144 ;  /* 0x000000c706905223 */ /* 0x000fe20000010090 */
[----:B------:R-:W-:-:S02]  /*4320*/  F2FP.BF16.F32.PACK_AB R148, RZ, R119 ;  /* 0x00000077ff94723e */ /* 0x000fc400000010ff */
[----:B------:R-:W-:Y:S02]  /*4330*/  F2FP.BF16.F32.PACK_AB R150, RZ, R145 ;  /* 0x00000091ff96723e */ /* 0x000fe400000010ff */
[----:B------:R-:W-:Y:S02]  /*4340*/  F2FP.BF16.F32.PACK_AB R186, RZ, R147 ;  /* 0x00000093ffba723e */ /* 0x000fe400000010ff */
[----:B------:R-:W-:Y:S02]  /*4350*/  F2FP.BF16.F32.PACK_AB R118, RZ, R185 ;  /* 0x000000b9ff76723e */ /* 0x000fe400000010ff */
[----:B------:R-:W-:Y:S01]  /*4360*/  F2FP.BF16.F32.PACK_AB R188, RZ, R187 ;  /* 0x000000bbffbc723e */ /* 0x000fe200000010ff */
[----:B------:R-:W-:Y:S06]  /*4370*/  @!P4 BRA `(.L_x_642) ;  /* 0x000000000018c947 */ /* 0x000fec0003800000 */
[----:B------:R-:W-:Y:S01]  /*4380*/  FMUL.FTZ R117, R117, UR17 ;  /* 0x0000001175757c20 */ /* 0x000fe20008410000 */
[----:B------:R-:W-:-:S03]  /*4390*/  LOP3.LUT P5, RZ, R168, 0xff, RZ, 0xc0, !PT ;  /* 0x000000ffa8ff7812 */ /* 0x000fc600078ac0ff */
[----:B------:R-:W-:-:S05]  /*43a0*/  FMUL.FTZ R117, R117, UR16 ;  /* 0x0000001075757c20 */ /* 0x000fca0008410000 */
[----:B------:R-:W-:-:S04]  /*43b0*/  FSEL R117, R117, RZ, P5 ;  /* 0x000000ff75757208 */ /* 0x000fc80002800000 */
[----:B------:R-:W-:-:S04]  /*43c0*/  F2FP.BF16.F32.PACK_AB R117, RZ, R117 ;  /* 0x00000075ff75723e */ /* 0x000fc800000010ff */
[----:B------:R-:W-:-:S07]  /*43d0*/  PRMT R132, R117, 0x7610, R132 ;  /* 0x0000761075847816 */ /* 0x000fce0000000084 */
.L_x_642:
[----:B------:R-:W-:Y:S05]  /*43e0*/  @!P4 BRA `(.L_x_643) ;  /* 0x000000000018c947 */ /* 0x000fea0003800000 */
[----:B------:R-:W-:Y:S01]  /*43f0*/  FMUL.FTZ R119, R119, UR17 ;  /* 0x0000001177777c20 */ /* 0x000fe20008410000 */
[----:B------:R-:W-:-:S03]  /*4400*/  LOP3.LUT P5, RZ, R168, 0xff00, RZ, 0xc0, !PT ;  /* 0x0000ff00a8ff7812 */ /* 0x000fc600078ac0ff */
[----:B------:R-:W-:-:S05]  /*4410*/  FMUL.FTZ R119, R119, UR16 ;  /* 0x0000001077777c20 */ /* 0x000fca0008410000 */
[----:B------:R-:W-:-:S04]  /*4420*/  FSEL R119, R119, RZ, P5 ;  /* 0x000000ff77777208 */ /* 0x000fc80002800000 */
[----:B------:R-:W-:-:S04]  /*4430*/  F2FP.BF16.F32.PACK_AB R119, RZ, R119 ;  /* 0x00000077ff77723e */ /* 0x000fc800000010ff */
[----:B------:R-:W-:-:S07]  /*4440*/  PRMT R132, R132, 0x5410, R119 ;  /* 0x0000541084847816 */ /* 0x000fce0000000077 */
.L_x_643:
[----:B------:R-:W-:Y:S05]  /*4450*/  @!P4 BRA `(.L_x_644) ;  /* 0x000000000018c947 */ /* 0x000fea0003800000 */
[----:B------:R-:W-:Y:S01]  /*4460*/  FMUL.FTZ R145, R145, UR17 ;  /* 0x0000001191917c20 */ /* 0x000fe20008410000 */
[----:B------:R-:W-:-:S03]  /*4470*/  LOP3.LUT P5, RZ, R168, 0xff0000, RZ, 0xc0, !PT ;  /* 0x00ff0000a8ff7812 */ /* 0x000fc600078ac0ff */
[----:B------:R-:W-:-:S05]  /*4480*/  FMUL.FTZ R145, R145, UR16 ;  /* 0x0000001091917c20 */ /* 0x000fca0008410000 */
[----:B------:R-:W-:-:S04]  /*4490*/  FSEL R145, R145, RZ, P5 ;  /* 0x000000ff91917208 */ /* 0x000fc80002800000 */
[----:B------:R-:W-:-:S04]  /*44a0*/  F2FP.BF16.F32.PACK_AB R145, RZ, R145 ;  /* 0x00000091ff91723e */ /* 0x000fc800000010ff */
[----:B------:R-:W-:-:S07]  /*44b0*/  PRMT R133, R145, 0x7610, R133 ;  /* 0x0000761091857816 */ /* 0x000fce0000000085 */
.L_x_644:
[----:B------:R-:W-:Y:S05]  /*44c0*/  @!P4 BRA `(.L_x_645) ;  /* 0x000000000018c947 */ /* 0x000fea0003800000 */
[----:B------:R-:W-:Y:S01]  /*44d0*/  FMUL.FTZ R147, R147, UR17 ;  /* 0x0000001193937c20 */ /* 0x000fe20008410000 */
[----:B------:R-:W-:-:S03]  /*44e0*/  LOP3.LUT P5, RZ, R168, 0xff000000, RZ, 0xc0, !PT ;  /* 0xff000000a8ff7812 */ /* 0x000fc600078ac0ff */
[----:B------:R-:W-:-:S05]  /*44f0*/  FMUL.FTZ R147, R147, UR16 ;  /* 0x0000001093937c20 */ /* 0x000fca0008410000 */
[----:B------:R-:W-:-:S04]  /*4500*/  FSEL R147, R147, RZ, P5 ;  /* 0x000000ff93937208 */ /* 0x000fc80002800000 */
[----:B------:R-:W-:-:S04]  /*4510*/  F2FP.BF16.F32.PACK_AB R147, RZ, R147 ;  /* 0x00000093ff93723e */ /* 0x000fc800000010ff */
[----:B------:R-:W-:-:S07]  /*4520*/  PRMT R133, R133, 0x5410, R147 ;  /* 0x0000541085857816 */ /* 0x000fce0000000093 */
.L_x_645:
[----:B------:R-:W-:Y:S05]  /*4530*/  @!P4 BRA `(.L_x_646) ;  /* 0x000000000018c947 */ /* 0x000fea0003800000 */
[----:B------:R-:W-:Y:S01]  /*4540*/  FMUL.FTZ R185, R185, UR17 ;  /* 0x00000011b9b97c20 */ /* 0x000fe20008410000 */
[----:B------:R-:W-:-:S03]  /*4550*/  LOP3.LUT P5, RZ, R169, 0xff, RZ, 0xc0, !PT ;  /* 0x000000ffa9ff7812 */ /* 0x000fc600078ac0ff */
[----:B------:R-:W-:-:S05]  /*4560*/  FMUL.FTZ R185, R185, UR16 ;  /* 0x00000010b9b97c20 */ /* 0x000fca0008410000 */
[----:B------:R-:W-:-:S04]  /*4570*/  FSEL R185, R185, RZ, P5 ;  /* 0x000000ffb9b97208 */ /* 0x000fc80002800000 */
[----:B------:R-:W-:-:S04]  /*4580*/  F2FP.BF16.F32.PACK_AB R185, RZ, R185 ;  /* 0x000000b9ffb9723e */ /* 0x000fc800000010ff */
[----:B------:R-:W-:-:S07]  /*4590*/  PRMT R134, R185, 0x7610, R134 ;  /* 0x00007610b9867816 */ /* 0x000fce0000000086 */
.L_x_646:
[----:B------:R-:W-:Y:S05]  /*45a0*/  @!P4 BRA `(.L_x_647) ;  /* 0x000000000018c947 */ /* 0x000fea0003800000 */
[----:B------:R-:W-:Y:S01]  /*45b0*/  FMUL.FTZ R187, R187, UR17 ;  /* 0x00000011bbbb7c20 */ /* 0x000fe20008410000 */
[----:B------:R-:W-:-:S03]  /*45c0*/  LOP3.LUT P5, RZ, R169, 0xff00, RZ, 0xc0, !PT ;  /* 0x0000ff00a9ff7812 */ /* 0x000fc600078ac0ff */
[----:B------:R-:W-:-:S05]  /*45d0*/  FMUL.FTZ R187, R187, UR16 ;  /* 0x00000010bbbb7c20 */ /* 0x000fca0008410000 */
[----:B------:R-:W-:-:S04]  /*45e0*/  FSEL R187, R187, RZ, P5 ;  /* 0x000000ffbbbb7208 */ /* 0x000fc80002800000 */
[----:B------:R-:W-:-:S04]  /*45f0*/  F2FP.BF16.F32.PACK_AB R187, RZ, R187 ;  /* 0x000000bbffbb723e */ /* 0x000fc800000010ff */
[----:B------:R-:W-:-:S07]  /*4600*/  PRMT R134, R134, 0x5410, R187 ;  /* 0x0000541086867816 */ /* 0x000fce00000000bb */
.L_x_647:
[----:B------:R-:W-:Y:S05]  /*4610*/  @!P4 BRA `(.L_x_648) ;  /* 0x000000000018c947 */ /* 0x000fea0003800000 */
[----:B------:R-:W-:Y:S01]  /*4620*/  FMUL.FTZ R116, R189, UR17 ;  /* 0x00000011bd747c20 */ /* 0x000fe20008410000 */
[----:B------:R-:W-:-:S03]  /*4630*/  LOP3.LUT P5, RZ, R169, 0xff0000, RZ, 0xc0, !PT ;  /* 0x00ff0000a9ff7812 */ /* 0x000fc600078ac0ff */
[----:B------:R-:W-:-:S05]  /*4640*/  FMUL.FTZ R116, R116, UR16 ;  /* 0x0000001074747c20 */ /* 0x000fca0008410000 */
[----:B------:R-:W-:-:S04]  /*4650*/  FSEL R116, R116, RZ, P5 ;  /* 0x000000ff74747208 */ /* 0x000fc80002800000 */
[----:B------:R-:W-:-:S04]  /*4660*/  F2FP.BF16.F32.PACK_AB R116, RZ, R116 ;  /* 0x00000074ff74723e */ /* 0x000fc800000010ff */
[----:B------:R-:W-:-:S07]  /*4670*/  PRMT R135, R116, 0x7610, R135 ;  /* 0x0000761074877816 */ /* 0x000fce0000000087 */
.L_x_648:
[----:B------:R-:W-:Y:S02]  /*4680*/  F2FP.BF16.F32.PACK_AB R119, R144, R189 ;  /* 0x000000bd9077723e */ /* 0x000fe400000010ff */
[----:B------:R-:W-:Y:S02]  /*4690*/  PRMT R118, R118, 0x5410, R188 ;  /* 0x0000541076767816 */ /* 0x000fe400000000bc */
[----:B------:R-:W-:Y:S02]  /*46a0*/  PRMT R117, R150, 0x5410, R186 ;  /* 0x0000541096757816 */ /* 0x000fe400000000ba */
[----:B------:R-:W-:Y:S01]  /*46b0*/  PRMT R116, R146, 0x5410, R148 ;  /* 0x0000541092747816 */ /* 0x000fe20000000094 */
[----:B------:R-:W-:Y:S06]  /*46c0*/  @!P4 BRA `(.L_x_626) ;  /* 0x00000000001cc947 */ /* 0x000fec0003800000 */
[----:B------:R-:W-:Y:S01]  /*46d0*/  FMUL.FTZ R144, R144, UR17 ;  /* 0x0000001190907c20 */ /* 0x000fe20008410000 */
[----:B------:R-:W-:-:S03]  /*46e0*/  ISETP.GE.U32.AND P5, PT, R168, RZ, PT ;  /* 0x000000ffa800720c */ /* 0x000fc60003fa6070 */
[----:B------:R-:W-:Y:S01]  /*46f0*/  FMUL.FTZ R144, R144, UR16 ;  /* 0x0000001090907c20 */ /* 0x000fe20008410000 */
[----:B------:R-:W-:-:S04]  /*4700*/  ISETP.GE.U32.AND.EX P5, PT, R169, 0x1000000, PT, P5 ;  /* 0x01000000a900780c */ /* 0x000fc80003fa6150 */
[----:B------:R-:W-:-:S04]  /*4710*/  FSEL R144, R144, RZ, P5 ;  /* 0x000000ff90907208 */ /* 0x000fc80002800000 */
[----:B------:R-:W-:-:S04]  /*4720*/  F2FP.BF16.F32.PACK_AB R144, RZ, R144 ;  /* 0x00000090ff90723e */ /* 0x000fc800000010ff */
[----:B------:R-:W-:-:S07]  /*4730*/  PRMT R135, R135, 0x5410, R144 ;  /* 0x0000541087877816 */ /* 0x000fce0000000090 */
.L_x_626:
[----:B------:R-:W-:Y:S01]  /*4740*/  ISETP.NE.U32.AND P5, PT, RZ, UR4, PT ;  /* 0x00000004ff007c0c */ /* 0x000fe2000bfa5070 */
[----:B------:R-:W0:Y:S03]  /*4750*/  @P4 LDC.64 R144, c[0x0][0x468] ;  /* 0x00011a00ff904b82 */ /* 0x000e260000000a00 */
[----:B------:R-:W-:-:S13]  /*4760*/  ISETP.NE.AND.EX P5, PT, RZ, UR5, PT, P5 ;  /* 0x00000005ff007c0c */ /* 0x000fda000bfa5350 */
[----:B------:R-:W1:Y:S01]  /*4770*/  @P5 LDC.64 R146, c[0x0][0x478] ;  /* 0x00011e00ff925b82 */ /* 0x000e620000000a00 */
[----:B0-----:R-:W-:-:S04]  /*4780*/  @P4 IMAD.WIDE.U32 R144, R149, 0x10, R144 ;  /* 0x0000001095904825 */ /* 0x001fc800078e0090 */
[----:B------:R-:W-:Y:S02]  /*4790*/  VIADD R149, R149, 0x80 ;  /* 0x0000008095957836 */ /* 0x000fe40000000000 */
[C---:B-1----:R-:W-:Y:S01]  /*47a0*/  @P5 IMAD.WIDE.U32 R146, R151.reuse, 0x10, R146 ;  /* 0x0000001097925825 */ /* 0x042fe200078e0092 */
[----:B------:R-:W-:-:S04]  /*47b0*/  IADD3 R151, PT, PT, R151, 0x80, RZ ;  /* 0x0000008097977810 */ /* 0x000fc80007ffe0ff */
[----:B------:R0:W-:Y:S04]  /*47c0*/  @P5 STG.E.128 desc[UR10][R146.64], R116 ;  /* 0x0000007492005986 */ /* 0x0001e8000c101d0a */
[----:B------:R0:W-:Y:S02]  /*47d0*/  @P4 STG.E.128 desc[UR10][R144.64], R132 ;  /* 0x0000008490004986 */ /* 0x0001e4000c101d0a */
.L_x_616:
[----:B------:R-:W-:Y:S05]  /*47e0*/  BSYNC.RECONVERGENT B0 ;  /* 0x0000000000007941 */ /* 0x000fea0003800200 */
.L_x_615:
[----:B------:R-:W-:Y:S04]  /*47f0*/  BSSY.RECONVERGENT B0, `(.L_x_649) ;  /* 0x00001b1000007945 */ /* 0x000fe80003800200 */
        /* <DEDUP_REMOVED lines=9> */
[C---:B0----5:R-:W-:Y:S01]  /*4890*/  IMAD.U32 R117, R124.reuse, 0x10000, RZ ;  /* 0x000100007c757824 */ /* 0x061fe200078e00ff */
[----:B------:R-:W-:Y:S02]  /*48a0*/  PRMT R116, R124, 0x7632, R116 ;  /* 0x000076327c747816 */ /* 0x000fe40000000074 */
[C---:B------:R-:W-:Y:S02]  /*48b0*/  PRMT R118, R125.reuse, 0x7632, R118 ;  /* 0x000076327d767816 */ /* 0x040fe40000000076 */
[----:B------:R-:W-:Y:S01]  /*48c0*/  SHF.L.U32 R147, R125, 0x10, RZ ;  /* 0x000000107d937819 */ /* 0x000fe200000006ff */
[----:B------:R-:W-:Y:S01]  /*48d0*/  IMAD.U32 R145, R116, 0x10000, RZ ;  /* 0x0001000074917824 */ /* 0x000fe200078e00ff */
[----:B------:R-:W-:Y:S02]  /*48e0*/  SHF.L.U32 R187, R118, 0x10, RZ ;  /* 0x0000001076bb7819 */ /* 0x000fe400000006ff */
        /* <DEDUP_REMOVED lines=8> */
[----:B------:R-:W-:Y:S01]  /*4970*/  @P6 FFMA.FTZ R185, R27, R7, R8 ;  /* 0x000000071bb96223 */ /* 0x000fe20000010008 */
[----:B------:R-:W-:Y:S01]  /*4980*/  @P6 FFMA.FTZ R145, R6, R116, R145 ;  /* 0x0000007406916223 */ /* 0x000fe20000010091 */
[----:B------:R-:W-:Y:S01]  /*4990*/  PRMT R116, R126, 0x7632, R116 ;  /* 0x000076327e747816 */ /* 0x000fe20000000074 */
[----:B------:R-:W-:Y:S01]  /*49a0*/  @P6 FADD.FTZ R144, R33, -R144 ;  /* 0x8000009021906221 */ /* 0x000fe20000010000 */
[C---:B------:R-:W-:Y:S01]  /*49b0*/  @P6 FFMA.FTZ R147, R6.reuse, R118, R147 ;  /* 0x0000007606936223 */ /* 0x040fe20000010093 */
[----:B------:R-:W-:Y:S01]  /*49c0*/  @P6 FFMA.FTZ R117, R6, R119, R117 ;  /* 0x0000007706756223 */ /* 0x000fe20000010075 */
[----:B------:R-:W-:Y:S01]  /*49d0*/  PRMT R118, R127, 0x7632, R118 ;  /* 0x000076327f767816 */ /* 0x000fe20000000076 */
[----:B------:R-:W-:-:S02]  /*49e0*/  IMAD.U32 R189, R116, 0x10000, RZ ;  /* 0x0001000074bd7824 */ /* 0x000fc400078e00ff */
[-CC-:B------:R-:W-:Y:S01]  /*49f0*/  @P6 FFMA.FTZ R116, R38, R7.reuse, R8.reuse ;  /* 0x0000000726746223 */ /* 0x180fe20000010008 */
[----:B------:R-:W-:Y:S02]  /*4a00*/  IMAD.U32 R119, R126, 0x10000, RZ ;  /* 0x000100007e777824 */ /* 0x000fe400078e00ff */
[-C--:B------:R-:W-:Y:S01]  /*4a10*/  @P6 FFMA.FTZ R199, R29, R7.reuse, R8 ;  /* 0x000000071dc76223 */ /* 0x080fe20000010008 */
[----:B------:R-:W-:Y:S01]  /*4a20*/  @P6 FADD.FTZ R185, R30, -R185 ;  /* 0x800000b91eb96221 */ /* 0x000fe20000010000 */
[----:B------:R-:W-:Y:S01]  /*4a30*/  @P6 FADD.FTZ R116, R35, -R116 ;  /* 0x8000007423746221 */ /* 0x000fe20000010000 */
[----:B------:R-:W-:Y:S01]  /*4a40*/  @P6 FFMA.FTZ R146, R152, R7, R8 ;  /* 0x0000000798926223 */ /* 0x000fe20000010008 */
[----:B------:R-:W-:Y:S01]  /*4a50*/  @P6 FFMA.FTZ R187, R6, R144, R187 ;  /* 0x0000009006bb6223 */ /* 0x000fe200000100bb */
[----:B------:R-:W-:Y:S01]  /*4a60*/  SHF.L.U32 R144, R118, 0x10, RZ ;  /* 0x0000001076907819 */ /* 0x000fe200000006ff */
[----:B------:R-:W-:Y:S01]  /*4a70*/  @P6 FADD.FTZ R118, R32, -R199 ;  /* 0x800000c720766221 */ /* 0x000fe20000010000 */
[C---:B------:R-:W-:Y:S01]  /*4a80*/  @P6 FFMA.FTZ R119, R6.reuse, R185, R119 ;  /* 0x000000b906776223 */ /* 0x040fe20000010077 */
[C---:B------:R-:W-:Y:S01]  /*4a90*/  @P6 FFMA.FTZ R189, R6.reuse, R116, R189 ;  /* 0x0000007406bd6223 */ /* 0x040fe200000100bd */
[----:B------:R-:W-:Y:S01]  /*4aa0*/  @P6 FADD.FTZ R199, R37, -R146 ;  /* 0x8000009225c76221 */ /* 0x000fe20000010000 */
[----:B------:R-:W-:Y:S01]  /*4ab0*/  @P6 FFMA.FTZ R191, R6, R118, R191 ;  /* 0x0000007606bf6223 */ /* 0x000fe200000100bf */
[----:B------:R-:W-:-:S02]  /*4ac0*/  F2FP.BF16.F32.PACK_AB R146, RZ, R117 ;  /* 0x00000075ff92723e */ /* 0x000fc400000010ff */
[----:B------:R-:W-:Y:S01]  /*4ad0*/  @P6 FFMA.FTZ R144, R6, R199, R144 ;  /* 0x000000c706906223 */ /* 0x000fe20000010090 */
[----:B------:R-:W-:Y:S02]  /*4ae0*/  F2FP.BF16.F32.PACK_AB R148, RZ, R145 ;  /* 0x00000091ff94723e */ /* 0x000fe400000010ff */
        /* <DEDUP_REMOVED lines=11> */
.L_x_653:
[----:B------:R-:W-:Y:S05]  /*4ba0*/  @!P4 BRA `(.L_x_654) ;  /* 0x000000000018c947 */ /* 0x000fea0003800000 */
[----:B------:R-:W-:Y:S01]  /*4bb0*/  FMUL.FTZ R145, R145, UR17 ;  /* 0x0000001191917c20 */ /* 0x000fe20008410000 */
[----:B------:R-:W-:-:S03]  /*4bc0*/  LOP3.LUT P6, RZ, R166, 0xff00, RZ, 0xc0, !PT ;  /* 0x0000ff00a6ff7812 */ /* 0x000fc600078cc0ff */
[----:B------:R-:W-:-:S05]  /*4bd0*/  FMUL.FTZ R145, R145, UR16 ;  /* 0x0000001091917c20 */ /* 0x000fca0008410000 */
[----:B------:R-:W-:-:S04]  /*4be0*/  FSEL R145, R145, RZ, P6 ;  /* 0x000000ff91917208 */ /* 0x000fc80003000000 */
[----:B------:R-:W-:-:S04]  /*4bf0*/  F2FP.BF16.F32.PACK_AB R145, RZ, R145 ;  /* 0x00000091ff91723e */ /* 0x000fc800000010ff */
[----:B------:R-:W-:-:S07]  /*4c00*/  PRMT R132, R132, 0x5410, R145 ;  /* 0x0000541084847816 */ /* 0x000fce0000000091 */
.L_x_654:
[----:B------:R-:W-:Y:S05]  /*4c10*/  @!P4 BRA `(.L_x_655) ;  /* 0x000000000018c947 */ /* 0x000fea0003800000 */
[----:B------:R-:W-:Y:S01]  /*4c20*/  FMUL.FTZ R147, R147, UR17 ;  /* 0x0000001193937c20 */ /* 0x000fe20008410000 */
[----:B------:R-:W-:-:S03]  /*4c30*/  LOP3.LUT P6, RZ, R166, 0xff0000, RZ, 0xc0, !PT ;  /* 0x00ff0000a6ff7812 */ /* 0x000fc600078cc0ff */
[----:B------:R-:W-:-:S05]  /*4c40*/  FMUL.FTZ R147, R147, UR16 ;  /* 0x0000001093937c20 */ /* 0x000fca0008410000 */
[----:B------:R-:W-:-:S04]  /*4c50*/  FSEL R147, R147, RZ, P6 ;  /* 0x000000ff93937208 */ /* 0x000fc80003000000 */
[----:B------:R-:W-:-:S04]  /*4c60*/  F2FP.BF16.F32.PACK_AB R147, RZ, R147 ;  /* 0x00000093ff93723e */ /* 0x000fc800000010ff */
[----:B------:R-:W-:-:S07]  /*4c70*/  PRMT R133, R147, 0x7610, R133 ;  /* 0x0000761093857816 */ /* 0x000fce0000000085 */
.L_x_655:
[----:B------:R-:W-:Y:S05]  /*4c80*/  @!P4 BRA `(.L_x_656) ;  /* 0x000000000018c947 */ /* 0x000fea0003800000 */
[----:B------:R-:W-:Y:S01]  /*4c90*/  FMUL.FTZ R187, R187, UR17 ;  /* 0x00000011bbbb7c20 */ /* 0x000fe20008410000 */
[----:B------:R-:W-:-:S03]  /*4ca0*/  LOP3.LUT P6, RZ, R166, 0xff000000, RZ, 0xc0, !PT ;  /* 0xff000000a6ff7812 */ /* 0x000fc600078cc0ff */
[----:B------:R-:W-:-:S05]  /*4cb0*/  FMUL.FTZ R187, R187, UR16 ;  /* 0x00000010bbbb7c20 */ /* 0x000fca0008410000 */
[----:B------:R-:W-:-:S04]  /*4cc0*/  FSEL R187, R187, RZ, P6 ;  /* 0x000000ffbbbb7208 */ /* 0x000fc80003000000 */
[----:B------:R-:W-:-:S04]  /*4cd0*/  F2FP.BF16.F32.PACK_AB R187, RZ, R187 ;  /* 0x000000bbffbb723e */ /* 0x000fc800000010ff */
[----:B------:R-:W-:-:S07]  /*4ce0*/  PRMT R133, R133, 0x5410, R187 ;  /* 0x0000541085857816 */ /* 0x000fce00000000bb */
.L_x_656:
[----:B------:R-:W-:Y:S05]  /*4cf0*/  @!P4 BRA `(.L_x_657) ;  /* 0x000000000018c947 */ /* 0x000fea0003800000 */
[----:B------:R-:W-:Y:S01]  /*4d00*/  FMUL.FTZ R119, R119, UR17 ;  /* 0x0000001177777c20 */ /* 0x000fe20008410000 */
[----:B------:R-:W-:-:S03]  /*4d10*/  LOP3.LUT P6, RZ, R167, 0xff, RZ, 0xc0, !PT ;  /* 0x000000ffa7ff7812 */ /* 0x000fc600078cc0ff */
[----:B------:R-:W-:-:S05]  /*4d20*/  FMUL.FTZ R119, R119, UR16 ;  /* 0x0000001077777c20 */ /* 0x000fca0008410000 */
[----:B------:R-:W-:-:S04]  /*4d30*/  FSEL R119, R119, RZ, P6 ;  /* 0x000000ff77777208 */ /* 0x000fc80003000000 */
[----:B------:R-:W-:-:S04]  /*4d40*/  F2FP.BF16.F32.PACK_AB R119, RZ, R119 ;  /* 0x00000077ff77723e */ /* 0x000fc800000010ff */
[----:B------:R-:W-:-:S07]  /*4d50*/  PRMT R134, R119, 0x7610, R134 ;  /* 0x0000761077867816 */ /* 0x000fce0000000086 */
.L_x_657:
[----:B------:R-:W-:Y:S05]  /*4d60*/  @!P4 BRA `(.L_x_658) ;  /* 0x000000000018c947 */ /* 0x000fea0003800000 */
[----:B------:R-:W-:Y:S01]  /*4d70*/  FMUL.FTZ R189, R189, UR17 ;  /* 0x00000011bdbd7c20 */ /* 0x000fe20008410000 */
[----:B------:R-:W-:-:S03]  /*4d80*/  LOP3.LUT P6, RZ, R167, 0xff00, RZ, 0xc0, !PT ;  /* 0x0000ff00a7ff7812 */ /* 0x000fc600078cc0ff */
[----:B------:R-:W-:-:S05]  /*4d90*/  FMUL.FTZ R189, R189, UR16 ;  /* 0x00000010bdbd7c20 */ /* 0x000fca0008410000 */
[----:B------:R-:W-:-:S04]  /*4da0*/  FSEL R189, R189, RZ, P6 ;  /* 0x000000ffbdbd7208 */ /* 0x000fc80003000000 */
[----:B------:R-:W-:-:S04]  /*4db0*/  F2FP.BF16.F32.PACK_AB R189, RZ, R189 ;  /* 0x000000bdffbd723e */ /* 0x000fc800000010ff */
[----:B------:R-:W-:-:S07]  /*4dc0*/  PRMT R134, R134, 0x5410, R189 ;  /* 0x0000541086867816 */ /* 0x000fce00000000bd */
.L_x_658:
[----:B------:R-:W-:Y:S05]  /*4dd0*/  @!P4 BRA `(.L_x_659) ;  /* 0x000000000018c947 */ /* 0x000fea0003800000 */
[----:B------:R-:W-:Y:S01]  /*4de0*/  FMUL.FTZ R116, R191, UR17 ;  /* 0x00000011bf747c20 */ /* 0x000fe20008410000 */
[----:B------:R-:W-:-:S03]  /*4df0*/  LOP3.LUT P6, RZ, R167, 0xff0000, RZ, 0xc0, !PT ;  /* 0x00ff0000a7ff7812 */ /* 0x000fc600078cc0ff */
[----:B------:R-:W-:-:S05]  /*4e00*/  FMUL.FTZ R116, R116, UR16 ;  /* 0x0000001074747c20 */ /* 0x000fca0008410000 */
[----:B------:R-:W-:-:S04]  /*4e10*/  FSEL R116, R116, RZ, P6 ;  /* 0x000000ff74747208 */ /* 0x000fc80003000000 */
[----:B------:R-:W-:-:S04]  /*4e20*/  F2FP.BF16.F32.PACK_AB R116, RZ, R116 ;  /* 0x00000074ff74723e */ /* 0x000fc800000010ff */
[----:B------:R-:W-:-:S07]  /*4e30*/  PRMT R135, R116, 0x7610, R135 ;  /* 0x0000761074877816 */ /* 0x000fce0000000087 */
.L_x_659:
        /* <DEDUP_REMOVED lines=11> */
[----:B------:R-:W-:Y:S01]  /*4ef0*/  PRMT R135, R135, 0x5410, R144 ;  /* 0x0000541087877816 */ /* 0x000fe20000000090 */
[----:B------:R-:W-:Y:S06]  /*4f00*/  BRA `(.L_x_660) ;  /* 0x0000001000dc7947 */ /* 0x000fec0003800000 */
.L_x_652:
[----:B------:R-:W-:Y:S01]  /*4f10*/  ISETP.GT.AND P6, PT, R4, RZ, PT ;  /* 0x000000ff0400720c */ /* 0x000fe20003fc4270 */
[----:B------:R-:W-:-:S12]  /*4f20*/  @!P4 BRA `(.L_x_661) ;  /* 0x000000000030c947 */ /* 0x000fd80003800000 */
[----:B0-----:R-:W-:Y:S01]  /*4f30*/  @P6 FFMA.FTZ R147, R23, R7, R8 ;  /* 0x0000000717936223 */ /* 0x001fe20000010008 */
[----:B-----5:R-:W-:Y:S01]  /*4f40*/  IMAD.U32 R145, R124, 0x10000, RZ ;  /* 0x000100007c917824 */ /* 0x020fe200078e00ff */
[----:B------:R-:W-:Y:S02]  /*4f50*/  P2R R144, PR, RZ, 0x1 ;  /* 0x00000001ff907803 */ /* 0x000fe40000000000 */
[----:B------:R-:W-:Y:S01]  /*4f60*/  @P6 FADD.FTZ R147, R26, -R147 ;  /* 0x800000931a936221 */ /* 0x000fe20000010000 */
[----:B------:R-:W-:-:S03]  /*4f70*/  LOP3.LUT P0, RZ, R166, 0xff, RZ, 0xc0, !PT ;  /* 0x000000ffa6ff7812 */ /* 0x000fc6000780c0ff */
[----:B------:R-:W-:-:S04]  /*4f80*/  @P6 FFMA.FTZ R145, R6, R147, R145 ;  /* 0x0000009306916223 */ /* 0x000fc80000010091 */
[----:B------:R-:W-:-:S04]  /*4f90*/  FMUL.FTZ R145, R145, UR17 ;  /* 0x0000001191917c20 */ /* 0x000fc80008410000 */
[----:B------:R-:W-:-:S05]  /*4fa0*/  FMUL.FTZ R145, R145, UR16 ;  /* 0x0000001091917c20 */ /* 0x000fca0008410000 */
[----:B------:R-:W-:Y:S02]  /*4fb0*/  FSEL R145, R145, RZ, P0 ;  /* 0x000000ff91917208 */ /* 0x000fe40000000000 */
[----:B------:R-:W-:Y:S02]  /*4fc0*/  ISETP.NE.AND P0, PT, R144, RZ, PT ;  /* 0x000000ff9000720c */ /* 0x000fe40003f05270 */
[----:B------:R-:W-:-:S04]  /*4fd0*/  F2FP.BF16.F32.PACK_AB R145, RZ, R145 ;  /* 0x00000091ff91723e */ /* 0x000fc800000010ff */
[----:B------:R-:W-:-:S07]  /*4fe0*/  PRMT R132, R145, 0x7610, R132 ;  /* 0x0000761091847816 */ /* 0x000fce0000000084 */
.L_x_661:
[----:B------:R-:W-:Y:S05]  /*4ff0*/  @!P4 BRA `(.L_x_662) ;  /* 0x000000000034c947 */ /* 0x000fea0003800000 */
[----:B0----5:R-:W-:Y:S01]  /*5000*/  PRMT R144, R124, 0x7632, R144 ;  /* 0x000076327c907816 */ /* 0x021fe20000000090 */
[----:B------:R-:W-:Y:S01]  /*5010*/  @P6 FFMA.FTZ R146, R34, R7, R8 ;  /* 0x0000000722926223 */ /* 0x000fe20000010008 */
[----:B------:R-:W-:Y:S02]  /*5020*/  P2R R147, PR, RZ, 0x1 ;  /* 0x00000001ff937803 */ /* 0x000fe40000000000 */
[----:B------:R-:W-:Y:S01]  /*5030*/  SHF.L.U32 R145, R144, 0x10, RZ ;  /* 0x0000001090917819 */ /* 0x000fe200000006ff */
        /* <DEDUP_REMOVED lines=9> */
.L_x_662:
[----:B------:R-:W-:Y:S05]  /*50d0*/  @!P4 BRA `(.L_x_663) ;  /* 0x000000000030c947 */ /* 0x000fea0003800000 */
        /* <DEDUP_REMOVED lines=12> */
.L_x_663:
        /* <DEDUP_REMOVED lines=14> */
.L_x_664:
        /* <DEDUP_REMOVED lines=13> */
.L_x_665:
        /* <DEDUP_REMOVED lines=14> */
.L_x_666:
        /* <DEDUP_REMOVED lines=13> */
.L_x_667:
[----:B------:R-:W-:Y:S05]  /*5500*/  @!P4 BRA `(.L_x_660) ;  /* 0x0000000c005cc947 */ /* 0x000fea0003800000 */
[----:B0----5:R-:W-:Y:S01]  /*5510*/  PRMT R144, R127, 0x7632, R144 ;  /* 0x000076327f907816 */ /* 0x021fe20000000090 */
        /* <DEDUP_REMOVED lines=12> */
.L_x_651:
[----:B0-----:R-:W0:Y:S02]  /*55e0*/  LDC.64 R144, c[0x0][0x478] ;  /* 0x00011e00ff907b82 */ /* 0x001e240000000a00 */
[----:B0-----:R-:W-:-:S04]  /*55f0*/  ISETP.NE.U32.AND P5, PT, R144, RZ, PT ;  /* 0x000000ff9000720c */ /* 0x001fc80003fa5070 */
[----:B------:R-:W-:-:S13]  /*5600*/  ISETP.NE.AND.EX P5, PT, R145, RZ, PT, P5 ;  /* 0x000000ff9100720c */ /* 0x000fda0003fa5350 */
[----:B------:R-:W-:Y:S05]  /*5610*/  @!P5 BRA `(.L_x_668) ;  /* 0x000000040094d947 */ /* 0x000fea0003800000 */
[-CC-:B------:R-:W-:Y:S01]  /*5620*/  FFMA.FTZ R117, R23, R7.reuse, R8.reuse ;  /* 0x0000000717757223 */ /* 0x180fe20000010008 */
[-CC-:B------:R-:W-:Y:S01]  /*5630*/  FFMA.FTZ R145, R25, R7.reuse, R8.reuse ;  /* 0x0000000719917223 */ /* 0x180fe20000010008 */
[-C--:B------:R-:W-:Y:S01]  /*5640*/  FFMA.FTZ R116, R34, R7.reuse, R8 ;  /* 0x0000000722747223 */ /* 0x080fe20000010008 */
[----:B------:R-:W-:Y:S01]  /*5650*/  ISETP.GT.AND P6, PT, R4, RZ, PT ;  /* 0x000000ff0400720c */ /* 0x000fe20003fc4270 */
        /* <DEDUP_REMOVED lines=8> */
[-CC-:B------:R-:W-:Y:S01]  /*56e0*/  FFMA.FTZ R186, R152, R7.reuse, R8.reuse ;  /* 0x0000000798ba7223 */ /* 0x180fe20000010008 */
[----:B------:R-:W-:Y:S01]  /*56f0*/  FSEL R144, R116, RZ, P6 ;  /* 0x000000ff74907208 */ /* 0x000fe20003000000 */
[-CC-:B------:R-:W-:Y:S01]  /*5700*/  FFMA.FTZ R116, R36, R7.reuse, R8.reuse ;  /* 0x0000000724747223 */ /* 0x180fe20000010008 */
[----:B------:R-:W-:Y:S01]  /*5710*/  FSEL R148, R118, RZ, P6 ;  /* 0x000000ff76947208 */ /* 0x000fe20003000000 */
[----:B------:R-:W-:Y:S01]  /*5720*/  FFMA.FTZ R118, R38, R7, R8 ;  /* 0x0000000726767223 */ /* 0x000fe20000010008 */
[----:B------:R-:W-:Y:S01]  /*5730*/  FSEL R146, R117, RZ, P6 ;  /* 0x000000ff75927208 */ /* 0x000fe20003000000 */
[----:B------:R-:W-:Y:S01]  /*5740*/  FADD.FTZ R117, R33, -R116 ;  /* 0x8000007421757221 */ /* 0x000fe20000010000 */
[----:B------:R-:W-:Y:S01]  /*5750*/  FADD.FTZ R119, R30, -R119 ;  /* 0x800000771e777221 */ /* 0x000fe20000010000 */
[----:B------:R-:W-:Y:S01]  /*5760*/  FADD.FTZ R185, R35, -R118 ;  /* 0x8000007623b97221 */ /* 0x000fe20000010000 */
[----:B------:R-:W-:Y:S01]  /*5770*/  FADD.FTZ R187, R32, -R187 ;  /* 0x800000bb20bb7221 */ /* 0x000fe20000010000 */
[C---:B------:R-:W-:Y:S01]  /*5780*/  FMUL.FTZ R116, R6.reuse, R117 ;  /* 0x0000007506747220 */ /* 0x040fe20000410000 */
[C---:B------:R-:W-:Y:S01]  /*5790*/  FMUL.FTZ R117, R6.reuse, R119 ;  /* 0x0000007706757220 */ /* 0x040fe20000410000 */
[C---:B------:R-:W-:Y:S01]  /*57a0*/  FMUL.FTZ R118, R6.reuse, R185 ;  /* 0x000000b906767220 */ /* 0x040fe20000410000 */
[----:B------:R-:W-:Y:S01]  /*57b0*/  FADD.FTZ R189, R37, -R186 ;  /* 0x800000ba25bd7221 */ /* 0x000fe20000010000 */
[----:B------:R-:W-:Y:S01]  /*57c0*/  FMUL.FTZ R119, R6, R187 ;  /* 0x000000bb06777220 */ /* 0x000fe20000410000 */
[----:B------:R-:W-:-:S02]  /*57d0*/  FSEL R185, R116, RZ, P6 ;  /* 0x000000ff74b97208 */ /* 0x000fc40003000000 */
[----:B------:R-:W-:Y:S01]  /*57e0*/  FMUL.FTZ R116, R6, R189 ;  /* 0x000000bd06747220 */ /* 0x000fe20000410000 */
[----:B------:R-:W-:Y:S02]  /*57f0*/  FSEL R186, R117, RZ, P6 ;  /* 0x000000ff75ba7208 */ /* 0x000fe40003000000 */
[----:B------:R-:W-:Y:S02]  /*5800*/  FSEL R187, R118, RZ, P6 ;  /* 0x000000ff76bb7208 */ /* 0x000fe40003000000 */
[----:B------:R-:W-:Y:S02]  /*5810*/  F2FP.BF16.F32.PACK_AB R145, RZ, R144 ;  /* 0x00000090ff91723e */ /* 0x000fe400000010ff */
[----:B------:R-:W-:Y:S02]  /*5820*/  F2FP.BF16.F32.PACK_AB R147, RZ, R146 ;  /* 0x00000092ff93723e */ /* 0x000fe400000010ff */
[----:B------:R-:W-:Y:S02]  /*5830*/  F2FP.BF16.F32.PACK_AB R150, RZ, R148 ;  /* 0x00000094ff96723e */ /* 0x000fe400000010ff */
[----:B------:R-:W-:-:S02]  /*5840*/  F2FP.BF16.F32.PACK_AB R117, RZ, R185 ;  /* 0x000000b9ff75723e */ /* 0x000fc400000010ff */
[----:B------:R-:W-:Y:S02]  /*5850*/  F2FP.BF16.F32.PACK_AB R118, RZ, R186 ;  /* 0x000000baff76723e */ /* 0x000fe400000010ff */
        /* <DEDUP_REMOVED lines=10> */
.L_x_669:
[----:B------:R-:W-:Y:S05]  /*5900*/  @!P4 BRA `(.L_x_670) ;  /* 0x000000000018c947 */ /* 0x000fea0003800000 */
[----:B------:R-:W-:Y:S01]  /*5910*/  FMUL.FTZ R116, R146, UR17 ;  /* 0x0000001192747c20 */ /* 0x000fe20008410000 */
[----:B-----5:R-:W-:-:S03]  /*5920*/  LOP3.LUT P6, RZ, R166, 0xff00, RZ, 0xc0, !PT ;  /* 0x0000ff00a6ff7812 */ /* 0x020fc600078cc0ff */
[----:B------:R-:W-:-:S05]  /*5930*/  FMUL.FTZ R116, R116, UR16 ;  /* 0x0000001074747c20 */ /* 0x000fca0008410000 */
[----:B------:R-:W-:-:S04]  /*5940*/  FSEL R116, R116, RZ, P6 ;  /* 0x000000ff74747208 */ /* 0x000fc80003000000 */
[----:B------:R-:W-:-:S04]  /*5950*/  F2FP.BF16.F32.PACK_AB R116, RZ, R116 ;  /* 0x00000074ff74723e */ /* 0x000fc800000010ff */
[----:B------:R-:W-:-:S07]  /*5960*/  PRMT R132, R132, 0x5410, R116 ;  /* 0x0000541084847816 */ /* 0x000fce0000000074 */
.L_x_670:
[----:B------:R-:W-:Y:S05]  /*5970*/  @!P4 BRA `(.L_x_671) ;  /* 0x000000000018c947 */ /* 0x000fea0003800000 */
[----:B------:R-:W-:Y:S01]  /*5980*/  FMUL.FTZ R116, R148, UR17 ;  /* 0x0000001194747c20 */ /* 0x000fe20008410000 */
[----:B-----5:R-:W-:-:S03]  /*5990*/  LOP3.LUT P6, RZ, R166, 0xff0000, RZ, 0xc0, !PT ;  /* 0x00ff0000a6ff7812 */ /* 0x020fc600078cc0ff */
[----:B------:R-:W-:-:S05]  /*59a0*/  FMUL.FTZ R116, R116, UR16 ;  /* 0x0000001074747c20 */ /* 0x000fca0008410000 */
[----:B------:R-:W-:-:S04]  /*59b0*/  FSEL R116, R116, RZ, P6 ;  /* 0x000000ff74747208 */ /* 0x000fc80003000000 */
[----:B------:R-:W-:-:S04]  /*59c0*/  F2FP.BF16.F32.PACK_AB R116, RZ, R116 ;  /* 0x00000074ff74723e */ /* 0x000fc800000010ff */
[----:B------:R-:W-:-:S07]  /*59d0*/  PRMT R133, R116, 0x7610, R133 ;  /* 0x0000761074857816 */ /* 0x000fce0000000085 */
.L_x_671:
[----:B------:R-:W-:Y:S05]  /*59e0*/  @!P4 BRA `(.L_x_672) ;  /* 0x000000000018c947 */ /* 0x000fea0003800000 */
[----:B------:R-:W-:Y:S01]  /*59f0*/  FMUL.FTZ R116, R185, UR17 ;  /* 0x00000011b9747c20 */ /* 0x000fe20008410000 */
[----:B-----5:R-:W-:-:S03]  /*5a00*/  LOP3.LUT P6, RZ, R166, 0xff000000, RZ, 0xc0, !PT ;  /* 0xff000000a6ff7812 */ /* 0x020fc600078cc0ff */
[----:B------:R-:W-:-:S05]  /*5a10*/  FMUL.FTZ R116, R116, UR16 ;  /* 0x0000001074747c20 */ /* 0x000fca0008410000 */
[----:B------:R-:W-:-:S04]  /*5a20*/  FSEL R116, R116, RZ, P6 ;  /* 0x000000ff74747208 */ /* 0x000fc80003000000 */
[----:B------:R-:W-:-:S04]  /*5a30*/  F2FP.BF16.F32.PACK_AB R116, RZ, R116 ;  /* 0x00000074ff74723e */ /* 0x000fc800000010ff */
[----:B------:R-:W-:-:S07]  /*5a40*/  PRMT R133, R133, 0x5410, R116 ;  /* 0x0000541085857816 */ /* 0x000fce0000000074 */
.L_x_672:
[----:B------:R-:W-:Y:S05]  /*5a50*/  @!P4 BRA `(.L_x_673) ;  /* 0x000000000018c947 */ /* 0x000fea0003800000 */
[----:B------:R-:W-:Y:S01]  /*5a60*/  FMUL.FTZ R116, R186, UR17 ;  /* 0x00000011ba747c20 */ /* 0x000fe20008410000 */
[----:B-----5:R-:W-:-:S03]  /*5a70*/  LOP3.LUT P6, RZ, R167, 0xff, RZ, 0xc0, !PT ;  /* 0x000000ffa7ff7812 */ /* 0x020fc600078cc0ff */
[----:B------:R-:W-:-:S05]  /*5a80*/  FMUL.FTZ R116, R116, UR16 ;  /* 0x0000001074747c20 */ /* 0x000fca0008410000 */
[----:B------:R-:W-:-:S04]  /*5a90*/  FSEL R116, R116, RZ, P6 ;  /* 0x000000ff74747208 */ /* 0x000fc80003000000 */
[----:B------:R-:W-:-:S04]  /*5aa0*/  F2FP.BF16.F32.PACK_AB R116, RZ, R116 ;  /* 0x00000074ff74723e */ /* 0x000fc800000010ff */
[----:B------:R-:W-:-:S07]  /*5ab0*/  PRMT R134, R116, 0x7610, R134 ;  /* 0x0000761074867816 */ /* 0x000fce0000000086 */
.L_x_673:
[----:B------:R-:W-:Y:S05]  /*5ac0*/  @!P4 BRA `(.L_x_674) ;  /* 0x000000000018c947 */ /* 0x000fea0003800000 */
[----:B------:R-:W-:Y:S01]  /*5ad0*/  FMUL.FTZ R116, R187, UR17 ;  /* 0x00000011bb747c20 */ /* 0x000fe20008410000 */
[----:B-----5:R-:W-:-:S03]  /*5ae0*/  LOP3.LUT P6, RZ, R167, 0xff00, RZ, 0xc0, !PT ;  /* 0x0000ff00a7ff7812 */ /* 0x020fc600078cc0ff */
[----:B------:R-:W-:-:S05]  /*5af0*/  FMUL.FTZ R116, R116, UR16 ;  /* 0x0000001074747c20 */ /* 0x000fca0008410000 */
[----:B------:R-:W-:-:S04]  /*5b00*/  FSEL R116, R116, RZ, P6 ;  /* 0x000000ff74747208 */ /* 0x000fc80003000000 */
[----:B------:R-:W-:-:S04]  /*5b10*/  F2FP.BF16.F32.PACK_AB R116, RZ, R116 ;  /* 0x00000074ff74723e */ /* 0x000fc800000010ff */
[----:B------:R-:W-:-:S07]  /*5b20*/  PRMT R134, R134, 0x5410, R116 ;  /* 0x0000541086867816 */ /* 0x000fce0000000074 */
.L_x_674:
[----:B------:R-:W-:Y:S05]  /*5b30*/  @!P4 BRA `(.L_x_675) ;  /* 0x000000000018c947 */ /* 0x000fea0003800000 */
[----:B------:R-:W-:Y:S01]  /*5b40*/  FMUL.FTZ R116, R119, UR17 ;  /* 0x0000001177747c20 */ /* 0x000fe20008410000 */
[----:B-----5:R-:W-:-:S03]  /*5b50*/  LOP3.LUT P6, RZ, R167, 0xff0000, RZ, 0xc0, !PT ;  /* 0x00ff0000a7ff7812 */ /* 0x020fc600078cc0ff */
[----:B------:R-:W-:-:S05]  /*5b60*/  FMUL.FTZ R116, R116, UR16 ;  /* 0x0000001074747c20 */ /* 0x000fca0008410000 */
[----:B------:R-:W-:-:S04]  /*5b70*/  FSEL R116, R116, RZ, P6 ;  /* 0x000000ff74747208 */ /* 0x000fc80003000000 */
[----:B------:R-:W-:-:S04]  /*5b80*/  F2FP.BF16.F32.PACK_AB R116, RZ, R116 ;  /* 0x00000074ff74723e */ /* 0x000fc800000010ff */
[----:B------:R-:W-:-:S07]  /*5b90*/  PRMT R135, R116, 0x7610, R135 ;  /* 0x0000761074877816 */ /* 0x000fce0000000087 */
.L_x_675:
        /* <DEDUP_REMOVED lines=13> */
.L_x_668:
        /* <DEDUP_REMOVED lines=12> */
.L_x_676:
        /* <DEDUP_REMOVED lines=12> */
.L_x_677:
        /* <DEDUP_REMOVED lines=12> */
.L_x_678:
        /* <DEDUP_REMOVED lines=12> */
.L_x_679:
        /* <DEDUP_REMOVED lines=12> */
.L_x_680:
        /* <DEDUP_REMOVED lines=12> */
.L_x_681:
        /* <DEDUP_REMOVED lines=12> */
.L_x_682:
        /* <DEDUP_REMOVED lines=12> */
[----:B------:R-:W-:-:S07]  /*6270*/  PRMT R135, R135, 0x5410, R145 ;  /* 0x0000541087877816 */ /* 0x000fce0000000091 */
.L_x_660:
[----:B0-----:R-:W0:Y:S08]  /*6280*/  @P5 LDC.64 R146, c[0x0][0x478] ;  /* 0x00011e00ff925b82 */ /* 0x001e300000000a00 */
[----:B------:R-:W1:Y:S01]  /*6290*/  @P4 LDC.64 R144, c[0x0][0x468] ;  /* 0x00011a00ff904b82 */ /* 0x000e620000000a00 */
[----:B0-----:R-:W-:-:S04]  /*62a0*/  @P5 IMAD.WIDE.U32 R146, R151, 0x10, R146 ;  /* 0x0000001097925825 */ /* 0x001fc800078e0092 */
[----:B------:R-:W-:Y:S01]  /*62b0*/  VIADD R151, R151, 0x80 ;  /* 0x0000008097977836 */ /* 0x000fe20000000000 */
[----:B------:R2:W-:Y:S01]  /*62c0*/  @P5 STG.E.128 desc[UR10][R146.64], R116 ;  /* 0x0000007492005986 */ /* 0x0005e2000c101d0a */
[C---:B-1----:R-:W-:Y:S01]  /*62d0*/  @P4 IMAD.WIDE.U32 R144, R149.reuse, 0x10, R144 ;  /* 0x0000001095904825 */ /* 0x042fe200078e0090 */
[----:B------:R-:W-:-:S04]  /*62e0*/  IADD3 R149, PT, PT, R149, 0x80, RZ ;  /* 0x0000008095957810 */ /* 0x000fc80007ffe0ff */
[----:B------:R2:W-:Y:S03]  /*62f0*/  @P4 STG.E.128 desc[UR10][R144.64], R132 ;  /* 0x0000008490004986 */ /* 0x0005e6000c101d0a */
.L_x_650:
[----:B------:R-:W-:Y:S05]  /*6300*/  BSYNC.RECONVERGENT B0 ;  /* 0x0000000000007941 */ /* 0x000fea0003800200 */
.L_x_649:
        /* <DEDUP_REMOVED lines=10> */
[C---:B0-2--5:R-:W-:Y:S01]  /*63b0*/  IMAD.U32 R117, R128.reuse, 0x10000, RZ ;  /* 0x0001000080757824 */ /* 0x065fe200078e00ff */
        /* <DEDUP_REMOVED lines=48> */
.L_x_687:
[----:B------:R-:W-:Y:S05]  /*66c0*/  @!P4 BRA `(.L_x_688) ;  /* 0x000000000018c947 */ /* 0x000fea0003800000 */
[----:B------:R-:W-:Y:S01]  /*66d0*/  FMUL.FTZ R145, R145, UR17 ;  /* 0x0000001191917c20 */ /* 0x000fe20008410000 */
[----:B------:R-:W-:-:S03]  /*66e0*/  LOP3.LUT P6, RZ, R164, 0xff00, RZ, 0xc0, !PT ;  /* 0x0000ff00a4ff7812 */ /* 0x000fc600078cc0ff */
[----:B------:R-:W-:-:S05]  /*66f0*/  FMUL.FTZ R145, R145, UR16 ;  /* 0x0000001091917c20 */ /* 0x000fca0008410000 */
[----:B------:R-:W-:-:S04]  /*6700*/  FSEL R145, R145, RZ, P6 ;  /* 0x000000ff91917208 */ /* 0x000fc80003000000 */
[----:B------:R-:W-:-:S04]  /*6710*/  F2FP.BF16.F32.PACK_AB R145, RZ, R145 ;  /* 0x00000091ff91723e */ /* 0x000fc800000010ff */
[----:B------:R-:W-:-:S07]  /*6720*/  PRMT R132, R132, 0x5410, R145 ;  /* 0x0000541084847816 */ /* 0x000fce0000000091 */
.L_x_688:
[----:B------:R-:W-:Y:S05]  /*6730*/  @!P4 BRA `(.L_x_689) ;  /* 0x000000000018c947 */ /* 0x000fea0003800000 */
[----:B------:R-:W-:Y:S01]  /*6740*/  FMUL.FTZ R147, R147, UR17 ;  /* 0x0000001193937c20 */ /* 0x000fe20008410000 */
[----:B------:R-:W-:-:S03]  /*6750*/  LOP3.LUT P6, RZ, R164, 0xff0000, RZ, 0xc0, !PT ;  /* 0x00ff0000a4ff7812 */ /* 0x000fc600078cc0ff */
[----:B------:R-:W-:-:S05]  /*6760*/  FMUL.FTZ R147, R147, UR16 ;  /* 0x0000001093937c20 */ /* 0x000fca0008410000 */
[----:B------:R-:W-:-:S04]  /*6770*/  FSEL R147, R147, RZ, P6 ;  /* 0x000000ff93937208 */ /* 0x000fc80003000000 */
[----:B------:R-:W-:-:S04]  /*6780*/  F2FP.BF16.F32.PACK_AB R147, RZ, R147 ;  /* 0x00000093ff93723e */ /* 0x000fc800000010ff */
[----:B------:R-:W-:-:S07]  /*6790*/  PRMT R133, R147, 0x7610, R133 ;  /* 0x0000761093857816 */ /* 0x000fce0000000085 */
.L_x_689:
[----:B------:R-:W-:Y:S05]  /*67a0*/  @!P4 BRA `(.L_x_690) ;  /* 0x000000000018c947 */ /* 0x000fea0003800000 */
[----:B------:R-:W-:Y:S01]  /*67b0*/  FMUL.FTZ R187, R187, UR17 ;  /* 0x00000011bbbb7c20 */ /* 0x000fe20008410000 */
[----:B------:R-:W-:-:S03]  /*67c0*/  LOP3.LUT P6, RZ, R164, 0xff000000, RZ, 0xc0, !PT ;  /* 0xff000000a4ff7812 */ /* 0x000fc600078cc0ff */
[----:B------:R-:W-:-:S05]  /*67d0*/  FMUL.FTZ R187, R187, UR16 ;  /* 0x00000010bbbb7c20 */ /* 0x000fca0008410000 */
[----:B------:R-:W-:-:S04]  /*67e0*/  FSEL R187, R187, RZ, P6 ;  /* 0x000000ffbbbb7208 */ /* 0x000fc80003000000 */
[----:B------:R-:W-:-:S04]  /*67f0*/  F2FP.BF16.F32.PACK_AB R187, RZ, R187 ;  /* 0x000000bbffbb723e */ /* 0x000fc800000010ff */
[----:B------:R-:W-:-:S07]  /*6800*/  PRMT R133, R133, 0x5410, R187 ;  /* 0x0000541085857816 */ /* 0x000fce00000000bb */
.L_x_690:
[----:B------:R-:W-:Y:S05]  /*6810*/  @!P4 BRA `(.L_x_691) ;  /* 0x000000000018c947 */ /* 0x000fea0003800000 */
[----:B------:R-:W-:Y:S01]  /*6820*/  FMUL.FTZ R119, R119, UR17 ;  /* 0x0000001177777c20 */ /* 0x000fe20008410000 */
[----:B------:R-:W-:-:S03]  /*6830*/  LOP3.LUT P6, RZ, R165, 0xff, RZ, 0xc0, !PT ;  /* 0x000000ffa5ff7812 */ /* 0x000fc600078cc0ff */
[----:B------:R-:W-:-:S05]  /*6840*/  FMUL.FTZ R119, R119, UR16 ;  /* 0x0000001077777c20 */ /* 0x000fca0008410000 */
[----:B------:R-:W-:-:S04]  /*6850*/  FSEL R119, R119, RZ, P6 ;  /* 0x000000ff77777208 */ /* 0x000fc80003000000 */
[----:B------:R-:W-:-:S04]  /*6860*/  F2FP.BF16.F32.PACK_AB R119, RZ, R119 ;  /* 0x00000077ff77723e */ /* 0x000fc800000010ff */
[----:B------:R-:W-:-:S07]  /*6870*/  PRMT R134, R119, 0x7610, R134 ;  /* 0x0000761077867816 */ /* 0x000fce0000000086 */
.L_x_691:
[----:B------:R-:W-:Y:S05]  /*6880*/  @!P4 BRA `(.L_x_692) ;  /* 0x000000000018c947 */ /* 0x000fea0003800000 */
[----:B------:R-:W-:Y:S01]  /*6890*/  FMUL.FTZ R189, R189, UR17 ;  /* 0x00000011bdbd7c20 */ /* 0x000fe20008410000 */
[----:B------:R-:W-:-:S03]  /*68a0*/  LOP3.LUT P6, RZ, R165, 0xff00, RZ, 0xc0, !PT ;  /* 0x0000ff00a5ff7812 */ /* 0x000fc600078cc0ff */
[----:B------:R-:W-:-:S05]  /*68b0*/  FMUL.FTZ R189, R189, UR16 ;  /* 0x00000010bdbd7c20 */ /* 0x000fca0008410000 */
[----:B------:R-:W-:-:S04]  /*68c0*/  FSEL R189, R189, RZ, P6 ;  /* 0x000000ffbdbd7208 */ /* 0x000fc80003000000 */
[----:B------:R-:W-:-:S04]  /*68d0*/  F2FP.BF16.F32.PACK_AB R189, RZ, R189 ;  /* 0x000000bdffbd723e */ /* 0x000fc800000010ff */
[----:B------:R-:W-:-:S07]  /*68e0*/  PRMT R134, R134, 0x5410, R189 ;  /* 0x0000541086867816 */ /* 0x000fce00000000bd */
.L_x_692:
[----:B------:R-:W-:Y:S05]  /*68f0*/  @!P4 BRA `(.L_x_693) ;  /* 0x000000000018c947 */ /* 0x000fea0003800000 */
[----:B------:R-:W-:Y:S01]  /*6900*/  FMUL.FTZ R116, R191, UR17 ;  /* 0x00000011bf747c20 */ /* 0x000fe20008410000 */
[----:B------:R-:W-:-:S03]  /*6910*/  LOP3.LUT P6, RZ, R165, 0xff0000, RZ, 0xc0, !PT ;  /* 0x00ff0000a5ff7812 */ /* 0x000fc600078cc0ff */
[----:B------:R-:W-:-:S05]  /*6920*/  FMUL.FTZ R116, R116, UR16 ;  /* 0x0000001074747c20 */ /* 0x000fca0008410000 */
[----:B------:R-:W-:-:S04]  /*6930*/  FSEL R116, R116, RZ, P6 ;  /* 0x000000ff74747208 */ /* 0x000fc80003000000 */
[----:B------:R-:W-:-:S04]  /*6940*/  F2FP.BF16.F32.PACK_AB R116, RZ, R116 ;  /* 0x00000074ff74723e */ /* 0x000fc800000010ff */
[----:B------:R-:W-:-:S07]  /*6950*/  PRMT R135, R116, 0x7610, R135 ;  /* 0x0000761074877816 */ /* 0x000fce0000000087 */
.L_x_693:
        /* <DEDUP_REMOVED lines=13> */
.L_x_686:
[----:B------:R-:W-:Y:S01]  /*6a30*/  ISETP.GT.AND P6, PT, R4, RZ, PT ;  /* 0x000000ff0400720c */ /* 0x000fe20003fc4270 */
[----:B------:R-:W-:-:S12]  /*6a40*/  @!P4 BRA `(.L_x_695) ;  /* 0x000000000030c947 */ /* 0x000fd80003800000 */
[----:B0-2---:R-:W-:Y:S01]  /*6a50*/  @P6 FFMA.FTZ R147, R39, R7, R8 ;  /* 0x0000000727936223 */ /* 0x005fe20000010008 */
        /* <DEDUP_REMOVED lines=11> */
.L_x_695:
[----:B------:R-:W-:Y:S05]  /*6b10*/  @!P4 BRA `(.L_x_696) ;  /* 0x000000000034c947 */ /* 0x000fea0003800000 */
[----:B0-2--5:R-:W-:Y:S01]  /*6b20*/  PRMT R144, R128, 0x7632, R144 ;  /* 0x0000763280907816 */ /* 0x025fe20000000090 */
        /* <DEDUP_REMOVED lines=12> */
.L_x_696:
[----:B------:R-:W-:Y:S05]  /*6bf0*/  @!P4 BRA `(.L_x_697) ;  /* 0x000000000030c947 */ /* 0x000fea0003800000 */
        /* <DEDUP_REMOVED lines=12> */
.L_x_697:
        /* <DEDUP_REMOVED lines=14> */
.L_x_698:
        /* <DEDUP_REMOVED lines=13> */
.L_x_699:
        /* <DEDUP_REMOVED lines=14> */
.L_x_700:
        /* <DEDUP_REMOVED lines=13> */
.L_x_701:
[----:B------:R-:W-:Y:S05]  /*7020*/  @!P4 BRA `(.L_x_694) ;  /* 0x0000000c005cc947 */ /* 0x000fea0003800000 */
[----:B0-2--5:R-:W-:Y:S01]  /*7030*/  PRMT R144, R131, 0x7632, R144 ;  /* 0x0000763283907816 */ /* 0x025fe20000000090 */
        /* <DEDUP_REMOVED lines=12> */
.L_x_685:
[----:B0-2---:R-:W0:Y:S02]  /*7100*/  LDC.64 R144, c[0x0][0x478] ;  /* 0x00011e00ff907b82 */ /* 0x005e240000000a00 */
        /* <DEDUP_REMOVED lines=49> */
.L_x_703:
[----:B------:R-:W-:Y:S05]  /*7420*/  @!P4 BRA `(.L_x_704) ;  /* 0x000000000018c947 */ /* 0x000fea0003800000 */
[----:B------:R-:W-:Y:S01]  /*7430*/  FMUL.FTZ R116, R146, UR17 ;  /* 0x0000001192747c20 */ /* 0x000fe20008410000 */
[----:B-----5:R-:W-:-:S03]  /*7440*/  LOP3.LUT P6, RZ, R164, 0xff00, RZ, 0xc0, !PT ;  /* 0x0000ff00a4ff7812 */ /* 0x020fc600078cc0ff */
[----:B------:R-:W-:-:S05]  /*7450*/  FMUL.FTZ R116, R116, UR16 ;  /* 0x0000001074747c20 */ /* 0x000fca0008410000 */
[----:B------:R-:W-:-:S04]  /*7460*/  FSEL R116, R116, RZ, P6 ;  /* 0x000000ff74747208 */ /* 0x000fc80003000000 */
[----:B------:R-:W-:-:S04]  /*7470*/  F2FP.BF16.F32.PACK_AB R116, RZ, R116 ;  /* 0x00000074ff74723e */ /* 0x000fc800000010ff */
[----:B------:R-:W-:-:S07]  /*7480*/  PRMT R132, R132, 0x5410, R116 ;  /* 0x0000541084847816 */ /* 0x000fce0000000074 */
.L_x_704:
[----:B------:R-:W-:Y:S05]  /*7490*/  @!P4 BRA `(.L_x_705) ;  /* 0x000000000018c947 */ /* 0x000fea0003800000 */
[----:B------:R-:W-:Y:S01]  /*74a0*/  FMUL.FTZ R116, R148, UR17 ;  /* 0x0000001194747c20 */ /* 0x000fe20008410000 */
[----:B-----5:R-:W-:-:S03]  /*74b0*/  LOP3.LUT P6, RZ, R164, 0xff0000, RZ, 0xc0, !PT ;  /* 0x00ff0000a4ff7812 */ /* 0x020fc600078cc0ff */
[----:B------:R-:W-:-:S05]  /*74c0*/  FMUL.FTZ R116, R116, UR16 ;  /* 0x0000001074747c20 */ /* 0x000fca0008410000 */
[----:B------:R-:W-:-:S04]  /*74d0*/  FSEL R116, R116, RZ, P6 ;  /* 0x000000ff74747208 */ /* 0x000fc80003000000 */
[----:B------:R-:W-:-:S04]  /*74e0*/  F2FP.BF16.F32.PACK_AB R116, RZ, R116 ;  /* 0x00000074ff74723e */ /* 0x000fc800000010ff */
[----:B------:R-:W-:-:S07]  /*74f0*/  PRMT R133, R116, 0x7610, R133 ;  /* 0x0000761074857816 */ /* 0x000fce0000000085 */
.L_x_705:
[----:B------:R-:W-:Y:S05]  /*7500*/  @!P4 BRA `(.L_x_706) ;  /* 0x000000000018c947 */ /* 0x000fea0003800000 */
[----:B------:R-:W-:Y:S01]  /*7510*/  FMUL.FTZ R116, R185, UR17 ;  /* 0x00000011b9747c20 */ /* 0x000fe20008410000 */
[----:B-----5:R-:W-:-:S03]  /*7520*/  LOP3.LUT P6, RZ, R164, 0xff000000, RZ, 0xc0, !PT ;  /* 0xff000000a4ff7812 */ /* 0x020fc600078cc0ff */
[----:B------:R-:W-:-:S05]  /*7530*/  FMUL.FTZ R116, R116, UR16 ;  /* 0x0000001074747c20 */ /* 0x000fca0008410000 */
[----:B------:R-:W-:-:S04]  /*7540*/  FSEL R116, R116, RZ, P6 ;  /* 0x000000ff74747208 */ /* 0x000fc80003000000 */
[----:B------:R-:W-:-:S04]  /*7550*/  F2FP.BF16.F32.PACK_AB R116, RZ, R116 ;  /* 0x00000074ff74723e */ /* 0x000fc800000010ff */
[----:B------:R-:W-:-:S07]  /*7560*/  PRMT R133, R133, 0x5410, R116 ;  /* 0x0000541085857816 */ /* 0x000fce0000000074 */
.L_x_706:
[----:B------:R-:W-:Y:S05]  /*7570*/  @!P4 BRA `(.L_x_707) ;  /* 0x000000000018c947 */ /* 0x000fea0003800000 */
[----:B------:R-:W-:Y:S01]  /*7580*/  FMUL.FTZ R116, R186, UR17 ;  /* 0x00000011ba747c20 */ /* 0x000fe20008410000 */
[----:B-----5:R-:W-:-:S03]  /*7590*/  LOP3.LUT P6, RZ, R165, 0xff, RZ, 0xc0, !PT ;  /* 0x000000ffa5ff7812 */ /* 0x020fc600078cc0ff */
[----:B------:R-:W-:-:S05]  /*75a0*/  FMUL.FTZ R116, R116, UR16 ;  /* 0x0000001074747c20 */ /* 0x000fca0008410000 */
[----:B------:R-:W-:-:S04]  /*75b0*/  FSEL R116, R116, RZ, P6 ;  /* 0x000000ff74747208 */ /* 0x000fc80003000000 */
[----:B------:R-:W-:-:S04]  /*75c0*/  F2FP.BF16.F32.PACK_AB R116, RZ, R116 ;  /* 0x00000074ff74723e */ /* 0x000fc800000010ff */
[----:B------:R-:W-:-:S07]  /*75d0*/  PRMT R134, R116, 0x7610, R134 ;  /* 0x0000761074867816 */ /* 0x000fce0000000086 */
.L_x_707:
[----:B------:R-:W-:Y:S05]  /*75e0*/  @!P4 BRA `(.L_x_708) ;  /* 0x000000000018c947 */ /* 0x000fea0003800000 */
[----:B------:R-:W-:Y:S01]  /*75f0*/  FMUL.FTZ R116, R187, UR17 ;  /* 0x00000011bb747c20 */ /* 0x000fe20008410000 */
[----:B-----5:R-:W-:-:S03]  /*7600*/  LOP3.LUT P6, RZ, R165, 0xff00, RZ, 0xc0, !PT ;  /* 0x0000ff00a5ff7812 */ /* 0x020fc600078cc0ff */
[----:B------:R-:W-:-:S05]  /*7610*/  FMUL.FTZ R116, R116, UR16 ;  /* 0x0000001074747c20 */ /* 0x000fca0008410000 */
[----:B------:R-:W-:-:S04]  /*7620*/  FSEL R116, R116, RZ, P6 ;  /* 0x000000ff74747208 */ /* 0x000fc80003000000 */
[----:B------:R-:W-:-:S04]  /*7630*/  F2FP.BF16.F32.PACK_AB R116, RZ, R116 ;  /* 0x00000074ff74723e */ /* 0x000fc800000010ff */
[----:B------:R-:W-:-:S07]  /*7640*/  PRMT R134, R134, 0x5410, R116 ;  /* 0x0000541086867816 */ /* 0x000fce0000000074 */
.L_x_708:
[----:B------:R-:W-:Y:S05]  /*7650*/  @!P4 BRA `(.L_x_709) ;  /* 0x000000000018c947 */ /* 0x000fea0003800000 */
[----:B------:R-:W-:Y:S01]  /*7660*/  FMUL.FTZ R116, R119, UR17 ;  /* 0x0000001177747c20 */ /* 0x000fe20008410000 */
[----:B-----5:R-:W-:-:S03]  /*7670*/  LOP3.LUT P6, RZ, R165, 0xff0000, RZ, 0xc0, !PT ;  /* 0x00ff0000a5ff7812 */ /* 0x020fc600078cc0ff */
[----:B------:R-:W-:-:S05]  /*7680*/  FMUL.FTZ R116, R116, UR16 ;  /* 0x0000001074747c20 */ /* 0x000fca0008410000 */
[----:B------:R-:W-:-:S04]  /*7690*/  FSEL R116, R116, RZ, P6 ;  /* 0x000000ff74747208 */ /* 0x000fc80003000000 */
[----:B------:R-:W-:-:S04]  /*76a0*/  F2FP.BF16.F32.PACK_AB R116, RZ, R116 ;  /* 0x00000074ff74723e */ /* 0x000fc800000010ff */
[----:B------:R-:W-:-:S07]  /*76b0*/  PRMT R135, R116, 0x7610, R135 ;  /* 0x0000761074877816 */ /* 0x000fce0000000087 */
.L_x_709:
        /* <DEDUP_REMOVED lines=13> */
.L_x_702:
        /* <DEDUP_REMOVED lines=12> */
.L_x_710:
        /* <DEDUP_REMOVED lines=12> */
.L_x_711:
        /* <DEDUP_REMOVED lines=12> */
.L_x_712:
        /* <DEDUP_REMOVED lines=12> */
.L_x_713:
        /* <DEDUP_REMOVED lines=12> */
.L_x_714:
        /* <DEDUP_REMOVED lines=12> */
.L_x_715:
        /* <DEDUP_REMOVED lines=12> */
.L_x_716:
        /* <DEDUP_REMOVED lines=13> */
.L_x_694:
[----:B0-2---:R-:W0:Y:S08]  /*7da0*/  @P5 LDC.64 R146, c[0x0][0x478] ;  /* 0x00011e00ff925b82 */ /* 0x005e300000000a00 */
[----:B------:R-:W1:Y:S01]  /*7db0*/  @P4 LDC.64 R144, c[0x0][0x468] ;  /* 0x00011a00ff904b82 */ /* 0x000e620000000a00 */
[----:B0-----:R-:W-:-:S04]  /*7dc0*/  @P5 IMAD.WIDE.U32 R146, R151, 0x10, R146 ;  /* 0x0000001097925825 */ /* 0x001fc800078e0092 */
[----:B------:R-:W-:Y:S01]  /*7dd0*/  VIADD R151, R151, 0x80 ;  /* 0x0000008097977836 */ /* 0x000fe20000000000 */
[----:B------:R3:W-:Y:S01]  /*7de0*/  @P5 STG.E.128 desc[UR10][R146.64], R116 ;  /* 0x0000007492005986 */ /* 0x0007e2000c101d0a */
[C---:B-1----:R-:W-:Y:S01]  /*7df0*/  @P4 IMAD.WIDE.U32 R144, R149.reuse, 0x10, R144 ;  /* 0x0000001095904825 */ /* 0x042fe200078e0090 */
[----:B------:R-:W-:-:S04]  /*7e00*/  IADD3 R149, PT, PT, R149, 0x80, RZ ;  /* 0x0000008095957810 */ /* 0x000fc80007ffe0ff */
[----:B------:R3:W-:Y:S03]  /*7e10*/  @P4 STG.E.128 desc[UR10][R144.64], R132 ;  /* 0x0000008490004986 */ /* 0x0007e6000c101d0a */
.L_x_684:
[----:B------:R-:W-:Y:S05]  /*7e20*/  BSYNC.RECONVERGENT B0 ;  /* 0x0000000000007941 */ /* 0x000fea0003800200 */
.L_x_683:
        /* <DEDUP_REMOVED lines=9> */
[----:B------:R-:W-:Y:S02]  /*7ec0*/  ISETP.GT.AND P6, PT, R4, RZ, PT ;  /* 0x000000ff0400720c */ /* 0x000fe40003fc4270 */
[----:B0-23-5:R-:W-:Y:S02]  /*7ed0*/  SHF.L.U32 R145, R41, 0x10, RZ ;  /* 0x0000001029917819 */ /* 0x02dfe400000006ff */
[----:B------:R-:W-:-:S05]  /*7ee0*/  PRMT R4, R40, 0x7632, R4 ;  /* 0x0000763228047816 */ /* 0x000fca0000000004 */
[----:B------:R-:W-:-:S04]  /*7ef0*/  IMAD.U32 R4, R4, 0x10000, RZ ;  /* 0x0001000004047824 */ /* 0x000fc800078e00ff */
[-CC-:B------:R-:W-:Y:S01]  /*7f00*/  @P6 FFMA.FTZ R117, R175, R7.reuse, R8.reuse ;  /* 0x00000007af756223 */ /* 0x180fe20000010008 */
[-CC-:B------:R-:W-:Y:S01]  /*7f10*/  @P6 FFMA.FTZ R116, R194, R7.reuse, R8.reuse ;  /* 0x00000007c2746223 */ /* 0x180fe20000010008 */
[-CC-:B------:R-:W-:Y:S01]  /*7f20*/  @P6 FFMA.FTZ R147, R177, R7.reuse, R8.reuse ;  /* 0x00000007b1936223 */ /* 0x180fe20000010008 */
[-CC-:B------:R-:W-:Y:S01]  /*7f30*/  @P6 FFMA.FTZ R144, R196, R7.reuse, R8.reuse ;  /* 0x00000007c4906223 */ /* 0x180fe20000010008 */
[-CC-:B------:R-:W-:Y:S01]  /*7f40*/  @P6 FFMA.FTZ R185, R179, R7.reuse, R8.reuse ;  /* 0x00000007b3b96223 */ /* 0x180fe20000010008 */
[-CC-:B------:R-:W-:Y:S01]  /*7f50*/  @P6 FFMA.FTZ R146, R198, R7.reuse, R8.reuse ;  /* 0x00000007c6926223 */ /* 0x180fe20000010008 */
[-CC-:B------:R-:W-:Y:S01]  /*7f60*/  @P6 FFMA.FTZ R187, R181, R7.reuse, R8.reuse ;  /* 0x00000007b5bb6223 */ /* 0x180fe20000010008 */
[--C-:B------:R-:W-:Y:S01]  /*7f70*/  @P6 FFMA.FTZ R148, R200, R7, R8.reuse ;  /* 0x00000007c8946223 */ /* 0x100fe20000010008 */
[----:B------:R-:W-:Y:S01]  /*7f80*/  PRMT R8, R41, 0x7632, R8 ;  /* 0x0000763229087816 */ /* 0x000fe20000000008 */
[----:B------:R-:W-:Y:S01]  /*7f90*/  @P6 FADD.FTZ R119, R183, -R116 ;  /* 0x80000074b7776221 */ /* 0x000fe20000010000 */
[----:B------:R-:W-:-:S02]  /*7fa0*/  IMAD.U32 R7, R40, 0x10000, RZ ;  /* 0x0001000028077824 */ /* 0x000fc400078e00ff */
[----:B------:R-:W-:Y:S01]  /*7fb0*/  @P6 FADD.FTZ R117, R178, -R117 ;  /* 0x80000075b2756221 */ /* 0x000fe20000010000 */
[----:B------:R-:W-:Y:S01]  /*7fc0*/  SHF.L.U32 R118, R8, 0x10, RZ ;  /* 0x0000001008767819 */ /* 0x000fe200000006ff */
[----:B------:R-:W-:Y:S01]  /*7fd0*/  @P6 FADD.FTZ R8, R180, -R147 ;  /* 0x80000093b4086221 */ /* 0x000fe20000010000 */
[----:B------:R-:W-:Y:S01]  /*7fe0*/  @P6 FADD.FTZ R147, R193, -R144 ;  /* 0x80000090c1936221 */ /* 0x000fe20000010000 */
[C---:B------:R-:W-:Y:S01]  /*7ff0*/  PRMT R116, R43.reuse, 0x7632, R116 ;  /* 0x000076322b747816 */ /* 0x040fe20000000074 */
[C---:B------:R-:W-:Y:S01]  /*8000*/  @P6 FFMA.FTZ R7, R6.reuse, R117, R7 ;  /* 0x0000007506076223 */ /* 0x040fe20000010007 */
[----:B------:R-:W-:Y:S01]  /*8010*/  @P6 FFMA.FTZ R145, R6, R8, R145 ;  /* 0x0000000806916223 */ /* 0x000fe20000010091 */
[----:B------:R-:W-:Y:S01]  /*8020*/  PRMT R8, R42, 0x7632, R8 ;  /* 0x000076322a087816 */ /* 0x000fe20000000008 */
[C---:B------:R-:W-:Y:S01]  /*8030*/  @P6 FFMA.FTZ R118, R6.reuse, R147, R118 ;  /* 0x0000009306766223 */ /* 0x040fe20000010076 */
[----:B------:R-:W-:Y:S01]  /*8040*/  SHF.L.U32 R147, R43, 0x10, RZ ;  /* 0x000000102b937819 */ /* 0x000fe200000006ff */
[----:B------:R-:W-:Y:S01]  /*8050*/  @P6 FFMA.FTZ R4, R6, R119, R4 ;  /* 0x0000007706046223 */ /* 0x000fe20000010004 */
[----:B------:R-:W-:Y:S01]  /*8060*/  SHF.L.U32 R144, R116, 0x10, RZ ;  /* 0x0000001074907819 */ /* 0x000fe200000006ff */
[----:B------:R-:W-:-:S02]  /*8070*/  IMAD.U32 R8, R8, 0x10000, RZ ;  /* 0x0001000008087824 */ /* 0x000fc400078e00ff */
[----:B------:R-:W-:Y:S01]  /*8080*/  @P6 FADD.FTZ R117, R195, -R146 ;  /* 0x80000092c3756221 */ /* 0x000fe20000010000 */
[----:B------:R-:W-:Y:S01]  /*8090*/  @P6 FADD.FTZ R116, R192, -R187 ;  /* 0x800000bbc0746221 */ /* 0x000fe20000010000 */
[----:B------:R-:W-:Y:S02]  /*80a0*/  IMAD.U32 R119, R42, 0x10000, RZ ;  /* 0x000100002a777824 */ /* 0x000fe400078e00ff */
[----:B------:R-:W-:Y:S01]  /*80b0*/  @P6 FADD.FTZ R185, R182, -R185 ;  /* 0x800000b9b6b96221 */ /* 0x000fe20000010000 */
[----:B------:R-:W-:Y:S01]  /*80c0*/  @P6 FADD.FTZ R187, R197, -R148 ;  /* 0x80000094c5bb6221 */ /* 0x000fe20000010000 */
[C---:B------:R-:W-:Y:S01]  /*80d0*/  @P6 FFMA.FTZ R8, R6.reuse, R117, R8 ;  /* 0x0000007506086223 */ /* 0x040fe20000010008 */
[C---:B------:R-:W-:Y:S01]  /*80e0*/  @P6 FFMA.FTZ R147, R6.reuse, R116, R147 ;  /* 0x0000007406936223 */ /* 0x040fe20000010093 */
[C---:B------:R-:W-:Y:S01]  /*80f0*/  @P6 FFMA.FTZ R119, R6.reuse, R185, R119 ;  /* 0x000000b906776223 */ /* 0x040fe20000010077 */
[----:B------:R-:W-:Y:S01]  /*8100*/  @P6 FFMA.FTZ R144, R6, R187, R144 ;  /* 0x000000bb06906223 */ /* 0x000fe20000010090 */
[----:B------:R-:W-:-:S02]  /*8110*/  F2FP.BF16.F32.PACK_AB R116, R4, R7 ;  /* 0x000000070474723e */ /* 0x000fc400000010ff */
[----:B------:R-:W-:Y:S01]  /*8120*/  F2FP.BF16.F32.PACK_AB R117, R118, R145 ;  /* 0x000000917675723e */ /* 0x000fe200000010ff */
[----:B------:R-:W-:Y:S06]  /*8130*/  @!P4 BRA `(.L_x_721) ;  /* 0x000000000018c947 */ /* 0x000fec0003800000 */
[----:B------:R-:W-:Y:S01]  /*8140*/  FMUL.FTZ R7, R7, UR17 ;  /* 0x0000001107077c20 */ /* 0x000fe20008410000 */
[----:B------:R-:W-:-:S03]  /*8150*/  LOP3.LUT P6, RZ, R170, 0xff, RZ, 0xc0, !PT ;  /* 0x000000ffaaff7812 */ /* 0x000fc600078cc0ff */
[----:B------:R-:W-:-:S05]  /*8160*/  FMUL.FTZ R7, R7, UR16 ;  /* 0x0000001007077c20 */ /* 0x000fca0008410000 */
[----:B------:R-:W-:-:S04]  /*8170*/  FSEL R7, R7, RZ, P6 ;  /* 0x000000ff07077208 */ /* 0x000fc80003000000 */
[----:B------:R-:W-:-:S04]  /*8180*/  F2FP.BF16.F32.PACK_AB R7, RZ, R7 ;  /* 0x00000007ff07723e */ /* 0x000fc800000010ff */
[----:B------:R-:W-:-:S07]  /*8190*/  PRMT R132, R7, 0x7610, R132 ;  /* 0x0000761007847816 */ /* 0x000fce0000000084 */
.L_x_721:
[----:B------:R-:W-:Y:S05]  /*81a0*/  @!P4 BRA `(.L_x_722) ;  /* 0x000000000018c947 */ /* 0x000fea0003800000 */
[----:B------:R-:W-:Y:S01]  /*81b0*/  FMUL.FTZ R4, R4, UR17 ;  /* 0x0000001104047c20 */ /* 0x000fe20008410000 */
[----:B------:R-:W-:-:S03]  /*81c0*/  LOP3.LUT P6, RZ, R170, 0xff00, RZ, 0xc0, !PT ;  /* 0x0000ff00aaff7812 */ /* 0x000fc600078cc0ff */
[----:B------:R-:W-:-:S05]  /*81d0*/  FMUL.FTZ R4, R4, UR16 ;  /* 0x0000001004047c20 */ /* 0x000fca0008410000 */
[----:B------:R-:W-:-:S04]  /*81e0*/  FSEL R4, R4, RZ, P6 ;  /* 0x000000ff04047208 */ /* 0x000fc80003000000 */
[----:B------:R-:W-:-:S04]  /*81f0*/  F2FP.BF16.F32.PACK_AB R4, RZ, R4 ;  /* 0x00000004ff04723e */ /* 0x000fc800000010ff */
[----:B------:R-:W-:-:S07]  /*8200*/  PRMT R132, R132, 0x5410, R4 ;  /* 0x0000541084847816 */ /* 0x000fce0000000004 */
.L_x_722:
[----:B------:R-:W-:Y:S05]  /*8210*/  @!P4 BRA `(.L_x_723) ;  /* 0x000000000018c947 */ /* 0x000fea0003800000 */
[----:B------:R-:W-:Y:S01]  /*8220*/  FMUL.FTZ R145, R145, UR17 ;  /* 0x0000001191917c20 */ /* 0x000fe20008410000 */
[----:B------:R-:W-:-:S03]  /*8230*/  LOP3.LUT P6, RZ, R170, 0xff0000, RZ, 0xc0, !PT ;  /* 0x00ff0000aaff7812 */ /* 0x000fc600078cc0ff */
[----:B------:R-:W-:-:S05]  /*8240*/  FMUL.FTZ R145, R145, UR16 ;  /* 0x0000001091917c20 */ /* 0x000fca0008410000 */
[----:B------:R-:W-:-:S04]  /*8250*/  FSEL R145, R145, RZ, P6 ;  /* 0x000000ff91917208 */ /* 0x000fc80003000000 */
[----:B------:R-:W-:-:S04]  /*8260*/  F2FP.BF16.F32.PACK_AB R145, RZ, R145 ;  /* 0x00000091ff91723e */ /* 0x000fc800000010ff */
[----:B------:R-:W-:-:S07]  /*8270*/  PRMT R133, R145, 0x7610, R133 ;  /* 0x0000761091857816 */ /* 0x000fce0000000085 */
.L_x_723:
[----:B------:R-:W-:Y:S05]  /*8280*/  @!P4 BRA `(.L_x_724) ;  /* 0x000000000018c947 */ /* 0x000fea0003800000 */
[----:B------:R-:W-:Y:S01]  /*8290*/  FMUL.FTZ R118, R118, UR17 ;  /* 0x0000001176767c20 */ /* 0x000fe20008410000 */
[----:B------:R-:W-:-:S03]  /*82a0*/  LOP3.LUT P6, RZ, R170, 0xff000000, RZ, 0xc0, !PT ;  /* 0xff000000aaff7812 */ /* 0x000fc600078cc0ff */
[----:B------:R-:W-:-:S05]  /*82b0*/  FMUL.FTZ R118, R118, UR16 ;  /* 0x0000001076767c20 */ /* 0x000fca0008410000 */
[----:B------:R-:W-:-:S04]  /*82c0*/  FSEL R118, R118, RZ, P6 ;  /* 0x000000ff76767208 */ /* 0x000fc80003000000 */
[----:B------:R-:W-:-:S04]  /*82d0*/  F2FP.BF16.F32.PACK_AB R118, RZ, R118 ;  /* 0x00000076ff76723e */ /* 0x000fc800000010ff */
[----:B------:R-:W-:-:S07]  /*82e0*/  PRMT R133, R133, 0x5410, R118 ;  /* 0x0000541085857816 */ /* 0x000fce0000000076 */
.L_x_724:
[----:B------:R-:W-:Y:S05]  /*82f0*/  @!P4 BRA `(.L_x_725) ;  /* 0x000000000018c947 */ /* 0x000fea0003800000 */
[----:B------:R-:W-:Y:S01]  /*8300*/  FMUL.FTZ R4, R119, UR17 ;  /* 0x0000001177047c20 */ /* 0x000fe20008410000 */
[----:B------:R-:W-:-:S03]  /*8310*/  LOP3.LUT P6, RZ, R171, 0xff, RZ, 0xc0, !PT ;  /* 0x000000ffabff7812 */ /* 0x000fc600078cc0ff */
[----:B------:R-:W-:-:S05]  /*8320*/  FMUL.FTZ R4, R4, UR16 ;  /* 0x0000001004047c20 */ /* 0x000fca0008410000 */
[----:B------:R-:W-:-:S04]  /*8330*/  FSEL R4, R4, RZ, P6 ;  /* 0x000000ff04047208 */ /* 0x000fc80003000000 */
[----:B------:R-:W-:-:S04]  /*8340*/  F2FP.BF16.F32.PACK_AB R4, RZ, R4 ;  /* 0x00000004ff04723e */ /* 0x000fc800000010ff */
[----:B------:R-:W-:-:S07]  /*8350*/  PRMT R134, R4, 0x7610, R134 ;  /* 0x0000761004867816 */ /* 0x000fce0000000086 */
.L_x_725:
[----:B------:R-:W-:Y:S05]  /*8360*/  @!P4 BRA `(.L_x_726) ;  /* 0x000000000018c947 */ /* 0x000fea0003800000 */
[----:B------:R-:W-:Y:S01]  /*8370*/  FMUL.FTZ R4, R8, UR17 ;  /* 0x0000001108047c20 */ /* 0x000fe20008410000 */
[----:B------:R-:W-:-:S03]  /*8380*/  LOP3.LUT P6, RZ, R171, 0xff00, RZ, 0xc0, !PT ;  /* 0x0000ff00abff7812 */ /* 0x000fc600078cc0ff */
[----:B------:R-:W-:-:S05]  /*8390*/  FMUL.FTZ R4, R4, UR16 ;  /* 0x0000001004047c20 */ /* 0x000fca0008410000 */
[----:B------:R-:W-:-:S04]  /*83a0*/  FSEL R4, R4, RZ, P6 ;  /* 0x000000ff04047208 */ /* 0x000fc80003000000 */
[----:B------:R-:W-:-:S04]  /*83b0*/  F2FP.BF16.F32.PACK_AB R4, RZ, R4 ;  /* 0x00000004ff04723e */ /* 0x000fc800000010ff */
[----:B------:R-:W-:-:S07]  /*83c0*/  PRMT R134, R134, 0x5410, R4 ;  /* 0x0000541086867816 */ /* 0x000fce0000000004 */
.L_x_726:
[----:B------:R-:W-:Y:S05]  /*83d0*/  @!P4 BRA `(.L_x_727) ;  /* 0x000000000018c947 */ /* 0x000fea0003800000 */
[----:B------:R-:W-:Y:S01]  /*83e0*/  FMUL.FTZ R4, R147, UR17 ;  /* 0x0000001193047c20 */ /* 0x000fe20008410000 */
[----:B------:R-:W-:-:S03]  /*83f0*/  LOP3.LUT P6, RZ, R171, 0xff0000, RZ, 0xc0, !PT ;  /* 0x00ff0000abff7812 */ /* 0x000fc600078cc0ff */
[----:B------:R-:W-:-:S05]  /*8400*/  FMUL.FTZ R4, R4, UR16 ;  /* 0x0000001004047c20 */ /* 0x000fca0008410000 */
[----:B------:R-:W-:-:S04]  /*8410*/  FSEL R4, R4, RZ, P6 ;  /* 0x000000ff04047208 */ /* 0x000fc80003000000 */
[----:B------:R-:W-:-:S04]  /*8420*/  F2FP.BF16.F32.PACK_AB R4, RZ, R4 ;  /* 0x00000004ff04723e */ /* 0x000fc800000010ff */
[----:B------:R-:W-:-:S07]  /*8430*/  PRMT R135, R4, 0x7610, R135 ;  /* 0x0000761004877816 */ /* 0x000fce0000000087 */
.L_x_727:
[----:B------:R-:W-:Y:S02]  /*8440*/  F2FP.BF16.F32.PACK_AB R118, R8, R119 ;  /* 0x000000770876723e */ /* 0x000fe400000010ff */
[----:B------:R-:W-:Y:S01]  /*8450*/  F2FP.BF16.F32.PACK_AB R119, R144, R147 ;  /* 0x000000939077723e */ /* 0x000fe200000010ff */
        /* <DEDUP_REMOVED lines=9> */
.L_x_720:
[----:B------:R-:W-:Y:S01]  /*84f0*/  ISETP.GT.AND P6, PT, R4, RZ, PT ;  /* 0x000000ff0400720c */ /* 0x000fe20003fc4270 */
[----:B------:R-:W-:-:S12]  /*8500*/  @!P4 BRA `(.L_x_729) ;  /* 0x000000000030c947 */ /* 0x000fd80003800000 */
[----:B0-23--:R-:W-:Y:S01]  /*8510*/  @P6 FFMA.FTZ R147, R175, R7, R8 ;  /* 0x00000007af936223 */ /* 0x00dfe20000010008 */
        /* <DEDUP_REMOVED lines=11> */
.L_x_729:
[----:B------:R-:W-:Y:S05]  /*85d0*/  @!P4 BRA `(.L_x_730) ;  /* 0x000000000034c947 */ /* 0x000fea0003800000 */
[----:B-----5:R-:W-:Y:S01]  /*85e0*/  PRMT R4, R40, 0x7632, R4 ;  /* 0x0000763228047816 */ /* 0x020fe20000000004 */
[----:B0-23--:R-:W-:Y:S01]  /*85f0*/  @P6 FFMA.FTZ R144, R194, R7, R8 ;  /* 0x00000007c2906223 */ /* 0x00dfe20000010008 */
        /* <DEDUP_REMOVED lines=11> */
.L_x_730:
[----:B------:R-:W-:Y:S05]  /*86b0*/  @!P4 BRA `(.L_x_731) ;  /* 0x000000000030c947 */ /* 0x000fea0003800000 */
        /* <DEDUP_REMOVED lines=12> */
.L_x_731:
        /* <DEDUP_REMOVED lines=14> */
.L_x_732:
        /* <DEDUP_REMOVED lines=13> */
.L_x_733:
        /* <DEDUP_REMOVED lines=14> */
.L_x_734:
        /* <DEDUP_REMOVED lines=13> */
.L_x_735:
        /* <DEDUP_REMOVED lines=12> */
[----:B0-23--:R-:W-:Y:S01]  /*8ba0*/  PRMT R135, R135, 0x5410, R7 ;  /* 0x0000541087877816 */ /* 0x00dfe20000000007 */
[----:B------:R-:W-:Y:S06]  /*8bb0*/  BRA `(.L_x_728) ;  /* 0x0000000c00107947 */ /* 0x000fec0003800000 */
.L_x_719:
[----:B0-23--:R-:W0:Y:S02]  /*8bc0*/  LDC.64 R144, c[0x0][0x478] ;  /* 0x00011e00ff907b82 */ /* 0x00de240000000a00 */
[----:B0-----:R-:W-:-:S04]  /*8bd0*/  ISETP.NE.U32.AND P5, PT, R144, RZ, PT ;  /* 0x000000ff9000720c */ /* 0x001fc80003fa5070 */
[----:B------:R-:W-:-:S13]  /*8be0*/  ISETP.NE.AND.EX P5, PT, R145, RZ, PT, P5 ;  /* 0x000000ff9100720c */ /* 0x000fda0003fa5350 */
[----:B------:R-:W-:Y:S05]  /*8bf0*/  @!P5 BRA `(.L_x_736) ;  /* 0x00000004007cd947 */ /* 0x000fea0003800000 */
[----:B------:R-:W-:Y:S01]  /*8c00*/  ISETP.GT.AND P6, PT, R4, RZ, PT ;  /* 0x000000ff0400720c */ /* 0x000fe20003fc4270 */
        /* <DEDUP_REMOVED lines=24> */
[----:B------:R-:W-:-:S02]  /*8d90*/  FSEL R4, R4, RZ, P6 ;  /* 0x000000ff04047208 */ /* 0x000fc40003000000 */
[----:B------:R-:W-:Y:S02]  /*8da0*/  FSEL R7, R7, RZ, P6 ;  /* 0x000000ff07077208 */ /* 0x000fe40003000000 */
[----:B------:R-:W-:Y:S02]  /*8db0*/  FSEL R8, R8, RZ, P6 ;  /* 0x000000ff08087208 */ /* 0x000fe40003000000 */
[----:B------:R-:W-:Y:S02]  /*8dc0*/  FSEL R145, R116, RZ, P6 ;  /* 0x000000ff74917208 */ /* 0x000fe40003000000 */
[----:B------:R-:W-:Y:S02]  /*8dd0*/  FSEL R144, R117, RZ, P6 ;  /* 0x000000ff75907208 */ /* 0x000fe40003000000 */
[----:B------:R-:W-:Y:S02]  /*8de0*/  FSEL R147, R118, RZ, P6 ;  /* 0x000000ff76937208 */ /* 0x000fe40003000000 */
[----:B------:R-:W-:-:S02]  /*8df0*/  FSEL R119, R119, RZ, P6 ;  /* 0x000000ff77777208 */ /* 0x000fc40003000000 */
[----:B------:R-:W-:Y:S02]  /*8e00*/  FSEL R6, R6, RZ, P6 ;  /* 0x000000ff06067208 */ /* 0x000fe40003000000 */
[----:B------:R-:W-:Y:S02]  /*8e10*/  F2FP.BF16.F32.PACK_AB R116, R7, R4 ;  /* 0x000000040774723e */ /* 0x000fe400000010ff */
[----:B------:R-:W-:Y:S01]  /*8e20*/  F2FP.BF16.F32.PACK_AB R117, R145, R8 ;  /* 0x000000089175723e */ /* 0x000fe200000010ff */
[----:B------:R-:W-:Y:S06]  /*8e30*/  @!P4 BRA `(.L_x_737) ;  /* 0x000000000018c947 */ /* 0x000fec0003800000 */
[----:B------:R-:W-:Y:S01]  /*8e40*/  FMUL.FTZ R4, R4, UR17 ;  /* 0x0000001104047c20 */ /* 0x000fe20008410000 */
[----:B-----5:R-:W-:-:S03]  /*8e50*/  LOP3.LUT P6, RZ, R170, 0xff, RZ, 0xc0, !PT ;  /* 0x000000ffaaff7812 */ /* 0x020fc600078cc0ff */
[----:B------:R-:W-:-:S05]  /*8e60*/  FMUL.FTZ R4, R4, UR16 ;  /* 0x0000001004047c20 */ /* 0x000fca0008410000 */
[----:B------:R-:W-:-:S04]  /*8e70*/  FSEL R4, R4, RZ, P6 ;  /* 0x000000ff04047208 */ /* 0x000fc80003000000 */
[----:B------:R-:W-:-:S04]  /*8e80*/  F2FP.BF16.F32.PACK_AB R4, RZ, R4 ;  /* 0x00000004ff04723e */ /* 0x000fc800000010ff */
[----:B------:R-:W-:-:S07]  /*8e90*/  PRMT R132, R4, 0x7610, R132 ;  /* 0x0000761004847816 */ /* 0x000fce0000000084 */
.L_x_737:
[----:B------:R-:W-:Y:S05]  /*8ea0*/  @!P4 BRA `(.L_x_738) ;  /* 0x000000000018c947 */ /* 0x000fea0003800000 */
[----:B------:R-:W-:Y:S01]  /*8eb0*/  FMUL.FTZ R4, R7, UR17 ;  /* 0x0000001107047c20 */ /* 0x000fe20008410000 */
[----:B-----5:R-:W-:-:S03]  /*8ec0*/  LOP3.LUT P6, RZ, R170, 0xff00, RZ, 0xc0, !PT ;  /* 0x0000ff00aaff7812 */ /* 0x020fc600078cc0ff */
[----:B------:R-:W-:-:S05]  /*8ed0*/  FMUL.FTZ R4, R4, UR16 ;  /* 0x0000001004047c20 */ /* 0x000fca0008410000 */
[----:B------:R-:W-:-:S04]  /*8ee0*/  FSEL R4, R4, RZ, P6 ;  /* 0x000000ff04047208 */ /* 0x000fc80003000000 */
[----:B------:R-:W-:-:S04]  /*8ef0*/  F2FP.BF16.F32.PACK_AB R4, RZ, R4 ;  /* 0x00000004ff04723e */ /* 0x000fc800000010ff */
[----:B------:R-:W-:-:S07]  /*8f00*/  PRMT R132, R132, 0x5410, R4 ;  /* 0x0000541084847816 */ /* 0x000fce0000000004 */
.L_x_738:
[----:B------:R-:W-:Y:S05]  /*8f10*/  @!P4 BRA `(.L_x_739) ;  /* 0x000000000018c947 */ /* 0x000fea0003800000 */
[----:B------:R-:W-:Y:S01]  /*8f20*/  FMUL.FTZ R4, R8, UR17 ;  /* 0x0000001108047c20 */ /* 0x000fe20008410000 */
[----:B-----5:R-:W-:-:S03]  /*8f30*/  LOP3.LUT P6, RZ, R170, 0xff0000, RZ, 0xc0, !PT ;  /* 0x00ff0000aaff7812 */ /* 0x020fc600078cc0ff */
[----:B------:R-:W-:-:S05]  /*8f40*/  FMUL.FTZ R4, R4, UR16 ;  /* 0x0000001004047c20 */ /* 0x000fca0008410000 */
[----:B------:R-:W-:-:S04]  /*8f50*/  FSEL R4, R4, RZ, P6 ;  /* 0x000000ff04047208 */ /* 0x000fc80003000000 */
[----:B------:R-:W-:-:S04]  /*8f60*/  F2FP.BF16.F32.PACK_AB R4, RZ, R4 ;  /* 0x00000004ff04723e */ /* 0x000fc800000010ff */
[----:B------:R-:W-:-:S07]  /*8f70*/  PRMT R133, R4, 0x7610, R133 ;  /* 0x0000761004857816 */ /* 0x000fce0000000085 */
.L_x_739:
[----:B------:R-:W-:Y:S05]  /*8f80*/  @!P4 BRA `(.L_x_740) ;  /* 0x000000000018c947 */ /* 0x000fea0003800000 */
[----:B------:R-:W-:Y:S01]  /*8f90*/  FMUL.FTZ R4, R145, UR17 ;  /* 0x0000001191047c20 */ /* 0x000fe20008410000 */
[----:B-----5:R-:W-:-:S03]  /*8fa0*/  LOP3.LUT P6, RZ, R170, 0xff000000, RZ, 0xc0, !PT ;  /* 0xff000000aaff7812 */ /* 0x020fc600078cc0ff */
[----:B------:R-:W-:-:S05]  /*8fb0*/  FMUL.FTZ R4, R4, UR16 ;  /* 0x0000001004047c20 */ /* 0x000fca0008410000 */
[----:B------:R-:W-:-:S04]  /*8fc0*/  FSEL R4, R4, RZ, P6 ;  /* 0x000000ff04047208 */ /* 0x000fc80003000000 */
[----:B------:R-:W-:-:S04]  /*8fd0*/  F2FP.BF16.F32.PACK_AB R4, RZ, R4 ;  /* 0x00000004ff04723e */ /* 0x000fc800000010ff */
[----:B------:R-:W-:-:S07]  /*8fe0*/  PRMT R133, R133, 0x5410, R4 ;  /* 0x0000541085857816 */ /* 0x000fce0000000004 */
.L_x_740:
[----:B------:R-:W-:Y:S05]  /*8ff0*/  @!P4 BRA `(.L_x_741) ;  /* 0x000000000018c947 */ /* 0x000fea0003800000 */
[----:B------:R-:W-:Y:S01]  /*9000*/  FMUL.FTZ R4, R144, UR17 ;  /* 0x0000001190047c20 */ /* 0x000fe20008410000 */
[----:B-----5:R-:W-:-:S03]  /*9010*/  LOP3.LUT P6, RZ, R171, 0xff, RZ, 0xc0, !PT ;  /* 0x000000ffabff7812 */ /* 0x020fc600078cc0ff */
[----:B------:R-:W-:-:S05]  /*9020*/  FMUL.FTZ R4, R4, UR16 ;  /* 0x0000001004047c20 */ /* 0x000fca0008410000 */
[----:B------:R-:W-:-:S04]  /*9030*/  FSEL R4, R4, RZ, P6 ;  /* 0x000000ff04047208 */ /* 0x000fc80003000000 */
[----:B------:R-:W-:-:S04]  /*9040*/  F2FP.BF16.F32.PACK_AB R4, RZ, R4 ;  /* 0x00000004ff04723e */ /* 0x000fc800000010ff */
[----:B------:R-:W-:-:S07]  /*9050*/  PRMT R134, R4, 0x7610, R134 ;  /* 0x0000761004867816 */ /* 0x000fce0000000086 */
.L_x_741:
[----:B------:R-:W-:Y:S05]  /*9060*/  @!P4 BRA `(.L_x_742) ;  /* 0x000000000018c947 */ /* 0x000fea0003800000 */
[----:B------:R-:W-:Y:S01]  /*9070*/  FMUL.FTZ R4, R147, UR17 ;  /* 0x0000001193047c20 */ /* 0x000fe20008410000 */
[----:B-----5:R-:W-:-:S03]  /*9080*/  LOP3.LUT P6, RZ, R171, 0xff00, RZ, 0xc0, !PT ;  /* 0x0000ff00abff7812 */ /* 0x020fc600078cc0ff */
[----:B------:R-:W-:-:S05]  /*9090*/  FMUL.FTZ R4, R4, UR16 ;  /* 0x0000001004047c20 */ /* 0x000fca0008410000 */
[----:B------:R-:W-:-:S04]  /*90a0*/  FSEL R4, R4, RZ, P6 ;  /* 0x000000ff04047208 */ /* 0x000fc80003000000 */
[----:B------:R-:W-:-:S04]  /*90b0*/  F2FP.BF16.F32.PACK_AB R4, RZ, R4 ;  /* 0x00000004ff04723e */ /* 0x000fc800000010ff */
[----:B------:R-:W-:-:S07]  /*90c0*/  PRMT R134, R134, 0x5410, R4 ;  /* 0x0000541086867816 */ /* 0x000fce0000000004 */
.L_x_742:
[----:B------:R-:W-:Y:S05]  /*90d0*/  @!P4 BRA `(.L_x_743) ;  /* 0x000000000018c947 */ /* 0x000fea0003800000 */
[----:B------:R-:W-:Y:S01]  /*90e0*/  FMUL.FTZ R4, R119, UR17 ;  /* 0x0000001177047c20 */ /* 0x000fe20008410000 */
[----:B-----5:R-:W-:-:S03]  /*90f0*/  LOP3.LUT P6, RZ, R171, 0xff0000, RZ, 0xc0, !PT ;  /* 0x00ff0000abff7812 */ /* 0x020fc600078cc0ff */
[----:B------:R-:W-:-:S05]  /*9100*/  FMUL.FTZ R4, R4, UR16 ;  /* 0x0000001004047c20 */ /* 0x000fca0008410000 */
[----:B------:R-:W-:-:S04]  /*9110*/  FSEL R4, R4, RZ, P6 ;  /* 0x000000ff04047208 */ /* 0x000fc80003000000 */
[----:B------:R-:W-:-:S04]  /*9120*/  F2FP.BF16.F32.PACK_AB R4, RZ, R4 ;  /* 0x00000004ff04723e */ /* 0x000fc800000010ff */
[----:B------:R-:W-:-:S07]  /*9130*/  PRMT R135, R4, 0x7610, R135 ;  /* 0x0000761004877816 */ /* 0x000fce0000000087 */
.L_x_743:
[----:B------:R-:W-:Y:S02]  /*9140*/  F2FP.BF16.F32.PACK_AB R118, R147, R144 ;  /* 0x000000909376723e */ /* 0x000fe400000010ff */
[----:B------:R-:W-:Y:S01]  /*9150*/  F2FP.BF16.F32.PACK_AB R119, R6, R119 ;  /* 0x000000770677723e */ /* 0x000fe200000010ff */
        /* <DEDUP_REMOVED lines=9> */
.L_x_736:
        /* <DEDUP_REMOVED lines=12> */
.L_x_744:
        /* <DEDUP_REMOVED lines=12> */
.L_x_745:
        /* <DEDUP_REMOVED lines=12> */
.L_x_746:
        /* <DEDUP_REMOVED lines=12> */
.L_x_747:
        /* <DEDUP_REMOVED lines=12> */
.L_x_748:
        /* <DEDUP_REMOVED lines=12> */
.L_x_749:
        /* <DEDUP_REMOVED lines=12> */
.L_x_750:
        /* <DEDUP_REMOVED lines=13> */
.L_x_728:
[----:B0-23--:R-:W0:Y:S08]  /*9800*/  @P5 LDC.64 R144, c[0x0][0x478] ;  /* 0x00011e00ff905b82 */ /* 0x00de300000000a00 */
[----:B------:R-:W1:Y:S01]  /*9810*/  @P4 LDC.64 R6, c[0x0][0x468] ;  /* 0x00011a00ff064b82 */ /* 0x000e620000000a00 */
[----:B0-----:R-:W-:-:S05]  /*9820*/  @P5 IMAD.WIDE.U32 R144, R151, 0x10, R144 ;  /* 0x0000001097905825 */ /* 0x001fca00078e0090 */
[----:B------:R4:W-:Y:S01]  /*9830*/  @P5 STG.E.128 desc[UR10][R144.64], R116 ;  /* 0x0000007490005986 */ /* 0x0009e2000c101d0a */
[----:B-1----:R-:W-:-:S05]  /*9840*/  @P4 IMAD.WIDE.U32 R6, R149, 0x10, R6 ;  /* 0x0000001095064825 */ /* 0x002fca00078e0006 */
[----:B------:R4:W-:Y:S02]  /*9850*/  @P4 STG.E.128 desc[UR10][R6.64], R132 ;  /* 0x0000008406004986 */ /* 0x0009e4000c101d0a */
.L_x_718:
[----:B------:R-:W-:Y:S05]  /*9860*/  BSYNC.RECONVERGENT B0 ;  /* 0x0000000000007941 */ /* 0x000fea0003800200 */
.L_x_717:
[----:B----4-:R-:W1:Y:S01]  /*9870*/  LDC.64 R6, c[0x0][0x380] ;  /* 0x0000e000ff067b82 */ /* 0x010e620000000a00 */
[----:B------:R-:W-:Y:S01]  /*9880*/  UPLOP3.LUT UP1, UPT, UPT, UPT, UP1, 0x40, 0x4 ;  /* 0x000000000004789c */ /* 0x000fe20003f2e810 */
[----:B-1----:R-:W-:-:S05]  /*9890*/  IMAD.IADD R5, R5, 0x1, R6 ;  /* 0x0000000105057824 */ /* 0x002fca00078e0206 */
[----:B------:R-:W-:-:S13]  /*98a0*/  ISETP.GE.AND P4, PT, R5, R7, PT ;  /* 0x000000070500720c */ /* 0x000fda0003f86270 */
[----:B------:R-:W-:Y:S05]  /*98b0*/  @!P4 BRA `(.L_x_751) ;  /* 0xffffff6c0070c947 */ /* 0x000fea000383ffff */
.L_x_602:
        /* <DEDUP_REMOVED lines=17> */
[----:B-1----:R-:W-:-:S03]  /*99d0*/  @P1 IMAD.WIDE.U32 R8, R15, 0x20, R8 ;  /* 0x000000200f081825 */ /* 0x002fc600078e0008 */
[----:B------:R0:W-:Y:S01]  /*99e0*/  @P1 STG.E.128 desc[UR10][R6.64], R92 ;  /* 0x0000005c06001986 */ /* 0x0001e2000c101d0a */
[----:B------:R-:W-:-:S03]  /*99f0*/  @P1 VIADD R15, R15, 0x80 ;  /* 0x000000800f0f1836 */ /* 0x000fc60000000000 */
        /* <DEDUP_REMOVED lines=20> */
.L_x_752:
        /* <DEDUP_REMOVED lines=12> */
.L_x_15589:


//--------------------- .text._ZN10layer_norm22ln_bwd_finalize_kernelINS_22Kernel_traits_finalizeILj4096E13__nv_bfloat16S2_S2_S2_fjLb0ELj1024ELj4ENS_18Kernel_traits_baseILj4096ES2_S2_S2_S2_fjLj1024EEEEELb0ELb1EEEvNS_9BwdParamsE --------------------------
	.section	.text._ZN10layer_norm22ln_bwd_finalize_kernelINS_22Kernel_traits_finalizeILj4096E13__nv_bfloat16S2_S2_S2_fjLb0ELj1024ELj4ENS_18Kernel_traits_baseILj4096ES2_S2_S2_S2_fjLj1024EEEEELb0ELb1EEEvNS_9BwdParamsE,"ax",@progbits
	.align	128
        .global         _ZN10layer_norm22ln_bwd_finalize_kernelINS_22Kernel_traits_finalizeILj4096E13__nv_bfloat16S2_S2_S2_fjLb0ELj1024ELj4ENS_18Kernel_traits_baseILj4096ES2_S2_S2_S2_fjLj1024EEEEELb0ELb1EEEvNS_9BwdParamsE
        .type           _ZN10layer_norm22ln_bwd_finalize_kernelINS_22Kernel_traits_finalizeILj4096E13__nv_bfloat16S2_S2_S2_fjLb0ELj1024ELj4ENS_18Kernel_traits_baseILj4096ES2_S2_S2_S2_fjLj1024EEEEELb0ELb1EEEvNS_9BwdParamsE,@function
        .size           _ZN10layer_norm22ln_bwd_finalize_kernelINS_22Kernel_traits_finalizeILj4096E13__nv_bfloat16S2_S2_S2_fjLb0ELj1024ELj4ENS_18Kernel_traits_baseILj4096ES2_S2_S2_S2_fjLj1024EEEEELb0ELb1EEEvNS_9BwdParamsE,(.L_x_15590 - _ZN10layer_norm22ln_bwd_finalize_kernelINS_22Kernel_traits_finalizeILj4096E13__nv_bfloat16S2_S2_S2_fjLb0ELj1024ELj4ENS_18Kernel_traits_baseILj4096ES2_S2_S2_S2_fjLj1024EEEEELb0ELb1EEEvNS_9BwdParamsE)
        .other          _ZN10layer_norm22ln_bwd_finalize_kernelINS_22Kernel_traits_finalizeILj4096E13__nv_bfloat16S2_S2_S2_fjLb0ELj1024ELj4ENS_18Kernel_traits_baseILj4096ES2_S2_S2_S2_fjLj1024EEEEELb0ELb1EEEvNS_9BwdParamsE,@"STO_CUDA_ENTRY STV_DEFAULT"
_ZN10layer_norm22ln_bwd_finalize_kernelINS_22Kernel_traits_finalizeILj4096E13__nv_bfloat16S2_S2_S2_fjLb0ELj1024ELj4ENS_18Kernel_traits_baseILj4096ES2_S2_S2_S2_fjLj1024EEEEELb0ELb1EEEvNS_9BwdParamsE:
.text._ZN10layer_norm22ln_bwd_finalize_kernelINS_22Kernel_traits_finalizeILj4096E13__nv_bfloat16S2_S2_S2_fjLb0ELj1024ELj4ENS_18Kernel_traits_baseILj4096ES2_S2_S2_S2_fjLj1024EEEEELb0ELb1EEEvNS_9BwdParamsE:
[----:B------:R-:W-:Y:S08]  /*0000*/  LDC R1, c[0x0][0x37c] ;  /* 0x0000df00ff017b82 */ /* 0x000ff00000000800 */
[----:B------:R-:W0:Y:S01]  /*0010*/  S2UR UR4, SR_CTAID.X ;  /* 0x00000000000479c3 */ /* 0x000e220000002500 */
[----:B------:R-:W1:Y:S01]  /*0020*/  S2R R4, SR_TID.X ;  /* 0x0000000000047919 */ /* 0x000e620000002100 */
[----:B0-----:R-:W-:-:S06]  /*0030*/  USHF.L.U32 UR7, UR4, 0x5, URZ ;  /* 0x0000000504077899 */ /* 0x001fcc00080006ff */
[----:B------:R-:W-:-:S04]  /*0040*/  MOV R3, UR7 ;  /* 0x0000000700037c02 */ /* 0x000fc80008000f00 */
[----:B-1----:R-:W-:-:S04]  /*0050*/  LOP3.LUT R0, R3, 0x1f, R4, 0xf8, !PT ;  /* 0x0000001f03007812 */ /* 0x002fc800078ef804 */
[----:B------:R-:W-:-:S13]  /*0060*/  ISETP.GT.U32.AND P0, PT, R0, 0xfff, PT ;  /* 0x00000fff0000780c */ /* 0x000fda0003f04070 */
[----:B------:R-:W-:Y:S05]  /*0070*/  @P0 EXIT ;  /* 0x000000000000094d */ /* 0x000fea0003800000 */
[----:B------:R-:W0:Y:S01]  /*0080*/  LDCU UR10, c[0x0][0x380] ;  /* 0x00007000ff0a77ac */ /* 0x000e220008000800 */
[----:B------:R-:W-:Y:S01]  /*0090*/  SHF.R.U32.HI R0, RZ, 0x5, R4 ;  /* 0x00000005ff007819 */ /* 0x000fe20000011604 */
[----:B------:R-:W-:Y:S01]  /*00a0*/  BSSY.RECONVERGENT B0, `(.L_x_753) ;  /* 0x0000145000007945 */ /* 0x000fe20003800200 */
[----:B------:R-:W-:Y:S01]  /*00b0*/  HFMA2 R3, -RZ, RZ, 0, 0 ;  /* 0x00000000ff037431 */ /* 0x000fe200000001ff */
[----:B------:R-:W-:Y:S01]  /*00c0*/  USHF.L.U32 UR4, UR4, 0x4, URZ ;  /* 0x0000000404047899 */ /* 0x000fe200080006ff */
[----:B------:R-:W-:Y:S01]  /*00d0*/  LOP3.LUT R4, R4, 0x1f, RZ, 0xc0, !PT ;  /* 0x0000001f04047812 */ /* 0x000fe200078ec0ff */
[----:B------:R-:W1:Y:S01]  /*00e0*/  LDCU.64 UR8, c[0x0][0x358] ;  /* 0x00006b00ff0877ac */ /* 0x000e620008000a00 */
[----:B------:R-:W-:Y:S01]  /*00f0*/  MOV R26, RZ ;  /* 0x000000ff001a7202 */ /* 0x000fe20000000f00 */
[----:B------:R-:W-:Y:S01]  /*0100*/  ULOP3.LUT UR4, UR4, 0x7ffffff0, URZ, 0xc0, !UPT ;  /* 0x7ffffff004047892 */ /* 0x000fe2000f8ec0ff */
[----:B0-----:R-:W-:-:S13]  /*0110*/  ISETP.GE.U32.AND P0, PT, R0, UR10, PT ;  /* 0x0000000a00007c0c */ /* 0x001fda000bf06070 */
[----:B-1----:R-:W-:Y:S05]  /*0120*/  @P0 BRA `(.L_x_754) ;  /* 0x0000001000f00947 */ /* 0x002fea0003800000 */
        /* <DEDUP_REMOVED lines=11> */
[----:B------:R-:W0:Y:S01]  /*01e0*/  LDC R5, c[0x0][0x388] ;  /* 0x0000e200ff057b82 */ /* 0x000e220000000800 */
[C---:B------:R-:W-:Y:S02]  /*01f0*/  LOP3.LUT R10, R0.reuse, 0x100, RZ, 0xfc, !PT ;  /* 0x00000100000a7812 */ /* 0x040fe400078efcff */
[C---:B------:R-:W-:Y:S02]  /*0200*/  LOP3.LUT R12, R0.reuse, 0x120, RZ, 0xfc, !PT ;  /* 0x00000120000c7812 */ /* 0x040fe400078efcff */
[C---:B------:R-:W-:Y:S02]  /*0210*/  LOP3.LUT R14, R0.reuse, 0x140, RZ, 0xfc, !PT ;  /* 0x00000140000e7812 */ /* 0x040fe400078efcff */
[C---:B------:R-:W-:Y:S02]  /*0220*/  LOP3.LUT R22, R0.reuse, 0x160, RZ, 0xfc, !PT ;  /* 0x0000016000167812 */ /* 0x040fe400078efcff */
[C---:B------:R-:W-:Y:S02]  /*0230*/  LOP3.LUT R26, R0.reuse, 0x180, RZ, 0xfc, !PT ;  /* 0x00000180001a7812 */ /* 0x040fe400078efcff */
[----:B------:R-:W-:-:S02]  /*0240*/  LOP3.LUT R28, R0, 0x1a0, RZ, 0xfc, !PT ;  /* 0x000001a0001c7812 */ /* 0x000fc400078efcff */
[C---:B------:R-:W-:Y:S02]  /*0250*/  LOP3.LUT R27, R0.reuse, 0x1c0, RZ, 0xfc, !PT ;  /* 0x000001c0001b7812 */ /* 0x040fe400078efcff */
[C---:B------:R-:W-:Y:S02]  /*0260*/  LOP3.LUT R7, R0.reuse, 0x1e0, RZ, 0xfc, !PT ;  /* 0x000001e000077812 */ /* 0x040fe400078efcff */
[C---:B------:R-:W-:Y:S02]  /*0270*/  LOP3.LUT R19, R0.reuse, 0x80, RZ, 0xfc, !PT ;  /* 0x0000008000137812 */ /* 0x040fe400078efcff */
[C---:B------:R-:W-:Y:S02]  /*0280*/  LOP3.LUT R20, R0.reuse, 0xa0, RZ, 0xfc, !PT ;  /* 0x000000a000147812 */ /* 0x040fe400078efcff */
[C---:B------:R-:W-:Y:S02]  /*0290*/  LOP3.LUT R18, R0.reuse, 0xc0, RZ, 0xfc, !PT ;  /* 0x000000c000127812 */ /* 0x040fe400078efcff */
[----:B------:R-:W-:Y:S01]  /*02a0*/  LOP3.LUT R16, R0, 0xe0, RZ, 0xfc, !PT ;  /* 0x000000e000107812 */ /* 0x000fe200078efcff */
[-C--:B0-----:R-:W-:Y:S01]  /*02b0*/  IMAD R25, R8, R5.reuse, UR7 ;  /* 0x0000000708197e24 */ /* 0x081fe2000f8e0205 */
[----:B------:R-:W-:Y:S01]  /*02c0*/  LOP3.LUT R6, R0, 0x40, RZ, 0xfc, !PT ;  /* 0x0000004000067812 */ /* 0x000fe200078efcff */
[-C--:B------:R-:W-:Y:S01]  /*02d0*/  IMAD R15, R10, R5.reuse, UR7 ;  /* 0x000000070a0f7e24 */ /* 0x080fe2000f8e0205 */
[----:B------:R-:W-:Y:S01]  /*02e0*/  LOP3.LUT R2, R0, 0x60, RZ, 0xfc, !PT ;  /* 0x0000006000027812 */ /* 0x000fe200078efcff */
[-C--:B------:R-:W-:Y:S01]  /*02f0*/  IMAD R8, R12, R5.reuse, UR7 ;  /* 0x000000070c087e24 */ /* 0x080fe2000f8e0205 */
[----:B------:R-:W-:Y:S01]  /*0300*/  LOP3.LUT R24, R24, 0xffffff0, RZ, 0xc0, !PT ;  /* 0x0ffffff018187812 */ /* 0x000fe200078ec0ff */
[----:B------:R-:W-:Y:S01]  /*0310*/  IMAD R10, R14, R5, UR7 ;  /* 0x000000070e0a7e24 */ /* 0x000fe2000f8e0205 */
[----:B------:R-:W-:Y:S01]  /*0320*/  IADD3 R25, PT, PT, R4, R25, RZ ;  /* 0x0000001904197210 */ /* 0x000fe20007ffe0ff */
[----:B------:R-:W-:Y:S01]  /*0330*/  IMAD R12, R22, R5, UR7 ;  /* 0x00000007160c7e24 */ /* 0x000fe2000f8e0205 */
[----:B------:R-:W-:Y:S01]  /*0340*/  IADD3 R15, PT, PT, R4, R15, RZ ;  /* 0x0000000f040f7210 */ /* 0x000fe20007ffe0ff */
[----:B------:R-:W-:-:S02]  /*0350*/  IMAD R14, R26, R5, UR7 ;  /* 0x000000071a0e7e24 */ /* 0x000fc4000f8e0205 */
[----:B------:R-:W-:Y:S02]  /*0360*/  HFMA2 R26, -RZ, RZ, 0, 0 ;  /* 0x00000000ff1a7431 */ /* 0x000fe400000001ff */
[-C--:B------:R-:W-:Y:S01]  /*0370*/  IMAD R29, R28, R5.reuse, UR7 ;  /* 0x000000071c1d7e24 */ /* 0x080fe2000f8e0205 */
[C---:B------:R-:W-:Y:S01]  /*0380*/  IADD3 R8, PT, PT, R4.reuse, R8, RZ ;  /* 0x0000000804087210 */ /* 0x040fe20007ffe0ff */
[-C--:B------:R-:W-:Y:S01]  /*0390*/  IMAD R27, R27, R5.reuse, UR7 ;  /* 0x000000071b1b7e24 */ /* 0x080fe2000f8e0205 */
[C---:B------:R-:W-:Y:S01]  /*03a0*/  IADD3 R10, PT, PT, R4.reuse, R10, RZ ;  /* 0x0000000a040a7210 */ /* 0x040fe20007ffe0ff */
[-C--:B------:R-:W-:Y:S01]  /*03b0*/  IMAD R7, R7, R5.reuse, UR7 ;  /* 0x0000000707077e24 */ /* 0x080fe2000f8e0205 */
[C---:B------:R-:W-:Y:S01]  /*03c0*/  IADD3 R12, PT, PT, R4.reuse, R12, RZ ;  /* 0x0000000c040c7210 */ /* 0x040fe20007ffe0ff */
[-C--:B------:R-:W-:Y:S01]  /*03d0*/  IMAD R19, R19, R5.reuse, UR7 ;  /* 0x0000000713137e24 */ /* 0x080fe2000f8e0205 */
[----:B------:R-:W-:Y:S01]  /*03e0*/  IADD3 R14, PT, PT, R4, R14, RZ ;  /* 0x0000000e040e7210 */ /* 0x000fe20007ffe0ff */
[----:B------:R-:W-:Y:S01]  /*03f0*/  IMAD R9, R20, R5, UR7 ;  /* 0x0000000714097e24 */ /* 0x000fe2000f8e0205 */
        /* <DEDUP_REMOVED lines=10> */
[----:B------:R-:W-:-:S02]  /*04a0*/  IADD3 R11, PT, PT, R4, R11, RZ ;  /* 0x0000000b040b7210 */ /* 0x000fc40007ffe0ff */
[C---:B------:R-:W-:Y:S02]  /*04b0*/  IADD3 R13, PT, PT, R4.reuse, R13, RZ ;  /* 0x0000000d040d7210 */ /* 0x040fe40007ffe0ff */
[C---:B------:R-:W-:Y:S02]  /*04c0*/  IADD3 R6, PT, PT, R4.reuse, R23, RZ ;  /* 0x0000001704067210 */ /* 0x040fe40007ffe0ff */
[C---:B------:R-:W-:Y:S02]  /*04d0*/  IADD3 R17, PT, PT, R4.reuse, R17, RZ ;  /* 0x0000001104117210 */ /* 0x040fe40007ffe0ff */
[----:B------:R-:W-:Y:S02]  /*04e0*/  IADD3 R4, PT, PT, R4, R21, RZ ;  /* 0x0000001504047210 */ /* 0x000fe40007ffe0ff */
[----:B------:R-:W-:Y:S02]  /*04f0*/  MOV R2, R0 ;  /* 0x0000000000027202 */ /* 0x000fe40000000f00 */
[----:B------:R-:W-:-:S07]  /*0500*/  IADD3 R24, PT, PT, -R24, RZ, RZ ;  /* 0x000000ff18187210 */ /* 0x000fce0007ffe1ff */
.L_x_757:
[----:B------:R-:W0:Y:S02]  /*0510*/  LDC.64 R20, c[0x0][0x440] ;  /* 0x00011000ff147b82 */ /* 0x000e240000000a00 */
[----:B0-----:R-:W-:-:S06]  /*0520*/  IMAD.WIDE.U32 R22, R4, 0x4, R20 ;  /* 0x0000000404167825 */ /* 0x001fcc00078e0014 */
[----:B------:R-:W2:Y:S02]  /*0530*/  LDG.E R23, desc[UR8][R22.64] ;  /* 0x0000000816177981 */ /* 0x000ea4000c1e1900 */
[----:B--2---:R-:W-:Y:S01]  /*0540*/  FADD.FTZ R28, R23, R26 ;  /* 0x0000001a171c7221 */ /* 0x004fe20000010000 */
[----:B------:R-:W-:-:S06]  /*0550*/  IMAD.WIDE.U32 R26, R25, 0x4, R20 ;  /* 0x00000004191a7825 */ /* 0x000fcc00078e0014 */
[----:B------:R-:W2:Y:S02]  /*0560*/  LDG.E R27, desc[UR8][R26.64] ;  /* 0x000000081a1b7981 */ /* 0x000ea4000c1e1900 */
[----:B--2---:R-:W-:Y:S01]  /*0570*/  FADD.FTZ R27, R28, R27 ;  /* 0x0000001b1c1b7221 */ /* 0x004fe20000010000 */
[----:B------:R-:W-:-:S06]  /*0580*/  IMAD.WIDE.U32 R28, R6, 0x4, R20 ;  /* 0x00000004061c7825 */ /* 0x000fcc00078e0014 */
[----:B------:R-:W2:Y:S01]  /*0590*/  LDG.E R28, desc[UR8][R28.64] ;  /* 0x000000081c1c7981 */ /* 0x000ea2000c1e1900 */
[----:B------:R-:W-:-:S06]  /*05a0*/  IMAD.WIDE.U32 R22, R19, 0x4, R20 ;  /* 0x0000000413167825 */ /* 0x000fcc00078e0014 */
[----:B------:R-:W3:Y:S01]  /*05b0*/  LDG.E R23, desc[UR8][R22.64] ;  /* 0x0000000816177981 */ /* 0x000ee2000c1e1900 */
[----:B--2---:R-:W-:Y:S01]  /*05c0*/  FADD.FTZ R28, R27, R28 ;  /* 0x0000001c1b1c7221 */ /* 0x004fe20000010000 */
[----:B------:R-:W-:-:S06]  /*05d0*/  IMAD.WIDE.U32 R26, R17, 0x4, R20 ;  /* 0x00000004111a7825 */ /* 0x000fcc00078e0014 */
[----:B------:R-:W2:Y:S02]  /*05e0*/  LDG.E R27, desc[UR8][R26.64] ;  /* 0x000000081a1b7981 */ /* 0x000ea4000c1e1900 */
[----:B--2---:R-:W-:-:S04]  /*05f0*/  FADD.FTZ R28, R28, R27 ;  /* 0x0000001b1c1c7221 */ /* 0x004fc80000010000 */
[----:B---3--:R-:W-:Y:S01]  /*0600*/  FADD.FTZ R28, R28, R23 ;  /* 0x000000171c1c7221 */ /* 0x008fe20000010000 */
        /* <DEDUP_REMOVED lines=12> */
[----:B------:R-:W-:-:S04]  /*06d0*/  IMAD.WIDE.U32 R22, R8, 0x4, R20 ;  /* 0x0000000408167825 */ /* 0x000fc800078e0014 */
[----:B------:R-:W-:Y:S02]  /*06e0*/  IMAD.WIDE.U32 R28, R10, 0x4, R20 ;  /* 0x000000040a1c7825 */ /* 0x000fe400078e0014 */
[----:B------:R-:W2:Y:S04]  /*06f0*/  LDG.E R23, desc[UR8][R22.64] ;  /* 0x0000000816177981 */ /* 0x000ea8000c1e1900 */
[----:B------:R-:W3:Y:S01]  /*0700*/  LDG.E R29, desc[UR8][R28.64] ;  /* 0x000000081c1d7981 */ /* 0x000ee2000c1e1900 */
        /* <DEDUP_REMOVED lines=8> */
[----:B------:R-:W-:-:S06]  /*0790*/  IMAD.WIDE.U32 R26, R16, 0x4, R20 ;  /* 0x00000004101a7825 */ /* 0x000fcc00078e0014 */
[----:B------:R-:W2:Y:S02]  /*07a0*/  LDG.E R27, desc[UR8][R26.64] ;  /* 0x000000081a1b7981 */ /* 0x000ea4000c1e1900 */
[----:B--2---:R-:W-:Y:S01]  /*07b0*/  FADD.FTZ R22, R28, R27 ;  /* 0x0000001b1c167221 */ /* 0x004fe20000010000 */
[----:B------:R-:W-:-:S04]  /*07c0*/  IMAD.WIDE.U32 R28, R18, 0x4, R20 ;  /* 0x00000004121c7825 */ /* 0x000fc800078e0014 */
[----:B------:R-:W-:Y:S02]  /*07d0*/  IMAD.WIDE.U32 R20, R7, 0x4, R20 ;  /* 0x0000000407147825 */ /* 0x000fe400078e0014 */
[----:B------:R-:W2:Y:S04]  /*07e0*/  LDG.E R29, desc[UR8][R28.64] ;  /* 0x000000081c1d7981 */ /* 0x000ea8000c1e1900 */
[----:B------:R0:W3:Y:S02]  /*07f0*/  LDG.E R23, desc[UR8][R20.64] ;  /* 0x0000000814177981 */ /* 0x0000e4000c1e1900 */
[----:B0-----:R-:W0:Y:S01]  /*0800*/  LDC.64 R20, c[0x0][0x448] ;  /* 0x00011200ff147b82 */ /* 0x001e220000000a00 */
[----:B--2---:R-:W-:-:S04]  /*0810*/  FADD.FTZ R22, R22, R29 ;  /* 0x0000001d16167221 */ /* 0x004fc80000010000 */
[----:B---3--:R-:W-:Y:S01]  /*0820*/  FADD.FTZ R26, R22, R23 ;  /* 0x00000017161a7221 */ /* 0x008fe20000010000 */
[----:B0-----:R-:W-:-:S04]  /*0830*/  IMAD.WIDE.U32 R22, R4, 0x4, R20 ;  /* 0x0000000404167825 */ /* 0x001fc800078e0014 */
[----:B------:R-:W-:Y:S02]  /*0840*/  IMAD.WIDE.U32 R28, R25, 0x4, R20 ;  /* 0x00000004191c7825 */ /* 0x000fe400078e0014 */
[----:B------:R-:W2:Y:S04]  /*0850*/  LDG.E R22, desc[UR8][R22.64] ;  /* 0x0000000816167981 */ /* 0x000ea8000c1e1900 */
[----:B------:R-:W3:Y:S01]  /*0860*/  LDG.E R27, desc[UR8][R28.64] ;  /* 0x000000081c1b7981 */ /* 0x000ee2000c1e1900 */
[----:B--2---:R-:W-:Y:S01]  /*0870*/  FADD.FTZ R3, R22, R3 ;  /* 0x0000000316037221 */ /* 0x004fe20000010000 */
[----:B------:R-:W-:-:S04]  /*0880*/  IMAD.WIDE.U32 R22, R6, 0x4, R20 ;  /* 0x0000000406167825 */ /* 0x000fc800078e0014 */
[----:B---3--:R-:W-:Y:S02]  /*0890*/  FADD.FTZ R3, R3, R27 ;  /* 0x0000001b03037221 */ /* 0x008fe40000010000 */
[----:B------:R-:W2:Y:S01]  /*08a0*/  LDG.E R27, desc[UR8][R22.64] ;  /* 0x00000008161b7981 */ /* 0x000ea2000c1e1900 */
[----:B------:R-:W-:-:S04]  /*08b0*/  IMAD.WIDE.U32 R28, R17, 0x4, R20 ;  /* 0x00000004111c7825 */ /* 0x000fc800078e0014 */
[----:B--2---:R-:W-:Y:S02]  /*08c0*/  FADD.FTZ R3, R3, R27 ;  /* 0x0000001b03037221 */ /* 0x004fe40000010000 */
        /* <DEDUP_REMOVED lines=32> */
[----:B------:R-:W-:-:S06]  /*0ad0*/  IMAD.WIDE.U32 R20, R7, 0x4, R20 ;  /* 0x0000000407147825 */ /* 0x000fcc00078e0014 */
[----:B------:R-:W3:Y:S01]  /*0ae0*/  LDG.E R20, desc[UR8][R20.64] ;  /* 0x0000000814147981 */ /* 0x000ee2000c1e1900 */
[----:B------:R-:W-:Y:S01]  /*0af0*/  IADD3 R24, PT, PT, R24, 0x10, RZ ;  /* 0x0000001018187810 */ /* 0x000fe20007ffe0ff */
[----:B--2---:R-:W-:Y:S02]  /*0b00*/  FADD.FTZ R3, R3, R27 ;  /* 0x0000001b03037221 */ /* 0x004fe40000010000 */
[----:B------:R-:W2:Y:S01]  /*0b10*/  LDG.E R27, desc[UR8][R22.64] ;  /* 0x00000008161b7981 */ /* 0x000ea2000c1e1900 */
[----:B------:R-:W-:Y:S02]  /*0b20*/  ISETP.NE.AND P0, PT, R24, RZ, PT ;  /* 0x000000ff1800720c */ /* 0x000fe40003f05270 */
[----:B------:R-:W-:Y:S02]  /*0b30*/  IADD3 R2, PT, PT, R2, 0x200, RZ ;  /* 0x0000020002027810 */ /* 0x000fe40007ffe0ff */
        /* <DEDUP_REMOVED lines=15> */
[----:B------:R-:W-:Y:S01]  /*0c30*/  LEA R7, R5, R7, 0x9 ;  /* 0x0000000705077211 */ /* 0x000fe200078e48ff */
[----:B--2---:R-:W-:-:S04]  /*0c40*/  FADD.FTZ R3, R3, R27 ;  /* 0x0000001b03037221 */ /* 0x004fc80000010000 */
[----:B---3--:R-:W-:Y:S01]  /*0c50*/  FADD.FTZ R3, R3, R20 ;  /* 0x0000001403037221 */ /* 0x008fe20000010000 */
[----:B------:R-:W-:Y:S06]  /*0c60*/  @P0 BRA `(.L_x_757) ;  /* 0xfffffff800280947 */ /* 0x000fec000383ffff */
.L_x_756:
[----:B------:R-:W-:Y:S05]  /*0c70*/  BSYNC.RECONVERGENT B1 ;  /* 0x0000000000017941 */ /* 0x000fea0003800200 */
.L_x_755:
        /* <DEDUP_REMOVED lines=12> */
[----:B------:R-:W-:Y:S02]  /*0d40*/  LOP3.LUT R7, R4, 0x7, RZ, 0xc0, !PT ;  /* 0x0000000704077812 */ /* 0x000fe400078ec0ff */
[----:B------:R-:W-:Y:S02]  /*0d50*/  MOV R5, UR7 ;  /* 0x0000000700057c02 */ /* 0x000fe40008000f00 */
[----:B------:R-:W-:Y:S02]  /*0d60*/  ISETP.NE.AND P1, PT, R7, RZ, PT ;  /* 0x000000ff0700720c */ /* 0x000fe40003f25270 */
[----:B0-----:R-:W-:-:S05]  /*0d70*/  LOP3.LUT R5, R5, 0x1f, R6, 0xf8, !PT ;  /* 0x0000001f05057812 */ /* 0x001fca00078ef806 */
[----:B------:R-:W-:Y:S06]  /*0d80*/  @!P0 BRA `(.L_x_759) ;  /* 0x0000000000f08947 */ /* 0x000fec0003800000 */
[----:B------:R-:W0:Y:S08]  /*0d90*/  LDC R18, c[0x0][0x388] ;  /* 0x0000e200ff127b82 */ /* 0x000e300000000800 */
[----:B------:R-:W1:Y:S08]  /*0da0*/  LDC.64 R10, c[0x0][0x440] ;  /* 0x00011000ff0a7b82 */ /* 0x000e700000000a00 */
[----:B------:R-:W2:Y:S01]  /*0db0*/  LDC.64 R14, c[0x0][0x448] ;  /* 0x00011200ff0e7b82 */ /* 0x000ea20000000a00 */
[----:B0-----:R-:W-:-:S05]  /*0dc0*/  IMAD R19, R2, R18, R5 ;  /* 0x0000001202137224 */ /* 0x001fca00078e0205 */
[----:B------:R-:W-:Y:S01]  /*0dd0*/  LEA R25, R18, R19, 0x5 ;  /* 0x0000001312197211 */ /* 0x000fe200078e28ff */
[----:B-1----:R-:W-:-:S04]  /*0de0*/  IMAD.WIDE.U32 R8, R19, 0x4, R10 ;  /* 0x0000000413087825 */ /* 0x002fc800078e000a */
[----:B------:R-:W-:Y:S01]  /*0df0*/  IMAD.WIDE.U32 R22, R25, 0x4, R10 ;  /* 0x0000000419167825 */ /* 0x000fe200078e000a */
[----:B------:R-:W3:Y:S03]  /*0e00*/  LDG.E R21, desc[UR8][R8.64] ;  /* 0x0000000808157981 */ /* 0x000ee6000c1e1900 */
[----:B--2---:R-:W-:Y:S02]  /*0e10*/  IMAD.WIDE.U32 R12, R19, 0x4, R14 ;  /* 0x00000004130c7825 */ /* 0x004fe400078e000e */
[----:B------:R-:W2:Y:S04]  /*0e20*/  LDG.E R22, desc[UR8][R22.64] ;  /* 0x0000000816167981 */ /* 0x000ea8000c1e1900 */
[----:B------:R0:W4:Y:S01]  /*0e30*/  LDG.E R20, desc[UR8][R12.64] ;  /* 0x000000080c147981 */ /* 0x000122000c1e1900 */
[----:B------:R-:W-:-:S04]  /*0e40*/  LEA R17, R18, R19, 0x6 ;  /* 0x0000001312117211 */ /* 0x000fc800078e30ff */
[C---:B------:R-:W-:Y:S01]  /*0e50*/  LEA R27, R18.reuse, R17, 0x5 ;  /* 0x00000011121b7211 */ /* 0x040fe200078e28ff */
[----:B------:R-:W-:Y:S01]  /*0e60*/  IMAD.WIDE.U32 R24, R25, 0x4, R14 ;  /* 0x0000000419187825 */ /* 0x000fe200078e000e */
[----:B------:R-:W-:-:S03]  /*0e70*/  LEA R19, R18, R19, 0x7 ;  /* 0x0000001312137211 */ /* 0x000fc600078e38ff */
[----:B0-----:R-:W-:-:S04]  /*0e80*/  IMAD.WIDE.U32 R12, R27, 0x4, R10 ;  /* 0x000000041b0c7825 */ /* 0x001fc800078e000a */
[C---:B------:R-:W-:Y:S02]  /*0e90*/  IMAD.WIDE.U32 R8, R17.reuse, 0x4, R10 ;  /* 0x0000000411087825 */ /* 0x040fe400078e000a */
[----:B------:R-:W5:Y:S02]  /*0ea0*/  LDG.E R13, desc[UR8][R12.64] ;  /* 0x000000080c0d7981 */ /* 0x000f64000c1e1900 */
[----:B------:R-:W-:Y:S02]  /*0eb0*/  IMAD.WIDE.U32 R16, R17, 0x4, R14 ;  /* 0x0000000411107825 */ /* 0x000fe400078e000e */
[----:B------:R-:W5:Y:S02]  /*0ec0*/  LDG.E R9, desc[UR8][R8.64] ;  /* 0x0000000808097981 */ /* 0x000f64000c1e1900 */
[C---:B------:R-:W-:Y:S02]  /*0ed0*/  IMAD.WIDE.U32 R28, R19.reuse, 0x4, R10 ;  /* 0x00000004131c7825 */ /* 0x040fe400078e000a */
[----:B------:R-:W5:Y:S04]  /*0ee0*/  LDG.E R16, desc[UR8][R16.64] ;  /* 0x0000000810107981 */ /* 0x000f68000c1e1900 */
[----:B------:R-:W5:Y:S04]  /*0ef0*/  LDG.E R12, desc[UR8][R24.64] ;  /* 0x00000008180c7981 */ /* 0x000f68000c1e1900 */
[----:B------:R0:W5:Y:S02]  /*0f00*/  LDG.E R8, desc[UR8][R28.64] ;  /* 0x000000081c087981 */ /* 0x000164000c1e1900 */
[----:B0-----:R-:W-:-:S05]  /*0f10*/  IMAD.WIDE.U32 R28, R19, 0x4, R14 ;  /* 0x00000004131c7825 */ /* 0x001fca00078e000e */
[----:B------:R0:W5:Y:S01]  /*0f20*/  LDG.E R17, desc[UR8][R28.64] ;  /* 0x000000081c117981 */ /* 0x000162000c1e1900 */
[----:B---3--:R-:W-:Y:S01]  /*0f30*/  FADD.FTZ R26, R26, R21 ;  /* 0x000000151a1a7221 */ /* 0x008fe20000010000 */
[----:B------:R-:W-:-:S03]  /*0f40*/  LEA R21, R18, R19, 0x5 ;  /* 0x0000001312157211 */ /* 0x000fc600078e28ff */
[----:B--2---:R-:W-:Y:S01]  /*0f50*/  FADD.FTZ R22, R26, R22 ;  /* 0x000000161a167221 */ /* 0x004fe20000010000 */
[----:B------:R-:W-:Y:S01]  /*0f60*/  IMAD.WIDE.U32 R26, R27, 0x4, R14 ;  /* 0x000000041b1a7825 */ /* 0x000fe200078e000e */
[----:B------:R-:W-:-:S03]  /*0f70*/  LEA R19, R18, R19, 0x6 ;  /* 0x0000001312137211 */ /* 0x000fc600078e30ff */
[----:B------:R-:W-:-:S04]  /*0f80*/  IMAD.WIDE.U32 R24, R21, 0x4, R10 ;  /* 0x0000000415187825 */ /* 0x000fc800078e000a */
[----:B----4-:R-:W-:Y:S01]  /*0f90*/  FADD.FTZ R23, R3, R20 ;  /* 0x0000001403177221 */ /* 0x010fe20000010000 */
[----:B------:R-:W2:Y:S01]  /*0fa0*/  LDG.E R26, desc[UR8][R26.64] ;  /* 0x000000081a1a7981 */ /* 0x000ea2000c1e1900 */
[----:B------:R-:W-:-:S03]  /*0fb0*/  IMAD.WIDE.U32 R20, R21, 0x4, R14 ;  /* 0x0000000415147825 */ /* 0x000fc600078e000e */
[----:B------:R1:W3:Y:S01]  /*0fc0*/  LDG.E R3, desc[UR8][R24.64] ;  /* 0x0000000818037981 */ /* 0x0002e2000c1e1900 */
[----:B0-----:R-:W-:-:S03]  /*0fd0*/  IMAD.WIDE.U32 R28, R19, 0x4, R10 ;  /* 0x00000004131c7825 */ /* 0x001fc600078e000a */
[----:B------:R-:W4:Y:S01]  /*0fe0*/  LDG.E R20, desc[UR8][R20.64] ;  /* 0x0000000814147981 */ /* 0x000f22000c1e1900 */
[----:B-1----:R-:W-:Y:S01]  /*0ff0*/  LEA R25, R18, R19, 0x5 ;  /* 0x0000001312197211 */ /* 0x002fe200078e28ff */
[----:B------:R-:W-:Y:S02]  /*1000*/  IMAD.WIDE.U32 R18, R19, 0x4, R14 ;  /* 0x0000000413127825 */ /* 0x000fe400078e000e */
[----:B------:R-:W4:Y:S02]  /*1010*/  LDG.E R24, desc[UR8][R28.64] ;  /* 0x000000081c187981 */ /* 0x000f24000c1e1900 */
[C---:B------:R-:W-:Y:S02]  /*1020*/  IMAD.WIDE.U32 R10, R25.reuse, 0x4, R10 ;  /* 0x00000004190a7825 */ /* 0x040fe400078e000a */
[----:B------:R-:W4:Y:S02]  /*1030*/  LDG.E R18, desc[UR8][R18.64] ;  /* 0x0000000812127981 */ /* 0x000f24000c1e1900 */
[----:B------:R-:W-:-:S02]  /*1040*/  IMAD.WIDE.U32 R14, R25, 0x4, R14 ;  /* 0x00000004190e7825 */ /* 0x000fc400078e000e */
[----:B------:R-:W4:Y:S04]  /*1050*/  LDG.E R10, desc[UR8][R10.64] ;  /* 0x000000080a0a7981 */ /* 0x000f28000c1e1900 */
[----:B------:R-:W4:Y:S01]  /*1060*/  LDG.E R14, desc[UR8][R14.64] ;  /* 0x000000080e0e7981 */ /* 0x000f22000c1e1900 */
[----:B-----5:R-:W-:Y:S01]  /*1070*/  FADD.FTZ R23, R23, R12 ;  /* 0x0000000c17177221 */ /* 0x020fe20000010000 */
[----:B------:R-:W-:-:S03]  /*1080*/  FADD.FTZ R22, R22, R9 ;  /* 0x0000000916167221 */ /* 0x000fc60000010000 */
[----:B------:R-:W-:Y:S01]  /*1090*/  FADD.FTZ R23, R23, R16 ;  /* 0x0000001017177221 */ /* 0x000fe20000010000 */
[----:B------:R-:W-:-:S04]  /*10a0*/  FADD.FTZ R13, R22, R13 ;  /* 0x0000000d160d7221 */ /* 0x000fc80000010000 */
[----:B------:R-:W-:Y:S01]  /*10b0*/  FADD.FTZ R8, R13, R8 ;  /* 0x000000080d087221 */ /* 0x000fe20000010000 */
[----:B------:R-:W-:Y:S01]  /*10c0*/  IADD3 R2, PT, PT, R2, 0x100, RZ ;  /* 0x0000010002027810 */ /* 0x000fe20007ffe0ff */
[----:B--2---:R-:W-:-:S04]  /*10d0*/  FADD.FTZ R26, R23, R26 ;  /* 0x0000001a171a7221 */ /* 0x004fc80000010000 */
[----:B------:R-:W-:Y:S01]  /*10e0*/  FADD.FTZ R17, R26, R17 ;  /* 0x000000111a117221 */ /* 0x000fe20000010000 */
[----:B---3--:R-:W-:-:S03]  /*10f0*/  FADD.FTZ R3, R8, R3 ;  /* 0x0000000308037221 */ /* 0x008fc60000010000 */
[----:B----4-:R-:W-:Y:S01]  /*1100*/  FADD.FTZ R17, R17, R20 ;  /* 0x0000001411117221 */ /* 0x010fe20000010000 */
[----:B------:R-:W-:-:S03]  /*1110*/  FADD.FTZ R3, R3, R24 ;  /* 0x0000001803037221 */ /* 0x000fc60000010000 */
[----:B------:R-:W-:Y:S01]  /*1120*/  FADD.FTZ R17, R17, R18 ;  /* 0x0000001211117221 */ /* 0x000fe20000010000 */
[----:B------:R-:W-:-:S03]  /*1130*/  FADD.FTZ R26, R3, R10 ;  /* 0x0000000a031a7221 */ /* 0x000fc60000010000 */
[----:B------:R-:W-:-:S07]  /*1140*/  FADD.FTZ R3, R17, R14 ;  /* 0x0000000e11037221 */ /* 0x000fce0000010000 */
.L_x_759:
[----:B------:R-:W-:Y:S05]  /*1150*/  BSYNC.RECONVERGENT B1 ;  /* 0x0000000000017941 */ /* 0x000fea0003800200 */
.L_x_758:
[----:B------:R-:W-:Y:S05]  /*1160*/  @!P1 BRA `(.L_x_754) ;  /* 0x0000000000e09947 */ /* 0x000fea0003800000 */
[----:B------:R-:W-:Y:S01]  /*1170*/  ISETP.GE.U32.AND P0, PT, R7, 0x4, PT ;  /* 0x000000040700780c */ /* 0x000fe20003f06070 */
[----:B------:R-:W-:Y:S01]  /*1180*/  BSSY.RECONVERGENT B1, `(.L_x_760) ;  /* 0x0000024000017945 */ /* 0x000fe20003800200 */
[----:B------:R-:W-:-:S04]  /*1190*/  LOP3.LUT R4, R4, 0x3, RZ, 0xc0, !PT ;  /* 0x0000000304047812 */ /* 0x000fc800078ec0ff */
[----:B------:R-:W-:-:S07]  /*11a0*/  ISETP.NE.AND P1, PT, R4, RZ, PT ;  /* 0x000000ff0400720c */ /* 0x000fce0003f25270 */
[----:B------:R-:W-:Y:S06]  /*11b0*/  @!P0 BRA `(.L_x_761) ;  /* 0x0000000000808947 */ /* 0x000fec0003800000 */
[----:B------:R-:W0:Y:S08]  /*11c0*/  LDC R7, c[0x0][0x388] ;  /* 0x0000e200ff077b82 */ /* 0x000e300000000800 */
[----:B------:R-:W1:Y:S08]  /*11d0*/  LDC.64 R8, c[0x0][0x448] ;  /* 0x00011200ff087b82 */ /* 0x000e700000000a00 */
[----:B------:R-:W2:Y:S01]  /*11e0*/  LDC.64 R10, c[0x0][0x440] ;  /* 0x00011000ff0a7b82 */ /* 0x000ea20000000a00 */
[----:B0-----:R-:W-:-:S05]  /*11f0*/  IMAD R12, R2, R7, R5 ;  /* 0x00000007020c7224 */ /* 0x001fca00078e0205 */
[CC--:B------:R-:W-:Y:S01]  /*1200*/  LEA R17, R7.reuse, R12.reuse, 0x5 ;  /* 0x0000000c07117211 */ /* 0x0c0fe200078e28ff */
[----:B-1----:R-:W-:Y:S01]  /*1210*/  IMAD.WIDE.U32 R20, R12, 0x4, R8 ;  /* 0x000000040c147825 */ /* 0x002fe200078e0008 */
[----:B------:R-:W-:-:S03]  /*1220*/  LEA R15, R7, R12, 0x6 ;  /* 0x0000000c070f7211 */ /* 0x000fc600078e30ff */
[--C-:B--2---:R-:W-:Y:S02]  /*1230*/  IMAD.WIDE.U32 R22, R12, 0x4, R10.reuse ;  /* 0x000000040c167825 */ /* 0x104fe400078e000a */
[----:B------:R-:W2:Y:S02]  /*1240*/  LDG.E R20, desc[UR8][R20.64] ;  /* 0x0000000814147981 */ /* 0x000ea4000c1e1900 */
[C---:B------:R-:W-:Y:S02]  /*1250*/  IMAD.WIDE.U32 R18, R17.reuse, 0x4, R10 ;  /* 0x0000000411127825 */ /* 0x040fe400078e000a */
        /* <DEDUP_REMOVED lines=14> */
[----:B--2---:R-:W-:Y:S01]  /*1340*/  FADD.FTZ R3, R3, R20 ;  /* 0x0000001403037221 */ /* 0x004fe20000010000 */
[----:B---3--:R-:W-:-:S04]  /*1350*/  FADD.FTZ R5, R26, R5 ;  /* 0x000000051a057221 */ /* 0x008fc80000010000 */
[----:B----4-:R-:W-:Y:S01]  /*1360*/  FADD.FTZ R5, R5, R18 ;  /* 0x0000001205057221 */ /* 0x010fe20000010000 */
[----:B-----5:R-:W-:-:S03]  /*1370*/  FADD.FTZ R3, R3, R16 ;  /* 0x0000001003037221 */ /* 0x020fc60000010000 */
[----:B------:R-:W-:Y:S01]  /*1380*/  FADD.FTZ R5, R5, R12 ;  /* 0x0000000c05057221 */ /* 0x000fe20000010000 */
[----:B------:R-:W-:-:S03]  /*1390*/  FADD.FTZ R3, R3, R14 ;  /* 0x0000000e03037221 */ /* 0x000fc60000010000 */
[----:B------:R-:W-:Y:S01]  /*13a0*/  FADD.FTZ R26, R5, R10 ;  /* 0x0000000a051a7221 */ /* 0x000fe20000010000 */
[----:B------:R-:W-:-:S07]  /*13b0*/  FADD.FTZ R3, R3, R8 ;  /* 0x0000000803037221 */ /* 0x000fce0000010000 */
.L_x_761:
[----:B------:R-:W-:Y:S05]  /*13c0*/  BSYNC.RECONVERGENT B1 ;  /* 0x0000000000017941 */ /* 0x000fea0003800200 */
.L_x_760:
[----:B------:R-:W-:Y:S05]  /*13d0*/  @!P1 BRA `(.L_x_754) ;  /* 0x0000000000449947 */ /* 0x000fea0003800000 */
[----:B------:R-:W0:Y:S01]  /*13e0*/  LDC R12, c[0x0][0x388] ;  /* 0x0000e200ff0c7b82 */ /* 0x000e220000000800 */
[----:B------:R-:W-:-:S07]  /*13f0*/  LOP3.LUT R13, R6, 0x1f, RZ, 0xc0, !PT ;  /* 0x0000001f060d7812 */ /* 0x000fce00078ec0ff */
[----:B------:R-:W1:Y:S08]  /*1400*/  LDC.64 R8, c[0x0][0x440] ;  /* 0x00011000ff087b82 */ /* 0x000e700000000a00 */
[----:B------:R-:W2:Y:S01]  /*1410*/  LDC.64 R10, c[0x0][0x448] ;  /* 0x00011200ff0a7b82 */ /* 0x000ea20000000a00 */
[----:B0-----:R-:W-:-:S05]  /*1420*/  IMAD R2, R2, R12, UR7 ;  /* 0x0000000702027e24 */ /* 0x001fca000f8e020c */
[----:B------:R-:W-:Y:S02]  /*1430*/  IADD3 R13, PT, PT, R13, R2, RZ ;  /* 0x000000020d0d7210 */ /* 0x000fe40007ffe0ff */
[----:B------:R-:W-:-:S07]  /*1440*/  IADD3 R2, PT, PT, -R4, RZ, RZ ;  /* 0x000000ff04027210 */ /* 0x000fce0007ffe1ff */
.L_x_762:
[----:B-1----:R-:W-:-:S04]  /*1450*/  IMAD.WIDE.U32 R4, R13, 0x4, R8 ;  /* 0x000000040d047825 */ /* 0x002fc800078e0008 */
[----:B--2---:R-:W-:Y:S02]  /*1460*/  IMAD.WIDE.U32 R6, R13, 0x4, R10 ;  /* 0x000000040d067825 */ /* 0x004fe400078e000a */
        /* <DEDUP_REMOVED lines=8> */
.L_x_754:
[----:B------:R-:W-:Y:S05]  /*14f0*/  BSYNC.RECONVERGENT B0 ;  /* 0x0000000000007941 */ /* 0x000fea0003800200 */
.L_x_753:
        /* <DEDUP_REMOVED lines=10> */
[C---:B------:R-:W-:Y:S01]  /*15a0*/  ISETP.NE.AND P1, PT, R2.reuse, RZ, PT ;  /* 0x000000ff0200720c */ /* 0x040fe20003f25270 */
[----:B------:R-:W-:Y:S01]  /*15b0*/  STS [R5], R3 ;  /* 0x0000000305007388 */ /* 0x000fe20000000800 */
[----:B------:R-:W-:Y:S02]  /*15c0*/  LOP3.LUT R4, R7, R4, RZ, 0xfc, !PT ;  /* 0x0000000407047212 */ /* 0x000fe400078efcff */
[----:B------:R-:W-:Y:S01]  /*15d0*/  ISETP.GT.U32.AND P0, PT, R2, 0xf, PT ;  /* 0x0000000f0200780c */ /* 0x000fe20003f04070 */
[----:B------:R-:W-:Y:S01]  /*15e0*/  STS [R5+0x1000], R26 ;  /* 0x0010001a05007388 */ /* 0x000fe20000000800 */
[----:B------:R-:W-:Y:S02]  /*15f0*/  BAR.SYNC.DEFER_BLOCKING 0x0 ;  /* 0x0000000000007b1d */ /* 0x000fe40000010000 */
[----:B------:R-:W-:-:S04]  /*1600*/  ISETP.NE.OR P0, PT, R0, 0x1f, P0 ;  /* 0x0000001f0000780c */ /* 0x000fc80000705670 */
        /* <DEDUP_REMOVED lines=10> */
[----:B------:R-:W0:Y:S01]  /*16b0*/  SHFL.BFLY PT, R3, R12, 0x4, 0x1f ;  /* 0x0c801f000c037f89 */ /* 0x000e2200000e0000 */
[----:B------:R-:W-:-:S03]  /*16c0*/  @!P1 LEA R8, R0, UR5, 0x2 ;  /* 0x0000000500089c11 */ /* 0x000fc6000f8e10ff */
[----:B------:R-:W1:Y:S01]  /*16d0*/  SHFL.BFLY PT, R10, R9, 0x4, 0x1f ;  /* 0x0c801f00090a7f89 */ /* 0x000e6200000e0000 */
        /* <DEDUP_REMOVED lines=14> */
[C---:B------:R-:W-:Y:S01]  /*17c0*/  LEA R0, R2.reuse, UR5, 0x3 ;  /* 0x0000000502007c11 */ /* 0x040fe2000f8e18ff */
[----:B0-----:R-:W0:Y:S01]  /*17d0*/  LDC.64 R4, c[0x0][0x488] ;  /* 0x00012200ff047b82 */ /* 0x001e220000000a00 */
[----:B------:R-:W-:-:S03]  /*17e0*/  IADD3 R9, PT, PT, R2, UR4, RZ ;  /* 0x0000000402097c10 */ /* 0x000fc6000fffe0ff */
        /* <DEDUP_REMOVED lines=10> */
.L_x_763:
        /* <DEDUP_REMOVED lines=15> */
.L_x_15590:


//--------------------- .text._ZN10layer_norm13ln_bwd_kernelINS_13Kernel_traitsI13__nv_bfloat16S2_S2_S2_fjLj4096ELj1ELj1ELj4ELj16ENS_18Kernel_traits_baseILj4096ES2_S2_S2_S2_fjLj128EEEEELb1ELb0ELb1ELb1EEEvNS_9BwdParamsE --------------------------
	.section	.text._ZN10layer_norm13ln_bwd_kernelINS_13Kernel_traitsI13__nv_bfloat16S2_S2_S2_fjLj4096ELj1ELj1ELj4ELj16ENS_18Kernel_traits_baseILj4096ES2_S2_S2_S2_fjLj128EEEEELb1ELb0ELb1ELb1EEEvNS_9BwdParamsE,"ax",@progbits
	.align	128
        .global         _ZN10layer_norm13ln_bwd_kernelINS_13Kernel_traitsI13__nv_bfloat16S2_S2_S2_fjLj4096ELj1ELj1ELj4ELj16ENS_18Kernel_traits_baseILj4096ES2_S2_S2_S2_fjLj128EEEEELb1ELb0ELb1ELb1EEEvNS_9BwdParamsE
        .type           _ZN10layer_norm13ln_bwd_kernelINS_13Kernel_traitsI13__nv_bfloat16S2_S2_S2_fjLj4096ELj1ELj1ELj4ELj16ENS_18Kernel_traits_baseILj4096ES2_S2_S2_S2_fjLj128EEEEELb1ELb0ELb1ELb1EEEvNS_9BwdParamsE,@function
        .size           _ZN10layer_norm13ln_bwd_kernelINS_13Kernel_traitsI13__nv_bfloat16S2_S2_S2_fjLj4096ELj1ELj1ELj4ELj16ENS_18Kernel_traits_baseILj4096ES2_S2_S2_S2_fjLj128EEEEELb1ELb0ELb1ELb1EEEvNS_9BwdParamsE,(.L_x_15591 - _ZN10layer_norm13ln_bwd_kernelINS_13Kernel_traitsI13__nv_bfloat16S2_S2_S2_fjLj4096ELj1ELj1ELj4ELj16ENS_18Kernel_traits_baseILj4096ES2_S2_S2_S2_fjLj128EEEEELb1ELb0ELb1ELb1EEEvNS_9BwdParamsE)
        .other          _ZN10layer_norm13ln_bwd_kernelINS_13Kernel_traitsI13__nv_bfloat16S2_S2_S2_fjLj4096ELj1ELj1ELj4ELj16ENS_18Kernel_traits_baseILj4096ES2_S2_S2_S2_fjLj128EEEEELb1ELb0ELb1ELb1EEEvNS_9BwdParamsE,@"STO_CUDA_ENTRY STV_DEFAULT"
_ZN10layer_norm13ln_bwd_kernelINS_13Kernel_traitsI13__nv_bfloat16S2_S2_S2_fjLj4096ELj1ELj1ELj4ELj16ENS_18Kernel_traits_baseILj4096ES2_S2_S2_S2_fjLj128EEEEELb1ELb0ELb1ELb1EEEvNS_9BwdParamsE:
.text._ZN10layer_norm13ln_bwd_kernelINS_13Kernel_traitsI13__nv_bfloat16S2_S2_S2_fjLj4096ELj1ELj1ELj4ELj16ENS_18Kernel_traits_baseILj4096ES2_S2_S2_S2_fjLj128EEEEELb1ELb0ELb1ELb1EEEvNS_9BwdParamsE:
        /* <DEDUP_REMOVED lines=40> */
[----:B------:R-:W2:Y:S01]  /*0280*/  LDCU UR15, c[0x0][0x388] ;  /* 0x00007100ff0f77ac */ /* 0x000ea20008000800 */
[----:B------:R-:W3:Y:S01]  /*0290*/  LDCU.U8 UR11, c[0x0][0x410] ;  /* 0x00008200ff0b77ac */ /* 0x000ee20008000000 */
[----:B------:R-:W4:Y:S01]  /*02a0*/  LDCU UR14, c[0x0][0x400] ;  /* 0x00008000ff0e77ac */ /* 0x000f220008000800 */
[----:B------:R-:W0:Y:S01]  /*02b0*/  LDCU.64 UR16, c[0x0][0x408] ;  /* 0x00008100ff1077ac */ /* 0x000e220008000a00 */
[----:B------:R-:W0:Y:S01]  /*02c0*/  LDCU.64 UR6, c[0x0][0x438] ;  /* 0x00008700ff0677ac */ /* 0x000e220008000a00 */
[----:B------:R-:W0:Y:S01]  /*02d0*/  LDCU.64 UR8, c[0x0][0x478] ;  /* 0x00008f00ff0877ac */ /* 0x000e220008000a00 */
[----:B-1----:R-:W-:-:S05]  /*02e0*/  IMAD.WIDE.U32 R2, R183, 0x10, R2 ;  /* 0x00000010b7027825 */ /* 0x002fca00078e0002 */
[----:B0-----:R0:W5:Y:S04]  /*02f0*/  LDG.E.128 R140, desc[UR12][R2.64+0x1800] ;  /* 0x0018000c028c7981 */ /* 0x001168000c1e1d00 */
[----:B------:R0:W5:Y:S04]  /*0300*/  LDG.E.128 R24, desc[UR12][R2.64+0x1000] ;  /* 0x0010000c02187981 */ /* 0x000168000c1e1d00 */
[----:B------:R0:W5:Y:S04]  /*0310*/  LDG.E.128 R20, desc[UR12][R2.64+0x800] ;  /* 0x0008000c02147981 */ /* 0x000168000c1e1d00 */
[----:B------:R0:W5:Y:S01]  /*0320*/  LDG.E.128 R16, desc[UR12][R2.64] ;  /* 0x0000000c02107981 */ /* 0x000162000c1e1d00 */
[----:B------:R-:W-:Y:S01]  /*0330*/  HFMA2 R88, -RZ, RZ, 0, 0 ;  /* 0x00000000ff587431 */ /* 0x000fe200000001ff */
[----:B------:R-:W-:Y:S01]  /*0340*/  MOV R121, UR4 ;  /* 0x0000000400797c02 */ /* 0x000fe20008000f00 */
[----:B--234-:R-:W-:-:S11]  /*0350*/  UPLOP3.LUT UP1, UPT, UPT, UPT, UPT, 0x40, 0x4 ;  /* 0x000000000004789c */ /* 0x01cfd60003f2e870 */
.L_x_898:
[----:B------:R-:W1:Y:S08]  /*0360*/  LDC.64 R108, c[0x0][0x3f8] ;  /* 0x0000fe00ff6c7b82 */ /* 0x000e700000000a00 */
[----:B------:R-:W2:Y:S08]  /*0370*/  LDC.64 R106, c[0x0][0x3c8] ;  /* 0x0000f200ff6a7b82 */ /* 0x000eb00000000a00 */
[----:B------:R-:W3:Y:S01]  /*0380*/  LDC.64 R110, c[0x0][0x3f0] ;  /* 0x0000fc00ff6e7b82 */ /* 0x000ee20000000a00 */
[----:B-1----:R-:W-:-:S07]  /*0390*/  IMAD.WIDE R108, R121, 0x4, R108 ;  /* 0x00000004796c7825 */ /* 0x002fce00078e026c */
[----:B------:R-:W1:Y:S01]  /*03a0*/  LDC.64 R104, c[0x0][0x3c0] ;  /* 0x0000f000ff687b82 */ /* 0x000e620000000a00 */
[----:B------:R-:W4:Y:S01]  /*03b0*/  LDG.E R0, desc[UR12][R108.64] ;  /* 0x0000000c6c007981 */ /* 0x000f22000c1e1900 */
[----:B--2---:R-:W-:-:S05]  /*03c0*/  IMAD.WIDE R106, R121, 0x4, R106 ;  /* 0x00000004796a7825 */ /* 0x004fca00078e026a */
[----:B0----5:R0:W5:Y:S01]  /*03d0*/  LDG.E R2, desc[UR12][R106.64] ;  /* 0x0000000c6a027981 */ /* 0x021162000c1e1900 */
[----:B---3--:R-:W-:-:S05]  /*03e0*/  IMAD.WIDE R110, R121, 0x4, R110 ;  /* 0x00000004796e7825 */ /* 0x008fca00078e026e */
[----:B------:R0:W5:Y:S01]  /*03f0*/  LDG.E R122, desc[UR12][R110.64] ;  /* 0x0000000c6e7a7981 */ /* 0x000162000c1e1900 */
[----:B----4-:R-:W-:-:S13]  /*0400*/  ISETP.GE.AND P1, PT, R0, 0x1, PT ;  /* 0x000000010000780c */ /* 0x010fda0003f26270 */
[----:B01----:R-:W-:Y:S05]  /*0410*/  @!P1 BRA `(.L_x_765) ;  /* 0x0000001800e49947 */ /* 0x003fea0003800000 */
[----:B------:R-:W0:Y:S01]  /*0420*/  LDC R146, c[0x0][0x388] ;  /* 0x0000e200ff927b82 */ /* 0x000e220000000800 */
[----:B------:R-:W-:-:S07]  /*0430*/  VIADD R111, R0, 0xffffffff ;  /* 0xffffffff006f7836 */ /* 0x000fce0000000000 */
[----:B------:R-:W1:Y:S08]  /*0440*/  LDC.64 R108, c[0x0][0x3a8] ;  /* 0x0000ea00ff6c7b82 */ /* 0x000e700000000a00 */
[----:B------:R-:W2:Y:S01]  /*0450*/  LDC.64 R106, c[0x0][0x428] ;  /* 0x00010a00ff6a7b82 */ /* 0x000ea20000000a00 */
[C---:B0-----:R-:W-:Y:S02]  /*0460*/  IMAD R3, R121.reuse, R146, RZ ;  /* 0x0000009279037224 */ /* 0x041fe400078e02ff */
[----:B------:R-:W-:Y:S01]  /*0470*/  IMAD.WIDE R144, R121, 0x4, R104 ;  /* 0x0000000479907825 */ /* 0x000fe200078e0268 */
[----:B------:R-:W-:-:S04]  /*0480*/  MOV R120, UR7 ;  /* 0x0000000700787c02 */ /* 0x000fc80008000f00 */
[----:B------:R-:W0:Y:S01]  /*0490*/  LDC.64 R160, c[0x0][0x3b0] ;  /* 0x0000ec00ffa07b82 */ /* 0x000e220000000a00 */
[----:B------:R-:W-:Y:S01]  /*04a0*/  SHF.R.S32.HI R110, RZ, 0x1f, R3 ;  /* 0x0000001fff6e7819 */ /* 0x000fe20000011403 */
[----:B------:R-:W-:Y:S01]  /*04b0*/  IMAD R111, R111, R146, RZ ;  /* 0x000000926f6f7224 */ /* 0x000fe200078e02ff */
[----:B------:R3:W4:Y:S02]  /*04c0*/  LDG.E R187, desc[UR12][R144.64] ;  /* 0x0000000c90bb7981 */ /* 0x000724000c1e1900 */
[----:B------:R-:W-:Y:S02]  /*04d0*/  LEA.HI R110, R110, R3, RZ, 0x3 ;  /* 0x000000036e6e7211 */ /* 0x000fe400078f18ff */
[----:B------:R-:W-:Y:S02]  /*04e0*/  SHF.R.S32.HI R112, RZ, 0x1f, R111 ;  /* 0x0000001fff707819 */ /* 0x000fe4000001146f */
[----:B------:R-:W-:Y:S02]  /*04f0*/  LEA.HI.SX32 R123, R110, R183, 0x1d ;  /* 0x000000b76e7b7211 */ /* 0x000fe400078feaff */
[----:B------:R-:W-:-:S02]  /*0500*/  LEA.HI R112, R112, R111, RZ, 0x3 ;  /* 0x0000006f70707211 */ /* 0x000fc400078f18ff */
[C---:B------:R-:W-:Y:S01]  /*0510*/  IADD3 R147, PT, PT, R123.reuse, 0x80, RZ ;  /* 0x000000807b937810 */ /* 0x040fe20007ffe0ff */
[C-C-:B-1----:R-:W-:Y:S01]  /*0520*/  IMAD.WIDE.U32 R136, R123.reuse, 0x10, R108.reuse ;  /* 0x000000107b887825 */ /* 0x142fe200078e006c */
[----:B------:R-:W-:Y:S02]  /*0530*/  LEA.HI.SX32 R3, R112, R183, 0x1d ;  /* 0x000000b770037211 */ /* 0x000fe400078feaff */
[----:B------:R-:W-:Y:S01]  /*0540*/  IADD3 R151, PT, PT, R123, 0x180, RZ ;  /* 0x000001807b977810 */ /* 0x000fe20007ffe0ff */
[----:B------:R-:W-:Y:S01]  /*0550*/  IMAD.WIDE.U32 R128, R147, 0x10, R108 ;  /* 0x0000001093807825 */ /* 0x000fe200078e006c */
[----:B------:R-:W-:Y:S01]  /*0560*/  IADD3 R125, PT, PT, R3, 0x80, RZ ;  /* 0x00000080037d7810 */ /* 0x000fe20007ffe0ff */
[----:B------:R-:W4:Y:S02]  /*0570*/  LDG.E.128 R136, desc[UR12][R136.64] ;  /* 0x0000000c88887981 */ /* 0x000f24000c1e1d00 */
[----:B------:R-:W-:Y:S02]  /*0580*/  VIADD R149, R123, 0x100 ;  /* 0x000001007b957836 */ /* 0x000fe40000000000 */
[--C-:B--2---:R-:W-:Y:S01]  /*0590*/  IMAD.WIDE.U32 R132, R3, 0x10, R106.reuse ;  /* 0x0000001003847825 */ /* 0x104fe200078e006a */
[----:B------:R-:W2:Y:S03]  /*05a0*/  LDG.E.128 R128, desc[UR12][R128.64] ;  /* 0x0000000c80807981 */ /* 0x000ea6000c1e1d00 */
[----:B------:R-:W-:-:S02]  /*05b0*/  IMAD.WIDE.U32 R124, R125, 0x10, R106 ;  /* 0x000000107d7c7825 */ /* 0x000fc400078e006a */
[----:B------:R-:W2:Y:S02]  /*05c0*/  LDG.E.128 R132, desc[UR12][R132.64] ;  /* 0x0000000c84847981 */ /* 0x000ea4000c1e1d00 */
[--C-:B------:R-:W-:Y:S02]  /*05d0*/  IMAD.WIDE.U32 R116, R149, 0x10, R108.reuse ;  /* 0x0000001095747825 */ /* 0x100fe400078e006c */
[----:B------:R-:W2:Y:S02]  /*05e0*/  LDG.E.128 R124, desc[UR12][R124.64] ;  /* 0x0000000c7c7c7981 */ /* 0x000ea4000c1e1d00 */
[----:B------:R-:W-:Y:S01]  /*05f0*/  IMAD.WIDE.U32 R108, R151, 0x10, R108 ;  /* 0x00000010976c7825 */ /* 0x000fe200078e006c */
[C---:B------:R-:W-:Y:S01]  /*0600*/  IADD3 R113, PT, PT, R3.reuse, 0x100, RZ ;  /* 0x0000010003717810 */ /* 0x040fe20007ffe0ff */
[----:B------:R-:W2:Y:S02]  /*0610*/  LDG.E.128 R116, desc[UR12][R116.64] ;  /* 0x0000000c74747981 */ /* 0x000ea4000c1e1d00 */
[----:B------:R-:W-:-:S02]  /*0620*/  VIADD R105, R3, 0x180 ;  /* 0x0000018003697836 */ /* 0x000fc40000000000 */
[----:B------:R-:W2:Y:S01]  /*0630*/  LDG.E.128 R108, desc[UR12][R108.64] ;  /* 0x0000000c6c6c7981 */ /* 0x000ea2000c1e1d00 */
[----:B------:R-:W-:-:S04]  /*0640*/  IMAD.WIDE.U32 R112, R113, 0x10, R106 ;  /* 0x0000001071707825 */ /* 0x000fc800078e006a */
[----:B------:R-:W-:Y:S02]  /*0650*/  IMAD.WIDE.U32 R104, R105, 0x10, R106 ;  /* 0x0000001069687825 */ /* 0x000fe400078e006a */
[----:B------:R-:W2:Y:S04]  /*0660*/  LDG.E.128 R112, desc[UR12][R112.64] ;  /* 0x0000000c70707981 */ /* 0x000ea8000c1e1d00 */
[----:B------:R-:W2:Y:S01]  /*0670*/  LDG.E.128 R104, desc[UR12][R104.64] ;  /* 0x0000000c68687981 */ /* 0x000ea2000c1e1d00 */
[----:B------:R-:W-:Y:S02]  /*0680*/  ISETP.NE.U32.AND P0, PT, RZ, UR6, PT ;  /* 0x00000006ff007c0c */ /* 0x000fe4000bf05070 */
[----:B-----5:R-:W-:Y:S02]  /*0690*/  ISETP.GE.AND P2, PT, R122, 0x1, PT ;  /* 0x000000017a00780c */ /* 0x020fe40003f46270 */
[----:B------:R-:W-:-:S11]  /*06a0*/  ISETP.NE.AND.EX P0, PT, R120, RZ, PT, P0 ;  /* 0x000000ff7800720c */ /* 0x000fd60003f05300 */
[----:B------:R-:W-:Y:S02]  /*06b0*/  @P2 IADD3 R3, PT, PT, R122, -0x1, RZ ;  /* 0xffffffff7a032810 */ /* 0x000fe40007ffe0ff */
[----:B------:R-:W1:Y:S03]  /*06c0*/  @P0 LDC.64 R172, c[0x0][0x438] ;  /* 0x00010e00ffac0b82 */ /* 0x000e660000000a00 */
[----:B------:R-:W-:-:S05]  /*06d0*/  @P2 IMAD R3, R3, R146, RZ ;  /* 0x0000009203032224 */ /* 0x000fca00078e02ff */
[----:B------:R-:W0:Y:S01]  /*06e0*/  @P0 LDC.64 R174, c[0x0][0x438] ;  /* 0x00010e00ffae0b82 */ /* 0x000e220000000a00 */
[----:B---3--:R-:W-:-:S07]  /*06f0*/  @P2 SHF.R.S32.HI R144, RZ, 0x1f, R3 ;  /* 0x0000001fff902819 */ /* 0x008fce0000011403 */
[----:B------:R-:W3:Y:S01]  /*0700*/  @P0 LDC.64 R176, c[0x0][0x438] ;  /* 0x00010e00ffb00b82 */ /* 0x000ee20000000a00 */
[----:B------:R-:W-:-:S07]  /*0710*/  @P2 LEA.HI R144, R144, R3, RZ, 0x3 ;  /* 0x0000000390902211 */ /* 0x000fce00078f18ff */
[----:B------:R-:W3:Y:S01]  /*0720*/  @P0 LDC.64 R178, c[0x0][0x438] ;  /* 0x00010e00ffb20b82 */ /* 0x000ee20000000a00 */
[----:B------:R-:W-:Y:S01]  /*0730*/  ISETP.NE.AND P3, PT, RZ, UR11, PT ;  /* 0x0000000bff007c0c */ /* 0x000fe2000bf65270 */
[----:B------:R-:W-:Y:S01]  /*0740*/  IMAD.MOV.U32 R181, RZ, RZ, RZ ;  /* 0x000000ffffb57224 */ /* 0x000fe200078e00ff */
[----:B------:R-:W-:Y:S01]  /*0750*/  @P2 LEA.HI.SX32 R181, R144, R183, 0x1d ;  /* 0x000000b790b52211 */ /* 0x000fe200078feaff */
[----:B-1----:R-:W-:-:S04]  /*0760*/  @P0 IMAD.WIDE.U32 R172, R123, 0x10, R172 ;  /* 0x000000107bac0825 */ /* 0x002fc800078e00ac */
[----:B------:R-:W-:Y:S01]  /*0770*/  VIADD R163, R181, 0x180 ;  /* 0x00000180b5a37836 */ /* 0x000fe20000000000 */
[----:B------:R-:W5:Y:S01]  /*0780*/  @P0 LDG.E.128 R12, desc[UR12][R172.64] ;  /* 0x0000000cac0c0981 */ /* 0x000f62000c1e1d00 */
[----:B0-----:R-:W-:-:S05]  /*0790*/  @P0 IMAD.WIDE.U32 R174, R147, 0x10, R174 ;  /* 0x0000001093ae0825 */ /* 0x001fca00078e00ae */
[----:B------:R0:W5:Y:S01]  /*07a0*/  @P0 LDG.E.128 R8, desc[UR12][R174.64] ;  /* 0x0000000cae080981 */ /* 0x000162000c1e1d00 */
[----:B---3--:R-:W-:-:S05]  /*07b0*/  @P0 IMAD.WIDE.U32 R176, R149, 0x10, R176 ;  /* 0x0000001095b00825 */ /* 0x008fca00078e00b0 */
[----:B------:R-:W5:Y:S01]  /*07c0*/  @P0 LDG.E.128 R4, desc[UR12][R176.64] ;  /* 0x0000000cb0040981 */ /* 0x000f62000c1e1d00 */
[----:B------:R-:W-:-:S05]  /*07d0*/  @P0 IMAD.WIDE.U32 R178, R151, 0x10, R178 ;  /* 0x0000001097b20825 */ /* 0x000fca00078e00b2 */
[----:B------:R1:W5:Y:S01]  /*07e0*/  @P0 LDG.E.128 R100, desc[UR12][R178.64] ;  /* 0x0000000cb2640981 */ /* 0x000362000c1e1d00 */
[----:B0-----:R-:W-:-:S04]  /*07f0*/  PRMT R174, R25, 0x7632, R174 ;  /* 0x0000763219ae7816 */ /* 0x001fc800000000ae */
[----:B------:R-:W-:Y:S02]  /*0800*/  SHF.L.U32 R174, R174, 0x10, RZ ;  /* 0x00000010aeae7819 */ /* 0x000fe400000006ff */
[----:B-1----:R-:W-:-:S04]  /*0810*/  PRMT R178, R27, 0x7632, R178 ;  /* 0x000076321bb27816 */ /* 0x002fc800000000b2 */
[----:B------:R-:W-:Y:S02]  /*0820*/  SHF.L.U32 R178, R178, 0x10, RZ ;  /* 0x00000010b2b27819 */ /* 0x000fe400000006ff */
[----:B----4-:R-:W-:Y:S02]  /*0830*/  FSEL R187, R187, RZ, !P3 ;  /* 0x000000ffbbbb7208 */ /* 0x010fe40005800000 */
[C---:B------:R-:W-:Y:S02]  /*0840*/  PRMT R3, R136.reuse, 0x7632, R3 ;  /* 0x0000763288037816 */ /* 0x040fe40000000003 */
[----:B------:R-:W-:Y:S02]  /*0850*/  SHF.L.U32 R144, R136, 0x10, RZ ;  /* 0x0000001088907819 */ /* 0x000fe400000006ff */
[----:B------:R-:W-:Y:S01]  /*0860*/  SHF.L.U32 R148, R137, 0x10, RZ ;  /* 0x0000001089947819 */ /* 0x000fe200000006ff */
[----:B--2---:R-:W-:Y:S01]  /*0870*/  IMAD.U32 R207, R131, 0x10000, RZ ;  /* 0x0001000083cf7824 */ /* 0x004fe200078e00ff */
[----:B------:R-:W-:-:S02]  /*0880*/  PRMT R156, R129, 0x7632, R156 ;  /* 0x00007632819c7816 */ /* 0x000fc4000000009c */
[----:B------:R-:W-:Y:S02]  /*0890*/  SHF.L.U32 R211, R129, 0x10, RZ ;  /* 0x0000001081d37819 */ /* 0x000fe400000006ff */
[----:B------:R-:W-:Y:S02]  /*08a0*/  PRMT R162, R131, 0x7632, R162 ;  /* 0x0000763283a27816 */ /* 0x000fe400000000a2 */
[----:B------:R-:W-:Y:S02]  /*08b0*/  IADD3 R129, PT, PT, R181, 0x100, RZ ;  /* 0x00000100b5817810 */ /* 0x000fe40007ffe0ff */
[----:B------:R-:W-:Y:S02]  /*08c0*/  PRMT R146, R137, 0x7632, R146 ;  /* 0x0000763289927816 */ /* 0x000fe40000000092 */
[----:B------:R-:W-:Y:S02]  /*08d0*/  IADD3 R131, PT, PT, R181, 0x80, RZ ;  /* 0x00000080b5837810 */ /* 0x000fe40007ffe0ff */
[----:B------:R-:W-:Y:S01]  /*08e0*/  SHF.L.U32 R3, R3, 0x10, RZ ;  /* 0x0000001003037819 */ /* 0x000fe200000006ff */
[----:B------:R-:W-:Y:S01]  /*08f0*/  IMAD.U32 R145, R133, 0x10000, RZ ;  /* 0x0001000085917824 */ /* 0x000fe200078e00ff */
[----:B------:R-:W-:Y:S01]  /*0900*/  PRMT R152, R139, 0x7632, R152 ;  /* 0x000076328b987816 */ /* 0x000fe20000000098 */
[----:B------:R-:W-:Y:S01]  /*0910*/  FADD.FTZ R219, -R187, R144 ;  /* 0x00000090bbdb7221 */ /* 0x000fe20000010100 */
[----:B------:R-:W-:Y:S01]  /*0920*/  SHF.L.U32 R154, R139, 0x10, RZ ;  /* 0x000000108b9a7819 */ /* 0x000fe200000006ff */
[----:B------:R-:W-:Y:S01]  /*0930*/  IMAD.U32 R123, R126, 0x10000, RZ ;  /* 0x000100007e7b7824 */ /* 0x000fe200078e00ff */
[----:B------:R-:W-:Y:S01]  /*0940*/  PRMT R136, R133, 0x7632, R136 ;  /* 0x0000763285887816 */ /* 0x000fe20000000088 */
[----:B------:R-:W-:Y:S01]  /*0950*/  IMAD.U32 R213, R128, 0x10000, RZ ;  /* 0x0001000080d57824 */ /* 0x000fe200078e00ff */
[C---:B------:R-:W-:Y:S01]  /*0960*/  PRMT R133, R134.reuse, 0x7632, R133 ;  /* 0x0000763286857816 */ /* 0x040fe20000000085 */
[----:B------:R-:W-:Y:S01]  /*0970*/  FADD.FTZ R223, -R187, R148 ;  /* 0x00000094bbdf7221 */ /* 0x000fe20000010100 */
[----:B------:R-:W-:-:S02]  /*0980*/  SHF.L.U32 R139, R134, 0x10, RZ ;  /* 0x00000010868b7819 */ /* 0x000fc400000006ff */
[----:B------:R-:W-:Y:S02]  /*0990*/  PRMT R155, R126, 0x7632, R155 ;  /* 0x000076327e9b7816 */ /* 0x000fe4000000009b */
[C---:B------:R-:W-:Y:S02]  /*09a0*/  PRMT R153, R127.reuse, 0x7632, R153 ;  /* 0x000076327f997816 */ /* 0x040fe40000000099 */
[----:B------:R-:W-:Y:S01]  /*09b0*/  SHF.L.U32 R157, R127, 0x10, RZ ;  /* 0x000000107f9d7819 */ /* 0x000fe200000006ff */
[----:B------:R-:W-:Y:S01]  /*09c0*/  IMAD.WIDE.U32 R126, R129, 0x8, R160 ;  /* 0x00000008817e7825 */ /* 0x000fe200078e00a0 */
[----:B------:R-:W-:-:S03]  /*09d0*/  PRMT R134, R128, 0x7632, R134 ;  /* 0x0000763280867816 */ /* 0x000fc60000000086 */
[----:B------:R-:W-:Y:S01]  /*09e0*/  FADD.FTZ R221, -R187, R3 ;  /* 0x00000003bbdd7221 */ /* 0x000fe20000010100 */
[C---:B------:R-:W-:Y:S01]  /*09f0*/  PRMT R158, R130.reuse, 0x7632, R158 ;  /* 0x00007632829e7816 */ /* 0x040fe2000000009e */
[----:B------:R-:W-:Y:S01]  /*0a00*/  IMAD.WIDE.U32 R180, R181, 0x8, R160 ;  /* 0x00000008b5b47825 */ /* 0x000fe200078e00a0 */
[----:B------:R-:W-:Y:S02]  /*0a10*/  SHF.L.U32 R209, R130, 0x10, RZ ;  /* 0x0000001082d17819 */ /* 0x000fe400000006ff */
[----:B------:R-:W-:Y:S01]  /*0a20*/  PRMT R183, R109, 0x7632, R183 ;  /* 0x000076326db77816 */ /* 0x000fe200000000b7 */
[----:B------:R-:W-:Y:S01]  /*0a30*/  IMAD.WIDE.U32 R130, R131, 0x8, R160 ;  /* 0x0000000883827825 */ /* 0x000fe200078e00a0 */
[----:B------:R-:W-:-:S03]  /*0a40*/  SHF.L.U32 R146, R146, 0x10, RZ ;  /* 0x0000001092927819 */ /* 0x000fc600000006ff */
[----:B------:R-:W-:Y:S01]  /*0a50*/  FMUL.FTZ R3, R2, R219 ;  /* 0x000000db02037220 */ /* 0x000fe20000410000 */
[----:B------:R-:W-:Y:S01]  /*0a60*/  SHF.L.U32 R147, R132, 0x10, RZ ;  /* 0x0000001084937819 */ /* 0x000fe200000006ff */
[----:B------:R-:W-:Y:S01]  /*0a70*/  IMAD.WIDE.U32 R128, R163, 0x8, R160 ;  /* 0x00000008a3807825 */ /* 0x000fe200078e00a0 */
[C---:B------:R-:W-:Y:S02]  /*0a80*/  PRMT R149, R124.reuse, 0x7632, R149 ;  /* 0x000076327c957816 */ /* 0x040fe40000000095 */
[----:B------:R-:W-:Y:S02]  /*0a90*/  SHF.L.U32 R159, R124, 0x10, RZ ;  /* 0x000000107c9f7819 */ /* 0x000fe400000006ff */
[----:B------:R-:W-:Y:S02]  /*0aa0*/  SHF.L.U32 R109, R109, 0x10, RZ ;  /* 0x000000106d6d7819 */ /* 0x000fe400000006ff */
[----:B------:R-:W-:Y:S02]  /*0ab0*/  SHF.L.U32 R148, R16, 0x10, RZ ;  /* 0x0000001010947819 */ /* 0x000fe400000006ff */
[----:B------:R-:W-:-:S02]  /*0ac0*/  PRMT R150, R138, 0x7632, R150 ;  /* 0x000076328a967816 */ /* 0x000fc40000000096 */
[----:B------:R-:W-:Y:S02]  /*0ad0*/  PRMT R124, R116, 0x7632, R124 ;  /* 0x00007632747c7816 */ /* 0x000fe4000000007c */
[----:B------:R-:W-:Y:S02]  /*0ae0*/  PRMT R160, R117, 0x7632, R160 ;  /* 0x0000763275a07816 */ /* 0x000fe400000000a0 */
[----:B------:R-:W-:Y:S02]  /*0af0*/  PRMT R168, R118, 0x7632, R168 ;  /* 0x0000763276a87816 */ /* 0x000fe400000000a8 */
[----:B------:R-:W-:Y:S02]  /*0b00*/  PRMT R170, R119, 0x7632, R170 ;  /* 0x0000763277aa7816 */ /* 0x000fe400000000aa */
[----:B------:R-:W-:Y:S02]  /*0b10*/  PRMT R182, R108, 0x7632, R182 ;  /* 0x000076326cb67816 */ /* 0x000fe400000000b6 */
[----:B------:R-:W-:-:S02]  /*0b20*/  PRMT R184, R110, 0x7632, R184 ;  /* 0x000076326eb87816 */ /* 0x000fc400000000b8 */
[C---:B------:R-:W-:Y:S01]  /*0b30*/  PRMT R185, R111.reuse, 0x7632, R185 ;  /* 0x000076326fb97816 */ /* 0x040fe200000000b9 */
[----:B------:R-:W-:Y:S01]  /*0b40*/  IMAD.U32 R138, R138, 0x10000, RZ ;  /* 0x000100008a8a7824 */ /* 0x000fe200078e00ff */
[----:B------:R-:W-:Y:S01]  /*0b50*/  SHF.L.U32 R108, R108, 0x10, RZ ;  /* 0x000000106c6c7819 */ /* 0x000fe200000006ff */
[----:B------:R-:W-:Y:S02]  /*0b60*/  IMAD.U32 R186, R111, 0x10000, RZ ;  /* 0x000100006fba7824 */ /* 0x000fe400078e00ff */
[C---:B------:R-:W-:Y:S01]  /*0b70*/  FADD.FTZ R225, -R187.reuse, R146 ;  /* 0x00000092bbe17221 */ /* 0x040fe20000010100 */
        /* <DEDUP_REMOVED lines=8> */
[----:B------:R-:W-:Y:S01]  /*0c00*/  SHF.L.U32 R150, R150, 0x10, RZ ;  /* 0x0000001096967819 */ /* 0x000fe200000006ff */
[----:B------:R-:W-:Y:S01]  /*0c10*/  IMAD.U32 R203, R117, 0x10000, RZ ;  /* 0x0001000075cb7824 */ /* 0x000fe200078e00ff */
        /* <DEDUP_REMOVED lines=9> */
[----:B------:R-:W-:Y:S01]  /*0cb0*/  FMUL.FTZ R147, R2, R223 ;  /* 0x000000df02937220 */ /* 0x000fe20000410000 */
[----:B------:R-:W-:-:S02]  /*0cc0*/  SHF.L.U32 R168, R168, 0x10, RZ ;  /* 0x00000010a8a87819 */ /* 0x000fc400000006ff */
[----:B------:R-:W-:Y:S02]  /*0cd0*/  SHF.L.U32 R182, R182, 0x10, RZ ;  /* 0x00000010b6b67819 */ /* 0x000fe400000006ff */
[----:B------:R-:W-:Y:S01]  /*0ce0*/  SHF.L.U32 R183, R183, 0x10, RZ ;  /* 0x00000010b7b77819 */ /* 0x000fe200000006ff */
[----:B------:R-:W-:Y:S01]  /*0cf0*/  FADD.FTZ R227, -R187, R138 ;  /* 0x0000008abbe37221 */ /* 0x000fe20000010100 */
[----:B------:R-:W-:Y:S01]  /*0d00*/  SHF.L.U32 R111, R184, 0x10, RZ ;  /* 0x00000010b86f7819 */ /* 0x000fe200000006ff */
[----:B------:R0:W5:Y:S01]  /*0d10*/  LDG.E.64 R118, desc[UR12][R180.64] ;  /* 0x0000000cb4767981 */ /* 0x000162000c1e1b00 */
[----:B------:R-:W-:Y:S01]  /*0d20*/  SHF.L.U32 R146, R17, 0x10, RZ ;  /* 0x0000001011927819 */ /* 0x000fe200000006ff */
[C---:B------:R-:W-:Y:S01]  /*0d30*/  FADD.FTZ R175, -R187.reuse, R108 ;  /* 0x0000006cbbaf7221 */ /* 0x040fe20000010100 */
[----:B------:R-:W-:Y:S01]  /*0d40*/  PRMT R137, R132, 0x7632, R137 ;  /* 0x0000763284897816 */ /* 0x000fe20000000089 */
        /* <DEDUP_REMOVED lines=12> */
[C---:B0-----:R-:W-:Y:S01]  /*0e10*/  FADD.FTZ R181, -R187.reuse, R186 ;  /* 0x000000babbb57221 */ /* 0x041fe20000010100 */
        /* <DEDUP_REMOVED lines=12> */
[----:B------:R-:W-:Y:S01]  /*0ee0*/  PRMT R108, R104, 0x7632, R108 ;  /* 0x00007632686c7816 */ /* 0x000fe2000000006c */
[-C--:B------:R-:W-:Y:S01]  /*0ef0*/  FMUL.FTZ R146, R146, R145.reuse ;  /* 0x0000009192927220 */ /* 0x080fe20000410000 */
[----:B------:R-:W-:Y:S01]  /*0f00*/  SHF.L.U32 R191, R104, 0x10, RZ ;  /* 0x0000001068bf7819 */ /* 0x000fe200000006ff */
[----:B------:R-:W-:Y:S01]  /*0f10*/  FADD.FTZ R74, R74, R145 ;  /* 0x000000914a4a7221 */ /* 0x000fe20000010000 */
[----:B------:R-:W-:Y:S01]  /*0f20*/  SHF.L.U32 R144, R18, 0x10, RZ ;  /* 0x0000001012907819 */ /* 0x000fe200000006ff */
[----:B------:R-:W-:Y:S01]  /*0f30*/  FFMA.FTZ R30, R147, R145, R30 ;  /* 0x00000091931e7223 */ /* 0x000fe2000001001e */
[----:B------:R-:W-:Y:S01]  /*0f40*/  PRMT R132, R135, 0x7632, R132 ;  /* 0x0000763287847816 */ /* 0x000fe20000000084 */
[C---:B------:R-:W-:Y:S01]  /*0f50*/  IMAD.U32 R167, R115.reuse, 0x10000, RZ ;  /* 0x0001000073a77824 */ /* 0x040fe200078e00ff */
[----:B------:R-:W-:Y:S01]  /*0f60*/  PRMT R169, R114, 0x7632, R169 ;  /* 0x0000763272a97816 */ /* 0x000fe200000000a9 */
[----:B------:R-:W-:Y:S01]  /*0f70*/  IMAD.U32 R187, R106, 0x10000, RZ ;  /* 0x000100006abb7824 */ /* 0x000fe200078e00ff */
[----:B------:R-:W-:Y:S01]  /*0f80*/  SHF.L.U32 R165, R114, 0x10, RZ ;  /* 0x0000001072a57819 */ /* 0x000fe200000006ff */
[----:B------:R-:W-:Y:S01]  /*0f90*/  FMUL.FTZ R145, R2, R227 ;  /* 0x000000e302917220 */ /* 0x000fe20000410000 */
[----:B------:R-:W-:Y:S01]  /*0fa0*/  PRMT R171, R115, 0x7632, R171 ;  /* 0x0000763273ab7816 */ /* 0x000fe200000000ab */
[----:B------:R-:W-:Y:S01]  /*0fb0*/  FADD.FTZ R68, R68, R139 ;  /* 0x0000008b44447221 */ /* 0x000fe20000010000 */
[----:B------:R-:W-:Y:S01]  /*0fc0*/  PRMT R104, R106, 0x7632, R104 ;  /* 0x000076326a687816 */ /* 0x000fe20000000068 */
[----:B------:R0:W5:Y:S01]  /*0fd0*/  LDG.E.64 R114, desc[UR12][R126.64] ;  /* 0x0000000c7e727981 */ /* 0x000162000c1e1b00 */
[----:B------:R-:W-:-:S02]  /*0fe0*/  SHF.L.U32 R135, R135, 0x10, RZ ;  /* 0x0000001087877819 */ /* 0x000fc400000006ff */
[----:B------:R-:W-:Y:S01]  /*0ff0*/  PRMT R106, R16, 0x7632, R106 ;  /* 0x00007632106a7816 */ /* 0x000fe2000000006a */
[-C--:B------:R-:W-:Y:S01]  /*1000*/  FMUL.FTZ R144, R144, R139.reuse ;  /* 0x0000008b90907220 */ /* 0x080fe20000410000 */
[----:B------:R-:W-:Y:S01]  /*1010*/  FFMA.FTZ R32, R145, R139, R32 ;  /* 0x0000008b91207223 */ /* 0x000fe20000010020 */
[----:B------:R-:W-:Y:S01]  /*1020*/  FMUL.FTZ R139, R2, R231 ;  /* 0x000000e7028b7220 */ /* 0x000fe20000410000 */
[----:B------:R-:W-:Y:S01]  /*1030*/  SHF.L.U32 R106, R106, 0x10, RZ ;  /* 0x000000106a6a7819 */ /* 0x000fe200000006ff */
[C---:B------:R-:W-:Y:S01]  /*1040*/  IMAD.U32 R161, R112.reuse, 0x10000, RZ ;  /* 0x0001000070a17824 */ /* 0x040fe200078e00ff */
[----:B------:R-:W-:Y:S01]  /*1050*/  PRMT R164, R112, 0x7632, R164 ;  /* 0x0000763270a47816 */ /* 0x000fe200000000a4 */
[----:B0-----:R-:W-:Y:S01]  /*1060*/  IMAD.U32 R126, R19, 0x10000, RZ ;  /* 0x00010000137e7824 */ /* 0x001fe200078e00ff */
[----:B------:R-:W-:Y:S01]  /*1070*/  SHF.L.U32 R124, R137, 0x10, RZ ;  /* 0x00000010897c7819 */ /* 0x000fe200000006ff */
[----:B------:R-:W-:Y:S01]  /*1080*/  FMUL.FTZ R138, R2, R221 ;  /* 0x000000dd028a7220 */ /* 0x000fe20000410000 */
[----:B------:R-:W-:Y:S01]  /*1090*/  PRMT R166, R113, 0x7632, R166 ;  /* 0x0000763271a67816 */ /* 0x000fe200000000a6 */
[-C--:B------:R-:W-:Y:S01]  /*10a0*/  FMUL.FTZ R137, R126, R135.reuse ;  /* 0x000000877e897220 */ /* 0x080fe20000410000 */
[----:B------:R-:W-:Y:S01]  /*10b0*/  PRMT R126, R17, 0x7632, R126 ;  /* 0x00007632117e7816 */ /* 0x000fe2000000007e */
[----:B------:R-:W-:Y:S01]  /*10c0*/  FADD.FTZ R70, R70, R135 ;  /* 0x0000008746467221 */ /* 0x000fe20000010000 */
[----:B------:R-:W-:Y:S01]  /*10d0*/  FFMA.FTZ R34, R139, R135, R34 ;  /* 0x000000878b227223 */ /* 0x000fe20000010022 */
[-C--:B------:R-:W-:Y:S01]  /*10e0*/  FMUL.FTZ R135, R106, R124.reuse ;  /* 0x0000007c6a877220 */ /* 0x080fe20000410000 */
[----:B------:R-:W-:Y:S01]  /*10f0*/  SHF.L.U32 R163, R113, 0x10, RZ ;  /* 0x0000001071a37819 */ /* 0x000fe200000006ff */
[----:B------:R-:W-:Y:S01]  /*1100*/  FADD.FTZ R73, R73, R124 ;  /* 0x0000007c49497221 */ /* 0x000fe20000010000 */
[----:B------:R-:W-:Y:S01]  /*1110*/  FFMA.FTZ R29, R138, R124, R29 ;  /* 0x0000007c8a1d7223 */ /* 0x000fe2000001001d */
[----:B------:R-:W-:Y:S01]  /*1120*/  SHF.L.U32 R106, R126, 0x10, RZ ;  /* 0x000000107e6a7819 */ /* 0x000fe200000006ff */
[----:B------:R0:W5:Y:S01]  /*1130*/  LDG.E.64 R112, desc[UR12][R130.64] ;  /* 0x0000000c82707981 */ /* 0x000162000c1e1b00 */
[----:B------:R-:W-:Y:S01]  /*1140*/  IMAD.U32 R124, R136, 0x10000, RZ ;  /* 0x00010000887c7824 */ /* 0x000fe200078e00ff */
[----:B------:R-:W-:Y:S01]  /*1150*/  SHF.L.U32 R126, R133, 0x10, RZ ;  /* 0x00000010857e7819 */ /* 0x000fe200000006ff */
[----:B------:R-:W-:Y:S01]  /*1160*/  FMUL.FTZ R134, R2, R229 ;  /* 0x000000e502867220 */ /* 0x000fe20000410000 */
[----:B------:R-:W-:Y:S01]  /*1170*/  PRMT R151, R125, 0x7632, R151 ;  /* 0x000076327d977816 */ /* 0x000fe20000000097 */
[----:B------:R-:W-:Y:S01]  /*1180*/  FMUL.FTZ R133, R106, R124 ;  /* 0x0000007c6a857220 */ /* 0x000fe20000410000 */
[----:B------:R-:W-:Y:S01]  /*1190*/  IMAD.U32 R106, R132, 0x10000, RZ ;  /* 0x00010000846a7824 */ /* 0x000fe200078e00ff */
[----:B------:R1:W5:Y:S01]  /*11a0*/  LDG.E.64 R116, desc[UR12][R128.64] ;  /* 0x0000000c80747981 */ /* 0x000362000c1e1b00 */
[----:B0-----:R-:W-:-:S02]  /*11b0*/  PRMT R131, R18, 0x7632, R131 ;  /* 0x0000763212837816 */ /* 0x001fc40000000083 */
[----:B------:R-:W-:Y:S01]  /*11c0*/  PRMT R130, R19, 0x7632, R130 ;  /* 0x0000763213827816 */ /* 0x000fe20000000082 */
[----:B------:R-:W-:Y:S01]  /*11d0*/  FMUL.FTZ R132, R2, R233 ;  /* 0x000000e902847220 */ /* 0x000fe20000410000 */
[----:B------:R-:W-:Y:S02]  /*11e0*/  SHF.L.U32 R131, R131, 0x10, RZ ;  /* 0x0000001083837819 */ /* 0x000fe400000006ff */
[----:B------:R-:W-:Y:S01]  /*11f0*/  SHF.L.U32 R130, R130, 0x10, RZ ;  /* 0x0000001082827819 */ /* 0x000fe200000006ff */
[----:B------:R-:W-:Y:S01]  /*1200*/  FADD.FTZ R69, R69, R126 ;  /* 0x0000007e45457221 */ /* 0x000fe20000010000 */
[-C--:B------:R-:W-:Y:S01]  /*1210*/  FFMA.FTZ R33, R134, R126.reuse, R33 ;  /* 0x0000007e86217223 */ /* 0x080fe20000010021 */
[----:B------:R-:W-:Y:S01]  /*1220*/  FMUL.FTZ R131, R131, R126 ;  /* 0x0000007e83837220 */ /* 0x000fe20000410000 */
[--C-:B------:R-:W-:Y:S01]  /*1230*/  FADD.FTZ R71, R71, R106.reuse ;  /* 0x0000006a47477221 */ /* 0x100fe20000010000 */
[-C--:B------:R-:W-:Y:S01]  /*1240*/  FMUL.FTZ R130, R130, R106.reuse ;  /* 0x0000006a82827220 */ /* 0x080fe20000410000 */
[----:B------:R-:W-:Y:S01]  /*1250*/  FFMA.FTZ R35, R132, R106, R35 ;  /* 0x0000006a84237223 */ /* 0x000fe20000010023 */
[----:B------:R-:W-:Y:S01]  /*1260*/  SHF.L.U32 R125, R125, 0x10, RZ ;  /* 0x000000107d7d7819 */ /* 0x000fe200000006ff */
[C---:B------:R-:W-:Y:S01]  /*1270*/  FMUL.FTZ R136, R2.reuse, R225 ;  /* 0x000000e102887220 */ /* 0x040fe20000410000 */
[----:B------:R-:W-:Y:S01]  /*1280*/  SHF.L.U32 R126, R21, 0x10, RZ ;  /* 0x00000010157e7819 */ /* 0x000fe200000006ff */
[----:B------:R-:W-:Y:S01]  /*1290*/  FMUL.FTZ R127, R2, R211 ;  /* 0x000000d3027f7220 */ /* 0x000fe20000410000 */
[----:B------:R-:W-:Y:S01]  /*12a0*/  PRMT R106, R20, 0x7632, R106 ;  /* 0x00007632146a7816 */ /* 0x000fe2000000006a */
[----:B------:R-:W-:Y:S01]  /*12b0*/  FADD.FTZ R75, R75, R124 ;  /* 0x0000007c4b4b7221 */ /* 0x000fe20000010000 */
[----:B------:R-:W-:Y:S01]  /*12c0*/  FFMA.FTZ R31, R136, R124, R31 ;  /* 0x0000007c881f7223 */ /* 0x000fe2000001001f */
[----:B------:R-:W-:Y:S01]  /*12d0*/  SHF.L.U32 R154, R149, 0x10, RZ ;  /* 0x00000010959a7819 */ /* 0x000fe200000006ff */
[-C--:B------:R-:W-:Y:S01]  /*12e0*/  FMUL.FTZ R126, R126, R125.reuse ;  /* 0x0000007d7e7e7220 */ /* 0x080fe20000410000 */
[----:B------:R-:W-:Y:S01]  /*12f0*/  SHF.L.U32 R106, R106, 0x10, RZ ;  /* 0x000000106a6a7819 */ /* 0x000fe200000006ff */
[----:B------:R-:W-:Y:S01]  /*1300*/  FADD.FTZ R66, R66, R125 ;  /* 0x0000007d42427221 */ /* 0x000fe20000010000 */
[----:B-1----:R-:W-:Y:S01]  /*1310*/  SHF.L.U32 R128, R20, 0x10, RZ ;  /* 0x0000001014807819 */ /* 0x002fe200000006ff */
[----:B------:R-:W-:Y:S01]  /*1320*/  FFMA.FTZ R38, R127, R125, R38 ;  /* 0x0000007d7f267223 */ /* 0x000fe20000010026 */
[----:B------:R-:W-:Y:S01]  /*1330*/  SHF.L.U32 R124, R22, 0x10, RZ ;  /* 0x00000010167c7819 */ /* 0x000fe200000006ff */
[C---:B------:R-:W-:Y:S01]  /*1340*/  FMUL.FTZ R129, R2.reuse, R213 ;  /* 0x000000d502817220 */ /* 0x040fe20000410000 */
[C---:B------:R-:W-:Y:S01]  /*1350*/  FMUL.FTZ R125, R2.reuse, R209 ;  /* 0x000000d1027d7220 */ /* 0x040fe20000410000 */
[----:B------:R-:W-:Y:S01]  /*1360*/  FMUL.FTZ R150, R2, R235 ;  /* 0x000000eb02967220 */ /* 0x000fe20000410000 */
[----:B------:R-:W-:Y:S01]  /*1370*/  PRMT R156, R21, 0x7632, R156 ;  /* 0x00007632159c7816 */ /* 0x000fe2000000009c */
[-C--:B------:R-:W-:Y:S01]  /*1380*/  FMUL.FTZ R149, R106, R154.reuse ;  /* 0x0000009a6a957220 */ /* 0x080fe20000410000 */
[-C--:B------:R-:W-:Y:S01]  /*1390*/  FMUL.FTZ R128, R128, R159.reuse ;  /* 0x0000009f80807220 */ /* 0x080fe20000410000 */
[----:B------:R-:W-:Y:S01]  /*13a0*/  FADD.FTZ R64, R64, R159 ;  /* 0x0000009f40407221 */ /* 0x000fe20000010000 */
[----:B------:R-:W-:Y:S01]  /*13b0*/  FFMA.FTZ R36, R129, R159, R36 ;  /* 0x0000009f81247223 */ /* 0x000fe20000010024 */
[-C--:B------:R-:W-:Y:S01]  /*13c0*/  FMUL.FTZ R124, R124, R123.reuse ;  /* 0x0000007b7c7c7220 */ /* 0x080fe20000410000 */
[----:B------:R-:W-:Y:S01]  /*13d0*/  FADD.FTZ R60, R60, R123 ;  /* 0x0000007b3c3c7221 */ /* 0x000fe20000010000 */
[----:B------:R-:W-:Y:S01]  /*13e0*/  FFMA.FTZ R40, R125, R123, R40 ;  /* 0x0000007b7d287223 */ /* 0x000fe20000010028 */
[----:B------:R-:W-:Y:S01]  /*13f0*/  FADD.FTZ R65, R65, R154 ;  /* 0x0000009a41417221 */ /* 0x000fe20000010000 */
[----:B------:R-:W-:Y:S01]  /*1400*/  FFMA.FTZ R37, R150, R154, R37 ;  /* 0x0000009a96257223 */ /* 0x000fe20000010025 */
[----:B------:R-:W-:Y:S01]  /*1410*/  SHF.L.U32 R106, R156, 0x10, RZ ;  /* 0x000000109c6a7819 */ /* 0x000fe200000006ff */
[----:B------:R-:W-:-:S02]  /*1420*/  IMAD.U32 R152, R23, 0x10000, RZ ;  /* 0x0001000017987824 */ /* 0x000fc400078e00ff */
[----:B------:R-:W-:Y:S01]  /*1430*/  FMUL.FTZ R123, R2, R207 ;  /* 0x000000cf027b7220 */ /* 0x000fe20000410000 */
[----:B------:R-:W-:Y:S01]  /*1440*/  PRMT R159, R22, 0x7632, R159 ;  /* 0x00007632169f7816 */ /* 0x000fe2000000009f */
[----:B------:R-:W-:Y:S02]  /*1450*/  IMAD.U32 R156, R151, 0x10000, RZ ;  /* 0x00010000979c7824 */ /* 0x000fe400078e00ff */
[----:B------:R-:W-:Y:S01]  /*1460*/  FMUL.FTZ R154, R2, R237 ;  /* 0x000000ed029a7220 */ /* 0x000fe20000410000 */
        /* <DEDUP_REMOVED lines=8> */
[----:B------:R-:W-:Y:S01]  /*14f0*/  PRMT R157, R23, 0x7632, R157 ;  /* 0x00007632179d7816 */ /* 0x000fe2000000009d */
[----:B------:R-:W-:Y:S01]  /*1500*/  FMUL.FTZ R156, R2, R217 ;  /* 0x000000d9029c7220 */ /* 0x000fe20000410000 */
[-C--:B------:R-:W-:Y:S01]  /*1510*/  FMUL.FTZ R159, R159, R158.reuse ;  /* 0x0000009e9f9f7220 */ /* 0x080fe20000410000 */
[----:B------:R-:W-:Y:S01]  /*1520*/  FADD.FTZ R61, R61, R158 ;  /* 0x0000009e3d3d7221 */ /* 0x000fe20000010000 */
[----:B------:R-:W-:Y:S01]  /*1530*/  SHF.L.U32 R157, R157, 0x10, RZ ;  /* 0x000000109d9d7819 */ /* 0x000fe200000006ff */
[----:B------:R-:W-:Y:S01]  /*1540*/  FFMA.FTZ R41, R156, R158, R41 ;  /* 0x0000009e9c297223 */ /* 0x000fe20000010029 */
[----:B------:R-:W-:-:S02]  /*1550*/  IMAD.U32 R106, R153, 0x10000, RZ ;  /* 0x00010000996a7824 */ /* 0x000fc400078e00ff */
[----:B------:R-:W-:Y:S01]  /*1560*/  FMUL.FTZ R158, R2, R215 ;  /* 0x000000d7029e7220 */ /* 0x000fe20000410000 */
[----:B------:R-:W-:Y:S01]  /*1570*/  SHF.L.U32 R160, R24, 0x10, RZ ;  /* 0x0000001018a07819 */ /* 0x000fe200000006ff */
[----:B------:R-:W-:Y:S01]  /*1580*/  FMUL.FTZ R155, R2, R205 ;  /* 0x000000cd029b7220 */ /* 0x000fe20000410000 */
[-C--:B------:R-:W-:Y:S01]  /*1590*/  FMUL.FTZ R157, R157, R106.reuse ;  /* 0x0000006a9d9d7220 */ /* 0x080fe20000410000 */
[----:B------:R-:W-:Y:S01]  /*15a0*/  FADD.FTZ R63, R63, R106 ;  /* 0x0000006a3f3f7221 */ /* 0x000fe20000010000 */
[----:B------:R-:W-:Y:S01]  /*15b0*/  FFMA.FTZ R43, R158, R106, R43 ;  /* 0x0000006a9e2b7223 */ /* 0x000fe2000001002b */
[----:B------:R-:W-:Y:S01]  /*15c0*/  SHF.L.U32 R106, R25, 0x10, RZ ;  /* 0x00000010196a7819 */ /* 0x000fe200000006ff */
        /* <DEDUP_REMOVED lines=8> */
[----:B------:R-:W-:Y:S01]  /*1650*/  FMUL.FTZ R163, R2, R201 ;  /* 0x000000c902a37220 */ /* 0x000fe20000410000 */
[----:B------:R-:W-:Y:S01]  /*1660*/  PRMT R106, R24, 0x7632, R106 ;  /* 0x00007632186a7816 */ /* 0x000fe2000000006a */
[-C--:B------:R-:W-:Y:S01]  /*1670*/  FMUL.FTZ R162, R162, R165.reuse ;  /* 0x000000a5a2a27220 */ /* 0x080fe20000410000 */
[----:B------:R-:W-:Y:S01]  /*1680*/  FADD.FTZ R52, R52, R165 ;  /* 0x000000a534347221 */ /* 0x000fe20000010000 */
[----:B------:R-:W-:Y:S01]  /*1690*/  FFMA.FTZ R84, R163, R165, R84 ;  /* 0x000000a5a3547223 */ /* 0x000fe20000010054 */
[----:B------:R-:W-:Y:S01]  /*16a0*/  IMAD.U32 R168, R27, 0x10000, RZ ;  /* 0x000100001ba87824 */ /* 0x000fe200078e00ff */
[----:B------:R-:W-:Y:S01]  /*16b0*/  SHF.L.U32 R106, R106, 0x10, RZ ;  /* 0x000000106a6a7819 */ /* 0x000fe200000006ff */
[----:B------:R-:W-:Y:S01]  /*16c0*/  FMUL.FTZ R165, R2, R195 ;  /* 0x000000c302a57220 */ /* 0x000fe20000410000 */
[----:B------:R-:W-:Y:S01]  /*16d0*/  SHF.L.U32 R172, R164, 0x10, RZ ;  /* 0x00000010a4ac7819 */ /* 0x000fe200000006ff */
[-C--:B------:R-:W-:Y:S01]  /*16e0*/  FMUL.FTZ R164, R168, R167.reuse ;  /* 0x000000a7a8a47220 */ /* 0x080fe20000410000 */
[----:B------:R-:W-:Y:S01]  /*16f0*/  FADD.FTZ R54, R54, R167 ;  /* 0x000000a736367221 */ /* 0x000fe20000010000 */
[----:B------:R-:W-:-:S02]  /*1700*/  FFMA.FTZ R86, R165, R167, R86 ;  /* 0x000000a7a5567223 */ /* 0x000fc40000010056 */
[----:B------:R-:W-:Y:S01]  /*1710*/  FMUL.FTZ R167, R106, R172 ;  /* 0x000000ac6aa77220 */ /* 0x000fe20000410000 */
[----:B------:R-:W-:Y:S01]  /*1720*/  FADD.FTZ R106, RZ, R148 ;  /* 0x00000094ff6a7221 */ /* 0x000fe20000010000 */
[----:B------:R-:W-:Y:S02]  /*1730*/  IMAD.U32 R176, R166, 0x10000, RZ ;  /* 0x00010000a6b07824 */ /* 0x000fe400078e00ff */
[----:B------:R-:W-:Y:S01]  /*1740*/  FFMA.FTZ R195, R3, R148, RZ ;  /* 0x0000009403c37223 */ /* 0x000fe200000100ff */
[C---:B------:R-:W-:Y:S01]  /*1750*/  FMUL.FTZ R170, R2.reuse, R199 ;  /* 0x000000c702aa7220 */ /* 0x040fe20000410000 */
[----:B------:R-:W-:Y:S01]  /*1760*/  FMUL.FTZ R168, R2, R197 ;  /* 0x000000c502a87220 */ /* 0x000fe20000410000 */
[----:B------:R-:W-:Y:S01]  /*1770*/  FADD.FTZ R197, R106, R135 ;  /* 0x000000876ac57221 */ /* 0x000fe20000010000 */
[----:B------:R-:W-:Y:S01]  /*1780*/  FMUL.FTZ R166, R174, R176 ;  /* 0x000000b0aea67220 */ /* 0x000fe20000410000 */
[----:B------:R-:W-:Y:S01]  /*1790*/  FFMA.FTZ R106, R138, R135, R195 ;  /* 0x000000878a6a7223 */ /* 0x000fe200000100c3 */
[----:B------:R-:W-:Y:S01]  /*17a0*/  PRMT R174, R26, 0x7632, R174 ;  /* 0x000076321aae7816 */ /* 0x000fe200000000ae */
[----:B------:R-:W-:Y:S01]  /*17b0*/  FADD.FTZ R57, R57, R172 ;  /* 0x000000ac39397221 */ /* 0x000fe20000010000 */
[----:B------:R-:W-:Y:S01]  /*17c0*/  FFMA.FTZ R89, R170, R172, R89 ;  /* 0x000000acaa597223 */ /* 0x000fe20000010059 */
[----:B------:R-:W-:Y:S01]  /*17d0*/  FADD.FTZ R59, R59, R176 ;  /* 0x000000b03b3b7221 */ /* 0x000fe20000010000 */
[----:B------:R-:W-:Y:S01]  /*17e0*/  FFMA.FTZ R91, R168, R176, R91 ;  /* 0x000000b0a85b7223 */ /* 0x000fe2000001005b */
[----:B------:R-:W-:Y:S01]  /*17f0*/  SHF.L.U32 R176, R169, 0x10, RZ ;  /* 0x00000010a9b07819 */ /* 0x000fe200000006ff */
[----:B------:R-:W-:Y:S01]  /*1800*/  FADD.FTZ R172, R197, R146 ;  /* 0x00000092c5ac7221 */ /* 0x000fe20000010000 */
[----:B------:R-:W-:Y:S01]  /*1810*/  FFMA.FTZ R169, R147, R146, R106 ;  /* 0x0000009293a97223 */ /* 0x000fe2000001006a */
[----:B------:R-:W-:Y:S01]  /*1820*/  SHF.L.U32 R174, R174, 0x10, RZ ;  /* 0x00000010aeae7819 */ /* 0x000fe200000006ff */
[----:B------:R-:W-:-:S02]  /*1830*/  IMAD.U32 R180, R171, 0x10000, RZ ;  /* 0x00010000abb47824 */ /* 0x000fc400078e00ff */
[----:B------:R-:W-:Y:S01]  /*1840*/  FADD.FTZ R171, R172, R133 ;  /* 0x00000085acab7221 */ /* 0x000fe20000010000 */
[----:B------:R-:W-:Y:S01]  /*1850*/  FFMA.FTZ R106, R136, R133, R169 ;  /* 0x00000085886a7223 */ /* 0x000fe200000100a9 */
[----:B------:R-:W-:Y:S02]  /*1860*/  FMUL.FTZ R169, R174, R176 ;  /* 0x000000b0aea97220 */ /* 0x000fe40000410000 */
[----:B------:R-:W-:Y:S01]  /*1870*/  FADD.FTZ R174, R171, R144 ;  /* 0x00000090abae7221 */ /* 0x000fe20000010000 */
[----:B------:R-:W-:-:S03]  /*1880*/  FFMA.FTZ R171, R145, R144, R106 ;  /* 0x0000009091ab7223 */ /* 0x000fc6000001006a */
[----:B------:R-:W-:Y:S01]  /*1890*/  FADD.FTZ R174, R174, R131 ;  /* 0x00000083aeae7221 */ /* 0x000fe20000010000 */
[----:B------:R-:W-:Y:S01]  /*18a0*/  FFMA.FTZ R106, R134, R131, R171 ;  /* 0x00000083866a7223 */ /* 0x000fe200000100ab */
[----:B------:R-:W-:Y:S02]  /*18b0*/  FMUL.FTZ R172, R2, R193 ;  /* 0x000000c102ac7220 */ /* 0x000fe40000410000 */
[----:B------:R-:W-:Y:S01]  /*18c0*/  FADD.FTZ R193, R174, R137 ;  /* 0x00000089aec17221 */ /* 0x000fe20000010000 */
[----:B------:R-:W-:Y:S01]  /*18d0*/  FFMA.FTZ R195, R139, R137, R106 ;  /* 0x000000898bc37223 */ /* 0x000fe2000001006a */
[----:B------:R-:W-:Y:S02]  /*18e0*/  FMUL.FTZ R171, R178, R180 ;  /* 0x000000b4b2ab7220 */ /* 0x000fe40000410000 */
[----:B------:R-:W-:Y:S01]  /*18f0*/  FADD.FTZ R193, R193, R130 ;  /* 0x00000082c1c17221 */ /* 0x000fe20000010000 */
[----:B------:R-:W-:Y:S01]  /*1900*/  FFMA.FTZ R178, R132, R130, R195 ;  /* 0x0000008284b27223 */ /* 0x000fe200000100c3 */
[----:B------:R-:W-:-:S02]  /*1910*/  FADD.FTZ R53, R53, R176 ;  /* 0x000000b035357221 */ /* 0x000fc40000010000 */
[----:B------:R-:W-:Y:S01]  /*1920*/  FADD.FTZ R106, R193, R128 ;  /* 0x00000080c16a7221 */ /* 0x000fe20000010000 */
[----:B------:R-:W-:Y:S01]  /*1930*/  FFMA.FTZ R193, R129, R128, R178 ;  /* 0x0000008081c17223 */ /* 0x000fe200000100b2 */
[----:B------:R-:W-:Y:S01]  /*1940*/  FFMA.FTZ R85, R172, R176, R85 ;  /* 0x000000b0ac557223 */ /* 0x000fe20000010055 */
[----:B------:R-:W-:Y:S01]  /*1950*/  SHF.L.U32 R176, R140, 0x10, RZ ;  /* 0x000000108cb07819 */ /* 0x000fe200000006ff */
        /* <DEDUP_REMOVED lines=22> */
[----:B------:R-:W-:Y:S01]  /*1ac0*/  FFMA.FTZ R106, R156, R159, R191 ;  /* 0x0000009f9c6a7223 */ /* 0x000fe200000100bf */
[----:B------:R-:W-:-:S02]  /*1ad0*/  SHF.L.U32 R182, R142, 0x10, RZ ;  /* 0x000000108eb67819 */ /* 0x000fc400000006ff */
[----:B------:R-:W-:Y:S01]  /*1ae0*/  FADD.FTZ R180, R189, R152 ;  /* 0x00000098bdb47221 */ /* 0x000fe20000010000 */
[----:B------:R-:W-:Y:S01]  /*1af0*/  FFMA.FTZ R189, R123, R152, R106 ;  /* 0x000000987bbd7223 */ /* 0x000fe2000001006a */
[----:B------:R-:W-:Y:S01]  /*1b00*/  PRMT R110, R105, 0x7632, R110 ;  /* 0x00007632696e7816 */ /* 0x000fe2000000006e */
[----:B------:R-:W-:Y:S01]  /*1b10*/  FMUL.FTZ R178, R182, R187 ;  /* 0x000000bbb6b27220 */ /* 0x000fe20000410000 */
[----:B------:R-:W-:Y:S01]  /*1b20*/  FMUL.FTZ R179, R2, R179 ;  /* 0x000000b302b37220 */ /* 0x000fe20000410000 */
[----:B------:R-:W-:Y:S01]  /*1b30*/  FADD.FTZ R106, R180, R157 ;  /* 0x0000009db46a7221 */ /* 0x000fe20000010000 */
[C---:B------:R-:W-:Y:S01]  /*1b40*/  PRMT R105, R107.reuse, 0x7632, R105 ;  /* 0x000076326b697816 */ /* 0x040fe20000000069 */
[----:B------:R-:W-:Y:S01]  /*1b50*/  FFMA.FTZ R182, R158, R157, R189 ;  /* 0x0000009d9eb67223 */ /* 0x000fe200000100bd */
[----:B------:R-:W-:Y:S01]  /*1b60*/  SHF.L.U32 R107, R107, 0x10, RZ ;  /* 0x000000106b6b7819 */ /* 0x000fe200000006ff */
[----:B------:R-:W-:Y:S02]  /*1b70*/  IMAD.U32 R184, R143, 0x10000, RZ ;  /* 0x000100008fb87824 */ /* 0x000fe400078e00ff */
[----:B------:R-:W-:Y:S01]  /*1b80*/  FMUL.FTZ R181, R2, R181 ;  /* 0x000000b502b57220 */ /* 0x000fe20000410000 */
[----:B------:R-:W-:Y:S01]  /*1b90*/  FADD.FTZ R44, R44, R187 ;  /* 0x000000bb2c2c7221 */ /* 0x000fe20000010000 */
[----:B------:R-:W-:Y:S01]  /*1ba0*/  FFMA.FTZ R76, R179, R187, R76 ;  /* 0x000000bbb34c7223 */ /* 0x000fe2000001004c */
[----:B------:R-:W-:Y:S01]  /*1bb0*/  FADD.FTZ R106, R106, R153 ;  /* 0x000000996a6a7221 */ /* 0x000fe20000010000 */
[----:B------:R-:W-:Y:S01]  /*1bc0*/  FFMA.FTZ R187, R155, R153, R182 ;  /* 0x000000999bbb7223 */ /* 0x000fe200000100b6 */
        /* <DEDUP_REMOVED lines=8> */
[----:B------:R-:W-:Y:S01]  /*1c50*/  FFMA.FTZ R106, R168, R166, R187 ;  /* 0x000000a6a86a7223 */ /* 0x000fe200000100bb */
[----:B------:R-:W-:Y:S02]  /*1c60*/  PRMT R186, R141, 0x7632, R186 ;  /* 0x000076328dba7816 */ /* 0x000fe400000000ba */
[----:B------:R-:W-:Y:S01]  /*1c70*/  SHF.L.U32 R184, R108, 0x10, RZ ;  /* 0x000000106cb87819 */ /* 0x000fe200000006ff */
[----:B------:R-:W-:Y:S01]  /*1c80*/  FADD.FTZ R108, R107, R162 ;  /* 0x000000a26b6c7221 */ /* 0x000fe20000010000 */
[----:B------:R-:W-:Y:S01]  /*1c90*/  FFMA.FTZ R107, R163, R162, R106 ;  /* 0x000000a2a36b7223 */ /* 0x000fe2000001006a */
[----:B------:R-:W-:Y:S01]  /*1ca0*/  SHF.L.U32 R187, R186, 0x10, RZ ;  /* 0x00000010babb7819 */ /* 0x000fe200000006ff */
[----:B------:R-:W-:Y:S01]  /*1cb0*/  FMUL.FTZ R186, R2, R185 ;  /* 0x000000b902ba7220 */ /* 0x000fe20000410000 */
[----:B------:R-:W-:Y:S01]  /*1cc0*/  FADD.FTZ R185, R108, R169 ;  /* 0x000000a96cb97221 */ /* 0x000fe20000010000 */
[----:B------:R-:W-:Y:S01]  /*1cd0*/  FFMA.FTZ R106, R172, R169, R107 ;  /* 0x000000a9ac6a7223 */ /* 0x000fe2000001006b */
[----:B------:R-:W-:-:S02]  /*1ce0*/  PRMT R182, R140, 0x7632, R182 ;  /* 0x000076328cb67816 */ /* 0x000fc400000000b6 */
[----:B------:R-:W-:Y:S01]  /*1cf0*/  FADD.FTZ R108, R185, R164 ;  /* 0x000000a4b96c7221 */ /* 0x000fe20000010000 */
[----:B------:R-:W-:Y:S01]  /*1d00*/  FFMA.FTZ R107, R165, R164, R106 ;  /* 0x000000a4a56b7223 */ /* 0x000fe2000001006a */
[----:B------:R-:W-:Y:S02]  /*1d10*/  SHF.L.U32 R182, R182, 0x10, RZ ;  /* 0x00000010b6b67819 */ /* 0x000fe400000006ff */
[----:B------:R-:W-:Y:S01]  /*1d20*/  FADD.FTZ R108, R108, R171 ;  /* 0x000000ab6c6c7221 */ /* 0x000fe20000010000 */
[----:B------:R-:W-:Y:S01]  /*1d30*/  FFMA.FTZ R106, R174, R171, R107 ;  /* 0x000000abae6a7223 */ /* 0x000fe2000001006b */
[----:B------:R-:W-:Y:S01]  /*1d40*/  FMUL.FTZ R188, R2, R183 ;  /* 0x000000b702bc7220 */ /* 0x000fe20000410000 */
[----:B------:R-:W-:Y:S01]  /*1d50*/  FMUL.FTZ R182, R182, R184 ;  /* 0x000000b8b6b67220 */ /* 0x000fe20000410000 */
[----:B------:R-:W-:Y:S01]  /*1d60*/  FADD.FTZ R107, R108, R173 ;  /* 0x000000ad6c6b7221 */ /* 0x000fe20000010000 */
[----:B------:R-:W-:Y:S01]  /*1d70*/  FFMA.FTZ R183, R175, R173, R106 ;  /* 0x000000adafb77223 */ /* 0x000fe2000001006a */
[----:B------:R-:W-:-:S02]  /*1d80*/  IMAD.U32 R110, R110, 0x10000, RZ ;  /* 0x000100006e6e7824 */ /* 0x000fc400078e00ff */
[----:B------:R-:W-:Y:S01]  /*1d90*/  FADD.FTZ R107, R107, R182 ;  /* 0x000000b66b6b7221 */ /* 0x000fe20000010000 */
[C---:B------:R-:W-:Y:S01]  /*1da0*/  FFMA.FTZ R106, R186.reuse, R182, R183 ;  /* 0x000000b6ba6a7223 */ /* 0x040fe200000100b7 */
[----:B------:R-:W-:Y:S01]  /*1db0*/  FADD.FTZ R49, R49, R184 ;  /* 0x000000b831317221 */ /* 0x000fe20000010000 */
[----:B------:R-:W-:Y:S01]  /*1dc0*/  FFMA.FTZ R81, R186, R184, R81 ;  /* 0x000000b8ba517223 */ /* 0x000fe20000010051 */
[----:B------:R-:W-:Y:S01]  /*1dd0*/  PRMT R185, R142, 0x7632, R185 ;  /* 0x000076328eb97816 */ /* 0x000fe200000000b9 */
[----:B------:R-:W-:Y:S01]  /*1de0*/  FMUL.FTZ R184, R187, R110 ;  /* 0x0000006ebbb87220 */ /* 0x000fe20000410000 */
[----:B------:R-:W-:Y:S01]  /*1df0*/  FADD.FTZ R107, R107, R176 ;  /* 0x000000b06b6b7221 */ /* 0x000fe20000010000 */
[----:B------:R-:W-:Y:S01]  /*1e00*/  FFMA.FTZ R183, R177, R176, R106 ;  /* 0x000000b0b1b77223 */ /* 0x000fe2000001006a */
[----:B------:R-:W-:Y:S02]  /*1e10*/  SHF.L.U32 R185, R185, 0x10, RZ ;  /* 0x00000010b9b97819 */ /* 0x000fe400000006ff */
[----:B------:R-:W-:Y:S01]  /*1e20*/  SHF.L.U32 R108, R104, 0x10, RZ ;  /* 0x00000010686c7819 */ /* 0x000fe200000006ff */
[----:B------:R-:W-:Y:S01]  /*1e30*/  FADD.FTZ R107, R107, R184 ;  /* 0x000000b86b6b7221 */ /* 0x000fe20000010000 */
[----:B------:R-:W-:Y:S01]  /*1e40*/  FFMA.FTZ R104, R188, R184, R183 ;  /* 0x000000b8bc687223 */ /* 0x000fe200000100b7 */
[----:B------:R-:W-:Y:S01]  /*1e50*/  PRMT R187, R143, 0x7632, R187 ;  /* 0x000076328fbb7816 */ /* 0x000fe200000000bb */
[----:B------:R-:W-:Y:S01]  /*1e60*/  FMUL.FTZ R190, R2, R111 ;  /* 0x0000006f02be7220 */ /* 0x000fe20000410000 */
[----:B------:R-:W-:Y:S01]  /*1e70*/  FMUL.FTZ R185, R185, R108 ;  /* 0x0000006cb9b97220 */ /* 0x000fe20000410000 */
[----:B------:R-:W-:Y:S01]  /*1e80*/  FADD.FTZ R106, R107, R178 ;  /* 0x000000b26b6a7221 */ /* 0x000fe20000010000 */
[----:B------:R-:W-:Y:S01]  /*1e90*/  FFMA.FTZ R104, R179, R178, R104 ;  /* 0x000000b2b3687223 */ /* 0x000fe20000010068 */
[----:B------:R-:W-:Y:S01]  /*1ea0*/  FADD.FTZ R51, R51, R110 ;  /* 0x0000006e33337221 */ /* 0x000fe20000010000 */
[----:B------:R-:W-:Y:S01]  /*1eb0*/  FFMA.FTZ R83, R188, R110, R83 ;  /* 0x0000006ebc537223 */ /* 0x000fe20000010053 */
[----:B------:R-:W-:Y:S01]  /*1ec0*/  SHF.L.U32 R187, R187, 0x10, RZ ;  /* 0x00000010bbbb7819 */ /* 0x000fe200000006ff */
        /* <DEDUP_REMOVED lines=14> */
.L_x_765:
[----:B-----5:R-:W-:Y:S01]  /*1fb0*/  ISETP.GE.AND P2, PT, R122, 0x1, PT ;  /* 0x000000017a00780c */ /* 0x020fe20003f46270 */
[----:B------:R-:W-:Y:S01]  /*1fc0*/  IMAD.MOV.U32 R106, RZ, RZ, RZ ;  /* 0x000000ffff6a7224 */ /* 0x000fe200078e00ff */
[----:B------:R-:W-:Y:S02]  /*1fd0*/  MOV R120, UR7 ;  /* 0x0000000700787c02 */ /* 0x000fe40008000f00 */
[----:B------:R-:W-:Y:S02]  /*1fe0*/  ISETP.NE.U32.AND P0, PT, RZ, UR6, PT ;  /* 0x00000006ff007c0c */ /* 0x000fe4000bf05070 */
[----:B------:R-:W-:Y:S02]  /*1ff0*/  MOV R119, RZ ;  /* 0x000000ff00777202 */ /* 0x000fe40000000f00 */
[----:B------:R-:W-:-:S05]  /*2000*/  ISETP.NE.AND.EX P0, PT, R120, RZ, PT, P0 ;  /* 0x000000ff7800720c */ /* 0x000fca0003f05300 */
[----:B------:R-:W0:Y:S01]  /*2010*/  @P2 LDC R105, c[0x0][0x388] ;  /* 0x0000e200ff692b82 */ /* 0x000e220000000800 */
[----:B------:R-:W-:-:S05]  /*2020*/  @P2 IADD3 R104, PT, PT, R122, -0x1, RZ ;  /* 0xffffffff7a682810 */ /* 0x000fca0007ffe0ff */
[----:B0-----:R-:W-:-:S05]  /*2030*/  @P2 IMAD R104, R104, R105, RZ ;  /* 0x0000006968682224 */ /* 0x001fca00078e02ff */
[----:B------:R-:W-:-:S04]  /*2040*/  @P2 SHF.R.S32.HI R105, RZ, 0x1f, R104 ;  /* 0x0000001fff692819 */ /* 0x000fc80000011468 */
[----:B------:R-:W-:-:S04]  /*2050*/  @P2 LEA.HI R104, R105, R104, RZ, 0x3 ;  /* 0x0000006869682211 */ /* 0x000fc800078f18ff */
[----:B------:R-:W-:Y:S01]  /*2060*/  @P2 LEA.HI.SX32 R119, R104, R183, 0x1d ;  /* 0x000000b768772211 */ /* 0x000fe200078feaff */
[----:B------:R-:W-:Y:S01]  /*2070*/  HFMA2 R104, -RZ, RZ, 0, 0 ;  /* 0x00000000ff687431 */ /* 0x000fe200000001ff */
[----:B------:R-:W-:Y:S06]  /*2080*/  @P0 BRA `(.L_x_767) ;  /* 0x0000000000340947 */ /* 0x000fec0003800000 */
[----:B------:R-:W0:Y:S01]  /*2090*/  LDC.64 R116, c[0x0][0x3b0] ;  /* 0x0000ec00ff747b82 */ /* 0x000e220000000a00 */
[C---:B------:R-:W-:Y:S01]  /*20a0*/  IADD3 R113, PT, PT, R119.reuse, 0x80, RZ ;  /* 0x0000008077717810 */ /* 0x040fe20007ffe0ff */
[C---:B------:R-:W-:Y:S01]  /*20b0*/  VIADD R105, R119.reuse, 0x180 ;  /* 0x0000018077697836 */ /* 0x040fe20000000000 */
[C---:B------:R-:W-:Y:S01]  /*20c0*/  IADD3 R115, PT, PT, R119.reuse, 0x100, RZ ;  /* 0x0000010077737810 */ /* 0x040fe20007ffe0ff */
[----:B0-----:R-:W-:-:S04]  /*20d0*/  IMAD.WIDE.U32 R118, R119, 0x8, R116 ;  /* 0x0000000877767825 */ /* 0x001fc800078e0074 */
[--C-:B------:R-:W-:Y:S02]  /*20e0*/  IMAD.WIDE.U32 R112, R113, 0x8, R116.reuse ;  /* 0x0000000871707825 */ /* 0x100fe400078e0074 */
[----:B------:R-:W5:Y:S02]  /*20f0*/  LDG.E.64 R118, desc[UR12][R118.64] ;  /* 0x0000000c76767981 */ /* 0x000f64000c1e1b00 */
[--C-:B------:R-:W-:Y:S02]  /*2100*/  IMAD.WIDE.U32 R114, R115, 0x8, R116.reuse ;  /* 0x0000000873727825 */ /* 0x100fe400078e0074 */
[----:B------:R-:W5:Y:S02]  /*2110*/  LDG.E.64 R112, desc[UR12][R112.64] ;  /* 0x0000000c70707981 */ /* 0x000f64000c1e1b00 */
[----:B------:R-:W-:Y:S02]  /*2120*/  IMAD.WIDE.U32 R116, R105, 0x8, R116 ;  /* 0x0000000869747825 */ /* 0x000fe400078e0074 */
[----:B------:R-:W5:Y:S04]  /*2130*/  LDG.E.64 R114, desc[UR12][R114.64] ;  /* 0x0000000c72727981 */ /* 0x000f68000c1e1b00 */
[----:B------:R-:W5:Y:S01]  /*2140*/  LDG.E.64 R116, desc[UR12][R116.64] ;  /* 0x0000000c74747981 */ /* 0x000f62000c1e1b00 */
[----:B------:R-:W-:Y:S05]  /*2150*/  BRA `(.L_x_766) ;  /* 0x0000000000707947 */ /* 0x000fea0003800000 */
.L_x_767:
[----:B------:R-:W0:Y:S01]  /*2160*/  LDC.64 R116, c[0x0][0x3b0] ;  /* 0x0000ec00ff747b82 */ /* 0x000e220000000a00 */
[----:B------:R-:W-:Y:S01]  /*2170*/  IMAD R4, R121, UR15, RZ ;  /* 0x0000000f79047c24 */ /* 0x000fe2000f8e02ff */
[C---:B------:R-:W-:Y:S02]  /*2180*/  IADD3 R113, PT, PT, R119.reuse, 0x80, RZ ;  /* 0x0000008077717810 */ /* 0x040fe40007ffe0ff */
[C---:B------:R-:W-:Y:S02]  /*2190*/  IADD3 R115, PT, PT, R119.reuse, 0x100, RZ ;  /* 0x0000010077737810 */ /* 0x040fe40007ffe0ff */
[----:B------:R-:W-:Y:S02]  /*21a0*/  SHF.R.S32.HI R5, RZ, 0x1f, R4 ;  /* 0x0000001fff057819 */ /* 0x000fe40000011404 */
[----:B------:R-:W1:Y:S01]  /*21b0*/  LDC.64 R100, c[0x0][0x438] ;  /* 0x00010e00ff647b82 */ /* 0x000e620000000a00 */
[----:B------:R-:W-:Y:S02]  /*21c0*/  IADD3 R11, PT, PT, R119, 0x180, RZ ;  /* 0x00000180770b7810 */ /* 0x000fe40007ffe0ff */
[----:B------:R-:W-:-:S04]  /*21d0*/  LEA.HI R4, R5, R4, RZ, 0x3 ;  /* 0x0000000405047211 */ /* 0x000fc800078f18ff */
[----:B------:R-:W-:-:S04]  /*21e0*/  LEA.HI.SX32 R13, R4, R183, 0x1d ;  /* 0x000000b7040d7211 */ /* 0x000fc800078feaff */
[C---:B------:R-:W-:Y:S01]  /*21f0*/  IADD3 R5, PT, PT, R13.reuse, 0x100, RZ ;  /* 0x000001000d057810 */ /* 0x040fe20007ffe0ff */
[C---:B------:R-:W-:Y:S01]  /*2200*/  VIADD R9, R13.reuse, 0x80 ;  /* 0x000000800d097836 */ /* 0x040fe20000000000 */
[----:B------:R-:W-:Y:S01]  /*2210*/  IADD3 R7, PT, PT, R13, 0x180, RZ ;  /* 0x000001800d077810 */ /* 0x000fe20007ffe0ff */
[----:B0-----:R-:W-:-:S04]  /*2220*/  IMAD.WIDE.U32 R118, R119, 0x8, R116 ;  /* 0x0000000877767825 */ /* 0x001fc800078e0074 */
[--C-:B------:R-:W-:Y:S02]  /*2230*/  IMAD.WIDE.U32 R112, R113, 0x8, R116.reuse ;  /* 0x0000000871707825 */ /* 0x100fe400078e0074 */
[----:B------:R-:W5:Y:S02]  /*2240*/  LDG.E.64 R118, desc[UR12][R118.64] ;  /* 0x0000000c76767981 */ /* 0x000f64000c1e1b00 */
[----:B------:R-:W-:Y:S02]  /*2250*/  IMAD.WIDE.U32 R114, R115, 0x8, R116 ;  /* 0x0000000873727825 */ /* 0x000fe400078e0074 */
[----:B------:R-:W5:Y:S02]  /*2260*/  LDG.E.64 R112, desc[UR12][R112.64] ;  /* 0x0000000c70707981 */ /* 0x000f64000c1e1b00 */
[--C-:B-1----:R-:W-:Y:S02]  /*2270*/  IMAD.WIDE.U32 R12, R13, 0x10, R100.reuse ;  /* 0x000000100d0c7825 */ /* 0x102fe400078e0064 */
[----:B------:R-:W5:Y:S02]  /*2280*/  LDG.E.64 R114, desc[UR12][R114.64] ;  /* 0x0000000c72727981 */ /* 0x000f64000c1e1b00 */
[----:B------:R-:W-:-:S02]  /*2290*/  IMAD.WIDE.U32 R8, R9, 0x10, R100 ;  /* 0x0000001009087825 */ /* 0x000fc400078e0064 */
[----:B------:R-:W5:Y:S02]  /*22a0*/  LDG.E.128 R12, desc[UR12][R12.64] ;  /* 0x0000000c0c0c7981 */ /* 0x000f64000c1e1d00 */
[----:B------:R-:W-:-:S04]  /*22b0*/  IMAD.WIDE.U32 R4, R5, 0x10, R100 ;  /* 0x0000001005047825 */ /* 0x000fc800078e0064 */
[----:B------:R-:W-:Y:S02]  /*22c0*/  IMAD.WIDE.U32 R116, R11, 0x8, R116 ;  /* 0x000000080b747825 */ /* 0x000fe400078e0074 */
[----:B------:R-:W5:Y:S02]  /*22d0*/  LDG.E.128 R8, desc[UR12][R8.64] ;  /* 0x0000000c08087981 */ /* 0x000f64000c1e1d00 */
[----:B------:R-:W-:Y:S02]  /*22e0*/  IMAD.WIDE.U32 R100, R7, 0x10, R100 ;  /* 0x0000001007647825 */ /* 0x000fe400078e0064 */
[----:B------:R-:W5:Y:S04]  /*22f0*/  LDG.E.64 R116, desc[UR12][R116.64] ;  /* 0x0000000c74747981 */ /* 0x000f68000c1e1b00 */
[----:B------:R-:W5:Y:S04]  /*2300*/  LDG.E.128 R4, desc[UR12][R4.64] ;  /* 0x0000000c04047981 */ /* 0x000f68000c1e1d00 */
[----:B------:R-:W5:Y:S02]  /*2310*/  LDG.E.128 R100, desc[UR12][R100.64] ;  /* 0x0000000c64647981 */ /* 0x000f64000c1e1d00 */
.L_x_766:
        /* <DEDUP_REMOVED lines=32> */
.L_x_769:
[----:B------:R-:W-:Y:S05]  /*2520*/  BSYNC.RECONVERGENT B0 ;  /* 0x0000000000007941 */ /* 0x000fea0003800200 */
.L_x_768:
[----:B------:R-:W1:Y:S08]  /*2530*/  S2UR UR5, SR_CgaCtaId ;  /* 0x00000000000579c3 */ /* 0x000e700000008800 */
[----:B------:R-:W-:Y:S01]  /*2540*/  BAR.SYNC.DEFER_BLOCKING 0x0 ;  /* 0x0000000000007b1d */ /* 0x000fe20000010000 */
[----:B------:R-:W-:Y:S02]  /*2550*/  @P2 IADD3 R191, PT, PT, R122, -0x1, RZ ;  /* 0xffffffff7abf2810 */ /* 0x000fe40007ffe0ff */
[----:B------:R-:W-:-:S02]  /*2560*/  ISETP.NE.U32.AND P0, PT, RZ, UR6, PT ;  /* 0x00000006ff007c0c */ /* 0x000fc4000bf05070 */
[----:B------:R-:W-:Y:S01]  /*2570*/  ISETP.NE.AND P3, PT, RZ, UR11, PT ;  /* 0x0000000bff007c0c */ /* 0x000fe2000bf65270 */
[----:B------:R-:W-:Y:S02]  /*2580*/  UMOV UR4, 0x400 ;  /* 0x0000040000047882 */ /* 0x000fe40000000000 */
[----:B------:R-:W2:Y:S01]  /*2590*/  LDC R194, c[0x0][0x388] ;  /* 0x0000e200ffc27b82 */ /* 0x000ea20000000800 */
[----:B------:R-:W-:Y:S01]  /*25a0*/  ISETP.NE.AND.EX P0, PT, R120, RZ, PT, P0 ;  /* 0x000000ff7800720c */ /* 0x000fe20003f05300 */
[----:B-1----:R-:W-:-:S04]  /*25b0*/  ULEA UR4, UR5, UR4, 0x18 ;  /* 0x0000000405047291 */ /* 0x002fc8000f8ec0ff */
[----:B------:R-:W-:Y:S02]  /*25c0*/  UIADD3 UR5, UPT, UPT, UR4, 0x4020, URZ ;  /* 0x0000402004057890 */ /* 0x000fe4000fffe0ff */
[----:B------:R-:W-:Y:S02]  /*25d0*/  @!UP1 UIADD3 UR5, UPT, UPT, UR4, 0x4000, URZ ;  /* 0x0000400004059890 */ /* 0x000fe4000fffe0ff */
[----:B------:R-:W-:Y:S01]  /*25e0*/  UIADD3 UR10, UPT, UPT, UR4, 0x4030, URZ ;  /* 0x00004030040a7890 */ /* 0x000fe2000fffe0ff */
[----:B--2---:R-:W-:Y:S01]  /*25f0*/  @P2 IMAD R191, R191, R194, RZ ;  /* 0x000000c2bfbf2224 */ /* 0x004fe200078e02ff */
[----:B------:R-:W-:-:S05]  /*2600*/  @!UP1 UIADD3 UR10, UPT, UPT, UR4, 0x4010, URZ ;  /* 0x00004010040a9890 */ /* 0x000fca000fffe0ff */
[----:B0-----:R-:W0:Y:S04]  /*2610*/  LDS.128 R104, [UR5] ;  /* 0x00000005ff687984 */ /* 0x001e280008000c00 */
[----:B------:R-:W1:Y:S01]  /*2620*/  LDS.128 R108, [UR10] ;  /* 0x0000000aff6c7984 */ /* 0x000e620008000c00 */
[----:B0-----:R-:W-:Y:S01]  /*2630*/  FADD.FTZ R189, RZ, R104 ;  /* 0x00000068ffbd7221 */ /* 0x001fe20000010000 */
[----:B------:R-:W-:Y:S01]  /*2640*/  FADD.FTZ R104, RZ, R105 ;  /* 0x00000069ff687221 */ /* 0x000fe20000010000 */
[----:B------:R-:W-:Y:S02]  /*2650*/  IMAD R105, R121, R194, RZ ;  /* 0x000000c279697224 */ /* 0x000fe400078e02ff */
[----:B------:R-:W-:Y:S01]  /*2660*/  FADD.FTZ R189, R106, R189 ;  /* 0x000000bd6abd7221 */ /* 0x000fe20000010000 */
[----:B------:R-:W-:-:S02]  /*2670*/  FADD.FTZ R104, R107, R104 ;  /* 0x000000686b687221 */ /* 0x000fc40000010000 */
[----:B------:R-:W-:Y:S01]  /*2680*/  SHF.R.S32.HI R106, RZ, 0x1f, R105 ;  /* 0x0000001fff6a7819 */ /* 0x000fe20000011469 */
[----:B-1----:R-:W-:Y:S01]  /*2690*/  FADD.FTZ R189, R189, R108 ;  /* 0x0000006cbdbd7221 */ /* 0x002fe20000010000 */
[----:B------:R-:W-:Y:S01]  /*26a0*/  @P2 SHF.R.S32.HI R108, RZ, 0x1f, R191 ;  /* 0x0000001fff6c2819 */ /* 0x000fe200000114bf */
[----:B------:R-:W-:Y:S01]  /*26b0*/  FADD.FTZ R104, R104, R109 ;  /* 0x0000006d68687221 */ /* 0x000fe20000010000 */
[----:B------:R-:W-:Y:S01]  /*26c0*/  LEA.HI R106, R106, R105, RZ, 0x3 ;  /* 0x000000696a6a7211 */ /* 0x000fe200078f18ff */
[----:B------:R-:W-:Y:S01]  /*26d0*/  FADD.FTZ R189, R110, R189 ;  /* 0x000000bd6ebd7221 */ /* 0x000fe20000010000 */
[----:B------:R-:W-:Y:S01]  /*26e0*/  @P2 LEA.HI R108, R108, R191, RZ, 0x3 ;  /* 0x000000bf6c6c2211 */ /* 0x000fe200078f18ff */
[----:B------:R-:W-:Y:S01]  /*26f0*/  FADD.FTZ R104, R111, R104 ;  /* 0x000000686f687221 */ /* 0x000fe20000010000 */
[----:B------:R-:W-:Y:S02]  /*2700*/  IMAD.MOV.U32 R109, RZ, RZ, RZ ;  /* 0x000000ffff6d7224 */ /* 0x000fe400078e00ff */
[----:B------:R-:W-:Y:S01]  /*2710*/  FMUL.FTZ R189, R189, UR14 ;  /* 0x0000000ebdbd7c20 */ /* 0x000fe20008410000 */
[-C--:B------:R-:W-:Y:S01]  /*2720*/  @P2 LEA.HI.SX32 R109, R108, R183.reuse, 0x1d ;  /* 0x000000b76c6d2211 */ /* 0x080fe200078feaff */
[----:B------:R-:W-:Y:S01]  /*2730*/  FMUL.FTZ R108, R104, UR14 ;  /* 0x0000000e686c7c20 */ /* 0x000fe20008410000 */
[----:B------:R-:W-:-:S02]  /*2740*/  LEA.HI.SX32 R111, R106, R183, 0x1d ;  /* 0x000000b76a6f7211 */ /* 0x000fc400078feaff */
[----:B------:R-:W-:Y:S01]  /*2750*/  FSEL R189, R189, RZ, !P3 ;  /* 0x000000ffbdbd7208 */ /* 0x000fe20005800000 */
[----:B------:R-:W-:Y:S06]  /*2760*/  @P0 BRA `(.L_x_770) ;  /* 0x0000000c00280947 */ /* 0x000fec0003800000 */
        /* <DEDUP_REMOVED lines=17> */
.L_x_772:
        /* <DEDUP_REMOVED lines=12> */
.L_x_773:
        /* <DEDUP_REMOVED lines=12> */
.L_x_774:
        /* <DEDUP_REMOVED lines=12> */
.L_x_775:
        /* <DEDUP_REMOVED lines=12> */
.L_x_776:
        /* <DEDUP_REMOVED lines=12> */
.L_x_777:
        /* <DEDUP_REMOVED lines=12> */
.L_x_778:
        /* <DEDUP_REMOVED lines=14> */
.L_x_771:
        /* <DEDUP_REMOVED lines=17> */
.L_x_780:
[----:B------:R-:W-:Y:S01]  /*2ef0*/  F2FP.BF16.F32.PACK_AB R104, RZ, R97 ;  /* 0x00000061ff68723e */ /* 0x000fe200000010ff */
        /* <DEDUP_REMOVED lines=9> */
.L_x_781:
[----:B------:R-:W-:Y:S02]  /*2f90*/  F2FP.BF16.F32.PACK_AB R106, RZ, R99 ;  /* 0x00000063ff6a723e */ /* 0x000fe400000010ff */
        /* <DEDUP_REMOVED lines=8> */
.L_x_782:
[-CC-:B------:R-:W-:Y:S01]  /*3020*/  FFMA.FTZ R96, R136, R108.reuse, R189.reuse ;  /* 0x0000006c88607223 */ /* 0x180fe200000100bd */
[-CC-:B------:R-:W-:Y:S01]  /*3030*/  FFMA.FTZ R99, R145, R108.reuse, R189.reuse ;  /* 0x0000006c91637223 */ /* 0x180fe200000100bd */
[-CC-:B------:R-:W-:Y:S01]  /*3040*/  FFMA.FTZ R98, R134, R108.reuse, R189.reuse ;  /* 0x0000006c86627223 */ /* 0x180fe200000100bd */
[-CC-:B------:R-:W-:Y:S01]  /*3050*/  FFMA.FTZ R122, R139, R108.reuse, R189.reuse ;  /* 0x0000006c8b7a7223 */ /* 0x180fe200000100bd */
[----:B------:R-:W-:Y:S01]  /*3060*/  FADD.FTZ R97, R133, -R96 ;  /* 0x8000006085617221 */ /* 0x000fe20000010000 */
[----:B------:R-:W-:Y:S01]  /*3070*/  FFMA.FTZ R191, R132, R108, R189 ;  /* 0x0000006c84bf7223 */ /* 0x000fe200000100bd */
[----:B------:R-:W-:Y:S01]  /*3080*/  F2FP.BF16.F32.PACK_AB R110, RZ, R105 ;  /* 0x00000069ff6e723e */ /* 0x000fe200000010ff */
[----:B------:R-:W-:Y:S01]  /*3090*/  FADD.FTZ R99, R144, -R99 ;  /* 0x8000006390637221 */ /* 0x000fe20000010000 */
[----:B------:R-:W-:Y:S01]  /*30a0*/  FMUL.FTZ R97, R2, R97 ;  /* 0x0000006102617220 */ /* 0x000fe20000410000 */
[----:B------:R-:W-:Y:S01]  /*30b0*/  FADD.FTZ R105, R131, -R98 ;  /* 0x8000006283697221 */ /* 0x000fe20000010000 */
[----:B------:R-:W-:Y:S01]  /*30c0*/  FADD.FTZ R107, R137, -R122 ;  /* 0x8000007a896b7221 */ /* 0x000fe20000010000 */
[----:B------:R-:W-:Y:S01]  /*30d0*/  FADD.FTZ R191, R130, -R191 ;  /* 0x800000bf82bf7221 */ /* 0x000fe20000010000 */
[C---:B------:R-:W-:Y:S01]  /*30e0*/  FMUL.FTZ R99, R2.reuse, R99 ;  /* 0x0000006302637220 */ /* 0x040fe20000410000 */
[C---:B------:R-:W-:Y:S01]  /*30f0*/  FMUL.FTZ R105, R2.reuse, R105 ;  /* 0x0000006902697220 */ /* 0x040fe20000410000 */
        /* <DEDUP_REMOVED lines=10> */
.L_x_783:
[----:B------:R-:W-:Y:S02]  /*31a0*/  F2FP.BF16.F32.PACK_AB R97, RZ, R97 ;  /* 0x00000061ff61723e */ /* 0x000fe400000010ff */
[----:B------:R-:W-:Y:S02]  /*31b0*/  FSEL R105, R105, RZ, P0 ;  /* 0x000000ff69697208 */ /* 0x000fe40000000000 */
[----:B------:R-:W-:Y:S02]  /*31c0*/  FSEL R107, R107, RZ, P0 ;  /* 0x000000ff6b6b7208 */ /* 0x000fe40000000000 */
        /* <DEDUP_REMOVED lines=9> */
.L_x_784:
[----:B------:R-:W-:Y:S05]  /*3260*/  @!P2 BRA `(.L_x_785) ;  /* 0x000000000018a947 */ /* 0x000fea0003800000 */
[----:B------:R-:W-:Y:S01]  /*3270*/  FMUL.FTZ R96, R105, UR17 ;  /* 0x0000001169607c20 */ /* 0x000fe20008410000 */
[----:B-----5:R-:W-:-:S03]  /*3280*/  LOP3.LUT P0, RZ, R119, 0xff00, RZ, 0xc0, !PT ;  /* 0x0000ff0077ff7812 */ /* 0x020fc6000780c0ff */
[----:B------:R-:W-:-:S05]  /*3290*/  FMUL.FTZ R96, R96, UR16 ;  /* 0x0000001060607c20 */ /* 0x000fca0008410000 */
[----:B------:R-:W-:-:S04]  /*32a0*/  FSEL R96, R96, RZ, P0 ;  /* 0x000000ff60607208 */ /* 0x000fc80000000000 */
[----:B------:R-:W-:-:S04]  /*32b0*/  F2FP.BF16.F32.PACK_AB R96, RZ, R96 ;  /* 0x00000060ff60723e */ /* 0x000fc800000010ff */
[----:B------:R-:W-:-:S07]  /*32c0*/  PRMT R94, R94, 0x5410, R96 ;  /* 0x000054105e5e7816 */ /* 0x000fce0000000060 */
.L_x_785:
[----:B------:R-:W-:Y:S05]  /*32d0*/  @!P2 BRA `(.L_x_786) ;  /* 0x000000000018a947 */ /* 0x000fea0003800000 */
[----:B------:R-:W-:Y:S01]  /*32e0*/  FMUL.FTZ R96, R107, UR17 ;  /* 0x000000116b607c20 */ /* 0x000fe20008410000 */
[----:B-----5:R-:W-:-:S03]  /*32f0*/  LOP3.LUT P0, RZ, R119, 0xff0000, RZ, 0xc0, !PT ;  /* 0x00ff000077ff7812 */ /* 0x020fc6000780c0ff */
[----:B------:R-:W-:-:S05]  /*3300*/  FMUL.FTZ R96, R96, UR16 ;  /* 0x0000001060607c20 */ /* 0x000fca0008410000 */
[----:B------:R-:W-:-:S04]  /*3310*/  FSEL R96, R96, RZ, P0 ;  /* 0x000000ff60607208 */ /* 0x000fc80000000000 */
[----:B------:R-:W-:-:S04]  /*3320*/  F2FP.BF16.F32.PACK_AB R96, RZ, R96 ;  /* 0x00000060ff60723e */ /* 0x000fc800000010ff */
[----:B------:R-:W-:-:S07]  /*3330*/  PRMT R95, R96, 0x7610, R95 ;  /* 0x00007610605f7816 */ /* 0x000fce000000005f */
.L_x_786:
[----:B------:R-:W-:Y:S02]  /*3340*/  F2FP.BF16.F32.PACK_AB R98, R105, R98 ;  /* 0x000000626962723e */ /* 0x000fe400000010ff */
[----:B------:R-:W-:Y:S02]  /*3350*/  F2FP.BF16.F32.PACK_AB R99, R122, R107 ;  /* 0x0000006b7a63723e */ /* 0x000fe400000010ff */
        /* <DEDUP_REMOVED lines=11> */
.L_x_770:
        /* <DEDUP_REMOVED lines=8> */
[----:B-----5:R-:W-:Y:S02]  /*3490*/  SHF.L.U32 R105, R12, 0x10, RZ ;  /* 0x000000100c697819 */ /* 0x020fe400000006ff */
[----:B------:R-:W-:Y:S01]  /*34a0*/  LOP3.LUT P1, RZ, R118, 0xff, RZ, 0xc0, !PT ;  /* 0x000000ff76ff7812 */ /* 0x000fe2000782c0ff */
[----:B------:R-:W-:-:S04]  /*34b0*/  @P0 FADD.FTZ R107, R148, -R107 ;  /* 0x8000006b946b0221 */ /* 0x000fc80000010000 */
[----:B------:R-:W-:-:S04]  /*34c0*/  @P0 FFMA.FTZ R105, R2, R107, R105 ;  /* 0x0000006b02690223 */ /* 0x000fc80000010069 */
[----:B------:R-:W-:-:S04]  /*34d0*/  FMUL.FTZ R105, R105, UR17 ;  /* 0x0000001169697c20 */ /* 0x000fc80008410000 */
[----:B------:R-:W-:-:S05]  /*34e0*/  FMUL.FTZ R105, R105, UR16 ;  /* 0x0000001069697c20 */ /* 0x000fca0008410000 */
[----:B------:R-:W-:-:S04]  /*34f0*/  FSEL R105, R105, RZ, P1 ;  /* 0x000000ff69697208 */ /* 0x000fc80000800000 */
[----:B------:R-:W-:-:S04]  /*3500*/  F2FP.BF16.F32.PACK_AB R105, RZ, R105 ;  /* 0x00000069ff69723e */ /* 0x000fc800000010ff */
[----:B------:R-:W-:-:S07]  /*3510*/  PRMT R92, R105, 0x7610, R92 ;  /* 0x00007610695c7816 */ /* 0x000fce000000005c */
.L_x_788:
        /* <DEDUP_REMOVED lines=12> */
.L_x_789:
[----:B------:R-:W-:Y:S05]  /*35e0*/  @!P2 BRA `(.L_x_790) ;  /* 0x000000000028a947 */ /* 0x000fea0003800000 */
        /* <DEDUP_REMOVED lines=10> */
.L_x_790:
[----:B------:R-:W-:Y:S05]  /*3690*/  @!P2 BRA `(.L_x_791) ;  /* 0x00000000002ca947 */ /* 0x000fea0003800000 */
[----:B-----5:R-:W-:Y:S01]  /*36a0*/  PRMT R104, R13, 0x7632, R104 ;  /* 0x000076320d687816 */ /* 0x020fe20000000068 */
[----:B------:R-:W-:Y:S01]  /*36b0*/  @P0 FFMA.FTZ R106, R136, R108, R189 ;  /* 0x0000006c886a0223 */ /* 0x000fe200000100bd */
[----:B------:R-:W-:-:S03]  /*36c0*/  LOP3.LUT P1, RZ, R118, 0xff000000, RZ, 0xc0, !PT ;  /* 0xff00000076ff7812 */ /* 0x000fc6000782c0ff */
[----:B------:R-:W-:Y:S02]  /*36d0*/  IMAD.U32 R105, R104, 0x10000, RZ ;  /* 0x0001000068697824 */ /* 0x000fe400078e00ff */
[----:B------:R-:W-:-:S04]  /*36e0*/  @P0 FADD.FTZ R106, R133, -R106 ;  /* 0x8000006a856a0221 */ /* 0x000fc80000010000 */
[----:B------:R-:W-:-:S04]  /*36f0*/  @P0 FFMA.FTZ R105, R2, R106, R105 ;  /* 0x0000006a02690223 */ /* 0x000fc80000010069 */
[----:B------:R-:W-:-:S04]  /*3700*/  FMUL.FTZ R105, R105, UR17 ;  /* 0x0000001169697c20 */ /* 0x000fc80008410000 */
[----:B------:R-:W-:-:S05]  /*3710*/  FMUL.FTZ R105, R105, UR16 ;  /* 0x0000001069697c20 */ /* 0x000fca0008410000 */
[----:B------:R-:W-:-:S04]  /*3720*/  FSEL R105, R105, RZ, P1 ;  /* 0x000000ff69697208 */ /* 0x000fc80000800000 */
[----:B------:R-:W-:-:S04]  /*3730*/  F2FP.BF16.F32.PACK_AB R105, RZ, R105 ;  /* 0x00000069ff69723e */ /* 0x000fc800000010ff */
[----:B------:R-:W-:-:S07]  /*3740*/  PRMT R93, R93, 0x5410, R105 ;  /* 0x000054105d5d7816 */ /* 0x000fce0000000069 */
.L_x_791:
        /* <DEDUP_REMOVED lines=11> */
.L_x_792:
        /* <DEDUP_REMOVED lines=12> */
.L_x_793:
        /* <DEDUP_REMOVED lines=11> */
.L_x_794:
[----:B------:R-:W-:Y:S05]  /*3970*/  @!P2 BRA `(.L_x_779) ;  /* 0x0000000400d4a947 */ /* 0x000fea0003800000 */
[----:B-----5:R-:W-:Y:S01]  /*3980*/  PRMT R104, R15, 0x7632, R104 ;  /* 0x000076320f687816 */ /* 0x020fe20000000068 */
[----:B------:R-:W-:-:S04]  /*3990*/  @P0 FFMA.FTZ R107, R132, R108, R189 ;  /* 0x0000006c846b0223 */ /* 0x000fc800000100bd */
[----:B------:R-:W-:Y:S02]  /*39a0*/  IMAD.U32 R105, R104, 0x10000, RZ ;  /* 0x0001000068697824 */ /* 0x000fe400078e00ff */
        /* <DEDUP_REMOVED lines=10> */
.L_x_787:
[----:B------:R-:W-:Y:S01]  /*3a50*/  ISETP.GT.AND P0, PT, R0, RZ, PT ;  /* 0x000000ff0000720c */ /* 0x000fe20003f04270 */
[----:B------:R-:W-:Y:S01]  /*3a60*/  @P1 FFMA.FTZ R197, R3, R108, R189 ;  /* 0x0000006c03c51223 */ /* 0x000fe200000100bd */
[----:B-----5:R-:W-:Y:S02]  /*3a70*/  PRMT R96, R12, 0x7632, R96 ;  /* 0x000076320c607816 */ /* 0x020fe40000000060 */
[----:B------:R-:W-:Y:S02]  /*3a80*/  PRMT R97, R14, 0x7632, R97 ;  /* 0x000076320e617816 */ /* 0x000fe40000000061 */
[----:B------:R-:W-:Y:S02]  /*3a90*/  SHF.L.U32 R99, R96, 0x10, RZ ;  /* 0x0000001060637819 */ /* 0x000fe400000006ff */
[----:B------:R-:W-:Y:S02]  /*3aa0*/  PRMT R96, R13, 0x7632, R96 ;  /* 0x000076320d607816 */ /* 0x000fe40000000060 */
[----:B------:R-:W-:-:S02]  /*3ab0*/  SHF.L.U32 R193, R97, 0x10, RZ ;  /* 0x0000001061c17819 */ /* 0x000fc400000006ff */
[----:B------:R-:W-:Y:S01]  /*3ac0*/  SHF.L.U32 R105, R13, 0x10, RZ ;  /* 0x000000100d697819 */ /* 0x000fe200000006ff */
[-CC-:B------:R-:W-:Y:S01]  /*3ad0*/  @P0 FFMA.FTZ R98, R138, R108.reuse, R189.reuse ;  /* 0x0000006c8a620223 */ /* 0x180fe200000100bd */
[----:B------:R-:W-:Y:S02]  /*3ae0*/  IMAD.U32 R107, R96, 0x10000, RZ ;  /* 0x00010000606b7824 */ /* 0x000fe400078e00ff */
[-CC-:B------:R-:W-:Y:S01]  /*3af0*/  @P0 FFMA.FTZ R97, R147, R108.reuse, R189.reuse ;  /* 0x0000006c93610223 */ /* 0x180fe200000100bd */
[-CC-:B------:R-:W-:Y:S01]  /*3b00*/  @P0 FFMA.FTZ R96, R136, R108.reuse, R189.reuse ;  /* 0x0000006c88600223 */ /* 0x180fe200000100bd */
[----:B------:R-:W-:Y:S01]  /*3b10*/  @P0 FADD.FTZ R98, R135, -R98 ;  /* 0x8000006287620221 */ /* 0x000fe20000010000 */
[-CC-:B------:R-:W-:Y:S01]  /*3b20*/  @P0 FFMA.FTZ R195, R145, R108.reuse, R189.reuse ;  /* 0x0000006c91c30223 */ /* 0x180fe200000100bd */
[----:B------:R-:W-:Y:S01]  /*3b30*/  SHF.L.U32 R191, R14, 0x10, RZ ;  /* 0x000000100ebf7819 */ /* 0x000fe200000006ff */
[----:B------:R-:W-:Y:S01]  /*3b40*/  @P0 FFMA.FTZ R104, R134, R108, R189 ;  /* 0x0000006c86680223 */ /* 0x000fe200000100bd */
[----:B------:R-:W-:Y:S01]  /*3b50*/  @P0 FFMA.FTZ R99, R2, R98, R99 ;  /* 0x0000006202630223 */ /* 0x000fe20000010063 */
[----:B------:R-:W-:Y:S01]  /*3b60*/  @P0 FADD.FTZ R97, R146, -R97 ;  /* 0x8000006192610221 */ /* 0x000fe20000010000 */
[----:B------:R-:W-:Y:S01]  /*3b70*/  @P0 FADD.FTZ R96, R133, -R96 ;  /* 0x8000006085600221 */ /* 0x000fe20000010000 */
[----:B------:R-:W-:Y:S01]  /*3b80*/  @P0 FADD.FTZ R98, R144, -R195 ;  /* 0x800000c390620221 */ /* 0x000fe20000010000 */
[----:B------:R-:W-:Y:S01]  /*3b90*/  @P0 FADD.FTZ R104, R131, -R104 ;  /* 0x8000006883680221 */ /* 0x000fe20000010000 */
[C---:B------:R-:W-:Y:S01]  /*3ba0*/  @P0 FFMA.FTZ R105, R2.reuse, R97, R105 ;  /* 0x0000006102690223 */ /* 0x040fe20000010069 */
[C---:B------:R-:W-:Y:S01]  /*3bb0*/  @P0 FFMA.FTZ R107, R2.reuse, R96, R107 ;  /* 0x00000060026b0223 */ /* 0x040fe2000001006b */
[----:B------:R-:W-:Y:S01]  /*3bc0*/  @P0 FFMA.FTZ R191, R2, R98, R191 ;  /* 0x0000006202bf0223 */ /* 0x000fe200000100bf */
[----:B------:R-:W-:Y:S01]  /*3bd0*/  PRMT R96, R15, 0x7632, R96 ;  /* 0x000076320f607816 */ /* 0x000fe20000000060 */
[-CC-:B------:R-:W-:Y:S01]  /*3be0*/  @P0 FFMA.FTZ R98, R139, R108.reuse, R189.reuse ;  /* 0x0000006c8b620223 */ /* 0x180fe200000100bd */
[----:B------:R-:W-:Y:S01]  /*3bf0*/  @P0 FFMA.FTZ R97, R132, R108, R189 ;  /* 0x0000006c84610223 */ /* 0x000fe200000100bd */
[----:B------:R-:W-:Y:S01]  /*3c00*/  @P0 FFMA.FTZ R193, R2, R104, R193 ;  /* 0x0000006802c10223 */ /* 0x000fe200000100c1 */
[----:B------:R-:W-:Y:S01]  /*3c10*/  SHF.L.U32 R195, R15, 0x10, RZ ;  /* 0x000000100fc37819 */ /* 0x000fe200000006ff */
[----:B------:R-:W-:Y:S01]  /*3c20*/  @P0 FADD.FTZ R98, R137, -R98 ;  /* 0x8000006289620221 */ /* 0x000fe20000010000 */
[----:B------:R-:W-:Y:S01]  /*3c30*/  SHF.L.U32 R104, R96, 0x10, RZ ;  /* 0x0000001060687819 */ /* 0x000fe200000006ff */
[----:B------:R-:W-:Y:S01]  /*3c40*/  @P0 FADD.FTZ R199, R130, -R97 ;  /* 0x8000006182c70221 */ /* 0x000fe20000010000 */
[----:B------:R-:W-:-:S02]  /*3c50*/  IMAD.U32 R97, R12, 0x10000, RZ ;  /* 0x000100000c617824 */ /* 0x000fc400078e00ff */
[----:B------:R-:W-:Y:S01]  /*3c60*/  @P1 FADD.FTZ R96, R148, -R197 ;  /* 0x800000c594601221 */ /* 0x000fe20000010000 */
[C---:B------:R-:W-:Y:S01]  /*3c70*/  @P0 FFMA.FTZ R195, R2.reuse, R98, R195 ;  /* 0x0000006202c30223 */ /* 0x040fe200000100c3 */
[C---:B------:R-:W-:Y:S01]  /*3c80*/  @P0 FFMA.FTZ R104, R2.reuse, R199, R104 ;  /* 0x000000c702680223 */ /* 0x040fe20000010068 */
[----:B------:R-:W-:Y:S01]  /*3c90*/  F2FP.BF16.F32.PACK_AB R98, RZ, R191 ;  /* 0x000000bfff62723e */ /* 0x000fe200000010ff */
[----:B------:R-:W-:Y:S01]  /*3ca0*/  @P1 FFMA.FTZ R97, R2, R96, R97 ;  /* 0x0000006002611223 */ /* 0x000fe20000010061 */
[----:B------:R-:W-:Y:S06]  /*3cb0*/  @!P2 BRA `(.L_x_795) ;  /* 0x000000000018a947 */ /* 0x000fec0003800000 */
[----:B------:R-:W-:Y:S01]  /*3cc0*/  FMUL.FTZ R96, R97, UR17 ;  /* 0x0000001161607c20 */ /* 0x000fe20008410000 */
[----:B------:R-:W-:-:S03]  /*3cd0*/  LOP3.LUT P0, RZ, R118, 0xff, RZ, 0xc0, !PT ;  /* 0x000000ff76ff7812 */ /* 0x000fc6000780c0ff */
[----:B------:R-:W-:-:S05]  /*3ce0*/  FMUL.FTZ R96, R96, UR16 ;  /* 0x0000001060607c20 */ /* 0x000fca0008410000 */
[----:B------:R-:W-:-:S04]  /*3cf0*/  FSEL R96, R96, RZ, P0 ;  /* 0x000000ff60607208 */ /* 0x000fc80000000000 */
[----:B------:R-:W-:-:S04]  /*3d00*/  F2FP.BF16.F32.PACK_AB R96, RZ, R96 ;  /* 0x00000060ff60723e */ /* 0x000fc800000010ff */
[----:B------:R-:W-:-:S07]  /*3d10*/  PRMT R92, R96, 0x7610, R92 ;  /* 0x00007610605c7816 */ /* 0x000fce000000005c */
.L_x_795:
[----:B------:R-:W-:Y:S05]  /*3d20*/  @!P2 BRA `(.L_x_796) ;  /* 0x000000000018a947 */ /* 0x000fea0003800000 */
[----:B------:R-:W-:Y:S01]  /*3d30*/  FMUL.FTZ R96, R99, UR17 ;  /* 0x0000001163607c20 */ /* 0x000fe20008410000 */
[----:B------:R-:W-:-:S03]  /*3d40*/  LOP3.LUT P0, RZ, R118, 0xff00, RZ, 0xc0, !PT ;  /* 0x0000ff0076ff7812 */ /* 0x000fc6000780c0ff */
[----:B------:R-:W-:-:S05]  /*3d50*/  FMUL.FTZ R96, R96, UR16 ;  /* 0x0000001060607c20 */ /* 0x000fca0008410000 */
[----:B------:R-:W-:-:S04]  /*3d60*/  FSEL R96, R96, RZ, P0 ;  /* 0x000000ff60607208 */ /* 0x000fc80000000000 */
[----:B------:R-:W-:-:S04]  /*3d70*/  F2FP.BF16.F32.PACK_AB R96, RZ, R96 ;  /* 0x00000060ff60723e */ /* 0x000fc800000010ff */
[----:B------:R-:W-:-:S07]  /*3d80*/  PRMT R92, R92, 0x5410, R96 ;  /* 0x000054105c5c7816 */ /* 0x000fce0000000060 */
.L_x_796:
[----:B------:R-:W-:Y:S05]  /*3d90*/  @!P2 BRA `(.L_x_797) ;  /* 0x000000000018a947 */ /* 0x000fea0003800000 */
[----:B------:R-:W-:Y:S01]  /*3da0*/  FMUL.FTZ R96, R105, UR17 ;  /* 0x0000001169607c20 */ /* 0x000fe20008410000 */
[----:B------:R-:W-:-:S03]  /*3db0*/  LOP3.LUT P0, RZ, R118, 0xff0000, RZ, 0xc0, !PT ;  /* 0x00ff000076ff7812 */ /* 0x000fc6000780c0ff */
[----:B------:R-:W-:-:S05]  /*3dc0*/  FMUL.FTZ R96, R96, UR16 ;  /* 0x0000001060607c20 */ /* 0x000fca0008410000 */
[----:B------:R-:W-:-:S04]  /*3dd0*/  FSEL R96, R96, RZ, P0 ;  /* 0x000000ff60607208 */ /* 0x000fc80000000000 */
[----:B------:R-:W-:-:S04]  /*3de0*/  F2FP.BF16.F32.PACK_AB R96, RZ, R96 ;  /* 0x00000060ff60723e */ /* 0x000fc800000010ff */
[----:B------:R-:W-:-:S07]  /*3df0*/  PRMT R93, R96, 0x7610, R93 ;  /* 0x00007610605d7816 */ /* 0x000fce000000005d */
.L_x_797:
[----:B------:R-:W-:Y:S05]  /*3e00*/  @!P2 BRA `(.L_x_798) ;  /* 0x000000000018a947 */ /* 0x000fea0003800000 */
[----:B------:R-:W-:Y:S01]  /*3e10*/  FMUL.FTZ R96, R107, UR17 ;  /* 0x000000116b607c20 */ /* 0x000fe20008410000 */
[----:B------:R-:W-:-:S03]  /*3e20*/  LOP3.LUT P0, RZ, R118, 0xff000000, RZ, 0xc0, !PT ;  /* 0xff00000076ff7812 */ /* 0x000fc6000780c0ff */
[----:B------:R-:W-:-:S05]  /*3e30*/  FMUL.FTZ R96, R96, UR16 ;  /* 0x0000001060607c20 */ /* 0x000fca0008410000 */
[----:B------:R-:W-:-:S04]  /*3e40*/  FSEL R96, R96, RZ, P0 ;  /* 0x000000ff60607208 */ /* 0x000fc80000000000 */
[----:B------:R-:W-:-:S04]  /*3e50*/  F2FP.BF16.F32.PACK_AB R96, RZ, R96 ;  /* 0x00000060ff60723e */ /* 0x000fc800000010ff */
[----:B------:R-:W-:-:S07]  /*3e60*/  PRMT R93, R93, 0x5410, R96 ;  /* 0x000054105d5d7816 */ /* 0x000fce0000000060 */
.L_x_798:
[----:B------:R-:W-:Y:S05]  /*3e70*/  @!P2 BRA `(.L_x_799) ;  /* 0x000000000018a947 */ /* 0x000fea0003800000 */
[----:B------:R-:W-:Y:S01]  /*3e80*/  FMUL.FTZ R191, R191, UR17 ;  /* 0x00000011bfbf7c20 */ /* 0x000fe20008410000 */
[----:B------:R-:W-:-:S03]  /*3e90*/  LOP3.LUT P0, RZ, R119, 0xff, RZ, 0xc0, !PT ;  /* 0x000000ff77ff7812 */ /* 0x000fc6000780c0ff */
[----:B------:R-:W-:-:S05]  /*3ea0*/  FMUL.FTZ R191, R191, UR16 ;  /* 0x00000010bfbf7c20 */ /* 0x000fca0008410000 */
[----:B------:R-:W-:-:S04]  /*3eb0*/  FSEL R191, R191, RZ, P0 ;  /* 0x000000ffbfbf7208 */ /* 0x000fc80000000000 */
[----:B------:R-:W-:-:S04]  /*3ec0*/  F2FP.BF16.F32.PACK_AB R191, RZ, R191 ;  /* 0x000000bfffbf723e */ /* 0x000fc800000010ff */
[----:B------:R-:W-:-:S07]  /*3ed0*/  PRMT R94, R191, 0x7610, R94 ;  /* 0x00007610bf5e7816 */ /* 0x000fce000000005e */
.L_x_799:
[----:B------:R-:W-:Y:S05]  /*3ee0*/  @!P2 BRA `(.L_x_800) ;  /* 0x000000000018a947 */ /* 0x000fea0003800000 */
[----:B------:R-:W-:Y:S01]  /*3ef0*/  FMUL.FTZ R96, R193, UR17 ;  /* 0x00000011c1607c20 */ /* 0x000fe20008410000 */
[----:B------:R-:W-:-:S03]  /*3f00*/  LOP3.LUT P0, RZ, R119, 0xff00, RZ, 0xc0, !PT ;  /* 0x0000ff0077ff7812 */ /* 0x000fc6000780c0ff */
[----:B------:R-:W-:-:S05]  /*3f10*/  FMUL.FTZ R96, R96, UR16 ;  /* 0x0000001060607c20 */ /* 0x000fca0008410000 */
[----:B------:R-:W-:-:S04]  /*3f20*/  FSEL R96, R96, RZ, P0 ;  /* 0x000000ff60607208 */ /* 0x000fc80000000000 */
[----:B------:R-:W-:-:S04]  /*3f30*/  F2FP.BF16.F32.PACK_AB R96, RZ, R96 ;  /* 0x00000060ff60723e */ /* 0x000fc800000010ff */
[----:B------:R-:W-:-:S07]  /*3f40*/  PRMT R94, R94, 0x5410, R96 ;  /* 0x000054105e5e7816 */ /* 0x000fce0000000060 */
.L_x_800:
[----:B------:R-:W-:Y:S02]  /*3f50*/  F2FP.BF16.F32.PACK_AB R193, RZ, R193 ;  /* 0x000000c1ffc1723e */ /* 0x000fe400000010ff */
[----:B------:R-:W-:Y:S02]  /*3f60*/  F2FP.BF16.F32.PACK_AB R106, RZ, R97 ;  /* 0x00000061ff6a723e */ /* 0x000fe400000010ff */
[----:B------:R-:W-:Y:S02]  /*3f70*/  F2FP.BF16.F32.PACK_AB R110, RZ, R99 ;  /* 0x00000063ff6e723e */ /* 0x000fe400000010ff */
[----:B------:R-:W-:Y:S02]  /*3f80*/  F2FP.BF16.F32.PACK_AB R97, RZ, R105 ;  /* 0x00000069ff61723e */ /* 0x000fe400000010ff */
[----:B------:R-:W-:Y:S02]  /*3f90*/  F2FP.BF16.F32.PACK_AB R107, RZ, R107 ;  /* 0x0000006bff6b723e */ /* 0x000fe400000010ff */
[----:B------:R-:W-:Y:S01]  /*3fa0*/  PRMT R98, R98, 0x5410, R193 ;  /* 0x0000541062627816 */ /* 0x000fe200000000c1 */
[----:B------:R-:W-:Y:S06]  /*3fb0*/  @!P2 BRA `(.L_x_801) ;  /* 0x000000000018a947 */ /* 0x000fec0003800000 */
[----:B------:R-:W-:Y:S01]  /*3fc0*/  FMUL.FTZ R96, R195, UR17 ;  /* 0x00000011c3607c20 */ /* 0x000fe20008410000 */
[----:B------:R-:W-:-:S03]  /*3fd0*/  LOP3.LUT P0, RZ, R119, 0xff0000, RZ, 0xc0, !PT ;  /* 0x00ff000077ff7812 */ /* 0x000fc6000780c0ff */
[----:B------:R-:W-:-:S05]  /*3fe0*/  FMUL.FTZ R96, R96, UR16 ;  /* 0x0000001060607c20 */ /* 0x000fca0008410000 */
[----:B------:R-:W-:-:S04]  /*3ff0*/  FSEL R96, R96, RZ, P0 ;  /* 0x000000ff60607208 */ /* 0x000fc80000000000 */
[----:B------:R-:W-:-:S04]  /*4000*/  F2FP.BF16.F32.PACK_AB R96, RZ, R96 ;  /* 0x00000060ff60723e */ /* 0x000fc800000010ff */
[----:B------:R-:W-:-:S07]  /*4010*/  PRMT R95, R96, 0x7610, R95 ;  /* 0x00007610605f7816 */ /* 0x000fce000000005f */
.L_x_801:
[----:B------:R-:W-:Y:S02]  /*4020*/  F2FP.BF16.F32.PACK_AB R99, R104, R195 ;  /* 0x000000c36863723e */ /* 0x000fe400000010ff */
        /* <DEDUP_REMOVED lines=10> */
.L_x_779:
[----:B------:R-:W-:Y:S01]  /*40d0*/  ISETP.NE.U32.AND P0, PT, RZ, UR4, PT ;  /* 0x00000004ff007c0c */ /* 0x000fe2000bf05070 */
[----:B------:R-:W0:Y:S01]  /*40e0*/  @P2 LDC.64 R104, c[0x0][0x468] ;  /* 0x00011a00ff682b82 */ /* 0x000e220000000a00 */
[----:B------:R-:W-:Y:S02]  /*40f0*/  ISETP.NE.U32.AND P1, PT, RZ, UR6, PT ;  /* 0x00000006ff007c0c */ /* 0x000fe4000bf25070 */
[----:B------:R-:W-:Y:S02]  /*4100*/  ISETP.NE.AND.EX P0, PT, RZ, UR5, PT, P0 ;  /* 0x00000005ff007c0c */ /* 0x000fe4000bf05300 */
[----:B------:R-:W-:-:S11]  /*4110*/  ISETP.NE.AND.EX P1, PT, R120, RZ, PT, P1 ;  /* 0x000000ff7800720c */ /* 0x000fd60003f25310 */
[----:B------:R-:W1:Y:S01]  /*4120*/  @P0 LDC.64 R106, c[0x0][0x478] ;  /* 0x00011e00ff6a0b82 */ /* 0x000e620000000a00 */
[----:B0-----:R-:W-:-:S04]  /*4130*/  @P2 IMAD.WIDE.U32 R104, R109, 0x10, R104 ;  /* 0x000000106d682825 */ /* 0x001fc800078e0068 */
[----:B-1----:R-:W-:-:S05]  /*4140*/  @P0 IMAD.WIDE.U32 R106, R111, 0x10, R106 ;  /* 0x000000106f6a0825 */ /* 0x002fca00078e006a */
[----:B------:R0:W-:Y:S04]  /*4150*/  @P0 STG.E.128 desc[UR12][R106.64], R96 ;  /* 0x000000606a000986 */ /* 0x0001e8000c101d0c */
[----:B------:R0:W-:Y:S01]  /*4160*/  @P2 STG.E.128 desc[UR12][R104.64], R92 ;  /* 0x0000005c68002986 */ /* 0x0001e2000c101d0c */
[----:B------:R-:W-:Y:S05]  /*4170*/  @!P1 BRA `(.L_x_802) ;  /* 0x0000000c001c9947 */ /* 0x000fea0003800000 */
[----:B------:R-:W-:Y:S05]  /*4180*/  @!P0 BRA `(.L_x_803) ;  /* 0x00000004009c8947 */ /* 0x000fea0003800000 */
[----:B------:R-:W-:Y:S02]  /*4190*/  ISETP.GT.AND P3, PT, R0, RZ, PT ;  /* 0x000000ff0000720c */ /* 0x000fe40003f64270 */
[----:B0----5:R-:W-:Y:S02]  /*41a0*/  PRMT R96, R8, 0x7632, R96 ;  /* 0x0000763208607816 */ /* 0x021fe40000000060 */
[C---:B------:R-:W-:Y:S02]  /*41b0*/  PRMT R98, R9.reuse, 0x7632, R98 ;  /* 0x0000763209627816 */ /* 0x040fe40000000062 */
[----:B------:R-:W-:Y:S02]  /*41c0*/  SHF.L.U32 R105, R96, 0x10, RZ ;  /* 0x0000001060697819 */ /* 0x000fe400000006ff */
[----:B------:R-:W-:Y:S01]  /*41d0*/  SHF.L.U32 R107, R9, 0x10, RZ ;  /* 0x00000010096b7819 */ /* 0x000fe200000006ff */
[----:B------:R-:W-:Y:S01]  /*41e0*/  IMAD.U32 R191, R98, 0x10000, RZ ;  /* 0x0001000062bf7824 */ /* 0x000fe200078e00ff */
[----:B------:R-:W-:-:S02]  /*41f0*/  SHF.L.U32 R97, R8, 0x10, RZ ;  /* 0x0000001008617819 */ /* 0x000fc400000006ff */
[----:B------:R-:W-:Y:S01]  /*4200*/  SHF.L.U32 R195, R11, 0x10, RZ ;  /* 0x000000100bc37819 */ /* 0x000fe200000006ff */
[-CC-:B------:R-:W-:Y:S01]  /*4210*/  @P3 FFMA.FTZ R96, R150, R108.reuse, R189.reuse ;  /* 0x0000006c96603223 */ /* 0x180fe200000100bd */
[-CC-:B------:R-:W-:Y:S01]  /*4220*/  @P3 FFMA.FTZ R119, R127, R108.reuse, R189.reuse ;  /* 0x0000006c7f773223 */ /* 0x180fe200000100bd */
[-CC-:B------:R-:W-:Y:S01]  /*4230*/  @P3 FFMA.FTZ R104, R154, R108.reuse, R189.reuse ;  /* 0x0000006c9a683223 */ /* 0x180fe200000100bd */
[----:B------:R-:W-:Y:S01]  /*4240*/  @P3 FFMA.FTZ R99, R129, R108, R189 ;  /* 0x0000006c81633223 */ /* 0x000fe200000100bd */
[----:B------:R-:W-:Y:S01]  /*4250*/  @P3 FADD.FTZ R96, R149, -R96 ;  /* 0x8000006095603221 */ /* 0x000fe20000010000 */
[----:B------:R-:W-:Y:S01]  /*4260*/  @P3 FADD.FTZ R98, R126, -R119 ;  /* 0x800000777e623221 */ /* 0x000fe20000010000 */
[----:B------:R-:W-:Y:S01]  /*4270*/  @P3 FADD.FTZ R104, R151, -R104 ;  /* 0x8000006897683221 */ /* 0x000fe20000010000 */
[----:B------:R-:W-:Y:S01]  /*4280*/  @P3 FADD.FTZ R99, R128, -R99 ;  /* 0x8000006380633221 */ /* 0x000fe20000010000 */
[----:B------:R-:W-:Y:S01]  /*4290*/  @P3 FFMA.FTZ R105, R2, R96, R105 ;  /* 0x0000006002693223 */ /* 0x000fe20000010069 */
[----:B------:R-:W-:Y:S01]  /*42a0*/  PRMT R96, R10, 0x7632, R96 ;  /* 0x000076320a607816 */ /* 0x000fe20000000060 */
[C---:B------:R-:W-:Y:S01]  /*42b0*/  @P3 FFMA.FTZ R107, R2.reuse, R98, R107 ;  /* 0x00000062026b3223 */ /* 0x040fe2000001006b */
[----:B------:R-:W-:Y:S01]  /*42c0*/  @P3 FFMA.FTZ R191, R2, R104, R191 ;  /* 0x0000006802bf3223 */ /* 0x000fe200000100bf */
[----:B------:R-:W-:Y:S01]  /*42d0*/  PRMT R104, R11, 0x7632, R104 ;  /* 0x000076320b687816 */ /* 0x000fe20000000068 */
[-CC-:B------:R-:W-:Y:S01]  /*42e0*/  @P3 FFMA.FTZ R119, R125, R108.reuse, R189.reuse ;  /* 0x0000006c7d773223 */ /* 0x180fe200000100bd */
[----:B------:R-:W-:Y:S01]  /*42f0*/  SHF.L.U32 R98, R96, 0x10, RZ ;  /* 0x0000001060627819 */ /* 0x000fe200000006ff */
[-CC-:B------:R-:W-:Y:S01]  /*4300*/  @P3 FFMA.FTZ R96, R156, R108.reuse, R189.reuse ;  /* 0x0000006c9c603223 */ /* 0x180fe200000100bd */
[-CC-:B------:R-:W-:Y:S01]  /*4310*/  @P3 FFMA.FTZ R197, R123, R108.reuse, R189.reuse ;  /* 0x0000006c7bc53223 */ /* 0x180fe200000100bd */
[----:B------:R-:W-:Y:S01]  /*4320*/  @P3 FFMA.FTZ R106, R158, R108, R189 ;  /* 0x0000006c9e6a3223 */ /* 0x000fe200000100bd */
[----:B------:R-:W-:Y:S01]  /*4330*/  @P3 FFMA.FTZ R97, R2, R99, R97 ;  /* 0x0000006302613223 */ /* 0x000fe20000010061 */
[----:B------:R-:W-:Y:S01]  /*4340*/  SHF.L.U32 R99, R10, 0x10, RZ ;  /* 0x000000100a637819 */ /* 0x000fe200000006ff */
[----:B------:R-:W-:Y:S01]  /*4350*/  @P3 FADD.FTZ R193, R159, -R96 ;  /* 0x800000609fc13221 */ /* 0x000fe20000010000 */
[----:B------:R-:W-:Y:S01]  /*4360*/  @P3 FADD.FTZ R119, R124, -R119 ;  /* 0x800000777c773221 */ /* 0x000fe20000010000 */
[----:B------:R-:W-:Y:S01]  /*4370*/  @P3 FADD.FTZ R96, R152, -R197 ;  /* 0x800000c598603221 */ /* 0x000fe20000010000 */
[----:B------:R-:W-:-:S02]  /*4380*/  IMAD.U32 R104, R104, 0x10000, RZ ;  /* 0x0001000068687824 */ /* 0x000fc400078e00ff */
[----:B------:R-:W-:Y:S01]  /*4390*/  @P3 FADD.FTZ R197, R157, -R106 ;  /* 0x8000006a9dc53221 */ /* 0x000fe20000010000 */
[C---:B------:R-:W-:Y:S01]  /*43a0*/  @P3 FFMA.FTZ R99, R2.reuse, R119, R99 ;  /* 0x0000007702633223 */ /* 0x040fe20000010063 */
[C---:B------:R-:W-:Y:S01]  /*43b0*/  @P3 FFMA.FTZ R98, R2.reuse, R193, R98 ;  /* 0x000000c102623223 */ /* 0x040fe20000010062 */
[C---:B------:R-:W-:Y:S01]  /*43c0*/  @P3 FFMA.FTZ R195, R2.reuse, R96, R195 ;  /* 0x0000006002c33223 */ /* 0x040fe200000100c3 */
[----:B------:R-:W-:Y:S01]  /*43d0*/  @P3 FFMA.FTZ R104, R2, R197, R104 ;  /* 0x000000c502683223 */ /* 0x000fe20000010068 */
        /* <DEDUP_REMOVED lines=11> */
.L_x_804:
[----:B------:R-:W-:Y:S05]  /*4490*/  @!P2 BRA `(.L_x_805) ;  /* 0x000000000018a947 */ /* 0x000fea0003800000 */
[----:B------:R-:W-:Y:S01]  /*44a0*/  FMUL.FTZ R105, R105, UR17 ;  /* 0x0000001169697c20 */ /* 0x000fe20008410000 */
[----:B------:R-:W-:-:S03]  /*44b0*/  LOP3.LUT P3, RZ, R112, 0xff00, RZ, 0xc0, !PT ;  /* 0x0000ff0070ff7812 */ /* 0x000fc6000786c0ff */
[----:B------:R-:W-:-:S05]  /*44c0*/  FMUL.FTZ R105, R105, UR16 ;  /* 0x0000001069697c20 */ /* 0x000fca0008410000 */
[----:B------:R-:W-:-:S04]  /*44d0*/  FSEL R105, R105, RZ, P3 ;  /* 0x000000ff69697208 */ /* 0x000fc80001800000 */
[----:B------:R-:W-:-:S04]  /*44e0*/  F2FP.BF16.F32.PACK_AB R105, RZ, R105 ;  /* 0x00000069ff69723e */ /* 0x000fc800000010ff */
[----:B------:R-:W-:-:S07]  /*44f0*/  PRMT R92, R92, 0x5410, R105 ;  /* 0x000054105c5c7816 */ /* 0x000fce0000000069 */
.L_x_805:
[----:B------:R-:W-:Y:S05]  /*4500*/  @!P2 BRA `(.L_x_806) ;  /* 0x000000000018a947 */ /* 0x000fea0003800000 */
[----:B------:R-:W-:Y:S01]  /*4510*/  FMUL.FTZ R107, R107, UR17 ;  /* 0x000000116b6b7c20 */ /* 0x000fe20008410000 */
[----:B------:R-:W-:-:S03]  /*4520*/  LOP3.LUT P3, RZ, R112, 0xff0000, RZ, 0xc0, !PT ;  /* 0x00ff000070ff7812 */ /* 0x000fc6000786c0ff */
[----:B------:R-:W-:-:S05]  /*4530*/  FMUL.FTZ R107, R107, UR16 ;  /* 0x000000106b6b7c20 */ /* 0x000fca0008410000 */
[----:B------:R-:W-:-:S04]  /*4540*/  FSEL R107, R107, RZ, P3 ;  /* 0x000000ff6b6b7208 */ /* 0x000fc80001800000 */
[----:B------:R-:W-:-:S04]  /*4550*/  F2FP.BF16.F32.PACK_AB R107, RZ, R107 ;  /* 0x0000006bff6b723e */ /* 0x000fc800000010ff */
[----:B------:R-:W-:-:S07]  /*4560*/  PRMT R93, R107, 0x7610, R93 ;  /* 0x000076106b5d7816 */ /* 0x000fce000000005d */
.L_x_806:
[----:B------:R-:W-:Y:S05]  /*4570*/  @!P2 BRA `(.L_x_807) ;  /* 0x000000000018a947 */ /* 0x000fea0003800000 */
[----:B------:R-:W-:Y:S01]  /*4580*/  FMUL.FTZ R191, R191, UR17 ;  /* 0x00000011bfbf7c20 */ /* 0x000fe20008410000 */
[----:B------:R-:W-:-:S03]  /*4590*/  LOP3.LUT P3, RZ, R112, 0xff000000, RZ, 0xc0, !PT ;  /* 0xff00000070ff7812 */ /* 0x000fc6000786c0ff */
[----:B------:R-:W-:-:S05]  /*45a0*/  FMUL.FTZ R191, R191, UR16 ;  /* 0x00000010bfbf7c20 */ /* 0x000fca0008410000 */
[----:B------:R-:W-:-:S04]  /*45b0*/  FSEL R191, R191, RZ, P3 ;  /* 0x000000ffbfbf7208 */ /* 0x000fc80001800000 */
[----:B------:R-:W-:-:S04]  /*45c0*/  F2FP.BF16.F32.PACK_AB R191, RZ, R191 ;  /* 0x000000bfffbf723e */ /* 0x000fc800000010ff */
[----:B------:R-:W-:-:S07]  /*45d0*/  PRMT R93, R93, 0x5410, R191 ;  /* 0x000054105d5d7816 */ /* 0x000fce00000000bf */
.L_x_807:
[----:B------:R-:W-:Y:S05]  /*45e0*/  @!P2 BRA `(.L_x_808) ;  /* 0x000000000018a947 */ /* 0x000fea0003800000 */
[----:B------:R-:W-:Y:S01]  /*45f0*/  FMUL.FTZ R96, R99, UR17 ;  /* 0x0000001163607c20 */ /* 0x000fe20008410000 */
[----:B------:R-:W-:-:S03]  /*4600*/  LOP3.LUT P3, RZ, R113, 0xff, RZ, 0xc0, !PT ;  /* 0x000000ff71ff7812 */ /* 0x000fc6000786c0ff */
[----:B------:R-:W-:-:S05]  /*4610*/  FMUL.FTZ R96, R96, UR16 ;  /* 0x0000001060607c20 */ /* 0x000fca0008410000 */
[----:B------:R-:W-:-:S04]  /*4620*/  FSEL R96, R96, RZ, P3 ;  /* 0x000000ff60607208 */ /* 0x000fc80001800000 */
[----:B------:R-:W-:-:S04]  /*4630*/  F2FP.BF16.F32.PACK_AB R96, RZ, R96 ;  /* 0x00000060ff60723e */ /* 0x000fc800000010ff */
[----:B------:R-:W-:-:S07]  /*4640*/  PRMT R94, R96, 0x7610, R94 ;  /* 0x00007610605e7816 */ /* 0x000fce000000005e */
.L_x_808:
[----:B------:R-:W-:Y:S05]  /*4650*/  @!P2 BRA `(.L_x_809) ;  /* 0x000000000018a947 */ /* 0x000fea0003800000 */
[----:B------:R-:W-:Y:S01]  /*4660*/  FMUL.FTZ R96, R98, UR17 ;  /* 0x0000001162607c20 */ /* 0x000fe20008410000 */
[----:B------:R-:W-:-:S03]  /*4670*/  LOP3.LUT P3, RZ, R113, 0xff00, RZ, 0xc0, !PT ;  /* 0x0000ff0071ff7812 */ /* 0x000fc6000786c0ff */
[----:B------:R-:W-:-:S05]  /*4680*/  FMUL.FTZ R96, R96, UR16 ;  /* 0x0000001060607c20 */ /* 0x000fca0008410000 */
[----:B------:R-:W-:-:S04]  /*4690*/  FSEL R96, R96, RZ, P3 ;  /* 0x000000ff60607208 */ /* 0x000fc80001800000 */
[----:B------:R-:W-:-:S04]  /*46a0*/  F2FP.BF16.F32.PACK_AB R96, RZ, R96 ;  /* 0x00000060ff60723e */ /* 0x000fc800000010ff */
[----:B------:R-:W-:-:S07]  /*46b0*/  PRMT R94, R94, 0x5410, R96 ;  /* 0x000054105e5e7816 */ /* 0x000fce0000000060 */
.L_x_809:
[----:B------:R-:W-:Y:S05]  /*46c0*/  @!P2 BRA `(.L_x_810) ;  /* 0x000000000018a947 */ /* 0x000fea0003800000 */
[----:B------:R-:W-:Y:S01]  /*46d0*/  FMUL.FTZ R96, R195, UR17 ;  /* 0x00000011c3607c20 */ /* 0x000fe20008410000 */
[----:B------:R-:W-:-:S03]  /*46e0*/  LOP3.LUT P3, RZ, R113, 0xff0000, RZ, 0xc0, !PT ;  /* 0x00ff000071ff7812 */ /* 0x000fc6000786c0ff */
[----:B------:R-:W-:-:S05]  /*46f0*/  FMUL.FTZ R96, R96, UR16 ;  /* 0x0000001060607c20 */ /* 0x000fca0008410000 */
[----:B------:R-:W-:-:S04]  /*4700*/  FSEL R96, R96, RZ, P3 ;  /* 0x000000ff60607208 */ /* 0x000fc80001800000 */
[----:B------:R-:W-:-:S04]  /*4710*/  F2FP.BF16.F32.PACK_AB R96, RZ, R96 ;  /* 0x00000060ff60723e */ /* 0x000fc800000010ff */
[----:B------:R-:W-:-:S07]  /*4720*/  PRMT R95, R96, 0x7610, R95 ;  /* 0x00007610605f7816 */ /* 0x000fce000000005f */
.L_x_810:
[----:B------:R-:W-:Y:S02]  /*4730*/  F2FP.BF16.F32.PACK_AB R98, R98, R99 ;  /* 0x000000636262723e */ /* 0x000fe400000010ff */
        /* <DEDUP_REMOVED lines=12> */
.L_x_803:
[----:B------:R-:W-:Y:S01]  /*4800*/  ISETP.GT.AND P3, PT, R0, RZ, PT ;  /* 0x000000ff0000720c */ /* 0x000fe20003f64270 */
[----:B------:R-:W-:-:S12]  /*4810*/  @!P2 BRA `(.L_x_812) ;  /* 0x000000000028a947 */ /* 0x000fd80003800000 */
[----:B0-----:R-:W-:Y:S01]  /*4820*/  @P3 FFMA.FTZ R107, R129, R108, R189 ;  /* 0x0000006c816b3223 */ /* 0x001fe200000100bd */
        /* <DEDUP_REMOVED lines=9> */
.L_x_812:
[----:B------:R-:W-:Y:S05]  /*48c0*/  @!P2 BRA `(.L_x_813) ;  /* 0x00000000002ca947 */ /* 0x000fea0003800000 */
[----:B0----5:R-:W-:Y:S01]  /*48d0*/  PRMT R104, R8, 0x7632, R104 ;  /* 0x0000763208687816 */ /* 0x021fe20000000068 */
        /* <DEDUP_REMOVED lines=10> */
.L_x_813:
[----:B------:R-:W-:Y:S05]  /*4980*/  @!P2 BRA `(.L_x_814) ;  /* 0x000000000028a947 */ /* 0x000fea0003800000 */
        /* <DEDUP_REMOVED lines=10> */
.L_x_814:
[----:B------:R-:W-:Y:S05]  /*4a30*/  @!P2 BRA `(.L_x_815) ;  /* 0x00000000002ca947 */ /* 0x000fea0003800000 */
[----:B0----5:R-:W-:Y:S01]  /*4a40*/  PRMT R104, R9, 0x7632, R104 ;  /* 0x0000763209687816 */ /* 0x021fe20000000068 */
        /* <DEDUP_REMOVED lines=10> */
.L_x_815:
        /* <DEDUP_REMOVED lines=11> */
.L_x_816:
        /* <DEDUP_REMOVED lines=12> */
.L_x_817:
        /* <DEDUP_REMOVED lines=11> */
.L_x_818:
[----:B------:R-:W-:Y:S05]  /*4d10*/  @!P2 BRA `(.L_x_811) ;  /* 0x0000000c0040a947 */ /* 0x000fea0003800000 */
[----:B0----5:R-:W-:Y:S01]  /*4d20*/  PRMT R104, R11, 0x7632, R104 ;  /* 0x000076320b687816 */ /* 0x021fe20000000068 */
        /* <DEDUP_REMOVED lines=12> */
.L_x_802:
[----:B------:R-:W-:Y:S05]  /*4df0*/  @!P0 BRA `(.L_x_819) ;  /* 0x0000000400848947 */ /* 0x000fea0003800000 */
[-CC-:B0-----:R-:W-:Y:S01]  /*4e00*/  FFMA.FTZ R97, R129, R108.reuse, R189.reuse ;  /* 0x0000006c81617223 */ /* 0x181fe200000100bd */
[----:B------:R-:W-:Y:S01]  /*4e10*/  FFMA.FTZ R96, R150, R108, R189 ;  /* 0x0000006c96607223 */ /* 0x000fe200000100bd */
[----:B------:R-:W-:Y:S02]  /*4e20*/  ISETP.GT.AND P3, PT, R0, RZ, PT ;  /* 0x000000ff0000720c */ /* 0x000fe40003f64270 */
[----:B------:R-:W-:Y:S01]  /*4e30*/  FADD.FTZ R97, R128, -R97 ;  /* 0x8000006180617221 */ /* 0x000fe20000010000 */
[----:B------:R-:W-:-:S03]  /*4e40*/  FADD.FTZ R99, R149, -R96 ;  /* 0x8000006095637221 */ /* 0x000fc60000010000 */
[C---:B------:R-:W-:Y:S01]  /*4e50*/  FMUL.FTZ R96, R2.reuse, R97 ;  /* 0x0000006102607220 */ /* 0x040fe20000410000 */
[----:B------:R-:W-:-:S04]  /*4e60*/  FMUL.FTZ R97, R2, R99 ;  /* 0x0000006302617220 */ /* 0x000fc80000410000 */
[----:B------:R-:W-:Y:S02]  /*4e70*/  FSEL R96, R96, RZ, P3 ;  /* 0x000000ff60607208 */ /* 0x000fe40001800000 */
[----:B------:R-:W-:Y:S02]  /*4e80*/  FSEL R98, R97, RZ, P3 ;  /* 0x000000ff61627208 */ /* 0x000fe40001800000 */
[----:B------:R-:W-:Y:S02]  /*4e90*/  F2FP.BF16.F32.PACK_AB R97, RZ, R96 ;  /* 0x00000060ff61723e */ /* 0x000fe400000010ff */
[----:B------:R-:W-:Y:S01]  /*4ea0*/  F2FP.BF16.F32.PACK_AB R99, RZ, R98 ;  /* 0x00000062ff63723e */ /* 0x000fe200000010ff */
[----:B------:R-:W-:Y:S06]  /*4eb0*/  @!P2 BRA `(.L_x_820) ;  /* 0x000000000018a947 */ /* 0x000fec0003800000 */
[----:B------:R-:W-:Y:S01]  /*4ec0*/  FMUL.FTZ R96, R96, UR17 ;  /* 0x0000001160607c20 */ /* 0x000fe20008410000 */
[----:B-----5:R-:W-:-:S03]  /*4ed0*/  LOP3.LUT P4, RZ, R112, 0xff, RZ, 0xc0, !PT ;  /* 0x000000ff70ff7812 */ /* 0x020fc6000788c0ff */
[----:B------:R-:W-:-:S05]  /*4ee0*/  FMUL.FTZ R96, R96, UR16 ;  /* 0x0000001060607c20 */ /* 0x000fca0008410000 */
[----:B------:R-:W-:-:S04]  /*4ef0*/  FSEL R96, R96, RZ, P4 ;  /* 0x000000ff60607208 */ /* 0x000fc80002000000 */
[----:B------:R-:W-:-:S04]  /*4f00*/  F2FP.BF16.F32.PACK_AB R96, RZ, R96 ;  /* 0x00000060ff60723e */ /* 0x000fc800000010ff */
[----:B------:R-:W-:-:S07]  /*4f10*/  PRMT R92, R96, 0x7610, R92 ;  /* 0x00007610605c7816 */ /* 0x000fce000000005c */
.L_x_820:
[----:B------:R-:W-:Y:S01]  /*4f20*/  FFMA.FTZ R105, R127, R108, R189 ;  /* 0x0000006c7f697223 */ /* 0x000fe200000100bd */
[----:B------:R-:W-:Y:S01]  /*4f30*/  PRMT R96, R97, 0x5410, R99 ;  /* 0x0000541061607816 */ /* 0x000fe20000000063 */
[----:B------:R-:W-:Y:S06]  /*4f40*/  @!P2 BRA `(.L_x_821) ;  /* 0x000000000018a947 */ /* 0x000fec0003800000 */
[----:B------:R-:W-:Y:S01]  /*4f50*/  FMUL.FTZ R97, R98, UR17 ;  /* 0x0000001162617c20 */ /* 0x000fe20008410000 */
[----:B-----5:R-:W-:-:S03]  /*4f60*/  LOP3.LUT P4, RZ, R112, 0xff00, RZ, 0xc0, !PT ;  /* 0x0000ff0070ff7812 */ /* 0x020fc6000788c0ff */
[----:B------:R-:W-:-:S05]  /*4f70*/  FMUL.FTZ R97, R97, UR16 ;  /* 0x0000001061617c20 */ /* 0x000fca0008410000 */
[----:B------:R-:W-:-:S04]  /*4f80*/  FSEL R97, R97, RZ, P4 ;  /* 0x000000ff61617208 */ /* 0x000fc80002000000 */
[----:B------:R-:W-:-:S04]  /*4f90*/  F2FP.BF16.F32.PACK_AB R97, RZ, R97 ;  /* 0x00000061ff61723e */ /* 0x000fc800000010ff */
[----:B------:R-:W-:-:S07]  /*4fa0*/  PRMT R92, R92, 0x5410, R97 ;  /* 0x000054105c5c7816 */ /* 0x000fce0000000061 */
.L_x_821:
[-CC-:B------:R-:W-:Y:S01]  /*4fb0*/  FFMA.FTZ R98, R154, R108.reuse, R189.reuse ;  /* 0x0000006c9a627223 */ /* 0x180fe200000100bd */
[-C--:B------:R-:W-:Y:S01]  /*4fc0*/  FFMA.FTZ R104, R156, R108.reuse, R189 ;  /* 0x0000006c9c687223 */ /* 0x080fe200000100bd */
[----:B------:R-:W-:Y:S01]  /*4fd0*/  FADD.FTZ R97, R126, -R105 ;  /* 0x800000697e617221 */ /* 0x000fe20000010000 */
[-CC-:B------:R-:W-:Y:S01]  /*4fe0*/  FFMA.FTZ R107, R125, R108.reuse, R189.reuse ;  /* 0x0000006c7d6b7223 */ /* 0x180fe200000100bd */
[----:B------:R-:W-:Y:S01]  /*4ff0*/  FADD.FTZ R99, R151, -R98 ;  /* 0x8000006297637221 */ /* 0x000fe20000010000 */
[----:B------:R-:W-:Y:S01]  /*5000*/  FADD.FTZ R105, R159, -R104 ;  /* 0x800000689f697221 */ /* 0x000fe20000010000 */
[C---:B------:R-:W-:Y:S01]  /*5010*/  FMUL.FTZ R97, R2.reuse, R97 ;  /* 0x0000006102617220 */ /* 0x040fe20000410000 */
[-CC-:B-----5:R-:W-:Y:S01]  /*5020*/  FFMA.FTZ R119, R123, R108.reuse, R189.reuse ;  /* 0x0000006c7b777223 */ /* 0x1a0fe200000100bd */
[----:B------:R-:W-:Y:S01]  /*5030*/  FMUL.FTZ R98, R2, R99 ;  /* 0x0000006302627220 */ /* 0x000fe20000410000 */
[----:B------:R-:W-:Y:S01]  /*5040*/  FFMA.FTZ R106, R158, R108, R189 ;  /* 0x0000006c9e6a7223 */ /* 0x000fe200000100bd */
[----:B------:R-:W-:Y:S01]  /*5050*/  FADD.FTZ R107, R124, -R107 ;  /* 0x8000006b7c6b7221 */ /* 0x000fe20000010000 */
[----:B------:R-:W-:Y:S01]  /*5060*/  FMUL.FTZ R104, R2, R105 ;  /* 0x0000006902687220 */ /* 0x000fe20000410000 */
[----:B------:R-:W-:Y:S01]  /*5070*/  FADD.FTZ R119, R152, -R119 ;  /* 0x8000007798777221 */ /* 0x000fe20000010000 */
[----:B------:R-:W-:Y:S01]  /*5080*/  FSEL R105, R98, RZ, P3 ;  /* 0x000000ff62697208 */ /* 0x000fe20001800000 */
[----:B------:R-:W-:Y:S01]  /*5090*/  FADD.FTZ R191, R157, -R106 ;  /* 0x8000006a9dbf7221 */ /* 0x000fe20000010000 */
[----:B------:R-:W-:Y:S01]  /*50a0*/  FMUL.FTZ R99, R2, R107 ;  /* 0x0000006b02637220 */ /* 0x000fe20000410000 */
[----:B------:R-:W-:Y:S01]  /*50b0*/  FSEL R98, R97, RZ, P3 ;  /* 0x000000ff61627208 */ /* 0x000fe20001800000 */
[----:B------:R-:W-:Y:S06]  /*50c0*/  @!P2 BRA `(.L_x_822) ;  /* 0x000000000018a947 */ /* 0x000fec0003800000 */
[----:B------:R-:W-:Y:S01]  /*50d0*/  FMUL.FTZ R97, R98, UR17 ;  /* 0x0000001162617c20 */ /* 0x000fe20008410000 */
[----:B------:R-:W-:-:S03]  /*50e0*/  LOP3.LUT P4, RZ, R112, 0xff0000, RZ, 0xc0, !PT ;  /* 0x00ff000070ff7812 */ /* 0x000fc6000788c0ff */
[----:B------:R-:W-:-:S05]  /*50f0*/  FMUL.FTZ R97, R97, UR16 ;  /* 0x0000001061617c20 */ /* 0x000fca0008410000 */
[----:B------:R-:W-:-:S04]  /*5100*/  FSEL R97, R97, RZ, P4 ;  /* 0x000000ff61617208 */ /* 0x000fc80002000000 */
[----:B------:R-:W-:-:S04]  /*5110*/  F2FP.BF16.F32.PACK_AB R97, RZ, R97 ;  /* 0x00000061ff61723e */ /* 0x000fc800000010ff */
[----:B------:R-:W-:-:S07]  /*5120*/  PRMT R93, R97, 0x7610, R93 ;  /* 0x00007610615d7816 */ /* 0x000fce000000005d */
.L_x_822:
[----:B------:R-:W-:Y:S05]  /*5130*/  @!P2 BRA `(.L_x_823) ;  /* 0x000000000018a947 */ /* 0x000fea0003800000 */
[----:B------:R-:W-:Y:S01]  /*5140*/  FMUL.FTZ R97, R105, UR17 ;  /* 0x0000001169617c20 */ /* 0x000fe20008410000 */
[----:B------:R-:W-:-:S03]  /*5150*/  LOP3.LUT P4, RZ, R112, 0xff000000, RZ, 0xc0, !PT ;  /* 0xff00000070ff7812 */ /* 0x000fc6000788c0ff */
[----:B------:R-:W-:-:S05]  /*5160*/  FMUL.FTZ R97, R97, UR16 ;  /* 0x0000001061617c20 */ /* 0x000fca0008410000 */
[----:B------:R-:W-:-:S04]  /*5170*/  FSEL R97, R97, RZ, P4 ;  /* 0x000000ff61617208 */ /* 0x000fc80002000000 */
[----:B------:R-:W-:-:S04]  /*5180*/  F2FP.BF16.F32.PACK_AB R97, RZ, R97 ;  /* 0x00000061ff61723e */ /* 0x000fc800000010ff */
[----:B------:R-:W-:-:S07]  /*5190*/  PRMT R93, R93, 0x5410, R97 ;  /* 0x000054105d5d7816 */ /* 0x000fce0000000061 */
.L_x_823:
[----:B------:R-:W-:Y:S01]  /*51a0*/  F2FP.BF16.F32.PACK_AB R97, R105, R98 ;  /* 0x000000626961723e */ /* 0x000fe200000010ff */
[C---:B------:R-:W-:Y:S01]  /*51b0*/  FMUL.FTZ R105, R2.reuse, R119 ;  /* 0x0000007702697220 */ /* 0x040fe20000410000 */
[----:B------:R-:W-:Y:S01]  /*51c0*/  FMUL.FTZ R106, R2, R191 ;  /* 0x000000bf026a7220 */ /* 0x000fe20000410000 */
[----:B------:R-:W-:Y:S02]  /*51d0*/  FSEL R104, R104, RZ, P3 ;  /* 0x000000ff68687208 */ /* 0x000fe40001800000 */
        /* <DEDUP_REMOVED lines=8> */
.L_x_824:
[----:B------:R-:W-:Y:S05]  /*5260*/  @!P2 BRA `(.L_x_825) ;  /* 0x000000000018a947 */ /* 0x000fea0003800000 */
[----:B------:R-:W-:Y:S01]  /*5270*/  FMUL.FTZ R98, R104, UR17 ;  /* 0x0000001168627c20 */ /* 0x000fe20008410000 */
[----:B------:R-:W-:-:S03]  /*5280*/  LOP3.LUT P4, RZ, R113, 0xff00, RZ, 0xc0, !PT ;  /* 0x0000ff0071ff7812 */ /* 0x000fc6000788c0ff */
[----:B------:R-:W-:-:S05]  /*5290*/  FMUL.FTZ R98, R98, UR16 ;  /* 0x0000001062627c20 */ /* 0x000fca0008410000 */
[----:B------:R-:W-:-:S04]  /*52a0*/  FSEL R98, R98, RZ, P4 ;  /* 0x000000ff62627208 */ /* 0x000fc80002000000 */
[----:B------:R-:W-:-:S04]  /*52b0*/  F2FP.BF16.F32.PACK_AB R98, RZ, R98 ;  /* 0x00000062ff62723e */ /* 0x000fc800000010ff */
[----:B------:R-:W-:-:S07]  /*52c0*/  PRMT R94, R94, 0x5410, R98 ;  /* 0x000054105e5e7816 */ /* 0x000fce0000000062 */
.L_x_825:
[----:B------:R-:W-:Y:S02]  /*52d0*/  F2FP.BF16.F32.PACK_AB R98, R104, R99 ;  /* 0x000000636862723e */ /* 0x000fe400000010ff */
        /* <DEDUP_REMOVED lines=9> */
.L_x_826:
        /* <DEDUP_REMOVED lines=10> */
.L_x_819:
[----:B------:R-:W-:Y:S05]  /*5410*/  @!P2 BRA `(.L_x_827) ;  /* 0x00000000002ca947 */ /* 0x000fea0003800000 */
[----:B0-----:R-:W-:Y:S01]  /*5420*/  FFMA.FTZ R105, R129, R108, R189 ;  /* 0x0000006c81697223 */ /* 0x001fe200000100bd */
        /* <DEDUP_REMOVED lines=10> */
.L_x_827:
        /* <DEDUP_REMOVED lines=12> */
.L_x_828:
        /* <DEDUP_REMOVED lines=12> */
.L_x_829:
        /* <DEDUP_REMOVED lines=12> */
.L_x_830:
        /* <DEDUP_REMOVED lines=12> */
.L_x_831:
        /* <DEDUP_REMOVED lines=12> */
.L_x_832:
        /* <DEDUP_REMOVED lines=12> */
.L_x_833:
[----:B------:R-:W-:Y:S05]  /*5950*/  @!P2 BRA `(.L_x_811) ;  /* 0x000000000030a947 */ /* 0x000fea0003800000 */
[----:B0-----:R-:W-:Y:S01]  /*5960*/  FFMA.FTZ R104, R158, R108, R189 ;  /* 0x0000006c9e687223 */ /* 0x001fe200000100bd */
        /* <DEDUP_REMOVED lines=11> */
.L_x_811:
[----:B0-----:R-:W0:Y:S01]  /*5a20*/  @P0 LDC.64 R106, c[0x0][0x478] ;  /* 0x00011e00ff6a0b82 */ /* 0x001e220000000a00 */
[----:B-----5:R-:W-:Y:S02]  /*5a30*/  @P0 IADD3 R113, PT, PT, R111, 0x80, RZ ;  /* 0x000000806f710810 */ /* 0x020fe40007ffe0ff */
        /* <DEDUP_REMOVED lines=9> */
[----:B0-----:R-:W-:Y:S01]  /*5ad0*/  IMAD.U32 R107, R5, 0x10000, RZ ;  /* 0x00010000056b7824 */ /* 0x001fe200078e00ff */
[----:B------:R-:W-:Y:S01]  /*5ae0*/  PRMT R96, R4, 0x7632, R96 ;  /* 0x0000763204607816 */ /* 0x000fe20000000060 */
[----:B------:R-:W-:Y:S01]  /*5af0*/  IMAD.U32 R191, R7, 0x10000, RZ ;  /* 0x0001000007bf7824 */ /* 0x000fe200078e00ff */
[----:B------:R-:W-:Y:S02]  /*5b00*/  PRMT R97, R5, 0x7632, R97 ;  /* 0x0000763205617816 */ /* 0x000fe40000000061 */
[----:B------:R-:W-:Y:S02]  /*5b10*/  SHF.L.U32 R105, R96, 0x10, RZ ;  /* 0x0000001060697819 */ /* 0x000fe400000006ff */
[----:B------:R-:W-:Y:S02]  /*5b20*/  SHF.L.U32 R99, R4, 0x10, RZ ;  /* 0x0000001004637819 */ /* 0x000fe400000006ff */
[----:B------:R-:W-:-:S03]  /*5b30*/  SHF.L.U32 R106, R97, 0x10, RZ ;  /* 0x00000010616a7819 */ /* 0x000fc600000006ff */
[-CC-:B------:R-:W-:Y:S01]  /*5b40*/  @P3 FFMA.FTZ R96, R155, R108.reuse, R189.reuse ;  /* 0x0000006c9b603223 */ /* 0x180fe200000100bd */
[-CC-:B------:R-:W-:Y:S01]  /*5b50*/  @P3 FFMA.FTZ R98, R170, R108.reuse, R189.reuse ;  /* 0x0000006caa623223 */ /* 0x180fe200000100bd */
[-CC-:B------:R-:W-:Y:S01]  /*5b60*/  @P3 FFMA.FTZ R97, R161, R108.reuse, R189.reuse ;  /* 0x0000006ca1613223 */ /* 0x180fe200000100bd */
[----:B------:R-:W-:Y:S01]  /*5b70*/  @P3 FFMA.FTZ R113, R168, R108, R189 ;  /* 0x0000006ca8713223 */ /* 0x000fe200000100bd */
[----:B------:R-:W-:Y:S01]  /*5b80*/  @P3 FADD.FTZ R96, R153, -R96 ;  /* 0x8000006099603221 */ /* 0x000fe20000010000 */
[----:B------:R-:W-:Y:S01]  /*5b90*/  @P3 FADD.FTZ R98, R167, -R98 ;  /* 0x80000062a7623221 */ /* 0x000fe20000010000 */
[--C-:B------:R-:W-:Y:S01]  /*5ba0*/  @P3 FADD.FTZ R104, R160, -R97.reuse ;  /* 0x80000061a0683221 */ /* 0x100fe20000010000 */
[----:B------:R-:W-:Y:S01]  /*5bb0*/  PRMT R97, R7, 0x7632, R97 ;  /* 0x0000763207617816 */ /* 0x000fe20000000061 */
[----:B------:R-:W-:Y:S01]  /*5bc0*/  @P3 FFMA.FTZ R99, R2, R96, R99 ;  /* 0x0000006002633223 */ /* 0x000fe20000010063 */
[----:B------:R-:W-:Y:S01]  /*5bd0*/  PRMT R96, R6, 0x7632, R96 ;  /* 0x0000763206607816 */ /* 0x000fe20000000060 */
[----:B------:R-:W-:Y:S01]  /*5be0*/  @P3 FFMA.FTZ R105, R2, R98, R105 ;  /* 0x0000006202693223 */ /* 0x000fe20000010069 */
[----:B------:R-:W-:Y:S01]  /*5bf0*/  @P3 FADD.FTZ R113, R166, -R113 ;  /* 0x80000071a6713221 */ /* 0x000fe20000010000 */
[----:B------:R-:W-:Y:S01]  /*5c00*/  @P3 FFMA.FTZ R107, R2, R104, R107 ;  /* 0x00000068026b3223 */ /* 0x000fe2000001006b */
[----:B------:R-:W-:Y:S01]  /*5c10*/  SHF.L.U32 R98, R96, 0x10, RZ ;  /* 0x0000001060627819 */ /* 0x000fe200000006ff */
        /* <DEDUP_REMOVED lines=10> */
[----:B------:R-:W-:Y:S01]  /*5cc0*/  @P3 FADD.FTZ R193, R171, -R110 ;  /* 0x8000006eabc13221 */ /* 0x000fe20000010000 */
[C---:B------:R-:W-:Y:S01]  /*5cd0*/  @P3 FFMA.FTZ R98, R2.reuse, R119, R98 ;  /* 0x0000007702623223 */ /* 0x040fe20000010062 */
[C---:B------:R-:W-:Y:S01]  /*5ce0*/  @P3 FFMA.FTZ R113, R2.reuse, R97, R113 ;  /* 0x0000006102713223 */ /* 0x040fe20000010071 */
[C---:B------:R-:W-:Y:S01]  /*5cf0*/  @P3 FFMA.FTZ R191, R2.reuse, R96, R191 ;  /* 0x0000006002bf3223 */ /* 0x040fe200000100bf */
[----:B------:R-:W-:Y:S01]  /*5d00*/  @P3 FFMA.FTZ R104, R2, R193, R104 ;  /* 0x000000c102683223 */ /* 0x000fe20000010068 */
[----:B------:R-:W-:-:S02]  /*5d10*/  F2FP.BF16.F32.PACK_AB R110, RZ, R99 ;  /* 0x00000063ff6e723e */ /* 0x000fc400000010ff */
[----:B------:R-:W-:Y:S02]  /*5d20*/  F2FP.BF16.F32.PACK_AB R112, RZ, R105 ;  /* 0x00000069ff70723e */ /* 0x000fe400000010ff */
        /* <DEDUP_REMOVED lines=8> */
.L_x_836:
[----:B------:R-:W-:Y:S05]  /*5db0*/  @!P2 BRA `(.L_x_837) ;  /* 0x000000000018a947 */ /* 0x000fea0003800000 */
[----:B------:R-:W-:Y:S01]  /*5dc0*/  FMUL.FTZ R105, R105, UR17 ;  /* 0x0000001169697c20 */ /* 0x000fe20008410000 */
[----:B------:R-:W-:-:S03]  /*5dd0*/  LOP3.LUT P3, RZ, R114, 0xff00, RZ, 0xc0, !PT ;  /* 0x0000ff0072ff7812 */ /* 0x000fc6000786c0ff */
[----:B------:R-:W-:-:S05]  /*5de0*/  FMUL.FTZ R105, R105, UR16 ;  /* 0x0000001069697c20 */ /* 0x000fca0008410000 */
[----:B------:R-:W-:-:S04]  /*5df0*/  FSEL R105, R105, RZ, P3 ;  /* 0x000000ff69697208 */ /* 0x000fc80001800000 */
[----:B------:R-:W-:-:S04]  /*5e00*/  F2FP.BF16.F32.PACK_AB R105, RZ, R105 ;  /* 0x00000069ff69723e */ /* 0x000fc800000010ff */
[----:B------:R-:W-:-:S07]  /*5e10*/  PRMT R92, R92, 0x5410, R105 ;  /* 0x000054105c5c7816 */ /* 0x000fce0000000069 */
.L_x_837:
[----:B------:R-:W-:Y:S05]  /*5e20*/  @!P2 BRA `(.L_x_838) ;  /* 0x000000000018a947 */ /* 0x000fea0003800000 */
[----:B------:R-:W-:Y:S01]  /*5e30*/  FMUL.FTZ R107, R107, UR17 ;  /* 0x000000116b6b7c20 */ /* 0x000fe20008410000 */
[----:B------:R-:W-:-:S03]  /*5e40*/  LOP3.LUT P3, RZ, R114, 0xff0000, RZ, 0xc0, !PT ;  /* 0x00ff000072ff7812 */ /* 0x000fc6000786c0ff */
[----:B------:R-:W-:-:S05]  /*5e50*/  FMUL.FTZ R107, R107, UR16 ;  /* 0x000000106b6b7c20 */ /* 0x000fca0008410000 */
[----:B------:R-:W-:-:S04]  /*5e60*/  FSEL R107, R107, RZ, P3 ;  /* 0x000000ff6b6b7208 */ /* 0x000fc80001800000 */
[----:B------:R-:W-:-:S04]  /*5e70*/  F2FP.BF16.F32.PACK_AB R107, RZ, R107 ;  /* 0x0000006bff6b723e */ /* 0x000fc800000010ff */
[----:B------:R-:W-:-:S07]  /*5e80*/  PRMT R93, R107, 0x7610, R93 ;  /* 0x000076106b5d7816 */ /* 0x000fce000000005d */
.L_x_838:
[----:B------:R-:W-:Y:S05]  /*5e90*/  @!P2 BRA `(.L_x_839) ;  /* 0x000000000018a947 */ /* 0x000fea0003800000 */
[----:B------:R-:W-:Y:S01]  /*5ea0*/  FMUL.FTZ R106, R106, UR17 ;  /* 0x000000116a6a7c20 */ /* 0x000fe20008410000 */
[----:B------:R-:W-:-:S03]  /*5eb0*/  LOP3.LUT P3, RZ, R114, 0xff000000, RZ, 0xc0, !PT ;  /* 0xff00000072ff7812 */ /* 0x000fc6000786c0ff */
[----:B------:R-:W-:-:S05]  /*5ec0*/  FMUL.FTZ R106, R106, UR16 ;  /* 0x000000106a6a7c20 */ /* 0x000fca0008410000 */
[----:B------:R-:W-:-:S04]  /*5ed0*/  FSEL R106, R106, RZ, P3 ;  /* 0x000000ff6a6a7208 */ /* 0x000fc80001800000 */
[----:B------:R-:W-:-:S04]  /*5ee0*/  F2FP.BF16.F32.PACK_AB R106, RZ, R106 ;  /* 0x0000006aff6a723e */ /* 0x000fc800000010ff */
[----:B------:R-:W-:-:S07]  /*5ef0*/  PRMT R93, R93, 0x5410, R106 ;  /* 0x000054105d5d7816 */ /* 0x000fce000000006a */
.L_x_839:
[----:B------:R-:W-:Y:S05]  /*5f00*/  @!P2 BRA `(.L_x_840) ;  /* 0x000000000018a947 */ /* 0x000fea0003800000 */
[----:B------:R-:W-:Y:S01]  /*5f10*/  FMUL.FTZ R96, R113, UR17 ;  /* 0x0000001171607c20 */ /* 0x000fe20008410000 */
[----:B------:R-:W-:-:S03]  /*5f20*/  LOP3.LUT P3, RZ, R115, 0xff, RZ, 0xc0, !PT ;  /* 0x000000ff73ff7812 */ /* 0x000fc6000786c0ff */
[----:B------:R-:W-:-:S05]  /*5f30*/  FMUL.FTZ R96, R96, UR16 ;  /* 0x0000001060607c20 */ /* 0x000fca0008410000 */
[----:B------:R-:W-:-:S04]  /*5f40*/  FSEL R96, R96, RZ, P3 ;  /* 0x000000ff60607208 */ /* 0x000fc80001800000 */
[----:B------:R-:W-:-:S04]  /*5f50*/  F2FP.BF16.F32.PACK_AB R96, RZ, R96 ;  /* 0x00000060ff60723e */ /* 0x000fc800000010ff */
[----:B------:R-:W-:-:S07]  /*5f60*/  PRMT R94, R96, 0x7610, R94 ;  /* 0x00007610605e7816 */ /* 0x000fce000000005e */
.L_x_840:
[----:B------:R-:W-:Y:S05]  /*5f70*/  @!P2 BRA `(.L_x_841) ;  /* 0x000000000018a947 */ /* 0x000fea0003800000 */
[----:B------:R-:W-:Y:S01]  /*5f80*/  FMUL.FTZ R96, R98, UR17 ;  /* 0x0000001162607c20 */ /* 0x000fe20008410000 */
[----:B------:R-:W-:-:S03]  /*5f90*/  LOP3.LUT P3, RZ, R115, 0xff00, RZ, 0xc0, !PT ;  /* 0x0000ff0073ff7812 */ /* 0x000fc6000786c0ff */
[----:B------:R-:W-:-:S05]  /*5fa0*/  FMUL.FTZ R96, R96, UR16 ;  /* 0x0000001060607c20 */ /* 0x000fca0008410000 */
[----:B------:R-:W-:-:S04]  /*5fb0*/  FSEL R96, R96, RZ, P3 ;  /* 0x000000ff60607208 */ /* 0x000fc80001800000 */
[----:B------:R-:W-:-:S04]  /*5fc0*/  F2FP.BF16.F32.PACK_AB R96, RZ, R96 ;  /* 0x00000060ff60723e */ /* 0x000fc800000010ff */
[----:B------:R-:W-:-:S07]  /*5fd0*/  PRMT R94, R94, 0x5410, R96 ;  /* 0x000054105e5e7816 */ /* 0x000fce0000000060 */
.L_x_841:
[----:B------:R-:W-:Y:S02]  /*5fe0*/  F2FP.BF16.F32.PACK_AB R98, R98, R113 ;  /* 0x000000716262723e */ /* 0x000fe400000010ff */
        /* <DEDUP_REMOVED lines=8> */
.L_x_842:
        /* <DEDUP_REMOVED lines=10> */
.L_x_835:
[----:B------:R-:W-:Y:S01]  /*6110*/  ISETP.GT.AND P3, PT, R0, RZ, PT ;  /* 0x000000ff0000720c */ /* 0x000fe20003f64270 */
[----:B------:R-:W-:-:S12]  /*6120*/  @!P2 BRA `(.L_x_844) ;  /* 0x000000000028a947 */ /* 0x000fd80003800000 */
[----:B0-----:R-:W-:Y:S01]  /*6130*/  @P3 FFMA.FTZ R104, R155, R108, R189 ;  /* 0x0000006c9b683223 */ /* 0x001fe200000100bd */
[----:B------:R-:W-:Y:S02]  /*6140*/  SHF.L.U32 R105, R4, 0x10, RZ ;  /* 0x0000001004697819 */ /* 0x000fe400000006ff */
        /* <DEDUP_REMOVED lines=8> */
.L_x_844:
[----:B------:R-:W-:Y:S05]  /*61d0*/  @!P2 BRA `(.L_x_845) ;  /* 0x00000000002ca947 */ /* 0x000fea0003800000 */
[----:B0-----:R-:W-:Y:S01]  /*61e0*/  PRMT R104, R4, 0x7632, R104 ;  /* 0x0000763204687816 */ /* 0x001fe20000000068 */
        /* <DEDUP_REMOVED lines=10> */
.L_x_845:
[----:B------:R-:W-:Y:S05]  /*6290*/  @!P2 BRA `(.L_x_846) ;  /* 0x000000000028a947 */ /* 0x000fea0003800000 */
        /* <DEDUP_REMOVED lines=10> */
.L_x_846:
[----:B------:R-:W-:Y:S05]  /*6340*/  @!P2 BRA `(.L_x_847) ;  /* 0x00000000002ca947 */ /* 0x000fea0003800000 */
[----:B0-----:R-:W-:Y:S01]  /*6350*/  PRMT R104, R5, 0x7632, R104 ;  /* 0x0000763205687816 */ /* 0x001fe20000000068 */
        /* <DEDUP_REMOVED lines=10> */
.L_x_847:
        /* <DEDUP_REMOVED lines=11> */
.L_x_848:
        /* <DEDUP_REMOVED lines=12> */
.L_x_849:
        /* <DEDUP_REMOVED lines=11> */
.L_x_850:
[----:B------:R-:W-:Y:S05]  /*6620*/  @!P2 BRA `(.L_x_843) ;  /* 0x0000000c0038a947 */ /* 0x000fea0003800000 */
[----:B0-----:R-:W-:Y:S01]  /*6630*/  PRMT R104, R7, 0x7632, R104 ;  /* 0x0000763207687816 */ /* 0x001fe20000000068 */
        /* <DEDUP_REMOVED lines=12> */
.L_x_834:
[----:B------:R-:W-:Y:S05]  /*6700*/  @!P0 BRA `(.L_x_851) ;  /* 0x00000004007c8947 */ /* 0x000fea0003800000 */
[-CC-:B0-----:R-:W-:Y:S01]  /*6710*/  FFMA.FTZ R96, R155, R108.reuse, R189.reuse ;  /* 0x0000006c9b607223 */ /* 0x181fe200000100bd */
[-CC-:B------:R-:W-:Y:S01]  /*6720*/  FFMA.FTZ R98, R170, R108.reuse, R189.reuse ;  /* 0x0000006caa627223 */ /* 0x180fe200000100bd */
[----:B------:R-:W-:Y:S01]  /*6730*/  ISETP.GT.AND P3, PT, R0, RZ, PT ;  /* 0x000000ff0000720c */ /* 0x000fe20003f64270 */
[----:B------:R-:W-:Y:S01]  /*6740*/  FFMA.FTZ R105, R161, R108, R189 ;  /* 0x0000006ca1697223 */ /* 0x000fe200000100bd */
[----:B------:R-:W-:Y:S01]  /*6750*/  FADD.FTZ R97, R153, -R96 ;  /* 0x8000006099617221 */ /* 0x000fe20000010000 */
[----:B------:R-:W-:-:S03]  /*6760*/  FADD.FTZ R99, R167, -R98 ;  /* 0x80000062a7637221 */ /* 0x000fc60000010000 */
[C---:B------:R-:W-:Y:S01]  /*6770*/  FMUL.FTZ R96, R2.reuse, R97 ;  /* 0x0000006102607220 */ /* 0x040fe20000410000 */
[----:B------:R-:W-:-:S04]  /*6780*/  FMUL.FTZ R97, R2, R99 ;  /* 0x0000006302617220 */ /* 0x000fc80000410000 */
[----:B------:R-:W-:Y:S02]  /*6790*/  FSEL R98, R96, RZ, P3 ;  /* 0x000000ff60627208 */ /* 0x000fe40001800000 */
[----:B------:R-:W-:-:S04]  /*67a0*/  FSEL R99, R97, RZ, P3 ;  /* 0x000000ff61637208 */ /* 0x000fc80001800000 */
        /* <DEDUP_REMOVED lines=8> */
.L_x_852:
[----:B------:R-:W-:Y:S05]  /*6830*/  @!P2 BRA `(.L_x_853) ;  /* 0x000000000018a947 */ /* 0x000fea0003800000 */
[----:B------:R-:W-:Y:S01]  /*6840*/  FMUL.FTZ R97, R99, UR17 ;  /* 0x0000001163617c20 */ /* 0x000fe20008410000 */
[----:B------:R-:W-:-:S03]  /*6850*/  LOP3.LUT P4, RZ, R114, 0xff00, RZ, 0xc0, !PT ;  /* 0x0000ff0072ff7812 */ /* 0x000fc6000788c0ff */
[----:B------:R-:W-:-:S05]  /*6860*/  FMUL.FTZ R97, R97, UR16 ;  /* 0x0000001061617c20 */ /* 0x000fca0008410000 */
[----:B------:R-:W-:-:S04]  /*6870*/  FSEL R97, R97, RZ, P4 ;  /* 0x000000ff61617208 */ /* 0x000fc80002000000 */
[----:B------:R-:W-:-:S04]  /*6880*/  F2FP.BF16.F32.PACK_AB R97, RZ, R97 ;  /* 0x00000061ff61723e */ /* 0x000fc800000010ff */
[----:B------:R-:W-:-:S07]  /*6890*/  PRMT R92, R92, 0x5410, R97 ;  /* 0x000054105c5c7816 */ /* 0x000fce0000000061 */
.L_x_853:
[-CC-:B------:R-:W-:Y:S01]  /*68a0*/  FFMA.FTZ R99, R168, R108.reuse, R189.reuse ;  /* 0x0000006ca8637223 */ /* 0x180fe200000100bd */
[-CC-:B------:R-:W-:Y:S01]  /*68b0*/  FFMA.FTZ R98, R172, R108.reuse, R189.reuse ;  /* 0x0000006cac627223 */ /* 0x180fe200000100bd */
[-C--:B------:R-:W-:Y:S01]  /*68c0*/  FFMA.FTZ R107, R163, R108.reuse, R189 ;  /* 0x0000006ca36b7223 */ /* 0x080fe200000100bd */
[----:B------:R-:W-:Y:S01]  /*68d0*/  FADD.FTZ R97, R160, -R105 ;  /* 0x80000069a0617221 */ /* 0x000fe20000010000 */
[----:B------:R-:W-:Y:S01]  /*68e0*/  FADD.FTZ R99, R166, -R99 ;  /* 0x80000063a6637221 */ /* 0x000fe20000010000 */
[-CC-:B------:R-:W-:Y:S01]  /*68f0*/  FFMA.FTZ R113, R165, R108.reuse, R189.reuse ;  /* 0x0000006ca5717223 */ /* 0x180fe200000100bd */
[----:B------:R-:W-:Y:S01]  /*6900*/  FFMA.FTZ R104, R174, R108, R189 ;  /* 0x0000006cae687223 */ /* 0x000fe200000100bd */
[----:B------:R-:W-:Y:S01]  /*6910*/  FADD.FTZ R105, R169, -R98 ;  /* 0x80000062a9697221 */ /* 0x000fe20000010000 */
[----:B------:R-:W-:Y:S01]  /*6920*/  FADD.FTZ R107, R162, -R107 ;  /* 0x8000006ba26b7221 */ /* 0x000fe20000010000 */
[C---:B------:R-:W-:Y:S01]  /*6930*/  FMUL.FTZ R98, R2.reuse, R99 ;  /* 0x0000006302627220 */ /* 0x040fe20000410000 */
[----:B------:R-:W-:Y:S01]  /*6940*/  FMUL.FTZ R97, R2, R97 ;  /* 0x0000006102617220 */ /* 0x000fe20000410000 */
[----:B------:R-:W-:Y:S01]  /*6950*/  FADD.FTZ R113, R164, -R113 ;  /* 0x80000071a4717221 */ /* 0x000fe20000010000 */
[----:B------:R-:W-:Y:S01]  /*6960*/  FADD.FTZ R119, R171, -R104 ;  /* 0x80000068ab777221 */ /* 0x000fe20000010000 */
[C---:B------:R-:W-:Y:S01]  /*6970*/  FMUL.FTZ R99, R2.reuse, R107 ;  /* 0x0000006b02637220 */ /* 0x040fe20000410000 */
[----:B------:R-:W-:Y:S01]  /*6980*/  FMUL.FTZ R104, R2, R105 ;  /* 0x0000006902687220 */ /* 0x000fe20000410000 */
[----:B------:R-:W-:Y:S01]  /*6990*/  FSEL R107, R98, RZ, P3 ;  /* 0x000000ff626b7208 */ /* 0x000fe20001800000 */
[C---:B------:R-:W-:Y:S01]  /*69a0*/  FMUL.FTZ R105, R2.reuse, R113 ;  /* 0x0000007102697220 */ /* 0x040fe20000410000 */
        /* <DEDUP_REMOVED lines=9> */
.L_x_854:
[----:B------:R-:W-:Y:S05]  /*6a40*/  @!P2 BRA `(.L_x_855) ;  /* 0x000000000018a947 */ /* 0x000fea0003800000 */
[----:B------:R-:W-:Y:S01]  /*6a50*/  FMUL.FTZ R97, R107, UR17 ;  /* 0x000000116b617c20 */ /* 0x000fe20008410000 */
[----:B------:R-:W-:-:S03]  /*6a60*/  LOP3.LUT P4, RZ, R114, 0xff000000, RZ, 0xc0, !PT ;  /* 0xff00000072ff7812 */ /* 0x000fc6000788c0ff */
[----:B------:R-:W-:-:S05]  /*6a70*/  FMUL.FTZ R97, R97, UR16 ;  /* 0x0000001061617c20 */ /* 0x000fca0008410000 */
[----:B------:R-:W-:-:S04]  /*6a80*/  FSEL R97, R97, RZ, P4 ;  /* 0x000000ff61617208 */ /* 0x000fc80002000000 */
[----:B------:R-:W-:-:S04]  /*6a90*/  F2FP.BF16.F32.PACK_AB R97, RZ, R97 ;  /* 0x00000061ff61723e */ /* 0x000fc800000010ff */
[----:B------:R-:W-:-:S07]  /*6aa0*/  PRMT R93, R93, 0x5410, R97 ;  /* 0x000054105d5d7816 */ /* 0x000fce0000000061 */
.L_x_855:
[----:B------:R-:W-:Y:S02]  /*6ab0*/  F2FP.BF16.F32.PACK_AB R97, R107, R98 ;  /* 0x000000626b61723e */ /* 0x000fe400000010ff */
[----:B------:R-:W-:Y:S02]  /*6ac0*/  FSEL R104, R104, RZ, P3 ;  /* 0x000000ff68687208 */ /* 0x000fe40001800000 */
[----:B------:R-:W-:Y:S02]  /*6ad0*/  FSEL R105, R105, RZ, P3 ;  /* 0x000000ff69697208 */ /* 0x000fe40001800000 */
        /* <DEDUP_REMOVED lines=9> */
.L_x_856:
[----:B------:R-:W-:Y:S05]  /*6b70*/  @!P2 BRA `(.L_x_857) ;  /* 0x000000000018a947 */ /* 0x000fea0003800000 */
[----:B------:R-:W-:Y:S01]  /*6b80*/  FMUL.FTZ R98, R104, UR17 ;  /* 0x0000001168627c20 */ /* 0x000fe20008410000 */
[----:B------:R-:W-:-:S03]  /*6b90*/  LOP3.LUT P3, RZ, R115, 0xff00, RZ, 0xc0, !PT ;  /* 0x0000ff0073ff7812 */ /* 0x000fc6000786c0ff */
[----:B------:R-:W-:-:S05]  /*6ba0*/  FMUL.FTZ R98, R98, UR16 ;  /* 0x0000001062627c20 */ /* 0x000fca0008410000 */
[----:B------:R-:W-:-:S04]  /*6bb0*/  FSEL R98, R98, RZ, P3 ;  /* 0x000000ff62627208 */ /* 0x000fc80001800000 */
[----:B------:R-:W-:-:S04]  /*6bc0*/  F2FP.BF16.F32.PACK_AB R98, RZ, R98 ;  /* 0x00000062ff62723e */ /* 0x000fc800000010ff */
[----:B------:R-:W-:-:S07]  /*6bd0*/  PRMT R94, R94, 0x5410, R98 ;  /* 0x000054105e5e7816 */ /* 0x000fce0000000062 */
.L_x_857:
[----:B------:R-:W-:Y:S05]  /*6be0*/  @!P2 BRA `(.L_x_858) ;  /* 0x000000000018a947 */ /* 0x000fea0003800000 */
[----:B------:R-:W-:Y:S01]  /*6bf0*/  FMUL.FTZ R98, R105, UR17 ;  /* 0x0000001169627c20 */ /* 0x000fe20008410000 */
[----:B------:R-:W-:-:S03]  /*6c00*/  LOP3.LUT P3, RZ, R115, 0xff0000, RZ, 0xc0, !PT ;  /* 0x00ff000073ff7812 */ /* 0x000fc6000786c0ff */
[----:B------:R-:W-:-:S05]  /*6c10*/  FMUL.FTZ R98, R98, UR16 ;  /* 0x0000001062627c20 */ /* 0x000fca0008410000 */
[----:B------:R-:W-:-:S04]  /*6c20*/  FSEL R98, R98, RZ, P3 ;  /* 0x000000ff62627208 */ /* 0x000fc80001800000 */
[----:B------:R-:W-:-:S04]  /*6c30*/  F2FP.BF16.F32.PACK_AB R98, RZ, R98 ;  /* 0x00000062ff62723e */ /* 0x000fc800000010ff */
[----:B------:R-:W-:-:S07]  /*6c40*/  PRMT R95, R98, 0x7610, R95 ;  /* 0x00007610625f7816 */ /* 0x000fce000000005f */
.L_x_858:
        /* <DEDUP_REMOVED lines=11> */
.L_x_851:
[----:B------:R-:W-:Y:S05]  /*6d00*/  @!P2 BRA `(.L_x_859) ;  /* 0x00000000002ca947 */ /* 0x000fea0003800000 */
[----:B0-----:R-:W-:Y:S01]  /*6d10*/  FFMA.FTZ R104, R155, R108, R189 ;  /* 0x0000006c9b687223 */ /* 0x001fe200000100bd */
[----:B------:R-:W-:-:S03]  /*6d20*/  ISETP.GT.AND P3, PT, R0, RZ, PT ;  /* 0x000000ff0000720c */ /* 0x000fc60003f64270 */
[----:B------:R-:W-:-:S04]  /*6d30*/  FADD.FTZ R105, R153, -R104 ;  /* 0x8000006899697221 */ /* 0x000fc80000010000 */
[----:B------:R-:W-:-:S05]  /*6d40*/  FMUL.FTZ R105, R2, R105 ;  /* 0x0000006902697220 */ /* 0x000fca0000410000 */
[----:B------:R-:W-:Y:S02]  /*6d50*/  FSEL R105, R105, RZ, P3 ;  /* 0x000000ff69697208 */ /* 0x000fe40001800000 */
[----:B------:R-:W-:-:S03]  /*6d60*/  LOP3.LUT P3, RZ, R114, 0xff, RZ, 0xc0, !PT ;  /* 0x000000ff72ff7812 */ /* 0x000fc6000786c0ff */
[----:B------:R-:W-:-:S04]  /*6d70*/  FMUL.FTZ R105, R105, UR17 ;  /* 0x0000001169697c20 */ /* 0x000fc80008410000 */
[----:B------:R-:W-:-:S05]  /*6d80*/  FMUL.FTZ R105, R105, UR16 ;  /* 0x0000001069697c20 */ /* 0x000fca0008410000 */
[----:B------:R-:W-:-:S04]  /*6d90*/  FSEL R105, R105, RZ, P3 ;  /* 0x000000ff69697208 */ /* 0x000fc80001800000 */
[----:B------:R-:W-:-:S04]  /*6da0*/  F2FP.BF16.F32.PACK_AB R105, RZ, R105 ;  /* 0x00000069ff69723e */ /* 0x000fc800000010ff */
[----:B------:R-:W-:-:S07]  /*6db0*/  PRMT R92, R105, 0x7610, R92 ;  /* 0x00007610695c7816 */ /* 0x000fce000000005c */
.L_x_859:
        /* <DEDUP_REMOVED lines=12> */
.L_x_860:
        /* <DEDUP_REMOVED lines=12> */
.L_x_861:
        /* <DEDUP_REMOVED lines=12> */
.L_x_862:
        /* <DEDUP_REMOVED lines=12> */
.L_x_863:
        /* <DEDUP_REMOVED lines=12> */
.L_x_864:
        /* <DEDUP_REMOVED lines=12> */
.L_x_865:
[----:B------:R-:W-:Y:S05]  /*7240*/  @!P2 BRA `(.L_x_843) ;  /* 0x000000000030a947 */ /* 0x000fea0003800000 */
[----:B0-----:R-:W-:Y:S01]  /*7250*/  FFMA.FTZ R104, R174, R108, R189 ;  /* 0x0000006cae687223 */ /* 0x001fe200000100bd */
[----:B------:R-:W-:-:S03]  /*7260*/  ISETP.GT.AND P3, PT, R0, RZ, PT ;  /* 0x000000ff0000720c */ /* 0x000fc60003f64270 */
[----:B------:R-:W-:-:S04]  /*7270*/  FADD.FTZ R105, R171, -R104 ;  /* 0x80000068ab697221 */ /* 0x000fc80000010000 */
[----:B------:R-:W-:-:S05]  /*7280*/  FMUL.FTZ R105, R2, R105 ;  /* 0x0000006902697220 */ /* 0x000fca0000410000 */
[----:B------:R-:W-:Y:S02]  /*7290*/  FSEL R105, R105, RZ, P3 ;  /* 0x000000ff69697208 */ /* 0x000fe40001800000 */
[----:B------:R-:W-:-:S03]  /*72a0*/  ISETP.GE.U32.AND P3, PT, R114, RZ, PT ;  /* 0x000000ff7200720c */ /* 0x000fc60003f66070 */
[----:B------:R-:W-:Y:S01]  /*72b0*/  FMUL.FTZ R105, R105, UR17 ;  /* 0x0000001169697c20 */ /* 0x000fe20008410000 */
[----:B------:R-:W-:-:S03]  /*72c0*/  ISETP.GE.U32.AND.EX P3, PT, R115, 0x1000000, PT, P3 ;  /* 0x010000007300780c */ /* 0x000fc60003f66130 */
[----:B------:R-:W-:-:S05]  /*72d0*/  FMUL.FTZ R105, R105, UR16 ;  /* 0x0000001069697c20 */ /* 0x000fca0008410000 */
[----:B------:R-:W-:-:S04]  /*72e0*/  FSEL R105, R105, RZ, P3 ;  /* 0x000000ff69697208 */ /* 0x000fc80001800000 */
[----:B------:R-:W-:-:S04]  /*72f0*/  F2FP.BF16.F32.PACK_AB R105, RZ, R105 ;  /* 0x00000069ff69723e */ /* 0x000fc800000010ff */
[----:B------:R-:W-:-:S07]  /*7300*/  PRMT R95, R95, 0x5410, R105 ;  /* 0x000054105f5f7816 */ /* 0x000fce0000000069 */
.L_x_843:
[----:B0-----:R-:W0:Y:S01]  /*7310*/  @P0 LDC.64 R106, c[0x0][0x478] ;  /* 0x00011e00ff6a0b82 */ /* 0x001e220000000a00 */
[----:B------:R-:W-:Y:S01]  /*7320*/  @P0 IADD3 R113, PT, PT, R111, 0x100, RZ ;  /* 0x000001006f710810 */ /* 0x000fe20007ffe0ff */
[----:B------:R-:W-:-:S06]  /*7330*/  @P2 VIADD R115, R109, 0x100 ;  /* 0x000001006d732836 */ /* 0x000fcc0000000000 */
[----:B------:R-:W1:Y:S01]  /*7340*/  @P2 LDC.64 R104, c[0x0][0x468] ;  /* 0x00011a00ff682b82 */ /* 0x000e620000000a00 */
[----:B0-----:R-:W-:-:S05]  /*7350*/  @P0 IMAD.WIDE.U32 R106, R113, 0x10, R106 ;  /* 0x00000010716a0825 */ /* 0x001fca00078e006a */
[----:B------:R0:W-:Y:S01]  /*7360*/  @P0 STG.E.128 desc[UR12][R106.64], R96 ;  /* 0x000000606a000986 */ /* 0x0001e2000c101d0c */
[----:B-1----:R-:W-:-:S05]  /*7370*/  @P2 IMAD.WIDE.U32 R104, R115, 0x10, R104 ;  /* 0x0000001073682825 */ /* 0x002fca00078e0068 */
[----:B------:R0:W-:Y:S01]  /*7380*/  @P2 STG.E.128 desc[UR12][R104.64], R92 ;  /* 0x0000005c68002986 */ /* 0x0001e2000c101d0c */
[----:B------:R-:W-:Y:S05]  /*7390*/  @!P1 BRA `(.L_x_866) ;  /* 0x0000000c000c9947 */ /* 0x000fea0003800000 */
[----:B------:R-:W-:Y:S05]  /*73a0*/  @!P0 BRA `(.L_x_867) ;  /* 0x00000004008c8947 */ /* 0x000fea0003800000 */
[----:B------:R-:W-:Y:S02]  /*73b0*/  ISETP.GT.AND P1, PT, R0, RZ, PT ;  /* 0x000000ff0000720c */ /* 0x000fe40003f24270 */
[C---:B0-----:R-:W-:Y:S02]  /*73c0*/  PRMT R96, R100.reuse, 0x7632, R96 ;  /* 0x0000763264607816 */ /* 0x041fe40000000060 */
[----:B------:R-:W-:Y:S02]  /*73d0*/  SHF.L.U32 R99, R100, 0x10, RZ ;  /* 0x0000001064637819 */ /* 0x000fe400000006ff */
[C---:B------:R-:W-:Y:S02]  /*73e0*/  PRMT R104, R101.reuse, 0x7632, R104 ;  /* 0x0000763265687816 */ /* 0x040fe40000000068 */
[----:B------:R-:W-:Y:S02]  /*73f0*/  SHF.L.U32 R105, R101, 0x10, RZ ;  /* 0x0000001065697819 */ /* 0x000fe400000006ff */
[----:B------:R-:W-:Y:S01]  /*7400*/  SHF.L.U32 R98, R96, 0x10, RZ ;  /* 0x0000001060627819 */ /* 0x000fe200000006ff */
[----:B------:R-:W-:-:S02]  /*7410*/  IMAD.U32 R104, R104, 0x10000, RZ ;  /* 0x0001000068687824 */ /* 0x000fc400078e00ff */
        /* <DEDUP_REMOVED lines=8> */
[C---:B------:R-:W-:Y:S01]  /*74a0*/  @P1 FFMA.FTZ R99, R2.reuse, R0, R99 ;  /* 0x0000000002631223 */ /* 0x040fe20000010063 */
[----:B------:R-:W-:Y:S01]  /*74b0*/  @P1 FFMA.FTZ R105, R2, R96, R105 ;  /* 0x0000006002691223 */ /* 0x000fe20000010069 */
[----:B------:R-:W-:Y:S01]  /*74c0*/  PRMT R0, R102, 0x7632, R0 ;  /* 0x0000763266007816 */ /* 0x000fe20000000000 */
[-CC-:B------:R-:W-:Y:S01]  /*74d0*/  @P1 FFMA.FTZ R110, R190, R108.reuse, R189.reuse ;  /* 0x0000006cbe6e1223 */ /* 0x180fe200000100bd */
[-CC-:B------:R-:W-:Y:S01]  /*74e0*/  @P1 FFMA.FTZ R119, R181, R108.reuse, R189.reuse ;  /* 0x0000006cb5771223 */ /* 0x180fe200000100bd */
[----:B------:R-:W-:Y:S01]  /*74f0*/  PRMT R96, R103, 0x7632, R96 ;  /* 0x0000763267607816 */ /* 0x000fe20000000060 */
[-CC-:B------:R-:W-:Y:S01]  /*7500*/  @P1 FFMA.FTZ R115, R179, R108.reuse, R189.reuse ;  /* 0x0000006cb3731223 */ /* 0x180fe200000100bd */
[----:B------:R-:W-:Y:S01]  /*7510*/  @P1 FFMA.FTZ R112, R192, R108, R189 ;  /* 0x0000006cc0701223 */ /* 0x000fe200000100bd */
[C---:B------:R-:W-:Y:S01]  /*7520*/  @P1 FFMA.FTZ R98, R2.reuse, R97, R98 ;  /* 0x0000006102621223 */ /* 0x040fe20000010062 */
[----:B------:R-:W-:Y:S01]  /*7530*/  @P1 FFMA.FTZ R104, R2, R113, R104 ;  /* 0x0000007102681223 */ /* 0x000fe20000010068 */
[----:B------:R-:W-:Y:S01]  /*7540*/  SHF.L.U32 R106, R0, 0x10, RZ ;  /* 0x00000010006a7819 */ /* 0x000fe200000006ff */
[----:B------:R-:W-:Y:S01]  /*7550*/  @P1 FADD.FTZ R97, R185, -R110 ;  /* 0x8000006eb9611221 */ /* 0x000fe20000010000 */
[----:B------:R-:W-:Y:S01]  /*7560*/  SHF.L.U32 R107, R102, 0x10, RZ ;  /* 0x00000010666b7819 */ /* 0x000fe200000006ff */
[----:B------:R-:W-:Y:S01]  /*7570*/  @P1 FADD.FTZ R0, R180, -R119 ;  /* 0x80000077b4001221 */ /* 0x000fe20000010000 */
[----:B------:R-:W-:Y:S01]  /*7580*/  SHF.L.U32 R113, R103, 0x10, RZ ;  /* 0x0000001067717819 */ /* 0x000fe200000006ff */
[----:B------:R-:W-:-:S02]  /*7590*/  IMAD.U32 R108, R96, 0x10000, RZ ;  /* 0x00010000606c7824 */ /* 0x000fc400078e00ff */
[----:B------:R-:W-:Y:S01]  /*75a0*/  @P1 FADD.FTZ R115, R178, -R115 ;  /* 0x80000073b2731221 */ /* 0x000fe20000010000 */
[----:B------:R-:W-:Y:S01]  /*75b0*/  @P1 FADD.FTZ R119, R187, -R112 ;  /* 0x80000070bb771221 */ /* 0x000fe20000010000 */
[C---:B------:R-:W-:Y:S01]  /*75c0*/  @P1 FFMA.FTZ R106, R2.reuse, R97, R106 ;  /* 0x00000061026a1223 */ /* 0x040fe2000001006a */
[C---:B------:R-:W-:Y:S01]  /*75d0*/  @P1 FFMA.FTZ R113, R2.reuse, R0, R113 ;  /* 0x0000000002711223 */ /* 0x040fe20000010071 */
[C---:B------:R-:W-:Y:S01]  /*75e0*/  @P1 FFMA.FTZ R107, R2.reuse, R115, R107 ;  /* 0x00000073026b1223 */ /* 0x040fe2000001006b */
[----:B------:R-:W-:Y:S01]  /*75f0*/  @P1 FFMA.FTZ R108, R2, R119, R108 ;  /* 0x00000077026c1223 */ /* 0x000fe2000001006c */
[----:B------:R-:W-:Y:S02]  /*7600*/  F2FP.BF16.F32.PACK_AB R96, R98, R99 ;  /* 0x000000636260723e */ /* 0x000fe400000010ff */
        /* <DEDUP_REMOVED lines=8> */
.L_x_868:
[----:B------:R-:W-:Y:S05]  /*7690*/  @!P2 BRA `(.L_x_869) ;  /* 0x000000000018a947 */ /* 0x000fea0003800000 */
[----:B------:R-:W-:Y:S01]  /*76a0*/  FMUL.FTZ R98, R98, UR17 ;  /* 0x0000001162627c20 */ /* 0x000fe20008410000 */
[----:B------:R-:W-:-:S03]  /*76b0*/  LOP3.LUT P1, RZ, R116, 0xff00, RZ, 0xc0, !PT ;  /* 0x0000ff0074ff7812 */ /* 0x000fc6000782c0ff */
[----:B------:R-:W-:-:S05]  /*76c0*/  FMUL.FTZ R98, R98, UR16 ;  /* 0x0000001062627c20 */ /* 0x000fca0008410000 */
[----:B------:R-:W-:-:S04]  /*76d0*/  FSEL R98, R98, RZ, P1 ;  /* 0x000000ff62627208 */ /* 0x000fc80000800000 */
[----:B------:R-:W-:-:S04]  /*76e0*/  F2FP.BF16.F32.PACK_AB R98, RZ, R98 ;  /* 0x00000062ff62723e */ /* 0x000fc800000010ff */
[----:B------:R-:W-:-:S07]  /*76f0*/  PRMT R92, R92, 0x5410, R98 ;  /* 0x000054105c5c7816 */ /* 0x000fce0000000062 */
.L_x_869:
[----:B------:R-:W-:Y:S05]  /*7700*/  @!P2 BRA `(.L_x_870) ;  /* 0x000000000018a947 */ /* 0x000fea0003800000 */
[----:B------:R-:W-:Y:S01]  /*7710*/  FMUL.FTZ R105, R105, UR17 ;  /* 0x0000001169697c20 */ /* 0x000fe20008410000 */
[----:B------:R-:W-:-:S03]  /*7720*/  LOP3.LUT P1, RZ, R116, 0xff0000, RZ, 0xc0, !PT ;  /* 0x00ff000074ff7812 */ /* 0x000fc6000782c0ff */
[----:B------:R-:W-:-:S05]  /*7730*/  FMUL.FTZ R105, R105, UR16 ;  /* 0x0000001069697c20 */ /* 0x000fca0008410000 */
[----:B------:R-:W-:-:S04]  /*7740*/  FSEL R105, R105, RZ, P1 ;  /* 0x000000ff69697208 */ /* 0x000fc80000800000 */
[----:B------:R-:W-:-:S04]  /*7750*/  F2FP.BF16.F32.PACK_AB R105, RZ, R105 ;  /* 0x00000069ff69723e */ /* 0x000fc800000010ff */
[----:B------:R-:W-:-:S07]  /*7760*/  PRMT R93, R105, 0x7610, R93 ;  /* 0x00007610695d7816 */ /* 0x000fce000000005d */
.L_x_870:
[----:B------:R-:W-:Y:S05]  /*7770*/  @!P2 BRA `(.L_x_871) ;  /* 0x000000000018a947 */ /* 0x000fea0003800000 */
[----:B------:R-:W-:Y:S01]  /*7780*/  FMUL.FTZ R104, R104, UR17 ;  /* 0x0000001168687c20 */ /* 0x000fe20008410000 */
[----:B------:R-:W-:-:S03]  /*7790*/  LOP3.LUT P1, RZ, R116, 0xff000000, RZ, 0xc0, !PT ;  /* 0xff00000074ff7812 */ /* 0x000fc6000782c0ff */
[----:B------:R-:W-:-:S05]  /*77a0*/  FMUL.FTZ R104, R104, UR16 ;  /* 0x0000001068687c20 */ /* 0x000fca0008410000 */
[----:B------:R-:W-:-:S04]  /*77b0*/  FSEL R104, R104, RZ, P1 ;  /* 0x000000ff68687208 */ /* 0x000fc80000800000 */
[----:B------:R-:W-:-:S04]  /*77c0*/  F2FP.BF16.F32.PACK_AB R104, RZ, R104 ;  /* 0x00000068ff68723e */ /* 0x000fc800000010ff */
[----:B------:R-:W-:-:S07]  /*77d0*/  PRMT R93, R93, 0x5410, R104 ;  /* 0x000054105d5d7816 */ /* 0x000fce0000000068 */
.L_x_871:
[----:B------:R-:W-:Y:S05]  /*77e0*/  @!P2 BRA `(.L_x_872) ;  /* 0x000000000018a947 */ /* 0x000fea0003800000 */
[----:B------:R-:W-:Y:S01]  /*77f0*/  FMUL.FTZ R0, R107, UR17 ;  /* 0x000000116b007c20 */ /* 0x000fe20008410000 */
[----:B------:R-:W-:-:S03]  /*7800*/  LOP3.LUT P1, RZ, R117, 0xff, RZ, 0xc0, !PT ;  /* 0x000000ff75ff7812 */ /* 0x000fc6000782c0ff */
[----:B------:R-:W-:-:S05]  /*7810*/  FMUL.FTZ R0, R0, UR16 ;  /* 0x0000001000007c20 */ /* 0x000fca0008410000 */
[----:B------:R-:W-:-:S04]  /*7820*/  FSEL R0, R0, RZ, P1 ;  /* 0x000000ff00007208 */ /* 0x000fc80000800000 */
[----:B------:R-:W-:-:S04]  /*7830*/  F2FP.BF16.F32.PACK_AB R0, RZ, R0 ;  /* 0x00000000ff00723e */ /* 0x000fc800000010ff */
[----:B------:R-:W-:-:S07]  /*7840*/  PRMT R94, R0, 0x7610, R94 ;  /* 0x00007610005e7816 */ /* 0x000fce000000005e */
.L_x_872:
[----:B------:R-:W-:Y:S05]  /*7850*/  @!P2 BRA `(.L_x_873) ;  /* 0x000000000018a947 */ /* 0x000fea0003800000 */
[----:B------:R-:W-:Y:S01]  /*7860*/  FMUL.FTZ R0, R106, UR17 ;  /* 0x000000116a007c20 */ /* 0x000fe20008410000 */
[----:B------:R-:W-:-:S03]  /*7870*/  LOP3.LUT P1, RZ, R117, 0xff00, RZ, 0xc0, !PT ;  /* 0x0000ff0075ff7812 */ /* 0x000fc6000782c0ff */
[----:B------:R-:W-:-:S05]  /*7880*/  FMUL.FTZ R0, R0, UR16 ;  /* 0x0000001000007c20 */ /* 0x000fca0008410000 */
[----:B------:R-:W-:-:S04]  /*7890*/  FSEL R0, R0, RZ, P1 ;  /* 0x000000ff00007208 */ /* 0x000fc80000800000 */
[----:B------:R-:W-:-:S04]  /*78a0*/  F2FP.BF16.F32.PACK_AB R0, RZ, R0 ;  /* 0x00000000ff00723e */ /* 0x000fc800000010ff */
[----:B------:R-:W-:-:S07]  /*78b0*/  PRMT R94, R94, 0x5410, R0 ;  /* 0x000054105e5e7816 */ /* 0x000fce0000000000 */
.L_x_873:
[----:B------:R-:W-:Y:S05]  /*78c0*/  @!P2 BRA `(.L_x_874) ;  /* 0x000000000018a947 */ /* 0x000fea0003800000 */
[----:B------:R-:W-:Y:S01]  /*78d0*/  FMUL.FTZ R0, R113, UR17 ;  /* 0x0000001171007c20 */ /* 0x000fe20008410000 */
[----:B------:R-:W-:-:S03]  /*78e0*/  LOP3.LUT P1, RZ, R117, 0xff0000, RZ, 0xc0, !PT ;  /* 0x00ff000075ff7812 */ /* 0x000fc6000782c0ff */
[----:B------:R-:W-:-:S05]  /*78f0*/  FMUL.FTZ R0, R0, UR16 ;  /* 0x0000001000007c20 */ /* 0x000fca0008410000 */
[----:B------:R-:W-:-:S04]  /*7900*/  FSEL R0, R0, RZ, P1 ;  /* 0x000000ff00007208 */ /* 0x000fc80000800000 */
[----:B------:R-:W-:-:S04]  /*7910*/  F2FP.BF16.F32.PACK_AB R0, RZ, R0 ;  /* 0x00000000ff00723e */ /* 0x000fc800000010ff */
[----:B------:R-:W-:-:S07]  /*7920*/  PRMT R95, R0, 0x7610, R95 ;  /* 0x00007610005f7816 */ /* 0x000fce000000005f */
.L_x_874:
        /* <DEDUP_REMOVED lines=11> */
.L_x_867:
[----:B------:R-:W-:Y:S01]  /*79e0*/  ISETP.GT.AND P1, PT, R0, RZ, PT ;  /* 0x000000ff0000720c */ /* 0x000fe20003f24270 */
[----:B------:R-:W-:-:S12]  /*79f0*/  @!P2 BRA `(.L_x_876) ;  /* 0x000000000028a947 */ /* 0x000fd80003800000 */
[----:B------:R-:W-:Y:S01]  /*7a00*/  @P1 FFMA.FTZ R0, R175, R108, R189 ;  /* 0x0000006caf001223 */ /* 0x000fe200000100bd */
[----:B0-----:R-:W-:Y:S02]  /*7a10*/  SHF.L.U32 R105, R100, 0x10, RZ ;  /* 0x0000001064697819 */ /* 0x001fe400000006ff */
        /* <DEDUP_REMOVED lines=8> */
.L_x_876:
[----:B------:R-:W-:Y:S05]  /*7aa0*/  @!P2 BRA `(.L_x_877) ;  /* 0x00000000002ca947 */ /* 0x000fea0003800000 */
[----:B------:R-:W-:Y:S01]  /*7ab0*/  PRMT R0, R100, 0x7632, R0 ;  /* 0x0000763264007816 */ /* 0x000fe20000000000 */
[----:B0-----:R-:W-:Y:S01]  /*7ac0*/  @P1 FFMA.FTZ R107, R186, R108, R189 ;  /* 0x0000006cba6b1223 */ /* 0x001fe200000100bd */
        /* <DEDUP_REMOVED lines=9> */
.L_x_877:
        /* <DEDUP_REMOVED lines=11> */
.L_x_878:
[----:B------:R-:W-:Y:S05]  /*7c10*/  @!P2 BRA `(.L_x_879) ;  /* 0x00000000002ca947 */ /* 0x000fea0003800000 */
[----:B------:R-:W-:Y:S01]  /*7c20*/  PRMT R0, R101, 0x7632, R0 ;  /* 0x0000763265007816 */ /* 0x000fe20000000000 */
[----:B0-----:R-:W-:Y:S01]  /*7c30*/  @P1 FFMA.FTZ R107, R188, R108, R189 ;  /* 0x0000006cbc6b1223 */ /* 0x001fe200000100bd */
        /* <DEDUP_REMOVED lines=9> */
.L_x_879:
        /* <DEDUP_REMOVED lines=11> */
.L_x_880:
        /* <DEDUP_REMOVED lines=12> */
.L_x_881:
        /* <DEDUP_REMOVED lines=11> */
.L_x_882:
[----:B------:R-:W-:Y:S05]  /*7ef0*/  @!P2 BRA `(.L_x_875) ;  /* 0x0000000c0038a947 */ /* 0x000fea0003800000 */
[----:B------:R-:W-:Y:S01]  /*7f00*/  PRMT R0, R103, 0x7632, R0 ;  /* 0x0000763267007816 */ /* 0x000fe20000000000 */
[----:B------:R-:W-:-:S04]  /*7f10*/  @P1 FFMA.FTZ R108, R192, R108, R189 ;  /* 0x0000006cc06c1223 */ /* 0x000fc800000100bd */
[----:B0-----:R-:W-:Y:S02]  /*7f20*/  IMAD.U32 R105, R0, 0x10000, RZ ;  /* 0x0001000000697824 */ /* 0x001fe400078e00ff */
        /* <DEDUP_REMOVED lines=10> */
.L_x_866:
[----:B------:R-:W-:Y:S05]  /*7fd0*/  @!P0 BRA `(.L_x_883) ;  /* 0x00000004007c8947 */ /* 0x000fea0003800000 */
[----:B------:R-:W-:Y:S01]  /*7fe0*/  ISETP.GT.AND P1, PT, R0, RZ, PT ;  /* 0x000000ff0000720c */ /* 0x000fe20003f24270 */
[-CC-:B0-----:R-:W-:Y:S01]  /*7ff0*/  FFMA.FTZ R99, R186, R108.reuse, R189.reuse ;  /* 0x0000006cba637223 */ /* 0x181fe200000100bd */
[-CC-:B------:R-:W-:Y:S01]  /*8000*/  FFMA.FTZ R0, R175, R108.reuse, R189.reuse ;  /* 0x0000006caf007223 */ /* 0x180fe200000100bd */
[-CC-:B------:R-:W-:Y:S01]  /*8010*/  FFMA.FTZ R96, R190, R108.reuse, R189.reuse ;  /* 0x0000006cbe607223 */ /* 0x180fe200000100bd */
[-CC-:B------:R-:W-:Y:S01]  /*8020*/  FFMA.FTZ R105, R177, R108.reuse, R189.reuse ;  /* 0x0000006cb1697223 */ /* 0x180fe200000100bd */
[-C--:B------:R-:W-:Y:S01]  /*8030*/  FFMA.FTZ R107, R188, R108.reuse, R189 ;  /* 0x0000006cbc6b7223 */ /* 0x080fe200000100bd */
[----:B------:R-:W-:Y:S01]  /*8040*/  FADD.FTZ R99, R182, -R99 ;  /* 0x80000063b6637221 */ /* 0x000fe20000010000 */
[-CC-:B------:R-:W-:Y:S01]  /*8050*/  FFMA.FTZ R113, R179, R108.reuse, R189.reuse ;  /* 0x0000006cb3717223 */ /* 0x180fe200000100bd */
[-CC-:B------:R-:W-:Y:S01]  /*8060*/  FFMA.FTZ R119, R181, R108.reuse, R189.reuse ;  /* 0x0000006cb5777223 */ /* 0x180fe200000100bd */
[----:B------:R-:W-:Y:S01]  /*8070*/  FADD.FTZ R97, R173, -R0 ;  /* 0x80000000ad617221 */ /* 0x000fe20000010000 */
[----:B------:R-:W-:Y:S01]  /*8080*/  FFMA.FTZ R108, R192, R108, R189 ;  /* 0x0000006cc06c7223 */ /* 0x000fe200000100bd */
[----:B------:R-:W-:Y:S01]  /*8090*/  FADD.FTZ R115, R185, -R96 ;  /* 0x80000060b9737221 */ /* 0x000fe20000010000 */
[----:B------:R-:W-:Y:S01]  /*80a0*/  FADD.FTZ R105, R176, -R105 ;  /* 0x80000069b0697221 */ /* 0x000fe20000010000 */
[----:B------:R-:W-:Y:S01]  /*80b0*/  FADD.FTZ R107, R184, -R107 ;  /* 0x8000006bb86b7221 */ /* 0x000fe20000010000 */
[----:B------:R-:W-:Y:S01]  /*80c0*/  FMUL.FTZ R96, R2, R99 ;  /* 0x0000006302607220 */ /* 0x000fe20000410000 */
[----:B------:R-:W-:Y:S01]  /*80d0*/  FADD.FTZ R113, R178, -R113 ;  /* 0x80000071b2717221 */ /* 0x000fe20000010000 */
[----:B------:R-:W-:Y:S01]  /*80e0*/  FADD.FTZ R119, R180, -R119 ;  /* 0x80000077b4777221 */ /* 0x000fe20000010000 */
[C---:B------:R-:W-:Y:S01]  /*80f0*/  FMUL.FTZ R0, R2.reuse, R97 ;  /* 0x0000006102007220 */ /* 0x040fe20000410000 */
[----:B------:R-:W-:Y:S01]  /*8100*/  FADD.FTZ R189, R187, -R108 ;  /* 0x8000006cbbbd7221 */ /* 0x000fe20000010000 */
[C---:B------:R-:W-:Y:S01]  /*8110*/  FMUL.FTZ R97, R2.reuse, R105 ;  /* 0x0000006902617220 */ /* 0x040fe20000410000 */
[C---:B------:R-:W-:Y:S01]  /*8120*/  FMUL.FTZ R98, R2.reuse, R107 ;  /* 0x0000006b02627220 */ /* 0x040fe20000410000 */
[C---:B------:R-:W-:Y:S01]  /*8130*/  FMUL.FTZ R99, R2.reuse, R113 ;  /* 0x0000007102637220 */ /* 0x040fe20000410000 */
[C---:B------:R-:W-:Y:S01]  /*8140*/  FMUL.FTZ R104, R2.reuse, R115 ;  /* 0x0000007302687220 */ /* 0x040fe20000410000 */
[----:B------:R-:W-:Y:S01]  /*8150*/  FMUL.FTZ R105, R2, R119 ;  /* 0x0000007702697220 */ /* 0x000fe20000410000 */
[----:B------:R-:W-:Y:S01]  /*8160*/  FSEL R107, R96, RZ, P1 ;  /* 0x000000ff606b7208 */ /* 0x000fe20000800000 */
        /* <DEDUP_REMOVED lines=9> */
.L_x_884:
[----:B------:R-:W-:Y:S05]  /*8200*/  @!P2 BRA `(.L_x_885) ;  /* 0x000000000018a947 */ /* 0x000fea0003800000 */
[----:B------:R-:W-:Y:S01]  /*8210*/  FMUL.FTZ R0, R107, UR17 ;  /* 0x000000116b007c20 */ /* 0x000fe20008410000 */
[----:B------:R-:W-:-:S03]  /*8220*/  LOP3.LUT P3, RZ, R116, 0xff00, RZ, 0xc0, !PT ;  /* 0x0000ff0074ff7812 */ /* 0x000fc6000786c0ff */
[----:B------:R-:W-:-:S05]  /*8230*/  FMUL.FTZ R0, R0, UR16 ;  /* 0x0000001000007c20 */ /* 0x000fca0008410000 */
[----:B------:R-:W-:-:S04]  /*8240*/  FSEL R0, R0, RZ, P3 ;  /* 0x000000ff00007208 */ /* 0x000fc80001800000 */
[----:B------:R-:W-:-:S04]  /*8250*/  F2FP.BF16.F32.PACK_AB R0, RZ, R0 ;  /* 0x00000000ff00723e */ /* 0x000fc800000010ff */
[----:B------:R-:W-:-:S07]  /*8260*/  PRMT R92, R92, 0x5410, R0 ;  /* 0x000054105c5c7816 */ /* 0x000fce0000000000 */
.L_x_885:
        /* <DEDUP_REMOVED lines=10> */
.L_x_886:
[----:B------:R-:W-:Y:S05]  /*8310*/  @!P2 BRA `(.L_x_887) ;  /* 0x000000000018a947 */ /* 0x000fea0003800000 */
[----:B------:R-:W-:Y:S01]  /*8320*/  FMUL.FTZ R0, R98, UR17 ;  /* 0x0000001162007c20 */ /* 0x000fe20008410000 */
[----:B------:R-:W-:-:S03]  /*8330*/  LOP3.LUT P3, RZ, R116, 0xff000000, RZ, 0xc0, !PT ;  /* 0xff00000074ff7812 */ /* 0x000fc6000786c0ff */
[----:B------:R-:W-:-:S05]  /*8340*/  FMUL.FTZ R0, R0, UR16 ;  /* 0x0000001000007c20 */ /* 0x000fca0008410000 */
[----:B------:R-:W-:-:S04]  /*8350*/  FSEL R0, R0, RZ, P3 ;  /* 0x000000ff00007208 */ /* 0x000fc80001800000 */
[----:B------:R-:W-:-:S04]  /*8360*/  F2FP.BF16.F32.PACK_AB R0, RZ, R0 ;  /* 0x00000000ff00723e */ /* 0x000fc800000010ff */
[----:B------:R-:W-:-:S07]  /*8370*/  PRMT R93, R93, 0x5410, R0 ;  /* 0x000054105d5d7816 */ /* 0x000fce0000000000 */
.L_x_887:
        /* <DEDUP_REMOVED lines=12> */
.L_x_888:
[----:B------:R-:W-:Y:S05]  /*8440*/  @!P2 BRA `(.L_x_889) ;  /* 0x000000000018a947 */ /* 0x000fea0003800000 */
[----:B------:R-:W-:Y:S01]  /*8450*/  FMUL.FTZ R0, R107, UR17 ;  /* 0x000000116b007c20 */ /* 0x000fe20008410000 */
[----:B------:R-:W-:-:S03]  /*8460*/  LOP3.LUT P1, RZ, R117, 0xff00, RZ, 0xc0, !PT ;  /* 0x0000ff0075ff7812 */ /* 0x000fc6000782c0ff */
[----:B------:R-:W-:-:S05]  /*8470*/  FMUL.FTZ R0, R0, UR16 ;  /* 0x0000001000007c20 */ /* 0x000fca0008410000 */
[----:B------:R-:W-:-:S04]  /*8480*/  FSEL R0, R0, RZ, P1 ;  /* 0x000000ff00007208 */ /* 0x000fc80000800000 */
[----:B------:R-:W-:-:S04]  /*8490*/  F2FP.BF16.F32.PACK_AB R0, RZ, R0 ;  /* 0x00000000ff00723e */ /* 0x000fc800000010ff */
[----:B------:R-:W-:-:S07]  /*84a0*/  PRMT R94, R94, 0x5410, R0 ;  /* 0x000054105e5e7816 */ /* 0x000fce0000000000 */
.L_x_889:
[----:B------:R-:W-:Y:S05]  /*84b0*/  @!P2 BRA `(.L_x_890) ;  /* 0x000000000018a947 */ /* 0x000fea0003800000 */
[----:B------:R-:W-:Y:S01]  /*84c0*/  FMUL.FTZ R0, R105, UR17 ;  /* 0x0000001169007c20 */ /* 0x000fe20008410000 */
[----:B------:R-:W-:-:S03]  /*84d0*/  LOP3.LUT P1, RZ, R117, 0xff0000, RZ, 0xc0, !PT ;  /* 0x00ff000075ff7812 */ /* 0x000fc6000782c0ff */
[----:B------:R-:W-:-:S05]  /*84e0*/  FMUL.FTZ R0, R0, UR16 ;  /* 0x0000001000007c20 */ /* 0x000fca0008410000 */
[----:B------:R-:W-:-:S04]  /*84f0*/  FSEL R0, R0, RZ, P1 ;  /* 0x000000ff00007208 */ /* 0x000fc80000800000 */
[----:B------:R-:W-:-:S04]  /*8500*/  F2FP.BF16.F32.PACK_AB R0, RZ, R0 ;  /* 0x00000000ff00723e */ /* 0x000fc800000010ff */
[----:B------:R-:W-:-:S07]  /*8510*/  PRMT R95, R0, 0x7610, R95 ;  /* 0x00007610005f7816 */ /* 0x000fce000000005f */
.L_x_890:
        /* <DEDUP_REMOVED lines=11> */
.L_x_883:
        /* <DEDUP_REMOVED lines=12> */
.L_x_891:
        /* <DEDUP_REMOVED lines=12> */
.L_x_892:
        /* <DEDUP_REMOVED lines=12> */
.L_x_893:
        /* <DEDUP_REMOVED lines=12> */
.L_x_894:
        /* <DEDUP_REMOVED lines=12> */
.L_x_895:
        /* <DEDUP_REMOVED lines=12> */
.L_x_896:
        /* <DEDUP_REMOVED lines=12> */
.L_x_897:
[----:B------:R-:W-:Y:S05]  /*8b10*/  @!P2 BRA `(.L_x_875) ;  /* 0x000000000030a947 */ /* 0x000fea0003800000 */
[----:B------:R-:W-:Y:S01]  /*8b20*/  FFMA.FTZ R108, R192, R108, R189 ;  /* 0x0000006cc06c7223 */ /* 0x000fe200000100bd */
[----:B------:R-:W-:-:S03]  /*8b30*/  ISETP.GT.AND P1, PT, R0, RZ, PT ;  /* 0x000000ff0000720c */ /* 0x000fc60003f24270 */
[----:B0-----:R-:W-:-:S04]  /*8b40*/  FADD.FTZ R105, R187, -R108 ;  /* 0x8000006cbb697221 */ /* 0x001fc80000010000 */
        /* <DEDUP_REMOVED lines=9> */
.L_x_875:
[----:B------:R-:W1:Y:S01]  /*8be0*/  @P0 LDC.64 R112, c[0x0][0x478] ;  /* 0x00011e00ff700b82 */ /* 0x000e620000000a00 */
[----:B------:R-:W-:Y:S01]  /*8bf0*/  @P0 IADD3 R111, PT, PT, R111, 0x180, RZ ;  /* 0x000001806f6f0810 */ /* 0x000fe20007ffe0ff */
[----:B------:R-:W-:Y:S01]  /*8c00*/  UPLOP3.LUT UP1, UPT, UPT, UPT, UP1, 0x40, 0x4 ;  /* 0x000000000004789c */ /* 0x000fe20003f2e810 */
[----:B------:R-:W-:-:S05]  /*8c10*/  @P2 IADD3 R115, PT, PT, R109, 0x180, RZ ;  /* 0x000001806d732810 */ /* 0x000fca0007ffe0ff */
        /* <DEDUP_REMOVED lines=9> */
.L_x_764:
        /* <DEDUP_REMOVED lines=25> */
.L_x_899:
        /* <DEDUP_REMOVED lines=12> */
.L_x_15591:


//--------------------- .text._ZN10layer_norm13ln_bwd_kernelINS_13Kernel_traitsI13__nv_bfloat16S2_S2_S2_fjLj4096ELj1ELj1ELj4ELj16ENS_18Kernel_traits_baseILj4096ES2_S2_S2_S2_fjLj128EEEEELb1ELb1ELb0ELb0EEEvNS_9BwdParamsE --------------------------
	.section	.text._ZN10layer_norm13ln_bwd_kernelINS_13Kernel_traitsI13__nv_bfloat16S2_S2_S2_fjLj4096ELj1ELj1ELj4ELj16ENS_18Kernel_traits_baseILj4096ES2_S2_S2_S2_fjLj128EEEEELb1ELb1ELb0ELb0EEEvNS_9BwdParamsE,"ax",@progbits
	.align	128
        .global         _ZN10layer_norm13ln_bwd_kernelINS_13Kernel_traitsI13__nv_bfloat16S2_S2_S2_fjLj4096ELj1ELj1ELj4ELj16ENS_18Kernel_traits_baseILj4096ES2_S2_S2_S2_fjLj128EEEEELb1ELb1ELb0ELb0EEEvNS_9BwdParamsE
        .type           _ZN10layer_norm13ln_bwd_kernelINS_13Kernel_traitsI13__nv_bfloat16S2_S2_S2_fjLj4096ELj1ELj1ELj4ELj16ENS_18Kernel_traits_baseILj4096ES2_S2_S2_S2_fjLj128EEEEELb1ELb1ELb0ELb0EEEvNS_9BwdParamsE,@function
        .size           _ZN10layer_norm13ln_bwd_kernelINS_13Kernel_traitsI13__nv_bfloat16S2_S2_S2_fjLj4096ELj1ELj1ELj4ELj16ENS_18Kernel_traits_baseILj4096ES2_S2_S2_S2_fjLj128EEEEELb1ELb1ELb0ELb0EEEvNS_9BwdParamsE,(.L_x_15592 - _ZN10layer_norm13ln_bwd_kernelINS_13Kernel_traitsI13__nv_bfloat16S2_S2_S2_fjLj4096ELj1ELj1ELj4ELj16ENS_18Kernel_traits_baseILj4096ES2_S2_S2_S2_fjLj128EEEEELb1ELb1ELb0ELb0EEEvNS_9BwdParamsE)
        .other          _ZN10layer_norm13ln_bwd_kernelINS_13Kernel_traitsI13__nv_bfloat16S2_S2_S2_fjLj4096ELj1ELj1ELj4ELj16ENS_18Kernel_traits_baseILj4096ES2_S2_S2_S2_fjLj128EEEEELb1ELb1ELb0ELb0EEEvNS_9BwdParamsE,@"STO_CUDA_ENTRY STV_DEFAULT"
_ZN10layer_norm13ln_bwd_kernelINS_13Kernel_traitsI13__nv_bfloat16S2_S2_S2_fjLj4096ELj1ELj1ELj4ELj16ENS_18Kernel_traits_baseILj4096ES2_S2_S2_S2_fjLj128EEEEELb1ELb1ELb0ELb0EEEvNS_9BwdParamsE:
.text._ZN10layer_norm13ln_bwd_kernelINS_13Kernel_traitsI13__nv_bfloat16S2_S2_S2_fjLj4096ELj1ELj1ELj4ELj16ENS_18Kernel_traits_baseILj4096ES2_S2_S2_S2_fjLj128EEEEELb1ELb1ELb0ELb0EEEvNS_9BwdParamsE:
        /* <DEDUP_REMOVED lines=13> */
[C---:B------:R-:W-:Y:S01]  /*00d0*/  ISETP.GE.U32.AND P4, PT, R6.reuse, 0x80, PT ;  /* 0x000000800600780c */ /* 0x040fe20003f86070 */
[----:B------:R2:W-:Y:S01]  /*00e0*/  STL [R1], R6 ;  /* 0x0000000601007387 */ /* 0x0005e20000100800 */
[----:B------:R-:W-:-:S02]  /*00f0*/  ISETP.GE.U32.AND P3, PT, R6, 0x100, PT ;  /* 0x000001000600780c */ /* 0x000fc40003f66070 */
[C---:B------:R-:W-:Y:S02]  /*0100*/  ISETP.GE.U32.AND P2, PT, R6.reuse, 0x180, PT ;  /* 0x000001800600780c */ /* 0x040fe40003f46070 */
[----:B------:R-:W-:-:S07]  /*0110*/  ISETP.GE.U32.AND P1, PT, R6, 0x200, PT ;  /* 0x000002000600780c */ /* 0x000fce0003f26070 */
[----:B------:R-:W3:Y:S08]  /*0120*/  @P4 LDC.64 R2, c[0x0][0x3d0] ;  /* 0x0000f400ff024b82 */ /* 0x000ef00000000a00 */
[----:B------:R-:W4:Y:S08]  /*0130*/  @P4 LDC.64 R4, c[0x0][0x3e8] ;  /* 0x0000fa00ff044b82 */ /* 0x000f300000000a00 */
[----:B--2---:R-:W2:Y:S08]  /*0140*/  @P3 LDC.64 R6, c[0x0][0x3d0] ;  /* 0x0000f400ff063b82 */ /* 0x004eb00000000a00 */
[----:B------:R-:W1:Y:S01]  /*0150*/  @P3 LDC.64 R8, c[0x0][0x3e8] ;  /* 0x0000fa00ff083b82 */ /* 0x000e620000000a00 */
[----:B---3--:R-:W-:-:S05]  /*0160*/  @P4 IMAD.WIDE.U32 R2, R23, 0x10, R2 ;  /* 0x0000001017024825 */ /* 0x008fca00078e0002 */
[----:B0-----:R0:W5:Y:S02]  /*0170*/  @P4 LDG.E.128 R32, desc[UR14][R2.64] ;  /* 0x0000000e02204981 */ /* 0x001164000c1e1d00 */
[----:B------:R-:W3:Y:S01]  /*0180*/  @P2 LDC.64 R14, c[0x0][0x3d0] ;  /* 0x0000f400ff0e2b82 */ /* 0x000ee20000000a00 */
[C---:B----4-:R-:W-:Y:S01]  /*0190*/  @P4 IMAD.WIDE.U32 R4, R23.reuse, 0x10, R4 ;  /* 0x0000001017044825 */ /* 0x050fe200078e0004 */
[----:B------:R-:W-:-:S04]  /*01a0*/  @P4 LOP3.LUT R23, R23, 0x80, RZ, 0xfc, !PT ;  /* 0x0000008017174812 */ /* 0x000fc800078efcff */
[----:B------:R0:W5:Y:S02]  /*01b0*/  @P4 LDG.E.128 R36, desc[UR14][R4.64] ;  /* 0x0000000e04244981 */ /* 0x000164000c1e1d00 */
[----:B------:R-:W4:Y:S01]  /*01c0*/  @P2 LDC.64 R16, c[0x0][0x3e8] ;  /* 0x0000fa00ff102b82 */ /* 0x000f220000000a00 */
[----:B--2---:R-:W-:-:S05]  /*01d0*/  @P3 IMAD.WIDE.U32 R10, R23, 0x10, R6 ;  /* 0x00000010170a3825 */ /* 0x004fca00078e0006 */
[----:B------:R0:W5:Y:S02]  /*01e0*/  @P3 LDG.E.128 R40, desc[UR14][R10.64] ;  /* 0x0000000e0a283981 */ /* 0x000164000c1e1d00 */
[----:B------:R-:W2:Y:S01]  /*01f0*/  @P1 LDC.64 R18, c[0x0][0x3d0] ;  /* 0x0000f400ff121b82 */ /* 0x000ea20000000a00 */
[C---:B-1----:R-:W-:Y:S01]  /*0200*/  @P3 IMAD.WIDE.U32 R12, R23.reuse, 0x10, R8 ;  /* 0x00000010170c3825 */ /* 0x042fe200078e0008 */
[----:B------:R-:W-:-:S04]  /*0210*/  @P3 IADD3 R23, PT, PT, R23, 0x80, RZ ;  /* 0x0000008017173810 */ /* 0x000fc80007ffe0ff */
[----:B------:R0:W5:Y:S02]  /*0220*/  @P3 LDG.E.128 R44, desc[UR14][R12.64] ;  /* 0x0000000e0c2c3981 */ /* 0x000164000c1e1d00 */
[----:B------:R-:W1:Y:S01]  /*0230*/  @P1 LDC.64 R20, c[0x0][0x3e8] ;  /* 0x0000fa00ff141b82 */ /* 0x000e620000000a00 */
[----:B---3--:R-:W-:-:S05]  /*0240*/  @P2 IMAD.WIDE.U32 R14, R23, 0x10, R14 ;  /* 0x00000010170e2825 */ /* 0x008fca00078e000e */
[----:B------:R0:W5:Y:S01]  /*0250*/  @P2 LDG.E.128 R48, desc[UR14][R14.64] ;  /* 0x0000000e0e302981 */ /* 0x000162000c1e1d00 */
[C---:B----4-:R-:W-:Y:S01]  /*0260*/  @P2 IMAD.WIDE.U32 R16, R23.reuse, 0x10, R16 ;  /* 0x0000001017102825 */ /* 0x050fe200078e0010 */
[----:B------:R-:W-:-:S04]  /*0270*/  @P2 IADD3 R23, PT, PT, R23, 0x80, RZ ;  /* 0x0000008017172810 */ /* 0x000fc80007ffe0ff */
[----:B------:R0:W5:Y:S01]  /*0280*/  @P2 LDG.E.128 R52, desc[UR14][R16.64] ;  /* 0x0000000e10342981 */ /* 0x000162000c1e1d00 */
[----:B--2---:R-:W-:-:S05]  /*0290*/  @P1 IMAD.WIDE.U32 R6, R23, 0x10, R18 ;  /* 0x0000001017061825 */ /* 0x004fca00078e0012 */
        /* <DEDUP_REMOVED lines=122> */
[----:B------:R-:W1:Y:S01]  /*0a40*/  LDCU UR6, c[0x0][0x388] ;  /* 0x00007100ff0677ac */ /* 0x000e620008000800 */
[----:B------:R-:W2:Y:S01]  /*0a50*/  LDCU.U8 UR16, c[0x0][0x410] ;  /* 0x00008200ff1077ac */ /* 0x000ea20008000000 */
[----:B------:R-:W3:Y:S01]  /*0a60*/  LDCU UR17, c[0x0][0x400] ;  /* 0x00008000ff1177ac */ /* 0x000ee20008000800 */
[----:B------:R-:W4:Y:S01]  /*0a70*/  LDCU.64 UR20, c[0x0][0x478] ;  /* 0x00008f00ff1477ac */ /* 0x000f220008000a00 */
[----:B------:R-:W0:Y:S01]  /*0a80*/  LDCU.64 UR18, c[0x0][0x438] ;  /* 0x00008700ff1277ac */ /* 0x000e220008000a00 */
[----:B------:R-:W0:Y:S01]  /*0a90*/  LDCU.128 UR8, c[0x0][0x3c0] ;  /* 0x00007800ff0877ac */ /* 0x000e220008000c00 */
[----:B------:R-:W0:Y:S04]  /*0aa0*/  LDCU.64 UR22, c[0x0][0x380] ;  /* 0x00007000ff1677ac */ /* 0x000e280008000a00 */
.L_x_942:
[----:B-----5:R-:W5:Y:S01]  /*0ab0*/  @UP0 LDCU.64 UR4, c[0x0][0x3e0] ;  /* 0x00007c00ff0407ac */ /* 0x020f620008000a00 */
[----:B------:R-:W-:Y:S01]  /*0ac0*/  PLOP3.LUT P0, PT, PT, PT, UP0, 0x80, 0x8 ;  /* 0x000000000008781c */ /* 0x000fe20003f0f008 */
[----:B------:R-:W3:Y:S01]  /*0ad0*/  LDL R179, [R1] ;  /* 0x0000000001b37983 */ /* 0x000ee20000100800 */
[----:B0-----:R-:W-:Y:S02]  /*0ae0*/  UIMAD.WIDE UR12, UR7, 0x4, UR10 ;  /* 0x00000004070c78a5 */ /* 0x001fe4000f8e020a */
[----:B-----5:R-:W-:-:S06]  /*0af0*/  @UP0 UIMAD.WIDE UR4, UR7, 0x2, UR4 ;  /* 0x00000002070408a5 */ /* 0x020fcc000f8e0204 */
[----:B------:R-:W-:Y:S02]  /*0b00*/  MOV R176, UR4 ;  /* 0x0000000400b07c02 */ /* 0x000fe40008000f00 */
[----:B------:R-:W-:-:S05]  /*0b10*/  MOV R177, UR5 ;  /* 0x0000000500b17c02 */ /* 0x000fca0008000f00 */
[----:B------:R0:W5:Y:S01]  /*0b20*/  @P0 LDG.E.U16 R178, desc[UR14][R176.64] ;  /* 0x0000000eb0b20981 */ /* 0x000162000c1e1500 */
[----:B------:R-:W-:Y:S01]  /*0b30*/  UIMAD.WIDE UR4, UR7, 0x4, UR8 ;  /* 0x00000004070478a5 */ /* 0x000fe2000f8e0208 */
[----:B0-----:R-:W-:Y:S02]  /*0b40*/  MOV R176, UR12 ;  /* 0x0000000c00b07c02 */ /* 0x001fe40008000f00 */
[----:B------:R-:W-:-:S05]  /*0b50*/  MOV R177, UR13 ;  /* 0x0000000d00b17c02 */ /* 0x000fca0008000f00 */
[----:B------:R0:W4:Y:S02]  /*0b60*/  LDG.E R8, desc[UR14][R176.64] ;  /* 0x0000000eb0087981 */ /* 0x000124000c1e1900 */
[----:B0-----:R-:W-:Y:S02]  /*0b70*/  MOV R176, UR4 ;  /* 0x0000000400b07c02 */ /* 0x001fe40008000f00 */
[----:B------:R-:W-:-:S05]  /*0b80*/  MOV R177, UR5 ;  /* 0x0000000500b17c02 */ /* 0x000fca0008000f00 */
[----:B------:R-:W4:Y:S01]  /*0b90*/  LDG.E R228, desc[UR14][R176.64] ;  /* 0x0000000eb0e47981 */ /* 0x000f22000c1e1900 */
[----:B-1----:R-:W-:Y:S01]  /*0ba0*/  UIMAD UR4, UR7, UR6, URZ ;  /* 0x00000006070472a4 */ /* 0x002fe2000f8e02ff */
[----:B--2---:R-:W-:Y:S01]  /*0bb0*/  ISETP.NE.AND P5, PT, RZ, UR16, PT ;  /* 0x00000010ff007c0c */ /* 0x004fe2000bfa5270 */
[----:B------:R-:W-:Y:S01]  /*0bc0*/  UMOV UR12, 0x3f800000 ;  /* 0x3f800000000c7882 */ /* 0x000fe20000000000 */
[----:B------:R-:W0:Y:S01]  /*0bd0*/  S2R R247, SR_TID.X ;  /* 0x0000000000f77919 */ /* 0x000e220000002100 */
[----:B------:R-:W-:Y:S01]  /*0be0*/  USHF.R.S32.HI UR5, URZ, 0x1f, UR4 ;  /* 0x0000001fff057899 */ /* 0x000fe20008011404 */
[----:B------:R-:W-:Y:S01]  /*0bf0*/  BSSY.RECONVERGENT B0, `(.L_x_901) ;  /* 0x000007a000007945 */ /* 0x000fe20003800200 */
[----:B------:R-:W-:Y:S02]  /*0c00*/  CS2R R232, SRZ ;  /* 0x0000000000e87805 */ /* 0x000fe4000001ff00 */
[----:B------:R-:W-:Y:S01]  /*0c10*/  ULEA.HI UR5, UR5, UR4, URZ, 0x3 ;  /* 0x0000000405057291 */ /* 0x000fe2000f8f18ff */
[----:B---3--:R-:W-:-:S02]  /*0c20*/  ISETP.GE.U32.AND P4, PT, R179, 0x80, PT ;  /* 0x00000080b300780c */ /* 0x008fc40003f86070 */
[C---:B------:R-:W-:Y:S02]  /*0c30*/  ISETP.GE.U32.AND P3, PT, R179.reuse, 0x100, PT ;  /* 0x00000100b300780c */ /* 0x040fe40003f66070 */
[C---:B------:R-:W-:Y:S02]  /*0c40*/  ISETP.GE.U32.AND P2, PT, R179.reuse, 0x180, PT ;  /* 0x00000180b300780c */ /* 0x040fe40003f46070 */
[----:B------:R-:W-:Y:S02]  /*0c50*/  ISETP.GE.U32.AND P1, PT, R179, 0x200, PT ;  /* 0x00000200b300780c */ /* 0x000fe40003f26070 */
[----:B-----5:R-:W-:-:S13]  /*0c60*/  @P0 R2UR UR13, R178 ;  /* 0x00000000b20d02ca */ /* 0x020fda00000e0000 */
[----:B------:R-:W-:Y:S01]  /*0c70*/  @UP0 USHF.L.U32 UR12, UR13, 0x10, URZ ;  /* 0x000000100d0c0899 */ /* 0x000fe200080006ff */
[----:B----4-:R-:W-:Y:S02]  /*0c80*/  R2UR UR24, R8 ;  /* 0x00000000081872ca */ /* 0x010fe400000e0000 */
[----:B------:R-:W-:-:S04]  /*0c90*/  MOV R8, UR5 ;  /* 0x0000000500087c02 */ /* 0x000fc80008000f00 */
[----:B0-----:R-:W-:-:S04]  /*0ca0*/  LEA.HI.SX32 R8, R8, R247, 0x1d ;  /* 0x000000f708087211 */ /* 0x001fc800078feaff */
[----:B------:R-:W-:Y:S02]  /*0cb0*/  MOV R231, R8 ;  /* 0x0000000800e77202 */ /* 0x000fe40000000f00 */
[----:B------:R-:W-:Y:S01]  /*0cc0*/  FSEL R228, R228, RZ, !P5 ;  /* 0x000000ffe4e47208 */ /* 0x000fe20006800000 */
        /* <DEDUP_REMOVED lines=11> */
[----:B------:R-:W5:Y:S01]  /*0d80*/  LDG.E.64 R184, desc[UR14][R184.64] ;  /* 0x0000000eb8b87981 */ /* 0x000f62000c1e1b00 */
[----:B------:R-:W-:-:S09]  /*0d90*/  PRMT R227, R32, 0x7632, R227 ;  /* 0x0000763220e37816 */ /* 0x000fd200000000e3 */
[----:B------:R-:W0:Y:S01]  /*0da0*/  @P0 LDC.64 R194, c[0x0][0x438] ;  /* 0x00010e00ffc20b82 */ /* 0x000e220000000a00 */
[----:B------:R-:W-:Y:S02]  /*0db0*/  SHF.L.U32 R227, R227, 0x10, RZ ;  /* 0x00000010e3e37819 */ /* 0x000fe400000006ff */
[----:B------:R-:W-:-:S04]  /*0dc0*/  PRMT R226, R33, 0x7632, R226 ;  /* 0x0000763221e27816 */ /* 0x000fc800000000e2 */
[----:B------:R-:W-:Y:S01]  /*0dd0*/  SHF.L.U32 R226, R226, 0x10, RZ ;  /* 0x00000010e2e27819 */ /* 0x000fe200000006ff */
[----:B0-----:R-:W-:-:S05]  /*0de0*/  @P0 IMAD.WIDE.U32 R194, R8, 0x10, R194 ;  /* 0x0000001008c20825 */ /* 0x001fca00078e00c2 */
[----:B------:R0:W5:Y:S01]  /*0df0*/  @P0 LDG.E.128 R156, desc[UR14][R194.64] ;  /* 0x0000000ec29c0981 */ /* 0x000162000c1e1d00 */
[----:B------:R-:W-:-:S04]  /*0e00*/  PRMT R225, R34, 0x7632, R225 ;  /* 0x0000763222e17816 */ /* 0x000fc800000000e1 */
[----:B------:R-:W-:Y:S02]  /*0e10*/  SHF.L.U32 R225, R225, 0x10, RZ ;  /* 0x00000010e1e17819 */ /* 0x000fe400000006ff */
[----:B------:R-:W-:-:S04]  /*0e20*/  PRMT R218, R35, 0x7632, R218 ;  /* 0x0000763223da7816 */ /* 0x000fc800000000da */
[----:B------:R-:W-:Y:S02]  /*0e30*/  SHF.L.U32 R218, R218, 0x10, RZ ;  /* 0x00000010dada7819 */ /* 0x000fe400000006ff */
[----:B------:R-:W-:Y:S02]  /*0e40*/  SHF.L.U32 R201, R32, 0x10, RZ ;  /* 0x0000001020c97819 */ /* 0x000fe400000006ff */
[----:B------:R-:W-:Y:S02]  /*0e50*/  SHF.L.U32 R206, R34, 0x10, RZ ;  /* 0x0000001022ce7819 */ /* 0x000fe400000006ff */
[----:B------:R-:W-:Y:S02]  /*0e60*/  SHF.L.U32 R210, R33, 0x10, RZ ;  /* 0x0000001021d27819 */ /* 0x000fe400000006ff */
[----:B------:R-:W-:Y:S02]  /*0e70*/  SHF.L.U32 R202, R35, 0x10, RZ ;  /* 0x0000001023ca7819 */ /* 0x000fe400000006ff */
[----:B------:R-:W-:-:S02]  /*0e80*/  IADD3 R231, PT, PT, R8, 0x80, RZ ;  /* 0x0000008008e77810 */ /* 0x000fc40007ffe0ff */
[----:B---3--:R-:W-:-:S04]  /*0e90*/  PRMT R0, R176, 0x7632, R0 ;  /* 0x00007632b0007816 */ /* 0x008fc80000000000 */
[----:B------:R-:W-:Y:S02]  /*0ea0*/  SHF.L.U32 R11, R0, 0x10, RZ ;  /* 0x00000010000b7819 */ /* 0x000fe400000006ff */
[----:B----4-:R-:W-:-:S03]  /*0eb0*/  PRMT R0, R180, 0x7632, R0 ;  /* 0x00007632b4007816 */ /* 0x010fc60000000000 */
[----:B------:R-:W-:Y:S01]  /*0ec0*/  FADD.FTZ R11, -R228, R11 ;  /* 0x0000000be40b7221 */ /* 0x000fe20000010100 */
[----:B------:R-:W-:-:S03]  /*0ed0*/  SHF.L.U32 R0, R0, 0x10, RZ ;  /* 0x0000001000007819 */ /* 0x000fc600000006ff */
[----:B------:R-:W-:Y:S02]  /*0ee0*/  FMUL.FTZ R196, R11, UR24 ;  /* 0x000000180bc47c20 */ /* 0x000fe40008410000 */
[-C--:B------:R-:W-:Y:S01]  /*0ef0*/  FMUL.FTZ R227, R227, R0.reuse ;  /* 0x00000000e3e37220 */ /* 0x080fe20000410000 */
[--C-:B------:R-:W-:Y:S01]  /*0f00*/  FADD.FTZ R89, R89, R0.reuse ;  /* 0x0000000059597221 */ /* 0x100fe20000010000 */
[----:B------:R-:W-:Y:S01]  /*0f10*/  FFMA.FTZ R65, R196, R0, R65 ;  /* 0x00000000c4417223 */ /* 0x000fe20000010041 */
[----:B------:R-:W-:-:S04]  /*0f20*/  PRMT R0, R177, 0x7632, R0 ;  /* 0x00007632b1007816 */ /* 0x000fc80000000000 */
[----:B------:R-:W-:Y:S02]  /*0f30*/  SHF.L.U32 R11, R0, 0x10, RZ ;  /* 0x00000010000b7819 */ /* 0x000fe400000006ff */
[----:B------:R-:W-:-:S03]  /*0f40*/  PRMT R0, R181, 0x7632, R0 ;  /* 0x00007632b5007816 */ /* 0x000fc60000000000 */
[----:B------:R-:W-:Y:S01]  /*0f50*/  FADD.FTZ R11, -R228, R11 ;  /* 0x0000000be40b7221 */ /* 0x000fe20000010100 */
[----:B------:R-:W-:-:S03]  /*0f60*/  SHF.L.U32 R0, R0, 0x10, RZ ;  /* 0x0000001000007819 */ /* 0x000fc600000006ff */
[----:B0-----:R-:W-:Y:S02]  /*0f70*/  FMUL.FTZ R195, R11, UR24 ;  /* 0x000000180bc37c20 */ /* 0x001fe40008410000 */
        /* <DEDUP_REMOVED lines=16> */
[----:B------:R-:W-:Y:S02]  /*1080*/  SHF.L.U32 R0, R0, 0x10, RZ ;  /* 0x0000001000007819 */ /* 0x000fe400000006ff */
[----:B------:R-:W-:Y:S01]  /*1090*/  SHF.L.U32 R19, R176, 0x10, RZ ;  /* 0x00000010b0137819 */ /* 0x000fe200000006ff */
[----:B------:R-:W-:Y:S02]  /*10a0*/  FMUL.FTZ R11, R11, UR24 ;  /* 0x000000180b0b7c20 */ /* 0x000fe40008410000 */
[-C--:B------:R-:W-:Y:S01]  /*10b0*/  FMUL.FTZ R218, R218, R0.reuse ;  /* 0x00000000dada7220 */ /* 0x080fe20000410000 */
[----:B------:R-:W-:Y:S01]  /*10c0*/  FADD.FTZ R95, R95, R0 ;  /* 0x000000005f5f7221 */ /* 0x000fe20000010000 */
[----:B------:R-:W-:Y:S01]  /*10d0*/  FFMA.FTZ R71, R11, R0, R71 ;  /* 0x000000000b477223 */ /* 0x000fe20000010047 */
[----:B------:R-:W-:Y:S01]  /*10e0*/  FADD.FTZ R0, -R228, R19 ;  /* 0x00000013e4007221 */ /* 0x000fe20000010100 */
[----:B------:R-:W-:-:S03]  /*10f0*/  SHF.L.U32 R19, R180, 0x10, RZ ;  /* 0x00000010b4137819 */ /* 0x000fc600000006ff */
[----:B------:R-:W-:Y:S02]  /*1100*/  FMUL.FTZ R0, R0, UR24 ;  /* 0x0000001800007c20 */ /* 0x000fe40008410000 */
[----:B------:R-:W-:Y:S01]  /*1110*/  FADD.FTZ R88, R88, R19 ;  /* 0x0000001358587221 */ /* 0x000fe20000010000 */
[-C--:B------:R-:W-:Y:S01]  /*1120*/  FMUL.FTZ R201, R201, R19.reuse ;  /* 0x00000013c9c97220 */ /* 0x080fe20000410000 */
[----:B------:R-:W-:Y:S01]  /*1130*/  FFMA.FTZ R64, R0, R19, R64 ;  /* 0x0000001300407223 */ /* 0x000fe20000010040 */
[----:B------:R-:W-:Y:S02]  /*1140*/  SHF.L.U32 R19, R178, 0x10, RZ ;  /* 0x00000010b2137819 */ /* 0x000fe400000006ff */
[----:B------:R-:W-:-:S03]  /*1150*/  SHF.L.U32 R177, R177, 0x10, RZ ;  /* 0x00000010b1b17819 */ /* 0x000fc600000006ff */
[C---:B------:R-:W-:Y:S02]  /*1160*/  FADD.FTZ R19, -R228.reuse, R19 ;  /* 0x00000013e4137221 */ /* 0x040fe40000010100 */
[----:B------:R-:W-:Y:S01]  /*1170*/  FADD.FTZ R16, -R228, R177 ;  /* 0x000000b1e4107221 */ /* 0x000fe20000010100 */
[----:B------:R-:W-:Y:S01]  /*1180*/  SHF.L.U32 R177, R182, 0x10, RZ ;  /* 0x00000010b6b17819 */ /* 0x000fe200000006ff */
[----:B------:R-:W-:Y:S01]  /*1190*/  FMUL.FTZ R19, R19, UR24 ;  /* 0x0000001813137c20 */ /* 0x000fe20008410000 */
[----:B------:R-:W-:Y:S01]  /*11a0*/  SHF.L.U32 R181, R181, 0x10, RZ ;  /* 0x00000010b5b57819 */ /* 0x000fe200000006ff */
[----:B------:R-:W-:Y:S01]  /*11b0*/  FMUL.FTZ R16, R16, UR24 ;  /* 0x0000001810107c20 */ /* 0x000fe20008410000 */
[----:B------:R-:W-:Y:S01]  /*11c0*/  FADD.FTZ R176, RZ, R201 ;  /* 0x000000c9ffb07221 */ /* 0x000fe20000010000 */
[----:B------:R-:W-:Y:S01]  /*11d0*/  FADD.FTZ R92, R92, R177 ;  /* 0x000000b15c5c7221 */ /* 0x000fe20000010000 */
[-C--:B------:R-:W-:Y:S01]  /*11e0*/  FFMA.FTZ R68, R19, R177.reuse, R68 ;  /* 0x000000b113447223 */ /* 0x080fe20000010044 */
[----:B------:R-:W-:Y:S01]  /*11f0*/  FMUL.FTZ R206, R206, R177 ;  /* 0x000000b1cece7220 */ /* 0x000fe20000410000 */
[----:B------:R-:W-:Y:S01]  /*1200*/  FFMA.FTZ R177, R0, R201, RZ ;  /* 0x000000c900b17223 */ /* 0x000fe200000100ff */
[----:B------:R-:W-:Y:S01]  /*1210*/  FADD.FTZ R90, R90, R181 ;  /* 0x000000b55a5a7221 */ /* 0x000fe20000010000 */
[-C--:B------:R-:W-:Y:S01]  /*1220*/  FFMA.FTZ R66, R16, R181.reuse, R66 ;  /* 0x000000b510427223 */ /* 0x080fe20000010042 */
[----:B------:R-:W-:Y:S01]  /*1230*/  FMUL.FTZ R210, R210, R181 ;  /* 0x000000b5d2d27220 */ /* 0x000fe20000410000 */
[----:B------:R-:W-:Y:S01]  /*1240*/  SHF.L.U32 R181, R179, 0x10, RZ ;  /* 0x00000010b3b57819 */ /* 0x000fe200000006ff */
[----:B------:R-:W-:Y:S01]  /*1250*/  FADD.FTZ R179, R176, R227 ;  /* 0x000000e3b0b37221 */ /* 0x000fe20000010000 */
[----:B------:R-:W-:-:S03]  /*1260*/  FFMA.FTZ R177, R196, R227, R177 ;  /* 0x000000e3c4b17223 */ /* 0x000fc600000100b1 */
[----:B------:R-:W-:Y:S01]  /*1270*/  FADD.FTZ R179, R179, R210 ;  /* 0x000000d2b3b37221 */ /* 0x000fe20000010000 */
[----:B------:R-:W-:-:S03]  /*1280*/  FFMA.FTZ R176, R16, R210, R177 ;  /* 0x000000d210b07223 */ /* 0x000fc600000100b1 */
[----:B------:R-:W-:Y:S01]  /*1290*/  FADD.FTZ R179, R179, R226 ;  /* 0x000000e2b3b37221 */ /* 0x000fe20000010000 */
[----:B------:R-:W-:Y:S01]  /*12a0*/  FFMA.FTZ R176, R195, R226, R176 ;  /* 0x000000e2c3b07223 */ /* 0x000fe200000100b0 */
[----:B------:R-:W-:Y:S01]  /*12b0*/  SHF.L.U32 R183, R183, 0x10, RZ ;  /* 0x00000010b7b77819 */ /* 0x000fe200000006ff */
[----:B------:R-:W-:Y:S01]  /*12c0*/  FADD.FTZ R181, -R228, R181 ;  /* 0x000000b5e4b57221 */ /* 0x000fe20000010100 */
[----:B------:R-:W-:Y:S01]  /*12d0*/  FADD.FTZ R178, R179, R206 ;  /* 0x000000ceb3b27221 */ /* 0x000fe20000010000 */
[----:B------:R-:W-:Y:S02]  /*12e0*/  FFMA.FTZ R177, R19, R206, R176 ;  /* 0x000000ce13b17223 */ /* 0x000fe400000100b0 */
[----:B------:R-:W-:Y:S01]  /*12f0*/  FMUL.FTZ R186, R181, UR24 ;  /* 0x00000018b5ba7c20 */ /* 0x000fe20008410000 */
[----:B------:R-:W-:Y:S01]  /*1300*/  FMUL.FTZ R202, R202, R183 ;  /* 0x000000b7caca7220 */ /* 0x000fe20000410000 */
[----:B------:R-:W-:Y:S01]  /*1310*/  FADD.FTZ R179, R178, R225 ;  /* 0x000000e1b2b37221 */ /* 0x000fe20000010000 */
[----:B------:R-:W-:-:S03]  /*1320*/  FFMA.FTZ R177, R194, R225, R177 ;  /* 0x000000e1c2b17223 */ /* 0x000fc600000100b1 */
[----:B------:R-:W-:Y:S01]  /*1330*/  FADD.FTZ R179, R179, R202 ;  /* 0x000000cab3b37221 */ /* 0x000fe20000010000 */
[----:B------:R-:W-:Y:S01]  /*1340*/  FFMA.FTZ R176, R186, R202, R177 ;  /* 0x000000cabab07223 */ /* 0x000fe200000100b1 */
[----:B------:R-:W-:Y:S01]  /*1350*/  FADD.FTZ R94, R94, R183 ;  /* 0x000000b75e5e7221 */ /* 0x000fe20000010000 */
[----:B------:R-:W-:Y:S01]  /*1360*/  FFMA.FTZ R70, R186, R183, R70 ;  /* 0x000000b7ba467223 */ /* 0x000fe20000010046 */
[----:B------:R-:W-:Y:S01]  /*1370*/  FADD.FTZ R232, R179, R218 ;  /* 0x000000dab3e87221 */ /* 0x000fe20000010000 */
[----:B------:R-:W-:-:S07]  /*1380*/  FFMA.FTZ R233, R11, R218, R176 ;  /* 0x000000da0be97223 */ /* 0x000fce00000100b0 */
.L_x_902:
[----:B------:R-:W-:Y:S05]  /*1390*/  BSYNC.RECONVERGENT B0 ;  /* 0x0000000000007941 */ /* 0x000fea0003800200 */
.L_x_901:
        /* <DEDUP_REMOVED lines=10> */
[----:B------:R-:W-:-:S13]  /*1440*/  ISETP.NE.AND.EX P0, PT, RZ, UR19, PT, P0 ;  /* 0x00000013ff007c0c */ /* 0x000fda000bf05300 */
[----:B------:R-:W0:Y:S02]  /*1450*/  @P0 LDC.64 R26, c[0x0][0x438] ;  /* 0x00010e00ff1a0b82 */ /* 0x000e240000000a00 */
[----:B0-----:R-:W-:-:S05]  /*1460*/  @P0 IMAD.WIDE.U32 R26, R231, 0x10, R26 ;  /* 0x00000010e71a0825 */ /* 0x001fca00078e001a */
[----:B------:R2:W5:Y:S02]  /*1470*/  @P0 LDG.E.128 R28, desc[UR14][R26.64] ;  /* 0x0000000e1a1c0981 */ /* 0x000564000c1e1d00 */
[----:B--2---:R-:W-:-:S06]  /*1480*/  IMAD.WIDE.U32 R26, R231, 0x8, R192 ;  /* 0x00000008e71a7825 */ /* 0x004fcc00078e00c0 */
[----:B------:R-:W5:Y:S01]  /*1490*/  LDG.E.64 R26, desc[UR14][R26.64] ;  /* 0x0000000e1a1a7981 */ /* 0x000f62000c1e1b00 */
[----:B------:R-:W-:Y:S02]  /*14a0*/  PRMT R224, R40, 0x7632, R224 ;  /* 0x0000763228e07816 */ /* 0x000fe400000000e0 */
[----:B------:R-:W-:Y:S02]  /*14b0*/  PRMT R223, R41, 0x7632, R223 ;  /* 0x0000763229df7816 */ /* 0x000fe400000000df */
[----:B------:R-:W-:Y:S02]  /*14c0*/  SHF.L.U32 R224, R224, 0x10, RZ ;  /* 0x00000010e0e07819 */ /* 0x000fe400000006ff */
[----:B------:R-:W-:Y:S02]  /*14d0*/  SHF.L.U32 R223, R223, 0x10, RZ ;  /* 0x00000010dfdf7819 */ /* 0x000fe400000006ff */
[----:B------:R-:W-:Y:S02]  /*14e0*/  PRMT R222, R42, 0x7632, R222 ;  /* 0x000076322ade7816 */ /* 0x000fe400000000de */
[----:B------:R-:W-:-:S02]  /*14f0*/  PRMT R217, R43, 0x7632, R217 ;  /* 0x000076322bd97816 */ /* 0x000fc400000000d9 */
[----:B------:R-:W-:Y:S02]  /*1500*/  SHF.L.U32 R222, R222, 0x10, RZ ;  /* 0x00000010dede7819 */ /* 0x000fe400000006ff */
[----:B------:R-:W-:Y:S02]  /*1510*/  SHF.L.U32 R217, R217, 0x10, RZ ;  /* 0x00000010d9d97819 */ /* 0x000fe400000006ff */
[----:B------:R-:W-:Y:S02]  /*1520*/  SHF.L.U32 R215, R40, 0x10, RZ ;  /* 0x0000001028d77819 */ /* 0x000fe400000006ff */
[----:B------:R-:W-:Y:S02]  /*1530*/  SHF.L.U32 R205, R42, 0x10, RZ ;  /* 0x000000102acd7819 */ /* 0x000fe400000006ff */
[----:B------:R-:W-:Y:S02]  /*1540*/  SHF.L.U32 R209, R41, 0x10, RZ ;  /* 0x0000001029d17819 */ /* 0x000fe400000006ff */
[----:B------:R-:W-:-:S02]  /*1550*/  SHF.L.U32 R200, R43, 0x10, RZ ;  /* 0x000000102bc87819 */ /* 0x000fc400000006ff */
[----:B------:R-:W-:Y:S02]  /*1560*/  IADD3 R231, PT, PT, R231, 0x80, RZ ;  /* 0x00000080e7e77810 */ /* 0x000fe40007ffe0ff */
[----:B---3--:R-:W-:Y:S02]  /*1570*/  PRMT R10, R176, 0x7632, R10 ;  /* 0x00007632b00a7816 */ /* 0x008fe4000000000a */
[----:B------:R-:W-:Y:S02]  /*1580*/  SHF.L.U32 R21, R178, 0x10, RZ ;  /* 0x00000010b2157819 */ /* 0x000fe400000006ff */
[----:B------:R-:W-:Y:S02]  /*1590*/  SHF.L.U32 R13, R10, 0x10, RZ ;  /* 0x000000100a0d7819 */ /* 0x000fe400000006ff */
[----:B----4-:R-:W-:-:S03]  /*15a0*/  PRMT R10, R180, 0x7632, R10 ;  /* 0x00007632b40a7816 */ /* 0x010fc6000000000a */
[----:B------:R-:W-:Y:S01]  /*15b0*/  FADD.FTZ R13, -R228, R13 ;  /* 0x0000000de40d7221 */ /* 0x000fe20000010100 */
[----:B------:R-:W-:Y:S02]  /*15c0*/  SHF.L.U32 R180, R180, 0x10, RZ ;  /* 0x00000010b4b47819 */ /* 0x000fe400000006ff */
[----:B------:R-:W-:Y:S01]  /*15d0*/  SHF.L.U32 R10, R10, 0x10, RZ ;  /* 0x000000100a0a7819 */ /* 0x000fe200000006ff */
[----:B------:R-:W-:Y:S02]  /*15e0*/  FMUL.FTZ R193, R13, UR24 ;  /* 0x000000180dc17c20 */ /* 0x000fe40008410000 */
[----:B------:R-:W-:Y:S01]  /*15f0*/  FMUL.FTZ R215, R215, R180 ;  /* 0x000000b4d7d77220 */ /* 0x000fe20000410000 */
[----:B------:R-:W-:Y:S01]  /*1600*/  FADD.FTZ R160, R160, R180 ;  /* 0x000000b4a0a07221 */ /* 0x000fe20000010000 */
[-C--:B------:R-:W-:Y:S01]  /*1610*/  FMUL.FTZ R224, R224, R10.reuse ;  /* 0x0000000ae0e07220 */ /* 0x080fe20000410000 */
[--C-:B------:R-:W-:Y:S01]  /*1620*/  FADD.FTZ R161, R161, R10.reuse ;  /* 0x0000000aa1a17221 */ /* 0x100fe20000010000 */
[----:B------:R-:W-:Y:S01]  /*1630*/  FFMA.FTZ R97, R193, R10, R97 ;  /* 0x0000000ac1617223 */ /* 0x000fe20000010061 */
[----:B------:R-:W-:-:S02]  /*1640*/  PRMT R10, R177, 0x7632, R10 ;  /* 0x00007632b10a7816 */ /* 0x000fc4000000000a */
[----:B------:R-:W-:Y:S02]  /*1650*/  SHF.L.U32 R177, R177, 0x10, RZ ;  /* 0x00000010b1b17819 */ /* 0x000fe400000006ff */
[----:B------:R-:W-:Y:S02]  /*1660*/  SHF.L.U32 R13, R10, 0x10, RZ ;  /* 0x000000100a0d7819 */ /* 0x000fe400000006ff */
[C---:B------:R-:W-:Y:S02]  /*1670*/  PRMT R10, R181.reuse, 0x7632, R10 ;  /* 0x00007632b50a7816 */ /* 0x040fe4000000000a */
[----:B------:R-:W-:Y:S01]  /*1680*/  SHF.L.U32 R181, R181, 0x10, RZ ;  /* 0x00000010b5b57819 */ /* 0x000fe200000006ff */
[----:B------:R-:W-:Y:S01]  /*1690*/  FADD.FTZ R13, -R228, R13 ;  /* 0x0000000de40d7221 */ /* 0x000fe20000010100 */
[----:B------:R-:W-:-:S03]  /*16a0*/  SHF.L.U32 R10, R10, 0x10, RZ ;  /* 0x000000100a0a7819 */ /* 0x000fc600000006ff */
[----:B------:R-:W-:Y:S01]  /*16b0*/  FMUL.FTZ R192, R13, UR24 ;  /* 0x000000180dc07c20 */ /* 0x000fe20008410000 */
[----:B------:R-:W-:Y:S01]  /*16c0*/  FMUL.FTZ R209, R209, R181 ;  /* 0x000000b5d1d17220 */ /* 0x000fe20000410000 */
[-C--:B------:R-:W-:Y:S01]  /*16d0*/  FMUL.FTZ R223, R223, R10.reuse ;  /* 0x0000000adfdf7220 */ /* 0x080fe20000410000 */
[--C-:B------:R-:W-:Y:S01]  /*16e0*/  FADD.FTZ R163, R163, R10.reuse ;  /* 0x0000000aa3a37221 */ /* 0x100fe20000010000 */
[----:B------:R-:W-:Y:S01]  /*16f0*/  FFMA.FTZ R99, R192, R10, R99 ;  /* 0x0000000ac0637223 */ /* 0x000fe20000010063 */
[----:B------:R-:W-:Y:S01]  /*1700*/  PRMT R10, R178, 0x7632, R10 ;  /* 0x00007632b20a7816 */ /* 0x000fe2000000000a */
[----:B------:R-:W-:-:S03]  /*1710*/  FADD.FTZ R162, R162, R181 ;  /* 0x000000b5a2a27221 */ /* 0x000fc60000010000 */
        /* <DEDUP_REMOVED lines=8> */
[C---:B------:R-:W-:Y:S02]  /*17a0*/  PRMT R10, R179.reuse, 0x7632, R10 ;  /* 0x00007632b30a7816 */ /* 0x040fe4000000000a */
[----:B------:R-:W-:Y:S02]  /*17b0*/  SHF.L.U32 R179, R179, 0x10, RZ ;  /* 0x00000010b3b37819 */ /* 0x000fe400000006ff */
[----:B------:R-:W-:Y:S02]  /*17c0*/  SHF.L.U32 R13, R10, 0x10, RZ ;  /* 0x000000100a0d7819 */ /* 0x000fe400000006ff */
[----:B------:R-:W-:-:S02]  /*17d0*/  PRMT R10, R183, 0x7632, R10 ;  /* 0x00007632b70a7816 */ /* 0x000fc4000000000a */
[----:B------:R-:W-:Y:S01]  /*17e0*/  SHF.L.U32 R183, R183, 0x10, RZ ;  /* 0x00000010b7b77819 */ /* 0x000fe200000006ff */
[----:B------:R-:W-:Y:S01]  /*17f0*/  FADD.FTZ R15, -R228, R13 ;  /* 0x0000000de40f7221 */ /* 0x000fe20000010100 */
[----:B------:R-:W-:Y:S02]  /*1800*/  SHF.L.U32 R18, R10, 0x10, RZ ;  /* 0x000000100a127819 */ /* 0x000fe400000006ff */
[----:B------:R-:W-:Y:S01]  /*1810*/  SHF.L.U32 R13, R176, 0x10, RZ ;  /* 0x00000010b00d7819 */ /* 0x000fe200000006ff */
[----:B------:R-:W-:Y:S01]  /*1820*/  FMUL.FTZ R10, R15, UR24 ;  /* 0x000000180f0a7c20 */ /* 0x000fe20008410000 */
[----:B------:R-:W-:Y:S01]  /*1830*/  FADD.FTZ R15, -R228, R177 ;  /* 0x000000b1e40f7221 */ /* 0x000fe20000010100 */
[-C--:B------:R-:W-:Y:S01]  /*1840*/  FMUL.FTZ R217, R217, R18.reuse ;  /* 0x00000012d9d97220 */ /* 0x080fe20000410000 */
[----:B------:R-:W-:Y:S01]  /*1850*/  FADD.FTZ R167, R167, R18 ;  /* 0x00000012a7a77221 */ /* 0x000fe20000010000 */
[----:B------:R-:W-:Y:S01]  /*1860*/  FFMA.FTZ R103, R10, R18, R103 ;  /* 0x000000120a677223 */ /* 0x000fe20000010067 */
[C---:B------:R-:W-:Y:S01]  /*1870*/  FADD.FTZ R18, -R228.reuse, R21 ;  /* 0x00000015e4127221 */ /* 0x040fe20000010100 */
[----:B------:R-:W-:Y:S01]  /*1880*/  FADD.FTZ R13, -R228, R13 ;  /* 0x0000000de40d7221 */ /* 0x000fe20000010100 */
[----:B------:R-:W-:Y:S01]  /*1890*/  SHF.L.U32 R21, R182, 0x10, RZ ;  /* 0x00000010b6157819 */ /* 0x000fe200000006ff */
[----:B------:R-:W-:Y:S01]  /*18a0*/  FMUL.FTZ R15, R15, UR24 ;  /* 0x000000180f0f7c20 */ /* 0x000fe20008410000 */
[----:B------:R-:W-:Y:S01]  /*18b0*/  FMUL.FTZ R18, R18, UR24 ;  /* 0x0000001812127c20 */ /* 0x000fe20008410000 */
[----:B------:R-:W-:Y:S01]  /*18c0*/  FMUL.FTZ R13, R13, UR24 ;  /* 0x000000180d0d7c20 */ /* 0x000fe20008410000 */
[----:B------:R-:W-:Y:S01]  /*18d0*/  FMUL.FTZ R200, R200, R183 ;  /* 0x000000b7c8c87220 */ /* 0x000fe20000410000 */
[----:B------:R-:W-:Y:S01]  /*18e0*/  FADD.FTZ R164, R164, R21 ;  /* 0x00000015a4a47221 */ /* 0x000fe20000010000 */
[-C--:B------:R-:W-:Y:S01]  /*18f0*/  FFMA.FTZ R100, R18, R21.reuse, R100 ;  /* 0x0000001512647223 */ /* 0x080fe20000010064 */
[----:B------:R-:W-:Y:S01]  /*1900*/  FMUL.FTZ R205, R205, R21 ;  /* 0x00000015cdcd7220 */ /* 0x000fe20000410000 */
[----:B------:R-:W-:Y:S01]  /*1910*/  FADD.FTZ R21, R232, R215 ;  /* 0x000000d7e8157221 */ /* 0x000fe20000010000 */
[C---:B------:R-:W-:Y:S01]  /*1920*/  FFMA.FTZ R176, R13.reuse, R215, R233 ;  /* 0x000000d70db07223 */ /* 0x040fe200000100e9 */
[----:B------:R-:W-:Y:S01]  /*1930*/  FFMA.FTZ R96, R13, R180, R96 ;  /* 0x000000b40d607223 */ /* 0x000fe20000010060 */
[----:B------:R-:W-:Y:S01]  /*1940*/  FFMA.FTZ R98, R15, R181, R98 ;  /* 0x000000b50f627223 */ /* 0x000fe20000010062 */
[----:B------:R-:W-:Y:S01]  /*1950*/  FADD.FTZ R178, R21, R224 ;  /* 0x000000e015b27221 */ /* 0x000fe20000010000 */
[----:B------:R-:W-:Y:S01]  /*1960*/  FFMA.FTZ R176, R193, R224, R176 ;  /* 0x000000e0c1b07223 */ /* 0x000fe200000100b0 */
[----:B------:R-:W-:Y:S01]  /*1970*/  FADD.FTZ R21, -R228, R179 ;  /* 0x000000b3e4157221 */ /* 0x000fe20000010100 */
[----:B------:R-:W-:Y:S01]  /*1980*/  FADD.FTZ R166, R166, R183 ;  /* 0x000000b7a6a67221 */ /* 0x000fe20000010000 */
[----:B------:R-:W-:Y:S01]  /*1990*/  FADD.FTZ R178, R178, R209 ;  /* 0x000000d1b2b27221 */ /* 0x000fe20000010000 */
[----:B------:R-:W-:Y:S01]  /*19a0*/  FFMA.FTZ R177, R15, R209, R176 ;  /* 0x000000d10fb17223 */ /* 0x000fe200000100b0 */
[----:B------:R-:W-:-:S02]  /*19b0*/  FMUL.FTZ R21, R21, UR24 ;  /* 0x0000001815157c20 */ /* 0x000fc40008410000 */
[----:B------:R-:W-:Y:S01]  /*19c0*/  FADD.FTZ R178, R178, R223 ;  /* 0x000000dfb2b27221 */ /* 0x000fe20000010000 */
[----:B------:R-:W-:Y:S01]  /*19d0*/  FFMA.FTZ R177, R192, R223, R177 ;  /* 0x000000dfc0b17223 */ /* 0x000fe200000100b1 */
[----:B------:R-:W-:Y:S02]  /*19e0*/  FFMA.FTZ R102, R21, R183, R102 ;  /* 0x000000b715667223 */ /* 0x000fe40000010066 */
        /* <DEDUP_REMOVED lines=8> */
.L_x_904:
[----:B------:R-:W-:Y:S05]  /*1a70*/  BSYNC.RECONVERGENT B0 ;  /* 0x0000000000007941 */ /* 0x000fea0003800200 */
.L_x_903:
        /* <DEDUP_REMOVED lines=14> */
[----:B------:R-:W-:-:S04]  /*1b60*/  PRMT R220, R49, 0x7632, R220 ;  /* 0x0000763231dc7816 */ /* 0x000fc800000000dc */
[----:B------:R-:W-:Y:S01]  /*1b70*/  SHF.L.U32 R220, R220, 0x10, RZ ;  /* 0x00000010dcdc7819 */ /* 0x000fe200000006ff */
[----:B0-----:R-:W-:-:S05]  /*1b80*/  @P0 IMAD.WIDE.U32 R6, R231, 0x10, R6 ;  /* 0x00000010e7060825 */ /* 0x001fca00078e0006 */
[----:B------:R0:W5:Y:S01]  /*1b90*/  @P0 LDG.E.128 R168, desc[UR14][R6.64] ;  /* 0x0000000e06a80981 */ /* 0x000162000c1e1d00 */
[----:B------:R-:W-:-:S04]  /*1ba0*/  PRMT R221, R48, 0x7632, R221 ;  /* 0x0000763230dd7816 */ /* 0x000fc800000000dd */
[----:B------:R-:W-:Y:S02]  /*1bb0*/  SHF.L.U32 R221, R221, 0x10, RZ ;  /* 0x00000010dddd7819 */ /* 0x000fe400000006ff */
[----:B------:R-:W-:Y:S02]  /*1bc0*/  PRMT R219, R50, 0x7632, R219 ;  /* 0x0000763232db7816 */ /* 0x000fe400000000db */
[----:B------:R-:W-:Y:S02]  /*1bd0*/  PRMT R216, R51, 0x7632, R216 ;  /* 0x0000763233d87816 */ /* 0x000fe400000000d8 */
[----:B------:R-:W-:Y:S02]  /*1be0*/  SHF.L.U32 R219, R219, 0x10, RZ ;  /* 0x00000010dbdb7819 */ /* 0x000fe400000006ff */
[----:B------:R-:W-:Y:S02]  /*1bf0*/  SHF.L.U32 R216, R216, 0x10, RZ ;  /* 0x00000010d8d87819 */ /* 0x000fe400000006ff */
[----:B------:R-:W-:-:S02]  /*1c00*/  SHF.L.U32 R214, R48, 0x10, RZ ;  /* 0x0000001030d67819 */ /* 0x000fc400000006ff */
[----:B------:R-:W-:Y:S02]  /*1c10*/  SHF.L.U32 R208, R49, 0x10, RZ ;  /* 0x0000001031d07819 */ /* 0x000fe400000006ff */
[----:B------:R-:W-:Y:S02]  /*1c20*/  SHF.L.U32 R204, R50, 0x10, RZ ;  /* 0x0000001032cc7819 */ /* 0x000fe400000006ff */
[----:B------:R-:W-:Y:S02]  /*1c30*/  IADD3 R231, PT, PT, R231, 0x80, RZ ;  /* 0x00000080e7e77810 */ /* 0x000fe40007ffe0ff */
[----:B---3--:R-:W-:-:S04]  /*1c40*/  PRMT R5, R176, 0x7632, R5 ;  /* 0x00007632b0057816 */ /* 0x008fc80000000005 */
[----:B------:R-:W-:Y:S02]  /*1c50*/  SHF.L.U32 R9, R5, 0x10, RZ ;  /* 0x0000001005097819 */ /* 0x000fe400000006ff */
[----:B----4-:R-:W-:-:S03]  /*1c60*/  PRMT R5, R180, 0x7632, R5 ;  /* 0x00007632b4057816 */ /* 0x010fc60000000005 */
[----:B------:R-:W-:Y:S01]  /*1c70*/  FADD.FTZ R9, -R228, R9 ;  /* 0x00000009e4097221 */ /* 0x000fe20000010100 */
[----:B------:R-:W-:Y:S02]  /*1c80*/  SHF.L.U32 R12, R5, 0x10, RZ ;  /* 0x00000010050c7819 */ /* 0x000fe400000006ff */
[----:B------:R-:W-:Y:S01]  /*1c90*/  PRMT R5, R177, 0x7632, R5 ;  /* 0x00007632b1057816 */ /* 0x000fe20000000005 */
[----:B0-----:R-:W-:-:S03]  /*1ca0*/  FMUL.FTZ R7, R9, UR24 ;  /* 0x0000001809077c20 */ /* 0x001fc60008410000 */
[----:B------:R-:W-:Y:S02]  /*1cb0*/  SHF.L.U32 R9, R5, 0x10, RZ ;  /* 0x0000001005097819 */ /* 0x000fe400000006ff */
[----:B------:R-:W-:-:S03]  /*1cc0*/  PRMT R5, R181, 0x7632, R5 ;  /* 0x00007632b5057816 */ /* 0x000fc60000000005 */
[----:B------:R-:W-:Y:S01]  /*1cd0*/  FADD.FTZ R6, -R228, R9 ;  /* 0x00000009e4067221 */ /* 0x000fe20000010100 */
[----:B------:R-:W-:-:S03]  /*1ce0*/  SHF.L.U32 R5, R5, 0x10, RZ ;  /* 0x0000001005057819 */ /* 0x000fc600000006ff */
[----:B------:R-:W-:Y:S02]  /*1cf0*/  FMUL.FTZ R6, R6, UR24 ;  /* 0x0000001806067c20 */ /* 0x000fe40008410000 */
[-C--:B------:R-:W-:Y:S01]  /*1d00*/  FMUL.FTZ R220, R220, R5.reuse ;  /* 0x00000005dcdc7220 */ /* 0x080fe20000410000 */
[----:B------:R-:W-:Y:S01]  /*1d10*/  FADD.FTZ R107, R107, R5 ;  /* 0x000000056b6b7221 */ /* 0x000fe20000010000 */
[----:B------:R-:W-:Y:S01]  /*1d20*/  FFMA.FTZ R75, R6, R5, R75 ;  /* 0x00000005064b7223 */ /* 0x000fe2000001004b */
[----:B------:R-:W-:-:S04]  /*1d30*/  PRMT R5, R178, 0x7632, R5 ;  /* 0x00007632b2057816 */ /* 0x000fc80000000005 */
[----:B------:R-:W-:Y:S02]  /*1d40*/  SHF.L.U32 R9, R5, 0x10, RZ ;  /* 0x0000001005097819 */ /* 0x000fe400000006ff */
[----:B------:R-:W-:Y:S01]  /*1d50*/  PRMT R5, R182, 0x7632, R5 ;  /* 0x00007632b6057816 */ /* 0x000fe20000000005 */
[-C--:B------:R-:W-:Y:S02]  /*1d60*/  FMUL.FTZ R221, R221, R12.reuse ;  /* 0x0000000cdddd7220 */ /* 0x080fe40000410000 */
[----:B------:R-:W-:Y:S01]  /*1d70*/  FADD.FTZ R9, -R228, R9 ;  /* 0x00000009e4097221 */ /* 0x000fe20000010100 */
[----:B------:R-:W-:Y:S01]  /*1d80*/  FADD.FTZ R105, R105, R12 ;  /* 0x0000000c69697221 */ /* 0x000fe20000010000 */
[----:B------:R-:W-:Y:S01]  /*1d90*/  FFMA.FTZ R73, R7, R12, R73 ;  /* 0x0000000c07497223 */ /* 0x000fe20000010049 */
[----:B------:R-:W-:Y:S01]  /*1da0*/  SHF.L.U32 R12, R5, 0x10, RZ ;  /* 0x00000010050c7819 */ /* 0x000fe200000006ff */
[----:B------:R-:W-:Y:S01]  /*1db0*/  FMUL.FTZ R5, R9, UR24 ;  /* 0x0000001809057c20 */ /* 0x000fe20008410000 */
        /* <DEDUP_REMOVED lines=9> */
[----:B------:R-:W-:-:S03]  /*1e50*/  SHF.L.U32 R17, R176, 0x10, RZ ;  /* 0x00000010b0117819 */ /* 0x000fc600000006ff */
[-C--:B------:R-:W-:Y:S01]  /*1e60*/  FMUL.FTZ R216, R216, R12.reuse ;  /* 0x0000000cd8d87220 */ /* 0x080fe20000410000 */
[----:B------:R-:W-:Y:S01]  /*1e70*/  FADD.FTZ R111, R111, R12 ;  /* 0x0000000c6f6f7221 */ /* 0x000fe20000010000 */
[----:B------:R-:W-:Y:S01]  /*1e80*/  FFMA.FTZ R79, R9, R12, R79 ;  /* 0x0000000c094f7223 */ /* 0x000fe2000001004f */
[----:B------:R-:W-:Y:S01]  /*1e90*/  FADD.FTZ R12, -R228, R17 ;  /* 0x00000011e40c7221 */ /* 0x000fe20000010100 */
[----:B------:R-:W-:-:S03]  /*1ea0*/  SHF.L.U32 R17, R180, 0x10, RZ ;  /* 0x00000010b4117819 */ /* 0x000fc600000006ff */
[----:B------:R-:W-:Y:S01]  /*1eb0*/  FMUL.FTZ R12, R12, UR24 ;  /* 0x000000180c0c7c20 */ /* 0x000fe20008410000 */
[----:B------:R-:W-:Y:S01]  /*1ec0*/  SHF.L.U32 R177, R177, 0x10, RZ ;  /* 0x00000010b1b17819 */ /* 0x000fe200000006ff */
[----:B------:R-:W-:Y:S01]  /*1ed0*/  FADD.FTZ R104, R104, R17 ;  /* 0x0000001168687221 */ /* 0x000fe20000010000 */
[-C--:B------:R-:W-:Y:S01]  /*1ee0*/  FMUL.FTZ R214, R214, R17.reuse ;  /* 0x00000011d6d67220 */ /* 0x080fe20000410000 */
[----:B------:R-:W-:Y:S01]  /*1ef0*/  FFMA.FTZ R72, R12, R17, R72 ;  /* 0x000000110c487223 */ /* 0x000fe20000010048 */
[----:B------:R-:W-:Y:S01]  /*1f00*/  SHF.L.U32 R17, R178, 0x10, RZ ;  /* 0x00000010b2117819 */ /* 0x000fe200000006ff */
[----:B------:R-:W-:Y:S01]  /*1f10*/  FADD.FTZ R14, -R228, R177 ;  /* 0x000000b1e40e7221 */ /* 0x000fe20000010100 */
[----:B------:R-:W-:-:S03]  /*1f20*/  SHF.L.U32 R181, R181, 0x10, RZ ;  /* 0x00000010b5b57819 */ /* 0x000fc600000006ff */
[----:B------:R-:W-:Y:S01]  /*1f30*/  FADD.FTZ R17, -R228, R17 ;  /* 0x00000011e4117221 */ /* 0x000fe20000010100 */
[----:B------:R-:W-:Y:S01]  /*1f40*/  FMUL.FTZ R14, R14, UR24 ;  /* 0x000000180e0e7c20 */ /* 0x000fe20008410000 */
[----:B------:R-:W-:Y:S01]  /*1f50*/  SHF.L.U32 R177, R182, 0x10, RZ ;  /* 0x00000010b6b17819 */ /* 0x000fe200000006ff */
[----:B------:R-:W-:Y:S01]  /*1f60*/  FADD.FTZ R232, R232, R214 ;  /* 0x000000d6e8e87221 */ /* 0x000fe20000010000 */
[----:B------:R-:W-:Y:S01]  /*1f70*/  FMUL.FTZ R17, R17, UR24 ;  /* 0x0000001811117c20 */ /* 0x000fe20008410000 */
[----:B------:R-:W-:Y:S01]  /*1f80*/  FFMA.FTZ R20, R12, R214, R233 ;  /* 0x000000d60c147223 */ /* 0x000fe200000100e9 */
[----:B------:R-:W-:Y:S01]  /*1f90*/  FADD.FTZ R106, R106, R181 ;  /* 0x000000b56a6a7221 */ /* 0x000fe20000010000 */
[-C--:B------:R-:W-:Y:S01]  /*1fa0*/  FFMA.FTZ R74, R14, R181.reuse, R74 ;  /* 0x000000b50e4a7223 */ /* 0x080fe2000001004a */
[----:B------:R-:W-:Y:S01]  /*1fb0*/  FMUL.FTZ R208, R208, R181 ;  /* 0x000000b5d0d07220 */ /* 0x000fe20000410000 */
        /* <DEDUP_REMOVED lines=12> */
[----:B------:R-:W-:Y:S01]  /*2080*/  SHF.L.U32 R180, R51, 0x10, RZ ;  /* 0x0000001033b47819 */ /* 0x000fe200000006ff */
[----:B------:R-:W-:Y:S01]  /*2090*/  FADD.FTZ R178, R177, R204 ;  /* 0x000000ccb1b27221 */ /* 0x000fe20000010000 */
[----:B------:R-:W-:Y:S01]  /*20a0*/  FFMA.FTZ R176, R17, R204, R176 ;  /* 0x000000cc11b07223 */ /* 0x000fe200000100b0 */
[----:B------:R-:W-:Y:S02]  /*20b0*/  FMUL.FTZ R20, R20, UR24 ;  /* 0x0000001814147c20 */ /* 0x000fe40008410000 */
        /* <DEDUP_REMOVED lines=9> */
.L_x_906:
[----:B------:R-:W-:Y:S05]  /*2150*/  BSYNC.RECONVERGENT B0 ;  /* 0x0000000000007941 */ /* 0x000fea0003800200 */
.L_x_905:
        /* <DEDUP_REMOVED lines=16> */
[----:B------:R-:W-:Y:S02]  /*2260*/  PRMT R212, R57, 0x7632, R212 ;  /* 0x0000763239d47816 */ /* 0x000fe400000000d4 */
        /* <DEDUP_REMOVED lines=9> */
[C---:B---3--:R-:W-:Y:S02]  /*2300*/  PRMT R4, R180.reuse, 0x7632, R4 ;  /* 0x00007632b4047816 */ /* 0x048fe40000000004 */
[----:B------:R-:W-:Y:S02]  /*2310*/  SHF.L.U32 R187, R180, 0x10, RZ ;  /* 0x00000010b4bb7819 */ /* 0x000fe400000006ff */
[C---:B------:R-:W-:Y:S02]  /*2320*/  PRMT R180, R181.reuse, 0x7632, R180 ;  /* 0x00007632b5b47816 */ /* 0x040fe400000000b4 */
[----:B------:R-:W-:Y:S02]  /*2330*/  SHF.L.U32 R189, R181, 0x10, RZ ;  /* 0x00000010b5bd7819 */ /* 0x000fe400000006ff */
[----:B------:R-:W-:-:S02]  /*2340*/  SHF.L.U32 R181, R4, 0x10, RZ ;  /* 0x0000001004b57819 */ /* 0x000fc400000006ff */
[C---:B------:R-:W-:Y:S02]  /*2350*/  PRMT R188, R182.reuse, 0x7632, R188 ;  /* 0x00007632b6bc7816 */ /* 0x040fe400000000bc */
[----:B------:R-:W-:Y:S02]  /*2360*/  SHF.L.U32 R197, R182, 0x10, RZ ;  /* 0x00000010b6c57819 */ /* 0x000fe400000006ff */
[C---:B------:R-:W-:Y:S02]  /*2370*/  PRMT R182, R183.reuse, 0x7632, R182 ;  /* 0x00007632b7b67816 */ /* 0x040fe400000000b6 */
[----:B------:R-:W-:Y:S02]  /*2380*/  SHF.L.U32 R203, R183, 0x10, RZ ;  /* 0x00000010b7cb7819 */ /* 0x000fe400000006ff */
[----:B------:R-:W-:Y:S01]  /*2390*/  SHF.L.U32 R183, R180, 0x10, RZ ;  /* 0x00000010b4b77819 */ /* 0x000fe200000006ff */
[----:B------:R-:W-:Y:S01]  /*23a0*/  FADD.FTZ R181, -R228, R181 ;  /* 0x000000b5e4b57221 */ /* 0x000fe20000010100 */
[----:B----4-:R-:W-:Y:S01]  /*23b0*/  PRMT R180, R176, 0x7632, R180 ;  /* 0x00007632b0b47816 */ /* 0x010fe200000000b4 */
[----:B------:R-:W-:-:S02]  /*23c0*/  FADD.FTZ R4, -R228, R189 ;  /* 0x000000bde4047221 */ /* 0x000fc40000010100 */
[----:B------:R-:W-:Y:S01]  /*23d0*/  FMUL.FTZ R189, R181, UR24 ;  /* 0x00000018b5bd7c20 */ /* 0x000fe20008410000 */
[----:B------:R-:W-:Y:S01]  /*23e0*/  SHF.L.U32 R180, R180, 0x10, RZ ;  /* 0x00000010b4b47819 */ /* 0x000fe200000006ff */
[----:B------:R-:W-:-:S04]  /*23f0*/  FADD.FTZ R183, -R228, R183 ;  /* 0x000000b7e4b77221 */ /* 0x000fc80000010100 */
[-C--:B------:R-:W-:Y:S01]  /*2400*/  FMUL.FTZ R213, R213, R180.reuse ;  /* 0x000000b4d5d57220 */ /* 0x080fe20000410000 */
[--C-:B------:R-:W-:Y:S01]  /*2410*/  FADD.FTZ R113, R113, R180.reuse ;  /* 0x000000b471717221 */ /* 0x100fe20000010000 */
[----:B------:R-:W-:Y:S01]  /*2420*/  FFMA.FTZ R81, R189, R180, R81 ;  /* 0x000000b4bd517223 */ /* 0x000fe20000010051 */
[----:B------:R-:W-:Y:S01]  /*2430*/  PRMT R180, R177, 0x7632, R180 ;  /* 0x00007632b1b47816 */ /* 0x000fe200000000b4 */
[----:B------:R-:W-:Y:S01]  /*2440*/  FADD.FTZ R190, -R228, R187 ;  /* 0x000000bbe4be7221 */ /* 0x000fe20000010100 */
[----:B------:R-:W-:Y:S01]  /*2450*/  SHF.L.U32 R187, R188, 0x10, RZ ;  /* 0x00000010bcbb7819 */ /* 0x000fe200000006ff */
[----:B------:R-:W-:Y:S01]  /*2460*/  FMUL.FTZ R188, R183, UR24 ;  /* 0x00000018b7bc7c20 */ /* 0x000fe20008410000 */
[----:B------:R-:W-:Y:S02]  /*2470*/  SHF.L.U32 R180, R180, 0x10, RZ ;  /* 0x00000010b4b47819 */ /* 0x000fe400000006ff */
[----:B------:R-:W-:Y:S01]  /*2480*/  SHF.L.U32 R181, R176, 0x10, RZ ;  /* 0x00000010b0b57819 */ /* 0x000fe200000006ff */
[----:B------:R-:W-:-:S02]  /*2490*/  FADD.FTZ R187, -R228, R187 ;  /* 0x000000bbe4bb7221 */ /* 0x000fc40000010100 */
[-C--:B------:R-:W-:Y:S01]  /*24a0*/  FMUL.FTZ R212, R212, R180.reuse ;  /* 0x000000b4d4d47220 */ /* 0x080fe20000410000 */
[--C-:B------:R-:W-:Y:S01]  /*24b0*/  FADD.FTZ R115, R115, R180.reuse ;  /* 0x000000b473737221 */ /* 0x100fe20000010000 */
[----:B------:R-:W-:Y:S01]  /*24c0*/  FFMA.FTZ R83, R188, R180, R83 ;  /* 0x000000b4bc537223 */ /* 0x000fe20000010053 */
[----:B------:R-:W-:Y:S01]  /*24d0*/  PRMT R180, R178, 0x7632, R180 ;  /* 0x00007632b2b47816 */ /* 0x000fe200000000b4 */
[----:B------:R-:W-:Y:S01]  /*24e0*/  FMUL.FTZ R190, R190, UR24 ;  /* 0x00000018bebe7c20 */ /* 0x000fe20008410000 */
[----:B------:R-:W-:Y:S01]  /*24f0*/  FMUL.FTZ R207, R207, R181 ;  /* 0x000000b5cfcf7220 */ /* 0x000fe20000410000 */
[C---:B0-----:R-:W-:Y:S01]  /*2500*/  FADD.FTZ R2, -R228.reuse, R203 ;  /* 0x000000cbe4027221 */ /* 0x041fe20000010100 */
[----:B------:R-:W-:Y:S01]  /*2510*/  SHF.L.U32 R177, R177, 0x10, RZ ;  /* 0x00000010b1b17819 */ /* 0x000fe200000006ff */
[----:B------:R-:W-:Y:S01]  /*2520*/  FADD.FTZ R3, -R228, R197 ;  /* 0x000000c5e4037221 */ /* 0x000fe20000010100 */
[----:B------:R-:W-:Y:S01]  /*2530*/  SHF.L.U32 R203, R57, 0x10, RZ ;  /* 0x0000001039cb7819 */ /* 0x000fe200000006ff */
[----:B------:R-:W-:Y:S01]  /*2540*/  FMUL.FTZ R4, R4, UR24 ;  /* 0x0000001804047c20 */ /* 0x000fe20008410000 */
[----:B------:R-:W-:Y:S01]  /*2550*/  SHF.L.U32 R180, R180, 0x10, RZ ;  /* 0x00000010b4b47819 */ /* 0x000fe200000006ff */
[----:B------:R-:W-:Y:S01]  /*2560*/  FMUL.FTZ R187, R187, UR24 ;  /* 0x00000018bbbb7c20 */ /* 0x000fe20008410000 */
[----:B------:R-:W-:Y:S01]  /*2570*/  FADD.FTZ R232, R232, R207 ;  /* 0x000000cfe8e87221 */ /* 0x000fe20000010000 */
[----:B------:R-:W-:Y:S01]  /*2580*/  FFMA.FTZ R176, R190, R207, R233 ;  /* 0x000000cfbeb07223 */ /* 0x000fe200000100e9 */
[----:B------:R-:W-:Y:S01]  /*2590*/  SHF.L.U32 R229, R182, 0x10, RZ ;  /* 0x00000010b6e57819 */ /* 0x000fe200000006ff */
[----:B------:R-:W-:Y:S01]  /*25a0*/  FADD.FTZ R112, R112, R181 ;  /* 0x000000b570707221 */ /* 0x000fe20000010000 */
[----:B------:R-:W-:Y:S01]  /*25b0*/  FFMA.FTZ R80, R190, R181, R80 ;  /* 0x000000b5be507223 */ /* 0x000fe20000010050 */
[----:B------:R-:W-:Y:S01]  /*25c0*/  SHF.L.U32 R181, R178, 0x10, RZ ;  /* 0x00000010b2b57819 */ /* 0x000fe200000006ff */
[----:B------:R-:W-:Y:S01]  /*25d0*/  FADD.FTZ R114, R114, R177 ;  /* 0x000000b172727221 */ /* 0x000fe20000010000 */
[-C--:B------:R-:W-:Y:S01]  /*25e0*/  FFMA.FTZ R82, R4, R177.reuse, R82 ;  /* 0x000000b104527223 */ /* 0x080fe20000010052 */
[----:B------:R-:W-:Y:S01]  /*25f0*/  FMUL.FTZ R203, R203, R177 ;  /* 0x000000b1cbcb7220 */ /* 0x000fe20000410000 */
[----:B------:R-:W-:Y:S01]  /*2600*/  FMUL.FTZ R3, R3, UR24 ;  /* 0x0000001803037c20 */ /* 0x000fe20008410000 */
[-C--:B------:R-:W-:Y:S01]  /*2610*/  FMUL.FTZ R211, R211, R180.reuse ;  /* 0x000000b4d3d37220 */ /* 0x080fe20000410000 */
[----:B------:R-:W-:Y:S01]  /*2620*/  FADD.FTZ R117, R117, R180 ;  /* 0x000000b475757221 */ /* 0x000fe20000010000 */
[----:B------:R-:W-:Y:S01]  /*2630*/  FFMA.FTZ R85, R187, R180, R85 ;  /* 0x000000b4bb557223 */ /* 0x000fe20000010055 */
[----:B------:R-:W-:Y:S01]  /*2640*/  FADD.FTZ R232, R232, R213 ;  /* 0x000000d5e8e87221 */ /* 0x000fe20000010000 */
[----:B------:R-:W-:Y:S01]  /*2650*/  FFMA.FTZ R177, R189, R213, R176 ;  /* 0x000000d5bdb17223 */ /* 0x000fe200000100b0 */
[----:B------:R-:W-:Y:S01]  /*2660*/  PRMT R180, R179, 0x7632, R180 ;  /* 0x00007632b3b47816 */ /* 0x000fe200000000b4 */
[----:B------:R-:W-:Y:S01]  /*2670*/  FADD.FTZ R229, -R228, R229 ;  /* 0x000000e5e4e57221 */ /* 0x000fe20000010100 */
[----:B------:R-:W-:Y:S01]  /*2680*/  FADD.FTZ R116, R116, R181 ;  /* 0x000000b574747221 */ /* 0x000fe20000010000 */
[-C--:B------:R-:W-:Y:S01]  /*2690*/  FFMA.FTZ R84, R3, R181.reuse, R84 ;  /* 0x000000b503547223 */ /* 0x080fe20000010054 */
[----:B------:R-:W-:Y:S01]  /*26a0*/  FMUL.FTZ R198, R198, R181 ;  /* 0x000000b5c6c67220 */ /* 0x000fe20000410000 */
[----:B------:R-:W-:Y:S01]  /*26b0*/  FADD.FTZ R181, R232, R203 ;  /* 0x000000cbe8b57221 */ /* 0x000fe20000010000 */
[----:B------:R-:W-:Y:S01]  /*26c0*/  FFMA.FTZ R177, R4, R203, R177 ;  /* 0x000000cb04b17223 */ /* 0x000fe200000100b1 */
[----:B------:R-:W-:Y:S01]  /*26d0*/  SHF.L.U32 R180, R180, 0x10, RZ ;  /* 0x00000010b4b47819 */ /* 0x000fe200000006ff */
[----:B------:R-:W-:Y:S01]  /*26e0*/  FMUL.FTZ R229, R229, UR24 ;  /* 0x00000018e5e57c20 */ /* 0x000fe20008410000 */
        /* <DEDUP_REMOVED lines=8> */
[----:B------:R-:W-:Y:S01]  /*2770*/  FFMA.FTZ R176, R3, R198, R176 ;  /* 0x000000c603b07223 */ /* 0x000fe200000100b0 */
[----:B------:R-:W-:-:S02]  /*2780*/  FMUL.FTZ R2, R2, UR24 ;  /* 0x0000001802027c20 */ /* 0x000fc40008410000 */
[----:B------:R-:W-:Y:S01]  /*2790*/  FMUL.FTZ R197, R180, R179 ;  /* 0x000000b3b4c57220 */ /* 0x000fe20000410000 */
[----:B------:R-:W-:Y:S01]  /*27a0*/  FADD.FTZ R178, R178, R211 ;  /* 0x000000d3b2b27221 */ /* 0x000fe20000010000 */
[----:B------:R-:W-:Y:S01]  /*27b0*/  FFMA.FTZ R177, R187, R211, R176 ;  /* 0x000000d3bbb17223 */ /* 0x000fe200000100b0 */
[----:B------:R-:W-:Y:S01]  /*27c0*/  FADD.FTZ R118, R118, R179 ;  /* 0x000000b376767221 */ /* 0x000fe20000010000 */
[----:B------:R-:W-:Y:S01]  /*27d0*/  FFMA.FTZ R86, R2, R179, R86 ;  /* 0x000000b302567223 */ /* 0x000fe20000010056 */
[----:B------:R-:W-:Y:S01]  /*27e0*/  FADD.FTZ R179, R178, R197 ;  /* 0x000000c5b2b37221 */ /* 0x000fe20000010000 */
[----:B------:R-:W-:-:S03]  /*27f0*/  FFMA.FTZ R176, R2, R197, R177 ;  /* 0x000000c502b07223 */ /* 0x000fc600000100b1 */
[----:B------:R-:W-:Y:S01]  /*2800*/  FADD.FTZ R232, R179, R230 ;  /* 0x000000e6b3e87221 */ /* 0x000fe20000010000 */
[----:B------:R-:W-:-:S07]  /*2810*/  FFMA.FTZ R233, R229, R230, R176 ;  /* 0x000000e6e5e97223 */ /* 0x000fce00000100b0 */
.L_x_908:
[----:B------:R-:W-:Y:S05]  /*2820*/  BSYNC.RECONVERGENT B0 ;  /* 0x0000000000007941 */ /* 0x000fea0003800200 */
.L_x_907:
        /* <DEDUP_REMOVED lines=31> */
.L_x_910:
[----:B------:R-:W-:Y:S05]  /*2a20*/  BSYNC.RECONVERGENT B0 ;  /* 0x0000000000007941 */ /* 0x000fea0003800200 */
.L_x_909:
        /* <DEDUP_REMOVED lines=34> */
[C---:B-----5:R-:W-:Y:S02]  /*2c50*/  LOP3.LUT P5, RZ, R184.reuse, 0xff00, RZ, 0xc0, !PT ;  /* 0x0000ff00b8ff7812 */ /* 0x060fe400078ac0ff */
[----:B------:R-:W-:Y:S02]  /*2c60*/  LOP3.LUT P6, RZ, R184, 0xff0000, RZ, 0xc0, !PT ;  /* 0x00ff0000b8ff7812 */ /* 0x000fe400078cc0ff */
[----:B------:R-:W-:-:S09]  /*2c70*/  MOV R228, RZ ;  /* 0x000000ff00e47202 */ /* 0x000fd20000000f00 */
[----:B------:R-:W0:Y:S01]  /*2c80*/  @P5 LDC R183, c[0x0][0x408] ;  /* 0x00010200ffb75b82 */ /* 0x000e220000000800 */
[----:B------:R-:W-:-:S04]  /*2c90*/  @P5 FFMA.FTZ R180, R196, UR4, R181 ;  /* 0x00000004c4b45c23 */ /* 0x000fc800080100b5 */
[----:B------:R-:W-:-:S03]  /*2ca0*/  @P5 FADD.FTZ R180, R227, -R180 ;  /* 0x800000b4e3b45221 */ /* 0x000fc60000010000 */
[----:B------:R-:W1:Y:S01]  /*2cb0*/  @P5 LDC R231, c[0x0][0x408] ;  /* 0x00010200ffe75b82 */ /* 0x000e620000000800 */
[----:B------:R-:W-:-:S04]  /*2cc0*/  @P5 FMUL.FTZ R180, R180, UR24 ;  /* 0x00000018b4b45c20 */ /* 0x000fc80008410000 */
[----:B------:R-:W-:-:S04]  /*2cd0*/  @P5 FMUL.FTZ R180, R180, UR12 ;  /* 0x0000000cb4b45c20 */ /* 0x000fc80008410000 */
[----:B0-----:R-:W-:Y:S01]  /*2ce0*/  @P5 FMUL.FTZ R183, R180, R183 ;  /* 0x000000b7b4b75220 */ /* 0x001fe20000410000 */
[----:B------:R-:W-:-:S04]  /*2cf0*/  @P5 PRMT R180, R176, 0x7632, R180 ;  /* 0x00007632b0b45816 */ /* 0x000fc800000000b4 */
[----:B------:R-:W-:Y:S01]  /*2d00*/  @P5 SHF.L.U32 R182, R180, 0x10, RZ ;  /* 0x00000010b4b65819 */ /* 0x000fe200000006ff */
[----:B------:R-:W-:-:S04]  /*2d10*/  HFMA2 R180, -RZ, RZ, 0, 0 ;  /* 0x00000000ffb47431 */ /* 0x000fc800000001ff */
[----:B------:R-:W-:Y:S01]  /*2d20*/  @P5 FMUL.FTZ R180, R182, R183 ;  /* 0x000000b7b6b45220 */ /* 0x000fe20000410000 */
[----:B------:R-:W-:Y:S01]  /*2d30*/  @P5 FFMA.FTZ R182, R196, UR4, R181 ;  /* 0x00000004c4b65c23 */ /* 0x000fe200080100b5 */
[----:B------:R-:W-:Y:S02]  /*2d40*/  @P5 SHF.L.U32 R183, R246, 0x10, RZ ;  /* 0x00000010f6b75819 */ /* 0x000fe400000006ff */
[----:B------:R-:W-:Y:S01]  /*2d50*/  FADD.FTZ R180, R121, R180 ;  /* 0x000000b479b47221 */ /* 0x000fe20000010000 */
[----:B------:R-:W-:Y:S01]  /*2d60*/  @P5 FADD.FTZ R182, R227, -R182 ;  /* 0x800000b6e3b65221 */ /* 0x000fe20000010000 */
[----:B------:R-:W-:-:S03]  /*2d70*/  MOV R121, RZ ;  /* 0x000000ff00797202 */ /* 0x000fc60000000f00 */
[----:B------:R-:W-:-:S04]  /*2d80*/  @P5 FMUL.FTZ R182, R182, UR24 ;  /* 0x00000018b6b65c20 */ /* 0x000fc80008410000 */
[----:B------:R-:W-:-:S04]  /*2d90*/  @P5 FMUL.FTZ R182, R182, UR12 ;  /* 0x0000000cb6b65c20 */ /* 0x000fc80008410000 */
[----:B-1----:R-:W-:Y:S02]  /*2da0*/  @P5 FMUL.FTZ R232, R182, R231 ;  /* 0x000000e7b6e85220 */ /* 0x002fe40000410000 */
[----:B------:R-:W0:Y:S02]  /*2db0*/  @P6 LDC R182, c[0x0][0x408] ;  /* 0x00010200ffb66b82 */ /* 0x000e240000000800 */
[----:B------:R-:W-:Y:S01]  /*2dc0*/  @P5 FMUL.FTZ R228, R232, R183 ;  /* 0x000000b7e8e45220 */ /* 0x000fe20000410000 */
[----:B------:R-:W-:Y:S01]  /*2dd0*/  @P6 FFMA.FTZ R183, R16, UR4, R181 ;  /* 0x0000000410b76c23 */ /* 0x000fe200080100b5 */
[----:B------:R-:W-:-:S03]  /*2de0*/  LOP3.LUT P5, RZ, R184, 0xff000000, RZ, 0xc0, !PT ;  /* 0xff000000b8ff7812 */ /* 0x000fc600078ac0ff */
[----:B------:R-:W-:-:S04]  /*2df0*/  @P6 FADD.FTZ R183, R210, -R183 ;  /* 0x800000b7d2b76221 */ /* 0x000fc80000010000 */
[----:B------:R-:W-:-:S04]  /*2e00*/  @P6 FMUL.FTZ R183, R183, UR24 ;  /* 0x00000018b7b76c20 */ /* 0x000fc80008410000 */
[----:B------:R-:W-:-:S04]  /*2e10*/  @P6 FMUL.FTZ R183, R183, UR12 ;  /* 0x0000000cb7b76c20 */ /* 0x000fc80008410000 */
[----:B0-----:R-:W-:Y:S01]  /*2e20*/  @P6 FMUL.FTZ R231, R183, R182 ;  /* 0x000000b6b7e76220 */ /* 0x001fe20000410000 */
[C---:B------:R-:W-:Y:S01]  /*2e30*/  @P6 SHF.L.U32 R182, R177.reuse, 0x10, RZ ;  /* 0x00000010b1b66819 */ /* 0x040fe200000006ff */
[----:B------:R-:W-:Y:S01]  /*2e40*/  HFMA2 R183, -RZ, RZ, 0, 0 ;  /* 0x00000000ffb77431 */ /* 0x000fe200000001ff */
[----:B------:R-:W-:-:S03]  /*2e50*/  @P5 PRMT R177, R177, 0x7632, R177 ;  /* 0x00007632b1b15816 */ /* 0x000fc600000000b1 */
[----:B------:R-:W-:Y:S01]  /*2e60*/  @P6 FMUL.FTZ R183, R182, R231 ;  /* 0x000000e7b6b76220 */ /* 0x000fe20000410000 */
[----:B------:R-:W-:Y:S01]  /*2e70*/  @P6 FFMA.FTZ R231, R16, UR4, R181 ;  /* 0x0000000410e76c23 */ /* 0x000fe200080100b5 */
[----:B------:R-:W0:Y:S01]  /*2e80*/  @P6 LDC R182, c[0x0][0x408] ;  /* 0x00010200ffb66b82 */ /* 0x000e220000000800 */
[----:B------:R-:W-:Y:S01]  /*2e90*/  @P5 SHF.L.U32 R177, R177, 0x10, RZ ;  /* 0x00000010b1b15819 */ /* 0x000fe200000006ff */
[----:B------:R-:W-:Y:S01]  /*2ea0*/  FADD.FTZ R183, R122, R183 ;  /* 0x000000b77ab77221 */ /* 0x000fe20000010000 */
[----:B------:R-:W-:Y:S01]  /*2eb0*/  @P6 FADD.FTZ R231, R210, -R231 ;  /* 0x800000e7d2e76221 */ /* 0x000fe20000010000 */
[----:B------:R-:W-:-:S03]  /*2ec0*/  MOV R122, RZ ;  /* 0x000000ff007a7202 */ /* 0x000fc60000000f00 */
[----:B------:R-:W-:-:S04]  /*2ed0*/  @P6 FMUL.FTZ R231, R231, UR24 ;  /* 0x00000018e7e76c20 */ /* 0x000fc80008410000 */
[----:B------:R-:W-:-:S04]  /*2ee0*/  @P6 FMUL.FTZ R231, R231, UR12 ;  /* 0x0000000ce7e76c20 */ /* 0x000fc80008410000 */
[----:B0-----:R-:W-:Y:S01]  /*2ef0*/  @P6 FMUL.FTZ R231, R231, R182 ;  /* 0x000000b6e7e76220 */ /* 0x001fe20000410000 */
[----:B------:R-:W-:-:S05]  /*2f00*/  @P6 SHF.L.U32 R182, R37, 0x10, RZ ;  /* 0x0000001025b66819 */ /* 0x000fca00000006ff */
[----:B------:R-:W-:Y:S01]  /*2f10*/  @P6 FMUL.FTZ R121, R231, R182 ;  /* 0x000000b6e7796220 */ /* 0x000fe20000410000 */
[----:B------:R-:W-:Y:S01]  /*2f20*/  @P5 FFMA.FTZ R231, R195, UR4, R181 ;  /* 0x00000004c3e75c23 */ /* 0x000fe200080100b5 */
[----:B------:R-:W0:Y:S01]  /*2f30*/  @P5 LDC R182, c[0x0][0x408] ;  /* 0x00010200ffb65b82 */ /* 0x000e220000000800 */
[----:B------:R-:W-:Y:S02]  /*2f40*/  LOP3.LUT P6, RZ, R185, 0xff, RZ, 0xc0, !PT ;  /* 0x000000ffb9ff7812 */ /* 0x000fe400078cc0ff */
[----:B------:R-:W-:-:S04]  /*2f50*/  @P5 FADD.FTZ R231, R226, -R231 ;  /* 0x800000e7e2e75221 */ /* 0x000fc80000010000 */
[----:B------:R-:W-:-:S04]  /*2f60*/  @P5 FMUL.FTZ R231, R231, UR24 ;  /* 0x00000018e7e75c20 */ /* 0x000fc80008410000 */
[----:B------:R-:W-:-:S04]  /*2f70*/  @P5 FMUL.FTZ R231, R231, UR12 ;  /* 0x0000000ce7e75c20 */ /* 0x000fc80008410000 */
[----:B0-----:R-:W-:Y:S01]  /*2f80*/  @P5 FMUL.FTZ R232, R231, R182 ;  /* 0x000000b6e7e85220 */ /* 0x001fe20000410000 */
[----:B------:R-:W-:Y:S02]  /*2f90*/  HFMA2 R182, -RZ, RZ, 0, 0 ;  /* 0x00000000ffb67431 */ /* 0x000fe400000001ff */
[----:B------:R-:W-:Y:S01]  /*2fa0*/  @P5 FFMA.FTZ R231, R195, UR4, R181 ;  /* 0x00000004c3e75c23 */ /* 0x000fe200080100b5 */
[----:B------:R-:W-:Y:S02]  /*2fb0*/  @P5 FMUL.FTZ R182, R177, R232 ;  /* 0x000000e8b1b65220 */ /* 0x000fe40000410000 */
[----:B------:R-:W0:Y:S01]  /*2fc0*/  @P5 LDC R177, c[0x0][0x408] ;  /* 0x00010200ffb15b82 */ /* 0x000e220000000800 */
[----:B------:R-:W-:Y:S01]  /*2fd0*/  @P5 FADD.FTZ R231, R226, -R231 ;  /* 0x800000e7e2e75221 */ /* 0x000fe20000010000 */
[----:B------:R-:W-:Y:S01]  /*2fe0*/  FADD.FTZ R182, R123, R182 ;  /* 0x000000b67bb67221 */ /* 0x000fe20000010000 */
[----:B------:R-:W-:Y:S02]  /*2ff0*/  @P6 SHF.L.U32 R123, R178, 0x10, RZ ;  /* 0x00000010b27b6819 */ /* 0x000fe400000006ff */
[----:B------:R-:W-:-:S04]  /*3000*/  @P5 FMUL.FTZ R231, R231, UR24 ;  /* 0x00000018e7e75c20 */ /* 0x000fc80008410000 */
[----:B------:R-:W-:Y:S01]  /*3010*/  @P5 FMUL.FTZ R232, R231, UR12 ;  /* 0x0000000ce7e85c20 */ /* 0x000fe20008410000 */
[----:B------:R-:W-:-:S04]  /*3020*/  @P6 FFMA.FTZ R231, R19, UR4, R181 ;  /* 0x0000000413e76c23 */ /* 0x000fc800080100b5 */
[----:B------:R-:W-:-:S04]  /*3030*/  @P6 FADD.FTZ R231, R206, -R231 ;  /* 0x800000e7cee76221 */ /* 0x000fc80000010000 */
[----:B------:R-:W-:Y:S01]  /*3040*/  @P6 FMUL.FTZ R231, R231, UR24 ;  /* 0x00000018e7e76c20 */ /* 0x000fe20008410000 */
[----:B0-----:R-:W-:Y:S01]  /*3050*/  @P5 FMUL.FTZ R232, R232, R177 ;  /* 0x000000b1e8e85220 */ /* 0x001fe20000410000 */
[----:B------:R-:W-:-:S05]  /*3060*/  @P5 SHF.L.U32 R177, R249, 0x10, RZ ;  /* 0x00000010f9b15819 */ /* 0x000fca00000006ff */
[----:B------:R-:W-:Y:S01]  /*3070*/  @P5 FMUL.FTZ R122, R232, R177 ;  /* 0x000000b1e87a5220 */ /* 0x000fe20000410000 */
[----:B------:R-:W-:Y:S01]  /*3080*/  @P6 FMUL.FTZ R232, R231, UR12 ;  /* 0x0000000ce7e86c20 */ /* 0x000fe20008410000 */
[----:B------:R-:W0:Y:S01]  /*3090*/  @P6 LDC R177, c[0x0][0x408] ;  /* 0x00010200ffb16b82 */ /* 0x000e220000000800 */
[----:B------:R-:W-:Y:S01]  /*30a0*/  @P6 FFMA.FTZ R231, R19, UR4, R181 ;  /* 0x0000000413e76c23 */ /* 0x000fe200080100b5 */
[----:B------:R-:W-:Y:S02]  /*30b0*/  LOP3.LUT P5, RZ, R185, 0xff00, RZ, 0xc0, !PT ;  /* 0x0000ff00b9ff7812 */ /* 0x000fe400078ac0ff */
[----:B------:R-:W-:Y:S01]  /*30c0*/  F2FP.BF16.F32.PACK_AB R121, R122, R121 ;  /* 0x000000797a79723e */ /* 0x000fe200000010ff */
[----:B------:R-:W-:-:S04]  /*30d0*/  @P6 FADD.FTZ R231, R206, -R231 ;  /* 0x800000e7cee76221 */ /* 0x000fc80000010000 */
[----:B------:R-:W-:-:S06]  /*30e0*/  @P6 FMUL.FTZ R231, R231, UR24 ;  /* 0x00000018e7e76c20 */ /* 0x000fcc0008410000 */
[----:B------:R-:W-:Y:S01]  /*30f0*/  @P5 PRMT R178, R178, 0x7632, R178 ;  /* 0x00007632b2b25816 */ /* 0x000fe200000000b2 */
[----:B0-----:R-:W-:Y:S01]  /*3100*/  @P6 FMUL.FTZ R232, R232, R177 ;  /* 0x000000b1e8e86220 */ /* 0x001fe20000410000 */
[----:B------:R-:W-:-:S03]  /*3110*/  HFMA2 R177, -RZ, RZ, 0, 0 ;  /* 0x00000000ffb17431 */ /* 0x000fc600000001ff */
[----:B------:R-:W-:Y:S01]  /*3120*/  @P6 FMUL.FTZ R177, R123, R232 ;  /* 0x000000e87bb16220 */ /* 0x000fe20000410000 */
[----:B------:R-:W-:Y:S01]  /*3130*/  @P6 FMUL.FTZ R232, R231, UR12 ;  /* 0x0000000ce7e86c20 */ /* 0x000fe20008410000 */
[----:B------:R-:W0:Y:S02]  /*3140*/  @P6 LDC R123, c[0x0][0x408] ;  /* 0x00010200ff7b6b82 */ /* 0x000e240000000800 */
[----:B------:R-:W-:Y:S01]  /*3150*/  FADD.FTZ R177, R124, R177 ;  /* 0x000000b17cb17221 */ /* 0x000fe20000010000 */
[----:B------:R-:W-:Y:S01]  /*3160*/  @P6 SHF.L.U32 R124, R38, 0x10, RZ ;  /* 0x00000010267c6819 */ /* 0x000fe200000006ff */
[----:B0-----:R-:W-:Y:S01]  /*3170*/  @P6 FMUL.FTZ R231, R232, R123 ;  /* 0x0000007be8e76220 */ /* 0x001fe20000410000 */
[----:B------:R-:W-:Y:S01]  /*3180*/  MOV R123, RZ ;  /* 0x000000ff007b7202 */ /* 0x000fe20000000f00 */
[----:B------:R-:W-:Y:S02]  /*3190*/  @P5 FFMA.FTZ R232, R194, UR4, R181 ;  /* 0x00000004c2e85c23 */ /* 0x000fe400080100b5 */
[----:B------:R-:W-:Y:S01]  /*31a0*/  @P6 FMUL.FTZ R123, R231, R124 ;  /* 0x0000007ce77b6220 */ /* 0x000fe20000410000 */
[----:B------:R-:W-:Y:S01]  /*31b0*/  LOP3.LUT P6, RZ, R185, 0xff0000, RZ, 0xc0, !PT ;  /* 0x00ff0000b9ff7812 */ /* 0x000fe200078cc0ff */
[----:B------:R-:W0:Y:S01]  /*31c0*/  @P5 LDC R124, c[0x0][0x408] ;  /* 0x00010200ff7c5b82 */ /* 0x000e220000000800 */
[----:B------:R-:W-:-:S04]  /*31d0*/  @P5 FADD.FTZ R232, R225, -R232 ;  /* 0x800000e8e1e85221 */ /* 0x000fc80000010000 */
[----:B------:R-:W-:-:S04]  /*31e0*/  @P5 FMUL.FTZ R232, R232, UR24 ;  /* 0x00000018e8e85c20 */ /* 0x000fc80008410000 */
[----:B------:R-:W-:Y:S01]  /*31f0*/  @P5 FMUL.FTZ R231, R232, UR12 ;  /* 0x0000000ce8e75c20 */ /* 0x000fe20008410000 */
[----:B------:R-:W-:-:S04]  /*3200*/  @P5 FFMA.FTZ R232, R194, UR4, R181 ;  /* 0x00000004c2e85c23 */ /* 0x000fc800080100b5 */
[----:B------:R-:W-:-:S04]  /*3210*/  @P5 FADD.FTZ R232, R225, -R232 ;  /* 0x800000e8e1e85221 */ /* 0x000fc80000010000 */
[----:B------:R-:W-:Y:S01]  /*3220*/  @P5 FMUL.FTZ R232, R232, UR24 ;  /* 0x00000018e8e85c20 */ /* 0x000fe20008410000 */
[----:B0-----:R-:W-:Y:S01]  /*3230*/  @P5 FMUL.FTZ R231, R231, R124 ;  /* 0x0000007ce7e75220 */ /* 0x001fe20000410000 */
[----:B------:R-:W-:Y:S01]  /*3240*/  @P5 SHF.L.U32 R124, R178, 0x10, RZ ;  /* 0x00000010b27c5819 */ /* 0x000fe200000006ff */
[----:B------:R-:W-:-:S04]  /*3250*/  HFMA2 R178, -RZ, RZ, 0, 0 ;  /* 0x00000000ffb27431 */ /* 0x000fc800000001ff */
[----:B------:R-:W-:Y:S01]  /*3260*/  @P5 FMUL.FTZ R178, R124, R231 ;  /* 0x000000e77cb25220 */ /* 0x000fe20000410000 */
[----:B------:R-:W-:Y:S01]  /*3270*/  @P5 FMUL.FTZ R231, R232, UR12 ;  /* 0x0000000ce8e75c20 */ /* 0x000fe20008410000 */
[----:B------:R-:W0:Y:S02]  /*3280*/  @P5 LDC R124, c[0x0][0x408] ;  /* 0x00010200ff7c5b82 */ /* 0x000e240000000800 */
[----:B------:R-:W-:Y:S01]  /*3290*/  FADD.FTZ R178, R125, R178 ;  /* 0x000000b27db27221 */ /* 0x000fe20000010000 */
[----:B------:R-:W-:Y:S01]  /*32a0*/  @P5 SHF.L.U32 R125, R250, 0x10, RZ ;  /* 0x00000010fa7d5819 */ /* 0x000fe200000006ff */
[----:B0-----:R-:W-:Y:S01]  /*32b0*/  @P5 FMUL.FTZ R232, R231, R124 ;  /* 0x0000007ce7e85220 */ /* 0x001fe20000410000 */
[----:B------:R-:W-:Y:S01]  /*32c0*/  MOV R124, RZ ;  /* 0x000000ff007c7202 */ /* 0x000fe20000000f00 */
[----:B------:R-:W-:Y:S02]  /*32d0*/  HFMA2 R231, -RZ, RZ, 0, 0 ;  /* 0x00000000ffe77431 */ /* 0x000fe400000001ff */
[----:B------:R-:W-:Y:S01]  /*32e0*/  @P5 FMUL.FTZ R124, R232, R125 ;  /* 0x0000007de87c5220 */ /* 0x000fe20000410000 */
[----:B------:R-:W-:Y:S01]  /*32f0*/  @P6 FFMA.FTZ R125, R186, UR4, R181 ;  /* 0x00000004ba7d6c23 */ /* 0x000fe200080100b5 */
[----:B------:R-:W0:Y:S01]  /*3300*/  @P6 LDC R232, c[0x0][0x408] ;  /* 0x00010200ffe86b82 */ /* 0x000e220000000800 */
[----:B------:R-:W-:-:S02]  /*3310*/  ISETP.GE.U32.AND P5, PT, R184, RZ, PT ;  /* 0x000000ffb800720c */ /* 0x000fc40003fa6070 */
[----:B------:R-:W-:Y:S01]  /*3320*/  @P6 FADD.FTZ R125, R202, -R125 ;  /* 0x8000007dca7d6221 */ /* 0x000fe20000010000 */
[----:B------:R-:W-:Y:S02]  /*3330*/  F2FP.BF16.F32.PACK_AB R122, R124, R123 ;  /* 0x0000007b7c7a723e */ /* 0x000fe400000010ff */
[----:B------:R-:W-:Y:S01]  /*3340*/  ISETP.GE.U32.AND.EX P5, PT, R185, 0x1000000, PT, P5 ;  /* 0x01000000b900780c */ /* 0x000fe20003fa6150 */
[----:B------:R-:W-:-:S04]  /*3350*/  @P6 FMUL.FTZ R125, R125, UR24 ;  /* 0x000000187d7d6c20 */ /* 0x000fc80008410000 */
[----:B------:R-:W-:-:S08]  /*3360*/  @P6 FMUL.FTZ R125, R125, UR12 ;  /* 0x0000000c7d7d6c20 */ /* 0x000fd00008410000 */
[----:B------:R-:W-:-:S04]  /*3370*/  @P5 FFMA.FTZ R233, R11, UR4, R181 ;  /* 0x000000040be95c23 */ /* 0x000fc800080100b5 */
[----:B------:R-:W-:Y:S01]  /*3380*/  @P5 FADD.FTZ R233, R218, -R233 ;  /* 0x800000e9dae95221 */ /* 0x000fe20000010000 */
[----:B0-----:R-:W-:Y:S01]  /*3390*/  @P6 FMUL.FTZ R232, R125, R232 ;  /* 0x000000e87de86220 */ /* 0x001fe20000410000 */
[----:B------:R-:W-:Y:S02]  /*33a0*/  @P6 SHF.L.U32 R125, R179, 0x10, RZ ;  /* 0x00000010b37d6819 */ /* 0x000fe400000006ff */
[----:B------:R-:W-:Y:S01]  /*33b0*/  @P5 FMUL.FTZ R233, R233, UR24 ;  /* 0x00000018e9e95c20 */ /* 0x000fe20008410000 */
[----:B------:R-:W-:Y:S02]  /*33c0*/  @P5 PRMT R179, R179, 0x7632, R179 ;  /* 0x00007632b3b35816 */ /* 0x000fe400000000b3 */
[----:B------:R-:W-:Y:S02]  /*33d0*/  @P6 FMUL.FTZ R231, R125, R232 ;  /* 0x000000e87de76220 */ /* 0x000fe40000410000 */
[----:B------:R-:W0:Y:S01]  /*33e0*/  @P6 LDC R125, c[0x0][0x408] ;  /* 0x00010200ff7d6b82 */ /* 0x000e220000000800 */
[----:B------:R-:W-:Y:S01]  /*33f0*/  @P5 SHF.L.U32 R179, R179, 0x10, RZ ;  /* 0x00000010b3b35819 */ /* 0x000fe200000006ff */
[----:B------:R-:W-:Y:S01]  /*3400*/  FADD.FTZ R126, R126, R231 ;  /* 0x000000e77e7e7221 */ /* 0x000fe20000010000 */
[----:B------:R-:W-:-:S04]  /*3410*/  @P6 FFMA.FTZ R231, R186, UR4, R181 ;  /* 0x00000004bae76c23 */ /* 0x000fc800080100b5 */
[----:B------:R-:W-:-:S04]  /*3420*/  @P6 FADD.FTZ R231, R202, -R231 ;  /* 0x800000e7cae76221 */ /* 0x000fc80000010000 */
[----:B------:R-:W-:-:S04]  /*3430*/  @P6 FMUL.FTZ R231, R231, UR24 ;  /* 0x00000018e7e76c20 */ /* 0x000fc80008410000 */
[----:B------:R-:W-:Y:S01]  /*3440*/  @P6 FMUL.FTZ R232, R231, UR12 ;  /* 0x0000000ce7e86c20 */ /* 0x000fe20008410000 */
[----:B------:R-:W-:-:S03]  /*3450*/  @P6 SHF.L.U32 R231, R39, 0x10, RZ ;  /* 0x0000001027e76819 */ /* 0x000fc600000006ff */
[----:B0-----:R-:W-:Y:S01]  /*3460*/  @P6 FMUL.FTZ R232, R232, R125 ;  /* 0x0000007de8e86220 */ /* 0x001fe20000410000 */
[----:B------:R-:W-:-:S03]  /*3470*/  MOV R125, RZ ;  /* 0x000000ff007d7202 */ /* 0x000fc60000000f00 */
[----:B------:R-:W-:Y:S01]  /*3480*/  @P6 FMUL.FTZ R125, R232, R231 ;  /* 0x000000e7e87d6220 */ /* 0x000fe20000410000 */
[----:B------:R-:W-:Y:S01]  /*3490*/  @P5 FMUL.FTZ R232, R233, UR12 ;  /* 0x0000000ce9e85c20 */ /* 0x000fe20008410000 */
[----:B------:R-:W0:Y:S03]  /*34a0*/  @P5 LDC R231, c[0x0][0x408] ;  /* 0x00010200ffe75b82 */ /* 0x000e260000000800 */
[----:B0-----:R-:W-:Y:S01]  /*34b0*/  @P5 FMUL.FTZ R248, R232, R231 ;  /* 0x000000e7e8f85220 */ /* 0x001fe20000410000 */
[----:B------:R-:W-:Y:S02]  /*34c0*/  HFMA2 R232, -RZ, RZ, 0, 0 ;  /* 0x00000000ffe87431 */ /* 0x000fe400000001ff */
[----:B------:R-:W-:Y:S01]  /*34d0*/  @P5 FFMA.FTZ R231, R11, UR4, R181 ;  /* 0x000000040be75c23 */ /* 0x000fe200080100b5 */
[----:B------:R-:W-:Y:S02]  /*34e0*/  @P5 FMUL.FTZ R232, R179, R248 ;  /* 0x000000f8b3e85220 */ /* 0x000fe40000410000 */
[----:B------:R-:W0:Y:S01]  /*34f0*/  @P5 LDC R179, c[0x0][0x408] ;  /* 0x00010200ffb35b82 */ /* 0x000e220000000800 */
[----:B------:R-:W-:Y:S01]  /*3500*/  @P5 FADD.FTZ R231, R218, -R231 ;  /* 0x800000e7dae75221 */ /* 0x000fe20000010000 */
[----:B------:R-:W-:-:S03]  /*3510*/  FADD.FTZ R127, R127, R232 ;  /* 0x000000e87f7f7221 */ /* 0x000fc60000010000 */
[----:B------:R-:W-:-:S04]  /*3520*/  @P5 FMUL.FTZ R231, R231, UR24 ;  /* 0x00000018e7e75c20 */ /* 0x000fc80008410000 */
[----:B------:R-:W-:Y:S01]  /*3530*/  @P5 FMUL.FTZ R232, R231, UR12 ;  /* 0x0000000ce7e85c20 */ /* 0x000fe20008410000 */
[----:B------:R-:W-:-:S03]  /*3540*/  HFMA2 R231, -RZ, RZ, 0, 0 ;  /* 0x00000000ffe77431 */ /* 0x000fc600000001ff */
[----:B0-----:R-:W-:Y:S01]  /*3550*/  @P5 FMUL.FTZ R248, R232, R179 ;  /* 0x000000b3e8f85220 */ /* 0x001fe20000410000 */
[----:B------:R-:W-:Y:S02]  /*3560*/  @P5 SHF.L.U32 R179, R251, 0x10, RZ ;  /* 0x00000010fbb35819 */ /* 0x000fe400000006ff */
[----:B------:R-:W-:-:S03]  /*3570*/  MOV R232, RZ ;  /* 0x000000ff00e87202 */ /* 0x000fc60000000f00 */
[----:B------:R-:W-:Y:S01]  /*3580*/  @P5 FMUL.FTZ R232, R248, R179 ;  /* 0x000000b3f8e85220 */ /* 0x000fe20000410000 */
[----:B------:R-:W-:-:S04]  /*3590*/  LOP3.LUT P5, RZ, R184, 0xff, RZ, 0xc0, !PT ;  /* 0x000000ffb8ff7812 */ /* 0x000fc800078ac0ff */
[----:B------:R-:W-:-:S09]  /*35a0*/  F2FP.BF16.F32.PACK_AB R123, R232, R125 ;  /* 0x0000007de87b723e */ /* 0x000fd200000010ff */
[----:B------:R-:W0:Y:S01]  /*35b0*/  @P5 LDC R179, c[0x0][0x408] ;  /* 0x00010200ffb35b82 */ /* 0x000e220000000800 */
[----:B------:R-:W-:Y:S01]  /*35c0*/  @P5 FFMA.FTZ R248, R0, UR4, R181 ;  /* 0x0000000400f85c23 */ /* 0x000fe200080100b5 */
[----:B------:R-:W-:-:S03]  /*35d0*/  @P5 SHF.L.U32 R176, R176, 0x10, RZ ;  /* 0x00000010b0b05819 */ /* 0x000fc600000006ff */
[----:B------:R-:W-:-:S04]  /*35e0*/  @P5 FADD.FTZ R248, R201, -R248 ;  /* 0x800000f8c9f85221 */ /* 0x000fc80000010000 */
[----:B------:R-:W-:-:S04]  /*35f0*/  @P5 FMUL.FTZ R248, R248, UR24 ;  /* 0x00000018f8f85c20 */ /* 0x000fc80008410000 */
[----:B------:R-:W-:-:S04]  /*3600*/  @P5 FMUL.FTZ R248, R248, UR12 ;  /* 0x0000000cf8f85c20 */ /* 0x000fc80008410000 */
[----:B0-----:R-:W-:Y:S01]  /*3610*/  @P5 FMUL.FTZ R179, R248, R179 ;  /* 0x000000b3f8b35220 */ /* 0x001fe20000410000 */
[----:B------:R-:W-:-:S03]  /*3620*/  @P5 FFMA.FTZ R248, R0, UR4, R181 ;  /* 0x0000000400f85c23 */ /* 0x000fc600080100b5 */
[----:B------:R-:W-:Y:S01]  /*3630*/  @P5 FMUL.FTZ R231, R176, R179 ;  /* 0x000000b3b0e75220 */ /* 0x000fe20000410000 */
[----:B------:R-:W-:Y:S01]  /*3640*/  @P5 FADD.FTZ R248, R201, -R248 ;  /* 0x800000f8c9f85221 */ /* 0x000fe20000010000 */
[----:B------:R-:W0:Y:S03]  /*3650*/  @P5 LDC R176, c[0x0][0x408] ;  /* 0x00010200ffb05b82 */ /* 0x000e260000000800 */
[----:B------:R-:W-:-:S04]  /*3660*/  @P5 FMUL.FTZ R248, R248, UR24 ;  /* 0x00000018f8f85c20 */ /* 0x000fc80008410000 */
[----:B------:R-:W-:-:S04]  /*3670*/  @P5 FMUL.FTZ R179, R248, UR12 ;  /* 0x0000000cf8b35c20 */ /* 0x000fc80008410000 */
[----:B0-----:R-:W-:Y:S01]  /*3680*/  @P5 FMUL.FTZ R233, R179, R176 ;  /* 0x000000b0b3e95220 */ /* 0x001fe20000410000 */
[----:B------:R-:W-:Y:S02]  /*3690*/  @P5 SHF.L.U32 R176, R36, 0x10, RZ ;  /* 0x0000001024b05819 */ /* 0x000fe400000006ff */
[----:B------:R-:W-:-:S03]  /*36a0*/  MOV R179, RZ ;  /* 0x000000ff00b37202 */ /* 0x000fc60000000f00 */
[----:B------:R-:W-:Y:S01]  /*36b0*/  @P5 FMUL.FTZ R179, R233, R176 ;  /* 0x000000b0e9b35220 */ /* 0x000fe20000410000 */
[----:B------:R-:W-:-:S04]  /*36c0*/  FADD.FTZ R176, R120, R231 ;  /* 0x000000e778b07221 */ /* 0x000fc80000010000 */
[----:B------:R-:W-:Y:S01]  /*36d0*/  F2FP.BF16.F32.PACK_AB R120, R228, R179 ;  /* 0x000000b3e478723e */ /* 0x000fe200000010ff */
[----:B------:R-:W-:Y:S06]  /*36e0*/  BRA `(.L_x_916) ;  /* 0x0000000800547947 */ /* 0x000fec0003800000 */
.L_x_915:
[----:B-----5:R-:W-:Y:S01]  /*36f0*/  LOP3.LUT P5, RZ, R184, 0xff00, RZ, 0xc0, !PT ;  /* 0x0000ff00b8ff7812 */ /* 0x020fe200078ac0ff */
[----:B------:R-:W-:Y:S01]  /*3700*/  FFMA.FTZ R152, R196, UR4, R181 ;  /* 0x00000004c4987c23 */ /* 0x000fe200080100b5 */
[----:B------:R-:W-:Y:S01]  /*3710*/  LOP3.LUT P6, RZ, R184, 0xff0000, RZ, 0xc0, !PT ;  /* 0x00ff0000b8ff7812 */ /* 0x000fe200078cc0ff */
[----:B------:R-:W-:Y:S01]  /*3720*/  HFMA2 R180, -RZ, RZ, 0, 0 ;  /* 0x00000000ffb47431 */ /* 0x000fe200000001ff */
[----:B------:R-:W-:Y:S01]  /*3730*/  MOV R228, RZ ;  /* 0x000000ff00e47202 */ /* 0x000fe20000000f00 */
[----:B------:R-:W-:Y:S01]  /*3740*/  FADD.FTZ R152, R227, -R152 ;  /* 0x80000098e3987221 */ /* 0x000fe20000010000 */
[----:B------:R-:W-:Y:S01]  /*3750*/  HFMA2 R183, -RZ, RZ, 0, 0 ;  /* 0x00000000ffb77431 */ /* 0x000fe200000001ff */
[----:B------:R-:W-:Y:S02]  /*3760*/  MOV R232, RZ ;  /* 0x000000ff00e87202 */ /* 0x000fe40000000f00 */
[----:B------:R-:W-:-:S04]  /*3770*/  FMUL.FTZ R152, R152, UR24 ;  /* 0x0000001898987c20 */ /* 0x000fc80008410000 */
[----:B------:R-:W0:Y:S01]  /*3780*/  @P5 LDC R154, c[0x0][0x408] ;  /* 0x00010200ff9a5b82 */ /* 0x000e220000000800 */
[----:B------:R-:W-:-:S07]  /*3790*/  @P5 FMUL.FTZ R153, R152, UR12 ;  /* 0x0000000c98995c20 */ /* 0x000fce0008410000 */
[----:B------:R-:W1:Y:S08]  /*37a0*/  @P5 LDC R182, c[0x0][0x408] ;  /* 0x00010200ffb65b82 */ /* 0x000e700000000800 */
[----:B------:R-:W2:Y:S01]  /*37b0*/  @P6 LDC R155, c[0x0][0x408] ;  /* 0x00010200ff9b6b82 */ /* 0x000ea20000000800 */
[----:B0-----:R-:W-:Y:S01]  /*37c0*/  @P5 FMUL.FTZ R154, R153, R154 ;  /* 0x0000009a999a5220 */ /* 0x001fe20000410000 */
[----:B------:R-:W-:-:S06]  /*37d0*/  @P5 PRMT R153, R176, 0x7632, R153 ;  /* 0x00007632b0995816 */ /* 0x000fcc0000000099 */
[----:B------:R-:W0:Y:S01]  /*37e0*/  @P6 LDC R231, c[0x0][0x408] ;  /* 0x00010200ffe76b82 */ /* 0x000e220000000800 */
[----:B------:R-:W-:-:S05]  /*37f0*/  @P5 SHF.L.U32 R153, R153, 0x10, RZ ;  /* 0x0000001099995819 */ /* 0x000fca00000006ff */
[----:B------:R-:W-:Y:S01]  /*3800*/  @P5 FMUL.FTZ R180, R153, R154 ;  /* 0x0000009a99b45220 */ /* 0x000fe20000410000 */
[----:B------:R-:W-:-:S03]  /*3810*/  @P5 FMUL.FTZ R153, R152, UR12 ;  /* 0x0000000c98995c20 */ /* 0x000fc60008410000 */
[----:B------:R-:W-:Y:S01]  /*3820*/  FADD.FTZ R180, R121, R180 ;  /* 0x000000b479b47221 */ /* 0x000fe20000010000 */
[----:B-1----:R-:W-:Y:S01]  /*3830*/  @P5 FMUL.FTZ R182, R153, R182 ;  /* 0x000000b699b65220 */ /* 0x002fe20000410000 */
[----:B------:R-:W-:-:S05]  /*3840*/  @P5 SHF.L.U32 R153, R246, 0x10, RZ ;  /* 0x00000010f6995819 */ /* 0x000fca00000006ff */
[----:B------:R-:W-:Y:S01]  /*3850*/  @P5 FMUL.FTZ R228, R182, R153 ;  /* 0x00000099b6e45220 */ /* 0x000fe20000410000 */
[----:B------:R-:W-:Y:S01]  /*3860*/  FFMA.FTZ R153, R16, UR4, R181 ;  /* 0x0000000410997c23 */ /* 0x000fe200080100b5 */
[----:B------:R-:W-:-:S03]  /*3870*/  LOP3.LUT P5, RZ, R184, 0xff000000, RZ, 0xc0, !PT ;  /* 0xff000000b8ff7812 */ /* 0x000fc600078ac0ff */
[----:B------:R-:W-:-:S04]  /*3880*/  FADD.FTZ R153, R210, -R153 ;  /* 0x80000099d2997221 */ /* 0x000fc80000010000 */
[----:B------:R-:W-:-:S04]  /*3890*/  FMUL.FTZ R153, R153, UR24 ;  /* 0x0000001899997c20 */ /* 0x000fc80008410000 */
[----:B------:R-:W-:-:S04]  /*38a0*/  @P6 FMUL.FTZ R154, R153, UR12 ;  /* 0x0000000c999a6c20 */ /* 0x000fc80008410000 */
[----:B--2---:R-:W-:Y:S01]  /*38b0*/  @P6 FMUL.FTZ R155, R154, R155 ;  /* 0x0000009b9a9b6220 */ /* 0x004fe20000410000 */
[C---:B------:R-:W-:Y:S02]  /*38c0*/  @P6 SHF.L.U32 R154, R177.reuse, 0x10, RZ ;  /* 0x00000010b19a6819 */ /* 0x040fe400000006ff */
[----:B------:R-:W-:-:S03]  /*38d0*/  @P5 PRMT R177, R177, 0x7632, R177 ;  /* 0x00007632b1b15816 */ /* 0x000fc600000000b1 */
[----:B------:R-:W-:Y:S01]  /*38e0*/  @P6 FMUL.FTZ R183, R154, R155 ;  /* 0x0000009b9ab76220 */ /* 0x000fe20000410000 */
[----:B------:R-:W-:Y:S01]  /*38f0*/  @P6 FMUL.FTZ R154, R153, UR12 ;  /* 0x0000000c999a6c20 */ /* 0x000fe20008410000 */
[----:B------:R-:W-:Y:S02]  /*3900*/  @P6 SHF.L.U32 R155, R37, 0x10, RZ ;  /* 0x00000010259b6819 */ /* 0x000fe400000006ff */
[----:B------:R-:W-:Y:S01]  /*3910*/  @P5 SHF.L.U32 R177, R177, 0x10, RZ ;  /* 0x00000010b1b15819 */ /* 0x000fe200000006ff */
[----:B0-----:R-:W-:Y:S01]  /*3920*/  @P6 FMUL.FTZ R182, R154, R231 ;  /* 0x000000e79ab66220 */ /* 0x001fe20000410000 */
[----:B------:R-:W-:Y:S01]  /*3930*/  MOV R231, RZ ;  /* 0x000000ff00e77202 */ /* 0x000fe20000000f00 */
[----:B------:R-:W0:Y:S01]  /*3940*/  @P5 LDC R154, c[0x0][0x408] ;  /* 0x00010200ff9a5b82 */ /* 0x000e220000000800 */
[----:B------:R-:W-:Y:S01]  /*3950*/  FADD.FTZ R183, R122, R183 ;  /* 0x000000b77ab77221 */ /* 0x000fe20000010000 */
[----:B------:R-:W-:Y:S01]  /*3960*/  @P6 FMUL.FTZ R231, R182, R155 ;  /* 0x0000009bb6e76220 */ /* 0x000fe20000410000 */
[----:B------:R-:W-:Y:S01]  /*3970*/  FFMA.FTZ R155, R195, UR4, R181 ;  /* 0x00000004c39b7c23 */ /* 0x000fe200080100b5 */
[----:B------:R-:W-:Y:S01]  /*3980*/  HFMA2 R182, -RZ, RZ, 0, 0 ;  /* 0x00000000ffb67431 */ /* 0x000fe200000001ff */
[----:B------:R-:W-:-:S02]  /*3990*/  LOP3.LUT P6, RZ, R185, 0xff, RZ, 0xc0, !PT ;  /* 0x000000ffb9ff7812 */ /* 0x000fc400078cc0ff */
[----:B------:R-:W-:Y:S02]  /*39a0*/  FADD.FTZ R233, R226, -R155 ;  /* 0x8000009be2e97221 */ /* 0x000fe40000010000 */
[----:B------:R-:W1:Y:S02]  /*39b0*/  @P5 LDC R155, c[0x0][0x408] ;  /* 0x00010200ff9b5b82 */ /* 0x000e640000000800 */
[----:B------:R-:W-:-:S04]  /*39c0*/  FMUL.FTZ R233, R233, UR24 ;  /* 0x00000018e9e97c20 */ /* 0x000fc80008410000 */
[C---:B------:R-:W-:Y:S01]  /*39d0*/  @P5 FMUL.FTZ R247, R233.reuse, UR12 ;  /* 0x0000000ce9f75c20 */ /* 0x040fe20008410000 */
[----:B------:R-:W-:Y:S02]  /*39e0*/  F2FP.BF16.F32.PACK_AB R153, R233, R153 ;  /* 0x00000099e999723e */ /* 0x000fe400000010ff */
[----:B------:R-:W-:Y:S01]  /*39f0*/  @P6 SHF.L.U32 R121, R178, 0x10, RZ ;  /* 0x00000010b2796819 */ /* 0x000fe200000006ff */
[----:B0-----:R-:W-:-:S04]  /*3a00*/  @P5 FMUL.FTZ R154, R247, R154 ;  /* 0x0000009af79a5220 */ /* 0x001fc80000410000 */
[----:B------:R-:W-:Y:S01]  /*3a10*/  @P5 FMUL.FTZ R182, R177, R154 ;  /* 0x0000009ab1b65220 */ /* 0x000fe20000410000 */
[----:B------:R-:W-:Y:S01]  /*3a20*/  @P5 FMUL.FTZ R154, R233, UR12 ;  /* 0x0000000ce99a5c20 */ /* 0x000fe20008410000 */
[----:B------:R-:W-:Y:S02]  /*3a30*/  FFMA.FTZ R177, R19, UR4, R181 ;  /* 0x0000000413b17c23 */ /* 0x000fe400080100b5 */
[----:B------:R-:W-:Y:S01]  /*3a40*/  FADD.FTZ R182, R123, R182 ;  /* 0x000000b67bb67221 */ /* 0x000fe20000010000 */
[----:B-1----:R-:W-:Y:S01]  /*3a50*/  @P5 FMUL.FTZ R155, R154, R155 ;  /* 0x0000009b9a9b5220 */ /* 0x002fe20000410000 */
[----:B------:R-:W-:-:S05]  /*3a60*/  @P5 SHF.L.U32 R154, R249, 0x10, RZ ;  /* 0x00000010f99a5819 */ /* 0x000fca00000006ff */
[----:B------:R-:W-:Y:S01]  /*3a70*/  @P5 FMUL.FTZ R232, R155, R154 ;  /* 0x0000009a9be85220 */ /* 0x000fe20000410000 */
[----:B------:R-:W-:Y:S01]  /*3a80*/  FADD.FTZ R154, R206, -R177 ;  /* 0x800000b1ce9a7221 */ /* 0x000fe20000010000 */
[----:B------:R-:W0:Y:S01]  /*3a90*/  @P6 LDC R155, c[0x0][0x408] ;  /* 0x00010200ff9b6b82 */ /* 0x000e220000000800 */
[----:B------:R-:W-:Y:S01]  /*3aa0*/  HFMA2 R177, -RZ, RZ, 0, 0 ;  /* 0x00000000ffb17431 */ /* 0x000fe200000001ff */
[----:B------:R-:W-:Y:S01]  /*3ab0*/  LOP3.LUT P5, RZ, R185, 0xff00, RZ, 0xc0, !PT ;  /* 0x0000ff00b9ff7812 */ /* 0x000fe200078ac0ff */
[----:B------:R-:W-:-:S04]  /*3ac0*/  FMUL.FTZ R154, R154, UR24 ;  /* 0x000000189a9a7c20 */ /* 0x000fc80008410000 */
[----:B------:R-:W-:-:S08]  /*3ad0*/  @P6 FMUL.FTZ R122, R154, UR12 ;  /* 0x0000000c9a7a6c20 */ /* 0x000fd00008410000 */
[----:B------:R-:W1:Y:S01]  /*3ae0*/  @P5 LDC R123, c[0x0][0x408] ;  /* 0x00010200ff7b5b82 */ /* 0x000e620000000800 */
[----:B------:R-:W-:Y:S01]  /*3af0*/  @P5 PRMT R178, R178, 0x7632, R178 ;  /* 0x00007632b2b25816 */ /* 0x000fe200000000b2 */
[----:B0-----:R-:W-:-:S04]  /*3b00*/  @P6 FMUL.FTZ R122, R122, R155 ;  /* 0x0000009b7a7a6220 */ /* 0x001fc80000410000 */
[----:B------:R-:W-:Y:S01]  /*3b10*/  @P6 FMUL.FTZ R177, R121, R122 ;  /* 0x0000007a79b16220 */ /* 0x000fe20000410000 */
[----:B------:R-:W-:Y:S01]  /*3b20*/  @P6 FMUL.FTZ R121, R154, UR12 ;  /* 0x0000000c9a796c20 */ /* 0x000fe20008410000 */
[----:B------:R-:W0:Y:S02]  /*3b30*/  @P6 LDC R122, c[0x0][0x408] ;  /* 0x00010200ff7a6b82 */ /* 0x000e240000000800 */
[----:B------:R-:W-:Y:S01]  /*3b40*/  FADD.FTZ R177, R124, R177 ;  /* 0x000000b17cb17221 */ /* 0x000fe20000010000 */
[----:B0-----:R-:W-:Y:S01]  /*3b50*/  @P6 FMUL.FTZ R248, R121, R122 ;  /* 0x0000007a79f86220 */ /* 0x001fe20000410000 */
[----:B------:R-:W-:Y:S02]  /*3b60*/  @P6 SHF.L.U32 R121, R38, 0x10, RZ ;  /* 0x0000001026796819 */ /* 0x000fe400000006ff */
[----:B------:R-:W-:-:S03]  /*3b70*/  MOV R122, RZ ;  /* 0x000000ff007a7202 */ /* 0x000fc60000000f00 */
[----:B------:R-:W-:Y:S01]  /*3b80*/  @P6 FMUL.FTZ R122, R248, R121 ;  /* 0x00000079f87a6220 */ /* 0x000fe20000410000 */
[----:B------:R-:W-:Y:S01]  /*3b90*/  FFMA.FTZ R248, R194, UR4, R181 ;  /* 0x00000004c2f87c23 */ /* 0x000fe200080100b5 */
[----:B------:R-:W-:-:S03]  /*3ba0*/  LOP3.LUT P6, RZ, R185, 0xff0000, RZ, 0xc0, !PT ;  /* 0x00ff0000b9ff7812 */ /* 0x000fc600078cc0ff */
[----:B------:R-:W-:-:S04]  /*3bb0*/  FADD.FTZ R121, R225, -R248 ;  /* 0x800000f8e1797221 */ /* 0x000fc80000010000 */
[----:B------:R-:W-:-:S04]  /*3bc0*/  FMUL.FTZ R121, R121, UR24 ;  /* 0x0000001879797c20 */ /* 0x000fc80008410000 */
[C---:B------:R-:W-:Y:S01]  /*3bd0*/  @P5 FMUL.FTZ R124, R121.reuse, UR12 ;  /* 0x0000000c797c5c20 */ /* 0x040fe20008410000 */
[----:B------:R-:W-:-:S03]  /*3be0*/  F2FP.BF16.F32.PACK_AB R154, R121, R154 ;  /* 0x0000009a799a723e */ /* 0x000fc600000010ff */
[----:B-1----:R-:W-:Y:S01]  /*3bf0*/  @P5 FMUL.FTZ R124, R124, R123 ;  /* 0x0000007b7c7c5220 */ /* 0x002fe20000410000 */
[----:B------:R-:W-:Y:S01]  /*3c00*/  @P5 SHF.L.U32 R123, R178, 0x10, RZ ;  /* 0x00000010b27b5819 */ /* 0x000fe200000006ff */
[----:B------:R-:W-:-:S04]  /*3c10*/  HFMA2 R178, -RZ, RZ, 0, 0 ;  /* 0x00000000ffb27431 */ /* 0x000fc800000001ff */
        /* <DEDUP_REMOVED lines=9> */
[----:B------:R-:W0:Y:S01]  /*3cb0*/  @P6 LDC R124, c[0x0][0x408] ;  /* 0x00010200ff7c6b82 */ /* 0x000e220000000800 */
[----:B------:R-:W-:Y:S02]  /*3cc0*/  ISETP.GE.U32.AND P5, PT, R184, RZ, PT ;  /* 0x000000ffb800720c */ /* 0x000fe40003fa6070 */
[----:B------:R-:W-:Y:S01]  /*3cd0*/  FADD.FTZ R125, R202, -R125 ;  /* 0x8000007dca7d7221 */ /* 0x000fe20000010000 */
[----:B------:R-:W-:Y:S02]  /*3ce0*/  F2FP.BF16.F32.PACK_AB R122, R123, R122 ;  /* 0x0000007a7b7a723e */ /* 0x000fe400000010ff */
[----:B------:R-:W-:Y:S01]  /*3cf0*/  ISETP.GE.U32.AND.EX P5, PT, R185, 0x1000000, PT, P5 ;  /* 0x01000000b900780c */ /* 0x000fe20003fa6150 */
[----:B------:R-:W-:-:S04]  /*3d00*/  FMUL.FTZ R155, R125, UR24 ;  /* 0x000000187d9b7c20 */ /* 0x000fc80008410000 */
[----:B------:R-:W-:-:S04]  /*3d10*/  @P6 FMUL.FTZ R125, R155, UR12 ;  /* 0x0000000c9b7d6c20 */ /* 0x000fc80008410000 */
[----:B0-----:R-:W-:Y:S01]  /*3d20*/  @P6 FMUL.FTZ R247, R125, R124 ;  /* 0x0000007c7df76220 */ /* 0x001fe20000410000 */
[C---:B------:R-:W-:Y:S01]  /*3d30*/  @P6 SHF.L.U32 R124, R179.reuse, 0x10, RZ ;  /* 0x00000010b37c6819 */ /* 0x040fe200000006ff */
[----:B------:R-:W-:Y:S02]  /*3d40*/  HFMA2 R125, -RZ, RZ, 0, 0 ;  /* 0x00000000ff7d7431 */ /* 0x000fe400000001ff */
[----:B------:R-:W-:Y:S02]  /*3d50*/  @P5 PRMT R179, R179, 0x7632, R179 ;  /* 0x00007632b3b35816 */ /* 0x000fe400000000b3 */
[----:B------:R-:W-:Y:S01]  /*3d60*/  @P6 FMUL.FTZ R125, R124, R247 ;  /* 0x000000f77c7d6220 */ /* 0x000fe20000410000 */
[----:B------:R-:W-:-:S03]  /*3d70*/  @P6 FMUL.FTZ R124, R155, UR12 ;  /* 0x0000000c9b7c6c20 */ /* 0x000fc60008410000 */
[----:B------:R-:W-:Y:S02]  /*3d80*/  FADD.FTZ R126, R126, R125 ;  /* 0x0000007d7e7e7221 */ /* 0x000fe40000010000 */
[----:B------:R-:W0:Y:S02]  /*3d90*/  @P6 LDC R125, c[0x0][0x408] ;  /* 0x00010200ff7d6b82 */ /* 0x000e240000000800 */
[----:B0-----:R-:W-:Y:S01]  /*3da0*/  @P6 FMUL.FTZ R248, R124, R125 ;  /* 0x0000007d7cf86220 */ /* 0x001fe20000410000 */
[----:B------:R-:W-:Y:S02]  /*3db0*/  @P6 SHF.L.U32 R125, R39, 0x10, RZ ;  /* 0x00000010277d6819 */ /* 0x000fe400000006ff */
[----:B------:R-:W-:-:S03]  /*3dc0*/  MOV R124, RZ ;  /* 0x000000ff007c7202 */ /* 0x000fc60000000f00 */
[----:B------:R-:W-:Y:S01]  /*3dd0*/  @P6 FMUL.FTZ R124, R248, R125 ;  /* 0x0000007df87c6220 */ /* 0x000fe20000410000 */
[----:B------:R-:W-:Y:S01]  /*3de0*/  FFMA.FTZ R125, R11, UR4, R181 ;  /* 0x000000040b7d7c23 */ /* 0x000fe200080100b5 */
[----:B------:R-:W0:Y:S01]  /*3df0*/  @P5 LDC R248, c[0x0][0x408] ;  /* 0x00010200fff85b82 */ /* 0x000e220000000800 */
[----:B------:R-:W-:Y:S02]  /*3e00*/  LOP3.LUT P6, RZ, R184, 0xff, RZ, 0xc0, !PT ;  /* 0x000000ffb8ff7812 */ /* 0x000fe400078cc0ff */
[----:B------:R-:W-:-:S04]  /*3e10*/  FADD.FTZ R125, R218, -R125 ;  /* 0x8000007dda7d7221 */ /* 0x000fc80000010000 */
[----:B------:R-:W-:-:S04]  /*3e20*/  FMUL.FTZ R247, R125, UR24 ;  /* 0x000000187df77c20 */ /* 0x000fc80008410000 */
[C---:B------:R-:W-:Y:S01]  /*3e30*/  @P5 FMUL.FTZ R125, R247.reuse, UR12 ;  /* 0x0000000cf77d5c20 */ /* 0x040fe20008410000 */
[----:B------:R-:W-:Y:S02]  /*3e40*/  F2FP.BF16.F32.PACK_AB R155, R247, R155 ;  /* 0x0000009bf79b723e */ /* 0x000fe400000010ff */
[----:B------:R-:W1:Y:S01]  /*3e50*/  @P6 LDC R121, c[0x0][0x408] ;  /* 0x00010200ff796b82 */ /* 0x000e620000000800 */
[----:B------:R-:W-:Y:S01]  /*3e60*/  @P6 SHF.L.U32 R176, R176, 0x10, RZ ;  /* 0x00000010b0b06819 */ /* 0x000fe200000006ff */
[----:B0-----:R-:W-:Y:S01]  /*3e70*/  @P5 FMUL.FTZ R248, R125, R248 ;  /* 0x000000f87df85220 */ /* 0x001fe20000410000 */
[----:B------:R-:W-:Y:S01]  /*3e80*/  @P5 SHF.L.U32 R125, R179, 0x10, RZ ;  /* 0x00000010b37d5819 */ /* 0x000fe200000006ff */
[----:B------:R-:W-:-:S04]  /*3e90*/  HFMA2 R179, -RZ, RZ, 0, 0 ;  /* 0x00000000ffb37431 */ /* 0x000fc800000001ff */
[----:B------:R-:W-:Y:S01]  /*3ea0*/  @P5 FMUL.FTZ R179, R125, R248 ;  /* 0x000000f87db35220 */ /* 0x000fe20000410000 */
[----:B------:R-:W-:Y:S01]  /*3eb0*/  MOV R125, RZ ;  /* 0x000000ff007d7202 */ /* 0x000fe20000000f00 */
[----:B------:R-:W0:Y:S02]  /*3ec0*/  @P5 LDC R248, c[0x0][0x408] ;  /* 0x00010200fff85b82 */ /* 0x000e240000000800 */
[----:B------:R-:W-:Y:S01]  /*3ed0*/  FADD.FTZ R127, R127, R179 ;  /* 0x000000b37f7f7221 */ /* 0x000fe20000010000 */
[----:B------:R-:W-:-:S05]  /*3ee0*/  @P5 FMUL.FTZ R179, R247, UR12 ;  /* 0x0000000cf7b35c20 */ /* 0x000fca0008410000 */
[----:B------:R-:W2:Y:S01]  /*3ef0*/  @P6 LDC R247, c[0x0][0x408] ;  /* 0x00010200fff76b82 */ /* 0x000ea20000000800 */
[----:B0-----:R-:W-:Y:S01]  /*3f00*/  @P5 FMUL.FTZ R179, R179, R248 ;  /* 0x000000f8b3b35220 */ /* 0x001fe20000410000 */
[----:B------:R-:W-:-:S05]  /*3f10*/  @P5 SHF.L.U32 R248, R251, 0x10, RZ ;  /* 0x00000010fbf85819 */ /* 0x000fca00000006ff */
[----:B------:R-:W-:Y:S01]  /*3f20*/  @P5 FMUL.FTZ R125, R179, R248 ;  /* 0x000000f8b37d5220 */ /* 0x000fe20000410000 */
[----:B------:R-:W-:-:S04]  /*3f30*/  FFMA.FTZ R248, R0, UR4, R181 ;  /* 0x0000000400f87c23 */ /* 0x000fc800080100b5 */
[----:B------:R-:W-:Y:S01]  /*3f40*/  FADD.FTZ R179, R201, -R248 ;  /* 0x800000f8c9b37221 */ /* 0x000fe20000010000 */
[----:B------:R-:W-:-:S03]  /*3f50*/  F2FP.BF16.F32.PACK_AB R123, R125, R124 ;  /* 0x0000007c7d7b723e */ /* 0x000fc600000010ff */
[----:B------:R-:W-:-:S04]  /*3f60*/  FMUL.FTZ R179, R179, UR24 ;  /* 0x00000018b3b37c20 */ /* 0x000fc80008410000 */
[----:B------:R-:W-:Y:S01]  /*3f70*/  @P6 FMUL.FTZ R248, R179, UR12 ;  /* 0x0000000cb3f86c20 */ /* 0x000fe20008410000 */
[----:B------:R-:W-:-:S03]  /*3f80*/  F2FP.BF16.F32.PACK_AB R152, R152, R179 ;  /* 0x000000b39898723e */ /* 0x000fc600000010ff */
[----:B--2---:R-:W-:Y:S01]  /*3f90*/  @P6 FMUL.FTZ R247, R248, R247 ;  /* 0x000000f7f8f76220 */ /* 0x004fe20000410000 */
[----:B------:R-:W-:-:S03]  /*3fa0*/  HFMA2 R248, -RZ, RZ, 0, 0 ;  /* 0x00000000fff87431 */ /* 0x000fc600000001ff */
[----:B------:R-:W-:-:S04]  /*3fb0*/  @P6 FMUL.FTZ R248, R176, R247 ;  /* 0x000000f7b0f86220 */ /* 0x000fc80000410000 */
[----:B------:R-:W-:Y:S01]  /*3fc0*/  FADD.FTZ R176, R120, R248 ;  /* 0x000000f878b07221 */ /* 0x000fe20000010000 */
[----:B------:R-:W-:-:S04]  /*3fd0*/  @P6 FMUL.FTZ R120, R179, UR12 ;  /* 0x0000000cb3786c20 */ /* 0x000fc80008410000 */
[----:B-1----:R-:W-:Y:S01]  /*3fe0*/  @P6 FMUL.FTZ R248, R120, R121 ;  /* 0x0000007978f86220 */ /* 0x002fe20000410000 */
[----:B------:R-:W-:Y:S02]  /*3ff0*/  @P6 SHF.L.U32 R121, R36, 0x10, RZ ;  /* 0x0000001024796819 */ /* 0x000fe400000006ff */
[----:B------:R-:W-:-:S03]  /*4000*/  MOV R120, RZ ;  /* 0x000000ff00787202 */ /* 0x000fc60000000f00 */
[----:B------:R-:W-:Y:S01]  /*4010*/  @P6 FMUL.FTZ R120, R248, R121 ;  /* 0x00000079f8786220 */ /* 0x000fe20000410000 */
[----:B------:R-:W-:-:S04]  /*4020*/  F2FP.BF16.F32.PACK_AB R121, R232, R231 ;  /* 0x000000e7e879723e */ /* 0x000fc800000010ff */
[----:B------:R-:W-:-:S07]  /*4030*/  F2FP.BF16.F32.PACK_AB R120, R228, R120 ;  /* 0x00000078e478723e */ /* 0x000fce00000010ff */
.L_x_916:
[----:B------:R-:W0:Y:S08]  /*4040*/  @P0 LDC.64 R124, c[0x0][0x478] ;  /* 0x00011e00ff7c0b82 */ /* 0x000e300000000a00 */
[----:B------:R-:W1:Y:S01]  /*4050*/  LDC.64 R232, c[0x0][0x468] ;  /* 0x00011a00ffe87b82 */ /* 0x000e620000000a00 */
[----:B0-----:R-:W-:-:S05]  /*4060*/  @P0 IMAD.WIDE.U32 R124, R8, 0x10, R124 ;  /* 0x00000010087c0825 */ /* 0x001fca00078e007c */
[----:B------:R1:W-:Y:S02]  /*4070*/  @P0 STG.E.128 desc[UR14][R124.64], R152 ;  /* 0x000000987c000986 */ /* 0x0003e4000c101d0e */
[C---:B-1----:R-:W-:Y:S01]  /*4080*/  IMAD.WIDE.U32 R124, R8.reuse, 0x10, R232 ;  /* 0x00000010087c7825 */ /* 0x042fe200078e00e8 */
[----:B------:R-:W-:-:S04]  /*4090*/  IADD3 R8, PT, PT, R8, 0x80, RZ ;  /* 0x0000008008087810 */ /* 0x000fc80007ffe0ff */
[----:B------:R0:W-:Y:S02]  /*40a0*/  STG.E.128 desc[UR14][R124.64], R120 ;  /* 0x000000787c007986 */ /* 0x0001e4000c101d0e */
[----:B0-----:R-:W-:Y:S02]  /*40b0*/  MOV R120, R176 ;  /* 0x000000b000787202 */ /* 0x001fe40000000f00 */
[----:B------:R-:W-:Y:S02]  /*40c0*/  MOV R121, R180 ;  /* 0x000000b400797202 */ /* 0x000fe40000000f00 */
[----:B------:R-:W-:Y:S02]  /*40d0*/  MOV R122, R183 ;  /* 0x000000b7007a7202 */ /* 0x000fe40000000f00 */
[----:B------:R-:W-:Y:S02]  /*40e0*/  MOV R123, R182 ;  /* 0x000000b6007b7202 */ /* 0x000fe40000000f00 */
[----:B------:R-:W-:-:S02]  /*40f0*/  MOV R124, R177 ;  /* 0x000000b1007c7202 */ /* 0x000fc40000000f00 */
[----:B------:R-:W-:-:S07]  /*4100*/  MOV R125, R178 ;  /* 0x000000b2007d7202 */ /* 0x000fce0000000f00 */
.L_x_914:
[----:B------:R-:W-:Y:S05]  /*4110*/  BSYNC.RECONVERGENT B1 ;  /* 0x0000000000017941 */ /* 0x000fea0003800200 */
.L_x_913:
[----:B------:R-:W-:Y:S04]  /*4120*/  BSSY.RECONVERGENT B1, `(.L_x_917) ;  /* 0x0000154000017945 */ /* 0x000fe80003800200 */
[----:B------:R-:W-:Y:S05]  /*4130*/  @!P3 BRA `(.L_x_918) ;  /* 0x000000140048b947 */ /* 0x000fea0003800000 */
[----:B------:R-:W0:Y:S02]  /*4140*/  LDC.64 R176, c[0x0][0x390] ;  /* 0x0000e400ffb07b82 */ /* 0x000e240000000a00 */
[----:B0-----:R-:W-:-:S06]  /*4150*/  IMAD.WIDE.U32 R176, R8, 0x10, R176 ;  /* 0x0000001008b07825 */ /* 0x001fcc00078e00b0 */
[----:B------:R-:W5:Y:S01]  /*4160*/  LDG.E.128 R176, desc[UR14][R176.64] ;  /* 0x0000000eb0b07981 */ /* 0x000f62000c1e1d00 */
[----:B------:R-:W-:-:S04]  /*4170*/  ISETP.NE.U32.AND P0, PT, RZ, UR20, PT ;  /* 0x00000014ff007c0c */ /* 0x000fc8000bf05070 */
[----:B------:R-:W-:-:S13]  /*4180*/  ISETP.NE.AND.EX P0, PT, RZ, UR21, PT, P0 ;  /* 0x00000015ff007c0c */ /* 0x000fda000bf05300 */
[----:B------:R-:W-:Y:S05]  /*4190*/  @!P0 BRA `(.L_x_919) ;  /* 0x0000000800588947 */ /* 0x000fea0003800000 */
[C---:B-----5:R-:W-:Y:S01]  /*41a0*/  LOP3.LUT P5, RZ, R26.reuse, 0xff00, RZ, 0xc0, !PT ;  /* 0x0000ff001aff7812 */ /* 0x060fe200078ac0ff */
[----:B------:R-:W-:Y:S01]  /*41b0*/  FFMA.FTZ R153, R193, UR4, R181 ;  /* 0x00000004c1997c23 */ /* 0x000fe200080100b5 */
[----:B------:R-:W-:Y:S01]  /*41c0*/  LOP3.LUT P6, RZ, R26, 0xff0000, RZ, 0xc0, !PT ;  /* 0x00ff00001aff7812 */ /* 0x000fe200078cc0ff */
[----:B------:R-:W-:Y:S01]  /*41d0*/  HFMA2 R180, -RZ, RZ, 0, 0 ;  /* 0x00000000ffb47431 */ /* 0x000fe200000001ff */
[----:B------:R-:W-:Y:S01]  /*41e0*/  MOV R228, RZ ;  /* 0x000000ff00e47202 */ /* 0x000fe20000000f00 */
[----:B------:R-:W-:Y:S01]  /*41f0*/  FADD.FTZ R152, R224, -R153 ;  /* 0x80000099e0987221 */ /* 0x000fe20000010000 */
[----:B------:R-:W-:Y:S01]  /*4200*/  HFMA2 R183, -RZ, RZ, 0, 0 ;  /* 0x00000000ffb77431 */ /* 0x000fe200000001ff */
[----:B------:R-:W-:Y:S01]  /*4210*/  MOV R232, RZ ;  /* 0x000000ff00e87202 */ /* 0x000fe20000000f00 */
[----:B------:R-:W-:Y:S01]  /*4220*/  FFMA.FTZ R252, R10, UR4, R181 ;  /* 0x000000040afc7c23 */ /* 0x000fe200080100b5 */
        /* <DEDUP_REMOVED lines=17> */
[----:B------:R-:W-:-:S03]  /*4340*/  LOP3.LUT P5, RZ, R26, 0xff000000, RZ, 0xc0, !PT ;  /* 0xff0000001aff7812 */ /* 0x000fc600078ac0ff */
        /* <DEDUP_REMOVED lines=15> */
[----:B------:R-:W-:-:S03]  /*4440*/  LOP3.LUT P6, RZ, R27, 0xff, RZ, 0xc0, !PT ;  /* 0x000000ff1bff7812 */ /* 0x000fc600078cc0ff */
[----:B------:R-:W-:Y:S01]  /*4450*/  FADD.FTZ R182, R223, -R182 ;  /* 0x800000b6dfb67221 */ /* 0x000fe20000010000 */
[----:B------:R-:W1:Y:S03]  /*4460*/  @P5 LDC R155, c[0x0][0x408] ;  /* 0x00010200ff9b5b82 */ /* 0x000e660000000800 */
[----:B------:R-:W-:Y:S01]  /*4470*/  FMUL.FTZ R233, R182, UR24 ;  /* 0x00000018b6e97c20 */ /* 0x000fe20008410000 */
[----:B------:R-:W-:-:S03]  /*4480*/  HFMA2 R182, -RZ, RZ, 0, 0 ;  /* 0x00000000ffb67431 */ /* 0x000fc600000001ff */
[C---:B------:R-:W-:Y:S01]  /*4490*/  @P5 FMUL.FTZ R247, R233.reuse, UR12 ;  /* 0x0000000ce9f75c20 */ /* 0x040fe20008410000 */
[----:B------:R-:W-:Y:S02]  /*44a0*/  F2FP.BF16.F32.PACK_AB R153, R233, R153 ;  /* 0x00000099e999723e */ /* 0x000fe400000010ff */
[----:B------:R-:W-:Y:S01]  /*44b0*/  @P6 SHF.L.U32 R129, R178, 0x10, RZ ;  /* 0x00000010b2816819 */ /* 0x000fe200000006ff */
[----:B0-----:R-:W-:-:S04]  /*44c0*/  @P5 FMUL.FTZ R154, R247, R154 ;  /* 0x0000009af79a5220 */ /* 0x001fc80000410000 */
[----:B------:R-:W-:Y:S01]  /*44d0*/  @P5 FMUL.FTZ R182, R177, R154 ;  /* 0x0000009ab1b65220 */ /* 0x000fe20000410000 */
[----:B------:R-:W-:Y:S01]  /*44e0*/  @P5 FMUL.FTZ R154, R233, UR12 ;  /* 0x0000000ce99a5c20 */ /* 0x000fe20008410000 */
[----:B------:R-:W-:Y:S02]  /*44f0*/  HFMA2 R177, -RZ, RZ, 0, 0 ;  /* 0x00000000ffb17431 */ /* 0x000fe400000001ff */
[----:B------:R-:W-:Y:S01]  /*4500*/  FADD.FTZ R182, R131, R182 ;  /* 0x000000b683b67221 */ /* 0x000fe20000010000 */
[----:B-1----:R-:W-:Y:S01]  /*4510*/  @P5 FMUL.FTZ R155, R154, R155 ;  /* 0x0000009b9a9b5220 */ /* 0x002fe20000410000 */
[----:B------:R-:W-:-:S05]  /*4520*/  @P5 SHF.L.U32 R154, R243, 0x10, RZ ;  /* 0x00000010f39a5819 */ /* 0x000fca00000006ff */
[----:B------:R-:W-:Y:S01]  /*4530*/  @P5 FMUL.FTZ R232, R155, R154 ;  /* 0x0000009a9be85220 */ /* 0x000fe20000410000 */
[----:B------:R-:W-:Y:S01]  /*4540*/  FFMA.FTZ R154, R18, UR4, R181 ;  /* 0x00000004129a7c23 */ /* 0x000fe200080100b5 */
[----:B------:R-:W0:Y:S01]  /*4550*/  @P6 LDC R155, c[0x0][0x408] ;  /* 0x00010200ff9b6b82 */ /* 0x000e220000000800 */
[----:B------:R-:W-:Y:S02]  /*4560*/  LOP3.LUT P5, RZ, R27, 0xff00, RZ, 0xc0, !PT ;  /* 0x0000ff001bff7812 */ /* 0x000fe400078ac0ff */
[----:B------:R-:W-:-:S04]  /*4570*/  FADD.FTZ R154, R205, -R154 ;  /* 0x8000009acd9a7221 */ /* 0x000fc80000010000 */
[----:B------:R-:W-:-:S04]  /*4580*/  FMUL.FTZ R154, R154, UR24 ;  /* 0x000000189a9a7c20 */ /* 0x000fc80008410000 */
[----:B------:R-:W-:-:S03]  /*4590*/  @P6 FMUL.FTZ R130, R154, UR12 ;  /* 0x0000000c9a826c20 */ /* 0x000fc60008410000 */
        /* <DEDUP_REMOVED lines=41> */
[----:B------:R-:W-:Y:S01]  /*4830*/  @P6 FMUL.FTZ R132, R155, UR12 ;  /* 0x0000000c9b846c20 */ /* 0x000fe20008410000 */
[----:B------:R-:W-:Y:S02]  /*4840*/  FADD.FTZ R247, R217, -R252 ;  /* 0x800000fcd9f77221 */ /* 0x000fe40000010000 */
[----:B------:R-:W-:-:S02]  /*4850*/  FADD.FTZ R134, R134, R133 ;  /* 0x0000008586867221 */ /* 0x000fc40000010000 */
[----:B------:R-:W0:Y:S01]  /*4860*/  @P6 LDC R133, c[0x0][0x408] ;  /* 0x00010200ff856b82 */ /* 0x000e220000000800 */
[----:B------:R-:W-:-:S05]  /*4870*/  FMUL.FTZ R247, R247, UR24 ;  /* 0x00000018f7f77c20 */ /* 0x000fca0008410000 */
[----:B------:R-:W-:Y:S01]  /*4880*/  F2FP.BF16.F32.PACK_AB R155, R247, R155 ;  /* 0x0000009bf79b723e */ /* 0x000fe200000010ff */
[----:B0-----:R-:W-:Y:S01]  /*4890*/  @P6 FMUL.FTZ R248, R132, R133 ;  /* 0x0000008584f86220 */ /* 0x001fe20000410000 */
[----:B------:R-:W-:Y:S02]  /*48a0*/  @P6 SHF.L.U32 R133, R47, 0x10, RZ ;  /* 0x000000102f856819 */ /* 0x000fe400000006ff */
[----:B------:R-:W-:-:S03]  /*48b0*/  MOV R132, RZ ;  /* 0x000000ff00847202 */ /* 0x000fc60000000f00 */
[----:B------:R-:W-:Y:S01]  /*48c0*/  @P6 FMUL.FTZ R132, R248, R133 ;  /* 0x00000085f8846220 */ /* 0x000fe20000410000 */
[----:B------:R-:W-:Y:S01]  /*48d0*/  @P5 FMUL.FTZ R133, R247, UR12 ;  /* 0x0000000cf7855c20 */ /* 0x000fe20008410000 */
[----:B------:R-:W0:Y:S01]  /*48e0*/  @P5 LDC R248, c[0x0][0x408] ;  /* 0x00010200fff85b82 */ /* 0x000e220000000800 */
[----:B------:R-:W-:-:S13]  /*48f0*/  LOP3.LUT P6, RZ, R26, 0xff, RZ, 0xc0, !PT ;  /* 0x000000ff1aff7812 */ /* 0x000fda00078cc0ff */
        /* <DEDUP_REMOVED lines=30> */
[----:B------:R-:W-:Y:S01]  /*4ae0*/  F2FP.BF16.F32.PACK_AB R128, R228, R128 ;  /* 0x00000080e480723e */ /* 0x000fe200000010ff */
[----:B------:R-:W-:Y:S06]  /*4af0*/  BRA `(.L_x_920) ;  /* 0x0000000800a47947 */ /* 0x000fec0003800000 */
.L_x_919:
[C---:B-----5:R-:W-:Y:S02]  /*4b00*/  LOP3.LUT P5, RZ, R26.reuse, 0xff00, RZ, 0xc0, !PT ;  /* 0x0000ff001aff7812 */ /* 0x060fe400078ac0ff */
[----:B------:R-:W-:-:S11]  /*4b10*/  LOP3.LUT P6, RZ, R26, 0xff0000, RZ, 0xc0, !PT ;  /* 0x00ff00001aff7812 */ /* 0x000fd600078cc0ff */
        /* <DEDUP_REMOVED lines=12> */
[----:B------:R-:W0:Y:S02]  /*4be0*/  @P6 LDC R182, c[0x0][0x408] ;  /* 0x00010200ffb66b82 */ /* 0x000e240000000800 */
[----:B------:R-:W-:Y:S01]  /*4bf0*/  FADD.FTZ R180, R129, R180 ;  /* 0x000000b481b47221 */ /* 0x000fe20000010000 */
[----:B------:R-:W-:Y:S01]  /*4c00*/  @P5 FADD.FTZ R183, R224, -R183 ;  /* 0x800000b7e0b75221 */ /* 0x000fe20000010000 */
[----:B------:R-:W-:-:S03]  /*4c10*/  MOV R129, RZ ;  /* 0x000000ff00817202 */ /* 0x000fc60000000f00 */
[----:B------:R-:W-:-:S04]  /*4c20*/  @P5 FMUL.FTZ R183, R183, UR24 ;  /* 0x00000018b7b75c20 */ /* 0x000fc80008410000 */
[----:B------:R-:W-:-:S04]  /*4c30*/  @P5 FMUL.FTZ R183, R183, UR12 ;  /* 0x0000000cb7b75c20 */ /* 0x000fc80008410000 */
[----:B-1----:R-:W-:Y:S01]  /*4c40*/  @P5 FMUL.FTZ R232, R183, R228 ;  /* 0x000000e4b7e85220 */ /* 0x002fe20000410000 */
[----:B------:R-:W-:Y:S02]  /*4c50*/  @P5 SHF.L.U32 R183, R242, 0x10, RZ ;  /* 0x00000010f2b75819 */ /* 0x000fe400000006ff */
[----:B------:R-:W-:-:S03]  /*4c60*/  MOV R228, RZ ;  /* 0x000000ff00e47202 */ /* 0x000fc60000000f00 */
[----:B------:R-:W-:Y:S01]  /*4c70*/  @P5 FMUL.FTZ R228, R232, R183 ;  /* 0x000000b7e8e45220 */ /* 0x000fe20000410000 */
[----:B------:R-:W-:Y:S01]  /*4c80*/  @P6 FFMA.FTZ R232, R15, UR4, R181 ;  /* 0x000000040fe86c23 */ /* 0x000fe200080100b5 */
[----:B------:R-:W-:-:S03]  /*4c90*/  LOP3.LUT P5, RZ, R26, 0xff000000, RZ, 0xc0, !PT ;  /* 0xff0000001aff7812 */ /* 0x000fc600078ac0ff */
[----:B------:R-:W-:-:S04]  /*4ca0*/  @P6 FADD.FTZ R232, R209, -R232 ;  /* 0x800000e8d1e86221 */ /* 0x000fc80000010000 */
[----:B------:R-:W-:-:S04]  /*4cb0*/  @P6 FMUL.FTZ R232, R232, UR24 ;  /* 0x00000018e8e86c20 */ /* 0x000fc80008410000 */
[----:B------:R-:W-:Y:S01]  /*4cc0*/  @P6 FMUL.FTZ R183, R232, UR12 ;  /* 0x0000000ce8b76c20 */ /* 0x000fe20008410000 */
[----:B------:R-:W-:-:S03]  /*4cd0*/  @P6 FFMA.FTZ R232, R15, UR4, R181 ;  /* 0x000000040fe86c23 */ /* 0x000fc600080100b5 */
[----:B0-----:R-:W-:Y:S01]  /*4ce0*/  @P6 FMUL.FTZ R231, R183, R182 ;  /* 0x000000b6b7e76220 */ /* 0x001fe20000410000 */
[----:B------:R-:W-:Y:S01]  /*4cf0*/  @P6 SHF.L.U32 R182, R177, 0x10, RZ ;  /* 0x00000010b1b66819 */ /* 0x000fe200000006ff */
[----:B------:R-:W-:Y:S02]  /*4d00*/  HFMA2 R183, -RZ, RZ, 0, 0 ;  /* 0x00000000ffb77431 */ /* 0x000fe400000001ff */
[----:B------:R-:W-:Y:S01]  /*4d10*/  @P6 FADD.FTZ R232, R209, -R232 ;  /* 0x800000e8d1e86221 */ /* 0x000fe20000010000 */
[----:B------:R-:W-:Y:S01]  /*4d20*/  @P5 PRMT R177, R177, 0x7632, R177 ;  /* 0x00007632b1b15816 */ /* 0x000fe200000000b1 */
[----:B------:R-:W-:Y:S02]  /*4d30*/  @P6 FMUL.FTZ R183, R182, R231 ;  /* 0x000000e7b6b76220 */ /* 0x000fe40000410000 */
[----:B------:R-:W-:Y:S01]  /*4d40*/  @P6 FMUL.FTZ R232, R232, UR24 ;  /* 0x00000018e8e86c20 */ /* 0x000fe20008410000 */
[----:B------:R-:W0:Y:S01]  /*4d50*/  @P6 LDC R182, c[0x0][0x408] ;  /* 0x00010200ffb66b82 */ /* 0x000e220000000800 */
[----:B------:R-:W-:Y:S01]  /*4d60*/  @P5 SHF.L.U32 R177, R177, 0x10, RZ ;  /* 0x00000010b1b15819 */ /* 0x000fe200000006ff */
[----:B------:R-:W-:Y:S01]  /*4d70*/  FADD.FTZ R183, R130, R183 ;  /* 0x000000b782b77221 */ /* 0x000fe20000010000 */
[----:B------:R-:W-:Y:S01]  /*4d80*/  @P6 FMUL.FTZ R231, R232, UR12 ;  /* 0x0000000ce8e76c20 */ /* 0x000fe20008410000 */
[----:B------:R-:W-:Y:S01]  /*4d90*/  @P5 FFMA.FTZ R232, R192, UR4, R181 ;  /* 0x00000004c0e85c23 */ /* 0x000fe200080100b5 */
[----:B------:R-:W-:-:S03]  /*4da0*/  MOV R130, RZ ;  /* 0x000000ff00827202 */ /* 0x000fc60000000f00 */
[----:B------:R-:W-:-:S04]  /*4db0*/  @P5 FADD.FTZ R232, R223, -R232 ;  /* 0x800000e8dfe85221 */ /* 0x000fc80000010000 */
[----:B------:R-:W-:Y:S01]  /*4dc0*/  @P5 FMUL.FTZ R232, R232, UR24 ;  /* 0x00000018e8e85c20 */ /* 0x000fe20008410000 */
[----:B0-----:R-:W-:Y:S01]  /*4dd0*/  @P6 FMUL.FTZ R231, R231, R182 ;  /* 0x000000b6e7e76220 */ /* 0x001fe20000410000 */
[----:B------:R-:W-:-:S05]  /*4de0*/  @P6 SHF.L.U32 R182, R45, 0x10, RZ ;  /* 0x000000102db66819 */ /* 0x000fca00000006ff */
[----:B------:R-:W-:Y:S01]  /*4df0*/  @P6 FMUL.FTZ R129, R231, R182 ;  /* 0x000000b6e7816220 */ /* 0x000fe20000410000 */
[----:B------:R-:W-:Y:S01]  /*4e00*/  @P5 FMUL.FTZ R231, R232, UR12 ;  /* 0x0000000ce8e75c20 */ /* 0x000fe20008410000 */
[----:B------:R-:W0:Y:S01]  /*4e10*/  @P5 LDC R182, c[0x0][0x408] ;  /* 0x00010200ffb65b82 */ /* 0x000e220000000800 */
[----:B------:R-:W-:Y:S02]  /*4e20*/  LOP3.LUT P6, RZ, R27, 0xff, RZ, 0xc0, !PT ;  /* 0x000000ff1bff7812 */ /* 0x000fe400078cc0ff */
[----:B0-----:R-:W-:Y:S01]  /*4e30*/  @P5 FMUL.FTZ R232, R231, R182 ;  /* 0x000000b6e7e85220 */ /* 0x001fe20000410000 */
[----:B------:R-:W-:-:S03]  /*4e40*/  HFMA2 R182, -RZ, RZ, 0, 0 ;  /* 0x00000000ffb67431 */ /* 0x000fc600000001ff */
[----:B------:R-:W-:Y:S01]  /*4e50*/  @P5 FMUL.FTZ R182, R177, R232 ;  /* 0x000000e8b1b65220 */ /* 0x000fe20000410000 */
[----:B------:R-:W-:Y:S01]  /*4e60*/  @P5 FFMA.FTZ R232, R192, UR4, R181 ;  /* 0x00000004c0e85c23 */ /* 0x000fe200080100b5 */
[----:B------:R-:W0:Y:S02]  /*4e70*/  @P5 LDC R177, c[0x0][0x408] ;  /* 0x00010200ffb15b82 */ /* 0x000e240000000800 */
[----:B------:R-:W-:Y:S01]  /*4e80*/  FADD.FTZ R182, R131, R182 ;  /* 0x000000b683b67221 */ /* 0x000fe20000010000 */
[----:B------:R-:W-:Y:S02]  /*4e90*/  @P5 FADD.FTZ R232, R223, -R232 ;  /* 0x800000e8dfe85221 */ /* 0x000fe40000010000 */
[----:B------:R-:W-:Y:S02]  /*4ea0*/  @P6 SHF.L.U32 R131, R178, 0x10, RZ ;  /* 0x00000010b2836819 */ /* 0x000fe400000006ff */
        /* <DEDUP_REMOVED lines=8> */
[----:B------:R-:W-:Y:S01]  /*4f30*/  @P6 FADD.FTZ R232, R205, -R232 ;  /* 0x800000e8cde86221 */ /* 0x000fe20000010000 */
[----:B------:R-:W-:-:S03]  /*4f40*/  F2FP.BF16.F32.PACK_AB R129, R130, R129 ;  /* 0x000000818281723e */ /* 0x000fc600000010ff */
[----:B------:R-:W-:-:S04]  /*4f50*/  @P6 FMUL.FTZ R232, R232, UR24 ;  /* 0x00000018e8e86c20 */ /* 0x000fc80008410000 */
[----:B------:R-:W-:-:S03]  /*4f60*/  @P6 FMUL.FTZ R232, R232, UR12 ;  /* 0x0000000ce8e86c20 */ /* 0x000fc60008410000 */
[----:B------:R-:W-:Y:S01]  /*4f70*/  @P5 PRMT R178, R178, 0x7632, R178 ;  /* 0x00007632b2b25816 */ /* 0x000fe200000000b2 */
[----:B0-----:R-:W-:Y:S01]  /*4f80*/  @P6 FMUL.FTZ R232, R232, R177 ;  /* 0x000000b1e8e86220 */ /* 0x001fe20000410000 */
[----:B------:R-:W-:-:S03]  /*4f90*/  HFMA2 R177, -RZ, RZ, 0, 0 ;  /* 0x00000000ffb17431 */ /* 0x000fc600000001ff */
[----:B------:R-:W-:Y:S01]  /*4fa0*/  @P6 FMUL.FTZ R177, R131, R232 ;  /* 0x000000e883b16220 */ /* 0x000fe20000410000 */
[----:B------:R-:W-:Y:S01]  /*4fb0*/  @P6 FFMA.FTZ R232, R18, UR4, R181 ;  /* 0x0000000412e86c23 */ /* 0x000fe200080100b5 */
[----:B------:R-:W0:Y:S02]  /*4fc0*/  @P6 LDC R131, c[0x0][0x408] ;  /* 0x00010200ff836b82 */ /* 0x000e240000000800 */
[----:B------:R-:W-:Y:S01]  /*4fd0*/  FADD.FTZ R177, R132, R177 ;  /* 0x000000b184b17221 */ /* 0x000fe20000010000 */
[----:B------:R-:W-:Y:S01]  /*4fe0*/  @P6 FADD.FTZ R232, R205, -R232 ;  /* 0x800000e8cde86221 */ /* 0x000fe20000010000 */
[----:B------:R-:W-:-:S03]  /*4ff0*/  @P6 SHF.L.U32 R132, R46, 0x10, RZ ;  /* 0x000000102e846819 */ /* 0x000fc600000006ff */
[----:B------:R-:W-:-:S04]  /*5000*/  @P6 FMUL.FTZ R232, R232, UR24 ;  /* 0x00000018e8e86c20 */ /* 0x000fc80008410000 */
[----:B------:R-:W-:-:S04]  /*5010*/  @P6 FMUL.FTZ R232, R232, UR12 ;  /* 0x0000000ce8e86c20 */ /* 0x000fc80008410000 */
[----:B0-----:R-:W-:Y:S01]  /*5020*/  @P6 FMUL.FTZ R231, R232, R131 ;  /* 0x00000083e8e76220 */ /* 0x001fe20000410000 */
[----:B------:R-:W-:-:S03]  /*5030*/  MOV R131, RZ ;  /* 0x000000ff00837202 */ /* 0x000fc60000000f00 */
        /* <DEDUP_REMOVED lines=8> */
[----:B------:R-:W-:Y:S01]  /*50c0*/  @P5 SHF.L.U32 R132, R178, 0x10, RZ ;  /* 0x00000010b2845819 */ /* 0x000fe200000006ff */
[----:B------:R-:W-:-:S04]  /*50d0*/  HFMA2 R178, -RZ, RZ, 0, 0 ;  /* 0x00000000ffb27431 */ /* 0x000fc800000001ff */
        /* <DEDUP_REMOVED lines=9> */
[----:B------:R-:W-:Y:S01]  /*5170*/  MOV R132, RZ ;  /* 0x000000ff00847202 */ /* 0x000fe20000000f00 */
[----:B------:R-:W-:Y:S02]  /*5180*/  HFMA2 R231, -RZ, RZ, 0, 0 ;  /* 0x00000000ffe77431 */ /* 0x000fe400000001ff */
[----:B------:R-:W-:Y:S01]  /*5190*/  @P5 FMUL.FTZ R132, R232, R133 ;  /* 0x00000085e8845220 */ /* 0x000fe20000410000 */
[----:B------:R-:W-:Y:S01]  /*51a0*/  @P6 FFMA.FTZ R133, R21, UR4, R181 ;  /* 0x0000000415856c23 */ /* 0x000fe200080100b5 */
[----:B------:R-:W0:Y:S01]  /*51b0*/  @P6 LDC R232, c[0x0][0x408] ;  /* 0x00010200ffe86b82 */ /* 0x000e220000000800 */
[----:B------:R-:W-:Y:S02]  /*51c0*/  ISETP.GE.U32.AND P5, PT, R26, RZ, PT ;  /* 0x000000ff1a00720c */ /* 0x000fe40003fa6070 */
[----:B------:R-:W-:Y:S01]  /*51d0*/  @P6 FADD.FTZ R133, R200, -R133 ;  /* 0x80000085c8856221 */ /* 0x000fe20000010000 */
[----:B------:R-:W-:-:S02]  /*51e0*/  F2FP.BF16.F32.PACK_AB R130, R132, R131 ;  /* 0x000000838482723e */ /* 0x000fc400000010ff */
[----:B------:R-:W-:Y:S01]  /*51f0*/  ISETP.GE.U32.AND.EX P5, PT, R27, 0x1000000, PT, P5 ;  /* 0x010000001b00780c */ /* 0x000fe20003fa6150 */
[----:B------:R-:W-:-:S04]  /*5200*/  @P6 FMUL.FTZ R133, R133, UR24 ;  /* 0x0000001885856c20 */ /* 0x000fc80008410000 */
[----:B------:R-:W-:-:S04]  /*5210*/  @P6 FMUL.FTZ R133, R133, UR12 ;  /* 0x0000000c85856c20 */ /* 0x000fc80008410000 */
[----:B0-----:R-:W-:Y:S01]  /*5220*/  @P6 FMUL.FTZ R232, R133, R232 ;  /* 0x000000e885e86220 */ /* 0x001fe20000410000 */
[----:B------:R-:W-:-:S03]  /*5230*/  @P6 SHF.L.U32 R133, R179, 0x10, RZ ;  /* 0x00000010b3856819 */ /* 0x000fc600000006ff */
[----:B------:R-:W-:Y:S02]  /*5240*/  @P5 PRMT R179, R179, 0x7632, R179 ;  /* 0x00007632b3b35816 */ /* 0x000fe400000000b3 */
[----:B------:R-:W-:Y:S02]  /*5250*/  @P6 FMUL.FTZ R231, R133, R232 ;  /* 0x000000e885e76220 */ /* 0x000fe40000410000 */
[----:B------:R-:W-:Y:S01]  /*5260*/  @P5 SHF.L.U32 R179, R179, 0x10, RZ ;  /* 0x00000010b3b35819 */ /* 0x000fe200000006ff */
[----:B------:R-:W0:Y:S01]  /*5270*/  @P6 LDC R133, c[0x0][0x408] ;  /* 0x00010200ff856b82 */ /* 0x000e220000000800 */
        /* <DEDUP_REMOVED lines=9> */
[----:B------:R-:W-:Y:S01]  /*5310*/  @P5 FFMA.FTZ R232, R10, UR4, R181 ;  /* 0x000000040ae85c23 */ /* 0x000fe200080100b5 */
[----:B------:R-:W0:Y:S03]  /*5320*/  @P5 LDC R231, c[0x0][0x408] ;  /* 0x00010200ffe75b82 */ /* 0x000e260000000800 */
[----:B------:R-:W-:-:S04]  /*5330*/  @P5 FADD.FTZ R232, R217, -R232 ;  /* 0x800000e8d9e85221 */ /* 0x000fc80000010000 */
[----:B------:R-:W-:-:S04]  /*5340*/  @P5 FMUL.FTZ R232, R232, UR24 ;  /* 0x00000018e8e85c20 */ /* 0x000fc80008410000 */
[----:B------:R-:W-:-:S04]  /*5350*/  @P5 FMUL.FTZ R232, R232, UR12 ;  /* 0x0000000ce8e85c20 */ /* 0x000fc80008410000 */
[----:B0-----:R-:W-:Y:S01]  /*5360*/  @P5 FMUL.FTZ R248, R232, R231 ;  /* 0x000000e7e8f85220 */ /* 0x001fe20000410000 */
[----:B------:R-:W-:Y:S02]  /*5370*/  HFMA2 R232, -RZ, RZ, 0, 0 ;  /* 0x00000000ffe87431 */ /* 0x000fe400000001ff */
[----:B------:R-:W-:Y:S02]  /*5380*/  HFMA2 R231, -RZ, RZ, 0, 0 ;  /* 0x00000000ffe77431 */ /* 0x000fe400000001ff */
[----:B------:R-:W-:Y:S02]  /*5390*/  @P5 FMUL.FTZ R232, R179, R248 ;  /* 0x000000f8b3e85220 */ /* 0x000fe40000410000 */
[----:B------:R-:W0:Y:S02]  /*53a0*/  @P5 LDC R179, c[0x0][0x408] ;  /* 0x00010200ffb35b82 */ /* 0x000e240000000800 */
[----:B------:R-:W-:Y:S01]  /*53b0*/  FADD.FTZ R135, R135, R232 ;  /* 0x000000e887877221 */ /* 0x000fe20000010000 */
[----:B------:R-:W-:-:S04]  /*53c0*/  @P5 FFMA.FTZ R232, R10, UR4, R181 ;  /* 0x000000040ae85c23 */ /* 0x000fc800080100b5 */
[----:B------:R-:W-:-:S04]  /*53d0*/  @P5 FADD.FTZ R232, R217, -R232 ;  /* 0x800000e8d9e85221 */ /* 0x000fc80000010000 */
[----:B------:R-:W-:-:S04]  /*53e0*/  @P5 FMUL.FTZ R232, R232, UR24 ;  /* 0x00000018e8e85c20 */ /* 0x000fc80008410000 */
[----:B------:R-:W-:-:S04]  /*53f0*/  @P5 FMUL.FTZ R232, R232, UR12 ;  /* 0x0000000ce8e85c20 */ /* 0x000fc80008410000 */
        /* <DEDUP_REMOVED lines=24> */
[----:B------:R-:W-:-:S07]  /*5580*/  F2FP.BF16.F32.PACK_AB R128, R228, R179 ;  /* 0x000000b3e480723e */ /* 0x000fce00000010ff */
.L_x_920:
        /* <DEDUP_REMOVED lines=13> */
.L_x_918:
[----:B------:R-:W-:Y:S05]  /*5660*/  BSYNC.RECONVERGENT B1 ;  /* 0x0000000000017941 */ /* 0x000fea0003800200 */
.L_x_917:
        /* <DEDUP_REMOVED lines=84> */
[----:B------:R-:W-:Y:S01]  /*5bb0*/  FADD.FTZ R137, R219, -R248 ;  /* 0x800000f8db897221 */ /* 0x000fe20000010000 */
[----:B------:R-:W-:-:S03]  /*5bc0*/  FFMA.FTZ R248, R20, UR4, R181 ;  /* 0x0000000414f87c23 */ /* 0x000fc600080100b5 */
[----:B------:R-:W-:Y:S01]  /*5bd0*/  FMUL.FTZ R137, R137, UR24 ;  /* 0x0000001889897c20 */ /* 0x000fe20008410000 */
[----:B------:R-:W-:-:S03]  /*5be0*/  FADD.FTZ R155, R199, -R248 ;  /* 0x800000f8c79b7221 */ /* 0x000fc60000010000 */
[----:B------:R-:W-:Y:S01]  /*5bf0*/  @P5 FMUL.FTZ R140, R137, UR12 ;  /* 0x0000000c898c5c20 */ /* 0x000fe20008410000 */
[----:B------:R-:W-:Y:S01]  /*5c00*/  FMUL.FTZ R155, R155, UR24 ;  /* 0x000000189b9b7c20 */ /* 0x000fe20008410000 */
[----:B------:R-:W-:Y:S02]  /*5c10*/  F2FP.BF16.F32.PACK_AB R154, R137, R154 ;  /* 0x0000009a899a723e */ /* 0x000fe400000010ff */
        /* <DEDUP_REMOVED lines=11> */
[----:B------:R-:W-:Y:S01]  /*5cd0*/  @P6 FMUL.FTZ R141, R155, UR12 ;  /* 0x0000000c9b8d6c20 */ /* 0x000fe20008410000 */
[----:B------:R-:W0:Y:S01]  /*5ce0*/  @P6 LDC R140, c[0x0][0x408] ;  /* 0x00010200ff8c6b82 */ /* 0x000e220000000800 */
[----:B------:R-:W-:Y:S02]  /*5cf0*/  ISETP.GE.U32.AND P5, PT, R24, RZ, PT ;  /* 0x000000ff1800720c */ /* 0x000fe40003fa6070 */
[----:B------:R-:W-:Y:S02]  /*5d00*/  F2FP.BF16.F32.PACK_AB R138, R139, R138 ;  /* 0x0000008a8b8a723e */ /* 0x000fe400000010ff */
[----:B------:R-:W-:Y:S01]  /*5d10*/  ISETP.GE.U32.AND.EX P5, PT, R25, 0x1000000, PT, P5 ;  /* 0x010000001900780c */ /* 0x000fe20003fa6150 */
[----:B0-----:R-:W-:Y:S01]  /*5d20*/  @P6 FMUL.FTZ R247, R141, R140 ;  /* 0x0000008c8df76220 */ /* 0x001fe20000410000 */
[----:B------:R-:W-:Y:S01]  /*5d30*/  @P6 SHF.L.U32 R140, R179, 0x10, RZ ;  /* 0x00000010b38c6819 */ /* 0x000fe200000006ff */
[----:B------:R-:W-:-:S10]  /*5d40*/  HFMA2 R141, -RZ, RZ, 0, 0 ;  /* 0x00000000ff8d7431 */ /* 0x000fd400000001ff */
[----:B------:R-:W-:Y:S01]  /*5d50*/  @P5 PRMT R179, R179, 0x7632, R179 ;  /* 0x00007632b3b35816 */ /* 0x000fe200000000b3 */
        /* <DEDUP_REMOVED lines=47> */
.L_x_923:
        /* <DEDUP_REMOVED lines=120> */
[----:B------:R-:W-:Y:S01]  /*67d0*/  @P6 FMUL.FTZ R231, R141, R232 ;  /* 0x000000e88de76220 */ /* 0x000fe20000410000 */
[----:B------:R-:W-:Y:S01]  /*67e0*/  @P6 FFMA.FTZ R232, R20, UR4, R181 ;  /* 0x0000000414e86c23 */ /* 0x000fe200080100b5 */
[----:B------:R-:W0:Y:S01]  /*67f0*/  @P6 LDC R141, c[0x0][0x408] ;  /* 0x00010200ff8d6b82 */ /* 0x000e220000000800 */
[----:B------:R-:W-:Y:S01]  /*6800*/  @P5 SHF.L.U32 R179, R179, 0x10, RZ ;  /* 0x00000010b3b35819 */ /* 0x000fe200000006ff */
        /* <DEDUP_REMOVED lines=30> */
[----:B------:R-:W-:Y:S01]  /*69f0*/  @P5 FMUL.FTZ R248, R231, UR12 ;  /* 0x0000000ce7f85c20 */ /* 0x000fe20008410000 */
[----:B------:R-:W-:-:S03]  /*6a00*/  HFMA2 R231, -RZ, RZ, 0, 0 ;  /* 0x00000000ffe77431 */ /* 0x000fc600000001ff */
[----:B0-----:R-:W-:-:S04]  /*6a10*/  @P5 FMUL.FTZ R179, R248, R179 ;  /* 0x000000b3f8b35220 */ /* 0x001fc80000410000 */
[----:B------:R-:W-:Y:S01]  /*6a20*/  @P5 FMUL.FTZ R231, R176, R179 ;  /* 0x000000b3b0e75220 */ /* 0x000fe20000410000 */
[----:B------:R-:W-:Y:S01]  /*6a30*/  @P5 FFMA.FTZ R179, R12, UR4, R181 ;  /* 0x000000040cb35c23 */ /* 0x000fe200080100b5 */
[----:B------:R-:W0:Y:S03]  /*6a40*/  @P5 LDC R176, c[0x0][0x408] ;  /* 0x00010200ffb05b82 */ /* 0x000e260000000800 */
[----:B------:R-:W-:-:S04]  /*6a50*/  @P5 FADD.FTZ R179, R214, -R179 ;  /* 0x800000b3d6b35221 */ /* 0x000fc80000010000 */
        /* <DEDUP_REMOVED lines=8> */
.L_x_924:
        /* <DEDUP_REMOVED lines=13> */
.L_x_922:
[----:B------:R-:W-:Y:S05]  /*6bb0*/  BSYNC.RECONVERGENT B1 ;  /* 0x0000000000017941 */ /* 0x000fea0003800200 */
.L_x_921:
        /* <DEDUP_REMOVED lines=43> */
[----:B------:R-:W-:Y:S01]  /*6e70*/  FADD.FTZ R183, R146, R183 ;  /* 0x000000b792b77221 */ /* 0x000fe20000010000 */
[----:B------:R-:W0:Y:S02]  /*6e80*/  @P5 LDC R154, c[0x0][0x408] ;  /* 0x00010200ff9a5b82 */ /* 0x000e240000000800 */
        /* <DEDUP_REMOVED lines=10> */
[----:B0-----:R-:W-:Y:S01]  /*6f30*/  @P5 FMUL.FTZ R154, R233, R154 ;  /* 0x0000009ae99a5220 */ /* 0x001fe20000410000 */
[----:B------:R-:W-:-:S03]  /*6f40*/  MOV R233, RZ ;  /* 0x000000ff00e97202 */ /* 0x000fc60000000f00 */
        /* <DEDUP_REMOVED lines=14> */
[----:B------:R-:W-:-:S04]  /*7030*/  @P5 PRMT R178, R178, 0x7632, R178 ;  /* 0x00007632b2b25816 */ /* 0x000fc800000000b2 */
[----:B------:R-:W-:Y:S01]  /*7040*/  @P5 SHF.L.U32 R178, R178, 0x10, RZ ;  /* 0x00000010b2b25819 */ /* 0x000fe200000006ff */
        /* <DEDUP_REMOVED lines=12> */
[----:B------:R-:W-:-:S03]  /*7110*/  HFMA2 R228, -RZ, RZ, 0, 0 ;  /* 0x00000000ffe47431 */ /* 0x000fc600000001ff */
[----:B------:R-:W-:-:S04]  /*7120*/  FMUL.FTZ R145, R145, UR24 ;  /* 0x0000001891917c20 */ /* 0x000fc80008410000 */
[C---:B------:R-:W-:Y:S01]  /*7130*/  @P5 FMUL.FTZ R148, R145.reuse, UR12 ;  /* 0x0000000c91945c20 */ /* 0x040fe20008410000 */
[----:B------:R-:W-:-:S03]  /*7140*/  F2FP.BF16.F32.PACK_AB R154, R145, R154 ;  /* 0x0000009a919a723e */ /* 0x000fc600000010ff */
[----:B-1----:R-:W-:Y:S02]  /*7150*/  @P5 FMUL.FTZ R147, R148, R147 ;  /* 0x0000009394935220 */ /* 0x002fe40000410000 */
[----:B------:R-:W0:Y:S02]  /*7160*/  @P5 LDC R148, c[0x0][0x408] ;  /* 0x00010200ff945b82 */ /* 0x000e240000000800 */
[----:B------:R-:W-:Y:S01]  /*7170*/  @P5 FMUL.FTZ R228, R178, R147 ;  /* 0x00000093b2e45220 */ /* 0x000fe20000410000 */
[----:B------:R-:W-:Y:S01]  /*7180*/  @P5 FMUL.FTZ R147, R145, UR12 ;  /* 0x0000000c91935c20 */ /* 0x000fe20008410000 */
[----:B------:R-:W-:Y:S01]  /*7190*/  FFMA.FTZ R178, R2, UR4, R181 ;  /* 0x0000000402b27c23 */ /* 0x000fe200080100b5 */
[----:B------:R-:W-:Y:S01]  /*71a0*/  F2FP.BF16.F32.PACK_AB R145, R233, R232 ;  /* 0x000000e8e991723e */ /* 0x000fe200000010ff */
[----:B------:R-:W-:Y:S02]  /*71b0*/  FADD.FTZ R228, R149, R228 ;  /* 0x000000e495e47221 */ /* 0x000fe40000010000 */
[----:B------:R-:W-:-:S04]  /*71c0*/  FADD.FTZ R155, R197, -R178 ;  /* 0x800000b2c59b7221 */ /* 0x000fc80000010000 */
[----:B------:R-:W-:Y:S01]  /*71d0*/  FMUL.FTZ R155, R155, UR24 ;  /* 0x000000189b9b7c20 */ /* 0x000fe20008410000 */
        /* <DEDUP_REMOVED lines=11> */
[----:B------:R-:W-:-:S04]  /*7290*/  HFMA2 R149, -RZ, RZ, 0, 0 ;  /* 0x00000000ff957431 */ /* 0x000fc800000001ff */
        /* <DEDUP_REMOVED lines=8> */
[----:B------:R-:W-:-:S04]  /*7320*/  FFMA.FTZ R149, R229, UR4, R181 ;  /* 0x00000004e5957c23 */ /* 0x000fc800080100b5 */
[----:B------:R-:W-:-:S04]  /*7330*/  FADD.FTZ R149, R230, -R149 ;  /* 0x80000095e6957221 */ /* 0x000fc80000010000 */
[----:B------:R-:W-:Y:S01]  /*7340*/  FMUL.FTZ R248, R149, UR24 ;  /* 0x0000001895f87c20 */ /* 0x000fe20008410000 */
[----:B------:R-:W-:Y:S01]  /*7350*/  @P5 PRMT R149, R179, 0x7632, R149 ;  /* 0x00007632b3955816 */ /* 0x000fe20000000095 */
[----:B------:R-:W-:Y:S02]  /*7360*/  HFMA2 R179, -RZ, RZ, 0, 0 ;  /* 0x00000000ffb37431 */ /* 0x000fe400000001ff */
[C---:B------:R-:W-:Y:S01]  /*7370*/  FMUL.FTZ R150, R248.reuse, UR12 ;  /* 0x0000000cf8967c20 */ /* 0x040fe20008410000 */
[----:B------:R-:W-:Y:S02]  /*7380*/  @P5 SHF.L.U32 R149, R149, 0x10, RZ ;  /* 0x0000001095955819 */ /* 0x000fe400000006ff */
[----:B------:R-:W-:Y:S01]  /*7390*/  F2FP.BF16.F32.PACK_AB R155, R248, R155 ;  /* 0x0000009bf89b723e */ /* 0x000fe200000010ff */
[----:B------:R-:W-:-:S04]  /*73a0*/  FMUL.FTZ R150, R150, UR25 ;  /* 0x0000001996967c20 */ /* 0x000fc80008410000 */
[----:B------:R-:W-:Y:S01]  /*73b0*/  @P5 FMUL.FTZ R179, R150, R149 ;  /* 0x0000009596b35220 */ /* 0x000fe20000410000 */
[----:B------:R-:W-:-:S03]  /*73c0*/  MOV R149, RZ ;  /* 0x000000ff00957202 */ /* 0x000fc60000000f00 */
[----:B------:R-:W-:Y:S01]  /*73d0*/  FADD.FTZ R179, R151, R179 ;  /* 0x000000b397b37221 */ /* 0x000fe20000010000 */
[----:B------:R-:W-:-:S05]  /*73e0*/  @P5 SHF.L.U32 R151, R237, 0x10, RZ ;  /* 0x00000010ed975819 */ /* 0x000fca00000006ff */
[----:B------:R-:W-:Y:S01]  /*73f0*/  @P5 FMUL.FTZ R149, R150, R151 ;  /* 0x0000009796955220 */ /* 0x000fe20000410000 */
[----:B------:R-:W-:Y:S01]  /*7400*/  LOP3.LUT P5, RZ, R22, 0xff, RZ, 0xc0, !PT ;  /* 0x000000ff16ff7812 */ /* 0x000fe200078ac0ff */
[----:B------:R-:W-:Y:S01]  /*7410*/  FFMA.FTZ R150, R190, UR4, R181 ;  /* 0x00000004be967c23 */ /* 0x000fe200080100b5 */
[----:B------:R-:W-:Y:S02]  /*7420*/  HFMA2 R181, -RZ, RZ, 0, 0 ;  /* 0x00000000ffb57431 */ /* 0x000fe400000001ff */
[----:B------:R-:W-:Y:S01]  /*7430*/  F2FP.BF16.F32.PACK_AB R147, R149, R148 ;  /* 0x000000949593723e */ /* 0x000fe200000010ff */
[----:B------:R-:W-:-:S04]  /*7440*/  FADD.FTZ R150, R207, -R150 ;  /* 0x80000096cf967221 */ /* 0x000fc80000010000 */
[----:B------:R-:W-:-:S04]  /*7450*/  FMUL.FTZ R150, R150, UR24 ;  /* 0x0000001896967c20 */ /* 0x000fc80008410000 */
[----:B------:R-:W-:Y:S01]  /*7460*/  @P5 FMUL.FTZ R151, R150, UR12 ;  /* 0x0000000c96975c20 */ /* 0x000fe20008410000 */
[----:B------:R-:W-:Y:S02]  /*7470*/  @P5 SHF.L.U32 R176, R176, 0x10, RZ ;  /* 0x00000010b0b05819 */ /* 0x000fe400000006ff */
[----:B------:R-:W-:Y:S01]  /*7480*/  F2FP.BF16.F32.PACK_AB R152, R152, R150 ;  /* 0x000000969898723e */ /* 0x000fe200000010ff */
[----:B------:R-:W-:-:S04]  /*7490*/  @P5 FMUL.FTZ R151, R151, UR25 ;  /* 0x0000001997975c20 */ /* 0x000fc80008410000 */
[----:B------:R-:W-:Y:S02]  /*74a0*/  @P5 FMUL.FTZ R181, R176, R151 ;  /* 0x00000097b0b55220 */ /* 0x000fe40000410000 */
[----:B------:R-:W0:Y:S02]  /*74b0*/  @P5 LDC R151, c[0x0][0x408] ;  /* 0x00010200ff975b82 */ /* 0x000e240000000800 */
[----:B------:R-:W-:Y:S01]  /*74c0*/  FADD.FTZ R176, R144, R181 ;  /* 0x000000b590b07221 */ /* 0x000fe20000010000 */
[----:B------:R-:W-:-:S04]  /*74d0*/  @P5 FMUL.FTZ R144, R150, UR12 ;  /* 0x0000000c96905c20 */ /* 0x000fc80008410000 */
[----:B0-----:R-:W-:Y:S01]  /*74e0*/  @P5 FMUL.FTZ R248, R144, R151 ;  /* 0x0000009790f85220 */ /* 0x001fe20000410000 */
[----:B------:R-:W-:Y:S02]  /*74f0*/  @P5 SHF.L.U32 R151, R60, 0x10, RZ ;  /* 0x000000103c975819 */ /* 0x000fe400000006ff */
[----:B------:R-:W-:-:S03]  /*7500*/  MOV R144, RZ ;  /* 0x000000ff00907202 */ /* 0x000fc60000000f00 */
[----:B------:R-:W-:-:S05]  /*7510*/  @P5 FMUL.FTZ R144, R248, R151 ;  /* 0x00000097f8905220 */ /* 0x000fca0000410000 */
[----:B------:R-:W-:Y:S01]  /*7520*/  F2FP.BF16.F32.PACK_AB R144, R231, R144 ;  /* 0x00000090e790723e */ /* 0x000fe200000010ff */
[----:B------:R-:W-:Y:S06]  /*7530*/  BRA `(.L_x_927) ;  /* 0x0000000800847947 */ /* 0x000fec0003800000 */
.L_x_926:
        /* <DEDUP_REMOVED lines=20> */
[----:B-1----:R-:W-:Y:S01]  /*7680*/  @P5 FMUL.FTZ R228, R182, R231 ;  /* 0x000000e7b6e45220 */ /* 0x002fe20000410000 */
[----:B------:R-:W-:Y:S01]  /*7690*/  MOV R231, RZ ;  /* 0x000000ff00e77202 */ /* 0x000fe20000000f00 */
[----:B------:R-:W0:Y:S02]  /*76a0*/  @P6 LDC R182, c[0x0][0x408] ;  /* 0x00010200ffb66b82 */ /* 0x000e240000000800 */
[----:B------:R-:W-:Y:S01]  /*76b0*/  @P5 FMUL.FTZ R231, R228, R183 ;  /* 0x000000b7e4e75220 */ /* 0x000fe20000410000 */
[----:B------:R-:W-:Y:S01]  /*76c0*/  @P6 FFMA.FTZ R228, R4, UR4, R181 ;  /* 0x0000000404e46c23 */ /* 0x000fe200080100b5 */
[----:B------:R-:W-:-:S03]  /*76d0*/  LOP3.LUT P5, RZ, R22, 0xff000000, RZ, 0xc0, !PT ;  /* 0xff00000016ff7812 */ /* 0x000fc600078ac0ff */
[----:B------:R-:W-:-:S04]  /*76e0*/  @P6 FADD.FTZ R228, R203, -R228 ;  /* 0x800000e4cbe46221 */ /* 0x000fc80000010000 */
[----:B------:R-:W-:-:S04]  /*76f0*/  @P6 FMUL.FTZ R228, R228, UR24 ;  /* 0x00000018e4e46c20 */ /* 0x000fc80008410000 */
[----:B------:R-:W-:Y:S01]  /*7700*/  @P6 FMUL.FTZ R183, R228, UR12 ;  /* 0x0000000ce4b76c20 */ /* 0x000fe20008410000 */
[----:B------:R-:W-:-:S04]  /*7710*/  @P6 FFMA.FTZ R228, R4, UR4, R181 ;  /* 0x0000000404e46c23 */ /* 0x000fc800080100b5 */
[----:B------:R-:W-:Y:S01]  /*7720*/  @P6 FADD.FTZ R228, R203, -R228 ;  /* 0x800000e4cbe46221 */ /* 0x000fe20000010000 */
[----:B0-----:R-:W-:Y:S01]  /*7730*/  @P6 FMUL.FTZ R233, R183, R182 ;  /* 0x000000b6b7e96220 */ /* 0x001fe20000410000 */
[C---:B------:R-:W-:Y:S01]  /*7740*/  @P6 SHF.L.U32 R182, R177.reuse, 0x10, RZ ;  /* 0x00000010b1b66819 */ /* 0x040fe200000006ff */
[----:B------:R-:W-:Y:S02]  /*7750*/  HFMA2 R183, -RZ, RZ, 0, 0 ;  /* 0x00000000ffb77431 */ /* 0x000fe400000001ff */
[----:B------:R-:W-:Y:S01]  /*7760*/  @P6 FMUL.FTZ R228, R228, UR24 ;  /* 0x00000018e4e46c20 */ /* 0x000fe20008410000 */
[----:B------:R-:W-:Y:S01]  /*7770*/  @P5 PRMT R177, R177, 0x7632, R177 ;  /* 0x00007632b1b15816 */ /* 0x000fe200000000b1 */
[----:B------:R-:W-:Y:S02]  /*7780*/  @P6 FMUL.FTZ R183, R182, R233 ;  /* 0x000000e9b6b76220 */ /* 0x000fe40000410000 */
[----:B------:R-:W-:Y:S01]  /*7790*/  @P6 FMUL.FTZ R233, R228, UR12 ;  /* 0x0000000ce4e96c20 */ /* 0x000fe20008410000 */
[----:B------:R-:W0:Y:S01]  /*77a0*/  @P6 LDC R182, c[0x0][0x408] ;  /* 0x00010200ffb66b82 */ /* 0x000e220000000800 */
[----:B------:R-:W-:Y:S01]  /*77b0*/  @P5 SHF.L.U32 R177, R177, 0x10, RZ ;  /* 0x00000010b1b15819 */ /* 0x000fe200000006ff */
[----:B------:R-:W-:Y:S01]  /*77c0*/  FADD.FTZ R183, R146, R183 ;  /* 0x000000b792b77221 */ /* 0x000fe20000010000 */
[----:B------:R-:W-:Y:S01]  /*77d0*/  MOV R146, RZ ;  /* 0x000000ff00927202 */ /* 0x000fe20000000f00 */
        /* <DEDUP_REMOVED lines=32> */
[----:B------:R-:W-:-:S04]  /*79e0*/  @P5 PRMT R178, R178, 0x7632, R178 ;  /* 0x00007632b2b25816 */ /* 0x000fc800000000b2 */
[----:B------:R-:W-:Y:S01]  /*79f0*/  @P5 SHF.L.U32 R178, R178, 0x10, RZ ;  /* 0x00000010b2b25819 */ /* 0x000fe200000006ff */
        /* <DEDUP_REMOVED lines=16> */
[----:B------:R-:W-:-:S03]  /*7b00*/  HFMA2 R228, -RZ, RZ, 0, 0 ;  /* 0x00000000ffe47431 */ /* 0x000fc600000001ff */
[----:B0-----:R-:W-:Y:S02]  /*7b10*/  @P5 FMUL.FTZ R233, R233, R148 ;  /* 0x00000094e9e95220 */ /* 0x001fe40000410000 */
[----:B------:R-:W0:Y:S02]  /*7b20*/  @P5 LDC R148, c[0x0][0x408] ;  /* 0x00010200ff945b82 */ /* 0x000e240000000800 */
[----:B------:R-:W-:Y:S01]  /*7b30*/  @P5 FMUL.FTZ R228, R178, R233 ;  /* 0x000000e9b2e45220 */ /* 0x000fe20000410000 */
[----:B------:R-:W-:-:S03]  /*7b40*/  @P5 FFMA.FTZ R178, R187, UR4, R181 ;  /* 0x00000004bbb25c23 */ /* 0x000fc600080100b5 */
        /* <DEDUP_REMOVED lines=32> */
[----:B------:R-:W-:Y:S01]  /*7d50*/  FFMA.FTZ R233, R229, UR4, R181 ;  /* 0x00000004e5e97c23 */ /* 0x000fe200080100b5 */
[----:B------:R-:W-:-:S03]  /*7d60*/  HFMA2 R150, -RZ, RZ, 0, 0 ;  /* 0x00000000ff967431 */ /* 0x000fc600000001ff */
[----:B------:R-:W-:-:S04]  /*7d70*/  FADD.FTZ R233, R230, -R233 ;  /* 0x800000e9e6e97221 */ /* 0x000fc80000010000 */
[----:B------:R-:W-:-:S04]  /*7d80*/  FMUL.FTZ R232, R233, UR24 ;  /* 0x00000018e9e87c20 */ /* 0x000fc80008410000 */
[----:B------:R-:W-:-:S04]  /*7d90*/  FMUL.FTZ R232, R232, UR12 ;  /* 0x0000000ce8e87c20 */ /* 0x000fc80008410000 */
[----:B------:R-:W-:-:S04]  /*7da0*/  FMUL.FTZ R232, R232, UR25 ;  /* 0x00000019e8e87c20 */ /* 0x000fc80008410000 */
[----:B------:R-:W-:-:S04]  /*7db0*/  @P5 FMUL.FTZ R150, R179, R232 ;  /* 0x000000e8b3965220 */ /* 0x000fc80000410000 */
[----:B------:R-:W-:Y:S01]  /*7dc0*/  FADD.FTZ R179, R151, R150 ;  /* 0x0000009697b37221 */ /* 0x000fe20000010000 */
[----:B------:R-:W-:Y:S02]  /*7dd0*/  @P5 SHF.L.U32 R151, R237, 0x10, RZ ;  /* 0x00000010ed975819 */ /* 0x000fe400000006ff */
[----:B------:R-:W-:-:S03]  /*7de0*/  MOV R150, RZ ;  /* 0x000000ff00967202 */ /* 0x000fc60000000f00 */
[----:B------:R-:W-:Y:S01]  /*7df0*/  @P5 FMUL.FTZ R150, R151, R232 ;  /* 0x000000e897965220 */ /* 0x000fe20000410000 */
[----:B------:R-:W-:Y:S01]  /*7e00*/  LOP3.LUT P5, RZ, R22, 0xff, RZ, 0xc0, !PT ;  /* 0x000000ff16ff7812 */ /* 0x000fe200078ac0ff */
[----:B------:R-:W-:-:S03]  /*7e10*/  HFMA2 R151, -RZ, RZ, 0, 0 ;  /* 0x00000000ff977431 */ /* 0x000fc600000001ff */
[----:B------:R-:W-:-:S09]  /*7e20*/  F2FP.BF16.F32.PACK_AB R147, R150, R149 ;  /* 0x000000959693723e */ /* 0x000fd200000010ff */
[----:B------:R-:W-:Y:S01]  /*7e30*/  @P5 FFMA.FTZ R232, R190, UR4, R181 ;  /* 0x00000004bee85c23 */ /* 0x000fe200080100b5 */
[----:B------:R-:W-:-:S03]  /*7e40*/  @P5 SHF.L.U32 R176, R176, 0x10, RZ ;  /* 0x00000010b0b05819 */ /* 0x000fc600000006ff */
[----:B------:R-:W-:-:S04]  /*7e50*/  @P5 FADD.FTZ R232, R207, -R232 ;  /* 0x800000e8cfe85221 */ /* 0x000fc80000010000 */
[----:B------:R-:W-:-:S04]  /*7e60*/  @P5 FMUL.FTZ R232, R232, UR24 ;  /* 0x00000018e8e85c20 */ /* 0x000fc80008410000 */
[----:B------:R-:W-:-:S04]  /*7e70*/  @P5 FMUL.FTZ R232, R232, UR12 ;  /* 0x0000000ce8e85c20 */ /* 0x000fc80008410000 */
[----:B------:R-:W-:Y:S01]  /*7e80*/  @P5 FMUL.FTZ R233, R232, UR25 ;  /* 0x00000019e8e95c20 */ /* 0x000fe20008410000 */
[----:B------:R-:W-:-:S03]  /*7e90*/  @P5 FFMA.FTZ R232, R190, UR4, R181 ;  /* 0x00000004bee85c23 */ /* 0x000fc600080100b5 */
[----:B------:R-:W-:Y:S01]  /*7ea0*/  @P5 FMUL.FTZ R151, R176, R233 ;  /* 0x000000e9b0975220 */ /* 0x000fe20000410000 */
[----:B------:R-:W-:Y:S01]  /*7eb0*/  @P5 FADD.FTZ R232, R207, -R232 ;  /* 0x800000e8cfe85221 */ /* 0x000fe20000010000 */
[----:B------:R-:W0:Y:S03]  /*7ec0*/  @P5 LDC R176, c[0x0][0x408] ;  /* 0x00010200ffb05b82 */ /* 0x000e260000000800 */
[----:B------:R-:W-:-:S04]  /*7ed0*/  @P5 FMUL.FTZ R232, R232, UR24 ;  /* 0x00000018e8e85c20 */ /* 0x000fc80008410000 */
[----:B------:R-:W-:Y:S01]  /*7ee0*/  @P5 FMUL.FTZ R181, R232, UR12 ;  /* 0x0000000ce8b55c20 */ /* 0x000fe20008410000 */
[----:B------:R-:W-:-:S03]  /*7ef0*/  MOV R232, RZ ;  /* 0x000000ff00e87202 */ /* 0x000fc60000000f00 */
[----:B0-----:R-:W-:Y:S01]  /*7f00*/  @P5 FMUL.FTZ R181, R181, R176 ;  /* 0x000000b0b5b55220 */ /* 0x001fe20000410000 */
[----:B------:R-:W-:-:S05]  /*7f10*/  @P5 SHF.L.U32 R176, R60, 0x10, RZ ;  /* 0x000000103cb05819 */ /* 0x000fca00000006ff */
[----:B------:R-:W-:Y:S01]  /*7f20*/  @P5 FMUL.FTZ R232, R181, R176 ;  /* 0x000000b0b5e85220 */ /* 0x000fe20000410000 */
[----:B------:R-:W-:-:S04]  /*7f30*/  FADD.FTZ R176, R144, R151 ;  /* 0x0000009790b07221 */ /* 0x000fc80000010000 */
[----:B------:R-:W-:-:S07]  /*7f40*/  F2FP.BF16.F32.PACK_AB R144, R231, R232 ;  /* 0x000000e8e790723e */ /* 0x000fce00000010ff */
.L_x_927:
[----:B------:R-:W0:Y:S08]  /*7f50*/  @P0 LDC.64 R150, c[0x0][0x478] ;  /* 0x00011e00ff960b82 */ /* 0x000e300000000a00 */
[----:B------:R-:W1:Y:S01]  /*7f60*/  LDC.64 R148, c[0x0][0x468] ;  /* 0x00011a00ff947b82 */ /* 0x000e620000000a00 */
[----:B0-----:R-:W-:-:S05]  /*7f70*/  @P0 IMAD.WIDE.U32 R150, R8, 0x10, R150 ;  /* 0x0000001008960825 */ /* 0x001fca00078e0096 */
[----:B------:R0:W-:Y:S01]  /*7f80*/  @P0 STG.E.128 desc[UR14][R150.64], R152 ;  /* 0x0000009896000986 */ /* 0x0001e2000c101d0e */
[----:B-1----:R-:W-:-:S05]  /*7f90*/  IMAD.WIDE.U32 R148, R8, 0x10, R148 ;  /* 0x0000001008947825 */ /* 0x002fca00078e0094 */
[----:B------:R1:W-:Y:S01]  /*7fa0*/  STG.E.128 desc[UR14][R148.64], R144 ;  /* 0x0000009094007986 */ /* 0x0003e2000c101d0e */
[----:B0-----:R-:W-:Y:S02]  /*7fb0*/  MOV R150, R178 ;  /* 0x000000b200967202 */ /* 0x001fe40000000f00 */
[----:B------:R-:W-:Y:S02]  /*7fc0*/  MOV R151, R179 ;  /* 0x000000b300977202 */ /* 0x000fe40000000f00 */
[----:B-1----:R-:W-:Y:S02]  /*7fd0*/  MOV R144, R176 ;  /* 0x000000b000907202 */ /* 0x002fe40000000f00 */
[----:B------:R-:W-:Y:S02]  /*7fe0*/  MOV R145, R180 ;  /* 0x000000b400917202 */ /* 0x000fe40000000f00 */
[----:B------:R-:W-:Y:S02]  /*7ff0*/  MOV R146, R183 ;  /* 0x000000b700927202 */ /* 0x000fe40000000f00 */
[----:B------:R-:W-:-:S02]  /*8000*/  MOV R147, R182 ;  /* 0x000000b600937202 */ /* 0x000fc40000000f00 */
[----:B------:R-:W-:Y:S02]  /*8010*/  MOV R148, R177 ;  /* 0x000000b100947202 */ /* 0x000fe40000000f00 */
[----:B------:R-:W-:Y:S01]  /*8020*/  MOV R149, R228 ;  /* 0x000000e400957202 */ /* 0x000fe20000000f00 */
[----:B------:R-:W-:Y:S06]  /*8030*/  BRA `(.L_x_925) ;  /* 0x0000004400307947 */ /* 0x000fec0003800000 */
.L_x_912:
        /* <DEDUP_REMOVED lines=9> */
[----:B-----5:R-:W-:Y:S02]  /*80d0*/  LOP3.LUT P0, RZ, R184, 0xff, RZ, 0xc0, !PT ;  /* 0x000000ffb8ff7812 */ /* 0x020fe4000780c0ff */
[----:B------:R-:W-:Y:S01]  /*80e0*/  MOV R228, RZ ;  /* 0x000000ff00e47202 */ /* 0x000fe20000000f00 */
[----:B------:R-:W-:Y:S01]  /*80f0*/  FADD.FTZ R183, R201, -R180 ;  /* 0x800000b4c9b77221 */ /* 0x000fe20000010000 */
[----:B------:R-:W-:-:S05]  /*8100*/  SHF.L.U32 R180, R156, 0x10, RZ ;  /* 0x000000109cb47819 */ /* 0x000fca00000006ff */
[----:B------:R-:W-:Y:S01]  /*8110*/  FFMA.FTZ R180, R183, UR24, R180 ;  /* 0x00000018b7b47c23 */ /* 0x000fe200080100b4 */
[----:B------:R-:W-:-:S03]  /*8120*/  HFMA2 R183, -RZ, RZ, 0, 0 ;  /* 0x00000000ffb77431 */ /* 0x000fc600000001ff */
[----:B------:R-:W-:Y:S01]  /*8130*/  FMUL.FTZ R180, R180, UR12 ;  /* 0x0000000cb4b47c20 */ /* 0x000fe20008410000 */
[----:B------:R-:W-:-:S03]  /*8140*/  @P0 SHF.L.U32 R182, R36, 0x10, RZ ;  /* 0x0000001024b60819 */ /* 0x000fc600000006ff */
[----:B------:R-:W-:Y:S01]  /*8150*/  FMUL.FTZ R231, R180, UR25 ;  /* 0x00000019b4e77c20 */ /* 0x000fe20008410000 */
[----:B------:R-:W-:Y:S02]  /*8160*/  @P0 SHF.L.U32 R180, R176, 0x10, RZ ;  /* 0x00000010b0b40819 */ /* 0x000fe400000006ff */
[----:B------:R-:W-:Y:S01]  /*8170*/  PRMT R176, R156, 0x7632, R176 ;  /* 0x000076329cb07816 */ /* 0x000fe200000000b0 */
[----:B------:R-:W-:Y:S01]  /*8180*/  @P0 FMUL.FTZ R228, R182, R231 ;  /* 0x000000e7b6e40220 */ /* 0x000fe20000410000 */
[----:B------:R-:W-:Y:S01]  /*8190*/  FFMA.FTZ R182, R196, UR4, R181 ;  /* 0x00000004c4b67c23 */ /* 0x000fe200080100b5 */
[----:B------:R-:W-:Y:S01]  /*81a0*/  @P0 FMUL.FTZ R183, R231, R180 ;  /* 0x000000b4e7b70220 */ /* 0x000fe20000410000 */
[----:B------:R-:W-:Y:S02]  /*81b0*/  LOP3.LUT P0, RZ, R184, 0xff00, RZ, 0xc0, !PT ;  /* 0x0000ff00b8ff7812 */ /* 0x000fe4000780c0ff */
[----:B------:R-:W-:Y:S01]  /*81c0*/  SHF.L.U32 R180, R176, 0x10, RZ ;  /* 0x00000010b0b47819 */ /* 0x000fe200000006ff */
[----:B------:R-:W-:-:S04]  /*81d0*/  FADD.FTZ R231, R227, -R182 ;  /* 0x800000b6e3e77221 */ /* 0x000fc80000010000 */
[----:B------:R-:W-:Y:S01]  /*81e0*/  FFMA.FTZ R180, R231, UR24, R180 ;  /* 0x00000018e7b47c23 */ /* 0x000fe200080100b4 */
[----:B------:R-:W-:-:S03]  /*81f0*/  MOV R231, RZ ;  /* 0x000000ff00e77202 */ /* 0x000fc60000000f00 */
[----:B------:R-:W-:Y:S02]  /*8200*/  FMUL.FTZ R180, R180, UR12 ;  /* 0x0000000cb4b47c20 */ /* 0x000fe40008410000 */
[----:B------:R-:W-:Y:S02]  /*8210*/  @P0 PRMT R176, R176, 0x7632, R176 ;  /* 0x00007632b0b00816 */ /* 0x000fe400000000b0 */
[----:B------:R-:W-:Y:S01]  /*8220*/  FMUL.FTZ R233, R180, UR25 ;  /* 0x00000019b4e97c20 */ /* 0x000fe20008410000 */
[----:B------:R-:W-:Y:S02]  /*8230*/  @P0 SHF.L.U32 R180, R246, 0x10, RZ ;  /* 0x00000010f6b40819 */ /* 0x000fe400000006ff */
[----:B------:R-:W-:Y:S01]  /*8240*/  @P0 SHF.L.U32 R182, R176, 0x10, RZ ;  /* 0x00000010b0b60819 */ /* 0x000fe200000006ff */
[----:B------:R-:W-:Y:S02]  /*8250*/  HFMA2 R176, -RZ, RZ, 0, 0 ;  /* 0x00000000ffb07431 */ /* 0x000fe400000001ff */
[----:B------:R-:W-:Y:S01]  /*8260*/  @P0 FMUL.FTZ R231, R180, R233 ;  /* 0x000000e9b4e70220 */ /* 0x000fe20000410000 */
[----:B------:R-:W-:Y:S01]  /*8270*/  SHF.L.U32 R180, R157, 0x10, RZ ;  /* 0x000000109db47819 */ /* 0x000fe200000006ff */
[----:B------:R-:W-:Y:S01]  /*8280*/  @P0 FMUL.FTZ R176, R233, R182 ;  /* 0x000000b6e9b00220 */ /* 0x000fe20000410000 */
[----:B------:R-:W-:Y:S01]  /*8290*/  FFMA.FTZ R233, R16, UR4, R181 ;  /* 0x0000000410e97c23 */ /* 0x000fe200080100b5 */
[----:B------:R-:W-:-:S02]  /*82a0*/  LOP3.LUT P0, RZ, R184, 0xff0000, RZ, 0xc0, !PT ;  /* 0x00ff0000b8ff7812 */ /* 0x000fc4000780c0ff */
[----:B------:R-:W-:Y:S01]  /*82b0*/  FADD.FTZ R176, R121, R176 ;  /* 0x000000b079b07221 */ /* 0x000fe20000010000 */
[----:B------:R-:W-:Y:S01]  /*82c0*/  FADD.FTZ R233, R210, -R233 ;  /* 0x800000e9d2e97221 */ /* 0x000fe20000010000 */
[----:B------:R-:W-:-:S03]  /*82d0*/  HFMA2 R121, -RZ, RZ, 0, 0 ;  /* 0x00000000ff797431 */ /* 0x000fc600000001ff */
[----:B------:R-:W-:Y:S01]  /*82e0*/  FFMA.FTZ R182, R233, UR24, R180 ;  /* 0x00000018e9b67c23 */ /* 0x000fe200080100b4 */
[----:B------:R-:W-:-:S03]  /*82f0*/  FADD.FTZ R180, R120, R183 ;  /* 0x000000b778b47221 */ /* 0x000fc60000010000 */
[----:B------:R-:W-:Y:S02]  /*8300*/  FMUL.FTZ R182, R182, UR12 ;  /* 0x0000000cb6b67c20 */ /* 0x000fe40008410000 */
[----:B------:R-:W-:Y:S02]  /*8310*/  @P0 SHF.L.U32 R120, R177, 0x10, RZ ;  /* 0x00000010b1780819 */ /* 0x000fe400000006ff */
[----:B------:R-:W-:Y:S01]  /*8320*/  FMUL.FTZ R233, R182, UR25 ;  /* 0x00000019b6e97c20 */ /* 0x000fe20008410000 */
[----:B------:R-:W-:-:S03]  /*8330*/  CS2R R182, SRZ ;  /* 0x0000000000b67805 */ /* 0x000fc6000001ff00 */
[----:B------:R-:W-:Y:S01]  /*8340*/  @P0 FMUL.FTZ R183, R233, R120 ;  /* 0x00000078e9b70220 */ /* 0x000fe20000410000 */
[----:B------:R-:W-:-:S03]  /*8350*/  @P0 SHF.L.U32 R120, R37, 0x10, RZ ;  /* 0x0000001025780819 */ /* 0x000fc600000006ff */
[----:B------:R-:W-:Y:S01]  /*8360*/  FADD.FTZ R183, R122, R183 ;  /* 0x000000b77ab77221 */ /* 0x000fe20000010000 */
[----:B------:R-:W-:Y:S01]  /*8370*/  SHF.L.U32 R122, R158, 0x10, RZ ;  /* 0x000000109e7a7819 */ /* 0x000fe200000006ff */
[----:B------:R-:W-:Y:S01]  /*8380*/  @P0 FMUL.FTZ R121, R120, R233 ;  /* 0x000000e978790220 */ /* 0x000fe20000410000 */
[----:B------:R-:W-:Y:S01]  /*8390*/  LOP3.LUT P0, RZ, R184, 0xff000000, RZ, 0xc0, !PT ;  /* 0xff000000b8ff7812 */ /* 0x000fe2000780c0ff */
[----:B------:R-:W-:Y:S01]  /*83a0*/  FFMA.FTZ R233, R195, UR4, R181 ;  /* 0x00000004c3e97c23 */ /* 0x000fe200080100b5 */
[----:B------:R-:W-:-:S03]  /*83b0*/  PRMT R120, R157, 0x7632, R120 ;  /* 0x000076329d787816 */ /* 0x000fc60000000078 */
[----:B------:R-:W-:Y:S01]  /*83c0*/  FADD.FTZ R233, R226, -R233 ;  /* 0x800000e9e2e97221 */ /* 0x000fe20000010000 */
[----:B------:R-:W-:-:S05]  /*83d0*/  SHF.L.U32 R120, R120, 0x10, RZ ;  /* 0x0000001078787819 */ /* 0x000fca00000006ff */
[----:B------:R-:W-:Y:S02]  /*83e0*/  FFMA.FTZ R120, R233, UR24, R120 ;  /* 0x00000018e9787c23 */ /* 0x000fe40008010078 */
[----:B------:R-:W-:Y:S02]  /*83f0*/  @P0 PRMT R177, R177, 0x7632, R177 ;  /* 0x00007632b1b10816 */ /* 0x000fe400000000b1 */
[----:B------:R-:W-:Y:S02]  /*8400*/  FMUL.FTZ R120, R120, UR12 ;  /* 0x0000000c78787c20 */ /* 0x000fe40008410000 */
[----:B------:R-:W-:Y:S02]  /*8410*/  @P0 SHF.L.U32 R177, R177, 0x10, RZ ;  /* 0x00000010b1b10819 */ /* 0x000fe400000006ff */
[----:B------:R-:W-:Y:S01]  /*8420*/  FMUL.FTZ R232, R120, UR25 ;  /* 0x0000001978e87c20 */ /* 0x000fe20008410000 */
[----:B------:R-:W-:-:S03]  /*8430*/  MOV R120, RZ ;  /* 0x000000ff00787202 */ /* 0x000fc60000000f00 */
[----:B------:R-:W-:Y:S01]  /*8440*/  @P0 FMUL.FTZ R182, R232, R177 ;  /* 0x000000b1e8b60220 */ /* 0x000fe20000410000 */
[----:B------:R-:W-:-:S03]  /*8450*/  @P0 SHF.L.U32 R177, R249, 0x10, RZ ;  /* 0x00000010f9b10819 */ /* 0x000fc600000006ff */
[----:B------:R-:W-:Y:S02]  /*8460*/  FADD.FTZ R182, R123, R182 ;  /* 0x000000b67bb67221 */ /* 0x000fe40000010000 */
[----:B------:R-:W-:Y:S01]  /*8470*/  @P0 FMUL.FTZ R120, R177, R232 ;  /* 0x000000e8b1780220 */ /* 0x000fe20000410000 */
[----:B------:R-:W-:Y:S01]  /*8480*/  FFMA.FTZ R177, R19, UR4, R181 ;  /* 0x0000000413b17c23 */ /* 0x000fe200080100b5 */
[----:B------:R-:W-:Y:S01]  /*8490*/  LOP3.LUT P0, RZ, R185, 0xff, RZ, 0xc0, !PT ;  /* 0x000000ffb9ff7812 */ /* 0x000fe2000780c0ff */
[----:B------:R-:W-:Y:S02]  /*84a0*/  HFMA2 R232, -RZ, RZ, 0, 0 ;  /* 0x00000000ffe87431 */ /* 0x000fe400000001ff */
[----:B------:R-:W-:Y:S01]  /*84b0*/  FADD.FTZ R177, R206, -R177 ;  /* 0x800000b1ceb17221 */ /* 0x000fe20000010000 */
[----:B------:R-:W-:Y:S02]  /*84c0*/  F2FP.BF16.F32.PACK_AB R121, R120, R121 ;  /* 0x000000797879723e */ /* 0x000fe400000010ff */
[----:B------:R-:W-:Y:S01]  /*84d0*/  F2FP.BF16.F32.PACK_AB R120, R231, R228 ;  /* 0x000000e4e778723e */ /* 0x000fe200000010ff */
[----:B------:R-:W-:Y:S01]  /*84e0*/  FFMA.FTZ R122, R177, UR24, R122 ;  /* 0x00000018b17a7c23 */ /* 0x000fe2000801007a */
[----:B------:R-:W-:-:S03]  /*84f0*/  HFMA2 R177, -RZ, RZ, 0, 0 ;  /* 0x00000000ffb17431 */ /* 0x000fc600000001ff */
[----:B------:R-:W-:-:S04]  /*8500*/  FMUL.FTZ R122, R122, UR12 ;  /* 0x0000000c7a7a7c20 */ /* 0x000fc80008410000 */
[----:B------:R-:W-:Y:S01]  /*8510*/  FMUL.FTZ R123, R122, UR25 ;  /* 0x000000197a7b7c20 */ /* 0x000fe20008410000 */
[----:B------:R-:W-:-:S05]  /*8520*/  @P0 SHF.L.U32 R122, R178, 0x10, RZ ;  /* 0x00000010b27a0819 */ /* 0x000fca00000006ff */
[----:B------:R-:W-:Y:S01]  /*8530*/  @P0 FMUL.FTZ R177, R123, R122 ;  /* 0x0000007a7bb10220 */ /* 0x000fe20000410000 */
[----:B------:R-:W-:-:S03]  /*8540*/  MOV R122, RZ ;  /* 0x000000ff007a7202 */ /* 0x000fc60000000f00 */
[----:B------:R-:W-:Y:S01]  /*8550*/  FADD.FTZ R177, R124, R177 ;  /* 0x000000b17cb17221 */ /* 0x000fe20000010000 */
[----:B------:R-:W-:-:S05]  /*8560*/  @P0 SHF.L.U32 R124, R38, 0x10, RZ ;  /* 0x00000010267c0819 */ /* 0x000fca00000006ff */
        /* <DEDUP_REMOVED lines=9> */
[----:B------:R-:W-:Y:S01]  /*8600*/  @P0 SHF.L.U32 R124, R178, 0x10, RZ ;  /* 0x00000010b27c0819 */ /* 0x000fe200000006ff */
[----:B------:R-:W-:Y:S02]  /*8610*/  HFMA2 R178, -RZ, RZ, 0, 0 ;  /* 0x00000000ffb27431 */ /* 0x000fe400000001ff */
[----:B------:R-:W-:-:S04]  /*8620*/  FMUL.FTZ R123, R123, UR25 ;  /* 0x000000197b7b7c20 */ /* 0x000fc80008410000 */
[----:B------:R-:W-:Y:S01]  /*8630*/  @P0 FMUL.FTZ R178, R123, R124 ;  /* 0x0000007c7bb20220 */ /* 0x000fe20000410000 */
[----:B------:R-:W-:-:S03]  /*8640*/  @P0 SHF.L.U32 R124, R250, 0x10, RZ ;  /* 0x00000010fa7c0819 */ /* 0x000fc600000006ff */
[----:B------:R-:W-:Y:S01]  /*8650*/  FADD.FTZ R178, R125, R178 ;  /* 0x000000b27db27221 */ /* 0x000fe20000010000 */
[----:B------:R-:W-:Y:S01]  /*8660*/  MOV R125, RZ ;  /* 0x000000ff007d7202 */ /* 0x000fe20000000f00 */
[----:B------:R-:W-:Y:S01]  /*8670*/  @P0 FMUL.FTZ R125, R124, R123 ;  /* 0x0000007b7c7d0220 */ /* 0x000fe20000410000 */
[----:B------:R-:W-:Y:S01]  /*8680*/  FFMA.FTZ R123, R186, UR4, R181 ;  /* 0x00000004ba7b7c23 */ /* 0x000fe200080100b5 */
[----:B------:R-:W-:-:S03]  /*8690*/  LOP3.LUT P0, RZ, R185, 0xff0000, RZ, 0xc0, !PT ;  /* 0x00ff0000b9ff7812 */ /* 0x000fc6000780c0ff */
[----:B------:R-:W-:Y:S01]  /*86a0*/  FADD.FTZ R124, R202, -R123 ;  /* 0x8000007bca7c7221 */ /* 0x000fe20000010000 */
[----:B------:R-:W-:Y:S02]  /*86b0*/  SHF.L.U32 R123, R159, 0x10, RZ ;  /* 0x000000109f7b7819 */ /* 0x000fe400000006ff */
[----:B------:R-:W-:-:S03]  /*86c0*/  F2FP.BF16.F32.PACK_AB R122, R125, R122 ;  /* 0x0000007a7d7a723e */ /* 0x000fc600000010ff */
[----:B------:R-:W-:-:S04]  /*86d0*/  FFMA.FTZ R123, R124, UR24, R123 ;  /* 0x000000187c7b7c23 */ /* 0x000fc8000801007b */
[----:B------:R-:W-:Y:S01]  /*86e0*/  FMUL.FTZ R123, R123, UR12 ;  /* 0x0000000c7b7b7c20 */ /* 0x000fe20008410000 */
[----:B------:R-:W-:-:S03]  /*86f0*/  @P0 SHF.L.U32 R233, R179, 0x10, RZ ;  /* 0x00000010b3e90819 */ /* 0x000fc600000006ff */
[----:B------:R-:W-:Y:S01]  /*8700*/  FMUL.FTZ R124, R123, UR25 ;  /* 0x000000197b7c7c20 */ /* 0x000fe20008410000 */
[----:B------:R-:W-:-:S03]  /*8710*/  HFMA2 R123, -RZ, RZ, 0, 0 ;  /* 0x00000000ff7b7431 */ /* 0x000fc600000001ff */
[----:B------:R-:W-:Y:S01]  /*8720*/  @P0 FMUL.FTZ R123, R124, R233 ;  /* 0x000000e97c7b0220 */ /* 0x000fe20000410000 */
[----:B------:R-:W-:-:S03]  /*8730*/  @P0 SHF.L.U32 R233, R39, 0x10, RZ ;  /* 0x0000001027e90819 */ /* 0x000fc600000006ff */
[----:B------:R-:W-:Y:S01]  /*8740*/  FADD.FTZ R126, R126, R123 ;  /* 0x0000007b7e7e7221 */ /* 0x000fe20000010000 */
[----:B------:R-:W-:Y:S01]  /*8750*/  MOV R123, RZ ;  /* 0x000000ff007b7202 */ /* 0x000fe20000000f00 */
[----:B------:R-:W-:Y:S01]  /*8760*/  @P0 FMUL.FTZ R123, R233, R124 ;  /* 0x0000007ce97b0220 */ /* 0x000fe20000410000 */
[----:B------:R-:W-:Y:S01]  /*8770*/  ISETP.GE.U32.AND P0, PT, R184, RZ, PT ;  /* 0x000000ffb800720c */ /* 0x000fe20003f06070 */
[----:B------:R-:W-:Y:S01]  /*8780*/  FFMA.FTZ R233, R11, UR4, R181 ;  /* 0x000000040be97c23 */ /* 0x000fe200080100b5 */
[----:B------:R-:W-:Y:S02]  /*8790*/  PRMT R124, R159, 0x7632, R124 ;  /* 0x000076329f7c7816 */ /* 0x000fe4000000007c */
[----:B------:R-:W-:Y:S01]  /*87a0*/  ISETP.GE.U32.AND.EX P0, PT, R185, 0x1000000, PT, P0 ;  /* 0x01000000b900780c */ /* 0x000fe20003f06100 */
[----:B------:R-:W-:Y:S01]  /*87b0*/  FADD.FTZ R233, R218, -R233 ;  /* 0x800000e9dae97221 */ /* 0x000fe20000010000 */
[----:B------:R-:W-:-:S05]  /*87c0*/  SHF.L.U32 R124, R124, 0x10, RZ ;  /* 0x000000107c7c7819 */ /* 0x000fca00000006ff */
[----:B------:R-:W-:-:S04]  /*87d0*/  FFMA.FTZ R124, R233, UR24, R124 ;  /* 0x00000018e97c7c23 */ /* 0x000fc8000801007c */
[----:B------:R-:W-:Y:S02]  /*87e0*/  FMUL.FTZ R124, R124, UR12 ;  /* 0x0000000c7c7c7c20 */ /* 0x000fe40008410000 */
[----:B------:R-:W-:Y:S02]  /*87f0*/  @P0 PRMT R179, R179, 0x7632, R179 ;  /* 0x00007632b3b30816 */ /* 0x000fe400000000b3 */
[----:B------:R-:W-:Y:S02]  /*8800*/  FMUL.FTZ R124, R124, UR25 ;  /* 0x000000197c7c7c20 */ /* 0x000fe40008410000 */
[----:B------:R-:W-:-:S05]  /*8810*/  @P0 SHF.L.U32 R179, R179, 0x10, RZ ;  /* 0x00000010b3b30819 */ /* 0x000fca00000006ff */
[----:B------:R-:W-:Y:S01]  /*8820*/  @P0 FMUL.FTZ R232, R124, R179 ;  /* 0x000000b37ce80220 */ /* 0x000fe20000410000 */
[----:B------:R-:W-:-:S03]  /*8830*/  @P0 SHF.L.U32 R179, R251, 0x10, RZ ;  /* 0x00000010fbb30819 */ /* 0x000fc600000006ff */
[----:B------:R-:W-:Y:S01]  /*8840*/  FADD.FTZ R127, R127, R232 ;  /* 0x000000e87f7f7221 */ /* 0x000fe20000010000 */
[----:B------:R-:W-:Y:S01]  /*8850*/  MOV R232, RZ ;  /* 0x000000ff00e87202 */ /* 0x000fe20000000f00 */
[----:B------:R-:W-:-:S05]  /*8860*/  @P0 FMUL.FTZ R232, R179, R124 ;  /* 0x0000007cb3e80220 */ /* 0x000fca0000410000 */
[----:B------:R-:W-:Y:S01]  /*8870*/  F2FP.BF16.F32.PACK_AB R123, R232, R123 ;  /* 0x0000007be87b723e */ /* 0x000fe200000010ff */
[----:B------:R-:W-:Y:S06]  /*8880*/  BRA `(.L_x_931) ;  /* 0x0000000800007947 */ /* 0x000fec0003800000 */
.L_x_930:
[--C-:B------:R-:W-:Y:S01]  /*8890*/  FFMA.FTZ R152, R0, UR4, R181.reuse ;  /* 0x0000000400987c23 */ /* 0x100fe200080100b5 */
[----:B-----5:R-:W-:Y:S01]  /*88a0*/  LOP3.LUT P0, RZ, R184, 0xff, RZ, 0xc0, !PT ;  /* 0x000000ffb8ff7812 */ /* 0x020fe2000780c0ff */
[----:B------:R-:W-:Y:S01]  /*88b0*/  FFMA.FTZ R154, R196, UR4, R181 ;  /* 0x00000004c49a7c23 */ /* 0x000fe200080100b5 */
[C---:B------:R-:W-:Y:S01]  /*88c0*/  PRMT R153, R156.reuse, 0x7632, R153 ;  /* 0x000076329c997816 */ /* 0x040fe20000000099 */
[----:B------:R-:W-:Y:S01]  /*88d0*/  FADD.FTZ R152, R201, -R152 ;  /* 0x80000098c9987221 */ /* 0x000fe20000010000 */
[----:B------:R-:W-:Y:S01]  /*88e0*/  SHF.L.U32 R233, R156, 0x10, RZ ;  /* 0x000000109ce97819 */ /* 0x000fe200000006ff */
[----:B------:R-:W-:Y:S01]  /*88f0*/  FADD.FTZ R154, R227, -R154 ;  /* 0x8000009ae39a7221 */ /* 0x000fe20000010000 */
[----:B------:R-:W-:Y:S01]  /*8900*/  SHF.L.U32 R153, R153, 0x10, RZ ;  /* 0x0000001099997819 */ /* 0x000fe200000006ff */
[----:B------:R-:W-:Y:S01]  /*8910*/  HFMA2 R155, -RZ, RZ, 0, 0 ;  /* 0x00000000ff9b7431 */ /* 0x000fe200000001ff */
[----:B------:R-:W-:Y:S01]  /*8920*/  LOP3.LUT P5, RZ, R184, 0xff00, RZ, 0xc0, !PT ;  /* 0x0000ff00b8ff7812 */ /* 0x000fe200078ac0ff */
[----:B------:R-:W-:Y:S01]  /*8930*/  FFMA.FTZ R233, R152, UR24, R233 ;  /* 0x0000001898e97c23 */ /* 0x000fe200080100e9 */
[----:B------:R-:W-:Y:S01]  /*8940*/  MOV R228, RZ ;  /* 0x000000ff00e47202 */ /* 0x000fe20000000f00 */
[----:B------:R-:W-:Y:S01]  /*8950*/  FFMA.FTZ R152, R154, UR24, R153 ;  /* 0x000000189a987c23 */ /* 0x000fe20008010099 */
[----:B------:R-:W-:Y:S01]  /*8960*/  MOV R231, RZ ;  /* 0x000000ff00e77202 */ /* 0x000fe20000000f00 */
[----:B------:R-:W-:Y:S01]  /*8970*/  FMUL.FTZ R153, R233, UR12 ;  /* 0x0000000ce9997c20 */ /* 0x000fe20008410000 */
[----:B------:R-:W-:Y:S01]  /*8980*/  @P0 SHF.L.U32 R154, R176, 0x10, RZ ;  /* 0x00000010b09a0819 */ /* 0x000fe200000006ff */
[----:B------:R-:W-:Y:S01]  /*8990*/  HFMA2 R232, -RZ, RZ, 0, 0 ;  /* 0x00000000ffe87431 */ /* 0x000fe200000001ff */
[----:B------:R-:W-:Y:S01]  /*89a0*/  @P0 SHF.L.U32 R180, R36, 0x10, RZ ;  /* 0x0000001024b40819 */ /* 0x000fe200000006ff */
[----:B------:R-:W-:-:S04]  /*89b0*/  FMUL.FTZ R153, R153, UR25 ;  /* 0x0000001999997c20 */ /* 0x000fc80008410000 */
[-C--:B------:R-:W-:Y:S01]  /*89c0*/  @P0 FMUL.FTZ R155, R154, R153.reuse ;  /* 0x000000999a9b0220 */ /* 0x080fe20000410000 */
[----:B------:R-:W-:Y:S01]  /*89d0*/  @P0 FMUL.FTZ R228, R180, R153 ;  /* 0x00000099b4e40220 */ /* 0x000fe20000410000 */
[----:B------:R-:W-:Y:S01]  /*89e0*/  FMUL.FTZ R153, R152, UR12 ;  /* 0x0000000c98997c20 */ /* 0x000fe20008410000 */
[----:B------:R-:W-:Y:S02]  /*89f0*/  @P5 PRMT R176, R176, 0x7632, R176 ;  /* 0x00007632b0b05816 */ /* 0x000fe400000000b0 */
[----:B------:R-:W-:Y:S01]  /*8a00*/  LOP3.LUT P0, RZ, R184, 0xff0000, RZ, 0xc0, !PT ;  /* 0x00ff0000b8ff7812 */ /* 0x000fe2000780c0ff */
[----:B------:R-:W-:Y:S01]  /*8a10*/  FMUL.FTZ R154, R153, UR25 ;  /* 0x00000019999a7c20 */ /* 0x000fe20008410000 */
[----:B------:R-:W-:Y:S01]  /*8a20*/  @P5 SHF.L.U32 R183, R176, 0x10, RZ ;  /* 0x00000010b0b75819 */ /* 0x000fe200000006ff */
[----:B------:R-:W-:Y:S01]  /*8a30*/  FFMA.FTZ R153, R16, UR4, R181 ;  /* 0x0000000410997c23 */ /* 0x000fe200080100b5 */
[----:B------:R-:W-:Y:S01]  /*8a40*/  SHF.L.U32 R180, R157, 0x10, RZ ;  /* 0x000000109db47819 */ /* 0x000fe200000006ff */
[----:B------:R-:W-:Y:S01]  /*8a50*/  HFMA2 R176, -RZ, RZ, 0, 0 ;  /* 0x00000000ffb07431 */ /* 0x000fe200000001ff */
[----:B------:R-:W-:Y:S01]  /*8a60*/  F2FP.BF16.F32.PACK_AB R152, R152, R233 ;  /* 0x000000e99898723e */ /* 0x000fe200000010ff */
[----:B------:R-:W-:Y:S01]  /*8a70*/  FADD.FTZ R153, R210, -R153 ;  /* 0x80000099d2997221 */ /* 0x000fe20000010000 */
[----:B------:R-:W-:Y:S01]  /*8a80*/  @P5 FMUL.FTZ R176, R183, R154 ;  /* 0x0000009ab7b05220 */ /* 0x000fe20000410000 */
[----:B------:R-:W-:-:S02]  /*8a90*/  @P5 SHF.L.U32 R183, R246, 0x10, RZ ;  /* 0x00000010f6b75819 */ /* 0x000fc400000006ff */
[----:B------:R-:W-:Y:S01]  /*8aa0*/  FFMA.FTZ R153, R153, UR24, R180 ;  /* 0x0000001899997c23 */ /* 0x000fe200080100b4 */
[----:B------:R-:W-:Y:S01]  /*8ab0*/  FADD.FTZ R176, R121, R176 ;  /* 0x000000b079b07221 */ /* 0x000fe20000010000 */
[----:B------:R-:W-:Y:S01]  /*8ac0*/  @P0 SHF.L.U32 R247, R177, 0x10, RZ ;  /* 0x00000010b1f70819 */ /* 0x000fe200000006ff */
[----:B------:R-:W-:Y:S01]  /*8ad0*/  @P5 FMUL.FTZ R231, R183, R154 ;  /* 0x0000009ab7e75220 */ /* 0x000fe20000410000 */
[----:B------:R-:W-:Y:S01]  /*8ae0*/  FMUL.FTZ R154, R153, UR12 ;  /* 0x0000000c999a7c20 */ /* 0x000fe20008410000 */
[----:B------:R-:W-:Y:S02]  /*8af0*/  @P0 SHF.L.U32 R180, R37, 0x10, RZ ;  /* 0x0000001025b40819 */ /* 0x000fe400000006ff */
[----:B------:R-:W-:Y:S01]  /*8b00*/  CS2R R182, SRZ ;  /* 0x0000000000b67805 */ /* 0x000fe2000001ff00 */
[----:B------:R-:W-:-:S04]  /*8b10*/  FMUL.FTZ R154, R154, UR25 ;  /* 0x000000199a9a7c20 */ /* 0x000fc80008410000 */
[-C--:B------:R-:W-:Y:S01]  /*8b20*/  @P0 FMUL.FTZ R183, R247, R154.reuse ;  /* 0x0000009af7b70220 */ /* 0x080fe20000410000 */
[----:B------:R-:W-:Y:S01]  /*8b30*/  @P0 FMUL.FTZ R232, R180, R154 ;  /* 0x0000009ab4e80220 */ /* 0x000fe20000410000 */
[----:B------:R-:W-:Y:S01]  /*8b40*/  PRMT R154, R157, 0x7632, R154 ;  /* 0x000076329d9a7816 */ /* 0x000fe2000000009a */
[----:B------:R-:W-:Y:S01]  /*8b50*/  FFMA.FTZ R247, R195, UR4, R181 ;  /* 0x00000004c3f77c23 */ /* 0x000fe200080100b5 */
[----:B------:R-:W-:Y:S01]  /*8b60*/  LOP3.LUT P0, RZ, R184, 0xff000000, RZ, 0xc0, !PT ;  /* 0xff000000b8ff7812 */ /* 0x000fe2000780c0ff */
[----:B------:R-:W-:Y:S01]  /*8b70*/  FADD.FTZ R180, R120, R155 ;  /* 0x0000009b78b47221 */ /* 0x000fe20000010000 */
[----:B------:R-:W-:Y:S01]  /*8b80*/  SHF.L.U32 R154, R154, 0x10, RZ ;  /* 0x000000109a9a7819 */ /* 0x000fe200000006ff */
[----:B------:R-:W-:Y:S01]  /*8b90*/  FADD.FTZ R247, R226, -R247 ;  /* 0x800000f7e2f77221 */ /* 0x000fe20000010000 */
[----:B------:R-:W-:Y:S01]  /*8ba0*/  MOV R120, RZ ;  /* 0x000000ff00787202 */ /* 0x000fe20000000f00 */
[----:B------:R-:W-:Y:S02]  /*8bb0*/  FADD.FTZ R183, R122, R183 ;  /* 0x000000b77ab77221 */ /* 0x000fe40000010000 */
[----:B------:R-:W-:-:S04]  /*8bc0*/  FFMA.FTZ R247, R247, UR24, R154 ;  /* 0x00000018f7f77c23 */ /* 0x000fc8000801009a */
[C---:B------:R-:W-:Y:S01]  /*8bd0*/  FMUL.FTZ R154, R247.reuse, UR12 ;  /* 0x0000000cf79a7c20 */ /* 0x040fe20008410000 */
[----:B------:R-:W-:Y:S02]  /*8be0*/  F2FP.BF16.F32.PACK_AB R153, R247, R153 ;  /* 0x00000099f799723e */ /* 0x000fe400000010ff */
[----:B------:R-:W-:Y:S01]  /*8bf0*/  @P0 PRMT R177, R177, 0x7632, R177 ;  /* 0x00007632b1b10816 */ /* 0x000fe200000000b1 */
[----:B------:R-:W-:Y:S01]  /*8c00*/  FMUL.FTZ R154, R154, UR25 ;  /* 0x000000199a9a7c20 */ /* 0x000fe20008410000 */
[----:B------:R-:W-:Y:S02]  /*8c10*/  @P0 SHF.L.U32 R155, R249, 0x10, RZ ;  /* 0x00000010f99b0819 */ /* 0x000fe400000006ff */
[----:B------:R-:W-:-:S03]  /*8c20*/  @P0 SHF.L.U32 R177, R177, 0x10, RZ ;  /* 0x00000010b1b10819 */ /* 0x000fc600000006ff */
[-C--:B------:R-:W-:Y:S01]  /*8c30*/  @P0 FMUL.FTZ R120, R155, R154.reuse ;  /* 0x0000009a9b780220 */ /* 0x080fe20000410000 */
[----:B------:R-:W-:Y:S01]  /*8c40*/  FFMA.FTZ R155, R19, UR4, R181 ;  /* 0x00000004139b7c23 */ /* 0x000fe200080100b5 */
[----:B------:R-:W-:Y:S01]  /*8c50*/  @P0 FMUL.FTZ R182, R177, R154 ;  /* 0x0000009ab1b60220 */ /* 0x000fe20000410000 */
[----:B------:R-:W-:Y:S01]  /*8c60*/  LOP3.LUT P0, RZ, R185, 0xff, RZ, 0xc0, !PT ;  /* 0x000000ffb9ff7812 */ /* 0x000fe2000780c0ff */
[----:B------:R-:W-:Y:S02]  /*8c70*/  HFMA2 R177, -RZ, RZ, 0, 0 ;  /* 0x00000000ffb17431 */ /* 0x000fe400000001ff */
[----:B------:R-:W-:Y:S01]  /*8c80*/  FADD.FTZ R154, R206, -R155 ;  /* 0x8000009bce9a7221 */ /* 0x000fe20000010000 */
[----:B------:R-:W-:Y:S01]  /*8c90*/  SHF.L.U32 R155, R158, 0x10, RZ ;  /* 0x000000109e9b7819 */ /* 0x000fe200000006ff */
[----:B------:R-:W-:-:S04]  /*8ca0*/  FADD.FTZ R182, R123, R182 ;  /* 0x000000b67bb67221 */ /* 0x000fc80000010000 */
[----:B------:R-:W-:-:S04]  /*8cb0*/  FFMA.FTZ R154, R154, UR24, R155 ;  /* 0x000000189a9a7c23 */ /* 0x000fc8000801009b */
[----:B------:R-:W-:Y:S01]  /*8cc0*/  FMUL.FTZ R121, R154, UR12 ;  /* 0x0000000c9a797c20 */ /* 0x000fe20008410000 */
[----:B------:R-:W-:Y:S02]  /*8cd0*/  @P0 SHF.L.U32 R122, R178, 0x10, RZ ;  /* 0x00000010b27a0819 */ /* 0x000fe400000006ff */
[----:B------:R-:W-:Y:S01]  /*8ce0*/  @P0 SHF.L.U32 R248, R38, 0x10, RZ ;  /* 0x0000001026f80819 */ /* 0x000fe200000006ff */
[----:B------:R-:W-:-:S04]  /*8cf0*/  FMUL.FTZ R121, R121, UR25 ;  /* 0x0000001979797c20 */ /* 0x000fc80008410000 */
[-C--:B------:R-:W-:Y:S01]  /*8d00*/  @P0 FMUL.FTZ R177, R122, R121.reuse ;  /* 0x000000797ab10220 */ /* 0x080fe20000410000 */
[----:B------:R-:W-:Y:S01]  /*8d10*/  MOV R122, RZ ;  /* 0x000000ff007a7202 */ /* 0x000fe20000000f00 */
[----:B------:R-:W-:Y:S01]  /*8d20*/  @P0 FMUL.FTZ R122, R248, R121 ;  /* 0x00000079f87a0220 */ /* 0x000fe20000410000 */
[----:B------:R-:W-:Y:S01]  /*8d30*/  LOP3.LUT P0, RZ, R185, 0xff00, RZ, 0xc0, !PT ;  /* 0x0000ff00b9ff7812 */ /* 0x000fe2000780c0ff */
[----:B------:R-:W-:Y:S01]  /*8d40*/  FFMA.FTZ R248, R194, UR4, R181 ;  /* 0x00000004c2f87c23 */ /* 0x000fe200080100b5 */
[----:B------:R-:W-:Y:S01]  /*8d50*/  PRMT R121, R158, 0x7632, R121 ;  /* 0x000076329e797816 */ /* 0x000fe20000000079 */
[----:B------:R-:W-:Y:S02]  /*8d60*/  FADD.FTZ R177, R124, R177 ;  /* 0x000000b17cb17221 */ /* 0x000fe40000010000 */
[----:B------:R-:W-:Y:S01]  /*8d70*/  FADD.FTZ R123, R225, -R248 ;  /* 0x800000f8e17b7221 */ /* 0x000fe20000010000 */
[----:B------:R-:W-:-:S05]  /*8d80*/  SHF.L.U32 R252, R121, 0x10, RZ ;  /* 0x0000001079fc7819 */ /* 0x000fca00000006ff */
[----:B------:R-:W-:Y:S01]  /*8d90*/  FFMA.FTZ R123, R123, UR24, R252 ;  /* 0x000000187b7b7c23 */ /* 0x000fe200080100fc */
[----:B------:R-:W-:Y:S01]  /*8da0*/  HFMA2 R252, -RZ, RZ, 0, 0 ;  /* 0x00000000fffc7431 */ /* 0x000fe200000001ff */
[----:B------:R-:W-:Y:S02]  /*8db0*/  @P0 PRMT R178, R178, 0x7632, R178 ;  /* 0x00007632b2b20816 */ /* 0x000fe400000000b2 */
[C---:B------:R-:W-:Y:S01]  /*8dc0*/  FMUL.FTZ R124, R123.reuse, UR12 ;  /* 0x0000000c7b7c7c20 */ /* 0x040fe20008410000 */
[----:B------:R-:W-:Y:S02]  /*8dd0*/  F2FP.BF16.F32.PACK_AB R154, R123, R154 ;  /* 0x0000009a7b9a723e */ /* 0x000fe400000010ff */
[----:B------:R-:W-:Y:S01]  /*8de0*/  @P0 SHF.L.U32 R121, R178, 0x10, RZ ;  /* 0x00000010b2790819 */ /* 0x000fe200000006ff */
[----:B------:R-:W-:Y:S01]  /*8df0*/  FMUL.FTZ R124, R124, UR25 ;  /* 0x000000197c7c7c20 */ /* 0x000fe20008410000 */
[----:B------:R-:W-:-:S03]  /*8e00*/  HFMA2 R178, -RZ, RZ, 0, 0 ;  /* 0x00000000ffb27431 */ /* 0x000fc600000001ff */
[----:B------:R-:W-:Y:S01]  /*8e10*/  @P0 FMUL.FTZ R178, R121, R124 ;  /* 0x0000007c79b20220 */ /* 0x000fe20000410000 */
[----:B------:R-:W-:-:S03]  /*8e20*/  MOV R121, RZ ;  /* 0x000000ff00797202 */ /* 0x000fc60000000f00 */
[----:B------:R-:W-:Y:S01]  /*8e30*/  FADD.FTZ R178, R125, R178 ;  /* 0x000000b27db27221 */ /* 0x000fe20000010000 */
[----:B------:R-:W-:-:S05]  /*8e40*/  @P0 SHF.L.U32 R125, R250, 0x10, RZ ;  /* 0x00000010fa7d0819 */ /* 0x000fca00000006ff */
[----:B------:R-:W-:Y:S01]  /*8e50*/  @P0 FMUL.FTZ R121, R125, R124 ;  /* 0x0000007c7d790220 */ /* 0x000fe20000410000 */
[----:B------:R-:W-:Y:S01]  /*8e60*/  FFMA.FTZ R125, R186, UR4, R181 ;  /* 0x00000004ba7d7c23 */ /* 0x000fe200080100b5 */
[----:B------:R-:W-:Y:S02]  /*8e70*/  LOP3.LUT P0, RZ, R185, 0xff0000, RZ, 0xc0, !PT ;  /* 0x00ff0000b9ff7812 */ /* 0x000fe4000780c0ff */
[----:B------:R-:W-:Y:S01]  /*8e80*/  SHF.L.U32 R124, R159, 0x10, RZ ;  /* 0x000000109f7c7819 */ /* 0x000fe200000006ff */
[----:B------:R-:W-:Y:S01]  /*8e90*/  FADD.FTZ R125, R202, -R125 ;  /* 0x8000007dca7d7221 */ /* 0x000fe20000010000 */
[----:B------:R-:W-:Y:S02]  /*8ea0*/  F2FP.BF16.F32.PACK_AB R122, R121, R122 ;  /* 0x0000007a797a723e */ /* 0x000fe400000010ff */
[----:B------:R-:W-:Y:S01]  /*8eb0*/  F2FP.BF16.F32.PACK_AB R121, R120, R232 ;  /* 0x000000e87879723e */ /* 0x000fe200000010ff */
[----:B------:R-:W-:Y:S01]  /*8ec0*/  FFMA.FTZ R155, R125, UR24, R124 ;  /* 0x000000187d9b7c23 */ /* 0x000fe2000801007c */
[----:B------:R-:W-:Y:S01]  /*8ed0*/  HFMA2 R124, -RZ, RZ, 0, 0 ;  /* 0x00000000ff7c7431 */ /* 0x000fe200000001ff */
[----:B------:R-:W-:-:S02]  /*8ee0*/  F2FP.BF16.F32.PACK_AB R120, R231, R228 ;  /* 0x000000e4e778723e */ /* 0x000fc400000010ff */
[----:B------:R-:W-:Y:S02]  /*8ef0*/  FMUL.FTZ R125, R155, UR12 ;  /* 0x0000000c9b7d7c20 */ /* 0x000fe40008410000 */
[----:B------:R-:W-:Y:S02]  /*8f00*/  @P0 SHF.L.U32 R248, R179, 0x10, RZ ;  /* 0x00000010b3f80819 */ /* 0x000fe400000006ff */
[----:B------:R-:W-:-:S04]  /*8f10*/  FMUL.FTZ R125, R125, UR25 ;  /* 0x000000197d7d7c20 */ /* 0x000fc80008410000 */
        /* <DEDUP_REMOVED lines=11> */
[----:B------:R-:W-:-:S05]  /*8fd0*/  FFMA.FTZ R248, R125, UR24, R248 ;  /* 0x000000187df87c23 */ /* 0x000fca00080100f8 */
[C---:B------:R-:W-:Y:S02]  /*8fe0*/  F2FP.BF16.F32.PACK_AB R155, R248.reuse, R155 ;  /* 0x0000009bf89b723e */ /* 0x040fe400000010ff */
[----:B------:R-:W-:Y:S01]  /*8ff0*/  @P0 PRMT R125, R179, 0x7632, R125 ;  /* 0x00007632b37d0816 */ /* 0x000fe2000000007d */
[----:B------:R-:W-:-:S03]  /*9000*/  FMUL.FTZ R179, R248, UR12 ;  /* 0x0000000cf8b37c20 */ /* 0x000fc60008410000 */
[----:B------:R-:W-:Y:S01]  /*9010*/  @P0 SHF.L.U32 R125, R125, 0x10, RZ ;  /* 0x000000107d7d0819 */ /* 0x000fe200000006ff */
[----:B------:R-:W-:-:S04]  /*9020*/  FMUL.FTZ R179, R179, UR25 ;  /* 0x00000019b3b37c20 */ /* 0x000fc80008410000 */
[----:B------:R-:W-:Y:S01]  /*9030*/  @P0 FMUL.FTZ R252, R125, R179 ;  /* 0x000000b37dfc0220 */ /* 0x000fe20000410000 */
[----:B------:R-:W-:-:S03]  /*9040*/  MOV R125, RZ ;  /* 0x000000ff007d7202 */ /* 0x000fc60000000f00 */
[----:B------:R-:W-:Y:S01]  /*9050*/  FADD.FTZ R127, R127, R252 ;  /* 0x000000fc7f7f7221 */ /* 0x000fe20000010000 */
[----:B------:R-:W-:-:S05]  /*9060*/  @P0 SHF.L.U32 R252, R251, 0x10, RZ ;  /* 0x00000010fbfc0819 */ /* 0x000fca00000006ff */
[----:B------:R-:W-:-:S05]  /*9070*/  @P0 FMUL.FTZ R125, R252, R179 ;  /* 0x000000b3fc7d0220 */ /* 0x000fca0000410000 */
[----:B------:R-:W-:-:S07]  /*9080*/  F2FP.BF16.F32.PACK_AB R123, R125, R124 ;  /* 0x0000007c7d7b723e */ /* 0x000fce00000010ff */
.L_x_931:
[----:B------:R-:W-:Y:S01]  /*9090*/  ISETP.NE.U32.AND P0, PT, RZ, UR20, PT ;  /* 0x00000014ff007c0c */ /* 0x000fe2000bf05070 */
[----:B------:R-:W0:Y:S03]  /*90a0*/  LDC.64 R232, c[0x0][0x468] ;  /* 0x00011a00ffe87b82 */ /* 0x000e260000000a00 */
[----:B------:R-:W-:-:S13]  /*90b0*/  ISETP.NE.AND.EX P0, PT, RZ, UR21, PT, P0 ;  /* 0x00000015ff007c0c */ /* 0x000fda000bf05300 */
[----:B------:R-:W1:Y:S02]  /*90c0*/  @P0 LDC.64 R124, c[0x0][0x478] ;  /* 0x00011e00ff7c0b82 */ /* 0x000e640000000a00 */
[----:B-1----:R-:W-:-:S05]  /*90d0*/  @P0 IMAD.WIDE.U32 R124, R8, 0x10, R124 ;  /* 0x00000010087c0825 */ /* 0x002fca00078e007c */
[----:B------:R0:W-:Y:S02]  /*90e0*/  @P0 STG.E.128 desc[UR14][R124.64], R152 ;  /* 0x000000987c000986 */ /* 0x0001e4000c101d0e */
[C---:B0-----:R-:W-:Y:S01]  /*90f0*/  IMAD.WIDE.U32 R124, R8.reuse, 0x10, R232 ;  /* 0x00000010087c7825 */ /* 0x041fe200078e00e8 */
        /* <DEDUP_REMOVED lines=8> */
.L_x_929:
[----:B------:R-:W-:Y:S05]  /*9180*/  BSYNC.RECONVERGENT B1 ;  /* 0x0000000000017941 */ /* 0x000fea0003800200 */
.L_x_928:
        /* <DEDUP_REMOVED lines=8> */
[--C-:B------:R-:W-:Y:S01]  /*9210*/  FFMA.FTZ R152, R13, UR4, R181.reuse ;  /* 0x000000040d987c23 */ /* 0x100fe200080100b5 */
[----:B------:R-:W-:Y:S01]  /*9220*/  FFMA.FTZ R153, R193, UR4, R181 ;  /* 0x00000004c1997c23 */ /* 0x000fe200080100b5 */
[C---:B-----5:R-:W-:Y:S01]  /*9230*/  SHF.L.U32 R233, R28.reuse, 0x10, RZ ;  /* 0x000000101ce97819 */ /* 0x060fe200000006ff */
[----:B------:R-:W-:Y:S02]  /*9240*/  HFMA2 R155, -RZ, RZ, 0, 0 ;  /* 0x00000000ff9b7431 */ /* 0x000fe400000001ff */
[--C-:B------:R-:W-:Y:S01]  /*9250*/  FADD.FTZ R154, R215, -R152.reuse ;  /* 0x80000098d79a7221 */ /* 0x100fe20000010000 */
[----:B------:R-:W-:Y:S01]  /*9260*/  PRMT R152, R28, 0x7632, R152 ;  /* 0x000076321c987816 */ /* 0x000fe20000000098 */
[----:B------:R-:W-:Y:S01]  /*9270*/  FADD.FTZ R153, R224, -R153 ;  /* 0x80000099e0997221 */ /* 0x000fe20000010000 */
[----:B------:R-:W-:Y:S01]  /*9280*/  LOP3.LUT P6, RZ, R26, 0xff, RZ, 0xc0, !PT ;  /* 0x000000ff1aff7812 */ /* 0x000fe200078cc0ff */
[----:B------:R-:W-:Y:S01]  /*9290*/  FFMA.FTZ R233, R154, UR24, R233 ;  /* 0x000000189ae97c23 */ /* 0x000fe200080100e9 */
[----:B------:R-:W-:Y:S01]  /*92a0*/  SHF.L.U32 R152, R152, 0x10, RZ ;  /* 0x0000001098987819 */ /* 0x000fe200000006ff */
[----:B------:R-:W-:Y:S01]  /*92b0*/  HFMA2 R232, -RZ, RZ, 0, 0 ;  /* 0x00000000ffe87431 */ /* 0x000fe200000001ff */
[----:B------:R-:W-:Y:S01]  /*92c0*/  LOP3.LUT P5, RZ, R26, 0xff00, RZ, 0xc0, !PT ;  /* 0x0000ff001aff7812 */ /* 0x000fe200078ac0ff */
[----:B------:R-:W-:Y:S01]  /*92d0*/  HFMA2 R252, -RZ, RZ, 0, 0 ;  /* 0x00000000fffc7431 */ /* 0x000fe200000001ff */
[----:B------:R-:W-:Y:S01]  /*92e0*/  MOV R228, RZ ;  /* 0x000000ff00e47202 */ /* 0x000fe20000000f00 */
[----:B------:R-:W-:Y:S01]  /*92f0*/  FFMA.FTZ R152, R153, UR24, R152 ;  /* 0x0000001899987c23 */ /* 0x000fe20008010098 */
[----:B------:R-:W-:Y:S01]  /*9300*/  FMUL.FTZ R153, R233, UR12 ;  /* 0x0000000ce9997c20 */ /* 0x000fe20008410000 */
[----:B------:R-:W-:-:S03]  /*9310*/  MOV R231, RZ ;  /* 0x000000ff00e77202 */ /* 0x000fc60000000f00 */
[----:B------:R-:W-:Y:S01]  /*9320*/  FMUL.FTZ R154, R153, UR25 ;  /* 0x00000019999a7c20 */ /* 0x000fe20008410000 */
[----:B------:R-:W-:Y:S02]  /*9330*/  @P6 SHF.L.U32 R153, R176, 0x10, RZ ;  /* 0x00000010b0996819 */ /* 0x000fe400000006ff */
[----:B------:R-:W-:Y:S02]  /*9340*/  @P6 SHF.L.U32 R183, R44, 0x10, RZ ;  /* 0x000000102cb76819 */ /* 0x000fe400000006ff */
[----:B------:R-:W-:Y:S01]  /*9350*/  @P5 PRMT R176, R176, 0x7632, R176 ;  /* 0x00007632b0b05816 */ /* 0x000fe200000000b0 */
[----:B------:R-:W-:Y:S01]  /*9360*/  @P6 FMUL.FTZ R155, R154, R153 ;  /* 0x000000999a9b6220 */ /* 0x000fe20000410000 */
[----:B------:R-:W-:Y:S01]  /*9370*/  FMUL.FTZ R153, R152, UR12 ;  /* 0x0000000c98997c20 */ /* 0x000fe20008410000 */
[----:B------:R-:W-:Y:S01]  /*9380*/  @P6 FMUL.FTZ R228, R183, R154 ;  /* 0x0000009ab7e46220 */ /* 0x000fe20000410000 */
[----:B------:R-:W-:Y:S01]  /*9390*/  @P5 SHF.L.U32 R154, R176, 0x10, RZ ;  /* 0x00000010b09a5819 */ /* 0x000fe200000006ff */
[----:B------:R-:W-:-:S02]  /*93a0*/  HFMA2 R176, -RZ, RZ, 0, 0 ;  /* 0x00000000ffb07431 */ /* 0x000fc400000001ff */
[----:B------:R-:W-:Y:S01]  /*93b0*/  FMUL.FTZ R183, R153, UR25 ;  /* 0x0000001999b77c20 */ /* 0x000fe20008410000 */
[----:B------:R-:W-:Y:S02]  /*93c0*/  SHF.L.U32 R153, R29, 0x10, RZ ;  /* 0x000000101d997819 */ /* 0x000fe400000006ff */
[----:B------:R-:W-:Y:S01]  /*93d0*/  LOP3.LUT P6, RZ, R26, 0xff0000, RZ, 0xc0, !PT ;  /* 0x00ff00001aff7812 */ /* 0x000fe200078cc0ff */
[----:B------:R-:W-:Y:S01]  /*93e0*/  @P5 FMUL.FTZ R176, R183, R154 ;  /* 0x0000009ab7b05220 */ /* 0x000fe20000410000 */
[----:B------:R-:W-:Y:S01]  /*93f0*/  FFMA.FTZ R154, R15, UR4, R181 ;  /* 0x000000040f9a7c23 */ /* 0x000fe200080100b5 */
[----:B------:R-:W-:Y:S02]  /*9400*/  F2FP.BF16.F32.PACK_AB R152, R152, R233 ;  /* 0x000000e99898723e */ /* 0x000fe400000010ff */
[----:B------:R-:W-:Y:S01]  /*9410*/  FADD.FTZ R176, R129, R176 ;  /* 0x000000b081b07221 */ /* 0x000fe20000010000 */
[----:B------:R-:W-:-:S04]  /*9420*/  FADD.FTZ R154, R209, -R154 ;  /* 0x8000009ad19a7221 */ /* 0x000fc80000010000 */
[----:B------:R-:W-:Y:S01]  /*9430*/  FFMA.FTZ R153, R154, UR24, R153 ;  /* 0x000000189a997c23 */ /* 0x000fe20008010099 */
[----:B------:R-:W-:Y:S02]  /*9440*/  @P5 SHF.L.U32 R154, R242, 0x10, RZ ;  /* 0x00000010f29a5819 */ /* 0x000fe400000006ff */
[----:B------:R-:W-:-:S03]  /*9450*/  @P6 SHF.L.U32 R180, R45, 0x10, RZ ;  /* 0x000000102db46819 */ /* 0x000fc600000006ff */
[----:B------:R-:W-:Y:S01]  /*9460*/  @P5 FMUL.FTZ R231, R154, R183 ;  /* 0x000000b79ae75220 */ /* 0x000fe20000410000 */
[----:B------:R-:W-:Y:S01]  /*9470*/  FMUL.FTZ R154, R153, UR12 ;  /* 0x0000000c999a7c20 */ /* 0x000fe20008410000 */
[----:B------:R-:W-:Y:S02]  /*9480*/  CS2R R182, SRZ ;  /* 0x0000000000b67805 */ /* 0x000fe4000001ff00 */
[----:B------:R-:W-:Y:S01]  /*9490*/  LOP3.LUT P5, RZ, R26, 0xff000000, RZ, 0xc0, !PT ;  /* 0xff0000001aff7812 */ /* 0x000fe200078ac0ff */
[----:B------:R-:W-:Y:S01]  /*94a0*/  FMUL.FTZ R247, R154, UR25 ;  /* 0x000000199af77c20 */ /* 0x000fe20008410000 */
[----:B------:R-:W-:-:S03]  /*94b0*/  @P6 SHF.L.U32 R154, R177, 0x10, RZ ;  /* 0x00000010b19a6819 */ /* 0x000fc600000006ff */
[----:B------:R-:W-:Y:S01]  /*94c0*/  @P6 FMUL.FTZ R232, R180, R247 ;  /* 0x000000f7b4e86220 */ /* 0x000fe20000410000 */
[----:B------:R-:W-:Y:S01]  /*94d0*/  FFMA.FTZ R180, R192, UR4, R181 ;  /* 0x00000004c0b47c23 */ /* 0x000fe200080100b5 */
[----:B------:R-:W-:Y:S01]  /*94e0*/  @P6 FMUL.FTZ R183, R247, R154 ;  /* 0x0000009af7b76220 */ /* 0x000fe20000410000 */
[----:B------:R-:W-:Y:S02]  /*94f0*/  PRMT R154, R29, 0x7632, R154 ;  /* 0x000076321d9a7816 */ /* 0x000fe4000000009a */
[----:B------:R-:W-:Y:S01]  /*9500*/  FADD.FTZ R247, R223, -R180 ;  /* 0x800000b4dff77221 */ /* 0x000fe20000010000 */
[----:B------:R-:W-:Y:S01]  /*9510*/  FADD.FTZ R180, R128, R155 ;  /* 0x0000009b80b47221 */ /* 0x000fe20000010000 */
[----:B------:R-:W-:Y:S01]  /*9520*/  SHF.L.U32 R154, R154, 0x10, RZ ;  /* 0x000000109a9a7819 */ /* 0x000fe200000006ff */
[----:B------:R-:W-:Y:S01]  /*9530*/  FADD.FTZ R183, R130, R183 ;  /* 0x000000b782b77221 */ /* 0x000fe20000010000 */
[----:B------:R-:W-:Y:S02]  /*9540*/  @P5 PRMT R177, R177, 0x7632, R177 ;  /* 0x00007632b1b15816 */ /* 0x000fe400000000b1 */
[----:B------:R-:W-:Y:S01]  /*9550*/  @P5 SHF.L.U32 R155, R243, 0x10, RZ ;  /* 0x00000010f39b5819 */ /* 0x000fe200000006ff */
[----:B------:R-:W-:Y:S01]  /*9560*/  FFMA.FTZ R247, R247, UR24, R154 ;  /* 0x00000018f7f77c23 */ /* 0x000fe2000801009a */
[----:B------:R-:W-:-:S02]  /*9570*/  @P5 SHF.L.U32 R177, R177, 0x10, RZ ;  /* 0x00000010b1b15819 */ /* 0x000fc400000006ff */
[----:B------:R-:W-:Y:S01]  /*9580*/  MOV R128, RZ ;  /* 0x000000ff00807202 */ /* 0x000fe20000000f00 */
[C---:B------:R-:W-:Y:S01]  /*9590*/  FMUL.FTZ R154, R247.reuse, UR12 ;  /* 0x0000000cf79a7c20 */ /* 0x040fe20008410000 */
[----:B------:R-:W-:Y:S02]  /*95a0*/  MOV R130, RZ ;  /* 0x000000ff00827202 */ /* 0x000fe40000000f00 */
[----:B------:R-:W-:Y:S01]  /*95b0*/  F2FP.BF16.F32.PACK_AB R153, R247, R153 ;  /* 0x00000099f799723e */ /* 0x000fe200000010ff */
[----:B------:R-:W-:-:S04]  /*95c0*/  FMUL.FTZ R154, R154, UR25 ;  /* 0x000000199a9a7c20 */ /* 0x000fc80008410000 */
[----:B------:R-:W-:Y:S01]  /*95d0*/  @P5 FMUL.FTZ R182, R154, R177 ;  /* 0x000000b19ab65220 */ /* 0x000fe20000410000 */
[----:B------:R-:W-:Y:S01]  /*95e0*/  @P5 FMUL.FTZ R128, R155, R154 ;  /* 0x0000009a9b805220 */ /* 0x000fe20000410000 */
[--C-:B------:R-:W-:Y:S01]  /*95f0*/  FFMA.FTZ R154, R18, UR4, R181.reuse ;  /* 0x00000004129a7c23 */ /* 0x100fe200080100b5 */
[----:B------:R-:W-:Y:S01]  /*9600*/  LOP3.LUT P5, RZ, R27, 0xff, RZ, 0xc0, !PT ;  /* 0x000000ff1bff7812 */ /* 0x000fe200078ac0ff */
[----:B------:R-:W-:Y:S02]  /*9610*/  HFMA2 R177, -RZ, RZ, 0, 0 ;  /* 0x00000000ffb17431 */ /* 0x000fe400000001ff */
[----:B------:R-:W-:Y:S01]  /*9620*/  FADD.FTZ R182, R131, R182 ;  /* 0x000000b683b67221 */ /* 0x000fe20000010000 */
[----:B------:R-:W-:Y:S01]  /*9630*/  FADD.FTZ R155, R205, -R154 ;  /* 0x8000009acd9b7221 */ /* 0x000fe20000010000 */
[----:B------:R-:W-:Y:S01]  /*9640*/  SHF.L.U32 R154, R30, 0x10, RZ ;  /* 0x000000101e9a7819 */ /* 0x000fe200000006ff */
[----:B------:R-:W-:-:S04]  /*9650*/  FFMA.FTZ R131, R191, UR4, R181 ;  /* 0x00000004bf837c23 */ /* 0x000fc800080100b5 */
[----:B------:R-:W-:Y:S01]  /*9660*/  FFMA.FTZ R154, R155, UR24, R154 ;  /* 0x000000189b9a7c23 */ /* 0x000fe2000801009a */
[----:B------:R-:W-:-:S03]  /*9670*/  SHF.L.U32 R155, R31, 0x10, RZ ;  /* 0x000000101f9b7819 */ /* 0x000fc600000006ff */
[----:B------:R-:W-:-:S04]  /*9680*/  FMUL.FTZ R129, R154, UR12 ;  /* 0x0000000c9a817c20 */ /* 0x000fc80008410000 */
[----:B------:R-:W-:Y:S01]  /*9690*/  FMUL.FTZ R248, R129, UR25 ;  /* 0x0000001981f87c20 */ /* 0x000fe20008410000 */
[----:B------:R-:W-:-:S05]  /*96a0*/  @P5 SHF.L.U32 R129, R178, 0x10, RZ ;  /* 0x00000010b2815819 */ /* 0x000fca00000006ff */
[----:B------:R-:W-:Y:S01]  /*96b0*/  @P5 FMUL.FTZ R177, R248, R129 ;  /* 0x00000081f8b15220 */ /* 0x000fe20000410000 */
[----:B------:R-:W-:-:S03]  /*96c0*/  @P5 SHF.L.U32 R129, R46, 0x10, RZ ;  /* 0x000000102e815819 */ /* 0x000fc600000006ff */
[----:B------:R-:W-:Y:S02]  /*96d0*/  FADD.FTZ R177, R132, R177 ;  /* 0x000000b184b17221 */ /* 0x000fe40000010000 */
[----:B------:R-:W-:Y:S01]  /*96e0*/  @P5 FMUL.FTZ R130, R129, R248 ;  /* 0x000000f881825220 */ /* 0x000fe20000410000 */
[----:B------:R-:W-:Y:S01]  /*96f0*/  LOP3.LUT P5, RZ, R27, 0xff00, RZ, 0xc0, !PT ;  /* 0x0000ff001bff7812 */ /* 0x000fe200078ac0ff */
[----:B------:R-:W-:Y:S01]  /*9700*/  FADD.FTZ R248, R222, -R131 ;  /* 0x80000083def87221 */ /* 0x000fe20000010000 */
[----:B------:R-:W-:-:S04]  /*9710*/  PRMT R129, R30, 0x7632, R129 ;  /* 0x000076321e817816 */ /* 0x000fc80000000081 */
[----:B------:R-:W-:-:S05]  /*9720*/  SHF.L.U32 R129, R129, 0x10, RZ ;  /* 0x0000001081817819 */ /* 0x000fca00000006ff */
[----:B------:R-:W-:Y:S02]  /*9730*/  FFMA.FTZ R131, R248, UR24, R129 ;  /* 0x00000018f8837c23 */ /* 0x000fe40008010081 */
        /* <DEDUP_REMOVED lines=12> */
[----:B------:R-:W-:-:S03]  /*9800*/  LOP3.LUT P5, RZ, R27, 0xff0000, RZ, 0xc0, !PT ;  /* 0x00ff00001bff7812 */ /* 0x000fc600078ac0ff */
[----:B------:R-:W-:Y:S01]  /*9810*/  FADD.FTZ R132, R200, -R133 ;  /* 0x80000085c8847221 */ /* 0x000fe20000010000 */
[----:B------:R-:W-:Y:S02]  /*9820*/  F2FP.BF16.F32.PACK_AB R130, R129, R130 ;  /* 0x000000828182723e */ /* 0x000fe400000010ff */
[----:B------:R-:W-:Y:S01]  /*9830*/  F2FP.BF16.F32.PACK_AB R129, R128, R232 ;  /* 0x000000e88081723e */ /* 0x000fe200000010ff */
[----:B------:R-:W-:Y:S01]  /*9840*/  FFMA.FTZ R155, R132, UR24, R155 ;  /* 0x00000018849b7c23 */ /* 0x000fe2000801009b */
[----:B------:R-:W-:Y:S01]  /*9850*/  HFMA2 R132, -RZ, RZ, 0, 0 ;  /* 0x00000000ff847431 */ /* 0x000fe200000001ff */
[----:B------:R-:W-:Y:S02]  /*9860*/  F2FP.BF16.F32.PACK_AB R128, R231, R228 ;  /* 0x000000e4e780723e */ /* 0x000fe400000010ff */
[----:B------:R-:W-:Y:S02]  /*9870*/  FMUL.FTZ R133, R155, UR12 ;  /* 0x0000000c9b857c20 */ /* 0x000fe40008410000 */
[----:B------:R-:W-:-:S02]  /*9880*/  @P5 SHF.L.U32 R248, R179, 0x10, RZ ;  /* 0x00000010b3f85819 */ /* 0x000fc400000006ff */
        /* <DEDUP_REMOVED lines=23> */
[----:B------:R-:W-:Y:S01]  /*9a00*/  F2FP.BF16.F32.PACK_AB R131, R133, R132 ;  /* 0x000000848583723e */ /* 0x000fe200000010ff */
[----:B------:R-:W-:Y:S06]  /*9a10*/  BRA `(.L_x_935) ;  /* 0x0000000400f07947 */ /* 0x000fec0003800000 */
.L_x_934:
[----:B------:R-:W-:Y:S01]  /*9a20*/  FFMA.FTZ R180, R13, UR4, R181 ;  /* 0x000000040db47c23 */ /* 0x000fe200080100b5 */
[----:B-----5:R-:W-:Y:S02]  /*9a30*/  LOP3.LUT P5, RZ, R26, 0xff, RZ, 0xc0, !PT ;  /* 0x000000ff1aff7812 */ /* 0x020fe400078ac0ff */
[----:B------:R-:W-:Y:S01]  /*9a40*/  SHF.L.U32 R183, R28, 0x10, RZ ;  /* 0x000000101cb77819 */ /* 0x000fe200000006ff */
[----:B------:R-:W-:Y:S01]  /*9a50*/  FADD.FTZ R180, R215, -R180 ;  /* 0x800000b4d7b47221 */ /* 0x000fe20000010000 */
[----:B------:R-:W-:-:S03]  /*9a60*/  MOV R228, RZ ;  /* 0x000000ff00e47202 */ /* 0x000fc60000000f00 */
[----:B------:R-:W-:Y:S01]  /*9a70*/  FFMA.FTZ R180, R180, UR24, R183 ;  /* 0x00000018b4b47c23 */ /* 0x000fe200080100b7 */
[----:B------:R-:W-:-:S03]  /*9a80*/  HFMA2 R183, -RZ, RZ, 0, 0 ;  /* 0x00000000ffb77431 */ /* 0x000fc600000001ff */
[----:B------:R-:W-:Y:S02]  /*9a90*/  FMUL.FTZ R180, R180, UR12 ;  /* 0x0000000cb4b47c20 */ /* 0x000fe40008410000 */
[----:B------:R-:W-:Y:S02]  /*9aa0*/  @P5 SHF.L.U32 R231, R176, 0x10, RZ ;  /* 0x00000010b0e75819 */ /* 0x000fe400000006ff */
[----:B------:R-:W-:Y:S01]  /*9ab0*/  @P5 SHF.L.U32 R233, R44, 0x10, RZ ;  /* 0x000000102ce95819 */ /* 0x000fe200000006ff */
[----:B------:R-:W-:Y:S01]  /*9ac0*/  FMUL.FTZ R180, R180, UR25 ;  /* 0x00000019b4b47c20 */ /* 0x000fe20008410000 */
[----:B------:R-:W-:-:S03]  /*9ad0*/  PRMT R176, R28, 0x7632, R176 ;  /* 0x000076321cb07816 */ /* 0x000fc600000000b0 */
[-C--:B------:R-:W-:Y:S01]  /*9ae0*/  @P5 FMUL.FTZ R183, R231, R180.reuse ;  /* 0x000000b4e7b75220 */ /* 0x080fe20000410000 */
[----:B------:R-:W-:Y:S01]  /*9af0*/  @P5 FMUL.FTZ R228, R233, R180 ;  /* 0x000000b4e9e45220 */ /* 0x000fe20000410000 */
[----:B------:R-:W-:Y:S01]  /*9b00*/  LOP3.LUT P5, RZ, R26, 0xff00, RZ, 0xc0, !PT ;  /* 0x0000ff001aff7812 */ /* 0x000fe200078ac0ff */
[----:B------:R-:W-:Y:S01]  /*9b10*/  FFMA.FTZ R231, R193, UR4, R181 ;  /* 0x00000004c1e77c23 */ /* 0x000fe200080100b5 */
[----:B------:R-:W-:-:S03]  /*9b20*/  SHF.L.U32 R180, R176, 0x10, RZ ;  /* 0x00000010b0b47819 */ /* 0x000fc600000006ff */
[----:B------:R-:W-:-:S04]  /*9b30*/  FADD.FTZ R231, R224, -R231 ;  /* 0x800000e7e0e77221 */ /* 0x000fc80000010000 */
[----:B------:R-:W-:-:S04]  /*9b40*/  FFMA.FTZ R180, R231, UR24, R180 ;  /* 0x00000018e7b47c23 */ /* 0x000fc800080100b4 */
[----:B------:R-:W-:Y:S01]  /*9b50*/  @P5 PRMT R182, R176, 0x7632, R182 ;  /* 0x00007632b0b65816 */ /* 0x000fe200000000b6 */
[----:B------:R-:W-:Y:S01]  /*9b60*/  FMUL.FTZ R176, R180, UR12 ;  /* 0x0000000cb4b07c20 */ /* 0x000fe20008410000 */
[----:B------:R-:W-:Y:S02]  /*9b70*/  @P5 SHF.L.U32 R233, R242, 0x10, RZ ;  /* 0x00000010f2e95819 */ /* 0x000fe400000006ff */
[----:B------:R-:W-:Y:S01]  /*9b80*/  @P5 SHF.L.U32 R231, R182, 0x10, RZ ;  /* 0x00000010b6e75819 */ /* 0x000fe200000006ff */
[----:B------:R-:W-:Y:S01]  /*9b90*/  FMUL.FTZ R180, R176, UR25 ;  /* 0x00000019b0b47c20 */ /* 0x000fe20008410000 */
[----:B------:R-:W-:-:S03]  /*9ba0*/  HFMA2 R176, -RZ, RZ, 0, 0 ;  /* 0x00000000ffb07431 */ /* 0x000fc600000001ff */
[-C--:B------:R-:W-:Y:S01]  /*9bb0*/  @P5 FMUL.FTZ R176, R231, R180.reuse ;  /* 0x000000b4e7b05220 */ /* 0x080fe20000410000 */
[----:B------:R-:W-:Y:S01]  /*9bc0*/  MOV R231, RZ ;  /* 0x000000ff00e77202 */ /* 0x000fe20000000f00 */
[----:B------:R-:W-:Y:S01]  /*9bd0*/  @P5 FMUL.FTZ R231, R233, R180 ;  /* 0x000000b4e9e75220 */ /* 0x000fe20000410000 */
[----:B------:R-:W-:Y:S01]  /*9be0*/  FFMA.FTZ R180, R15, UR4, R181 ;  /* 0x000000040fb47c23 */ /* 0x000fe200080100b5 */
[----:B------:R-:W-:Y:S01]  /*9bf0*/  LOP3.LUT P5, RZ, R26, 0xff0000, RZ, 0xc0, !PT ;  /* 0x00ff00001aff7812 */ /* 0x000fe200078ac0ff */
[----:B------:R-:W-:Y:S01]  /*9c00*/  FADD.FTZ R176, R129, R176 ;  /* 0x000000b081b07221 */ /* 0x000fe20000010000 */
[----:B------:R-:W-:Y:S01]  /*9c10*/  SHF.L.U32 R233, R29, 0x10, RZ ;  /* 0x000000101de97819 */ /* 0x000fe200000006ff */
[----:B------:R-:W-:-:S04]  /*9c20*/  FADD.FTZ R180, R209, -R180 ;  /* 0x800000b4d1b47221 */ /* 0x000fc80000010000 */
[----:B------:R-:W-:Y:S01]  /*9c30*/  FFMA.FTZ R233, R180, UR24, R233 ;  /* 0x00000018b4e97c23 */ /* 0x000fe200080100e9 */
[----:B------:R-:W-:Y:S01]  /*9c40*/  FADD.FTZ R180, R128, R183 ;  /* 0x000000b780b47221 */ /* 0x000fe20000010000 */
[----:B------:R-:W-:Y:S02]  /*9c50*/  CS2R R182, SRZ ;  /* 0x0000000000b67805 */ /* 0x000fe4000001ff00 */
[----:B------:R-:W-:Y:S02]  /*9c60*/  FMUL.FTZ R128, R233, UR12 ;  /* 0x0000000ce9807c20 */ /* 0x000fe40008410000 */
[----:B------:R-:W-:Y:S02]  /*9c70*/  @P5 SHF.L.U32 R129, R177, 0x10, RZ ;  /* 0x00000010b1815819 */ /* 0x000fe400000006ff */
[----:B------:R-:W-:Y:S01]  /*9c80*/  FMUL.FTZ R128, R128, UR25 ;  /* 0x0000001980807c20 */ /* 0x000fe20008410000 */
[----:B------:R-:W-:Y:S02]  /*9c90*/  @P5 SHF.L.U32 R233, R45, 0x10, RZ ;  /* 0x000000102de95819 */ /* 0x000fe400000006ff */
[----:B------:R-:W-:Y:S01]  /*9ca0*/  PRMT R177, R29, 0x7632, R177 ;  /* 0x000076321db17816 */ /* 0x000fe200000000b1 */
[----:B------:R-:W-:Y:S01]  /*9cb0*/  @P5 FMUL.FTZ R183, R129, R128 ;  /* 0x0000008081b75220 */ /* 0x000fe20000410000 */
[----:B------:R-:W-:-:S02]  /*9cc0*/  HFMA2 R129, -RZ, RZ, 0, 0 ;  /* 0x00000000ff817431 */ /* 0x000fc400000001ff */
[----:B------:R-:W-:Y:S01]  /*9cd0*/  @P5 FMUL.FTZ R129, R233, R128 ;  /* 0x00000080e9815220 */ /* 0x000fe20000410000 */
[----:B------:R-:W-:Y:S01]  /*9ce0*/  LOP3.LUT P5, RZ, R26, 0xff000000, RZ, 0xc0, !PT ;  /* 0xff0000001aff7812 */ /* 0x000fe200078ac0ff */
[----:B------:R-:W-:Y:S01]  /*9cf0*/  FFMA.FTZ R128, R192, UR4, R181 ;  /* 0x00000004c0807c23 */ /* 0x000fe200080100b5 */
[----:B------:R-:W-:Y:S01]  /*9d00*/  SHF.L.U32 R233, R177, 0x10, RZ ;  /* 0x00000010b1e97819 */ /* 0x000fe200000006ff */
[----:B------:R-:W-:Y:S02]  /*9d10*/  FADD.FTZ R183, R130, R183 ;  /* 0x000000b782b77221 */ /* 0x000fe40000010000 */
[----:B------:R-:W-:-:S04]  /*9d20*/  FADD.FTZ R128, R223, -R128 ;  /* 0x80000080df807221 */ /* 0x000fc80000010000 */
[----:B------:R-:W-:-:S04]  /*9d30*/  FFMA.FTZ R128, R128, UR24, R233 ;  /* 0x0000001880807c23 */ /* 0x000fc800080100e9 */
[----:B------:R-:W-:Y:S01]  /*9d40*/  @P5 PRMT R177, R177, 0x7632, R177 ;  /* 0x00007632b1b15816 */ /* 0x000fe200000000b1 */
[----:B------:R-:W-:Y:S01]  /*9d50*/  FMUL.FTZ R128, R128, UR12 ;  /* 0x0000000c80807c20 */ /* 0x000fe20008410000 */
[----:B------:R-:W-:Y:S02]  /*9d60*/  @P5 SHF.L.U32 R130, R243, 0x10, RZ ;  /* 0x00000010f3825819 */ /* 0x000fe400000006ff */
[----:B------:R-:W-:Y:S01]  /*9d70*/  @P5 SHF.L.U32 R232, R177, 0x10, RZ ;  /* 0x00000010b1e85819 */ /* 0x000fe200000006ff */
[----:B------:R-:W-:Y:S01]  /*9d80*/  FMUL.FTZ R177, R128, UR25 ;  /* 0x0000001980b17c20 */ /* 0x000fe20008410000 */
[----:B------:R-:W-:-:S03]  /*9d90*/  MOV R128, RZ ;  /* 0x000000ff00807202 */ /* 0x000fc60000000f00 */
[-C--:B------:R-:W-:Y:S01]  /*9da0*/  @P5 FMUL.FTZ R128, R130, R177.reuse ;  /* 0x000000b182805220 */ /* 0x080fe20000410000 */
[----:B------:R-:W-:Y:S01]  /*9db0*/  FFMA.FTZ R130, R18, UR4, R181 ;  /* 0x0000000412827c23 */ /* 0x000fe200080100b5 */
[----:B------:R-:W-:Y:S01]  /*9dc0*/  @P5 FMUL.FTZ R182, R232, R177 ;  /* 0x000000b1e8b65220 */ /* 0x000fe20000410000 */
[----:B------:R-:W-:Y:S01]  /*9dd0*/  SHF.L.U32 R177, R30, 0x10, RZ ;  /* 0x000000101eb17819 */ /* 0x000fe200000006ff */
[----:B------:R-:W-:Y:S02]  /*9de0*/  HFMA2 R232, -RZ, RZ, 0, 0 ;  /* 0x00000000ffe87431 */ /* 0x000fe400000001ff */
[----:B------:R-:W-:Y:S01]  /*9df0*/  FADD.FTZ R130, R205, -R130 ;  /* 0x80000082cd827221 */ /* 0x000fe20000010000 */
[----:B------:R-:W-:Y:S01]  /*9e00*/  LOP3.LUT P5, RZ, R27, 0xff, RZ, 0xc0, !PT ;  /* 0x000000ff1bff7812 */ /* 0x000fe200078ac0ff */
[----:B------:R-:W-:Y:S01]  /*9e10*/  FADD.FTZ R182, R131, R182 ;  /* 0x000000b683b67221 */ /* 0x000fe20000010000 */
[----:B------:R-:W-:Y:S01]  /*9e20*/  F2FP.BF16.F32.PACK_AB R129, R128, R129 ;  /* 0x000000818081723e */ /* 0x000fe200000010ff */
[----:B------:R-:W-:Y:S01]  /*9e30*/  FFMA.FTZ R130, R130, UR24, R177 ;  /* 0x0000001882827c23 */ /* 0x000fe200080100b1 */
[----:B------:R-:W-:Y:S01]  /*9e40*/  HFMA2 R177, -RZ, RZ, 0, 0 ;  /* 0x00000000ffb17431 */ /* 0x000fe200000001ff */
[----:B------:R-:W-:-:S02]  /*9e50*/  F2FP.BF16.F32.PACK_AB R128, R231, R228 ;  /* 0x000000e4e780723e */ /* 0x000fc400000010ff */
[----:B------:R-:W-:-:S04]  /*9e60*/  FMUL.FTZ R130, R130, UR12 ;  /* 0x0000000c82827c20 */ /* 0x000fc80008410000 */
[----:B------:R-:W-:Y:S02]  /*9e70*/  FMUL.FTZ R131, R130, UR25 ;  /* 0x0000001982837c20 */ /* 0x000fe40008410000 */
        /* <DEDUP_REMOVED lines=23> */
[----:B------:R-:W-:Y:S02]  /*9ff0*/  LOP3.LUT P5, RZ, R27, 0xff0000, RZ, 0xc0, !PT ;  /* 0x00ff00001bff7812 */ /* 0x000fe400078ac0ff */
[----:B------:R-:W-:Y:S01]  /*a000*/  SHF.L.U32 R132, R31, 0x10, RZ ;  /* 0x000000101f847819 */ /* 0x000fe200000006ff */
[----:B------:R-:W-:Y:S01]  /*a010*/  FADD.FTZ R131, R200, -R131 ;  /* 0x80000083c8837221 */ /* 0x000fe20000010000 */
[----:B------:R-:W-:-:S03]  /*a020*/  F2FP.BF16.F32.PACK_AB R130, R133, R130 ;  /* 0x000000828582723e */ /* 0x000fc600000010ff */
[----:B------:R-:W-:Y:S01]  /*a030*/  FFMA.FTZ R132, R131, UR24, R132 ;  /* 0x0000001883847c23 */ /* 0x000fe20008010084 */
[----:B------:R-:W-:-:S03]  /*a040*/  HFMA2 R131, -RZ, RZ, 0, 0 ;  /* 0x00000000ff837431 */ /* 0x000fc600000001ff */
[----:B------:R-:W-:Y:S02]  /*a050*/  FMUL.FTZ R132, R132, UR12 ;  /* 0x0000000c84847c20 */ /* 0x000fe40008410000 */
[----:B------:R-:W-:Y:S02]  /*a060*/  @P5 SHF.L.U32 R233, R179, 0x10, RZ ;  /* 0x00000010b3e95819 */ /* 0x000fe400000006ff */
[----:B------:R-:W-:Y:S01]  /*a070*/  FMUL.FTZ R132, R132, UR25 ;  /* 0x0000001984847c20 */ /* 0x000fe20008410000 */
[----:B------:R-:W-:-:S03]  /*a080*/  PRMT R179, R31, 0x7632, R179 ;  /* 0x000076321fb37816 */ /* 0x000fc600000000b3 */
[----:B------:R-:W-:Y:S01]  /*a090*/  @P5 FMUL.FTZ R131, R233, R132 ;  /* 0x00000084e9835220 */ /* 0x000fe20000410000 */
[----:B------:R-:W-:-:S03]  /*a0a0*/  @P5 SHF.L.U32 R233, R47, 0x10, RZ ;  /* 0x000000102fe95819 */ /* 0x000fc600000006ff */
[----:B------:R-:W-:Y:S01]  /*a0b0*/  FADD.FTZ R134, R134, R131 ;  /* 0x0000008386867221 */ /* 0x000fe20000010000 */
[----:B------:R-:W-:Y:S01]  /*a0c0*/  MOV R131, RZ ;  /* 0x000000ff00837202 */ /* 0x000fe20000000f00 */
[----:B------:R-:W-:Y:S01]  /*a0d0*/  @P5 FMUL.FTZ R131, R233, R132 ;  /* 0x00000084e9835220 */ /* 0x000fe20000410000 */
[----:B------:R-:W-:Y:S01]  /*a0e0*/  ISETP.GE.U32.AND P5, PT, R26, RZ, PT ;  /* 0x000000ff1a00720c */ /* 0x000fe20003fa6070 */
[----:B------:R-:W-:Y:S01]  /*a0f0*/  FFMA.FTZ R132, R10, UR4, R181 ;  /* 0x000000040a847c23 */ /* 0x000fe200080100b5 */
[----:B------:R-:W-:Y:S02]  /*a100*/  SHF.L.U32 R233, R179, 0x10, RZ ;  /* 0x00000010b3e97819 */ /* 0x000fe400000006ff */
[----:B------:R-:W-:Y:S01]  /*a110*/  ISETP.GE.U32.AND.EX P5, PT, R27, 0x1000000, PT, P5 ;  /* 0x010000001b00780c */ /* 0x000fe20003fa6150 */
[----:B------:R-:W-:-:S04]  /*a120*/  FADD.FTZ R132, R217, -R132 ;  /* 0x80000084d9847221 */ /* 0x000fc80000010000 */
[----:B------:R-:W-:-:S04]  /*a130*/  FFMA.FTZ R132, R132, UR24, R233 ;  /* 0x0000001884847c23 */ /* 0x000fc800080100e9 */
[----:B------:R-:W-:-:S04]  /*a140*/  FMUL.FTZ R132, R132, UR12 ;  /* 0x0000000c84847c20 */ /* 0x000fc80008410000 */
[----:B------:R-:W-:Y:S01]  /*a150*/  @P5 PRMT R179, R179, 0x7632, R179 ;  /* 0x00007632b3b35816 */ /* 0x000fe200000000b3 */
[----:B------:R-:W-:-:S03]  /*a160*/  FMUL.FTZ R132, R132, UR25 ;  /* 0x0000001984847c20 */ /* 0x000fc60008410000 */
[----:B------:R-:W-:-:S05]  /*a170*/  @P5 SHF.L.U32 R179, R179, 0x10, RZ ;  /* 0x00000010b3b35819 */ /* 0x000fca00000006ff */
[----:B------:R-:W-:Y:S01]  /*a180*/  @P5 FMUL.FTZ R232, R179, R132 ;  /* 0x00000084b3e85220 */ /* 0x000fe20000410000 */
[----:B------:R-:W-:-:S03]  /*a190*/  @P5 SHF.L.U32 R179, R245, 0x10, RZ ;  /* 0x00000010f5b35819 */ /* 0x000fc600000006ff */
[----:B------:R-:W-:Y:S01]  /*a1a0*/  FADD.FTZ R135, R135, R232 ;  /* 0x000000e887877221 */ /* 0x000fe20000010000 */
[----:B------:R-:W-:Y:S01]  /*a1b0*/  MOV R232, RZ ;  /* 0x000000ff00e87202 */ /* 0x000fe20000000f00 */
[----:B------:R-:W-:-:S05]  /*a1c0*/  @P5 FMUL.FTZ R232, R179, R132 ;  /* 0x00000084b3e85220 */ /* 0x000fca0000410000 */
[----:B------:R-:W-:-:S07]  /*a1d0*/  F2FP.BF16.F32.PACK_AB R131, R232, R131 ;  /* 0x00000083e883723e */ /* 0x000fce00000010ff */
.L_x_935:
        /* <DEDUP_REMOVED lines=13> */
.L_x_933:
[----:B------:R-:W-:Y:S05]  /*a2b0*/  BSYNC.RECONVERGENT B1 ;  /* 0x0000000000017941 */ /* 0x000fea0003800200 */
.L_x_932:
        /* <DEDUP_REMOVED lines=9> */
[C---:B-----5:R-:W-:Y:S01]  /*a350*/  PRMT R152, R168.reuse, 0x7632, R152 ;  /* 0x00007632a8987816 */ /* 0x060fe20000000098 */
[----:B------:R-:W-:Y:S01]  /*a360*/  FFMA.FTZ R180, R7, UR4, R181 ;  /* 0x0000000407b47c23 */ /* 0x000fe200080100b5 */
[----:B------:R-:W-:Y:S01]  /*a370*/  SHF.L.U32 R233, R168, 0x10, RZ ;  /* 0x00000010a8e97819 */ /* 0x000fe200000006ff */
[----:B------:R-:W-:Y:S01]  /*a380*/  FADD.FTZ R154, R214, -R153 ;  /* 0x80000099d69a7221 */ /* 0x000fe20000010000 */
[----:B------:R-:W-:Y:S01]  /*a390*/  LOP3.LUT P6, RZ, R24, 0xff, RZ, 0xc0, !PT ;  /* 0x000000ff18ff7812 */ /* 0x000fe200078cc0ff */
[----:B------:R-:W-:Y:S01]  /*a3a0*/  FADD.FTZ R153, R221, -R180 ;  /* 0x800000b4dd997221 */ /* 0x000fe20000010000 */
[----:B------:R-:W-:Y:S01]  /*a3b0*/  SHF.L.U32 R152, R152, 0x10, RZ ;  /* 0x0000001098987819 */ /* 0x000fe200000006ff */
[----:B------:R-:W-:Y:S01]  /*a3c0*/  FFMA.FTZ R233, R154, UR24, R233 ;  /* 0x000000189ae97c23 */ /* 0x000fe200080100e9 */
[----:B------:R-:W-:Y:S01]  /*a3d0*/  LOP3.LUT P5, RZ, R24, 0xff00, RZ, 0xc0, !PT ;  /* 0x0000ff0018ff7812 */ /* 0x000fe200078ac0ff */
[----:B------:R-:W-:Y:S01]  /*a3e0*/  HFMA2 R155, -RZ, RZ, 0, 0 ;  /* 0x00000000ff9b7431 */ /* 0x000fe200000001ff */
[----:B------:R-:W-:Y:S01]  /*a3f0*/  MOV R228, RZ ;  /* 0x000000ff00e47202 */ /* 0x000fe20000000f00 */
[----:B------:R-:W-:Y:S01]  /*a400*/  FFMA.FTZ R152, R153, UR24, R152 ;  /* 0x0000001899987c23 */ /* 0x000fe20008010098 */
[----:B------:R-:W-:Y:S01]  /*a410*/  FMUL.FTZ R153, R233, UR12 ;  /* 0x0000000ce9997c20 */ /* 0x000fe20008410000 */
[----:B------:R-:W-:Y:S01]  /*a420*/  MOV R231, RZ ;  /* 0x000000ff00e77202 */ /* 0x000fe20000000f00 */
[----:B------:R-:W-:-:S02]  /*a430*/  HFMA2 R232, -RZ, RZ, 0, 0 ;  /* 0x00000000ffe87431 */ /* 0x000fc400000001ff */
[----:B------:R-:W-:Y:S01]  /*a440*/  FMUL.FTZ R154, R153, UR25 ;  /* 0x00000019999a7c20 */ /* 0x000fe20008410000 */
[----:B------:R-:W-:Y:S01]  /*a450*/  @P6 SHF.L.U32 R153, R176, 0x10, RZ ;  /* 0x00000010b0996819 */ /* 0x000fe200000006ff */
[----:B------:R-:W-:Y:S01]  /*a460*/  HFMA2 R252, -RZ, RZ, 0, 0 ;  /* 0x00000000fffc7431 */ /* 0x000fe200000001ff */
        /* <DEDUP_REMOVED lines=8> */
[----:B------:R-:W-:Y:S01]  /*a4f0*/  FFMA.FTZ R153, R14, UR4, R181 ;  /* 0x000000040e997c23 */ /* 0x000fe200080100b5 */
[----:B------:R-:W-:Y:S02]  /*a500*/  LOP3.LUT P6, RZ, R24, 0xff0000, RZ, 0xc0, !PT ;  /* 0x00ff000018ff7812 */ /* 0x000fe400078cc0ff */
[----:B------:R-:W-:Y:S01]  /*a510*/  @P5 FMUL.FTZ R176, R183, R154 ;  /* 0x0000009ab7b05220 */ /* 0x000fe20000410000 */
[----:B------:R-:W-:Y:S01]  /*a520*/  FADD.FTZ R154, R208, -R153 ;  /* 0x80000099d09a7221 */ /* 0x000fe20000010000 */
[----:B------:R-:W-:Y:S02]  /*a530*/  SHF.L.U32 R153, R169, 0x10, RZ ;  /* 0x00000010a9997819 */ /* 0x000fe400000006ff */
[----:B------:R-:W-:Y:S01]  /*a540*/  FADD.FTZ R176, R137, R176 ;  /* 0x000000b089b07221 */ /* 0x000fe20000010000 */
[----:B------:R-:W-:Y:S02]  /*a550*/  F2FP.BF16.F32.PACK_AB R152, R152, R233 ;  /* 0x000000e99898723e */ /* 0x000fe400000010ff */
[----:B------:R-:W-:Y:S01]  /*a560*/  FFMA.FTZ R153, R154, UR24, R153 ;  /* 0x000000189a997c23 */ /* 0x000fe20008010099 */
[----:B------:R-:W-:-:S03]  /*a570*/  @P5 SHF.L.U32 R154, R238, 0x10, RZ ;  /* 0x00000010ee9a5819 */ /* 0x000fc600000006ff */
[----:B------:R-:W-:Y:S02]  /*a580*/  @P6 SHF.L.U32 R180, R53, 0x10, RZ ;  /* 0x0000001035b46819 */ /* 0x000fe400000006ff */
[----:B------:R-:W-:Y:S01]  /*a590*/  @P5 FMUL.FTZ R231, R154, R183 ;  /* 0x000000b79ae75220 */ /* 0x000fe20000410000 */
[----:B------:R-:W-:Y:S01]  /*a5a0*/  FMUL.FTZ R154, R153, UR12 ;  /* 0x0000000c999a7c20 */ /* 0x000fe20008410000 */
[----:B------:R-:W-:Y:S02]  /*a5b0*/  CS2R R182, SRZ ;  /* 0x0000000000b67805 */ /* 0x000fe4000001ff00 */
[----:B------:R-:W-:Y:S01]  /*a5c0*/  LOP3.LUT P5, RZ, R24, 0xff000000, RZ, 0xc0, !PT ;  /* 0xff00000018ff7812 */ /* 0x000fe200078ac0ff */
[----:B------:R-:W-:Y:S01]  /*a5d0*/  FMUL.FTZ R247, R154, UR25 ;  /* 0x000000199af77c20 */ /* 0x000fe20008410000 */
[----:B------:R-:W-:-:S03]  /*a5e0*/  @P6 SHF.L.U32 R154, R177, 0x10, RZ ;  /* 0x00000010b19a6819 */ /* 0x000fc600000006ff */
[----:B------:R-:W-:Y:S01]  /*a5f0*/  @P6 FMUL.FTZ R232, R180, R247 ;  /* 0x000000f7b4e86220 */ /* 0x000fe20000410000 */
[----:B------:R-:W-:Y:S01]  /*a600*/  FADD.FTZ R180, R136, R155 ;  /* 0x0000009b88b47221 */ /* 0x000fe20000010000 */
[----:B------:R-:W-:Y:S01]  /*a610*/  @P6 FMUL.FTZ R183, R247, R154 ;  /* 0x0000009af7b76220 */ /* 0x000fe20000410000 */
[----:B------:R-:W-:Y:S01]  /*a620*/  PRMT R154, R169, 0x7632, R154 ;  /* 0x00007632a99a7816 */ /* 0x000fe2000000009a */
[----:B------:R-:W-:Y:S01]  /*a630*/  FFMA.FTZ R247, R6, UR4, R181 ;  /* 0x0000000406f77c23 */ /* 0x000fe200080100b5 */
[----:B------:R-:W-:Y:S01]  /*a640*/  MOV R136, RZ ;  /* 0x000000ff00887202 */ /* 0x000fe20000000f00 */
[----:B------:R-:W-:Y:S01]  /*a650*/  FADD.FTZ R183, R138, R183 ;  /* 0x000000b78ab77221 */ /* 0x000fe20000010000 */
[----:B------:R-:W-:Y:S01]  /*a660*/  SHF.L.U32 R154, R154, 0x10, RZ ;  /* 0x000000109a9a7819 */ /* 0x000fe200000006ff */
[----:B------:R-:W-:Y:S01]  /*a670*/  FADD.FTZ R247, R220, -R247 ;  /* 0x800000f7dcf77221 */ /* 0x000fe20000010000 */
[----:B------:R-:W-:Y:S02]  /*a680*/  @P5 PRMT R177, R177, 0x7632, R177 ;  /* 0x00007632b1b15816 */ /* 0x000fe400000000b1 */
[----:B------:R-:W-:Y:S01]  /*a690*/  @P5 SHF.L.U32 R155, R239, 0x10, RZ ;  /* 0x00000010ef9b5819 */ /* 0x000fe200000006ff */
[----:B------:R-:W-:Y:S01]  /*a6a0*/  FFMA.FTZ R247, R247, UR24, R154 ;  /* 0x00000018f7f77c23 */ /* 0x000fe2000801009a */
[----:B------:R-:W-:-:S02]  /*a6b0*/  @P5 SHF.L.U32 R177, R177, 0x10, RZ ;  /* 0x00000010b1b15819 */ /* 0x000fc400000006ff */
[----:B------:R-:W-:Y:S01]  /*a6c0*/  MOV R138, RZ ;  /* 0x000000ff008a7202 */ /* 0x000fe20000000f00 */
[C---:B------:R-:W-:Y:S01]  /*a6d0*/  FMUL.FTZ R154, R247.reuse, UR12 ;  /* 0x0000000cf79a7c20 */ /* 0x040fe20008410000 */
[----:B------:R-:W-:-:S03]  /*a6e0*/  F2FP.BF16.F32.PACK_AB R153, R247, R153 ;  /* 0x00000099f799723e */ /* 0x000fc600000010ff */
[----:B------:R-:W-:-:S04]  /*a6f0*/  FMUL.FTZ R154, R154, UR25 ;  /* 0x000000199a9a7c20 */ /* 0x000fc80008410000 */
[----:B------:R-:W-:Y:S01]  /*a700*/  @P5 FMUL.FTZ R136, R155, R154 ;  /* 0x0000009a9b885220 */ /* 0x000fe20000410000 */
[----:B------:R-:W-:Y:S01]  /*a710*/  FFMA.FTZ R155, R17, UR4, R181 ;  /* 0x00000004119b7c23 */ /* 0x000fe200080100b5 */
[----:B------:R-:W-:Y:S01]  /*a720*/  @P5 FMUL.FTZ R182, R154, R177 ;  /* 0x000000b19ab65220 */ /* 0x000fe20000410000 */
[----:B------:R-:W-:Y:S01]  /*a730*/  SHF.L.U32 R154, R170, 0x10, RZ ;  /* 0x00000010aa9a7819 */ /* 0x000fe200000006ff */
[----:B------:R-:W-:Y:S02]  /*a740*/  HFMA2 R177, -RZ, RZ, 0, 0 ;  /* 0x00000000ffb17431 */ /* 0x000fe400000001ff */
[----:B------:R-:W-:Y:S01]  /*a750*/  FADD.FTZ R155, R204, -R155 ;  /* 0x8000009bcc9b7221 */ /* 0x000fe20000010000 */
[----:B------:R-:W-:Y:S01]  /*a760*/  LOP3.LUT P5, RZ, R25, 0xff, RZ, 0xc0, !PT ;  /* 0x000000ff19ff7812 */ /* 0x000fe200078ac0ff */
[----:B------:R-:W-:Y:S02]  /*a770*/  FADD.FTZ R182, R139, R182 ;  /* 0x000000b68bb67221 */ /* 0x000fe40000010000 */
[----:B------:R-:W-:Y:S01]  /*a780*/  FFMA.FTZ R154, R155, UR24, R154 ;  /* 0x000000189b9a7c23 */ /* 0x000fe2000801009a */
[----:B------:R-:W-:-:S03]  /*a790*/  SHF.L.U32 R155, R171, 0x10, RZ ;  /* 0x00000010ab9b7819 */ /* 0x000fc600000006ff */
[----:B------:R-:W-:-:S04]  /*a7a0*/  FMUL.FTZ R137, R154, UR12 ;  /* 0x0000000c9a897c20 */ /* 0x000fc80008410000 */
[----:B------:R-:W-:Y:S02]  /*a7b0*/  FMUL.FTZ R248, R137, UR25 ;  /* 0x0000001989f87c20 */ /* 0x000fe40008410000 */
[----:B------:R-:W-:-:S05]  /*a7c0*/  @P5 SHF.L.U32 R137, R178, 0x10, RZ ;  /* 0x00000010b2895819 */ /* 0x000fca00000006ff */
[----:B------:R-:W-:Y:S01]  /*a7d0*/  @P5 FMUL.FTZ R177, R248, R137 ;  /* 0x00000089f8b15220 */ /* 0x000fe20000410000 */
[----:B------:R-:W-:-:S03]  /*a7e0*/  @P5 SHF.L.U32 R137, R54, 0x10, RZ ;  /* 0x0000001036895819 */ /* 0x000fc600000006ff */
[----:B------:R-:W-:Y:S02]  /*a7f0*/  FADD.FTZ R177, R140, R177 ;  /* 0x000000b18cb17221 */ /* 0x000fe40000010000 */
        /* <DEDUP_REMOVED lines=53> */
.L_x_938:
        /* <DEDUP_REMOVED lines=39> */
[----:B------:R-:W-:-:S03]  /*adc0*/  @P5 SHF.L.U32 R233, R53, 0x10, RZ ;  /* 0x0000001035e95819 */ /* 0x000fc600000006ff */
[-C--:B------:R-:W-:Y:S01]  /*add0*/  @P5 FMUL.FTZ R183, R137, R136.reuse ;  /* 0x0000008889b75220 */ /* 0x080fe20000410000 */
[----:B------:R-:W-:Y:S02]  /*ade0*/  HFMA2 R137, -RZ, RZ, 0, 0 ;  /* 0x00000000ff897431 */ /* 0x000fe400000001ff */
[----:B------:R-:W-:Y:S01]  /*adf0*/  @P5 FMUL.FTZ R137, R233, R136 ;  /* 0x00000088e9895220 */ /* 0x000fe20000410000 */
[----:B------:R-:W-:Y:S01]  /*ae00*/  LOP3.LUT P5, RZ, R24, 0xff000000, RZ, 0xc0, !PT ;  /* 0xff00000018ff7812 */ /* 0x000fe200078ac0ff */
[----:B------:R-:W-:Y:S01]  /*ae10*/  FFMA.FTZ R233, R6, UR4, R181 ;  /* 0x0000000406e97c23 */ /* 0x000fe200080100b5 */
[----:B------:R-:W-:Y:S01]  /*ae20*/  PRMT R136, R169, 0x7632, R136 ;  /* 0x00007632a9887816 */ /* 0x000fe20000000088 */
[----:B------:R-:W-:Y:S02]  /*ae30*/  FADD.FTZ R183, R138, R183 ;  /* 0x000000b78ab77221 */ /* 0x000fe40000010000 */
[----:B------:R-:W-:Y:S01]  /*ae40*/  FADD.FTZ R233, R220, -R233 ;  /* 0x800000e9dce97221 */ /* 0x000fe20000010000 */
[----:B------:R-:W-:-:S05]  /*ae50*/  SHF.L.U32 R136, R136, 0x10, RZ ;  /* 0x0000001088887819 */ /* 0x000fca00000006ff */
[----:B------:R-:W-:Y:S02]  /*ae60*/  FFMA.FTZ R136, R233, UR24, R136 ;  /* 0x00000018e9887c23 */ /* 0x000fe40008010088 */
[----:B------:R-:W-:Y:S02]  /*ae70*/  @P5 PRMT R177, R177, 0x7632, R177 ;  /* 0x00007632b1b15816 */ /* 0x000fe400000000b1 */
[----:B------:R-:W-:Y:S01]  /*ae80*/  FMUL.FTZ R136, R136, UR12 ;  /* 0x0000000c88887c20 */ /* 0x000fe20008410000 */
[----:B------:R-:W-:Y:S02]  /*ae90*/  @P5 SHF.L.U32 R138, R239, 0x10, RZ ;  /* 0x00000010ef8a5819 */ /* 0x000fe400000006ff */
[----:B------:R-:W-:Y:S01]  /*aea0*/  @P5 SHF.L.U32 R232, R177, 0x10, RZ ;  /* 0x00000010b1e85819 */ /* 0x000fe200000006ff */
[----:B------:R-:W-:Y:S01]  /*aeb0*/  FMUL.FTZ R177, R136, UR25 ;  /* 0x0000001988b17c20 */ /* 0x000fe20008410000 */
[----:B------:R-:W-:-:S03]  /*aec0*/  MOV R136, RZ ;  /* 0x000000ff00887202 */ /* 0x000fc60000000f00 */
[-C--:B------:R-:W-:Y:S01]  /*aed0*/  @P5 FMUL.FTZ R182, R232, R177.reuse ;  /* 0x000000b1e8b65220 */ /* 0x080fe20000410000 */
[----:B------:R-:W-:Y:S01]  /*aee0*/  @P5 FMUL.FTZ R136, R138, R177 ;  /* 0x000000b18a885220 */ /* 0x000fe20000410000 */
[----:B------:R-:W-:Y:S01]  /*aef0*/  FFMA.FTZ R177, R17, UR4, R181 ;  /* 0x0000000411b17c23 */ /* 0x000fe200080100b5 */
[----:B------:R-:W-:Y:S01]  /*af00*/  SHF.L.U32 R138, R170, 0x10, RZ ;  /* 0x00000010aa8a7819 */ /* 0x000fe200000006ff */
[----:B------:R-:W-:Y:S01]  /*af10*/  FADD.FTZ R182, R139, R182 ;  /* 0x000000b68bb67221 */ /* 0x000fe20000010000 */
[----:B------:R-:W-:Y:S01]  /*af20*/  LOP3.LUT P5, RZ, R25, 0xff, RZ, 0xc0, !PT ;  /* 0x000000ff19ff7812 */ /* 0x000fe200078ac0ff */
[----:B------:R-:W-:Y:S01]  /*af30*/  FADD.FTZ R177, R204, -R177 ;  /* 0x800000b1ccb17221 */ /* 0x000fe20000010000 */
[----:B------:R-:W-:Y:S01]  /*af40*/  HFMA2 R232, -RZ, RZ, 0, 0 ;  /* 0x00000000ffe87431 */ /* 0x000fe200000001ff */
[----:B------:R-:W-:Y:S02]  /*af50*/  F2FP.BF16.F32.PACK_AB R137, R136, R137 ;  /* 0x000000898889723e */ /* 0x000fe400000010ff */
[----:B------:R-:W-:Y:S01]  /*af60*/  FFMA.FTZ R138, R177, UR24, R138 ;  /* 0x00000018b18a7c23 */ /* 0x000fe2000801008a */
[----:B------:R-:W-:Y:S01]  /*af70*/  HFMA2 R177, -RZ, RZ, 0, 0 ;  /* 0x00000000ffb17431 */ /* 0x000fe200000001ff */
[----:B------:R-:W-:-:S02]  /*af80*/  F2FP.BF16.F32.PACK_AB R136, R231, R228 ;  /* 0x000000e4e788723e */ /* 0x000fc400000010ff */
        /* <DEDUP_REMOVED lines=55> */
[----:B------:R-:W-:-:S07]  /*b300*/  F2FP.BF16.F32.PACK_AB R139, R232, R139 ;  /* 0x0000008be88b723e */ /* 0x000fce00000010ff */
.L_x_939:
        /* <DEDUP_REMOVED lines=13> */
.L_x_937:
[----:B------:R-:W-:Y:S05]  /*b3e0*/  BSYNC.RECONVERGENT B1 ;  /* 0x0000000000017941 */ /* 0x000fea0003800200 */
.L_x_936:
        /* <DEDUP_REMOVED lines=16> */
[----:B------:R-:W-:-:S02]  /*b4f0*/  SHF.L.U32 R152, R152, 0x10, RZ ;  /* 0x0000001098987819 */ /* 0x000fc400000006ff */
[----:B------:R-:W-:Y:S02]  /*b500*/  CS2R R232, SRZ ;  /* 0x0000000000e87805 */ /* 0x000fe4000001ff00 */
[----:B------:R-:W-:Y:S01]  /*b510*/  LOP3.LUT P5, RZ, R22, 0xff00, RZ, 0xc0, !PT ;  /* 0x0000ff0016ff7812 */ /* 0x000fe200078ac0ff */
[----:B------:R-:W-:Y:S01]  /*b520*/  HFMA2 R228, -RZ, RZ, 0, 0 ;  /* 0x00000000ffe47431 */ /* 0x000fe200000001ff */
[----:B------:R-:W-:Y:S01]  /*b530*/  MOV R231, RZ ;  /* 0x000000ff00e77202 */ /* 0x000fe20000000f00 */
[----:B------:R-:W-:Y:S01]  /*b540*/  FFMA.FTZ R152, R153, UR24, R152 ;  /* 0x0000001899987c23 */ /* 0x000fe20008010098 */
[----:B------:R-:W-:-:S04]  /*b550*/  FMUL.FTZ R153, R247, UR12 ;  /* 0x0000000cf7997c20 */ /* 0x000fc80008410000 */
        /* <DEDUP_REMOVED lines=16> */
[----:B------:R-:W-:Y:S01]  /*b660*/  FADD.FTZ R154, R203, -R154 ;  /* 0x8000009acb9a7221 */ /* 0x000fe20000010000 */
[----:B------:R-:W-:-:S03]  /*b670*/  MOV R145, RZ ;  /* 0x000000ff00917202 */ /* 0x000fc60000000f00 */
[----:B------:R-:W-:Y:S01]  /*b680*/  FFMA.FTZ R153, R154, UR24, R153 ;  /* 0x000000189a997c23 */ /* 0x000fe20008010099 */
[----:B------:R-:W-:-:S05]  /*b690*/  @P5 SHF.L.U32 R154, R234, 0x10, RZ ;  /* 0x00000010ea9a5819 */ /* 0x000fca00000006ff */
[----:B------:R-:W-:Y:S01]  /*b6a0*/  @P5 FMUL.FTZ R232, R154, R183 ;  /* 0x000000b79ae85220 */ /* 0x000fe20000410000 */
[----:B------:R-:W-:Y:S01]  /*b6b0*/  FMUL.FTZ R154, R153, UR12 ;  /* 0x0000000c999a7c20 */ /* 0x000fe20008410000 */
[----:B------:R-:W-:Y:S02]  /*b6c0*/  CS2R R182, SRZ ;  /* 0x0000000000b67805 */ /* 0x000fe4000001ff00 */
[----:B------:R-:W-:Y:S01]  /*b6d0*/  LOP3.LUT P5, RZ, R22, 0xff000000, RZ, 0xc0, !PT ;  /* 0xff00000016ff7812 */ /* 0x000fe200078ac0ff */
[----:B------:R-:W-:Y:S01]  /*b6e0*/  FMUL.FTZ R180, R154, UR25 ;  /* 0x000000199ab47c20 */ /* 0x000fe20008410000 */
[----:B------:R-:W-:-:S05]  /*b6f0*/  @P6 SHF.L.U32 R154, R177, 0x10, RZ ;  /* 0x00000010b19a6819 */ /* 0x000fca00000006ff */
[----:B------:R-:W-:Y:S01]  /*b700*/  @P6 FMUL.FTZ R183, R180, R154 ;  /* 0x0000009ab4b76220 */ /* 0x000fe20000410000 */
[----:B------:R-:W-:-:S03]  /*b710*/  @P6 SHF.L.U32 R154, R61, 0x10, RZ ;  /* 0x000000103d9a6819 */ /* 0x000fc600000006ff */
[----:B------:R-:W-:Y:S02]  /*b720*/  FADD.FTZ R183, R146, R183 ;  /* 0x000000b792b77221 */ /* 0x000fe40000010000 */
[----:B------:R-:W-:Y:S01]  /*b730*/  @P5 PRMT R177, R177, 0x7632, R177 ;  /* 0x00007632b1b15816 */ /* 0x000fe200000000b1 */
[----:B------:R-:W-:Y:S01]  /*b740*/  @P6 FMUL.FTZ R233, R154, R180 ;  /* 0x000000b49ae96220 */ /* 0x000fe20000410000 */
[----:B------:R-:W-:Y:S01]  /*b750*/  PRMT R154, R173, 0x7632, R154 ;  /* 0x00007632ad9a7816 */ /* 0x000fe2000000009a */
[----:B------:R-:W-:Y:S01]  /*b760*/  FFMA.FTZ R180, R188, UR4, R181 ;  /* 0x00000004bcb47c23 */ /* 0x000fe200080100b5 */
[----:B------:R-:W-:Y:S02]  /*b770*/  @P5 SHF.L.U32 R177, R177, 0x10, RZ ;  /* 0x00000010b1b15819 */ /* 0x000fe400000006ff */
[----:B------:R-:W-:Y:S01]  /*b780*/  SHF.L.U32 R154, R154, 0x10, RZ ;  /* 0x000000109a9a7819 */ /* 0x000fe200000006ff */
[----:B------:R-:W-:Y:S01]  /*b790*/  FADD.FTZ R180, R212, -R180 ;  /* 0x800000b4d4b47221 */ /* 0x000fe20000010000 */
[----:B------:R-:W-:-:S03]  /*b7a0*/  MOV R146, RZ ;  /* 0x000000ff00927202 */ /* 0x000fc60000000f00 */
[----:B------:R-:W-:Y:S01]  /*b7b0*/  FFMA.FTZ R248, R180, UR24, R154 ;  /* 0x00000018b4f87c23 */ /* 0x000fe2000801009a */
[----:B------:R-:W-:Y:S01]  /*b7c0*/  FADD.FTZ R180, R144, R155 ;  /* 0x0000009b90b47221 */ /* 0x000fe20000010000 */
[----:B------:R-:W-:Y:S02]  /*b7d0*/  @P5 SHF.L.U32 R155, R235, 0x10, RZ ;  /* 0x00000010eb9b5819 */ /* 0x000fe400000006ff */
[----:B------:R-:W-:Y:S01]  /*b7e0*/  FMUL.FTZ R144, R248, UR12 ;  /* 0x0000000cf8907c20 */ /* 0x000fe20008410000 */
[----:B------:R-:W-:Y:S02]  /*b7f0*/  SHF.L.U32 R154, R174, 0x10, RZ ;  /* 0x00000010ae9a7819 */ /* 0x000fe400000006ff */
[----:B------:R-:W-:Y:S01]  /*b800*/  F2FP.BF16.F32.PACK_AB R153, R248, R153 ;  /* 0x00000099f899723e */ /* 0x000fe200000010ff */
[----:B------:R-:W-:-:S04]  /*b810*/  FMUL.FTZ R144, R144, UR25 ;  /* 0x0000001990907c20 */ /* 0x000fc80008410000 */
[----:B------:R-:W-:Y:S01]  /*b820*/  @P5 FMUL.FTZ R145, R155, R144 ;  /* 0x000000909b915220 */ /* 0x000fe20000410000 */
[----:B------:R-:W-:Y:S01]  /*b830*/  FFMA.FTZ R155, R3, UR4, R181 ;  /* 0x00000004039b7c23 */ /* 0x000fe200080100b5 */
[----:B------:R-:W-:Y:S01]  /*b840*/  @P5 FMUL.FTZ R182, R144, R177 ;  /* 0x000000b190b65220 */ /* 0x000fe20000410000 */
[----:B------:R-:W-:Y:S01]  /*b850*/  LOP3.LUT P5, RZ, R23, 0xff, RZ, 0xc0, !PT ;  /* 0x000000ff17ff7812 */ /* 0x000fe200078ac0ff */
[----:B------:R-:W-:Y:S02]  /*b860*/  HFMA2 R177, -RZ, RZ, 0, 0 ;  /* 0x00000000ffb17431 */ /* 0x000fe400000001ff */
[----:B------:R-:W-:Y:S01]  /*b870*/  FADD.FTZ R155, R198, -R155 ;  /* 0x8000009bc69b7221 */ /* 0x000fe20000010000 */
[----:B------:R-:W-:Y:S01]  /*b880*/  FADD.FTZ R182, R147, R182 ;  /* 0x000000b693b67221 */ /* 0x000fe20000010000 */
[----:B------:R-:W-:Y:S02]  /*b890*/  F2FP.BF16.F32.PACK_AB R145, R145, R233 ;  /* 0x000000e99191723e */ /* 0x000fe400000010ff */
[----:B------:R-:W-:-:S04]  /*b8a0*/  FFMA.FTZ R154, R155, UR24, R154 ;  /* 0x000000189b9a7c23 */ /* 0x000fc8000801009a */
[----:B------:R-:W-:Y:S02]  /*b8b0*/  FMUL.FTZ R144, R154, UR12 ;  /* 0x0000000c9a907c20 */ /* 0x000fe40008410000 */
[----:B------:R-:W-:Y:S02]  /*b8c0*/  @P5 SHF.L.U32 R147, R178, 0x10, RZ ;  /* 0x00000010b2935819 */ /* 0x000fe400000006ff */
[----:B------:R-:W-:-:S04]  /*b8d0*/  FMUL.FTZ R144, R144, UR25 ;  /* 0x0000001990907c20 */ /* 0x000fc80008410000 */
[----:B------:R-:W-:Y:S01]  /*b8e0*/  @P5 FMUL.FTZ R177, R144, R147 ;  /* 0x0000009390b15220 */ /* 0x000fe20000410000 */
[----:B------:R-:W-:-:S03]  /*b8f0*/  @P5 SHF.L.U32 R147, R62, 0x10, RZ ;  /* 0x000000103e935819 */ /* 0x000fc600000006ff */
[----:B------:R-:W-:Y:S01]  /*b900*/  FADD.FTZ R177, R148, R177 ;  /* 0x000000b194b17221 */ /* 0x000fe20000010000 */
[----:B------:R-:W-:Y:S01]  /*b910*/  FFMA.FTZ R148, R187, UR4, R181 ;  /* 0x00000004bb947c23 */ /* 0x000fe200080100b5 */
[----:B------:R-:W-:Y:S01]  /*b920*/  @P5 FMUL.FTZ R146, R147, R144 ;  /* 0x0000009093925220 */ /* 0x000fe20000410000 */
[----:B------:R-:W-:Y:S02]  /*b930*/  LOP3.LUT P5, RZ, R23, 0xff00, RZ, 0xc0, !PT ;  /* 0x0000ff0017ff7812 */ /* 0x000fe400078ac0ff */
[----:B------:R-:W-:Y:S01]  /*b940*/  PRMT R144, R174, 0x7632, R144 ;  /* 0x00007632ae907816 */ /* 0x000fe20000000090 */
[----:B------:R-:W-:-:S03]  /*b950*/  FADD.FTZ R147, R211, -R148 ;  /* 0x80000094d3937221 */ /* 0x000fc60000010000 */
[----:B------:R-:W-:-:S05]  /*b960*/  SHF.L.U32 R144, R144, 0x10, RZ ;  /* 0x0000001090907819 */ /* 0x000fca00000006ff */
[----:B------:R-:W-:Y:S01]  /*b970*/  FFMA.FTZ R147, R147, UR24, R144 ;  /* 0x0000001893937c23 */ /* 0x000fe20008010090 */
[----:B------:R-:W-:Y:S02]  /*b980*/  MOV R144, RZ ;  /* 0x000000ff00907202 */ /* 0x000fe40000000f00 */
[----:B------:R-:W-:Y:S01]  /*b990*/  @P5 PRMT R178, R178, 0x7632, R178 ;  /* 0x00007632b2b25816 */ /* 0x000fe200000000b2 */
[C---:B------:R-:W-:Y:S01]  /*b9a0*/  FMUL.FTZ R148, R147.reuse, UR12 ;  /* 0x0000000c93947c20 */ /* 0x040fe20008410000 */
[----:B------:R-:W-:Y:S02]  /*b9b0*/  F2FP.BF16.F32.PACK_AB R154, R147, R154 ;  /* 0x0000009a939a723e */ /* 0x000fe400000010ff */
[----:B------:R-:W-:Y:S01]  /*b9c0*/  @P5 SHF.L.U32 R155, R178, 0x10, RZ ;  /* 0x00000010b29b5819 */ /* 0x000fe200000006ff */
[----:B------:R-:W-:Y:S01]  /*b9d0*/  FMUL.FTZ R148, R148, UR25 ;  /* 0x0000001994947c20 */ /* 0x000fe20008410000 */
[----:B------:R-:W-:-:S03]  /*b9e0*/  HFMA2 R178, -RZ, RZ, 0, 0 ;  /* 0x00000000ffb27431 */ /* 0x000fc600000001ff */
[----:B------:R-:W-:Y:S01]  /*b9f0*/  @P5 FMUL.FTZ R228, R148, R155 ;  /* 0x0000009b94e45220 */ /* 0x000fe20000410000 */
[----:B------:R-:W-:-:S03]  /*ba00*/  SHF.L.U32 R155, R175, 0x10, RZ ;  /* 0x00000010af9b7819 */ /* 0x000fc600000006ff */
[----:B------:R-:W-:Y:S01]  /*ba10*/  FADD.FTZ R228, R149, R228 ;  /* 0x000000e495e47221 */ /* 0x000fe20000010000 */
[----:B------:R-:W-:-:S05]  /*ba20*/  @P5 SHF.L.U32 R149, R236, 0x10, RZ ;  /* 0x00000010ec955819 */ /* 0x000fca00000006ff */
[----:B------:R-:W-:Y:S01]  /*ba30*/  @P5 FMUL.FTZ R144, R149, R148 ;  /* 0x0000009495905220 */ /* 0x000fe20000410000 */
[--C-:B------:R-:W-:Y:S01]  /*ba40*/  FFMA.FTZ R148, R2, UR4, R181.reuse ;  /* 0x0000000402947c23 */ /* 0x100fe200080100b5 */
[----:B------:R-:W-:Y:S01]  /*ba50*/  LOP3.LUT P5, RZ, R23, 0xff0000, RZ, 0xc0, !PT ;  /* 0x00ff000017ff7812 */ /* 0x000fe200078ac0ff */
[----:B------:R-:W-:Y:S02]  /*ba60*/  FFMA.FTZ R181, R229, UR4, R181 ;  /* 0x00000004e5b57c23 */ /* 0x000fe400080100b5 */
[----:B------:R-:W-:Y:S01]  /*ba70*/  FADD.FTZ R148, R197, -R148 ;  /* 0x80000094c5947221 */ /* 0x000fe20000010000 */
[----:B------:R-:W-:Y:S01]  /*ba80*/  F2FP.BF16.F32.PACK_AB R146, R144, R146 ;  /* 0x000000929092723e */ /* 0x000fe200000010ff */
[----:B------:R-:W-:Y:S01]  /*ba90*/  FADD.FTZ R181, R230, -R181 ;  /* 0x800000b5e6b57221 */ /* 0x000fe20000010000 */
[----:B------:R-:W-:Y:S01]  /*baa0*/  F2FP.BF16.F32.PACK_AB R144, R232, R231 ;  /* 0x000000e7e890723e */ /* 0x000fe200000010ff */
[----:B------:R-:W-:-:S04]  /*bab0*/  FFMA.FTZ R155, R148, UR24, R155 ;  /* 0x00000018949b7c23 */ /* 0x000fc8000801009b */
[----:B------:R-:W-:Y:S02]  /*bac0*/  FMUL.FTZ R149, R155, UR12 ;  /* 0x0000000c9b957c20 */ /* 0x000fe40008410000 */
[----:B------:R-:W-:Y:S02]  /*bad0*/  @P5 SHF.L.U32 R148, R179, 0x10, RZ ;  /* 0x00000010b3945819 */ /* 0x000fe400000006ff */
[----:B------:R-:W-:-:S04]  /*bae0*/  FMUL.FTZ R149, R149, UR25 ;  /* 0x0000001995957c20 */ /* 0x000fc80008410000 */
[----:B------:R-:W-:Y:S01]  /*baf0*/  @P5 FMUL.FTZ R178, R149, R148 ;  /* 0x0000009495b25220 */ /* 0x000fe20000410000 */
[----:B------:R-:W-:-:S03]  /*bb00*/  MOV R148, RZ ;  /* 0x000000ff00947202 */ /* 0x000fc60000000f00 */
[----:B------:R-:W-:Y:S01]  /*bb10*/  FADD.FTZ R178, R150, R178 ;  /* 0x000000b296b27221 */ /* 0x000fe20000010000 */
[----:B------:R-:W-:-:S05]  /*bb20*/  @P5 SHF.L.U32 R150, R63, 0x10, RZ ;  /* 0x000000103f965819 */ /* 0x000fca00000006ff */
[----:B------:R-:W-:Y:S01]  /*bb30*/  @P5 FMUL.FTZ R148, R150, R149 ;  /* 0x0000009596945220 */ /* 0x000fe20000410000 */
[----:B------:R-:W-:Y:S02]  /*bb40*/  ISETP.GE.U32.AND P5, PT, R22, RZ, PT ;  /* 0x000000ff1600720c */ /* 0x000fe40003fa6070 */
[----:B------:R-:W-:Y:S02]  /*bb50*/  PRMT R150, R175, 0x7632, R150 ;  /* 0x00007632af967816 */ /* 0x000fe40000000096 */
[----:B------:R-:W-:Y:S02]  /*bb60*/  ISETP.GE.U32.AND.EX P5, PT, R23, 0x1000000, PT, P5 ;  /* 0x010000001700780c */ /* 0x000fe40003fa6150 */
[----:B------:R-:W-:-:S05]  /*bb70*/  SHF.L.U32 R150, R150, 0x10, RZ ;  /* 0x0000001096967819 */ /* 0x000fca00000006ff */
[----:B------:R-:W-:-:S04]  /*bb80*/  FFMA.FTZ R150, R181, UR24, R150 ;  /* 0x00000018b5967c23 */ /* 0x000fc80008010096 */
[C---:B------:R-:W-:Y:S01]  /*bb90*/  FMUL.FTZ R181, R150.reuse, UR12 ;  /* 0x0000000c96b57c20 */ /* 0x040fe20008410000 */
[----:B------:R-:W-:Y:S02]  /*bba0*/  F2FP.BF16.F32.PACK_AB R155, R150, R155 ;  /* 0x0000009b969b723e */ /* 0x000fe400000010ff */
[----:B------:R-:W-:Y:S01]  /*bbb0*/  @P5 PRMT R149, R179, 0x7632, R149 ;  /* 0x00007632b3955816 */ /* 0x000fe20000000095 */
[----:B------:R-:W-:Y:S01]  /*bbc0*/  FMUL.FTZ R181, R181, UR25 ;  /* 0x00000019b5b57c20 */ /* 0x000fe20008410000 */
[----:B------:R-:W-:Y:S02]  /*bbd0*/  HFMA2 R179, -RZ, RZ, 0, 0 ;  /* 0x00000000ffb37431 */ /* 0x000fe400000001ff */
[----:B------:R-:W-:-:S05]  /*bbe0*/  @P5 SHF.L.U32 R149, R149, 0x10, RZ ;  /* 0x0000001095955819 */ /* 0x000fca00000006ff */
[----:B------:R-:W-:Y:S01]  /*bbf0*/  @P5 FMUL.FTZ R179, R181, R149 ;  /* 0x00000095b5b35220 */ /* 0x000fe20000410000 */
[----:B------:R-:W-:-:S03]  /*bc00*/  MOV R149, RZ ;  /* 0x000000ff00957202 */ /* 0x000fc60000000f00 */
[----:B------:R-:W-:Y:S01]  /*bc10*/  FADD.FTZ R179, R151, R179 ;  /* 0x000000b397b37221 */ /* 0x000fe20000010000 */
[----:B------:R-:W-:-:S05]  /*bc20*/  @P5 SHF.L.U32 R151, R237, 0x10, RZ ;  /* 0x00000010ed975819 */ /* 0x000fca00000006ff */
[----:B------:R-:W-:-:S05]  /*bc30*/  @P5 FMUL.FTZ R149, R151, R181 ;  /* 0x000000b597955220 */ /* 0x000fca0000410000 */
[----:B------:R-:W-:Y:S01]  /*bc40*/  F2FP.BF16.F32.PACK_AB R147, R149, R148 ;  /* 0x000000949593723e */ /* 0x000fe200000010ff */
[----:B------:R-:W-:Y:S06]  /*bc50*/  BRA `(.L_x_941) ;  /* 0x0000000400f07947 */ /* 0x000fec0003800000 */
.L_x_940:
[----:B------:R-:W-:Y:S01]  /*bc60*/  FFMA.FTZ R180, R190, UR4, R181 ;  /* 0x00000004beb47c23 */ /* 0x000fe200080100b5 */
[----:B-----5:R-:W-:Y:S02]  /*bc70*/  LOP3.LUT P5, RZ, R22, 0xff, RZ, 0xc0, !PT ;  /* 0x000000ff16ff7812 */ /* 0x020fe400078ac0ff */
[----:B------:R-:W-:Y:S01]  /*bc80*/  SHF.L.U32 R183, R172, 0x10, RZ ;  /* 0x00000010acb77819 */ /* 0x000fe200000006ff */
[----:B------:R-:W-:Y:S01]  /*bc90*/  FADD.FTZ R180, R207, -R180 ;  /* 0x800000b4cfb47221 */ /* 0x000fe20000010000 */
[----:B------:R-:W-:Y:S02]  /*bca0*/  MOV R231, RZ ;  /* 0x000000ff00e77202 */ /* 0x000fe40000000f00 */
[----:B------:R-:W-:Y:S01]  /*bcb0*/  MOV R232, RZ ;  /* 0x000000ff00e87202 */ /* 0x000fe20000000f00 */
        /* <DEDUP_REMOVED lines=15> */
[----:B------:R-:W-:-:S03]  /*bdb0*/  FMUL.FTZ R176, R180, UR12 ;  /* 0x0000000cb4b07c20 */ /* 0x000fc60008410000 */
[----:B------:R-:W-:Y:S01]  /*bdc0*/  @P5 SHF.L.U32 R233, R182, 0x10, RZ ;  /* 0x00000010b6e95819 */ /* 0x000fe200000006ff */
[----:B------:R-:W-:Y:S01]  /*bdd0*/  FMUL.FTZ R180, R176, UR25 ;  /* 0x00000019b0b47c20 */ /* 0x000fe20008410000 */
[----:B------:R-:W-:-:S03]  /*bde0*/  HFMA2 R176, -RZ, RZ, 0, 0 ;  /* 0x00000000ffb07431 */ /* 0x000fc600000001ff */
[----:B------:R-:W-:Y:S01]  /*bdf0*/  @P5 FMUL.FTZ R176, R233, R180 ;  /* 0x000000b4e9b05220 */ /* 0x000fe20000410000 */
[----:B------:R-:W-:-:S03]  /*be00*/  @P5 SHF.L.U32 R233, R234, 0x10, RZ ;  /* 0x00000010eae95819 */ /* 0x000fc600000006ff */
[----:B------:R-:W-:Y:S02]  /*be10*/  FADD.FTZ R176, R145, R176 ;  /* 0x000000b091b07221 */ /* 0x000fe40000010000 */
[----:B------:R-:W-:Y:S01]  /*be20*/  @P5 FMUL.FTZ R232, R233, R180 ;  /* 0x000000b4e9e85220 */ /* 0x000fe20000410000 */
[----:B------:R-:W-:Y:S01]  /*be30*/  FFMA.FTZ R180, R4, UR4, R181 ;  /* 0x0000000404b47c23 */ /* 0x000fe200080100b5 */
[----:B------:R-:W-:Y:S02]  /*be40*/  LOP3.LUT P5, RZ, R22, 0xff0000, RZ, 0xc0, !PT ;  /* 0x00ff000016ff7812 */ /* 0x000fe400078ac0ff */
        /* <DEDUP_REMOVED lines=52> */
[----:B------:R-:W-:Y:S01]  /*c190*/  FMUL.FTZ R147, R147, UR12 ;  /* 0x0000000c93937c20 */ /* 0x000fe20008410000 */
[----:B------:R-:W-:Y:S02]  /*c1a0*/  @P5 SHF.L.U32 R148, R236, 0x10, RZ ;  /* 0x00000010ec945819 */ /* 0x000fe400000006ff */
[----:B------:R-:W-:Y:S01]  /*c1b0*/  @P5 SHF.L.U32 R178, R178, 0x10, RZ ;  /* 0x00000010b2b25819 */ /* 0x000fe200000006ff */
[----:B------:R-:W-:-:S04]  /*c1c0*/  FMUL.FTZ R147, R147, UR25 ;  /* 0x0000001993937c20 */ /* 0x000fc80008410000 */
[----:B------:R-:W-:-:S04]  /*c1d0*/  @P5 FMUL.FTZ R228, R178, R147 ;  /* 0x00000093b2e45220 */ /* 0x000fc80000410000 */
[----:B------:R-:W-:Y:S01]  /*c1e0*/  FADD.FTZ R228, R149, R228 ;  /* 0x000000e495e47221 */ /* 0x000fe20000010000 */
[----:B------:R-:W-:Y:S01]  /*c1f0*/  MOV R149, RZ ;  /* 0x000000ff00957202 */ /* 0x000fe20000000f00 */
[----:B------:R-:W-:Y:S01]  /*c200*/  @P5 FMUL.FTZ R149, R148, R147 ;  /* 0x0000009394955220 */ /* 0x000fe20000410000 */
[--C-:B------:R-:W-:Y:S01]  /*c210*/  FFMA.FTZ R148, R2, UR4, R181.reuse ;  /* 0x0000000402947c23 */ /* 0x100fe200080100b5 */
[----:B------:R-:W-:Y:S01]  /*c220*/  LOP3.LUT P5, RZ, R23, 0xff0000, RZ, 0xc0, !PT ;  /* 0x00ff000017ff7812 */ /* 0x000fe200078ac0ff */
[----:B------:R-:W-:Y:S01]  /*c230*/  FFMA.FTZ R181, R229, UR4, R181 ;  /* 0x00000004e5b57c23 */ /* 0x000fe200080100b5 */
[----:B------:R-:W-:Y:S01]  /*c240*/  SHF.L.U32 R147, R175, 0x10, RZ ;  /* 0x00000010af937819 */ /* 0x000fe200000006ff */
[----:B------:R-:W-:Y:S01]  /*c250*/  FADD.FTZ R148, R197, -R148 ;  /* 0x80000094c5947221 */ /* 0x000fe20000010000 */
[----:B------:R-:W-:Y:S01]  /*c260*/  F2FP.BF16.F32.PACK_AB R146, R149, R146 ;  /* 0x000000929592723e */ /* 0x000fe200000010ff */
[----:B------:R-:W-:Y:S02]  /*c270*/  FADD.FTZ R181, R230, -R181 ;  /* 0x800000b5e6b57221 */ /* 0x000fe40000010000 */
        /* <DEDUP_REMOVED lines=10> */
[----:B------:R-:W-:Y:S02]  /*c320*/  ISETP.GE.U32.AND P5, PT, R22, RZ, PT ;  /* 0x000000ff1600720c */ /* 0x000fe40003fa6070 */
[----:B------:R-:W-:Y:S02]  /*c330*/  PRMT R148, R175, 0x7632, R148 ;  /* 0x00007632af947816 */ /* 0x000fe40000000094 */
[----:B------:R-:W-:Y:S02]  /*c340*/  ISETP.GE.U32.AND.EX P5, PT, R23, 0x1000000, PT, P5 ;  /* 0x010000001700780c */ /* 0x000fe40003fa6150 */
[----:B------:R-:W-:-:S05]  /*c350*/  SHF.L.U32 R148, R148, 0x10, RZ ;  /* 0x0000001094947819 */ /* 0x000fca00000006ff */
[----:B------:R-:W-:-:S04]  /*c360*/  FFMA.FTZ R148, R181, UR24, R148 ;  /* 0x00000018b5947c23 */ /* 0x000fc80008010094 */
[----:B------:R-:W-:Y:S02]  /*c370*/  FMUL.FTZ R148, R148, UR12 ;  /* 0x0000000c94947c20 */ /* 0x000fe40008410000 */
[----:B------:R-:W-:Y:S02]  /*c380*/  @P5 PRMT R179, R179, 0x7632, R179 ;  /* 0x00007632b3b35816 */ /* 0x000fe400000000b3 */
[----:B------:R-:W-:Y:S01]  /*c390*/  FMUL.FTZ R150, R148, UR25 ;  /* 0x0000001994967c20 */ /* 0x000fe20008410000 */
[----:B------:R-:W-:Y:S01]  /*c3a0*/  HFMA2 R148, -RZ, RZ, 0, 0 ;  /* 0x00000000ff947431 */ /* 0x000fe200000001ff */
[----:B------:R-:W-:-:S05]  /*c3b0*/  @P5 SHF.L.U32 R179, R179, 0x10, RZ ;  /* 0x00000010b3b35819 */ /* 0x000fca00000006ff */
[----:B------:R-:W-:-:S04]  /*c3c0*/  @P5 FMUL.FTZ R148, R179, R150 ;  /* 0x00000096b3945220 */ /* 0x000fc80000410000 */
[----:B------:R-:W-:Y:S01]  /*c3d0*/  FADD.FTZ R179, R151, R148 ;  /* 0x0000009497b37221 */ /* 0x000fe20000010000 */
[----:B------:R-:W-:Y:S02]  /*c3e0*/  @P5 SHF.L.U32 R151, R237, 0x10, RZ ;  /* 0x00000010ed975819 */ /* 0x000fe400000006ff */
[----:B------:R-:W-:-:S03]  /*c3f0*/  MOV R148, RZ ;  /* 0x000000ff00947202 */ /* 0x000fc60000000f00 */
[----:B------:R-:W-:-:S05]  /*c400*/  @P5 FMUL.FTZ R148, R151, R150 ;  /* 0x0000009697945220 */ /* 0x000fca0000410000 */
[----:B------:R-:W-:-:S07]  /*c410*/  F2FP.BF16.F32.PACK_AB R147, R148, R147 ;  /* 0x000000939493723e */ /* 0x000fce00000010ff */
.L_x_941:
        /* <DEDUP_REMOVED lines=13> */
[----:B------:R-:W-:-:S07]  /*c4f0*/  MOV R149, R228 ;  /* 0x000000e400957202 */ /* 0x000fce0000000f00 */
.L_x_925:
[----:B------:R-:W-:Y:S05]  /*c500*/  BSYNC.RECONVERGENT B0 ;  /* 0x0000000000007941 */ /* 0x000fea0003800200 */
.L_x_911:
[----:B------:R-:W-:Y:S02]  /*c510*/  UIADD3 UR7, UPT, UPT, UR7, UR22, URZ ;  /* 0x0000001607077290 */ /* 0x000fe4000fffe0ff */
[----:B------:R-:W-:Y:S02]  /*c520*/  UPLOP3.LUT UP2, UPT, UPT, UPT, UP2, 0x40, 0x4 ;  /* 0x000000000004789c */ /* 0x000fe40003f4e820 */
[----:B------:R-:W-:-:S09]  /*c530*/  UISETP.GE.AND UP1, UPT, UR7, UR23, UPT ;  /* 0x000000170700728c */ /* 0x000fd2000bf26270 */
[----:B------:R-:W-:Y:S05]  /*c540*/  BRA.U !UP1, `(.L_x_942) ;  /* 0xffffff4509587547 */ /* 0x000fea000b83ffff */
.L_x_900:
[----:B------:R-:W0:Y:S01]  /*c550*/  S2UR UR4, SR_CTAID.X ;  /* 0x00000000000479c3 */ /* 0x000e220000002500 */
[----:B------:R-:W1:Y:S01]  /*c560*/  S2R R8, SR_TID.X ;  /* 0x0000000000087919 */ /* 0x000e620000002100 */
[----:B------:R-:W-:Y:S01]  /*c570*/  BSSY.RECONVERGENT B0, `(.L_x_943) ;  /* 0x0000012000007945 */ /* 0x000fe20003800200 */
[----:B0-----:R-:W-:-:S06]  /*c580*/  UIMAD UR4, UR4, UR6, URZ ;  /* 0x00000006040472a4 */ /* 0x001fcc000f8e02ff */
[----:B------:R-:W-:-:S04]  /*c590*/  MOV R9, UR4 ;  /* 0x0000000400097c02 */ /* 0x000fc80008000f00 */
[----:B-1----:R-:W-:Y:S01]  /*c5a0*/  LEA.HI R9, R9, R8, RZ, 0x1d ;  /* 0x0000000809097211 */ /* 0x002fe200078fe8ff */
        /* <DEDUP_REMOVED lines=14> */
.L_x_944:
[----:B------:R-:W-:Y:S05]  /*c690*/  BSYNC.RECONVERGENT B0 ;  /* 0x0000000000007941 */ /* 0x000fea0003800200 */
.L_x_943:
        /* <DEDUP_REMOVED lines=15> */
.L_x_946:
[----:B------:R-:W-:Y:S05]  /*c790*/  BSYNC.RECONVERGENT B0 ;  /* 0x0000000000007941 */ /* 0x000fea0003800200 */
.L_x_945:
        /* <DEDUP_REMOVED lines=15> */
.L_x_948:
[----:B------:R-:W-:Y:S05]  /*c890*/  BSYNC.RECONVERGENT B0 ;  /* 0x0000000000007941 */ /* 0x000fea0003800200 */
.L_x_947:
        /* <DEDUP_REMOVED lines=14> */
.L_x_949:
        /* <DEDUP_REMOVED lines=16> */
.L_x_15592:


//--------------------- .text._ZN10layer_norm13ln_bwd_kernelINS_13Kernel_traitsI13__nv_bfloat16S2_S2_S2_fjLj4096ELj1ELj1ELj4ELj16ENS_18Kernel_traits_baseILj4096ES2_S2_S2_S2_fjLj128EEEEELb1ELb1ELb0ELb1EEEvNS_9BwdParamsE --------------------------
	.section	.text._ZN10layer_norm13ln_bwd_kernelINS_13Kernel_traitsI13__nv_bfloat16S2_S2_S2_fjLj4096ELj1ELj1ELj4ELj16ENS_18Kernel_traits_baseILj4096ES2_S2_S2_S2_fjLj128EEEEELb1ELb1ELb0ELb1EEEvNS_9BwdParamsE,"ax",@progbits
	.align	128
        .global         _ZN10layer_norm13ln_bwd_kernelINS_13Kernel_traitsI13__nv_bfloat16S2_S2_S2_fjLj4096ELj1ELj1ELj4ELj16ENS_18Kernel_traits_baseILj4096ES2_S2_S2_S2_fjLj128EEEEELb1ELb1ELb0ELb1EEEvNS_9BwdParamsE
        .type           _ZN10layer_norm13ln_bwd_kernelINS_13Kernel_traitsI13__nv_bfloat16S2_S2_S2_fjLj4096ELj1ELj1ELj4ELj16ENS_18Kernel_traits_baseILj4096ES2_S2_S2_S2_fjLj128EEEEELb1ELb1ELb0ELb1EEEvNS_9BwdParamsE,@function
        .size           _ZN10layer_norm13ln_bwd_kernelINS_13Kernel_traitsI13__nv_bfloat16S2_S2_S2_fjLj4096ELj1ELj1ELj4ELj16ENS_18Kernel_traits_baseILj4096ES2_S2_S2_S2_fjLj128EEEEELb1ELb1ELb0ELb1EEEvNS_9BwdParamsE,(.L_x_15593 - _ZN10layer_norm13ln_bwd_kernelINS_13Kernel_traitsI13__nv_bfloat16S2_S2_S2_fjLj4096ELj1ELj1ELj4ELj16ENS_18Kernel_traits_baseILj4096ES2_S2_S2_S2_fjLj128EEEEELb1ELb1ELb0ELb1EEEvNS_9BwdParamsE)
        .other          _ZN10layer_norm13ln_bwd_kernelINS_13Kernel_traitsI13__nv_bfloat16S2_S2_S2_fjLj4096ELj1ELj1ELj4ELj16ENS_18Kernel_traits_baseILj4096ES2_S2_S2_S2_fjLj128EEEEELb1ELb1ELb0ELb1EEEvNS_9BwdParamsE,@"STO_CUDA_ENTRY STV_DEFAULT"
_ZN10layer_norm13ln_bwd_kernelINS_13Kernel_traitsI13__nv_bfloat16S2_S2_S2_fjLj4096ELj1ELj1ELj4ELj16ENS_18Kernel_traits_baseILj4096ES2_S2_S2_S2_fjLj128EEEEELb1ELb1ELb0ELb1EEEvNS_9BwdParamsE:
.text._ZN10layer_norm13ln_bwd_kernelINS_13Kernel_traitsI13__nv_bfloat16S2_S2_S2_fjLj4096ELj1ELj1ELj4ELj16ENS_18Kernel_traits_baseILj4096ES2_S2_S2_S2_fjLj128EEEEELb1ELb1ELb0ELb1EEEvNS_9BwdParamsE:
[----:B------:R-:W0:Y:S08]  /*0000*/  LDC R1, c[0x0][0x37c] ;  /* 0x0000df00ff017b82 */ /* 0x000e300000000800 */
[----:B------:R-:W1:Y:S01]  /*0010*/  S2UR UR6, SR_CTAID.X ;  /* 0x00000000000679c3 */ /* 0x000e620000002500 */
[----:B------:R-:W1:Y:S01]  /*0020*/  LDCU UR4, c[0x0][0x384] ;  /* 0x00007080ff0477ac */ /* 0x000e620008000800 */
[----:B------:R-:W2:Y:S01]  /*0030*/  S2R R0, SR_TID.X ;  /* 0x0000000000007919 */ /* 0x000ea20000002100 */
[----:B0-----:R-:W-:-:S02]  /*0040*/  IADD3 R1, PT, PT, R1, -0x8, RZ ;  /* 0xfffffff801017810 */ /* 0x001fc40007ffe0ff */
        /* <DEDUP_REMOVED lines=20> */
[----:B-1----:R-:W-:Y:S01]  /*0190*/  UISETP.GE.AND UP0, UPT, UR6, UR4, UPT ;  /* 0x000000040600728c */ /* 0x002fe2000bf06270 */
        /* <DEDUP_REMOVED lines=28> */
[----:B------:R-:W0:Y:S01]  /*0360*/  LDCU.64 UR12, c[0x0][0x358] ;  /* 0x00006b00ff0c77ac */ /* 0x000e220008000a00 */
[----:B--2---:R-:W-:Y:S05]  /*0370*/  BRA.U UP0, `(.L_x_950) ;  /* 0x000000a100747547 */ /* 0x004fea000b800000 */
[----:B------:R-:W1:Y:S01]  /*0380*/  LDC.64 R2, c[0x0][0x3d0] ;  /* 0x0000f400ff027b82 */ /* 0x000e620000000a00 */
[----:B------:R-:W2:Y:S07]  /*0390*/  LDCU.64 UR4, c[0x0][0x3e0] ;  /* 0x00007c00ff0477ac */ /* 0x000eae0008000a00 */
[----:B------:R-:W3:Y:S01]  /*03a0*/  LDC.64 R4, c[0x0][0x3e8] ;  /* 0x0000fa00ff047b82 */ /* 0x000ee20000000a00 */
[----:B------:R-:W-:Y:S02]  /*03b0*/  PLOP3.LUT P2, PT, PT, PT, PT, 0x8, 0x80 ;  /* 0x000000000080781c */ /* 0x000fe40003f4e170 */
        /* <DEDUP_REMOVED lines=19> */
[----:B0-----:R-:W4:Y:S01]  /*04f0*/  LDG.E.128 R244, desc[UR12][R2.64] ;  /* 0x0000000c02f47981 */ /* 0x001f22000c1e1d00 */
[----:B------:R-:W-:-:S02]  /*0500*/  CS2R R20, SRZ ;  /* 0x0000000000147805 */ /* 0x000fc4000001ff00 */
[----:B------:R-:W-:Y:S01]  /*0510*/  CS2R R22, SRZ ;  /* 0x0000000000167805 */ /* 0x000fe2000001ff00 */
[----:B---3--:R-:W-:Y:S01]  /*0520*/  IMAD.WIDE.U32 R4, R0, 0x10, R4 ;  /* 0x0000001000047825 */ /* 0x008fe200078e0004 */
[----:B------:R-:W3:Y:S01]  /*0530*/  LDG.E.128 R236, desc[UR12][R2.64+0x800] ;  /* 0x0008000c02ec7981 */ /* 0x000ee2000c1e1d00 */
[----:B------:R-:W-:Y:S02]  /*0540*/  CS2R R24, SRZ ;  /* 0x0000000000187805 */ /* 0x000fe4000001ff00 */
[----:B------:R-:W-:Y:S02]  /*0550*/  CS2R R26, SRZ ;  /* 0x00000000001a7805 */ /* 0x000fe4000001ff00 */
[----:B------:R-:W-:Y:S01]  /*0560*/  CS2R R28, SRZ ;  /* 0x00000000001c7805 */ /* 0x000fe2000001ff00 */
[----:B------:R-:W3:Y:S01]  /*0570*/  LDG.E.128 R12, desc[UR12][R2.64+0x1000] ;  /* 0x0010000c020c7981 */ /* 0x000ee2000c1e1d00 */
[----:B------:R-:W-:Y:S02]  /*0580*/  CS2R R30, SRZ ;  /* 0x00000000001e7805 */ /* 0x000fe4000001ff00 */
[----:B------:R-:W-:-:S02]  /*0590*/  CS2R R32, SRZ ;  /* 0x0000000000207805 */ /* 0x000fc4000001ff00 */
[----:B------:R-:W-:Y:S01]  /*05a0*/  CS2R R34, SRZ ;  /* 0x0000000000227805 */ /* 0x000fe2000001ff00 */
[----:B------:R0:W3:Y:S01]  /*05b0*/  LDG.E.128 R8, desc[UR12][R2.64+0x1800] ;  /* 0x0018000c02087981 */ /* 0x0000e2000c1e1d00 */
[----:B------:R-:W-:Y:S02]  /*05c0*/  CS2R R36, SRZ ;  /* 0x0000000000247805 */ /* 0x000fe4000001ff00 */
[----:B------:R-:W-:Y:S02]  /*05d0*/  CS2R R38, SRZ ;  /* 0x0000000000267805 */ /* 0x000fe4000001ff00 */
[----:B------:R-:W-:Y:S01]  /*05e0*/  CS2R R40, SRZ ;  /* 0x0000000000287805 */ /* 0x000fe2000001ff00 */
[----:B------:R-:W3:Y:S01]  /*05f0*/  LDG.E.128 R60, desc[UR12][R4.64+0x800] ;  /* 0x0008000c043c7981 */ /* 0x000ee2000c1e1d00 */
[----:B------:R-:W-:Y:S02]  /*0600*/  CS2R R42, SRZ ;  /* 0x00000000002a7805 */ /* 0x000fe4000001ff00 */
[----:B------:R-:W-:-:S02]  /*0610*/  CS2R R44, SRZ ;  /* 0x00000000002c7805 */ /* 0x000fc4000001ff00 */
[----:B------:R-:W-:Y:S01]  /*0620*/  CS2R R46, SRZ ;  /* 0x00000000002e7805 */ /* 0x000fe2000001ff00 */
[----:B------:R-:W3:Y:S01]  /*0630*/  LDG.E.128 R56, desc[UR12][R4.64] ;  /* 0x0000000c04387981 */ /* 0x000ee2000c1e1d00 */
[----:B--2---:R-:W-:Y:S01]  /*0640*/  UISETP.NE.U32.AND UP0, UPT, UR4, URZ, UPT ;  /* 0x000000ff0400728c */ /* 0x004fe2000bf05070 */
[----:B0-----:R-:W-:Y:S02]  /*0650*/  CS2R R2, SRZ ;  /* 0x0000000000027805 */ /* 0x001fe4000001ff00 */
[----:B------:R-:W-:Y:S01]  /*0660*/  CS2R R116, SRZ ;  /* 0x0000000000747805 */ /* 0x000fe2000001ff00 */
[----:B------:R-:W5:Y:S01]  /*0670*/  LDG.E.128 R52, desc[UR12][R4.64+0x1800] ;  /* 0x0018000c04347981 */ /* 0x000f62000c1e1d00 */
[----:B------:R-:W-:Y:S02]  /*0680*/  CS2R R118, SRZ ;  /* 0x0000000000767805 */ /* 0x000fe4000001ff00 */
[----:B------:R-:W-:Y:S02]  /*0690*/  CS2R R120, SRZ ;  /* 0x0000000000787805 */ /* 0x000fe4000001ff00 */
[----:B------:R-:W-:Y:S01]  /*06a0*/  CS2R R122, SRZ ;  /* 0x00000000007a7805 */ /* 0x000fe2000001ff00 */
[----:B------:R0:W5:Y:S01]  /*06b0*/  LDG.E.128 R48, desc[UR12][R4.64+0x1000] ;  /* 0x0010000c04307981 */ /* 0x000162000c1e1d00 */
[----:B------:R-:W-:-:S02]  /*06c0*/  CS2R R124, SRZ ;  /* 0x00000000007c7805 */ /* 0x000fc4000001ff00 */
[----:B------:R-:W-:Y:S02]  /*06d0*/  CS2R R126, SRZ ;  /* 0x00000000007e7805 */ /* 0x000fe4000001ff00 */
[----:B------:R-:W-:Y:S02]  /*06e0*/  CS2R R128, SRZ ;  /* 0x0000000000807805 */ /* 0x000fe4000001ff00 */
[----:B------:R-:W-:Y:S02]  /*06f0*/  CS2R R130, SRZ ;  /* 0x0000000000827805 */ /* 0x000fe4000001ff00 */
[----:B------:R-:W-:Y:S02]  /*0700*/  CS2R R132, SRZ ;  /* 0x0000000000847805 */ /* 0x000fe4000001ff00 */
[----:B------:R-:W-:Y:S01]  /*0710*/  MOV R134, RZ ;  /* 0x000000ff00867202 */ /* 0x000fe20000000f00 */
[----:B------:R-:W-:Y:S01]  /*0720*/  UISETP.NE.AND.EX UP0, UPT, UR5, URZ, UPT, UP0 ;  /* 0x000000ff0500728c */ /* 0x000fe2000bf05300 */
[----:B------:R-:W1:Y:S01]  /*0730*/  LDCU UR7, c[0x0][0x408] ;  /* 0x00008100ff0777ac */ /* 0x000e620008000800 */
[----:B0-----:R-:W-:Y:S01]  /*0740*/  CS2R R4, SRZ ;  /* 0x0000000000047805 */ /* 0x001fe2000001ff00 */
[----:B------:R-:W0:Y:S01]  /*0750*/  LDCU UR15, c[0x0][0x388] ;  /* 0x00007100ff0f77ac */ /* 0x000e220008000800 */
[----:B------:R-:W2:Y:S01]  /*0760*/  LDCU.U8 UR14, c[0x0][0x410] ;  /* 0x00008200ff0e77ac */ /* 0x000ea20008000000 */
[----:B------:R-:W0:Y:S01]  /*0770*/  LDCU UR18, c[0x0][0x400] ;  /* 0x00008000ff1277ac */ /* 0x000e220008000800 */
[----:B------:R-:W0:Y:S01]  /*0780*/  LDCU.64 UR20, c[0x0][0x478] ;  /* 0x00008f00ff1477ac */ /* 0x000e220008000a00 */
[----:B------:R-:W0:Y:S01]  /*0790*/  LDCU.128 UR8, c[0x0][0x3c0] ;  /* 0x00007800ff0877ac */ /* 0x000e220008000c00 */
[----:B------:R-:W0:Y:S01]  /*07a0*/  LDCU.64 UR16, c[0x0][0x438] ;  /* 0x00008700ff1077ac */ /* 0x000e220008000a00 */
[----:B------:R-:W0:Y:S01]  /*07b0*/  LDCU.64 UR22, c[0x0][0x380] ;  /* 0x00007000ff1677ac */ /* 0x000e220008000a00 */
[----:B----4-:R-:W-:-:S02]  /*07c0*/  SHF.L.U32 R0, R244, 0x10, RZ ;  /* 0x00000010f4007819 */ /* 0x010fc400000006ff */
[----:B------:R-:W-:Y:S02]  /*07d0*/  PRMT R252, R244, 0x7632, R252 ;  /* 0x00007632f4fc7816 */ /* 0x000fe400000000fc */
[----:B------:R-:W-:Y:S01]  /*07e0*/  PRMT R250, R245, 0x7632, R250 ;  /* 0x00007632f5fa7816 */ /* 0x000fe200000000fa */
[----:B------:R4:W-:Y:S01]  /*07f0*/  STL [R1], R0 ;  /* 0x0000000001007387 */ /* 0x0009e20000100800 */
[C---:B------:R-:W-:Y:S02]  /*0800*/  PRMT R248, R246.reuse, 0x7632, R248 ;  /* 0x00007632f6f87816 */ /* 0x040fe400000000f8 */
[----:B------:R-:W-:Y:S01]  /*0810*/  SHF.L.U32 R249, R246, 0x10, RZ ;  /* 0x00000010f6f97819 */ /* 0x000fe200000006ff */
[----:B------:R-:W-:Y:S01]  /*0820*/  IMAD.U32 R250, R250, 0x10000, RZ ;  /* 0x00010000fafa7824 */ /* 0x000fe200078e00ff */
[C---:B---3--:R-:W-:Y:S02]  /*0830*/  PRMT R240, R238.reuse, 0x7632, R240 ;  /* 0x00007632eef07816 */ /* 0x048fe400000000f0 */
[----:B------:R-:W-:-:S02]  /*0840*/  SHF.L.U32 R241, R238, 0x10, RZ ;  /* 0x00000010eef17819 */ /* 0x000fc400000006ff */
[----:B------:R-:W-:Y:S01]  /*0850*/  PRMT R246, R247, 0x7632, R246 ;  /* 0x00007632f7f67816 */ /* 0x000fe200000000f6 */
[----:B----4-:R-:W-:Y:S01]  /*0860*/  HFMA2 R0, -RZ, RZ, 0, 0 ;  /* 0x00000000ff007431 */ /* 0x010fe200000001ff */
[----:B------:R-:W-:Y:S02]  /*0870*/  PRMT R244, R236, 0x7632, R244 ;  /* 0x00007632ecf47816 */ /* 0x000fe400000000f4 */
[----:B------:R-:W-:Y:S02]  /*0880*/  PRMT R242, R237, 0x7632, R242 ;  /* 0x00007632edf27816 */ /* 0x000fe400000000f2 */
        /* <DEDUP_REMOVED lines=8> */
[----:B------:R-:W-:-:S02]  /*0910*/  PRMT R216, R11, 0x7632, R216 ;  /* 0x000076320bd87816 */ /* 0x000fc400000000d8 */
[----:B------:R-:W-:Y:S02]  /*0920*/  SHF.L.U32 R243, R237, 0x10, RZ ;  /* 0x00000010edf37819 */ /* 0x000fe400000006ff */
[----:B------:R-:W-:Y:S02]  /*0930*/  SHF.L.U32 R251, R245, 0x10, RZ ;  /* 0x00000010f5fb7819 */ /* 0x000fe400000006ff */
[----:B------:R-:W-:Y:S02]  /*0940*/  SHF.L.U32 R237, R12, 0x10, RZ ;  /* 0x000000100ced7819 */ /* 0x000fe400000006ff */
[----:B------:R-:W-:Y:S02]  /*0950*/  SHF.L.U32 R234, R13, 0x10, RZ ;  /* 0x000000100dea7819 */ /* 0x000fe400000006ff */
[----:B------:R-:W-:Y:S02]  /*0960*/  CS2R R12, SRZ ;  /* 0x00000000000c7805 */ /* 0x000fe4000001ff00 */
[----:B------:R-:W-:-:S02]  /*0970*/  SHF.L.U32 R232, R14, 0x10, RZ ;  /* 0x000000100ee87819 */ /* 0x000fc400000006ff */
[----:B------:R-:W-:Y:S02]  /*0980*/  SHF.L.U32 R230, R15, 0x10, RZ ;  /* 0x000000100fe67819 */ /* 0x000fe400000006ff */
[----:B------:R-:W-:Y:S02]  /*0990*/  CS2R R14, SRZ ;  /* 0x00000000000e7805 */ /* 0x000fe4000001ff00 */
        /* <DEDUP_REMOVED lines=31> */
[----:B012---:R-:W-:-:S07]  /*0b90*/  SHF.L.U32 R216, R216, 0x10, RZ ;  /* 0x00000010d8d87819 */ /* 0x007fce00000006ff */
.L_x_969:
[----:B0-----:R-:W0:Y:S01]  /*0ba0*/  S2R R141, SR_TID.X ;  /* 0x00000000008d7919 */ /* 0x001e220000002100 */
[----:B------:R-:W-:Y:S01]  /*0bb0*/  UIMAD UR4, UR6, UR15, URZ ;  /* 0x0000000f060472a4 */ /* 0x000fe2000f8e02ff */
[----:B-1----:R-:W1:Y:S01]  /*0bc0*/  LDC.64 R112, c[0x0][0x428] ;  /* 0x00010a00ff707b82 */ /* 0x002e620000000a00 */
[----:B------:R-:W2:Y:S02]  /*0bd0*/  LDL R173, [R1] ;  /* 0x0000000001ad7983 */ /* 0x000ea40000100800 */
[----:B------:R-:W-:-:S04]  /*0be0*/  USHF.R.S32.HI UR5, URZ, 0x1f, UR4 ;  /* 0x0000001fff057899 */ /* 0x000fc80008011404 */
[----:B------:R-:W-:Y:S01]  /*0bf0*/  ULEA.HI UR5, UR5, UR4, URZ, 0x3 ;  /* 0x0000000405057291 */ /* 0x000fe2000f8f18ff */
[----:B------:R-:W3:Y:S05]  /*0c00*/  LDC.64 R110, c[0x0][0x3a8] ;  /* 0x0000ea00ff6e7b82 */ /* 0x000eea0000000a00 */
[----:B------:R-:W-:Y:S01]  /*0c10*/  MOV R137, UR5 ;  /* 0x0000000500897c02 */ /* 0x000fe20008000f00 */
[----:B------:R-:W-:-:S06]  /*0c20*/  UIMAD.WIDE UR4, UR6, 0x4, UR10 ;  /* 0x00000004060478a5 */ /* 0x000fcc000f8e020a */
[----:B------:R-:W-:Y:S02]  /*0c30*/  MOV R84, UR4 ;  /* 0x0000000400547c02 */ /* 0x000fe40008000f00 */
[----:B------:R-:W-:Y:S01]  /*0c40*/  MOV R85, UR5 ;  /* 0x0000000500557c02 */ /* 0x000fe20008000f00 */
[----:B------:R-:W-:-:S04]  /*0c50*/  UIMAD.WIDE UR4, UR6, 0x4, UR8 ;  /* 0x00000004060478a5 */ /* 0x000fc8000f8e0208 */
[----:B------:R-:W4:Y:S01]  /*0c60*/  LDG.E R142, desc[UR12][R84.64] ;  /* 0x0000000c548e7981 */ /* 0x000f22000c1e1900 */
[----:B0-----:R-:W-:-:S04]  /*0c70*/  LEA.HI.SX32 R137, R137, R141, 0x1d ;  /* 0x0000008d89897211 */ /* 0x001fc800078feaff */
[C---:B------:R-:W-:Y:S01]  /*0c80*/  IADD3 R159, PT, PT, R137.reuse, 0x100, RZ ;  /* 0x00000100899f7810 */ /* 0x040fe20007ffe0ff */
[C---:B-1----:R-:W-:Y:S01]  /*0c90*/  IMAD.WIDE.U32 R88, R137.reuse, 0x10, R112 ;  /* 0x0000001089587825 */ /* 0x042fe200078e0070 */
[----:B------:R-:W-:-:S03]  /*0ca0*/  IADD3 R136, PT, PT, R137, 0x80, RZ ;  /* 0x0000008089887810 */ /* 0x000fc60007ffe0ff */
[----:B------:R-:W-:Y:S01]  /*0cb0*/  IMAD.WIDE.U32 R104, R159, 0x10, R112 ;  /* 0x000000109f687825 */ /* 0x000fe200078e0070 */
[----:B------:R-:W-:Y:S01]  /*0cc0*/  MOV R108, UR4 ;  /* 0x00000004006c7c02 */ /* 0x000fe20008000f00 */
[----:B------:R-:W2:Y:S01]  /*0cd0*/  LDG.E.128 R88, desc[UR12][R88.64] ;  /* 0x0000000c58587981 */ /* 0x000ea2000c1e1d00 */
[----:B------:R-:W-:Y:S01]  /*0ce0*/  MOV R109, UR5 ;  /* 0x00000005006d7c02 */ /* 0x000fe20008000f00 */
[--C-:B---3--:R-:W-:Y:S01]  /*0cf0*/  IMAD.WIDE.U32 R86, R137, 0x10, R110.reuse ;  /* 0x0000001089567825 */ /* 0x108fe200078e006e */
[----:B------:R-:W0:Y:S01]  /*0d00*/  S2R R139, SR_CgaCtaId ;  /* 0x00000000008b7919 */ /* 0x000e220000008800 */
[----:B------:R-:W-:Y:S02]  /*0d10*/  LOP3.LUT P1, RZ, R141, 0x1f, RZ, 0xc0, !PT ;  /* 0x0000001f8dff7812 */ /* 0x000fe4000782c0ff */
[----:B------:R-:W-:Y:S01]  /*0d20*/  VIADD R135, R137, 0x180 ;  /* 0x0000018089877836 */ /* 0x000fe20000000000 */
[----:B------:R-:W-:Y:S01]  /*0d30*/  PLOP3.LUT P0, PT, PT, PT, PT, 0x80, 0x8 ;  /* 0x000000000008781c */ /* 0x000fe20003f0f070 */
[C-C-:B------:R-:W-:Y:S01]  /*0d40*/  IMAD.WIDE.U32 R92, R136.reuse, 0x10, R110.reuse ;  /* 0x00000010885c7825 */ /* 0x140fe200078e006e */
[----:B------:R-:W3:Y:S01]  /*0d50*/  LDG.E.128 R104, desc[UR12][R104.64] ;  /* 0x0000000c68687981 */ /* 0x000ee2000c1e1d00 */
[----:B------:R-:W-:Y:S01]  /*0d60*/  MOV R138, 0x400 ;  /* 0x00000400008a7802 */ /* 0x000fe20000000f00 */
[----:B------:R-:W1:Y:S01]  /*0d70*/  @UP0 LDCU.64 UR4, c[0x0][0x3e0] ;  /* 0x00007c00ff0407ac */ /* 0x000e620008000a00 */
[--C-:B------:R-:W-:Y:S01]  /*0d80*/  IMAD.WIDE.U32 R100, R159, 0x10, R110.reuse ;  /* 0x000000109f647825 */ /* 0x100fe200078e006e */
[----:B------:R-:W3:Y:S03]  /*0d90*/  LDG.E.128 R84, desc[UR12][R86.64] ;  /* 0x0000000c56547981 */ /* 0x000ee6000c1e1d00 */
[C---:B------:R-:W-:Y:S01]  /*0da0*/  IMAD.WIDE.U32 R110, R135.reuse, 0x10, R110 ;  /* 0x00000010876e7825 */ /* 0x040fe200078e006e */
[----:B------:R-:W3:Y:S03]  /*0db0*/  LDG.E R143, desc[UR12][R108.64] ;  /* 0x0000000c6c8f7981 */ /* 0x000ee6000c1e1900 */
[--C-:B------:R-:W-:Y:S01]  /*0dc0*/  IMAD.WIDE.U32 R96, R136, 0x10, R112.reuse ;  /* 0x0000001088607825 */ /* 0x100fe200078e0070 */
[----:B------:R-:W3:Y:S04]  /*0dd0*/  LDG.E.128 R92, desc[UR12][R92.64] ;  /* 0x0000000c5c5c7981 */ /* 0x000ee8000c1e1d00 */
[----:B------:R-:W3:Y:S04]  /*0de0*/  LDG.E.128 R100, desc[UR12][R100.64] ;  /* 0x0000000c64647981 */ /* 0x000ee8000c1e1d00 */
[----:B------:R-:W3:Y:S04]  /*0df0*/  LDG.E.128 R108, desc[UR12][R110.64] ;  /* 0x0000000c6e6c7981 */ /* 0x000ee8000c1e1d00 */
[----:B------:R-:W3:Y:S01]  /*0e00*/  LDG.E.128 R96, desc[UR12][R96.64] ;  /* 0x0000000c60607981 */ /* 0x000ee2000c1e1d00 */
[----:B------:R-:W-:-:S06]  /*0e10*/  IMAD.WIDE.U32 R112, R135, 0x10, R112 ;  /* 0x0000001087707825 */ /* 0x000fcc00078e0070 */
[----:B------:R-:W3:Y:S01]  /*0e20*/  LDG.E.128 R112, desc[UR12][R112.64] ;  /* 0x0000000c70707981 */ /* 0x000ee2000c1e1d00 */
[----:B------:R-:W-:Y:S02]  /*0e30*/  @!P1 PLOP3.LUT P0, PT, P2, PT, PT, 0x80, 0x8 ;  /* 0x000000000008981c */ /* 0x000fe4000170f070 */
[----:B0-----:R-:W-:Y:S02]  /*0e40*/  LEA R138, R139, R138, 0x18 ;  /* 0x0000008a8b8a7211 */ /* 0x001fe400078ec0ff */
[----:B------:R-:W-:Y:S02]  /*0e50*/  @!P1 SHF.R.U32.HI R141, RZ, 0x2, R141 ;  /* 0x00000002ff8d9819 */ /* 0x000fe4000001168d */
[----:B------:R-:W-:Y:S02]  /*0e60*/  IADD3 R139, PT, PT, R138, 0x4020, RZ ;  /* 0x000040208a8b7810 */ /* 0x000fe40007ffe0ff */
[----:B------:R-:W-:Y:S02]  /*0e70*/  ISETP.NE.AND P3, PT, RZ, UR14, PT ;  /* 0x0000000eff007c0c */ /* 0x000fe4000bf65270 */
[----:B------:R-:W-:-:S02]  /*0e80*/  @!P1 MOV R140, R139 ;  /* 0x0000008b008c9202 */ /* 0x000fc40000000f00 */
[----:B------:R-:W-:Y:S02]  /*0e90*/  @!P1 LOP3.LUT R141, R141, 0x18, RZ, 0xc0, !PT ;  /* 0x000000188d8d9812 */ /* 0x000fe400078ec0ff */
[----:B------:R-:W-:-:S04]  /*0ea0*/  @!P0 IADD3 R140, PT, PT, R138, 0x4000, RZ ;  /* 0x000040008a8c8810 */ /* 0x000fc80007ffe0ff */
[----:B------:R-:W-:Y:S02]  /*0eb0*/  @!P1 IADD3 R144, PT, PT, R141, R140, RZ ;  /* 0x0000008c8d909210 */ /* 0x000fe40007ffe0ff */
[----:B----4-:R-:W-:Y:S02]  /*0ec0*/  R2UR UR19, R142 ;  /* 0x000000008e1372ca */ /* 0x010fe400000e0000 */
[C---:B--2---:R-:W-:Y:S02]  /*0ed0*/  PRMT R146, R89.reuse, 0x7632, R146 ;  /* 0x0000763259927816 */ /* 0x044fe40000000092 */
[----:B------:R-:W-:Y:S02]  /*0ee0*/  SHF.L.U32 R145, R89, 0x10, RZ ;  /* 0x0000001059917819 */ /* 0x000fe400000006ff */
[C---:B---3--:R-:W-:Y:S02]  /*0ef0*/  PRMT R89, R104.reuse, 0x7632, R89 ;  /* 0x0000763268597816 */ /* 0x048fe40000000059 */
[----:B------:R-:W-:-:S02]  /*0f00*/  SHF.L.U32 R142, R104, 0x10, RZ ;  /* 0x00000010688e7819 */ /* 0x000fc400000006ff */
[C---:B------:R-:W-:Y:S02]  /*0f10*/  PRMT R104, R107.reuse, 0x7632, R104 ;  /* 0x000076326b687816 */ /* 0x040fe40000000068 */
[----:B------:R-:W-:Y:S02]  /*0f20*/  SHF.L.U32 R154, R107, 0x10, RZ ;  /* 0x000000106b9a7819 */ /* 0x000fe400000006ff */
[----:B------:R-:W-:Y:S02]  /*0f30*/  SHF.L.U32 R156, R84, 0x10, RZ ;  /* 0x00000010549c7819 */ /* 0x000fe400000006ff */
[----:B------:R-:W-:Y:S02]  /*0f40*/  FSEL R107, R143, RZ, !P3 ;  /* 0x000000ff8f6b7208 */ /* 0x000fe40005800000 */
[C---:B------:R-:W-:Y:S02]  /*0f50*/  PRMT R151, R95.reuse, 0x7632, R151 ;  /* 0x000076325f977816 */ /* 0x040fe40000000097 */
[----:B------:R-:W-:-:S02]  /*0f60*/  SHF.L.U32 R166, R95, 0x10, RZ ;  /* 0x000000105fa67819 */ /* 0x000fc400000006ff */
[C---:B------:R-:W-:Y:S02]  /*0f70*/  PRMT R149, R87.reuse, 0x7632, R149 ;  /* 0x0000763257957816 */ /* 0x040fe40000000095 */
[C---:B------:R-:W-:Y:S02]  /*0f80*/  PRMT R95, R106.reuse, 0x7632, R95 ;  /* 0x000076326a5f7816 */ /* 0x040fe4000000005f */
[----:B------:R-:W-:Y:S02]  /*0f90*/  SHF.L.U32 R150, R106, 0x10, RZ ;  /* 0x000000106a967819 */ /* 0x000fe400000006ff */
[----:B------:R-:W-:Y:S02]  /*0fa0*/  SHF.L.U32 R200, R87, 0x10, RZ ;  /* 0x0000001057c87819 */ /* 0x000fe400000006ff */
[C---:B------:R-:W-:Y:S02]  /*0fb0*/  PRMT R106, R108.reuse, 0x7632, R106 ;  /* 0x000076326c6a7816 */ /* 0x040fe4000000006a */
[----:B------:R-:W-:Y:S01]  /*0fc0*/  SHF.L.U32 R169, R108, 0x10, RZ ;  /* 0x000000106ca97819 */ /* 0x000fe200000006ff */
[----:B------:R-:W-:Y:S01]  /*0fd0*/  FADD.FTZ R108, -R107, R156 ;  /* 0x0000009c6b6c7221 */ /* 0x000fe20000010100 */
[----:B------:R-:W-:-:S02]  /*0fe0*/  PRMT R147, R86, 0x7632, R147 ;  /* 0x0000763256937816 */ /* 0x000fc40000000093 */
[----:B------:R-:W-:Y:S02]  /*0ff0*/  SHF.L.U32 R155, R86, 0x10, RZ ;  /* 0x00000010569b7819 */ /* 0x000fe400000006ff */
[C---:B------:R-:W-:Y:S02]  /*1000*/  PRMT R141, R90.reuse, 0x7632, R141 ;  /* 0x000076325a8d7816 */ /* 0x040fe4000000008d */
[----:B------:R-:W-:Y:S02]  /*1010*/  SHF.L.U32 R203, R90, 0x10, RZ ;  /* 0x000000105acb7819 */ /* 0x000fe400000006ff */
[----:B------:R-:W-:Y:S02]  /*1020*/  PRMT R152, R85, 0x7632, R152 ;  /* 0x0000763255987816 */ /* 0x000fe40000000098 */
[C---:B------:R-:W-:Y:S02]  /*1030*/  PRMT R90, R88.reuse, 0x7632, R90 ;  /* 0x00007632585a7816 */ /* 0x040fe4000000005a */
[----:B------:R-:W-:-:S02]  /*1040*/  SHF.L.U32 R207, R88, 0x10, RZ ;  /* 0x0000001058cf7819 */ /* 0x000fc400000006ff */
[C---:B------:R-:W-:Y:S02]  /*1050*/  PRMT R148, R92.reuse, 0x7632, R148 ;  /* 0x000076325c947816 */ /* 0x040fe40000000094 */
[----:B------:R-:W-:Y:S02]  /*1060*/  SHF.L.U32 R160, R92, 0x10, RZ ;  /* 0x000000105ca07819 */ /* 0x000fe400000006ff */
[C---:B------:R-:W-:Y:S02]  /*1070*/  PRMT R86, R98.reuse, 0x7632, R86 ;  /* 0x0000763262567816 */ /* 0x040fe40000000056 */
[----:B------:R-:W-:Y:S02]  /*1080*/  SHF.L.U32 R165, R98, 0x10, RZ ;  /* 0x0000001062a57819 */ /* 0x000fe400000006ff */
[----:B------:R-:W-:Y:S02]  /*1090*/  SHF.L.U32 R158, R101, 0x10, RZ ;  /* 0x00000010659e7819 */ /* 0x000fe400000006ff */
[----:B------:R-:W-:-:S02]  /*10a0*/  PRMT R153, R84, 0x7632, R153 ;  /* 0x0000763254997816 */ /* 0x000fc40000000099 */
[----:B------:R-:W-:Y:S02]  /*10b0*/  PRMT R92, R93, 0x7632, R92 ;  /* 0x000076325d5c7816 */ /* 0x000fe4000000005c */
[C---:B------:R-:W-:Y:S02]  /*10c0*/  PRMT R88, R96.reuse, 0x7632, R88 ;  /* 0x0000763260587816 */ /* 0x040fe40000000058 */
[----:B------:R-:W-:Y:S02]  /*10d0*/  SHF.L.U32 R161, R96, 0x10, RZ ;  /* 0x0000001060a17819 */ /* 0x000fe400000006ff */
[C---:B------:R-:W-:Y:S02]  /*10e0*/  PRMT R98, R100.reuse, 0x7632, R98 ;  /* 0x0000763264627816 */ /* 0x040fe40000000062 */
[----:B------:R-:W-:Y:S01]  /*10f0*/  SHF.L.U32 R174, R149, 0x10, RZ ;  /* 0x0000001095ae7819 */ /* 0x000fe200000006ff */
[----:B------:R-:W-:Y:S01]  /*1100*/  FADD.FTZ R200, -R107, R200 ;  /* 0x000000c86bc87221 */ /* 0x000fe20000010100 */
[----:B------:R-:W-:Y:S01]  /*1110*/  SHF.L.U32 R157, R100, 0x10, RZ ;  /* 0x00000010649d7819 */ /* 0x000fe200000006ff */
[----:B------:R-:W-:Y:S01]  /*1120*/  FMUL.FTZ R108, R108, UR19 ;  /* 0x000000136c6c7c20 */ /* 0x000fe20008410000 */
[----:B------:R-:W-:-:S02]  /*1130*/  PRMT R96, R101, 0x7632, R96 ;  /* 0x0000763265607816 */ /* 0x000fc40000000060 */
[----:B------:R-:W-:Y:S02]  /*1140*/  PRMT R84, R94, 0x7632, R84 ;  /* 0x000076325e547816 */ /* 0x000fe40000000054 */
[----:B------:R-:W-:Y:S02]  /*1150*/  PRMT R100, R102, 0x7632, R100 ;  /* 0x0000763266647816 */ /* 0x000fe40000000064 */
[----:B------:R-:W-:Y:S02]  /*1160*/  PRMT R101, R103, 0x7632, R101 ;  /* 0x0000763267657816 */ /* 0x000fe40000000065 */
[----:B------:R-:W-:Y:S02]  /*1170*/  PRMT R164, R109, 0x7632, R164 ;  /* 0x000076326da47816 */ /* 0x000fe400000000a4 */
[----:B------:R-:W-:Y:S01]  /*1180*/  PRMT R167, R110, 0x7632, R167 ;  /* 0x000076326ea77816 */ /* 0x000fe200000000a7 */
[----:B------:R-:W-:Y:S01]  /*1190*/  FADD.FTZ R143, -R107, R158 ;  /* 0x0000009e6b8f7221 */ /* 0x000fe20000010100 */
[----:B------:R-:W-:-:S02]  /*11a0*/  SHF.L.U32 R170, R109, 0x10, RZ ;  /* 0x000000106daa7819 */ /* 0x000fc400000006ff */
[----:B------:R-:W-:Y:S02]  /*11b0*/  PRMT R168, R111, 0x7632, R168 ;  /* 0x000076326fa87816 */ /* 0x000fe400000000a8 */
[----:B------:R-:W-:Y:S02]  /*11c0*/  SHF.L.U32 R204, R152, 0x10, RZ ;  /* 0x0000001098cc7819 */ /* 0x000fe400000006ff */
[----:B------:R-:W-:Y:S01]  /*11d0*/  SHF.L.U32 R148, R148, 0x10, RZ ;  /* 0x0000001094947819 */ /* 0x000fe200000006ff */
[----:B------:R-:W-:Y:S01]  /*11e0*/  IMAD.U32 R156, R92, 0x10000, RZ ;  /* 0x000100005c9c7824 */ /* 0x000fe200078e00ff */
[----:B------:R-:W-:Y:S02]  /*11f0*/  PRMT R140, R91, 0x7632, R140 ;  /* 0x000076325b8c7816 */ /* 0x000fe4000000008c */
[----:B------:R-:W-:Y:S01]  /*1200*/  SHF.L.U32 R162, R93, 0x10, RZ ;  /* 0x000000105da27819 */ /* 0x000fe200000006ff */
[----:B------:R-:W-:Y:S01]  /*1210*/  FADD.FTZ R93, -R107, R174 ;  /* 0x000000ae6b5d7221 */ /* 0x000fe20000010100 */
[----:B------:R-:W-:-:S02]  /*1220*/  SHF.L.U32 R152, R153, 0x10, RZ ;  /* 0x0000001099987819 */ /* 0x000fc400000006ff */
[----:B------:R-:W-:Y:S01]  /*1230*/  SHF.L.U32 R98, R98, 0x10, RZ ;  /* 0x0000001062627819 */ /* 0x000fe200000006ff */
[----:B------:R-:W-:Y:S01]  /*1240*/  FMUL.FTZ R200, R200, UR19 ;  /* 0x00000013c8c87c20 */ /* 0x000fe20008410000 */
[----:B------:R-:W-:Y:S01]  /*1250*/  SHF.L.U32 R91, R91, 0x10, RZ ;  /* 0x000000105b5b7819 */ /* 0x000fe200000006ff */
[----:B------:R-:W-:Y:S01]  /*1260*/  FADD.FTZ R34, R207, R34 ;  /* 0x00000022cf227221 */ /* 0x000fe20000010000 */
[----:B------:R-:W-:Y:S01]  /*1270*/  SHF.L.U32 R102, R102, 0x10, RZ ;  /* 0x0000001066667819 */ /* 0x000fe200000006ff */
[----:B------:R-:W-:Y:S01]  /*1280*/  FFMA.FTZ R134, R108, R207, R134 ;  /* 0x000000cf6c867223 */ /* 0x000fe20000010086 */
[----:B------:R-:W-:Y:S02]  /*1290*/  SHF.L.U32 R103, R103, 0x10, RZ ;  /* 0x0000001067677819 */ /* 0x000fe400000006ff */
[----:B------:R-:W-:Y:S02]  /*12a0*/  SHF.L.U32 R172, R147, 0x10, RZ ;  /* 0x0000001093ac7819 */ /* 0x000fe400000006ff */
[----:B------:R-:W-:-:S02]  /*12b0*/  SHF.L.U32 R158, R96, 0x10, RZ ;  /* 0x00000010609e7819 */ /* 0x000fc400000006ff */
[----:B------:R-:W-:Y:S01]  /*12c0*/  SHF.L.U32 R206, R106, 0x10, RZ ;  /* 0x000000106ace7819 */ /* 0x000fe200000006ff */
[----:B------:R-:W-:Y:S01]  /*12d0*/  FMUL.FTZ R207, R173, R207 ;  /* 0x000000cfadcf7220 */ /* 0x000fe20000410000 */
        /* <DEDUP_REMOVED lines=10> */
[----:B------:R-:W-:Y:S01]  /*1380*/  SHF.L.U32 R90, R90, 0x10, RZ ;  /* 0x000000105a5a7819 */ /* 0x000fe200000006ff */
        /* <DEDUP_REMOVED lines=13> */
[----:B------:R-:W-:Y:S01]  /*1460*/  FADD.FTZ R28, R91, R28 ;  /* 0x0000001c5b1c7221 */ /* 0x000fe20000010000 */
[-C--:B------:R-:W-:Y:S01]  /*1470*/  FFMA.FTZ R128, R200, R91.reuse, R128 ;  /* 0x0000005bc8807223 */ /* 0x080fe20000010080 */
[----:B------:R-:W-:Y:S01]  /*1480*/  FMUL.FTZ R199, R247, R91 ;  /* 0x0000005bf7c77220 */ /* 0x000fe20000410000 */
        /* <DEDUP_REMOVED lines=15> */
[-C--:B------:R-:W-:Y:S01]  /*1580*/  FMUL.FTZ R206, R252, R90.reuse ;  /* 0x0000005afcce7220 */ /* 0x080fe20000410000 */
[----:B------:R-:W-:Y:S01]  /*1590*/  FADD.FTZ R91, RZ, R207 ;  /* 0x000000cfff5b7221 */ /* 0x000fe20000010000 */
[----:B------:R-:W-:Y:S01]  /*15a0*/  FADD.FTZ R107, -R107, R226 ;  /* 0x000000e26b6b7221 */ /* 0x000fe20000010100 */
[C---:B------:R-:W-:Y:S01]  /*15b0*/  PRMT R219, R114.reuse, 0x7632, R219 ;  /* 0x0000763272db7816 */ /* 0x040fe200000000db */
[----:B------:R-:W-:Y:S01]  /*15c0*/  FMUL.FTZ R109, R109, UR19 ;  /* 0x000000136d6d7c20 */ /* 0x000fe20008410000 */
[----:B------:R-:W-:Y:S01]  /*15d0*/  SHF.L.U32 R226, R114, 0x10, RZ ;  /* 0x0000001072e27819 */ /* 0x000fe200000006ff */
[----:B------:R-:W-:Y:S01]  /*15e0*/  FMUL.FTZ R114, R110, UR19 ;  /* 0x000000136e727c20 */ /* 0x000fe20008410000 */
[----:B------:R-:W-:Y:S01]  /*15f0*/  SHF.L.U32 R146, R146, 0x10, RZ ;  /* 0x0000001092927819 */ /* 0x000fe200000006ff */
[----:B------:R-:W-:Y:S01]  /*1600*/  FMUL.FTZ R110, R251, R145 ;  /* 0x00000091fb6e7220 */ /* 0x000fe20000410000 */
[----:B------:R-:W-:Y:S01]  /*1610*/  FADD.FTZ R91, R206, R91 ;  /* 0x0000005bce5b7221 */ /* 0x000fe20000010000 */
[----:B------:R-:W-:Y:S01]  /*1620*/  FADD.FTZ R33, R90, R33 ;  /* 0x000000215a217221 */ /* 0x000fe20000010000 */
[----:B------:R-:W-:Y:S01]  /*1630*/  FFMA.FTZ R133, R109, R90, R133 ;  /* 0x0000005a6d857223 */ /* 0x000fe20000010085 */
[----:B------:R-:W-:Y:S01]  /*1640*/  FMUL.FTZ R111, R250, R146 ;  /* 0x00000092fa6f7220 */ /* 0x000fe20000410000 */
[----:B------:R-:W-:Y:S01]  /*1650*/  FADD.FTZ R90, R110, R91 ;  /* 0x0000005b6e5a7221 */ /* 0x000fe20000010000 */
[----:B------:R-:W-:Y:S01]  /*1660*/  SHF.L.U32 R202, R141, 0x10, RZ ;  /* 0x000000108dca7819 */ /* 0x000fe200000006ff */
[----:B------:R-:W-:Y:S01]  /*1670*/  FADD.FTZ R30, R203, R30 ;  /* 0x0000001ecb1e7221 */ /* 0x000fe20000010000 */
[-C--:B------:R-:W-:Y:S01]  /*1680*/  FFMA.FTZ R130, R114, R203.reuse, R130 ;  /* 0x000000cb72827223 */ /* 0x080fe20000010082 */
[----:B------:R-:W-:Y:S01]  /*1690*/  FMUL.FTZ R201, R201, UR19 ;  /* 0x00000013c9c97c20 */ /* 0x000fe20008410000 */
[----:B------:R-:W-:Y:S01]  /*16a0*/  FMUL.FTZ R203, R249, R203 ;  /* 0x000000cbf9cb7220 */ /* 0x000fe20000410000 */
[----:B------:R-:W-:Y:S01]  /*16b0*/  FADD.FTZ R90, R111, R90 ;  /* 0x0000005a6f5a7221 */ /* 0x000fe20000010000 */
[----:B------:R-:W-:Y:S01]  /*16c0*/  FADD.FTZ R29, R202, R29 ;  /* 0x0000001dca1d7221 */ /* 0x000fe20000010000 */
[-C--:B------:R-:W-:Y:S01]  /*16d0*/  FFMA.FTZ R129, R201, R202.reuse, R129 ;  /* 0x000000cac9817223 */ /* 0x080fe20000010081 */
[----:B------:R-:W-:Y:S01]  /*16e0*/  FMUL.FTZ R202, R248, R202 ;  /* 0x000000caf8ca7220 */ /* 0x000fe20000410000 */
[----:B------:R-:W-:Y:S01]  /*16f0*/  FADD.FTZ R91, R203, R90 ;  /* 0x0000005acb5b7221 */ /* 0x000fe20000010000 */
[----:B------:R-:W-:Y:S01]  /*1700*/  SHF.L.U32 R198, R140, 0x10, RZ ;  /* 0x000000108cc67819 */ /* 0x000fe200000006ff */
[----:B------:R-:W-:Y:S01]  /*1710*/  FMUL.FTZ R140, R93, UR19 ;  /* 0x000000135d8c7c20 */ /* 0x000fe20008410000 */
[----:B------:R-:W-:Y:S01]  /*1720*/  FMUL.FTZ R141, R92, UR19 ;  /* 0x000000135c8d7c20 */ /* 0x000fe20008410000 */
[----:B------:R-:W-:Y:S01]  /*1730*/  FADD.FTZ R92, R202, R91 ;  /* 0x0000005bca5c7221 */ /* 0x000fe20000010000 */
[----:B------:R-:W-:Y:S01]  /*1740*/  FMUL.FTZ R160, R160, UR19 ;  /* 0x00000013a0a07c20 */ /* 0x000fe20008410000 */
[----:B------:R-:W-:Y:S01]  /*1750*/  FADD.FTZ R27, R198, R27 ;  /* 0x0000001bc61b7221 */ /* 0x000fe20000010000 */
[-C--:B------:R-:W-:Y:S01]  /*1760*/  FFMA.FTZ R127, R140, R198.reuse, R127 ;  /* 0x000000c68c7f7223 */ /* 0x080fe2000001007f */
[----:B------:R-:W-:Y:S01]  /*1770*/  FFMA.FTZ R90, R108, R207, RZ ;  /* 0x000000cf6c5a7223 */ /* 0x000fe200000100ff */
[----:B------:R-:W-:Y:S01]  /*1780*/  FMUL.FTZ R198, R246, R198 ;  /* 0x000000c6f6c67220 */ /* 0x000fe20000410000 */
[----:B------:R-:W-:Y:S01]  /*1790*/  FADD.FTZ R91, R199, R92 ;  /* 0x0000005cc75b7221 */ /* 0x000fe20000010000 */
[----:B------:R-:W-:Y:S01]  /*17a0*/  FMUL.FTZ R205, R205, UR19 ;  /* 0x00000013cdcd7c20 */ /* 0x000fe20008410000 */
[----:B------:R-:W-:Y:S01]  /*17b0*/  SHF.L.U32 R88, R88, 0x10, RZ ;  /* 0x0000001058587819 */ /* 0x000fe200000006ff */
[----:B------:R-:W-:Y:S01]  /*17c0*/  FADD.FTZ R26, R161, R26 ;  /* 0x0000001aa11a7221 */ /* 0x000fe20000010000 */
[-C--:B------:R-:W-:Y:S01]  /*17d0*/  FFMA.FTZ R126, R160, R161.reuse, R126 ;  /* 0x000000a1a07e7223 */ /* 0x080fe2000001007e */
[----:B------:R-:W-:Y:S01]  /*17e0*/  FFMA.FTZ R90, R109, R206, R90 ;  /* 0x000000ce6d5a7223 */ /* 0x000fe2000001005a */
[----:B------:R-:W-:Y:S01]  /*17f0*/  FMUL.FTZ R161, R245, R161 ;  /* 0x000000a1f5a17220 */ /* 0x000fe20000410000 */
[----:B------:R-:W-:Y:S01]  /*1800*/  FADD.FTZ R92, R198, R91 ;  /* 0x0000005bc65c7221 */ /* 0x000fe20000010000 */
[----:B------:R-:W-:Y:S01]  /*1810*/  PRMT R87, R97, 0x7632, R87 ;  /* 0x0000763261577816 */ /* 0x000fe20000000057 */
[----:B------:R-:W-:Y:S01]  /*1820*/  FMUL.FTZ R204, R204, UR19 ;  /* 0x00000013cccc7c20 */ /* 0x000fe20008410000 */
[----:B------:R-:W-:Y:S01]  /*1830*/  FFMA.FTZ R91, R205, R110, R90 ;  /* 0x0000006ecd5b7223 */ /* 0x000fe2000001005a */
[----:B------:R-:W-:-:S02]  /*1840*/  IMAD.U32 R97, R97, 0x10000, RZ ;  /* 0x0001000061617824 */ /* 0x000fc400078e00ff */
[-C--:B------:R-:W-:Y:S01]  /*1850*/  FMUL.FTZ R169, R244, R88.reuse ;  /* 0x00000058f4a97220 */ /* 0x080fe20000410000 */
[----:B------:R-:W-:Y:S01]  /*1860*/  FADD.FTZ R92, R161, R92 ;  /* 0x0000005ca15c7221 */ /* 0x000fe20000010000 */
[----:B------:R-:W-:Y:S01]  /*1870*/  FMUL.FTZ R168, R168, UR19 ;  /* 0x00000013a8a87c20 */ /* 0x000fe20008410000 */
[----:B------:R-:W-:Y:S01]  /*1880*/  SHF.L.U32 R87, R87, 0x10, RZ ;  /* 0x0000001057577819 */ /* 0x000fe200000006ff */
[----:B------:R-:W-:Y:S01]  /*1890*/  FFMA.FTZ R91, R204, R111, R91 ;  /* 0x0000006fcc5b7223 */ /* 0x000fe2000001005b */
[----:B------:R-:W-:Y:S01]  /*18a0*/  FMUL.FTZ R164, R243, R97 ;  /* 0x00000061f3a47220 */ /* 0x000fe20000410000 */
[----:B------:R-:W-:Y:S01]  /*18b0*/  FADD.FTZ R93, R169, R92 ;  /* 0x0000005ca95d7221 */ /* 0x000fe20000010000 */
[----:B------:R-:W-:Y:S01]  /*18c0*/  FADD.FTZ R25, R88, R25 ;  /* 0x0000001958197221 */ /* 0x000fe20000010000 */
[----:B------:R-:W-:Y:S01]  /*18d0*/  FFMA.FTZ R125, R168, R88, R125 ;  /* 0x00000058a87d7223 */ /* 0x000fe2000001007d */
[----:B------:R-:W-:Y:S01]  /*18e0*/  FMUL.FTZ R170, R170, UR19 ;  /* 0x00000013aaaa7c20 */ /* 0x000fe20008410000 */
[----:B------:R-:W-:Y:S01]  /*18f0*/  FMUL.FTZ R163, R163, UR19 ;  /* 0x00000013a3a37c20 */ /* 0x000fe20008410000 */
[----:B------:R-:W-:Y:S01]  /*1900*/  FFMA.FTZ R88, R114, R203, R91 ;  /* 0x000000cb72587223 */ /* 0x000fe2000001005b */
[-C--:B------:R-:W-:Y:S01]  /*1910*/  FMUL.FTZ R171, R242, R87.reuse ;  /* 0x00000057f2ab7220 */ /* 0x080fe20000410000 */
[----:B------:R-:W-:Y:S01]  /*1920*/  FADD.FTZ R90, R164, R93 ;  /* 0x0000005da45a7221 */ /* 0x000fe20000010000 */
[----:B------:R-:W-:Y:S01]  /*1930*/  FADD.FTZ R23, R87, R23 ;  /* 0x0000001757177221 */ /* 0x000fe20000010000 */
[----:B------:R-:W-:Y:S01]  /*1940*/  FFMA.FTZ R123, R170, R87, R123 ;  /* 0x00000057aa7b7223 */ /* 0x000fe2000001007b */
[----:B------:R-:W-:Y:S01]  /*1950*/  FADD.FTZ R22, R165, R22 ;  /* 0x00000016a5167221 */ /* 0x000fe20000010000 */
[----:B------:R-:W-:Y:S01]  /*1960*/  FFMA.FTZ R122, R163, R165, R122 ;  /* 0x000000a5a37a7223 */ /* 0x000fe2000001007a */
[----:B------:R-:W-:Y:S01]  /*1970*/  FFMA.FTZ R87, R201, R202, R88 ;  /* 0x000000cac9577223 */ /* 0x000fe20000010058 */
[----:B------:R-:W-:-:S02]  /*1980*/  IMAD.U32 R86, R86, 0x10000, RZ ;  /* 0x0001000056567824 */ /* 0x000fc400078e00ff */
[----:B------:R-:W-:Y:S01]  /*1990*/  FMUL.FTZ R165, R241, R165 ;  /* 0x000000a5f1a57220 */ /* 0x000fe20000410000 */
[----:B------:R-:W-:Y:S01]  /*19a0*/  FADD.FTZ R90, R171, R90 ;  /* 0x0000005aab5a7221 */ /* 0x000fe20000010000 */
[C---:B------:R-:W-:Y:S01]  /*19b0*/  PRMT R85, R99.reuse, 0x7632, R85 ;  /* 0x0000763263557816 */ /* 0x040fe20000000055 */
[----:B------:R-:W-:Y:S01]  /*19c0*/  FFMA.FTZ R87, R200, R199, R87 ;  /* 0x000000c7c8577223 */ /* 0x000fe20000010057 */
[----:B------:R-:W-:Y:S01]  /*19d0*/  SHF.L.U32 R99, R99, 0x10, RZ ;  /* 0x0000001063637819 */ /* 0x000fe200000006ff */
[----:B------:R-:W-:Y:S01]  /*19e0*/  FMUL.FTZ R173, R240, R86 ;  /* 0x00000056f0ad7220 */ /* 0x000fe20000410000 */
[----:B------:R-:W-:Y:S01]  /*19f0*/  FADD.FTZ R90, R165, R90 ;  /* 0x0000005aa55a7221 */ /* 0x000fe20000010000 */
[----:B------:R-:W-:Y:S01]  /*1a00*/  SHF.L.U32 R85, R85, 0x10, RZ ;  /* 0x0000001055557819 */ /* 0x000fe200000006ff */
[----:B------:R-:W-:Y:S01]  /*1a10*/  FFMA.FTZ R87, R140, R198, R87 ;  /* 0x000000c68c577223 */ /* 0x000fe20000010057 */
[----:B------:R-:W-:Y:S01]  /*1a20*/  FMUL.FTZ R167, R239, R99 ;  /* 0x00000063efa77220 */ /* 0x000fe20000410000 */
[----:B------:R-:W-:Y:S01]  /*1a30*/  FADD.FTZ R90, R173, R90 ;  /* 0x0000005aad5a7221 */ /* 0x000fe20000010000 */
[----:B------:R-:W-:Y:S01]  /*1a40*/  FMUL.FTZ R174, R174, UR19 ;  /* 0x00000013aeae7c20 */ /* 0x000fe20008410000 */
[----:B------:R-:W-:Y:S01]  /*1a50*/  FFMA.FTZ R87, R160, R161, R87 ;  /* 0x000000a1a0577223 */ /* 0x000fe20000010057 */
[-C--:B------:R-:W-:Y:S01]  /*1a60*/  FMUL.FTZ R175, R238, R85.reuse ;  /* 0x00000055eeaf7220 */ /* 0x080fe20000410000 */
[----:B------:R-:W-:Y:S01]  /*1a70*/  FADD.FTZ R90, R167, R90 ;  /* 0x0000005aa75a7221 */ /* 0x000fe20000010000 */
[----:B------:R-:W-:Y:S01]  /*1a80*/  FMUL.FTZ R162, R162, UR19 ;  /* 0x00000013a2a27c20 */ /* 0x000fe20008410000 */
[----:B------:R-:W-:Y:S01]  /*1a90*/  SHF.L.U32 R89, R89, 0x10, RZ ;  /* 0x0000001059597819 */ /* 0x000fe200000006ff */
[----:B------:R-:W-:Y:S01]  /*1aa0*/  FADD.FTZ R18, R142, R18 ;  /* 0x000000128e127221 */ /* 0x000fe20000010000 */
[-C--:B------:R-:W-:Y:S01]  /*1ab0*/  FFMA.FTZ R118, R141, R142.reuse, R118 ;  /* 0x0000008e8d767223 */ /* 0x080fe20000010076 */
[----:B------:R-:W-:Y:S01]  /*1ac0*/  FADD.FTZ R19, R85, R19 ;  /* 0x0000001355137221 */ /* 0x000fe20000010000 */
[----:B------:R-:W-:Y:S01]  /*1ad0*/  FFMA.FTZ R119, R174, R85, R119 ;  /* 0x00000055ae777223 */ /* 0x000fe20000010077 */
[----:B------:R-:W-:Y:S01]  /*1ae0*/  FFMA.FTZ R87, R168, R169, R87 ;  /* 0x000000a9a8577223 */ /* 0x000fe20000010057 */
[----:B------:R-:W-:Y:S01]  /*1af0*/  FMUL.FTZ R142, R237, R142 ;  /* 0x0000008eed8e7220 */ /* 0x000fe20000410000 */
[----:B------:R-:W-:Y:S01]  /*1b00*/  FADD.FTZ R85, R175, R90 ;  /* 0x0000005aaf557221 */ /* 0x000fe20000010000 */
[C---:B------:R-:W-:Y:S01]  /*1b10*/  PRMT R94, R105.reuse, 0x7632, R94 ;  /* 0x00007632695e7816 */ /* 0x040fe2000000005e */
[----:B------:R-:W-:Y:S01]  /*1b20*/  FMUL.FTZ R172, R172, UR19 ;  /* 0x00000013acac7c20 */ /* 0x000fe20008410000 */
[----:B------:R-:W-:Y:S01]  /*1b30*/  SHF.L.U32 R105, R105, 0x10, RZ ;  /* 0x0000001069697819 */ /* 0x000fe200000006ff */
[----:B------:R-:W-:Y:S01]  /*1b40*/  FFMA.FTZ R87, R162, R164, R87 ;  /* 0x000000a4a2577223 */ /* 0x000fe20000010057 */
[----:B------:R-:W-:Y:S01]  /*1b50*/  FMUL.FTZ R149, R235, R89 ;  /* 0x00000059eb957220 */ /* 0x000fe20000410000 */
[----:B------:R-:W-:Y:S01]  /*1b60*/  FADD.FTZ R88, R142, R85 ;  /* 0x000000558e587221 */ /* 0x000fe20000010000 */
[----:B------:R-:W-:Y:S01]  /*1b70*/  FADD.FTZ R21, R86, R21 ;  /* 0x0000001556157221 */ /* 0x000fe20000010000 */
[----:B------:R-:W-:Y:S01]  /*1b80*/  FFMA.FTZ R121, R172, R86, R121 ;  /* 0x00000056ac797223 */ /* 0x000fe20000010079 */
[----:B------:R-:W-:Y:S01]  /*1b90*/  FADD.FTZ R31, R146, R31 ;  /* 0x0000001f921f7221 */ /* 0x000fe20000010000 */
[----:B------:R-:W-:Y:S01]  /*1ba0*/  FFMA.FTZ R131, R204, R146, R131 ;  /* 0x00000092cc837223 */ /* 0x000fe20000010083 */
[----:B------:R-:W-:Y:S01]  /*1bb0*/  SHF.L.U32 R94, R94, 0x10, RZ ;  /* 0x000000105e5e7819 */ /* 0x000fe200000006ff */
[----:B------:R-:W-:Y:S01]  /*1bc0*/  FFMA.FTZ R86, R170, R171, R87 ;  /* 0x000000abaa567223 */ /* 0x000fe20000010057 */
[----:B------:R-:W-:Y:S01]  /*1bd0*/  FMUL.FTZ R146, R234, R105 ;  /* 0x00000069ea927220 */ /* 0x000fe20000410000 */
[----:B------:R-:W-:Y:S01]  /*1be0*/  FADD.FTZ R87, R149, R88 ;  /* 0x0000005895577221 */ /* 0x000fe20000010000 */
[----:B------:R-:W-:Y:S01]  /*1bf0*/  FMUL.FTZ R147, R147, UR19 ;  /* 0x0000001393937c20 */ /* 0x000fe20008410000 */
[----:B------:R-:W-:Y:S01]  /*1c00*/  FFMA.FTZ R85, R163, R165, R86 ;  /* 0x000000a5a3557223 */ /* 0x000fe20000010056 */
        /* <DEDUP_REMOVED lines=9> */
[----:B------:R-:W-:Y:S01]  /*1ca0*/  FMUL.FTZ R152, R152, UR19 ;  /* 0x0000001398987c20 */ /* 0x000fe20008410000 */
[----:B------:R-:W-:Y:S01]  /*1cb0*/  FFMA.FTZ R85, R166, R167, R85 ;  /* 0x000000a7a6557223 */ /* 0x000fe20000010055 */
[----:B------:R-:W-:Y:S01]  /*1cc0*/  FMUL.FTZ R153, R231, R95 ;  /* 0x0000005fe7997220 */ /* 0x000fe20000410000 */
[----:B------:R-:W-:Y:S01]  /*1cd0*/  FADD.FTZ R86, R150, R87 ;  /* 0x0000005796567221 */ /* 0x000fe20000010000 */
        /* <DEDUP_REMOVED lines=8> */
[----:B------:R-:W-:Y:S01]  /*1d60*/  PRMT R84, R113, 0x7632, R84 ;  /* 0x0000763271547816 */ /* 0x000fe20000000054 */
[----:B------:R-:W-:Y:S01]  /*1d70*/  FFMA.FTZ R85, R141, R142, R88 ;  /* 0x0000008e8d557223 */ /* 0x000fe20000010058 */
[----:B------:R-:W-:Y:S01]  /*1d80*/  SHF.L.U32 R112, R112, 0x10, RZ ;  /* 0x0000001070707819 */ /* 0x000fe200000006ff */
[----:B------:R-:W-:Y:S01]  /*1d90*/  FADD.FTZ R86, R154, R87 ;  /* 0x000000579a567221 */ /* 0x000fe20000010000 */
[----:B------:R-:W-:Y:S01]  /*1da0*/  FMUL.FTZ R155, R229, R104 ;  /* 0x00000068e59b7220 */ /* 0x000fe20000410000 */
[----:B------:R-:W-:-:S02]  /*1db0*/  PRMT R220, R115, 0x7632, R220 ;  /* 0x0000763273dc7816 */ /* 0x000fc400000000dc */
[----:B------:R-:W-:Y:S01]  /*1dc0*/  SHF.L.U32 R227, R115, 0x10, RZ ;  /* 0x0000001073e37819 */ /* 0x000fe200000006ff */
[----:B------:R-:W-:Y:S01]  /*1dd0*/  FMUL.FTZ R143, R143, UR19 ;  /* 0x000000138f8f7c20 */ /* 0x000fe20008410000 */
[----:B------:R-:W-:Y:S01]  /*1de0*/  SHF.L.U32 R115, R84, 0x10, RZ ;  /* 0x0000001054737819 */ /* 0x000fe200000006ff */
[----:B------:R-:W-:Y:S01]  /*1df0*/  FFMA.FTZ R84, R148, R149, R85 ;  /* 0x0000009594547223 */ /* 0x000fe20000010055 */
[----:B------:R-:W-:Y:S01]  /*1e00*/  SHF.L.U32 R228, R228, 0x10, RZ ;  /* 0x00000010e4e47819 */ /* 0x000fe200000006ff */
[----:B------:R-:W-:Y:S01]  /*1e10*/  FADD.FTZ R87, R155, R86 ;  /* 0x000000569b577221 */ /* 0x000fe20000010000 */
[----:B------:R-:W-:Y:S01]  /*1e20*/  FMUL.FTZ R88, R225, R112 ;  /* 0x00000070e1587220 */ /* 0x000fe20000410000 */
[----:B------:R-:W-:Y:S01]  /*1e30*/  SHF.L.U32 R113, R113, 0x10, RZ ;  /* 0x0000001071717819 */ /* 0x000fe200000006ff */
[----:B------:R-:W-:Y:S01]  /*1e40*/  FADD.FTZ R17, R89, R17 ;  /* 0x0000001159117221 */ /* 0x000fe20000010000 */
[----:B------:R-:W-:Y:S01]  /*1e50*/  FFMA.FTZ R117, R148, R89, R117 ;  /* 0x0000005994757223 */ /* 0x000fe20000010075 */
[----:B------:R-:W-:Y:S01]  /*1e60*/  FFMA.FTZ R85, R143, R146, R84 ;  /* 0x000000928f557223 */ /* 0x000fe20000010054 */
[----:B------:R-:W-:Y:S01]  /*1e70*/  FADD.FTZ R84, R88, R87 ;  /* 0x0000005758547221 */ /* 0x000fe20000010000 */
[----:B------:R-:W-:Y:S01]  /*1e80*/  FMUL.FTZ R89, R224, R228 ;  /* 0x000000e4e0597220 */ /* 0x000fe20000410000 */
[----:B------:R-:W-:Y:S01]  /*1e90*/  FMUL.FTZ R156, R156, UR19 ;  /* 0x000000139c9c7c20 */ /* 0x000fe20008410000 */
[----:B------:R-:W-:-:S02]  /*1ea0*/  FMUL.FTZ R90, R223, R113 ;  /* 0x00000071df5a7220 */ /* 0x000fc40000410000 */
[----:B------:R-:W-:Y:S01]  /*1eb0*/  FADD.FTZ R84, R84, R89 ;  /* 0x0000005954547221 */ /* 0x000fe20000010000 */
[----:B------:R-:W-:Y:S01]  /*1ec0*/  FFMA.FTZ R86, R156, R151, R85 ;  /* 0x000000979c567223 */ /* 0x000fe20000010055 */
[----:B------:R-:W-:Y:S01]  /*1ed0*/  FMUL.FTZ R91, R222, R115 ;  /* 0x00000073de5b7220 */ /* 0x000fe20000410000 */
[----:B------:R-:W-:Y:S01]  /*1ee0*/  FMUL.FTZ R157, R157, UR19 ;  /* 0x000000139d9d7c20 */ /* 0x000fe20008410000 */
[----:B------:R-:W-:Y:S01]  /*1ef0*/  FADD.FTZ R84, R84, R90 ;  /* 0x0000005a54547221 */ /* 0x000fe20000010000 */
[----:B------:R-:W-:Y:S01]  /*1f00*/  FFMA.FTZ R86, R147, R150, R86 ;  /* 0x0000009693567223 */ /* 0x000fe20000010056 */
[----:B------:R-:W-:Y:S01]  /*1f10*/  SHF.L.U32 R219, R219, 0x10, RZ ;  /* 0x00000010dbdb7819 */ /* 0x000fe200000006ff */
[----:B------:R-:W-:Y:S01]  /*1f20*/  FMUL.FTZ R92, R221, R226 ;  /* 0x000000e2dd5c7220 */ /* 0x000fe20000410000 */
[----:B------:R-:W-:Y:S01]  /*1f30*/  FADD.FTZ R84, R84, R91 ;  /* 0x0000005b54547221 */ /* 0x000fe20000010000 */
[----:B------:R-:W-:Y:S01]  /*1f40*/  FFMA.FTZ R86, R157, R153, R86 ;  /* 0x000000999d567223 */ /* 0x000fe20000010056 */
[----:B------:R-:W-:Y:S01]  /*1f50*/  FMUL.FTZ R158, R158, UR19 ;  /* 0x000000139e9e7c20 */ /* 0x000fe20008410000 */
[----:B------:R-:W-:Y:S01]  /*1f60*/  FMUL.FTZ R93, R218, R219 ;  /* 0x000000dbda5d7220 */ /* 0x000fe20000410000 */
[----:B------:R-:W-:Y:S01]  /*1f70*/  FADD.FTZ R84, R84, R92 ;  /* 0x0000005c54547221 */ /* 0x000fe20000010000 */
[----:B------:R-:W-:Y:S01]  /*1f80*/  FFMA.FTZ R86, R152, R154, R86 ;  /* 0x0000009a98567223 */ /* 0x000fe20000010056 */
[----:B------:R-:W-:Y:S01]  /*1f90*/  FADD.FTZ R24, R97, R24 ;  /* 0x0000001861187221 */ /* 0x000fe20000010000 */
[----:B------:R-:W-:Y:S01]  /*1fa0*/  FFMA.FTZ R124, R162, R97, R124 ;  /* 0x00000061a27c7223 */ /* 0x000fe2000001007c */
[----:B------:R-:W-:Y:S01]  /*1fb0*/  SHF.L.U32 R220, R220, 0x10, RZ ;  /* 0x00000010dcdc7819 */ /* 0x000fe200000006ff */
[----:B------:R-:W-:Y:S01]  /*1fc0*/  FADD.FTZ R84, R84, R93 ;  /* 0x0000005d54547221 */ /* 0x000fe20000010000 */
[----:B------:R-:W-:Y:S01]  /*1fd0*/  FMUL.FTZ R97, R217, R227 ;  /* 0x000000e3d9617220 */ /* 0x000fe20000410000 */
[----:B------:R-:W-:Y:S01]  /*1fe0*/  FMUL.FTZ R96, R96, UR19 ;  /* 0x0000001360607c20 */ /* 0x000fe20008410000 */
[----:B------:R-:W-:Y:S01]  /*1ff0*/  FFMA.FTZ R86, R158, R155, R86 ;  /* 0x0000009b9e567223 */ /* 0x000fe20000010056 */
[----:B------:R-:W-:Y:S01]  /*2000*/  FADD.FTZ R20, R99, R20 ;  /* 0x0000001463147221 */ /* 0x000fe20000010000 */
[----:B------:R-:W-:Y:S01]  /*2010*/  FFMA.FTZ R120, R166, R99, R120 ;  /* 0x00000063a6787223 */ /* 0x000fe20000010078 */
[----:B------:R-:W-:Y:S01]  /*2020*/  FADD.FTZ R84, R84, R97 ;  /* 0x0000006154547221 */ /* 0x000fe20000010000 */
[----:B------:R-:W-:Y:S01]  /*2030*/  FMUL.FTZ R99, R216, R220 ;  /* 0x000000dcd8637220 */ /* 0x000fe20000410000 */
[----:B------:R-:W-:Y:S01]  /*2040*/  FMUL.FTZ R98, R98, UR19 ;  /* 0x0000001362627c20 */ /* 0x000fe20008410000 */
[----:B------:R-:W-:Y:S01]  /*2050*/  FFMA.FTZ R86, R96, R88, R86 ;  /* 0x0000005860567223 */ /* 0x000fe20000010056 */
[----:B------:R-:W-:Y:S01]  /*2060*/  FMUL.FTZ R100, R100, UR19 ;  /* 0x0000001364647c20 */ /* 0x000fe20008410000 */
[----:B------:R-:W-:-:S02]  /*2070*/  FADD.FTZ R84, R84, R99 ;  /* 0x0000006354547221 */ /* 0x000fc40000010000 */
[----:B------:R-:W-:Y:S01]  /*2080*/  FFMA.FTZ R86, R98, R89, R86 ;  /* 0x0000005962567223 */ /* 0x000fe20000010056 */
[----:B------:R-:W-:Y:S02]  /*2090*/  FMUL.FTZ R101, R101, UR19 ;  /* 0x0000001365657c20 */ /* 0x000fe40008410000 */
[----:B------:R-:W0:Y:S01]  /*20a0*/  SHFL.DOWN PT, R85, R84, 0x10, 0x1f ;  /* 0x0a001f0054557f89 */ /* 0x000e2200000e0000 */
[----:B------:R-:W-:Y:S01]  /*20b0*/  FFMA.FTZ R86, R100, R90, R86 ;  /* 0x0000005a64567223 */ /* 0x000fe20000010056 */
[----:B------:R-:W-:-:S03]  /*20c0*/  FMUL.FTZ R102, R102, UR19 ;  /* 0x0000001366667c20 */ /* 0x000fc60008410000 */
[----:B------:R-:W-:Y:S01]  /*20d0*/  FFMA.FTZ R86, R101, R91, R86 ;  /* 0x0000005b65567223 */ /* 0x000fe20000010056 */
[----:B------:R-:W-:-:S03]  /*20e0*/  FMUL.FTZ R103, R103, UR19 ;  /* 0x0000001367677c20 */ /* 0x000fc60008410000 */
[----:B------:R-:W-:Y:S01]  /*20f0*/  FFMA.FTZ R86, R102, R92, R86 ;  /* 0x0000005c66567223 */ /* 0x000fe20000010056 */
[----:B------:R-:W-:-:S03]  /*2100*/  FMUL.FTZ R106, R106, UR19 ;  /* 0x000000136a6a7c20 */ /* 0x000fc60008410000 */
[----:B------:R-:W-:Y:S01]  /*2110*/  FFMA.FTZ R86, R103, R93, R86 ;  /* 0x0000005d67567223 */ /* 0x000fe20000010056 */
[----:B------:R-:W-:-:S03]  /*2120*/  FMUL.FTZ R107, R107, UR19 ;  /* 0x000000136b6b7c20 */ /* 0x000fc60008410000 */
[----:B------:R-:W-:-:S04]  /*2130*/  FFMA.FTZ R86, R106, R97, R86 ;  /* 0x000000616a567223 */ /* 0x000fc80000010056 */
[----:B------:R-:W-:Y:S01]  /*2140*/  FFMA.FTZ R86, R107, R99, R86 ;  /* 0x000000636b567223 */ /* 0x000fe20000010056 */
[----:B0-----:R-:W-:-:S04]  /*2150*/  FADD.FTZ R85, R84, R85 ;  /* 0x0000005554557221 */ /* 0x001fc80000010000 */
[----:B------:R-:W0:Y:S02]  /*2160*/  SHFL.DOWN PT, R84, R86, 0x10, 0x1f ;  /* 0x0a001f0056547f89 */ /* 0x000e2400000e0000 */
[----:B0-----:R-:W-:Y:S02]  /*2170*/  FADD.FTZ R86, R86, R84 ;  /* 0x0000005456567221 */ /* 0x001fe40000010000 */
[----:B------:R-:W0:Y:S02]  /*2180*/  SHFL.DOWN PT, R84, R85, 0x8, 0x1f ;  /* 0x09001f0055547f89 */ /* 0x000e2400000e0000 */
[----:B0-----:R-:W-:Y:S02]  /*2190*/  FADD.FTZ R85, R85, R84 ;  /* 0x0000005455557221 */ /* 0x001fe40000010000 */
[----:B------:R-:W0:Y:S02]  /*21a0*/  SHFL.DOWN PT, R84, R86, 0x8, 0x1f ;  /* 0x09001f0056547f89 */ /* 0x000e2400000e0000 */
[----:B0-----:R-:W-:-:S02]  /*21b0*/  FADD.FTZ R86, R86, R84 ;  /* 0x0000005456567221 */ /* 0x001fc40000010000 */
        /* <DEDUP_REMOVED lines=8> */
[----:B------:R-:W0:Y:S01]  /*2240*/  SHFL.DOWN PT, R86, R84, 0x1, 0x1f ;  /* 0x08201f0054567f89 */ /* 0x000e2200000e0000 */
[----:B------:R-:W-:-:S04]  /*2250*/  ISETP.NE.U32.AND P0, PT, RZ, UR16, PT ;  /* 0x00000010ff007c0c */ /* 0x000fc8000bf05070 */
[----:B------:R-:W-:Y:S01]  /*2260*/  ISETP.NE.AND.EX P0, PT, RZ, UR17, PT, P0 ;  /* 0x00000011ff007c0c */ /* 0x000fe2000bf05300 */
[----:B0-----:R-:W-:Y:S02]  /*2270*/  FADD.FTZ R84, R84, R86 ;  /* 0x0000005654547221 */ /* 0x001fe40000010000 */
[----:B------:R-:W0:Y:S02]  /*2280*/  SHFL.DOWN PT, R86, R85, 0x1, 0x1f ;  /* 0x08201f0055567f89 */ /* 0x000e2400000e0000 */
[----:B0-----:R-:W-:-:S08]  /*2290*/  FADD.FTZ R85, R85, R86 ;  /* 0x0000005655557221 */ /* 0x001fd00000010000 */
[----:B------:R-:W0:Y:S01]  /*22a0*/  @P0 LDC.64 R86, c[0x0][0x438] ;  /* 0x00010e00ff560b82 */ /* 0x000e220000000a00 */
[----:B------:R2:W-:Y:S01]  /*22b0*/  @!P1 STS.64 [R144], R84 ;  /* 0x0000005490009388 */ /* 0x0005e20000000a00 */
[----:B------:R-:W-:Y:S01]  /*22c0*/  PLOP3.LUT P1, PT, PT, PT, UP0, 0x80, 0x8 ;  /* 0x000000000008781c */ /* 0x000fe20003f2f008 */
[----:B-1----:R-:W-:-:S05]  /*22d0*/  @UP0 UIMAD.WIDE UR4, UR6, 0x2, UR4 ;  /* 0x00000002060408a5 */ /* 0x002fca000f8e0204 */
[----:B--2---:R-:W1:Y:S01]  /*22e0*/  @P0 LDC.64 R84, c[0x0][0x438] ;  /* 0x00010e00ff540b82 */ /* 0x004e620000000a00 */
[----:B0-----:R-:W-:-:S05]  /*22f0*/  @P0 IMAD.WIDE.U32 R86, R137, 0x10, R86 ;  /* 0x0000001089560825 */ /* 0x001fca00078e0056 */
[----:B-----5:R0:W5:Y:S02]  /*2300*/  @P0 LDG.E.128 R64, desc[UR12][R86.64] ;  /* 0x0000000c56400981 */ /* 0x020164000c1e1d00 */
[----:B0-----:R-:W-:Y:S02]  /*2310*/  MOV R86, UR4 ;  /* 0x0000000400567c02 */ /* 0x001fe40008000f00 */
[----:B------:R-:W-:-:S05]  /*2320*/  MOV R87, UR5 ;  /* 0x0000000500577c02 */ /* 0x000fca0008000f00 */
[----:B------:R-:W2:Y:S01]  /*2330*/  @P1 LDG.E.U16 R236, desc[UR12][R86.64] ;  /* 0x0000000c56ec1981 */ /* 0x000ea2000c1e1500 */
[----:B-1----:R-:W-:-:S05]  /*2340*/  @P0 IMAD.WIDE.U32 R84, R136, 0x10, R84 ;  /* 0x0000001088540825 */ /* 0x002fca00078e0054 */
[----:B------:R0:W5:Y:S02]  /*2350*/  @P0 LDG.E.128 R68, desc[UR12][R84.64] ;  /* 0x0000000c54440981 */ /* 0x000164000c1e1d00 */
[----:B0-----:R-:W0:Y:S02]  /*2360*/  @P0 LDC.64 R84, c[0x0][0x438] ;  /* 0x00010e00ff540b82 */ /* 0x001e240000000a00 */
[----:B0-----:R-:W-:-:S05]  /*2370*/  @P0 IMAD.WIDE.U32 R84, R159, 0x10, R84 ;  /* 0x000000109f540825 */ /* 0x001fca00078e0054 */
[----:B------:R0:W5:Y:S02]  /*2380*/  @P0 LDG.E.128 R72, desc[UR12][R84.64] ;  /* 0x0000000c54480981 */ /* 0x000164000c1e1d00 */
[----:B0-----:R-:W0:Y:S02]  /*2390*/  @P0 LDC.64 R84, c[0x0][0x438] ;  /* 0x00010e00ff540b82 */ /* 0x001e240000000a00 */
[----:B0-----:R-:W-:-:S05]  /*23a0*/  @P0 IMAD.WIDE.U32 R84, R135, 0x10, R84 ;  /* 0x0000001087540825 */ /* 0x001fca00078e0054 */
[----:B------:R0:W5:Y:S02]  /*23b0*/  @P0 LDG.E.128 R76, desc[UR12][R84.64] ;  /* 0x0000000c544c0981 */ /* 0x000164000c1e1d00 */
[----:B0-----:R-:W0:Y:S01]  /*23c0*/  LDC.64 R84, c[0x0][0x3b0] ;  /* 0x0000ec00ff547b82 */ /* 0x001e220000000a00 */
        /* <DEDUP_REMOVED lines=22> */
[----:B------:R-:W-:Y:S01]  /*2530*/  @!P2 IADD3 R139, PT, PT, R138, 0x4000, RZ ;  /* 0x000040008a8ba810 */ /* 0x000fe20007ffe0ff */
[----:B------:R-:W-:Y:S06]  /*2540*/  BAR.SYNC.DEFER_BLOCKING 0x0 ;  /* 0x0000000000007b1d */ /* 0x000fec0000010000 */
[----:B------:R0:W1:Y:S01]  /*2550*/  LDS.128 R84, [R139] ;  /* 0x000000008b547984 */ /* 0x0000620000000c00 */
[----:B------:R-:W-:Y:S01]  /*2560*/  FADD.FTZ R212, R226, R212 ;  /* 0x000000d4e2d47221 */ /* 0x000fe20000010000 */
[----:B------:R-:W-:Y:S01]  /*2570*/  FFMA.FTZ R38, R102, R226, R38 ;  /* 0x000000e266267223 */ /* 0x000fe20000010026 */
[----:B0-----:R-:W-:-:S02]  /*2580*/  IADD3 R139, PT, PT, R138, 0x4030, RZ ;  /* 0x000040308a8b7810 */ /* 0x001fc40007ffe0ff */
[----:B------:R-:W-:Y:S01]  /*2590*/  @!P2 IADD3 R139, PT, PT, R138, 0x4010, RZ ;  /* 0x000040108a8ba810 */ /* 0x000fe20007ffe0ff */
[----:B-1----:R-:W-:Y:S01]  /*25a0*/  FADD.FTZ R84, RZ, R84 ;  /* 0x00000054ff547221 */ /* 0x002fe20000010000 */
[----:B------:R-:W-:-:S03]  /*25b0*/  FADD.FTZ R85, RZ, R85 ;  /* 0x00000055ff557221 */ /* 0x000fc60000010000 */
[----:B------:R-:W-:Y:S01]  /*25c0*/  FADD.FTZ R138, R86, R84 ;  /* 0x00000054568a7221 */ /* 0x000fe20000010000 */
[----:B------:R-:W-:Y:S02]  /*25d0*/  FADD.FTZ R226, R87, R85 ;  /* 0x0000005557e27221 */ /* 0x000fe40000010000 */
[----:B------:R-:W0:Y:S01]  /*25e0*/  LDS.128 R84, [R139] ;  /* 0x000000008b547984 */ /* 0x000e220000000c00 */
[----:B------:R-:W-:-:S04]  /*25f0*/  UISETP.NE.U32.AND UP1, UPT, UR16, URZ, UPT ;  /* 0x000000ff1000728c */ /* 0x000fc8000bf25070 */
[----:B------:R-:W-:Y:S01]  /*2600*/  UISETP.NE.AND.EX UP1, UPT, UR17, URZ, UPT, UP1 ;  /* 0x000000ff1100728c */ /* 0x000fe2000bf25310 */
        /* <DEDUP_REMOVED lines=10> */
[----:B------:R-:W-:Y:S01]  /*26b0*/  UMOV UR5, 0x3f800000 ;  /* 0x3f80000000057882 */ /* 0x000fe20000000000 */
[----:B0-----:R-:W-:-:S04]  /*26c0*/  FADD.FTZ R85, R226, R85 ;  /* 0x00000055e2557221 */ /* 0x001fc80000010000 */
[----:B------:R-:W-:Y:S01]  /*26d0*/  FADD.FTZ R85, R87, R85 ;  /* 0x0000005557557221 */ /* 0x000fe20000010000 */
[----:B------:R-:W-:-:S03]  /*26e0*/  FADD.FTZ R84, R138, R84 ;  /* 0x000000548a547221 */ /* 0x000fc60000010000 */
[----:B------:R-:W-:Y:S01]  /*26f0*/  FMUL.FTZ R85, R85, UR18 ;  /* 0x0000001255557c20 */ /* 0x000fe20008410000 */
[----:B------:R-:W-:-:S04]  /*2700*/  FADD.FTZ R84, R86, R84 ;  /* 0x0000005456547221 */ /* 0x000fc80000010000 */
[----:B------:R-:W-:Y:S01]  /*2710*/  R2UR UR24, R85 ;  /* 0x00000000551872ca */ /* 0x000fe200000e0000 */
[----:B------:R-:W-:-:S05]  /*2720*/  FMUL.FTZ R84, R84, UR18 ;  /* 0x0000001254547c20 */ /* 0x000fca0008410000 */
[----:B------:R-:W-:Y:S02]  /*2730*/  FSEL R139, R84, RZ, !P3 ;  /* 0x000000ff548b7208 */ /* 0x000fe40005800000 */
[----:B--2---:R-:W-:-:S13]  /*2740*/  @P1 R2UR UR4, R236 ;  /* 0x00000000ec0412ca */ /* 0x004fda00000e0000 */
[----:B------:R-:W-:Y:S01]  /*2750*/  @UP0 USHF.L.U32 UR5, UR4, 0x10, URZ ;  /* 0x0000001004050899 */ /* 0x000fe200080006ff */
[----:B------:R-:W-:Y:S11]  /*2760*/  BRA.U UP1, `(.L_x_951) ;  /* 0x0000003901287547 */ /* 0x000ff6000b800000 */
[----:B------:R-:W0:Y:S01]  /*2770*/  LDC.64 R226, c[0x0][0x390] ;  /* 0x0000e400ffe27b82 */ /* 0x000e220000000a00 */
[----:B------:R-:W-:-:S04]  /*2780*/  ISETP.NE.U32.AND P0, PT, RZ, UR20, PT ;  /* 0x00000014ff007c0c */ /* 0x000fc8000bf05070 */
[----:B------:R-:W-:Y:S02]  /*2790*/  ISETP.NE.AND.EX P0, PT, RZ, UR21, PT, P0 ;  /* 0x00000015ff007c0c */ /* 0x000fe4000bf05300 */
[----:B------:R-:W-:Y:S02]  /*27a0*/  PRMT R228, R59, 0x7632, R228 ;  /* 0x000076323be47816 */ /* 0x000fe400000000e4 */
[----:B------:R-:W-:Y:S02]  /*27b0*/  PRMT R236, R58, 0x7632, R236 ;  /* 0x000076323aec7816 */ /* 0x000fe400000000ec */
[----:B------:R-:W-:Y:S02]  /*27c0*/  PRMT R219, R57, 0x7632, R219 ;  /* 0x0000763239db7816 */ /* 0x000fe400000000db */
[----:B------:R-:W-:Y:S01]  /*27d0*/  PRMT R220, R56, 0x7632, R220 ;  /* 0x0000763238dc7816 */ /* 0x000fe200000000dc */
[----:B0-----:R-:W-:-:S06]  /*27e0*/  IMAD.WIDE.U32 R84, R137, 0x10, R226 ;  /* 0x0000001089547825 */ /* 0x001fcc00078e00e2 */
[----:B------:R-:W5:Y:S01]  /*27f0*/  LDG.E.128 R84, desc[UR12][R84.64] ;  /* 0x0000000c54547981 */ /* 0x000f62000c1e1d00 */
[----:B------:R-:W-:Y:S05]  /*2800*/  @P0 BRA `(.L_x_952) ;  /* 0x0000000400ac0947 */ /* 0x000fea0003800000 */
[--C-:B------:R-:W-:Y:S01]  /*2810*/  FFMA.FTZ R108, R108, UR24, R139.reuse ;  /* 0x000000186c6c7c23 */ /* 0x100fe2000801008b */
[----:B-----5:R-:W-:Y:S01]  /*2820*/  LOP3.LUT P1, RZ, R144, 0xff, RZ, 0xc0, !PT ;  /* 0x000000ff90ff7812 */ /* 0x020fe2000782c0ff */
[----:B------:R-:W-:Y:S01]  /*2830*/  UMOV UR4, UR7 ;  /* 0x0000000700047c82 */ /* 0x000fe20008000000 */
[--C-:B------:R-:W-:Y:S01]  /*2840*/  FFMA.FTZ R109, R109, UR24, R139.reuse ;  /* 0x000000186d6d7c23 */ /* 0x100fe2000801008b */
[----:B------:R-:W-:Y:S01]  /*2850*/  FADD.FTZ R108, R207, -R108 ;  /* 0x8000006ccf6c7221 */ /* 0x000fe20000010000 */
[----:B------:R-:W-:Y:S01]  /*2860*/  MOV R207, RZ ;  /* 0x000000ff00cf7202 */ /* 0x000fe20000000f00 */
[----:B------:R-:W-:Y:S01]  /*2870*/  FFMA.FTZ R205, R205, UR24, R139 ;  /* 0x00000018cdcd7c23 */ /* 0x000fe2000801008b */
[----:B------:R-:W-:Y:S01]  /*2880*/  FADD.FTZ R109, R206, -R109 ;  /* 0x8000006dce6d7221 */ /* 0x000fe20000010000 */
[----:B------:R-:W-:Y:S01]  /*2890*/  FMUL.FTZ R108, R108, UR19 ;  /* 0x000000136c6c7c20 */ /* 0x000fe20008410000 */
[----:B------:R-:W-:Y:S01]  /*28a0*/  FFMA.FTZ R204, R204, UR24, R139 ;  /* 0x00000018cccc7c23 */ /* 0x000fe2000801008b */
[----:B------:R-:W-:Y:S01]  /*28b0*/  FADD.FTZ R205, R110, -R205 ;  /* 0x800000cd6ecd7221 */ /* 0x000fe20000010000 */
[----:B------:R-:W-:Y:S01]  /*28c0*/  FMUL.FTZ R109, R109, UR19 ;  /* 0x000000136d6d7c20 */ /* 0x000fe20008410000 */
[----:B------:R-:W-:Y:S01]  /*28d0*/  FMUL.FTZ R108, R108, UR5 ;  /* 0x000000056c6c7c20 */ /* 0x000fe20008410000 */
[----:B------:R-:W-:Y:S01]  /*28e0*/  HFMA2 R110, -RZ, RZ, 0, 0 ;  /* 0x00000000ff6e7431 */ /* 0x000fe200000001ff */
[----:B------:R-:W-:Y:S01]  /*28f0*/  @P1 SHF.L.U32 R138, R84, 0x10, RZ ;  /* 0x00000010548a1819 */ /* 0x000fe200000006ff */
[----:B------:R-:W-:Y:S01]  /*2900*/  FMUL.FTZ R109, R109, UR5 ;  /* 0x000000056d6d7c20 */ /* 0x000fe20008410000 */
[----:B------:R-:W-:Y:S01]  /*2910*/  FMUL.FTZ R115, R108, UR4 ;  /* 0x000000046c737c20 */ /* 0x000fe20008410000 */
[----:B------:R-:W-:-:S02]  /*2920*/  HFMA2 R108, -RZ, RZ, 0, 0 ;  /* 0x00000000ff6c7431 */ /* 0x000fc400000001ff */
[----:B------:R-:W-:Y:S01]  /*2930*/  FMUL.FTZ R205, R205, UR19 ;  /* 0x00000013cdcd7c20 */ /* 0x000fe20008410000 */
[----:B------:R-:W-:Y:S01]  /*2940*/  FADD.FTZ R111, R111, -R204 ;  /* 0x800000cc6f6f7221 */ /* 0x000fe20000010000 */
[----:B------:R-:W-:Y:S01]  /*2950*/  @P1 FMUL.FTZ R108, R115, R138 ;  /* 0x0000008a736c1220 */ /* 0x000fe20000410000 */
[----:B------:R-:W-:Y:S01]  /*2960*/  @P1 SHF.L.U32 R138, R56, 0x10, RZ ;  /* 0x00000010388a1819 */ /* 0x000fe200000006ff */
[--C-:B------:R-:W-:Y:S01]  /*2970*/  FFMA.FTZ R114, R114, UR24, R139.reuse ;  /* 0x0000001872727c23 */ /* 0x100fe2000801008b */
[----:B------:R-:W-:Y:S01]  /*2980*/  FMUL.FTZ R111, R111, UR19 ;  /* 0x000000136f6f7c20 */ /* 0x000fe20008410000 */
[----:B------:R-:W-:Y:S01]  /*2990*/  LOP3.LUT P3, RZ, R145, 0xff00, RZ, 0xc0, !PT ;  /* 0x0000ff0091ff7812 */ /* 0x000fe2000786c0ff */
[----:B------:R-:W-:Y:S01]  /*29a0*/  FFMA.FTZ R201, R201, UR24, R139 ;  /* 0x00000018c9c97c23 */ /* 0x000fe2000801008b */
[----:B------:R-:W-:Y:S01]  /*29b0*/  @P1 FMUL.FTZ R207, R115, R138 ;  /* 0x0000008a73cf1220 */ /* 0x000fe20000410000 */
[----:B------:R-:W-:Y:S01]  /*29c0*/  LOP3.LUT P1, RZ, R144, 0xff00, RZ, 0xc0, !PT ;  /* 0x0000ff0090ff7812 */ /* 0x000fe2000782c0ff */
[----:B------:R-:W-:Y:S01]  /*29d0*/  FMUL.FTZ R115, R109, UR4 ;  /* 0x000000046d737c20 */ /* 0x000fe20008410000 */
[----:B------:R-:W-:-:S02]  /*29e0*/  HFMA2 R109, -RZ, RZ, 0, 0 ;  /* 0x00000000ff6d7431 */ /* 0x000fc400000001ff */
[----:B------:R-:W-:Y:S01]  /*29f0*/  FMUL.FTZ R111, R111, UR5 ;  /* 0x000000056f6f7c20 */ /* 0x000fe20008410000 */
[----:B------:R-:W-:Y:S01]  /*2a00*/  FADD.FTZ R114, R203, -R114 ;  /* 0x80000072cb727221 */ /* 0x000fe20000010000 */
[----:B------:R-:W-:Y:S01]  /*2a10*/  FADD.FTZ R202, R202, -R201 ;  /* 0x800000c9caca7221 */ /* 0x000fe20000010000 */
[----:B------:R-:W-:Y:S01]  /*2a20*/  MOV R203, RZ ;  /* 0x000000ff00cb7202 */ /* 0x000fe20000000f00 */
[----:B------:R-:W-:Y:S01]  /*2a30*/  FFMA.FTZ R200, R200, UR24, R139 ;  /* 0x00000018c8c87c23 */ /* 0x000fe2000801008b */
[----:B------:R-:W-:Y:S01]  /*2a40*/  FMUL.FTZ R114, R114, UR19 ;  /* 0x0000001372727c20 */ /* 0x000fe20008410000 */
[----:B------:R-:W-:Y:S01]  /*2a50*/  FMUL.FTZ R202, R202, UR19 ;  /* 0x00000013caca7c20 */ /* 0x000fe20008410000 */
[----:B------:R-:W-:Y:S01]  /*2a60*/  LOP3.LUT P4, RZ, R145, 0xff0000, RZ, 0xc0, !PT ;  /* 0x00ff000091ff7812 */ /* 0x000fe2000788c0ff */
[----:B------:R-:W-:Y:S01]  /*2a70*/  FADD.FTZ R199, R199, -R200 ;  /* 0x800000c8c7c77221 */ /* 0x000fe20000010000 */
[----:B------:R-:W-:Y:S01]  /*2a80*/  FMUL.FTZ R114, R114, UR5 ;  /* 0x0000000572727c20 */ /* 0x000fe20008410000 */
[----:B------:R-:W-:-:S02]  /*2a90*/  @P1 PRMT R84, R84, 0x7632, R84 ;  /* 0x0000763254541816 */ /* 0x000fc40000000054 */
[----:B------:R-:W-:Y:S01]  /*2aa0*/  @P1 SHF.L.U32 R138, R220, 0x10, RZ ;  /* 0x00000010dc8a1819 */ /* 0x000fe200000006ff */
[----:B------:R-:W-:Y:S02]  /*2ab0*/  FMUL.FTZ R199, R199, UR19 ;  /* 0x00000013c7c77c20 */ /* 0x000fe40008410000 */
[----:B------:R-:W-:-:S04]  /*2ac0*/  @P1 IMAD.U32 R84, R84, 0x10000, RZ ;  /* 0x0001000054541824 */ /* 0x000fc800078e00ff */
[C---:B------:R-:W-:Y:S01]  /*2ad0*/  @P1 FMUL.FTZ R109, R115.reuse, R84 ;  /* 0x00000054736d1220 */ /* 0x040fe20000410000 */
[----:B------:R-:W-:Y:S01]  /*2ae0*/  MOV R84, RZ ;  /* 0x000000ff00547202 */ /* 0x000fe20000000f00 */
[----:B------:R-:W-:Y:S01]  /*2af0*/  @P1 FMUL.FTZ R84, R115, R138 ;  /* 0x0000008a73541220 */ /* 0x000fe20000410000 */
[----:B------:R-:W-:Y:S01]  /*2b00*/  LOP3.LUT P1, RZ, R144, 0xff0000, RZ, 0xc0, !PT ;  /* 0x00ff000090ff7812 */ /* 0x000fe2000782c0ff */
[----:B------:R-:W-:Y:S01]  /*2b10*/  FMUL.FTZ R115, R205, UR5 ;  /* 0x00000005cd737c20 */ /* 0x000fe20008410000 */
[----:B------:R-:W-:Y:S02]  /*2b20*/  MOV R205, RZ ;  /* 0x000000ff00cd7202 */ /* 0x000fe40000000f00 */
[----:B------:R-:W-:Y:S01]  /*2b30*/  F2FP.BF16.F32.PACK_AB R84, R84, R207 ;  /* 0x000000cf5454723e */ /* 0x000fe200000010ff */
[----:B------:R-:W-:-:S08]  /*2b40*/  FMUL.FTZ R115, R115, UR4 ;  /* 0x0000000473737c20 */ /* 0x000fd00008410000 */
[----:B------:R-:W-:-:S05]  /*2b50*/  @P1 SHF.L.U32 R138, R85, 0x10, RZ ;  /* 0x00000010558a1819 */ /* 0x000fca00000006ff */
[----:B------:R-:W-:Y:S01]  /*2b60*/  @P1 FMUL.FTZ R110, R115, R138 ;  /* 0x0000008a736e1220 */ /* 0x000fe20000410000 */
[----:B------:R-:W-:-:S05]  /*2b70*/  @P1 SHF.L.U32 R138, R57, 0x10, RZ ;  /* 0x00000010398a1819 */ /* 0x000fca00000006ff */
[----:B------:R-:W-:Y:S01]  /*2b80*/  @P1 FMUL.FTZ R205, R115, R138 ;  /* 0x0000008a73cd1220 */ /* 0x000fe20000410000 */
[----:B------:R-:W-:Y:S01]  /*2b90*/  LOP3.LUT P1, RZ, R144, 0xff000000, RZ, 0xc0, !PT ;  /* 0xff00000090ff7812 */ /* 0x000fe2000782c0ff */
[----:B------:R-:W-:Y:S01]  /*2ba0*/  FMUL.FTZ R115, R111, UR4 ;  /* 0x000000046f737c20 */ /* 0x000fe20008410000 */
[----:B------:R-:W-:-:S11]  /*2bb0*/  HFMA2 R111, -RZ, RZ, 0, 0 ;  /* 0x00000000ff6f7431 */ /* 0x000fd600000001ff */
[----:B------:R-:W-:Y:S02]  /*2bc0*/  @P1 PRMT R85, R85, 0x7632, R85 ;  /* 0x0000763255551816 */ /* 0x000fe40000000055 */
[----:B------:R-:W-:Y:S02]  /*2bd0*/  @P1 SHF.L.U32 R138, R219, 0x10, RZ ;  /* 0x00000010db8a1819 */ /* 0x000fe400000006ff */
[----:B------:R-:W-:-:S05]  /*2be0*/  @P1 SHF.L.U32 R85, R85, 0x10, RZ ;  /* 0x0000001055551819 */ /* 0x000fca00000006ff */
[C---:B------:R-:W-:Y:S01]  /*2bf0*/  @P1 FMUL.FTZ R111, R115.reuse, R85 ;  /* 0x00000055736f1220 */ /* 0x040fe20000410000 */
[----:B------:R-:W-:Y:S01]  /*2c00*/  MOV R85, RZ ;  /* 0x000000ff00557202 */ /* 0x000fe20000000f00 */
[----:B------:R-:W-:Y:S01]  /*2c10*/  @P1 FMUL.FTZ R85, R115, R138 ;  /* 0x0000008a73551220 */ /* 0x000fe20000410000 */
[----:B------:R-:W-:Y:S01]  /*2c20*/  LOP3.LUT P1, RZ, R145, 0xff, RZ, 0xc0, !PT ;  /* 0x000000ff91ff7812 */ /* 0x000fe2000782c0ff */
[----:B------:R-:W-:Y:S01]  /*2c30*/  FMUL.FTZ R115, R114, UR4 ;  /* 0x0000000472737c20 */ /* 0x000fe20008410000 */
[----:B------:R-:W-:Y:S02]  /*2c40*/  HFMA2 R114, -RZ, RZ, 0, 0 ;  /* 0x00000000ff727431 */ /* 0x000fe400000001ff */
[----:B------:R-:W-:-:S09]  /*2c50*/  F2FP.BF16.F32.PACK_AB R85, R85, R205 ;  /* 0x000000cd5555723e */ /* 0x000fd200000010ff */
[C---:B------:R-:W-:Y:S02]  /*2c60*/  @P1 SHF.L.U32 R138, R86.reuse, 0x10, RZ ;  /* 0x00000010568a1819 */ /* 0x040fe400000006ff */
[----:B------:R-:W-:-:S03]  /*2c70*/  @P3 PRMT R86, R86, 0x7632, R86 ;  /* 0x0000763256563816 */ /* 0x000fc60000000056 */
[----:B------:R-:W-:Y:S01]  /*2c80*/  @P1 FMUL.FTZ R114, R115, R138 ;  /* 0x0000008a73721220 */ /* 0x000fe20000410000 */
[----:B------:R-:W-:-:S05]  /*2c90*/  @P1 SHF.L.U32 R138, R58, 0x10, RZ ;  /* 0x000000103a8a1819 */ /* 0x000fca00000006ff */
[----:B------:R-:W-:Y:S01]  /*2ca0*/  @P1 FMUL.FTZ R203, R115, R138 ;  /* 0x0000008a73cb1220 */ /* 0x000fe20000410000 */
[----:B------:R-:W-:Y:S01]  /*2cb0*/  ISETP.GE.U32.AND P1, PT, R144, RZ, PT ;  /* 0x000000ff9000720c */ /* 0x000fe20003f26070 */
[----:B------:R-:W-:Y:S01]  /*2cc0*/  FMUL.FTZ R138, R202, UR5 ;  /* 0x00000005ca8a7c20 */ /* 0x000fe20008410000 */
[----:B------:R-:W-:Y:S02]  /*2cd0*/  HFMA2 R115, -RZ, RZ, 0, 0 ;  /* 0x00000000ff737431 */ /* 0x000fe400000001ff */
[----:B------:R-:W-:Y:S01]  /*2ce0*/  ISETP.GE.U32.AND.EX P1, PT, R145, 0x1000000, PT, P1 ;  /* 0x010000009100780c */ /* 0x000fe20003f26110 */
[----:B------:R-:W-:Y:S01]  /*2cf0*/  FMUL.FTZ R138, R138, UR4 ;  /* 0x000000048a8a7c20 */ /* 0x000fe20008410000 */
[----:B------:R-:W-:Y:S01]  /*2d00*/  @P3 SHF.L.U32 R145, R86, 0x10, RZ ;  /* 0x0000001056913819 */ /* 0x000fe200000006ff */
[----:B------:R-:W-:Y:S01]  /*2d10*/  HFMA2 R144, -RZ, RZ, 0, 0 ;  /* 0x00000000ff907431 */ /* 0x000fe200000001ff */
[----:B------:R-:W-:-:S03]  /*2d20*/  MOV R86, RZ ;  /* 0x000000ff00567202 */ /* 0x000fc60000000f00 */
[----:B------:R-:W-:Y:S01]  /*2d30*/  @P3 FMUL.FTZ R115, R138, R145 ;  /* 0x000000918a733220 */ /* 0x000fe20000410000 */
[----:B------:R-:W-:-:S05]  /*2d40*/  @P3 SHF.L.U32 R145, R236, 0x10, RZ ;  /* 0x00000010ec913819 */ /* 0x000fca00000006ff */
[----:B------:R-:W-:Y:S01]  /*2d50*/  @P3 FMUL.FTZ R86, R138, R145 ;  /* 0x000000918a563220 */ /* 0x000fe20000410000 */
[----:B------:R-:W-:Y:S01]  /*2d60*/  FFMA.FTZ R145, R140, UR24, R139 ;  /* 0x000000188c917c23 */ /* 0x000fe2000801008b */
[----:B------:R-:W-:Y:S01]  /*2d70*/  FMUL.FTZ R140, R199, UR5 ;  /* 0x00000005c78c7c20 */ /* 0x000fe20008410000 */
[----:B------:R-:W-:Y:S01]  /*2d80*/  IMAD.MOV.U32 R138, RZ, RZ, RZ ;  /* 0x000000ffff8a7224 */ /* 0x000fe200078e00ff */
[----:B------:R-:W-:Y:S01]  /*2d90*/  @P1 SHF.L.U32 R199, R228, 0x10, RZ ;  /* 0x00000010e4c71819 */ /* 0x000fe200000006ff */
[----:B------:R-:W-:Y:S01]  /*2da0*/  FADD.FTZ R198, R198, -R145 ;  /* 0x80000091c6c67221 */ /* 0x000fe20000010000 */
[----:B------:R-:W-:Y:S01]  /*2db0*/  @P4 SHF.L.U32 R145, R87, 0x10, RZ ;  /* 0x0000001057914819 */ /* 0x000fe200000006ff */
[----:B------:R-:W-:Y:S01]  /*2dc0*/  FMUL.FTZ R140, R140, UR4 ;  /* 0x000000048c8c7c20 */ /* 0x000fe20008410000 */
[----:B------:R-:W-:Y:S01]  /*2dd0*/  F2FP.BF16.F32.PACK_AB R86, R86, R203 ;  /* 0x000000cb5656723e */ /* 0x000fe200000010ff */
[----:B------:R-:W-:Y:S02]  /*2de0*/  FMUL.FTZ R198, R198, UR19 ;  /* 0x00000013c6c67c20 */ /* 0x000fe40008410000 */
[----:B------:R-:W-:Y:S01]  /*2df0*/  @P4 FMUL.FTZ R138, R140, R145 ;  /* 0x000000918c8a4220 */ /* 0x000fe20000410000 */
[----:B------:R-:W-:Y:S01]  /*2e00*/  @P4 SHF.L.U32 R145, R59, 0x10, RZ ;  /* 0x000000103b914819 */ /* 0x000fe200000006ff */
[----:B------:R-:W-:-:S04]  /*2e10*/  FMUL.FTZ R198, R198, UR5 ;  /* 0x00000005c6c67c20 */ /* 0x000fc80008410000 */
[----:B------:R-:W-:Y:S01]  /*2e20*/  @P4 FMUL.FTZ R144, R140, R145 ;  /* 0x000000918c904220 */ /* 0x000fe20000410000 */
[----:B------:R-:W-:Y:S01]  /*2e30*/  @P1 PRMT R145, R87, 0x7632, R145 ;  /* 0x0000763257911816 */ /* 0x000fe20000000091 */
[----:B------:R-:W-:Y:S01]  /*2e40*/  FMUL.FTZ R198, R198, UR4 ;  /* 0x00000004c6c67c20 */ /* 0x000fe20008410000 */
[----:B------:R-:W-:Y:S01]  /*2e50*/  MOV R87, RZ ;  /* 0x000000ff00577202 */ /* 0x000fe20000000f00 */
[----:B------:R-:W-:Y:S01]  /*2e60*/  HFMA2 R140, -RZ, RZ, 0, 0 ;  /* 0x00000000ff8c7431 */ /* 0x000fe200000001ff */
[----:B------:R-:W-:Y:S01]  /*2e70*/  @P1 SHF.L.U32 R145, R145, 0x10, RZ ;  /* 0x0000001091911819 */ /* 0x000fe200000006ff */
[----:B------:R-:W-:-:S04]  /*2e80*/  @P1 FMUL.FTZ R87, R198, R199 ;  /* 0x000000c7c6571220 */ /* 0x000fc80000410000 */
[----:B------:R-:W-:Y:S01]  /*2e90*/  @P1 FMUL.FTZ R140, R198, R145 ;  /* 0x00000091c68c1220 */ /* 0x000fe20000410000 */
[----:B------:R-:W-:Y:S01]  /*2ea0*/  F2FP.BF16.F32.PACK_AB R87, R87, R144 ;  /* 0x000000905757723e */ /* 0x000fe200000010ff */
[----:B------:R-:W-:Y:S06]  /*2eb0*/  BRA `(.L_x_953) ;  /* 0x0000000400b47947 */ /* 0x000fec0003800000 */
.L_x_952:
[--C-:B------:R-:W-:Y:S01]  /*2ec0*/  FFMA.FTZ R108, R108, UR24, R139.reuse ;  /* 0x000000186c6c7c23 */ /* 0x100fe2000801008b */
[C---:B-----5:R-:W-:Y:S01]  /*2ed0*/  LOP3.LUT P1, RZ, R144.reuse, 0xff, RZ, 0xc0, !PT ;  /* 0x000000ff90ff7812 */ /* 0x060fe2000782c0ff */
[----:B------:R-:W-:Y:S01]  /*2ee0*/  UMOV UR4, UR7 ;  /* 0x0000000700047c82 */ /* 0x000fe20008000000 */
[----:B------:R-:W-:Y:S01]  /*2ef0*/  LOP3.LUT P3, RZ, R144, 0xff00, RZ, 0xc0, !PT ;  /* 0x0000ff0090ff7812 */ /* 0x000fe2000786c0ff */
[----:B------:R-:W-:Y:S01]  /*2f00*/  FADD.FTZ R80, R207, -R108 ;  /* 0x8000006ccf507221 */ /* 0x000fe20000010000 */
[--C-:B------:R-:W-:Y:S01]  /*2f10*/  FFMA.FTZ R83, R109, UR24, R139.reuse ;  /* 0x000000186d537c23 */ /* 0x100fe2000801008b */
[----:B------:R-:W-:Y:S01]  /*2f20*/  CS2R R108, SRZ ;  /* 0x00000000006c7805 */ /* 0x000fe2000001ff00 */
[----:B------:R-:W-:Y:S01]  /*2f30*/  FFMA.FTZ R205, R205, UR24, R139 ;  /* 0x00000018cdcd7c23 */ /* 0x000fe2000801008b */
[----:B------:R-:W-:Y:S01]  /*2f40*/  FMUL.FTZ R80, R80, UR19 ;  /* 0x0000001350507c20 */ /* 0x000fe20008410000 */
[----:B------:R-:W-:Y:S01]  /*2f50*/  FADD.FTZ R83, R206, -R83 ;  /* 0x80000053ce537221 */ /* 0x000fe20000010000 */
[----:B------:R-:W-:-:S02]  /*2f60*/  HFMA2 R206, -RZ, RZ, 0, 0 ;  /* 0x00000000ffce7431 */ /* 0x000fc400000001ff */
[--C-:B------:R-:W-:Y:S01]  /*2f70*/  FFMA.FTZ R204, R204, UR24, R139.reuse ;  /* 0x00000018cccc7c23 */ /* 0x100fe2000801008b */
[----:B------:R-:W-:Y:S01]  /*2f80*/  FMUL.FTZ R81, R80, UR5 ;  /* 0x0000000550517c20 */ /* 0x000fe20008410000 */
[----:B------:R-:W-:Y:S01]  /*2f90*/  FMUL.FTZ R83, R83, UR19 ;  /* 0x0000001353537c20 */ /* 0x000fe20008410000 */
[----:B------:R-:W-:Y:S01]  /*2fa0*/  @P1 SHF.L.U32 R82, R84, 0x10, RZ ;  /* 0x0000001054521819 */ /* 0x000fe200000006ff */
[----:B------:R-:W-:Y:S01]  /*2fb0*/  FADD.FTZ R204, R111, -R204 ;  /* 0x800000cc6fcc7221 */ /* 0x000fe20000010000 */
[----:B------:R-:W-:Y:S01]  /*2fc0*/  FMUL.FTZ R81, R81, UR4 ;  /* 0x0000000451517c20 */ /* 0x000fe20008410000 */
[----:B------:R-:W-:Y:S02]  /*2fd0*/  HFMA2 R111, -RZ, RZ, 0, 0 ;  /* 0x00000000ff6f7431 */ /* 0x000fe400000001ff */
[--C-:B------:R-:W-:Y:S01]  /*2fe0*/  FFMA.FTZ R114, R114, UR24, R139.reuse ;  /* 0x0000001872727c23 */ /* 0x100fe2000801008b */
[----:B------:R-:W-:Y:S01]  /*2ff0*/  FMUL.FTZ R204, R204, UR19 ;  /* 0x00000013cccc7c20 */ /* 0x000fe20008410000 */
[----:B------:R-:W-:Y:S01]  /*3000*/  @P1 FMUL.FTZ R108, R81, R82 ;  /* 0x00000052516c1220 */ /* 0x000fe20000410000 */
[----:B------:R-:W-:Y:S01]  /*3010*/  @P1 SHF.L.U32 R82, R56, 0x10, RZ ;  /* 0x0000001038521819 */ /* 0x000fe200000006ff */
[--C-:B------:R-:W-:Y:S01]  /*3020*/  FFMA.FTZ R201, R201, UR24, R139.reuse ;  /* 0x00000018c9c97c23 */ /* 0x100fe2000801008b */
[--C-:B------:R-:W-:Y:S01]  /*3030*/  FFMA.FTZ R200, R200, UR24, R139.reuse ;  /* 0x00000018c8c87c23 */ /* 0x100fe2000801008b */
[----:B------:R-:W-:Y:S01]  /*3040*/  FFMA.FTZ R140, R140, UR24, R139 ;  /* 0x000000188c8c7c23 */ /* 0x000fe2000801008b */
[----:B------:R-:W-:Y:S01]  /*3050*/  F2FP.BF16.F32.PACK_AB R80, R83, R80 ;  /* 0x000000505350723e */ /* 0x000fe200000010ff */
[----:B------:R-:W-:Y:S01]  /*3060*/  @P1 FMUL.FTZ R206, R81, R82 ;  /* 0x0000005251ce1220 */ /* 0x000fe20000410000 */
[----:B------:R-:W-:Y:S01]  /*3070*/  @P3 PRMT R82, R84, 0x7632, R82 ;  /* 0x0000763254523816 */ /* 0x000fe20000000052 */
[----:B------:R-:W-:Y:S01]  /*3080*/  FMUL.FTZ R81, R83, UR5 ;  /* 0x0000000553517c20 */ /* 0x000fe20008410000 */
[----:B------:R-:W-:Y:S01]  /*3090*/  MOV R84, RZ ;  /* 0x000000ff00547202 */ /* 0x000fe20000000f00 */
[----:B------:R-:W-:Y:S01]  /*30a0*/  FADD.FTZ R201, R202, -R201 ;  /* 0x800000c9cac97221 */ /* 0x000fe20000010000 */
[----:B------:R-:W-:Y:S01]  /*30b0*/  @P3 SHF.L.U32 R82, R82, 0x10, RZ ;  /* 0x0000001052523819 */ /* 0x000fe200000006ff */
[----:B------:R-:W-:Y:S01]  /*30c0*/  FMUL.FTZ R81, R81, UR4 ;  /* 0x0000000451517c20 */ /* 0x000fe20008410000 */
[----:B------:R-:W-:Y:S01]  /*30d0*/  LOP3.LUT P1, RZ, R144, 0xff0000, RZ, 0xc0, !PT ;  /* 0x00ff000090ff7812 */ /* 0x000fe2000782c0ff */
[----:B------:R-:W-:Y:S01]  /*30e0*/  FMUL.FTZ R201, R201, UR19 ;  /* 0x00000013c9c97c20 */ /* 0x000fe20008410000 */
[----:B------:R-:W-:Y:S01]  /*30f0*/  FADD.FTZ R200, R199, -R200 ;  /* 0x800000c8c7c87221 */ /* 0x000fe20000010000 */
[----:B------:R-:W-:Y:S01]  /*3100*/  @P3 FMUL.FTZ R109, R81, R82 ;  /* 0x00000052516d3220 */ /* 0x000fe20000410000 */
[----:B------:R-:W-:Y:S01]  /*3110*/  @P3 SHF.L.U32 R82, R220, 0x10, RZ ;  /* 0x00000010dc523819 */ /* 0x000fe200000006ff */
[----:B------:R-:W-:Y:S01]  /*3120*/  FADD.FTZ R140, R198, -R140 ;  /* 0x8000008cc68c7221 */ /* 0x000fe20000010000 */
[----:B------:R-:W-:-:S03]  /*3130*/  FMUL.FTZ R200, R200, UR19 ;  /* 0x00000013c8c87c20 */ /* 0x000fc60008410000 */
[----:B------:R-:W-:Y:S01]  /*3140*/  @P3 FMUL.FTZ R84, R81, R82 ;  /* 0x0000005251543220 */ /* 0x000fe20000410000 */
[----:B------:R-:W-:Y:S01]  /*3150*/  FADD.FTZ R81, R110, -R205 ;  /* 0x800000cd6e517221 */ /* 0x000fe20000010000 */
[----:B------:R-:W-:Y:S01]  /*3160*/  HFMA2 R110, -RZ, RZ, 0, 0 ;  /* 0x00000000ff6e7431 */ /* 0x000fe200000001ff */
[----:B------:R-:W-:Y:S02]  /*3170*/  MOV R205, RZ ;  /* 0x000000ff00cd7202 */ /* 0x000fe40000000f00 */
[----:B------:R-:W-:Y:S01]  /*3180*/  FMUL.FTZ R81, R81, UR19 ;  /* 0x0000001351517c20 */ /* 0x000fe20008410000 */
[----:B------:R-:W-:Y:S02]  /*3190*/  @P1 SHF.L.U32 R115, R85, 0x10, RZ ;  /* 0x0000001055731819 */ /* 0x000fe400000006ff */
[----:B------:R-:W-:Y:S01]  /*31a0*/  F2FP.BF16.F32.PACK_AB R84, R84, R206 ;  /* 0x000000ce5454723e */ /* 0x000fe200000010ff */
[----:B------:R-:W-:Y:S01]  /*31b0*/  FMUL.FTZ R82, R81, UR5 ;  /* 0x0000000551527c20 */ /* 0x000fe20008410000 */
[----:B------:R-:W-:-:S03]  /*31c0*/  F2FP.BF16.F32.PACK_AB R81, R204, R81 ;  /* 0x00000051cc51723e */ /* 0x000fc600000010ff */
[----:B------:R-:W-:-:S04]  /*31d0*/  FMUL.FTZ R82, R82, UR4 ;  /* 0x0000000452527c20 */ /* 0x000fc80008410000 */
[----:B------:R-:W-:Y:S01]  /*31e0*/  @P1 FMUL.FTZ R110, R82, R115 ;  /* 0x00000073526e1220 */ /* 0x000fe20000410000 */
[----:B------:R-:W-:-:S05]  /*31f0*/  @P1 SHF.L.U32 R115, R57, 0x10, RZ ;  /* 0x0000001039731819 */ /* 0x000fca00000006ff */
[----:B------:R-:W-:Y:S01]  /*3200*/  @P1 FMUL.FTZ R205, R82, R115 ;  /* 0x0000007352cd1220 */ /* 0x000fe20000410000 */
[----:B------:R-:W-:Y:S01]  /*3210*/  LOP3.LUT P1, RZ, R144, 0xff000000, RZ, 0xc0, !PT ;  /* 0xff00000090ff7812 */ /* 0x000fe2000782c0ff */
[----:B------:R-:W-:-:S04]  /*3220*/  FMUL.FTZ R82, R204, UR5 ;  /* 0x00000005cc527c20 */ /* 0x000fc80008410000 */
[----:B------:R-:W-:-:S08]  /*3230*/  FMUL.FTZ R82, R82, UR4 ;  /* 0x0000000452527c20 */ /* 0x000fd00008410000 */
[----:B------:R-:W-:Y:S02]  /*3240*/  @P1 PRMT R85, R85, 0x7632, R85 ;  /* 0x0000763255551816 */ /* 0x000fe40000000055 */
[----:B------:R-:W-:Y:S02]  /*3250*/  @P1 SHF.L.U32 R115, R219, 0x10, RZ ;  /* 0x00000010db731819 */ /* 0x000fe400000006ff */
[----:B------:R-:W-:-:S05]  /*3260*/  @P1 SHF.L.U32 R85, R85, 0x10, RZ ;  /* 0x0000001055551819 */ /* 0x000fca00000006ff */
[C---:B------:R-:W-:Y:S01]  /*3270*/  @P1 FMUL.FTZ R111, R82.reuse, R85 ;  /* 0x00000055526f1220 */ /* 0x040fe20000410000 */
[----:B------:R-:W-:Y:S02]  /*3280*/  IMAD.MOV.U32 R85, RZ, RZ, RZ ;  /* 0x000000ffff557224 */ /* 0x000fe400078e00ff */
[----:B------:R-:W-:Y:S01]  /*3290*/  @P1 FMUL.FTZ R85, R82, R115 ;  /* 0x0000007352551220 */ /* 0x000fe20000410000 */
[----:B------:R-:W-:Y:S01]  /*32a0*/  LOP3.LUT P1, RZ, R145, 0xff, RZ, 0xc0, !PT ;  /* 0x000000ff91ff7812 */ /* 0x000fe2000782c0ff */
[----:B------:R-:W-:Y:S01]  /*32b0*/  FADD.FTZ R82, R203, -R114 ;  /* 0x80000072cb527221 */ /* 0x000fe20000010000 */
[----:B------:R-:W-:Y:S01]  /*32c0*/  MOV R114, RZ ;  /* 0x000000ff00727202 */ /* 0x000fe20000000f00 */
[----:B------:R-:W-:Y:S01]  /*32d0*/  HFMA2 R203, -RZ, RZ, 0, 0 ;  /* 0x00000000ffcb7431 */ /* 0x000fe200000001ff */
[----:B------:R-:W-:Y:S01]  /*32e0*/  F2FP.BF16.F32.PACK_AB R85, R85, R205 ;  /* 0x000000cd5555723e */ /* 0x000fe200000010ff */
[----:B------:R-:W-:-:S04]  /*32f0*/  FMUL.FTZ R82, R82, UR19 ;  /* 0x0000001352527c20 */ /* 0x000fc80008410000 */
[----:B------:R-:W-:Y:S01]  /*3300*/  FMUL.FTZ R115, R82, UR5 ;  /* 0x0000000552737c20 */ /* 0x000fe20008410000 */
[----:B------:R-:W-:-:S03]  /*3310*/  F2FP.BF16.F32.PACK_AB R82, R201, R82 ;  /* 0x00000052c952723e */ /* 0x000fc600000010ff */
[----:B------:R-:W-:Y:S01]  /*3320*/  @P1 SHF.L.U32 R138, R86, 0x10, RZ ;  /* 0x00000010568a1819 */ /* 0x000fe200000006ff */
[----:B------:R-:W-:-:S04]  /*3330*/  FMUL.FTZ R115, R115, UR4 ;  /* 0x0000000473737c20 */ /* 0x000fc80008410000 */
[----:B------:R-:W-:Y:S01]  /*3340*/  @P1 FMUL.FTZ R114, R115, R138 ;  /* 0x0000008a73721220 */ /* 0x000fe20000410000 */
[----:B------:R-:W-:-:S05]  /*3350*/  @P1 SHF.L.U32 R138, R58, 0x10, RZ ;  /* 0x000000103a8a1819 */ /* 0x000fca00000006ff */
[----:B------:R-:W-:Y:S01]  /*3360*/  @P1 FMUL.FTZ R203, R115, R138 ;  /* 0x0000008a73cb1220 */ /* 0x000fe20000410000 */
[----:B------:R-:W-:Y:S01]  /*3370*/  LOP3.LUT P1, RZ, R145, 0xff00, RZ, 0xc0, !PT ;  /* 0x0000ff0091ff7812 */ /* 0x000fe2000782c0ff */
[----:B------:R-:W-:Y:S01]  /*3380*/  FMUL.FTZ R138, R201, UR5 ;  /* 0x00000005c98a7c20 */ /* 0x000fe20008410000 */
[----:B------:R-:W-:-:S03]  /*3390*/  MOV R115, RZ ;  /* 0x000000ff00737202 */ /* 0x000fc60000000f00 */
[----:B------:R-:W-:-:S08]  /*33a0*/  FMUL.FTZ R138, R138, UR4 ;  /* 0x000000048a8a7c20 */ /* 0x000fd00008410000 */
[----:B------:R-:W-:Y:S02]  /*33b0*/  @P1 PRMT R86, R86, 0x7632, R86 ;  /* 0x0000763256561816 */ /* 0x000fe40000000056 */
[----:B------:R-:W-:Y:S02]  /*33c0*/  @P1 SHF.L.U32 R202, R236, 0x10, RZ ;  /* 0x00000010ecca1819 */ /* 0x000fe400000006ff */
[----:B------:R-:W-:-:S05]  /*33d0*/  @P1 SHF.L.U32 R86, R86, 0x10, RZ ;  /* 0x0000001056561819 */ /* 0x000fca00000006ff */
[C---:B------:R-:W-:Y:S01]  /*33e0*/  @P1 FMUL.FTZ R115, R138.reuse, R86 ;  /* 0x000000568a731220 */ /* 0x040fe20000410000 */
[----:B------:R-:W-:Y:S02]  /*33f0*/  HFMA2 R86, -RZ, RZ, 0, 0 ;  /* 0x00000000ff567431 */ /* 0x000fe400000001ff */
[----:B------:R-:W-:Y:S01]  /*3400*/  @P1 FMUL.FTZ R86, R138, R202 ;  /* 0x000000ca8a561220 */ /* 0x000fe20000410000 */
[----:B------:R-:W-:Y:S01]  /*3410*/  LOP3.LUT P1, RZ, R145, 0xff0000, RZ, 0xc0, !PT ;  /* 0x00ff000091ff7812 */ /* 0x000fe2000782c0ff */
[----:B------:R-:W-:Y:S01]  /*3420*/  FMUL.FTZ R202, R200, UR5 ;  /* 0x00000005c8ca7c20 */ /* 0x000fe20008410000 */
[----:B------:R-:W-:Y:S02]  /*3430*/  MOV R138, RZ ;  /* 0x000000ff008a7202 */ /* 0x000fe40000000f00 */
[----:B------:R-:W-:Y:S01]  /*3440*/  F2FP.BF16.F32.PACK_AB R86, R86, R203 ;  /* 0x000000cb5656723e */ /* 0x000fe200000010ff */
[----:B------:R-:W-:-:S08]  /*3450*/  FMUL.FTZ R202, R202, UR4 ;  /* 0x00000004caca7c20 */ /* 0x000fd00008410000 */
[----:B------:R-:W-:Y:S02]  /*3460*/  @P1 SHF.L.U32 R199, R87, 0x10, RZ ;  /* 0x0000001057c71819 */ /* 0x000fe400000006ff */
[----:B------:R-:W-:-:S03]  /*3470*/  @P1 SHF.L.U32 R207, R59, 0x10, RZ ;  /* 0x000000103bcf1819 */ /* 0x000fc600000006ff */
[C---:B------:R-:W-:Y:S01]  /*3480*/  @P1 FMUL.FTZ R138, R202.reuse, R199 ;  /* 0x000000c7ca8a1220 */ /* 0x040fe20000410000 */
[----:B------:R-:W-:Y:S02]  /*3490*/  HFMA2 R199, -RZ, RZ, 0, 0 ;  /* 0x00000000ffc77431 */ /* 0x000fe400000001ff */
[----:B------:R-:W-:Y:S01]  /*34a0*/  @P1 FMUL.FTZ R199, R202, R207 ;  /* 0x000000cfcac71220 */ /* 0x000fe20000410000 */
[----:B------:R-:W-:Y:S01]  /*34b0*/  ISETP.GE.U32.AND P1, PT, R144, RZ, PT ;  /* 0x000000ff9000720c */ /* 0x000fe20003f26070 */
[----:B------:R-:W-:Y:S01]  /*34c0*/  FMUL.FTZ R144, R140, UR19 ;  /* 0x000000138c907c20 */ /* 0x000fe20008410000 */
[----:B------:R-:W-:Y:S02]  /*34d0*/  MOV R140, RZ ;  /* 0x000000ff008c7202 */ /* 0x000fe40000000f00 */
[----:B------:R-:W-:Y:S01]  /*34e0*/  ISETP.GE.U32.AND.EX P1, PT, R145, 0x1000000, PT, P1 ;  /* 0x010000009100780c */ /* 0x000fe20003f26110 */
[C---:B------:R-:W-:Y:S01]  /*34f0*/  FMUL.FTZ R145, R144.reuse, UR5 ;  /* 0x0000000590917c20 */ /* 0x040fe20008410000 */
[----:B------:R-:W-:-:S03]  /*3500*/  F2FP.BF16.F32.PACK_AB R83, R144, R200 ;  /* 0x000000c89053723e */ /* 0x000fc600000010ff */
[----:B------:R-:W-:-:S08]  /*3510*/  FMUL.FTZ R145, R145, UR4 ;  /* 0x0000000491917c20 */ /* 0x000fd00008410000 */
[----:B------:R-:W-:Y:S02]  /*3520*/  @P1 PRMT R87, R87, 0x7632, R87 ;  /* 0x0000763257571816 */ /* 0x000fe40000000057 */
[----:B------:R-:W-:Y:S02]  /*3530*/  @P1 SHF.L.U32 R198, R228, 0x10, RZ ;  /* 0x00000010e4c61819 */ /* 0x000fe400000006ff */
[----:B------:R-:W-:-:S05]  /*3540*/  @P1 SHF.L.U32 R87, R87, 0x10, RZ ;  /* 0x0000001057571819 */ /* 0x000fca00000006ff */
[C---:B------:R-:W-:Y:S01]  /*3550*/  @P1 FMUL.FTZ R140, R145.reuse, R87 ;  /* 0x00000057918c1220 */ /* 0x040fe20000410000 */
[----:B------:R-:W-:Y:S02]  /*3560*/  HFMA2 R87, -RZ, RZ, 0, 0 ;  /* 0x00000000ff577431 */ /* 0x000fe400000001ff */
[----:B------:R-:W-:-:S05]  /*3570*/  @P1 FMUL.FTZ R87, R145, R198 ;  /* 0x000000c691571220 */ /* 0x000fca0000410000 */
[----:B------:R-:W-:-:S07]  /*3580*/  F2FP.BF16.F32.PACK_AB R87, R87, R199 ;  /* 0x000000c75757723e */ /* 0x000fce00000010ff */
.L_x_953:
[----:B------:R-:W0:Y:S01]  /*3590*/  @P0 LDC.64 R144, c[0x0][0x478] ;  /* 0x00011e00ff900b82 */ /* 0x000e220000000a00 */
[----:B------:R-:W-:Y:S02]  /*35a0*/  PRMT R200, R63, 0x7632, R200 ;  /* 0x000076323fc87816 */ /* 0x000fe400000000c8 */
[----:B------:R-:W-:Y:S02]  /*35b0*/  PRMT R201, R62, 0x7632, R201 ;  /* 0x000076323ec97816 */ /* 0x000fe400000000c9 */
[----:B------:R-:W-:Y:S02]  /*35c0*/  PRMT R202, R61, 0x7632, R202 ;  /* 0x000076323dca7816 */ /* 0x000fe400000000ca */
[----:B------:R-:W-:Y:S01]  /*35d0*/  PRMT R203, R60, 0x7632, R203 ;  /* 0x000076323ccb7816 */ /* 0x000fe200000000cb */
[----:B------:R-:W1:Y:S01]  /*35e0*/  LDC.64 R198, c[0x0][0x468] ;  /* 0x00011a00ffc67b82 */ /* 0x000e620000000a00 */
[----:B0-----:R-:W-:-:S05]  /*35f0*/  @P0 IMAD.WIDE.U32 R144, R137, 0x10, R144 ;  /* 0x0000001089900825 */ /* 0x001fca00078e0090 */
[----:B------:R1:W-:Y:S02]  /*3600*/  @P0 STG.E.128 desc[UR12][R144.64], R80 ;  /* 0x0000005090000986 */ /* 0x0003e4000c101d0c */
[----:B-1----:R-:W-:-:S05]  /*3610*/  IMAD.WIDE.U32 R144, R137, 0x10, R198 ;  /* 0x0000001089907825 */ /* 0x002fca00078e00c6 */
[----:B------:R0:W-:Y:S02]  /*3620*/  STG.E.128 desc[UR12][R144.64], R84 ;  /* 0x0000005490007986 */ /* 0x0001e4000c101d0c */
[----:B0-----:R-:W-:-:S06]  /*3630*/  IMAD.WIDE.U32 R84, R136, 0x10, R226 ;  /* 0x0000001088547825 */ /* 0x001fcc00078e00e2 */
[----:B------:R-:W5:Y:S01]  /*3640*/  LDG.E.128 R84, desc[UR12][R84.64] ;  /* 0x0000000c54547981 */ /* 0x000f62000c1e1d00 */
[----:B------:R-:W-:Y:S05]  /*3650*/  @!P0 BRA `(.L_x_954) ;  /* 0x0000000400b88947 */ /* 0x000fea0003800000 */
[--C-:B------:R-:W-:Y:S01]  /*3660*/  FFMA.FTZ R160, R160, UR24, R139.reuse ;  /* 0x00000018a0a07c23 */ /* 0x100fe2000801008b */
[----:B------:R-:W-:Y:S01]  /*3670*/  LOP3.LUT P1, RZ, R112, 0xff, RZ, 0xc0, !PT ;  /* 0x000000ff70ff7812 */ /* 0x000fe2000782c0ff */
[--C-:B------:R-:W-:Y:S01]  /*3680*/  FFMA.FTZ R168, R168, UR24, R139.reuse ;  /* 0x00000018a8a87c23 */ /* 0x100fe2000801008b */
[----:B------:R-:W-:Y:S01]  /*3690*/  LOP3.LUT P3, RZ, R112, 0xff00, RZ, 0xc0, !PT ;  /* 0x0000ff0070ff7812 */ /* 0x000fe2000786c0ff */
[----:B------:R-:W-:Y:S01]  /*36a0*/  FADD.FTZ R80, R161, -R160 ;  /* 0x800000a0a1507221 */ /* 0x000fe20000010000 */
[----:B------:R-:W-:Y:S01]  /*36b0*/  MOV R144, RZ ;  /* 0x000000ff00907202 */ /* 0x000fe20000000f00 */
[----:B------:R-:W-:Y:S01]  /*36c0*/  FADD.FTZ R83, R169, -R168 ;  /* 0x800000a8a9537221 */ /* 0x000fe20000010000 */
[----:B------:R-:W-:Y:S02]  /*36d0*/  HFMA2 R137, -RZ, RZ, 0, 0 ;  /* 0x00000000ff897431 */ /* 0x000fe400000001ff */
[----:B------:R-:W-:Y:S01]  /*36e0*/  FMUL.FTZ R80, R80, UR19 ;  /* 0x0000001350507c20 */ /* 0x000fe20008410000 */
[----:B------:R-:W-:Y:S01]  /*36f0*/  LOP3.LUT P6, RZ, R112, 0xff000000, RZ, 0xc0, !PT ;  /* 0xff00000070ff7812 */ /* 0x000fe200078cc0ff */
[----:B------:R-:W-:Y:S01]  /*3700*/  FMUL.FTZ R83, R83, UR19 ;  /* 0x0000001353537c20 */ /* 0x000fe20008410000 */
[--C-:B------:R-:W-:Y:S01]  /*3710*/  FFMA.FTZ R170, R170, UR24, R139.reuse ;  /* 0x00000018aaaa7c23 */ /* 0x100fe2000801008b */
[----:B------:R-:W-:Y:S01]  /*3720*/  FMUL.FTZ R81, R80, UR5 ;  /* 0x0000000550517c20 */ /* 0x000fe20008410000 */
[----:B------:R-:W-:Y:S01]  /*3730*/  MOV R160, RZ ;  /* 0x000000ff00a07202 */ /* 0x000fe20000000f00 */
[----:B------:R-:W-:Y:S01]  /*3740*/  HFMA2 R168, -RZ, RZ, 0, 0 ;  /* 0x00000000ffa87431 */ /* 0x000fe200000001ff */
[----:B------:R-:W-:Y:S01]  /*3750*/  @P1 SHF.L.U32 R82, R60, 0x10, RZ ;  /* 0x000000103c521819 */ /* 0x000fe200000006ff */
[----:B------:R-:W-:Y:S01]  /*3760*/  FMUL.FTZ R145, R81, UR4 ;  /* 0x0000000451917c20 */ /* 0x000fe20008410000 */
[C---:B-----5:R-:W-:Y:S01]  /*3770*/  @P1 IMAD.U32 R81, R84.reuse, 0x10000, RZ ;  /* 0x0001000054511824 */ /* 0x060fe200078e00ff */
[----:B------:R-:W-:Y:S01]  /*3780*/  @P3 PRMT R84, R84, 0x7632, R84 ;  /* 0x0000763254543816 */ /* 0x000fe20000000054 */
[----:B------:R-:W-:Y:S01]  /*3790*/  FADD.FTZ R170, R171, -R170 ;  /* 0x800000aaabaa7221 */ /* 0x000fe20000010000 */
[C---:B------:R-:W-:Y:S01]  /*37a0*/  @P1 FMUL.FTZ R137, R145.reuse, R82 ;  /* 0x0000005291891220 */ /* 0x040fe20000410000 */
[----:B------:R-:W-:Y:S01]  /*37b0*/  @P1 FMUL.FTZ R144, R145, R81 ;  /* 0x0000005191901220 */ /* 0x000fe20000410000 */
[----:B------:R-:W-:Y:S01]  /*37c0*/  FMUL.FTZ R81, R83, UR5 ;  /* 0x0000000553517c20 */ /* 0x000fe20008410000 */
[----:B------:R-:W-:Y:S01]  /*37d0*/  @P3 SHF.L.U32 R84, R84, 0x10, RZ ;  /* 0x0000001054543819 */ /* 0x000fe200000006ff */
[----:B------:R-:W-:Y:S01]  /*37e0*/  FMUL.FTZ R170, R170, UR19 ;  /* 0x00000013aaaa7c20 */ /* 0x000fe20008410000 */
[----:B------:R-:W-:Y:S01]  /*37f0*/  MOV R145, RZ ;  /* 0x000000ff00917202 */ /* 0x000fe20000000f00 */
[----:B------:R-:W-:Y:S01]  /*3800*/  FMUL.FTZ R82, R81, UR4 ;  /* 0x0000000451527c20 */ /* 0x000fe20008410000 */
[----:B------:R-:W-:Y:S01]  /*3810*/  @P3 SHF.L.U32 R81, R203, 0x10, RZ ;  /* 0x00000010cb513819 */ /* 0x000fe200000006ff */
[----:B------:R-:W-:Y:S01]  /*3820*/  FFMA.FTZ R172, R172, UR24, R139 ;  /* 0x00000018acac7c23 */ /* 0x000fe2000801008b */
[----:B------:R-:W-:Y:S01]  /*3830*/  LOP3.LUT P1, RZ, R112, 0xff0000, RZ, 0xc0, !PT ;  /* 0x00ff000070ff7812 */ /* 0x000fe2000782c0ff */
[----:B------:R-:W-:Y:S01]  /*3840*/  @P3 FMUL.FTZ R145, R82, R84 ;  /* 0x0000005452913220 */ /* 0x000fe20000410000 */
[----:B------:R-:W-:-:S02]  /*3850*/  HFMA2 R84, -RZ, RZ, 0, 0 ;  /* 0x00000000ff547431 */ /* 0x000fc400000001ff */
[----:B------:R-:W-:Y:S01]  /*3860*/  @P3 FMUL.FTZ R84, R82, R81 ;  /* 0x0000005152543220 */ /* 0x000fe20000410000 */
[----:B------:R-:W-:Y:S01]  /*3870*/  FFMA.FTZ R81, R162, UR24, R139 ;  /* 0x00000018a2517c23 */ /* 0x000fe2000801008b */
[----:B------:R-:W-:Y:S01]  /*3880*/  LOP3.LUT P5, RZ, R113, 0xff, RZ, 0xc0, !PT ;  /* 0x000000ff71ff7812 */ /* 0x000fe200078ac0ff */
[----:B------:R-:W-:Y:S01]  /*3890*/  FADD.FTZ R169, R173, -R172 ;  /* 0x800000acada97221 */ /* 0x000fe20000010000 */
[C---:B------:R-:W-:Y:S01]  /*38a0*/  LOP3.LUT P4, RZ, R113.reuse, 0xff00, RZ, 0xc0, !PT ;  /* 0x0000ff0071ff7812 */ /* 0x040fe2000788c0ff */
[----:B------:R-:W-:Y:S01]  /*38b0*/  FADD.FTZ R81, R164, -R81 ;  /* 0x80000051a4517221 */ /* 0x000fe20000010000 */
[----:B------:R-:W-:Y:S01]  /*38c0*/  LOP3.LUT P3, RZ, R113, 0xff0000, RZ, 0xc0, !PT ;  /* 0x00ff000071ff7812 */ /* 0x000fe2000786c0ff */
[----:B------:R-:W-:Y:S01]  /*38d0*/  FMUL.FTZ R169, R169, UR19 ;  /* 0x00000013a9a97c20 */ /* 0x000fe20008410000 */
[--C-:B------:R-:W-:Y:S01]  /*38e0*/  FFMA.FTZ R166, R166, UR24, R139.reuse ;  /* 0x00000018a6a67c23 */ /* 0x100fe2000801008b */
[----:B------:R-:W-:Y:S01]  /*38f0*/  FMUL.FTZ R81, R81, UR19 ;  /* 0x0000001351517c20 */ /* 0x000fe20008410000 */
[----:B------:R-:W-:Y:S01]  /*3900*/  @P1 SHF.L.U32 R161, R61, 0x10, RZ ;  /* 0x000000103da11819 */ /* 0x000fe200000006ff */
[----:B------:R-:W-:Y:S01]  /*3910*/  FFMA.FTZ R174, R174, UR24, R139 ;  /* 0x00000018aeae7c23 */ /* 0x000fe2000801008b */
[----:B------:R-:W-:Y:S01]  /*3920*/  FADD.FTZ R166, R167, -R166 ;  /* 0x800000a6a7a67221 */ /* 0x000fe20000010000 */
[----:B------:R-:W-:Y:S01]  /*3930*/  FMUL.FTZ R82, R81, UR5 ;  /* 0x0000000551527c20 */ /* 0x000fe20008410000 */
[----:B------:R-:W-:-:S02]  /*3940*/  IMAD.MOV.U32 R167, RZ, RZ, RZ ;  /* 0x000000ffffa77224 */ /* 0x000fc400078e00ff */
[----:B------:R-:W-:Y:S01]  /*3950*/  FADD.FTZ R171, R175, -R174 ;  /* 0x800000aeafab7221 */ /* 0x000fe20000010000 */
[----:B------:R-:W-:Y:S01]  /*3960*/  F2FP.BF16.F32.PACK_AB R80, R83, R80 ;  /* 0x000000505350723e */ /* 0x000fe200000010ff */
[----:B------:R-:W-:Y:S01]  /*3970*/  FMUL.FTZ R162, R82, UR4 ;  /* 0x0000000452a27c20 */ /* 0x000fe20008410000 */
[----:B------:R-:W-:Y:S01]  /*3980*/  @P1 SHF.L.U32 R82, R85, 0x10, RZ ;  /* 0x0000001055521819 */ /* 0x000fe200000006ff */
[----:B------:R-:W-:Y:S01]  /*3990*/  FMUL.FTZ R171, R171, UR19 ;  /* 0x00000013abab7c20 */ /* 0x000fe20008410000 */
[----:B------:R-:W-:Y:S01]  /*39a0*/  @P6 PRMT R85, R85, 0x7632, R85 ;  /* 0x0000763255556816 */ /* 0x000fe20000000055 */
[C---:B------:R-:W-:Y:S01]  /*39b0*/  @P1 FMUL.FTZ R168, R162.reuse, R161 ;  /* 0x000000a1a2a81220 */ /* 0x040fe20000410000 */
[----:B------:R-:W-:Y:S01]  /*39c0*/  MOV R161, RZ ;  /* 0x000000ff00a17202 */ /* 0x000fe20000000f00 */
[----:B------:R-:W-:Y:S01]  /*39d0*/  @P1 FMUL.FTZ R160, R162, R82 ;  /* 0x00000052a2a01220 */ /* 0x000fe20000410000 */
[----:B------:R-:W-:Y:S01]  /*39e0*/  FFMA.FTZ R82, R163, UR24, R139 ;  /* 0x00000018a3527c23 */ /* 0x000fe2000801008b */
[----:B------:R-:W-:-:S02]  /*39f0*/  ISETP.GE.U32.AND P1, PT, R112, RZ, PT ;  /* 0x000000ff7000720c */ /* 0x000fc40003f26070 */
[----:B------:R-:W-:Y:S01]  /*3a00*/  @P6 SHF.L.U32 R85, R85, 0x10, RZ ;  /* 0x0000001055556819 */ /* 0x000fe200000006ff */
[----:B------:R-:W-:Y:S01]  /*3a10*/  FADD.FTZ R165, R165, -R82 ;  /* 0x80000052a5a57221 */ /* 0x000fe20000010000 */
[----:B------:R-:W-:Y:S01]  /*3a20*/  FMUL.FTZ R82, R170, UR5 ;  /* 0x00000005aa527c20 */ /* 0x000fe20008410000 */
[----:B------:R-:W-:Y:S02]  /*3a30*/  ISETP.GE.U32.AND.EX P1, PT, R113, 0x1000000, PT, P1 ;  /* 0x010000007100780c */ /* 0x000fe40003f26110 */
[----:B------:R-:W-:Y:S01]  /*3a40*/  @P5 SHF.L.U32 R113, R86, 0x10, RZ ;  /* 0x0000001056715819 */ /* 0x000fe200000006ff */
[----:B------:R-:W-:Y:S01]  /*3a50*/  FMUL.FTZ R112, R82, UR4 ;  /* 0x0000000452707c20 */ /* 0x000fe20008410000 */
[----:B------:R-:W-:Y:S02]  /*3a60*/  @P6 SHF.L.U32 R82, R202, 0x10, RZ ;  /* 0x00000010ca526819 */ /* 0x000fe400000006ff */
[----:B------:R-:W-:Y:S01]  /*3a70*/  MOV R162, RZ ;  /* 0x000000ff00a27202 */ /* 0x000fe20000000f00 */
[----:B------:R-:W-:Y:S01]  /*3a80*/  @P6 FMUL.FTZ R161, R112, R85 ;  /* 0x0000005570a16220 */ /* 0x000fe20000410000 */
[----:B------:R-:W-:-:S02]  /*3a90*/  HFMA2 R85, -RZ, RZ, 0, 0 ;  /* 0x00000000ff557431 */ /* 0x000fc400000001ff */
[----:B------:R-:W-:Y:S01]  /*3aa0*/  @P6 FMUL.FTZ R85, R112, R82 ;  /* 0x0000005270556220 */ /* 0x000fe20000410000 */
[----:B------:R-:W-:Y:S01]  /*3ab0*/  FMUL.FTZ R82, R165, UR19 ;  /* 0x00000013a5527c20 */ /* 0x000fe20008410000 */
[----:B------:R-:W-:Y:S02]  /*3ac0*/  @P5 SHF.L.U32 R163, R62, 0x10, RZ ;  /* 0x000000103ea35819 */ /* 0x000fe400000006ff */
[----:B------:R-:W-:Y:S01]  /*3ad0*/  @P3 SHF.L.U32 R165, R63, 0x10, RZ ;  /* 0x000000103fa53819 */ /* 0x000fe200000006ff */
[----:B------:R-:W-:Y:S01]  /*3ae0*/  FMUL.FTZ R112, R82, UR5 ;  /* 0x0000000552707c20 */ /* 0x000fe20008410000 */
[----:B------:R-:W-:Y:S02]  /*3af0*/  F2FP.BF16.F32.PACK_AB R82, R169, R82 ;  /* 0x00000052a952723e */ /* 0x000fe400000010ff */
[----:B------:R-:W-:Y:S01]  /*3b00*/  F2FP.BF16.F32.PACK_AB R81, R170, R81 ;  /* 0x00000051aa51723e */ /* 0x000fe200000010ff */
[----:B------:R-:W-:Y:S01]  /*3b10*/  FMUL.FTZ R164, R112, UR4 ;  /* 0x0000000470a47c20 */ /* 0x000fe20008410000 */
[----:B------:R-:W-:Y:S01]  /*3b20*/  HFMA2 R112, -RZ, RZ, 0, 0 ;  /* 0x00000000ff707431 */ /* 0x000fe200000001ff */
[----:B------:R-:W-:-:S02]  /*3b30*/  F2FP.BF16.F32.PACK_AB R85, R85, R168 ;  /* 0x000000a85555723e */ /* 0x000fc400000010ff */
[----:B------:R-:W-:Y:S01]  /*3b40*/  @P5 FMUL.FTZ R162, R164, R113 ;  /* 0x00000071a4a25220 */ /* 0x000fe20000410000 */
[----:B------:R-:W-:Y:S01]  /*3b50*/  @P4 PRMT R113, R86, 0x7632, R113 ;  /* 0x0000763256714816 */ /* 0x000fe20000000071 */
[----:B------:R-:W-:Y:S01]  /*3b60*/  FMUL.FTZ R86, R169, UR5 ;  /* 0x00000005a9567c20 */ /* 0x000fe20008410000 */
[----:B------:R-:W-:Y:S01]  /*3b70*/  @P5 FMUL.FTZ R112, R164, R163 ;  /* 0x000000a3a4705220 */ /* 0x000fe20000410000 */
[----:B------:R-:W-:Y:S02]  /*3b80*/  MOV R163, RZ ;  /* 0x000000ff00a37202 */ /* 0x000fe40000000f00 */
[----:B------:R-:W-:Y:S01]  /*3b90*/  FMUL.FTZ R164, R86, UR4 ;  /* 0x0000000456a47c20 */ /* 0x000fe20008410000 */
[----:B------:R-:W-:Y:S02]  /*3ba0*/  @P4 SHF.L.U32 R86, R201, 0x10, RZ ;  /* 0x00000010c9564819 */ /* 0x000fe400000006ff */
[----:B------:R-:W-:Y:S02]  /*3bb0*/  @P4 SHF.L.U32 R113, R113, 0x10, RZ ;  /* 0x0000001071714819 */ /* 0x000fe400000006ff */
[----:B------:R-:W-:Y:S01]  /*3bc0*/  F2FP.BF16.F32.PACK_AB R84, R84, R137 ;  /* 0x000000895454723e */ /* 0x000fe200000010ff */
[----:B------:R-:W-:Y:S01]  /*3bd0*/  @P4 FMUL.FTZ R167, R164, R86 ;  /* 0x00000056a4a74220 */ /* 0x000fe20000410000 */
[----:B------:R-:W-:Y:S01]  /*3be0*/  FMUL.FTZ R86, R166, UR19 ;  /* 0x00000013a6567c20 */ /* 0x000fe20008410000 */
[----:B------:R-:W-:Y:S01]  /*3bf0*/  @P4 FMUL.FTZ R163, R164, R113 ;  /* 0x00000071a4a34220 */ /* 0x000fe20000410000 */
[----:B------:R-:W-:-:S02]  /*3c00*/  HFMA2 R164, -RZ, RZ, 0, 0 ;  /* 0x00000000ffa47431 */ /* 0x000fc400000001ff */
[----:B------:R-:W-:Y:S01]  /*3c10*/  FMUL.FTZ R113, R86, UR5 ;  /* 0x0000000556717c20 */ /* 0x000fe20008410000 */
[----:B------:R-:W-:Y:S02]  /*3c20*/  F2FP.BF16.F32.PACK_AB R83, R171, R86 ;  /* 0x00000056ab53723e */ /* 0x000fe400000010ff */
[----:B------:R-:W-:Y:S01]  /*3c30*/  F2FP.BF16.F32.PACK_AB R86, R167, R112 ;  /* 0x00000070a756723e */ /* 0x000fe200000010ff */
[----:B------:R-:W-:Y:S01]  /*3c40*/  FMUL.FTZ R166, R113, UR4 ;  /* 0x0000000471a67c20 */ /* 0x000fe20008410000 */
[----:B------:R-:W-:-:S05]  /*3c50*/  @P3 SHF.L.U32 R113, R87, 0x10, RZ ;  /* 0x0000001057713819 */ /* 0x000fca00000006ff */
[C---:B------:R-:W-:Y:S01]  /*3c60*/  @P3 FMUL.FTZ R164, R166.reuse, R113 ;  /* 0x00000071a6a43220 */ /* 0x040fe20000410000 */
[----:B------:R-:W-:Y:S01]  /*3c70*/  MOV R113, RZ ;  /* 0x000000ff00717202 */ /* 0x000fe20000000f00 */
[----:B------:R-:W-:Y:S01]  /*3c80*/  @P3 FMUL.FTZ R113, R166, R165 ;  /* 0x000000a5a6713220 */ /* 0x000fe20000410000 */
[----:B------:R-:W-:Y:S01]  /*3c90*/  @P1 PRMT R165, R87, 0x7632, R165 ;  /* 0x0000763257a51816 */ /* 0x000fe200000000a5 */
[----:B------:R-:W-:-:S03]  /*3ca0*/  FMUL.FTZ R87, R171, UR5 ;  /* 0x00000005ab577c20 */ /* 0x000fc60008410000 */
[----:B------:R-:W-:Y:S01]  /*3cb0*/  @P1 SHF.L.U32 R166, R165, 0x10, RZ ;  /* 0x00000010a5a61819 */ /* 0x000fe200000006ff */
[----:B------:R-:W-:Y:S01]  /*3cc0*/  FMUL.FTZ R172, R87, UR4 ;  /* 0x0000000457ac7c20 */ /* 0x000fe20008410000 */
[----:B------:R-:W-:Y:S01]  /*3cd0*/  @P1 SHF.L.U32 R87, R200, 0x10, RZ ;  /* 0x00000010c8571819 */ /* 0x000fe200000006ff */
[----:B------:R-:W-:Y:S02]  /*3ce0*/  HFMA2 R165, -RZ, RZ, 0, 0 ;  /* 0x00000000ffa57431 */ /* 0x000fe400000001ff */
[C---:B------:R-:W-:Y:S01]  /*3cf0*/  @P1 FMUL.FTZ R165, R172.reuse, R166 ;  /* 0x000000a6aca51220 */ /* 0x040fe20000410000 */
[----:B------:R-:W-:Y:S01]  /*3d00*/  MOV R166, RZ ;  /* 0x000000ff00a67202 */ /* 0x000fe20000000f00 */
[----:B------:R-:W-:-:S05]  /*3d10*/  @P1 FMUL.FTZ R166, R172, R87 ;  /* 0x00000057aca61220 */ /* 0x000fca0000410000 */
[----:B------:R-:W-:Y:S01]  /*3d20*/  F2FP.BF16.F32.PACK_AB R87, R166, R113 ;  /* 0x00000071a657723e */ /* 0x000fe200000010ff */
[----:B------:R-:W-:Y:S06]  /*3d30*/  BRA `(.L_x_955) ;  /* 0x0000000400a07947 */ /* 0x000fec0003800000 */
.L_x_954:
[--C-:B------:R-:W-:Y:S01]  /*3d40*/  FFMA.FTZ R160, R160, UR24, R139.reuse ;  /* 0x00000018a0a07c23 */ /* 0x100fe2000801008b */
[----:B------:R-:W-:Y:S01]  /*3d50*/  LOP3.LUT P1, RZ, R112, 0xff, RZ, 0xc0, !PT ;  /* 0x000000ff70ff7812 */ /* 0x000fe2000782c0ff */
[--C-:B------:R-:W-:Y:S01]  /*3d60*/  FFMA.FTZ R168, R168, UR24, R139.reuse ;  /* 0x00000018a8a87c23 */ /* 0x100fe2000801008b */
[C---:B------:R-:W-:Y:S01]  /*3d70*/  LOP3.LUT P3, RZ, R112.reuse, 0xff00, RZ, 0xc0, !PT ;  /* 0x0000ff0070ff7812 */ /* 0x040fe2000786c0ff */
[----:B------:R-:W-:Y:S01]  /*3d80*/  FADD.FTZ R160, R161, -R160 ;  /* 0x800000a0a1a07221 */ /* 0x000fe20000010000 */
[----:B------:R-:W-:Y:S02]  /*3d90*/  HFMA2 R144, -RZ, RZ, 0, 0 ;  /* 0x00000000ff907431 */ /* 0x000fe400000001ff */
[----:B------:R-:W-:Y:S01]  /*3da0*/  FADD.FTZ R168, R169, -R168 ;  /* 0x800000a8a9a87221 */ /* 0x000fe20000010000 */
[----:B------:R-:W-:Y:S01]  /*3db0*/  LOP3.LUT P6, RZ, R112, 0xff000000, RZ, 0xc0, !PT ;  /* 0xff00000070ff7812 */ /* 0x000fe200078cc0ff */
[----:B------:R-:W-:Y:S01]  /*3dc0*/  FMUL.FTZ R137, R160, UR19 ;  /* 0x00000013a0897c20 */ /* 0x000fe20008410000 */
[--C-:B------:R-:W-:Y:S01]  /*3dd0*/  FFMA.FTZ R170, R170, UR24, R139.reuse ;  /* 0x00000018aaaa7c23 */ /* 0x100fe2000801008b */
[----:B------:R-:W-:Y:S01]  /*3de0*/  FMUL.FTZ R168, R168, UR19 ;  /* 0x00000013a8a87c20 */ /* 0x000fe20008410000 */
[----:B------:R-:W-:Y:S01]  /*3df0*/  LOP3.LUT P5, RZ, R113, 0xff, RZ, 0xc0, !PT ;  /* 0x000000ff71ff7812 */ /* 0x000fe200078ac0ff */
[----:B------:R-:W-:Y:S01]  /*3e00*/  FMUL.FTZ R137, R137, UR5 ;  /* 0x0000000589897c20 */ /* 0x000fe20008410000 */
[----:B------:R-:W-:Y:S01]  /*3e10*/  FADD.FTZ R170, R171, -R170 ;  /* 0x800000aaabaa7221 */ /* 0x000fe20000010000 */
[----:B-----5:R-:W-:Y:S01]  /*3e20*/  @P1 SHF.L.U32 R160, R84, 0x10, RZ ;  /* 0x0000001054a01819 */ /* 0x020fe200000006ff */
[--C-:B------:R-:W-:Y:S01]  /*3e30*/  FFMA.FTZ R172, R172, UR24, R139.reuse ;  /* 0x00000018acac7c23 */ /* 0x100fe2000801008b */
[----:B------:R-:W-:Y:S01]  /*3e40*/  FMUL.FTZ R145, R137, UR4 ;  /* 0x0000000489917c20 */ /* 0x000fe20008410000 */
[----:B------:R-:W-:Y:S01]  /*3e50*/  MOV R137, RZ ;  /* 0x000000ff00897202 */ /* 0x000fe20000000f00 */
[----:B------:R-:W-:Y:S01]  /*3e60*/  FMUL.FTZ R170, R170, UR19 ;  /* 0x00000013aaaa7c20 */ /* 0x000fe20008410000 */
[----:B------:R-:W-:Y:S01]  /*3e70*/  LOP3.LUT P4, RZ, R113, 0xff00, RZ, 0xc0, !PT ;  /* 0x0000ff0071ff7812 */ /* 0x000fe2000788c0ff */
[----:B------:R-:W-:Y:S01]  /*3e80*/  @P1 FMUL.FTZ R144, R160, R145 ;  /* 0x00000091a0901220 */ /* 0x000fe20000410000 */
[----:B------:R-:W-:Y:S01]  /*3e90*/  @P1 SHF.L.U32 R160, R60, 0x10, RZ ;  /* 0x000000103ca01819 */ /* 0x000fe200000006ff */
[----:B------:R-:W-:Y:S01]  /*3ea0*/  FADD.FTZ R172, R173, -R172 ;  /* 0x800000acadac7221 */ /* 0x000fe20000010000 */
[--C-:B------:R-:W-:Y:S01]  /*3eb0*/  FFMA.FTZ R166, R166, UR24, R139.reuse ;  /* 0x00000018a6a67c23 */ /* 0x100fe2000801008b */
[----:B------:R-:W-:-:S02]  /*3ec0*/  FFMA.FTZ R174, R174, UR24, R139 ;  /* 0x00000018aeae7c23 */ /* 0x000fc4000801008b */
[----:B------:R-:W-:Y:S01]  /*3ed0*/  @P1 FMUL.FTZ R137, R160, R145 ;  /* 0x00000091a0891220 */ /* 0x000fe20000410000 */
[----:B------:R-:W-:Y:S01]  /*3ee0*/  @P3 PRMT R145, R84, 0x7632, R145 ;  /* 0x0000763254913816 */ /* 0x000fe20000000091 */
[----:B------:R-:W-:Y:S01]  /*3ef0*/  FMUL.FTZ R84, R168, UR5 ;  /* 0x00000005a8547c20 */ /* 0x000fe20008410000 */
[----:B------:R-:W-:Y:S01]  /*3f00*/  LOP3.LUT P1, RZ, R112, 0xff0000, RZ, 0xc0, !PT ;  /* 0x00ff000070ff7812 */ /* 0x000fe2000782c0ff */
[----:B------:R-:W-:Y:S01]  /*3f10*/  FMUL.FTZ R172, R172, UR19 ;  /* 0x00000013acac7c20 */ /* 0x000fe20008410000 */
[----:B------:R-:W-:Y:S01]  /*3f20*/  @P3 SHF.L.U32 R161, R145, 0x10, RZ ;  /* 0x0000001091a13819 */ /* 0x000fe200000006ff */
[----:B------:R-:W-:Y:S01]  /*3f30*/  FMUL.FTZ R160, R84, UR4 ;  /* 0x0000000454a07c20 */ /* 0x000fe20008410000 */
[----:B------:R-:W-:Y:S01]  /*3f40*/  HFMA2 R145, -RZ, RZ, 0, 0 ;  /* 0x00000000ff917431 */ /* 0x000fe200000001ff */
[----:B------:R-:W-:Y:S01]  /*3f50*/  MOV R84, RZ ;  /* 0x000000ff00547202 */ /* 0x000fe20000000f00 */
[----:B------:R-:W-:Y:S01]  /*3f60*/  FADD.FTZ R166, R167, -R166 ;  /* 0x800000a6a7a67221 */ /* 0x000fe20000010000 */
[----:B------:R-:W-:Y:S01]  /*3f70*/  @P3 FMUL.FTZ R145, R161, R160 ;  /* 0x000000a0a1913220 */ /* 0x000fe20000410000 */
[----:B------:R-:W-:Y:S01]  /*3f80*/  @P3 SHF.L.U32 R161, R203, 0x10, RZ ;  /* 0x00000010cba13819 */ /* 0x000fe200000006ff */
[----:B------:R-:W-:Y:S01]  /*3f90*/  FADD.FTZ R174, R175, -R174 ;  /* 0x800000aeafae7221 */ /* 0x000fe20000010000 */
[----:B------:R-:W-:-:S03]  /*3fa0*/  MOV R168, RZ ;  /* 0x000000ff00a87202 */ /* 0x000fc60000000f00 */
[----:B------:R-:W-:Y:S01]  /*3fb0*/  @P3 FMUL.FTZ R84, R161, R160 ;  /* 0x000000a0a1543220 */ /* 0x000fe20000410000 */
[----:B------:R-:W-:Y:S01]  /*3fc0*/  FFMA.FTZ R161, R162, UR24, R139 ;  /* 0x00000018a2a17c23 */ /* 0x000fe2000801008b */
[----:B------:R-:W-:Y:S02]  /*3fd0*/  @P1 SHF.L.U32 R162, R85, 0x10, RZ ;  /* 0x0000001055a21819 */ /* 0x000fe400000006ff */
[----:B------:R-:W-:Y:S01]  /*3fe0*/  LOP3.LUT P3, RZ, R113, 0xff0000, RZ, 0xc0, !PT ;  /* 0x00ff000071ff7812 */ /* 0x000fe2000786c0ff */
[----:B------:R-:W-:Y:S01]  /*3ff0*/  FADD.FTZ R161, R164, -R161 ;  /* 0x800000a1a4a17221 */ /* 0x000fe20000010000 */
[----:B------:R-:W-:Y:S01]  /*4000*/  @P1 IMAD.U32 R164, R61, 0x10000, RZ ;  /* 0x000100003da41824 */ /* 0x000fe200078e00ff */
[----:B------:R-:W-:Y:S02]  /*4010*/  F2FP.BF16.F32.PACK_AB R84, R84, R137 ;  /* 0x000000895454723e */ /* 0x000fe400000010ff */
[----:B------:R-:W-:-:S04]  /*4020*/  FMUL.FTZ R160, R161, UR19 ;  /* 0x00000013a1a07c20 */ /* 0x000fc80008410000 */
[----:B------:R-:W-:-:S04]  /*4030*/  FMUL.FTZ R160, R160, UR5 ;  /* 0x00000005a0a07c20 */ /* 0x000fc80008410000 */
[----:B------:R-:W-:Y:S01]  /*4040*/  FMUL.FTZ R161, R160, UR4 ;  /* 0x00000004a0a17c20 */ /* 0x000fe20008410000 */
[----:B------:R-:W-:Y:S01]  /*4050*/  HFMA2 R160, -RZ, RZ, 0, 0 ;  /* 0x00000000ffa07431 */ /* 0x000fe200000001ff */
[----:B------:R-:W-:Y:S02]  /*4060*/  @P3 SHF.L.U32 R167, R63, 0x10, RZ ;  /* 0x000000103fa73819 */ /* 0x000fe400000006ff */
[-C--:B------:R-:W-:Y:S01]  /*4070*/  @P1 FMUL.FTZ R160, R162, R161.reuse ;  /* 0x000000a1a2a01220 */ /* 0x080fe20000410000 */
[----:B------:R-:W-:Y:S01]  /*4080*/  @P1 FMUL.FTZ R168, R164, R161 ;  /* 0x000000a1a4a81220 */ /* 0x000fe20000410000 */
[----:B------:R-:W-:Y:S01]  /*4090*/  ISETP.GE.U32.AND P1, PT, R112, RZ, PT ;  /* 0x000000ff7000720c */ /* 0x000fe20003f26070 */
[----:B------:R-:W-:Y:S01]  /*40a0*/  FFMA.FTZ R112, R163, UR24, R139 ;  /* 0x00000018a3707c23 */ /* 0x000fe2000801008b */
[----:B------:R-:W-:Y:S01]  /*40b0*/  HFMA2 R161, -RZ, RZ, 0, 0 ;  /* 0x00000000ffa17431 */ /* 0x000fe200000001ff */
[----:B------:R-:W-:Y:S02]  /*40c0*/  @P5 SHF.L.U32 R164, R86, 0x10, RZ ;  /* 0x0000001056a45819 */ /* 0x000fe400000006ff */
[----:B------:R-:W-:Y:S01]  /*40d0*/  CS2R R162, SRZ ;  /* 0x0000000000a27805 */ /* 0x000fe2000001ff00 */
[--C-:B------:R-:W-:Y:S01]  /*40e0*/  FADD.FTZ R165, R165, -R112.reuse ;  /* 0x80000070a5a57221 */ /* 0x100fe20000010000 */
[----:B------:R-:W-:Y:S01]  /*40f0*/  @P6 PRMT R112, R85, 0x7632, R112 ;  /* 0x0000763255706816 */ /* 0x000fe20000000070 */
[----:B------:R-:W-:Y:S01]  /*4100*/  FMUL.FTZ R85, R170, UR5 ;  /* 0x00000005aa557c20 */ /* 0x000fe20008410000 */
[----:B------:R-:W-:-:S02]  /*4110*/  ISETP.GE.U32.AND.EX P1, PT, R113, 0x1000000, PT, P1 ;  /* 0x010000007100780c */ /* 0x000fc40003f26110 */
[----:B------:R-:W-:Y:S01]  /*4120*/  @P6 SHF.L.U32 R113, R112, 0x10, RZ ;  /* 0x0000001070716819 */ /* 0x000fe200000006ff */
[----:B------:R-:W-:Y:S01]  /*4130*/  FMUL.FTZ R112, R85, UR4 ;  /* 0x0000000455707c20 */ /* 0x000fe20008410000 */
[----:B------:R-:W-:Y:S02]  /*4140*/  MOV R85, RZ ;  /* 0x000000ff00557202 */ /* 0x000fe40000000f00 */
[----:B------:R-:W-:Y:S01]  /*4150*/  @P5 SHF.L.U32 R170, R62, 0x10, RZ ;  /* 0x000000103eaa5819 */ /* 0x000fe200000006ff */
[----:B------:R-:W-:Y:S01]  /*4160*/  @P6 FMUL.FTZ R161, R113, R112 ;  /* 0x0000007071a16220 */ /* 0x000fe20000410000 */
[----:B------:R-:W-:-:S05]  /*4170*/  @P6 SHF.L.U32 R113, R202, 0x10, RZ ;  /* 0x00000010ca716819 */ /* 0x000fca00000006ff */
[----:B------:R-:W-:Y:S01]  /*4180*/  @P6 FMUL.FTZ R85, R113, R112 ;  /* 0x0000007071556220 */ /* 0x000fe20000410000 */
[----:B------:R-:W-:Y:S01]  /*4190*/  FMUL.FTZ R112, R165, UR19 ;  /* 0x00000013a5707c20 */ /* 0x000fe20008410000 */
[----:B------:R-:W-:Y:S02]  /*41a0*/  @P4 SHF.L.U32 R165, R201, 0x10, RZ ;  /* 0x00000010c9a54819 */ /* 0x000fe400000006ff */
[----:B------:R-:W-:Y:S01]  /*41b0*/  @P1 SHF.L.U32 R169, R200, 0x10, RZ ;  /* 0x00000010c8a91819 */ /* 0x000fe200000006ff */
[----:B------:R-:W-:Y:S01]  /*41c0*/  FMUL.FTZ R112, R112, UR5 ;  /* 0x0000000570707c20 */ /* 0x000fe20008410000 */
[----:B------:R-:W-:-:S03]  /*41d0*/  F2FP.BF16.F32.PACK_AB R85, R85, R168 ;  /* 0x000000a85555723e */ /* 0x000fc600000010ff */
[----:B------:R-:W-:Y:S01]  /*41e0*/  FMUL.FTZ R113, R112, UR4 ;  /* 0x0000000470717c20 */ /* 0x000fe20008410000 */
[----:B------:R-:W-:-:S03]  /*41f0*/  HFMA2 R112, -RZ, RZ, 0, 0 ;  /* 0x00000000ff707431 */ /* 0x000fc600000001ff */
[-C--:B------:R-:W-:Y:S01]  /*4200*/  @P5 FMUL.FTZ R162, R164, R113.reuse ;  /* 0x00000071a4a25220 */ /* 0x080fe20000410000 */
[----:B------:R-:W-:Y:S01]  /*4210*/  @P5 FMUL.FTZ R112, R170, R113 ;  /* 0x00000071aa705220 */ /* 0x000fe20000410000 */
[----:B------:R-:W-:Y:S01]  /*4220*/  @P4 PRMT R113, R86, 0x7632, R113 ;  /* 0x0000763256714816 */ /* 0x000fe20000000071 */
[----:B------:R-:W-:Y:S01]  /*4230*/  FMUL.FTZ R86, R172, UR5 ;  /* 0x00000005ac567c20 */ /* 0x000fe20008410000 */
[----:B------:R-:W-:Y:S02]  /*4240*/  HFMA2 R164, -RZ, RZ, 0, 0 ;  /* 0x00000000ffa47431 */ /* 0x000fe400000001ff */
[----:B------:R-:W-:Y:S01]  /*4250*/  @P4 SHF.L.U32 R113, R113, 0x10, RZ ;  /* 0x0000001071714819 */ /* 0x000fe200000006ff */
[----:B------:R-:W-:-:S04]  /*4260*/  FMUL.FTZ R86, R86, UR4 ;  /* 0x0000000456567c20 */ /* 0x000fc80008410000 */
[-C--:B------:R-:W-:Y:S01]  /*4270*/  @P4 FMUL.FTZ R163, R113, R86.reuse ;  /* 0x0000005671a34220 */ /* 0x080fe20000410000 */
[----:B------:R-:W-:Y:S01]  /*4280*/  MOV R113, RZ ;  /* 0x000000ff00717202 */ /* 0x000fe20000000f00 */
[----:B------:R-:W-:Y:S01]  /*4290*/  @P4 FMUL.FTZ R113, R165, R86 ;  /* 0x00000056a5714220 */ /* 0x000fe20000410000 */
[----:B------:R-:W-:Y:S01]  /*42a0*/  FMUL.FTZ R86, R166, UR19 ;  /* 0x00000013a6567c20 */ /* 0x000fe20008410000 */
[C---:B------:R-:W-:Y:S02]  /*42b0*/  @P3 SHF.L.U32 R165, R87.reuse, 0x10, RZ ;  /* 0x0000001057a53819 */ /* 0x040fe400000006ff */
[----:B------:R-:W-:Y:S01]  /*42c0*/  MOV R166, RZ ;  /* 0x000000ff00a67202 */ /* 0x000fe20000000f00 */
[----:B------:R-:W-:Y:S01]  /*42d0*/  FMUL.FTZ R86, R86, UR5 ;  /* 0x0000000556567c20 */ /* 0x000fe20008410000 */
[----:B------:R-:W-:-:S03]  /*42e0*/  @P1 PRMT R87, R87, 0x7632, R87 ;  /* 0x0000763257571816 */ /* 0x000fc60000000057 */
[----:B------:R-:W-:-:S04]  /*42f0*/  FMUL.FTZ R86, R86, UR4 ;  /* 0x0000000456567c20 */ /* 0x000fc80008410000 */
[-C--:B------:R-:W-:Y:S01]  /*4300*/  @P3 FMUL.FTZ R164, R165, R86.reuse ;  /* 0x00000056a5a43220 */ /* 0x080fe20000410000 */
[----:B------:R-:W-:Y:S01]  /*4310*/  @P3 FMUL.FTZ R166, R167, R86 ;  /* 0x00000056a7a63220 */ /* 0x000fe20000410000 */
[----:B------:R-:W-:Y:S01]  /*4320*/  FMUL.FTZ R86, R174, UR19 ;  /* 0x00000013ae567c20 */ /* 0x000fe20008410000 */
[----:B------:R-:W-:Y:S01]  /*4330*/  @P1 SHF.L.U32 R167, R87, 0x10, RZ ;  /* 0x0000001057a71819 */ /* 0x000fe200000006ff */
[----:B------:R-:W-:Y:S01]  /*4340*/  HFMA2 R87, -RZ, RZ, 0, 0 ;  /* 0x00000000ff577431 */ /* 0x000fe200000001ff */
[----:B------:R-:W-:Y:S01]  /*4350*/  MOV R165, RZ ;  /* 0x000000ff00a57202 */ /* 0x000fe20000000f00 */
[----:B------:R-:W-:-:S04]  /*4360*/  FMUL.FTZ R86, R86, UR5 ;  /* 0x0000000556567c20 */ /* 0x000fc80008410000 */
[----:B------:R-:W-:-:S04]  /*4370*/  FMUL.FTZ R86, R86, UR4 ;  /* 0x0000000456567c20 */ /* 0x000fc80008410000 */
[-C--:B------:R-:W-:Y:S01]  /*4380*/  @P1 FMUL.FTZ R87, R169, R86.reuse ;  /* 0x00000056a9571220 */ /* 0x080fe20000410000 */
[----:B------:R-:W-:Y:S01]  /*4390*/  @P1 FMUL.FTZ R165, R167, R86 ;  /* 0x00000056a7a51220 */ /* 0x000fe20000410000 */
[----:B------:R-:W-:-:S03]  /*43a0*/  F2FP.BF16.F32.PACK_AB R86, R113, R112 ;  /* 0x000000707156723e */ /* 0x000fc600000010ff */
[----:B------:R-:W-:-:S07]  /*43b0*/  F2FP.BF16.F32.PACK_AB R87, R87, R166 ;  /* 0x000000a65757723e */ /* 0x000fce00000010ff */
.L_x_955:
[----:B------:R-:W0:Y:S01]  /*43c0*/  @P0 LDC.64 R112, c[0x0][0x478] ;  /* 0x00011e00ff700b82 */ /* 0x000e220000000a00 */
[----:B------:R-:W-:Y:S02]  /*43d0*/  PRMT R169, R48, 0x7632, R169 ;  /* 0x0000763230a97816 */ /* 0x000fe400000000a9 */
[----:B------:R-:W-:Y:S02]  /*43e0*/  PRMT R168, R49, 0x7632, R168 ;  /* 0x0000763231a87816 */ /* 0x000fe400000000a8 */
[----:B------:R-:W-:Y:S02]  /*43f0*/  PRMT R167, R50, 0x7632, R167 ;  /* 0x0000763232a77816 */ /* 0x000fe400000000a7 */
[----:B------:R-:W-:Y:S01]  /*4400*/  PRMT R166, R51, 0x7632, R166 ;  /* 0x0000763233a67816 */ /* 0x000fe200000000a6 */
[----:B0-----:R-:W-:-:S04]  /*4410*/  @P0 IMAD.WIDE.U32 R112, R136, 0x10, R112 ;  /* 0x0000001088700825 */ /* 0x001fc800078e0070 */
[----:B------:R-:W-:Y:S01]  /*4420*/  IMAD.WIDE.U32 R136, R136, 0x10, R198 ;  /* 0x0000001088887825 */ /* 0x000fe200078e00c6 */
[----:B------:R-:W-:Y:S04]  /*4430*/  @P0 STG.E.128 desc[UR12][R112.64], R80 ;  /* 0x0000005070000986 */ /* 0x000fe8000c101d0c */
[----:B------:R0:W-:Y:S02]  /*4440*/  STG.E.128 desc[UR12][R136.64], R84 ;  /* 0x0000005488007986 */ /* 0x0001e4000c101d0c */
[----:B0-----:R-:W-:-:S06]  /*4450*/  IMAD.WIDE.U32 R84, R159, 0x10, R226 ;  /* 0x000000109f547825 */ /* 0x001fcc00078e00e2 */
[----:B------:R-:W5:Y:S01]  /*4460*/  LDG.E.128 R84, desc[UR12][R84.64] ;  /* 0x0000000c54547981 */ /* 0x000f62000c1e1d00 */
[----:B------:R-:W-:Y:S05]  /*4470*/  @!P0 BRA `(.L_x_956) ;  /* 0x0000000400b08947 */ /* 0x000fea0003800000 */
[--C-:B------:R-:W-:Y:S01]  /*4480*/  FFMA.FTZ R141, R141, UR24, R139.reuse ;  /* 0x000000188d8d7c23 */ /* 0x100fe2000801008b */
[----:B------:R-:W-:Y:S01]  /*4490*/  LOP3.LUT P1, RZ, R104, 0xff, RZ, 0xc0, !PT ;  /* 0x000000ff68ff7812 */ /* 0x000fe2000782c0ff */
[----:B------:R-:W-:Y:S01]  /*44a0*/  FFMA.FTZ R148, R148, UR24, R139 ;  /* 0x0000001894947c23 */ /* 0x000fe2000801008b */
[----:B------:R-:W-:Y:S01]  /*44b0*/  LOP3.LUT P3, RZ, R104, 0xff00, RZ, 0xc0, !PT ;  /* 0x0000ff0068ff7812 */ /* 0x000fe2000786c0ff */
[----:B------:R-:W-:Y:S01]  /*44c0*/  FADD.FTZ R80, R142, -R141 ;  /* 0x8000008d8e507221 */ /* 0x000fe20000010000 */
[----:B------:R-:W-:Y:S02]  /*44d0*/  HFMA2 R141, -RZ, RZ, 0, 0 ;  /* 0x00000000ff8d7431 */ /* 0x000fe400000001ff */
[----:B------:R-:W-:Y:S01]  /*44e0*/  FADD.FTZ R137, R149, -R148 ;  /* 0x8000009495897221 */ /* 0x000fe20000010000 */
[----:B------:R-:W-:Y:S01]  /*44f0*/  FFMA.FTZ R143, R143, UR24, R139 ;  /* 0x000000188f8f7c23 */ /* 0x000fe2000801008b */
[----:B------:R-:W-:Y:S01]  /*4500*/  FMUL.FTZ R80, R80, UR19 ;  /* 0x0000001350507c20 */ /* 0x000fe20008410000 */
[----:B------:R-:W-:Y:S01]  /*4510*/  CS2R R112, SRZ ;  /* 0x0000000000707805 */ /* 0x000fe2000001ff00 */
[----:B------:R-:W-:Y:S01]  /*4520*/  FMUL.FTZ R137, R137, UR19 ;  /* 0x0000001389897c20 */ /* 0x000fe20008410000 */
[----:B------:R-:W-:Y:S01]  /*4530*/  MOV R142, RZ ;  /* 0x000000ff008e7202 */ /* 0x000fe20000000f00 */
[----:B------:R-:W-:Y:S01]  /*4540*/  FMUL.FTZ R81, R80, UR5 ;  /* 0x0000000550517c20 */ /* 0x000fe20008410000 */
[----:B------:R-:W-:Y:S01]  /*4550*/  LOP3.LUT P6, RZ, R104, 0xff000000, RZ, 0xc0, !PT ;  /* 0xff00000068ff7812 */ /* 0x000fe200078cc0ff */
[----:B------:R-:W-:-:S02]  /*4560*/  @P1 IMAD.U32 R82, R48, 0x10000, RZ ;  /* 0x0001000030521824 */ /* 0x000fc400078e00ff */
[--C-:B------:R-:W-:Y:S01]  /*4570*/  FFMA.FTZ R156, R156, UR24, R139.reuse ;  /* 0x000000189c9c7c23 */ /* 0x100fe2000801008b */
[----:B------:R-:W-:Y:S01]  /*4580*/  FMUL.FTZ R83, R81, UR4 ;  /* 0x0000000451537c20 */ /* 0x000fe20008410000 */
[C---:B-----5:R-:W-:Y:S01]  /*4590*/  @P1 SHF.L.U32 R81, R84.reuse, 0x10, RZ ;  /* 0x0000001054511819 */ /* 0x060fe200000006ff */
[----:B------:R-:W-:Y:S01]  /*45a0*/  FFMA.FTZ R147, R147, UR24, R139 ;  /* 0x0000001893937c23 */ /* 0x000fe2000801008b */
[----:B------:R-:W-:Y:S01]  /*45b0*/  @P3 PRMT R84, R84, 0x7632, R84 ;  /* 0x0000763254543816 */ /* 0x000fe20000000054 */
[----:B------:R-:W-:Y:S01]  /*45c0*/  @P1 FMUL.FTZ R112, R83, R82 ;  /* 0x0000005253701220 */ /* 0x000fe20000410000 */
[----:B------:R-:W-:Y:S01]  /*45d0*/  @P3 SHF.L.U32 R169, R169, 0x10, RZ ;  /* 0x00000010a9a93819 */ /* 0x000fe200000006ff */
[----:B------:R-:W-:Y:S01]  /*45e0*/  @P1 FMUL.FTZ R141, R83, R81 ;  /* 0x00000051538d1220 */ /* 0x000fe20000410000 */
[----:B------:R-:W-:Y:S01]  /*45f0*/  FMUL.FTZ R81, R137, UR5 ;  /* 0x0000000589517c20 */ /* 0x000fe20008410000 */
[----:B------:R-:W-:Y:S01]  /*4600*/  @P3 SHF.L.U32 R84, R84, 0x10, RZ ;  /* 0x0000001054543819 */ /* 0x000fe200000006ff */
[----:B------:R-:W-:Y:S01]  /*4610*/  FADD.FTZ R147, R150, -R147 ;  /* 0x8000009396937221 */ /* 0x000fe20000010000 */
[----:B------:R-:W-:Y:S01]  /*4620*/  LOP3.LUT P1, RZ, R104, 0xff0000, RZ, 0xc0, !PT ;  /* 0x00ff000068ff7812 */ /* 0x000fe2000782c0ff */
[----:B------:R-:W-:Y:S01]  /*4630*/  FMUL.FTZ R81, R81, UR4 ;  /* 0x0000000451517c20 */ /* 0x000fe20008410000 */
[----:B------:R-:W-:Y:S01]  /*4640*/  LOP3.LUT P5, RZ, R105, 0xff, RZ, 0xc0, !PT ;  /* 0x000000ff69ff7812 */ /* 0x000fe200078ac0ff */
[----:B------:R-:W-:Y:S01]  /*4650*/  FFMA.FTZ R158, R158, UR24, R139 ;  /* 0x000000189e9e7c23 */ /* 0x000fe2000801008b */
[----:B------:R-:W-:Y:S01]  /*4660*/  @P6 SHF.L.U32 R168, R168, 0x10, RZ ;  /* 0x00000010a8a86819 */ /* 0x000fe200000006ff */
[C---:B------:R-:W-:Y:S01]  /*4670*/  @P3 FMUL.FTZ R142, R81.reuse, R84 ;  /* 0x00000054518e3220 */ /* 0x040fe20000410000 */
[----:B------:R-:W-:Y:S01]  /*4680*/  @P3 FMUL.FTZ R113, R81, R169 ;  /* 0x000000a951713220 */ /* 0x000fe20000410000 */
[----:B------:R-:W-:Y:S01]  /*4690*/  FADD.FTZ R81, R146, -R143 ;  /* 0x8000008f92517221 */ /* 0x000fe20000010000 */
[----:B------:R-:W-:Y:S01]  /*46a0*/  HFMA2 R143, -RZ, RZ, 0, 0 ;  /* 0x00000000ff8f7431 */ /* 0x000fe200000001ff */
[----:B------:R-:W-:Y:S01]  /*46b0*/  MOV R84, RZ ;  /* 0x000000ff00547202 */ /* 0x000fe20000000f00 */
[----:B------:R-:W-:-:S02]  /*46c0*/  HFMA2 R146, -RZ, RZ, 0, 0 ;  /* 0x00000000ff927431 */ /* 0x000fc400000001ff */
[----:B------:R-:W-:Y:S01]  /*46d0*/  FMUL.FTZ R81, R81, UR19 ;  /* 0x0000001351517c20 */ /* 0x000fe20008410000 */
[----:B------:R-:W-:Y:S01]  /*46e0*/  LOP3.LUT P4, RZ, R105, 0xff00, RZ, 0xc0, !PT ;  /* 0x0000ff0069ff7812 */ /* 0x000fe2000788c0ff */
[----:B------:R-:W-:Y:S01]  /*46f0*/  FADD.FTZ R158, R155, -R158 ;  /* 0x8000009e9b9e7221 */ /* 0x000fe20000010000 */
[----:B------:R-:W-:Y:S01]  /*4700*/  @P1 SHF.L.U32 R83, R49, 0x10, RZ ;  /* 0x0000001031531819 */ /* 0x000fe200000006ff */
[----:B------:R-:W-:Y:S01]  /*4710*/  FMUL.FTZ R82, R81, UR5 ;  /* 0x0000000551527c20 */ /* 0x000fe20008410000 */
[----:B------:R-:W-:Y:S02]  /*4720*/  LOP3.LUT P3, RZ, R105, 0xff0000, RZ, 0xc0, !PT ;  /* 0x00ff000069ff7812 */ /* 0x000fe4000786c0ff */
[----:B------:R-:W-:Y:S01]  /*4730*/  F2FP.BF16.F32.PACK_AB R80, R137, R80 ;  /* 0x000000508950723e */ /* 0x000fe200000010ff */
[----:B------:R-:W-:Y:S01]  /*4740*/  FMUL.FTZ R136, R82, UR4 ;  /* 0x0000000452887c20 */ /* 0x000fe20008410000 */
[C---:B------:R-:W-:Y:S02]  /*4750*/  @P1 SHF.L.U32 R82, R85.reuse, 0x10, RZ ;  /* 0x0000001055521819 */ /* 0x040fe400000006ff */
[----:B------:R-:W-:Y:S01]  /*4760*/  @P6 PRMT R85, R85, 0x7632, R85 ;  /* 0x0000763255556816 */ /* 0x000fe20000000055 */
[----:B------:R-:W-:-:S02]  /*4770*/  @P1 FMUL.FTZ R84, R136, R83 ;  /* 0x0000005388541220 */ /* 0x000fc40000410000 */
[----:B------:R-:W-:Y:S01]  /*4780*/  @P1 FMUL.FTZ R143, R136, R82 ;  /* 0x00000052888f1220 */ /* 0x000fe20000410000 */
[----:B------:R-:W-:Y:S01]  /*4790*/  ISETP.GE.U32.AND P1, PT, R104, RZ, PT ;  /* 0x000000ff6800720c */ /* 0x000fe20003f26070 */
[----:B------:R-:W-:Y:S01]  /*47a0*/  FADD.FTZ R104, R151, -R156 ;  /* 0x8000009c97687221 */ /* 0x000fe20000010000 */
[----:B------:R-:W-:Y:S01]  /*47b0*/  @P6 SHF.L.U32 R85, R85, 0x10, RZ ;  /* 0x0000001055556819 */ /* 0x000fe200000006ff */
[----:B------:R-:W-:Y:S01]  /*47c0*/  @P3 IMAD.U32 R150, R51, 0x10000, RZ ;  /* 0x0001000033963824 */ /* 0x000fe200078e00ff */
[----:B------:R-:W-:Y:S01]  /*47d0*/  @P5 SHF.L.U32 R136, R50, 0x10, RZ ;  /* 0x0000001032885819 */ /* 0x000fe200000006ff */
[----:B------:R-:W-:Y:S01]  /*47e0*/  FMUL.FTZ R104, R104, UR19 ;  /* 0x0000001368687c20 */ /* 0x000fe20008410000 */
[----:B------:R-:W-:Y:S02]  /*47f0*/  ISETP.GE.U32.AND.EX P1, PT, R105, 0x1000000, PT, P1 ;  /* 0x010000006900780c */ /* 0x000fe40003f26110 */
[----:B------:R-:W-:Y:S01]  /*4800*/  MOV R105, RZ ;  /* 0x000000ff00697202 */ /* 0x000fe20000000f00 */
[----:B------:R-:W-:Y:S01]  /*4810*/  FMUL.FTZ R82, R104, UR5 ;  /* 0x0000000568527c20 */ /* 0x000fe20008410000 */
[----:B------:R-:W-:-:S02]  /*4820*/  @P4 SHF.L.U32 R167, R167, 0x10, RZ ;  /* 0x00000010a7a74819 */ /* 0x000fc400000006ff */
[----:B------:R-:W-:Y:S01]  /*4830*/  F2FP.BF16.F32.PACK_AB R81, R104, R81 ;  /* 0x000000516851723e */ /* 0x000fe200000010ff */
[----:B------:R-:W-:-:S04]  /*4840*/  FMUL.FTZ R82, R82, UR4 ;  /* 0x0000000452527c20 */ /* 0x000fc80008410000 */
[C---:B------:R-:W-:Y:S01]  /*4850*/  @P6 FMUL.FTZ R146, R82.reuse, R85 ;  /* 0x0000005552926220 */ /* 0x040fe20000410000 */
[----:B------:R-:W-:Y:S01]  /*4860*/  MOV R85, RZ ;  /* 0x000000ff00557202 */ /* 0x000fe20000000f00 */
[----:B------:R-:W-:Y:S01]  /*4870*/  @P6 FMUL.FTZ R85, R82, R168 ;  /* 0x000000a852556220 */ /* 0x000fe20000410000 */
[----:B------:R-:W-:Y:S01]  /*4880*/  FMUL.FTZ R82, R147, UR19 ;  /* 0x0000001393527c20 */ /* 0x000fe20008410000 */
[----:B------:R-:W-:Y:S01]  /*4890*/  HFMA2 R147, -RZ, RZ, 0, 0 ;  /* 0x00000000ff937431 */ /* 0x000fe200000001ff */
[----:B------:R-:W-:Y:S02]  /*48a0*/  @P1 SHF.L.U32 R166, R166, 0x10, RZ ;  /* 0x00000010a6a61819 */ /* 0x000fe400000006ff */
[----:B------:R-:W-:Y:S01]  /*48b0*/  FMUL.FTZ R83, R82, UR5 ;  /* 0x0000000552537c20 */ /* 0x000fe20008410000 */
[----:B------:R-:W-:Y:S02]  /*48c0*/  F2FP.BF16.F32.PACK_AB R85, R85, R84 ;  /* 0x000000545555723e */ /* 0x000fe400000010ff */
[----:B------:R-:W-:Y:S01]  /*48d0*/  F2FP.BF16.F32.PACK_AB R84, R113, R112 ;  /* 0x000000707154723e */ /* 0x000fe200000010ff */
[----:B------:R-:W-:Y:S01]  /*48e0*/  FMUL.FTZ R148, R83, UR4 ;  /* 0x0000000453947c20 */ /* 0x000fe20008410000 */
[----:B------:R-:W-:-:S02]  /*48f0*/  @P5 SHF.L.U32 R83, R86, 0x10, RZ ;  /* 0x0000001056535819 */ /* 0x000fc400000006ff */
[----:B------:R-:W-:Y:S01]  /*4900*/  @P4 PRMT R86, R86, 0x7632, R86 ;  /* 0x0000763256564816 */ /* 0x000fe20000000056 */
[C---:B------:R-:W-:Y:S01]  /*4910*/  @P5 FMUL.FTZ R105, R148.reuse, R136 ;  /* 0x0000008894695220 */ /* 0x040fe20000410000 */
[--C-:B------:R-:W-:Y:S01]  /*4920*/  FFMA.FTZ R136, R157, UR24, R139.reuse ;  /* 0x000000189d887c23 */ /* 0x100fe2000801008b */
[----:B------:R-:W-:Y:S01]  /*4930*/  @P5 FMUL.FTZ R147, R148, R83 ;  /* 0x0000005394935220 */ /* 0x000fe20000410000 */
[----:B------:R-:W-:Y:S01]  /*4940*/  FFMA.FTZ R83, R152, UR24, R139 ;  /* 0x0000001898537c23 */ /* 0x000fe2000801008b */
[----:B------:R-:W-:Y:S01]  /*4950*/  @P4 SHF.L.U32 R86, R86, 0x10, RZ ;  /* 0x0000001056564819 */ /* 0x000fe200000006ff */
[----:B------:R-:W-:Y:S01]  /*4960*/  FADD.FTZ R136, R153, -R136 ;  /* 0x8000008899887221 */ /* 0x000fe20000010000 */
[----:B------:R-:W-:Y:S01]  /*4970*/  CS2R R148, SRZ ;  /* 0x0000000000947805 */ /* 0x000fe2000001ff00 */
[----:B------:R-:W-:Y:S01]  /*4980*/  FADD.FTZ R154, R154, -R83 ;  /* 0x800000539a9a7221 */ /* 0x000fe20000010000 */
[----:B------:R-:W-:Y:S01]  /*4990*/  FMUL.FTZ R153, R158, UR19 ;  /* 0x000000139e997c20 */ /* 0x000fe20008410000 */
[----:B------:R-:W-:Y:S01]  /*49a0*/  FMUL.FTZ R151, R136, UR19 ;  /* 0x0000001388977c20 */ /* 0x000fe20008410000 */
[----:B------:R-:W-:Y:S01]  /*49b0*/  MOV R136, RZ ;  /* 0x000000ff00887202 */ /* 0x000fe20000000f00 */
[----:B------:R-:W-:-:S02]  /*49c0*/  FMUL.FTZ R154, R154, UR19 ;  /* 0x000000139a9a7c20 */ /* 0x000fc40008410000 */
[C---:B------:R-:W-:Y:S01]  /*49d0*/  FMUL.FTZ R83, R151.reuse, UR5 ;  /* 0x0000000597537c20 */ /* 0x040fe20008410000 */
[----:B------:R-:W-:-:S03]  /*49e0*/  F2FP.BF16.F32.PACK_AB R82, R151, R82 ;  /* 0x000000529752723e */ /* 0x000fc600000010ff */
[----:B------:R-:W-:-:S04]  /*49f0*/  FMUL.FTZ R83, R83, UR4 ;  /* 0x0000000453537c20 */ /* 0x000fc80008410000 */
[C---:B------:R-:W-:Y:S01]  /*4a00*/  @P4 FMUL.FTZ R148, R83.reuse, R86 ;  /* 0x0000005653944220 */ /* 0x040fe20000410000 */
[----:B------:R-:W-:Y:S02]  /*4a10*/  HFMA2 R86, -RZ, RZ, 0, 0 ;  /* 0x00000000ff567431 */ /* 0x000fe400000001ff */
[----:B------:R-:W-:Y:S01]  /*4a20*/  @P4 FMUL.FTZ R86, R83, R167 ;  /* 0x000000a753564220 */ /* 0x000fe20000410000 */
[----:B------:R-:W-:-:S04]  /*4a30*/  FMUL.FTZ R83, R154, UR5 ;  /* 0x000000059a537c20 */ /* 0x000fc80008410000 */
[----:B------:R-:W-:Y:S01]  /*4a40*/  FMUL.FTZ R152, R83, UR4 ;  /* 0x0000000453987c20 */ /* 0x000fe20008410000 */
[C---:B------:R-:W-:Y:S02]  /*4a50*/  @P3 SHF.L.U32 R83, R87.reuse, 0x10, RZ ;  /* 0x0000001057533819 */ /* 0x040fe400000006ff */
[----:B------:R-:W-:Y:S01]  /*4a60*/  @P1 PRMT R87, R87, 0x7632, R87 ;  /* 0x0000763257571816 */ /* 0x000fe20000000057 */
[C---:B------:R-:W-:Y:S01]  /*4a70*/  @P3 FMUL.FTZ R136, R152.reuse, R150 ;  /* 0x0000009698883220 */ /* 0x040fe20000410000 */
[----:B------:R-:W-:Y:S02]  /*4a80*/  HFMA2 R150, -RZ, RZ, 0, 0 ;  /* 0x00000000ff967431 */ /* 0x000fe400000001ff */
[----:B------:R-:W-:Y:S01]  /*4a90*/  @P3 FMUL.FTZ R149, R152, R83 ;  /* 0x0000005398953220 */ /* 0x000fe20000410000 */
[----:B------:R-:W-:Y:S01]  /*4aa0*/  FMUL.FTZ R83, R153, UR5 ;  /* 0x0000000599537c20 */ /* 0x000fe20008410000 */
[----:B------:R-:W-:Y:S02]  /*4ab0*/  @P1 SHF.L.U32 R87, R87, 0x10, RZ ;  /* 0x0000001057571819 */ /* 0x000fe400000006ff */
[----:B------:R-:W-:Y:S01]  /*4ac0*/  F2FP.BF16.F32.PACK_AB R86, R86, R105 ;  /* 0x000000695656723e */ /* 0x000fe200000010ff */
[----:B------:R-:W-:-:S04]  /*4ad0*/  FMUL.FTZ R83, R83, UR4 ;  /* 0x0000000453537c20 */ /* 0x000fc80008410000 */
[C---:B------:R-:W-:Y:S01]  /*4ae0*/  @P1 FMUL.FTZ R150, R83.reuse, R87 ;  /* 0x0000005753961220 */ /* 0x040fe20000410000 */
[----:B------:R-:W-:Y:S01]  /*4af0*/  MOV R87, RZ ;  /* 0x000000ff00577202 */ /* 0x000fe20000000f00 */
[----:B------:R-:W-:Y:S01]  /*4b00*/  @P1 FMUL.FTZ R87, R83, R166 ;  /* 0x000000a653571220 */ /* 0x000fe20000410000 */
[----:B------:R-:W-:-:S04]  /*4b10*/  F2FP.BF16.F32.PACK_AB R83, R153, R154 ;  /* 0x0000009a9953723e */ /* 0x000fc800000010ff */
[----:B------:R-:W-:Y:S01]  /*4b20*/  F2FP.BF16.F32.PACK_AB R87, R87, R136 ;  /* 0x000000885757723e */ /* 0x000fe200000010ff */
[----:B------:R-:W-:Y:S06]  /*4b30*/  BRA `(.L_x_957) ;  /* 0x0000000400a47947 */ /* 0x000fec0003800000 */
.L_x_956:
[--C-:B------:R-:W-:Y:S01]  /*4b40*/  FFMA.FTZ R141, R141, UR24, R139.reuse ;  /* 0x000000188d8d7c23 */ /* 0x100fe2000801008b */
[----:B------:R-:W-:Y:S01]  /*4b50*/  LOP3.LUT P1, RZ, R104, 0xff, RZ, 0xc0, !PT ;  /* 0x000000ff68ff7812 */ /* 0x000fe2000782c0ff */
[----:B------:R-:W-:Y:S01]  /*4b60*/  FFMA.FTZ R148, R148, UR24, R139 ;  /* 0x0000001894947c23 */ /* 0x000fe2000801008b */
[----:B------:R-:W-:Y:S01]  /*4b70*/  LOP3.LUT P3, RZ, R104, 0xff00, RZ, 0xc0, !PT ;  /* 0x0000ff0068ff7812 */ /* 0x000fe2000786c0ff */
[----:B------:R-:W-:Y:S01]  /*4b80*/  FADD.FTZ R141, R142, -R141 ;  /* 0x8000008d8e8d7221 */ /* 0x000fe20000010000 */
[----:B------:R-:W-:Y:S01]  /*4b90*/  FFMA.FTZ R143, R143, UR24, R139 ;  /* 0x000000188f8f7c23 */ /* 0x000fe2000801008b */
[----:B------:R-:W-:Y:S01]  /*4ba0*/  FADD.FTZ R148, R149, -R148 ;  /* 0x8000009495947221 */ /* 0x000fe20000010000 */
[----:B------:R-:W-:Y:S01]  /*4bb0*/  LOP3.LUT P6, RZ, R104, 0xff000000, RZ, 0xc0, !PT ;  /* 0xff00000068ff7812 */ /* 0x000fe200078cc0ff */
[----:B------:R-:W-:Y:S01]  /*4bc0*/  FMUL.FTZ R112, R141, UR19 ;  /* 0x000000138d707c20 */ /* 0x000fe20008410000 */
[----:B------:R-:W-:Y:S02]  /*4bd0*/  HFMA2 R141, -RZ, RZ, 0, 0 ;  /* 0x00000000ff8d7431 */ /* 0x000fe400000001ff */
[----:B------:R-:W-:Y:S01]  /*4be0*/  FMUL.FTZ R148, R148, UR19 ;  /* 0x0000001394947c20 */ /* 0x000fe20008410000 */
[----:B------:R-:W-:Y:S01]  /*4bf0*/  FADD.FTZ R143, R146, -R143 ;  /* 0x8000008f928f7221 */ /* 0x000fe20000010000 */
[----:B------:R-:W-:Y:S01]  /*4c00*/  FMUL.FTZ R112, R112, UR5 ;  /* 0x0000000570707c20 */ /* 0x000fe20008410000 */
[--C-:B------:R-:W-:Y:S01]  /*4c10*/  FFMA.FTZ R156, R156, UR24, R139.reuse ;  /* 0x000000189c9c7c23 */ /* 0x100fe2000801008b */
[----:B-----5:R-:W-:Y:S01]  /*4c20*/  @P1 SHF.L.U32 R136, R84, 0x10, RZ ;  /* 0x0000001054881819 */ /* 0x020fe200000006ff */
[----:B------:R-:W-:Y:S01]  /*4c30*/  FFMA.FTZ R147, R147, UR24, R139 ;  /* 0x0000001893937c23 */ /* 0x000fe2000801008b */
[----:B------:R-:W-:Y:S01]  /*4c40*/  @P1 SHF.L.U32 R142, R48, 0x10, RZ ;  /* 0x00000010308e1819 */ /* 0x000fe200000006ff */
[----:B------:R-:W-:Y:S01]  /*4c50*/  FMUL.FTZ R113, R112, UR4 ;  /* 0x0000000470717c20 */ /* 0x000fe20008410000 */
[----:B------:R-:W-:Y:S01]  /*4c60*/  MOV R112, RZ ;  /* 0x000000ff00707202 */ /* 0x000fe20000000f00 */
[----:B------:R-:W-:Y:S01]  /*4c70*/  FADD.FTZ R156, R151, -R156 ;  /* 0x8000009c979c7221 */ /* 0x000fe20000010000 */
[----:B------:R-:W-:Y:S01]  /*4c80*/  @P3 SHF.L.U32 R169, R169, 0x10, RZ ;  /* 0x00000010a9a93819 */ /* 0x000fe200000006ff */
[-C--:B------:R-:W-:Y:S01]  /*4c90*/  @P1 FMUL.FTZ R141, R136, R113.reuse ;  /* 0x00000071888d1220 */ /* 0x080fe20000410000 */
[----:B------:R-:W-:Y:S01]  /*4ca0*/  @P1 FMUL.FTZ R112, R142, R113 ;  /* 0x000000718e701220 */ /* 0x000fe20000410000 */
[----:B------:R-:W-:Y:S01]  /*4cb0*/  @P3 PRMT R113, R84, 0x7632, R113 ;  /* 0x0000763254713816 */ /* 0x000fe20000000071 */
[----:B------:R-:W-:Y:S01]  /*4cc0*/  FMUL.FTZ R84, R148, UR5 ;  /* 0x0000000594547c20 */ /* 0x000fe20008410000 */
[----:B------:R-:W-:Y:S01]  /*4cd0*/  LOP3.LUT P1, RZ, R104, 0xff0000, RZ, 0xc0, !PT ;  /* 0x00ff000068ff7812 */ /* 0x000fe2000782c0ff */
[----:B------:R-:W-:Y:S01]  /*4ce0*/  HFMA2 R142, -RZ, RZ, 0, 0 ;  /* 0x00000000ff8e7431 */ /* 0x000fe200000001ff */
[----:B------:R-:W-:Y:S01]  /*4cf0*/  @P3 SHF.L.U32 R113, R113, 0x10, RZ ;  /* 0x0000001071713819 */ /* 0x000fe200000006ff */
[----:B------:R-:W-:Y:S01]  /*4d00*/  FMUL.FTZ R84, R84, UR4 ;  /* 0x0000000454547c20 */ /* 0x000fe20008410000 */
[----:B------:R-:W-:Y:S01]  /*4d10*/  FMUL.FTZ R156, R156, UR19 ;  /* 0x000000139c9c7c20 */ /* 0x000fe20008410000 */
[----:B------:R-:W-:Y:S01]  /*4d20*/  LOP3.LUT P5, RZ, R105, 0xff, RZ, 0xc0, !PT ;  /* 0x000000ff69ff7812 */ /* 0x000fe200078ac0ff */
[----:B------:R-:W-:-:S02]  /*4d30*/  HFMA2 R146, -RZ, RZ, 0, 0 ;  /* 0x00000000ff927431 */ /* 0x000fc400000001ff */
[-C--:B------:R-:W-:Y:S01]  /*4d40*/  @P3 FMUL.FTZ R142, R113, R84.reuse ;  /* 0x00000054718e3220 */ /* 0x080fe20000410000 */
[----:B------:R-:W-:Y:S01]  /*4d50*/  MOV R113, RZ ;  /* 0x000000ff00717202 */ /* 0x000fe20000000f00 */
[----:B------:R-:W-:Y:S01]  /*4d60*/  @P3 FMUL.FTZ R113, R169, R84 ;  /* 0x00000054a9713220 */ /* 0x000fe20000410000 */
[----:B------:R-:W-:Y:S01]  /*4d70*/  FMUL.FTZ R84, R143, UR19 ;  /* 0x000000138f547c20 */ /* 0x000fe20008410000 */
[----:B------:R-:W-:Y:S01]  /*4d80*/  HFMA2 R143, -RZ, RZ, 0, 0 ;  /* 0x00000000ff8f7431 */ /* 0x000fe200000001ff */
[----:B------:R-:W-:Y:S01]  /*4d90*/  LOP3.LUT P4, RZ, R105, 0xff00, RZ, 0xc0, !PT ;  /* 0x0000ff0069ff7812 */ /* 0x000fe2000788c0ff */
[----:B------:R-:W-:Y:S01]  /*4da0*/  FADD.FTZ R147, R150, -R147 ;  /* 0x8000009396937221 */ /* 0x000fe20000010000 */
[----:B------:R-:W-:Y:S01]  /*4db0*/  FMUL.FTZ R84, R84, UR5 ;  /* 0x0000000554547c20 */ /* 0x000fe20008410000 */
[----:B------:R-:W-:Y:S01]  /*4dc0*/  @P1 SHF.L.U32 R137, R85, 0x10, RZ ;  /* 0x0000001055891819 */ /* 0x000fe200000006ff */
[----:B------:R-:W-:Y:S01]  /*4dd0*/  FFMA.FTZ R158, R158, UR24, R139 ;  /* 0x000000189e9e7c23 */ /* 0x000fe2000801008b */
[----:B------:R-:W-:Y:S01]  /*4de0*/  @P1 SHF.L.U32 R149, R49, 0x10, RZ ;  /* 0x0000001031951819 */ /* 0x000fe200000006ff */
[----:B------:R-:W-:Y:S01]  /*4df0*/  FMUL.FTZ R136, R84, UR4 ;  /* 0x0000000454887c20 */ /* 0x000fe20008410000 */
[----:B------:R-:W-:Y:S01]  /*4e00*/  MOV R84, RZ ;  /* 0x000000ff00547202 */ /* 0x000fe20000000f00 */
[----:B------:R-:W-:Y:S01]  /*4e10*/  FADD.FTZ R158, R155, -R158 ;  /* 0x8000009e9b9e7221 */ /* 0x000fe20000010000 */
[----:B------:R-:W-:Y:S01]  /*4e20*/  LOP3.LUT P3, RZ, R105, 0xff0000, RZ, 0xc0, !PT ;  /* 0x00ff000069ff7812 */ /* 0x000fe2000786c0ff */
[-C--:B------:R-:W-:Y:S01]  /*4e30*/  @P1 FMUL.FTZ R143, R137, R136.reuse ;  /* 0x00000088898f1220 */ /* 0x080fe20000410000 */
[----:B------:R-:W-:Y:S01]  /*4e40*/  @P1 FMUL.FTZ R84, R149, R136 ;  /* 0x0000008895541220 */ /* 0x000fe20000410000 */
[----:B------:R-:W-:Y:S01]  /*4e50*/  ISETP.GE.U32.AND P1, PT, R104, RZ, PT ;  /* 0x000000ff6800720c */ /* 0x000fe20003f26070 */
[----:B------:R-:W-:Y:S01]  /*4e60*/  HFMA2 R151, -RZ, RZ, 0, 0 ;  /* 0x00000000ff977431 */ /* 0x000fe200000001ff */
[----:B------:R-:W-:Y:S01]  /*4e70*/  @P6 PRMT R104, R85, 0x7632, R104 ;  /* 0x0000763255686816 */ /* 0x000fe20000000068 */
[----:B------:R-:W-:Y:S01]  /*4e80*/  FMUL.FTZ R85, R156, UR5 ;  /* 0x000000059c557c20 */ /* 0x000fe20008410000 */
[----:B------:R-:W-:-:S02]  /*4e90*/  ISETP.GE.U32.AND.EX P1, PT, R105, 0x1000000, PT, P1 ;  /* 0x010000006900780c */ /* 0x000fc40003f26110 */
[----:B------:R-:W-:Y:S01]  /*4ea0*/  @P6 SHF.L.U32 R105, R104, 0x10, RZ ;  /* 0x0000001068696819 */ /* 0x000fe200000006ff */
[----:B------:R-:W-:Y:S01]  /*4eb0*/  FMUL.FTZ R104, R85, UR4 ;  /* 0x0000000455687c20 */ /* 0x000fe20008410000 */
[----:B------:R-:W-:Y:S02]  /*4ec0*/  MOV R85, RZ ;  /* 0x000000ff00557202 */ /* 0x000fe40000000f00 */
[----:B------:R-:W-:Y:S01]  /*4ed0*/  @P5 SHF.L.U32 R136, R86, 0x10, RZ ;  /* 0x0000001056885819 */ /* 0x000fe200000006ff */
[-C--:B------:R-:W-:Y:S01]  /*4ee0*/  @P6 FMUL.FTZ R146, R105, R104.reuse ;  /* 0x0000006869926220 */ /* 0x080fe20000410000 */
[----:B------:R-:W-:Y:S02]  /*4ef0*/  @P6 SHF.L.U32 R105, R168, 0x10, RZ ;  /* 0x00000010a8696819 */ /* 0x000fe400000006ff */
[----:B------:R-:W-:Y:S02]  /*4f00*/  @P5 SHF.L.U32 R148, R50, 0x10, RZ ;  /* 0x0000001032945819 */ /* 0x000fe400000006ff */
[----:B------:R-:W-:Y:S01]  /*4f10*/  @P4 SHF.L.U32 R167, R167, 0x10, RZ ;  /* 0x00000010a7a74819 */ /* 0x000fe200000006ff */
[----:B------:R-:W-:Y:S01]  /*4f20*/  @P6 FMUL.FTZ R85, R105, R104 ;  /* 0x0000006869556220 */ /* 0x000fe20000410000 */
[----:B------:R-:W-:Y:S01]  /*4f30*/  FMUL.FTZ R104, R147, UR19 ;  /* 0x0000001393687c20 */ /* 0x000fe20008410000 */
[----:B------:R-:W-:Y:S01]  /*4f40*/  IMAD.MOV.U32 R147, RZ, RZ, RZ ;  /* 0x000000ffff937224 */ /* 0x000fe200078e00ff */
[----:B------:R-:W-:-:S02]  /*4f50*/  @P3 SHF.L.U32 R149, R51, 0x10, RZ ;  /* 0x0000001033953819 */ /* 0x000fc400000006ff */
[----:B------:R-:W-:Y:S01]  /*4f60*/  FMUL.FTZ R104, R104, UR5 ;  /* 0x0000000568687c20 */ /* 0x000fe20008410000 */
[----:B------:R-:W-:Y:S02]  /*4f70*/  @P1 SHF.L.U32 R166, R166, 0x10, RZ ;  /* 0x00000010a6a61819 */ /* 0x000fe400000006ff */
[C---:B------:R-:W-:Y:S01]  /*4f80*/  @P1 PRMT R150, R87.reuse, 0x7632, R150 ;  /* 0x0000763257961816 */ /* 0x040fe20000000096 */
[----:B------:R-:W-:Y:S01]  /*4f90*/  FMUL.FTZ R105, R104, UR4 ;  /* 0x0000000468697c20 */ /* 0x000fe20008410000 */
[----:B------:R-:W-:Y:S01]  /*4fa0*/  HFMA2 R104, -RZ, RZ, 0, 0 ;  /* 0x00000000ff687431 */ /* 0x000fe200000001ff */
[----:B------:R-:W-:Y:S02]  /*4fb0*/  @P3 SHF.L.U32 R87, R87, 0x10, RZ ;  /* 0x0000001057573819 */ /* 0x000fe400000006ff */
[-C--:B------:R-:W-:Y:S01]  /*4fc0*/  @P5 FMUL.FTZ R147, R136, R105.reuse ;  /* 0x0000006988935220 */ /* 0x080fe20000410000 */
[--C-:B------:R-:W-:Y:S01]  /*4fd0*/  FFMA.FTZ R136, R157, UR24, R139.reuse ;  /* 0x000000189d887c23 */ /* 0x100fe2000801008b */
[----:B------:R-:W-:Y:S01]  /*4fe0*/  @P5 FMUL.FTZ R104, R148, R105 ;  /* 0x0000006994685220 */ /* 0x000fe20000410000 */
[----:B------:R-:W-:Y:S01]  /*4ff0*/  FFMA.FTZ R105, R152, UR24, R139 ;  /* 0x0000001898697c23 */ /* 0x000fe2000801008b */
[----:B------:R-:W-:Y:S01]  /*5000*/  MOV R148, RZ ;  /* 0x000000ff00947202 */ /* 0x000fe20000000f00 */
[----:B------:R-:W-:Y:S01]  /*5010*/  FADD.FTZ R136, R153, -R136 ;  /* 0x8000008899887221 */ /* 0x000fe20000010000 */
[----:B------:R-:W-:Y:S01]  /*5020*/  @P1 SHF.L.U32 R152, R150, 0x10, RZ ;  /* 0x0000001096981819 */ /* 0x000fe200000006ff */
[--C-:B------:R-:W-:Y:S01]  /*5030*/  FADD.FTZ R154, R154, -R105.reuse ;  /* 0x800000699a9a7221 */ /* 0x100fe20000010000 */
[----:B------:R-:W-:Y:S01]  /*5040*/  @P4 PRMT R105, R86, 0x7632, R105 ;  /* 0x0000763256694816 */ /* 0x000fe20000000069 */
[----:B------:R-:W-:Y:S01]  /*5050*/  FMUL.FTZ R136, R136, UR19 ;  /* 0x0000001388887c20 */ /* 0x000fe20008410000 */
[----:B------:R-:W-:-:S02]  /*5060*/  HFMA2 R150, -RZ, RZ, 0, 0 ;  /* 0x00000000ff967431 */ /* 0x000fc400000001ff */
[----:B------:R-:W-:Y:S01]  /*5070*/  FMUL.FTZ R154, R154, UR19 ;  /* 0x000000139a9a7c20 */ /* 0x000fe20008410000 */
[----:B------:R-:W-:Y:S01]  /*5080*/  @P4 SHF.L.U32 R137, R105, 0x10, RZ ;  /* 0x0000001069894819 */ /* 0x000fe200000006ff */
[----:B------:R-:W-:Y:S01]  /*5090*/  FMUL.FTZ R86, R136, UR5 ;  /* 0x0000000588567c20 */ /* 0x000fe20008410000 */
[----:B------:R-:W-:Y:S01]  /*50a0*/  HFMA2 R105, -RZ, RZ, 0, 0 ;  /* 0x00000000ff697431 */ /* 0x000fe200000001ff */
[----:B------:R-:W-:Y:S02]  /*50b0*/  MOV R136, RZ ;  /* 0x000000ff00887202 */ /* 0x000fe40000000f00 */
[----:B------:R-:W-:Y:S01]  /*50c0*/  FMUL.FTZ R86, R86, UR4 ;  /* 0x0000000456567c20 */ /* 0x000fe20008410000 */
[----:B------:R-:W-:Y:S02]  /*50d0*/  F2FP.BF16.F32.PACK_AB R85, R85, R84 ;  /* 0x000000545555723e */ /* 0x000fe400000010ff */
[----:B------:R-:W-:Y:S01]  /*50e0*/  F2FP.BF16.F32.PACK_AB R84, R113, R112 ;  /* 0x000000707154723e */ /* 0x000fe200000010ff */
[-C--:B------:R-:W-:Y:S01]  /*50f0*/  @P4 FMUL.FTZ R148, R137, R86.reuse ;  /* 0x0000005689944220 */ /* 0x080fe20000410000 */
[----:B------:R-:W-:Y:S01]  /*5100*/  FMUL.FTZ R137, R158, UR19 ;  /* 0x000000139e897c20 */ /* 0x000fe20008410000 */
[----:B------:R-:W-:Y:S01]  /*5110*/  @P4 FMUL.FTZ R105, R167, R86 ;  /* 0x00000056a7694220 */ /* 0x000fe20000410000 */
[----:B------:R-:W-:-:S02]  /*5120*/  FMUL.FTZ R86, R154, UR5 ;  /* 0x000000059a567c20 */ /* 0x000fc40008410000 */
[----:B------:R-:W-:Y:S02]  /*5130*/  FMUL.FTZ R137, R137, UR5 ;  /* 0x0000000589897c20 */ /* 0x000fe40008410000 */
[----:B------:R-:W-:Y:S02]  /*5140*/  FMUL.FTZ R86, R86, UR4 ;  /* 0x0000000456567c20 */ /* 0x000fe40008410000 */
[----:B------:R-:W-:Y:S02]  /*5150*/  FMUL.FTZ R137, R137, UR4 ;  /* 0x0000000489897c20 */ /* 0x000fe40008410000 */
[-C--:B------:R-:W-:Y:S01]  /*5160*/  @P3 FMUL.FTZ R136, R149, R86.reuse ;  /* 0x0000005695883220 */ /* 0x080fe20000410000 */
[----:B------:R-:W-:Y:S01]  /*5170*/  MOV R149, RZ ;  /* 0x000000ff00957202 */ /* 0x000fe20000000f00 */
[-C--:B------:R-:W-:Y:S01]  /*5180*/  @P1 FMUL.FTZ R151, R166, R137.reuse ;  /* 0x00000089a6971220 */ /* 0x080fe20000410000 */
[----:B------:R-:W-:Y:S01]  /*5190*/  @P3 FMUL.FTZ R149, R87, R86 ;  /* 0x0000005657953220 */ /* 0x000fe20000410000 */
[----:B------:R-:W-:Y:S01]  /*51a0*/  @P1 FMUL.FTZ R150, R152, R137 ;  /* 0x0000008998961220 */ /* 0x000fe20000410000 */
[----:B------:R-:W-:-:S02]  /*51b0*/  F2FP.BF16.F32.PACK_AB R86, R105, R104 ;  /* 0x000000686956723e */ /* 0x000fc400000010ff */
[----:B------:R-:W-:-:S07]  /*51c0*/  F2FP.BF16.F32.PACK_AB R87, R151, R136 ;  /* 0x000000889757723e */ /* 0x000fce00000010ff */
.L_x_957:
[----:B------:R-:W0:Y:S01]  /*51d0*/  @P0 LDC.64 R104, c[0x0][0x478] ;  /* 0x00011e00ff680b82 */ /* 0x000e220000000a00 */
[----:B------:R-:W-:-:S04]  /*51e0*/  IMAD.WIDE.U32 R112, R159, 0x10, R198 ;  /* 0x000000109f707825 */ /* 0x000fc800078e00c6 */
[----:B------:R-:W-:Y:S01]  /*51f0*/  IMAD.WIDE.U32 R136, R135, 0x10, R226 ;  /* 0x0000001087887825 */ /* 0x000fe200078e00e2 */
[----:B------:R-:W-:Y:S02]  /*5200*/  PRMT R153, R53, 0x7632, R153 ;  /* 0x0000763235997816 */ /* 0x000fe40000000099 */
[----:B------:R-:W-:Y:S02]  /*5210*/  PRMT R151, R54, 0x7632, R151 ;  /* 0x0000763236977816 */ /* 0x000fe40000000097 */
[----:B------:R-:W-:Y:S02]  /*5220*/  PRMT R152, R55, 0x7632, R152 ;  /* 0x0000763237987816 */ /* 0x000fe40000000098 */
[----:B------:R-:W-:Y:S01]  /*5230*/  PRMT R154, R52, 0x7632, R154 ;  /* 0x00007632349a7816 */ /* 0x000fe2000000009a */
[----:B0-----:R-:W-:-:S05]  /*5240*/  @P0 IMAD.WIDE.U32 R104, R159, 0x10, R104 ;  /* 0x000000109f680825 */ /* 0x001fca00078e0068 */
[----:B------:R-:W-:Y:S04]  /*5250*/  @P0 STG.E.128 desc[UR12][R104.64], R80 ;  /* 0x0000005068000986 */ /* 0x000fe8000c101d0c */
[----:B------:R0:W-:Y:S04]  /*5260*/  STG.E.128 desc[UR12][R112.64], R84 ;  /* 0x0000005470007986 */ /* 0x0001e8000c101d0c */
[----:B0-----:R0:W5:Y:S01]  /*5270*/  LDG.E.128 R84, desc[UR12][R136.64] ;  /* 0x0000000c88547981 */ /* 0x001162000c1e1d00 */
[----:B------:R-:W-:Y:S05]  /*5280*/  @!P0 BRA `(.L_x_958) ;  /* 0x0000000400b08947 */ /* 0x000fea0003800000 */
[--C-:B------:R-:W-:Y:S01]  /*5290*/  FFMA.FTZ R81, R96, UR24, R139.reuse ;  /* 0x0000001860517c23 */ /* 0x100fe2000801008b */
[----:B------:R-:W-:Y:S01]  /*52a0*/  LOP3.LUT P1, RZ, R94, 0xff, RZ, 0xc0, !PT ;  /* 0x000000ff5eff7812 */ /* 0x000fe2000782c0ff */
[----:B------:R-:W-:Y:S01]  /*52b0*/  FFMA.FTZ R98, R98, UR24, R139 ;  /* 0x0000001862627c23 */ /* 0x000fe2000801008b */
[----:B------:R-:W-:Y:S01]  /*52c0*/  LOP3.LUT P4, RZ, R94, 0xff00, RZ, 0xc0, !PT ;  /* 0x0000ff005eff7812 */ /* 0x000fe2000788c0ff */
[----:B------:R-:W-:Y:S01]  /*52d0*/  FADD.FTZ R80, R88, -R81 ;  /* 0x8000005158507221 */ /* 0x000fe20000010000 */
[--C-:B------:R-:W-:Y:S01]  /*52e0*/  FFMA.FTZ R82, R101, UR24, R139.reuse ;  /* 0x0000001865527c23 */ /* 0x100fe2000801008b */
[----:B------:R-:W-:Y:S01]  /*52f0*/  FADD.FTZ R98, R89, -R98 ;  /* 0x8000006259627221 */ /* 0x000fe20000010000 */
[--C-:B------:R-:W-:Y:S01]  /*5300*/  FFMA.FTZ R83, R100, UR24, R139.reuse ;  /* 0x0000001864537c23 */ /* 0x100fe2000801008b */
[----:B------:R-:W-:Y:S01]  /*5310*/  FMUL.FTZ R80, R80, UR19 ;  /* 0x0000001350507c20 */ /* 0x000fe20008410000 */
[----:B------:R-:W-:Y:S01]  /*5320*/  FFMA.FTZ R105, R102, UR24, R139 ;  /* 0x0000001866697c23 */ /* 0x000fe2000801008b */
[----:B------:R-:W-:Y:S01]  /*5330*/  FADD.FTZ R102, R91, -R82 ;  /* 0x800000525b667221 */ /* 0x000fe20000010000 */
[----:B------:R-:W-:Y:S01]  /*5340*/  FMUL.FTZ R91, R98, UR19 ;  /* 0x00000013625b7c20 */ /* 0x000fe20008410000 */
[----:B------:R-:W-:Y:S01]  /*5350*/  FMUL.FTZ R81, R80, UR5 ;  /* 0x0000000550517c20 */ /* 0x000fe20008410000 */
[----:B------:R-:W-:Y:S01]  /*5360*/  FADD.FTZ R100, R90, -R83 ;  /* 0x800000535a647221 */ /* 0x000fe20000010000 */
[----:B------:R-:W-:Y:S01]  /*5370*/  LOP3.LUT P3, RZ, R94, 0xff0000, RZ, 0xc0, !PT ;  /* 0x00ff00005eff7812 */ /* 0x000fe2000786c0ff */
[----:B------:R-:W-:Y:S01]  /*5380*/  FFMA.FTZ R104, R103, UR24, R139 ;  /* 0x0000001867687c23 */ /* 0x000fe2000801008b */
[C---:B-----5:R-:W-:Y:S01]  /*5390*/  @P1 SHF.L.U32 R82, R84.reuse, 0x10, RZ ;  /* 0x0000001054521819 */ /* 0x060fe200000006ff */
[----:B------:R-:W-:Y:S01]  /*53a0*/  FMUL.FTZ R98, R81, UR4 ;  /* 0x0000000451627c20 */ /* 0x000fe20008410000 */
[----:B------:R-:W-:Y:S01]  /*53b0*/  @P4 PRMT R90, R84, 0x7632, R90 ;  /* 0x00007632545a4816 */ /* 0x000fe2000000005a */
[----:B------:R-:W-:Y:S01]  /*53c0*/  FMUL.FTZ R84, R91, UR5 ;  /* 0x000000055b547c20 */ /* 0x000fe20008410000 */
[----:B------:R-:W-:Y:S01]  /*53d0*/  FMUL.FTZ R81, R100, UR19 ;  /* 0x0000001364517c20 */ /* 0x000fe20008410000 */
[----:B------:R-:W-:Y:S01]  /*53e0*/  MOV R101, RZ ;  /* 0x000000ff00657202 */ /* 0x000fe20000000f00 */
[----:B------:R-:W-:Y:S01]  /*53f0*/  @P1 FMUL.FTZ R101, R98, R82 ;  /* 0x0000005262651220 */ /* 0x000fe20000410000 */
[----:B------:R-:W-:Y:S01]  /*5400*/  @P1 SHF.L.U32 R83, R52, 0x10, RZ ;  /* 0x0000001034531819 */ /* 0x000fe200000006ff */
[----:B------:R-:W-:-:S02]  /*5410*/  @P4 IMAD.U32 R90, R90, 0x10000, RZ ;  /* 0x000100005a5a4824 */ /* 0x000fc400078e00ff */
[----:B------:R-:W-:Y:S01]  /*5420*/  FMUL.FTZ R103, R84, UR4 ;  /* 0x0000000454677c20 */ /* 0x000fe20008410000 */
[----:B------:R-:W-:Y:S01]  /*5430*/  FMUL.FTZ R82, R81, UR5 ;  /* 0x0000000551527c20 */ /* 0x000fe20008410000 */
[----:B------:R-:W-:Y:S01]  /*5440*/  CS2R R88, SRZ ;  /* 0x0000000000587805 */ /* 0x000fe2000001ff00 */
[----:B------:R-:W-:Y:S01]  /*5450*/  HFMA2 R96, -RZ, RZ, 0, 0 ;  /* 0x00000000ff607431 */ /* 0x000fe200000001ff */
[----:B------:R-:W-:Y:S01]  /*5460*/  @P4 SHF.L.U32 R154, R154, 0x10, RZ ;  /* 0x000000109a9a4819 */ /* 0x000fe200000006ff */
[----:B------:R-:W-:Y:S01]  /*5470*/  @P4 FMUL.FTZ R96, R103, R90 ;  /* 0x0000005a67604220 */ /* 0x000fe20000410000 */
[----:B------:R-:W-:Y:S01]  /*5480*/  @P1 FMUL.FTZ R88, R98, R83 ;  /* 0x0000005362581220 */ /* 0x000fe20000410000 */
[----:B------:R-:W-:Y:S01]  /*5490*/  FMUL.FTZ R90, R82, UR4 ;  /* 0x00000004525a7c20 */ /* 0x000fe20008410000 */
[----:B------:R-:W-:Y:S01]  /*54a0*/  @P3 SHF.L.U32 R83, R85, 0x10, RZ ;  /* 0x0000001055533819 */ /* 0x000fe200000006ff */
[----:B------:R-:W-:Y:S01]  /*54b0*/  @P4 FMUL.FTZ R89, R103, R154 ;  /* 0x0000009a67594220 */ /* 0x000fe20000410000 */
[----:B------:R-:W-:Y:S01]  /*54c0*/  @P3 SHF.L.U32 R82, R53, 0x10, RZ ;  /* 0x0000001035523819 */ /* 0x000fe200000006ff */
[----:B------:R-:W-:Y:S01]  /*54d0*/  HFMA2 R84, -RZ, RZ, 0, 0 ;  /* 0x00000000ff547431 */ /* 0x000fe200000001ff */
[----:B------:R-:W-:Y:S01]  /*54e0*/  ISETP.GE.U32.AND P1, PT, R94, RZ, PT ;  /* 0x000000ff5e00720c */ /* 0x000fe20003f26070 */
[----:B------:R-:W-:Y:S01]  /*54f0*/  FADD.FTZ R105, R92, -R105 ;  /* 0x800000695c697221 */ /* 0x000fe20000010000 */
[----:B------:R-:W-:Y:S01]  /*5500*/  MOV R103, RZ ;  /* 0x000000ff00677202 */ /* 0x000fe20000000f00 */
[C---:B------:R-:W-:Y:S01]  /*5510*/  @P3 FMUL.FTZ R103, R90.reuse, R83 ;  /* 0x000000535a673220 */ /* 0x040fe20000410000 */
[----:B------:R-:W-:Y:S01]  /*5520*/  @P3 FMUL.FTZ R84, R90, R82 ;  /* 0x000000525a543220 */ /* 0x000fe20000410000 */
[C---:B------:R-:W-:Y:S01]  /*5530*/  LOP3.LUT P3, RZ, R95.reuse, 0xff0000, RZ, 0xc0, !PT ;  /* 0x00ff00005fff7812 */ /* 0x040fe2000786c0ff */
[----:B------:R-:W-:Y:S01]  /*5540*/  FMUL.FTZ R90, R102, UR19 ;  /* 0x00000013665a7c20 */ /* 0x000fe20008410000 */
[----:B------:R-:W-:Y:S01]  /*5550*/  ISETP.GE.U32.AND.EX P1, PT, R95, 0x1000000, PT, P1 ;  /* 0x010000005f00780c */ /* 0x000fe20003f26110 */
[----:B------:R-:W-:Y:S01]  /*5560*/  FMUL.FTZ R105, R105, UR19 ;  /* 0x0000001369697c20 */ /* 0x000fe20008410000 */
[C---:B------:R-:W-:Y:S01]  /*5570*/  LOP3.LUT P5, RZ, R95.reuse, 0xff, RZ, 0xc0, !PT ;  /* 0x000000ff5fff7812 */ /* 0x040fe200078ac0ff */
[----:B------:R-:W-:Y:S01]  /*5580*/  FMUL.FTZ R82, R90, UR5 ;  /* 0x000000055a527c20 */ /* 0x000fe20008410000 */
[----:B------:R-:W-:Y:S01]  /*5590*/  LOP3.LUT P6, RZ, R94, 0xff000000, RZ, 0xc0, !PT ;  /* 0xff0000005eff7812 */ /* 0x000fe200078cc0ff */
[--C-:B------:R-:W-:Y:S01]  /*55a0*/  FFMA.FTZ R106, R106, UR24, R139.reuse ;  /* 0x000000186a6a7c23 */ /* 0x100fe2000801008b */
[----:B------:R-:W-:Y:S01]  /*55b0*/  LOP3.LUT P4, RZ, R95, 0xff00, RZ, 0xc0, !PT ;  /* 0x0000ff005fff7812 */ /* 0x000fe2000788c0ff */
[----:B------:R-:W-:Y:S01]  /*55c0*/  FFMA.FTZ R112, R107, UR24, R139 ;  /* 0x000000186b707c23 */ /* 0x000fe2000801008b */
[----:B------:R-:W-:Y:S01]  /*55d0*/  FADD.FTZ R104, R93, -R104 ;  /* 0x800000685d687221 */ /* 0x000fe20000010000 */
[----:B------:R-:W-:Y:S01]  /*55e0*/  FMUL.FTZ R98, R82, UR4 ;  /* 0x0000000452627c20 */ /* 0x000fe20008410000 */
[----:B------:R-:W-:Y:S01]  /*55f0*/  FMUL.FTZ R82, R105, UR5 ;  /* 0x0000000569527c20 */ /* 0x000fe20008410000 */
[----:B------:R-:W-:Y:S01]  /*5600*/  FADD.FTZ R106, R97, -R106 ;  /* 0x8000006a616a7221 */ /* 0x000fe20000010000 */
[----:B------:R-:W-:Y:S01]  /*5610*/  FADD.FTZ R112, R99, -R112 ;  /* 0x8000007063707221 */ /* 0x000fe20000010000 */
[C---:B------:R-:W-:Y:S01]  /*5620*/  @P3 SHF.L.U32 R99, R87.reuse, 0x10, RZ ;  /* 0x0000001057633819 */ /* 0x040fe200000006ff */
[----:B0-----:R-:W-:Y:S01]  /*5630*/  FMUL.FTZ R136, R104, UR19 ;  /* 0x0000001368887c20 */ /* 0x001fe20008410000 */
[----:B------:R-:W-:Y:S01]  /*5640*/  @P1 PRMT R102, R87, 0x7632, R102 ;  /* 0x0000763257661816 */ /* 0x000fe20000000066 */
[----:B------:R-:W-:Y:S01]  /*5650*/  FMUL.FTZ R82, R82, UR4 ;  /* 0x0000000452527c20 */ /* 0x000fe20008410000 */
[----:B------:R-:W-:Y:S01]  /*5660*/  @P5 SHF.L.U32 R83, R86, 0x10, RZ ;  /* 0x0000001056535819 */ /* 0x000fe200000006ff */
[----:B------:R-:W-:Y:S01]  /*5670*/  FMUL.FTZ R106, R106, UR19 ;  /* 0x000000136a6a7c20 */ /* 0x000fe20008410000 */
[----:B------:R-:W-:Y:S01]  /*5680*/  @P5 SHF.L.U32 R87, R54, 0x10, RZ ;  /* 0x0000001036575819 */ /* 0x000fe200000006ff */
[----:B------:R-:W-:Y:S01]  /*5690*/  FMUL.FTZ R107, R112, UR19 ;  /* 0x00000013706b7c20 */ /* 0x000fe20008410000 */
[----:B------:R-:W-:-:S02]  /*56a0*/  @P6 PRMT R85, R85, 0x7632, R85 ;  /* 0x0000763255556816 */ /* 0x000fc40000000055 */
[----:B------:R-:W-:Y:S02]  /*56b0*/  CS2R R92, SRZ ;  /* 0x00000000005c7805 */ /* 0x000fe4000001ff00 */
[----:B------:R-:W-:Y:S01]  /*56c0*/  @P4 PRMT R97, R86, 0x7632, R97 ;  /* 0x0000763256614816 */ /* 0x000fe20000000061 */
[----:B------:R-:W-:Y:S02]  /*56d0*/  HFMA2 R86, -RZ, RZ, 0, 0 ;  /* 0x00000000ff567431 */ /* 0x000fe400000001ff */
[----:B------:R-:W-:Y:S01]  /*56e0*/  FMUL.FTZ R95, R136, UR5 ;  /* 0x00000005885f7c20 */ /* 0x000fe20008410000 */
[C---:B------:R-:W-:Y:S01]  /*56f0*/  @P5 FMUL.FTZ R93, R82.reuse, R83 ;  /* 0x00000053525d5220 */ /* 0x040fe20000410000 */
[----:B------:R-:W-:Y:S01]  /*5700*/  @P5 FMUL.FTZ R86, R82, R87 ;  /* 0x0000005752565220 */ /* 0x000fe20000410000 */
[----:B------:R-:W-:Y:S01]  /*5710*/  @P6 SHF.L.U32 R85, R85, 0x10, RZ ;  /* 0x0000001055556819 */ /* 0x000fe200000006ff */
[----:B------:R-:W-:Y:S01]  /*5720*/  FMUL.FTZ R82, R106, UR5 ;  /* 0x000000056a527c20 */ /* 0x000fe20008410000 */
[----:B------:R-:W-:Y:S01]  /*5730*/  FMUL.FTZ R100, R107, UR5 ;  /* 0x000000056b647c20 */ /* 0x000fe20008410000 */
[----:B------:R-:W-:Y:S01]  /*5740*/  @P4 SHF.L.U32 R97, R97, 0x10, RZ ;  /* 0x0000001061614819 */ /* 0x000fe200000006ff */
[----:B------:R-:W-:Y:S01]  /*5750*/  FMUL.FTZ R154, R95, UR4 ;  /* 0x000000045f9a7c20 */ /* 0x000fe20008410000 */
[----:B------:R-:W-:Y:S01]  /*5760*/  @P6 SHF.L.U32 R153, R153, 0x10, RZ ;  /* 0x0000001099996819 */ /* 0x000fe200000006ff */
[----:B------:R-:W-:Y:S01]  /*5770*/  @P1 IMAD.U32 R152, R152, 0x10000, RZ ;  /* 0x0001000098981824 */ /* 0x000fe200078e00ff */
[----:B------:R-:W-:Y:S01]  /*5780*/  @P4 SHF.L.U32 R151, R151, 0x10, RZ ;  /* 0x0000001097974819 */ /* 0x000fe200000006ff */
[----:B------:R-:W-:Y:S01]  /*5790*/  FMUL.FTZ R82, R82, UR4 ;  /* 0x0000000452527c20 */ /* 0x000fe20008410000 */
[----:B------:R-:W-:Y:S01]  /*57a0*/  @P3 SHF.L.U32 R83, R55, 0x10, RZ ;  /* 0x0000001037533819 */ /* 0x000fe200000006ff */
[----:B------:R-:W-:Y:S01]  /*57b0*/  FMUL.FTZ R113, R100, UR4 ;  /* 0x0000000464717c20 */ /* 0x000fe20008410000 */
[----:B------:R-:W-:Y:S01]  /*57c0*/  @P6 FMUL.FTZ R92, R98, R85 ;  /* 0x00000055625c6220 */ /* 0x000fe20000410000 */
[----:B------:R-:W-:Y:S01]  /*57d0*/  MOV R94, RZ ;  /* 0x000000ff005e7202 */ /* 0x000fe20000000f00 */
[----:B------:R-:W-:Y:S01]  /*57e0*/  @P4 FMUL.FTZ R94, R154, R97 ;  /* 0x000000619a5e4220 */ /* 0x000fe20000410000 */
[----:B------:R-:W-:Y:S01]  /*57f0*/  MOV R85, RZ ;  /* 0x000000ff00557202 */ /* 0x000fe20000000f00 */
[----:B------:R-:W-:Y:S01]  /*5800*/  @P6 FMUL.FTZ R85, R98, R153 ;  /* 0x0000009962556220 */ /* 0x000fe20000410000 */
[----:B------:R-:W-:Y:S01]  /*5810*/  HFMA2 R97, -RZ, RZ, 0, 0 ;  /* 0x00000000ff617431 */ /* 0x000fe200000001ff */
[----:B------:R-:W-:Y:S01]  /*5820*/  @P1 SHF.L.U32 R102, R102, 0x10, RZ ;  /* 0x0000001066661819 */ /* 0x000fe200000006ff */
[----:B------:R-:W-:-:S02]  /*5830*/  HFMA2 R87, -RZ, RZ, 0, 0 ;  /* 0x00000000ff577431 */ /* 0x000fc400000001ff */
[----:B------:R-:W-:Y:S01]  /*5840*/  @P4 FMUL.FTZ R97, R154, R151 ;  /* 0x000000979a614220 */ /* 0x000fe20000410000 */
[----:B------:R-:W-:Y:S02]  /*5850*/  HFMA2 R104, -RZ, RZ, 0, 0 ;  /* 0x00000000ff687431 */ /* 0x000fe400000001ff */
[C---:B------:R-:W-:Y:S01]  /*5860*/  @P3 FMUL.FTZ R87, R82.reuse, R83 ;  /* 0x0000005352573220 */ /* 0x040fe20000410000 */
[C---:B------:R-:W-:Y:S01]  /*5870*/  @P1 FMUL.FTZ R104, R113.reuse, R152 ;  /* 0x0000009871681220 */ /* 0x040fe20000410000 */
[----:B------:R-:W-:Y:S01]  /*5880*/  MOV R95, RZ ;  /* 0x000000ff005f7202 */ /* 0x000fe20000000f00 */
[----:B------:R-:W-:Y:S01]  /*5890*/  @P3 FMUL.FTZ R95, R82, R99 ;  /* 0x00000063525f3220 */ /* 0x000fe20000410000 */
[----:B------:R-:W-:Y:S01]  /*58a0*/  MOV R98, RZ ;  /* 0x000000ff00627202 */ /* 0x000fe20000000f00 */
[----:B------:R-:W-:Y:S01]  /*58b0*/  @P1 FMUL.FTZ R98, R113, R102 ;  /* 0x0000006671621220 */ /* 0x000fe20000410000 */
[----:B------:R-:W-:Y:S02]  /*58c0*/  F2FP.BF16.F32.PACK_AB R85, R85, R84 ;  /* 0x000000545555723e */ /* 0x000fe400000010ff */
        /* <DEDUP_REMOVED lines=8> */
.L_x_958:
[----:B------:R-:W-:Y:S01]  /*5950*/  LOP3.LUT P1, RZ, R94, 0xff, RZ, 0xc0, !PT ;  /* 0x000000ff5eff7812 */ /* 0x000fe2000782c0ff */
[--C-:B------:R-:W-:Y:S01]  /*5960*/  FFMA.FTZ R113, R96, UR24, R139.reuse ;  /* 0x0000001860717c23 */ /* 0x100fe2000801008b */
[----:B------:R-:W-:Y:S01]  /*5970*/  LOP3.LUT P4, RZ, R94, 0xff00, RZ, 0xc0, !PT ;  /* 0x0000ff005eff7812 */ /* 0x000fe2000788c0ff */
[--C-:B------:R-:W-:Y:S01]  /*5980*/  FFMA.FTZ R104, R98, UR24, R139.reuse ;  /* 0x0000001862687c23 */ /* 0x100fe2000801008b */
[----:B0-----:R-:W-:Y:S01]  /*5990*/  FFMA.FTZ R137, R100, UR24, R139 ;  /* 0x0000001864897c23 */ /* 0x001fe2000801008b */
[----:B------:R-:W-:Y:S01]  /*59a0*/  FADD.FTZ R113, R88, -R113 ;  /* 0x8000007158717221 */ /* 0x000fe20000010000 */
[--C-:B------:R-:W-:Y:S01]  /*59b0*/  FFMA.FTZ R96, R101, UR24, R139.reuse ;  /* 0x0000001865607c23 */ /* 0x100fe2000801008b */
[----:B------:R-:W-:Y:S01]  /*59c0*/  FADD.FTZ R104, R89, -R104 ;  /* 0x8000006859687221 */ /* 0x000fe20000010000 */
[----:B------:R-:W-:Y:S01]  /*59d0*/  FFMA.FTZ R105, R102, UR24, R139 ;  /* 0x0000001866697c23 */ /* 0x000fe2000801008b */
[----:B------:R-:W-:Y:S01]  /*59e0*/  FMUL.FTZ R113, R113, UR19 ;  /* 0x0000001371717c20 */ /* 0x000fe20008410000 */
[----:B------:R-:W-:Y:S01]  /*59f0*/  FADD.FTZ R137, R90, -R137 ;  /* 0x800000895a897221 */ /* 0x000fe20000010000 */
[----:B------:R-:W-:Y:S01]  /*5a00*/  FADD.FTZ R112, R91, -R96 ;  /* 0x800000605b707221 */ /* 0x000fe20000010000 */
[----:B------:R-:W-:Y:S01]  /*5a10*/  LOP3.LUT P3, RZ, R94, 0xff0000, RZ, 0xc0, !PT ;  /* 0x00ff00005eff7812 */ /* 0x000fe2000786c0ff */
[----:B------:R-:W-:Y:S01]  /*5a20*/  FMUL.FTZ R90, R104, UR19 ;  /* 0x00000013685a7c20 */ /* 0x000fe20008410000 */
[C---:B-----5:R-:W-:Y:S01]  /*5a30*/  @P1 SHF.L.U32 R91, R84.reuse, 0x10, RZ ;  /* 0x00000010545b1819 */ /* 0x060fe200000006ff */
[--C-:B------:R-:W-:Y:S01]  /*5a40*/  FFMA.FTZ R98, R103, UR24, R139.reuse ;  /* 0x0000001867627c23 */ /* 0x100fe2000801008b */
[----:B------:R-:W-:Y:S01]  /*5a50*/  @P4 PRMT R102, R84, 0x7632, R102 ;  /* 0x0000763254664816 */ /* 0x000fe20000000066 */
[----:B------:R-:W-:Y:S01]  /*5a60*/  FMUL.FTZ R84, R113, UR5 ;  /* 0x0000000571547c20 */ /* 0x000fe20008410000 */
[----:B------:R-:W-:Y:S01]  /*5a70*/  FMUL.FTZ R90, R90, UR5 ;  /* 0x000000055a5a7c20 */ /* 0x000fe20008410000 */
[----:B------:R-:W-:Y:S01]  /*5a80*/  @P1 SHF.L.U32 R103, R52, 0x10, RZ ;  /* 0x0000001034671819 */ /* 0x000fe200000006ff */
[----:B------:R-:W-:Y:S01]  /*5a90*/  FFMA.FTZ R100, R107, UR24, R139 ;  /* 0x000000186b647c23 */ /* 0x000fe2000801008b */
[----:B------:R-:W-:Y:S01]  /*5aa0*/  FMUL.FTZ R84, R84, UR4 ;  /* 0x0000000454547c20 */ /* 0x000fe20008410000 */
[----:B------:R-:W-:Y:S01]  /*5ab0*/  FMUL.FTZ R137, R137, UR19 ;  /* 0x0000001389897c20 */ /* 0x000fe20008410000 */
[----:B------:R-:W-:-:S02]  /*5ac0*/  CS2R R88, SRZ ;  /* 0x0000000000587805 */ /* 0x000fc4000001ff00 */
[----:B------:R-:W-:Y:S01]  /*5ad0*/  @P4 SHF.L.U32 R107, R102, 0x10, RZ ;  /* 0x00000010666b4819 */ /* 0x000fe200000006ff */
[----:B------:R-:W-:Y:S01]  /*5ae0*/  FMUL.FTZ R90, R90, UR4 ;  /* 0x000000045a5a7c20 */ /* 0x000fe20008410000 */
[----:B------:R-:W-:Y:S01]  /*5af0*/  MOV R101, RZ ;  /* 0x000000ff00657202 */ /* 0x000fe20000000f00 */
[-C--:B------:R-:W-:Y:S01]  /*5b00*/  @P1 FMUL.FTZ R101, R91, R84.reuse ;  /* 0x000000545b651220 */ /* 0x080fe20000410000 */
[----:B------:R-:W-:Y:S01]  /*5b10*/  @P4 SHF.L.U32 R113, R154, 0x10, RZ ;  /* 0x000000109a714819 */ /* 0x000fe200000006ff */
[----:B------:R-:W-:Y:S01]  /*5b20*/  @P1 FMUL.FTZ R89, R103, R84 ;  /* 0x0000005467591220 */ /* 0x000fe20000410000 */
[----:B------:R-:W-:Y:S01]  /*5b30*/  FMUL.FTZ R84, R137, UR5 ;  /* 0x0000000589547c20 */ /* 0x000fe20008410000 */
[----:B------:R-:W-:Y:S02]  /*5b40*/  HFMA2 R96, -RZ, RZ, 0, 0 ;  /* 0x00000000ff607431 */ /* 0x000fe400000001ff */
[-C--:B------:R-:W-:Y:S01]  /*5b50*/  @P4 FMUL.FTZ R96, R107, R90.reuse ;  /* 0x0000005a6b604220 */ /* 0x080fe20000410000 */
[----:B------:R-:W-:Y:S01]  /*5b60*/  @P4 FMUL.FTZ R88, R113, R90 ;  /* 0x0000005a71584220 */ /* 0x000fe20000410000 */
[----:B------:R-:W-:Y:S01]  /*5b70*/  @P3 SHF.L.U32 R91, R85, 0x10, RZ ;  /* 0x00000010555b3819 */ /* 0x000fe200000006ff */
[----:B------:R-:W-:Y:S01]  /*5b80*/  FMUL.FTZ R90, R84, UR4 ;  /* 0x00000004545a7c20 */ /* 0x000fe20008410000 */
[----:B------:R-:W-:Y:S01]  /*5b90*/  @P3 SHF.L.U32 R107, R53, 0x10, RZ ;  /* 0x00000010356b3819 */ /* 0x000fe200000006ff */
[----:B------:R-:W-:Y:S01]  /*5ba0*/  HFMA2 R84, -RZ, RZ, 0, 0 ;  /* 0x00000000ff547431 */ /* 0x000fe200000001ff */
[----:B------:R-:W-:Y:S01]  /*5bb0*/  LOP3.LUT P5, RZ, R95, 0xff, RZ, 0xc0, !PT ;  /* 0x000000ff5fff7812 */ /* 0x000fe200078ac0ff */
[----:B------:R-:W-:Y:S01]  /*5bc0*/  FFMA.FTZ R106, R106, UR24, R139 ;  /* 0x000000186a6a7c23 */ /* 0x000fe2000801008b */
[----:B------:R-:W-:Y:S01]  /*5bd0*/  ISETP.GE.U32.AND P1, PT, R94, RZ, PT ;  /* 0x000000ff5e00720c */ /* 0x000fe20003f26070 */
[-C--:B------:R-:W-:Y:S01]  /*5be0*/  @P3 FMUL.FTZ R84, R107, R90.reuse ;  /* 0x0000005a6b543220 */ /* 0x080fe20000410000 */
[----:B------:R-:W-:Y:S01]  /*5bf0*/  LOP3.LUT P4, RZ, R95, 0xff00, RZ, 0xc0, !PT ;  /* 0x0000ff005fff7812 */ /* 0x000fe2000788c0ff */
[----:B------:R-:W-:Y:S01]  /*5c00*/  FADD.FTZ R105, R92, -R105 ;  /* 0x800000695c697221 */ /* 0x000fe20000010000 */
[----:B------:R-:W-:Y:S01]  /*5c10*/  MOV R103, RZ ;  /* 0x000000ff00677202 */ /* 0x000fe20000000f00 */
[----:B------:R-:W-:Y:S01]  /*5c20*/  @P3 FMUL.FTZ R103, R91, R90 ;  /* 0x0000005a5b673220 */ /* 0x000fe20000410000 */
[----:B------:R-:W-:Y:S01]  /*5c30*/  LOP3.LUT P6, RZ, R94, 0xff000000, RZ, 0xc0, !PT ;  /* 0xff0000005eff7812 */ /* 0x000fe200078cc0ff */
[----:B------:R-:W-:Y:S01]  /*5c40*/  FMUL.FTZ R112, R112, UR19 ;  /* 0x0000001370707c20 */ /* 0x000fe20008410000 */
[----:B------:R-:W-:Y:S01]  /*5c50*/  LOP3.LUT P3, RZ, R95, 0xff0000, RZ, 0xc0, !PT ;  /* 0x00ff00005fff7812 */ /* 0x000fe2000786c0ff */
[----:B------:R-:W-:Y:S01]  /*5c60*/  FADD.FTZ R106, R97, -R106 ;  /* 0x8000006a616a7221 */ /* 0x000fe20000010000 */
[----:B------:R-:W-:Y:S01]  /*5c70*/  ISETP.GE.U32.AND.EX P1, PT, R95, 0x1000000, PT, P1 ;  /* 0x010000005f00780c */ /* 0x000fe20003f26110 */
[----:B------:R-:W-:Y:S01]  /*5c80*/  FADD.FTZ R98, R93, -R98 ;  /* 0x800000625d627221 */ /* 0x000fe20000010000 */
[----:B------:R-:W-:-:S02]  /*5c90*/  @P5 SHF.L.U32 R95, R86, 0x10, RZ ;  /* 0x00000010565f5819 */ /* 0x000fc400000006ff */
[----:B------:R-:W-:Y:S01]  /*5ca0*/  CS2R R92, SRZ ;  /* 0x00000000005c7805 */ /* 0x000fe2000001ff00 */
[----:B------:R-:W-:Y:S01]  /*5cb0*/  FADD.FTZ R107, R99, -R100 ;  /* 0x80000064636b7221 */ /* 0x000fe20000010000 */
[----:B------:R-:W-:Y:S01]  /*5cc0*/  @P4 PRMT R102, R86, 0x7632, R102 ;  /* 0x0000763256664816 */ /* 0x000fe20000000066 */
[----:B------:R-:W-:Y:S01]  /*5cd0*/  FMUL.FTZ R86, R105, UR19 ;  /* 0x0000001369567c20 */ /* 0x000fe20008410000 */
[----:B------:R-:W-:Y:S02]  /*5ce0*/  @P5 SHF.L.U32 R105, R54, 0x10, RZ ;  /* 0x0000001036695819 */ /* 0x000fe400000006ff */
[----:B------:R-:W-:Y:S01]  /*5cf0*/  @P6 PRMT R90, R85, 0x7632, R90 ;  /* 0x00007632555a6816 */ /* 0x000fe2000000005a */
[----:B------:R-:W-:Y:S01]  /*5d00*/  FMUL.FTZ R85, R112, UR5 ;  /* 0x0000000570557c20 */ /* 0x000fe20008410000 */
[C---:B------:R-:W-:Y:S01]  /*5d10*/  @P3 SHF.L.U32 R104, R87.reuse, 0x10, RZ ;  /* 0x0000001057683819 */ /* 0x040fe200000006ff */
[----:B------:R-:W-:Y:S01]  /*5d20*/  FMUL.FTZ R86, R86, UR5 ;  /* 0x0000000556567c20 */ /* 0x000fe20008410000 */
[----:B------:R-:W-:Y:S01]  /*5d30*/  @P1 PRMT R112, R87, 0x7632, R112 ;  /* 0x0000763257701816 */ /* 0x000fe20000000070 */
[----:B------:R-:W-:Y:S01]  /*5d40*/  FMUL.FTZ R87, R106, UR19 ;  /* 0x000000136a577c20 */ /* 0x000fe20008410000 */
[----:B------:R-:W-:Y:S01]  /*5d50*/  @P6 SHF.L.U32 R90, R90, 0x10, RZ ;  /* 0x000000105a5a6819 */ /* 0x000fe200000006ff */
[----:B------:R-:W-:Y:S01]  /*5d60*/  FMUL.FTZ R91, R85, UR4 ;  /* 0x00000004555b7c20 */ /* 0x000fe20008410000 */
[----:B------:R-:W-:Y:S01]  /*5d70*/  FMUL.FTZ R86, R86, UR4 ;  /* 0x0000000456567c20 */ /* 0x000fe20008410000 */
[----:B------:R-:W-:Y:S01]  /*5d80*/  FMUL.FTZ R87, R87, UR5 ;  /* 0x0000000557577c20 */ /* 0x000fe20008410000 */
[----:B------:R-:W-:Y:S01]  /*5d90*/  @P6 SHF.L.U32 R94, R153, 0x10, RZ ;  /* 0x00000010995e6819 */ /* 0x000fe200000006ff */
[----:B------:R-:W-:Y:S01]  /*5da0*/  @P6 FMUL.FTZ R92, R90, R91 ;  /* 0x0000005b5a5c6220 */ /* 0x000fe20000410000 */
[----:B------:R-:W-:-:S02]  /*5db0*/  HFMA2 R90, -RZ, RZ, 0, 0 ;  /* 0x00000000ff5a7431 */ /* 0x000fc400000001ff */
[----:B------:R-:W-:Y:S01]  /*5dc0*/  FMUL.FTZ R99, R87, UR4 ;  /* 0x0000000457637c20 */ /* 0x000fe20008410000 */
[-C--:B------:R-:W-:Y:S01]  /*5dd0*/  @P5 FMUL.FTZ R93, R95, R86.reuse ;  /* 0x000000565f5d5220 */ /* 0x080fe20000410000 */
[----:B------:R-:W-:Y:S01]  /*5de0*/  @P5 FMUL.FTZ R90, R105, R86 ;  /* 0x00000056695a5220 */ /* 0x000fe20000410000 */
[----:B------:R-:W-:Y:S01]  /*5df0*/  FMUL.FTZ R87, R107, UR19 ;  /* 0x000000136b577c20 */ /* 0x000fe20008410000 */
[----:B------:R-:W-:Y:S01]  /*5e00*/  FMUL.FTZ R86, R98, UR19 ;  /* 0x0000001362567c20 */ /* 0x000fe20008410000 */
[----:B------:R-:W-:Y:S02]  /*5e10*/  @P3 SHF.L.U32 R100, R55, 0x10, RZ ;  /* 0x0000001037643819 */ /* 0x000fe400000006ff */
[----:B------:R-:W-:Y:S01]  /*5e20*/  FMUL.FTZ R87, R87, UR5 ;  /* 0x0000000557577c20 */ /* 0x000fe20008410000 */
[----:B------:R-:W-:Y:S01]  /*5e30*/  FMUL.FTZ R86, R86, UR5 ;  /* 0x0000000556567c20 */ /* 0x000fe20008410000 */
[----:B------:R-:W-:Y:S02]  /*5e40*/  @P4 SHF.L.U32 R151, R151, 0x10, RZ ;  /* 0x0000001097974819 */ /* 0x000fe400000006ff */
[----:B------:R-:W-:Y:S01]  /*5e50*/  @P1 SHF.L.U32 R152, R152, 0x10, RZ ;  /* 0x0000001098981819 */ /* 0x000fe200000006ff */
[----:B------:R-:W-:Y:S01]  /*5e60*/  FMUL.FTZ R87, R87, UR4 ;  /* 0x0000000457577c20 */ /* 0x000fe20008410000 */
[----:B------:R-:W-:Y:S01]  /*5e70*/  FMUL.FTZ R86, R86, UR4 ;  /* 0x0000000456567c20 */ /* 0x000fe20008410000 */
[----:B------:R-:W-:Y:S01]  /*5e80*/  MOV R85, RZ ;  /* 0x000000ff00557202 */ /* 0x000fe20000000f00 */
[----:B------:R-:W-:Y:S01]  /*5e90*/  @P6 FMUL.FTZ R85, R94, R91 ;  /* 0x0000005b5e556220 */ /* 0x000fe20000410000 */
[----:B------:R-:W-:Y:S01]  /*5ea0*/  MOV R97, RZ ;  /* 0x000000ff00617202 */ /* 0x000fe20000000f00 */
[----:B------:R-:W-:Y:S01]  /*5eb0*/  @P3 FMUL.FTZ R97, R100, R99 ;  /* 0x0000006364613220 */ /* 0x000fe20000410000 */
[----:B------:R-:W-:-:S02]  /*5ec0*/  IMAD.MOV.U32 R91, RZ, RZ, RZ ;  /* 0x000000ffff5b7224 */ /* 0x000fc400078e00ff */
[----:B------:R-:W-:Y:S01]  /*5ed0*/  HFMA2 R100, -RZ, RZ, 0, 0 ;  /* 0x00000000ff647431 */ /* 0x000fe200000001ff */
[----:B------:R-:W-:Y:S01]  /*5ee0*/  @P4 SHF.L.U32 R105, R102, 0x10, RZ ;  /* 0x0000001066694819 */ /* 0x000fe200000006ff */
[-C--:B------:R-:W-:Y:S01]  /*5ef0*/  @P1 FMUL.FTZ R100, R152, R87.reuse ;  /* 0x0000005798641220 */ /* 0x080fe20000410000 */
[----:B------:R-:W-:Y:S01]  /*5f00*/  @P1 SHF.L.U32 R112, R112, 0x10, RZ ;  /* 0x0000001070701819 */ /* 0x000fe200000006ff */
[-C--:B------:R-:W-:Y:S01]  /*5f10*/  @P4 FMUL.FTZ R91, R151, R86.reuse ;  /* 0x00000056975b4220 */ /* 0x080fe20000410000 */
[----:B------:R-:W-:Y:S02]  /*5f20*/  CS2R R94, SRZ ;  /* 0x00000000005e7805 */ /* 0x000fe4000001ff00 */
[----:B------:R-:W-:Y:S01]  /*5f30*/  MOV R98, RZ ;  /* 0x000000ff00627202 */ /* 0x000fe20000000f00 */
[----:B------:R-:W-:Y:S01]  /*5f40*/  @P4 FMUL.FTZ R94, R105, R86 ;  /* 0x00000056695e4220 */ /* 0x000fe20000410000 */
[----:B------:R-:W-:Y:S01]  /*5f50*/  @P1 FMUL.FTZ R98, R112, R87 ;  /* 0x0000005770621220 */ /* 0x000fe20000410000 */
[----:B------:R-:W-:Y:S01]  /*5f60*/  F2FP.BF16.F32.PACK_AB R85, R85, R84 ;  /* 0x000000545555723e */ /* 0x000fe200000010ff */
[----:B------:R-:W-:Y:S01]  /*5f70*/  @P3 FMUL.FTZ R95, R104, R99 ;  /* 0x00000063685f3220 */ /* 0x000fe20000410000 */
[----:B------:R-:W-:-:S02]  /*5f80*/  F2FP.BF16.F32.PACK_AB R87, R100, R97 ;  /* 0x000000616457723e */ /* 0x000fc400000010ff */
[----:B------:R-:W-:Y:S02]  /*5f90*/  F2FP.BF16.F32.PACK_AB R86, R91, R90 ;  /* 0x0000005a5b56723e */ /* 0x000fe400000010ff */
[----:B------:R-:W-:-:S07]  /*5fa0*/  F2FP.BF16.F32.PACK_AB R84, R88, R89 ;  /* 0x000000595854723e */ /* 0x000fce00000010ff */
.L_x_959:
[----:B------:R-:W0:Y:S01]  /*5fb0*/  @P0 LDC.64 R88, c[0x0][0x478] ;  /* 0x00011e00ff580b82 */ /* 0x000e220000000a00 */
[----:B------:R-:W-:-:S04]  /*5fc0*/  IMAD.WIDE.U32 R90, R135, 0x10, R198 ;  /* 0x00000010875a7825 */ /* 0x000fc800078e00c6 */
[----:B0-----:R-:W-:-:S05]  /*5fd0*/  @P0 IMAD.WIDE.U32 R88, R135, 0x10, R88 ;  /* 0x0000001087580825 */ /* 0x001fca00078e0058 */
[----:B------:R0:W-:Y:S04]  /*5fe0*/  @P0 STG.E.128 desc[UR12][R88.64], R80 ;  /* 0x0000005058000986 */ /* 0x0001e8000c101d0c */
[----:B------:R0:W-:Y:S01]  /*5ff0*/  STG.E.128 desc[UR12][R90.64], R84 ;  /* 0x000000545a007986 */ /* 0x0001e2000c101d0c */
[----:B------:R-:W-:Y:S05]  /*6000*/  BRA `(.L_x_960) ;  /* 0x0000003c00b07947 */ /* 0x000fea0003800000 */
.L_x_951:
[----:B------:R-:W0:Y:S02]  /*6010*/  LDC.64 R226, c[0x0][0x390] ;  /* 0x0000e400ffe27b82 */ /* 0x000e240000000a00 */
[----:B0-----:R-:W-:-:S06]  /*6020*/  IMAD.WIDE.U32 R84, R137, 0x10, R226 ;  /* 0x0000001089547825 */ /* 0x001fcc00078e00e2 */
[----:B------:R-:W5:Y:S01]  /*6030*/  LDG.E.128 R84, desc[UR12][R84.64] ;  /* 0x0000000c54547981 */ /* 0x000f62000c1e1d00 */
[----:B------:R-:W-:Y:S01]  /*6040*/  UISETP.NE.U32.AND UP1, UPT, UR20, URZ, UPT ;  /* 0x000000ff1400728c */ /* 0x000fe2000bf25070 */
[----:B------:R-:W-:Y:S02]  /*6050*/  PRMT R219, R59, 0x7632, R219 ;  /* 0x000076323bdb7816 */ /* 0x000fe400000000db */
[----:B------:R-:W-:Y:S01]  /*6060*/  PRMT R220, R58, 0x7632, R220 ;  /* 0x000076323adc7816 */ /* 0x000fe200000000dc */
[----:B------:R-:W-:Y:S01]  /*6070*/  UISETP.NE.AND.EX UP1, UPT, UR21, URZ, UPT, UP1 ;  /* 0x000000ff1500728c */ /* 0x000fe2000bf25310 */
[----:B------:R-:W-:Y:S02]  /*6080*/  PRMT R228, R57, 0x7632, R228 ;  /* 0x0000763239e47816 */ /* 0x000fe400000000e4 */
[----:B------:R-:W-:-:S06]  /*6090*/  PRMT R236, R56, 0x7632, R236 ;  /* 0x0000763238ec7816 */ /* 0x000fcc00000000ec */
[----:B------:R-:W-:Y:S05]  /*60a0*/  BRA.U UP1, `(.L_x_961) ;  /* 0x0000000501dc7547 */ /* 0x000fea000b800000 */
[--C-:B------:R-:W-:Y:S01]  /*60b0*/  FFMA.FTZ R108, R108, UR24, R139.reuse ;  /* 0x000000186c6c7c23 */ /* 0x100fe2000801008b */
[----:B-----5:R-:W-:Y:S01]  /*60c0*/  LOP3.LUT P0, RZ, R144, 0xff, RZ, 0xc0, !PT ;  /* 0x000000ff90ff7812 */ /* 0x020fe2000780c0ff */
[----:B------:R-:W-:Y:S01]  /*60d0*/  UMOV UR4, UR7 ;  /* 0x0000000700047c82 */ /* 0x000fe20008000000 */
[----:B------:R-:W-:Y:S01]  /*60e0*/  SHF.L.U32 R115, R64, 0x10, RZ ;  /* 0x0000001040737819 */ /* 0x000fe200000006ff */
[----:B------:R-:W-:Y:S01]  /*60f0*/  FADD.FTZ R108, R207, -R108 ;  /* 0x8000006ccf6c7221 */ /* 0x000fe20000010000 */
[----:B------:R-:W-:Y:S01]  /*6100*/  MOV R159, RZ ;  /* 0x000000ff009f7202 */ /* 0x000fe20000000f00 */
[--C-:B------:R-:W-:Y:S01]  /*6110*/  FFMA.FTZ R109, R109, UR24, R139.reuse ;  /* 0x000000186d6d7c23 */ /* 0x100fe2000801008b */
[----:B------:R-:W-:Y:S01]  /*6120*/  FFMA.FTZ R205, R205, UR24, R139 ;  /* 0x00000018cdcd7c23 */ /* 0x000fe2000801008b */
[----:B------:R-:W-:Y:S01]  /*6130*/  FFMA.FTZ R108, R108, UR19, R115 ;  /* 0x000000136c6c7c23 */ /* 0x000fe20008010073 */
[----:B------:R-:W-:Y:S01]  /*6140*/  FFMA.FTZ R204, R204, UR24, R139 ;  /* 0x00000018cccc7c23 */ /* 0x000fe2000801008b */
[----:B------:R-:W-:Y:S01]  /*6150*/  FADD.FTZ R109, R206, -R109 ;  /* 0x8000006dce6d7221 */ /* 0x000fe20000010000 */
[----:B------:R-:W-:Y:S01]  /*6160*/  FADD.FTZ R205, R110, -R205 ;  /* 0x800000cd6ecd7221 */ /* 0x000fe20000010000 */
[----:B------:R-:W-:Y:S01]  /*6170*/  FMUL.FTZ R108, R108, UR5 ;  /* 0x000000056c6c7c20 */ /* 0x000fe20008410000 */
[----:B------:R-:W-:Y:S01]  /*6180*/  SHF.L.U32 R110, R65, 0x10, RZ ;  /* 0x00000010416e7819 */ /* 0x000fe200000006ff */
[----:B------:R-:W-:Y:S01]  /*6190*/  FADD.FTZ R204, R111, -R204 ;  /* 0x800000cc6fcc7221 */ /* 0x000fe20000010000 */
[----:B------:R-:W-:Y:S01]  /*61a0*/  @P0 SHF.L.U32 R138, R84, 0x10, RZ ;  /* 0x00000010548a0819 */ /* 0x000fe200000006ff */
[----:B------:R-:W-:Y:S01]  /*61b0*/  FMUL.FTZ R115, R108, UR4 ;  /* 0x000000046c737c20 */ /* 0x000fe20008410000 */
[----:B------:R-:W-:-:S02]  /*61c0*/  HFMA2 R108, -RZ, RZ, 0, 0 ;  /* 0x00000000ff6c7431 */ /* 0x000fc400000001ff */
[----:B------:R-:W-:Y:S01]  /*61d0*/  FFMA.FTZ R110, R205, UR19, R110 ;  /* 0x00000013cd6e7c23 */ /* 0x000fe2000801006e */
[----:B------:R-:W-:Y:S01]  /*61e0*/  MOV R205, RZ ;  /* 0x000000ff00cd7202 */ /* 0x000fe20000000f00 */
[----:B------:R-:W-:Y:S01]  /*61f0*/  @P0 FMUL.FTZ R108, R115, R138 ;  /* 0x0000008a736c0220 */ /* 0x000fe20000410000 */
[----:B------:R-:W-:Y:S01]  /*6200*/  @P0 SHF.L.U32 R138, R56, 0x10, RZ ;  /* 0x00000010388a0819 */ /* 0x000fe200000006ff */
[----:B------:R-:W-:Y:S01]  /*6210*/  FMUL.FTZ R110, R110, UR5 ;  /* 0x000000056e6e7c20 */ /* 0x000fe20008410000 */
[----:B------:R-:W-:Y:S01]  /*6220*/  PRMT R111, R65, 0x7632, R111 ;  /* 0x00007632416f7816 */ /* 0x000fe2000000006f */
[----:B------:R-:W-:Y:S01]  /*6230*/  FFMA.FTZ R114, R114, UR24, R139 ;  /* 0x0000001872727c23 */ /* 0x000fe2000801008b */
[----:B------:R-:W-:Y:S01]  /*6240*/  LOP3.LUT P1, RZ, R145, 0xff00, RZ, 0xc0, !PT ;  /* 0x0000ff0091ff7812 */ /* 0x000fe2000782c0ff */
[----:B------:R-:W-:Y:S01]  /*6250*/  @P0 FMUL.FTZ R159, R138, R115 ;  /* 0x000000738a9f0220 */ /* 0x000fe20000410000 */
[----:B------:R-:W-:Y:S01]  /*6260*/  LOP3.LUT P0, RZ, R144, 0xff00, RZ, 0xc0, !PT ;  /* 0x0000ff0090ff7812 */ /* 0x000fe2000780c0ff */
[----:B------:R-:W-:Y:S01]  /*6270*/  FADD.FTZ R114, R203, -R114 ;  /* 0x80000072cb727221 */ /* 0x000fe20000010000 */
[----:B------:R-:W-:Y:S01]  /*6280*/  PRMT R115, R64, 0x7632, R115 ;  /* 0x0000763240737816 */ /* 0x000fe20000000073 */
[--C-:B------:R-:W-:Y:S01]  /*6290*/  FFMA.FTZ R201, R201, UR24, R139.reuse ;  /* 0x00000018c9c97c23 */ /* 0x100fe2000801008b */
[----:B------:R-:W-:Y:S01]  /*62a0*/  SHF.L.U32 R111, R111, 0x10, RZ ;  /* 0x000000106f6f7819 */ /* 0x000fe200000006ff */
[----:B------:R-:W-:Y:S01]  /*62b0*/  FFMA.FTZ R200, R200, UR24, R139 ;  /* 0x00000018c8c87c23 */ /* 0x000fe2000801008b */
[----:B------:R-:W-:Y:S01]  /*62c0*/  SHF.L.U32 R115, R115, 0x10, RZ ;  /* 0x0000001073737819 */ /* 0x000fe200000006ff */
[----:B------:R-:W-:Y:S01]  /*62d0*/  FADD.FTZ R201, R202, -R201 ;  /* 0x800000c9cac97221 */ /* 0x000fe20000010000 */
[----:B------:R-:W-:Y:S01]  /*62e0*/  MOV R203, RZ ;  /* 0x000000ff00cb7202 */ /* 0x000fe20000000f00 */
[----:B------:R-:W-:Y:S01]  /*62f0*/  FFMA.FTZ R111, R204, UR19, R111 ;  /* 0x00000013cc6f7c23 */ /* 0x000fe2000801006f */
[----:B------:R-:W-:Y:S01]  /*6300*/  LOP3.LUT P3, RZ, R145, 0xff0000, RZ, 0xc0, !PT ;  /* 0x00ff000091ff7812 */ /* 0x000fe2000786c0ff */
[----:B------:R-:W-:Y:S01]  /*6310*/  FFMA.FTZ R109, R109, UR19, R115 ;  /* 0x000000136d6d7c23 */ /* 0x000fe20008010073 */
[----:B------:R-:W-:Y:S01]  /*6320*/  FADD.FTZ R199, R199, -R200 ;  /* 0x800000c8c7c77221 */ /* 0x000fe20000010000 */
[----:B------:R-:W-:Y:S01]  /*6330*/  @P0 PRMT R84, R84, 0x7632, R84 ;  /* 0x0000763254540816 */ /* 0x000fe20000000054 */
[----:B------:R-:W-:Y:S01]  /*6340*/  FMUL.FTZ R111, R111, UR5 ;  /* 0x000000056f6f7c20 */ /* 0x000fe20008410000 */
[----:B------:R-:W-:Y:S01]  /*6350*/  FMUL.FTZ R109, R109, UR5 ;  /* 0x000000056d6d7c20 */ /* 0x000fe20008410000 */
[----:B------:R-:W-:-:S02]  /*6360*/  @P0 SHF.L.U32 R138, R236, 0x10, RZ ;  /* 0x00000010ec8a0819 */ /* 0x000fc400000006ff */
[----:B------:R-:W-:Y:S01]  /*6370*/  @P0 SHF.L.U32 R84, R84, 0x10, RZ ;  /* 0x0000001054540819 */ /* 0x000fe200000006ff */
[----:B------:R-:W-:Y:S01]  /*6380*/  FMUL.FTZ R115, R109, UR4 ;  /* 0x000000046d737c20 */ /* 0x000fe20008410000 */
[----:B------:R-:W-:-:S03]  /*6390*/  HFMA2 R109, -RZ, RZ, 0, 0 ;  /* 0x00000000ff6d7431 */ /* 0x000fc600000001ff */
[----:B------:R-:W-:Y:S01]  /*63a0*/  @P0 FMUL.FTZ R109, R115, R84 ;  /* 0x00000054736d0220 */ /* 0x000fe20000410000 */
[----:B------:R-:W-:Y:S01]  /*63b0*/  MOV R84, RZ ;  /* 0x000000ff00547202 */ /* 0x000fe20000000f00 */
[----:B------:R-:W-:Y:S01]  /*63c0*/  @P0 FMUL.FTZ R84, R138, R115 ;  /* 0x000000738a540220 */ /* 0x000fe20000410000 */
[----:B------:R-:W-:Y:S01]  /*63d0*/  LOP3.LUT P0, RZ, R144, 0xff0000, RZ, 0xc0, !PT ;  /* 0x00ff000090ff7812 */ /* 0x000fe2000780c0ff */
[----:B------:R-:W-:Y:S01]  /*63e0*/  FMUL.FTZ R115, R110, UR4 ;  /* 0x000000046e737c20 */ /* 0x000fe20008410000 */
[----:B------:R-:W-:Y:S02]  /*63f0*/  HFMA2 R110, -RZ, RZ, 0, 0 ;  /* 0x00000000ff6e7431 */ /* 0x000fe400000001ff */
[----:B------:R-:W-:-:S09]  /*6400*/  F2FP.BF16.F32.PACK_AB R84, R84, R159 ;  /* 0x0000009f5454723e */ /* 0x000fd200000010ff */
[----:B------:R-:W-:-:S05]  /*6410*/  @P0 SHF.L.U32 R138, R85, 0x10, RZ ;  /* 0x00000010558a0819 */ /* 0x000fca00000006ff */
[----:B------:R-:W-:Y:S01]  /*6420*/  @P0 FMUL.FTZ R110, R115, R138 ;  /* 0x0000008a736e0220 */ /* 0x000fe20000410000 */
[----:B------:R-:W-:-:S04]  /*6430*/  @P0 IMAD.U32 R138, R57, 0x10000, RZ ;  /* 0x00010000398a0824 */ /* 0x000fc800078e00ff */
[----:B------:R-:W-:Y:S01]  /*6440*/  @P0 FMUL.FTZ R205, R138, R115 ;  /* 0x000000738acd0220 */ /* 0x000fe20000410000 */
[----:B------:R-:W-:Y:S01]  /*6450*/  LOP3.LUT P0, RZ, R144, 0xff000000, RZ, 0xc0, !PT ;  /* 0xff00000090ff7812 */ /* 0x000fe2000780c0ff */
[----:B------:R-:W-:Y:S01]  /*6460*/  FMUL.FTZ R115, R111, UR4 ;  /* 0x000000046f737c20 */ /* 0x000fe20008410000 */
[----:B------:R-:W-:-:S11]  /*6470*/  HFMA2 R111, -RZ, RZ, 0, 0 ;  /* 0x00000000ff6f7431 */ /* 0x000fd600000001ff */
[----:B------:R-:W-:Y:S02]  /*6480*/  @P0 PRMT R85, R85, 0x7632, R85 ;  /* 0x0000763255550816 */ /* 0x000fe40000000055 */
[----:B------:R-:W-:Y:S02]  /*6490*/  @P0 SHF.L.U32 R138, R228, 0x10, RZ ;  /* 0x00000010e48a0819 */ /* 0x000fe400000006ff */
[----:B------:R-:W-:-:S05]  /*64a0*/  @P0 SHF.L.U32 R85, R85, 0x10, RZ ;  /* 0x0000001055550819 */ /* 0x000fca00000006ff */
[----:B------:R-:W-:Y:S01]  /*64b0*/  @P0 FMUL.FTZ R111, R115, R85 ;  /* 0x00000055736f0220 */ /* 0x000fe20000410000 */
[----:B------:R-:W-:Y:S01]  /*64c0*/  MOV R85, RZ ;  /* 0x000000ff00557202 */ /* 0x000fe20000000f00 */
[----:B------:R-:W-:Y:S01]  /*64d0*/  @P0 FMUL.FTZ R85, R138, R115 ;  /* 0x000000738a550220 */ /* 0x000fe20000410000 */
[----:B------:R-:W-:Y:S02]  /*64e0*/  LOP3.LUT P0, RZ, R145, 0xff, RZ, 0xc0, !PT ;  /* 0x000000ff91ff7812 */ /* 0x000fe4000780c0ff */
[----:B------:R-:W-:Y:S02]  /*64f0*/  SHF.L.U32 R115, R66, 0x10, RZ ;  /* 0x0000001042737819 */ /* 0x000fe400000006ff */
[----:B------:R-:W-:-:S03]  /*6500*/  F2FP.BF16.F32.PACK_AB R85, R85, R205 ;  /* 0x000000cd5555723e */ /* 0x000fc600000010ff */
[----:B------:R-:W-:-:S04]  /*6510*/  FFMA.FTZ R114, R114, UR19, R115 ;  /* 0x0000001372727c23 */ /* 0x000fc80008010073 */
[----:B------:R-:W-:Y:S02]  /*6520*/  FMUL.FTZ R114, R114, UR5 ;  /* 0x0000000572727c20 */ /* 0x000fe40008410000 */
[----:B------:R-:W-:Y:S02]  /*6530*/  @P0 SHF.L.U32 R138, R86, 0x10, RZ ;  /* 0x00000010568a0819 */ /* 0x000fe400000006ff */
[----:B------:R-:W-:Y:S01]  /*6540*/  FMUL.FTZ R115, R114, UR4 ;  /* 0x0000000472737c20 */ /* 0x000fe20008410000 */
[----:B------:R-:W-:Y:S01]  /*6550*/  HFMA2 R114, -RZ, RZ, 0, 0 ;  /* 0x00000000ff727431 */ /* 0x000fe200000001ff */
[----:B------:R-:W-:Y:S02]  /*6560*/  @P1 PRMT R86, R86, 0x7632, R86 ;  /* 0x0000763256561816 */ /* 0x000fe40000000056 */
[----:B------:R-:W-:Y:S01]  /*6570*/  @P0 FMUL.FTZ R114, R115, R138 ;  /* 0x0000008a73720220 */ /* 0x000fe20000410000 */
[----:B------:R-:W-:-:S05]  /*6580*/  @P0 SHF.L.U32 R138, R58, 0x10, RZ ;  /* 0x000000103a8a0819 */ /* 0x000fca00000006ff */
[----:B------:R-:W-:Y:S01]  /*6590*/  @P0 FMUL.FTZ R203, R138, R115 ;  /* 0x000000738acb0220 */ /* 0x000fe20000410000 */
[----:B------:R-:W-:Y:S02]  /*65a0*/  PRMT R115, R66, 0x7632, R115 ;  /* 0x0000763242737816 */ /* 0x000fe40000000073 */
[----:B------:R-:W-:Y:S02]  /*65b0*/  ISETP.GE.U32.AND P0, PT, R144, RZ, PT ;  /* 0x000000ff9000720c */ /* 0x000fe40003f06070 */
[----:B------:R-:W-:Y:S02]  /*65c0*/  SHF.L.U32 R115, R115, 0x10, RZ ;  /* 0x0000001073737819 */ /* 0x000fe400000006ff */
[----:B------:R-:W-:Y:S02]  /*65d0*/  ISETP.GE.U32.AND.EX P0, PT, R145, 0x1000000, PT, P0 ;  /* 0x010000009100780c */ /* 0x000fe40003f06100 */
[----:B------:R-:W-:Y:S01]  /*65e0*/  @P1 SHF.L.U32 R145, R86, 0x10, RZ ;  /* 0x0000001056911819 */ /* 0x000fe200000006ff */
[----:B------:R-:W-:Y:S01]  /*65f0*/  FFMA.FTZ R115, R201, UR19, R115 ;  /* 0x00000013c9737c23 */ /* 0x000fe20008010073 */
[----:B------:R-:W-:-:S02]  /*6600*/  MOV R86, RZ ;  /* 0x000000ff00567202 */ /* 0x000fc40000000f00 */
[----:B------:R-:W-:Y:S01]  /*6610*/  PRMT R144, R67, 0x7632, R144 ;  /* 0x0000763243907816 */ /* 0x000fe20000000090 */
[----:B------:R-:W-:-:S04]  /*6620*/  FMUL.FTZ R115, R115, UR5 ;  /* 0x0000000573737c20 */ /* 0x000fc80008410000 */
[----:B------:R-:W-:Y:S01]  /*6630*/  FMUL.FTZ R138, R115, UR4 ;  /* 0x00000004738a7c20 */ /* 0x000fe20008410000 */
[----:B------:R-:W-:-:S03]  /*6640*/  HFMA2 R115, -RZ, RZ, 0, 0 ;  /* 0x00000000ff737431 */ /* 0x000fc600000001ff */
[----:B------:R-:W-:Y:S01]  /*6650*/  @P1 FMUL.FTZ R115, R138, R145 ;  /* 0x000000918a731220 */ /* 0x000fe20000410000 */
[----:B------:R-:W-:-:S05]  /*6660*/  @P1 SHF.L.U32 R145, R220, 0x10, RZ ;  /* 0x00000010dc911819 */ /* 0x000fca00000006ff */
[----:B------:R-:W-:Y:S01]  /*6670*/  @P1 FMUL.FTZ R86, R145, R138 ;  /* 0x0000008a91561220 */ /* 0x000fe20000410000 */
[----:B------:R-:W-:Y:S01]  /*6680*/  SHF.L.U32 R138, R67, 0x10, RZ ;  /* 0x00000010438a7819 */ /* 0x000fe200000006ff */
[----:B------:R-:W-:-:S03]  /*6690*/  FFMA.FTZ R145, R140, UR24, R139 ;  /* 0x000000188c917c23 */ /* 0x000fc6000801008b */
[----:B------:R-:W-:Y:S01]  /*66a0*/  F2FP.BF16.F32.PACK_AB R86, R86, R203 ;  /* 0x000000cb5656723e */ /* 0x000fe200000010ff */
[----:B------:R-:W-:Y:S01]  /*66b0*/  FFMA.FTZ R138, R199, UR19, R138 ;  /* 0x00000013c78a7c23 */ /* 0x000fe2000801008a */
[----:B------:R-:W-:Y:S01]  /*66c0*/  FADD.FTZ R140, R198, -R145 ;  /* 0x80000091c68c7221 */ /* 0x000fe20000010000 */
[----:B------:R-:W-:Y:S01]  /*66d0*/  SHF.L.U32 R145, R144, 0x10, RZ ;  /* 0x0000001090917819 */ /* 0x000fe200000006ff */
[----:B------:R-:W-:Y:S02]  /*66e0*/  @P3 IMAD.U32 R198, R59, 0x10000, RZ ;  /* 0x000100003bc63824 */ /* 0x000fe400078e00ff */
[----:B------:R-:W-:Y:S01]  /*66f0*/  FMUL.FTZ R138, R138, UR5 ;  /* 0x000000058a8a7c20 */ /* 0x000fe20008410000 */
[----:B------:R-:W-:Y:S01]  /*6700*/  @P3 SHF.L.U32 R144, R87, 0x10, RZ ;  /* 0x0000001057903819 */ /* 0x000fe200000006ff */
[----:B------:R-:W-:Y:S02]  /*6710*/  FFMA.FTZ R140, R140, UR19, R145 ;  /* 0x000000138c8c7c23 */ /* 0x000fe40008010091 */
[----:B------:R-:W-:Y:S01]  /*6720*/  FMUL.FTZ R145, R138, UR4 ;  /* 0x000000048a917c20 */ /* 0x000fe20008410000 */
[----:B------:R-:W-:Y:S01]  /*6730*/  HFMA2 R138, -RZ, RZ, 0, 0 ;  /* 0x00000000ff8a7431 */ /* 0x000fe200000001ff */
[----:B------:R-:W-:Y:S01]  /*6740*/  @P0 SHF.L.U32 R199, R219, 0x10, RZ ;  /* 0x00000010dbc70819 */ /* 0x000fe200000006ff */
[----:B------:R-:W-:Y:S01]  /*6750*/  FMUL.FTZ R140, R140, UR5 ;  /* 0x000000058c8c7c20 */ /* 0x000fe20008410000 */
[----:B------:R-:W-:Y:S01]  /*6760*/  @P3 FMUL.FTZ R138, R145, R144 ;  /* 0x00000090918a3220 */ /* 0x000fe20000410000 */
[----:B------:R-:W-:Y:S01]  /*6770*/  MOV R144, RZ ;  /* 0x000000ff00907202 */ /* 0x000fe20000000f00 */
[----:B------:R-:W-:Y:S01]  /*6780*/  @P3 FMUL.FTZ R144, R198, R145 ;  /* 0x00000091c6903220 */ /* 0x000fe20000410000 */
[----:B------:R-:W-:Y:S01]  /*6790*/  @P0 PRMT R145, R87, 0x7632, R145 ;  /* 0x0000763257910816 */ /* 0x000fe20000000091 */
[----:B------:R-:W-:Y:S01]  /*67a0*/  FMUL.FTZ R198, R140, UR4 ;  /* 0x000000048cc67c20 */ /* 0x000fe20008410000 */
[----:B------:R-:W-:Y:S01]  /*67b0*/  HFMA2 R87, -RZ, RZ, 0, 0 ;  /* 0x00000000ff577431 */ /* 0x000fe200000001ff */
[----:B------:R-:W-:-:S02]  /*67c0*/  MOV R140, RZ ;  /* 0x000000ff008c7202 */ /* 0x000fc40000000f00 */
[----:B------:R-:W-:Y:S01]  /*67d0*/  @P0 SHF.L.U32 R145, R145, 0x10, RZ ;  /* 0x0000001091910819 */ /* 0x000fe200000006ff */
[----:B------:R-:W-:-:S04]  /*67e0*/  @P0 FMUL.FTZ R87, R199, R198 ;  /* 0x000000c6c7570220 */ /* 0x000fc80000410000 */
[----:B------:R-:W-:Y:S01]  /*67f0*/  @P0 FMUL.FTZ R140, R198, R145 ;  /* 0x00000091c68c0220 */ /* 0x000fe20000410000 */
[----:B------:R-:W-:Y:S01]  /*6800*/  F2FP.BF16.F32.PACK_AB R87, R87, R144 ;  /* 0x000000905757723e */ /* 0x000fe200000010ff */
[----:B------:R-:W-:Y:S06]  /*6810*/  BRA `(.L_x_962) ;  /* 0x0000000400e87947 */ /* 0x000fec0003800000 */
.L_x_961:
[--C-:B------:R-:W-:Y:S01]  /*6820*/  FFMA.FTZ R108, R108, UR24, R139.reuse ;  /* 0x000000186c6c7c23 */ /* 0x100fe2000801008b */
[----:B-----5:R-:W-:Y:S01]  /*6830*/  LOP3.LUT P0, RZ, R144, 0xff, RZ, 0xc0, !PT ;  /* 0x000000ff90ff7812 */ /* 0x020fe2000780c0ff */
[----:B------:R-:W-:Y:S01]  /*6840*/  UMOV UR4, UR7 ;  /* 0x0000000700047c82 */ /* 0x000fe20008000000 */
[----:B------:R-:W-:Y:S01]  /*6850*/  SHF.L.U32 R81, R64, 0x10, RZ ;  /* 0x0000001040517819 */ /* 0x000fe200000006ff */
[----:B------:R-:W-:Y:S01]  /*6860*/  FADD.FTZ R80, R207, -R108 ;  /* 0x8000006ccf507221 */ /* 0x000fe20000010000 */
[----:B------:R-:W-:Y:S01]  /*6870*/  HFMA2 R108, -RZ, RZ, 0, 0 ;  /* 0x00000000ff6c7431 */ /* 0x000fe200000001ff */
[----:B------:R-:W-:Y:S01]  /*6880*/  MOV R159, RZ ;  /* 0x000000ff009f7202 */ /* 0x000fe20000000f00 */
[----:B------:R-:W-:Y:S01]  /*6890*/  FFMA.FTZ R83, R109, UR24, R139 ;  /* 0x000000186d537c23 */ /* 0x000fe2000801008b */
[----:B------:R-:W-:Y:S01]  /*68a0*/  FFMA.FTZ R80, R80, UR19, R81 ;  /* 0x0000001350507c23 */ /* 0x000fe20008010051 */
[----:B------:R-:W-:Y:S01]  /*68b0*/  LOP3.LUT P1, RZ, R144, 0xff0000, RZ, 0xc0, !PT ;  /* 0x00ff000090ff7812 */ /* 0x000fe2000782c0ff */
[----:B------:R-:W-:-:S02]  /*68c0*/  HFMA2 R109, -RZ, RZ, 0, 0 ;  /* 0x00000000ff6d7431 */ /* 0x000fc400000001ff */
[----:B------:R-:W-:Y:S01]  /*68d0*/  FADD.FTZ R83, R206, -R83 ;  /* 0x80000053ce537221 */ /* 0x000fe20000010000 */
[----:B------:R-:W-:Y:S01]  /*68e0*/  FMUL.FTZ R81, R80, UR5 ;  /* 0x0000000550517c20 */ /* 0x000fe20008410000 */
[--C-:B------:R-:W-:Y:S01]  /*68f0*/  FFMA.FTZ R204, R204, UR24, R139.reuse ;  /* 0x00000018cccc7c23 */ /* 0x100fe2000801008b */
[----:B------:R-:W-:Y:S01]  /*6900*/  @P0 SHF.L.U32 R82, R84, 0x10, RZ ;  /* 0x0000001054520819 */ /* 0x000fe200000006ff */
[--C-:B------:R-:W-:Y:S01]  /*6910*/  FFMA.FTZ R114, R114, UR24, R139.reuse ;  /* 0x0000001872727c23 */ /* 0x100fe2000801008b */
[----:B------:R-:W-:Y:S01]  /*6920*/  FMUL.FTZ R81, R81, UR4 ;  /* 0x0000000451517c20 */ /* 0x000fe20008410000 */
[----:B------:R-:W-:Y:S01]  /*6930*/  FADD.FTZ R204, R111, -R204 ;  /* 0x800000cc6fcc7221 */ /* 0x000fe20000010000 */
[----:B------:R-:W-:Y:S02]  /*6940*/  HFMA2 R111, -RZ, RZ, 0, 0 ;  /* 0x00000000ff6f7431 */ /* 0x000fe400000001ff */
[--C-:B------:R-:W-:Y:S01]  /*6950*/  FFMA.FTZ R201, R201, UR24, R139.reuse ;  /* 0x00000018c9c97c23 */ /* 0x100fe2000801008b */
[----:B------:R-:W-:Y:S01]  /*6960*/  @P0 FMUL.FTZ R108, R82, R81 ;  /* 0x00000051526c0220 */ /* 0x000fe20000410000 */
[----:B------:R-:W-:Y:S01]  /*6970*/  @P0 SHF.L.U32 R82, R56, 0x10, RZ ;  /* 0x0000001038520819 */ /* 0x000fe200000006ff */
[----:B------:R-:W-:Y:S01]  /*6980*/  FFMA.FTZ R200, R200, UR24, R139 ;  /* 0x00000018c8c87c23 */ /* 0x000fe2000801008b */
[----:B------:R-:W-:Y:S01]  /*6990*/  FADD.FTZ R201, R202, -R201 ;  /* 0x800000c9cac97221 */ /* 0x000fe20000010000 */
[----:B------:R-:W-:-:S02]  /*69a0*/  FFMA.FTZ R140, R140, UR24, R139 ;  /* 0x000000188c8c7c23 */ /* 0x000fc4000801008b */
[----:B------:R-:W-:Y:S01]  /*69b0*/  @P0 FMUL.FTZ R159, R82, R81 ;  /* 0x00000051529f0220 */ /* 0x000fe20000410000 */
[----:B------:R-:W-:Y:S01]  /*69c0*/  LOP3.LUT P0, RZ, R144, 0xff00, RZ, 0xc0, !PT ;  /* 0x0000ff0090ff7812 */ /* 0x000fe2000780c0ff */
[----:B------:R-:W-:Y:S01]  /*69d0*/  FADD.FTZ R200, R199, -R200 ;  /* 0x800000c8c7c87221 */ /* 0x000fe20000010000 */
[----:B------:R-:W-:Y:S01]  /*69e0*/  PRMT R81, R64, 0x7632, R81 ;  /* 0x0000763240517816 */ /* 0x000fe20000000051 */
[----:B------:R-:W-:-:S03]  /*69f0*/  FADD.FTZ R140, R198, -R140 ;  /* 0x8000008cc68c7221 */ /* 0x000fc60000010000 */
[----:B------:R-:W-:Y:S01]  /*6a00*/  SHF.L.U32 R82, R81, 0x10, RZ ;  /* 0x0000001051527819 */ /* 0x000fe200000006ff */
[----:B------:R-:W-:Y:S01]  /*6a10*/  FFMA.FTZ R81, R205, UR24, R139 ;  /* 0x00000018cd517c23 */ /* 0x000fe2000801008b */
[----:B------:R-:W-:-:S03]  /*6a20*/  MOV R205, RZ ;  /* 0x000000ff00cd7202 */ /* 0x000fc60000000f00 */
[----:B------:R-:W-:Y:S01]  /*6a30*/  FFMA.FTZ R83, R83, UR19, R82 ;  /* 0x0000001353537c23 */ /* 0x000fe20008010052 */
[----:B------:R-:W-:Y:S01]  /*6a40*/  FADD.FTZ R81, R110, -R81 ;  /* 0x800000516e517221 */ /* 0x000fe20000010000 */
[----:B------:R-:W-:Y:S02]  /*6a50*/  @P0 PRMT R115, R84, 0x7632, R115 ;  /* 0x0000763254730816 */ /* 0x000fe40000000073 */
[----:B------:R-:W-:Y:S01]  /*6a60*/  FMUL.FTZ R82, R83, UR5 ;  /* 0x0000000553527c20 */ /* 0x000fe20008410000 */
[----:B------:R-:W-:Y:S02]  /*6a70*/  SHF.L.U32 R84, R65, 0x10, RZ ;  /* 0x0000001041547819 */ /* 0x000fe400000006ff */
[----:B------:R-:W-:Y:S01]  /*6a80*/  @P0 SHF.L.U32 R115, R115, 0x10, RZ ;  /* 0x0000001073730819 */ /* 0x000fe200000006ff */
[----:B------:R-:W-:Y:S01]  /*6a90*/  FMUL.FTZ R82, R82, UR4 ;  /* 0x0000000452527c20 */ /* 0x000fe20008410000 */
[----:B------:R-:W-:Y:S01]  /*6aa0*/  @P0 SHF.L.U32 R110, R236, 0x10, RZ ;  /* 0x00000010ec6e0819 */ /* 0x000fe200000006ff */
[----:B------:R-:W-:Y:S01]  /*6ab0*/  FFMA.FTZ R81, R81, UR19, R84 ;  /* 0x0000001351517c23 */ /* 0x000fe20008010054 */
[----:B------:R-:W-:Y:S01]  /*6ac0*/  MOV R84, RZ ;  /* 0x000000ff00547202 */ /* 0x000fe20000000f00 */
[-C--:B------:R-:W-:Y:S01]  /*6ad0*/  @P0 FMUL.FTZ R109, R115, R82.reuse ;  /* 0x00000052736d0220 */ /* 0x080fe20000410000 */
[----:B------:R-:W-:Y:S01]  /*6ae0*/  @P1 SHF.L.U32 R115, R85, 0x10, RZ ;  /* 0x0000001055731819 */ /* 0x000fe200000006ff */
[----:B------:R-:W-:Y:S01]  /*6af0*/  @P0 FMUL.FTZ R84, R110, R82 ;  /* 0x000000526e540220 */ /* 0x000fe20000410000 */
[----:B------:R-:W-:Y:S01]  /*6b00*/  FMUL.FTZ R82, R81, UR5 ;  /* 0x0000000551527c20 */ /* 0x000fe20008410000 */
[----:B------:R-:W-:Y:S01]  /*6b10*/  HFMA2 R110, -RZ, RZ, 0, 0 ;  /* 0x00000000ff6e7431 */ /* 0x000fe200000001ff */
[----:B------:R-:W-:-:S02]  /*6b20*/  LOP3.LUT P0, RZ, R144, 0xff000000, RZ, 0xc0, !PT ;  /* 0xff00000090ff7812 */ /* 0x000fc4000780c0ff */
[----:B------:R-:W-:Y:S01]  /*6b30*/  FMUL.FTZ R82, R82, UR4 ;  /* 0x0000000452527c20 */ /* 0x000fe20008410000 */
[----:B------:R-:W-:Y:S02]  /*6b40*/  F2FP.BF16.F32.PACK_AB R80, R83, R80 ;  /* 0x000000505350723e */ /* 0x000fe400000010ff */
[----:B------:R-:W-:Y:S01]  /*6b50*/  F2FP.BF16.F32.PACK_AB R84, R84, R159 ;  /* 0x0000009f5454723e */ /* 0x000fe200000010ff */
[----:B------:R-:W-:Y:S01]  /*6b60*/  @P1 FMUL.FTZ R110, R115, R82 ;  /* 0x00000052736e1220 */ /* 0x000fe20000410000 */
[----:B------:R-:W-:-:S05]  /*6b70*/  @P1 SHF.L.U32 R115, R57, 0x10, RZ ;  /* 0x0000001039731819 */ /* 0x000fca00000006ff */
[----:B------:R-:W-:Y:S01]  /*6b80*/  @P1 FMUL.FTZ R205, R115, R82 ;  /* 0x0000005273cd1220 */ /* 0x000fe20000410000 */
[----:B------:R-:W-:Y:S02]  /*6b90*/  PRMT R82, R65, 0x7632, R82 ;  /* 0x0000763241527816 */ /* 0x000fe40000000052 */
[----:B------:R-:W-:Y:S02]  /*6ba0*/  @P0 PRMT R85, R85, 0x7632, R85 ;  /* 0x0000763255550816 */ /* 0x000fe40000000055 */
[----:B------:R-:W-:Y:S02]  /*6bb0*/  SHF.L.U32 R82, R82, 0x10, RZ ;  /* 0x0000001052527819 */ /* 0x000fe400000006ff */
[----:B------:R-:W-:Y:S01]  /*6bc0*/  @P0 SHF.L.U32 R115, R228, 0x10, RZ ;  /* 0x00000010e4730819 */ /* 0x000fe200000006ff */
[----:B------:R-:W-:Y:S02]  /*6bd0*/  @P0 IMAD.U32 R85, R85, 0x10000, RZ ;  /* 0x0001000055550824 */ /* 0x000fe400078e00ff */
[----:B------:R-:W-:-:S04]  /*6be0*/  FFMA.FTZ R204, R204, UR19, R82 ;  /* 0x00000013cccc7c23 */ /* 0x000fc80008010052 */
[C---:B------:R-:W-:Y:S01]  /*6bf0*/  FMUL.FTZ R82, R204.reuse, UR5 ;  /* 0x00000005cc527c20 */ /* 0x040fe20008410000 */
[----:B------:R-:W-:-:S03]  /*6c00*/  F2FP.BF16.F32.PACK_AB R81, R204, R81 ;  /* 0x00000051cc51723e */ /* 0x000fc600000010ff */
[----:B------:R-:W-:-:S04]  /*6c10*/  FMUL.FTZ R82, R82, UR4 ;  /* 0x0000000452527c20 */ /* 0x000fc80008410000 */
[-C--:B------:R-:W-:Y:S01]  /*6c20*/  @P0 FMUL.FTZ R111, R85, R82.reuse ;  /* 0x00000052556f0220 */ /* 0x080fe20000410000 */
[----:B------:R-:W-:Y:S01]  /*6c30*/  MOV R85, RZ ;  /* 0x000000ff00557202 */ /* 0x000fe20000000f00 */
[----:B------:R-:W-:Y:S01]  /*6c40*/  @P0 FMUL.FTZ R85, R115, R82 ;  /* 0x0000005273550220 */ /* 0x000fe20000410000 */
[----:B------:R-:W-:Y:S01]  /*6c50*/  FADD.FTZ R82, R203, -R114 ;  /* 0x80000072cb527221 */ /* 0x000fe20000010000 */
[----:B------:R-:W-:Y:S02]  /*6c60*/  LOP3.LUT P0, RZ, R145, 0xff, RZ, 0xc0, !PT ;  /* 0x000000ff91ff7812 */ /* 0x000fe4000780c0ff */
[----:B------:R-:W-:Y:S02]  /*6c70*/  SHF.L.U32 R114, R66, 0x10, RZ ;  /* 0x0000001042727819 */ /* 0x000fe400000006ff */
[----:B------:R-:W-:Y:S02]  /*6c80*/  MOV R203, RZ ;  /* 0x000000ff00cb7202 */ /* 0x000fe40000000f00 */
[----:B------:R-:W-:Y:S01]  /*6c90*/  F2FP.BF16.F32.PACK_AB R85, R85, R205 ;  /* 0x000000cd5555723e */ /* 0x000fe200000010ff */
[----:B------:R-:W-:Y:S01]  /*6ca0*/  FFMA.FTZ R82, R82, UR19, R114 ;  /* 0x0000001352527c23 */ /* 0x000fe20008010072 */
[----:B------:R-:W-:-:S03]  /*6cb0*/  HFMA2 R114, -RZ, RZ, 0, 0 ;  /* 0x00000000ff727431 */ /* 0x000fc600000001ff */
[----:B------:R-:W-:Y:S02]  /*6cc0*/  FMUL.FTZ R115, R82, UR5 ;  /* 0x0000000552737c20 */ /* 0x000fe40008410000 */
[----:B------:R-:W-:Y:S02]  /*6cd0*/  @P0 SHF.L.U32 R138, R86, 0x10, RZ ;  /* 0x00000010568a0819 */ /* 0x000fe400000006ff */
[----:B------:R-:W-:-:S04]  /*6ce0*/  FMUL.FTZ R115, R115, UR4 ;  /* 0x0000000473737c20 */ /* 0x000fc80008410000 */
[----:B------:R-:W-:Y:S01]  /*6cf0*/  @P0 FMUL.FTZ R114, R138, R115 ;  /* 0x000000738a720220 */ /* 0x000fe20000410000 */
[----:B------:R-:W-:-:S05]  /*6d00*/  @P0 SHF.L.U32 R138, R58, 0x10, RZ ;  /* 0x000000103a8a0819 */ /* 0x000fca00000006ff */
[----:B------:R-:W-:Y:S01]  /*6d10*/  @P0 FMUL.FTZ R203, R138, R115 ;  /* 0x000000738acb0220 */ /* 0x000fe20000410000 */
[----:B------:R-:W-:Y:S02]  /*6d20*/  LOP3.LUT P0, RZ, R145, 0xff00, RZ, 0xc0, !PT ;  /* 0x0000ff0091ff7812 */ /* 0x000fe4000780c0ff */
[----:B------:R-:W-:-:S04]  /*6d30*/  PRMT R115, R66, 0x7632, R115 ;  /* 0x0000763242737816 */ /* 0x000fc80000000073 */
[----:B------:R-:W-:-:S05]  /*6d40*/  SHF.L.U32 R115, R115, 0x10, RZ ;  /* 0x0000001073737819 */ /* 0x000fca00000006ff */
[----:B------:R-:W-:Y:S01]  /*6d50*/  FFMA.FTZ R201, R201, UR19, R115 ;  /* 0x00000013c9c97c23 */ /* 0x000fe20008010073 */
[----:B------:R-:W-:Y:S01]  /*6d60*/  HFMA2 R115, -RZ, RZ, 0, 0 ;  /* 0x00000000ff737431 */ /* 0x000fe200000001ff */
[----:B------:R-:W-:Y:S02]  /*6d70*/  @P0 PRMT R86, R86, 0x7632, R86 ;  /* 0x0000763256560816 */ /* 0x000fe40000000056 */
[C---:B------:R-:W-:Y:S01]  /*6d80*/  FMUL.FTZ R138, R201.reuse, UR5 ;  /* 0x00000005c98a7c20 */ /* 0x040fe20008410000 */
[----:B------:R-:W-:Y:S02]  /*6d90*/  @P0 SHF.L.U32 R202, R220, 0x10, RZ ;  /* 0x00000010dcca0819 */ /* 0x000fe400000006ff */
[----:B------:R-:W-:Y:S01]  /*6da0*/  @P0 SHF.L.U32 R86, R86, 0x10, RZ ;  /* 0x0000001056560819 */ /* 0x000fe200000006ff */
[----:B------:R-:W-:Y:S01]  /*6db0*/  FMUL.FTZ R138, R138, UR4 ;  /* 0x000000048a8a7c20 */ /* 0x000fe20008410000 */
[----:B------:R-:W-:-:S03]  /*6dc0*/  F2FP.BF16.F32.PACK_AB R82, R201, R82 ;  /* 0x00000052c952723e */ /* 0x000fc600000010ff */
[-C--:B------:R-:W-:Y:S01]  /*6dd0*/  @P0 FMUL.FTZ R115, R86, R138.reuse ;  /* 0x0000008a56730220 */ /* 0x080fe20000410000 */
[----:B------:R-:W-:Y:S01]  /*6de0*/  MOV R86, RZ ;  /* 0x000000ff00567202 */ /* 0x000fe20000000f00 */
[----:B------:R-:W-:Y:S01]  /*6df0*/  @P0 FMUL.FTZ R86, R202, R138 ;  /* 0x0000008aca560220 */ /* 0x000fe20000410000 */
[----:B------:R-:W-:Y:S02]  /*6e00*/  LOP3.LUT P0, RZ, R145, 0xff0000, RZ, 0xc0, !PT ;  /* 0x00ff000091ff7812 */ /* 0x000fe4000780c0ff */
[----:B------:R-:W-:Y:S02]  /*6e10*/  SHF.L.U32 R138, R67, 0x10, RZ ;  /* 0x00000010438a7819 */ /* 0x000fe400000006ff */
[----:B------:R-:W-:-:S03]  /*6e20*/  F2FP.BF16.F32.PACK_AB R86, R86, R203 ;  /* 0x000000cb5656723e */ /* 0x000fc600000010ff */
[----:B------:R-:W-:Y:S01]  /*6e30*/  FFMA.FTZ R200, R200, UR19, R138 ;  /* 0x00000013c8c87c23 */ /* 0x000fe2000801008a */
[----:B------:R-:W-:-:S03]  /*6e40*/  HFMA2 R138, -RZ, RZ, 0, 0 ;  /* 0x00000000ff8a7431 */ /* 0x000fc600000001ff */
[----:B------:R-:W-:Y:S02]  /*6e50*/  FMUL.FTZ R202, R200, UR5 ;  /* 0x00000005c8ca7c20 */ /* 0x000fe40008410000 */
[----:B------:R-:W-:Y:S02]  /*6e60*/  @P0 SHF.L.U32 R199, R87, 0x10, RZ ;  /* 0x0000001057c70819 */ /* 0x000fe400000006ff */
[----:B------:R-:W-:Y:S01]  /*6e70*/  FMUL.FTZ R202, R202, UR4 ;  /* 0x00000004caca7c20 */ /* 0x000fe20008410000 */
[----:B------:R-:W-:-:S03]  /*6e80*/  @P0 SHF.L.U32 R206, R59, 0x10, RZ ;  /* 0x000000103bce0819 */ /* 0x000fc600000006ff */
[-C--:B------:R-:W-:Y:S01]  /*6e90*/  @P0 FMUL.FTZ R138, R199, R202.reuse ;  /* 0x000000cac78a0220 */ /* 0x080fe20000410000 */
[----:B------:R-:W-:Y:S01]  /*6ea0*/  MOV R199, RZ ;  /* 0x000000ff00c77202 */ /* 0x000fe20000000f00 */
[----:B------:R-:W-:Y:S01]  /*6eb0*/  @P0 FMUL.FTZ R199, R206, R202 ;  /* 0x000000cacec70220 */ /* 0x000fe20000410000 */
[----:B------:R-:W-:Y:S02]  /*6ec0*/  ISETP.GE.U32.AND P0, PT, R144, RZ, PT ;  /* 0x000000ff9000720c */ /* 0x000fe40003f06070 */
[----:B------:R-:W-:Y:S02]  /*6ed0*/  PRMT R144, R67, 0x7632, R144 ;  /* 0x0000763243907816 */ /* 0x000fe40000000090 */
[----:B------:R-:W-:Y:S02]  /*6ee0*/  ISETP.GE.U32.AND.EX P0, PT, R145, 0x1000000, PT, P0 ;  /* 0x010000009100780c */ /* 0x000fe40003f06100 */
[----:B------:R-:W-:-:S05]  /*6ef0*/  SHF.L.U32 R144, R144, 0x10, RZ ;  /* 0x0000001090907819 */ /* 0x000fca00000006ff */
[----:B------:R-:W-:Y:S01]  /*6f00*/  FFMA.FTZ R144, R140, UR19, R144 ;  /* 0x000000138c907c23 */ /* 0x000fe20008010090 */
[----:B------:R-:W-:-:S03]  /*6f10*/  IMAD.MOV.U32 R140, RZ, RZ, RZ ;  /* 0x000000ffff8c7224 */ /* 0x000fc600078e00ff */
[C---:B------:R-:W-:Y:S01]  /*6f20*/  FMUL.FTZ R145, R144.reuse, UR5 ;  /* 0x0000000590917c20 */ /* 0x040fe20008410000 */
[----:B------:R-:W-:Y:S02]  /*6f30*/  F2FP.BF16.F32.PACK_AB R83, R144, R200 ;  /* 0x000000c89053723e */ /* 0x000fe400000010ff */
[----:B------:R-:W-:Y:S01]  /*6f40*/  @P0 PRMT R87, R87, 0x7632, R87 ;  /* 0x0000763257570816 */ /* 0x000fe20000000057 */
[----:B------:R-:W-:Y:S01]  /*6f50*/  FMUL.FTZ R145, R145, UR4 ;  /* 0x0000000491917c20 */ /* 0x000fe20008410000 */
[----:B------:R-:W-:Y:S02]  /*6f60*/  @P0 SHF.L.U32 R198, R219, 0x10, RZ ;  /* 0x00000010dbc60819 */ /* 0x000fe400000006ff */
[----:B------:R-:W-:-:S05]  /*6f70*/  @P0 SHF.L.U32 R87, R87, 0x10, RZ ;  /* 0x0000001057570819 */ /* 0x000fca00000006ff */
[-C--:B------:R-:W-:Y:S01]  /*6f80*/  @P0 FMUL.FTZ R140, R87, R145.reuse ;  /* 0x00000091578c0220 */ /* 0x080fe20000410000 */
[----:B------:R-:W-:Y:S02]  /*6f90*/  HFMA2 R87, -RZ, RZ, 0, 0 ;  /* 0x00000000ff577431 */ /* 0x000fe400000001ff */
[----:B------:R-:W-:-:S05]  /*6fa0*/  @P0 FMUL.FTZ R87, R198, R145 ;  /* 0x00000091c6570220 */ /* 0x000fca0000410000 */
[----:B------:R-:W-:-:S07]  /*6fb0*/  F2FP.BF16.F32.PACK_AB R87, R87, R199 ;  /* 0x000000c75757723e */ /* 0x000fce00000010ff */
.L_x_962:
[----:B------:R-:W-:Y:S01]  /*6fc0*/  ISETP.NE.U32.AND P0, PT, RZ, UR20, PT ;  /* 0x00000014ff007c0c */ /* 0x000fe2000bf05070 */
[----:B------:R-:W0:Y:S01]  /*6fd0*/  LDC.64 R198, c[0x0][0x468] ;  /* 0x00011a00ffc67b82 */ /* 0x000e220000000a00 */
[----:B------:R-:W-:Y:S02]  /*6fe0*/  PRMT R200, R63, 0x7632, R200 ;  /* 0x000076323fc87816 */ /* 0x000fe400000000c8 */
[----:B------:R-:W-:Y:S02]  /*6ff0*/  ISETP.NE.AND.EX P0, PT, RZ, UR21, PT, P0 ;  /* 0x00000015ff007c0c */ /* 0x000fe4000bf05300 */
[----:B------:R-:W-:Y:S02]  /*7000*/  PRMT R201, R62, 0x7632, R201 ;  /* 0x000076323ec97816 */ /* 0x000fe400000000c9 */
[----:B------:R-:W-:Y:S02]  /*7010*/  PRMT R202, R61, 0x7632, R202 ;  /* 0x000076323dca7816 */ /* 0x000fe400000000ca */
[----:B------:R-:W-:-:S07]  /*7020*/  PRMT R203, R60, 0x7632, R203 ;  /* 0x000076323ccb7816 */ /* 0x000fce00000000cb */
[----:B------:R-:W1:Y:S02]  /*7030*/  @P0 LDC.64 R144, c[0x0][0x478] ;  /* 0x00011e00ff900b82 */ /* 0x000e640000000a00 */
[----:B-1----:R-:W-:-:S05]  /*7040*/  @P0 IMAD.WIDE.U32 R144, R137, 0x10, R144 ;  /* 0x0000001089900825 */ /* 0x002fca00078e0090 */
[----:B------:R0:W-:Y:S02]  /*7050*/  @P0 STG.E.128 desc[UR12][R144.64], R80 ;  /* 0x0000005090000986 */ /* 0x0001e4000c101d0c */
[----:B0-----:R-:W-:-:S05]  /*7060*/  IMAD.WIDE.U32 R144, R137, 0x10, R198 ;  /* 0x0000001089907825 */ /* 0x001fca00078e00c6 */
[----:B------:R0:W-:Y:S02]  /*7070*/  STG.E.128 desc[UR12][R144.64], R84 ;  /* 0x0000005490007986 */ /* 0x0001e4000c101d0c */
[----:B0-----:R-:W-:-:S06]  /*7080*/  IMAD.WIDE.U32 R84, R136, 0x10, R226 ;  /* 0x0000001088547825 */ /* 0x001fcc00078e00e2 */
[----:B------:R-:W5:Y:S01]  /*7090*/  LDG.E.128 R84, desc[UR12][R84.64] ;  /* 0x0000000c54547981 */ /* 0x000f62000c1e1d00 */
[----:B------:R-:W-:Y:S05]  /*70a0*/  @!P0 BRA `(.L_x_963) ;  /* 0x0000000400e48947 */ /* 0x000fea0003800000 */
[--C-:B------:R-:W-:Y:S01]  /*70b0*/  FFMA.FTZ R160, R160, UR24, R139.reuse ;  /* 0x00000018a0a07c23 */ /* 0x100fe2000801008b */
[----:B------:R-:W-:Y:S02]  /*70c0*/  SHF.L.U32 R80, R68, 0x10, RZ ;  /* 0x0000001044507819 */ /* 0x000fe400000006ff */
[----:B------:R-:W-:Y:S02]  /*70d0*/  CS2R R144, SRZ ;  /* 0x0000000000907805 */ /* 0x000fe4000001ff00 */
[----:B------:R-:W-:Y:S01]  /*70e0*/  LOP3.LUT P1, RZ, R112, 0xff, RZ, 0xc0, !PT ;  /* 0x000000ff70ff7812 */ /* 0x000fe2000782c0ff */
[----:B------:R-:W-:Y:S01]  /*70f0*/  FADD.FTZ R161, R161, -R160 ;  /* 0x800000a0a1a17221 */ /* 0x000fe20000010000 */
[--C-:B------:R-:W-:Y:S01]  /*7100*/  FFMA.FTZ R168, R168, UR24, R139.reuse ;  /* 0x00000018a8a87c23 */ /* 0x100fe2000801008b */
[----:B------:R-:W-:Y:S01]  /*7110*/  MOV R159, RZ ;  /* 0x000000ff009f7202 */ /* 0x000fe20000000f00 */
[--C-:B------:R-:W-:Y:S01]  /*7120*/  FFMA.FTZ R170, R170, UR24, R139.reuse ;  /* 0x00000018aaaa7c23 */ /* 0x100fe2000801008b */
[----:B------:R-:W-:Y:S01]  /*7130*/  FFMA.FTZ R80, R161, UR19, R80 ;  /* 0x00000013a1507c23 */ /* 0x000fe20008010050 */
[----:B------:R-:W-:Y:S01]  /*7140*/  FADD.FTZ R168, R169, -R168 ;  /* 0x800000a8a9a87221 */ /* 0x000fe20000010000 */
[----:B------:R-:W-:Y:S01]  /*7150*/  LOP3.LUT P3, RZ, R112, 0xff0000, RZ, 0xc0, !PT ;  /* 0x00ff000070ff7812 */ /* 0x000fe2000786c0ff */
[----:B------:R-:W-:Y:S01]  /*7160*/  FADD.FTZ R171, R171, -R170 ;  /* 0x800000aaabab7221 */ /* 0x000fe20000010000 */
[----:B------:R-:W-:Y:S01]  /*7170*/  FMUL.FTZ R81, R80, UR5 ;  /* 0x0000000550517c20 */ /* 0x000fe20008410000 */
[----:B------:R-:W-:Y:S01]  /*7180*/  MOV R160, RZ ;  /* 0x000000ff00a07202 */ /* 0x000fe20000000f00 */
[--C-:B------:R-:W-:Y:S01]  /*7190*/  FFMA.FTZ R172, R172, UR24, R139.reuse ;  /* 0x00000018acac7c23 */ /* 0x100fe2000801008b */
[----:B------:R-:W-:Y:S01]  /*71a0*/  LOP3.LUT P6, RZ, R112, 0xff000000, RZ, 0xc0, !PT ;  /* 0xff00000070ff7812 */ /* 0x000fe200078cc0ff */
[----:B------:R-:W-:Y:S01]  /*71b0*/  FMUL.FTZ R82, R81, UR4 ;  /* 0x0000000451527c20 */ /* 0x000fe20008410000 */
[----:B-----5:R-:W-:Y:S01]  /*71c0*/  @P1 SHF.L.U32 R81, R84, 0x10, RZ ;  /* 0x0000001054511819 */ /* 0x020fe200000006ff */
[----:B------:R-:W-:Y:S01]  /*71d0*/  FADD.FTZ R169, R173, -R172 ;  /* 0x800000acada97221 */ /* 0x000fe20000010000 */
[----:B------:R-:W-:Y:S01]  /*71e0*/  @P1 SHF.L.U32 R83, R60, 0x10, RZ ;  /* 0x000000103c531819 */ /* 0x000fe200000006ff */
[----:B------:R-:W-:Y:S01]  /*71f0*/  FFMA.FTZ R166, R166, UR24, R139 ;  /* 0x00000018a6a67c23 */ /* 0x000fe2000801008b */
[----:B------:R-:W-:Y:S01]  /*7200*/  LOP3.LUT P5, RZ, R113, 0xff, RZ, 0xc0, !PT ;  /* 0x000000ff71ff7812 */ /* 0x000fe200078ac0ff */
[----:B------:R-:W-:Y:S01]  /*7210*/  @P1 FMUL.FTZ R144, R82, R81 ;  /* 0x0000005152901220 */ /* 0x000fe20000410000 */
[----:B------:R-:W-:Y:S01]  /*7220*/  PRMT R81, R68, 0x7632, R81 ;  /* 0x0000763244517816 */ /* 0x000fe20000000051 */
[----:B------:R-:W-:Y:S01]  /*7230*/  @P1 FMUL.FTZ R159, R83, R82 ;  /* 0x00000052539f1220 */ /* 0x000fe20000410000 */
[----:B------:R-:W-:Y:S01]  /*7240*/  LOP3.LUT P1, RZ, R112, 0xff00, RZ, 0xc0, !PT ;  /* 0x0000ff0070ff7812 */ /* 0x000fe2000782c0ff */
[----:B------:R-:W-:Y:S01]  /*7250*/  FFMA.FTZ R174, R174, UR24, R139 ;  /* 0x00000018aeae7c23 */ /* 0x000fe2000801008b */
[----:B------:R-:W-:Y:S01]  /*7260*/  SHF.L.U32 R81, R81, 0x10, RZ ;  /* 0x0000001051517819 */ /* 0x000fe200000006ff */
[----:B------:R-:W-:Y:S01]  /*7270*/  FADD.FTZ R167, R167, -R166 ;  /* 0x800000a6a7a77221 */ /* 0x000fe20000010000 */
[----:B------:R-:W-:Y:S01]  /*7280*/  LOP3.LUT P4, RZ, R113, 0xff00, RZ, 0xc0, !PT ;  /* 0x0000ff0071ff7812 */ /* 0x000fe2000788c0ff */
[----:B------:R-:W-:Y:S01]  /*7290*/  FADD.FTZ R175, R175, -R174 ;  /* 0x800000aeafaf7221 */ /* 0x000fe20000010000 */
[----:B------:R-:W-:-:S02]  /*72a0*/  HFMA2 R166, -RZ, RZ, 0, 0 ;  /* 0x00000000ffa67431 */ /* 0x000fc400000001ff */
[----:B------:R-:W-:Y:S01]  /*72b0*/  FFMA.FTZ R83, R168, UR19, R81 ;  /* 0x00000013a8537c23 */ /* 0x000fe20008010051 */
[----:B------:R-:W-:Y:S01]  /*72c0*/  FFMA.FTZ R81, R162, UR24, R139 ;  /* 0x00000018a2517c23 */ /* 0x000fe2000801008b */
[----:B------:R-:W-:Y:S01]  /*72d0*/  @P3 SHF.L.U32 R162, R61, 0x10, RZ ;  /* 0x000000103da23819 */ /* 0x000fe200000006ff */
[----:B------:R-:W-:Y:S02]  /*72e0*/  HFMA2 R168, -RZ, RZ, 0, 0 ;  /* 0x00000000ffa87431 */ /* 0x000fe400000001ff */
[----:B------:R-:W-:Y:S01]  /*72f0*/  FADD.FTZ R164, R164, -R81 ;  /* 0x80000051a4a47221 */ /* 0x000fe20000010000 */
[----:B------:R-:W-:Y:S01]  /*7300*/  FMUL.FTZ R81, R83, UR5 ;  /* 0x0000000553517c20 */ /* 0x000fe20008410000 */
[----:B------:R-:W-:Y:S02]  /*7310*/  @P1 PRMT R84, R84, 0x7632, R84 ;  /* 0x0000763254541816 */ /* 0x000fe40000000054 */
[----:B------:R-:W-:Y:S01]  /*7320*/  @P1 SHF.L.U32 R82, R203, 0x10, RZ ;  /* 0x00000010cb521819 */ /* 0x000fe200000006ff */
[----:B------:R-:W-:Y:S01]  /*7330*/  FMUL.FTZ R161, R81, UR4 ;  /* 0x0000000451a17c20 */ /* 0x000fe20008410000 */
[----:B------:R-:W-:-:S02]  /*7340*/  SHF.L.U32 R81, R69, 0x10, RZ ;  /* 0x0000001045517819 */ /* 0x000fc400000006ff */
[----:B------:R-:W-:Y:S02]  /*7350*/  @P1 SHF.L.U32 R84, R84, 0x10, RZ ;  /* 0x0000001054541819 */ /* 0x000fe400000006ff */
[----:B------:R-:W-:Y:S01]  /*7360*/  F2FP.BF16.F32.PACK_AB R80, R83, R80 ;  /* 0x000000505350723e */ /* 0x000fe200000010ff */
[----:B------:R-:W-:Y:S02]  /*7370*/  FFMA.FTZ R81, R164, UR19, R81 ;  /* 0x00000013a4517c23 */ /* 0x000fe40008010051 */
[----:B------:R-:W-:Y:S01]  /*7380*/  @P1 FMUL.FTZ R145, R161, R84 ;  /* 0x00000054a1911220 */ /* 0x000fe20000410000 */
[----:B------:R-:W-:Y:S02]  /*7390*/  HFMA2 R84, -RZ, RZ, 0, 0 ;  /* 0x00000000ff547431 */ /* 0x000fe400000001ff */
[----:B------:R-:W-:Y:S01]  /*73a0*/  @P1 FMUL.FTZ R84, R82, R161 ;  /* 0x000000a152541220 */ /* 0x000fe20000410000 */
[----:B------:R-:W-:Y:S01]  /*73b0*/  FMUL.FTZ R82, R81, UR5 ;  /* 0x0000000551527c20 */ /* 0x000fe20008410000 */
[----:B------:R-:W-:-:S02]  /*73c0*/  ISETP.GE.U32.AND P1, PT, R112, RZ, PT ;  /* 0x000000ff7000720c */ /* 0x000fc40003f26070 */
[----:B------:R-:W-:Y:S01]  /*73d0*/  PRMT R112, R70, 0x7632, R112 ;  /* 0x0000763246707816 */ /* 0x000fe20000000070 */
[----:B------:R-:W-:Y:S01]  /*73e0*/  FMUL.FTZ R161, R82, UR4 ;  /* 0x0000000452a17c20 */ /* 0x000fe20008410000 */
[C---:B------:R-:W-:Y:S02]  /*73f0*/  @P3 SHF.L.U32 R82, R85.reuse, 0x10, RZ ;  /* 0x0000001055523819 */ /* 0x040fe400000006ff */
[----:B------:R-:W-:Y:S01]  /*7400*/  @P6 PRMT R85, R85, 0x7632, R85 ;  /* 0x0000763255556816 */ /* 0x000fe20000000055 */
[----:B------:R-:W-:Y:S01]  /*7410*/  @P3 FMUL.FTZ R168, R162, R161 ;  /* 0x000000a1a2a83220 */ /* 0x000fe20000410000 */
[----:B------:R-:W-:Y:S01]  /*7420*/  ISETP.GE.U32.AND.EX P1, PT, R113, 0x1000000, PT, P1 ;  /* 0x010000007100780c */ /* 0x000fe20003f26110 */
[----:B------:R-:W-:Y:S01]  /*7430*/  @P3 FMUL.FTZ R160, R161, R82 ;  /* 0x00000052a1a03220 */ /* 0x000fe20000410000 */
[----:B------:R-:W-:Y:S02]  /*7440*/  PRMT R82, R69, 0x7632, R82 ;  /* 0x0000763245527816 */ /* 0x000fe40000000052 */
[----:B------:R-:W-:-:S02]  /*7450*/  @P6 SHF.L.U32 R85, R85, 0x10, RZ ;  /* 0x0000001055556819 */ /* 0x000fc400000006ff */
[----:B------:R-:W-:Y:S02]  /*7460*/  SHF.L.U32 R82, R82, 0x10, RZ ;  /* 0x0000001052527819 */ /* 0x000fe400000006ff */
[----:B------:R-:W-:Y:S02]  /*7470*/  LOP3.LUT P3, RZ, R113, 0xff0000, RZ, 0xc0, !PT ;  /* 0x00ff000071ff7812 */ /* 0x000fe4000786c0ff */
[----:B------:R-:W-:Y:S01]  /*7480*/  @P6 SHF.L.U32 R113, R202, 0x10, RZ ;  /* 0x00000010ca716819 */ /* 0x000fe200000006ff */
[----:B------:R-:W-:Y:S01]  /*7490*/  FFMA.FTZ R170, R171, UR19, R82 ;  /* 0x00000013abaa7c23 */ /* 0x000fe20008010052 */
[----:B------:R-:W-:Y:S02]  /*74a0*/  MOV R161, RZ ;  /* 0x000000ff00a17202 */ /* 0x000fe40000000f00 */
[----:B------:R-:W-:Y:S01]  /*74b0*/  SHF.L.U32 R112, R112, 0x10, RZ ;  /* 0x0000001070707819 */ /* 0x000fe200000006ff */
[----:B------:R-:W-:Y:S01]  /*74c0*/  FMUL.FTZ R82, R170, UR5 ;  /* 0x00000005aa527c20 */ /* 0x000fe20008410000 */
[----:B------:R-:W-:-:S02]  /*74d0*/  MOV R162, RZ ;  /* 0x000000ff00a27202 */ /* 0x000fc40000000f00 */
[----:B------:R-:W-:Y:S01]  /*74e0*/  F2FP.BF16.F32.PACK_AB R81, R170, R81 ;  /* 0x00000051aa51723e */ /* 0x000fe200000010ff */
[----:B------:R-:W-:Y:S01]  /*74f0*/  FMUL.FTZ R82, R82, UR4 ;  /* 0x0000000452527c20 */ /* 0x000fe20008410000 */
[----:B------:R-:W-:Y:S01]  /*7500*/  FFMA.FTZ R169, R169, UR19, R112 ;  /* 0x00000013a9a97c23 */ /* 0x000fe20008010070 */
[----:B------:R-:W-:Y:S02]  /*7510*/  F2FP.BF16.F32.PACK_AB R84, R84, R159 ;  /* 0x0000009f5454723e */ /* 0x000fe400000010ff */
[----:B------:R-:W-:Y:S01]  /*7520*/  @P6 FMUL.FTZ R161, R82, R85 ;  /* 0x0000005552a16220 */ /* 0x000fe20000410000 */
[----:B------:R-:W-:Y:S02]  /*7530*/  HFMA2 R85, -RZ, RZ, 0, 0 ;  /* 0x00000000ff557431 */ /* 0x000fe400000001ff */
[----:B------:R-:W-:Y:S01]  /*7540*/  @P6 FMUL.FTZ R85, R113, R82 ;  /* 0x0000005271556220 */ /* 0x000fe20000410000 */
[----:B------:R-:W-:Y:S01]  /*7550*/  FFMA.FTZ R82, R163, UR24, R139 ;  /* 0x00000018a3527c23 */ /* 0x000fe2000801008b */
[----:B------:R-:W-:-:S02]  /*7560*/  @P5 SHF.L.U32 R113, R86, 0x10, RZ ;  /* 0x0000001056715819 */ /* 0x000fc400000006ff */
[----:B------:R-:W-:Y:S01]  /*7570*/  @P5 SHF.L.U32 R163, R62, 0x10, RZ ;  /* 0x000000103ea35819 */ /* 0x000fe200000006ff */
[----:B------:R-:W-:Y:S01]  /*7580*/  FADD.FTZ R165, R165, -R82 ;  /* 0x80000052a5a57221 */ /* 0x000fe20000010000 */
[----:B------:R-:W-:Y:S01]  /*7590*/  IMAD.U32 R82, R70, 0x10000, RZ ;  /* 0x0001000046527824 */ /* 0x000fe200078e00ff */
[----:B------:R-:W-:-:S03]  /*75a0*/  F2FP.BF16.F32.PACK_AB R85, R85, R168 ;  /* 0x000000a85555723e */ /* 0x000fc600000010ff */
[----:B------:R-:W-:Y:S01]  /*75b0*/  FFMA.FTZ R82, R165, UR19, R82 ;  /* 0x00000013a5527c23 */ /* 0x000fe20008010052 */
[----:B------:R-:W-:-:S03]  /*75c0*/  @P4 SHF.L.U32 R165, R201, 0x10, RZ ;  /* 0x00000010c9a54819 */ /* 0x000fc600000006ff */
[----:B------:R-:W-:Y:S01]  /*75d0*/  FMUL.FTZ R112, R82, UR5 ;  /* 0x0000000552707c20 */ /* 0x000fe20008410000 */
[----:B------:R-:W-:-:S03]  /*75e0*/  F2FP.BF16.F32.PACK_AB R82, R169, R82 ;  /* 0x00000052a952723e */ /* 0x000fc600000010ff */
[----:B------:R-:W-:Y:S01]  /*75f0*/  FMUL.FTZ R164, R112, UR4 ;  /* 0x0000000470a47c20 */ /* 0x000fe20008410000 */
[----:B------:R-:W-:-:S03]  /*7600*/  HFMA2 R112, -RZ, RZ, 0, 0 ;  /* 0x00000000ff707431 */ /* 0x000fc600000001ff */
[----:B------:R-:W-:Y:S01]  /*7610*/  @P5 FMUL.FTZ R162, R164, R113 ;  /* 0x00000071a4a25220 */ /* 0x000fe20000410000 */
[----:B------:R-:W-:Y:S01]  /*7620*/  @P4 PRMT R113, R86, 0x7632, R113 ;  /* 0x0000763256714816 */ /* 0x000fe20000000071 */
[----:B------:R-:W-:Y:S01]  /*7630*/  FMUL.FTZ R86, R169, UR5 ;  /* 0x00000005a9567c20 */ /* 0x000fe20008410000 */
[----:B------:R-:W-:Y:S01]  /*7640*/  @P5 FMUL.FTZ R112, R163, R164 ;  /* 0x000000a4a3705220 */ /* 0x000fe20000410000 */
[----:B------:R-:W-:Y:S02]  /*7650*/  MOV R163, RZ ;  /* 0x000000ff00a37202 */ /* 0x000fe40000000f00 */
[----:B------:R-:W-:Y:S01]  /*7660*/  @P4 SHF.L.U32 R113, R113, 0x10, RZ ;  /* 0x0000001071714819 */ /* 0x000fe200000006ff */
[----:B------:R-:W-:Y:S01]  /*7670*/  FMUL.FTZ R86, R86, UR4 ;  /* 0x0000000456567c20 */ /* 0x000fe20008410000 */
[----:B------:R-:W-:-:S03]  /*7680*/  PRMT R164, R71, 0x7632, R164 ;  /* 0x0000763247a47816 */ /* 0x000fc600000000a4 */
[----:B------:R-:W-:Y:S01]  /*7690*/  @P4 FMUL.FTZ R163, R86, R113 ;  /* 0x0000007156a34220 */ /* 0x000fe20000410000 */
[----:B------:R-:W-:Y:S02]  /*76a0*/  HFMA2 R113, -RZ, RZ, 0, 0 ;  /* 0x00000000ff717431 */ /* 0x000fe400000001ff */
[----:B------:R-:W-:Y:S01]  /*76b0*/  @P4 FMUL.FTZ R113, R165, R86 ;  /* 0x00000056a5714220 */ /* 0x000fe20000410000 */
[----:B------:R-:W-:Y:S02]  /*76c0*/  SHF.L.U32 R86, R71, 0x10, RZ ;  /* 0x0000001047567819 */ /* 0x000fe400000006ff */
[----:B------:R-:W-:Y:S02]  /*76d0*/  SHF.L.U32 R164, R164, 0x10, RZ ;  /* 0x00000010a4a47819 */ /* 0x000fe400000006ff */
[----:B------:R-:W-:Y:S01]  /*76e0*/  @P3 SHF.L.U32 R165, R87, 0x10, RZ ;  /* 0x0000001057a53819 */ /* 0x000fe200000006ff */
[----:B------:R-:W-:Y:S02]  /*76f0*/  FFMA.FTZ R86, R167, UR19, R86 ;  /* 0x00000013a7567c23 */ /* 0x000fe40008010056 */
[----:B------:R-:W-:-:S02]  /*7700*/  FFMA.FTZ R167, R175, UR19, R164 ;  /* 0x00000013afa77c23 */ /* 0x000fc400080100a4 */
[----:B------:R-:W-:-:S03]  /*7710*/  FMUL.FTZ R164, R86, UR5 ;  /* 0x0000000556a47c20 */ /* 0x000fc60008410000 */
[----:B------:R-:W-:Y:S01]  /*7720*/  F2FP.BF16.F32.PACK_AB R83, R167, R86 ;  /* 0x00000056a753723e */ /* 0x000fe200000010ff */
[----:B------:R-:W-:Y:S01]  /*7730*/  FMUL.FTZ R172, R164, UR4 ;  /* 0x00000004a4ac7c20 */ /* 0x000fe20008410000 */
[----:B------:R-:W-:Y:S02]  /*7740*/  MOV R164, RZ ;  /* 0x000000ff00a47202 */ /* 0x000fe40000000f00 */
[----:B------:R-:W-:Y:S01]  /*7750*/  F2FP.BF16.F32.PACK_AB R86, R113, R112 ;  /* 0x000000707156723e */ /* 0x000fe200000010ff */
[----:B------:R-:W-:Y:S01]  /*7760*/  @P3 FMUL.FTZ R164, R172, R165 ;  /* 0x000000a5aca43220 */ /* 0x000fe20000410000 */
[----:B------:R-:W-:-:S05]  /*7770*/  @P3 SHF.L.U32 R165, R63, 0x10, RZ ;  /* 0x000000103fa53819 */ /* 0x000fca00000006ff */
[----:B------:R-:W-:Y:S01]  /*7780*/  @P3 FMUL.FTZ R166, R165, R172 ;  /* 0x000000aca5a63220 */ /* 0x000fe20000410000 */
[----:B------:R-:W-:Y:S01]  /*7790*/  @P1 PRMT R165, R87, 0x7632, R165 ;  /* 0x0000763257a51816 */ /* 0x000fe200000000a5 */
[----:B------:R-:W-:-:S03]  /*77a0*/  FMUL.FTZ R87, R167, UR5 ;  /* 0x00000005a7577c20 */ /* 0x000fc60008410000 */
[----:B------:R-:W-:Y:S01]  /*77b0*/  @P1 SHF.L.U32 R171, R165, 0x10, RZ ;  /* 0x00000010a5ab1819 */ /* 0x000fe200000006ff */
[----:B------:R-:W-:Y:S01]  /*77c0*/  FMUL.FTZ R172, R87, UR4 ;  /* 0x0000000457ac7c20 */ /* 0x000fe20008410000 */
[----:B------:R-:W-:Y:S01]  /*77d0*/  MOV R165, RZ ;  /* 0x000000ff00a57202 */ /* 0x000fe20000000f00 */
[----:B------:R-:W-:Y:S02]  /*77e0*/  HFMA2 R87, -RZ, RZ, 0, 0 ;  /* 0x00000000ff577431 */ /* 0x000fe400000001ff */
[----:B------:R-:W-:Y:S01]  /*77f0*/  @P1 FMUL.FTZ R165, R172, R171 ;  /* 0x000000abaca51220 */ /* 0x000fe20000410000 */
[----:B------:R-:W-:-:S05]  /*7800*/  @P1 SHF.L.U32 R171, R200, 0x10, RZ ;  /* 0x00000010c8ab1819 */ /* 0x000fca00000006ff */
[----:B------:R-:W-:-:S05]  /*7810*/  @P1 FMUL.FTZ R87, R171, R172 ;  /* 0x000000acab571220 */ /* 0x000fca0000410000 */
[----:B------:R-:W-:Y:S01]  /*7820*/  F2FP.BF16.F32.PACK_AB R87, R87, R166 ;  /* 0x000000a65757723e */ /* 0x000fe200000010ff */
[----:B------:R-:W-:Y:S06]  /*7830*/  BRA `(.L_x_964) ;  /* 0x0000000400d07947 */ /* 0x000fec0003800000 */
.L_x_963:
[--C-:B------:R-:W-:Y:S01]  /*7840*/  FFMA.FTZ R160, R160, UR24, R139.reuse ;  /* 0x00000018a0a07c23 */ /* 0x100fe2000801008b */
[----:B------:R-:W-:Y:S01]  /*7850*/  LOP3.LUT P1, RZ, R112, 0xff, RZ, 0xc0, !PT ;  /* 0x000000ff70ff7812 */ /* 0x000fe2000782c0ff */
[--C-:B------:R-:W-:Y:S01]  /*7860*/  FFMA.FTZ R168, R168, UR24, R139.reuse ;  /* 0x00000018a8a87c23 */ /* 0x100fe2000801008b */
[----:B------:R-:W-:Y:S01]  /*7870*/  SHF.L.U32 R145, R68, 0x10, RZ ;  /* 0x0000001044917819 */ /* 0x000fe200000006ff */
[----:B------:R-:W-:Y:S01]  /*7880*/  FADD.FTZ R160, R161, -R160 ;  /* 0x800000a0a1a07221 */ /* 0x000fe20000010000 */
[----:B------:R-:W-:Y:S01]  /*7890*/  MOV R159, RZ ;  /* 0x000000ff009f7202 */ /* 0x000fe20000000f00 */
[----:B------:R-:W-:Y:S01]  /*78a0*/  FADD.FTZ R168, R169, -R168 ;  /* 0x800000a8a9a87221 */ /* 0x000fe20000010000 */
[----:B------:R-:W-:Y:S01]  /*78b0*/  FFMA.FTZ R161, R162, UR24, R139 ;  /* 0x00000018a2a17c23 */ /* 0x000fe2000801008b */
[----:B------:R-:W-:Y:S01]  /*78c0*/  FFMA.FTZ R144, R160, UR19, R145 ;  /* 0x00000013a0907c23 */ /* 0x000fe20008010091 */
[----:B------:R-:W-:Y:S01]  /*78d0*/  LOP3.LUT P3, RZ, R112, 0xff0000, RZ, 0xc0, !PT ;  /* 0x00ff000070ff7812 */ /* 0x000fe2000786c0ff */
[----:B------:R-:W-:Y:S01]  /*78e0*/  FFMA.FTZ R170, R170, UR24, R139 ;  /* 0x00000018aaaa7c23 */ /* 0x000fe2000801008b */
[----:B------:R-:W-:Y:S01]  /*78f0*/  FADD.FTZ R164, R164, -R161 ;  /* 0x800000a1a4a47221 */ /* 0x000fe20000010000 */
[----:B------:R-:W-:Y:S01]  /*7900*/  FMUL.FTZ R144, R144, UR5 ;  /* 0x0000000590907c20 */ /* 0x000fe20008410000 */
[----:B------:R-:W-:Y:S01]  /*7910*/  LOP3.LUT P6, RZ, R112, 0xff000000, RZ, 0xc0, !PT ;  /* 0xff00000070ff7812 */ /* 0x000fe200078cc0ff */
[----:B------:R-:W-:Y:S01]  /*7920*/  FADD.FTZ R170, R171, -R170 ;  /* 0x800000aaabaa7221 */ /* 0x000fe20000010000 */
[----:B-----5:R-:W-:Y:S01]  /*7930*/  @P1 SHF.L.U32 R160, R84, 0x10, RZ ;  /* 0x0000001054a01819 */ /* 0x020fe200000006ff */
[----:B------:R-:W-:Y:S01]  /*7940*/  FMUL.FTZ R145, R144, UR4 ;  /* 0x0000000490917c20 */ /* 0x000fe20008410000 */
[----:B------:R-:W-:Y:S01]  /*7950*/  IMAD.MOV.U32 R144, RZ, RZ, RZ ;  /* 0x000000ffff907224 */ /* 0x000fe200078e00ff */
[----:B------:R-:W-:Y:S01]  /*7960*/  PRMT R84, R68, 0x7632, R84 ;  /* 0x0000763244547816 */ /* 0x000fe20000000054 */
[--C-:B------:R-:W-:Y:S01]  /*7970*/  FFMA.FTZ R172, R172, UR24, R139.reuse ;  /* 0x00000018acac7c23 */ /* 0x100fe2000801008b */
[-C--:B------:R-:W-:Y:S01]  /*7980*/  @P1 FMUL.FTZ R144, R160, R145.reuse ;  /* 0x00000091a0901220 */ /* 0x080fe20000410000 */
[----:B------:R-:W-:Y:S01]  /*7990*/  @P1 SHF.L.U32 R160, R60, 0x10, RZ ;  /* 0x000000103ca01819 */ /* 0x000fe200000006ff */
[----:B------:R-:W-:Y:S01]  /*79a0*/  FFMA.FTZ R166, R166, UR24, R139 ;  /* 0x00000018a6a67c23 */ /* 0x000fe2000801008b */
[----:B------:R-:W-:Y:S01]  /*79b0*/  @P3 SHF.L.U32 R162, R85, 0x10, RZ ;  /* 0x0000001055a23819 */ /* 0x000fe200000006ff */
[----:B------:R-:W-:Y:S01]  /*79c0*/  FADD.FTZ R172, R173, -R172 ;  /* 0x800000acadac7221 */ /* 0x000fe20000010000 */
[----:B------:R-:W-:Y:S01]  /*79d0*/  PRMT R85, R69, 0x7632, R85 ;  /* 0x0000763245557816 */ /* 0x000fe20000000055 */
[----:B------:R-:W-:Y:S01]  /*79e0*/  @P1 FMUL.FTZ R159, R160, R145 ;  /* 0x00000091a09f1220 */ /* 0x000fe20000410000 */
[----:B------:R-:W-:Y:S01]  /*79f0*/  LOP3.LUT P1, RZ, R112, 0xff00, RZ, 0xc0, !PT ;  /* 0x0000ff0070ff7812 */ /* 0x000fe2000782c0ff */
[----:B------:R-:W-:Y:S01]  /*7a00*/  FADD.FTZ R166, R167, -R166 ;  /* 0x800000a6a7a67221 */ /* 0x000fe20000010000 */
[----:B------:R-:W-:Y:S01]  /*7a10*/  SHF.L.U32 R145, R84, 0x10, RZ ;  /* 0x0000001054917819 */ /* 0x000fe200000006ff */
[----:B------:R-:W-:Y:S01]  /*7a20*/  FFMA.FTZ R174, R174, UR24, R139 ;  /* 0x00000018aeae7c23 */ /* 0x000fe2000801008b */
[----:B------:R-:W-:-:S02]  /*7a30*/  LOP3.LUT P5, RZ, R113, 0xff, RZ, 0xc0, !PT ;  /* 0x000000ff71ff7812 */ /* 0x000fc400078ac0ff */
[----:B------:R-:W-:Y:S01]  /*7a40*/  LOP3.LUT P4, RZ, R113, 0xff00, RZ, 0xc0, !PT ;  /* 0x0000ff0071ff7812 */ /* 0x000fe2000788c0ff */
[----:B------:R-:W-:Y:S01]  /*7a50*/  FFMA.FTZ R145, R168, UR19, R145 ;  /* 0x00000013a8917c23 */ /* 0x000fe20008010091 */
[----:B------:R-:W-:Y:S01]  /*7a60*/  MOV R168, RZ ;  /* 0x000000ff00a87202 */ /* 0x000fe20000000f00 */
[----:B------:R-:W-:-:S04]  /*7a70*/  FADD.FTZ R174, R175, -R174 ;  /* 0x800000aeafae7221 */ /* 0x000fc80000010000 */
[----:B------:R-:W-:Y:S01]  /*7a80*/  @P1 PRMT R160, R84, 0x7632, R160 ;  /* 0x0000763254a01816 */ /* 0x000fe200000000a0 */
[----:B------:R-:W-:Y:S01]  /*7a90*/  FMUL.FTZ R84, R145, UR5 ;  /* 0x0000000591547c20 */ /* 0x000fe20008410000 */
[----:B------:R-:W-:Y:S02]  /*7aa0*/  HFMA2 R145, -RZ, RZ, 0, 0 ;  /* 0x00000000ff917431 */ /* 0x000fe400000001ff */
[----:B------:R-:W-:Y:S01]  /*7ab0*/  @P1 SHF.L.U32 R161, R160, 0x10, RZ ;  /* 0x00000010a0a11819 */ /* 0x000fe200000006ff */
[----:B------:R-:W-:Y:S01]  /*7ac0*/  FMUL.FTZ R160, R84, UR4 ;  /* 0x0000000454a07c20 */ /* 0x000fe20008410000 */
[----:B------:R-:W-:-:S03]  /*7ad0*/  MOV R84, RZ ;  /* 0x000000ff00547202 */ /* 0x000fc60000000f00 */
[----:B------:R-:W-:Y:S01]  /*7ae0*/  @P1 FMUL.FTZ R145, R161, R160 ;  /* 0x000000a0a1911220 */ /* 0x000fe20000410000 */
[----:B------:R-:W-:-:S05]  /*7af0*/  SHF.L.U32 R161, R69, 0x10, RZ ;  /* 0x0000001045a17819 */ /* 0x000fca00000006ff */
[----:B------:R-:W-:Y:S01]  /*7b00*/  FFMA.FTZ R164, R164, UR19, R161 ;  /* 0x00000013a4a47c23 */ /* 0x000fe200080100a1 */
[----:B------:R-:W-:-:S05]  /*7b10*/  @P1 SHF.L.U32 R161, R203, 0x10, RZ ;  /* 0x00000010cba11819 */ /* 0x000fca00000006ff */
[----:B------:R-:W-:Y:S01]  /*7b20*/  @P1 FMUL.FTZ R84, R161, R160 ;  /* 0x000000a0a1541220 */ /* 0x000fe20000410000 */
[----:B------:R-:W-:Y:S01]  /*7b30*/  FMUL.FTZ R160, R164, UR5 ;  /* 0x00000005a4a07c20 */ /* 0x000fe20008410000 */
[----:B------:R-:W-:Y:S02]  /*7b40*/  @P3 SHF.L.U32 R164, R61, 0x10, RZ ;  /* 0x000000103da43819 */ /* 0x000fe400000006ff */
[----:B------:R-:W-:Y:S01]  /*7b50*/  ISETP.GE.U32.AND P1, PT, R112, RZ, PT ;  /* 0x000000ff7000720c */ /* 0x000fe20003f26070 */
[----:B------:R-:W-:Y:S01]  /*7b60*/  FMUL.FTZ R161, R160, UR4 ;  /* 0x00000004a0a17c20 */ /* 0x000fe20008410000 */
[----:B------:R-:W-:Y:S01]  /*7b70*/  HFMA2 R160, -RZ, RZ, 0, 0 ;  /* 0x00000000ffa07431 */ /* 0x000fe200000001ff */
[C---:B------:R-:W-:Y:S02]  /*7b80*/  @P6 PRMT R112, R85.reuse, 0x7632, R112 ;  /* 0x0000763255706816 */ /* 0x040fe40000000070 */
[-C--:B------:R-:W-:Y:S01]  /*7b90*/  @P3 FMUL.FTZ R160, R162, R161.reuse ;  /* 0x000000a1a2a03220 */ /* 0x080fe20000410000 */
[----:B------:R-:W-:Y:S01]  /*7ba0*/  @P3 FMUL.FTZ R168, R164, R161 ;  /* 0x000000a1a4a83220 */ /* 0x000fe20000410000 */
[----:B------:R-:W-:-:S02]  /*7bb0*/  SHF.L.U32 R161, R85, 0x10, RZ ;  /* 0x0000001055a17819 */ /* 0x000fc400000006ff */
[C---:B------:R-:W-:Y:S02]  /*7bc0*/  LOP3.LUT P3, RZ, R113.reuse, 0xff0000, RZ, 0xc0, !PT ;  /* 0x00ff000071ff7812 */ /* 0x040fe4000786c0ff */
[----:B------:R-:W-:Y:S01]  /*7bd0*/  ISETP.GE.U32.AND.EX P1, PT, R113, 0x1000000, PT, P1 ;  /* 0x010000007100780c */ /* 0x000fe20003f26110 */
[----:B------:R-:W-:Y:S01]  /*7be0*/  FFMA.FTZ R161, R170, UR19, R161 ;  /* 0x00000013aaa17c23 */ /* 0x000fe200080100a1 */
[----:B------:R-:W-:Y:S02]  /*7bf0*/  @P6 SHF.L.U32 R113, R112, 0x10, RZ ;  /* 0x0000001070716819 */ /* 0x000fe400000006ff */
[----:B------:R-:W-:Y:S01]  /*7c00*/  @P5 SHF.L.U32 R164, R86, 0x10, RZ ;  /* 0x0000001056a45819 */ /* 0x000fe200000006ff */
[----:B------:R-:W-:Y:S01]  /*7c10*/  FMUL.FTZ R85, R161, UR5 ;  /* 0x00000005a1557c20 */ /* 0x000fe20008410000 */
[----:B------:R-:W-:Y:S01]  /*7c20*/  HFMA2 R161, -RZ, RZ, 0, 0 ;  /* 0x00000000ffa17431 */ /* 0x000fe200000001ff */
[----:B------:R-:W-:Y:S02]  /*7c30*/  @P5 SHF.L.U32 R170, R62, 0x10, RZ ;  /* 0x000000103eaa5819 */ /* 0x000fe400000006ff */
[----:B------:R-:W-:Y:S01]  /*7c40*/  FMUL.FTZ R112, R85, UR4 ;  /* 0x0000000455707c20 */ /* 0x000fe20008410000 */
[----:B------:R-:W-:-:S02]  /*7c50*/  MOV R85, RZ ;  /* 0x000000ff00557202 */ /* 0x000fc40000000f00 */
[----:B------:R-:W-:Y:S01]  /*7c60*/  @P3 SHF.L.U32 R167, R63, 0x10, RZ ;  /* 0x000000103fa73819 */ /* 0x000fe200000006ff */
[-C--:B------:R-:W-:Y:S01]  /*7c70*/  @P6 FMUL.FTZ R161, R113, R112.reuse ;  /* 0x0000007071a16220 */ /* 0x080fe20000410000 */
[----:B------:R-:W-:Y:S02]  /*7c80*/  @P6 SHF.L.U32 R113, R202, 0x10, RZ ;  /* 0x00000010ca716819 */ /* 0x000fe400000006ff */
[----:B------:R-:W-:Y:S02]  /*7c90*/  @P1 SHF.L.U32 R169, R200, 0x10, RZ ;  /* 0x00000010c8a91819 */ /* 0x000fe400000006ff */
[----:B------:R-:W-:Y:S01]  /*7ca0*/  F2FP.BF16.F32.PACK_AB R84, R84, R159 ;  /* 0x0000009f5454723e */ /* 0x000fe200000010ff */
[----:B------:R-:W-:Y:S01]  /*7cb0*/  @P6 FMUL.FTZ R85, R113, R112 ;  /* 0x0000007071556220 */ /* 0x000fe20000410000 */
[----:B------:R-:W-:Y:S01]  /*7cc0*/  FFMA.FTZ R112, R163, UR24, R139 ;  /* 0x00000018a3707c23 */ /* 0x000fe2000801008b */
[----:B------:R-:W-:Y:S02]  /*7cd0*/  SHF.L.U32 R113, R70, 0x10, RZ ;  /* 0x0000001046717819 */ /* 0x000fe400000006ff */
[----:B------:R-:W-:Y:S01]  /*7ce0*/  CS2R R162, SRZ ;  /* 0x0000000000a27805 */ /* 0x000fe2000001ff00 */
[----:B------:R-:W-:Y:S01]  /*7cf0*/  FADD.FTZ R112, R165, -R112 ;  /* 0x80000070a5707221 */ /* 0x000fe20000010000 */
[----:B------:R-:W-:-:S02]  /*7d00*/  @P4 SHF.L.U32 R165, R201, 0x10, RZ ;  /* 0x00000010c9a54819 */ /* 0x000fc400000006ff */
[----:B------:R-:W-:Y:S01]  /*7d10*/  F2FP.BF16.F32.PACK_AB R85, R85, R168 ;  /* 0x000000a85555723e */ /* 0x000fe200000010ff */
[--C-:B------:R-:W-:Y:S01]  /*7d20*/  FFMA.FTZ R112, R112, UR19, R113.reuse ;  /* 0x0000001370707c23 */ /* 0x100fe20008010071 */
[----:B------:R-:W-:-:S03]  /*7d30*/  PRMT R113, R70, 0x7632, R113 ;  /* 0x0000763246717816 */ /* 0x000fc60000000071 */
[----:B------:R-:W-:Y:S01]  /*7d40*/  FMUL.FTZ R112, R112, UR5 ;  /* 0x0000000570707c20 */ /* 0x000fe20008410000 */
[----:B------:R-:W-:-:S05]  /*7d50*/  SHF.L.U32 R113, R113, 0x10, RZ ;  /* 0x0000001071717819 */ /* 0x000fca00000006ff */
[----:B------:R-:W-:Y:S01]  /*7d60*/  FFMA.FTZ R172, R172, UR19, R113 ;  /* 0x00000013acac7c23 */ /* 0x000fe20008010071 */
[----:B------:R-:W-:Y:S01]  /*7d70*/  FMUL.FTZ R113, R112, UR4 ;  /* 0x0000000470717c20 */ /* 0x000fe20008410000 */
[----:B------:R-:W-:-:S03]  /*7d80*/  IMAD.MOV.U32 R112, RZ, RZ, RZ ;  /* 0x000000ffff707224 */ /* 0x000fc600078e00ff */
[-C--:B------:R-:W-:Y:S01]  /*7d90*/  @P5 FMUL.FTZ R162, R164, R113.reuse ;  /* 0x00000071a4a25220 */ /* 0x080fe20000410000 */
[----:B------:R-:W-:Y:S01]  /*7da0*/  @P5 FMUL.FTZ R112, R170, R113 ;  /* 0x00000071aa705220 */ /* 0x000fe20000410000 */
[----:B------:R-:W-:Y:S01]  /*7db0*/  @P4 PRMT R113, R86, 0x7632, R113 ;  /* 0x0000763256714816 */ /* 0x000fe20000000071 */
[----:B------:R-:W-:Y:S01]  /*7dc0*/  FMUL.FTZ R86, R172, UR5 ;  /* 0x00000005ac567c20 */ /* 0x000fe20008410000 */
[----:B------:R-:W-:Y:S02]  /*7dd0*/  PRMT R164, R71, 0x7632, R164 ;  /* 0x0000763247a47816 */ /* 0x000fe400000000a4 */
[----:B------:R-:W-:Y:S01]  /*7de0*/  @P4 SHF.L.U32 R113, R113, 0x10, RZ ;  /* 0x0000001071714819 */ /* 0x000fe200000006ff */
[----:B------:R-:W-:-:S04]  /*7df0*/  FMUL.FTZ R86, R86, UR4 ;  /* 0x0000000456567c20 */ /* 0x000fc80008410000 */
[-C--:B------:R-:W-:Y:S01]  /*7e00*/  @P4 FMUL.FTZ R163, R113, R86.reuse ;  /* 0x0000005671a34220 */ /* 0x080fe20000410000 */
[----:B------:R-:W-:Y:S02]  /*7e10*/  HFMA2 R113, -RZ, RZ, 0, 0 ;  /* 0x00000000ff717431 */ /* 0x000fe400000001ff */
[----:B------:R-:W-:Y:S01]  /*7e20*/  @P4 FMUL.FTZ R113, R165, R86 ;  /* 0x00000056a5714220 */ /* 0x000fe20000410000 */
[----:B------:R-:W-:-:S05]  /*7e30*/  SHF.L.U32 R165, R71, 0x10, RZ ;  /* 0x0000001047a57819 */ /* 0x000fca00000006ff */
[----:B------:R-:W-:Y:S01]  /*7e40*/  FFMA.FTZ R86, R166, UR19, R165 ;  /* 0x00000013a6567c23 */ /* 0x000fe200080100a5 */
[----:B------:R-:W-:Y:S01]  /*7e50*/  SHF.L.U32 R165, R164, 0x10, RZ ;  /* 0x00000010a4a57819 */ /* 0x000fe200000006ff */
[----:B------:R-:W-:Y:S01]  /*7e60*/  HFMA2 R166, -RZ, RZ, 0, 0 ;  /* 0x00000000ffa67431 */ /* 0x000fe200000001ff */
[----:B------:R-:W-:Y:S01]  /*7e70*/  MOV R164, RZ ;  /* 0x000000ff00a47202 */ /* 0x000fe20000000f00 */
[----:B------:R-:W-:Y:S02]  /*7e80*/  FMUL.FTZ R86, R86, UR5 ;  /* 0x0000000556567c20 */ /* 0x000fe40008410000 */
[----:B------:R-:W-:Y:S01]  /*7e90*/  FFMA.FTZ R174, R174, UR19, R165 ;  /* 0x00000013aeae7c23 */ /* 0x000fe200080100a5 */
[C---:B------:R-:W-:Y:S01]  /*7ea0*/  @P3 SHF.L.U32 R165, R87.reuse, 0x10, RZ ;  /* 0x0000001057a53819 */ /* 0x040fe200000006ff */
[----:B------:R-:W-:Y:S01]  /*7eb0*/  FMUL.FTZ R86, R86, UR4 ;  /* 0x0000000456567c20 */ /* 0x000fe20008410000 */
[----:B------:R-:W-:-:S03]  /*7ec0*/  @P1 PRMT R87, R87, 0x7632, R87 ;  /* 0x0000763257571816 */ /* 0x000fc60000000057 */
[-C--:B------:R-:W-:Y:S01]  /*7ed0*/  @P3 FMUL.FTZ R164, R165, R86.reuse ;  /* 0x00000056a5a43220 */ /* 0x080fe20000410000 */
[----:B------:R-:W-:Y:S01]  /*7ee0*/  @P3 FMUL.FTZ R166, R167, R86 ;  /* 0x00000056a7a63220 */ /* 0x000fe20000410000 */
[----:B------:R-:W-:Y:S01]  /*7ef0*/  FMUL.FTZ R86, R174, UR5 ;  /* 0x00000005ae567c20 */ /* 0x000fe20008410000 */
[----:B------:R-:W-:Y:S01]  /*7f00*/  @P1 SHF.L.U32 R167, R87, 0x10, RZ ;  /* 0x0000001057a71819 */ /* 0x000fe200000006ff */
[----:B------:R-:W-:Y:S01]  /*7f10*/  HFMA2 R165, -RZ, RZ, 0, 0 ;  /* 0x00000000ffa57431 */ /* 0x000fe200000001ff */
[----:B------:R-:W-:Y:S01]  /*7f20*/  MOV R87, RZ ;  /* 0x000000ff00577202 */ /* 0x000fe20000000f00 */
[----:B------:R-:W-:-:S04]  /*7f30*/  FMUL.FTZ R86, R86, UR4 ;  /* 0x0000000456567c20 */ /* 0x000fc80008410000 */
[-C--:B------:R-:W-:Y:S01]  /*7f40*/  @P1 FMUL.FTZ R87, R169, R86.reuse ;  /* 0x00000056a9571220 */ /* 0x080fe20000410000 */
[----:B------:R-:W-:Y:S01]  /*7f50*/  @P1 FMUL.FTZ R165, R167, R86 ;  /* 0x00000056a7a51220 */ /* 0x000fe20000410000 */
[----:B------:R-:W-:-:S03]  /*7f60*/  F2FP.BF16.F32.PACK_AB R86, R113, R112 ;  /* 0x000000707156723e */ /* 0x000fc600000010ff */
[----:B------:R-:W-:-:S07]  /*7f70*/  F2FP.BF16.F32.PACK_AB R87, R87, R166 ;  /* 0x000000a65757723e */ /* 0x000fce00000010ff */
.L_x_964:
[----:B------:R-:W0:Y:S02]  /*7f80*/  @P0 LDC.64 R112, c[0x0][0x478] ;  /* 0x00011e00ff700b82 */ /* 0x000e240000000a00 */
[----:B0-----:R-:W-:-:S05]  /*7f90*/  @P0 IMAD.WIDE.U32 R112, R136, 0x10, R112 ;  /* 0x0000001088700825 */ /* 0x001fca00078e0070 */
[----:B------:R0:W-:Y:S02]  /*7fa0*/  @P0 STG.E.128 desc[UR12][R112.64], R80 ;  /* 0x0000005070000986 */ /* 0x0001e4000c101d0c */
[----:B0-----:R-:W-:-:S05]  /*7fb0*/  IMAD.WIDE.U32 R112, R136, 0x10, R198 ;  /* 0x0000001088707825 */ /* 0x001fca00078e00c6 */
[----:B------:R0:W-:Y:S01]  /*7fc0*/  STG.E.128 desc[UR12][R112.64], R84 ;  /* 0x0000005470007986 */ /* 0x0001e2000c101d0c */
[----:B------:R-:W-:Y:S02]  /*7fd0*/  PRMT R166, R48, 0x7632, R166 ;  /* 0x0000763230a67816 */ /* 0x000fe400000000a6 */
[----:B------:R-:W-:Y:S02]  /*7fe0*/  PRMT R167, R49, 0x7632, R167 ;  /* 0x0000763231a77816 */ /* 0x000fe400000000a7 */
[----:B0-----:R-:W-:-:S05]  /*7ff0*/  IADD3 R112, PT, PT, R137, 0x100, RZ ;  /* 0x0000010089707810 */ /* 0x001fca0007ffe0ff */
[----:B------:R-:W-:Y:S01]  /*8000*/  IMAD.WIDE.U32 R84, R112, 0x10, R226 ;  /* 0x0000001070547825 */ /* 0x000fe200078e00e2 */
[----:B------:R-:W-:Y:S02]  /*8010*/  PRMT R137, R50, 0x7632, R137 ;  /* 0x0000763232897816 */ /* 0x000fe40000000089 */
[----:B------:R-:W-:-:S03]  /*8020*/  PRMT R136, R51, 0x7632, R136 ;  /* 0x0000763233887816 */ /* 0x000fc60000000088 */
[----:B------:R-:W5:Y:S01]  /*8030*/  LDG.E.128 R84, desc[UR12][R84.64] ;  /* 0x0000000c54547981 */ /* 0x000f62000c1e1d00 */
[----:B------:R-:W-:Y:S05]  /*8040*/  @!P0 BRA `(.L_x_965) ;  /* 0x0000000400e08947 */ /* 0x000fea0003800000 */
[--C-:B------:R-:W-:Y:S01]  /*8050*/  FFMA.FTZ R141, R141, UR24, R139.reuse ;  /* 0x000000188d8d7c23 */ /* 0x100fe2000801008b */
[----:B------:R-:W-:Y:S01]  /*8060*/  SHF.L.U32 R80, R72, 0x10, RZ ;  /* 0x0000001048507819 */ /* 0x000fe200000006ff */
[----:B------:R-:W-:Y:S01]  /*8070*/  FFMA.FTZ R148, R148, UR24, R139 ;  /* 0x0000001894947c23 */ /* 0x000fe2000801008b */
[----:B------:R-:W-:Y:S01]  /*8080*/  LOP3.LUT P1, RZ, R104, 0xff, RZ, 0xc0, !PT ;  /* 0x000000ff68ff7812 */ /* 0x000fe2000782c0ff */
[----:B------:R-:W-:Y:S01]  /*8090*/  FADD.FTZ R141, R142, -R141 ;  /* 0x8000008d8e8d7221 */ /* 0x000fe20000010000 */
[----:B------:R-:W-:Y:S02]  /*80a0*/  HFMA2 R113, -RZ, RZ, 0, 0 ;  /* 0x00000000ff717431 */ /* 0x000fe400000001ff */
[----:B------:R-:W-:Y:S01]  /*80b0*/  FADD.FTZ R148, R149, -R148 ;  /* 0x8000009495947221 */ /* 0x000fe20000010000 */
[--C-:B------:R-:W-:Y:S01]  /*80c0*/  FFMA.FTZ R143, R143, UR24, R139.reuse ;  /* 0x000000188f8f7c23 */ /* 0x100fe2000801008b */
[----:B------:R-:W-:Y:S01]  /*80d0*/  FFMA.FTZ R80, R141, UR19, R80 ;  /* 0x000000138d507c23 */ /* 0x000fe20008010050 */
[----:B------:R-:W-:Y:S01]  /*80e0*/  MOV R141, RZ ;  /* 0x000000ff008d7202 */ /* 0x000fe20000000f00 */
[----:B------:R-:W-:Y:S01]  /*80f0*/  FFMA.FTZ R156, R156, UR24, R139 ;  /* 0x000000189c9c7c23 */ /* 0x000fe2000801008b */
[----:B------:R-:W-:Y:S01]  /*8100*/  FADD.FTZ R146, R146, -R143 ;  /* 0x8000008f92927221 */ /* 0x000fe20000010000 */
[----:B------:R-:W-:Y:S01]  /*8110*/  FMUL.FTZ R81, R80, UR5 ;  /* 0x0000000550517c20 */ /* 0x000fe20008410000 */
[----:B------:R-:W-:-:S02]  /*8120*/  LOP3.LUT P3, RZ, R104, 0xff0000, RZ, 0xc0, !PT ;  /* 0x00ff000068ff7812 */ /* 0x000fc4000786c0ff */
[----:B------:R-:W-:Y:S02]  /*8130*/  CS2R R142, SRZ ;  /* 0x00000000008e7805 */ /* 0x000fe4000001ff00 */
[----:B------:R-:W-:Y:S01]  /*8140*/  LOP3.LUT P6, RZ, R104, 0xff000000, RZ, 0xc0, !PT ;  /* 0xff00000068ff7812 */ /* 0x000fe200078cc0ff */
[----:B------:R-:W-:Y:S01]  /*8150*/  FMUL.FTZ R82, R81, UR4 ;  /* 0x0000000451527c20 */ /* 0x000fe20008410000 */
[----:B-----5:R-:W-:Y:S01]  /*8160*/  @P1 SHF.L.U32 R81, R84, 0x10, RZ ;  /* 0x0000001054511819 */ /* 0x020fe200000006ff */
[----:B------:R-:W-:Y:S02]  /*8170*/  @P1 IMAD.U32 R83, R48, 0x10000, RZ ;  /* 0x0001000030531824 */ /* 0x000fe400078e00ff */
[----:B------:R-:W-:Y:S01]  /*8180*/  FADD.FTZ R151, R151, -R156 ;  /* 0x8000009c97977221 */ /* 0x000fe20000010000 */
[----:B------:R-:W-:Y:S01]  /*8190*/  FFMA.FTZ R147, R147, UR24, R139 ;  /* 0x0000001893937c23 */ /* 0x000fe2000801008b */
[----:B------:R-:W-:Y:S01]  /*81a0*/  LOP3.LUT P5, RZ, R105, 0xff, RZ, 0xc0, !PT ;  /* 0x000000ff69ff7812 */ /* 0x000fe200078ac0ff */
[----:B------:R-:W-:Y:S01]  /*81b0*/  @P1 FMUL.FTZ R141, R82, R81 ;  /* 0x00000051528d1220 */ /* 0x000fe20000410000 */
[----:B------:R-:W-:Y:S01]  /*81c0*/  PRMT R81, R72, 0x7632, R81 ;  /* 0x0000763248517816 */ /* 0x000fe20000000051 */
[----:B------:R-:W-:Y:S01]  /*81d0*/  @P1 FMUL.FTZ R113, R83, R82 ;  /* 0x0000005253711220 */ /* 0x000fe20000410000 */
[----:B------:R-:W-:Y:S01]  /*81e0*/  LOP3.LUT P1, RZ, R104, 0xff00, RZ, 0xc0, !PT ;  /* 0x0000ff0068ff7812 */ /* 0x000fe2000782c0ff */
[----:B------:R-:W-:Y:S01]  /*81f0*/  FADD.FTZ R147, R150, -R147 ;  /* 0x8000009396937221 */ /* 0x000fe20000010000 */
[----:B------:R-:W-:Y:S01]  /*8200*/  SHF.L.U32 R81, R81, 0x10, RZ ;  /* 0x0000001051517819 */ /* 0x000fe200000006ff */
[----:B------:R-:W-:Y:S01]  /*8210*/  FFMA.FTZ R158, R158, UR24, R139 ;  /* 0x000000189e9e7c23 */ /* 0x000fe2000801008b */
[----:B------:R-:W-:-:S02]  /*8220*/  @P6 SHF.L.U32 R167, R167, 0x10, RZ ;  /* 0x00000010a7a76819 */ /* 0x000fc400000006ff */
[----:B------:R-:W-:Y:S01]  /*8230*/  LOP3.LUT P4, RZ, R105, 0xff00, RZ, 0xc0, !PT ;  /* 0x0000ff0069ff7812 */ /* 0x000fe2000788c0ff */
[----:B------:R-:W-:Y:S01]  /*8240*/  FFMA.FTZ R159, R148, UR19, R81 ;  /* 0x00000013949f7c23 */ /* 0x000fe20008010051 */
[----:B------:R-:W-:Y:S01]  /*8250*/  FADD.FTZ R155, R155, -R158 ;  /* 0x8000009e9b9b7221 */ /* 0x000fe20000010000 */
[----:B------:R-:W-:Y:S02]  /*8260*/  @P5 SHF.L.U32 R149, R50, 0x10, RZ ;  /* 0x0000001032955819 */ /* 0x000fe400000006ff */
[C---:B------:R-:W-:Y:S01]  /*8270*/  FMUL.FTZ R81, R159.reuse, UR5 ;  /* 0x000000059f517c20 */ /* 0x040fe20008410000 */
[----:B------:R-:W-:Y:S02]  /*8280*/  F2FP.BF16.F32.PACK_AB R80, R159, R80 ;  /* 0x000000509f50723e */ /* 0x000fe400000010ff */
[----:B------:R-:W-:Y:S01]  /*8290*/  @P1 PRMT R84, R84, 0x7632, R84 ;  /* 0x0000763254541816 */ /* 0x000fe20000000054 */
[----:B------:R-:W-:Y:S01]  /*82a0*/  FMUL.FTZ R83, R81, UR4 ;  /* 0x0000000451537c20 */ /* 0x000fe20008410000 */
[----:B------:R-:W-:-:S02]  /*82b0*/  SHF.L.U32 R81, R73, 0x10, RZ ;  /* 0x0000001049517819 */ /* 0x000fc400000006ff */
[----:B------:R-:W-:Y:S02]  /*82c0*/  @P1 SHF.L.U32 R84, R84, 0x10, RZ ;  /* 0x0000001054541819 */ /* 0x000fe400000006ff */
[----:B------:R-:W-:Y:S01]  /*82d0*/  @P1 SHF.L.U32 R166, R166, 0x10, RZ ;  /* 0x00000010a6a61819 */ /* 0x000fe200000006ff */
[----:B------:R-:W-:Y:S01]  /*82e0*/  FFMA.FTZ R81, R146, UR19, R81 ;  /* 0x0000001392517c23 */ /* 0x000fe20008010051 */
[----:B------:R-:W-:Y:S01]  /*82f0*/  @P3 SHF.L.U32 R146, R49, 0x10, RZ ;  /* 0x0000001031923819 */ /* 0x000fe200000006ff */
[----:B------:R-:W-:Y:S01]  /*8300*/  @P1 FMUL.FTZ R142, R83, R84 ;  /* 0x00000054538e1220 */ /* 0x000fe20000410000 */
[----:B------:R-:W-:Y:S01]  /*8310*/  MOV R84, RZ ;  /* 0x000000ff00547202 */ /* 0x000fe20000000f00 */
[----:B------:R-:W-:Y:S01]  /*8320*/  FMUL.FTZ R82, R81, UR5 ;  /* 0x0000000551527c20 */ /* 0x000fe20008410000 */
[----:B------:R-:W-:Y:S01]  /*8330*/  @P1 FMUL.FTZ R84, R166, R83 ;  /* 0x00000053a6541220 */ /* 0x000fe20000410000 */
[----:B------:R-:W-:Y:S01]  /*8340*/  HFMA2 R166, -RZ, RZ, 0, 0 ;  /* 0x00000000ffa67431 */ /* 0x000fe200000001ff */
[----:B------:R-:W-:Y:S01]  /*8350*/  ISETP.GE.U32.AND P1, PT, R104, RZ, PT ;  /* 0x000000ff6800720c */ /* 0x000fe20003f26070 */
[----:B------:R-:W-:Y:S01]  /*8360*/  FMUL.FTZ R83, R82, UR4 ;  /* 0x0000000452537c20 */ /* 0x000fe20008410000 */
[----:B------:R-:W-:Y:S01]  /*8370*/  @P3 SHF.L.U32 R82, R85, 0x10, RZ ;  /* 0x0000001055523819 */ /* 0x000fe200000006ff */
[----:B------:R-:W-:Y:S01]  /*8380*/  FFMA.FTZ R104, R157, UR24, R139 ;  /* 0x000000189d687c23 */ /* 0x000fe2000801008b */
[----:B------:R-:W-:Y:S01]  /*8390*/  @P6 PRMT R85, R85, 0x7632, R85 ;  /* 0x0000763255556816 */ /* 0x000fe20000000055 */
[----:B------:R-:W-:Y:S01]  /*83a0*/  @P3 FMUL.FTZ R166, R146, R83 ;  /* 0x0000005392a63220 */ /* 0x000fe20000410000 */
[----:B------:R-:W-:Y:S01]  /*83b0*/  MOV R146, RZ ;  /* 0x000000ff00927202 */ /* 0x000fe20000000f00 */
[----:B------:R-:W-:Y:S01]  /*83c0*/  @P3 FMUL.FTZ R143, R83, R82 ;  /* 0x00000052538f3220 */ /* 0x000fe20000410000 */
[----:B------:R-:W-:Y:S01]  /*83d0*/  PRMT R82, R73, 0x7632, R82 ;  /* 0x0000763249527816 */ /* 0x000fe20000000052 */
[----:B------:R-:W-:Y:S01]  /*83e0*/  FADD.FTZ R104, R153, -R104 ;  /* 0x8000006899687221 */ /* 0x000fe20000010000 */
[----:B------:R-:W-:-:S02]  /*83f0*/  @P6 SHF.L.U32 R85, R85, 0x10, RZ ;  /* 0x0000001055556819 */ /* 0x000fc400000006ff */
[----:B------:R-:W-:Y:S02]  /*8400*/  SHF.L.U32 R82, R82, 0x10, RZ ;  /* 0x0000001052527819 */ /* 0x000fe400000006ff */
[----:B------:R-:W-:Y:S02]  /*8410*/  PRMT R83, R74, 0x7632, R83 ;  /* 0x000076324a537816 */ /* 0x000fe40000000053 */
[----:B------:R-:W-:Y:S01]  /*8420*/  LOP3.LUT P3, RZ, R105, 0xff0000, RZ, 0xc0, !PT ;  /* 0x00ff000069ff7812 */ /* 0x000fe2000786c0ff */
[----:B------:R-:W-:Y:S01]  /*8430*/  FFMA.FTZ R156, R151, UR19, R82 ;  /* 0x00000013979c7c23 */ /* 0x000fe20008010052 */
[----:B------:R-:W-:Y:S02]  /*8440*/  ISETP.GE.U32.AND.EX P1, PT, R105, 0x1000000, PT, P1 ;  /* 0x010000006900780c */ /* 0x000fe40003f26110 */
[----:B------:R-:W-:Y:S01]  /*8450*/  SHF.L.U32 R105, R83, 0x10, RZ ;  /* 0x0000001053697819 */ /* 0x000fe200000006ff */
[C---:B------:R-:W-:Y:S01]  /*8460*/  FMUL.FTZ R82, R156.reuse, UR5 ;  /* 0x000000059c527c20 */ /* 0x040fe20008410000 */
[----:B------:R-:W-:-:S02]  /*8470*/  F2FP.BF16.F32.PACK_AB R81, R156, R81 ;  /* 0x000000519c51723e */ /* 0x000fc400000010ff */
[----:B------:R-:W-:Y:S01]  /*8480*/  F2FP.BF16.F32.PACK_AB R84, R84, R113 ;  /* 0x000000715454723e */ /* 0x000fe200000010ff */
[----:B------:R-:W-:Y:S01]  /*8490*/  FMUL.FTZ R82, R82, UR4 ;  /* 0x0000000452527c20 */ /* 0x000fe20008410000 */
[----:B------:R-:W-:Y:S01]  /*84a0*/  FFMA.FTZ R105, R104, UR19, R105 ;  /* 0x0000001368697c23 */ /* 0x000fe20008010069 */
[----:B------:R-:W-:Y:S02]  /*84b0*/  HFMA2 R104, -RZ, RZ, 0, 0 ;  /* 0x00000000ff687431 */ /* 0x000fe400000001ff */
[----:B------:R-:W-:Y:S01]  /*84c0*/  @P6 FMUL.FTZ R146, R82, R85 ;  /* 0x0000005552926220 */ /* 0x000fe20000410000 */
[----:B------:R-:W-:Y:S02]  /*84d0*/  HFMA2 R85, -RZ, RZ, 0, 0 ;  /* 0x00000000ff557431 */ /* 0x000fe400000001ff */
[----:B------:R-:W-:Y:S01]  /*84e0*/  @P6 FMUL.FTZ R85, R167, R82 ;  /* 0x00000052a7556220 */ /* 0x000fe20000410000 */
[----:B------:R-:W-:Y:S02]  /*84f0*/  SHF.L.U32 R82, R74, 0x10, RZ ;  /* 0x000000104a527819 */ /* 0x000fe400000006ff */
[----:B------:R-:W-:-:S02]  /*8500*/  @P3 SHF.L.U32 R153, R51, 0x10, RZ ;  /* 0x0000001033993819 */ /* 0x000fc400000006ff */
[----:B------:R-:W-:Y:S01]  /*8510*/  F2FP.BF16.F32.PACK_AB R85, R85, R166 ;  /* 0x000000a65555723e */ /* 0x000fe200000010ff */
[----:B------:R-:W-:Y:S01]  /*8520*/  FFMA.FTZ R82, R147, UR19, R82 ;  /* 0x0000001393527c23 */ /* 0x000fe20008010052 */
[----:B------:R-:W-:-:S03]  /*8530*/  MOV R147, RZ ;  /* 0x000000ff00937202 */ /* 0x000fc60000000f00 */
[----:B------:R-:W-:Y:S01]  /*8540*/  FMUL.FTZ R83, R82, UR5 ;  /* 0x0000000552537c20 */ /* 0x000fe20008410000 */
[----:B------:R-:W-:-:S03]  /*8550*/  F2FP.BF16.F32.PACK_AB R82, R105, R82 ;  /* 0x000000526952723e */ /* 0x000fc600000010ff */
[----:B------:R-:W-:Y:S01]  /*8560*/  FMUL.FTZ R148, R83, UR4 ;  /* 0x0000000453947c20 */ /* 0x000fe20008410000 */
[C---:B------:R-:W-:Y:S02]  /*8570*/  @P5 SHF.L.U32 R83, R86.reuse, 0x10, RZ ;  /* 0x0000001056535819 */ /* 0x040fe400000006ff */
[----:B------:R-:W-:Y:S01]  /*8580*/  @P4 PRMT R86, R86, 0x7632, R86 ;  /* 0x0000763256564816 */ /* 0x000fe20000000056 */
[----:B------:R-:W-:Y:S02]  /*8590*/  @P5 FMUL.FTZ R104, R149, R148 ;  /* 0x0000009495685220 */ /* 0x000fe40000410000 */
[----:B------:R-:W-:Y:S01]  /*85a0*/  @P5 FMUL.FTZ R147, R148, R83 ;  /* 0x0000005394935220 */ /* 0x000fe20000410000 */
[----:B------:R-:W-:Y:S01]  /*85b0*/  FMUL.FTZ R83, R105, UR5 ;  /* 0x0000000569537c20 */ /* 0x000fe20008410000 */
[----:B------:R-:W-:Y:S02]  /*85c0*/  @P4 SHF.L.U32 R86, R86, 0x10, RZ ;  /* 0x0000001056564819 */ /* 0x000fe400000006ff */
[----:B------:R-:W-:Y:S01]  /*85d0*/  CS2R R148, SRZ ;  /* 0x0000000000947805 */ /* 0x000fe2000001ff00 */
[----:B------:R-:W-:-:S04]  /*85e0*/  FMUL.FTZ R83, R83, UR4 ;  /* 0x0000000453537c20 */ /* 0x000fc80008410000 */
[----:B------:R-:W-:Y:S01]  /*85f0*/  @P4 FMUL.FTZ R148, R83, R86 ;  /* 0x0000005653944220 */ /* 0x000fe20000410000 */
[----:B------:R-:W-:Y:S01]  /*8600*/  @P4 IMAD.U32 R86, R137, 0x10000, RZ ;  /* 0x0001000089564824 */ /* 0x000fe200078e00ff */
[----:B------:R-:W-:-:S03]  /*8610*/  MOV R137, RZ ;  /* 0x000000ff00897202 */ /* 0x000fc60000000f00 */
[----:B------:R-:W-:Y:S01]  /*8620*/  @P4 FMUL.FTZ R137, R86, R83 ;  /* 0x0000005356894220 */ /* 0x000fe20000410000 */
[----:B------:R-:W-:-:S04]  /*8630*/  FFMA.FTZ R83, R152, UR24, R139 ;  /* 0x0000001898537c23 */ /* 0x000fc8000801008b */
[----:B------:R-:W-:Y:S01]  /*8640*/  FADD.FTZ R154, R154, -R83 ;  /* 0x800000539a9a7221 */ /* 0x000fe20000010000 */
[----:B------:R-:W-:-:S05]  /*8650*/  SHF.L.U32 R83, R75, 0x10, RZ ;  /* 0x000000104b537819 */ /* 0x000fca00000006ff */
[--C-:B------:R-:W-:Y:S01]  /*8660*/  FFMA.FTZ R151, R154, UR19, R83.reuse ;  /* 0x000000139a977c23 */ /* 0x100fe20008010053 */
[----:B------:R-:W-:-:S04]  /*8670*/  PRMT R83, R75, 0x7632, R83 ;  /* 0x000076324b537816 */ /* 0x000fc80000000053 */
[----:B------:R-:W-:Y:S01]  /*8680*/  SHF.L.U32 R86, R83, 0x10, RZ ;  /* 0x0000001053567819 */ /* 0x000fe200000006ff */
[----:B------:R-:W-:-:S04]  /*8690*/  FMUL.FTZ R83, R151, UR5 ;  /* 0x0000000597537c20 */ /* 0x000fc80008410000 */
[----:B------:R-:W-:Y:S01]  /*86a0*/  FMUL.FTZ R150, R83, UR4 ;  /* 0x0000000453967c20 */ /* 0x000fe20008410000 */
[----:B------:R-:W-:Y:S01]  /*86b0*/  @P3 SHF.L.U32 R83, R87, 0x10, RZ ;  /* 0x0000001057533819 */ /* 0x000fe200000006ff */
[----:B------:R-:W-:Y:S01]  /*86c0*/  FFMA.FTZ R152, R155, UR19, R86 ;  /* 0x000000139b987c23 */ /* 0x000fe20008010056 */
[----:B------:R-:W-:Y:S01]  /*86d0*/  @P1 PRMT R87, R87, 0x7632, R87 ;  /* 0x0000763257571816 */ /* 0x000fe20000000057 */
[----:B------:R-:W-:Y:S02]  /*86e0*/  HFMA2 R86, -RZ, RZ, 0, 0 ;  /* 0x00000000ff567431 */ /* 0x000fe400000001ff */
[----:B------:R-:W-:Y:S01]  /*86f0*/  @P3 FMUL.FTZ R86, R153, R150 ;  /* 0x0000009699563220 */ /* 0x000fe20000410000 */
[----:B------:R-:W-:Y:S01]  /*8700*/  @P3 FMUL.FTZ R149, R150, R83 ;  /* 0x0000005396953220 */ /* 0x000fe20000410000 */
[----:B------:R-:W-:Y:S01]  /*8710*/  FMUL.FTZ R83, R152, UR5 ;  /* 0x0000000598537c20 */ /* 0x000fe20008410000 */
[----:B------:R-:W-:Y:S02]  /*8720*/  @P1 SHF.L.U32 R87, R87, 0x10, RZ ;  /* 0x0000001057571819 */ /* 0x000fe400000006ff */
[----:B------:R-:W-:Y:S01]  /*8730*/  MOV R150, RZ ;  /* 0x000000ff00967202 */ /* 0x000fe20000000f00 */
[----:B------:R-:W-:Y:S01]  /*8740*/  FMUL.FTZ R154, R83, UR4 ;  /* 0x00000004539a7c20 */ /* 0x000fe20008410000 */
[----:B------:R-:W-:-:S03]  /*8750*/  @P1 SHF.L.U32 R83, R136, 0x10, RZ ;  /* 0x0000001088531819 */ /* 0x000fc600000006ff */
[----:B------:R-:W-:Y:S01]  /*8760*/  @P1 FMUL.FTZ R150, R154, R87 ;  /* 0x000000579a961220 */ /* 0x000fe20000410000 */
[----:B------:R-:W-:Y:S02]  /*8770*/  HFMA2 R87, -RZ, RZ, 0, 0 ;  /* 0x00000000ff577431 */ /* 0x000fe400000001ff */
[----:B------:R-:W-:Y:S01]  /*8780*/  @P1 FMUL.FTZ R87, R83, R154 ;  /* 0x0000009a53571220 */ /* 0x000fe20000410000 */
[----:B------:R-:W-:-:S04]  /*8790*/  F2FP.BF16.F32.PACK_AB R83, R152, R151 ;  /* 0x000000979853723e */ /* 0x000fc800000010ff */
[----:B------:R-:W-:Y:S02]  /*87a0*/  F2FP.BF16.F32.PACK_AB R87, R87, R86 ;  /* 0x000000565757723e */ /* 0x000fe400000010ff */
[----:B------:R-:W-:Y:S01]  /*87b0*/  F2FP.BF16.F32.PACK_AB R86, R137, R104 ;  /* 0x000000688956723e */ /* 0x000fe200000010ff */
[----:B------:R-:W-:Y:S06]  /*87c0*/  BRA `(.L_x_966) ;  /* 0x0000000400d47947 */ /* 0x000fec0003800000 */
.L_x_965:
[--C-:B------:R-:W-:Y:S01]  /*87d0*/  FFMA.FTZ R141, R141, UR24, R139.reuse ;  /* 0x000000188d8d7c23 */ /* 0x100fe2000801008b */
[----:B------:R-:W-:Y:S01]  /*87e0*/  LOP3.LUT P1, RZ, R104, 0xff, RZ, 0xc0, !PT ;  /* 0x000000ff68ff7812 */ /* 0x000fe2000782c0ff */
[--C-:B------:R-:W-:Y:S01]  /*87f0*/  FFMA.FTZ R148, R148, UR24, R139.reuse ;  /* 0x0000001894947c23 */ /* 0x100fe2000801008b */
[----:B------:R-:W-:Y:S01]  /*8800*/  FFMA.FTZ R143, R143, UR24, R139 ;  /* 0x000000188f8f7c23 */ /* 0x000fe2000801008b */
[----:B------:R-:W-:Y:S01]  /*8810*/  FADD.FTZ R141, R142, -R141 ;  /* 0x8000008d8e8d7221 */ /* 0x000fe20000010000 */
[----:B------:R-:W-:Y:S01]  /*8820*/  SHF.L.U32 R142, R72, 0x10, RZ ;  /* 0x00000010488e7819 */ /* 0x000fe200000006ff */
[----:B------:R-:W-:Y:S01]  /*8830*/  FADD.FTZ R148, R149, -R148 ;  /* 0x8000009495947221 */ /* 0x000fe20000010000 */
[----:B------:R-:W-:Y:S01]  /*8840*/  LOP3.LUT P3, RZ, R104, 0xff0000, RZ, 0xc0, !PT ;  /* 0x00ff000068ff7812 */ /* 0x000fe2000786c0ff */
[--C-:B------:R-:W-:Y:S01]  /*8850*/  FFMA.FTZ R156, R156, UR24, R139.reuse ;  /* 0x000000189c9c7c23 */ /* 0x100fe2000801008b */
[----:B------:R-:W-:Y:S01]  /*8860*/  LOP3.LUT P5, RZ, R105, 0xff, RZ, 0xc0, !PT ;  /* 0x000000ff69ff7812 */ /* 0x000fe200078ac0ff */
[----:B------:R-:W-:Y:S01]  /*8870*/  FFMA.FTZ R113, R141, UR19, R142 ;  /* 0x000000138d717c23 */ /* 0x000fe2000801008e */
[----:B------:R-:W-:Y:S01]  /*8880*/  MOV R141, RZ ;  /* 0x000000ff008d7202 */ /* 0x000fe20000000f00 */
[----:B------:R-:W-:Y:S01]  /*8890*/  FFMA.FTZ R147, R147, UR24, R139 ;  /* 0x0000001893937c23 */ /* 0x000fe2000801008b */
[----:B------:R-:W-:Y:S01]  /*88a0*/  LOP3.LUT P4, RZ, R105, 0xff00, RZ, 0xc0, !PT ;  /* 0x0000ff0069ff7812 */ /* 0x000fe2000788c0ff */
[----:B------:R-:W-:Y:S01]  /*88b0*/  FMUL.FTZ R113, R113, UR5 ;  /* 0x0000000571717c20 */ /* 0x000fe20008410000 */
[----:B-----5:R-:W-:Y:S01]  /*88c0*/  @P1 SHF.L.U32 R159, R84, 0x10, RZ ;  /* 0x00000010549f1819 */ /* 0x020fe200000006ff */
[----:B------:R-:W-:Y:S01]  /*88d0*/  FADD.FTZ R156, R151, -R156 ;  /* 0x8000009c979c7221 */ /* 0x000fe20000010000 */
[----:B------:R-:W-:Y:S01]  /*88e0*/  @P1 SHF.L.U32 R169, R48, 0x10, RZ ;  /* 0x0000001030a91819 */ /* 0x000fe200000006ff */
[----:B------:R-:W-:Y:S01]  /*88f0*/  FMUL.FTZ R142, R113, UR4 ;  /* 0x00000004718e7c20 */ /* 0x000fe20008410000 */
[----:B------:R-:W-:Y:S01]  /*8900*/  HFMA2 R113, -RZ, RZ, 0, 0 ;  /* 0x00000000ff717431 */ /* 0x000fe200000001ff */
[----:B------:R-:W-:Y:S01]  /*8910*/  PRMT R84, R72, 0x7632, R84 ;  /* 0x0000763248547816 */ /* 0x000fe20000000054 */
[----:B------:R-:W-:Y:S01]  /*8920*/  FADD.FTZ R147, R150, -R147 ;  /* 0x8000009396937221 */ /* 0x000fe20000010000 */
[-C--:B------:R-:W-:Y:S01]  /*8930*/  @P1 FMUL.FTZ R141, R159, R142.reuse ;  /* 0x0000008e9f8d1220 */ /* 0x080fe20000410000 */
[----:B------:R-:W-:Y:S01]  /*8940*/  @P1 FMUL.FTZ R113, R169, R142 ;  /* 0x0000008ea9711220 */ /* 0x000fe20000410000 */
[----:B------:R-:W-:Y:S01]  /*8950*/  LOP3.LUT P1, RZ, R104, 0xff00, RZ, 0xc0, !PT ;  /* 0x0000ff0068ff7812 */ /* 0x000fe2000782c0ff */
[----:B------:R-:W-:Y:S01]  /*8960*/  FFMA.FTZ R158, R158, UR24, R139 ;  /* 0x000000189e9e7c23 */ /* 0x000fe2000801008b */
[----:B------:R-:W-:-:S02]  /*8970*/  SHF.L.U32 R149, R84, 0x10, RZ ;  /* 0x0000001054957819 */ /* 0x000fc400000006ff */
[----:B------:R-:W-:Y:S01]  /*8980*/  @P3 SHF.L.U32 R169, R49, 0x10, RZ ;  /* 0x0000001031a93819 */ /* 0x000fe200000006ff */
[----:B------:R-:W-:Y:S01]  /*8990*/  FADD.FTZ R155, R155, -R158 ;  /* 0x8000009e9b9b7221 */ /* 0x000fe20000010000 */
[----:B------:R-:W-:Y:S01]  /*89a0*/  MOV R159, RZ ;  /* 0x000000ff009f7202 */ /* 0x000fe20000000f00 */
[----:B------:R-:W-:Y:S01]  /*89b0*/  FFMA.FTZ R148, R148, UR19, R149 ;  /* 0x0000001394947c23 */ /* 0x000fe20008010095 */
[----:B------:R-:W-:Y:S01]  /*89c0*/  FADD.FTZ R149, R146, -R143 ;  /* 0x8000008f92957221 */ /* 0x000fe20000010000 */
[----:B------:R-:W-:-:S04]  /*89d0*/  LOP3.LUT P6, RZ, R104, 0xff000000, RZ, 0xc0, !PT ;  /* 0xff00000068ff7812 */ /* 0x000fc800078cc0ff */
[----:B------:R-:W-:Y:S01]  /*89e0*/  @P1 PRMT R142, R84, 0x7632, R142 ;  /* 0x00007632548e1816 */ /* 0x000fe2000000008e */
[----:B------:R-:W-:Y:S01]  /*89f0*/  FMUL.FTZ R84, R148, UR5 ;  /* 0x0000000594547c20 */ /* 0x000fe20008410000 */
[----:B------:R-:W-:Y:S02]  /*8a00*/  @P1 SHF.L.U32 R166, R166, 0x10, RZ ;  /* 0x00000010a6a61819 */ /* 0x000fe400000006ff */
[----:B------:R-:W-:Y:S01]  /*8a10*/  @P1 SHF.L.U32 R146, R142, 0x10, RZ ;  /* 0x000000108e921819 */ /* 0x000fe200000006ff */
[----:B------:R-:W-:Y:S01]  /*8a20*/  FMUL.FTZ R143, R84, UR4 ;  /* 0x00000004548f7c20 */ /* 0x000fe20008410000 */
[----:B------:R-:W-:Y:S02]  /*8a30*/  SHF.L.U32 R84, R73, 0x10, RZ ;  /* 0x0000001049547819 */ /* 0x000fe400000006ff */
[----:B------:R-:W-:Y:S01]  /*8a40*/  MOV R142, RZ ;  /* 0x000000ff008e7202 */ /* 0x000fe20000000f00 */
[----:B------:R-:W-:Y:S01]  /*8a50*/  @P1 FMUL.FTZ R142, R146, R143 ;  /* 0x0000008f928e1220 */ /* 0x000fe20000410000 */
[----:B------:R-:W-:Y:S01]  /*8a60*/  PRMT R148, R74, 0x7632, R148 ;  /* 0x000076324a947816 */ /* 0x000fe20000000094 */
[----:B------:R-:W-:Y:S01]  /*8a70*/  FFMA.FTZ R149, R149, UR19, R84 ;  /* 0x0000001395957c23 */ /* 0x000fe20008010054 */
[----:B------:R-:W-:-:S02]  /*8a80*/  IMAD.MOV.U32 R84, RZ, RZ, RZ ;  /* 0x000000ffff547224 */ /* 0x000fc400078e00ff */
[----:B------:R-:W-:Y:S01]  /*8a90*/  @P1 FMUL.FTZ R84, R166, R143 ;  /* 0x0000008fa6541220 */ /* 0x000fe20000410000 */
[----:B------:R-:W-:Y:S01]  /*8aa0*/  ISETP.GE.U32.AND P1, PT, R104, RZ, PT ;  /* 0x000000ff6800720c */ /* 0x000fe20003f26070 */
[----:B------:R-:W-:Y:S01]  /*8ab0*/  FMUL.FTZ R143, R149, UR5 ;  /* 0x00000005958f7c20 */ /* 0x000fe20008410000 */
[----:B------:R-:W-:Y:S01]  /*8ac0*/  @P3 SHF.L.U32 R149, R85, 0x10, RZ ;  /* 0x0000001055953819 */ /* 0x000fe200000006ff */
[----:B------:R-:W-:Y:S01]  /*8ad0*/  FFMA.FTZ R104, R157, UR24, R139 ;  /* 0x000000189d687c23 */ /* 0x000fe2000801008b */
[----:B------:R-:W-:Y:S01]  /*8ae0*/  ISETP.GE.U32.AND.EX P1, PT, R105, 0x1000000, PT, P1 ;  /* 0x010000006900780c */ /* 0x000fe20003f26110 */
        /* <DEDUP_REMOVED lines=8> */
[----:B------:R-:W-:Y:S01]  /*8b70*/  SHF.L.U32 R104, R74, 0x10, RZ ;  /* 0x000000104a687819 */ /* 0x000fe200000006ff */
[----:B------:R-:W-:Y:S01]  /*8b80*/  HFMA2 R146, -RZ, RZ, 0, 0 ;  /* 0x00000000ff927431 */ /* 0x000fe200000001ff */
[----:B------:R-:W-:Y:S01]  /*8b90*/  @P6 SHF.L.U32 R150, R167, 0x10, RZ ;  /* 0x00000010a7966819 */ /* 0x000fe200000006ff */
[----:B------:R-:W-:Y:S01]  /*8ba0*/  FADD.FTZ R154, R154, -R105 ;  /* 0x800000699a9a7221 */ /* 0x000fe20000010000 */
[----:B------:R-:W-:Y:S01]  /*8bb0*/  SHF.L.U32 R105, R85, 0x10, RZ ;  /* 0x0000001055697819 */ /* 0x000fe200000006ff */
[--C-:B------:R-:W-:Y:S01]  /*8bc0*/  FFMA.FTZ R147, R147, UR19, R104.reuse ;  /* 0x0000001393937c23 */ /* 0x100fe20008010068 */
[----:B------:R-:W-:-:S02]  /*8bd0*/  @P6 PRMT R104, R85, 0x7632, R104 ;  /* 0x0000763255686816 */ /* 0x000fc40000000068 */
[----:B------:R-:W-:Y:S01]  /*8be0*/  SHF.L.U32 R152, R148, 0x10, RZ ;  /* 0x0000001094987819 */ /* 0x000fe200000006ff */
[----:B------:R-:W-:Y:S01]  /*8bf0*/  FFMA.FTZ R105, R156, UR19, R105 ;  /* 0x000000139c697c23 */ /* 0x000fe20008010069 */
[----:B------:R-:W-:Y:S02]  /*8c00*/  @P6 SHF.L.U32 R148, R104, 0x10, RZ ;  /* 0x0000001068946819 */ /* 0x000fe400000006ff */
[----:B------:R-:W-:Y:S01]  /*8c10*/  MOV R104, RZ ;  /* 0x000000ff00687202 */ /* 0x000fe20000000f00 */
[----:B------:R-:W-:Y:S01]  /*8c20*/  FMUL.FTZ R85, R105, UR5 ;  /* 0x0000000569557c20 */ /* 0x000fe20008410000 */
[----:B------:R-:W-:Y:S01]  /*8c30*/  FMUL.FTZ R105, R147, UR5 ;  /* 0x0000000593697c20 */ /* 0x000fe20008410000 */
[----:B------:R-:W-:Y:S01]  /*8c40*/  FFMA.FTZ R152, R153, UR19, R152 ;  /* 0x0000001399987c23 */ /* 0x000fe20008010098 */
[----:B------:R-:W-:Y:S01]  /*8c50*/  SHF.L.U32 R149, R75, 0x10, RZ ;  /* 0x000000104b957819 */ /* 0x000fe200000006ff */
[----:B------:R-:W-:Y:S01]  /*8c60*/  FMUL.FTZ R85, R85, UR4 ;  /* 0x0000000455557c20 */ /* 0x000fe20008410000 */
[----:B------:R-:W-:Y:S01]  /*8c70*/  FMUL.FTZ R105, R105, UR4 ;  /* 0x0000000469697c20 */ /* 0x000fe20008410000 */
[----:B------:R-:W-:Y:S01]  /*8c80*/  HFMA2 R147, -RZ, RZ, 0, 0 ;  /* 0x00000000ff937431 */ /* 0x000fe200000001ff */
[----:B------:R-:W-:Y:S01]  /*8c90*/  @P1 SHF.L.U32 R151, R136, 0x10, RZ ;  /* 0x0000001088971819 */ /* 0x000fe200000006ff */
[-C--:B------:R-:W-:Y:S01]  /*8ca0*/  @P6 FMUL.FTZ R104, R150, R85.reuse ;  /* 0x0000005596686220 */ /* 0x080fe20000410000 */
[----:B------:R-:W-:Y:S01]  /*8cb0*/  @P6 FMUL.FTZ R146, R148, R85 ;  /* 0x0000005594926220 */ /* 0x000fe20000410000 */
[----:B------:R-:W-:Y:S01]  /*8cc0*/  @P5 SHF.L.U32 R150, R50, 0x10, RZ ;  /* 0x0000001032965819 */ /* 0x000fe200000006ff */
[----:B------:R-:W-:Y:S01]  /*8cd0*/  FFMA.FTZ R149, R154, UR19, R149 ;  /* 0x000000139a957c23 */ /* 0x000fe20008010095 */
[----:B------:R-:W-:-:S02]  /*8ce0*/  @P5 SHF.L.U32 R148, R86, 0x10, RZ ;  /* 0x0000001056945819 */ /* 0x000fc400000006ff */
[----:B------:R-:W-:Y:S01]  /*8cf0*/  MOV R85, RZ ;  /* 0x000000ff00557202 */ /* 0x000fe20000000f00 */
[-C--:B------:R-:W-:Y:S01]  /*8d00*/  @P5 FMUL.FTZ R85, R150, R105.reuse ;  /* 0x0000006996555220 */ /* 0x080fe20000410000 */
[----:B------:R-:W-:Y:S01]  /*8d10*/  PRMT R150, R75, 0x7632, R150 ;  /* 0x000076324b967816 */ /* 0x000fe20000000096 */
[----:B------:R-:W-:Y:S01]  /*8d20*/  @P5 FMUL.FTZ R147, R148, R105 ;  /* 0x0000006994935220 */ /* 0x000fe20000410000 */
[----:B------:R-:W-:Y:S01]  /*8d30*/  @P4 PRMT R105, R86, 0x7632, R105 ;  /* 0x0000763256694816 */ /* 0x000fe20000000069 */
[----:B------:R-:W-:Y:S01]  /*8d40*/  FMUL.FTZ R86, R152, UR5 ;  /* 0x0000000598567c20 */ /* 0x000fe20008410000 */
[----:B------:R-:W-:Y:S01]  /*8d50*/  SHF.L.U32 R154, R150, 0x10, RZ ;  /* 0x00000010969a7819 */ /* 0x000fe200000006ff */
[----:B------:R-:W-:Y:S01]  /*8d60*/  HFMA2 R148, -RZ, RZ, 0, 0 ;  /* 0x00000000ff947431 */ /* 0x000fe200000001ff */
[----:B------:R-:W-:Y:S02]  /*8d70*/  @P4 SHF.L.U32 R152, R137, 0x10, RZ ;  /* 0x0000001089984819 */ /* 0x000fe400000006ff */
[----:B------:R-:W-:Y:S01]  /*8d80*/  @P4 SHF.L.U32 R150, R105, 0x10, RZ ;  /* 0x0000001069964819 */ /* 0x000fe200000006ff */
[----:B------:R-:W-:Y:S01]  /*8d90*/  FMUL.FTZ R105, R86, UR4 ;  /* 0x0000000456697c20 */ /* 0x000fe20008410000 */
[----:B------:R-:W-:-:S02]  /*8da0*/  IMAD.MOV.U32 R86, RZ, RZ, RZ ;  /* 0x000000ffff567224 */ /* 0x000fc400078e00ff */
[----:B------:R-:W-:Y:S01]  /*8db0*/  FFMA.FTZ R154, R155, UR19, R154 ;  /* 0x000000139b9a7c23 */ /* 0x000fe2000801009a */
[----:B------:R-:W-:Y:S01]  /*8dc0*/  MOV R137, RZ ;  /* 0x000000ff00897202 */ /* 0x000fe20000000f00 */
[-C--:B------:R-:W-:Y:S01]  /*8dd0*/  @P4 FMUL.FTZ R148, R150, R105.reuse ;  /* 0x0000006996944220 */ /* 0x080fe20000410000 */
[----:B------:R-:W-:Y:S01]  /*8de0*/  @P4 FMUL.FTZ R86, R152, R105 ;  /* 0x0000006998564220 */ /* 0x000fe20000410000 */
[----:B------:R-:W-:Y:S01]  /*8df0*/  FMUL.FTZ R105, R149, UR5 ;  /* 0x0000000595697c20 */ /* 0x000fe20008410000 */
[----:B------:R-:W-:Y:S01]  /*8e00*/  @P3 SHF.L.U32 R150, R51, 0x10, RZ ;  /* 0x0000001033963819 */ /* 0x000fe200000006ff */
[----:B------:R-:W-:Y:S01]  /*8e10*/  FMUL.FTZ R149, R154, UR5 ;  /* 0x000000059a957c20 */ /* 0x000fe20008410000 */
[----:B------:R-:W-:Y:S01]  /*8e20*/  @P3 SHF.L.U32 R154, R87, 0x10, RZ ;  /* 0x00000010579a3819 */ /* 0x000fe200000006ff */
[----:B------:R-:W-:Y:S01]  /*8e30*/  FMUL.FTZ R105, R105, UR4 ;  /* 0x0000000469697c20 */ /* 0x000fe20008410000 */
[----:B------:R-:W-:Y:S02]  /*8e40*/  HFMA2 R152, -RZ, RZ, 0, 0 ;  /* 0x00000000ff987431 */ /* 0x000fe400000001ff */
[----:B------:R-:W-:Y:S01]  /*8e50*/  FMUL.FTZ R136, R149, UR4 ;  /* 0x0000000495887c20 */ /* 0x000fe20008410000 */
[----:B------:R-:W-:Y:S01]  /*8e60*/  MOV R149, RZ ;  /* 0x000000ff00957202 */ /* 0x000fe20000000f00 */
[----:B------:R-:W-:Y:S01]  /*8e70*/  @P3 FMUL.FTZ R137, R150, R105 ;  /* 0x0000006996893220 */ /* 0x000fe20000410000 */
[----:B------:R-:W-:Y:S01]  /*8e80*/  @P1 PRMT R150, R87, 0x7632, R150 ;  /* 0x0000763257961816 */ /* 0x000fe20000000096 */
[----:B------:R-:W-:Y:S01]  /*8e90*/  @P1 FMUL.FTZ R152, R151, R136 ;  /* 0x0000008897981220 */ /* 0x000fe20000410000 */
[----:B------:R-:W-:Y:S01]  /*8ea0*/  F2FP.BF16.F32.PACK_AB R86, R86, R85 ;  /* 0x000000555656723e */ /* 0x000fe200000010ff */
[----:B------:R-:W-:Y:S01]  /*8eb0*/  @P3 FMUL.FTZ R149, R154, R105 ;  /* 0x000000699a953220 */ /* 0x000fe20000410000 */
[----:B------:R-:W-:Y:S01]  /*8ec0*/  @P1 SHF.L.U32 R87, R150, 0x10, RZ ;  /* 0x0000001096571819 */ /* 0x000fe200000006ff */
[----:B------:R-:W-:Y:S01]  /*8ed0*/  HFMA2 R150, -RZ, RZ, 0, 0 ;  /* 0x00000000ff967431 */ /* 0x000fe200000001ff */
[----:B------:R-:W-:-:S02]  /*8ee0*/  F2FP.BF16.F32.PACK_AB R85, R104, R159 ;  /* 0x0000009f6855723e */ /* 0x000fc400000010ff */
[----:B------:R-:W-:Y:S01]  /*8ef0*/  F2FP.BF16.F32.PACK_AB R84, R84, R113 ;  /* 0x000000715454723e */ /* 0x000fe200000010ff */
[----:B------:R-:W-:Y:S01]  /*8f00*/  @P1 FMUL.FTZ R150, R87, R136 ;  /* 0x0000008857961220 */ /* 0x000fe20000410000 */
[----:B------:R-:W-:-:S07]  /*8f10*/  F2FP.BF16.F32.PACK_AB R87, R152, R137 ;  /* 0x000000899857723e */ /* 0x000fce00000010ff */
.L_x_966:
[----:B------:R-:W0:Y:S01]  /*8f20*/  @P0 LDC.64 R104, c[0x0][0x478] ;  /* 0x00011e00ff680b82 */ /* 0x000e220000000a00 */
[----:B------:R-:W-:Y:S01]  /*8f30*/  IMAD.WIDE.U32 R136, R135, 0x10, R226 ;  /* 0x0000001087887825 */ /* 0x000fe200078e00e2 */
[----:B------:R-:W-:Y:S02]  /*8f40*/  PRMT R152, R54, 0x7632, R152 ;  /* 0x0000763236987816 */ /* 0x000fe40000000098 */
[----:B------:R-:W-:Y:S02]  /*8f50*/  PRMT R153, R53, 0x7632, R153 ;  /* 0x0000763235997816 */ /* 0x000fe40000000099 */
[----:B------:R-:W-:Y:S02]  /*8f60*/  PRMT R151, R55, 0x7632, R151 ;  /* 0x0000763237977816 */ /* 0x000fe40000000097 */
[----:B------:R-:W-:Y:S01]  /*8f70*/  PRMT R154, R52, 0x7632, R154 ;  /* 0x00007632349a7816 */ /* 0x000fe2000000009a */
[----:B0-----:R-:W-:-:S04]  /*8f80*/  @P0 IMAD.WIDE.U32 R104, R112, 0x10, R104 ;  /* 0x0000001070680825 */ /* 0x001fc800078e0068 */
[----:B------:R-:W-:Y:S01]  /*8f90*/  IMAD.WIDE.U32 R112, R112, 0x10, R198 ;  /* 0x0000001070707825 */ /* 0x000fe200078e00c6 */
[----:B------:R-:W-:Y:S04]  /*8fa0*/  @P0 STG.E.128 desc[UR12][R104.64], R80 ;  /* 0x0000005068000986 */ /* 0x000fe8000c101d0c */
[----:B------:R0:W-:Y:S04]  /*8fb0*/  STG.E.128 desc[UR12][R112.64], R84 ;  /* 0x0000005470007986 */ /* 0x0001e8000c101d0c */
[----:B0-----:R0:W5:Y:S01]  /*8fc0*/  LDG.E.128 R84, desc[UR12][R136.64] ;  /* 0x0000000c88547981 */ /* 0x001162000c1e1d00 */
[----:B------:R-:W-:Y:S05]  /*8fd0*/  @!P0 BRA `(.L_x_967) ;  /* 0x0000000400e08947 */ /* 0x000fea0003800000 */
[--C-:B------:R-:W-:Y:S01]  /*8fe0*/  FFMA.FTZ R81, R96, UR24, R139.reuse ;  /* 0x0000001860517c23 */ /* 0x100fe2000801008b */
[----:B------:R-:W-:Y:S01]  /*8ff0*/  SHF.L.U32 R80, R76, 0x10, RZ ;  /* 0x000000104c507819 */ /* 0x000fe200000006ff */
[----:B------:R-:W-:Y:S01]  /*9000*/  FFMA.FTZ R96, R98, UR24, R139 ;  /* 0x0000001862607c23 */ /* 0x000fe2000801008b */
[----:B------:R-:W-:Y:S01]  /*9010*/  LOP3.LUT P1, RZ, R94, 0xff, RZ, 0xc0, !PT ;  /* 0x000000ff5eff7812 */ /* 0x000fe2000782c0ff */
[----:B------:R-:W-:Y:S01]  /*9020*/  FADD.FTZ R81, R88, -R81 ;  /* 0x8000005158517221 */ /* 0x000fe20000010000 */
[----:B------:R-:W-:Y:S01]  /*9030*/  FFMA.FTZ R105, R100, UR24, R139 ;  /* 0x0000001864697c23 */ /* 0x000fe2000801008b */
[----:B------:R-:W-:Y:S01]  /*9040*/  LOP3.LUT P3, RZ, R94, 0xff00, RZ, 0xc0, !PT ;  /* 0x0000ff005eff7812 */ /* 0x000fe2000786c0ff */
[----:B------:R-:W-:Y:S01]  /*9050*/  FADD.FTZ R96, R89, -R96 ;  /* 0x8000006059607221 */ /* 0x000fe20000010000 */
[----:B------:R-:W-:Y:S01]  /*9060*/  FFMA.FTZ R80, R81, UR19, R80 ;  /* 0x0000001351507c23 */ /* 0x000fe20008010050 */
[----:B------:R-:W-:Y:S01]  /*9070*/  PRMT R88, R76, 0x7632, R88 ;  /* 0x000076324c587816 */ /* 0x000fe20000000058 */
[----:B------:R-:W-:Y:S01]  /*9080*/  FADD.FTZ R90, R90, -R105 ;  /* 0x800000695a5a7221 */ /* 0x000fe20000010000 */
[----:B------:R-:W-:Y:S01]  /*9090*/  LOP3.LUT P4, RZ, R94, 0xff0000, RZ, 0xc0, !PT ;  /* 0x00ff00005eff7812 */ /* 0x000fe2000788c0ff */
[----:B------:R-:W-:Y:S01]  /*90a0*/  FMUL.FTZ R81, R80, UR5 ;  /* 0x0000000550517c20 */ /* 0x000fe20008410000 */
[----:B------:R-:W-:Y:S01]  /*90b0*/  SHF.L.U32 R105, R88, 0x10, RZ ;  /* 0x0000001058697819 */ /* 0x000fe200000006ff */
[----:B------:R-:W-:Y:S01]  /*90c0*/  FFMA.FTZ R83, R102, UR24, R139 ;  /* 0x0000001866537c23 */ /* 0x000fe2000801008b */
[----:B------:R-:W-:Y:S01]  /*90d0*/  SHF.L.U32 R89, R77, 0x10, RZ ;  /* 0x000000104d597819 */ /* 0x000fe200000006ff */
[----:B------:R-:W-:Y:S01]  /*90e0*/  FMUL.FTZ R113, R81, UR4 ;  /* 0x0000000451717c20 */ /* 0x000fe20008410000 */
[----:B-----5:R-:W-:Y:S01]  /*90f0*/  @P1 SHF.L.U32 R88, R84, 0x10, RZ ;  /* 0x0000001054581819 */ /* 0x020fe200000006ff */
[----:B------:R-:W-:Y:S01]  /*9100*/  FFMA.FTZ R105, R96, UR19, R105 ;  /* 0x0000001360697c23 */ /* 0x000fe20008010069 */
[----:B------:R-:W-:Y:S01]  /*9110*/  FFMA.FTZ R82, R101, UR24, R139 ;  /* 0x0000001865527c23 */ /* 0x000fe2000801008b */
[----:B------:R-:W-:Y:S01]  /*9120*/  FFMA.FTZ R81, R90, UR19, R89 ;  /* 0x000000135a517c23 */ /* 0x000fe20008010059 */
[----:B------:R-:W-:Y:S01]  /*9130*/  @P3 PRMT R102, R84, 0x7632, R102 ;  /* 0x0000763254663816 */ /* 0x000fe20000000066 */
[----:B------:R-:W-:Y:S01]  /*9140*/  FMUL.FTZ R84, R105, UR5 ;  /* 0x0000000569547c20 */ /* 0x000fe20008410000 */
[----:B------:R-:W-:Y:S01]  /*9150*/  @P1 SHF.L.U32 R112, R52, 0x10, RZ ;  /* 0x0000001034701819 */ /* 0x000fe200000006ff */
[----:B------:R-:W-:Y:S01]  /*9160*/  FMUL.FTZ R104, R81, UR5 ;  /* 0x0000000551687c20 */ /* 0x000fe20008410000 */
[----:B------:R-:W-:Y:S01]  /*9170*/  MOV R101, RZ ;  /* 0x000000ff00657202 */ /* 0x000fe20000000f00 */
[----:B------:R-:W-:Y:S01]  /*9180*/  @P1 FMUL.FTZ R101, R113, R88 ;  /* 0x0000005871651220 */ /* 0x000fe20000410000 */
[--C-:B------:R-:W-:Y:S01]  /*9190*/  FFMA.FTZ R100, R107, UR24, R139.reuse ;  /* 0x000000186b647c23 */ /* 0x100fe2000801008b */
[----:B------:R-:W-:Y:S01]  /*91a0*/  CS2R R88, SRZ ;  /* 0x0000000000587805 */ /* 0x000fe2000001ff00 */
[--C-:B------:R-:W-:Y:S01]  /*91b0*/  FFMA.FTZ R98, R103, UR24, R139.reuse ;  /* 0x0000001867627c23 */ /* 0x100fe2000801008b */
[----:B------:R-:W-:Y:S01]  /*91c0*/  FFMA.FTZ R106, R106, UR24, R139 ;  /* 0x000000186a6a7c23 */ /* 0x000fe2000801008b */
[----:B------:R-:W-:Y:S01]  /*91d0*/  @P3 SHF.L.U32 R154, R154, 0x10, RZ ;  /* 0x000000109a9a3819 */ /* 0x000fe200000006ff */
[----:B0-----:R-:W-:Y:S01]  /*91e0*/  FMUL.FTZ R137, R84, UR4 ;  /* 0x0000000454897c20 */ /* 0x001fe20008410000 */
[----:B------:R-:W-:Y:S01]  /*91f0*/  @P4 SHF.L.U32 R107, R85, 0x10, RZ ;  /* 0x00000010556b4819 */ /* 0x000fe200000006ff */
[----:B------:R-:W-:Y:S01]  /*9200*/  @P4 IMAD.U32 R139, R53, 0x10000, RZ ;  /* 0x00010000358b4824 */ /* 0x000fe200078e00ff */
[----:B------:R-:W-:Y:S01]  /*9210*/  @P3 SHF.L.U32 R102, R102, 0x10, RZ ;  /* 0x0000001066663819 */ /* 0x000fe200000006ff */
[----:B------:R-:W-:Y:S01]  /*9220*/  FMUL.FTZ R104, R104, UR4 ;  /* 0x0000000468687c20 */ /* 0x000fe20008410000 */
[----:B------:R-:W-:Y:S01]  /*9230*/  @P1 FMUL.FTZ R89, R112, R113 ;  /* 0x0000007170591220 */ /* 0x000fe20000410000 */
[----:B------:R-:W-:Y:S01]  /*9240*/  ISETP.GE.U32.AND P1, PT, R94, RZ, PT ;  /* 0x000000ff5e00720c */ /* 0x000fe20003f26070 */
[----:B------:R-:W-:Y:S01]  /*9250*/  HFMA2 R96, -RZ, RZ, 0, 0 ;  /* 0x00000000ff607431 */ /* 0x000fe200000001ff */
[----:B------:R-:W-:Y:S01]  /*9260*/  MOV R103, RZ ;  /* 0x000000ff00677202 */ /* 0x000fe20000000f00 */
[----:B------:R-:W-:-:S02]  /*9270*/  HFMA2 R90, -RZ, RZ, 0, 0 ;  /* 0x00000000ff5a7431 */ /* 0x000fc400000001ff */
[----:B------:R-:W-:Y:S01]  /*9280*/  @P3 FMUL.FTZ R96, R137, R102 ;  /* 0x0000006689603220 */ /* 0x000fe20000410000 */
[----:B------:R-:W-:Y:S01]  /*9290*/  @P3 FMUL.FTZ R88, R154, R137 ;  /* 0x000000899a583220 */ /* 0x000fe20000410000 */
[----:B------:R-:W-:Y:S01]  /*92a0*/  @P4 FMUL.FTZ R103, R104, R107 ;  /* 0x0000006b68674220 */ /* 0x000fe20000410000 */
[----:B------:R-:W-:Y:S01]  /*92b0*/  @P4 FMUL.FTZ R90, R139, R104 ;  /* 0x000000688b5a4220 */ /* 0x000fe20000410000 */
[----:B------:R-:W-:Y:S01]  /*92c0*/  LOP3.LUT P5, RZ, R95, 0xff, RZ, 0xc0, !PT ;  /* 0x000000ff5fff7812 */ /* 0x000fe200078ac0ff */
[----:B------:R-:W-:Y:S01]  /*92d0*/  FADD.FTZ R98, R93, -R98 ;  /* 0x800000625d627221 */ /* 0x000fe20000010000 */
[----:B------:R-:W-:Y:S01]  /*92e0*/  LOP3.LUT P4, RZ, R95, 0xff00, RZ, 0xc0, !PT ;  /* 0x0000ff005fff7812 */ /* 0x000fe2000788c0ff */
[----:B------:R-:W-:Y:S01]  /*92f0*/  FADD.FTZ R100, R99, -R100 ;  /* 0x8000006463647221 */ /* 0x000fe20000010000 */
[----:B------:R-:W-:Y:S01]  /*9300*/  LOP3.LUT P3, RZ, R95, 0xff0000, RZ, 0xc0, !PT ;  /* 0x00ff00005fff7812 */ /* 0x000fe2000786c0ff */
[----:B------:R-:W-:Y:S01]  /*9310*/  FADD.FTZ R107, R97, -R106 ;  /* 0x8000006a616b7221 */ /* 0x000fe20000010000 */
[----:B------:R-:W-:Y:S01]  /*9320*/  ISETP.GE.U32.AND.EX P1, PT, R95, 0x1000000, PT, P1 ;  /* 0x010000005f00780c */ /* 0x000fe20003f26110 */
[--C-:B------:R-:W-:Y:S01]  /*9330*/  FADD.FTZ R95, R91, -R82.reuse ;  /* 0x800000525b5f7221 */ /* 0x100fe20000010000 */
[----:B------:R-:W-:Y:S01]  /*9340*/  PRMT R82, R77, 0x7632, R82 ;  /* 0x000076324d527816 */ /* 0x000fe20000000052 */
[----:B------:R-:W-:Y:S01]  /*9350*/  HFMA2 R104, -RZ, RZ, 0, 0 ;  /* 0x00000000ff687431 */ /* 0x000fe200000001ff */
[----:B------:R-:W-:-:S02]  /*9360*/  PRMT R84, R78, 0x7632, R84 ;  /* 0x000076324e547816 */ /* 0x000fc40000000054 */
[----:B------:R-:W-:Y:S02]  /*9370*/  SHF.L.U32 R82, R82, 0x10, RZ ;  /* 0x0000001052527819 */ /* 0x000fe400000006ff */
[----:B------:R-:W-:Y:S01]  /*9380*/  LOP3.LUT P6, RZ, R94, 0xff000000, RZ, 0xc0, !PT ;  /* 0xff0000005eff7812 */ /* 0x000fe200078cc0ff */
[----:B------:R-:W-:Y:S01]  /*9390*/  FADD.FTZ R94, R92, -R83 ;  /* 0x800000535c5e7221 */ /* 0x000fe20000010000 */
[----:B------:R-:W-:Y:S01]  /*93a0*/  SHF.L.U32 R83, R78, 0x10, RZ ;  /* 0x000000104e537819 */ /* 0x000fe200000006ff */
[----:B------:R-:W-:Y:S01]  /*93b0*/  @P3 IMAD.U32 R137, R55, 0x10000, RZ ;  /* 0x0001000037893824 */ /* 0x000fe200078e00ff */
[----:B------:R-:W-:Y:S01]  /*93c0*/  SHF.L.U32 R91, R84, 0x10, RZ ;  /* 0x00000010545b7819 */ /* 0x000fe200000006ff */
[----:B------:R-:W-:Y:S01]  /*93d0*/  FFMA.FTZ R84, R95, UR19, R82 ;  /* 0x000000135f547c23 */ /* 0x000fe20008010052 */
[C---:B------:R-:W-:Y:S01]  /*93e0*/  PRMT R85, R79.reuse, 0x7632, R85 ;  /* 0x000076324f557816 */ /* 0x040fe20000000055 */
[----:B------:R-:W-:Y:S01]  /*93f0*/  FFMA.FTZ R82, R94, UR19, R83 ;  /* 0x000000135e527c23 */ /* 0x000fe20008010053 */
[----:B------:R-:W-:Y:S01]  /*9400*/  SHF.L.U32 R92, R79, 0x10, RZ ;  /* 0x000000104f5c7819 */ /* 0x000fe200000006ff */
[----:B------:R-:W-:Y:S01]  /*9410*/  FMUL.FTZ R83, R84, UR5 ;  /* 0x0000000554537c20 */ /* 0x000fe20008410000 */
[----:B------:R-:W-:Y:S01]  /*9420*/  SHF.L.U32 R93, R85, 0x10, RZ ;  /* 0x00000010555d7819 */ /* 0x000fe200000006ff */
[----:B------:R-:W-:Y:S01]  /*9430*/  FFMA.FTZ R91, R98, UR19, R91 ;  /* 0x00000013625b7c23 */ /* 0x000fe2000801005b */
[----:B------:R-:W-:Y:S01]  /*9440*/  @P5 SHF.L.U32 R95, R86, 0x10, RZ ;  /* 0x00000010565f5819 */ /* 0x000fe200000006ff */
[----:B------:R-:W-:Y:S01]  /*9450*/  FMUL.FTZ R98, R83, UR4 ;  /* 0x0000000453627c20 */ /* 0x000fe20008410000 */
[----:B------:R-:W-:Y:S01]  /*9460*/  FMUL.FTZ R83, R82, UR5 ;  /* 0x0000000552537c20 */ /* 0x000fe20008410000 */
[----:B------:R-:W-:Y:S01]  /*9470*/  FFMA.FTZ R136, R100, UR19, R93 ;  /* 0x0000001364887c23 */ /* 0x000fe2000801005d */
[----:B------:R-:W-:Y:S01]  /*9480*/  @P5 SHF.L.U32 R113, R54, 0x10, RZ ;  /* 0x0000001036715819 */ /* 0x000fe200000006ff */
[----:B------:R-:W-:Y:S01]  /*9490*/  FFMA.FTZ R107, R107, UR19, R92 ;  /* 0x000000136b6b7c23 */ /* 0x000fe2000801005c */
[----:B------:R-:W-:Y:S01]  /*94a0*/  FMUL.FTZ R100, R83, UR4 ;  /* 0x0000000453647c20 */ /* 0x000fe20008410000 */
[----:B------:R-:W-:-:S02]  /*94b0*/  @P6 PRMT R85, R85, 0x7632, R85 ;  /* 0x0000763255556816 */ /* 0x000fc40000000055 */
[----:B------:R-:W-:Y:S02]  /*94c0*/  CS2R R92, SRZ ;  /* 0x00000000005c7805 */ /* 0x000fe4000001ff00 */
[----:B------:R-:W-:Y:S01]  /*94d0*/  @P4 PRMT R97, R86, 0x7632, R97 ;  /* 0x0000763256614816 */ /* 0x000fe20000000061 */
[----:B------:R-:W-:Y:S01]  /*94e0*/  HFMA2 R86, -RZ, RZ, 0, 0 ;  /* 0x00000000ff567431 */ /* 0x000fe200000001ff */
[C---:B------:R-:W-:Y:S01]  /*94f0*/  @P3 SHF.L.U32 R99, R87.reuse, 0x10, RZ ;  /* 0x0000001057633819 */ /* 0x040fe200000006ff */
[----:B------:R-:W-:Y:S01]  /*9500*/  @P5 FMUL.FTZ R93, R100, R95 ;  /* 0x0000005f645d5220 */ /* 0x000fe20000410000 */
[----:B------:R-:W-:Y:S01]  /*9510*/  @P1 PRMT R102, R87, 0x7632, R102 ;  /* 0x0000763257661816 */ /* 0x000fe20000000066 */
[----:B------:R-:W-:Y:S01]  /*9520*/  FMUL.FTZ R87, R91, UR5 ;  /* 0x000000055b577c20 */ /* 0x000fe20008410000 */
[----:B------:R-:W-:Y:S01]  /*9530*/  @P5 FMUL.FTZ R86, R113, R100 ;  /* 0x0000006471565220 */ /* 0x000fe20000410000 */
[----:B------:R-:W-:Y:S01]  /*9540*/  FMUL.FTZ R83, R107, UR5 ;  /* 0x000000056b537c20 */ /* 0x000fe20008410000 */
[----:B------:R-:W-:Y:S01]  /*9550*/  FMUL.FTZ R100, R136, UR5 ;  /* 0x0000000588647c20 */ /* 0x000fe20008410000 */
[----:B------:R-:W-:Y:S01]  /*9560*/  @P6 SHF.L.U32 R85, R85, 0x10, RZ ;  /* 0x0000001055556819 */ /* 0x000fe200000006ff */
[----:B------:R-:W-:Y:S01]  /*9570*/  FMUL.FTZ R106, R87, UR4 ;  /* 0x00000004576a7c20 */ /* 0x000fe20008410000 */
[----:B------:R-:W-:Y:S01]  /*9580*/  @P4 SHF.L.U32 R97, R97, 0x10, RZ ;  /* 0x0000001061614819 */ /* 0x000fe200000006ff */
[----:B------:R-:W-:Y:S01]  /*9590*/  FMUL.FTZ R112, R83, UR4 ;  /* 0x0000000453707c20 */ /* 0x000fe20008410000 */
[----:B------:R-:W-:Y:S01]  /*95a0*/  @P4 SHF.L.U32 R113, R152, 0x10, RZ ;  /* 0x0000001098714819 */ /* 0x000fe200000006ff */
[----:B------:R-:W-:Y:S01]  /*95b0*/  FMUL.FTZ R83, R100, UR4 ;  /* 0x0000000464537c20 */ /* 0x000fe20008410000 */
[----:B------:R-:W-:Y:S01]  /*95c0*/  @P6 SHF.L.U32 R153, R153, 0x10, RZ ;  /* 0x0000001099996819 */ /* 0x000fe200000006ff */
[----:B------:R-:W-:Y:S01]  /*95d0*/  @P6 FMUL.FTZ R92, R98, R85 ;  /* 0x00000055625c6220 */ /* 0x000fe20000410000 */
[----:B------:R-:W-:Y:S01]  /*95e0*/  @P1 SHF.L.U32 R152, R151, 0x10, RZ ;  /* 0x0000001097981819 */ /* 0x000fe200000006ff */
[----:B------:R-:W-:Y:S01]  /*95f0*/  HFMA2 R87, -RZ, RZ, 0, 0 ;  /* 0x00000000ff577431 */ /* 0x000fe200000001ff */
[----:B------:R-:W-:Y:S01]  /*9600*/  MOV R94, RZ ;  /* 0x000000ff005e7202 */ /* 0x000fe20000000f00 */
[----:B------:R-:W-:Y:S01]  /*9610*/  @P4 FMUL.FTZ R94, R106, R97 ;  /* 0x000000616a5e4220 */ /* 0x000fe20000410000 */
[----:B------:R-:W-:Y:S01]  /*9620*/  MOV R85, RZ ;  /* 0x000000ff00557202 */ /* 0x000fe20000000f00 */
[----:B------:R-:W-:Y:S01]  /*9630*/  HFMA2 R97, -RZ, RZ, 0, 0 ;  /* 0x00000000ff617431 */ /* 0x000fe200000001ff */
[----:B------:R-:W-:Y:S01]  /*9640*/  @P1 SHF.L.U32 R102, R102, 0x10, RZ ;  /* 0x0000001066661819 */ /* 0x000fe200000006ff */
[----:B------:R-:W-:Y:S01]  /*9650*/  @P6 FMUL.FTZ R85, R153, R98 ;  /* 0x0000006299556220 */ /* 0x000fe20000410000 */
[----:B------:R-:W-:Y:S01]  /*9660*/  @P4 FMUL.FTZ R97, R113, R106 ;  /* 0x0000006a71614220 */ /* 0x000fe20000410000 */
[----:B------:R-:W-:Y:S01]  /*9670*/  @P3 FMUL.FTZ R87, R137, R112 ;  /* 0x0000007089573220 */ /* 0x000fe20000410000 */
[----:B------:R-:W-:Y:S01]  /*9680*/  @P1 FMUL.FTZ R104, R152, R83 ;  /* 0x0000005398681220 */ /* 0x000fe20000410000 */
[----:B------:R-:W-:Y:S01]  /*9690*/  MOV R98, RZ ;  /* 0x000000ff00627202 */ /* 0x000fe20000000f00 */
[----:B------:R-:W-:Y:S01]  /*96a0*/  @P1 FMUL.FTZ R98, R83, R102 ;  /* 0x0000006653621220 */ /* 0x000fe20000410000 */
[----:B------:R-:W-:Y:S01]  /*96b0*/  MOV R95, RZ ;  /* 0x000000ff005f7202 */ /* 0x000fe20000000f00 */
[----:B------:R-:W-:Y:S01]  /*96c0*/  @P3 FMUL.FTZ R95, R112, R99 ;  /* 0x00000063705f3220 */ /* 0x000fe20000410000 */
[----:B------:R-:W-:-:S02]  /*96d0*/  F2FP.BF16.F32.PACK_AB R81, R84, R81 ;  /* 0x000000515451723e */ /* 0x000fc400000010ff */
[----:B------:R-:W-:Y:S02]  /*96e0*/  F2FP.BF16.F32.PACK_AB R83, R136, R107 ;  /* 0x0000006b8853723e */ /* 0x000fe400000010ff */
[----:B------:R-:W-:Y:S02]  /*96f0*/  F2FP.BF16.F32.PACK_AB R82, R91, R82 ;  /* 0x000000525b52723e */ /* 0x000fe400000010ff */
[----:B------:R-:W-:Y:S02]  /*9700*/  F2FP.BF16.F32.PACK_AB R80, R105, R80 ;  /* 0x000000506950723e */ /* 0x000fe400000010ff */
[----:B------:R-:W-:Y:S02]  /*9710*/  F2FP.BF16.F32.PACK_AB R87, R104, R87 ;  /* 0x000000576857723e */ /* 0x000fe400000010ff */
[----:B------:R-:W-:Y:S02]  /*9720*/  F2FP.BF16.F32.PACK_AB R86, R97, R86 ;  /* 0x000000566156723e */ /* 0x000fe400000010ff */
[----:B------:R-:W-:-:S02]  /*9730*/  F2FP.BF16.F32.PACK_AB R85, R85, R90 ;  /* 0x0000005a5555723e */ /* 0x000fc400000010ff */
[----:B------:R-:W-:Y:S01]  /*9740*/  F2FP.BF16.F32.PACK_AB R84, R88, R89 ;  /* 0x000000595854723e */ /* 0x000fe200000010ff */
[----:B------:R-:W-:Y:S06]  /*9750*/  BRA `(.L_x_968) ;  /* 0x0000000400c87947 */ /* 0x000fec0003800000 */
.L_x_967:
[--C-:B------:R-:W-:Y:S01]  /*9760*/  FFMA.FTZ R105, R96, UR24, R139.reuse ;  /* 0x0000001860697c23 */ /* 0x100fe2000801008b */
[--C-:B------:R-:W-:Y:S01]  /*9770*/  FFMA.FTZ R96, R98, UR24, R139.reuse ;  /* 0x0000001862607c23 */ /* 0x100fe2000801008b */
[----:B------:R-:W-:Y:S01]  /*9780*/  LOP3.LUT P1, RZ, R94, 0xff, RZ, 0xc0, !PT ;  /* 0x000000ff5eff7812 */ /* 0x000fe2000782c0ff */
[----:B------:R-:W-:Y:S01]  /*9790*/  FFMA.FTZ R113, R100, UR24, R139 ;  /* 0x0000001864717c23 */ /* 0x000fe2000801008b */
[----:B------:R-:W-:Y:S01]  /*97a0*/  LOP3.LUT P3, RZ, R94, 0xff00, RZ, 0xc0, !PT ;  /* 0x0000ff005eff7812 */ /* 0x000fe2000786c0ff */
[----:B------:R-:W-:Y:S01]  /*97b0*/  FADD.FTZ R96, R89, -R96 ;  /* 0x8000006059607221 */ /* 0x000fe20000010000 */
[C---:B------:R-:W-:Y:S01]  /*97c0*/  PRMT R89, R76.reuse, 0x7632, R89 ;  /* 0x000076324c597816 */ /* 0x040fe20000000059 */
[----:B------:R-:W-:Y:S01]  /*97d0*/  FFMA.FTZ R98, R101, UR24, R139 ;  /* 0x0000001865627c23 */ /* 0x000fe2000801008b */
[----:B------:R-:W-:Y:S01]  /*97e0*/  SHF.L.U32 R101, R76, 0x10, RZ ;  /* 0x000000104c657819 */ /* 0x000fe200000006ff */
[----:B------:R-:W-:Y:S01]  /*97f0*/  FADD.FTZ R88, R88, -R105 ;  /* 0x8000006958587221 */ /* 0x000fe20000010000 */
[----:B------:R-:W-:Y:S01]  /*9800*/  SHF.L.U32 R89, R89, 0x10, RZ ;  /* 0x0000001059597819 */ /* 0x000fe200000006ff */
[----:B------:R-:W-:Y:S01]  /*9810*/  FADD.FTZ R113, R90, -R113 ;  /* 0x800000715a717221 */ /* 0x000fe20000010000 */
[----:B------:R-:W-:Y:S01]  /*9820*/  SHF.L.U32 R112, R77, 0x10, RZ ;  /* 0x000000104d707819 */ /* 0x000fe200000006ff */
[----:B------:R-:W-:Y:S01]  /*9830*/  FFMA.FTZ R88, R88, UR19, R101 ;  /* 0x0000001358587c23 */ /* 0x000fe20008010065 */
[----:B------:R-:W-:Y:S01]  /*9840*/  LOP3.LUT P4, RZ, R94, 0xff0000, RZ, 0xc0, !PT ;  /* 0x00ff00005eff7812 */ /* 0x000fe2000788c0ff */
[----:B------:R-:W-:Y:S01]  /*9850*/  FFMA.FTZ R104, R96, UR19, R89 ;  /* 0x0000001360687c23 */ /* 0x000fe20008010059 */
[C---:B-----5:R-:W-:Y:S01]  /*9860*/  @P1 SHF.L.U32 R90, R84.reuse, 0x10, RZ ;  /* 0x00000010545a1819 */ /* 0x060fe200000006ff */
[----:B0-----:R-:W-:Y:S01]  /*9870*/  FFMA.FTZ R136, R113, UR19, R112 ;  /* 0x0000001371887c23 */ /* 0x001fe20008010070 */
[----:B------:R-:W-:Y:S01]  /*9880*/  @P3 PRMT R113, R84, 0x7632, R113 ;  /* 0x0000763254713816 */ /* 0x000fe20000000071 */
[----:B------:R-:W-:Y:S01]  /*9890*/  FMUL.FTZ R84, R104, UR5 ;  /* 0x0000000568547c20 */ /* 0x000fe20008410000 */
[----:B------:R-:W-:Y:S01]  /*98a0*/  FMUL.FTZ R88, R88, UR5 ;  /* 0x0000000558587c20 */ /* 0x000fe20008410000 */
[--C-:B------:R-:W-:Y:S01]  /*98b0*/  FFMA.FTZ R105, R102, UR24, R139.reuse ;  /* 0x0000001866697c23 */ /* 0x100fe2000801008b */
[----:B------:R-:W-:Y:S01]  /*98c0*/  @P3 SHF.L.U32 R137, R154, 0x10, RZ ;  /* 0x000000109a893819 */ /* 0x000fe200000006ff */
[--C-:B------:R-:W-:Y:S01]  /*98d0*/  FFMA.FTZ R102, R107, UR24, R139.reuse ;  /* 0x000000186b667c23 */ /* 0x100fe2000801008b */
[----:B------:R-:W-:Y:S01]  /*98e0*/  @P3 SHF.L.U32 R113, R113, 0x10, RZ ;  /* 0x0000001071713819 */ /* 0x000fe200000006ff */
[----:B------:R-:W-:Y:S01]  /*98f0*/  FMUL.FTZ R84, R84, UR4 ;  /* 0x0000000454547c20 */ /* 0x000fe20008410000 */
[----:B------:R-:W-:Y:S01]  /*9900*/  FMUL.FTZ R107, R88, UR4 ;  /* 0x00000004586b7c20 */ /* 0x000fe20008410000 */
[----:B------:R-:W-:Y:S01]  /*9910*/  CS2R R88, SRZ ;  /* 0x0000000000587805 */ /* 0x000fe2000001ff00 */
[----:B------:R-:W-:Y:S01]  /*9920*/  HFMA2 R96, -RZ, RZ, 0, 0 ;  /* 0x00000000ff607431 */ /* 0x000fe200000001ff */
[----:B------:R-:W-:Y:S01]  /*9930*/  @P1 SHF.L.U32 R112, R52, 0x10, RZ ;  /* 0x0000001034701819 */ /* 0x000fe200000006ff */
[-C--:B------:R-:W-:Y:S01]  /*9940*/  @P3 FMUL.FTZ R96, R113, R84.reuse ;  /* 0x0000005471603220 */ /* 0x080fe20000410000 */
[----:B------:R-:W-:Y:S01]  /*9950*/  @P3 FMUL.FTZ R88, R137, R84 ;  /* 0x0000005489583220 */ /* 0x000fe20000410000 */
[----:B------:R-:W-:Y:S01]  /*9960*/  PRMT R84, R77, 0x7632, R84 ;  /* 0x000076324d547816 */ /* 0x000fe20000000054 */
[----:B------:R-:W-:Y:S01]  /*9970*/  FMUL.FTZ R104, R136, UR5 ;  /* 0x0000000588687c20 */ /* 0x000fe20008410000 */
[----:B------:R-:W-:Y:S01]  /*9980*/  MOV R101, RZ ;  /* 0x000000ff00657202 */ /* 0x000fe20000000f00 */
[-C--:B------:R-:W-:Y:S01]  /*9990*/  @P1 FMUL.FTZ R101, R90, R107.reuse ;  /* 0x0000006b5a651220 */ /* 0x080fe20000410000 */
[----:B------:R-:W-:Y:S01]  /*99a0*/  @P1 FMUL.FTZ R89, R112, R107 ;  /* 0x0000006b70591220 */ /* 0x000fe20000410000 */
[----:B------:R-:W-:Y:S01]  /*99b0*/  FADD.FTZ R98, R91, -R98 ;  /* 0x800000625b627221 */ /* 0x000fe20000010000 */
[--C-:B------:R-:W-:Y:S01]  /*99c0*/  FFMA.FTZ R100, R103, UR24, R139.reuse ;  /* 0x0000001867647c23 */ /* 0x100fe2000801008b */
[----:B------:R-:W-:Y:S01]  /*99d0*/  FFMA.FTZ R106, R106, UR24, R139 ;  /* 0x000000186a6a7c23 */ /* 0x000fe2000801008b */
[----:B------:R-:W-:Y:S01]  /*99e0*/  ISETP.GE.U32.AND P1, PT, R94, RZ, PT ;  /* 0x000000ff5e00720c */ /* 0x000fe20003f26070 */
[----:B------:R-:W-:Y:S01]  /*99f0*/  FMUL.FTZ R104, R104, UR4 ;  /* 0x0000000468687c20 */ /* 0x000fe20008410000 */
[----:B------:R-:W-:Y:S01]  /*9a00*/  SHF.L.U32 R91, R84, 0x10, RZ ;  /* 0x00000010545b7819 */ /* 0x000fe200000006ff */
[----:B------:R-:W-:Y:S01]  /*9a10*/  FADD.FTZ R105, R92, -R105 ;  /* 0x800000695c697221 */ /* 0x000fe20000010000 */
[----:B------:R-:W-:Y:S01]  /*9a20*/  @P4 SHF.L.U32 R139, R85, 0x10, RZ ;  /* 0x00000010558b4819 */ /* 0x000fe200000006ff */
[----:B------:R-:W-:Y:S01]  /*9a30*/  HFMA2 R90, -RZ, RZ, 0, 0 ;  /* 0x00000000ff5a7431 */ /* 0x000fe200000001ff */
[----:B------:R-:W-:Y:S01]  /*9a40*/  @P4 SHF.L.U32 R155, R53, 0x10, RZ ;  /* 0x00000010359b4819 */ /* 0x000fe200000006ff */
[----:B------:R-:W-:Y:S01]  /*9a50*/  FFMA.FTZ R84, R98, UR19, R91 ;  /* 0x0000001362547c23 */ /* 0x000fe2000801005b */
[----:B------:R-:W-:Y:S01]  /*9a60*/  LOP3.LUT P6, RZ, R94, 0xff000000, RZ, 0xc0, !PT ;  /* 0xff0000005eff7812 */ /* 0x000fe200078cc0ff */
[----:B------:R-:W-:Y:S01]  /*9a70*/  FADD.FTZ R106, R97, -R106 ;  /* 0x8000006a616a7221 */ /* 0x000fe20000010000 */
[----:B------:R-:W-:Y:S01]  /*9a80*/  LOP3.LUT P5, RZ, R95, 0xff, RZ, 0xc0, !PT ;  /* 0x000000ff5fff7812 */ /* 0x000fe200078ac0ff */
[-C--:B------:R-:W-:Y:S01]  /*9a90*/  @P4 FMUL.FTZ R90, R155, R104.reuse ;  /* 0x000000689b5a4220 */ /* 0x080fe20000410000 */
[C---:B------:R-:W-:Y:S01]  /*9aa0*/  LOP3.LUT P3, RZ, R95.reuse, 0xff0000, RZ, 0xc0, !PT ;  /* 0x00ff00005fff7812 */ /* 0x040fe2000786c0ff */
[----:B------:R-:W-:Y:S01]  /*9ab0*/  FMUL.FTZ R84, R84, UR5 ;  /* 0x0000000554547c20 */ /* 0x000fe20008410000 */
[----:B------:R-:W-:Y:S01]  /*9ac0*/  ISETP.GE.U32.AND.EX P1, PT, R95, 0x1000000, PT, P1 ;  /* 0x010000005f00780c */ /* 0x000fe20003f26110 */
[----:B------:R-:W-:Y:S01]  /*9ad0*/  FADD.FTZ R100, R93, -R100 ;  /* 0x800000645d647221 */ /* 0x000fe20000010000 */
[----:B------:R-:W-:Y:S01]  /*9ae0*/  MOV R103, RZ ;  /* 0x000000ff00677202 */ /* 0x000fe20000000f00 */
[----:B------:R-:W-:Y:S01]  /*9af0*/  @P4 FMUL.FTZ R103, R139, R104 ;  /* 0x000000688b674220 */ /* 0x000fe20000410000 */
[----:B------:R-:W-:Y:S01]  /*9b00*/  SHF.L.U32 R92, R78, 0x10, RZ ;  /* 0x000000104e5c7819 */ /* 0x000fe200000006ff */
[----:B------:R-:W-:Y:S01]  /*9b10*/  FMUL.FTZ R91, R84, UR4 ;  /* 0x00000004545b7c20 */ /* 0x000fe20008410000 */
[----:B------:R-:W-:Y:S01]  /*9b20*/  LOP3.LUT P4, RZ, R95, 0xff00, RZ, 0xc0, !PT ;  /* 0x0000ff005fff7812 */ /* 0x000fe2000788c0ff */
[----:B------:R-:W-:Y:S01]  /*9b30*/  FADD.FTZ R102, R99, -R102 ;  /* 0x8000006663667221 */ /* 0x000fe20000010000 */
[----:B------:R-:W-:Y:S01]  /*9b40*/  PRMT R85, R78, 0x7632, R85 ;  /* 0x000076324e557816 */ /* 0x000fe20000000055 */
[----:B------:R-:W-:Y:S01]  /*9b50*/  FFMA.FTZ R105, R105, UR19, R92 ;  /* 0x0000001369697c23 */ /* 0x000fe2000801005c */
[----:B------:R-:W-:-:S02]  /*9b60*/  SHF.L.U32 R95, R79, 0x10, RZ ;  /* 0x000000104f5f7819 */ /* 0x000fc400000006ff */
[----:B------:R-:W-:Y:S01]  /*9b70*/  PRMT R94, R79, 0x7632, R94 ;  /* 0x000076324f5e7816 */ /* 0x000fe2000000005e */
[----:B------:R-:W-:Y:S01]  /*9b80*/  FMUL.FTZ R84, R105, UR5 ;  /* 0x0000000569547c20 */ /* 0x000fe20008410000 */
[C---:B------:R-:W-:Y:S01]  /*9b90*/  SHF.L.U32 R93, R85.reuse, 0x10, RZ ;  /* 0x00000010555d7819 */ /* 0x040fe200000006ff */
[----:B------:R-:W-:Y:S01]  /*9ba0*/  FFMA.FTZ R106, R106, UR19, R95 ;  /* 0x000000136a6a7c23 */ /* 0x000fe2000801005f */
[----:B------:R-:W-:Y:S01]  /*9bb0*/  SHF.L.U32 R97, R94, 0x10, RZ ;  /* 0x000000105e617819 */ /* 0x000fe200000006ff */
[----:B------:R-:W-:Y:S01]  /*9bc0*/  @P5 IMAD.U32 R95, R86, 0x10000, RZ ;  /* 0x00010000565f5824 */ /* 0x000fe200078e00ff */
[----:B------:R-:W-:Y:S01]  /*9bd0*/  @P6 PRMT R85, R85, 0x7632, R85 ;  /* 0x0000763255556816 */ /* 0x000fe20000000055 */
[----:B------:R-:W-:Y:S01]  /*9be0*/  FMUL.FTZ R84, R84, UR4 ;  /* 0x0000000454547c20 */ /* 0x000fe20008410000 */
[C---:B------:R-:W-:Y:S01]  /*9bf0*/  @P3 SHF.L.U32 R104, R87.reuse, 0x10, RZ ;  /* 0x0000001057683819 */ /* 0x040fe200000006ff */
[----:B------:R-:W-:Y:S01]  /*9c00*/  FFMA.FTZ R98, R100, UR19, R93 ;  /* 0x0000001364627c23 */ /* 0x000fe2000801005d */
[----:B------:R-:W-:Y:S01]  /*9c10*/  @P1 PRMT R113, R87, 0x7632, R113 ;  /* 0x0000763257711816 */ /* 0x000fe20000000071 */
[----:B------:R-:W-:Y:S01]  /*9c20*/  FMUL.FTZ R87, R106, UR5 ;  /* 0x000000056a577c20 */ /* 0x000fe20008410000 */
[----:B------:R-:W-:Y:S01]  /*9c30*/  @P5 SHF.L.U32 R105, R54, 0x10, RZ ;  /* 0x0000001036695819 */ /* 0x000fe200000006ff */
[----:B------:R-:W-:Y:S01]  /*9c40*/  FFMA.FTZ R112, R102, UR19, R97 ;  /* 0x0000001366707c23 */ /* 0x000fe20008010061 */
[----:B------:R-:W-:-:S02]  /*9c50*/  @P6 SHF.L.U32 R94, R85, 0x10, RZ ;  /* 0x00000010555e6819 */ /* 0x000fc400000006ff */
[----:B------:R-:W-:Y:S02]  /*9c60*/  CS2R R92, SRZ ;  /* 0x00000000005c7805 */ /* 0x000fe4000001ff00 */
[----:B------:R-:W-:Y:S01]  /*9c70*/  @P4 PRMT R102, R86, 0x7632, R102 ;  /* 0x0000763256664816 */ /* 0x000fe20000000066 */
[----:B------:R-:W-:Y:S02]  /*9c80*/  HFMA2 R86, -RZ, RZ, 0, 0 ;  /* 0x00000000ff567431 */ /* 0x000fe400000001ff */
[----:B------:R-:W-:Y:S01]  /*9c90*/  FMUL.FTZ R99, R87, UR4 ;  /* 0x0000000457637c20 */ /* 0x000fe20008410000 */
[-C--:B------:R-:W-:Y:S01]  /*9ca0*/  @P5 FMUL.FTZ R93, R95, R84.reuse ;  /* 0x000000545f5d5220 */ /* 0x080fe20000410000 */
[----:B------:R-:W-:Y:S01]  /*9cb0*/  @P5 FMUL.FTZ R86, R105, R84 ;  /* 0x0000005469565220 */ /* 0x000fe20000410000 */
[----:B------:R-:W-:Y:S01]  /*9cc0*/  @P6 FMUL.FTZ R92, R94, R91 ;  /* 0x0000005b5e5c6220 */ /* 0x000fe20000410000 */
[----:B------:R-:W-:Y:S01]  /*9cd0*/  FMUL.FTZ R87, R112, UR5 ;  /* 0x0000000570577c20 */ /* 0x000fe20008410000 */
[----:B------:R-:W-:Y:S01]  /*9ce0*/  FMUL.FTZ R84, R98, UR5 ;  /* 0x0000000562547c20 */ /* 0x000fe20008410000 */
[----:B------:R-:W-:Y:S01]  /*9cf0*/  @P6 SHF.L.U32 R94, R153, 0x10, RZ ;  /* 0x00000010995e6819 */ /* 0x000fe200000006ff */
[----:B------:R-:W-:Y:S01]  /*9d00*/  HFMA2 R98, -RZ, RZ, 0, 0 ;  /* 0x00000000ff627431 */ /* 0x000fe200000001ff */
[----:B------:R-:W-:Y:S01]  /*9d10*/  @P3 SHF.L.U32 R100, R55, 0x10, RZ ;  /* 0x0000001037643819 */ /* 0x000fe200000006ff */
[----:B------:R-:W-:Y:S01]  /*9d20*/  FMUL.FTZ R87, R87, UR4 ;  /* 0x0000000457577c20 */ /* 0x000fe20008410000 */
[----:B------:R-:W-:Y:S01]  /*9d30*/  @P4 SHF.L.U32 R107, R152, 0x10, RZ ;  /* 0x00000010986b4819 */ /* 0x000fe200000006ff */
[----:B------:R-:W-:Y:S01]  /*9d40*/  FMUL.FTZ R84, R84, UR4 ;  /* 0x0000000454547c20 */ /* 0x000fe20008410000 */
[----:B------:R-:W-:-:S02]  /*9d50*/  @P1 SHF.L.U32 R106, R151, 0x10, RZ ;  /* 0x00000010976a1819 */ /* 0x000fc400000006ff */
[----:B------:R-:W-:Y:S01]  /*9d60*/  MOV R85, RZ ;  /* 0x000000ff00557202 */ /* 0x000fe20000000f00 */
[----:B------:R-:W-:Y:S01]  /*9d70*/  @P6 FMUL.FTZ R85, R94, R91 ;  /* 0x0000005b5e556220 */ /* 0x000fe20000410000 */
[----:B------:R-:W-:Y:S01]  /*9d80*/  MOV R97, RZ ;  /* 0x000000ff00617202 */ /* 0x000fe20000000f00 */
[----:B------:R-:W-:Y:S01]  /*9d90*/  @P3 FMUL.FTZ R97, R100, R99 ;  /* 0x0000006364613220 */ /* 0x000fe20000410000 */
[----:B------:R-:W-:Y:S01]  /*9da0*/  @P4 SHF.L.U32 R105, R102, 0x10, RZ ;  /* 0x0000001066694819 */ /* 0x000fe200000006ff */
[----:B------:R-:W-:Y:S01]  /*9db0*/  HFMA2 R91, -RZ, RZ, 0, 0 ;  /* 0x00000000ff5b7431 */ /* 0x000fe200000001ff */
[----:B------:R-:W-:Y:S01]  /*9dc0*/  MOV R100, RZ ;  /* 0x000000ff00647202 */ /* 0x000fe20000000f00 */
[----:B------:R-:W-:Y:S01]  /*9dd0*/  @P1 FMUL.FTZ R100, R106, R87 ;  /* 0x000000576a641220 */ /* 0x000fe20000410000 */
[----:B------:R-:W-:Y:S01]  /*9de0*/  @P1 SHF.L.U32 R102, R113, 0x10, RZ ;  /* 0x0000001071661819 */ /* 0x000fe200000006ff */
[----:B------:R-:W-:Y:S01]  /*9df0*/  @P4 FMUL.FTZ R91, R107, R84 ;  /* 0x000000546b5b4220 */ /* 0x000fe20000410000 */
[----:B------:R-:W-:-:S02]  /*9e00*/  CS2R R94, SRZ ;  /* 0x00000000005e7805 */ /* 0x000fc4000001ff00 */
[----:B------:R-:W-:Y:S01]  /*9e10*/  F2FP.BF16.F32.PACK_AB R85, R85, R90 ;  /* 0x0000005a5555723e */ /* 0x000fe200000010ff */
[----:B------:R-:W-:Y:S01]  /*9e20*/  @P4 FMUL.FTZ R94, R105, R84 ;  /* 0x00000054695e4220 */ /* 0x000fe20000410000 */
[----:B------:R-:W-:Y:S01]  /*9e30*/  @P1 FMUL.FTZ R98, R102, R87 ;  /* 0x0000005766621220 */ /* 0x000fe20000410000 */
[----:B------:R-:W-:Y:S01]  /*9e40*/  @P3 FMUL.FTZ R95, R104, R99 ;  /* 0x00000063685f3220 */ /* 0x000fe20000410000 */
[----:B------:R-:W-:Y:S02]  /*9e50*/  F2FP.BF16.F32.PACK_AB R87, R100, R97 ;  /* 0x000000616457723e */ /* 0x000fe400000010ff */
[----:B------:R-:W-:Y:S02]  /*9e60*/  F2FP.BF16.F32.PACK_AB R86, R91, R86 ;  /* 0x000000565b56723e */ /* 0x000fe400000010ff */
[----:B------:R-:W-:-:S07]  /*9e70*/  F2FP.BF16.F32.PACK_AB R84, R88, R89 ;  /* 0x000000595854723e */ /* 0x000fce00000010ff */
.L_x_968:
[----:B------:R-:W0:Y:S01]  /*9e80*/  @P0 LDC.64 R88, c[0x0][0x478] ;  /* 0x00011e00ff580b82 */ /* 0x000e220000000a00 */
[----:B------:R-:W-:-:S04]  /*9e90*/  IMAD.WIDE.U32 R90, R135, 0x10, R198 ;  /* 0x00000010875a7825 */ /* 0x000fc800078e00c6 */
[----:B0-----:R-:W-:-:S05]  /*9ea0*/  @P0 IMAD.WIDE.U32 R88, R135, 0x10, R88 ;  /* 0x0000001087580825 */ /* 0x001fca00078e0058 */
[----:B------:R1:W-:Y:S04]  /*9eb0*/  @P0 STG.E.128 desc[UR12][R88.64], R80 ;  /* 0x0000005058000986 */ /* 0x0003e8000c101d0c */
[----:B------:R1:W-:Y:S02]  /*9ec0*/  STG.E.128 desc[UR12][R90.64], R84 ;  /* 0x000000545a007986 */ /* 0x0003e4000c101d0c */
.L_x_960:
        /* <DEDUP_REMOVED lines=29> */
[----:B------:R-:W-:Y:S01]  /*a0a0*/  PLOP3.LUT P2, PT, P2, PT, PT, 0x8, 0x80 ;  /* 0x000000000080781c */ /* 0x000fe2000174e170 */
[----:B------:R-:W-:Y:S01]  /*a0b0*/  FADD.FTZ R191, R92, R191 ;  /* 0x000000bf5cbf7221 */ /* 0x000fe20000010000 */
[----:B------:R-:W-:Y:S01]  /*a0c0*/  FADD.FTZ R192, R93, R192 ;  /* 0x000000c05dc07221 */ /* 0x000fe20000010000 */
[----:B------:R-:W-:Y:S01]  /*a0d0*/  FADD.FTZ R193, R94, R193 ;  /* 0x000000c15ec17221 */ /* 0x000fe20000010000 */
[----:B------:R-:W-:Y:S01]  /*a0e0*/  FADD.FTZ R194, R95, R194 ;  /* 0x000000c25fc27221 */ /* 0x000fe20000010000 */
[----:B------:R-:W-:Y:S01]  /*a0f0*/  FADD.FTZ R195, R98, R195 ;  /* 0x000000c362c37221 */ /* 0x000fe20000010000 */
[----:B------:R-:W-:Y:S07]  /*a100*/  BRA.U !UP1, `(.L_x_969) ;  /* 0xffffff6909a47547 */ /* 0x000fee000b83ffff */
[----:B------:R-:W-:Y:S01]  /*a110*/  MOV R49, R7 ;  /* 0x0000000700317202 */ /* 0x000fe20000000f00 */
[----:B01----:R-:W-:Y:S01]  /*a120*/  IMAD.MOV.U32 R81, RZ, RZ, R17 ;  /* 0x000000ffff517224 */ /* 0x003fe200078e0011 */
[----:B------:R-:W-:Y:S01]  /*a130*/  MOV R80, R18 ;  /* 0x0000001200507202 */ /* 0x000fe20000000f00 */
[----:B------:R-:W-:Y:S01]  /*a140*/  IMAD.MOV.U32 R50, RZ, RZ, R6 ;  /* 0x000000ffff327224 */ /* 0x000fe200078e0006 */
[----:B------:R-:W-:Y:S01]  /*a150*/  MOV R82, R16 ;  /* 0x0000001000527202 */ /* 0x000fe20000000f00 */
[----:B------:R-:W-:Y:S01]  /*a160*/  IMAD.MOV.U32 R67, RZ, RZ, R127 ;  /* 0x000000ffff437224 */ /* 0x000fe200078e007f */
        /* <DEDUP_REMOVED lines=61> */
[----:B------:R-:W-:-:S07]  /*a540*/  MOV R34, R36 ;  /* 0x0000002400227202 */ /* 0x000fce0000000f00 */
.L_x_950:
[----:B------:R-:W1:Y:S01]  /*a550*/  S2R R36, SR_TID.X ;  /* 0x0000000000247919 */ /* 0x000e620000002100 */
[----:B------:R-:W2:Y:S08]  /*a560*/  S2UR UR4, SR_CTAID.X ;  /* 0x00000000000479c3 */ /* 0x000eb00000002500 */
[----:B------:R-:W2:Y:S08]  /*a570*/  LDC R0, c[0x0][0x388] ;  /* 0x0000e200ff007b82 */ /* 0x000eb00000000800 */
[----:B------:R-:W3:Y:S08]  /*a580*/  LDC.64 R2, c[0x0][0x440] ;  /* 0x00011000ff027b82 */ /* 0x000ef00000000a00 */
[----:B------:R-:W4:Y:S08]  /*a590*/  LDC.64 R8, c[0x0][0x448] ;  /* 0x00011200ff087b82 */ /* 0x000f300000000a00 */
[----:B------:R-:W5:Y:S01]  /*a5a0*/  LDC.64 R10, c[0x0][0x460] ;  /* 0x00011800ff0a7b82 */ /* 0x000f620000000a00 */
[----:B--2---:R-:W-:-:S05]  /*a5b0*/  IMAD R0, R0, UR4, RZ ;  /* 0x0000000400007c24 */ /* 0x004fca000f8e02ff */
[----:B-1----:R-:W-:-:S05]  /*a5c0*/  LEA.HI R37, R0, R36, RZ, 0x1d ;  /* 0x0000002400257211 */ /* 0x002fca00078fe8ff */
[----:B---3--:R-:W-:-:S04]  /*a5d0*/  IMAD.WIDE.U32 R2, R37, 0x20, R2 ;  /* 0x0000002025027825 */ /* 0x008fc800078e0002 */
[C---:B----4-:R-:W-:Y:S01]  /*a5e0*/  IMAD.WIDE.U32 R8, R37.reuse, 0x20, R8 ;  /* 0x0000002025087825 */ /* 0x050fe200078e0008 */
[----:B0-----:R-:W-:Y:S04]  /*a5f0*/  STG.E.128 desc[UR12][R2.64], R56 ;  /* 0x0000003802007986 */ /* 0x001fe8000c101d0c */
[----:B------:R-:W-:Y:S01]  /*a600*/  STG.E.128 desc[UR12][R2.64+0x10], R68 ;  /* 0x0000104402007986 */ /* 0x000fe2000c101d0c */
[----:B-----5:R-:W-:-:S03]  /*a610*/  IMAD.WIDE.U32 R10, R37, 0x20, R10 ;  /* 0x00000020250a7825 */ /* 0x020fc600078e000a */
        /* <DEDUP_REMOVED lines=23> */
.L_x_970:
        /* <DEDUP_REMOVED lines=15> */
.L_x_15593:


//--------------------- .text._ZN10layer_norm22ln_bwd_finalize_kernelINS_22Kernel_traits_finalizeILj4096E13__nv_bfloat16S2_S2_S2_fjLb1ELj1024ELj4ENS_18Kernel_traits_baseILj4096ES2_S2_S2_S2_fjLj1024EEEEELb1ELb0EEEvNS_9BwdParamsE --------------------------
	.section	.text._ZN10layer_norm22ln_bwd_finalize_kernelINS_22Kernel_traits_finalizeILj4096E13__nv_bfloat16S2_S2_S2_fjLb1ELj1024ELj4ENS_18Kernel_traits_baseILj4096ES2_S2_S2_S2_fjLj1024EEEEELb1ELb0EEEvNS_9BwdParamsE,"ax",@progbits
	.align	128
        .global         _ZN10layer_norm22ln_bwd_finalize_kernelINS_22Kernel_traits_finalizeILj4096E13__nv_bfloat16S2_S2_S2_fjLb1ELj1024ELj4ENS_18Kernel_traits_baseILj4096ES2_S2_S2_S2_fjLj1024EEEEELb1ELb0EEEvNS_9BwdParamsE
        .type           _ZN10layer_norm22ln_bwd_finalize_kernelINS_22Kernel_traits_finalizeILj4096E13__nv_bfloat16S2_S2_S2_fjLb1ELj1024ELj4ENS_18Kernel_traits_baseILj4096ES2_S2_S2_S2_fjLj1024EEEEELb1ELb0EEEvNS_9BwdParamsE,@function
        .size           _ZN10layer_norm22ln_bwd_finalize_kernelINS_22Kernel_traits_finalizeILj4096E13__nv_bfloat16S2_S2_S2_fjLb1ELj1024ELj4ENS_18Kernel_traits_baseILj4096ES2_S2_S2_S2_fjLj1024EEEEELb1ELb0EEEvNS_9BwdParamsE,(.L_x_15594 - _ZN10layer_norm22ln_bwd_finalize_kernelINS_22Kernel_traits_finalizeILj4096E13__nv_bfloat16S2_S2_S2_fjLb1ELj1024ELj4ENS_18Kernel_traits_baseILj4096ES2_S2_S2_S2_fjLj1024EEEEELb1ELb0EEEvNS_9BwdParamsE)
        .other          _ZN10layer_norm22ln_bwd_finalize_kernelINS_22Kernel_traits_finalizeILj4096E13__nv_bfloat16S2_S2_S2_fjLb1ELj1024ELj4ENS_18Kernel_traits_baseILj4096ES2_S2_S2_S2_fjLj1024EEEEELb1ELb0EEEvNS_9BwdParamsE,@"STO_CUDA_ENTRY STV_DEFAULT"
_ZN10layer_norm22ln_bwd_finalize_kernelINS_22Kernel_traits_finalizeILj4096E13__nv_bfloat16S2_S2_S2_fjLb1ELj1024ELj4ENS_18Kernel_traits_baseILj4096ES2_S2_S2_S2_fjLj1024EEEEELb1ELb0EEEvNS_9BwdParamsE:
.text._ZN10layer_norm22ln_bwd_finalize_kernelINS_22Kernel_traits_finalizeILj4096E13__nv_bfloat16S2_S2_S2_fjLb1ELj1024ELj4ENS_18Kernel_traits_baseILj4096ES2_S2_S2_S2_fjLj1024EEEEELb1ELb0EEEvNS_9BwdParamsE:
        /* <DEDUP_REMOVED lines=15> */
[----:B------:R-:W-:Y:S01]  /*00f0*/  LOP3.LUT R6, R6, 0x7ffffff0, RZ, 0xc0, !PT ;  /* 0x7ffffff006067812 */ /* 0x000fe200078ec0ff */
[----:B------:R-:W-:Y:S01]  /*0100*/  HFMA2 R8, -RZ, RZ, 0, 0 ;  /* 0x00000000ff087431 */ /* 0x000fe200000001ff */
        /* <DEDUP_REMOVED lines=13> */
[----:B------:R-:W-:Y:S02]  /*01e0*/  LEA.HI R11, R10, 0x1, RZ, 0x1b ;  /* 0x000000010a0b7811 */ /* 0x000fe400078fd8ff */
[----:B------:R-:W-:Y:S02]  /*01f0*/  MOV R22, RZ ;  /* 0x000000ff00167202 */ /* 0x000fe40000000f00 */
[----:B------:R-:W-:Y:S02]  /*0200*/  LOP3.LUT R12, R11, 0x7, RZ, 0xc0, !PT ;  /* 0x000000070b0c7812 */ /* 0x000fe400078ec0ff */
[----:B------:R-:W-:Y:S02]  /*0210*/  MOV R7, RZ ;  /* 0x000000ff00077202 */ /* 0x000fe40000000f00 */
[----:B------:R-:W-:-:S03]  /*0220*/  ISETP.NE.AND P0, PT, R12, RZ, PT ;  /* 0x000000ff0c00720c */ /* 0x000fc60003f05270 */
[----:B------:R-:W-:Y:S10]  /*0230*/  @!P1 BRA `(.L_x_974) ;  /* 0x0000000400c49947 */ /* 0x000ff40003800000 */
[C---:B------:R-:W-:Y:S01]  /*0240*/  LOP3.LUT R24, R4.reuse, 0x80, RZ, 0xfc, !PT ;  /* 0x0000008004187812 */ /* 0x040fe200078efcff */
[-CC-:B------:R-:W-:Y:S01]  /*0250*/  IMAD R20, R13, R3.reuse, R14.reuse ;  /* 0x000000030d147224 */ /* 0x180fe200078e020e */
[C---:B------:R-:W-:Y:S02]  /*0260*/  LOP3.LUT R26, R4.reuse, 0xa0, RZ, 0xfc, !PT ;  /* 0x000000a0041a7812 */ /* 0x040fe400078efcff */
[----:B------:R-:W-:Y:S01]  /*0270*/  LOP3.LUT R28, R4, 0xc0, RZ, 0xfc, !PT ;  /* 0x000000c0041c7812 */ /* 0x000fe200078efcff */
[-CC-:B------:R-:W-:Y:S01]  /*0280*/  IMAD R24, R24, R3.reuse, R14.reuse ;  /* 0x0000000318187224 */ /* 0x180fe200078e020e */
        /* <DEDUP_REMOVED lines=8> */
[----:B------:R-:W-:Y:S01]  /*0310*/  IADD3 R21, PT, PT, R5, R20, RZ ;  /* 0x0000001405157210 */ /* 0x000fe20007ffe0ff */
[-CC-:B------:R-:W-:Y:S01]  /*0320*/  IMAD R18, R18, R3.reuse, R14.reuse ;  /* 0x0000000312127224 */ /* 0x180fe200078e020e */
[----:B------:R-:W-:Y:S01]  /*0330*/  MOV R8, RZ ;  /* 0x000000ff00087202 */ /* 0x000fe20000000f00 */
[----:B------:R-:W-:Y:S01]  /*0340*/  IMAD R14, R4, R3, R14 ;  /* 0x00000003040e7224 */ /* 0x000fe200078e020e */
[----:B------:R-:W-:-:S02]  /*0350*/  MOV R6, R4 ;  /* 0x0000000400067202 */ /* 0x000fc40000000f00 */
[----:B------:R-:W-:Y:S02]  /*0360*/  IADD3 R20, PT, PT, -R15, RZ, RZ ;  /* 0x000000ff0f147210 */ /* 0x000fe40007ffe1ff */
[C---:B------:R-:W-:Y:S02]  /*0370*/  IADD3 R13, PT, PT, R5.reuse, R14, RZ ;  /* 0x0000000e050d7210 */ /* 0x040fe40007ffe0ff */
[C---:B------:R-:W-:Y:S02]  /*0380*/  IADD3 R29, PT, PT, R5.reuse, R24, RZ ;  /* 0x00000018051d7210 */ /* 0x040fe40007ffe0ff */
[C---:B------:R-:W-:Y:S02]  /*0390*/  IADD3 R23, PT, PT, R5.reuse, R26, RZ ;  /* 0x0000001a05177210 */ /* 0x040fe40007ffe0ff */
[C---:B------:R-:W-:Y:S02]  /*03a0*/  IADD3 R25, PT, PT, R5.reuse, R28, RZ ;  /* 0x0000001c05197210 */ /* 0x040fe40007ffe0ff */
[----:B------:R-:W-:-:S02]  /*03b0*/  IADD3 R27, PT, PT, R5, R27, RZ ;  /* 0x0000001b051b7210 */ /* 0x000fc40007ffe0ff */
[C---:B------:R-:W-:Y:S02]  /*03c0*/  IADD3 R19, PT, PT, R5.reuse, R16, RZ ;  /* 0x0000001005137210 */ /* 0x040fe40007ffe0ff */
[----:B------:R-:W-:-:S07]  /*03d0*/  IADD3 R18, PT, PT, R5, R18, RZ ;  /* 0x0000001205127210 */ /* 0x000fce0007ffe0ff */
.L_x_975:
[----:B------:R-:W0:Y:S02]  /*03e0*/  LDC.64 R14, c[0x0][0x440] ;  /* 0x00011000ff0e7b82 */ /* 0x000e240000000a00 */
[----:B0-----:R-:W-:-:S06]  /*03f0*/  IMAD.WIDE.U32 R16, R13, 0x4, R14 ;  /* 0x000000040d107825 */ /* 0x001fcc00078e000e */
[----:B------:R-:W2:Y:S02]  /*0400*/  LDG.E R17, desc[UR6][R16.64] ;  /* 0x0000000610117981 */ /* 0x000ea4000c1e1900 */
[----:B--2---:R-:W-:Y:S01]  /*0410*/  FADD.FTZ R8, R17, R8 ;  /* 0x0000000811087221 */ /* 0x004fe20000010000 */
[----:B------:R-:W-:-:S05]  /*0420*/  IMAD.WIDE.U32 R16, R21, 0x4, R14 ;  /* 0x0000000415107825 */ /* 0x000fca00078e000e */
[----:B------:R0:W2:Y:S02]  /*0430*/  LDG.E R24, desc[UR6][R16.64] ;  /* 0x0000000610187981 */ /* 0x0000a4000c1e1900 */
[----:B0-----:R-:W-:-:S04]  /*0440*/  IMAD.WIDE.U32 R16, R19, 0x4, R14 ;  /* 0x0000000413107825 */ /* 0x001fc800078e000e */
[----:B--2---:R-:W-:Y:S02]  /*0450*/  FADD.FTZ R8, R8, R24 ;  /* 0x0000001808087221 */ /* 0x004fe40000010000 */
        /* <DEDUP_REMOVED lines=11> */
[----:B------:R-:W-:-:S05]  /*0510*/  IMAD.WIDE.U32 R14, R27, 0x4, R14 ;  /* 0x000000041b0e7825 */ /* 0x000fca00078e000e */
[----:B------:R0:W3:Y:S02]  /*0520*/  LDG.E R26, desc[UR6][R14.64] ;  /* 0x000000060e1a7981 */ /* 0x0000e4000c1e1900 */
[----:B0-----:R-:W0:Y:S01]  /*0530*/  LDC.64 R14, c[0x0][0x448] ;  /* 0x00011200ff0e7b82 */ /* 0x001e220000000a00 */
        /* <DEDUP_REMOVED lines=21> */
[----:B------:R-:W-:-:S04]  /*0690*/  IMAD.WIDE.U32 R14, R27, 0x4, R14 ;  /* 0x000000041b0e7825 */ /* 0x000fc800078e000e */
[----:B---3--:R-:W-:Y:S02]  /*06a0*/  FADD.FTZ R8, R8, R26 ;  /* 0x0000001a08087221 */ /* 0x008fe40000010000 */
        /* <DEDUP_REMOVED lines=23> */
[----:B------:R-:W-:-:S06]  /*0820*/  IMAD.WIDE.U32 R14, R27, 0x4, R14 ;  /* 0x000000041b0e7825 */ /* 0x000fcc00078e000e */
[----:B------:R-:W4:Y:S01]  /*0830*/  LDG.E R14, desc[UR6][R14.64] ;  /* 0x000000060e0e7981 */ /* 0x000f22000c1e1900 */
[----:B--2---:R-:W-:-:S03]  /*0840*/  FADD.FTZ R7, R7, R24 ;  /* 0x0000001807077221 */ /* 0x004fc60000010000 */
[----:B------:R-:W2:Y:S01]  /*0850*/  LDG.E R24, desc[UR6][R16.64] ;  /* 0x0000000610187981 */ /* 0x000ea2000c1e1900 */
[----:B------:R-:W-:-:S04]  /*0860*/  IADD3 R20, PT, PT, R20, 0x8, RZ ;  /* 0x0000000814147810 */ /* 0x000fc80007ffe0ff */
[----:B------:R-:W-:Y:S01]  /*0870*/  ISETP.NE.AND P1, PT, R20, RZ, PT ;  /* 0x000000ff1400720c */ /* 0x000fe20003f25270 */
[----:B---3--:R-:W-:Y:S01]  /*0880*/  FADD.FTZ R22, R22, R26 ;  /* 0x0000001a16167221 */ /* 0x008fe20000010000 */
        /* <DEDUP_REMOVED lines=8> */
[----:B------:R-:W-:Y:S01]  /*0910*/  LEA R27, R3, R27, 0x8 ;  /* 0x0000001b031b7211 */ /* 0x000fe200078e40ff */
[----:B--2---:R-:W-:-:S04]  /*0920*/  FADD.FTZ R7, R7, R24 ;  /* 0x0000001807077221 */ /* 0x004fc80000010000 */
[----:B----4-:R-:W-:Y:S01]  /*0930*/  FADD.FTZ R7, R7, R14 ;  /* 0x0000000e07077221 */ /* 0x010fe20000010000 */
[----:B------:R-:W-:Y:S06]  /*0940*/  @P1 BRA `(.L_x_975) ;  /* 0xfffffff800a41947 */ /* 0x000fec000383ffff */
.L_x_974:
[----:B------:R-:W-:Y:S05]  /*0950*/  BSYNC.RECONVERGENT B1 ;  /* 0x0000000000017941 */ /* 0x000fea0003800200 */
.L_x_973:
[----:B------:R-:W-:Y:S05]  /*0960*/  @!P0 BRA `(.L_x_972) ;  /* 0x0000000400748947 */ /* 0x000fea0003800000 */
[----:B------:R-:W-:Y:S01]  /*0970*/  ISETP.GE.U32.AND P0, PT, R12, 0x4, PT ;  /* 0x000000040c00780c */ /* 0x000fe20003f06070 */
[----:B------:R-:W-:Y:S01]  /*0980*/  BSSY.RECONVERGENT B1, `(.L_x_976) ;  /* 0x000002f000017945 */ /* 0x000fe20003800200 */
[----:B------:R-:W-:-:S11]  /*0990*/  LOP3.LUT P1, R18, R11, 0x3, RZ, 0xc0, !PT ;  /* 0x000000030b127812 */ /* 0x000fd6000782c0ff */
[----:B------:R-:W-:Y:S05]  /*09a0*/  @!P0 BRA `(.L_x_977) ;  /* 0x0000000000b08947 */ /* 0x000fea0003800000 */
[----:B------:R-:W0:Y:S01]  /*09b0*/  LDC.64 R12, c[0x0][0x440] ;  /* 0x00011000ff0c7b82 */ /* 0x000e220000000a00 */
[----:B------:R-:W-:-:S07]  /*09c0*/  IMAD R11, R6, R3, R2 ;  /* 0x00000003060b7224 */ /* 0x000fce00078e0202 */
[----:B------:R-:W1:Y:S08]  /*09d0*/  LDC.64 R16, c[0x0][0x448] ;  /* 0x00011200ff107b82 */ /* 0x000e700000000a00 */
[----:B------:R-:W2:Y:S01]  /*09e0*/  LDC.64 R14, c[0x0][0x460] ;  /* 0x00011800ff0e7b82 */ /* 0x000ea20000000a00 */
[----:B0-----:R-:W-:-:S05]  /*09f0*/  IMAD.WIDE.U32 R24, R11, 0x4, R12 ;  /* 0x000000040b187825 */ /* 0x001fca00078e000c */
[----:B------:R0:W3:Y:S01]  /*0a00*/  LDG.E R19, desc[UR6][R24.64] ;  /* 0x0000000618137981 */ /* 0x0000e2000c1e1900 */
[----:B-1----:R-:W-:-:S05]  /*0a10*/  IMAD.WIDE.U32 R26, R11, 0x4, R16 ;  /* 0x000000040b1a7825 */ /* 0x002fca00078e0010 */
[----:B------:R-:W4:Y:S01]  /*0a20*/  LDG.E R23, desc[UR6][R26.64] ;  /* 0x000000061a177981 */ /* 0x000f22000c1e1900 */
[----:B--2---:R-:W-:-:S06]  /*0a30*/  IMAD.WIDE.U32 R20, R11, 0x4, R14 ;  /* 0x000000040b147825 */ /* 0x004fcc00078e000e */
[----:B------:R1:W2:Y:S01]  /*0a40*/  LDG.E R20, desc[UR6][R20.64] ;  /* 0x0000000614147981 */ /* 0x0002a2000c1e1900 */
[----:B------:R-:W-:-:S05]  /*0a50*/  LEA R29, R3, R11, 0x5 ;  /* 0x0000000b031d7211 */ /* 0x000fca00078e28ff */
[----:B0-----:R-:W-:Y:S01]  /*0a60*/  IMAD.WIDE.U32 R24, R29, 0x4, R12 ;  /* 0x000000041d187825 */ /* 0x001fe200078e000c */
[----:B-1----:R-:W-:-:S04]  /*0a70*/  LEA R21, R3, R11, 0x6 ;  /* 0x0000000b03157211 */ /* 0x002fc800078e30ff */
[----:B------:R0:W5:Y:S01]  /*0a80*/  LDG.E R11, desc[UR6][R24.64] ;  /* 0x00000006180b7981 */ /* 0x000162000c1e1900 */
[----:B------:R-:W-:-:S04]  /*0a90*/  IMAD.WIDE.U32 R26, R21, 0x4, R12 ;  /* 0x00000004151a7825 */ /* 0x000fc800078e000c */
[----:B0-----:R-:W-:-:S04]  /*0aa0*/  IMAD.WIDE.U32 R24, R29, 0x4, R16 ;  /* 0x000000041d187825 */ /* 0x001fc800078e0010 */
[----:B------:R-:W-:-:S04]  /*0ab0*/  IMAD.WIDE.U32 R28, R29, 0x4, R14 ;  /* 0x000000041d1c7825 */ /* 0x000fc800078e000e */
[----:B---3--:R-:W-:Y:S02]  /*0ac0*/  FADD.FTZ R8, R8, R19 ;  /* 0x0000001308087221 */ /* 0x008fe40000010000 */
[----:B------:R0:W3:Y:S01]  /*0ad0*/  LDG.E R19, desc[UR6][R26.64] ;  /* 0x000000061a137981 */ /* 0x0000e2000c1e1900 */
[----:B----4-:R-:W-:-:S03]  /*0ae0*/  FADD.FTZ R23, R22, R23 ;  /* 0x0000001716177221 */ /* 0x010fc60000010000 */
[----:B------:R2:W4:Y:S01]  /*0af0*/  LDG.E R22, desc[UR6][R24.64] ;  /* 0x0000000618167981 */ /* 0x000522000c1e1900 */
[----:B0-----:R-:W-:-:S04]  /*0b00*/  IMAD.WIDE.U32 R26, R21, 0x4, R16 ;  /* 0x00000004151a7825 */ /* 0x001fc800078e0010 */
[----:B--2---:R-:W-:Y:S01]  /*0b10*/  FADD.FTZ R25, R7, R20 ;  /* 0x0000001407197221 */ /* 0x004fe20000010000 */
[----:B------:R-:W2:Y:S04]  /*0b20*/  LDG.E R24, desc[UR6][R28.64] ;  /* 0x000000061c187981 */ /* 0x000ea8000c1e1900 */
[----:B------:R0:W2:Y:S02]  /*0b30*/  LDG.E R7, desc[UR6][R26.64] ;  /* 0x000000061a077981 */ /* 0x0000a4000c1e1900 */
[----:B0-----:R-:W-:Y:S01]  /*0b40*/  LEA R27, R3, R21, 0x5 ;  /* 0x00000015031b7211 */ /* 0x001fe200078e28ff */
[----:B------:R-:W-:-:S04]  /*0b50*/  IMAD.WIDE.U32 R20, R21, 0x4, R14 ;  /* 0x0000000415147825 */ /* 0x000fc800078e000e */
[C---:B------:R-:W-:Y:S02]  /*0b60*/  IMAD.WIDE.U32 R16, R27.reuse, 0x4, R16 ;  /* 0x000000041b107825 */ /* 0x040fe400078e0010 */
[----:B------:R-:W2:Y:S02]  /*0b70*/  LDG.E R20, desc[UR6][R20.64] ;  /* 0x0000000614147981 */ /* 0x000ea4000c1e1900 */
[C---:B------:R-:W-:Y:S02]  /*0b80*/  IMAD.WIDE.U32 R12, R27.reuse, 0x4, R12 ;  /* 0x000000041b0c7825 */ /* 0x040fe400078e000c */
[----:B------:R-:W2:Y:S02]  /*0b90*/  LDG.E R16, desc[UR6][R16.64] ;  /* 0x0000000610107981 */ /* 0x000ea4000c1e1900 */
[----:B------:R-:W-:Y:S02]  /*0ba0*/  IMAD.WIDE.U32 R14, R27, 0x4, R14 ;  /* 0x000000041b0e7825 */ /* 0x000fe400078e000e */
[----:B------:R-:W2:Y:S04]  /*0bb0*/  LDG.E R12, desc[UR6][R12.64] ;  /* 0x000000060c0c7981 */ /* 0x000ea8000c1e1900 */
[----:B------:R-:W2:Y:S01]  /*0bc0*/  LDG.E R14, desc[UR6][R14.64] ;  /* 0x000000060e0e7981 */ /* 0x000ea2000c1e1900 */
[----:B-----5:R-:W-:Y:S01]  /*0bd0*/  FADD.FTZ R8, R8, R11 ;  /* 0x0000000b08087221 */ /* 0x020fe20000010000 */
[----:B------:R-:W-:-:S03]  /*0be0*/  IADD3 R6, PT, PT, R6, 0x80, RZ ;  /* 0x0000008006067810 */ /* 0x000fc60007ffe0ff */
[----:B---3--:R-:W-:Y:S01]  /*0bf0*/  FADD.FTZ R19, R8, R19 ;  /* 0x0000001308137221 */ /* 0x008fe20000010000 */
[----:B----4-:R-:W-:Y:S01]  /*0c00*/  FADD.FTZ R22, R23, R22 ;  /* 0x0000001617167221 */ /* 0x010fe20000010000 */
[----:B--2---:R-:W-:-:S03]  /*0c10*/  FADD.FTZ R25, R25, R24 ;  /* 0x0000001819197221 */ /* 0x004fc60000010000 */
[----:B------:R-:W-:Y:S01]  /*0c20*/  FADD.FTZ R7, R22, R7 ;  /* 0x0000000716077221 */ /* 0x000fe20000010000 */
[----:B------:R-:W-:-:S03]  /*0c30*/  FADD.FTZ R25, R25, R20 ;  /* 0x0000001419197221 */ /* 0x000fc60000010000 */
[----:B------:R-:W-:Y:S01]  /*0c40*/  FADD.FTZ R22, R7, R16 ;  /* 0x0000001007167221 */ /* 0x000fe20000010000 */
[----:B------:R-:W-:Y:S01]  /*0c50*/  FADD.FTZ R8, R19, R12 ;  /* 0x0000000c13087221 */ /* 0x000fe20000010000 */
[----:B------:R-:W-:-:S07]  /*0c60*/  FADD.FTZ R7, R25, R14 ;  /* 0x0000000e19077221 */ /* 0x000fce0000010000 */
.L_x_977:
[----:B------:R-:W-:Y:S05]  /*0c70*/  BSYNC.RECONVERGENT B1 ;  /* 0x0000000000017941 */ /* 0x000fea0003800200 */
.L_x_976:
[----:B------:R-:W-:Y:S05]  /*0c80*/  @!P1 BRA `(.L_x_972) ;  /* 0x0000000000ac9947 */ /* 0x000fea0003800000 */
[----:B------:R-:W-:Y:S01]  /*0c90*/  ISETP.NE.AND P1, PT, R18, 0x1, PT ;  /* 0x000000011200780c */ /* 0x000fe20003f25270 */
[----:B------:R-:W-:Y:S01]  /*0ca0*/  BSSY.RECONVERGENT B1, `(.L_x_978) ;  /* 0x000001b000017945 */ /* 0x000fe20003800200 */
[----:B------:R-:W-:-:S11]  /*0cb0*/  LOP3.LUT P0, RZ, R10, 0x20, RZ, 0xc0, !PT ;  /* 0x000000200aff7812 */ /* 0x000fd6000780c0ff */
[----:B------:R-:W-:Y:S05]  /*0cc0*/  @!P1 BRA `(.L_x_979) ;  /* 0x0000000000609947 */ /* 0x000fea0003800000 */
[----:B------:R-:W0:Y:S01]  /*0cd0*/  LDC.64 R18, c[0x0][0x440] ;  /* 0x00011000ff127b82 */ /* 0x000e220000000a00 */
[----:B------:R-:W-:-:S05]  /*0ce0*/  IMAD R17, R6, R3, R2 ;  /* 0x0000000306117224 */ /* 0x000fca00078e0202 */
[----:B------:R-:W-:Y:S02]  /*0cf0*/  LEA R23, R3, R17, 0x5 ;  /* 0x0000001103177211 */ /* 0x000fe400078e28ff */
[----:B------:R-:W1:Y:S08]  /*0d00*/  LDC.64 R10, c[0x0][0x448] ;  /* 0x00011200ff0a7b82 */ /* 0x000e700000000a00 */
[----:B------:R-:W2:Y:S01]  /*0d10*/  LDC.64 R12, c[0x0][0x460] ;  /* 0x00011800ff0c7b82 */ /* 0x000ea20000000a00 */
[----:B0-----:R-:W-:-:S04]  /*0d20*/  IMAD.WIDE.U32 R20, R17, 0x4, R18 ;  /* 0x0000000411147825 */ /* 0x001fc800078e0012 */
[----:B-1----:R-:W-:Y:S02]  /*0d30*/  IMAD.WIDE.U32 R14, R17, 0x4, R10 ;  /* 0x00000004110e7825 */ /* 0x002fe400078e000a */
[----:B------:R-:W3:Y:S02]  /*0d40*/  LDG.E R21, desc[UR6][R20.64] ;  /* 0x0000000614157981 */ /* 0x000ee4000c1e1900 */
[----:B------:R-:W-:Y:S02]  /*0d50*/  IMAD.WIDE.U32 R18, R23, 0x4, R18 ;  /* 0x0000000417127825 */ /* 0x000fe400078e0012 */
[----:B------:R-:W4:Y:S02]  /*0d60*/  LDG.E R15, desc[UR6][R14.64] ;  /* 0x000000060e0f7981 */ /* 0x000f24000c1e1900 */
[----:B--2---:R-:W-:Y:S02]  /*0d70*/  IMAD.WIDE.U32 R16, R17, 0x4, R12 ;  /* 0x0000000411107825 */ /* 0x004fe400078e000c */
[----:B------:R-:W2:Y:S02]  /*0d80*/  LDG.E R19, desc[UR6][R18.64] ;  /* 0x0000000612137981 */ /* 0x000ea4000c1e1900 */
[----:B------:R-:W-:-:S02]  /*0d90*/  IMAD.WIDE.U32 R10, R23, 0x4, R10 ;  /* 0x00000004170a7825 */ /* 0x000fc400078e000a */
[----:B------:R-:W5:Y:S02]  /*0da0*/  LDG.E R16, desc[UR6][R16.64] ;  /* 0x0000000610107981 */ /* 0x000f64000c1e1900 */
[----:B------:R-:W-:Y:S02]  /*0db0*/  IMAD.WIDE.U32 R12, R23, 0x4, R12 ;  /* 0x00000004170c7825 */ /* 0x000fe400078e000c */
[----:B------:R-:W5:Y:S04]  /*0dc0*/  LDG.E R11, desc[UR6][R10.64] ;  /* 0x000000060a0b7981 */ /* 0x000f68000c1e1900 */
[----:B------:R-:W5:Y:S01]  /*0dd0*/  LDG.E R12, desc[UR6][R12.64] ;  /* 0x000000060c0c7981 */ /* 0x000f62000c1e1900 */
[----:B------:R-:W-:Y:S01]  /*0de0*/  IADD3 R6, PT, PT, R6, 0x40, RZ ;  /* 0x0000004006067810 */ /* 0x000fe20007ffe0ff */
[----:B---3--:R-:W-:Y:S01]  /*0df0*/  FADD.FTZ R8, R8, R21 ;  /* 0x0000001508087221 */ /* 0x008fe20000010000 */
[----:B----4-:R-:W-:-:S03]  /*0e00*/  FADD.FTZ R22, R22, R15 ;  /* 0x0000000f16167221 */ /* 0x010fc60000010000 */
[----:B--2---:R-:W-:Y:S01]  /*0e10*/  FADD.FTZ R8, R8, R19 ;  /* 0x0000001308087221 */ /* 0x004fe20000010000 */
[----:B-----5:R-:W-:Y:S01]  /*0e20*/  FADD.FTZ R7, R7, R16 ;  /* 0x0000001007077221 */ /* 0x020fe20000010000 */
[----:B------:R-:W-:-:S03]  /*0e30*/  FADD.FTZ R22, R22, R11 ;  /* 0x0000000b16167221 */ /* 0x000fc60000010000 */
[----:B------:R-:W-:-:S07]  /*0e40*/  FADD.FTZ R7, R7, R12 ;  /* 0x0000000c07077221 */ /* 0x000fce0000010000 */
.L_x_979:
[----:B------:R-:W-:Y:S05]  /*0e50*/  BSYNC.RECONVERGENT B1 ;  /* 0x0000000000017941 */ /* 0x000fea0003800200 */
.L_x_978:
[----:B------:R-:W-:Y:S05]  /*0e60*/  @P0 BRA `(.L_x_972) ;  /* 0x0000000000340947 */ /* 0x000fea0003800000 */
[----:B------:R-:W0:Y:S01]  /*0e70*/  LDC.64 R14, c[0x0][0x440] ;  /* 0x00011000ff0e7b82 */ /* 0x000e220000000a00 */
[----:B------:R-:W-:-:S07]  /*0e80*/  IMAD R17, R6, R3, R2 ;  /* 0x0000000306117224 */ /* 0x000fce00078e0202 */
[----:B------:R-:W1:Y:S08]  /*0e90*/  LDC.64 R12, c[0x0][0x448] ;  /* 0x00011200ff0c7b82 */ /* 0x000e700000000a00 */
[----:B------:R-:W2:Y:S01]  /*0ea0*/  LDC.64 R10, c[0x0][0x460] ;  /* 0x00011800ff0a7b82 */ /* 0x000ea20000000a00 */
[----:B0-----:R-:W-:-:S06]  /*0eb0*/  IMAD.WIDE.U32 R14, R17, 0x4, R14 ;  /* 0x00000004110e7825 */ /* 0x001fcc00078e000e */
[----:B------:R-:W3:Y:S01]  /*0ec0*/  LDG.E R15, desc[UR6][R14.64] ;  /* 0x000000060e0f7981 */ /* 0x000ee2000c1e1900 */
[----:B-1----:R-:W-:-:S06]  /*0ed0*/  IMAD.WIDE.U32 R12, R17, 0x4, R12 ;  /* 0x00000004110c7825 */ /* 0x002fcc00078e000c */
[----:B------:R-:W4:Y:S01]  /*0ee0*/  LDG.E R13, desc[UR6][R12.64] ;  /* 0x000000060c0d7981 */ /* 0x000f22000c1e1900 */
[----:B--2---:R-:W-:-:S06]  /*0ef0*/  IMAD.WIDE.U32 R10, R17, 0x4, R10 ;  /* 0x00000004110a7825 */ /* 0x004fcc00078e000a */
[----:B------:R-:W2:Y:S01]  /*0f00*/  LDG.E R10, desc[UR6][R10.64] ;  /* 0x000000060a0a7981 */ /* 0x000ea2000c1e1900 */
[----:B---3--:R-:W-:Y:S01]  /*0f10*/  FADD.FTZ R8, R8, R15 ;  /* 0x0000000f08087221 */ /* 0x008fe20000010000 */
[----:B----4-:R-:W-:Y:S01]  /*0f20*/  FADD.FTZ R22, R22, R13 ;  /* 0x0000000d16167221 */ /* 0x010fe20000010000 */
[----:B--2---:R-:W-:-:S07]  /*0f30*/  FADD.FTZ R7, R7, R10 ;  /* 0x0000000a07077221 */ /* 0x004fce0000010000 */
.L_x_972:
[----:B------:R-:W-:Y:S05]  /*0f40*/  BSYNC.RECONVERGENT B0 ;  /* 0x0000000000007941 */ /* 0x000fea0003800200 */
.L_x_971:
[----:B------:R-:W0:Y:S01]  /*0f50*/  S2UR UR5, SR_CgaCtaId ;  /* 0x00000000000579c3 */ /* 0x000e220000008800 */
[----:B------:R-:W-:Y:S01]  /*0f60*/  UMOV UR4, 0x400 ;  /* 0x0000040000047882 */ /* 0x000fe20000000000 */
[--C-:B------:R-:W-:Y:S02]  /*0f70*/  LOP3.LUT R11, R4, 0x1f, R0.reuse, 0x78, !PT ;  /* 0x0000001f040b7812 */ /* 0x100fe400078e7800 */
[----:B------:R-:W-:Y:S02]  /*0f80*/  SHF.L.U32 R13, R5, 0x7, RZ ;  /* 0x00000007050d7819 */ /* 0x000fe400000006ff */
[C---:B------:R-:W-:Y:S02]  /*0f90*/  LOP3.LUT R0, R11.reuse, 0x3e0, R0, 0xf8, !PT ;  /* 0x000003e00b007812 */ /* 0x040fe400078ef800 */
[----:B------:R-:W-:Y:S02]  /*0fa0*/  SHF.L.U32 R2, R11, 0x2, RZ ;  /* 0x000000020b027819 */ /* 0x000fe400000006ff */
[----:B------:R-:W-:-:S02]  /*0fb0*/  ISETP.NE.AND P0, PT, R5, RZ, PT ;  /* 0x000000ff0500720c */ /* 0x000fc40003f05270 */
[----:B------:R-:W-:Y:S01]  /*0fc0*/  LOP3.LUT R2, R13, R2, RZ, 0xfc, !PT ;  /* 0x000000020d027212 */ /* 0x000fe200078efcff */
[----:B0-----:R-:W-:-:S06]  /*0fd0*/  ULEA UR4, UR5, UR4, 0x18 ;  /* 0x0000000405047291 */ /* 0x001fcc000f8ec0ff */
[----:B------:R-:W-:-:S05]  /*0fe0*/  LEA R11, R0, UR4, 0x2 ;  /* 0x00000004000b7c11 */ /* 0x000fca000f8e10ff */
[----:B------:R-:W-:Y:S04]  /*0ff0*/  STS [R11], R22 ;  /* 0x000000160b007388 */ /* 0x000fe80000000800 */
[----:B------:R-:W-:Y:S04]  /*1000*/  STS [R11+0x1000], R8 ;  /* 0x001000080b007388 */ /* 0x000fe80000000800 */
[----:B------:R-:W-:Y:S01]  /*1010*/  STS [R11+0x2000], R7 ;  /* 0x002000070b007388 */ /* 0x000fe20000000800 */
[----:B------:R-:W-:Y:S06]  /*1020*/  BAR.SYNC.DEFER_BLOCKING 0x0 ;  /* 0x0000000000007b1d */ /* 0x000fec0000010000 */
[----:B------:R-:W0:Y:S04]  /*1030*/  LDS R10, [R2+UR4+0x1000] ;  /* 0x00100004020a7984 */ /* 0x000e280008000800 */
[----:B------:R-:W1:Y:S04]  /*1040*/  LDS R0, [R2+UR4] ;  /* 0x0000000402007984 */ /* 0x000e680008000800 */
[----:B------:R-:W2:Y:S04]  /*1050*/  LDS R6, [R2+UR4+0x2000] ;  /* 0x0020000402067984 */ /* 0x000ea80008000800 */
[----:B0-----:R-:W0:Y:S04]  /*1060*/  SHFL.BFLY PT, R13, R10, 0x1, 0x1f ;  /* 0x0c201f000a0d7f89 */ /* 0x001e2800000e0000 */
[----:B-1----:R-:W1:Y:S04]  /*1070*/  SHFL.BFLY PT, R15, R0, 0x1, 0x1f ;  /* 0x0c201f00000f7f89 */ /* 0x002e6800000e0000 */
[----:B--2---:R-:W2:Y:S01]  /*1080*/  SHFL.BFLY PT, R17, R6, 0x1, 0x1f ;  /* 0x0c201f0006117f89 */ /* 0x004ea200000e0000 */
[----:B0-----:R-:W-:Y:S01]  /*1090*/  FADD.FTZ R13, R10, R13 ;  /* 0x0000000d0a0d7221 */ /* 0x001fe20000010000 */
[----:B-1----:R-:W-:-:S04]  /*10a0*/  FADD.FTZ R15, R0, R15 ;  /* 0x0000000f000f7221 */ /* 0x002fc80000010000 */
[----:B------:R-:W0:Y:S01]  /*10b0*/  SHFL.BFLY PT, R8, R13, 0x2, 0x1f ;  /* 0x0c401f000d087f89 */ /* 0x000e2200000e0000 */
[----:B--2---:R-:W-:-:S03]  /*10c0*/  FADD.FTZ R17, R6, R17 ;  /* 0x0000001106117221 */ /* 0x004fc60000010000 */
[----:B------:R-:W1:Y:S04]  /*10d0*/  SHFL.BFLY PT, R12, R15, 0x2, 0x1f ;  /* 0x0c401f000f0c7f89 */ /* 0x000e6800000e0000 */
[----:B------:R-:W2:Y:S01]  /*10e0*/  SHFL.BFLY PT, R14, R17, 0x2, 0x1f ;  /* 0x0c401f00110e7f89 */ /* 0x000ea200000e0000 */
[----:B0-----:R-:W-:Y:S01]  /*10f0*/  FADD.FTZ R8, R13, R8 ;  /* 0x000000080d087221 */ /* 0x001fe20000010000 */
[----:B-1----:R-:W-:-:S04]  /*1100*/  FADD.FTZ R12, R15, R12 ;  /* 0x0000000c0f0c7221 */ /* 0x002fc80000010000 */
[----:B------:R-:W0:Y:S01]  /*1110*/  SHFL.BFLY PT, R7, R8, 0x4, 0x1f ;  /* 0x0c801f0008077f89 */ /* 0x000e2200000e0000 */
[----:B--2---:R-:W-:-:S03]  /*1120*/  FADD.FTZ R14, R17, R14 ;  /* 0x0000000e110e7221 */ /* 0x004fc60000010000 */
[----:B------:R-:W1:Y:S04]  /*1130*/  SHFL.BFLY PT, R11, R12, 0x4, 0x1f ;  /* 0x0c801f000c0b7f89 */ /* 0x000e6800000e0000 */
[----:B------:R-:W2:Y:S01]  /*1140*/  SHFL.BFLY PT, R19, R14, 0x4, 0x1f ;  /* 0x0c801f000e137f89 */ /* 0x000ea200000e0000 */
[----:B0-----:R-:W-:Y:S01]  /*1150*/  FADD.FTZ R7, R8, R7 ;  /* 0x0000000708077221 */ /* 0x001fe20000010000 */
[----:B------:R-:W-:Y:S01]  /*1160*/  SHF.L.U32 R8, R9, 0x1, RZ ;  /* 0x0000000109087819 */ /* 0x000fe200000006ff */
[----:B-1----:R-:W-:-:S03]  /*1170*/  FADD.FTZ R2, R12, R11 ;  /* 0x0000000b0c027221 */ /* 0x002fc60000010000 */
[----:B------:R-:W0:Y:S01]  /*1180*/  SHFL.BFLY PT, R0, R7, 0x8, 0x1f ;  /* 0x0d001f0007007f89 */ /* 0x000e2200000e0000 */
[----:B------:R-:W-:Y:S01]  /*1190*/  ISETP.GE.U32.AND P1, PT, R8, R3, PT ;  /* 0x000000030800720c */ /* 0x000fe20003f26070 */
[----:B--2---:R-:W-:Y:S02]  /*11a0*/  FADD.FTZ R19, R14, R19 ;  /* 0x000000130e137221 */ /* 0x004fe40000010000 */
[----:B------:R-:W1:Y:S04]  /*11b0*/  SHFL.BFLY PT, R11, R2, 0x8, 0x1f ;  /* 0x0d001f00020b7f89 */ /* 0x000e6800000e0000 */
[----:B------:R-:W2:Y:S01]  /*11c0*/  SHFL.BFLY PT, R10, R19, 0x8, 0x1f ;  /* 0x0d001f00130a7f89 */ /* 0x000ea200000e0000 */
[----:B0-----:R-:W-:Y:S01]  /*11d0*/  FADD.FTZ R0, R7, R0 ;  /* 0x0000000007007221 */ /* 0x001fe20000010000 */
[----:B-1----:R-:W-:Y:S01]  /*11e0*/  FADD.FTZ R6, R2, R11 ;  /* 0x0000000b02067221 */ /* 0x002fe20000010000 */
[----:B------:R-:W-:-:S03]  /*11f0*/  @!P0 LEA R2, R4, UR4, 0x2 ;  /* 0x0000000404028c11 */ /* 0x000fc6000f8e10ff */
[----:B------:R-:W0:Y:S01]  /*1200*/  SHFL.BFLY PT, R11, R0, 0x10, 0x1f ;  /* 0x0e001f00000b7f89 */ /* 0x000e2200000e0000 */
[----:B--2---:R-:W-:-:S03]  /*1210*/  FADD.FTZ R10, R19, R10 ;  /* 0x0000000a130a7221 */ /* 0x004fc60000010000 */
[----:B------:R-:W1:Y:S04]  /*1220*/  SHFL.BFLY PT, R13, R6, 0x10, 0x1f ;  /* 0x0e001f00060d7f89 */ /* 0x000e6800000e0000 */
[----:B------:R-:W2:Y:S01]  /*1230*/  SHFL.BFLY PT, R15, R10, 0x10, 0x1f ;  /* 0x0e001f000a0f7f89 */ /* 0x000ea200000e0000 */
[----:B0-----:R-:W-:Y:S01]  /*1240*/  FADD.FTZ R11, R0, R11 ;  /* 0x0000000b000b7221 */ /* 0x001fe20000010000 */
[----:B-1----:R-:W-:-:S04]  /*1250*/  FADD.FTZ R13, R6, R13 ;  /* 0x0000000d060d7221 */ /* 0x002fc80000010000 */
[----:B------:R0:W-:Y:S01]  /*1260*/  @!P0 STS [R2+0x3080], R11 ;  /* 0x0030800b02008388 */ /* 0x0001e20000000800 */
[----:B--2---:R-:W-:-:S03]  /*1270*/  FADD.FTZ R15, R10, R15 ;  /* 0x0000000f0a0f7221 */ /* 0x004fc60000010000 */
[----:B------:R0:W-:Y:S04]  /*1280*/  @!P0 STS [R2+0x3000], R13 ;  /* 0x0030000d02008388 */ /* 0x0001e80000000800 */
[----:B------:R0:W-:Y:S01]  /*1290*/  @!P0 STS [R2+0x3100], R15 ;  /* 0x0031000f02008388 */ /* 0x0001e20000000800 */
[----:B------:R-:W-:Y:S06]  /*12a0*/  BAR.SYNC.DEFER_BLOCKING 0x0 ;  /* 0x0000000000007b1d */ /* 0x000fec0000010000 */
[----:B------:R-:W-:Y:S05]  /*12b0*/  @P1 EXIT ;  /* 0x000000000000194d */ /* 0x000fea0003800000 */
[----:B------:R-:W-:-:S04]  /*12c0*/  ISETP.GT.U32.AND P0, PT, R5, 0xf, PT ;  /* 0x0000000f0500780c */ /* 0x000fc80003f04070 */
[----:B------:R-:W-:-:S13]  /*12d0*/  ISETP.NE.OR P0, PT, R4, 0x1f, P0 ;  /* 0x0000001f0400780c */ /* 0x000fda0000705670 */
[----:B------:R-:W-:Y:S05]  /*12e0*/  @P0 EXIT ;  /* 0x000000000000094d */ /* 0x000fea0003800000 */
[----:B------:R-:W-:Y:S01]  /*12f0*/  LEA R0, R5, UR4, 0x3 ;  /* 0x0000000405007c11 */ /* 0x000fe2000f8e18ff */
[----:B0-----:R-:W0:Y:S04]  /*1300*/  LDC.64 R2, c[0x0][0x488] ;  /* 0x00012200ff027b82 */ /* 0x001e280000000a00 */
[----:B------:R-:W1:Y:S04]  /*1310*/  LDS.64 R10, [R0+0x3000] ;  /* 0x00300000000a7984 */ /* 0x000e680000000a00 */
[----:B------:R-:W2:Y:S01]  /*1320*/  LDS.64 R12, [R0+0x3080] ;  /* 0x00308000000c7984 */ /* 0x000ea20000000a00 */
[----:B------:R-:W3:Y:S03]  /*1330*/  LDC.64 R4, c[0x0][0x480] ;  /* 0x00012000ff047b82 */ /* 0x000ee60000000a00 */
[----:B------:R-:W4:Y:S05]  /*1340*/  LDS.64 R14, [R0+0x3100] ;  /* 0x00310000000e7984 */ /* 0x000f2a0000000a00 */
[----:B------:R-:W5:Y:S01]  /*1350*/  LDC.64 R6, c[0x0][0x4a0] ;  /* 0x00012800ff067b82 */ /* 0x000f620000000a00 */
[----:B0-----:R-:W-:-:S04]  /*1360*/  IMAD.WIDE.U32 R2, R9, 0x4, R2 ;  /* 0x0000000409027825 */ /* 0x001fc800078e0002 */
[----:B---3--:R-:W-:-:S04]  /*1370*/  IMAD.WIDE.U32 R4, R9, 0x4, R4 ;  /* 0x0000000409047825 */ /* 0x008fc800078e0004 */
[----:B-----5:R-:W-:Y:S01]  /*1380*/  IMAD.WIDE.U32 R6, R9, 0x4, R6 ;  /* 0x0000000409067825 */ /* 0x020fe200078e0006 */
[----:B-1----:R-:W-:Y:S02]  /*1390*/  F2FP.BF16.F32.PACK_AB R11, R11, R10 ;  /* 0x0000000a0b0b723e */ /* 0x002fe400000010ff */
[----:B--2---:R-:W-:-:S03]  /*13a0*/  F2FP.BF16.F32.PACK_AB R13, R13, R12 ;  /* 0x0000000c0d0d723e */ /* 0x004fc600000010ff */
[----:B------:R-:W-:Y:S01]  /*13b0*/  STG.E desc[UR6][R2.64], R11 ;  /* 0x0000000b02007986 */ /* 0x000fe2000c101906 */
[----:B----4-:R-:W-:-:S03]  /*13c0*/  F2FP.BF16.F32.PACK_AB R15, R15, R14 ;  /* 0x0000000e0f0f723e */ /* 0x010fc600000010ff */
[----:B------:R-:W-:Y:S04]  /*13d0*/  STG.E desc[UR6][R4.64], R13 ;  /* 0x0000000d04007986 */ /* 0x000fe8000c101906 */
[----:B------:R-:W-:Y:S01]  /*13e0*/  STG.E desc[UR6][R6.64], R15 ;  /* 0x0000000f06007986 */ /* 0x000fe2000c101906 */
[----:B------:R-:W-:Y:S05]  /*13f0*/  EXIT ;  /* 0x000000000000794d */ /* 0x000fea0003800000 */
.L_x_980:
        /* <DEDUP_REMOVED lines=16> */
.L_x_15594:


//--------------------- .text._ZN10layer_norm13ln_bwd_kernelINS_13Kernel_traitsI13__nv_bfloat16S2_S2_S2_fjLj4096ELj1ELj1ELj4ELj16ENS_18Kernel_traits_baseILj4096ES2_S2_S2_S2_fjLj128EEEEELb1ELb1ELb1ELb0EEEvNS_9BwdParamsE --------------------------
	.section	.text._ZN10layer_norm13ln_bwd_kernelINS_13Kernel_traitsI13__nv_bfloat16S2_S2_S2_fjLj4096ELj1ELj1ELj4ELj16ENS_18Kernel_traits_baseILj4096ES2_S2_S2_S2_fjLj128EEEEELb1ELb1ELb1ELb0EEEvNS_9BwdParamsE,"ax",@progbits
	.align	128
        .global         _ZN10layer_norm13ln_bwd_kernelINS_13Kernel_traitsI13__nv_bfloat16S2_S2_S2_fjLj4096ELj1ELj1ELj4ELj16ENS_18Kernel_traits_baseILj4096ES2_S2_S2_S2_fjLj128EEEEELb1ELb1ELb1ELb0EEEvNS_9BwdParamsE
        .type           _ZN10layer_norm13ln_bwd_kernelINS_13Kernel_traitsI13__nv_bfloat16S2_S2_S2_fjLj4096ELj1ELj1ELj4ELj16ENS_18Kernel_traits_baseILj4096ES2_S2_S2_S2_fjLj128EEEEELb1ELb1ELb1ELb0EEEvNS_9BwdParamsE,@function
        .size           _ZN10layer_norm13ln_bwd_kernelINS_13Kernel_traitsI13__nv_bfloat16S2_S2_S2_fjLj4096ELj1ELj1ELj4ELj16ENS_18Kernel_traits_baseILj4096ES2_S2_S2_S2_fjLj128EEEEELb1ELb1ELb1ELb0EEEvNS_9BwdParamsE,(.L_x_15595 - _ZN10layer_norm13ln_bwd_kernelINS_13Kernel_traitsI13__nv_bfloat16S2_S2_S2_fjLj4096ELj1ELj1ELj4ELj16ENS_18Kernel_traits_baseILj4096ES2_S2_S2_S2_fjLj128EEEEELb1ELb1ELb1ELb0EEEvNS_9BwdParamsE)
        .other          _ZN10layer_norm13ln_bwd_kernelINS_13Kernel_traitsI13__nv_bfloat16S2_S2_S2_fjLj4096ELj1ELj1ELj4ELj16ENS_18Kernel_traits_baseILj4096ES2_S2_S2_S2_fjLj128EEEEELb1ELb1ELb1ELb0EEEvNS_9BwdParamsE,@"STO_CUDA_ENTRY STV_DEFAULT"
_ZN10layer_norm13ln_bwd_kernelINS_13Kernel_traitsI13__nv_bfloat16S2_S2_S2_fjLj4096ELj1ELj1ELj4ELj16ENS_18Kernel_traits_baseILj4096ES2_S2_S2_S2_fjLj128EEEEELb1ELb1ELb1ELb0EEEvNS_9BwdParamsE:
.text._ZN10layer_norm13ln_bwd_kernelINS_13Kernel_traitsI13__nv_bfloat16S2_S2_S2_fjLj4096ELj1ELj1ELj4ELj16ENS_18Kernel_traits_baseILj4096ES2_S2_S2_S2_fjLj128EEEEELb1ELb1ELb1ELb0EEEvNS_9BwdParamsE:
        /* <DEDUP_REMOVED lines=8> */
[----:B-1----:R-:W-:Y:S01]  /*0080*/  LOP3.LUT R2, R12, 0x7f, RZ, 0x3c, !PT ;  /* 0x0000007f0c027812 */ /* 0x002fe200078e3cff */
[----:B------:R-:W1:Y:S02]  /*0090*/  S2UR UR28, SR_CTAID.X ;  /* 0x00000000001c79c3 */ /* 0x000e640000002500 */
[----:B------:R-:W1:Y:S01]  /*00a0*/  LDCU UR4, c[0x0][0x384] ;  /* 0x00007080ff0477ac */ /* 0x000e620008000800 */
[----:B------:R-:W-:Y:S02]  /*00b0*/  LEA.HI.SX32 R2, R3, R2, 0x1d ;  /* 0x0000000203027211 */ /* 0x000fe400078feaff */
[----:B------:R-:W-:Y:S02]  /*00c0*/  MOV R3, R12 ;  /* 0x0000000c00037202 */ /* 0x000fe40000000f00 */
        /* <DEDUP_REMOVED lines=94> */
[----:B------:R0:W-:Y:S01]  /*06b0*/  STL.S16 [R1+0x4], R3 ;  /* 0x0000040301007387 */ /* 0x0001e20000100600 */
[----:B------:R-:W-:-:S02]  /*06c0*/  PRMT R249, R40, 0x7632, R249 ;  /* 0x0000763228f97816 */ /* 0x000fc400000000f9 */
[----:B------:R-:W-:Y:S02]  /*06d0*/  CS2R R92, SRZ ;  /* 0x00000000005c7805 */ /* 0x000fe4000001ff00 */
[----:B------:R-:W-:Y:S01]  /*06e0*/  PRMT R248, R51, 0x7632, R248 ;  /* 0x0000763233f87816 */ /* 0x000fe200000000f8 */
[----:B------:R0:W-:Y:S01]  /*06f0*/  STL.S16 [R1], R0 ;  /* 0x0000000001007387 */ /* 0x0001e20000100600 */
        /* <DEDUP_REMOVED lines=47> */
[----:B------:R-:W1:Y:S01]  /*09f0*/  LDCU UR8, c[0x0][0x388] ;  /* 0x00007100ff0877ac */ /* 0x000e620008000800 */
[----:B------:R-:W2:Y:S01]  /*0a00*/  LDCU.U8 UR29, c[0x0][0x410] ;  /* 0x00008200ff1d77ac */ /* 0x000ea20008000000 */
[----:B------:R-:W3:Y:S01]  /*0a10*/  LDCU UR30, c[0x0][0x400] ;  /* 0x00008000ff1e77ac */ /* 0x000ee20008000800 */
[----:B------:R-:W4:Y:S01]  /*0a20*/  LDCU.64 UR20, c[0x0][0x408] ;  /* 0x00008100ff1477ac */ /* 0x000f220008000a00 */
[----:B------:R-:W0:Y:S01]  /*0a30*/  LDCU.64 UR22, c[0x0][0x438] ;  /* 0x00008700ff1677ac */ /* 0x000e220008000a00 */
[----:B------:R-:W0:Y:S01]  /*0a40*/  LDCU.64 UR24, c[0x0][0x478] ;  /* 0x00008f00ff1877ac */ /* 0x000e220008000a00 */
[----:B------:R-:W0:Y:S01]  /*0a50*/  LDCU.128 UR12, c[0x0][0x3c0] ;  /* 0x00007800ff0c77ac */ /* 0x000e220008000c00 */
[----:B------:R-:W0:Y:S01]  /*0a60*/  LDCU.128 UR16, c[0x0][0x3f0] ;  /* 0x00007e00ff1077ac */ /* 0x000e220008000c00 */
[----:B------:R-:W0:Y:S02]  /*0a70*/  LDCU.64 UR26, c[0x0][0x380] ;  /* 0x00007000ff1a77ac */ /* 0x000e240008000a00 */
.L_x_1258:
[----:B0-----:R-:W-:Y:S02]  /*0a80*/  UIMAD.WIDE UR6, UR28, 0x4, UR18 ;  /* 0x000000041c0678a5 */ /* 0x001fe4000f8e0212 */
[----:B------:R-:W-:-:S04]  /*0a90*/  UIMAD.WIDE UR4, UR28, 0x4, UR14 ;  /* 0x000000041c0478a5 */ /* 0x000fc8000f8e020e */
[----:B---3--:R-:W-:Y:S02]  /*0aa0*/  MOV R180, UR6 ;  /* 0x0000000600b47c02 */ /* 0x008fe40008000f00 */
[----:B------:R-:W-:Y:S01]  /*0ab0*/  MOV R181, UR7 ;  /* 0x0000000700b57c02 */ /* 0x000fe20008000f00 */
[----:B------:R-:W-:-:S04]  /*0ac0*/  UIMAD.WIDE UR6, UR28, 0x4, UR16 ;  /* 0x000000041c0678a5 */ /* 0x000fc8000f8e0210 */
[----:B-12--5:R0:W5:Y:S02]  /*0ad0*/  LDG.E R183, desc[UR10][R180.64] ;  /* 0x0000000ab4b77981 */ /* 0x026164000c1e1900 */
[----:B0-----:R-:W-:Y:S02]  /*0ae0*/  MOV R180, UR4 ;  /* 0x0000000400b47c02 */ /* 0x001fe40008000f00 */
[----:B------:R-:W-:-:S05]  /*0af0*/  MOV R181, UR5 ;  /* 0x0000000500b57c02 */ /* 0x000fca0008000f00 */
[----:B------:R0:W2:Y:S02]  /*0b00*/  LDG.E R182, desc[UR10][R180.64] ;  /* 0x0000000ab4b67981 */ /* 0x0000a4000c1e1900 */
[----:B0-----:R-:W-:Y:S01]  /*0b10*/  MOV R180, UR6 ;  /* 0x0000000600b47c02 */ /* 0x001fe20008000f00 */
[----:B------:R-:W-:-:S05]  /*0b20*/  IMAD.U32 R181, RZ, RZ, UR7 ;  /* 0x00000007ffb57e24 */ /* 0x000fca000f8e00ff */
[----:B------:R-:W3:Y:S01]  /*0b30*/  LDG.E R184, desc[UR10][R180.64] ;  /* 0x0000000ab4b87981 */ /* 0x000ee2000c1e1900 */
[----:B------:R-:W-:Y:S01]  /*0b40*/  BSSY.RECONVERGENT B0, `(.L_x_982) ;  /* 0x0000232000007945 */ /* 0x000fe20003800200 */
[----:B-----5:R-:W-:-:S13]  /*0b50*/  R2UR UR32, R183 ;  /* 0x00000000b72072ca */ /* 0x020fda00000e0000 */
[----:B------:R-:W-:Y:S01]  /*0b60*/  UISETP.GE.AND UP2, UPT, UR32, 0x1, UPT ;  /* 0x000000012000788c */ /* 0x000fe2000bf46270 */
[----:B--2---:R-:W-:Y:S02]  /*0b70*/  R2UR UR31, R182 ;  /* 0x00000000b61f72ca */ /* 0x004fe400000e0000 */
[----:B---3--:R-:W-:-:S06]  /*0b80*/  R2UR UR9, R184 ;  /* 0x00000000b80972ca */ /* 0x008fcc00000e0000 */
[----:B------:R-:W-:Y:S09]  /*0b90*/  BRA.U !UP2, `(.L_x_983) ;  /* 0x0000001d0a787547 */ /* 0x000ff2000b800000 */
[----:B------:R-:W-:-:S06]  /*0ba0*/  UIMAD.WIDE UR4, UR28, 0x4, UR12 ;  /* 0x000000041c0478a5 */ /* 0x000fcc000f8e020c */
[----:B------:R-:W-:Y:S02]  /*0bb0*/  MOV R180, UR4 ;  /* 0x0000000400b47c02 */ /* 0x000fe40008000f00 */
[----:B------:R-:W-:-:S05]  /*0bc0*/  MOV R181, UR5 ;  /* 0x0000000500b57c02 */ /* 0x000fca0008000f00 */
[----:B------:R-:W2:Y:S01]  /*0bd0*/  LDG.E R180, desc[UR10][R180.64] ;  /* 0x0000000ab4b47981 */ /* 0x000ea2000c1e1900 */
[----:B------:R-:W-:Y:S01]  /*0be0*/  UISETP.GE.AND UP3, UPT, UR9, 0x1, UPT ;  /* 0x000000010900788c */ /* 0x000fe2000bf66270 */
[C---:B------:R-:W-:Y:S01]  /*0bf0*/  ISETP.GE.U32.AND P1, PT, R2.reuse, 0x80, PT ;  /* 0x000000800200780c */ /* 0x040fe20003f26070 */
[----:B------:R-:W-:Y:S01]  /*0c00*/  HFMA2 R228, -RZ, RZ, 0, 0 ;  /* 0x00000000ffe47431 */ /* 0x000fe200000001ff */
[----:B------:R-:W0:Y:S01]  /*0c10*/  S2R R183, SR_TID.X ;  /* 0x0000000000b77919 */ /* 0x000e220000002100 */
[----:B------:R-:W-:Y:S01]  /*0c20*/  BSSY.RECONVERGENT B1, `(.L_x_984) ;  /* 0x0000089000017945 */ /* 0x000fe20003800200 */
[----:B------:R-:W-:Y:S01]  /*0c30*/  HFMA2 R235, -RZ, RZ, 0, 0 ;  /* 0x00000000ffeb7431 */ /* 0x000fe200000001ff */
[----:B------:R-:W-:Y:S02]  /*0c40*/  PLOP3.LUT P0, PT, PT, PT, UP3, 0x80, 0x8 ;  /* 0x000000000008781c */ /* 0x000fe40003f0f038 */
[C---:B------:R-:W-:Y:S02]  /*0c50*/  ISETP.GE.U32.AND P2, PT, R2.reuse, 0x100, PT ;  /* 0x000001000200780c */ /* 0x040fe40003f46070 */
[C---:B------:R-:W-:Y:S01]  /*0c60*/  ISETP.GE.U32.AND P3, PT, R2.reuse, 0x180, PT ;  /* 0x000001800200780c */ /* 0x040fe20003f66070 */
[----:B------:R-:W-:Y:S01]  /*0c70*/  @UP3 UIADD3 UR4, UPT, UPT, UR9, -0x1, URZ ;  /* 0xffffffff09043890 */ /* 0x000fe2000fffe0ff */
[----:B------:R-:W-:-:S02]  /*0c80*/  ISETP.GE.U32.AND P4, PT, R2, 0x200, PT ;  /* 0x000002000200780c */ /* 0x000fc40003f86070 */
[----:B------:R-:W-:Y:S01]  /*0c90*/  MOV R236, RZ ;  /* 0x000000ff00ec7202 */ /* 0x000fe20000000f00 */
[----:B-1----:R-:W-:-:S04]  /*0ca0*/  @UP3 UIMAD UR4, UR4, UR8, URZ ;  /* 0x00000008040432a4 */ /* 0x002fc8000f8e02ff */
[----:B------:R-:W-:-:S04]  /*0cb0*/  @UP3 USHF.R.S32.HI UR5, URZ, 0x1f, UR4 ;  /* 0x0000001fff053899 */ /* 0x000fc80008011404 */
[----:B------:R-:W-:Y:S02]  /*0cc0*/  @UP3 ULEA.HI UR5, UR5, UR4, URZ, 0x3 ;  /* 0x0000000405053291 */ /* 0x000fe4000f8f18ff */
[----:B------:R-:W-:-:S04]  /*0cd0*/  UIMAD UR4, UR28, UR8, URZ ;  /* 0x000000081c0472a4 */ /* 0x000fc8000f8e02ff */
[----:B------:R-:W-:Y:S01]  /*0ce0*/  MOV R182, UR5 ;  /* 0x0000000500b67c02 */ /* 0x000fe20008000f00 */
[----:B------:R-:W-:-:S04]  /*0cf0*/  UIADD3 UR5, UPT, UPT, UR32, -0x1, URZ ;  /* 0xffffffff20057890 */ /* 0x000fc8000fffe0ff */
[----:B------:R-:W-:Y:S01]  /*0d00*/  UIMAD UR6, UR5, UR8, URZ ;  /* 0x00000008050672a4 */ /* 0x000fe2000f8e02ff */
[----:B0-----:R-:W-:Y:S01]  /*0d10*/  @P0 LEA.HI.SX32 R228, R182, R183, 0x1d ;  /* 0x000000b7b6e40211 */ /* 0x001fe200078feaff */
[----:B------:R-:W-:Y:S01]  /*0d20*/  USHF.R.S32.HI UR5, URZ, 0x1f, UR4 ;  /* 0x0000001fff057899 */ /* 0x000fe20008011404 */
[----:B------:R-:W-:Y:S01]  /*0d30*/  ISETP.NE.AND P0, PT, RZ, UR29, PT ;  /* 0x0000001dff007c0c */ /* 0x000fe2000bf05270 */
[----:B------:R-:W-:Y:S02]  /*0d40*/  USHF.R.S32.HI UR7, URZ, 0x1f, UR6 ;  /* 0x0000001fff077899 */ /* 0x000fe40008011406 */
[----:B------:R-:W-:Y:S02]  /*0d50*/  ULEA.HI UR5, UR5, UR4, URZ, 0x3 ;  /* 0x0000000405057291 */ /* 0x000fe4000f8f18ff */
[----:B------:R-:W-:-:S04]  /*0d60*/  ULEA.HI UR7, UR7, UR6, URZ, 0x3 ;  /* 0x0000000607077291 */ /* 0x000fc8000f8f18ff */
[----:B------:R-:W-:Y:S02]  /*0d70*/  MOV R242, UR5 ;  /* 0x0000000500f27c02 */ /* 0x000fe40008000f00 */
[----:B------:R-:W-:Y:S02]  /*0d80*/  MOV R232, UR7 ;  /* 0x0000000700e87c02 */ /* 0x000fe40008000f00 */
[-C--:B------:R-:W-:Y:S02]  /*0d90*/  LEA.HI.SX32 R242, R242, R183.reuse, 0x1d ;  /* 0x000000b7f2f27211 */ /* 0x080fe400078feaff */
[----:B------:R-:W-:Y:S02]  /*0da0*/  LEA.HI.SX32 R232, R232, R183, 0x1d ;  /* 0x000000b7e8e87211 */ /* 0x000fe400078feaff */
[----:B------:R-:W-:Y:S02]  /*0db0*/  MOV R226, R242 ;  /* 0x000000f200e27202 */ /* 0x000fe40000000f00 */
        /* <DEDUP_REMOVED lines=14> */
[----:B------:R-:W-:-:S05]  /*0ea0*/  PRMT R241, R28, 0x7632, R241 ;  /* 0x000076321cf17816 */ /* 0x000fca00000000f1 */
[----:B------:R-:W-:Y:S01]  /*0eb0*/  IMAD.U32 R241, R241, 0x10000, RZ ;  /* 0x00010000f1f17824 */ /* 0x000fe200078e00ff */
[----:B------:R-:W-:Y:S01]  /*0ec0*/  PRMT R240, R29, 0x7632, R240 ;  /* 0x000076321df07816 */ /* 0x000fe200000000f0 */
[----:B0-----:R-:W-:-:S05]  /*0ed0*/  @P0 IMAD.WIDE.U32 R4, R226, 0x10, R4 ;  /* 0x00000010e2040825 */ /* 0x001fca00078e0004 */
[----:B------:R0:W5:Y:S01]  /*0ee0*/  @P0 LDG.E.128 R148, desc[UR10][R4.64] ;  /* 0x0000000a04940981 */ /* 0x000162000c1e1d00 */
[----:B------:R-:W-:Y:S02]  /*0ef0*/  SHF.L.U32 R240, R240, 0x10, RZ ;  /* 0x00000010f0f07819 */ /* 0x000fe400000006ff */
[----:B------:R-:W-:-:S04]  /*0f00*/  PRMT R239, R30, 0x7632, R239 ;  /* 0x000076321eef7816 */ /* 0x000fc800000000ef */
[----:B------:R-:W-:Y:S02]  /*0f10*/  SHF.L.U32 R239, R239, 0x10, RZ ;  /* 0x00000010efef7819 */ /* 0x000fe400000006ff */
[----:B------:R-:W-:-:S04]  /*0f20*/  PRMT R229, R31, 0x7632, R229 ;  /* 0x000076321fe57816 */ /* 0x000fc800000000e5 */
[----:B------:R-:W-:Y:S02]  /*0f30*/  SHF.L.U32 R229, R229, 0x10, RZ ;  /* 0x00000010e5e57819 */ /* 0x000fe400000006ff */
[----:B------:R-:W-:Y:S02]  /*0f40*/  SHF.L.U32 R15, R28, 0x10, RZ ;  /* 0x000000101c0f7819 */ /* 0x000fe400000006ff */
[----:B------:R-:W-:Y:S02]  /*0f50*/  SHF.L.U32 R214, R30, 0x10, RZ ;  /* 0x000000101ed67819 */ /* 0x000fe400000006ff */
[----:B------:R-:W-:Y:S01]  /*0f60*/  SHF.L.U32 R218, R29, 0x10, RZ ;  /* 0x000000101dda7819 */ /* 0x000fe200000006ff */
[----:B------:R-:W-:Y:S01]  /*0f70*/  IMAD.U32 R204, R31, 0x10000, RZ ;  /* 0x000100001fcc7824 */ /* 0x000fe200078e00ff */
[----:B------:R-:W-:Y:S02]  /*0f80*/  IADD3 R232, PT, PT, R232, 0x80, RZ ;  /* 0x00000080e8e87810 */ /* 0x000fe40007ffe0ff */
[----:B------:R-:W-:-:S02]  /*0f90*/  IADD3 R228, PT, PT, R228, 0x80, RZ ;  /* 0x00000080e4e47810 */ /* 0x000fc40007ffe0ff */
[----:B------:R-:W-:Y:S02]  /*0fa0*/  IADD3 R226, PT, PT, R226, 0x80, RZ ;  /* 0x00000080e2e27810 */ /* 0x000fe40007ffe0ff */
        /* <DEDUP_REMOVED lines=10> */
[----:B0-----:R-:W-:Y:S02]  /*1050*/  SHF.L.U32 R4, R0, 0x10, RZ ;  /* 0x0000001000047819 */ /* 0x001fe400000006ff */
        /* <DEDUP_REMOVED lines=20> */
[----:B------:R-:W-:Y:S01]  /*11a0*/  SHF.L.U32 R0, R0, 0x10, RZ ;  /* 0x0000001000007819 */ /* 0x000fe200000006ff */
[----:B------:R-:W-:Y:S02]  /*11b0*/  IMAD.U32 R180, R180, 0x10000, RZ ;  /* 0x00010000b4b47824 */ /* 0x000fe400078e00ff */
[----:B------:R-:W-:Y:S01]  /*11c0*/  FMUL.FTZ R12, R12, UR31 ;  /* 0x0000001f0c0c7c20 */ /* 0x000fe20008410000 */
[----:B------:R-:W-:Y:S01]  /*11d0*/  SHF.L.U32 R182, R182, 0x10, RZ ;  /* 0x00000010b6b67819 */ /* 0x000fe200000006ff */
[-C--:B------:R-:W-:Y:S01]  /*11e0*/  FMUL.FTZ R229, R229, R0.reuse ;  /* 0x00000000e5e57220 */ /* 0x080fe20000410000 */
[----:B------:R-:W-:Y:S01]  /*11f0*/  FADD.FTZ R91, R91, R0 ;  /* 0x000000005b5b7221 */ /* 0x000fe20000010000 */
[----:B------:R-:W-:Y:S01]  /*1200*/  FFMA.FTZ R67, R12, R0, R67 ;  /* 0x000000000c437223 */ /* 0x000fe20000010043 */
[C---:B------:R-:W-:Y:S01]  /*1210*/  FADD.FTZ R0, -R227.reuse, R180 ;  /* 0x000000b4e3007221 */ /* 0x040fe20000010100 */
[----:B------:R-:W-:Y:S01]  /*1220*/  SHF.L.U32 R21, R184, 0x10, RZ ;  /* 0x00000010b8157819 */ /* 0x000fe200000006ff */
[----:B------:R-:W-:Y:S01]  /*1230*/  FADD.FTZ R182, -R227, R182 ;  /* 0x000000b6e3b67221 */ /* 0x000fe20000010100 */
[----:B------:R-:W-:Y:S01]  /*1240*/  SHF.L.U32 R180, R181, 0x10, RZ ;  /* 0x00000010b5b47819 */ /* 0x000fe200000006ff */
[----:B------:R-:W-:-:S02]  /*1250*/  FMUL.FTZ R0, R0, UR31 ;  /* 0x0000001f00007c20 */ /* 0x000fc40008410000 */
[-C--:B------:R-:W-:Y:S01]  /*1260*/  FMUL.FTZ R15, R15, R21.reuse ;  /* 0x000000150f0f7220 */ /* 0x080fe20000410000 */
[----:B------:R-:W-:Y:S01]  /*1270*/  FADD.FTZ R84, R84, R21 ;  /* 0x0000001554547221 */ /* 0x000fe20000010000 */
[----:B------:R-:W-:Y:S01]  /*1280*/  FFMA.FTZ R60, R0, R21, R60 ;  /* 0x00000015003c7223 */ /* 0x000fe2000001003c */
[----:B------:R-:W-:Y:S01]  /*1290*/  SHF.L.U32 R181, R186, 0x10, RZ ;  /* 0x00000010bab57819 */ /* 0x000fe200000006ff */
[----:B------:R-:W-:Y:S01]  /*12a0*/  FADD.FTZ R21, -R227, R180 ;  /* 0x000000b4e3157221 */ /* 0x000fe20000010100 */
[----:B------:R-:W-:Y:S01]  /*12b0*/  SHF.L.U32 R185, R185, 0x10, RZ ;  /* 0x00000010b9b97819 */ /* 0x000fe200000006ff */
[----:B------:R-:W-:Y:S01]  /*12c0*/  FMUL.FTZ R197, R182, UR31 ;  /* 0x0000001fb6c57c20 */ /* 0x000fe20008410000 */
[----:B------:R-:W-:Y:S01]  /*12d0*/  FADD.FTZ R180, RZ, R15 ;  /* 0x0000000fffb47221 */ /* 0x000fe20000010000 */
[----:B------:R-:W-:Y:S01]  /*12e0*/  FFMA.FTZ R182, R0, R15, RZ ;  /* 0x0000000f00b67223 */ /* 0x000fe200000100ff */
[----:B------:R-:W-:Y:S01]  /*12f0*/  FADD.FTZ R88, R88, R181 ;  /* 0x000000b558587221 */ /* 0x000fe20000010000 */
[-C--:B------:R-:W-:Y:S01]  /*1300*/  FFMA.FTZ R64, R197, R181.reuse, R64 ;  /* 0x000000b5c5407223 */ /* 0x080fe20000010040 */
[----:B------:R-:W-:Y:S01]  /*1310*/  FMUL.FTZ R214, R214, R181 ;  /* 0x000000b5d6d67220 */ /* 0x000fe20000410000 */
[----:B------:R-:W-:Y:S01]  /*1320*/  FMUL.FTZ R21, R21, UR31 ;  /* 0x0000001f15157c20 */ /* 0x000fe20008410000 */
[----:B------:R-:W-:Y:S01]  /*1330*/  FMUL.FTZ R218, R218, R185 ;  /* 0x000000b9dada7220 */ /* 0x000fe20000410000 */
[----:B------:R-:W-:Y:S01]  /*1340*/  FADD.FTZ R181, R180, R241 ;  /* 0x000000f1b4b57221 */ /* 0x000fe20000010000 */
[----:B------:R-:W-:Y:S01]  /*1350*/  FFMA.FTZ R182, R3, R241, R182 ;  /* 0x000000f103b67223 */ /* 0x000fe200000100b6 */
[----:B------:R-:W-:-:S02]  /*1360*/  SHF.L.U32 R184, R183, 0x10, RZ ;  /* 0x00000010b7b87819 */ /* 0x000fc400000006ff */
        /* <DEDUP_REMOVED lines=20> */
.L_x_985:
[----:B----4-:R-:W-:Y:S05]  /*14b0*/  BSYNC.RECONVERGENT B1 ;  /* 0x0000000000017941 */ /* 0x010fea0003800200 */
.L_x_984:
        /* <DEDUP_REMOVED lines=9> */
[----:B--2---:R-:W-:-:S06]  /*1550*/  IMAD.WIDE.U32 R192, R228, 0x8, R192 ;  /* 0x00000008e4c07825 */ /* 0x004fcc00078e00c0 */
[----:B------:R-:W5:Y:S01]  /*1560*/  LDG.E.64 R192, desc[UR10][R192.64] ;  /* 0x0000000ac0c07981 */ /* 0x000f62000c1e1b00 */
[----:B------:R-:W-:-:S04]  /*1570*/  ISETP.NE.U32.AND P0, PT, RZ, UR22, PT ;  /* 0x00000016ff007c0c */ /* 0x000fc8000bf05070 */
[----:B------:R-:W-:-:S13]  /*1580*/  ISETP.NE.AND.EX P0, PT, RZ, UR23, PT, P0 ;  /* 0x00000017ff007c0c */ /* 0x000fda000bf05300 */
[----:B------:R-:W0:Y:S01]  /*1590*/  @P0 LDC.64 R6, c[0x0][0x438] ;  /* 0x00010e00ff060b82 */ /* 0x000e220000000a00 */
[----:B------:R-:W-:-:S04]  /*15a0*/  PRMT R238, R36, 0x7632, R238 ;  /* 0x0000763224ee7816 */ /* 0x000fc800000000ee */
[----:B------:R-:W-:Y:S02]  /*15b0*/  SHF.L.U32 R238, R238, 0x10, RZ ;  /* 0x00000010eeee7819 */ /* 0x000fe400000006ff */
[----:B------:R-:W-:Y:S01]  /*15c0*/  PRMT R237, R37, 0x7632, R237 ;  /* 0x0000763225ed7816 */ /* 0x000fe200000000ed */
[----:B0-----:R-:W-:-:S05]  /*15d0*/  @P0 IMAD.WIDE.U32 R6, R226, 0x10, R6 ;  /* 0x00000010e2060825 */ /* 0x001fca00078e0006 */
[----:B------:R0:W5:Y:S01]  /*15e0*/  @P0 LDG.E.128 R24, desc[UR10][R6.64] ;  /* 0x0000000a06180981 */ /* 0x000162000c1e1d00 */
[----:B------:R-:W-:Y:S02]  /*15f0*/  SHF.L.U32 R237, R237, 0x10, RZ ;  /* 0x00000010eded7819 */ /* 0x000fe400000006ff */
[----:B------:R-:W-:-:S05]  /*1600*/  PRMT R234, R38, 0x7632, R234 ;  /* 0x0000763226ea7816 */ /* 0x000fca00000000ea */
[----:B------:R-:W-:Y:S01]  /*1610*/  IMAD.U32 R234, R234, 0x10000, RZ ;  /* 0x00010000eaea7824 */ /* 0x000fe200078e00ff */
[----:B------:R-:W-:-:S04]  /*1620*/  PRMT R225, R39, 0x7632, R225 ;  /* 0x0000763227e17816 */ /* 0x000fc800000000e1 */
[----:B------:R-:W-:Y:S02]  /*1630*/  SHF.L.U32 R225, R225, 0x10, RZ ;  /* 0x00000010e1e17819 */ /* 0x000fe400000006ff */
[----:B------:R-:W-:Y:S02]  /*1640*/  SHF.L.U32 R223, R36, 0x10, RZ ;  /* 0x0000001024df7819 */ /* 0x000fe400000006ff */
[----:B------:R-:W-:Y:S01]  /*1650*/  SHF.L.U32 R213, R38, 0x10, RZ ;  /* 0x0000001026d57819 */ /* 0x000fe200000006ff */
[----:B------:R-:W-:Y:S01]  /*1660*/  IMAD.U32 R217, R37, 0x10000, RZ ;  /* 0x0001000025d97824 */ /* 0x000fe200078e00ff */
[----:B------:R-:W-:Y:S02]  /*1670*/  SHF.L.U32 R206, R39, 0x10, RZ ;  /* 0x0000001027ce7819 */ /* 0x000fe400000006ff */
[----:B------:R-:W-:Y:S02]  /*1680*/  IADD3 R232, PT, PT, R232, 0x80, RZ ;  /* 0x00000080e8e87810 */ /* 0x000fe40007ffe0ff */
[----:B------:R-:W-:-:S02]  /*1690*/  IADD3 R228, PT, PT, R228, 0x80, RZ ;  /* 0x00000080e4e47810 */ /* 0x000fc40007ffe0ff */
[----:B------:R-:W-:Y:S02]  /*16a0*/  IADD3 R226, PT, PT, R226, 0x80, RZ ;  /* 0x00000080e2e27810 */ /* 0x000fe40007ffe0ff */
[----:B---3--:R-:W-:-:S04]  /*16b0*/  PRMT R8, R180, 0x7632, R8 ;  /* 0x00007632b4087816 */ /* 0x008fc80000000008 */
[----:B------:R-:W-:Y:S02]  /*16c0*/  SHF.L.U32 R16, R8, 0x10, RZ ;  /* 0x0000001008107819 */ /* 0x000fe400000006ff */
[----:B----4-:R-:W-:-:S03]  /*16d0*/  PRMT R8, R184, 0x7632, R8 ;  /* 0x00007632b8087816 */ /* 0x010fc60000000008 */
[----:B------:R-:W-:Y:S01]  /*16e0*/  FADD.FTZ R16, -R227, R16 ;  /* 0x00000010e3107221 */ /* 0x000fe20000010100 */
[----:B0-----:R-:W-:Y:S02]  /*16f0*/  PRMT R7, R181, 0x7632, R7 ;  /* 0x00007632b5077816 */ /* 0x001fe40000000007 */
[----:B------:R-:W-:Y:S01]  /*1700*/  SHF.L.U32 R8, R8, 0x10, RZ ;  /* 0x0000001008087819 */ /* 0x000fe200000006ff */
[----:B------:R-:W-:-:S04]  /*1710*/  FMUL.FTZ R6, R16, UR31 ;  /* 0x0000001f10067c20 */ /* 0x000fc80008410000 */
[-C--:B------:R-:W-:Y:S01]  /*1720*/  FMUL.FTZ R238, R238, R8.reuse ;  /* 0x00000008eeee7220 */ /* 0x080fe20000410000 */
[----:B------:R-:W-:Y:S01]  /*1730*/  FADD.FTZ R161, R161, R8 ;  /* 0x00000008a1a17221 */ /* 0x000fe20000010000 */
[----:B------:R-:W-:Y:S01]  /*1740*/  FFMA.FTZ R93, R6, R8, R93 ;  /* 0x00000008065d7223 */ /* 0x000fe2000001005d */
        /* <DEDUP_REMOVED lines=28> */
[----:B------:R-:W-:-:S02]  /*1910*/  SHF.L.U32 R182, R182, 0x10, RZ ;  /* 0x00000010b6b67819 */ /* 0x000fc400000006ff */
[----:B------:R-:W-:Y:S01]  /*1920*/  SHF.L.U32 R22, R181, 0x10, RZ ;  /* 0x00000010b5167819 */ /* 0x000fe200000006ff */
[----:B------:R-:W-:Y:S01]  /*1930*/  FMUL.FTZ R16, R16, UR31 ;  /* 0x0000001f10107c20 */ /* 0x000fe20008410000 */
[----:B------:R-:W-:Y:S01]  /*1940*/  SHF.L.U32 R181, R184, 0x10, RZ ;  /* 0x00000010b8b57819 */ /* 0x000fe200000006ff */
[----:B------:R-:W-:-:S04]  /*1950*/  FADD.FTZ R182, -R227, R182 ;  /* 0x000000b6e3b67221 */ /* 0x000fc80000010100 */
[----:B------:R-:W-:Y:S01]  /*1960*/  FADD.FTZ R160, R160, R181 ;  /* 0x000000b5a0a07221 */ /* 0x000fe20000010000 */
[-C--:B------:R-:W-:Y:S01]  /*1970*/  FFMA.FTZ R92, R16, R181.reuse, R92 ;  /* 0x000000b5105c7223 */ /* 0x080fe2000001005c */
[----:B------:R-:W-:Y:S01]  /*1980*/  FMUL.FTZ R223, R223, R181 ;  /* 0x000000b5dfdf7220 */ /* 0x000fe20000410000 */
[----:B------:R-:W-:Y:S01]  /*1990*/  SHF.L.U32 R181, R186, 0x10, RZ ;  /* 0x00000010bab57819 */ /* 0x000fe200000006ff */
[----:B------:R-:W-:Y:S01]  /*19a0*/  FMUL.FTZ R198, R182, UR31 ;  /* 0x0000001fb6c67c20 */ /* 0x000fe20008410000 */
[----:B------:R-:W-:Y:S01]  /*19b0*/  SHF.L.U32 R185, R185, 0x10, RZ ;  /* 0x00000010b9b97819 */ /* 0x000fe200000006ff */
[----:B------:R-:W-:Y:S01]  /*19c0*/  FADD.FTZ R22, -R227, R22 ;  /* 0x00000016e3167221 */ /* 0x000fe20000010100 */
[----:B------:R-:W-:Y:S01]  /*19d0*/  FFMA.FTZ R235, R16, R223, R235 ;  /* 0x000000df10eb7223 */ /* 0x000fe200000100eb */
[----:B------:R-:W-:Y:S01]  /*19e0*/  FADD.FTZ R168, R168, R181 ;  /* 0x000000b5a8a87221 */ /* 0x000fe20000010000 */
[-C--:B------:R-:W-:Y:S01]  /*19f0*/  FFMA.FTZ R96, R198, R181.reuse, R96 ;  /* 0x000000b5c6607223 */ /* 0x080fe20000010060 */
[----:B------:R-:W-:Y:S01]  /*1a00*/  FMUL.FTZ R213, R213, R181 ;  /* 0x000000b5d5d57220 */ /* 0x000fe20000410000 */
[----:B------:R-:W-:Y:S01]  /*1a10*/  FADD.FTZ R181, R236, R223 ;  /* 0x000000dfecb57221 */ /* 0x000fe20000010000 */
[----:B------:R-:W-:Y:S01]  /*1a20*/  SHF.L.U32 R182, R183, 0x10, RZ ;  /* 0x00000010b7b67819 */ /* 0x000fe200000006ff */
[----:B------:R-:W-:Y:S01]  /*1a30*/  FMUL.FTZ R22, R22, UR31 ;  /* 0x0000001f16167c20 */ /* 0x000fe20008410000 */
[----:B------:R-:W-:Y:S01]  /*1a40*/  FMUL.FTZ R217, R217, R185 ;  /* 0x000000b9d9d97220 */ /* 0x000fe20000410000 */
[----:B------:R-:W-:Y:S01]  /*1a50*/  FADD.FTZ R180, R181, R238 ;  /* 0x000000eeb5b47221 */ /* 0x000fe20000010000 */
[----:B------:R-:W-:Y:S01]  /*1a60*/  FFMA.FTZ R235, R6, R238, R235 ;  /* 0x000000ee06eb7223 */ /* 0x000fe200000100eb */
[----:B------:R-:W-:-:S02]  /*1a70*/  FADD.FTZ R205, -R227, R182 ;  /* 0x000000b6e3cd7221 */ /* 0x000fc40000010100 */
[----:B------:R-:W-:Y:S01]  /*1a80*/  FADD.FTZ R180, R180, R217 ;  /* 0x000000d9b4b47221 */ /* 0x000fe20000010000 */
[----:B------:R-:W-:-:S03]  /*1a90*/  FFMA.FTZ R182, R22, R217, R235 ;  /* 0x000000d916b67223 */ /* 0x000fc600000100eb */
[----:B------:R-:W-:Y:S01]  /*1aa0*/  FADD.FTZ R180, R180, R237 ;  /* 0x000000edb4b47221 */ /* 0x000fe20000010000 */
[----:B------:R-:W-:Y:S01]  /*1ab0*/  FFMA.FTZ R181, R7, R237, R182 ;  /* 0x000000ed07b57223 */ /* 0x000fe200000100b6 */
[----:B------:R-:W-:Y:S02]  /*1ac0*/  SHF.L.U32 R187, R187, 0x10, RZ ;  /* 0x00000010bbbb7819 */ /* 0x000fe400000006ff */
[----:B------:R-:W-:Y:S01]  /*1ad0*/  FADD.FTZ R183, R180, R213 ;  /* 0x000000d5b4b77221 */ /* 0x000fe20000010000 */
[----:B------:R-:W-:Y:S01]  /*1ae0*/  FFMA.FTZ R181, R198, R213, R181 ;  /* 0x000000d5c6b57223 */ /* 0x000fe200000100b5 */
[----:B------:R-:W-:Y:S01]  /*1af0*/  FMUL.FTZ R205, R205, UR31 ;  /* 0x0000001fcdcd7c20 */ /* 0x000fe20008410000 */
[----:B------:R-:W-:Y:S01]  /*1b00*/  FMUL.FTZ R206, R206, R187 ;  /* 0x000000bbcece7220 */ /* 0x000fe20000410000 */
[----:B------:R-:W-:Y:S01]  /*1b10*/  FADD.FTZ R183, R183, R234 ;  /* 0x000000eab7b77221 */ /* 0x000fe20000010000 */
[----:B------:R-:W-:-:S03]  /*1b20*/  FFMA.FTZ R180, R8, R234, R181 ;  /* 0x000000ea08b47223 */ /* 0x000fc600000100b5 */
[----:B------:R-:W-:Y:S01]  /*1b30*/  FADD.FTZ R236, R183, R206 ;  /* 0x000000ceb7ec7221 */ /* 0x000fe20000010000 */
[C---:B------:R-:W-:Y:S01]  /*1b40*/  FFMA.FTZ R180, R205.reuse, R206, R180 ;  /* 0x000000cecdb47223 */ /* 0x040fe200000100b4 */
[----:B------:R-:W-:Y:S01]  /*1b50*/  FADD.FTZ R162, R162, R185 ;  /* 0x000000b9a2a27221 */ /* 0x000fe20000010000 */
[----:B------:R-:W-:Y:S01]  /*1b60*/  FFMA.FTZ R94, R22, R185, R94 ;  /* 0x000000b9165e7223 */ /* 0x000fe2000001005e */
[----:B------:R-:W-:Y:S01]  /*1b70*/  FADD.FTZ R170, R170, R187 ;  /* 0x000000bbaaaa7221 */ /* 0x000fe20000010000 */
[----:B------:R-:W-:Y:S01]  /*1b80*/  FFMA.FTZ R98, R205, R187, R98 ;  /* 0x000000bbcd627223 */ /* 0x000fe20000010062 */
[----:B------:R-:W-:Y:S01]  /*1b90*/  FADD.FTZ R236, R236, R225 ;  /* 0x000000e1ecec7221 */ /* 0x000fe20000010000 */
[----:B------:R-:W-:-:S07]  /*1ba0*/  FFMA.FTZ R235, R13, R225, R180 ;  /* 0x000000e10deb7223 */ /* 0x000fce00000100b4 */
.L_x_987:
[----:B------:R-:W-:Y:S05]  /*1bb0*/  BSYNC.RECONVERGENT B1 ;  /* 0x0000000000017941 */ /* 0x000fea0003800200 */
.L_x_986:
        /* <DEDUP_REMOVED lines=26> */
[----:B------:R-:W-:Y:S02]  /*1d60*/  SHF.L.U32 R216, R45, 0x10, RZ ;  /* 0x000000102dd87819 */ /* 0x000fe400000006ff */
[----:B------:R-:W-:Y:S01]  /*1d70*/  SHF.L.U32 R208, R47, 0x10, RZ ;  /* 0x000000102fd07819 */ /* 0x000fe200000006ff */
[----:B------:R-:W-:Y:S01]  /*1d80*/  VIADD R232, R232, 0x80 ;  /* 0x00000080e8e87836 */ /* 0x000fe20000000000 */
[----:B------:R-:W-:-:S02]  /*1d90*/  IADD3 R228, PT, PT, R228, 0x80, RZ ;  /* 0x00000080e4e47810 */ /* 0x000fc40007ffe0ff */
[----:B------:R-:W-:Y:S02]  /*1da0*/  IADD3 R226, PT, PT, R226, 0x80, RZ ;  /* 0x00000080e2e27810 */ /* 0x000fe40007ffe0ff */
[----:B---3--:R-:W-:-:S04]  /*1db0*/  PRMT R9, R180, 0x7632, R9 ;  /* 0x00007632b4097816 */ /* 0x008fc80000000009 */
[----:B------:R-:W-:Y:S02]  /*1dc0*/  SHF.L.U32 R14, R9, 0x10, RZ ;  /* 0x00000010090e7819 */ /* 0x000fe400000006ff */
[----:B----4-:R-:W-:-:S03]  /*1dd0*/  PRMT R9, R184, 0x7632, R9 ;  /* 0x00007632b8097816 */ /* 0x010fc60000000009 */
[----:B------:R-:W-:Y:S01]  /*1de0*/  FADD.FTZ R17, -R227, R14 ;  /* 0x0000000ee3117221 */ /* 0x000fe20000010100 */
[----:B0-----:R-:W-:Y:S01]  /*1df0*/  PRMT R10, R181, 0x7632, R10 ;  /* 0x00007632b50a7816 */ /* 0x001fe2000000000a */
[----:B------:R-:W-:Y:S02]  /*1e00*/  IMAD.U32 R14, R9, 0x10000, RZ ;  /* 0x00010000090e7824 */ /* 0x000fe400078e00ff */
[----:B------:R-:W-:Y:S02]  /*1e10*/  FMUL.FTZ R9, R17, UR31 ;  /* 0x0000001f11097c20 */ /* 0x000fe40008410000 */
[-C--:B------:R-:W-:Y:S01]  /*1e20*/  FMUL.FTZ R233, R233, R14.reuse ;  /* 0x0000000ee9e97220 */ /* 0x080fe20000410000 */
[----:B------:R-:W-:Y:S01]  /*1e30*/  FADD.FTZ R101, R101, R14 ;  /* 0x0000000e65657221 */ /* 0x000fe20000010000 */
[----:B------:R-:W-:Y:S01]  /*1e40*/  FFMA.FTZ R69, R9, R14, R69 ;  /* 0x0000000e09457223 */ /* 0x000fe20000010045 */
[----:B------:R-:W-:Y:S02]  /*1e50*/  SHF.L.U32 R14, R10, 0x10, RZ ;  /* 0x000000100a0e7819 */ /* 0x000fe400000006ff */
[----:B------:R-:W-:-:S03]  /*1e60*/  PRMT R10, R185, 0x7632, R10 ;  /* 0x00007632b90a7816 */ /* 0x000fc6000000000a */
[----:B------:R-:W-:Y:S01]  /*1e70*/  FADD.FTZ R11, -R227, R14 ;  /* 0x0000000ee30b7221 */ /* 0x000fe20000010100 */
[----:B------:R-:W-:-:S03]  /*1e80*/  SHF.L.U32 R14, R10, 0x10, RZ ;  /* 0x000000100a0e7819 */ /* 0x000fc600000006ff */
[----:B------:R-:W-:Y:S01]  /*1e90*/  FMUL.FTZ R10, R11, UR31 ;  /* 0x0000001f0b0a7c20 */ /* 0x000fe20008410000 */
[----:B------:R-:W-:Y:S01]  /*1ea0*/  PRMT R11, R182, 0x7632, R11 ;  /* 0x00007632b60b7816 */ /* 0x000fe2000000000b */
        /* <DEDUP_REMOVED lines=25> */
[----:B------:R-:W-:-:S02]  /*2040*/  IMAD.U32 R180, R181, 0x10000, RZ ;  /* 0x00010000b5b47824 */ /* 0x000fc400078e00ff */
[----:B------:R-:W-:Y:S01]  /*2050*/  FMUL.FTZ R17, R17, UR31 ;  /* 0x0000001f11117c20 */ /* 0x000fe20008410000 */
[-C--:B------:R-:W-:Y:S01]  /*2060*/  FMUL.FTZ R222, R222, R23.reuse ;  /* 0x00000017dede7220 */ /* 0x080fe20000410000 */
[----:B------:R-:W-:Y:S01]  /*2070*/  SHF.L.U32 R181, R186, 0x10, RZ ;  /* 0x00000010bab57819 */ /* 0x000fe200000006ff */
[----:B------:R-:W-:Y:S01]  /*2080*/  FADD.FTZ R100, R100, R23 ;  /* 0x0000001764647221 */ /* 0x000fe20000010000 */
[----:B------:R-:W-:Y:S01]  /*2090*/  FFMA.FTZ R68, R17, R23, R68 ;  /* 0x0000001711447223 */ /* 0x000fe20000010044 */
[----:B------:R-:W-:Y:S01]  /*20a0*/  SHF.L.U32 R185, R185, 0x10, RZ ;  /* 0x00000010b9b97819 */ /* 0x000fe200000006ff */
[----:B------:R-:W-:Y:S01]  /*20b0*/  FMUL.FTZ R199, R182, UR31 ;  /* 0x0000001fb6c77c20 */ /* 0x000fe20008410000 */
[----:B------:R-:W-:Y:S01]  /*20c0*/  FADD.FTZ R23, -R227, R180 ;  /* 0x000000b4e3177221 */ /* 0x000fe20000010100 */
[----:B------:R-:W-:Y:S01]  /*20d0*/  FADD.FTZ R236, R236, R222 ;  /* 0x000000deecec7221 */ /* 0x000fe20000010000 */
[----:B------:R-:W-:Y:S01]  /*20e0*/  FFMA.FTZ R180, R17, R222, R235 ;  /* 0x000000de11b47223 */ /* 0x000fe200000100eb */
[----:B------:R-:W-:Y:S01]  /*20f0*/  SHF.L.U32 R182, R183, 0x10, RZ ;  /* 0x00000010b7b67819 */ /* 0x000fe200000006ff */
[----:B------:R-:W-:Y:S01]  /*2100*/  FADD.FTZ R104, R104, R181 ;  /* 0x000000b568687221 */ /* 0x000fe20000010000 */
[-C--:B------:R-:W-:Y:S01]  /*2110*/  FFMA.FTZ R72, R199, R181.reuse, R72 ;  /* 0x000000b5c7487223 */ /* 0x080fe20000010048 */
[----:B------:R-:W-:Y:S01]  /*2120*/  FMUL.FTZ R200, R200, R181 ;  /* 0x000000b5c8c87220 */ /* 0x000fe20000410000 */
[----:B------:R-:W-:Y:S01]  /*2130*/  FMUL.FTZ R216, R216, R185 ;  /* 0x000000b9d8d87220 */ /* 0x000fe20000410000 */
[----:B------:R-:W-:Y:S01]  /*2140*/  FADD.FTZ R181, R236, R233 ;  /* 0x000000e9ecb57221 */ /* 0x000fe20000010000 */
[----:B------:R-:W-:Y:S01]  /*2150*/  FMUL.FTZ R23, R23, UR31 ;  /* 0x0000001f17177c20 */ /* 0x000fe20008410000 */
[----:B------:R-:W-:Y:S01]  /*2160*/  FFMA.FTZ R180, R9, R233, R180 ;  /* 0x000000e909b47223 */ /* 0x000fe200000100b4 */
[----:B------:R-:W-:Y:S01]  /*2170*/  FADD.FTZ R207, -R227, R182 ;  /* 0x000000b6e3cf7221 */ /* 0x000fe20000010100 */
[----:B------:R-:W-:-:S02]  /*2180*/  FADD.FTZ R182, R181, R216 ;  /* 0x000000d8b5b67221 */ /* 0x000fc40000010000 */
[----:B------:R-:W-:Y:S02]  /*2190*/  FFMA.FTZ R181, R23, R216, R180 ;  /* 0x000000d817b57223 */ /* 0x000fe400000100b4 */
[----:B------:R-:W-:Y:S02]  /*21a0*/  FADD.FTZ R183, R182, R231 ;  /* 0x000000e7b6b77221 */ /* 0x000fe40000010000 */
[----:B------:R-:W-:Y:S01]  /*21b0*/  FFMA.FTZ R180, R10, R231, R181 ;  /* 0x000000e70ab47223 */ /* 0x000fe200000100b5 */
[----:B------:R-:W-:Y:S01]  /*21c0*/  SHF.L.U32 R187, R187, 0x10, RZ ;  /* 0x00000010bbbb7819 */ /* 0x000fe200000006ff */
[----:B------:R-:W-:Y:S02]  /*21d0*/  FADD.FTZ R183, R183, R200 ;  /* 0x000000c8b7b77221 */ /* 0x000fe40000010000 */
[----:B------:R-:W-:Y:S01]  /*21e0*/  FFMA.FTZ R180, R199, R200, R180 ;  /* 0x000000c8c7b47223 */ /* 0x000fe200000100b4 */
        /* <DEDUP_REMOVED lines=12> */
.L_x_989:
[----:B------:R-:W-:Y:S05]  /*22b0*/  BSYNC.RECONVERGENT B1 ;  /* 0x0000000000017941 */ /* 0x000fea0003800200 */
.L_x_988:
        /* <DEDUP_REMOVED lines=13> */
[----:B------:R-:W-:-:S02]  /*2390*/  PRMT R221, R52, 0x7632, R221 ;  /* 0x0000763234dd7816 */ /* 0x000fc400000000dd */
[----:B------:R-:W-:Y:S02]  /*23a0*/  SHF.L.U32 R215, R52, 0x10, RZ ;  /* 0x0000001034d77819 */ /* 0x000fe400000006ff */
[----:B------:R-:W-:Y:S01]  /*23b0*/  PRMT R220, R53, 0x7632, R220 ;  /* 0x0000763235dc7816 */ /* 0x000fe200000000dc */
[----:B0-----:R-:W-:-:S05]  /*23c0*/  @P0 IMAD.WIDE.U32 R18, R226, 0x10, R18 ;  /* 0x00000010e2120825 */ /* 0x001fca00078e0012 */
[----:B------:R0:W5:Y:S01]  /*23d0*/  @P0 LDG.E.128 R176, desc[UR10][R18.64] ;  /* 0x0000000a12b00981 */ /* 0x000162000c1e1d00 */
[----:B------:R-:W-:Y:S01]  /*23e0*/  IMAD.U32 R221, R221, 0x10000, RZ ;  /* 0x00010000dddd7824 */ /* 0x000fe200078e00ff */
[----:B------:R-:W-:Y:S02]  /*23f0*/  SHF.L.U32 R220, R220, 0x10, RZ ;  /* 0x00000010dcdc7819 */ /* 0x000fe400000006ff */
[----:B------:R-:W-:-:S04]  /*2400*/  PRMT R219, R54, 0x7632, R219 ;  /* 0x0000763236db7816 */ /* 0x000fc800000000db */
[----:B------:R-:W-:Y:S02]  /*2410*/  SHF.L.U32 R219, R219, 0x10, RZ ;  /* 0x00000010dbdb7819 */ /* 0x000fe400000006ff */
[----:B------:R-:W-:-:S04]  /*2420*/  PRMT R244, R55, 0x7632, R244 ;  /* 0x0000763237f47816 */ /* 0x000fc800000000f4 */
[----:B------:R-:W-:Y:S02]  /*2430*/  SHF.L.U32 R244, R244, 0x10, RZ ;  /* 0x00000010f4f47819 */ /* 0x000fe400000006ff */
[C---:B---3--:R-:W-:Y:S02]  /*2440*/  PRMT R20, R184.reuse, 0x7632, R20 ;  /* 0x00007632b8147816 */ /* 0x048fe40000000014 */
[----:B------:R-:W-:Y:S02]  /*2450*/  SHF.L.U32 R196, R184, 0x10, RZ ;  /* 0x00000010b8c47819 */ /* 0x000fe400000006ff */
[C---:B------:R-:W-:Y:S02]  /*2460*/  PRMT R184, R185.reuse, 0x7632, R184 ;  /* 0x00007632b9b87816 */ /* 0x040fe400000000b8 */
[----:B------:R-:W-:Y:S02]  /*2470*/  SHF.L.U32 R202, R185, 0x10, RZ ;  /* 0x00000010b9ca7819 */ /* 0x000fe400000006ff */
[----:B------:R-:W-:-:S02]  /*2480*/  PRMT R185, R186, 0x7632, R185 ;  /* 0x00007632bab97816 */ /* 0x000fc400000000b9 */
[----:B------:R-:W-:Y:S02]  /*2490*/  SHF.L.U32 R186, R186, 0x10, RZ ;  /* 0x00000010baba7819 */ /* 0x000fe400000006ff */
[----:B0-----:R-:W-:Y:S02]  /*24a0*/  SHF.L.U32 R18, R184, 0x10, RZ ;  /* 0x00000010b8127819 */ /* 0x001fe400000006ff */
[----:B------:R-:W-:Y:S01]  /*24b0*/  SHF.L.U32 R20, R20, 0x10, RZ ;  /* 0x0000001014147819 */ /* 0x000fe200000006ff */
[----:B------:R-:W-:Y:S01]  /*24c0*/  FADD.FTZ R209, -R227, R186 ;  /* 0x000000bae3d17221 */ /* 0x000fe20000010100 */
[----:B------:R-:W-:Y:S01]  /*24d0*/  SHF.L.U32 R186, R185, 0x10, RZ ;  /* 0x00000010b9ba7819 */ /* 0x000fe200000006ff */
[C-C-:B------:R-:W-:Y:S01]  /*24e0*/  FADD.FTZ R19, -R227.reuse, R18.reuse ;  /* 0x00000012e3137221 */ /* 0x140fe20000010100 */
[----:B----4-:R-:W-:Y:S01]  /*24f0*/  PRMT R18, R180, 0x7632, R18 ;  /* 0x00007632b4127816 */ /* 0x010fe20000000012 */
[C---:B------:R-:W-:Y:S01]  /*2500*/  FADD.FTZ R184, -R227.reuse, R20 ;  /* 0x00000014e3b87221 */ /* 0x040fe20000010100 */
[C---:B------:R-:W-:Y:S01]  /*2510*/  FADD.FTZ R196, -R227.reuse, R196 ;  /* 0x000000c4e3c47221 */ /* 0x040fe20000010100 */
[----:B------:R-:W-:Y:S01]  /*2520*/  FADD.FTZ R20, -R227, R186 ;  /* 0x000000bae3147221 */ /* 0x000fe20000010100 */
[----:B------:R-:W-:Y:S01]  /*2530*/  SHF.L.U32 R186, R18, 0x10, RZ ;  /* 0x0000001012ba7819 */ /* 0x000fe200000006ff */
[----:B------:R-:W-:Y:S01]  /*2540*/  FMUL.FTZ R18, R184, UR31 ;  /* 0x0000001fb8127c20 */ /* 0x000fe20008410000 */
[----:B------:R-:W-:Y:S01]  /*2550*/  SHF.L.U32 R185, R180, 0x10, RZ ;  /* 0x00000010b4b97819 */ /* 0x000fe200000006ff */
[----:B------:R-:W-:Y:S01]  /*2560*/  FMUL.FTZ R196, R196, UR31 ;  /* 0x0000001fc4c47c20 */ /* 0x000fe20008410000 */
[----:B------:R-:W-:Y:S01]  /*2570*/  PRMT R184, R181, 0x7632, R184 ;  /* 0x00007632b5b87816 */ /* 0x000fe200000000b8 */
[----:B------:R-:W-:Y:S01]  /*2580*/  FADD.FTZ R201, -R227, R202 ;  /* 0x000000cae3c97221 */ /* 0x000fe20000010100 */
[----:B------:R-:W-:Y:S01]  /*2590*/  PRMT R210, R187, 0x7632, R210 ;  /* 0x00007632bbd27816 */ /* 0x000fe200000000d2 */
[-C--:B------:R-:W-:Y:S01]  /*25a0*/  FMUL.FTZ R215, R215, R185.reuse ;  /* 0x000000b9d7d77220 */ /* 0x080fe20000410000 */
[----:B------:R-:W-:Y:S01]  /*25b0*/  SHF.L.U32 R184, R184, 0x10, RZ ;  /* 0x00000010b8b87819 */ /* 0x000fe200000006ff */
[----:B------:R-:W-:Y:S01]  /*25c0*/  FADD.FTZ R108, R108, R185 ;  /* 0x000000b96c6c7221 */ /* 0x000fe20000010000 */
[----:B------:R-:W-:Y:S01]  /*25d0*/  FFMA.FTZ R76, R196, R185, R76 ;  /* 0x000000b9c44c7223 */ /* 0x000fe2000001004c */
[----:B------:R-:W-:Y:S01]  /*25e0*/  FMUL.FTZ R19, R19, UR31 ;  /* 0x0000001f13137c20 */ /* 0x000fe20008410000 */
[----:B------:R-:W-:Y:S01]  /*25f0*/  SHF.L.U32 R185, R181, 0x10, RZ ;  /* 0x00000010b5b97819 */ /* 0x000fe200000006ff */
[----:B------:R-:W-:Y:S01]  /*2600*/  FMUL.FTZ R201, R201, UR31 ;  /* 0x0000001fc9c97c20 */ /* 0x000fe20008410000 */
[----:B------:R-:W-:-:S02]  /*2610*/  IMAD.U32 R202, R53, 0x10000, RZ ;  /* 0x0001000035ca7824 */ /* 0x000fc400078e00ff */
[----:B------:R-:W-:Y:S01]  /*2620*/  FMUL.FTZ R221, R221, R186 ;  /* 0x000000badddd7220 */ /* 0x000fe20000410000 */
[----:B------:R-:W-:Y:S01]  /*2630*/  FADD.FTZ R236, R236, R215 ;  /* 0x000000d7ecec7221 */ /* 0x000fe20000010000 */
[----:B------:R-:W-:Y:S01]  /*2640*/  FFMA.FTZ R235, R196, R215, R235 ;  /* 0x000000d7c4eb7223 */ /* 0x000fe200000100eb */
[----:B------:R-:W-:Y:S01]  /*2650*/  SHF.L.U32 R210, R210, 0x10, RZ ;  /* 0x00000010d2d27819 */ /* 0x000fe200000006ff */
[-C--:B------:R-:W-:Y:S01]  /*2660*/  FMUL.FTZ R220, R220, R184.reuse ;  /* 0x000000b8dcdc7220 */ /* 0x080fe20000410000 */
[--C-:B------:R-:W-:Y:S01]  /*2670*/  FADD.FTZ R111, R111, R184.reuse ;  /* 0x000000b86f6f7221 */ /* 0x100fe20000010000 */
[----:B------:R-:W-:Y:S01]  /*2680*/  FFMA.FTZ R79, R19, R184, R79 ;  /* 0x000000b8134f7223 */ /* 0x000fe2000001004f */
[----:B------:R-:W-:Y:S01]  /*2690*/  PRMT R184, R182, 0x7632, R184 ;  /* 0x00007632b6b87816 */ /* 0x000fe200000000b8 */
[----:B------:R-:W-:Y:S01]  /*26a0*/  FADD.FTZ R110, R110, R185 ;  /* 0x000000b96e6e7221 */ /* 0x000fe20000010000 */
[-C--:B------:R-:W-:Y:S01]  /*26b0*/  FFMA.FTZ R78, R201, R185.reuse, R78 ;  /* 0x000000b9c94e7223 */ /* 0x080fe2000001004e */
[----:B------:R-:W-:Y:S01]  /*26c0*/  FMUL.FTZ R202, R202, R185 ;  /* 0x000000b9caca7220 */ /* 0x000fe20000410000 */
[----:B------:R-:W-:Y:S01]  /*26d0*/  FADD.FTZ R185, R236, R221 ;  /* 0x000000ddecb97221 */ /* 0x000fe20000010000 */
[----:B------:R-:W-:Y:S01]  /*26e0*/  FFMA.FTZ R180, R18, R221, R235 ;  /* 0x000000dd12b47223 */ /* 0x000fe200000100eb */
[----:B------:R-:W-:Y:S01]  /*26f0*/  SHF.L.U32 R212, R187, 0x10, RZ ;  /* 0x00000010bbd47819 */ /* 0x000fe200000006ff */
[----:B------:R-:W-:Y:S01]  /*2700*/  FADD.FTZ R243, -R227, R210 ;  /* 0x000000d2e3f37221 */ /* 0x000fe20000010100 */
[----:B------:R-:W-:Y:S01]  /*2710*/  SHF.L.U32 R184, R184, 0x10, RZ ;  /* 0x00000010b8b87819 */ /* 0x000fe200000006ff */
[----:B------:R-:W-:Y:S01]  /*2720*/  FMUL.FTZ R20, R20, UR31 ;  /* 0x0000001f14147c20 */ /* 0x000fe20008410000 */
[----:B------:R-:W-:Y:S01]  /*2730*/  SHF.L.U32 R181, R182, 0x10, RZ ;  /* 0x00000010b6b57819 */ /* 0x000fe200000006ff */
[----:B------:R-:W-:Y:S01]  /*2740*/  FADD.FTZ R185, R185, R202 ;  /* 0x000000cab9b97221 */ /* 0x000fe20000010000 */
[----:B------:R-:W-:Y:S01]  /*2750*/  SHF.L.U32 R210, R54, 0x10, RZ ;  /* 0x0000001036d27819 */ /* 0x000fe200000006ff */
[----:B------:R-:W-:Y:S01]  /*2760*/  FFMA.FTZ R180, R201, R202, R180 ;  /* 0x000000cac9b47223 */ /* 0x000fe200000100b4 */
[----:B------:R-:W-:Y:S01]  /*2770*/  FADD.FTZ R211, -R227, R212 ;  /* 0x000000d4e3d37221 */ /* 0x000fe20000010100 */
[----:B------:R-:W-:Y:S01]  /*2780*/  FMUL.FTZ R209, R209, UR31 ;  /* 0x0000001fd1d17c20 */ /* 0x000fe20008410000 */
[-C--:B------:R-:W-:Y:S01]  /*2790*/  FMUL.FTZ R219, R219, R184.reuse ;  /* 0x000000b8dbdb7220 */ /* 0x080fe20000410000 */
[----:B------:R-:W-:Y:S01]  /*27a0*/  FADD.FTZ R113, R113, R184 ;  /* 0x000000b871717221 */ /* 0x000fe20000010000 */
[----:B------:R-:W-:Y:S01]  /*27b0*/  FFMA.FTZ R81, R20, R184, R81 ;  /* 0x000000b814517223 */ /* 0x000fe20000010051 */
[-C--:B------:R-:W-:Y:S01]  /*27c0*/  FMUL.FTZ R210, R210, R181.reuse ;  /* 0x000000b5d2d27220 */ /* 0x080fe20000410000 */
[----:B------:R-:W-:Y:S01]  /*27d0*/  FADD.FTZ R185, R185, R220 ;  /* 0x000000dcb9b97221 */ /* 0x000fe20000010000 */
[----:B------:R-:W-:Y:S01]  /*27e0*/  FFMA.FTZ R180, R19, R220, R180 ;  /* 0x000000dc13b47223 */ /* 0x000fe200000100b4 */
[C---:B------:R-:W-:Y:S01]  /*27f0*/  PRMT R184, R183.reuse, 0x7632, R184 ;  /* 0x00007632b7b87816 */ /* 0x040fe200000000b8 */
[----:B------:R-:W-:Y:S01]  /*2800*/  FADD.FTZ R112, R112, R181 ;  /* 0x000000b570707221 */ /* 0x000fe20000010000 */
[----:B------:R-:W-:Y:S01]  /*2810*/  SHF.L.U32 R183, R183, 0x10, RZ ;  /* 0x00000010b7b77819 */ /* 0x000fe200000006ff */
[----:B------:R-:W-:Y:S01]  /*2820*/  FFMA.FTZ R80, R209, R181, R80 ;  /* 0x000000b5d1507223 */ /* 0x000fe20000010050 */
[----:B------:R-:W-:Y:S01]  /*2830*/  SHF.L.U32 R212, R55, 0x10, RZ ;  /* 0x0000001037d47819 */ /* 0x000fe200000006ff */
[----:B------:R-:W-:Y:S01]  /*2840*/  FMUL.FTZ R211, R211, UR31 ;  /* 0x0000001fd3d37c20 */ /* 0x000fe20008410000 */
        /* <DEDUP_REMOVED lines=19> */
.L_x_983:
[----:B------:R-:W0:Y:S01]  /*2980*/  S2R R181, SR_TID.X ;  /* 0x0000000000b57919 */ /* 0x000e220000002100 */
[----:B------:R-:W-:Y:S01]  /*2990*/  UISETP.GE.AND UP3, UPT, UR9, 0x1, UPT ;  /* 0x000000010900788c */ /* 0x000fe2000bf66270 */
[----:B------:R-:W-:Y:S01]  /*29a0*/  HFMA2 R182, -RZ, RZ, 0, 0 ;  /* 0x00000000ffb67431 */ /* 0x000fe200000001ff */
[----:B-1----:R-:W-:Y:S02]  /*29b0*/  UIMAD UR4, UR28, UR8, URZ ;  /* 0x000000081c0472a4 */ /* 0x002fe4000f8e02ff */
[----:B------:R-:W-:Y:S02]  /*29c0*/  UISETP.NE.U32.AND UP0, UPT, UR22, URZ, UPT ;  /* 0x000000ff1600728c */ /* 0x000fe4000bf05070 */
[----:B------:R-:W-:Y:S01]  /*29d0*/  USHF.R.S32.HI UR5, URZ, 0x1f, UR4 ;  /* 0x0000001fff057899 */ /* 0x000fe20008011404 */
[----:B------:R-:W-:Y:S01]  /*29e0*/  PLOP3.LUT P0, PT, PT, PT, UP3, 0x80, 0x8 ;  /* 0x000000000008781c */ /* 0x000fe20003f0f038 */
[----:B------:R-:W-:Y:S02]  /*29f0*/  UISETP.NE.AND.EX UP0, UPT, UR23, URZ, UPT, UP0 ;  /* 0x000000ff1700728c */ /* 0x000fe4000bf05300 */
[----:B------:R-:W-:-:S02]  /*2a00*/  ULEA.HI UR5, UR5, UR4, URZ, 0x3 ;  /* 0x0000000405057291 */ /* 0x000fc4000f8f18ff */
[----:B------:R-:W-:-:S04]  /*2a10*/  @UP3 UIADD3 UR6, UPT, UPT, UR9, -0x1, URZ ;  /* 0xffffffff09063890 */ /* 0x000fc8000fffe0ff */
[----:B------:R-:W-:Y:S01]  /*2a20*/  @UP3 UIMAD UR6, UR6, UR8, URZ ;  /* 0x00000008060632a4 */ /* 0x000fe2000f8e02ff */
[----:B------:R-:W-:-:S03]  /*2a30*/  MOV R242, UR5 ;  /* 0x0000000500f27c02 */ /* 0x000fc60008000f00 */
[----:B------:R-:W-:-:S04]  /*2a40*/  @UP3 USHF.R.S32.HI UR4, URZ, 0x1f, UR6 ;  /* 0x0000001fff043899 */ /* 0x000fc80008011406 */
[----:B------:R-:W-:-:S06]  /*2a50*/  @UP3 ULEA.HI UR4, UR4, UR6, URZ, 0x3 ;  /* 0x0000000604043291 */ /* 0x000fcc000f8f18ff */
[----:B------:R-:W-:Y:S02]  /*2a60*/  MOV R180, UR4 ;  /* 0x0000000400b47c02 */ /* 0x000fe40008000f00 */
[-C--:B0-----:R-:W-:Y:S02]  /*2a70*/  LEA.HI.SX32 R242, R242, R181.reuse, 0x1d ;  /* 0x000000b5f2f27211 */ /* 0x081fe400078feaff */
[----:B------:R-:W-:Y:S02]  /*2a80*/  @P0 LEA.HI.SX32 R182, R180, R181, 0x1d ;  /* 0x000000b5b4b60211 */ /* 0x000fe400078feaff */
[----:B------:R-:W-:Y:S01]  /*2a90*/  MOV R183, R242 ;  /* 0x000000f200b77202 */ /* 0x000fe20000000f00 */
[----:B------:R-:W-:Y:S06]  /*2aa0*/  BRA.U UP0, `(.L_x_991) ;  /* 0x00000001005c7547 */ /* 0x000fec000b800000 */
[C---:B------:R-:W-:Y:S02]  /*2ab0*/  ISETP.GE.U32.AND P1, PT, R2.reuse, 0x80, PT ;  /* 0x000000800200780c */ /* 0x040fe40003f26070 */
[C---:B------:R-:W-:Y:S02]  /*2ac0*/  ISETP.GE.U32.AND P2, PT, R2.reuse, 0x100, PT ;  /* 0x000001000200780c */ /* 0x040fe40003f46070 */
[----:B------:R-:W-:-:S09]  /*2ad0*/  ISETP.GE.U32.AND P3, PT, R2, 0x180, PT ;  /* 0x000001800200780c */ /* 0x000fd20003f66070 */
[----:B------:R-:W0:Y:S08]  /*2ae0*/  @P1 LDC.64 R180, c[0x0][0x3b0] ;  /* 0x0000ec00ffb41b82 */ /* 0x000e300000000a00 */
[----:B------:R-:W1:Y:S01]  /*2af0*/  @P2 LDC.64 R184, c[0x0][0x3b0] ;  /* 0x0000ec00ffb82b82 */ /* 0x000e620000000a00 */
[----:B0-----:R-:W-:-:S05]  /*2b00*/  @P1 IMAD.WIDE.U32 R180, R182, 0x8, R180 ;  /* 0x00000008b6b41825 */ /* 0x001fca00078e00b4 */
[----:B------:R0:W5:Y:S01]  /*2b10*/  @P1 LDG.E.64 R194, desc[UR10][R180.64] ;  /* 0x0000000ab4c21981 */ /* 0x000162000c1e1b00 */
[----:B------:R-:W-:-:S05]  /*2b20*/  @P1 IADD3 R182, PT, PT, R182, 0x80, RZ ;  /* 0x00000080b6b61810 */ /* 0x000fca0007ffe0ff */
[C---:B-1----:R-:W-:Y:S01]  /*2b30*/  @P2 IMAD.WIDE.U32 R184, R182.reuse, 0x8, R184 ;  /* 0x00000008b6b82825 */ /* 0x042fe200078e00b8 */
[----:B0-----:R-:W0:Y:S01]  /*2b40*/  @P3 LDC.64 R180, c[0x0][0x3b0] ;  /* 0x0000ec00ffb43b82 */ /* 0x001e220000000a00 */
[----:B------:R-:W-:-:S03]  /*2b50*/  @P2 IADD3 R182, PT, PT, R182, 0x80, RZ ;  /* 0x00000080b6b62810 */ /* 0x000fc60007ffe0ff */
[----:B------:R1:W5:Y:S02]  /*2b60*/  @P2 LDG.E.64 R192, desc[UR10][R184.64] ;  /* 0x0000000ab8c02981 */ /* 0x000364000c1e1b00 */
[----:B0-----:R-:W-:-:S05]  /*2b70*/  @P3 IMAD.WIDE.U32 R180, R182, 0x8, R180 ;  /* 0x00000008b6b43825 */ /* 0x001fca00078e00b4 */
[----:B------:R1:W5:Y:S01]  /*2b80*/  @P3 LDG.E.64 R190, desc[UR10][R180.64] ;  /* 0x0000000ab4be3981 */ /* 0x000362000c1e1b00 */
[----:B------:R-:W-:Y:S01]  /*2b90*/  ISETP.GE.U32.AND P4, PT, R2, 0x200, PT ;  /* 0x000002000200780c */ /* 0x000fe20003f86070 */
[----:B------:R-:W-:Y:S01]  /*2ba0*/  @P3 VIADD R182, R182, 0x80 ;  /* 0x00000080b6b63836 */ /* 0x000fe20000000000 */
[----:B------:R-:W-:Y:S02]  /*2bb0*/  MOV R236, RZ ;  /* 0x000000ff00ec7202 */ /* 0x000fe40000000f00 */
[----:B------:R-:W-:-:S09]  /*2bc0*/  MOV R235, RZ ;  /* 0x000000ff00eb7202 */ /* 0x000fd20000000f00 */
[----:B-1----:R-:W-:Y:S05]  /*2bd0*/  @!P4 BRA `(.L_x_990) ;  /* 0x0000000000a0c947 */ /* 0x002fea0003800000 */
[----:B------:R-:W0:Y:S02]  /*2be0*/  LDC.64 R180, c[0x0][0x3b0] ;  /* 0x0000ec00ffb47b82 */ /* 0x000e240000000a00 */
[----:B0-----:R-:W-:-:S05]  /*2bf0*/  IMAD.WIDE.U32 R182, R182, 0x8, R180 ;  /* 0x00000008b6b67825 */ /* 0x001fca00078e00b4 */
[----:B------:R1:W5:Y:S01]  /*2c00*/  LDG.E.64 R188, desc[UR10][R182.64] ;  /* 0x0000000ab6bc7981 */ /* 0x000362000c1e1b00 */
[----:B------:R-:W-:Y:S05]  /*2c10*/  BRA `(.L_x_990) ;  /* 0x0000000000907947 */ /* 0x000fea0003800000 */
.L_x_991:
[C---:B------:R-:W-:Y:S02]  /*2c20*/  ISETP.GE.U32.AND P1, PT, R2.reuse, 0x80, PT ;  /* 0x000000800200780c */ /* 0x040fe40003f26070 */
[C---:B------:R-:W-:Y:S02]  /*2c30*/  ISETP.GE.U32.AND P2, PT, R2.reuse, 0x100, PT ;  /* 0x000001000200780c */ /* 0x040fe40003f46070 */
[----:B------:R-:W-:-:S09]  /*2c40*/  ISETP.GE.U32.AND P3, PT, R2, 0x180, PT ;  /* 0x000001800200780c */ /* 0x000fd20003f66070 */
[----:B------:R-:W0:Y:S01]  /*2c50*/  @P1 LDC.64 R180, c[0x0][0x438] ;  /* 0x00010e00ffb41b82 */ /* 0x000e220000000a00 */
[----:B------:R-:W-:-:S07]  /*2c60*/  ISETP.GE.U32.AND P4, PT, R2, 0x200, PT ;  /* 0x000002000200780c */ /* 0x000fce0003f86070 */
[----:B------:R-:W1:Y:S08]  /*2c70*/  @P2 LDC.64 R186, c[0x0][0x438] ;  /* 0x00010e00ffba2b82 */ /* 0x000e700000000a00 */
[----:B------:R-:W2:Y:S01]  /*2c80*/  @P3 LDC.64 R184, c[0x0][0x438] ;  /* 0x00010e00ffb83b82 */ /* 0x000ea20000000a00 */
[----:B0-----:R-:W-:-:S05]  /*2c90*/  @P1 IMAD.WIDE.U32 R180, R183, 0x10, R180 ;  /* 0x00000010b7b41825 */ /* 0x001fca00078e00b4 */
[----:B------:R0:W5:Y:S01]  /*2ca0*/  @P1 LDG.E.128 R148, desc[UR10][R180.64] ;  /* 0x0000000ab4941981 */ /* 0x000162000c1e1d00 */
[----:B------:R-:W-:-:S05]  /*2cb0*/  @P1 IADD3 R183, PT, PT, R183, 0x80, RZ ;  /* 0x00000080b7b71810 */ /* 0x000fca0007ffe0ff */
[C---:B-1----:R-:W-:Y:S01]  /*2cc0*/  @P2 IMAD.WIDE.U32 R226, R183.reuse, 0x10, R186 ;  /* 0x00000010b7e22825 */ /* 0x042fe200078e00ba */
[----:B------:R-:W-:Y:S01]  /*2cd0*/  @P2 IADD3 R183, PT, PT, R183, 0x80, RZ ;  /* 0x00000080b7b72810 */ /* 0x000fe20007ffe0ff */
[----:B0-----:R-:W0:Y:S03]  /*2ce0*/  @P4 LDC.64 R180, c[0x0][0x438] ;  /* 0x00010e00ffb44b82 */ /* 0x001e260000000a00 */
[----:B------:R-:W5:Y:S01]  /*2cf0*/  @P2 LDG.E.128 R24, desc[UR10][R226.64] ;  /* 0x0000000ae2182981 */ /* 0x000f62000c1e1d00 */
[C---:B--2---:R-:W-:Y:S01]  /*2d00*/  @P3 IMAD.WIDE.U32 R186, R183.reuse, 0x10, R184 ;  /* 0x00000010b7ba3825 */ /* 0x044fe200078e00b8 */
[----:B------:R-:W-:-:S04]  /*2d10*/  @P3 IADD3 R183, PT, PT, R183, 0x80, RZ ;  /* 0x00000080b7b73810 */ /* 0x000fc80007ffe0ff */
[----:B------:R-:W5:Y:S01]  /*2d20*/  @P3 LDG.E.128 R172, desc[UR10][R186.64] ;  /* 0x0000000abaac3981 */ /* 0x000f62000c1e1d00 */
[----:B0-----:R-:W-:Y:S02]  /*2d30*/  @P4 IMAD.WIDE.U32 R184, R183, 0x10, R180 ;  /* 0x00000010b7b84825 */ /* 0x001fe400078e00b4 */
[----:B------:R-:W0:Y:S03]  /*2d40*/  @P1 LDC.64 R180, c[0x0][0x3b0] ;  /* 0x0000ec00ffb41b82 */ /* 0x000e260000000a00 */
[----:B------:R-:W5:Y:S01]  /*2d50*/  @P4 LDG.E.128 R176, desc[UR10][R184.64] ;  /* 0x0000000ab8b04981 */ /* 0x000f62000c1e1d00 */
[----:B0-----:R-:W-:-:S05]  /*2d60*/  @P1 IMAD.WIDE.U32 R180, R182, 0x8, R180 ;  /* 0x00000008b6b41825 */ /* 0x001fca00078e00b4 */
[----:B------:R0:W5:Y:S01]  /*2d70*/  @P1 LDG.E.64 R194, desc[UR10][R180.64] ;  /* 0x0000000ab4c21981 */ /* 0x000162000c1e1b00 */
[----:B------:R-:W-:Y:S01]  /*2d80*/  @P1 IADD3 R182, PT, PT, R182, 0x80, RZ ;  /* 0x00000080b6b61810 */ /* 0x000fe20007ffe0ff */
[----:B0-----:R-:W0:Y:S04]  /*2d90*/  @P2 LDC.64 R180, c[0x0][0x3b0] ;  /* 0x0000ec00ffb42b82 */ /* 0x001e280000000a00 */
        /* <DEDUP_REMOVED lines=10> */
[----:B------:R-:W-:Y:S02]  /*2e40*/  MOV R236, RZ ;  /* 0x000000ff00ec7202 */ /* 0x000fe40000000f00 */
[----:B------:R-:W-:-:S07]  /*2e50*/  MOV R235, RZ ;  /* 0x000000ff00eb7202 */ /* 0x000fce0000000f00 */
.L_x_990:
[----:B----4-:R-:W-:Y:S05]  /*2e60*/  BSYNC.RECONVERGENT B0 ;  /* 0x0000000000007941 */ /* 0x010fea0003800200 */
.L_x_982:
[----:B0-----:R-:W0:Y:S01]  /*2e70*/  SHFL.DOWN PT, R181, R236, 0x10, 0x1f ;  /* 0x0a001f00ecb57f89 */ /* 0x001e2200000e0000 */
[----:B------:R-:W-:Y:S03]  /*2e80*/  BSSY.RECONVERGENT B0, `(.L_x_992) ;  /* 0x000001f000007945 */ /* 0x000fe60003800200 */
[----:B------:R-:W2:Y:S01]  /*2e90*/  SHFL.DOWN PT, R180, R235, 0x10, 0x1f ;  /* 0x0a001f00ebb47f89 */ /* 0x000ea200000e0000 */
[----:B------:R-:W3:Y:S01]  /*2ea0*/  S2R R227, SR_TID.X ;  /* 0x0000000000e37919 */ /* 0x000ee20000002100 */
[----:B0-----:R-:W-:Y:S01]  /*2eb0*/  FADD.FTZ R181, R181, R236 ;  /* 0x000000ecb5b57221 */ /* 0x001fe20000010000 */
[----:B--2---:R-:W-:-:S04]  /*2ec0*/  FADD.FTZ R180, R180, R235 ;  /* 0x000000ebb4b47221 */ /* 0x004fc80000010000 */
[----:B-1----:R-:W0:Y:S04]  /*2ed0*/  SHFL.DOWN PT, R182, R181, 0x8, 0x1f ;  /* 0x09001f00b5b67f89 */ /* 0x002e2800000e0000 */
[----:B------:R-:W1:Y:S01]  /*2ee0*/  SHFL.DOWN PT, R183, R180, 0x8, 0x1f ;  /* 0x09001f00b4b77f89 */ /* 0x000e6200000e0000 */
[----:B---3--:R-:W-:Y:S01]  /*2ef0*/  LOP3.LUT P0, RZ, R227, 0x1f, RZ, 0xc0, !PT ;  /* 0x0000001fe3ff7812 */ /* 0x008fe2000780c0ff */
        /* <DEDUP_REMOVED lines=23> */
.L_x_993:
[----:B------:R-:W-:Y:S05]  /*3070*/  BSYNC.RECONVERGENT B0 ;  /* 0x0000000000007941 */ /* 0x000fea0003800200 */
.L_x_992:
[----:B------:R-:W1:Y:S08]  /*3080*/  S2UR UR5, SR_CgaCtaId ;  /* 0x00000000000579c3 */ /* 0x000e700000008800 */
[----:B------:R-:W-:Y:S01]  /*3090*/  BAR.SYNC.DEFER_BLOCKING 0x0 ;  /* 0x0000000000007b1d */ /* 0x000fe20000010000 */
[----:B------:R-:W-:Y:S01]  /*30a0*/  @UP3 UIADD3 UR9, UPT, UPT, UR9, -0x1, URZ ;  /* 0xffffffff09093890 */ /* 0x000fe2000fffe0ff */
[----:B------:R-:W-:-:S02]  /*30b0*/  PLOP3.LUT P5, PT, PT, PT, UP3, 0x80, 0x8 ;  /* 0x000000000008781c */ /* 0x000fc40003faf038 */
[----:B------:R-:W-:Y:S01]  /*30c0*/  ISETP.NE.AND P0, PT, RZ, UR29, PT ;  /* 0x0000001dff007c0c */ /* 0x000fe2000bf05270 */
[----:B------:R-:W-:Y:S01]  /*30d0*/  @UP3 UIMAD UR9, UR9, UR8, URZ ;  /* 0x00000008090932a4 */ /* 0x000fe2000f8e02ff */
[----:B------:R-:W-:Y:S01]  /*30e0*/  BSSY.RECONVERGENT B0, `(.L_x_994) ;  /* 0x0000325000007945 */ /* 0x000fe20003800200 */
[----:B------:R-:W-:Y:S02]  /*30f0*/  UMOV UR4, 0x400 ;  /* 0x0000040000047882 */ /* 0x000fe40000000000 */
[----:B-1----:R-:W-:-:S04]  /*3100*/  ULEA UR4, UR5, UR4, 0x18 ;  /* 0x0000000405047291 */ /* 0x002fc8000f8ec0ff */
[----:B------:R-:W-:Y:S02]  /*3110*/  UIADD3 UR5, UPT, UPT, UR4, 0x4020, URZ ;  /* 0x0000402004057890 */ /* 0x000fe4000fffe0ff */
[----:B------:R-:W-:-:S09]  /*3120*/  @!UP1 UIADD3 UR5, UPT, UPT, UR4, 0x4000, URZ ;  /* 0x0000400004059890 */ /* 0x000fd2000fffe0ff */
[----:B0-----:R-:W0:Y:S01]  /*3130*/  LDS.128 R180, [UR5] ;  /* 0x00000005ffb47984 */ /* 0x001e220008000c00 */
[----:B------:R-:W-:Y:S02]  /*3140*/  UIADD3 UR5, UPT, UPT, UR4, 0x4030, URZ ;  /* 0x0000403004057890 */ /* 0x000fe4000fffe0ff */
[----:B------:R-:W-:Y:S02]  /*3150*/  @!UP1 UIADD3 UR5, UPT, UPT, UR4, 0x4010, URZ ;  /* 0x0000401004059890 */ /* 0x000fe4000fffe0ff */
[----:B------:R-:W-:-:S04]  /*3160*/  @UP3 USHF.R.S32.HI UR4, URZ, 0x1f, UR9 ;  /* 0x0000001fff043899 */ /* 0x000fc80008011409 */
[----:B------:R-:W-:Y:S01]  /*3170*/  @UP3 ULEA.HI UR4, UR4, UR9, URZ, 0x3 ;  /* 0x0000000904043291 */ /* 0x000fe2000f8f18ff */
[----:B0-----:R-:W-:Y:S01]  /*3180*/  FADD.FTZ R185, RZ, R180 ;  /* 0x000000b4ffb97221 */ /* 0x001fe20000010000 */
[----:B------:R-:W-:-:S03]  /*3190*/  FADD.FTZ R180, RZ, R181 ;  /* 0x000000b5ffb47221 */ /* 0x000fc60000010000 */
[----:B------:R-:W-:Y:S01]  /*31a0*/  FADD.FTZ R185, R182, R185 ;  /* 0x000000b9b6b97221 */ /* 0x000fe20000010000 */
[----:B------:R-:W-:Y:S02]  /*31b0*/  FADD.FTZ R184, R183, R180 ;  /* 0x000000b4b7b87221 */ /* 0x000fe40000010000 */
[----:B------:R-:W0:Y:S02]  /*31c0*/  LDS.128 R180, [UR5] ;  /* 0x00000005ffb47984 */ /* 0x000e240008000c00 */
[----:B0-----:R-:W-:Y:S01]  /*31d0*/  FADD.FTZ R184, R184, R181 ;  /* 0x000000b5b8b87221 */ /* 0x001fe20000010000 */
[----:B------:R-:W-:Y:S01]  /*31e0*/  FADD.FTZ R185, R185, R180 ;  /* 0x000000b4b9b97221 */ /* 0x000fe20000010000 */
[----:B------:R-:W-:Y:S01]  /*31f0*/  MOV R181, UR4 ;  /* 0x0000000400b57c02 */ /* 0x000fe20008000f00 */
[----:B------:R-:W-:Y:S02]  /*3200*/  IMAD.MOV.U32 R180, RZ, RZ, RZ ;  /* 0x000000ffffb47224 */ /* 0x000fe400078e00ff */
[----:B------:R-:W-:Y:S01]  /*3210*/  FADD.FTZ R183, R183, R184 ;  /* 0x000000b8b7b77221 */ /* 0x000fe20000010000 */
[----:B------:R-:W-:Y:S01]  /*3220*/  FADD.FTZ R182, R182, R185 ;  /* 0x000000b9b6b67221 */ /* 0x000fe20000010000 */
[----:B------:R-:W-:-:S02]  /*3230*/  @P5 LEA.HI.SX32 R180, R181, R227, 0x1d ;  /* 0x000000e3b5b45211 */ /* 0x000fc400078feaff */
[----:B------:R-:W-:Y:S01]  /*3240*/  FMUL.FTZ R183, R183, UR30 ;  /* 0x0000001eb7b77c20 */ /* 0x000fe20008410000 */
[----:B------:R-:W-:Y:S01]  /*3250*/  FMUL.FTZ R184, R182, UR30 ;  /* 0x0000001eb6b87c20 */ /* 0x000fe20008410000 */
[----:B------:R-:W-:-:S03]  /*3260*/  MOV R181, R242 ;  /* 0x000000f200b57202 */ /* 0x000fc60000000f00 */
        /* <DEDUP_REMOVED lines=9> */
.L_x_996:
[----:B------:R-:W-:Y:S05]  /*3300*/  BRA.U UP0, `(.L_x_997) ;  /* 0x0000001900f87547 */ /* 0x000fea000b800000 */
[----:B------:R-:W-:Y:S02]  /*3310*/  MOV R185, UR24 ;  /* 0x0000001800b97c02 */ /* 0x000fe40008000f00 */
[----:B------:R-:W-:Y:S02]  /*3320*/  MOV R186, UR25 ;  /* 0x0000001900ba7c02 */ /* 0x000fe40008000f00 */
[----:B------:R-:W-:-:S04]  /*3330*/  ISETP.NE.U32.AND P0, PT, R185, RZ, PT ;  /* 0x000000ffb900720c */ /* 0x000fc80003f05070 */
[----:B------:R-:W-:-:S13]  /*3340*/  ISETP.NE.AND.EX P0, PT, R186, RZ, PT, P0 ;  /* 0x000000ffba00720c */ /* 0x000fda0003f05300 */
[----:B------:R-:W-:Y:S05]  /*3350*/  @P0 BRA `(.L_x_998) ;  /* 0x0000001000080947 */ /* 0x000fea0003800000 */
[----:B------:R-:W-:Y:S05]  /*3360*/  BRA.U !UP3, `(.L_x_999) ;  /* 0x000000010b787547 */ /* 0x000fea000b800000 */
[----:B-----5:R-:W-:Y:S01]  /*3370*/  LOP3.LUT P5, RZ, R194, 0xff, RZ, 0xc0, !PT ;  /* 0x000000ffc2ff7812 */ /* 0x020fe200078ac0ff */
[----:B------:R-:W-:Y:S01]  /*3380*/  BSSY.RECONVERGENT B1, `(.L_x_1000) ;  /* 0x000000c000017945 */ /* 0x000fe20003800200 */
[----:B------:R-:W-:-:S11]  /*3390*/  HFMA2 R183, -RZ, RZ, 0, 0 ;  /* 0x00000000ffb77431 */ /* 0x000fd600000001ff */
[----:B------:R-:W-:Y:S05]  /*33a0*/  @!P5 BRA `(.L_x_1001) ;  /* 0x000000000024d947 */ /* 0x000fea0003800000 */
[----:B------:R-:W-:Y:S01]  /*33b0*/  FFMA.FTZ R182, R0, UR6, R184 ;  /* 0x0000000600b67c23 */ /* 0x000fe200080100b8 */
[----:B------:R-:W-:Y:S02]  /*33c0*/  ISETP.LT.AND P0, PT, RZ, UR32, PT ;  /* 0x00000020ff007c0c */ /* 0x000fe4000bf01270 */
[----:B------:R-:W-:Y:S01]  /*33d0*/  SHF.L.U32 R183, R164, 0x10, RZ ;  /* 0x00000010a4b77819 */ /* 0x000fe200000006ff */
[----:B------:R-:W-:-:S04]  /*33e0*/  FADD.FTZ R182, R15, -R182 ;  /* 0x800000b60fb67221 */ /* 0x000fc80000010000 */
[----:B------:R-:W-:-:S05]  /*33f0*/  FMUL.FTZ R182, R182, UR31 ;  /* 0x0000001fb6b67c20 */ /* 0x000fca0008410000 */
[----:B------:R-:W-:-:S05]  /*3400*/  FSEL R182, R182, RZ, P0 ;  /* 0x000000ffb6b67208 */ /* 0x000fca0000000000 */
[----:B------:R-:W-:-:S04]  /*3410*/  FMUL.FTZ R182, R182, UR21 ;  /* 0x00000015b6b67c20 */ /* 0x000fc80008410000 */
[----:B------:R-:W-:-:S04]  /*3420*/  FMUL.FTZ R182, R182, UR20 ;  /* 0x00000014b6b67c20 */ /* 0x000fc80008410000 */
[----:B------:R-:W-:-:S07]  /*3430*/  FMUL.FTZ R183, R183, R182 ;  /* 0x000000b6b7b77220 */ /* 0x000fce0000410000 */
.L_x_1001:
[----:B------:R-:W-:Y:S05]  /*3440*/  BSYNC.RECONVERGENT B1 ;  /* 0x0000000000017941 */ /* 0x000fea0003800200 */
.L_x_1000:
[----:B------:R-:W-:Y:S01]  /*3450*/  BSSY.RECONVERGENT B1, `(.L_x_1002) ;  /* 0x000000d000017945 */ /* 0x000fe20003800200 */
[----:B------:R-:W-:Y:S01]  /*3460*/  FADD.FTZ R116, R116, R183 ;  /* 0x000000b774747221 */ /* 0x000fe20000010000 */
[----:B------:R-:W-:Y:S02]  /*3470*/  MOV R182, RZ ;  /* 0x000000ff00b67202 */ /* 0x000fe40000000f00 */
[----:B------:R-:W-:Y:S05]  /*3480*/  @!P5 BRA `(.L_x_1003) ;  /* 0x000000000024d947 */ /* 0x000fea0003800000 */
[----:B------:R-:W-:Y:S01]  /*3490*/  FFMA.FTZ R182, R0, UR6, R184 ;  /* 0x0000000600b67c23 */ /* 0x000fe200080100b8 */
[----:B------:R-:W-:-:S03]  /*34a0*/  ISETP.LT.AND P0, PT, RZ, UR32, PT ;  /* 0x00000020ff007c0c */ /* 0x000fc6000bf01270 */
[----:B------:R-:W-:-:S04]  /*34b0*/  FADD.FTZ R182, R15, -R182 ;  /* 0x800000b60fb67221 */ /* 0x000fc80000010000 */
[----:B------:R-:W-:-:S05]  /*34c0*/  FMUL.FTZ R182, R182, UR31 ;  /* 0x0000001fb6b67c20 */ /* 0x000fca0008410000 */
[----:B------:R-:W-:-:S05]  /*34d0*/  FSEL R182, R182, RZ, P0 ;  /* 0x000000ffb6b67208 */ /* 0x000fca0000000000 */
[----:B------:R-:W-:-:S04]  /*34e0*/  FMUL.FTZ R182, R182, UR21 ;  /* 0x00000015b6b67c20 */ /* 0x000fc80008410000 */
[----:B------:R-:W-:Y:S01]  /*34f0*/  FMUL.FTZ R183, R182, UR20 ;  /* 0x00000014b6b77c20 */ /* 0x000fe20008410000 */
[----:B------:R-:W-:-:S05]  /*3500*/  SHF.L.U32 R182, R32, 0x10, RZ ;  /* 0x0000001020b67819 */ /* 0x000fca00000006ff */
[----:B------:R-:W-:-:S07]  /*3510*/  FMUL.FTZ R182, R183, R182 ;  /* 0x000000b6b7b67220 */ /* 0x000fce0000410000 */
.L_x_1003:
[----:B------:R-:W-:Y:S05]  /*3520*/  BSYNC.RECONVERGENT B1 ;  /* 0x0000000000017941 */ /* 0x000fea0003800200 */
.L_x_1002:
[----:B------:R-:W-:-:S04]  /*3530*/  F2FP.BF16.F32.PACK_AB R182, RZ, R182 ;  /* 0x000000b6ffb6723e */ /* 0x000fc800000010ff */
[----:B------:R-:W-:-:S07]  /*3540*/  PRMT R152, R182, 0x7610, R152 ;  /* 0x00007610b6987816 */ /* 0x000fce0000000098 */
.L_x_999:
[----:B------:R-:W-:Y:S05]  /*3550*/  BRA.U !UP3, `(.L_x_1004) ;  /* 0x000000010b807547 */ /* 0x000fea000b800000 */
[----:B-----5:R-:W-:Y:S01]  /*3560*/  LOP3.LUT P0, RZ, R194, 0xff00, RZ, 0xc0, !PT ;  /* 0x0000ff00c2ff7812 */ /* 0x020fe2000780c0ff */
[----:B------:R-:W-:Y:S01]  /*3570*/  BSSY.RECONVERGENT B1, `(.L_x_1005) ;  /* 0x000000d000017945 */ /* 0x000fe20003800200 */
[----:B------:R-:W-:-:S11]  /*3580*/  HFMA2 R182, -RZ, RZ, 0, 0 ;  /* 0x00000000ffb67431 */ /* 0x000fd600000001ff */
[----:B------:R-:W-:Y:S05]  /*3590*/  @!P0 BRA `(.L_x_1006) ;  /* 0x0000000000288947 */ /* 0x000fea0003800000 */
[----:B------:R-:W-:Y:S01]  /*35a0*/  FFMA.FTZ R182, R3, UR6, R184 ;  /* 0x0000000603b67c23 */ /* 0x000fe200080100b8 */
[----:B------:R-:W-:-:S03]  /*35b0*/  ISETP.LT.AND P5, PT, RZ, UR32, PT ;  /* 0x00000020ff007c0c */ /* 0x000fc6000bfa1270 */
[----:B------:R-:W-:-:S04]  /*35c0*/  FADD.FTZ R182, R241, -R182 ;  /* 0x800000b6f1b67221 */ /* 0x000fc80000010000 */
[----:B------:R-:W-:-:S05]  /*35d0*/  FMUL.FTZ R182, R182, UR31 ;  /* 0x0000001fb6b67c20 */ /* 0x000fca0008410000 */
[----:B------:R-:W-:-:S05]  /*35e0*/  FSEL R182, R182, RZ, P5 ;  /* 0x000000ffb6b67208 */ /* 0x000fca0002800000 */
[----:B------:R-:W-:Y:S01]  /*35f0*/  FMUL.FTZ R183, R182, UR21 ;  /* 0x00000015b6b77c20 */ /* 0x000fe20008410000 */
[----:B------:R-:W-:-:S03]  /*3600*/  PRMT R182, R164, 0x7632, R182 ;  /* 0x00007632a4b67816 */ /* 0x000fc600000000b6 */
[----:B------:R-:W-:Y:S01]  /*3610*/  FMUL.FTZ R183, R183, UR20 ;  /* 0x00000014b7b77c20 */ /* 0x000fe20008410000 */
[----:B------:R-:W-:-:S05]  /*3620*/  SHF.L.U32 R182, R182, 0x10, RZ ;  /* 0x00000010b6b67819 */ /* 0x000fca00000006ff */
[----:B------:R-:W-:-:S07]  /*3630*/  FMUL.FTZ R182, R182, R183 ;  /* 0x000000b7b6b67220 */ /* 0x000fce0000410000 */
.L_x_1006:
[----:B------:R-:W-:Y:S05]  /*3640*/  BSYNC.RECONVERGENT B1 ;  /* 0x0000000000017941 */ /* 0x000fea0003800200 */
.L_x_1005:
[----:B------:R-:W-:Y:S01]  /*3650*/  BSSY.RECONVERGENT B1, `(.L_x_1007) ;  /* 0x000000e000017945 */ /* 0x000fe20003800200 */
[----:B------:R-:W-:Y:S01]  /*3660*/  FADD.FTZ R117, R117, R182 ;  /* 0x000000b675757221 */ /* 0x000fe20000010000 */
[----:B------:R-:W-:Y:S02]  /*3670*/  IMAD.MOV.U32 R182, RZ, RZ, RZ ;  /* 0x000000ffffb67224 */ /* 0x000fe400078e00ff */
[----:B------:R-:W-:Y:S05]  /*3680*/  @!P0 BRA `(.L_x_1008) ;  /* 0x0000000000288947 */ /* 0x000fea0003800000 */
[----:B------:R-:W2:Y:S01]  /*3690*/  LDL R187, [R1] ;  /* 0x0000000001bb7983 */ /* 0x000ea20000100800 */
[----:B------:R-:W-:Y:S01]  /*36a0*/  FFMA.FTZ R182, R3, UR6, R184 ;  /* 0x0000000603b67c23 */ /* 0x000fe200080100b8 */
[----:B------:R-:W-:-:S03]  /*36b0*/  ISETP.LT.AND P0, PT, RZ, UR32, PT ;  /* 0x00000020ff007c0c */ /* 0x000fc6000bf01270 */
[----:B------:R-:W-:-:S04]  /*36c0*/  FADD.FTZ R182, R241, -R182 ;  /* 0x800000b6f1b67221 */ /* 0x000fc80000010000 */
[----:B------:R-:W-:-:S05]  /*36d0*/  FMUL.FTZ R182, R182, UR31 ;  /* 0x0000001fb6b67c20 */ /* 0x000fca0008410000 */
[----:B------:R-:W-:-:S05]  /*36e0*/  FSEL R182, R182, RZ, P0 ;  /* 0x000000ffb6b67208 */ /* 0x000fca0000000000 */
[----:B------:R-:W-:-:S04]  /*36f0*/  FMUL.FTZ R182, R182, UR21 ;  /* 0x00000015b6b67c20 */ /* 0x000fc80008410000 */
[----:B------:R-:W-:Y:S01]  /*3700*/  FMUL.FTZ R183, R182, UR20 ;  /* 0x00000014b6b77c20 */ /* 0x000fe20008410000 */
[----:B--2---:R-:W-:-:S05]  /*3710*/  SHF.L.U32 R182, R187, 0x10, RZ ;  /* 0x00000010bbb67819 */ /* 0x004fca00000006ff */
[----:B------:R-:W-:-:S07]  /*3720*/  FMUL.FTZ R182, R183, R182 ;  /* 0x000000b6b7b67220 */ /* 0x000fce0000410000 */
.L_x_1008:
[----:B------:R-:W-:Y:S05]  /*3730*/  BSYNC.RECONVERGENT B1 ;  /* 0x0000000000017941 */ /* 0x000fea0003800200 */
.L_x_1007:
[----:B------:R-:W-:-:S04]  /*3740*/  F2FP.BF16.F32.PACK_AB R182, RZ, R182 ;  /* 0x000000b6ffb6723e */ /* 0x000fc800000010ff */
[----:B------:R-:W-:-:S07]  /*3750*/  PRMT R152, R152, 0x5410, R182 ;  /* 0x0000541098987816 */ /* 0x000fce00000000b6 */
.L_x_1004:
[----:B------:R-:W-:Y:S05]  /*3760*/  BRA.U !UP3, `(.L_x_1009) ;  /* 0x000000010b787547 */ /* 0x000fea000b800000 */
[----:B-----5:R-:W-:Y:S01]  /*3770*/  LOP3.LUT P0, RZ, R194, 0xff0000, RZ, 0xc0, !PT ;  /* 0x00ff0000c2ff7812 */ /* 0x020fe2000780c0ff */
[----:B------:R-:W-:Y:S01]  /*3780*/  BSSY.RECONVERGENT B1, `(.L_x_1010) ;  /* 0x000000c000017945 */ /* 0x000fe20003800200 */
[----:B------:R-:W-:-:S11]  /*3790*/  MOV R183, RZ ;  /* 0x000000ff00b77202 */ /* 0x000fd60000000f00 */
        /* <DEDUP_REMOVED lines=10> */
.L_x_1011:
[----:B------:R-:W-:Y:S05]  /*3840*/  BSYNC.RECONVERGENT B1 ;  /* 0x0000000000017941 */ /* 0x000fea0003800200 */
.L_x_1010:
[----:B------:R-:W-:Y:S01]  /*3850*/  BSSY.RECONVERGENT B1, `(.L_x_1012) ;  /* 0x000000d000017945 */ /* 0x000fe20003800200 */
[----:B------:R-:W-:Y:S02]  /*3860*/  HFMA2 R182, -RZ, RZ, 0, 0 ;  /* 0x00000000ffb67431 */ /* 0x000fe400000001ff */
[----:B------:R-:W-:Y:S01]  /*3870*/  FADD.FTZ R118, R118, R183 ;  /* 0x000000b776767221 */ /* 0x000fe20000010000 */
[----:B------:R-:W-:Y:S06]  /*3880*/  @!P0 BRA `(.L_x_1013) ;  /* 0x0000000000248947 */ /* 0x000fec0003800000 */
        /* <DEDUP_REMOVED lines=9> */
.L_x_1013:
[----:B------:R-:W-:Y:S05]  /*3920*/  BSYNC.RECONVERGENT B1 ;  /* 0x0000000000017941 */ /* 0x000fea0003800200 */
.L_x_1012:
[----:B------:R-:W-:-:S04]  /*3930*/  F2FP.BF16.F32.PACK_AB R182, RZ, R182 ;  /* 0x000000b6ffb6723e */ /* 0x000fc800000010ff */
[----:B------:R-:W-:-:S07]  /*3940*/  PRMT R153, R182, 0x7610, R153 ;  /* 0x00007610b6997816 */ /* 0x000fce0000000099 */
.L_x_1009:
[----:B------:R-:W-:Y:S05]  /*3950*/  BRA.U !UP3, `(.L_x_1014) ;  /* 0x000000010b807547 */ /* 0x000fea000b800000 */
[----:B-----5:R-:W-:Y:S01]  /*3960*/  LOP3.LUT P0, RZ, R194, 0xff000000, RZ, 0xc0, !PT ;  /* 0xff000000c2ff7812 */ /* 0x020fe2000780c0ff */
[----:B------:R-:W-:Y:S01]  /*3970*/  BSSY.RECONVERGENT B1, `(.L_x_1015) ;  /* 0x000000d000017945 */ /* 0x000fe20003800200 */
[----:B------:R-:W-:-:S11]  /*3980*/  MOV R182, RZ ;  /* 0x000000ff00b67202 */ /* 0x000fd60000000f00 */
[----:B------:R-:W-:Y:S05]  /*3990*/  @!P0 BRA `(.L_x_1016) ;  /* 0x0000000000288947 */ /* 0x000fea0003800000 */
[----:B------:R-:W-:Y:S01]  /*39a0*/  FFMA.FTZ R183, R4, UR6, R184 ;  /* 0x0000000604b77c23 */ /* 0x000fe200080100b8 */
[----:B------:R-:W-:Y:S02]  /*39b0*/  ISETP.LT.AND P5, PT, RZ, UR32, PT ;  /* 0x00000020ff007c0c */ /* 0x000fe4000bfa1270 */
[----:B------:R-:W-:Y:S01]  /*39c0*/  PRMT R182, R165, 0x7632, R182 ;  /* 0x00007632a5b67816 */ /* 0x000fe200000000b6 */
[----:B------:R-:W-:-:S03]  /*39d0*/  FADD.FTZ R183, R240, -R183 ;  /* 0x800000b7f0b77221 */ /* 0x000fc60000010000 */
[----:B------:R-:W-:Y:S01]  /*39e0*/  SHF.L.U32 R182, R182, 0x10, RZ ;  /* 0x00000010b6b67819 */ /* 0x000fe200000006ff */
[----:B------:R-:W-:-:S05]  /*39f0*/  FMUL.FTZ R183, R183, UR31 ;  /* 0x0000001fb7b77c20 */ /* 0x000fca0008410000 */
[----:B------:R-:W-:-:S05]  /*3a00*/  FSEL R183, R183, RZ, P5 ;  /* 0x000000ffb7b77208 */ /* 0x000fca0002800000 */
[----:B------:R-:W-:-:S04]  /*3a10*/  FMUL.FTZ R183, R183, UR21 ;  /* 0x00000015b7b77c20 */ /* 0x000fc80008410000 */
[----:B------:R-:W-:-:S04]  /*3a20*/  FMUL.FTZ R183, R183, UR20 ;  /* 0x00000014b7b77c20 */ /* 0x000fc80008410000 */
[----:B------:R-:W-:-:S07]  /*3a30*/  FMUL.FTZ R182, R182, R183 ;  /* 0x000000b7b6b67220 */ /* 0x000fce0000410000 */
.L_x_1016:
[----:B------:R-:W-:Y:S05]  /*3a40*/  BSYNC.RECONVERGENT B1 ;  /* 0x0000000000017941 */ /* 0x000fea0003800200 */
.L_x_1015:
[----:B------:R-:W-:Y:S01]  /*3a50*/  FADD.FTZ R119, R119, R182 ;  /* 0x000000b677777221 */ /* 0x000fe20000010000 */
[----:B------:R-:W-:Y:S01]  /*3a60*/  BSSY.RECONVERGENT B1, `(.L_x_1017) ;  /* 0x000000d000017945 */ /* 0x000fe20003800200 */
[----:B------:R-:W-:-:S03]  /*3a70*/  HFMA2 R182, -RZ, RZ, 0, 0 ;  /* 0x00000000ffb67431 */ /* 0x000fc600000001ff */
[----:B------:R-:W-:Y:S05]  /*3a80*/  @!P0 BRA `(.L_x_1018) ;  /* 0x0000000000288947 */ /* 0x000fea0003800000 */
[----:B------:R-:W2:Y:S01]  /*3a90*/  LDL R187, [R1+0x4] ;  /* 0x0000040001bb7983 */ /* 0x000ea20000100800 */
        /* <DEDUP_REMOVED lines=9> */
.L_x_1018:
[----:B------:R-:W-:Y:S05]  /*3b30*/  BSYNC.RECONVERGENT B1 ;  /* 0x0000000000017941 */ /* 0x000fea0003800200 */
.L_x_1017:
[----:B------:R-:W-:-:S04]  /*3b40*/  F2FP.BF16.F32.PACK_AB R182, RZ, R182 ;  /* 0x000000b6ffb6723e */ /* 0x000fc800000010ff */
[----:B------:R-:W-:-:S07]  /*3b50*/  PRMT R153, R153, 0x5410, R182 ;  /* 0x0000541099997816 */ /* 0x000fce00000000b6 */
.L_x_1014:
        /* <DEDUP_REMOVED lines=12> */
[----:B------:R-:W-:-:S04]  /*3c20*/  IMAD.U32 R183, R166, 0x10000, RZ ;  /* 0x00010000a6b77824 */ /* 0x000fc800078e00ff */
[----:B------:R-:W-:-:S07]  /*3c30*/  FMUL.FTZ R183, R183, R182 ;  /* 0x000000b6b7b77220 */ /* 0x000fce0000410000 */
.L_x_1021:
[----:B------:R-:W-:Y:S05]  /*3c40*/  BSYNC.RECONVERGENT B1 ;  /* 0x0000000000017941 */ /* 0x000fea0003800200 */
.L_x_1020:
        /* <DEDUP_REMOVED lines=13> */
.L_x_1023:
[----:B------:R-:W-:Y:S05]  /*3d20*/  BSYNC.RECONVERGENT B1 ;  /* 0x0000000000017941 */ /* 0x000fea0003800200 */
.L_x_1022:
[----:B------:R-:W-:-:S04]  /*3d30*/  F2FP.BF16.F32.PACK_AB R182, RZ, R182 ;  /* 0x000000b6ffb6723e */ /* 0x000fc800000010ff */
[----:B------:R-:W-:-:S07]  /*3d40*/  PRMT R154, R182, 0x7610, R154 ;  /* 0x00007610b69a7816 */ /* 0x000fce000000009a */
.L_x_1019:
        /* <DEDUP_REMOVED lines=15> */
.L_x_1026:
[----:B------:R-:W-:Y:S05]  /*3e40*/  BSYNC.RECONVERGENT B1 ;  /* 0x0000000000017941 */ /* 0x000fea0003800200 */
.L_x_1025:
        /* <DEDUP_REMOVED lines=14> */
.L_x_1028:
[----:B------:R-:W-:Y:S05]  /*3f30*/  BSYNC.RECONVERGENT B1 ;  /* 0x0000000000017941 */ /* 0x000fea0003800200 */
.L_x_1027:
[----:B------:R-:W-:-:S04]  /*3f40*/  F2FP.BF16.F32.PACK_AB R182, RZ, R182 ;  /* 0x000000b6ffb6723e */ /* 0x000fc800000010ff */
[----:B------:R-:W-:-:S07]  /*3f50*/  PRMT R154, R154, 0x5410, R182 ;  /* 0x000054109a9a7816 */ /* 0x000fce00000000b6 */
.L_x_1024:
        /* <DEDUP_REMOVED lines=14> */
.L_x_1031:
[----:B------:R-:W-:Y:S05]  /*4040*/  BSYNC.RECONVERGENT B1 ;  /* 0x0000000000017941 */ /* 0x000fea0003800200 */
.L_x_1030:
        /* <DEDUP_REMOVED lines=13> */
.L_x_1033:
[----:B------:R-:W-:Y:S05]  /*4120*/  BSYNC.RECONVERGENT B1 ;  /* 0x0000000000017941 */ /* 0x000fea0003800200 */
.L_x_1032:
[----:B------:R-:W-:-:S04]  /*4130*/  F2FP.BF16.F32.PACK_AB R182, RZ, R182 ;  /* 0x000000b6ffb6723e */ /* 0x000fc800000010ff */
[----:B------:R-:W-:-:S07]  /*4140*/  PRMT R155, R182, 0x7610, R155 ;  /* 0x00007610b69b7816 */ /* 0x000fce000000009b */
.L_x_1029:
[----:B------:R-:W-:Y:S05]  /*4150*/  BRA.U !UP3, `(.L_x_1034) ;  /* 0x000000210b407547 */ /* 0x000fea000b800000 */
[----:B-----5:R-:W-:Y:S01]  /*4160*/  ISETP.GE.U32.AND P0, PT, R194, RZ, PT ;  /* 0x000000ffc200720c */ /* 0x020fe20003f06070 */
[----:B------:R-:W-:Y:S01]  /*4170*/  BSSY.RECONVERGENT B1, `(.L_x_1035) ;  /* 0x000000e000017945 */ /* 0x000fe20003800200 */
[----:B------:R-:W-:Y:S02]  /*4180*/  IMAD.MOV.U32 R182, RZ, RZ, RZ ;  /* 0x000000ffffb67224 */ /* 0x000fe400078e00ff */
[----:B------:R-:W-:-:S13]  /*4190*/  ISETP.GE.U32.AND.EX P0, PT, R195, 0x1000000, PT, P0 ;  /* 0x01000000c300780c */ /* 0x000fda0003f06100 */
        /* <DEDUP_REMOVED lines=11> */
.L_x_1036:
[----:B------:R-:W-:Y:S05]  /*4250*/  BSYNC.RECONVERGENT B1 ;  /* 0x0000000000017941 */ /* 0x000fea0003800200 */
.L_x_1035:
[----:B------:R-:W-:Y:S01]  /*4260*/  BSSY.RECONVERGENT B1, `(.L_x_1037) ;  /* 0x000000e000017945 */ /* 0x000fe20003800200 */
[----:B------:R-:W-:Y:S01]  /*4270*/  FADD.FTZ R123, R123, R182 ;  /* 0x000000b67b7b7221 */ /* 0x000fe20000010000 */
[----:B------:R-:W-:Y:S02]  /*4280*/  MOV R182, RZ ;  /* 0x000000ff00b67202 */ /* 0x000fe40000000f00 */
        /* <DEDUP_REMOVED lines=11> */
.L_x_1038:
[----:B------:R-:W-:Y:S05]  /*4340*/  BSYNC.RECONVERGENT B1 ;  /* 0x0000000000017941 */ /* 0x000fea0003800200 */
.L_x_1037:
[----:B------:R-:W-:-:S04]  /*4350*/  F2FP.BF16.F32.PACK_AB R182, RZ, R182 ;  /* 0x000000b6ffb6723e */ /* 0x000fc800000010ff */
[----:B------:R-:W-:Y:S01]  /*4360*/  PRMT R155, R155, 0x5410, R182 ;  /* 0x000054109b9b7816 */ /* 0x000fe200000000b6 */
[----:B------:R-:W-:Y:S06]  /*4370*/  BRA `(.L_x_1034) ;  /* 0x0000001c00b87947 */ /* 0x000fec0003800000 */
.L_x_998:
[----:B------:R-:W-:Y:S01]  /*4380*/  FFMA.FTZ R156, R0, UR6, R184 ;  /* 0x00000006009c7c23 */ /* 0x000fe200080100b8 */
[----:B------:R-:W-:-:S03]  /*4390*/  ISETP.LT.AND P0, PT, RZ, UR32, PT ;  /* 0x00000020ff007c0c */ /* 0x000fc6000bf01270 */
[----:B------:R-:W-:-:S04]  /*43a0*/  FADD.FTZ R156, R15, -R156 ;  /* 0x8000009c0f9c7221 */ /* 0x000fc80000010000 */
[----:B------:R-:W-:-:S05]  /*43b0*/  FMUL.FTZ R156, R156, UR31 ;  /* 0x0000001f9c9c7c20 */ /* 0x000fca0008410000 */
[----:B------:R-:W-:Y:S01]  /*43c0*/  FSEL R226, R156, RZ, P0 ;  /* 0x000000ff9ce27208 */ /* 0x000fe20000000000 */
[----:B------:R-:W-:Y:S06]  /*43d0*/  BRA.U !UP3, `(.L_x_1039) ;  /* 0x000000010b407547 */ /* 0x000fec000b800000 */
[----:B-----5:R-:W-:-:S13]  /*43e0*/  LOP3.LUT P5, RZ, R194, 0xff, RZ, 0xc0, !PT ;  /* 0x000000ffc2ff7812 */ /* 0x020fda00078ac0ff */
[----:B------:R-:W0:Y:S01]  /*43f0*/  @P5 LDC.64 R156, c[0x0][0x408] ;  /* 0x00010200ff9c5b82 */ /* 0x000e220000000a00 */
[----:B------:R-:W-:-:S07]  /*4400*/  @P5 SHF.L.U32 R183, R164, 0x10, RZ ;  /* 0x00000010a4b75819 */ /* 0x000fce00000006ff */
[----:B------:R-:W1:Y:S01]  /*4410*/  @P5 LDC.64 R158, c[0x0][0x408] ;  /* 0x00010200ff9e5b82 */ /* 0x000e620000000a00 */
[----:B0-----:R-:W-:-:S04]  /*4420*/  @P5 FMUL.FTZ R157, R157, R226 ;  /* 0x000000e29d9d5220 */ /* 0x001fc80000410000 */
[----:B------:R-:W-:Y:S01]  /*4430*/  @P5 FMUL.FTZ R156, R157, R156 ;  /* 0x0000009c9d9c5220 */ /* 0x000fe20000410000 */
[----:B------:R-:W-:Y:S02]  /*4440*/  HFMA2 R157, -RZ, RZ, 0, 0 ;  /* 0x00000000ff9d7431 */ /* 0x000fe400000001ff */
[----:B-1----:R-:W-:Y:S01]  /*4450*/  @P5 FMUL.FTZ R159, R159, R226 ;  /* 0x000000e29f9f5220 */ /* 0x002fe20000410000 */
[----:B------:R-:W-:Y:S01]  /*4460*/  @P5 FMUL.FTZ R157, R183, R156 ;  /* 0x0000009cb79d5220 */ /* 0x000fe20000410000 */
[----:B------:R-:W-:Y:S02]  /*4470*/  MOV R156, RZ ;  /* 0x000000ff009c7202 */ /* 0x000fe40000000f00 */
[----:B------:R-:W-:Y:S01]  /*4480*/  @P5 FMUL.FTZ R159, R159, R158 ;  /* 0x0000009e9f9f5220 */ /* 0x000fe20000410000 */
[----:B------:R-:W-:Y:S01]  /*4490*/  @P5 SHF.L.U32 R158, R32, 0x10, RZ ;  /* 0x00000010209e5819 */ /* 0x000fe200000006ff */
[----:B------:R-:W-:-:S04]  /*44a0*/  FADD.FTZ R116, R116, R157 ;  /* 0x0000009d74747221 */ /* 0x000fc80000010000 */
[----:B------:R-:W-:-:S05]  /*44b0*/  @P5 FMUL.FTZ R156, R158, R159 ;  /* 0x0000009f9e9c5220 */ /* 0x000fca0000410000 */
[----:B------:R-:W-:-:S04]  /*44c0*/  F2FP.BF16.F32.PACK_AB R156, RZ, R156 ;  /* 0x0000009cff9c723e */ /* 0x000fc800000010ff */
[----:B------:R-:W-:-:S07]  /*44d0*/  PRMT R152, R156, 0x7610, R152 ;  /* 0x000076109c987816 */ /* 0x000fce0000000098 */
.L_x_1039:
[----:B------:R-:W-:-:S04]  /*44e0*/  FFMA.FTZ R156, R3, UR6, R184 ;  /* 0x00000006039c7c23 */ /* 0x000fc800080100b8 */
[----:B------:R-:W-:-:S04]  /*44f0*/  FADD.FTZ R156, R241, -R156 ;  /* 0x8000009cf19c7221 */ /* 0x000fc80000010000 */
[----:B------:R-:W-:-:S05]  /*4500*/  FMUL.FTZ R156, R156, UR31 ;  /* 0x0000001f9c9c7c20 */ /* 0x000fca0008410000 */
[----:B------:R-:W-:Y:S01]  /*4510*/  FSEL R187, R156, RZ, P0 ;  /* 0x000000ff9cbb7208 */ /* 0x000fe20000000000 */
[----:B------:R-:W-:Y:S06]  /*4520*/  BRA.U !UP3, `(.L_x_1040) ;  /* 0x000000010b487547 */ /* 0x000fec000b800000 */
[----:B------:R-:W2:Y:S01]  /*4530*/  LDL R159, [R1] ;  /* 0x00000000019f7983 */ /* 0x000ea20000100800 */
[----:B-----5:R-:W-:Y:S01]  /*4540*/  LOP3.LUT P5, RZ, R194, 0xff00, RZ, 0xc0, !PT ;  /* 0x0000ff00c2ff7812 */ /* 0x020fe200078ac0ff */
[----:B------:R-:W-:-:S12]  /*4550*/  HFMA2 R158, -RZ, RZ, 0, 0 ;  /* 0x00000000ff9e7431 */ /* 0x000fd800000001ff */
[----:B------:R-:W0:Y:S02]  /*4560*/  @P5 LDC.64 R156, c[0x0][0x408] ;  /* 0x00010200ff9c5b82 */ /* 0x000e240000000a00 */
[----:B0-----:R-:W-:-:S04]  /*4570*/  @P5 FMUL.FTZ R157, R157, R187 ;  /* 0x000000bb9d9d5220 */ /* 0x001fc80000410000 */
[----:B------:R-:W-:Y:S01]  /*4580*/  @P5 FMUL.FTZ R157, R157, R156 ;  /* 0x0000009c9d9d5220 */ /* 0x000fe20000410000 */
[----:B------:R-:W-:-:S04]  /*4590*/  @P5 PRMT R156, R164, 0x7632, R156 ;  /* 0x00007632a49c5816 */ /* 0x000fc8000000009c */
[----:B------:R-:W-:-:S05]  /*45a0*/  @P5 SHF.L.U32 R156, R156, 0x10, RZ ;  /* 0x000000109c9c5819 */ /* 0x000fca00000006ff */
[----:B------:R-:W-:Y:S02]  /*45b0*/  @P5 FMUL.FTZ R158, R156, R157 ;  /* 0x0000009d9c9e5220 */ /* 0x000fe40000410000 */
[----:B------:R-:W0:Y:S02]  /*45c0*/  @P5 LDC.64 R156, c[0x0][0x408] ;  /* 0x00010200ff9c5b82 */ /* 0x000e240000000a00 */
[----:B------:R-:W-:Y:S01]  /*45d0*/  FADD.FTZ R117, R117, R158 ;  /* 0x0000009e75757221 */ /* 0x000fe20000010000 */
[----:B0-----:R-:W-:-:S04]  /*45e0*/  @P5 FMUL.FTZ R157, R157, R187 ;  /* 0x000000bb9d9d5220 */ /* 0x001fc80000410000 */
[----:B------:R-:W-:Y:S01]  /*45f0*/  @P5 FMUL.FTZ R182, R157, R156 ;  /* 0x0000009c9db65220 */ /* 0x000fe20000410000 */
[----:B------:R-:W-:Y:S01]  /*4600*/  MOV R156, RZ ;  /* 0x000000ff009c7202 */ /* 0x000fe20000000f00 */
[----:B--2---:R-:W-:-:S04]  /*4610*/  @P5 IMAD.U32 R157, R159, 0x10000, RZ ;  /* 0x000100009f9d5824 */ /* 0x004fc800078e00ff */
[----:B------:R-:W-:-:S05]  /*4620*/  @P5 FMUL.FTZ R156, R157, R182 ;  /* 0x000000b69d9c5220 */ /* 0x000fca0000410000 */
[----:B------:R-:W-:-:S04]  /*4630*/  F2FP.BF16.F32.PACK_AB R156, RZ, R156 ;  /* 0x0000009cff9c723e */ /* 0x000fc800000010ff */
[----:B------:R-:W-:-:S07]  /*4640*/  PRMT R152, R152, 0x5410, R156 ;  /* 0x0000541098987816 */ /* 0x000fce000000009c */
.L_x_1040:
[----:B------:R-:W-:-:S04]  /*4650*/  FFMA.FTZ R157, R21, UR6, R184 ;  /* 0x00000006159d7c23 */ /* 0x000fc800080100b8 */
[----:B------:R-:W-:-:S04]  /*4660*/  FADD.FTZ R157, R218, -R157 ;  /* 0x8000009dda9d7221 */ /* 0x000fc80000010000 */
[----:B------:R-:W-:-:S05]  /*4670*/  FMUL.FTZ R157, R157, UR31 ;  /* 0x0000001f9d9d7c20 */ /* 0x000fca0008410000 */
[----:B------:R-:W-:Y:S01]  /*4680*/  FSEL R158, R157, RZ, P0 ;  /* 0x000000ff9d9e7208 */ /* 0x000fe20000000000 */
[----:B------:R-:W-:Y:S06]  /*4690*/  BRA.U !UP3, `(.L_x_1041) ;  /* 0x000000010b407547 */ /* 0x000fec000b800000 */
[----:B-----5:R-:W-:Y:S01]  /*46a0*/  LOP3.LUT P5, RZ, R194, 0xff0000, RZ, 0xc0, !PT ;  /* 0x00ff0000c2ff7812 */ /* 0x020fe200078ac0ff */
[----:B------:R-:W-:-:S12]  /*46b0*/  HFMA2 R159, -RZ, RZ, 0, 0 ;  /* 0x00000000ff9f7431 */ /* 0x000fd800000001ff */
[----:B------:R-:W0:Y:S02]  /*46c0*/  @P5 LDC.64 R156, c[0x0][0x408] ;  /* 0x00010200ff9c5b82 */ /* 0x000e240000000a00 */
[----:B0-----:R-:W-:-:S04]  /*46d0*/  @P5 FMUL.FTZ R157, R157, R158 ;  /* 0x0000009e9d9d5220 */ /* 0x001fc80000410000 */
[----:B------:R-:W-:Y:S01]  /*46e0*/  @P5 FMUL.FTZ R156, R157, R156 ;  /* 0x0000009c9d9c5220 */ /* 0x000fe20000410000 */
[----:B------:R-:W-:-:S05]  /*46f0*/  @P5 SHF.L.U32 R157, R165, 0x10, RZ ;  /* 0x00000010a59d5819 */ /* 0x000fca00000006ff */
[----:B------:R-:W-:Y:S02]  /*4700*/  @P5 FMUL.FTZ R159, R157, R156 ;  /* 0x0000009c9d9f5220 */ /* 0x000fe40000410000 */
[----:B------:R-:W0:Y:S02]  /*4710*/  @P5 LDC.64 R156, c[0x0][0x408] ;  /* 0x00010200ff9c5b82 */ /* 0x000e240000000a00 */
[----:B------:R-:W-:Y:S01]  /*4720*/  FADD.FTZ R118, R118, R159 ;  /* 0x0000009f76767221 */ /* 0x000fe20000010000 */
[----:B0-----:R-:W-:-:S04]  /*4730*/  @P5 FMUL.FTZ R157, R157, R158 ;  /* 0x0000009e9d9d5220 */ /* 0x001fc80000410000 */
[----:B------:R-:W-:Y:S01]  /*4740*/  @P5 FMUL.FTZ R182, R157, R156 ;  /* 0x0000009c9db65220 */ /* 0x000fe20000410000 */
[----:B------:R-:W-:Y:S02]  /*4750*/  @P5 SHF.L.U32 R157, R33, 0x10, RZ ;  /* 0x00000010219d5819 */ /* 0x000fe400000006ff */
[----:B------:R-:W-:-:S03]  /*4760*/  MOV R156, RZ ;  /* 0x000000ff009c7202 */ /* 0x000fc60000000f00 */
[----:B------:R-:W-:-:S05]  /*4770*/  @P5 FMUL.FTZ R156, R157, R182 ;  /* 0x000000b69d9c5220 */ /* 0x000fca0000410000 */
[----:B------:R-:W-:-:S04]  /*4780*/  F2FP.BF16.F32.PACK_AB R156, RZ, R156 ;  /* 0x0000009cff9c723e */ /* 0x000fc800000010ff */
[----:B------:R-:W-:-:S07]  /*4790*/  PRMT R153, R156, 0x7610, R153 ;  /* 0x000076109c997816 */ /* 0x000fce0000000099 */
.L_x_1041:
[----:B------:R-:W-:-:S04]  /*47a0*/  FFMA.FTZ R157, R4, UR6, R184 ;  /* 0x00000006049d7c23 */ /* 0x000fc800080100b8 */
[----:B------:R-:W-:-:S04]  /*47b0*/  FADD.FTZ R157, R240, -R157 ;  /* 0x8000009df09d7221 */ /* 0x000fc80000010000 */
[----:B------:R-:W-:-:S05]  /*47c0*/  FMUL.FTZ R157, R157, UR31 ;  /* 0x0000001f9d9d7c20 */ /* 0x000fca0008410000 */
[----:B------:R-:W-:Y:S01]  /*47d0*/  FSEL R182, R157, RZ, P0 ;  /* 0x000000ff9db67208 */ /* 0x000fe20000000000 */
[----:B------:R-:W-:Y:S06]  /*47e0*/  BRA.U !UP3, `(.L_x_1042) ;  /* 0x000000010b487547 */ /* 0x000fec000b800000 */
[----:B------:R-:W2:Y:S01]  /*47f0*/  LDL R159, [R1+0x4] ;  /* 0x00000400019f7983 */ /* 0x000ea20000100800 */
[----:B-----5:R-:W-:-:S13]  /*4800*/  LOP3.LUT P5, RZ, R194, 0xff000000, RZ, 0xc0, !PT ;  /* 0xff000000c2ff7812 */ /* 0x020fda00078ac0ff */
[----:B------:R-:W0:Y:S02]  /*4810*/  @P5 LDC.64 R156, c[0x0][0x408] ;  /* 0x00010200ff9c5b82 */ /* 0x000e240000000a00 */
[----:B0-----:R-:W-:-:S04]  /*4820*/  @P5 FMUL.FTZ R157, R157, R182 ;  /* 0x000000b69d9d5220 */ /* 0x001fc80000410000 */
[----:B------:R-:W-:Y:S01]  /*4830*/  @P5 FMUL.FTZ R228, R157, R156 ;  /* 0x0000009c9de45220 */ /* 0x000fe20000410000 */
[----:B------:R-:W-:-:S04]  /*4840*/  @P5 PRMT R156, R165, 0x7632, R156 ;  /* 0x00007632a59c5816 */ /* 0x000fc8000000009c */
[----:B------:R-:W-:Y:S01]  /*4850*/  @P5 SHF.L.U32 R157, R156, 0x10, RZ ;  /* 0x000000109c9d5819 */ /* 0x000fe200000006ff */
[----:B------:R-:W-:-:S04]  /*4860*/  HFMA2 R156, -RZ, RZ, 0, 0 ;  /* 0x00000000ff9c7431 */ /* 0x000fc800000001ff */
[----:B------:R-:W-:-:S04]  /*4870*/  @P5 FMUL.FTZ R156, R157, R228 ;  /* 0x000000e49d9c5220 */ /* 0x000fc80000410000 */
[----:B------:R-:W-:Y:S02]  /*4880*/  FADD.FTZ R119, R119, R156 ;  /* 0x0000009c77777221 */ /* 0x000fe40000010000 */
[----:B------:R-:W0:Y:S02]  /*4890*/  @P5 LDC.64 R156, c[0x0][0x408] ;  /* 0x00010200ff9c5b82 */ /* 0x000e240000000a00 */
[----:B0-----:R-:W-:-:S04]  /*48a0*/  @P5 FMUL.FTZ R157, R157, R182 ;  /* 0x000000b69d9d5220 */ /* 0x001fc80000410000 */
[----:B------:R-:W-:Y:S01]  /*48b0*/  @P5 FMUL.FTZ R228, R157, R156 ;  /* 0x0000009c9de45220 */ /* 0x000fe20000410000 */
[----:B------:R-:W-:Y:S02]  /*48c0*/  MOV R156, RZ ;  /* 0x000000ff009c7202 */ /* 0x000fe40000000f00 */
[----:B--2---:R-:W-:-:S05]  /*48d0*/  @P5 SHF.L.U32 R157, R159, 0x10, RZ ;  /* 0x000000109f9d5819 */ /* 0x004fca00000006ff */
[----:B------:R-:W-:-:S05]  /*48e0*/  @P5 FMUL.FTZ R156, R157, R228 ;  /* 0x000000e49d9c5220 */ /* 0x000fca0000410000 */
[----:B------:R-:W-:-:S04]  /*48f0*/  F2FP.BF16.F32.PACK_AB R156, RZ, R156 ;  /* 0x0000009cff9c723e */ /* 0x000fc800000010ff */
[----:B------:R-:W-:-:S07]  /*4900*/  PRMT R153, R153, 0x5410, R156 ;  /* 0x0000541099997816 */ /* 0x000fce000000009c */
.L_x_1042:
[--C-:B------:R-:W-:Y:S01]  /*4910*/  FFMA.FTZ R156, R5, UR6, R184.reuse ;  /* 0x00000006059c7c23 */ /* 0x100fe200080100b8 */
[----:B------:R-:W-:-:S03]  /*4920*/  FFMA.FTZ R157, R197, UR6, R184 ;  /* 0x00000006c59d7c23 */ /* 0x000fc600080100b8 */
[----:B------:R-:W-:Y:S01]  /*4930*/  FADD.FTZ R156, R239, -R156 ;  /* 0x8000009cef9c7221 */ /* 0x000fe20000010000 */
[----:B------:R-:W-:-:S03]  /*4940*/  FADD.FTZ R157, R214, -R157 ;  /* 0x8000009dd69d7221 */ /* 0x000fc60000010000 */
[----:B------:R-:W-:Y:S01]  /*4950*/  FMUL.FTZ R156, R156, UR31 ;  /* 0x0000001f9c9c7c20 */ /* 0x000fe20008410000 */
[----:B------:R-:W-:Y:S01]  /*4960*/  FMUL.FTZ R159, R157, UR31 ;  /* 0x0000001f9d9f7c20 */ /* 0x000fe20008410000 */
[----:B------:R-:W-:-:S03]  /*4970*/  F2FP.BF16.F32.PACK_AB R157, R182, R158 ;  /* 0x0000009eb69d723e */ /* 0x000fc600000010ff */
[----:B------:R-:W-:Y:S02]  /*4980*/  FSEL R156, R156, RZ, P0 ;  /* 0x000000ff9c9c7208 */ /* 0x000fe40000000000 */
[----:B------:R-:W-:Y:S01]  /*4990*/  FSEL R182, R159, RZ, P0 ;  /* 0x000000ff9fb67208 */ /* 0x000fe20000000000 */
[----:B------:R-:W-:Y:S06]  /*49a0*/  BRA.U !UP3, `(.L_x_1043) ;  /* 0x000000010b407547 */ /* 0x000fec000b800000 */
[----:B-----5:R-:W-:-:S13]  /*49b0*/  LOP3.LUT P5, RZ, R195, 0xff, RZ, 0xc0, !PT ;  /* 0x000000ffc3ff7812 */ /* 0x020fda00078ac0ff */
[----:B------:R-:W0:Y:S01]  /*49c0*/  @P5 LDC.64 R158, c[0x0][0x408] ;  /* 0x00010200ff9e5b82 */ /* 0x000e220000000a00 */
[----:B------:R-:W-:Y:S01]  /*49d0*/  @P5 SHF.L.U32 R183, R166, 0x10, RZ ;  /* 0x00000010a6b75819 */ /* 0x000fe200000006ff */
[----:B0-----:R-:W-:-:S04]  /*49e0*/  @P5 FMUL.FTZ R159, R159, R182 ;  /* 0x000000b69f9f5220 */ /* 0x001fc80000410000 */
[----:B------:R-:W-:Y:S01]  /*49f0*/  @P5 FMUL.FTZ R158, R159, R158 ;  /* 0x0000009e9f9e5220 */ /* 0x000fe20000410000 */
[----:B------:R-:W-:-:S03]  /*4a00*/  HFMA2 R159, -RZ, RZ, 0, 0 ;  /* 0x00000000ff9f7431 */ /* 0x000fc600000001ff */
[----:B------:R-:W-:-:S04]  /*4a10*/  @P5 FMUL.FTZ R159, R183, R158 ;  /* 0x0000009eb79f5220 */ /* 0x000fc80000410000 */
[----:B------:R-:W-:Y:S02]  /*4a20*/  FADD.FTZ R120, R120, R159 ;  /* 0x0000009f78787221 */ /* 0x000fe40000010000 */
[----:B------:R-:W0:Y:S02]  /*4a30*/  @P5 LDC.64 R158, c[0x0][0x408] ;  /* 0x00010200ff9e5b82 */ /* 0x000e240000000a00 */
[----:B0-----:R-:W-:-:S04]  /*4a40*/  @P5 FMUL.FTZ R159, R159, R182 ;  /* 0x000000b69f9f5220 */ /* 0x001fc80000410000 */
[----:B------:R-:W-:Y:S01]  /*4a50*/  @P5 FMUL.FTZ R228, R159, R158 ;  /* 0x0000009e9fe45220 */ /* 0x000fe20000410000 */
[----:B------:R-:W-:Y:S01]  /*4a60*/  @P5 SHF.L.U32 R159, R34, 0x10, RZ ;  /* 0x00000010229f5819 */ /* 0x000fe200000006ff */
[----:B------:R-:W-:-:S04]  /*4a70*/  IMAD.MOV.U32 R158, RZ, RZ, RZ ;  /* 0x000000ffff9e7224 */ /* 0x000fc800078e00ff */
[----:B------:R-:W-:-:S05]  /*4a80*/  @P5 FMUL.FTZ R158, R159, R228 ;  /* 0x000000e49f9e5220 */ /* 0x000fca0000410000 */
[----:B------:R-:W-:-:S04]  /*4a90*/  F2FP.BF16.F32.PACK_AB R158, RZ, R158 ;  /* 0x0000009eff9e723e */ /* 0x000fc800000010ff */
[----:B------:R-:W-:-:S07]  /*4aa0*/  PRMT R154, R158, 0x7610, R154 ;  /* 0x000076109e9a7816 */ /* 0x000fce000000009a */
.L_x_1043:
[----:B------:R-:W-:Y:S01]  /*4ab0*/  F2FP.BF16.F32.PACK_AB R158, R156, R182 ;  /* 0x000000b69c9e723e */ /* 0x000fe200000010ff */
[----:B------:R-:W-:Y:S06]  /*4ac0*/  BRA.U !UP3, `(.L_x_1044) ;  /* 0x000000010b487547 */ /* 0x000fec000b800000 */
[----:B------:R-:W2:Y:S01]  /*4ad0*/  LDL R227, [R1+0x8] ;  /* 0x0000080001e37983 */ /* 0x000ea20000100800 */
[----:B-----5:R-:W-:-:S13]  /*4ae0*/  LOP3.LUT P5, RZ, R195, 0xff00, RZ, 0xc0, !PT ;  /* 0x0000ff00c3ff7812 */ /* 0x020fda00078ac0ff */
[----:B------:R-:W0:Y:S01]  /*4af0*/  @P5 LDC.64 R182, c[0x0][0x408] ;  /* 0x00010200ffb65b82 */ /* 0x000e220000000a00 */
[----:B------:R-:W-:-:S04]  /*4b00*/  @P5 PRMT R159, R166, 0x7632, R159 ;  /* 0x00007632a69f5816 */ /* 0x000fc8000000009f */
[----:B------:R-:W-:Y:S01]  /*4b10*/  @P5 SHF.L.U32 R159, R159, 0x10, RZ ;  /* 0x000000109f9f5819 */ /* 0x000fe200000006ff */
[----:B0-----:R-:W-:-:S04]  /*4b20*/  @P5 FMUL.FTZ R183, R183, R156 ;  /* 0x0000009cb7b75220 */ /* 0x001fc80000410000 */
[----:B------:R-:W-:Y:S01]  /*4b30*/  @P5 FMUL.FTZ R228, R183, R182 ;  /* 0x000000b6b7e45220 */ /* 0x000fe20000410000 */
[----:B------:R-:W-:-:S03]  /*4b40*/  MOV R182, RZ ;  /* 0x000000ff00b67202 */ /* 0x000fc60000000f00 */
[----:B------:R-:W-:-:S04]  /*4b50*/  @P5 FMUL.FTZ R182, R159, R228 ;  /* 0x000000e49fb65220 */ /* 0x000fc80000410000 */
[----:B------:R-:W-:Y:S02]  /*4b60*/  FADD.FTZ R121, R121, R182 ;  /* 0x000000b679797221 */ /* 0x000fe40000010000 */
[----:B------:R-:W0:Y:S02]  /*4b70*/  @P5 LDC.64 R182, c[0x0][0x408] ;  /* 0x00010200ffb65b82 */ /* 0x000e240000000a00 */
[----:B0-----:R-:W-:Y:S01]  /*4b80*/  @P5 FMUL.FTZ R183, R183, R156 ;  /* 0x0000009cb7b75220 */ /* 0x001fe20000410000 */
[----:B------:R-:W-:-:S03]  /*4b90*/  HFMA2 R156, -RZ, RZ, 0, 0 ;  /* 0x00000000ff9c7431 */ /* 0x000fc600000001ff */
[----:B------:R-:W-:Y:S01]  /*4ba0*/  @P5 FMUL.FTZ R182, R183, R182 ;  /* 0x000000b6b7b65220 */ /* 0x000fe20000410000 */
[----:B--2---:R-:W-:-:S05]  /*4bb0*/  @P5 SHF.L.U32 R159, R227, 0x10, RZ ;  /* 0x00000010e39f5819 */ /* 0x004fca00000006ff */
[----:B------:R-:W-:-:S05]  /*4bc0*/  @P5 FMUL.FTZ R156, R159, R182 ;  /* 0x000000b69f9c5220 */ /* 0x000fca0000410000 */
[----:B------:R-:W-:-:S04]  /*4bd0*/  F2FP.BF16.F32.PACK_AB R156, RZ, R156 ;  /* 0x0000009cff9c723e */ /* 0x000fc800000010ff */
[----:B------:R-:W-:-:S07]  /*4be0*/  PRMT R154, R154, 0x5410, R156 ;  /* 0x000054109a9a7816 */ /* 0x000fce000000009c */
.L_x_1044:
        /* <DEDUP_REMOVED lines=10> */
[----:B-----5:R-:W-:Y:S02]  /*4c90*/  LOP3.LUT P0, RZ, R195, 0xff0000, RZ, 0xc0, !PT ;  /* 0x00ff0000c3ff7812 */ /* 0x020fe4000780c0ff */
[----:B------:R-:W-:-:S11]  /*4ca0*/  MOV R159, RZ ;  /* 0x000000ff009f7202 */ /* 0x000fd60000000f00 */
[----:B------:R-:W0:Y:S02]  /*4cb0*/  @P0 LDC.64 R182, c[0x0][0x408] ;  /* 0x00010200ffb60b82 */ /* 0x000e240000000a00 */
[----:B0-----:R-:W-:-:S04]  /*4cc0*/  @P0 FMUL.FTZ R183, R183, R226 ;  /* 0x000000e2b7b70220 */ /* 0x001fc80000410000 */
[----:B------:R-:W-:Y:S01]  /*4cd0*/  @P0 FMUL.FTZ R182, R183, R182 ;  /* 0x000000b6b7b60220 */ /* 0x000fe20000410000 */
[----:B------:R-:W-:-:S05]  /*4ce0*/  @P0 SHF.L.U32 R183, R167, 0x10, RZ ;  /* 0x00000010a7b70819 */ /* 0x000fca00000006ff */
[----:B------:R-:W-:Y:S02]  /*4cf0*/  @P0 FMUL.FTZ R159, R183, R182 ;  /* 0x000000b6b79f0220 */ /* 0x000fe40000410000 */
[----:B------:R-:W0:Y:S02]  /*4d00*/  @P0 LDC.64 R182, c[0x0][0x408] ;  /* 0x00010200ffb60b82 */ /* 0x000e240000000a00 */
[----:B------:R-:W-:Y:S01]  /*4d10*/  FADD.FTZ R122, R122, R159 ;  /* 0x0000009f7a7a7221 */ /* 0x000fe20000010000 */
[----:B------:R-:W-:Y:S02]  /*4d20*/  HFMA2 R159, -RZ, RZ, 0, 0 ;  /* 0x00000000ff9f7431 */ /* 0x000fe400000001ff */
[----:B0-----:R-:W-:-:S04]  /*4d30*/  @P0 FMUL.FTZ R183, R183, R226 ;  /* 0x000000e2b7b70220 */ /* 0x001fc80000410000 */
[----:B------:R-:W-:Y:S01]  /*4d40*/  @P0 FMUL.FTZ R183, R183, R182 ;  /* 0x000000b6b7b70220 */ /* 0x000fe20000410000 */
[----:B------:R-:W-:-:S05]  /*4d50*/  @P0 SHF.L.U32 R182, R35, 0x10, RZ ;  /* 0x0000001023b60819 */ /* 0x000fca00000006ff */
[----:B------:R-:W-:-:S05]  /*4d60*/  @P0 FMUL.FTZ R159, R182, R183 ;  /* 0x000000b7b69f0220 */ /* 0x000fca0000410000 */
[----:B------:R-:W-:-:S04]  /*4d70*/  F2FP.BF16.F32.PACK_AB R159, RZ, R159 ;  /* 0x0000009fff9f723e */ /* 0x000fc800000010ff */
[----:B------:R-:W-:-:S07]  /*4d80*/  PRMT R155, R159, 0x7610, R155 ;  /* 0x000076109f9b7816 */ /* 0x000fce000000009b */
.L_x_1045:
[----:B------:R-:W-:Y:S01]  /*4d90*/  F2FP.BF16.F32.PACK_AB R159, R187, R226 ;  /* 0x000000e2bb9f723e */ /* 0x000fe200000010ff */
[----:B------:R-:W-:Y:S06]  /*4da0*/  BRA.U !UP3, `(.L_x_1034) ;  /* 0x000000150b2c7547 */ /* 0x000fec000b800000 */
[----:B------:R-:W2:Y:S01]  /*4db0*/  LDL R227, [R1+0xc] ;  /* 0x00000c0001e37983 */ /* 0x000ea20000100800 */
[----:B-----5:R-:W-:-:S04]  /*4dc0*/  ISETP.GE.U32.AND P0, PT, R194, RZ, PT ;  /* 0x000000ffc200720c */ /* 0x020fc80003f06070 */
[----:B------:R-:W-:-:S13]  /*4dd0*/  ISETP.GE.U32.AND.EX P0, PT, R195, 0x1000000, PT, P0 ;  /* 0x01000000c300780c */ /* 0x000fda0003f06100 */
[----:B------:R-:W0:Y:S02]  /*4de0*/  @P0 LDC.64 R182, c[0x0][0x408] ;  /* 0x00010200ffb60b82 */ /* 0x000e240000000a00 */
[----:B0-----:R-:W-:-:S04]  /*4df0*/  @P0 FMUL.FTZ R183, R187, R183 ;  /* 0x000000b7bbb70220 */ /* 0x001fc80000410000 */
[----:B------:R-:W-:Y:S01]  /*4e00*/  @P0 FMUL.FTZ R226, R183, R182 ;  /* 0x000000b6b7e20220 */ /* 0x000fe20000410000 */
[----:B------:R-:W-:-:S04]  /*4e10*/  @P0 PRMT R182, R167, 0x7632, R182 ;  /* 0x00007632a7b60816 */ /* 0x000fc800000000b6 */
[----:B------:R-:W-:Y:S01]  /*4e20*/  @P0 SHF.L.U32 R183, R182, 0x10, RZ ;  /* 0x00000010b6b70819 */ /* 0x000fe200000006ff */
[----:B------:R-:W-:-:S04]  /*4e30*/  IMAD.MOV.U32 R182, RZ, RZ, RZ ;  /* 0x000000ffffb67224 */ /* 0x000fc800078e00ff */
        /* <DEDUP_REMOVED lines=9> */
[----:B------:R-:W-:Y:S01]  /*4ed0*/  PRMT R155, R155, 0x5410, R182 ;  /* 0x000054109b9b7816 */ /* 0x000fe200000000b6 */
[----:B------:R-:W-:Y:S06]  /*4ee0*/  BRA `(.L_x_1034) ;  /* 0x0000001000dc7947 */ /* 0x000fec0003800000 */
.L_x_997:
[----:B------:R-:W-:Y:S02]  /*4ef0*/  MOV R185, UR24 ;  /* 0x0000001800b97c02 */ /* 0x000fe40008000f00 */
[----:B------:R-:W-:Y:S02]  /*4f00*/  MOV R186, UR25 ;  /* 0x0000001900ba7c02 */ /* 0x000fe40008000f00 */
[----:B------:R-:W-:-:S04]  /*4f10*/  ISETP.NE.U32.AND P0, PT, R185, RZ, PT ;  /* 0x000000ffb900720c */ /* 0x000fc80003f05070 */
[----:B------:R-:W-:-:S13]  /*4f20*/  ISETP.NE.AND.EX P0, PT, R186, RZ, PT, P0 ;  /* 0x000000ffba00720c */ /* 0x000fda0003f05300 */
[----:B------:R-:W-:Y:S05]  /*4f30*/  @P0 BRA `(.L_x_1046) ;  /* 0x00000008005c0947 */ /* 0x000fea0003800000 */
[----:B------:R-:W-:Y:S01]  /*4f40*/  ISETP.LT.AND P5, PT, RZ, UR32, PT ;  /* 0x00000020ff007c0c */ /* 0x000fe2000bfa1270 */
[----:B------:R-:W-:-:S12]  /*4f50*/  BRA.U !UP3, `(.L_x_1047) ;  /* 0x000000010b407547 */ /* 0x000fd8000b800000 */
[----:B------:R-:W-:Y:S01]  /*4f60*/  @P5 FFMA.FTZ R182, R0, UR6, R184 ;  /* 0x0000000600b65c23 */ /* 0x000fe200080100b8 */
[----:B-----5:R-:W-:-:S03]  /*4f70*/  LOP3.LUT P0, RZ, R194, 0xff, RZ, 0xc0, !PT ;  /* 0x000000ffc2ff7812 */ /* 0x020fc6000780c0ff */
[----:B------:R-:W-:Y:S01]  /*4f80*/  @P5 FADD.FTZ R183, R15, -R182 ;  /* 0x800000b60fb75221 */ /* 0x000fe20000010000 */
[----:B------:R-:W-:-:S05]  /*4f90*/  SHF.L.U32 R182, R148, 0x10, RZ ;  /* 0x0000001094b67819 */ /* 0x000fca00000006ff */
[----:B------:R-:W-:Y:S01]  /*4fa0*/  @P5 FFMA.FTZ R182, R183, UR31, R182 ;  /* 0x0000001fb7b65c23 */ /* 0x000fe200080100b6 */
[----:B------:R-:W-:-:S03]  /*4fb0*/  HFMA2 R183, -RZ, RZ, 0, 0 ;  /* 0x00000000ffb77431 */ /* 0x000fc600000001ff */
[----:B------:R-:W-:Y:S01]  /*4fc0*/  FMUL.FTZ R182, R182, UR21 ;  /* 0x00000015b6b67c20 */ /* 0x000fe20008410000 */
[----:B------:R-:W-:-:S03]  /*4fd0*/  @P0 SHF.L.U32 R226, R32, 0x10, RZ ;  /* 0x0000001020e20819 */ /* 0x000fc600000006ff */
[----:B------:R-:W-:Y:S01]  /*4fe0*/  FMUL.FTZ R187, R182, UR20 ;  /* 0x00000014b6bb7c20 */ /* 0x000fe20008410000 */
[----:B------:R-:W-:-:S05]  /*4ff0*/  @P0 SHF.L.U32 R182, R164, 0x10, RZ ;  /* 0x00000010a4b60819 */ /* 0x000fca00000006ff */
[-C--:B------:R-:W-:Y:S01]  /*5000*/  @P0 FMUL.FTZ R183, R182, R187.reuse ;  /* 0x000000bbb6b70220 */ /* 0x080fe20000410000 */
[----:B------:R-:W-:Y:S01]  /*5010*/  MOV R182, RZ ;  /* 0x000000ff00b67202 */ /* 0x000fe20000000f00 */
[----:B------:R-:W-:Y:S02]  /*5020*/  @P0 FMUL.FTZ R182, R226, R187 ;  /* 0x000000bbe2b60220 */ /* 0x000fe40000410000 */
[----:B------:R-:W-:-:S03]  /*5030*/  FADD.FTZ R116, R116, R183 ;  /* 0x000000b774747221 */ /* 0x000fc60000010000 */
[----:B------:R-:W-:-:S04]  /*5040*/  F2FP.BF16.F32.PACK_AB R182, RZ, R182 ;  /* 0x000000b6ffb6723e */ /* 0x000fc800000010ff */
[----:B------:R-:W-:-:S07]  /*5050*/  PRMT R152, R182, 0x7610, R152 ;  /* 0x00007610b6987816 */ /* 0x000fce0000000098 */
.L_x_1047:
[----:B------:R-:W-:Y:S05]  /*5060*/  BRA.U !UP3, `(.L_x_1048) ;  /* 0x000000010b4c7547 */ /* 0x000fea000b800000 */
[----:B------:R-:W2:Y:S01]  /*5070*/  LDL R187, [R1] ;  /* 0x0000000001bb7983 */ /* 0x000ea20000100800 */
[----:B-----5:R-:W-:Y:S01]  /*5080*/  LOP3.LUT P0, RZ, R194, 0xff00, RZ, 0xc0, !PT ;  /* 0x0000ff00c2ff7812 */ /* 0x020fe2000780c0ff */
[----:B------:R-:W-:Y:S01]  /*5090*/  @P5 FFMA.FTZ R226, R3, UR6, R184 ;  /* 0x0000000603e25c23 */ /* 0x000fe200080100b8 */
[----:B------:R-:W-:-:S03]  /*50a0*/  PRMT R182, R148, 0x7632, R182 ;  /* 0x0000763294b67816 */ /* 0x000fc600000000b6 */
[----:B------:R-:W-:Y:S01]  /*50b0*/  @P5 FADD.FTZ R183, R241, -R226 ;  /* 0x800000e2f1b75221 */ /* 0x000fe20000010000 */
[----:B------:R-:W-:-:S05]  /*50c0*/  SHF.L.U32 R182, R182, 0x10, RZ ;  /* 0x00000010b6b67819 */ /* 0x000fca00000006ff */
[----:B------:R-:W-:Y:S02]  /*50d0*/  @P5 FFMA.FTZ R182, R183, UR31, R182 ;  /* 0x0000001fb7b65c23 */ /* 0x000fe400080100b6 */
[----:B------:R-:W-:Y:S02]  /*50e0*/  @P0 PRMT R183, R164, 0x7632, R183 ;  /* 0x00007632a4b70816 */ /* 0x000fe400000000b7 */
[----:B------:R-:W-:-:S03]  /*50f0*/  FMUL.FTZ R182, R182, UR21 ;  /* 0x00000015b6b67c20 */ /* 0x000fc60008410000 */
[----:B------:R-:W-:Y:S02]  /*5100*/  @P0 IMAD.U32 R183, R183, 0x10000, RZ ;  /* 0x00010000b7b70824 */ /* 0x000fe400078e00ff */
[----:B------:R-:W-:Y:S01]  /*5110*/  FMUL.FTZ R226, R182, UR20 ;  /* 0x00000014b6e27c20 */ /* 0x000fe20008410000 */
[----:B------:R-:W-:-:S03]  /*5120*/  HFMA2 R182, -RZ, RZ, 0, 0 ;  /* 0x00000000ffb67431 */ /* 0x000fc600000001ff */
[----:B------:R-:W-:-:S04]  /*5130*/  @P0 FMUL.FTZ R182, R226, R183 ;  /* 0x000000b7e2b60220 */ /* 0x000fc80000410000 */
[----:B------:R-:W-:Y:S01]  /*5140*/  FADD.FTZ R117, R117, R182 ;  /* 0x000000b675757221 */ /* 0x000fe20000010000 */
[----:B------:R-:W-:Y:S02]  /*5150*/  MOV R182, RZ ;  /* 0x000000ff00b67202 */ /* 0x000fe40000000f00 */
[----:B--2---:R-:W-:-:S05]  /*5160*/  @P0 SHF.L.U32 R183, R187, 0x10, RZ ;  /* 0x00000010bbb70819 */ /* 0x004fca00000006ff */
[----:B------:R-:W-:-:S05]  /*5170*/  @P0 FMUL.FTZ R182, R183, R226 ;  /* 0x000000e2b7b60220 */ /* 0x000fca0000410000 */
[----:B------:R-:W-:-:S04]  /*5180*/  F2FP.BF16.F32.PACK_AB R182, RZ, R182 ;  /* 0x000000b6ffb6723e */ /* 0x000fc800000010ff */
[----:B------:R-:W-:-:S07]  /*5190*/  PRMT R152, R152, 0x5410, R182 ;  /* 0x0000541098987816 */ /* 0x000fce00000000b6 */
.L_x_1048:
[----:B------:R-:W-:Y:S05]  /*51a0*/  BRA.U !UP3, `(.L_x_1049) ;  /* 0x000000010b407547 */ /* 0x000fea000b800000 */
[----:B------:R-:W-:Y:S01]  /*51b0*/  @P5 FFMA.FTZ R183, R21, UR6, R184 ;  /* 0x0000000615b75c23 */ /* 0x000fe200080100b8 */
[----:B-----5:R-:W-:Y:S02]  /*51c0*/  SHF.L.U32 R182, R149, 0x10, RZ ;  /* 0x0000001095b67819 */ /* 0x020fe400000006ff */
[----:B------:R-:W-:Y:S01]  /*51d0*/  LOP3.LUT P0, RZ, R194, 0xff0000, RZ, 0xc0, !PT ;  /* 0x00ff0000c2ff7812 */ /* 0x000fe2000780c0ff */
[----:B------:R-:W-:-:S04]  /*51e0*/  @P5 FADD.FTZ R183, R218, -R183 ;  /* 0x800000b7dab75221 */ /* 0x000fc80000010000 */
[----:B------:R-:W-:Y:S01]  /*51f0*/  @P5 FFMA.FTZ R182, R183, UR31, R182 ;  /* 0x0000001fb7b65c23 */ /* 0x000fe200080100b6 */
[----:B------:R-:W-:-:S03]  /*5200*/  HFMA2 R183, -RZ, RZ, 0, 0 ;  /* 0x00000000ffb77431 */ /* 0x000fc600000001ff */
[----:B------:R-:W-:-:S04]  /*5210*/  FMUL.FTZ R182, R182, UR21 ;  /* 0x00000015b6b67c20 */ /* 0x000fc80008410000 */
[----:B------:R-:W-:Y:S01]  /*5220*/  FMUL.FTZ R187, R182, UR20 ;  /* 0x00000014b6bb7c20 */ /* 0x000fe20008410000 */
[----:B------:R-:W-:Y:S02]  /*5230*/  @P0 SHF.L.U32 R182, R165, 0x10, RZ ;  /* 0x00000010a5b60819 */ /* 0x000fe400000006ff */
[----:B------:R-:W-:-:S03]  /*5240*/  @P0 SHF.L.U32 R226, R33, 0x10, RZ ;  /* 0x0000001021e20819 */ /* 0x000fc600000006ff */
[-C--:B------:R-:W-:Y:S01]  /*5250*/  @P0 FMUL.FTZ R183, R182, R187.reuse ;  /* 0x000000bbb6b70220 */ /* 0x080fe20000410000 */
[----:B------:R-:W-:Y:S01]  /*5260*/  MOV R182, RZ ;  /* 0x000000ff00b67202 */ /* 0x000fe20000000f00 */
[----:B------:R-:W-:Y:S02]  /*5270*/  @P0 FMUL.FTZ R182, R226, R187 ;  /* 0x000000bbe2b60220 */ /* 0x000fe40000410000 */
[----:B------:R-:W-:-:S03]  /*5280*/  FADD.FTZ R118, R118, R183 ;  /* 0x000000b776767221 */ /* 0x000fc60000010000 */
[----:B------:R-:W-:-:S04]  /*5290*/  F2FP.BF16.F32.PACK_AB R182, RZ, R182 ;  /* 0x000000b6ffb6723e */ /* 0x000fc800000010ff */
[----:B------:R-:W-:-:S07]  /*52a0*/  PRMT R153, R182, 0x7610, R153 ;  /* 0x00007610b6997816 */ /* 0x000fce0000000099 */
.L_x_1049:
[----:B------:R-:W-:Y:S05]  /*52b0*/  BRA.U !UP3, `(.L_x_1050) ;  /* 0x000000010b4c7547 */ /* 0x000fea000b800000 */
[----:B------:R-:W2:Y:S01]  /*52c0*/  LDL R187, [R1+0x4] ;  /* 0x0000040001bb7983 */ /* 0x000ea20000100800 */
[----:B-----5:R-:W-:Y:S01]  /*52d0*/  LOP3.LUT P0, RZ, R194, 0xff000000, RZ, 0xc0, !PT ;  /* 0xff000000c2ff7812 */ /* 0x020fe2000780c0ff */
[----:B------:R-:W-:Y:S01]  /*52e0*/  @P5 FFMA.FTZ R183, R4, UR6, R184 ;  /* 0x0000000604b75c23 */ /* 0x000fe200080100b8 */
[----:B------:R-:W-:-:S03]  /*52f0*/  PRMT R182, R149, 0x7632, R182 ;  /* 0x0000763295b67816 */ /* 0x000fc600000000b6 */
[----:B------:R-:W-:Y:S01]  /*5300*/  @P5 FADD.FTZ R183, R240, -R183 ;  /* 0x800000b7f0b75221 */ /* 0x000fe20000010000 */
[----:B------:R-:W-:-:S05]  /*5310*/  SHF.L.U32 R182, R182, 0x10, RZ ;  /* 0x00000010b6b67819 */ /* 0x000fca00000006ff */
[----:B------:R-:W-:Y:S02]  /*5320*/  @P5 FFMA.FTZ R182, R183, UR31, R182 ;  /* 0x0000001fb7b65c23 */ /* 0x000fe400080100b6 */
[----:B------:R-:W-:Y:S02]  /*5330*/  @P0 PRMT R183, R165, 0x7632, R183 ;  /* 0x00007632a5b70816 */ /* 0x000fe400000000b7 */
[----:B------:R-:W-:Y:S02]  /*5340*/  FMUL.FTZ R182, R182, UR21 ;  /* 0x00000015b6b67c20 */ /* 0x000fe40008410000 */
[----:B------:R-:W-:Y:S02]  /*5350*/  @P0 SHF.L.U32 R183, R183, 0x10, RZ ;  /* 0x00000010b7b70819 */ /* 0x000fe400000006ff */
[----:B------:R-:W-:Y:S01]  /*5360*/  FMUL.FTZ R226, R182, UR20 ;  /* 0x00000014b6e27c20 */ /* 0x000fe20008410000 */
[----:B------:R-:W-:-:S03]  /*5370*/  IMAD.MOV.U32 R182, RZ, RZ, RZ ;  /* 0x000000ffffb67224 */ /* 0x000fc600078e00ff */
[----:B------:R-:W-:-:S04]  /*5380*/  @P0 FMUL.FTZ R182, R226, R183 ;  /* 0x000000b7e2b60220 */ /* 0x000fc80000410000 */
[----:B------:R-:W-:Y:S01]  /*5390*/  FADD.FTZ R119, R119, R182 ;  /* 0x000000b677777221 */ /* 0x000fe20000010000 */
[----:B------:R-:W-:Y:S01]  /*53a0*/  HFMA2 R182, -RZ, RZ, 0, 0 ;  /* 0x00000000ffb67431 */ /* 0x000fe200000001ff */
[----:B--2---:R-:W-:-:S05]  /*53b0*/  @P0 SHF.L.U32 R183, R187, 0x10, RZ ;  /* 0x00000010bbb70819 */ /* 0x004fca00000006ff */
[----:B------:R-:W-:-:S05]  /*53c0*/  @P0 FMUL.FTZ R182, R183, R226 ;  /* 0x000000e2b7b60220 */ /* 0x000fca0000410000 */
[----:B------:R-:W-:-:S04]  /*53d0*/  F2FP.BF16.F32.PACK_AB R182, RZ, R182 ;  /* 0x000000b6ffb6723e */ /* 0x000fc800000010ff */
[----:B------:R-:W-:-:S07]  /*53e0*/  PRMT R153, R153, 0x5410, R182 ;  /* 0x0000541099997816 */ /* 0x000fce00000000b6 */
.L_x_1050:
[----:B------:R-:W-:Y:S05]  /*53f0*/  BRA.U !UP3, `(.L_x_1051) ;  /* 0x000000010b407547 */ /* 0x000fea000b800000 */
[----:B------:R-:W-:Y:S01]  /*5400*/  @P5 FFMA.FTZ R183, R197, UR6, R184 ;  /* 0x00000006c5b75c23 */ /* 0x000fe200080100b8 */
[----:B-----5:R-:W-:Y:S02]  /*5410*/  SHF.L.U32 R182, R150, 0x10, RZ ;  /* 0x0000001096b67819 */ /* 0x020fe400000006ff */
[----:B------:R-:W-:Y:S01]  /*5420*/  LOP3.LUT P0, RZ, R195, 0xff, RZ, 0xc0, !PT ;  /* 0x000000ffc3ff7812 */ /* 0x000fe2000780c0ff */
[----:B------:R-:W-:-:S04]  /*5430*/  @P5 FADD.FTZ R183, R214, -R183 ;  /* 0x800000b7d6b75221 */ /* 0x000fc80000010000 */
[----:B------:R-:W-:Y:S01]  /*5440*/  @P5 FFMA.FTZ R182, R183, UR31, R182 ;  /* 0x0000001fb7b65c23 */ /* 0x000fe200080100b6 */
[----:B------:R-:W-:-:S03]  /*5450*/  MOV R183, RZ ;  /* 0x000000ff00b77202 */ /* 0x000fc60000000f00 */
[----:B------:R-:W-:-:S04]  /*5460*/  FMUL.FTZ R182, R182, UR21 ;  /* 0x00000015b6b67c20 */ /* 0x000fc80008410000 */
[----:B------:R-:W-:Y:S01]  /*5470*/  FMUL.FTZ R187, R182, UR20 ;  /* 0x00000014b6bb7c20 */ /* 0x000fe20008410000 */
[----:B------:R-:W-:Y:S02]  /*5480*/  @P0 SHF.L.U32 R182, R166, 0x10, RZ ;  /* 0x00000010a6b60819 */ /* 0x000fe400000006ff */
[----:B------:R-:W-:-:S03]  /*5490*/  @P0 SHF.L.U32 R226, R34, 0x10, RZ ;  /* 0x0000001022e20819 */ /* 0x000fc600000006ff */
[-C--:B------:R-:W-:Y:S01]  /*54a0*/  @P0 FMUL.FTZ R183, R182, R187.reuse ;  /* 0x000000bbb6b70220 */ /* 0x080fe20000410000 */
[----:B------:R-:W-:Y:S02]  /*54b0*/  HFMA2 R182, -RZ, RZ, 0, 0 ;  /* 0x00000000ffb67431 */ /* 0x000fe400000001ff */
[----:B------:R-:W-:Y:S01]  /*54c0*/  @P0 FMUL.FTZ R182, R226, R187 ;  /* 0x000000bbe2b60220 */ /* 0x000fe20000410000 */
[----:B------:R-:W-:-:S04]  /*54d0*/  FADD.FTZ R120, R120, R183 ;  /* 0x000000b778787221 */ /* 0x000fc80000010000 */
[----:B------:R-:W-:-:S04]  /*54e0*/  F2FP.BF16.F32.PACK_AB R182, RZ, R182 ;  /* 0x000000b6ffb6723e */ /* 0x000fc800000010ff */
[----:B------:R-:W-:-:S07]  /*54f0*/  PRMT R154, R182, 0x7610, R154 ;  /* 0x00007610b69a7816 */ /* 0x000fce000000009a */
.L_x_1051:
        /* <DEDUP_REMOVED lines=12> */
[----:B------:R-:W-:-:S03]  /*55c0*/  MOV R182, RZ ;  /* 0x000000ff00b67202 */ /* 0x000fc60000000f00 */
[----:B------:R-:W-:-:S04]  /*55d0*/  @P0 FMUL.FTZ R182, R226, R183 ;  /* 0x000000b7e2b60220 */ /* 0x000fc80000410000 */
[----:B------:R-:W-:Y:S01]  /*55e0*/  FADD.FTZ R121, R121, R182 ;  /* 0x000000b679797221 */ /* 0x000fe20000010000 */
[----:B------:R-:W-:Y:S01]  /*55f0*/  IMAD.MOV.U32 R182, RZ, RZ, RZ ;  /* 0x000000ffffb67224 */ /* 0x000fe200078e00ff */
[----:B--2---:R-:W-:-:S05]  /*5600*/  @P0 SHF.L.U32 R183, R187, 0x10, RZ ;  /* 0x00000010bbb70819 */ /* 0x004fca00000006ff */
[----:B------:R-:W-:-:S05]  /*5610*/  @P0 FMUL.FTZ R182, R183, R226 ;  /* 0x000000e2b7b60220 */ /* 0x000fca0000410000 */
[----:B------:R-:W-:-:S04]  /*5620*/  F2FP.BF16.F32.PACK_AB R182, RZ, R182 ;  /* 0x000000b6ffb6723e */ /* 0x000fc800000010ff */
[----:B------:R-:W-:-:S07]  /*5630*/  PRMT R154, R154, 0x5410, R182 ;  /* 0x000054109a9a7816 */ /* 0x000fce00000000b6 */
.L_x_1052:
        /* <DEDUP_REMOVED lines=17> */
.L_x_1053:
[----:B------:R-:W-:Y:S05]  /*5750*/  BRA.U !UP3, `(.L_x_1034) ;  /* 0x000000090bc07547 */ /* 0x000fea000b800000 */
[----:B------:R-:W2:Y:S01]  /*5760*/  LDL R187, [R1+0xc] ;  /* 0x00000c0001bb7983 */ /* 0x000ea20000100800 */
[----:B-----5:R-:W-:Y:S01]  /*5770*/  ISETP.GE.U32.AND P0, PT, R194, RZ, PT ;  /* 0x000000ffc200720c */ /* 0x020fe20003f06070 */
[----:B------:R-:W-:Y:S01]  /*5780*/  @P5 FFMA.FTZ R226, R12, UR6, R184 ;  /* 0x000000060ce25c23 */ /* 0x000fe200080100b8 */
[----:B------:R-:W-:Y:S02]  /*5790*/  PRMT R182, R151, 0x7632, R182 ;  /* 0x0000763297b67816 */ /* 0x000fe400000000b6 */
[----:B------:R-:W-:Y:S01]  /*57a0*/  ISETP.GE.U32.AND.EX P0, PT, R195, 0x1000000, PT, P0 ;  /* 0x01000000c300780c */ /* 0x000fe20003f06100 */
[----:B------:R-:W-:Y:S01]  /*57b0*/  @P5 FADD.FTZ R183, R229, -R226 ;  /* 0x800000e2e5b75221 */ /* 0x000fe20000010000 */
[----:B------:R-:W-:-:S05]  /*57c0*/  SHF.L.U32 R182, R182, 0x10, RZ ;  /* 0x00000010b6b67819 */ /* 0x000fca00000006ff */
[----:B------:R-:W-:-:S04]  /*57d0*/  @P5 FFMA.FTZ R182, R183, UR31, R182 ;  /* 0x0000001fb7b65c23 */ /* 0x000fc800080100b6 */
[----:B------:R-:W-:Y:S02]  /*57e0*/  FMUL.FTZ R182, R182, UR21 ;  /* 0x00000015b6b67c20 */ /* 0x000fe40008410000 */
[----:B------:R-:W-:Y:S02]  /*57f0*/  @P0 PRMT R183, R167, 0x7632, R183 ;  /* 0x00007632a7b70816 */ /* 0x000fe400000000b7 */
[----:B------:R-:W-:Y:S01]  /*5800*/  FMUL.FTZ R226, R182, UR20 ;  /* 0x00000014b6e27c20 */ /* 0x000fe20008410000 */
[----:B------:R-:W-:Y:S01]  /*5810*/  HFMA2 R182, -RZ, RZ, 0, 0 ;  /* 0x00000000ffb67431 */ /* 0x000fe200000001ff */
[----:B------:R-:W-:-:S05]  /*5820*/  @P0 SHF.L.U32 R183, R183, 0x10, RZ ;  /* 0x00000010b7b70819 */ /* 0x000fca00000006ff */
[----:B------:R-:W-:-:S04]  /*5830*/  @P0 FMUL.FTZ R182, R226, R183 ;  /* 0x000000b7e2b60220 */ /* 0x000fc80000410000 */
[----:B------:R-:W-:Y:S01]  /*5840*/  FADD.FTZ R123, R123, R182 ;  /* 0x000000b67b7b7221 */ /* 0x000fe20000010000 */
[----:B------:R-:W-:Y:S01]  /*5850*/  MOV R182, RZ ;  /* 0x000000ff00b67202 */ /* 0x000fe20000000f00 */
[----:B--2---:R-:W-:-:S04]  /*5860*/  @P0 IMAD.U32 R183, R187, 0x10000, RZ ;  /* 0x00010000bbb70824 */ /* 0x004fc800078e00ff */
[----:B------:R-:W-:-:S05]  /*5870*/  @P0 FMUL.FTZ R182, R183, R226 ;  /* 0x000000e2b7b60220 */ /* 0x000fca0000410000 */
[----:B------:R-:W-:-:S04]  /*5880*/  F2FP.BF16.F32.PACK_AB R182, RZ, R182 ;  /* 0x000000b6ffb6723e */ /* 0x000fc800000010ff */
[----:B------:R-:W-:Y:S01]  /*5890*/  PRMT R155, R155, 0x5410, R182 ;  /* 0x000054109b9b7816 */ /* 0x000fe200000000b6 */
[----:B------:R-:W-:Y:S06]  /*58a0*/  BRA `(.L_x_1034) ;  /* 0x00000008006c7947 */ /* 0x000fec0003800000 */
.L_x_1046:
[----:B------:R-:W-:Y:S02]  /*58b0*/  ISETP.LT.AND P0, PT, RZ, UR32, PT ;  /* 0x00000020ff007c0c */ /* 0x000fe4000bf01270 */
[----:B------:R-:W-:Y:S02]  /*58c0*/  PLOP3.LUT P5, PT, PT, PT, UP2, 0x80, 0x8 ;  /* 0x000000000008781c */ /* 0x000fe40003faf028 */
[----:B-----5:R-:W-:Y:S02]  /*58d0*/  PRMT R156, R148, 0x7632, R156 ;  /* 0x00007632949c7816 */ /* 0x020fe4000000009c */
[----:B------:R-:W-:Y:S02]  /*58e0*/  SHF.L.U32 R182, R149, 0x10, RZ ;  /* 0x0000001095b67819 */ /* 0x000fe400000006ff */
[----:B------:R-:W-:Y:S02]  /*58f0*/  SHF.L.U32 R156, R156, 0x10, RZ ;  /* 0x000000109c9c7819 */ /* 0x000fe400000006ff */
[----:B------:R-:W-:-:S03]  /*5900*/  SHF.L.U32 R183, R148, 0x10, RZ ;  /* 0x0000001094b77819 */ /* 0x000fc600000006ff */
[----:B------:R-:W-:-:S04]  /*5910*/  @P0 FFMA.FTZ R158, R3, UR6, R184 ;  /* 0x00000006039e0c23 */ /* 0x000fc800080100b8 */
[----:B------:R-:W-:Y:S01]  /*5920*/  @P0 FADD.FTZ R157, R241, -R158 ;  /* 0x8000009ef19d0221 */ /* 0x000fe20000010000 */
[----:B------:R-:W-:-:S03]  /*5930*/  @P5 FFMA.FTZ R158, R0, UR6, R184 ;  /* 0x00000006009e5c23 */ /* 0x000fc600080100b8 */
[----:B------:R-:W-:Y:S01]  /*5940*/  @P0 FFMA.FTZ R156, R157, UR31, R156 ;  /* 0x0000001f9d9c0c23 */ /* 0x000fe2000801009c */
[----:B------:R-:W-:Y:S01]  /*5950*/  @P0 FFMA.FTZ R157, R21, UR6, R184 ;  /* 0x00000006159d0c23 */ /* 0x000fe200080100b8 */
[----:B------:R-:W-:-:S03]  /*5960*/  @P5 FADD.FTZ R158, R15, -R158 ;  /* 0x8000009e0f9e5221 */ /* 0x000fc60000010000 */
[----:B------:R-:W-:Y:S01]  /*5970*/  @P0 FADD.FTZ R157, R218, -R157 ;  /* 0x8000009dda9d0221 */ /* 0x000fe20000010000 */
[----:B------:R-:W-:-:S03]  /*5980*/  @P5 FFMA.FTZ R183, R158, UR31, R183 ;  /* 0x0000001f9eb75c23 */ /* 0x000fc600080100b7 */
[----:B------:R-:W-:Y:S01]  /*5990*/  @P0 FFMA.FTZ R182, R157, UR31, R182 ;  /* 0x0000001f9db60c23 */ /* 0x000fe200080100b6 */
[----:B------:R-:W-:Y:S06]  /*59a0*/  BRA.U !UP3, `(.L_x_1054) ;  /* 0x000000010b307547 */ /* 0x000fec000b800000 */
[----:B------:R-:W-:Y:S01]  /*59b0*/  LOP3.LUT P5, RZ, R194, 0xff, RZ, 0xc0, !PT ;  /* 0x000000ffc2ff7812 */ /* 0x000fe200078ac0ff */
[----:B------:R-:W-:-:S04]  /*59c0*/  FMUL.FTZ R157, R183, UR21 ;  /* 0x00000015b79d7c20 */ /* 0x000fc80008410000 */
[----:B------:R-:W-:Y:S01]  /*59d0*/  FMUL.FTZ R158, R157, UR20 ;  /* 0x000000149d9e7c20 */ /* 0x000fe20008410000 */
[----:B------:R-:W-:-:S07]  /*59e0*/  HFMA2 R157, -RZ, RZ, 0, 0 ;  /* 0x00000000ff9d7431 */ /* 0x000fce00000001ff */
[----:B------:R-:W-:-:S05]  /*59f0*/  @P5 SHF.L.U32 R159, R164, 0x10, RZ ;  /* 0x00000010a49f5819 */ /* 0x000fca00000006ff */
[----:B------:R-:W-:Y:S01]  /*5a00*/  @P5 FMUL.FTZ R157, R159, R158 ;  /* 0x0000009e9f9d5220 */ /* 0x000fe20000410000 */
[----:B------:R-:W-:-:S03]  /*5a10*/  @P5 SHF.L.U32 R159, R32, 0x10, RZ ;  /* 0x00000010209f5819 */ /* 0x000fc600000006ff */
[----:B------:R-:W-:Y:S01]  /*5a20*/  FADD.FTZ R116, R116, R157 ;  /* 0x0000009d74747221 */ /* 0x000fe20000010000 */
[----:B------:R-:W-:Y:S01]  /*5a30*/  MOV R157, RZ ;  /* 0x000000ff009d7202 */ /* 0x000fe20000000f00 */
[----:B------:R-:W-:-:S05]  /*5a40*/  @P5 FMUL.FTZ R157, R159, R158 ;  /* 0x0000009e9f9d5220 */ /* 0x000fca0000410000 */
[----:B------:R-:W-:-:S04]  /*5a50*/  F2FP.BF16.F32.PACK_AB R157, RZ, R157 ;  /* 0x0000009dff9d723e */ /* 0x000fc800000010ff */
[----:B------:R-:W-:-:S07]  /*5a60*/  PRMT R152, R157, 0x7610, R152 ;  /* 0x000076109d987816 */ /* 0x000fce0000000098 */
.L_x_1054:
[----:B------:R-:W-:Y:S05]  /*5a70*/  BRA.U !UP3, `(.L_x_1055) ;  /* 0x000000010b387547 */ /* 0x000fea000b800000 */
[----:B------:R-:W2:Y:S01]  /*5a80*/  LDL R159, [R1] ;  /* 0x00000000019f7983 */ /* 0x000ea20000100800 */
[----:B------:R-:W-:Y:S01]  /*5a90*/  LOP3.LUT P5, RZ, R194, 0xff00, RZ, 0xc0, !PT ;  /* 0x0000ff00c2ff7812 */ /* 0x000fe200078ac0ff */
[----:B------:R-:W-:-:S04]  /*5aa0*/  FMUL.FTZ R157, R156, UR21 ;  /* 0x000000159c9d7c20 */ /* 0x000fc80008410000 */
[----:B------:R-:W-:-:S08]  /*5ab0*/  FMUL.FTZ R226, R157, UR20 ;  /* 0x000000149de27c20 */ /* 0x000fd00008410000 */
[----:B------:R-:W-:-:S04]  /*5ac0*/  @P5 PRMT R158, R164, 0x7632, R158 ;  /* 0x00007632a49e5816 */ /* 0x000fc8000000009e */
[----:B------:R-:W-:Y:S01]  /*5ad0*/  @P5 SHF.L.U32 R157, R158, 0x10, RZ ;  /* 0x000000109e9d5819 */ /* 0x000fe200000006ff */
[----:B------:R-:W-:-:S04]  /*5ae0*/  HFMA2 R158, -RZ, RZ, 0, 0 ;  /* 0x00000000ff9e7431 */ /* 0x000fc800000001ff */
[----:B------:R-:W-:Y:S01]  /*5af0*/  @P5 FMUL.FTZ R158, R226, R157 ;  /* 0x0000009de29e5220 */ /* 0x000fe20000410000 */
[----:B------:R-:W-:-:S03]  /*5b00*/  MOV R157, RZ ;  /* 0x000000ff009d7202 */ /* 0x000fc60000000f00 */
[----:B------:R-:W-:Y:S01]  /*5b10*/  FADD.FTZ R117, R117, R158 ;  /* 0x0000009e75757221 */ /* 0x000fe20000010000 */
[----:B--2---:R-:W-:-:S04]  /*5b20*/  @P5 IMAD.U32 R159, R159, 0x10000, RZ ;  /* 0x000100009f9f5824 */ /* 0x004fc800078e00ff */
[----:B------:R-:W-:-:S05]  /*5b30*/  @P5 FMUL.FTZ R157, R159, R226 ;  /* 0x000000e29f9d5220 */ /* 0x000fca0000410000 */
[----:B------:R-:W-:-:S04]  /*5b40*/  F2FP.BF16.F32.PACK_AB R157, RZ, R157 ;  /* 0x0000009dff9d723e */ /* 0x000fc800000010ff */
[----:B------:R-:W-:-:S07]  /*5b50*/  PRMT R152, R152, 0x5410, R157 ;  /* 0x0000541098987816 */ /* 0x000fce000000009d */
.L_x_1055:
[----:B------:R-:W-:Y:S05]  /*5b60*/  BRA.U !UP3, `(.L_x_1056) ;  /* 0x000000010b307547 */ /* 0x000fea000b800000 */
        /* <DEDUP_REMOVED lines=12> */
.L_x_1056:
[----:B------:R-:W-:Y:S01]  /*5c30*/  PRMT R157, R149, 0x7632, R157 ;  /* 0x00007632959d7816 */ /* 0x000fe2000000009d */
[----:B------:R-:W-:-:S03]  /*5c40*/  @P0 FFMA.FTZ R159, R4, UR6, R184 ;  /* 0x00000006049f0c23 */ /* 0x000fc600080100b8 */
[----:B------:R-:W-:Y:S01]  /*5c50*/  SHF.L.U32 R157, R157, 0x10, RZ ;  /* 0x000000109d9d7819 */ /* 0x000fe200000006ff */
[----:B------:R-:W-:-:S04]  /*5c60*/  @P0 FADD.FTZ R158, R240, -R159 ;  /* 0x8000009ff09e0221 */ /* 0x000fc80000010000 */
[----:B------:R-:W-:Y:S01]  /*5c70*/  @P0 FFMA.FTZ R157, R158, UR31, R157 ;  /* 0x0000001f9e9d0c23 */ /* 0x000fe2000801009d */
[----:B------:R-:W-:Y:S06]  /*5c80*/  BRA.U !UP3, `(.L_x_1057) ;  /* 0x000000010b387547 */ /* 0x000fec000b800000 */
[----:B------:R-:W2:Y:S01]  /*5c90*/  LDL R187, [R1+0x4] ;  /* 0x0000040001bb7983 */ /* 0x000ea20000100800 */
[----:B------:R-:W-:Y:S01]  /*5ca0*/  LOP3.LUT P5, RZ, R194, 0xff000000, RZ, 0xc0, !PT ;  /* 0xff000000c2ff7812 */ /* 0x000fe200078ac0ff */
[----:B------:R-:W-:Y:S01]  /*5cb0*/  FMUL.FTZ R158, R157, UR21 ;  /* 0x000000159d9e7c20 */ /* 0x000fe20008410000 */
[----:B------:R-:W-:-:S03]  /*5cc0*/  HFMA2 R226, -RZ, RZ, 0, 0 ;  /* 0x00000000ffe27431 */ /* 0x000fc600000001ff */
[----:B------:R-:W-:-:S08]  /*5cd0*/  FMUL.FTZ R158, R158, UR20 ;  /* 0x000000149e9e7c20 */ /* 0x000fd00008410000 */
[----:B------:R-:W-:-:S04]  /*5ce0*/  @P5 PRMT R159, R165, 0x7632, R159 ;  /* 0x00007632a59f5816 */ /* 0x000fc8000000009f */
[----:B------:R-:W-:-:S05]  /*5cf0*/  @P5 SHF.L.U32 R159, R159, 0x10, RZ ;  /* 0x000000109f9f5819 */ /* 0x000fca00000006ff */
[----:B------:R-:W-:Y:S01]  /*5d00*/  @P5 FMUL.FTZ R226, R158, R159 ;  /* 0x0000009f9ee25220 */ /* 0x000fe20000410000 */
[----:B------:R-:W-:-:S03]  /*5d10*/  MOV R159, RZ ;  /* 0x000000ff009f7202 */ /* 0x000fc60000000f00 */
[----:B------:R-:W-:Y:S01]  /*5d20*/  FADD.FTZ R119, R119, R226 ;  /* 0x000000e277777221 */ /* 0x000fe20000010000 */
[----:B--2---:R-:W-:-:S05]  /*5d30*/  @P5 SHF.L.U32 R187, R187, 0x10, RZ ;  /* 0x00000010bbbb5819 */ /* 0x004fca00000006ff */
[----:B------:R-:W-:-:S05]  /*5d40*/  @P5 FMUL.FTZ R159, R187, R158 ;  /* 0x0000009ebb9f5220 */ /* 0x000fca0000410000 */
[----:B------:R-:W-:-:S04]  /*5d50*/  F2FP.BF16.F32.PACK_AB R159, RZ, R159 ;  /* 0x0000009fff9f723e */ /* 0x000fc800000010ff */
[----:B------:R-:W-:-:S07]  /*5d60*/  PRMT R153, R153, 0x5410, R159 ;  /* 0x0000541099997816 */ /* 0x000fce000000009f */
.L_x_1057:
[----:B------:R-:W-:Y:S01]  /*5d70*/  @P0 FFMA.FTZ R159, R197, UR6, R184 ;  /* 0x00000006c59f0c23 */ /* 0x000fe200080100b8 */
[----:B------:R-:W-:-:S03]  /*5d80*/  SHF.L.U32 R158, R150, 0x10, RZ ;  /* 0x00000010969e7819 */ /* 0x000fc600000006ff */
[----:B------:R-:W-:-:S04]  /*5d90*/  @P0 FADD.FTZ R159, R214, -R159 ;  /* 0x8000009fd69f0221 */ /* 0x000fc80000010000 */
[----:B------:R-:W-:Y:S01]  /*5da0*/  @P0 FFMA.FTZ R158, R159, UR31, R158 ;  /* 0x0000001f9f9e0c23 */ /* 0x000fe2000801009e */
[----:B------:R-:W-:Y:S06]  /*5db0*/  BRA.U !UP3, `(.L_x_1058) ;  /* 0x000000010b307547 */ /* 0x000fec000b800000 */
[----:B------:R-:W-:Y:S01]  /*5dc0*/  LOP3.LUT P5, RZ, R195, 0xff, RZ, 0xc0, !PT ;  /* 0x000000ffc3ff7812 */ /* 0x000fe200078ac0ff */
[----:B------:R-:W-:Y:S01]  /*5dd0*/  FMUL.FTZ R159, R158, UR21 ;  /* 0x000000159e9f7c20 */ /* 0x000fe20008410000 */
[----:B------:R-:W-:-:S03]  /*5de0*/  IMAD.MOV.U32 R187, RZ, RZ, RZ ;  /* 0x000000ffffbb7224 */ /* 0x000fc600078e00ff */
[----:B------:R-:W-:-:S08]  /*5df0*/  FMUL.FTZ R159, R159, UR20 ;  /* 0x000000149f9f7c20 */ /* 0x000fd00008410000 */
[----:B------:R-:W-:-:S05]  /*5e00*/  @P5 SHF.L.U32 R226, R166, 0x10, RZ ;  /* 0x00000010a6e25819 */ /* 0x000fca00000006ff */
[----:B------:R-:W-:Y:S01]  /*5e10*/  @P5 FMUL.FTZ R187, R226, R159 ;  /* 0x0000009fe2bb5220 */ /* 0x000fe20000410000 */
[----:B------:R-:W-:-:S03]  /*5e20*/  @P5 SHF.L.U32 R226, R34, 0x10, RZ ;  /* 0x0000001022e25819 */ /* 0x000fc600000006ff */
[----:B------:R-:W-:Y:S01]  /*5e30*/  FADD.FTZ R120, R120, R187 ;  /* 0x000000bb78787221 */ /* 0x000fe20000010000 */
[----:B------:R-:W-:Y:S02]  /*5e40*/  HFMA2 R187, -RZ, RZ, 0, 0 ;  /* 0x00000000ffbb7431 */ /* 0x000fe400000001ff */
[----:B------:R-:W-:-:S05]  /*5e50*/  @P5 FMUL.FTZ R187, R226, R159 ;  /* 0x0000009fe2bb5220 */ /* 0x000fca0000410000 */
[----:B------:R-:W-:-:S04]  /*5e60*/  F2FP.BF16.F32.PACK_AB R187, RZ, R187 ;  /* 0x000000bbffbb723e */ /* 0x000fc800000010ff */
[----:B------:R-:W-:-:S07]  /*5e70*/  PRMT R154, R187, 0x7610, R154 ;  /* 0x00007610bb9a7816 */ /* 0x000fce000000009a */
.L_x_1058:
        /* <DEDUP_REMOVED lines=8> */
[----:B------:R-:W-:-:S04]  /*5f00*/  FMUL.FTZ R159, R187, UR21 ;  /* 0x00000015bb9f7c20 */ /* 0x000fc80008410000 */
[----:B------:R-:W-:-:S08]  /*5f10*/  FMUL.FTZ R159, R159, UR20 ;  /* 0x000000149f9f7c20 */ /* 0x000fd00008410000 */
[----:B------:R-:W-:-:S04]  /*5f20*/  @P5 PRMT R226, R166, 0x7632, R226 ;  /* 0x00007632a6e25816 */ /* 0x000fc800000000e2 */
[----:B------:R-:W-:Y:S02]  /*5f30*/  @P5 SHF.L.U32 R228, R226, 0x10, RZ ;  /* 0x00000010e2e45819 */ /* 0x000fe400000006ff */
[----:B------:R-:W-:-:S03]  /*5f40*/  MOV R226, RZ ;  /* 0x000000ff00e27202 */ /* 0x000fc60000000f00 */
[----:B------:R-:W-:-:S04]  /*5f50*/  @P5 FMUL.FTZ R226, R159, R228 ;  /* 0x000000e49fe25220 */ /* 0x000fc80000410000 */
[----:B------:R-:W-:Y:S01]  /*5f60*/  FADD.FTZ R121, R121, R226 ;  /* 0x000000e279797221 */ /* 0x000fe20000010000 */
[----:B------:R-:W-:Y:S01]  /*5f70*/  HFMA2 R226, -RZ, RZ, 0, 0 ;  /* 0x00000000ffe27431 */ /* 0x000fe200000001ff */
[----:B--2---:R-:W-:-:S05]  /*5f80*/  @P5 SHF.L.U32 R228, R227, 0x10, RZ ;  /* 0x00000010e3e45819 */ /* 0x004fca00000006ff */
[----:B------:R-:W-:-:S05]  /*5f90*/  @P5 FMUL.FTZ R226, R228, R159 ;  /* 0x0000009fe4e25220 */ /* 0x000fca0000410000 */
[----:B------:R-:W-:-:S04]  /*5fa0*/  F2FP.BF16.F32.PACK_AB R226, RZ, R226 ;  /* 0x000000e2ffe2723e */ /* 0x000fc800000010ff */
[----:B------:R-:W-:-:S07]  /*5fb0*/  PRMT R154, R154, 0x5410, R226 ;  /* 0x000054109a9a7816 */ /* 0x000fce00000000e2 */
.L_x_1059:
[----:B------:R-:W-:Y:S01]  /*5fc0*/  @P0 FFMA.FTZ R159, R203, UR6, R184 ;  /* 0x00000006cb9f0c23 */ /* 0x000fe200080100b8 */
[----:B------:R-:W-:Y:S02]  /*5fd0*/  F2FP.BF16.F32.PACK_AB R157, R157, R182 ;  /* 0x000000b69d9d723e */ /* 0x000fe400000010ff */
[C---:B------:R-:W-:Y:S01]  /*5fe0*/  PRMT R182, R151.reuse, 0x7632, R182 ;  /* 0x0000763297b67816 */ /* 0x040fe200000000b6 */
[----:B------:R-:W-:Y:S01]  /*5ff0*/  @P0 FADD.FTZ R226, R204, -R159 ;  /* 0x8000009fcce20221 */ /* 0x000fe20000010000 */
[----:B------:R-:W-:Y:S02]  /*6000*/  SHF.L.U32 R159, R151, 0x10, RZ ;  /* 0x00000010979f7819 */ /* 0x000fe400000006ff */
[----:B------:R-:W-:Y:S02]  /*6010*/  F2FP.BF16.F32.PACK_AB R158, R187, R158 ;  /* 0x0000009ebb9e723e */ /* 0x000fe400000010ff */
[----:B------:R-:W-:Y:S01]  /*6020*/  SHF.L.U32 R182, R182, 0x10, RZ ;  /* 0x00000010b6b67819 */ /* 0x000fe200000006ff */
[----:B------:R-:W-:Y:S01]  /*6030*/  @P0 FFMA.FTZ R159, R226, UR31, R159 ;  /* 0x0000001fe29f0c23 */ /* 0x000fe2000801009f */
[----:B------:R-:W-:Y:S01]  /*6040*/  @P0 FFMA.FTZ R226, R12, UR6, R184 ;  /* 0x000000060ce20c23 */ /* 0x000fe200080100b8 */
[----:B------:R-:W-:-:S03]  /*6050*/  F2FP.BF16.F32.PACK_AB R156, R156, R183 ;  /* 0x000000b79c9c723e */ /* 0x000fc600000010ff */
        /* <DEDUP_REMOVED lines=15> */
.L_x_1060:
[----:B------:R-:W-:Y:S01]  /*6150*/  F2FP.BF16.F32.PACK_AB R159, R182, R159 ;  /* 0x0000009fb69f723e */ /* 0x000fe200000010ff */
[----:B------:R-:W-:Y:S06]  /*6160*/  BRA.U !UP3, `(.L_x_1034) ;  /* 0x000000010b3c7547 */ /* 0x000fec000b800000 */
[----:B------:R-:W2:Y:S01]  /*6170*/  LDL R187, [R1+0xc] ;  /* 0x00000c0001bb7983 */ /* 0x000ea20000100800 */
[----:B------:R-:W-:Y:S01]  /*6180*/  ISETP.GE.U32.AND P0, PT, R194, RZ, PT ;  /* 0x000000ffc200720c */ /* 0x000fe20003f06070 */
[----:B------:R-:W-:Y:S01]  /*6190*/  FMUL.FTZ R182, R182, UR21 ;  /* 0x00000015b6b67c20 */ /* 0x000fe20008410000 */
[----:B------:R-:W-:Y:S02]  /*61a0*/  HFMA2 R226, -RZ, RZ, 0, 0 ;  /* 0x00000000ffe27431 */ /* 0x000fe400000001ff */
[----:B------:R-:W-:Y:S01]  /*61b0*/  ISETP.GE.U32.AND.EX P0, PT, R195, 0x1000000, PT, P0 ;  /* 0x01000000c300780c */ /* 0x000fe20003f06100 */
[----:B------:R-:W-:-:S12]  /*61c0*/  FMUL.FTZ R182, R182, UR20 ;  /* 0x00000014b6b67c20 */ /* 0x000fd80008410000 */
        /* <DEDUP_REMOVED lines=9> */
.L_x_1034:
[----:B------:R-:W-:Y:S01]  /*6260*/  ISETP.NE.U32.AND P0, PT, R185, RZ, PT ;  /* 0x000000ffb900720c */ /* 0x000fe20003f05070 */
[----:B------:R-:W0:Y:S01]  /*6270*/  @UP3 LDCU.64 UR4, c[0x0][0x468] ;  /* 0x00008d00ff0437ac */ /* 0x000e220008000a00 */
[----:B------:R-:W-:Y:S02]  /*6280*/  PLOP3.LUT P5, PT, PT, PT, UP3, 0x80, 0x8 ;  /* 0x000000000008781c */ /* 0x000fe40003faf038 */
[----:B------:R-:W-:Y:S02]  /*6290*/  ISETP.NE.AND.EX P0, PT, R186, RZ, PT, P0 ;  /* 0x000000ffba00720c */ /* 0x000fe40003f05300 */
[----:B------:R-:W-:-:S11]  /*62a0*/  MOV R185, 0x10 ;  /* 0x0000001000b97802 */ /* 0x000fd60000000f00 */
[----:B------:R-:W1:Y:S02]  /*62b0*/  @P0 LDC.64 R182, c[0x0][0x478] ;  /* 0x00011e00ffb60b82 */ /* 0x000e640000000a00 */
[C---:B-1----:R-:W-:Y:S01]  /*62c0*/  @P0 IMAD.WIDE.U32 R182, R181.reuse, 0x10, R182 ;  /* 0x00000010b5b60825 */ /* 0x042fe200078e00b6 */
[----:B------:R-:W-:-:S04]  /*62d0*/  IADD3 R181, PT, PT, R181, 0x80, RZ ;  /* 0x00000080b5b57810 */ /* 0x000fc80007ffe0ff */
[----:B------:R0:W-:Y:S01]  /*62e0*/  @P0 STG.E.128 desc[UR10][R182.64], R156 ;  /* 0x0000009cb6000986 */ /* 0x0001e2000c101d0a */
[----:B------:R-:W-:-:S13]  /*62f0*/  PLOP3.LUT P0, PT, PT, PT, UP3, 0x80, 0x8 ;  /* 0x000000000008781c */ /* 0x000fda0003f0f038 */
[C---:B0-----:R-:W-:Y:S01]  /*6300*/  @P0 IMAD.WIDE.U32 R182, R180.reuse, R185, UR4 ;  /* 0x00000004b4b60e25 */ /* 0x041fe2000f8e00b9 */
[----:B------:R-:W-:-:S04]  /*6310*/  IADD3 R180, PT, PT, R180, 0x80, RZ ;  /* 0x00000080b4b47810 */ /* 0x000fc80007ffe0ff */
[----:B------:R0:W-:Y:S03]  /*6320*/  @P5 STG.E.128 desc[UR10][R182.64], R152 ;  /* 0x00000098b6005986 */ /* 0x0001e6000c101d0a */
.L_x_995:
[----:B------:R-:W-:Y:S05]  /*6330*/  BSYNC.RECONVERGENT B0 ;  /* 0x0000000000007941 */ /* 0x000fea0003800200 */
.L_x_994:
[----:B------:R-:W-:Y:S04]  /*6340*/  BSSY.RECONVERGENT B0, `(.L_x_1061) ;  /* 0x00002f3000007945 */ /* 0x000fe80003800200 */
[----:B------:R-:W-:Y:S05]  /*6350*/  @!P2 BRA `(.L_x_1062) ;  /* 0x0000002c00c4a947 */ /* 0x000fea0003800000 */
[----:B------:R-:W-:-:S04]  /*6360*/  UISETP.NE.U32.AND UP0, UPT, UR22, URZ, UPT ;  /* 0x000000ff1600728c */ /* 0x000fc8000bf05070 */
[----:B------:R-:W-:Y:S01]  /*6370*/  UISETP.NE.AND.EX UP0, UPT, UR23, URZ, UPT, UP0 ;  /* 0x000000ff1700728c */ /* 0x000fe2000bf05300 */
[----:B------:R-:W-:Y:S10]  /*6380*/  BRA.U !UP3, `(.L_x_1063) ;  /* 0x000000010b0c7547 */ /* 0x000ff4000b800000 */
[----:B-----5:R-:W1:Y:S02]  /*6390*/  LDC.64 R164, c[0x0][0x390] ;  /* 0x0000e400ffa47b82 */ /* 0x020e640000000a00 */
[----:B-1----:R-:W-:-:S06]  /*63a0*/  IMAD.WIDE.U32 R164, R180, 0x10, R164 ;  /* 0x00000010b4a47825 */ /* 0x002fcc00078e00a4 */
[----:B------:R-:W5:Y:S02]  /*63b0*/  LDG.E.128 R164, desc[UR10][R164.64] ;  /* 0x0000000aa4a47981 */ /* 0x000f64000c1e1d00 */
.L_x_1063:
[----:B------:R-:W-:Y:S05]  /*63c0*/  BRA.U !UP0, `(.L_x_1064) ;  /* 0x0000001108ac7547 */ /* 0x000fea000b800000 */
[----:B------:R-:W-:-:S04]  /*63d0*/  UISETP.NE.U32.AND UP0, UPT, UR24, URZ, UPT ;  /* 0x000000ff1800728c */ /* 0x000fc8000bf05070 */
[----:B------:R-:W-:-:S06]  /*63e0*/  UISETP.NE.AND.EX UP0, UPT, UR25, URZ, UPT, UP0 ;  /* 0x000000ff1900728c */ /* 0x000fcc000bf05300 */
[----:B------:R-:W-:-:S13]  /*63f0*/  PLOP3.LUT P5, PT, PT, PT, UP0, 0x80, 0x8 ;  /* 0x000000000008781c */ /* 0x000fda0003faf008 */
[----:B------:R-:W-:Y:S05]  /*6400*/  @!P5 BRA `(.L_x_1065) ;  /* 0x000000080050d947 */ /* 0x000fea0003800000 */
[----:B------:R-:W-:Y:S02]  /*6410*/  ISETP.LT.AND P0, PT, RZ, UR32, PT ;  /* 0x00000020ff007c0c */ /* 0x000fe4000bf01270 */
[----:B-----5:R-:W-:Y:S02]  /*6420*/  PRMT R156, R24, 0x7632, R156 ;  /* 0x00007632189c7816 */ /* 0x020fe4000000009c */
[----:B------:R-:W-:-:S03]  /*6430*/  SHF.L.U32 R186, R25, 0x10, RZ ;  /* 0x0000001019ba7819 */ /* 0x000fc600000006ff */
[----:B------:R-:W-:-:S06]  /*6440*/  IMAD.U32 R156, R156, 0x10000, RZ ;  /* 0x000100009c9c7824 */ /* 0x000fcc00078e00ff */
[--C-:B------:R-:W-:Y:S01]  /*6450*/  @P0 FFMA.FTZ R157, R6, UR6, R184.reuse ;  /* 0x00000006069d0c23 */ /* 0x100fe200080100b8 */
[--C-:B------:R-:W-:Y:S01]  /*6460*/  @P0 FFMA.FTZ R158, R22, UR6, R184.reuse ;  /* 0x00000006169e0c23 */ /* 0x100fe200080100b8 */
[----:B0-----:R-:W-:Y:S02]  /*6470*/  @P0 FFMA.FTZ R182, R16, UR6, R184 ;  /* 0x0000000610b60c23 */ /* 0x001fe400080100b8 */
[----:B------:R-:W-:Y:S01]  /*6480*/  @P0 FADD.FTZ R157, R238, -R157 ;  /* 0x8000009dee9d0221 */ /* 0x000fe20000010000 */
[----:B------:R-:W-:Y:S01]  /*6490*/  @P0 FADD.FTZ R159, R217, -R158 ;  /* 0x8000009ed99f0221 */ /* 0x000fe20000010000 */
[----:B------:R-:W-:Y:S01]  /*64a0*/  @P0 FFMA.FTZ R158, R7, UR6, R184 ;  /* 0x00000006079e0c23 */ /* 0x000fe200080100b8 */
[----:B------:R-:W-:Y:S01]  /*64b0*/  @P0 FADD.FTZ R182, R223, -R182 ;  /* 0x800000b6dfb60221 */ /* 0x000fe20000010000 */
[----:B------:R-:W-:Y:S01]  /*64c0*/  @P0 FFMA.FTZ R156, R157, UR31, R156 ;  /* 0x0000001f9d9c0c23 */ /* 0x000fe2000801009c */
[----:B------:R-:W-:Y:S01]  /*64d0*/  PRMT R157, R25, 0x7632, R157 ;  /* 0x00007632199d7816 */ /* 0x000fe2000000009d */
[----:B------:R-:W-:Y:S01]  /*64e0*/  @P0 FADD.FTZ R158, R237, -R158 ;  /* 0x8000009eed9e0221 */ /* 0x000fe20000010000 */
[----:B------:R-:W-:-:S02]  /*64f0*/  @P0 FFMA.FTZ R186, R159, UR31, R186 ;  /* 0x0000001f9fba0c23 */ /* 0x000fc400080100ba */
[----:B------:R-:W-:-:S05]  /*6500*/  SHF.L.U32 R157, R157, 0x10, RZ ;  /* 0x000000109d9d7819 */ /* 0x000fca00000006ff */
[----:B------:R-:W-:Y:S01]  /*6510*/  @P0 FFMA.FTZ R157, R158, UR31, R157 ;  /* 0x0000001f9e9d0c23 */ /* 0x000fe2000801009d */
[----:B------:R-:W-:-:S04]  /*6520*/  @P0 FFMA.FTZ R158, R198, UR6, R184 ;  /* 0x00000006c69e0c23 */ /* 0x000fc800080100b8 */
[----:B------:R-:W-:Y:S01]  /*6530*/  @P0 FADD.FTZ R159, R213, -R158 ;  /* 0x8000009ed59f0221 */ /* 0x000fe20000010000 */
[----:B------:R-:W-:-:S05]  /*6540*/  SHF.L.U32 R158, R26, 0x10, RZ ;  /* 0x000000101a9e7819 */ /* 0x000fca00000006ff */
[----:B------:R-:W-:Y:S01]  /*6550*/  @P0 FFMA.FTZ R158, R159, UR31, R158 ;  /* 0x0000001f9f9e0c23 */ /* 0x000fe2000801009e */
[----:B------:R-:W-:-:S05]  /*6560*/  SHF.L.U32 R159, R24, 0x10, RZ ;  /* 0x00000010189f7819 */ /* 0x000fca00000006ff */
[----:B------:R-:W-:Y:S01]  /*6570*/  @P0 FFMA.FTZ R159, R182, UR31, R159 ;  /* 0x0000001fb69f0c23 */ /* 0x000fe2000801009f */
[----:B------:R-:W-:Y:S06]  /*6580*/  BRA.U !UP3, `(.L_x_1066) ;  /* 0x000000010b2c7547 */ /* 0x000fec000b800000 */
[----:B------:R-:W-:Y:S01]  /*6590*/  LOP3.LUT P6, RZ, R192, 0xff, RZ, 0xc0, !PT ;  /* 0x000000ffc0ff7812 */ /* 0x000fe200078cc0ff */
[----:B------:R-:W-:-:S04]  /*65a0*/  FMUL.FTZ R182, R159, UR21 ;  /* 0x000000159fb67c20 */ /* 0x000fc80008410000 */
[----:B------:R-:W-:Y:S01]  /*65b0*/  FMUL.FTZ R226, R182, UR20 ;  /* 0x00000014b6e27c20 */ /* 0x000fe20008410000 */
[----:B------:R-:W-:-:S07]  /*65c0*/  CS2R R182, SRZ ;  /* 0x0000000000b67805 */ /* 0x000fce000001ff00 */
[----:B------:R-:W-:-:S05]  /*65d0*/  @P6 SHF.L.U32 R185, R164, 0x10, RZ ;  /* 0x00000010a4b96819 */ /* 0x000fca00000006ff */
[----:B------:R-:W-:-:S04]  /*65e0*/  @P6 FMUL.FTZ R183, R185, R226 ;  /* 0x000000e2b9b76220 */ /* 0x000fc80000410000 */
[----:B------:R-:W-:Y:S01]  /*65f0*/  FADD.FTZ R124, R124, R183 ;  /* 0x000000b77c7c7221 */ /* 0x000fe20000010000 */
[----:B------:R-:W-:-:S05]  /*6600*/  @P6 SHF.L.U32 R183, R40, 0x10, RZ ;  /* 0x0000001028b76819 */ /* 0x000fca00000006ff */
[----:B------:R-:W-:-:S05]  /*6610*/  @P6 FMUL.FTZ R182, R226, R183 ;  /* 0x000000b7e2b66220 */ /* 0x000fca0000410000 */
[----:B------:R-:W-:-:S04]  /*6620*/  F2FP.BF16.F32.PACK_AB R182, RZ, R182 ;  /* 0x000000b6ffb6723e */ /* 0x000fc800000010ff */
[----:B------:R-:W-:-:S07]  /*6630*/  PRMT R152, R182, 0x7610, R152 ;  /* 0x00007610b6987816 */ /* 0x000fce0000000098 */
.L_x_1066:
[----:B------:R-:W-:Y:S05]  /*6640*/  BRA.U !UP3, `(.L_x_1067) ;  /* 0x000000010b347547 */ /* 0x000fea000b800000 */
[----:B------:R-:W-:Y:S01]  /*6650*/  LOP3.LUT P6, RZ, R192, 0xff00, RZ, 0xc0, !PT ;  /* 0x0000ff00c0ff7812 */ /* 0x000fe200078cc0ff */
[----:B------:R-:W-:-:S04]  /*6660*/  FMUL.FTZ R182, R156, UR21 ;  /* 0x000000159cb67c20 */ /* 0x000fc80008410000 */
[----:B------:R-:W-:Y:S01]  /*6670*/  FMUL.FTZ R226, R182, UR20 ;  /* 0x00000014b6e27c20 */ /* 0x000fe20008410000 */
[----:B------:R-:W-:-:S07]  /*6680*/  HFMA2 R182, -RZ, RZ, 0, 0 ;  /* 0x00000000ffb67431 */ /* 0x000fce00000001ff */
[----:B------:R-:W-:-:S04]  /*6690*/  @P6 PRMT R183, R164, 0x7632, R183 ;  /* 0x00007632a4b76816 */ /* 0x000fc800000000b7 */
        /* <DEDUP_REMOVED lines=8> */
.L_x_1067:
[----:B------:R-:W-:Y:S05]  /*6720*/  BRA.U !UP3, `(.L_x_1068) ;  /* 0x000000010b2c7547 */ /* 0x000fea000b800000 */
[----:B------:R-:W-:Y:S01]  /*6730*/  LOP3.LUT P6, RZ, R192, 0xff0000, RZ, 0xc0, !PT ;  /* 0x00ff0000c0ff7812 */ /* 0x000fe200078cc0ff */
[----:B------:R-:W-:-:S04]  /*6740*/  FMUL.FTZ R182, R186, UR21 ;  /* 0x00000015bab67c20 */ /* 0x000fc80008410000 */
[----:B------:R-:W-:Y:S01]  /*6750*/  FMUL.FTZ R226, R182, UR20 ;  /* 0x00000014b6e27c20 */ /* 0x000fe20008410000 */
[----:B------:R-:W-:-:S07]  /*6760*/  CS2R R182, SRZ ;  /* 0x0000000000b67805 */ /* 0x000fce000001ff00 */
[----:B------:R-:W-:-:S04]  /*6770*/  @P6 IMAD.U32 R185, R165, 0x10000, RZ ;  /* 0x00010000a5b96824 */ /* 0x000fc800078e00ff */
[----:B------:R-:W-:-:S04]  /*6780*/  @P6 FMUL.FTZ R183, R185, R226 ;  /* 0x000000e2b9b76220 */ /* 0x000fc80000410000 */
[----:B------:R-:W-:Y:S01]  /*6790*/  FADD.FTZ R126, R126, R183 ;  /* 0x000000b77e7e7221 */ /* 0x000fe20000010000 */
[----:B------:R-:W-:-:S05]  /*67a0*/  @P6 SHF.L.U32 R183, R41, 0x10, RZ ;  /* 0x0000001029b76819 */ /* 0x000fca00000006ff */
[----:B------:R-:W-:-:S05]  /*67b0*/  @P6 FMUL.FTZ R182, R226, R183 ;  /* 0x000000b7e2b66220 */ /* 0x000fca0000410000 */
[----:B------:R-:W-:-:S04]  /*67c0*/  F2FP.BF16.F32.PACK_AB R182, RZ, R182 ;  /* 0x000000b6ffb6723e */ /* 0x000fc800000010ff */
[----:B------:R-:W-:-:S07]  /*67d0*/  PRMT R153, R182, 0x7610, R153 ;  /* 0x00007610b6997816 */ /* 0x000fce0000000099 */
.L_x_1068:
        /* <DEDUP_REMOVED lines=14> */
.L_x_1069:
[----:B------:R-:W-:Y:S05]  /*68c0*/  BRA.U !UP3, `(.L_x_1070) ;  /* 0x000000010b2c7547 */ /* 0x000fea000b800000 */
        /* <DEDUP_REMOVED lines=11> */
.L_x_1070:
[----:B------:R-:W-:Y:S01]  /*6980*/  PRMT R183, R26, 0x7632, R183 ;  /* 0x000076321ab77816 */ /* 0x000fe200000000b7 */
[--C-:B------:R-:W-:Y:S01]  /*6990*/  @P0 FFMA.FTZ R185, R8, UR6, R184.reuse ;  /* 0x0000000608b90c23 */ /* 0x100fe200080100b8 */
[----:B------:R-:W-:Y:S02]  /*69a0*/  @P0 FFMA.FTZ R226, R13, UR6, R184 ;  /* 0x000000060de20c23 */ /* 0x000fe400080100b8 */
[----:B------:R-:W-:Y:S01]  /*69b0*/  SHF.L.U32 R183, R183, 0x10, RZ ;  /* 0x00000010b7b77819 */ /* 0x000fe200000006ff */
[----:B------:R-:W-:Y:S01]  /*69c0*/  @P0 FADD.FTZ R182, R234, -R185 ;  /* 0x800000b9eab60221 */ /* 0x000fe20000010000 */
[----:B------:R-:W-:-:S03]  /*69d0*/  @P0 FADD.FTZ R185, R225, -R226 ;  /* 0x800000e2e1b90221 */ /* 0x000fc60000010000 */
[----:B------:R-:W-:Y:S01]  /*69e0*/  @P0 FFMA.FTZ R183, R182, UR31, R183 ;  /* 0x0000001fb6b70c23 */ /* 0x000fe200080100b7 */
[----:B------:R-:W-:-:S04]  /*69f0*/  PRMT R182, R27, 0x7632, R182 ;  /* 0x000076321bb67816 */ /* 0x000fc800000000b6 */
[----:B------:R-:W-:Y:S02]  /*6a00*/  SHF.L.U32 R182, R182, 0x10, RZ ;  /* 0x00000010b6b67819 */ /* 0x000fe400000006ff */
[----:B------:R-:W-:-:S03]  /*6a10*/  F2FP.BF16.F32.PACK_AB R158, R183, R158 ;  /* 0x0000009eb79e723e */ /* 0x000fc600000010ff */
[----:B------:R-:W-:Y:S01]  /*6a20*/  @P0 FFMA.FTZ R182, R185, UR31, R182 ;  /* 0x0000001fb9b60c23 */ /* 0x000fe200080100b6 */
[----:B------:R-:W-:Y:S06]  /*6a30*/  BRA.U !UP3, `(.L_x_1071) ;  /* 0x000000010b347547 */ /* 0x000fec000b800000 */
[----:B------:R-:W-:Y:S01]  /*6a40*/  LOP3.LUT P6, RZ, R193, 0xff00, RZ, 0xc0, !PT ;  /* 0x0000ff00c1ff7812 */ /* 0x000fe200078cc0ff */
[----:B------:R-:W-:Y:S01]  /*6a50*/  FMUL.FTZ R183, R183, UR21 ;  /* 0x00000015b7b77c20 */ /* 0x000fe20008410000 */
[----:B------:R-:W-:-:S03]  /*6a60*/  IMAD.MOV.U32 R226, RZ, RZ, RZ ;  /* 0x000000ffffe27224 */ /* 0x000fc600078e00ff */
[----:B------:R-:W-:-:S08]  /*6a70*/  FMUL.FTZ R183, R183, UR20 ;  /* 0x00000014b7b77c20 */ /* 0x000fd00008410000 */
[----:B------:R-:W-:-:S04]  /*6a80*/  @P6 PRMT R185, R166, 0x7632, R185 ;  /* 0x00007632a6b96816 */ /* 0x000fc800000000b9 */
[----:B------:R-:W-:Y:S01]  /*6a90*/  @P6 SHF.L.U32 R228, R185, 0x10, RZ ;  /* 0x00000010b9e46819 */ /* 0x000fe200000006ff */
[----:B------:R-:W-:-:S04]  /*6aa0*/  HFMA2 R185, -RZ, RZ, 0, 0 ;  /* 0x00000000ffb97431 */ /* 0x000fc800000001ff */
[----:B------:R-:W-:-:S04]  /*6ab0*/  @P6 FMUL.FTZ R226, R183, R228 ;  /* 0x000000e4b7e26220 */ /* 0x000fc80000410000 */
[----:B------:R-:W-:Y:S01]  /*6ac0*/  FADD.FTZ R129, R129, R226 ;  /* 0x000000e281817221 */ /* 0x000fe20000010000 */
[----:B------:R-:W-:-:S05]  /*6ad0*/  @P6 SHF.L.U32 R226, R251, 0x10, RZ ;  /* 0x00000010fbe26819 */ /* 0x000fca00000006ff */
[----:B------:R-:W-:-:S05]  /*6ae0*/  @P6 FMUL.FTZ R185, R183, R226 ;  /* 0x000000e2b7b96220 */ /* 0x000fca0000410000 */
[----:B------:R-:W-:-:S04]  /*6af0*/  F2FP.BF16.F32.PACK_AB R185, RZ, R185 ;  /* 0x000000b9ffb9723e */ /* 0x000fc800000010ff */
[----:B------:R-:W-:-:S07]  /*6b00*/  PRMT R154, R154, 0x5410, R185 ;  /* 0x000054109a9a7816 */ /* 0x000fce00000000b9 */
.L_x_1071:
[----:B------:R-:W-:Y:S01]  /*6b10*/  F2FP.BF16.F32.PACK_AB R156, R156, R159 ;  /* 0x0000009f9c9c723e */ /* 0x000fe200000010ff */
[----:B------:R-:W-:Y:S01]  /*6b20*/  @P0 FFMA.FTZ R159, R205, UR6, R184 ;  /* 0x00000006cd9f0c23 */ /* 0x000fe200080100b8 */
[----:B------:R-:W-:-:S03]  /*6b30*/  F2FP.BF16.F32.PACK_AB R157, R157, R186 ;  /* 0x000000ba9d9d723e */ /* 0x000fc600000010ff */
[----:B------:R-:W-:Y:S01]  /*6b40*/  @P0 FADD.FTZ R186, R206, -R159 ;  /* 0x8000009fceba0221 */ /* 0x000fe20000010000 */
[----:B------:R-:W-:-:S05]  /*6b50*/  SHF.L.U32 R159, R27, 0x10, RZ ;  /* 0x000000101b9f7819 */ /* 0x000fca00000006ff */
[----:B------:R-:W-:Y:S01]  /*6b60*/  @P0 FFMA.FTZ R159, R186, UR31, R159 ;  /* 0x0000001fba9f0c23 */ /* 0x000fe2000801009f */
[----:B------:R-:W-:Y:S06]  /*6b70*/  BRA.U !UP3, `(.L_x_1072) ;  /* 0x000000010b307547 */ /* 0x000fec000b800000 */
[----:B------:R-:W-:Y:S01]  /*6b80*/  LOP3.LUT P0, RZ, R193, 0xff0000, RZ, 0xc0, !PT ;  /* 0x00ff0000c1ff7812 */ /* 0x000fe2000780c0ff */
[----:B------:R-:W-:-:S04]  /*6b90*/  FMUL.FTZ R183, R159, UR21 ;  /* 0x000000159fb77c20 */ /* 0x000fc80008410000 */
[----:B------:R-:W-:Y:S01]  /*6ba0*/  FMUL.FTZ R186, R183, UR20 ;  /* 0x00000014b7ba7c20 */ /* 0x000fe20008410000 */
[----:B------:R-:W-:-:S07]  /*6bb0*/  MOV R183, RZ ;  /* 0x000000ff00b77202 */ /* 0x000fce0000000f00 */
        /* <DEDUP_REMOVED lines=8> */
.L_x_1072:
[----:B------:R-:W-:Y:S01]  /*6c40*/  F2FP.BF16.F32.PACK_AB R159, R182, R159 ;  /* 0x0000009fb69f723e */ /* 0x000fe200000010ff */
[----:B------:R-:W-:Y:S06]  /*6c50*/  BRA.U !UP3, `(.L_x_1073) ;  /* 0x000000250b587547 */ /* 0x000fec000b800000 */
[----:B------:R-:W-:Y:S01]  /*6c60*/  ISETP.GE.U32.AND P0, PT, R192, RZ, PT ;  /* 0x000000ffc000720c */ /* 0x000fe20003f06070 */
[----:B------:R-:W-:-:S03]  /*6c70*/  FMUL.FTZ R182, R182, UR21 ;  /* 0x00000015b6b67c20 */ /* 0x000fc60008410000 */
[----:B------:R-:W-:Y:S01]  /*6c80*/  ISETP.GE.U32.AND.EX P0, PT, R193, 0x1000000, PT, P0 ;  /* 0x01000000c100780c */ /* 0x000fe20003f06100 */
[----:B------:R-:W-:Y:S01]  /*6c90*/  FMUL.FTZ R186, R182, UR20 ;  /* 0x00000014b6ba7c20 */ /* 0x000fe20008410000 */
[----:B------:R-:W-:-:S11]  /*6ca0*/  MOV R182, RZ ;  /* 0x000000ff00b67202 */ /* 0x000fd60000000f00 */
[----:B------:R-:W-:Y:S01]  /*6cb0*/  @P0 PRMT R183, R167, 0x7632, R183 ;  /* 0x00007632a7b70816 */ /* 0x000fe200000000b7 */
[----:B------:R-:W-:-:S03]  /*6cc0*/  @P0 IMAD.U32 R185, R252, 0x10000, RZ ;  /* 0x00010000fcb90824 */ /* 0x000fc600078e00ff */
[----:B------:R-:W-:-:S05]  /*6cd0*/  @P0 SHF.L.U32 R183, R183, 0x10, RZ ;  /* 0x00000010b7b70819 */ /* 0x000fca00000006ff */
[C---:B------:R-:W-:Y:S01]  /*6ce0*/  @P0 FMUL.FTZ R182, R186.reuse, R183 ;  /* 0x000000b7bab60220 */ /* 0x040fe20000410000 */
[----:B------:R-:W-:Y:S02]  /*6cf0*/  HFMA2 R183, -RZ, RZ, 0, 0 ;  /* 0x00000000ffb77431 */ /* 0x000fe400000001ff */
[----:B------:R-:W-:Y:S01]  /*6d00*/  @P0 FMUL.FTZ R183, R186, R185 ;  /* 0x000000b9bab70220 */ /* 0x000fe20000410000 */
[----:B------:R-:W-:-:S04]  /*6d10*/  FADD.FTZ R131, R131, R182 ;  /* 0x000000b683837221 */ /* 0x000fc80000010000 */
[----:B------:R-:W-:-:S04]  /*6d20*/  F2FP.BF16.F32.PACK_AB R183, RZ, R183 ;  /* 0x000000b7ffb7723e */ /* 0x000fc800000010ff */
[----:B------:R-:W-:Y:S01]  /*6d30*/  PRMT R155, R155, 0x5410, R183 ;  /* 0x000054109b9b7816 */ /* 0x000fe200000000b7 */
[----:B------:R-:W-:Y:S06]  /*6d40*/  BRA `(.L_x_1073) ;  /* 0x00000024001c7947 */ /* 0x000fec0003800000 */
.L_x_1065:
[----:B------:R-:W-:Y:S01]  /*6d50*/  ISETP.LT.AND P6, PT, RZ, UR32, PT ;  /* 0x00000020ff007c0c */ /* 0x000fe2000bfc1270 */
[----:B------:R-:W-:-:S12]  /*6d60*/  BRA.U !UP3, `(.L_x_1074) ;  /* 0x000000010b407547 */ /* 0x000fd8000b800000 */
[----:B0-----:R-:W-:Y:S01]  /*6d70*/  @P6 FFMA.FTZ R182, R16, UR6, R184 ;  /* 0x0000000610b66c23 */ /* 0x001fe200080100b8 */
[----:B-----5:R-:W-:-:S03]  /*6d80*/  LOP3.LUT P0, RZ, R192, 0xff, RZ, 0xc0, !PT ;  /* 0x000000ffc0ff7812 */ /* 0x020fc6000780c0ff */
[----:B------:R-:W-:Y:S01]  /*6d90*/  @P6 FADD.FTZ R183, R223, -R182 ;  /* 0x800000b6dfb76221 */ /* 0x000fe20000010000 */
[----:B------:R-:W-:-:S05]  /*6da0*/  SHF.L.U32 R182, R24, 0x10, RZ ;  /* 0x0000001018b67819 */ /* 0x000fca00000006ff */
[----:B------:R-:W-:Y:S01]  /*6db0*/  @P6 FFMA.FTZ R182, R183, UR31, R182 ;  /* 0x0000001fb7b66c23 */ /* 0x000fe200080100b6 */
[----:B------:R-:W-:-:S03]  /*6dc0*/  MOV R183, RZ ;  /* 0x000000ff00b77202 */ /* 0x000fc60000000f00 */
[----:B------:R-:W-:Y:S01]  /*6dd0*/  FMUL.FTZ R182, R182, UR21 ;  /* 0x00000015b6b67c20 */ /* 0x000fe20008410000 */
[----:B------:R-:W-:-:S03]  /*6de0*/  @P0 SHF.L.U32 R186, R40, 0x10, RZ ;  /* 0x0000001028ba0819 */ /* 0x000fc600000006ff */
[----:B------:R-:W-:Y:S01]  /*6df0*/  FMUL.FTZ R185, R182, UR20 ;  /* 0x00000014b6b97c20 */ /* 0x000fe20008410000 */
[----:B------:R-:W-:-:S05]  /*6e00*/  @P0 SHF.L.U32 R182, R164, 0x10, RZ ;  /* 0x00000010a4b60819 */ /* 0x000fca00000006ff */
[-C--:B------:R-:W-:Y:S01]  /*6e10*/  @P0 FMUL.FTZ R183, R182, R185.reuse ;  /* 0x000000b9b6b70220 */ /* 0x080fe20000410000 */
[----:B------:R-:W-:Y:S02]  /*6e20*/  HFMA2 R182, -RZ, RZ, 0, 0 ;  /* 0x00000000ffb67431 */ /* 0x000fe400000001ff */
[----:B------:R-:W-:Y:S01]  /*6e30*/  @P0 FMUL.FTZ R182, R186, R185 ;  /* 0x000000b9bab60220 */ /* 0x000fe20000410000 */
[----:B------:R-:W-:-:S04]  /*6e40*/  FADD.FTZ R124, R124, R183 ;  /* 0x000000b77c7c7221 */ /* 0x000fc80000010000 */
[----:B------:R-:W-:-:S04]  /*6e50*/  F2FP.BF16.F32.PACK_AB R182, RZ, R182 ;  /* 0x000000b6ffb6723e */ /* 0x000fc800000010ff */
[----:B------:R-:W-:-:S07]  /*6e60*/  PRMT R152, R182, 0x7610, R152 ;  /* 0x00007610b6987816 */ /* 0x000fce0000000098 */
.L_x_1074:
[----:B------:R-:W-:Y:S05]  /*6e70*/  BRA.U !UP3, `(.L_x_1075) ;  /* 0x000000010b487547 */ /* 0x000fea000b800000 */
[----:B-----5:R-:W-:Y:S01]  /*6e80*/  LOP3.LUT P0, RZ, R192, 0xff00, RZ, 0xc0, !PT ;  /* 0x0000ff00c0ff7812 */ /* 0x020fe2000780c0ff */
[----:B0-----:R-:W-:Y:S01]  /*6e90*/  @P6 FFMA.FTZ R183, R6, UR6, R184 ;  /* 0x0000000606b76c23 */ /* 0x001fe200080100b8 */
[----:B------:R-:W-:-:S03]  /*6ea0*/  PRMT R182, R24, 0x7632, R182 ;  /* 0x0000763218b67816 */ /* 0x000fc600000000b6 */
[----:B------:R-:W-:Y:S01]  /*6eb0*/  @P6 FADD.FTZ R183, R238, -R183 ;  /* 0x800000b7eeb76221 */ /* 0x000fe20000010000 */
[----:B------:R-:W-:-:S05]  /*6ec0*/  SHF.L.U32 R182, R182, 0x10, RZ ;  /* 0x00000010b6b67819 */ /* 0x000fca00000006ff */
[----:B------:R-:W-:Y:S02]  /*6ed0*/  @P6 FFMA.FTZ R182, R183, UR31, R182 ;  /* 0x0000001fb7b66c23 */ /* 0x000fe400080100b6 */
[----:B------:R-:W-:Y:S02]  /*6ee0*/  @P0 PRMT R183, R164, 0x7632, R183 ;  /* 0x00007632a4b70816 */ /* 0x000fe400000000b7 */
[----:B------:R-:W-:Y:S01]  /*6ef0*/  FMUL.FTZ R182, R182, UR21 ;  /* 0x00000015b6b67c20 */ /* 0x000fe20008410000 */
[----:B------:R-:W-:Y:S02]  /*6f00*/  @P0 SHF.L.U32 R185, R249, 0x10, RZ ;  /* 0x00000010f9b90819 */ /* 0x000fe400000006ff */
[----:B------:R-:W-:Y:S01]  /*6f10*/  @P0 SHF.L.U32 R183, R183, 0x10, RZ ;  /* 0x00000010b7b70819 */ /* 0x000fe200000006ff */
[----:B------:R-:W-:Y:S01]  /*6f20*/  FMUL.FTZ R186, R182, UR20 ;  /* 0x00000014b6ba7c20 */ /* 0x000fe20008410000 */
[----:B------:R-:W-:-:S03]  /*6f30*/  MOV R182, RZ ;  /* 0x000000ff00b67202 */ /* 0x000fc60000000f00 */
[----:B------:R-:W-:Y:S01]  /*6f40*/  @P0 FMUL.FTZ R182, R186, R183 ;  /* 0x000000b7bab60220 */ /* 0x000fe20000410000 */
[----:B------:R-:W-:Y:S02]  /*6f50*/  HFMA2 R183, -RZ, RZ, 0, 0 ;  /* 0x00000000ffb77431 */ /* 0x000fe400000001ff */
[----:B------:R-:W-:Y:S01]  /*6f60*/  @P0 FMUL.FTZ R183, R185, R186 ;  /* 0x000000bab9b70220 */ /* 0x000fe20000410000 */
[----:B------:R-:W-:-:S04]  /*6f70*/  FADD.FTZ R125, R125, R182 ;  /* 0x000000b67d7d7221 */ /* 0x000fc80000010000 */
[----:B------:R-:W-:-:S04]  /*6f80*/  F2FP.BF16.F32.PACK_AB R183, RZ, R183 ;  /* 0x000000b7ffb7723e */ /* 0x000fc800000010ff */
[----:B------:R-:W-:-:S07]  /*6f90*/  PRMT R152, R152, 0x5410, R183 ;  /* 0x0000541098987816 */ /* 0x000fce00000000b7 */
.L_x_1075:
[----:B------:R-:W-:Y:S05]  /*6fa0*/  BRA.U !UP3, `(.L_x_1076) ;  /* 0x000000010b407547 */ /* 0x000fea000b800000 */
[----:B0-----:R-:W-:Y:S01]  /*6fb0*/  @P6 FFMA.FTZ R182, R22, UR6, R184 ;  /* 0x0000000616b66c23 */ /* 0x001fe200080100b8 */
[----:B-----5:R-:W-:-:S03]  /*6fc0*/  LOP3.LUT P0, RZ, R192, 0xff0000, RZ, 0xc0, !PT ;  /* 0x00ff0000c0ff7812 */ /* 0x020fc6000780c0ff */
[----:B------:R-:W-:Y:S01]  /*6fd0*/  @P6 FADD.FTZ R183, R217, -R182 ;  /* 0x800000b6d9b76221 */ /* 0x000fe20000010000 */
[----:B------:R-:W-:-:S04]  /*6fe0*/  IMAD.U32 R182, R25, 0x10000, RZ ;  /* 0x0001000019b67824 */ /* 0x000fc800078e00ff */
        /* <DEDUP_REMOVED lines=12> */
.L_x_1076:
[----:B------:R-:W-:Y:S05]  /*70b0*/  BRA.U !UP3, `(.L_x_1077) ;  /* 0x000000010b487547 */ /* 0x000fea000b800000 */
[----:B-----5:R-:W-:Y:S01]  /*70c0*/  LOP3.LUT P0, RZ, R192, 0xff000000, RZ, 0xc0, !PT ;  /* 0xff000000c0ff7812 */ /* 0x020fe2000780c0ff */
[----:B------:R-:W-:Y:S01]  /*70d0*/  @P6 FFMA.FTZ R186, R7, UR6, R184 ;  /* 0x0000000607ba6c23 */ /* 0x000fe200080100b8 */
[----:B0-----:R-:W-:-:S03]  /*70e0*/  PRMT R182, R25, 0x7632, R182 ;  /* 0x0000763219b67816 */ /* 0x001fc600000000b6 */
        /* <DEDUP_REMOVED lines=15> */
.L_x_1077:
[----:B------:R-:W-:Y:S05]  /*71e0*/  BRA.U !UP3, `(.L_x_1078) ;  /* 0x000000010b407547 */ /* 0x000fea000b800000 */
[----:B0-----:R-:W-:Y:S01]  /*71f0*/  @P6 FFMA.FTZ R182, R198, UR6, R184 ;  /* 0x00000006c6b66c23 */ /* 0x001fe200080100b8 */
[----:B-----5:R-:W-:-:S03]  /*7200*/  LOP3.LUT P0, RZ, R193, 0xff, RZ, 0xc0, !PT ;  /* 0x000000ffc1ff7812 */ /* 0x020fc6000780c0ff */
[----:B------:R-:W-:Y:S01]  /*7210*/  @P6 FADD.FTZ R183, R213, -R182 ;  /* 0x800000b6d5b76221 */ /* 0x000fe20000010000 */
[----:B------:R-:W-:-:S05]  /*7220*/  SHF.L.U32 R182, R26, 0x10, RZ ;  /* 0x000000101ab67819 */ /* 0x000fca00000006ff */
[----:B------:R-:W-:Y:S01]  /*7230*/  @P6 FFMA.FTZ R182, R183, UR31, R182 ;  /* 0x0000001fb7b66c23 */ /* 0x000fe200080100b6 */
[----:B------:R-:W-:-:S03]  /*7240*/  IMAD.MOV.U32 R183, RZ, RZ, RZ ;  /* 0x000000ffffb77224 */ /* 0x000fc600078e00ff */
        /* <DEDUP_REMOVED lines=10> */
.L_x_1078:
        /* <DEDUP_REMOVED lines=12> */
[----:B------:R-:W-:-:S03]  /*73b0*/  HFMA2 R182, -RZ, RZ, 0, 0 ;  /* 0x00000000ffb67431 */ /* 0x000fc600000001ff */
[----:B------:R-:W-:Y:S01]  /*73c0*/  @P0 FMUL.FTZ R182, R186, R183 ;  /* 0x000000b7bab60220 */ /* 0x000fe20000410000 */
[----:B------:R-:W-:Y:S01]  /*73d0*/  MOV R183, RZ ;  /* 0x000000ff00b77202 */ /* 0x000fe20000000f00 */
[----:B------:R-:W-:Y:S02]  /*73e0*/  @P0 FMUL.FTZ R183, R185, R186 ;  /* 0x000000bab9b70220 */ /* 0x000fe40000410000 */
[----:B------:R-:W-:-:S03]  /*73f0*/  FADD.FTZ R129, R129, R182 ;  /* 0x000000b681817221 */ /* 0x000fc60000010000 */
[----:B------:R-:W-:-:S04]  /*7400*/  F2FP.BF16.F32.PACK_AB R183, RZ, R183 ;  /* 0x000000b7ffb7723e */ /* 0x000fc800000010ff */
[----:B------:R-:W-:-:S07]  /*7410*/  PRMT R154, R154, 0x5410, R183 ;  /* 0x000054109a9a7816 */ /* 0x000fce00000000b7 */
.L_x_1079:
[----:B------:R-:W-:Y:S05]  /*7420*/  BRA.U !UP3, `(.L_x_1080) ;  /* 0x000000010b407547 */ /* 0x000fea000b800000 */
[----:B0-----:R-:W-:Y:S01]  /*7430*/  @P6 FFMA.FTZ R183, R205, UR6, R184 ;  /* 0x00000006cdb76c23 */ /* 0x001fe200080100b8 */
[----:B-----5:R-:W-:Y:S02]  /*7440*/  SHF.L.U32 R182, R27, 0x10, RZ ;  /* 0x000000101bb67819 */ /* 0x020fe400000006ff */
[----:B------:R-:W-:Y:S01]  /*7450*/  LOP3.LUT P0, RZ, R193, 0xff0000, RZ, 0xc0, !PT ;  /* 0x00ff0000c1ff7812 */ /* 0x000fe2000780c0ff */
[----:B------:R-:W-:-:S04]  /*7460*/  @P6 FADD.FTZ R183, R206, -R183 ;  /* 0x800000b7ceb76221 */ /* 0x000fc80000010000 */
[----:B------:R-:W-:Y:S01]  /*7470*/  @P6 FFMA.FTZ R182, R183, UR31, R182 ;  /* 0x0000001fb7b66c23 */ /* 0x000fe200080100b6 */
[----:B------:R-:W-:-:S03]  /*7480*/  HFMA2 R183, -RZ, RZ, 0, 0 ;  /* 0x00000000ffb77431 */ /* 0x000fc600000001ff */
[----:B------:R-:W-:-:S04]  /*7490*/  FMUL.FTZ R182, R182, UR21 ;  /* 0x00000015b6b67c20 */ /* 0x000fc80008410000 */
[----:B------:R-:W-:Y:S01]  /*74a0*/  FMUL.FTZ R185, R182, UR20 ;  /* 0x00000014b6b97c20 */ /* 0x000fe20008410000 */
[----:B------:R-:W-:Y:S01]  /*74b0*/  @P0 IMAD.U32 R182, R167, 0x10000, RZ ;  /* 0x00010000a7b60824 */ /* 0x000fe200078e00ff */
[----:B------:R-:W-:-:S03]  /*74c0*/  @P0 SHF.L.U32 R186, R43, 0x10, RZ ;  /* 0x000000102bba0819 */ /* 0x000fc600000006ff */
[-C--:B------:R-:W-:Y:S01]  /*74d0*/  @P0 FMUL.FTZ R183, R182, R185.reuse ;  /* 0x000000b9b6b70220 */ /* 0x080fe20000410000 */
[----:B------:R-:W-:Y:S01]  /*74e0*/  MOV R182, RZ ;  /* 0x000000ff00b67202 */ /* 0x000fe20000000f00 */
[----:B------:R-:W-:Y:S02]  /*74f0*/  @P0 FMUL.FTZ R182, R186, R185 ;  /* 0x000000b9bab60220 */ /* 0x000fe40000410000 */
[----:B------:R-:W-:-:S03]  /*7500*/  FADD.FTZ R130, R130, R183 ;  /* 0x000000b782827221 */ /* 0x000fc60000010000 */
[----:B------:R-:W-:-:S04]  /*7510*/  F2FP.BF16.F32.PACK_AB R182, RZ, R182 ;  /* 0x000000b6ffb6723e */ /* 0x000fc800000010ff */
[----:B------:R-:W-:-:S07]  /*7520*/  PRMT R155, R182, 0x7610, R155 ;  /* 0x00007610b69b7816 */ /* 0x000fce000000009b */
.L_x_1080:
[----:B------:R-:W-:Y:S05]  /*7530*/  BRA.U !UP3, `(.L_x_1073) ;  /* 0x0000001d0b207547 */ /* 0x000fea000b800000 */
[----:B-----5:R-:W-:Y:S01]  /*7540*/  ISETP.GE.U32.AND P0, PT, R192, RZ, PT ;  /* 0x000000ffc000720c */ /* 0x020fe20003f06070 */
[----:B------:R-:W-:Y:S01]  /*7550*/  @P6 FFMA.FTZ R186, R13, UR6, R184 ;  /* 0x000000060dba6c23 */ /* 0x000fe200080100b8 */
[----:B0-----:R-:W-:Y:S02]  /*7560*/  PRMT R182, R27, 0x7632, R182 ;  /* 0x000076321bb67816 */ /* 0x001fe400000000b6 */
[----:B------:R-:W-:Y:S01]  /*7570*/  ISETP.GE.U32.AND.EX P0, PT, R193, 0x1000000, PT, P0 ;  /* 0x01000000c100780c */ /* 0x000fe20003f06100 */
[----:B------:R-:W-:Y:S01]  /*7580*/  @P6 FADD.FTZ R183, R225, -R186 ;  /* 0x800000bae1b76221 */ /* 0x000fe20000010000 */
[----:B------:R-:W-:-:S05]  /*7590*/  SHF.L.U32 R182, R182, 0x10, RZ ;  /* 0x00000010b6b67819 */ /* 0x000fca00000006ff */
[----:B------:R-:W-:-:S04]  /*75a0*/  @P6 FFMA.FTZ R182, R183, UR31, R182 ;  /* 0x0000001fb7b66c23 */ /* 0x000fc800080100b6 */
[----:B------:R-:W-:Y:S02]  /*75b0*/  FMUL.FTZ R182, R182, UR21 ;  /* 0x00000015b6b67c20 */ /* 0x000fe40008410000 */
[----:B------:R-:W-:Y:S02]  /*75c0*/  @P0 PRMT R183, R167, 0x7632, R183 ;  /* 0x00007632a7b70816 */ /* 0x000fe400000000b7 */
[----:B------:R-:W-:Y:S01]  /*75d0*/  FMUL.FTZ R186, R182, UR20 ;  /* 0x00000014b6ba7c20 */ /* 0x000fe20008410000 */
[----:B------:R-:W-:Y:S01]  /*75e0*/  @P0 SHF.L.U32 R185, R252, 0x10, RZ ;  /* 0x00000010fcb90819 */ /* 0x000fe200000006ff */
[----:B------:R-:W-:Y:S01]  /*75f0*/  HFMA2 R182, -RZ, RZ, 0, 0 ;  /* 0x00000000ffb67431 */ /* 0x000fe200000001ff */
[----:B------:R-:W-:-:S05]  /*7600*/  @P0 SHF.L.U32 R183, R183, 0x10, RZ ;  /* 0x00000010b7b70819 */ /* 0x000fca00000006ff */
[----:B------:R-:W-:Y:S01]  /*7610*/  @P0 FMUL.FTZ R182, R186, R183 ;  /* 0x000000b7bab60220 */ /* 0x000fe20000410000 */
[----:B------:R-:W-:Y:S01]  /*7620*/  MOV R183, RZ ;  /* 0x000000ff00b77202 */ /* 0x000fe20000000f00 */
[----:B------:R-:W-:Y:S02]  /*7630*/  @P0 FMUL.FTZ R183, R185, R186 ;  /* 0x000000bab9b70220 */ /* 0x000fe40000410000 */
[----:B------:R-:W-:-:S03]  /*7640*/  FADD.FTZ R131, R131, R182 ;  /* 0x000000b683837221 */ /* 0x000fc60000010000 */
[----:B------:R-:W-:-:S04]  /*7650*/  F2FP.BF16.F32.PACK_AB R183, RZ, R183 ;  /* 0x000000b7ffb7723e */ /* 0x000fc800000010ff */
[----:B------:R-:W-:Y:S01]  /*7660*/  PRMT R155, R155, 0x5410, R183 ;  /* 0x000054109b9b7816 */ /* 0x000fe200000000b7 */
[----:B------:R-:W-:Y:S06]  /*7670*/  BRA `(.L_x_1073) ;  /* 0x0000001800d07947 */ /* 0x000fec0003800000 */
.L_x_1064:
[----:B------:R-:W-:-:S04]  /*7680*/  UISETP.NE.U32.AND UP0, UPT, UR24, URZ, UPT ;  /* 0x000000ff1800728c */ /* 0x000fc8000bf05070 */
[----:B------:R-:W-:-:S06]  /*7690*/  UISETP.NE.AND.EX UP0, UPT, UR25, URZ, UPT, UP0 ;  /* 0x000000ff1900728c */ /* 0x000fcc000bf05300 */
[----:B------:R-:W-:-:S13]  /*76a0*/  PLOP3.LUT P5, PT, PT, PT, UP0, 0x80, 0x8 ;  /* 0x000000000008781c */ /* 0x000fda0003faf008 */
[----:B------:R-:W-:Y:S05]  /*76b0*/  @!P5 BRA `(.L_x_1081) ;  /* 0x0000000800ccd947 */ /* 0x000fea0003800000 */
[----:B------:R-:W-:Y:S01]  /*76c0*/  FFMA.FTZ R156, R16, UR6, R184 ;  /* 0x00000006109c7c23 */ /* 0x000fe200080100b8 */
[----:B------:R-:W-:-:S03]  /*76d0*/  ISETP.LT.AND P0, PT, RZ, UR32, PT ;  /* 0x00000020ff007c0c */ /* 0x000fc6000bf01270 */
[----:B------:R-:W-:-:S04]  /*76e0*/  FADD.FTZ R156, R223, -R156 ;  /* 0x8000009cdf9c7221 */ /* 0x000fc80000010000 */
[----:B------:R-:W-:-:S05]  /*76f0*/  FMUL.FTZ R185, R156, UR31 ;  /* 0x0000001f9cb97c20 */ /* 0x000fca0008410000 */
[----:B------:R-:W-:Y:S01]  /*7700*/  FSEL R185, R185, RZ, P0 ;  /* 0x000000ffb9b97208 */ /* 0x000fe20000000000 */
[----:B------:R-:W-:Y:S06]  /*7710*/  BRA.U !UP3, `(.L_x_1082) ;  /* 0x000000010b407547 */ /* 0x000fec000b800000 */
[----:B-----5:R-:W-:-:S13]  /*7720*/  LOP3.LUT P6, RZ, R192, 0xff, RZ, 0xc0, !PT ;  /* 0x000000ffc0ff7812 */ /* 0x020fda00078cc0ff */
[----:B------:R-:W1:Y:S01]  /*7730*/  @P6 LDC.64 R156, c[0x0][0x408] ;  /* 0x00010200ff9c6b82 */ /* 0x000e620000000a00 */
[----:B0-----:R-:W-:-:S07]  /*7740*/  @P6 SHF.L.U32 R183, R164, 0x10, RZ ;  /* 0x00000010a4b76819 */ /* 0x001fce00000006ff */
[----:B------:R-:W0:Y:S01]  /*7750*/  @P6 LDC.64 R158, c[0x0][0x408] ;  /* 0x00010200ff9e6b82 */ /* 0x000e220000000a00 */
[----:B-1----:R-:W-:-:S04]  /*7760*/  @P6 FMUL.FTZ R157, R157, R185 ;  /* 0x000000b99d9d6220 */ /* 0x002fc80000410000 */
[----:B------:R-:W-:Y:S01]  /*7770*/  @P6 FMUL.FTZ R156, R157, R156 ;  /* 0x0000009c9d9c6220 */ /* 0x000fe20000410000 */
[----:B------:R-:W-:Y:S02]  /*7780*/  HFMA2 R157, -RZ, RZ, 0, 0 ;  /* 0x00000000ff9d7431 */ /* 0x000fe400000001ff */
[----:B0-----:R-:W-:Y:S01]  /*7790*/  @P6 FMUL.FTZ R159, R159, R185 ;  /* 0x000000b99f9f6220 */ /* 0x001fe20000410000 */
[----:B------:R-:W-:Y:S01]  /*77a0*/  @P6 FMUL.FTZ R157, R183, R156 ;  /* 0x0000009cb79d6220 */ /* 0x000fe20000410000 */
[----:B------:R-:W-:Y:S02]  /*77b0*/  MOV R156, RZ ;  /* 0x000000ff009c7202 */ /* 0x000fe40000000f00 */
[----:B------:R-:W-:Y:S01]  /*77c0*/  @P6 FMUL.FTZ R159, R159, R158 ;  /* 0x0000009e9f9f6220 */ /* 0x000fe20000410000 */
[----:B------:R-:W-:Y:S02]  /*77d0*/  @P6 IMAD.U32 R158, R40, 0x10000, RZ ;  /* 0x00010000289e6824 */ /* 0x000fe400078e00ff */
[----:B------:R-:W-:-:S02]  /*77e0*/  FADD.FTZ R124, R124, R157 ;  /* 0x0000009d7c7c7221 */ /* 0x000fc40000010000 */
[----:B------:R-:W-:-:S05]  /*77f0*/  @P6 FMUL.FTZ R156, R158, R159 ;  /* 0x0000009f9e9c6220 */ /* 0x000fca0000410000 */
[----:B------:R-:W-:-:S04]  /*7800*/  F2FP.BF16.F32.PACK_AB R156, RZ, R156 ;  /* 0x0000009cff9c723e */ /* 0x000fc800000010ff */
[----:B------:R-:W-:-:S07]  /*7810*/  PRMT R152, R156, 0x7610, R152 ;  /* 0x000076109c987816 */ /* 0x000fce0000000098 */
.L_x_1082:
[----:B------:R-:W-:-:S04]  /*7820*/  FFMA.FTZ R157, R6, UR6, R184 ;  /* 0x00000006069d7c23 */ /* 0x000fc800080100b8 */
[----:B------:R-:W-:-:S04]  /*7830*/  FADD.FTZ R157, R238, -R157 ;  /* 0x8000009dee9d7221 */ /* 0x000fc80000010000 */
[----:B------:R-:W-:-:S05]  /*7840*/  FMUL.FTZ R186, R157, UR31 ;  /* 0x0000001f9dba7c20 */ /* 0x000fca0008410000 */
[----:B------:R-:W-:Y:S01]  /*7850*/  FSEL R186, R186, RZ, P0 ;  /* 0x000000ffbaba7208 */ /* 0x000fe20000000000 */
[----:B------:R-:W-:Y:S06]  /*7860*/  BRA.U !UP3, `(.L_x_1083) ;  /* 0x000000010b447547 */ /* 0x000fec000b800000 */
[----:B-----5:R-:W-:-:S13]  /*7870*/  LOP3.LUT P6, RZ, R192, 0xff00, RZ, 0xc0, !PT ;  /* 0x0000ff00c0ff7812 */ /* 0x020fda00078cc0ff */
[----:B------:R-:W1:Y:S08]  /*7880*/  @P6 LDC.64 R156, c[0x0][0x408] ;  /* 0x00010200ff9c6b82 */ /* 0x000e700000000a00 */
[----:B------:R-:W2:Y:S01]  /*7890*/  @P6 LDC.64 R158, c[0x0][0x408] ;  /* 0x00010200ff9e6b82 */ /* 0x000ea20000000a00 */
[----:B-1----:R-:W-:-:S04]  /*78a0*/  @P6 FMUL.FTZ R157, R157, R186 ;  /* 0x000000ba9d9d6220 */ /* 0x002fc80000410000 */
[----:B0-----:R-:W-:Y:S01]  /*78b0*/  @P6 FMUL.FTZ R182, R157, R156 ;  /* 0x0000009c9db66220 */ /* 0x001fe20000410000 */
[----:B------:R-:W-:Y:S01]  /*78c0*/  @P6 PRMT R156, R164, 0x7632, R156 ;  /* 0x00007632a49c6816 */ /* 0x000fe2000000009c */
[----:B--2---:R-:W-:-:S03]  /*78d0*/  @P6 FMUL.FTZ R159, R159, R186 ;  /* 0x000000ba9f9f6220 */ /* 0x004fc60000410000 */
[----:B------:R-:W-:Y:S01]  /*78e0*/  @P6 SHF.L.U32 R157, R156, 0x10, RZ ;  /* 0x000000109c9d6819 */ /* 0x000fe200000006ff */
[----:B------:R-:W-:Y:S02]  /*78f0*/  HFMA2 R156, -RZ, RZ, 0, 0 ;  /* 0x00000000ff9c7431 */ /* 0x000fe400000001ff */
[----:B------:R-:W-:Y:S01]  /*7900*/  @P6 FMUL.FTZ R159, R159, R158 ;  /* 0x0000009e9f9f6220 */ /* 0x000fe20000410000 */
[----:B------:R-:W-:Y:S01]  /*7910*/  @P6 SHF.L.U32 R158, R249, 0x10, RZ ;  /* 0x00000010f99e6819 */ /* 0x000fe200000006ff */
[----:B------:R-:W-:Y:S01]  /*7920*/  @P6 FMUL.FTZ R156, R157, R182 ;  /* 0x000000b69d9c6220 */ /* 0x000fe20000410000 */
[----:B------:R-:W-:-:S03]  /*7930*/  MOV R157, RZ ;  /* 0x000000ff009d7202 */ /* 0x000fc60000000f00 */
[----:B------:R-:W-:Y:S01]  /*7940*/  @P6 FMUL.FTZ R157, R158, R159 ;  /* 0x0000009f9e9d6220 */ /* 0x000fe20000410000 */
[----:B------:R-:W-:-:S04]  /*7950*/  FADD.FTZ R125, R125, R156 ;  /* 0x0000009c7d7d7221 */ /* 0x000fc80000010000 */
[----:B------:R-:W-:-:S04]  /*7960*/  F2FP.BF16.F32.PACK_AB R157, RZ, R157 ;  /* 0x0000009dff9d723e */ /* 0x000fc800000010ff */
[----:B------:R-:W-:-:S07]  /*7970*/  PRMT R152, R152, 0x5410, R157 ;  /* 0x0000541098987816 */ /* 0x000fce000000009d */
.L_x_1083:
[----:B------:R-:W-:-:S04]  /*7980*/  FFMA.FTZ R156, R22, UR6, R184 ;  /* 0x00000006169c7c23 */ /* 0x000fc800080100b8 */
[----:B------:R-:W-:-:S04]  /*7990*/  FADD.FTZ R156, R217, -R156 ;  /* 0x8000009cd99c7221 */ /* 0x000fc80000010000 */
[----:B0-----:R-:W-:-:S05]  /*79a0*/  FMUL.FTZ R182, R156, UR31 ;  /* 0x0000001f9cb67c20 */ /* 0x001fca0008410000 */
        /* <DEDUP_REMOVED lines=18> */
.L_x_1084:
        /* <DEDUP_REMOVED lines=17> */
[----:B------:R-:W-:Y:S01]  /*7be0*/  @P6 IMAD.U32 R157, R250, 0x10000, RZ ;  /* 0x00010000fa9d6824 */ /* 0x000fe200078e00ff */
[----:B------:R-:W-:-:S03]  /*7bf0*/  MOV R156, RZ ;  /* 0x000000ff009c7202 */ /* 0x000fc60000000f00 */
[----:B------:R-:W-:-:S05]  /*7c00*/  @P6 FMUL.FTZ R156, R157, R228 ;  /* 0x000000e49d9c6220 */ /* 0x000fca0000410000 */
[----:B------:R-:W-:-:S04]  /*7c10*/  F2FP.BF16.F32.PACK_AB R156, RZ, R156 ;  /* 0x0000009cff9c723e */ /* 0x000fc800000010ff */
[----:B------:R-:W-:-:S07]  /*7c20*/  PRMT R153, R153, 0x5410, R156 ;  /* 0x0000541099997816 */ /* 0x000fce000000009c */
.L_x_1085:
        /* <DEDUP_REMOVED lines=26> */
.L_x_1086:
[----:B------:R-:W-:Y:S01]  /*7dd0*/  F2FP.BF16.F32.PACK_AB R158, R156, R182 ;  /* 0x000000b69c9e723e */ /* 0x000fe200000010ff */
[----:B------:R-:W-:Y:S06]  /*7de0*/  BRA.U !UP3, `(.L_x_1087) ;  /* 0x000000010b447547 */ /* 0x000fec000b800000 */
[----:B-----5:R-:W-:Y:S01]  /*7df0*/  LOP3.LUT P6, RZ, R193, 0xff00, RZ, 0xc0, !PT ;  /* 0x0000ff00c1ff7812 */ /* 0x020fe200078cc0ff */
[----:B------:R-:W-:-:S12]  /*7e00*/  HFMA2 R226, -RZ, RZ, 0, 0 ;  /* 0x00000000ffe27431 */ /* 0x000fd800000001ff */
[----:B------:R-:W0:Y:S01]  /*7e10*/  @P6 LDC.64 R182, c[0x0][0x408] ;  /* 0x00010200ffb66b82 */ /* 0x000e220000000a00 */
[----:B------:R-:W-:-:S04]  /*7e20*/  @P6 PRMT R159, R166, 0x7632, R159 ;  /* 0x00007632a69f6816 */ /* 0x000fc8000000009f */
[----:B------:R-:W-:Y:S01]  /*7e30*/  @P6 SHF.L.U32 R159, R159, 0x10, RZ ;  /* 0x000000109f9f6819 */ /* 0x000fe200000006ff */
[----:B0-----:R-:W-:-:S04]  /*7e40*/  @P6 FMUL.FTZ R183, R183, R156 ;  /* 0x0000009cb7b76220 */ /* 0x001fc80000410000 */
[----:B------:R-:W-:-:S04]  /*7e50*/  @P6 FMUL.FTZ R182, R183, R182 ;  /* 0x000000b6b7b66220 */ /* 0x000fc80000410000 */
[----:B------:R-:W-:Y:S01]  /*7e60*/  @P6 FMUL.FTZ R226, R159, R182 ;  /* 0x000000b69fe26220 */ /* 0x000fe20000410000 */
[----:B------:R-:W-:Y:S01]  /*7e70*/  @P6 SHF.L.U32 R159, R251, 0x10, RZ ;  /* 0x00000010fb9f6819 */ /* 0x000fe200000006ff */
[----:B------:R-:W0:Y:S02]  /*7e80*/  @P6 LDC.64 R182, c[0x0][0x408] ;  /* 0x00010200ffb66b82 */ /* 0x000e240000000a00 */
[----:B------:R-:W-:Y:S01]  /*7e90*/  FADD.FTZ R129, R129, R226 ;  /* 0x000000e281817221 */ /* 0x000fe20000010000 */
[----:B0-----:R-:W-:Y:S01]  /*7ea0*/  @P6 FMUL.FTZ R183, R183, R156 ;  /* 0x0000009cb7b76220 */ /* 0x001fe20000410000 */
[----:B------:R-:W-:-:S03]  /*7eb0*/  MOV R156, RZ ;  /* 0x000000ff009c7202 */ /* 0x000fc60000000f00 */
[----:B------:R-:W-:-:S04]  /*7ec0*/  @P6 FMUL.FTZ R182, R183, R182 ;  /* 0x000000b6b7b66220 */ /* 0x000fc80000410000 */
[----:B------:R-:W-:-:S05]  /*7ed0*/  @P6 FMUL.FTZ R156, R159, R182 ;  /* 0x000000b69f9c6220 */ /* 0x000fca0000410000 */
[----:B------:R-:W-:-:S04]  /*7ee0*/  F2FP.BF16.F32.PACK_AB R156, RZ, R156 ;  /* 0x0000009cff9c723e */ /* 0x000fc800000010ff */
[----:B------:R-:W-:-:S07]  /*7ef0*/  PRMT R154, R154, 0x5410, R156 ;  /* 0x000054109a9a7816 */ /* 0x000fce000000009c */
.L_x_1087:
        /* <DEDUP_REMOVED lines=19> */
[----:B------:R-:W-:Y:S01]  /*8030*/  MOV R159, RZ ;  /* 0x000000ff009f7202 */ /* 0x000fe20000000f00 */
[----:B0-----:R-:W-:-:S04]  /*8040*/  @P0 FMUL.FTZ R183, R183, R186 ;  /* 0x000000bab7b70220 */ /* 0x001fc80000410000 */
[----:B------:R-:W-:Y:S01]  /*8050*/  @P0 FMUL.FTZ R183, R183, R182 ;  /* 0x000000b6b7b70220 */ /* 0x000fe20000410000 */
[----:B------:R-:W-:-:S04]  /*8060*/  @P0 IMAD.U32 R182, R43, 0x10000, RZ ;  /* 0x000100002bb60824 */ /* 0x000fc800078e00ff */
[----:B------:R-:W-:-:S05]  /*8070*/  @P0 FMUL.FTZ R159, R182, R183 ;  /* 0x000000b7b69f0220 */ /* 0x000fca0000410000 */
[----:B------:R-:W-:-:S04]  /*8080*/  F2FP.BF16.F32.PACK_AB R159, RZ, R159 ;  /* 0x0000009fff9f723e */ /* 0x000fc800000010ff */
[----:B------:R-:W-:-:S07]  /*8090*/  PRMT R155, R159, 0x7610, R155 ;  /* 0x000076109f9b7816 */ /* 0x000fce000000009b */
.L_x_1088:
[----:B------:R-:W-:Y:S01]  /*80a0*/  F2FP.BF16.F32.PACK_AB R159, R185, R186 ;  /* 0x000000bab99f723e */ /* 0x000fe200000010ff */
[----:B------:R-:W-:Y:S06]  /*80b0*/  BRA.U !UP3, `(.L_x_1073) ;  /* 0x000000110b407547 */ /* 0x000fec000b800000 */
[----:B-----5:R-:W-:Y:S01]  /*80c0*/  ISETP.GE.U32.AND P0, PT, R192, RZ, PT ;  /* 0x000000ffc000720c */ /* 0x020fe20003f06070 */
[----:B------:R-:W-:-:S03]  /*80d0*/  HFMA2 R186, -RZ, RZ, 0, 0 ;  /* 0x00000000ffba7431 */ /* 0x000fc600000001ff */
[----:B------:R-:W-:-:S13]  /*80e0*/  ISETP.GE.U32.AND.EX P0, PT, R193, 0x1000000, PT, P0 ;  /* 0x01000000c100780c */ /* 0x000fda0003f06100 */
        /* <DEDUP_REMOVED lines=14> */
[----:B------:R-:W-:Y:S01]  /*81d0*/  PRMT R155, R155, 0x5410, R182 ;  /* 0x000054109b9b7816 */ /* 0x000fe200000000b6 */
[----:B------:R-:W-:Y:S06]  /*81e0*/  BRA `(.L_x_1073) ;  /* 0x0000000c00f47947 */ /* 0x000fec0003800000 */
.L_x_1081:
[----:B------:R-:W-:Y:S05]  /*81f0*/  BRA.U !UP3, `(.L_x_1089) ;  /* 0x000000010b787547 */ /* 0x000fea000b800000 */
[----:B-----5:R-:W-:Y:S01]  /*8200*/  LOP3.LUT P0, RZ, R192, 0xff, RZ, 0xc0, !PT ;  /* 0x000000ffc0ff7812 */ /* 0x020fe2000780c0ff */
[----:B------:R-:W-:Y:S01]  /*8210*/  BSSY.RECONVERGENT B1, `(.L_x_1090) ;  /* 0x000000c000017945 */ /* 0x000fe20003800200 */
[----:B0-----:R-:W-:-:S11]  /*8220*/  HFMA2 R183, -RZ, RZ, 0, 0 ;  /* 0x00000000ffb77431 */ /* 0x001fd600000001ff */
        /* <DEDUP_REMOVED lines=10> */
.L_x_1091:
[----:B------:R-:W-:Y:S05]  /*82d0*/  BSYNC.RECONVERGENT B1 ;  /* 0x0000000000017941 */ /* 0x000fea0003800200 */
.L_x_1090:
        /* <DEDUP_REMOVED lines=13> */
.L_x_1093:
[----:B------:R-:W-:Y:S05]  /*83b0*/  BSYNC.RECONVERGENT B1 ;  /* 0x0000000000017941 */ /* 0x000fea0003800200 */
.L_x_1092:
[----:B------:R-:W-:-:S04]  /*83c0*/  F2FP.BF16.F32.PACK_AB R182, RZ, R182 ;  /* 0x000000b6ffb6723e */ /* 0x000fc800000010ff */
[----:B------:R-:W-:-:S07]  /*83d0*/  PRMT R152, R182, 0x7610, R152 ;  /* 0x00007610b6987816 */ /* 0x000fce0000000098 */
.L_x_1089:
[----:B------:R-:W-:Y:S05]  /*83e0*/  BRA.U !UP3, `(.L_x_1094) ;  /* 0x000000010b7c7547 */ /* 0x000fea000b800000 */
[----:B-----5:R-:W-:Y:S01]  /*83f0*/  LOP3.LUT P0, RZ, R192, 0xff00, RZ, 0xc0, !PT ;  /* 0x0000ff00c0ff7812 */ /* 0x020fe2000780c0ff */
[----:B------:R-:W-:Y:S01]  /*8400*/  BSSY.RECONVERGENT B1, `(.L_x_1095) ;  /* 0x000000d000017945 */ /* 0x000fe20003800200 */
[----:B0-----:R-:W-:-:S11]  /*8410*/  HFMA2 R182, -RZ, RZ, 0, 0 ;  /* 0x00000000ffb67431 */ /* 0x001fd600000001ff */
        /* <DEDUP_REMOVED lines=11> */
.L_x_1096:
[----:B------:R-:W-:Y:S05]  /*84d0*/  BSYNC.RECONVERGENT B1 ;  /* 0x0000000000017941 */ /* 0x000fea0003800200 */
.L_x_1095:
[----:B------:R-:W-:Y:S01]  /*84e0*/  BSSY.RECONVERGENT B1, `(.L_x_1097) ;  /* 0x000000d000017945 */ /* 0x000fe20003800200 */
[----:B------:R-:W-:Y:S01]  /*84f0*/  FADD.FTZ R125, R125, R182 ;  /* 0x000000b67d7d7221 */ /* 0x000fe20000010000 */
[----:B------:R-:W-:Y:S02]  /*8500*/  MOV R182, RZ ;  /* 0x000000ff00b67202 */ /* 0x000fe40000000f00 */
[----:B------:R-:W-:Y:S05]  /*8510*/  @!P0 BRA `(.L_x_1098) ;  /* 0x0000000000248947 */ /* 0x000fea0003800000 */
[----:B------:R-:W-:Y:S01]  /*8520*/  FFMA.FTZ R183, R6, UR6, R184 ;  /* 0x0000000606b77c23 */ /* 0x000fe200080100b8 */
[----:B------:R-:W-:Y:S01]  /*8530*/  ISETP.LT.AND P0, PT, RZ, UR32, PT ;  /* 0x00000020ff007c0c */ /* 0x000fe2000bf01270 */
[----:B------:R-:W-:Y:S02]  /*8540*/  IMAD.U32 R182, R249, 0x10000, RZ ;  /* 0x00010000f9b67824 */ /* 0x000fe400078e00ff */
[----:B------:R-:W-:-:S04]  /*8550*/  FADD.FTZ R183, R238, -R183 ;  /* 0x800000b7eeb77221 */ /* 0x000fc80000010000 */
[----:B------:R-:W-:-:S05]  /*8560*/  FMUL.FTZ R183, R183, UR31 ;  /* 0x0000001fb7b77c20 */ /* 0x000fca0008410000 */
[----:B------:R-:W-:-:S05]  /*8570*/  FSEL R183, R183, RZ, P0 ;  /* 0x000000ffb7b77208 */ /* 0x000fca0000000000 */
[----:B------:R-:W-:-:S04]  /*8580*/  FMUL.FTZ R183, R183, UR21 ;  /* 0x00000015b7b77c20 */ /* 0x000fc80008410000 */
[----:B------:R-:W-:-:S04]  /*8590*/  FMUL.FTZ R183, R183, UR20 ;  /* 0x00000014b7b77c20 */ /* 0x000fc80008410000 */
[----:B------:R-:W-:-:S07]  /*85a0*/  FMUL.FTZ R182, R182, R183 ;  /* 0x000000b7b6b67220 */ /* 0x000fce0000410000 */
.L_x_1098:
[----:B------:R-:W-:Y:S05]  /*85b0*/  BSYNC.RECONVERGENT B1 ;  /* 0x0000000000017941 */ /* 0x000fea0003800200 */
.L_x_1097:
[----:B------:R-:W-:-:S04]  /*85c0*/  F2FP.BF16.F32.PACK_AB R182, RZ, R182 ;  /* 0x000000b6ffb6723e */ /* 0x000fc800000010ff */
[----:B------:R-:W-:-:S07]  /*85d0*/  PRMT R152, R152, 0x5410, R182 ;  /* 0x0000541098987816 */ /* 0x000fce00000000b6 */
.L_x_1094:
        /* <DEDUP_REMOVED lines=14> */
.L_x_1101:
[----:B------:R-:W-:Y:S05]  /*86c0*/  BSYNC.RECONVERGENT B1 ;  /* 0x0000000000017941 */ /* 0x000fea0003800200 */
.L_x_1100:
        /* <DEDUP_REMOVED lines=13> */
.L_x_1103:
[----:B------:R-:W-:Y:S05]  /*87a0*/  BSYNC.RECONVERGENT B1 ;  /* 0x0000000000017941 */ /* 0x000fea0003800200 */
.L_x_1102:
[----:B------:R-:W-:-:S04]  /*87b0*/  F2FP.BF16.F32.PACK_AB R182, RZ, R182 ;  /* 0x000000b6ffb6723e */ /* 0x000fc800000010ff */
[----:B------:R-:W-:-:S07]  /*87c0*/  PRMT R153, R182, 0x7610, R153 ;  /* 0x00007610b6997816 */ /* 0x000fce0000000099 */
.L_x_1099:
        /* <DEDUP_REMOVED lines=15> */
.L_x_1106:
[----:B------:R-:W-:Y:S05]  /*88c0*/  BSYNC.RECONVERGENT B1 ;  /* 0x0000000000017941 */ /* 0x000fea0003800200 */
.L_x_1105:
        /* <DEDUP_REMOVED lines=13> */
.L_x_1108:
[----:B------:R-:W-:Y:S05]  /*89a0*/  BSYNC.RECONVERGENT B1 ;  /* 0x0000000000017941 */ /* 0x000fea0003800200 */
.L_x_1107:
[----:B------:R-:W-:-:S04]  /*89b0*/  F2FP.BF16.F32.PACK_AB R182, RZ, R182 ;  /* 0x000000b6ffb6723e */ /* 0x000fc800000010ff */
[----:B------:R-:W-:-:S07]  /*89c0*/  PRMT R153, R153, 0x5410, R182 ;  /* 0x0000541099997816 */ /* 0x000fce00000000b6 */
.L_x_1104:
        /* <DEDUP_REMOVED lines=14> */
.L_x_1111:
[----:B------:R-:W-:Y:S05]  /*8ab0*/  BSYNC.RECONVERGENT B1 ;  /* 0x0000000000017941 */ /* 0x000fea0003800200 */
.L_x_1110:
        /* <DEDUP_REMOVED lines=13> */
.L_x_1113:
[----:B------:R-:W-:Y:S05]  /*8b90*/  BSYNC.RECONVERGENT B1 ;  /* 0x0000000000017941 */ /* 0x000fea0003800200 */
.L_x_1112:
[----:B------:R-:W-:-:S04]  /*8ba0*/  F2FP.BF16.F32.PACK_AB R182, RZ, R182 ;  /* 0x000000b6ffb6723e */ /* 0x000fc800000010ff */
[----:B------:R-:W-:-:S07]  /*8bb0*/  PRMT R154, R182, 0x7610, R154 ;  /* 0x00007610b69a7816 */ /* 0x000fce000000009a */
.L_x_1109:
        /* <DEDUP_REMOVED lines=15> */
.L_x_1116:
[----:B------:R-:W-:Y:S05]  /*8cb0*/  BSYNC.RECONVERGENT B1 ;  /* 0x0000000000017941 */ /* 0x000fea0003800200 */
.L_x_1115:
[----:B------:R-:W-:Y:S01]  /*8cc0*/  BSSY.RECONVERGENT B1, `(.L_x_1117) ;  /* 0x000000d000017945 */ /* 0x000fe20003800200 */
[----:B------:R-:W-:Y:S01]  /*8cd0*/  FADD.FTZ R129, R129, R182 ;  /* 0x000000b681817221 */ /* 0x000fe20000010000 */
[----:B------:R-:W-:Y:S02]  /*8ce0*/  MOV R182, RZ ;  /* 0x000000ff00b67202 */ /* 0x000fe40000000f00 */
        /* <DEDUP_REMOVED lines=10> */
.L_x_1118:
[----:B------:R-:W-:Y:S05]  /*8d90*/  BSYNC.RECONVERGENT B1 ;  /* 0x0000000000017941 */ /* 0x000fea0003800200 */
.L_x_1117:
[----:B------:R-:W-:-:S04]  /*8da0*/  F2FP.BF16.F32.PACK_AB R182, RZ, R182 ;  /* 0x000000b6ffb6723e */ /* 0x000fc800000010ff */
[----:B------:R-:W-:-:S07]  /*8db0*/  PRMT R154, R154, 0x5410, R182 ;  /* 0x000054109a9a7816 */ /* 0x000fce00000000b6 */
.L_x_1114:
        /* <DEDUP_REMOVED lines=8> */
[----:B------:R-:W-:Y:S01]  /*8e40*/  FMUL.FTZ R182, R183, UR31 ;  /* 0x0000001fb7b67c20 */ /* 0x000fe20008410000 */
[----:B------:R-:W-:-:S04]  /*8e50*/  SHF.L.U32 R183, R167, 0x10, RZ ;  /* 0x00000010a7b77819 */ /* 0x000fc800000006ff */
[----:B------:R-:W-:-:S05]  /*8e60*/  FSEL R182, R182, RZ, P6 ;  /* 0x000000ffb6b67208 */ /* 0x000fca0003000000 */
[----:B------:R-:W-:-:S04]  /*8e70*/  FMUL.FTZ R182, R182, UR21 ;  /* 0x00000015b6b67c20 */ /* 0x000fc80008410000 */
[----:B------:R-:W-:-:S04]  /*8e80*/  FMUL.FTZ R182, R182, UR20 ;  /* 0x00000014b6b67c20 */ /* 0x000fc80008410000 */
[----:B------:R-:W-:-:S07]  /*8e90*/  FMUL.FTZ R183, R183, R182 ;  /* 0x000000b6b7b77220 */ /* 0x000fce0000410000 */
.L_x_1121:
[----:B------:R-:W-:Y:S05]  /*8ea0*/  BSYNC.RECONVERGENT B1 ;  /* 0x0000000000017941 */ /* 0x000fea0003800200 */
.L_x_1120:
        /* <DEDUP_REMOVED lines=13> */
.L_x_1123:
[----:B------:R-:W-:Y:S05]  /*8f80*/  BSYNC.RECONVERGENT B1 ;  /* 0x0000000000017941 */ /* 0x000fea0003800200 */
.L_x_1122:
[----:B------:R-:W-:-:S04]  /*8f90*/  F2FP.BF16.F32.PACK_AB R182, RZ, R182 ;  /* 0x000000b6ffb6723e */ /* 0x000fc800000010ff */
[----:B------:R-:W-:-:S07]  /*8fa0*/  PRMT R155, R182, 0x7610, R155 ;  /* 0x00007610b69b7816 */ /* 0x000fce000000009b */
.L_x_1119:
[----:B------:R-:W-:Y:S05]  /*8fb0*/  BRA.U !UP3, `(.L_x_1073) ;  /* 0x000000010b807547 */ /* 0x000fea000b800000 */
[----:B-----5:R-:W-:Y:S01]  /*8fc0*/  ISETP.GE.U32.AND P0, PT, R192, RZ, PT ;  /* 0x000000ffc000720c */ /* 0x020fe20003f06070 */
[----:B------:R-:W-:Y:S01]  /*8fd0*/  BSSY.RECONVERGENT B1, `(.L_x_1124) ;  /* 0x000000e000017945 */ /* 0x000fe20003800200 */
[----:B0-----:R-:W-:Y:S02]  /*8fe0*/  HFMA2 R182, -RZ, RZ, 0, 0 ;  /* 0x00000000ffb67431 */ /* 0x001fe400000001ff */
        /* <DEDUP_REMOVED lines=12> */
.L_x_1125:
[----:B------:R-:W-:Y:S05]  /*90b0*/  BSYNC.RECONVERGENT B1 ;  /* 0x0000000000017941 */ /* 0x000fea0003800200 */
.L_x_1124:
        /* <DEDUP_REMOVED lines=13> */
.L_x_1127:
[----:B------:R-:W-:Y:S05]  /*9190*/  BSYNC.RECONVERGENT B1 ;  /* 0x0000000000017941 */ /* 0x000fea0003800200 */
.L_x_1126:
[----:B------:R-:W-:-:S04]  /*91a0*/  F2FP.BF16.F32.PACK_AB R182, RZ, R182 ;  /* 0x000000b6ffb6723e */ /* 0x000fc800000010ff */
[----:B------:R-:W-:-:S07]  /*91b0*/  PRMT R155, R155, 0x5410, R182 ;  /* 0x000054109b9b7816 */ /* 0x000fce00000000b6 */
.L_x_1073:
[----:B0-----:R-:W0:Y:S01]  /*91c0*/  @P5 LDC.64 R182, c[0x0][0x478] ;  /* 0x00011e00ffb65b82 */ /* 0x001e220000000a00 */
[----:B------:R-:W1:Y:S01]  /*91d0*/  @UP3 LDCU.64 UR4, c[0x0][0x468] ;  /* 0x00008d00ff0437ac */ /* 0x000e620008000a00 */
[----:B------:R-:W-:Y:S02]  /*91e0*/  PLOP3.LUT P0, PT, PT, PT, UP3, 0x80, 0x8 ;  /* 0x000000000008781c */ /* 0x000fe40003f0f038 */
[----:B------:R-:W-:Y:S01]  /*91f0*/  MOV R185, 0x10 ;  /* 0x0000001000b97802 */ /* 0x000fe20000000f00 */
[C---:B0-----:R-:W-:Y:S01]  /*9200*/  @P5 IMAD.WIDE.U32 R182, R181.reuse, 0x10, R182 ;  /* 0x00000010b5b65825 */ /* 0x041fe200078e00b6 */
[----:B------:R-:W-:-:S04]  /*9210*/  IADD3 R181, PT, PT, R181, 0x80, RZ ;  /* 0x00000080b5b57810 */ /* 0x000fc80007ffe0ff */
[----:B------:R1:W-:Y:S01]  /*9220*/  @P5 STG.E.128 desc[UR10][R182.64], R156 ;  /* 0x0000009cb6005986 */ /* 0x0003e2000c101d0a */
[----:B------:R-:W-:-:S04]  /*9230*/  PLOP3.LUT P5, PT, PT, PT, UP3, 0x80, 0x8 ;  /* 0x000000000008781c */ /* 0x000fc80003faf038 */
[C---:B-1----:R-:W-:Y:S01]  /*9240*/  @P0 IMAD.WIDE.U32 R182, R180.reuse, R185, UR4 ;  /* 0x00000004b4b60e25 */ /* 0x042fe2000f8e00b9 */
[----:B------:R-:W-:-:S08]  /*9250*/  IADD3 R180, PT, PT, R180, 0x80, RZ ;  /* 0x00000080b4b47810 */ /* 0x000fd00007ffe0ff */
[----:B------:R1:W-:Y:S02]  /*9260*/  @P5 STG.E.128 desc[UR10][R182.64], R152 ;  /* 0x00000098b6005986 */ /* 0x0003e4000c101d0a */
.L_x_1062:
[----:B------:R-:W-:Y:S05]  /*9270*/  BSYNC.RECONVERGENT B0 ;  /* 0x0000000000007941 */ /* 0x000fea0003800200 */
.L_x_1061:
[----:B------:R-:W-:Y:S04]  /*9280*/  BSSY.RECONVERGENT B0, `(.L_x_1128) ;  /* 0x00002f3000007945 */ /* 0x000fe80003800200 */
[----:B------:R-:W-:Y:S05]  /*9290*/  @!P3 BRA `(.L_x_1129) ;  /* 0x0000002c00c4b947 */ /* 0x000fea0003800000 */
[----:B------:R-:W-:-:S04]  /*92a0*/  UISETP.NE.U32.AND UP0, UPT, UR22, URZ, UPT ;  /* 0x000000ff1600728c */ /* 0x000fc8000bf05070 */
[----:B------:R-:W-:Y:S01]  /*92b0*/  UISETP.NE.AND.EX UP0, UPT, UR23, URZ, UPT, UP0 ;  /* 0x000000ff1700728c */ /* 0x000fe2000bf05300 */
[----:B------:R-:W-:Y:S10]  /*92c0*/  BRA.U !UP3, `(.L_x_1130) ;  /* 0x000000010b0c7547 */ /* 0x000ff4000b800000 */
[----:B-----5:R-:W2:Y:S02]  /*92d0*/  LDC.64 R164, c[0x0][0x390] ;  /* 0x0000e400ffa47b82 */ /* 0x020ea40000000a00 */
[----:B--2---:R-:W-:-:S06]  /*92e0*/  IMAD.WIDE.U32 R164, R180, 0x10, R164 ;  /* 0x00000010b4a47825 */ /* 0x004fcc00078e00a4 */
[----:B------:R-:W5:Y:S02]  /*92f0*/  LDG.E.128 R164, desc[UR10][R164.64] ;  /* 0x0000000aa4a47981 */ /* 0x000f64000c1e1d00 */
.L_x_1130:
[----:B------:R-:W-:Y:S05]  /*9300*/  BRA.U !UP0, `(.L_x_1131) ;  /* 0x0000001108ac7547 */ /* 0x000fea000b800000 */
[----:B------:R-:W-:-:S04]  /*9310*/  UISETP.NE.U32.AND UP0, UPT, UR24, URZ, UPT ;  /* 0x000000ff1800728c */ /* 0x000fc8000bf05070 */
[----:B------:R-:W-:-:S06]  /*9320*/  UISETP.NE.AND.EX UP0, UPT, UR25, URZ, UPT, UP0 ;  /* 0x000000ff1900728c */ /* 0x000fcc000bf05300 */
[----:B------:R-:W-:-:S13]  /*9330*/  PLOP3.LUT P5, PT, PT, PT, UP0, 0x80, 0x8 ;  /* 0x000000000008781c */ /* 0x000fda0003faf008 */
[----:B------:R-:W-:Y:S05]  /*9340*/  @!P5 BRA `(.L_x_1132) ;  /* 0x000000080050d947 */ /* 0x000fea0003800000 */
[----:B------:R-:W-:Y:S02]  /*9350*/  ISETP.LT.AND P0, PT, RZ, UR32, PT ;  /* 0x00000020ff007c0c */ /* 0x000fe4000bf01270 */
[----:B-----5:R-:W-:Y:S02]  /*9360*/  PRMT R156, R172, 0x7632, R156 ;  /* 0x00007632ac9c7816 */ /* 0x020fe4000000009c */
[----:B------:R-:W-:Y:S02]  /*9370*/  SHF.L.U32 R186, R173, 0x10, RZ ;  /* 0x00000010adba7819 */ /* 0x000fe400000006ff */
[----:B------:R-:W-:-:S07]  /*9380*/  SHF.L.U32 R156, R156, 0x10, RZ ;  /* 0x000000109c9c7819 */ /* 0x000fce00000006ff */
[--C-:B------:R-:W-:Y:S01]  /*9390*/  @P0 FFMA.FTZ R158, R9, UR6, R184.reuse ;  /* 0x00000006099e0c23 */ /* 0x100fe200080100b8 */
[----:B------:R-:W-:-:S03]  /*93a0*/  @P0 FFMA.FTZ R159, R23, UR6, R184 ;  /* 0x00000006179f0c23 */ /* 0x000fc600080100b8 */
[----:B------:R-:W-:Y:S01]  /*93b0*/  @P0 FADD.FTZ R157, R233, -R158 ;  /* 0x8000009ee99d0221 */ /* 0x000fe20000010000 */
[----:B------:R-:W-:Y:S01]  /*93c0*/  @P0 FFMA.FTZ R158, R10, UR6, R184 ;  /* 0x000000060a9e0c23 */ /* 0x000fe200080100b8 */
[----:B------:R-:W-:Y:S02]  /*93d0*/  @P0 FADD.FTZ R159, R216, -R159 ;  /* 0x8000009fd89f0221 */ /* 0x000fe40000010000 */
[----:B------:R-:W-:Y:S01]  /*93e0*/  @P0 FFMA.FTZ R156, R157, UR31, R156 ;  /* 0x0000001f9d9c0c23 */ /* 0x000fe2000801009c */
[----:B------:R-:W-:Y:S01]  /*93f0*/  PRMT R157, R173, 0x7632, R157 ;  /* 0x00007632ad9d7816 */ /* 0x000fe2000000009d */
[----:B------:R-:W-:Y:S01]  /*9400*/  @P0 FADD.FTZ R158, R231, -R158 ;  /* 0x8000009ee79e0221 */ /* 0x000fe20000010000 */
[----:B------:R-:W-:Y:S01]  /*9410*/  @P0 FFMA.FTZ R186, R159, UR31, R186 ;  /* 0x0000001f9fba0c23 */ /* 0x000fe200080100ba */
[----:B------:R-:W-:Y:S01]  /*9420*/  @P0 FFMA.FTZ R159, R199, UR6, R184 ;  /* 0x00000006c79f0c23 */ /* 0x000fe200080100b8 */
[----:B------:R-:W-:-:S03]  /*9430*/  SHF.L.U32 R157, R157, 0x10, RZ ;  /* 0x000000109d9d7819 */ /* 0x000fc600000006ff */
[----:B------:R-:W-:Y:S02]  /*9440*/  @P0 FADD.FTZ R159, R200, -R159 ;  /* 0x8000009fc89f0221 */ /* 0x000fe40000010000 */
[----:B------:R-:W-:Y:S01]  /*9450*/  @P0 FFMA.FTZ R157, R158, UR31, R157 ;  /* 0x0000001f9e9d0c23 */ /* 0x000fe2000801009d */
[----:B------:R-:W-:-:S05]  /*9460*/  SHF.L.U32 R158, R174, 0x10, RZ ;  /* 0x00000010ae9e7819 */ /* 0x000fca00000006ff */
[----:B------:R-:W-:Y:S01]  /*9470*/  @P0 FFMA.FTZ R158, R159, UR31, R158 ;  /* 0x0000001f9f9e0c23 */ /* 0x000fe2000801009e */
[----:B------:R-:W-:-:S04]  /*9480*/  @P0 FFMA.FTZ R159, R17, UR6, R184 ;  /* 0x00000006119f0c23 */ /* 0x000fc800080100b8 */
[----:B01----:R-:W-:Y:S01]  /*9490*/  @P0 FADD.FTZ R182, R222, -R159 ;  /* 0x8000009fdeb60221 */ /* 0x003fe20000010000 */
        /* <DEDUP_REMOVED lines=14> */
.L_x_1133:
[----:B------:R-:W-:Y:S05]  /*9580*/  BRA.U !UP3, `(.L_x_1134) ;  /* 0x000000010b347547 */ /* 0x000fea000b800000 */
[----:B------:R-:W-:Y:S01]  /*9590*/  LOP3.LUT P6, RZ, R190, 0xff00, RZ, 0xc0, !PT ;  /* 0x0000ff00beff7812 */ /* 0x000fe200078cc0ff */
[----:B------:R-:W-:-:S04]  /*95a0*/  FMUL.FTZ R182, R156, UR21 ;  /* 0x000000159cb67c20 */ /* 0x000fc80008410000 */
[----:B------:R-:W-:Y:S01]  /*95b0*/  FMUL.FTZ R226, R182, UR20 ;  /* 0x00000014b6e27c20 */ /* 0x000fe20008410000 */
[----:B------:R-:W-:-:S07]  /*95c0*/  IMAD.MOV.U32 R182, RZ, RZ, RZ ;  /* 0x000000ffffb67224 */ /* 0x000fce00078e00ff */
[----:B------:R-:W-:-:S04]  /*95d0*/  @P6 PRMT R183, R164, 0x7632, R183 ;  /* 0x00007632a4b76816 */ /* 0x000fc800000000b7 */
        /* <DEDUP_REMOVED lines=8> */
.L_x_1134:
        /* <DEDUP_REMOVED lines=12> */
.L_x_1135:
[----:B------:R-:W-:Y:S05]  /*9720*/  BRA.U !UP3, `(.L_x_1136) ;  /* 0x000000010b347547 */ /* 0x000fea000b800000 */
[----:B------:R-:W-:Y:S01]  /*9730*/  LOP3.LUT P6, RZ, R190, 0xff000000, RZ, 0xc0, !PT ;  /* 0xff000000beff7812 */ /* 0x000fe200078cc0ff */
[----:B------:R-:W-:-:S04]  /*9740*/  FMUL.FTZ R182, R157, UR21 ;  /* 0x000000159db67c20 */ /* 0x000fc80008410000 */
[----:B------:R-:W-:Y:S01]  /*9750*/  FMUL.FTZ R226, R182, UR20 ;  /* 0x00000014b6e27c20 */ /* 0x000fe20008410000 */
[----:B------:R-:W-:-:S07]  /*9760*/  MOV R182, RZ ;  /* 0x000000ff00b67202 */ /* 0x000fce0000000f00 */
        /* <DEDUP_REMOVED lines=9> */
.L_x_1136:
        /* <DEDUP_REMOVED lines=12> */
.L_x_1137:
[----:B------:R-:W-:Y:S01]  /*98c0*/  PRMT R183, R174, 0x7632, R183 ;  /* 0x00007632aeb77816 */ /* 0x000fe200000000b7 */
[----:B------:R-:W-:-:S03]  /*98d0*/  @P0 FFMA.FTZ R185, R11, UR6, R184 ;  /* 0x000000060bb90c23 */ /* 0x000fc600080100b8 */
[----:B------:R-:W-:Y:S01]  /*98e0*/  SHF.L.U32 R183, R183, 0x10, RZ ;  /* 0x00000010b7b77819 */ /* 0x000fe200000006ff */
[----:B------:R-:W-:Y:S01]  /*98f0*/  @P0 FADD.FTZ R182, R230, -R185 ;  /* 0x800000b9e6b60221 */ /* 0x000fe20000010000 */
[----:B------:R-:W-:-:S03]  /*9900*/  @P0 FFMA.FTZ R185, R14, UR6, R184 ;  /* 0x000000060eb90c23 */ /* 0x000fc600080100b8 */
[----:B------:R-:W-:Y:S01]  /*9910*/  @P0 FFMA.FTZ R183, R182, UR31, R183 ;  /* 0x0000001fb6b70c23 */ /* 0x000fe200080100b7 */
[----:B------:R-:W-:Y:S01]  /*9920*/  PRMT R182, R175, 0x7632, R182 ;  /* 0x00007632afb67816 */ /* 0x000fe200000000b6 */
[----:B------:R-:W-:-:S03]  /*9930*/  @P0 FADD.FTZ R185, R224, -R185 ;  /* 0x800000b9e0b90221 */ /* 0x000fc60000010000 */
[----:B------:R-:W-:Y:S01]  /*9940*/  F2FP.BF16.F32.PACK_AB R158, R183, R158 ;  /* 0x0000009eb79e723e */ /* 0x000fe200000010ff */
[----:B------:R-:W-:-:S04]  /*9950*/  IMAD.U32 R182, R182, 0x10000, RZ ;  /* 0x00010000b6b67824 */ /* 0x000fc800078e00ff */
[----:B------:R-:W-:Y:S01]  /*9960*/  @P0 FFMA.FTZ R182, R185, UR31, R182 ;  /* 0x0000001fb9b60c23 */ /* 0x000fe200080100b6 */
[----:B------:R-:W-:Y:S06]  /*9970*/  BRA.U !UP3, `(.L_x_1138) ;  /* 0x000000010b347547 */ /* 0x000fec000b800000 */
[----:B------:R-:W-:Y:S01]  /*9980*/  LOP3.LUT P6, RZ, R191, 0xff00, RZ, 0xc0, !PT ;  /* 0x0000ff00bfff7812 */ /* 0x000fe200078cc0ff */
[----:B------:R-:W-:Y:S01]  /*9990*/  FMUL.FTZ R183, R183, UR21 ;  /* 0x00000015b7b77c20 */ /* 0x000fe20008410000 */
[----:B------:R-:W-:-:S03]  /*99a0*/  MOV R226, RZ ;  /* 0x000000ff00e27202 */ /* 0x000fc60000000f00 */
        /* <DEDUP_REMOVED lines=10> */
.L_x_1138:
        /* <DEDUP_REMOVED lines=19> */
.L_x_1139:
[----:B------:R-:W-:Y:S01]  /*9b80*/  F2FP.BF16.F32.PACK_AB R159, R182, R159 ;  /* 0x0000009fb69f723e */ /* 0x000fe200000010ff */
[----:B------:R-:W-:Y:S06]  /*9b90*/  BRA.U !UP3, `(.L_x_1140) ;  /* 0x000000250b587547 */ /* 0x000fec000b800000 */
[----:B------:R-:W-:Y:S01]  /*9ba0*/  ISETP.GE.U32.AND P0, PT, R190, RZ, PT ;  /* 0x000000ffbe00720c */ /* 0x000fe20003f06070 */
[----:B------:R-:W-:-:S03]  /*9bb0*/  FMUL.FTZ R182, R182, UR21 ;  /* 0x00000015b6b67c20 */ /* 0x000fc60008410000 */
[----:B------:R-:W-:Y:S01]  /*9bc0*/  ISETP.GE.U32.AND.EX P0, PT, R191, 0x1000000, PT, P0 ;  /* 0x01000000bf00780c */ /* 0x000fe20003f06100 */
[----:B------:R-:W-:Y:S01]  /*9bd0*/  FMUL.FTZ R186, R182, UR20 ;  /* 0x00000014b6ba7c20 */ /* 0x000fe20008410000 */
[----:B------:R-:W-:-:S11]  /*9be0*/  MOV R182, RZ ;  /* 0x000000ff00b67202 */ /* 0x000fd60000000f00 */
[----:B------:R-:W-:Y:S02]  /*9bf0*/  @P0 PRMT R183, R167, 0x7632, R183 ;  /* 0x00007632a7b70816 */ /* 0x000fe400000000b7 */
[----:B------:R-:W-:Y:S02]  /*9c00*/  @P0 SHF.L.U32 R185, R248, 0x10, RZ ;  /* 0x00000010f8b90819 */ /* 0x000fe400000006ff */
[----:B------:R-:W-:-:S05]  /*9c10*/  @P0 SHF.L.U32 R183, R183, 0x10, RZ ;  /* 0x00000010b7b70819 */ /* 0x000fca00000006ff */
[C---:B------:R-:W-:Y:S01]  /*9c20*/  @P0 FMUL.FTZ R182, R186.reuse, R183 ;  /* 0x000000b7bab60220 */ /* 0x040fe20000410000 */
[----:B------:R-:W-:Y:S02]  /*9c30*/  IMAD.MOV.U32 R183, RZ, RZ, RZ ;  /* 0x000000ffffb77224 */ /* 0x000fe400078e00ff */
[----:B------:R-:W-:Y:S01]  /*9c40*/  @P0 FMUL.FTZ R183, R186, R185 ;  /* 0x000000b9bab70220 */ /* 0x000fe20000410000 */
[----:B------:R-:W-:-:S04]  /*9c50*/  FADD.FTZ R139, R139, R182 ;  /* 0x000000b68b8b7221 */ /* 0x000fc80000010000 */
[----:B------:R-:W-:-:S04]  /*9c60*/  F2FP.BF16.F32.PACK_AB R183, RZ, R183 ;  /* 0x000000b7ffb7723e */ /* 0x000fc800000010ff */
[----:B------:R-:W-:Y:S01]  /*9c70*/  PRMT R155, R155, 0x5410, R183 ;  /* 0x000054109b9b7816 */ /* 0x000fe200000000b7 */
[----:B------:R-:W-:Y:S06]  /*9c80*/  BRA `(.L_x_1140) ;  /* 0x00000024001c7947 */ /* 0x000fec0003800000 */
.L_x_1132:
[----:B------:R-:W-:Y:S01]  /*9c90*/  ISETP.LT.AND P6, PT, RZ, UR32, PT ;  /* 0x00000020ff007c0c */ /* 0x000fe2000bfc1270 */
[----:B------:R-:W-:-:S12]  /*9ca0*/  BRA.U !UP3, `(.L_x_1141) ;  /* 0x000000010b407547 */ /* 0x000fd8000b800000 */
[----:B01----:R-:W-:Y:S01]  /*9cb0*/  @P6 FFMA.FTZ R183, R17, UR6, R184 ;  /* 0x0000000611b76c23 */ /* 0x003fe200080100b8 */
        /* <DEDUP_REMOVED lines=15> */
.L_x_1141:
[----:B------:R-:W-:Y:S05]  /*9db0*/  BRA.U !UP3, `(.L_x_1142) ;  /* 0x000000010b487547 */ /* 0x000fea000b800000 */
[----:B-----5:R-:W-:Y:S01]  /*9dc0*/  LOP3.LUT P0, RZ, R190, 0xff00, RZ, 0xc0, !PT ;  /* 0x0000ff00beff7812 */ /* 0x020fe2000780c0ff */
[----:B------:R-:W-:Y:S01]  /*9dd0*/  @P6 FFMA.FTZ R186, R9, UR6, R184 ;  /* 0x0000000609ba6c23 */ /* 0x000fe200080100b8 */
[----:B01----:R-:W-:-:S03]  /*9de0*/  PRMT R182, R172, 0x7632, R182 ;  /* 0x00007632acb67816 */ /* 0x003fc600000000b6 */
        /* <DEDUP_REMOVED lines=15> */
.L_x_1142:
[----:B------:R-:W-:Y:S05]  /*9ee0*/  BRA.U !UP3, `(.L_x_1143) ;  /* 0x000000010b407547 */ /* 0x000fea000b800000 */
[----:B01----:R-:W-:Y:S01]  /*9ef0*/  @P6 FFMA.FTZ R183, R23, UR6, R184 ;  /* 0x0000000617b76c23 */ /* 0x003fe200080100b8 */
[----:B-----5:R-:W-:Y:S01]  /*9f00*/  IMAD.U32 R182, R173, 0x10000, RZ ;  /* 0x00010000adb67824 */ /* 0x020fe200078e00ff */
[----:B------:R-:W-:Y:S02]  /*9f10*/  LOP3.LUT P0, RZ, R190, 0xff0000, RZ, 0xc0, !PT ;  /* 0x00ff0000beff7812 */ /* 0x000fe4000780c0ff */
[----:B------:R-:W-:-:S04]  /*9f20*/  @P6 FADD.FTZ R183, R216, -R183 ;  /* 0x800000b7d8b76221 */ /* 0x000fc80000010000 */
[----:B------:R-:W-:Y:S01]  /*9f30*/  @P6 FFMA.FTZ R182, R183, UR31, R182 ;  /* 0x0000001fb7b66c23 */ /* 0x000fe200080100b6 */
[----:B------:R-:W-:-:S03]  /*9f40*/  HFMA2 R183, -RZ, RZ, 0, 0 ;  /* 0x00000000ffb77431 */ /* 0x000fc600000001ff */
[----:B------:R-:W-:-:S03]  /*9f50*/  FMUL.FTZ R182, R182, UR21 ;  /* 0x00000015b6b67c20 */ /* 0x000fc60008410000 */
[----:B------:R-:W-:Y:S01]  /*9f60*/  @P0 SHF.L.U32 R186, R49, 0x10, RZ ;  /* 0x0000001031ba0819 */ /* 0x000fe200000006ff */
        /* <DEDUP_REMOVED lines=8> */
.L_x_1143:
        /* <DEDUP_REMOVED lines=19> */
.L_x_1144:
[----:B------:R-:W-:Y:S05]  /*a120*/  BRA.U !UP3, `(.L_x_1145) ;  /* 0x000000010b407547 */ /* 0x000fea000b800000 */
        /* <DEDUP_REMOVED lines=16> */
.L_x_1145:
[----:B------:R-:W-:Y:S05]  /*a230*/  BRA.U !UP3, `(.L_x_1146) ;  /* 0x000000010b487547 */ /* 0x000fea000b800000 */
[----:B-----5:R-:W-:Y:S01]  /*a240*/  LOP3.LUT P0, RZ, R191, 0xff00, RZ, 0xc0, !PT ;  /* 0x0000ff00bfff7812 */ /* 0x020fe2000780c0ff */
[----:B01----:R-:W-:Y:S01]  /*a250*/  @P6 FFMA.FTZ R183, R11, UR6, R184 ;  /* 0x000000060bb76c23 */ /* 0x003fe200080100b8 */
        /* <DEDUP_REMOVED lines=16> */
.L_x_1146:
        /* <DEDUP_REMOVED lines=9> */
[----:B------:R-:W-:Y:S01]  /*a3f0*/  @P0 SHF.L.U32 R182, R167, 0x10, RZ ;  /* 0x00000010a7b60819 */ /* 0x000fe200000006ff */
[----:B------:R-:W-:-:S04]  /*a400*/  @P0 IMAD.U32 R186, R51, 0x10000, RZ ;  /* 0x0001000033ba0824 */ /* 0x000fc800078e00ff */
[-C--:B------:R-:W-:Y:S01]  /*a410*/  @P0 FMUL.FTZ R183, R182, R185.reuse ;  /* 0x000000b9b6b70220 */ /* 0x080fe20000410000 */
[----:B------:R-:W-:Y:S01]  /*a420*/  MOV R182, RZ ;  /* 0x000000ff00b67202 */ /* 0x000fe20000000f00 */
[----:B------:R-:W-:Y:S02]  /*a430*/  @P0 FMUL.FTZ R182, R186, R185 ;  /* 0x000000b9bab60220 */ /* 0x000fe40000410000 */
[----:B------:R-:W-:-:S03]  /*a440*/  FADD.FTZ R138, R138, R183 ;  /* 0x000000b78a8a7221 */ /* 0x000fc60000010000 */
[----:B------:R-:W-:-:S04]  /*a450*/  F2FP.BF16.F32.PACK_AB R182, RZ, R182 ;  /* 0x000000b6ffb6723e */ /* 0x000fc800000010ff */
[----:B------:R-:W-:-:S07]  /*a460*/  PRMT R155, R182, 0x7610, R155 ;  /* 0x00007610b69b7816 */ /* 0x000fce000000009b */
.L_x_1147:
[----:B------:R-:W-:Y:S05]  /*a470*/  BRA.U !UP3, `(.L_x_1140) ;  /* 0x0000001d0b207547 */ /* 0x000fea000b800000 */
[----:B-----5:R-:W-:Y:S01]  /*a480*/  ISETP.GE.U32.AND P0, PT, R190, RZ, PT ;  /* 0x000000ffbe00720c */ /* 0x020fe20003f06070 */
[----:B01----:R-:W-:Y:S01]  /*a490*/  @P6 FFMA.FTZ R183, R14, UR6, R184 ;  /* 0x000000060eb76c23 */ /* 0x003fe200080100b8 */
        /* <DEDUP_REMOVED lines=18> */
.L_x_1131:
        /* <DEDUP_REMOVED lines=11> */
[----:B------:R-:W2:Y:S01]  /*a670*/  @P6 LDC.64 R156, c[0x0][0x408] ;  /* 0x00010200ff9c6b82 */ /* 0x000ea20000000a00 */
[----:B01----:R-:W-:-:S07]  /*a680*/  @P6 SHF.L.U32 R183, R164, 0x10, RZ ;  /* 0x00000010a4b76819 */ /* 0x003fce00000006ff */
[----:B------:R-:W0:Y:S01]  /*a690*/  @P6 LDC.64 R158, c[0x0][0x408] ;  /* 0x00010200ff9e6b82 */ /* 0x000e220000000a00 */
[----:B--2---:R-:W-:-:S04]  /*a6a0*/  @P6 FMUL.FTZ R157, R157, R185 ;  /* 0x000000b99d9d6220 */ /* 0x004fc80000410000 */
[----:B------:R-:W-:Y:S01]  /*a6b0*/  @P6 FMUL.FTZ R156, R157, R156 ;  /* 0x0000009c9d9c6220 */ /* 0x000fe20000410000 */
[----:B------:R-:W-:Y:S02]  /*a6c0*/  HFMA2 R157, -RZ, RZ, 0, 0 ;  /* 0x00000000ff9d7431 */ /* 0x000fe400000001ff */
[----:B0-----:R-:W-:Y:S01]  /*a6d0*/  @P6 FMUL.FTZ R159, R159, R185 ;  /* 0x000000b99f9f6220 */ /* 0x001fe20000410000 */
        /* <DEDUP_REMOVED lines=8> */
.L_x_1149:
[----:B------:R-:W-:-:S04]  /*a760*/  FFMA.FTZ R156, R9, UR6, R184 ;  /* 0x00000006099c7c23 */ /* 0x000fc800080100b8 */
[----:B------:R-:W-:-:S04]  /*a770*/  FADD.FTZ R156, R233, -R156 ;  /* 0x8000009ce99c7221 */ /* 0x000fc80000010000 */
[----:B------:R-:W-:-:S05]  /*a780*/  FMUL.FTZ R186, R156, UR31 ;  /* 0x0000001f9cba7c20 */ /* 0x000fca0008410000 */
[----:B------:R-:W-:Y:S01]  /*a790*/  FSEL R186, R186, RZ, P0 ;  /* 0x000000ffbaba7208 */ /* 0x000fe20000000000 */
[----:B------:R-:W-:Y:S06]  /*a7a0*/  BRA.U !UP3, `(.L_x_1150) ;  /* 0x000000010b447547 */ /* 0x000fec000b800000 */
[----:B-----5:R-:W-:-:S13]  /*a7b0*/  LOP3.LUT P6, RZ, R190, 0xff00, RZ, 0xc0, !PT ;  /* 0x0000ff00beff7812 */ /* 0x020fda00078cc0ff */
[----:B------:R-:W2:Y:S08]  /*a7c0*/  @P6 LDC.64 R156, c[0x0][0x408] ;  /* 0x00010200ff9c6b82 */ /* 0x000eb00000000a00 */
[----:B------:R-:W3:Y:S01]  /*a7d0*/  @P6 LDC.64 R158, c[0x0][0x408] ;  /* 0x00010200ff9e6b82 */ /* 0x000ee20000000a00 */
[----:B--2---:R-:W-:-:S04]  /*a7e0*/  @P6 FMUL.FTZ R157, R157, R186 ;  /* 0x000000ba9d9d6220 */ /* 0x004fc80000410000 */
[----:B01----:R-:W-:Y:S01]  /*a7f0*/  @P6 FMUL.FTZ R182, R157, R156 ;  /* 0x0000009c9db66220 */ /* 0x003fe20000410000 */
[----:B------:R-:W-:Y:S01]  /*a800*/  @P6 PRMT R156, R164, 0x7632, R156 ;  /* 0x00007632a49c6816 */ /* 0x000fe2000000009c */
[----:B---3--:R-:W-:-:S03]  /*a810*/  @P6 FMUL.FTZ R159, R159, R186 ;  /* 0x000000ba9f9f6220 */ /* 0x008fc60000410000 */
[----:B------:R-:W-:Y:S01]  /*a820*/  @P6 SHF.L.U32 R157, R156, 0x10, RZ ;  /* 0x000000109c9d6819 */ /* 0x000fe200000006ff */
[----:B------:R-:W-:Y:S02]  /*a830*/  HFMA2 R156, -RZ, RZ, 0, 0 ;  /* 0x00000000ff9c7431 */ /* 0x000fe400000001ff */
[----:B------:R-:W-:Y:S01]  /*a840*/  @P6 FMUL.FTZ R159, R159, R158 ;  /* 0x0000009e9f9f6220 */ /* 0x000fe20000410000 */
[----:B------:R-:W-:Y:S01]  /*a850*/  @P6 SHF.L.U32 R158, R245, 0x10, RZ ;  /* 0x00000010f59e6819 */ /* 0x000fe200000006ff */
[----:B------:R-:W-:Y:S01]  /*a860*/  @P6 FMUL.FTZ R156, R157, R182 ;  /* 0x000000b69d9c6220 */ /* 0x000fe20000410000 */
[----:B------:R-:W-:-:S03]  /*a870*/  IMAD.MOV.U32 R157, RZ, RZ, RZ ;  /* 0x000000ffff9d7224 */ /* 0x000fc600078e00ff */
[----:B------:R-:W-:Y:S01]  /*a880*/  @P6 FMUL.FTZ R157, R158, R159 ;  /* 0x0000009f9e9d6220 */ /* 0x000fe20000410000 */
[----:B------:R-:W-:-:S04]  /*a890*/  FADD.FTZ R133, R133, R156 ;  /* 0x0000009c85857221 */ /* 0x000fc80000010000 */
[----:B------:R-:W-:-:S04]  /*a8a0*/  F2FP.BF16.F32.PACK_AB R157, RZ, R157 ;  /* 0x0000009dff9d723e */ /* 0x000fc800000010ff */
[----:B------:R-:W-:-:S07]  /*a8b0*/  PRMT R152, R152, 0x5410, R157 ;  /* 0x0000541098987816 */ /* 0x000fce000000009d */
.L_x_1150:
[----:B------:R-:W-:-:S04]  /*a8c0*/  FFMA.FTZ R157, R23, UR6, R184 ;  /* 0x00000006179d7c23 */ /* 0x000fc800080100b8 */
[----:B------:R-:W-:-:S04]  /*a8d0*/  FADD.FTZ R157, R216, -R157 ;  /* 0x8000009dd89d7221 */ /* 0x000fc80000010000 */
[----:B01----:R-:W-:-:S05]  /*a8e0*/  FMUL.FTZ R182, R157, UR31 ;  /* 0x0000001f9db67c20 */ /* 0x003fca0008410000 */
        /* <DEDUP_REMOVED lines=8> */
[----:B------:R-:W-:Y:S01]  /*a970*/  MOV R157, RZ ;  /* 0x000000ff009d7202 */ /* 0x000fe20000000f00 */
[----:B-1----:R-:W-:Y:S02]  /*a980*/  @P6 FMUL.FTZ R159, R159, R182 ;  /* 0x000000b69f9f6220 */ /* 0x002fe40000410000 */
[----:B------:R-:W-:Y:S01]  /*a990*/  @P6 FMUL.FTZ R157, R183, R156 ;  /* 0x0000009cb79d6220 */ /* 0x000fe20000410000 */
[----:B------:R-:W-:Y:S02]  /*a9a0*/  HFMA2 R156, -RZ, RZ, 0, 0 ;  /* 0x00000000ff9c7431 */ /* 0x000fe400000001ff */
[----:B------:R-:W-:Y:S01]  /*a9b0*/  @P6 FMUL.FTZ R159, R159, R158 ;  /* 0x0000009e9f9f6220 */ /* 0x000fe20000410000 */
[----:B------:R-:W-:Y:S01]  /*a9c0*/  @P6 SHF.L.U32 R158, R49, 0x10, RZ ;  /* 0x00000010319e6819 */ /* 0x000fe200000006ff */
[----:B------:R-:W-:-:S04]  /*a9d0*/  FADD.FTZ R134, R134, R157 ;  /* 0x0000009d86867221 */ /* 0x000fc80000010000 */
[----:B------:R-:W-:-:S05]  /*a9e0*/  @P6 FMUL.FTZ R156, R158, R159 ;  /* 0x0000009f9e9c6220 */ /* 0x000fca0000410000 */
[----:B------:R-:W-:-:S04]  /*a9f0*/  F2FP.BF16.F32.PACK_AB R156, RZ, R156 ;  /* 0x0000009cff9c723e */ /* 0x000fc800000010ff */
[----:B------:R-:W-:-:S07]  /*aa00*/  PRMT R153, R156, 0x7610, R153 ;  /* 0x000076109c997816 */ /* 0x000fce0000000099 */
.L_x_1151:
[----:B------:R-:W-:-:S04]  /*aa10*/  FFMA.FTZ R156, R10, UR6, R184 ;  /* 0x000000060a9c7c23 */ /* 0x000fc800080100b8 */
[----:B------:R-:W-:-:S04]  /*aa20*/  FADD.FTZ R156, R231, -R156 ;  /* 0x8000009ce79c7221 */ /* 0x000fc80000010000 */
[----:B------:R-:W-:-:S05]  /*aa30*/  FMUL.FTZ R158, R156, UR31 ;  /* 0x0000001f9c9e7c20 */ /* 0x000fca0008410000 */
[----:B------:R-:W-:Y:S01]  /*aa40*/  FSEL R158, R158, RZ, P0 ;  /* 0x000000ff9e9e7208 */ /* 0x000fe20000000000 */
[----:B------:R-:W-:Y:S06]  /*aa50*/  BRA.U !UP3, `(.L_x_1152) ;  /* 0x000000010b447547 */ /* 0x000fec000b800000 */
[----:B-----5:R-:W-:Y:S02]  /*aa60*/  LOP3.LUT P6, RZ, R190, 0xff000000, RZ, 0xc0, !PT ;  /* 0xff000000beff7812 */ /* 0x020fe400078cc0ff */
[----:B------:R-:W-:-:S11]  /*aa70*/  MOV R226, RZ ;  /* 0x000000ff00e27202 */ /* 0x000fd60000000f00 */
        /* <DEDUP_REMOVED lines=10> */
[----:B------:R-:W-:Y:S01]  /*ab20*/  @P6 SHF.L.U32 R157, R246, 0x10, RZ ;  /* 0x00000010f69d6819 */ /* 0x000fe200000006ff */
[----:B------:R-:W-:-:S04]  /*ab30*/  HFMA2 R156, -RZ, RZ, 0, 0 ;  /* 0x00000000ff9c7431 */ /* 0x000fc800000001ff */
[----:B------:R-:W-:-:S05]  /*ab40*/  @P6 FMUL.FTZ R156, R157, R228 ;  /* 0x000000e49d9c6220 */ /* 0x000fca0000410000 */
[----:B------:R-:W-:-:S04]  /*ab50*/  F2FP.BF16.F32.PACK_AB R156, RZ, R156 ;  /* 0x0000009cff9c723e */ /* 0x000fc800000010ff */
[----:B------:R-:W-:-:S07]  /*ab60*/  PRMT R153, R153, 0x5410, R156 ;  /* 0x0000541099997816 */ /* 0x000fce000000009c */
.L_x_1152:
        /* <DEDUP_REMOVED lines=21> */
[----:B------:R-:W-:Y:S01]  /*acc0*/  @P6 SHF.L.U32 R159, R50, 0x10, RZ ;  /* 0x00000010329f6819 */ /* 0x000fe200000006ff */
[----:B------:R-:W-:-:S04]  /*acd0*/  IMAD.MOV.U32 R158, RZ, RZ, RZ ;  /* 0x000000ffff9e7224 */ /* 0x000fc800078e00ff */
[----:B------:R-:W-:-:S05]  /*ace0*/  @P6 FMUL.FTZ R158, R159, R226 ;  /* 0x000000e29f9e6220 */ /* 0x000fca0000410000 */
[----:B------:R-:W-:-:S04]  /*acf0*/  F2FP.BF16.F32.PACK_AB R158, RZ, R158 ;  /* 0x0000009eff9e723e */ /* 0x000fc800000010ff */
[----:B------:R-:W-:-:S07]  /*ad00*/  PRMT R154, R158, 0x7610, R154 ;  /* 0x000076109e9a7816 */ /* 0x000fce000000009a */
.L_x_1153:
        /* <DEDUP_REMOVED lines=19> */
.L_x_1154:
        /* <DEDUP_REMOVED lines=22> */
[----:B------:R-:W-:-:S05]  /*afa0*/  @P0 SHF.L.U32 R182, R51, 0x10, RZ ;  /* 0x0000001033b60819 */ /* 0x000fca00000006ff */
[----:B------:R-:W-:-:S05]  /*afb0*/  @P0 FMUL.FTZ R159, R182, R183 ;  /* 0x000000b7b69f0220 */ /* 0x000fca0000410000 */
[----:B------:R-:W-:-:S04]  /*afc0*/  F2FP.BF16.F32.PACK_AB R159, RZ, R159 ;  /* 0x0000009fff9f723e */ /* 0x000fc800000010ff */
[----:B------:R-:W-:-:S07]  /*afd0*/  PRMT R155, R159, 0x7610, R155 ;  /* 0x000076109f9b7816 */ /* 0x000fce000000009b */
.L_x_1155:
        /* <DEDUP_REMOVED lines=19> */
[----:B------:R-:W-:Y:S01]  /*b110*/  PRMT R155, R155, 0x5410, R182 ;  /* 0x000054109b9b7816 */ /* 0x000fe200000000b6 */
[----:B------:R-:W-:Y:S06]  /*b120*/  BRA `(.L_x_1140) ;  /* 0x0000000c00f47947 */ /* 0x000fec0003800000 */
.L_x_1148:
[----:B------:R-:W-:Y:S05]  /*b130*/  BRA.U !UP3, `(.L_x_1156) ;  /* 0x000000010b787547 */ /* 0x000fea000b800000 */
[----:B-----5:R-:W-:Y:S01]  /*b140*/  LOP3.LUT P0, RZ, R190, 0xff, RZ, 0xc0, !PT ;  /* 0x000000ffbeff7812 */ /* 0x020fe2000780c0ff */
[----:B------:R-:W-:Y:S01]  /*b150*/  BSSY.RECONVERGENT B1, `(.L_x_1157) ;  /* 0x000000c000017945 */ /* 0x000fe20003800200 */
[----:B01----:R-:W-:-:S11]  /*b160*/  MOV R183, RZ ;  /* 0x000000ff00b77202 */ /* 0x003fd60000000f00 */
        /* <DEDUP_REMOVED lines=10> */
.L_x_1158:
[----:B------:R-:W-:Y:S05]  /*b210*/  BSYNC.RECONVERGENT B1 ;  /* 0x0000000000017941 */ /* 0x000fea0003800200 */
.L_x_1157:
        /* <DEDUP_REMOVED lines=13> */
.L_x_1160:
[----:B------:R-:W-:Y:S05]  /*b2f0*/  BSYNC.RECONVERGENT B1 ;  /* 0x0000000000017941 */ /* 0x000fea0003800200 */
.L_x_1159:
[----:B------:R-:W-:-:S04]  /*b300*/  F2FP.BF16.F32.PACK_AB R182, RZ, R182 ;  /* 0x000000b6ffb6723e */ /* 0x000fc800000010ff */
[----:B------:R-:W-:-:S07]  /*b310*/  PRMT R152, R182, 0x7610, R152 ;  /* 0x00007610b6987816 */ /* 0x000fce0000000098 */
.L_x_1156:
        /* <DEDUP_REMOVED lines=15> */
.L_x_1163:
[----:B------:R-:W-:Y:S05]  /*b410*/  BSYNC.RECONVERGENT B1 ;  /* 0x0000000000017941 */ /* 0x000fea0003800200 */
.L_x_1162:
[----:B------:R-:W-:Y:S01]  /*b420*/  FADD.FTZ R133, R133, R182 ;  /* 0x000000b685857221 */ /* 0x000fe20000010000 */
[----:B------:R-:W-:Y:S01]  /*b430*/  BSSY.RECONVERGENT B1, `(.L_x_1164) ;  /* 0x000000c000017945 */ /* 0x000fe20003800200 */
[----:B------:R-:W-:-:S03]  /*b440*/  HFMA2 R182, -RZ, RZ, 0, 0 ;  /* 0x00000000ffb67431 */ /* 0x000fc600000001ff */
        /* <DEDUP_REMOVED lines=10> */
.L_x_1165:
[----:B------:R-:W-:Y:S05]  /*b4f0*/  BSYNC.RECONVERGENT B1 ;  /* 0x0000000000017941 */ /* 0x000fea0003800200 */
.L_x_1164:
[----:B------:R-:W-:-:S04]  /*b500*/  F2FP.BF16.F32.PACK_AB R182, RZ, R182 ;  /* 0x000000b6ffb6723e */ /* 0x000fc800000010ff */
[----:B------:R-:W-:-:S07]  /*b510*/  PRMT R152, R152, 0x5410, R182 ;  /* 0x0000541098987816 */ /* 0x000fce00000000b6 */
.L_x_1161:
        /* <DEDUP_REMOVED lines=14> */
.L_x_1168:
[----:B------:R-:W-:Y:S05]  /*b600*/  BSYNC.RECONVERGENT B1 ;  /* 0x0000000000017941 */ /* 0x000fea0003800200 */
.L_x_1167:
[----:B------:R-:W-:Y:S01]  /*b610*/  BSSY.RECONVERGENT B1, `(.L_x_1169) ;  /* 0x000000d000017945 */ /* 0x000fe20003800200 */
[----:B------:R-:W-:Y:S01]  /*b620*/  FADD.FTZ R134, R134, R183 ;  /* 0x000000b786867221 */ /* 0x000fe20000010000 */
[----:B------:R-:W-:Y:S02]  /*b630*/  IMAD.MOV.U32 R182, RZ, RZ, RZ ;  /* 0x000000ffffb67224 */ /* 0x000fe400078e00ff */
        /* <DEDUP_REMOVED lines=10> */
.L_x_1170:
[----:B------:R-:W-:Y:S05]  /*b6e0*/  BSYNC.RECONVERGENT B1 ;  /* 0x0000000000017941 */ /* 0x000fea0003800200 */
.L_x_1169:
[----:B------:R-:W-:-:S04]  /*b6f0*/  F2FP.BF16.F32.PACK_AB R182, RZ, R182 ;  /* 0x000000b6ffb6723e */ /* 0x000fc800000010ff */
[----:B------:R-:W-:-:S07]  /*b700*/  PRMT R153, R182, 0x7610, R153 ;  /* 0x00007610b6997816 */ /* 0x000fce0000000099 */
.L_x_1166:
[----:B------:R-:W-:Y:S05]  /*b710*/  BRA.U !UP3, `(.L_x_1171) ;  /* 0x000000010b7c7547 */ /* 0x000fea000b800000 */
[----:B-----5:R-:W-:Y:S01]  /*b720*/  LOP3.LUT P0, RZ, R190, 0xff000000, RZ, 0xc0, !PT ;  /* 0xff000000beff7812 */ /* 0x020fe2000780c0ff */
[----:B------:R-:W-:Y:S01]  /*b730*/  BSSY.RECONVERGENT B1, `(.L_x_1172) ;  /* 0x000000d000017945 */ /* 0x000fe20003800200 */
[----:B01----:R-:W-:-:S11]  /*b740*/  HFMA2 R182, -RZ, RZ, 0, 0 ;  /* 0x00000000ffb67431 */ /* 0x003fd600000001ff */
        /* <DEDUP_REMOVED lines=11> */
.L_x_1173:
[----:B------:R-:W-:Y:S05]  /*b800*/  BSYNC.RECONVERGENT B1 ;  /* 0x0000000000017941 */ /* 0x000fea0003800200 */
.L_x_1172:
        /* <DEDUP_REMOVED lines=13> */
.L_x_1175:
[----:B------:R-:W-:Y:S05]  /*b8e0*/  BSYNC.RECONVERGENT B1 ;  /* 0x0000000000017941 */ /* 0x000fea0003800200 */
.L_x_1174:
[----:B------:R-:W-:-:S04]  /*b8f0*/  F2FP.BF16.F32.PACK_AB R182, RZ, R182 ;  /* 0x000000b6ffb6723e */ /* 0x000fc800000010ff */
[----:B------:R-:W-:-:S07]  /*b900*/  PRMT R153, R153, 0x5410, R182 ;  /* 0x0000541099997816 */ /* 0x000fce00000000b6 */
.L_x_1171:
        /* <DEDUP_REMOVED lines=14> */
.L_x_1178:
[----:B------:R-:W-:Y:S05]  /*b9f0*/  BSYNC.RECONVERGENT B1 ;  /* 0x0000000000017941 */ /* 0x000fea0003800200 */
.L_x_1177:
        /* <DEDUP_REMOVED lines=13> */
.L_x_1180:
[----:B------:R-:W-:Y:S05]  /*bad0*/  BSYNC.RECONVERGENT B1 ;  /* 0x0000000000017941 */ /* 0x000fea0003800200 */
.L_x_1179:
[----:B------:R-:W-:-:S04]  /*bae0*/  F2FP.BF16.F32.PACK_AB R182, RZ, R182 ;  /* 0x000000b6ffb6723e */ /* 0x000fc800000010ff */
[----:B------:R-:W-:-:S07]  /*baf0*/  PRMT R154, R182, 0x7610, R154 ;  /* 0x00007610b69a7816 */ /* 0x000fce000000009a */
.L_x_1176:
        /* <DEDUP_REMOVED lines=15> */
.L_x_1183:
[----:B------:R-:W-:Y:S05]  /*bbf0*/  BSYNC.RECONVERGENT B1 ;  /* 0x0000000000017941 */ /* 0x000fea0003800200 */
.L_x_1182:
        /* <DEDUP_REMOVED lines=13> */
.L_x_1185:
[----:B------:R-:W-:Y:S05]  /*bcd0*/  BSYNC.RECONVERGENT B1 ;  /* 0x0000000000017941 */ /* 0x000fea0003800200 */
.L_x_1184:
[----:B------:R-:W-:-:S04]  /*bce0*/  F2FP.BF16.F32.PACK_AB R182, RZ, R182 ;  /* 0x000000b6ffb6723e */ /* 0x000fc800000010ff */
[----:B------:R-:W-:-:S07]  /*bcf0*/  PRMT R154, R154, 0x5410, R182 ;  /* 0x000054109a9a7816 */ /* 0x000fce00000000b6 */
.L_x_1181:
        /* <DEDUP_REMOVED lines=14> */
.L_x_1188:
[----:B------:R-:W-:Y:S05]  /*bde0*/  BSYNC.RECONVERGENT B1 ;  /* 0x0000000000017941 */ /* 0x000fea0003800200 */
.L_x_1187:
        /* <DEDUP_REMOVED lines=13> */
.L_x_1190:
[----:B------:R-:W-:Y:S05]  /*bec0*/  BSYNC.RECONVERGENT B1 ;  /* 0x0000000000017941 */ /* 0x000fea0003800200 */
.L_x_1189:
[----:B------:R-:W-:-:S04]  /*bed0*/  F2FP.BF16.F32.PACK_AB R182, RZ, R182 ;  /* 0x000000b6ffb6723e */ /* 0x000fc800000010ff */
[----:B------:R-:W-:-:S07]  /*bee0*/  PRMT R155, R182, 0x7610, R155 ;  /* 0x00007610b69b7816 */ /* 0x000fce000000009b */
.L_x_1186:
[----:B------:R-:W-:Y:S05]  /*bef0*/  BRA.U !UP3, `(.L_x_1140) ;  /* 0x000000010b807547 */ /* 0x000fea000b800000 */
[----:B-----5:R-:W-:Y:S01]  /*bf00*/  ISETP.GE.U32.AND P0, PT, R190, RZ, PT ;  /* 0x000000ffbe00720c */ /* 0x020fe20003f06070 */
[----:B------:R-:W-:Y:S01]  /*bf10*/  BSSY.RECONVERGENT B1, `(.L_x_1191) ;  /* 0x000000e000017945 */ /* 0x000fe20003800200 */
[----:B01----:R-:W-:Y:S02]  /*bf20*/  MOV R182, RZ ;  /* 0x000000ff00b67202 */ /* 0x003fe40000000f00 */
        /* <DEDUP_REMOVED lines=12> */
.L_x_1192:
[----:B------:R-:W-:Y:S05]  /*bff0*/  BSYNC.RECONVERGENT B1 ;  /* 0x0000000000017941 */ /* 0x000fea0003800200 */
.L_x_1191:
[----:B------:R-:W-:Y:S01]  /*c000*/  FADD.FTZ R139, R139, R182 ;  /* 0x000000b68b8b7221 */ /* 0x000fe20000010000 */
[----:B------:R-:W-:Y:S01]  /*c010*/  BSSY.RECONVERGENT B1, `(.L_x_1193) ;  /* 0x000000c000017945 */ /* 0x000fe20003800200 */
[----:B------:R-:W-:-:S03]  /*c020*/  HFMA2 R182, -RZ, RZ, 0, 0 ;  /* 0x00000000ffb67431 */ /* 0x000fc600000001ff */
        /* <DEDUP_REMOVED lines=10> */
.L_x_1194:
[----:B------:R-:W-:Y:S05]  /*c0d0*/  BSYNC.RECONVERGENT B1 ;  /* 0x0000000000017941 */ /* 0x000fea0003800200 */
.L_x_1193:
[----:B------:R-:W-:-:S04]  /*c0e0*/  F2FP.BF16.F32.PACK_AB R182, RZ, R182 ;  /* 0x000000b6ffb6723e */ /* 0x000fc800000010ff */
[----:B------:R-:W-:-:S07]  /*c0f0*/  PRMT R155, R155, 0x5410, R182 ;  /* 0x000054109b9b7816 */ /* 0x000fce00000000b6 */
.L_x_1140:
[----:B01----:R-:W0:Y:S01]  /*c100*/  @P5 LDC.64 R182, c[0x0][0x478] ;  /* 0x00011e00ffb65b82 */ /* 0x003e220000000a00 */
[----:B------:R-:W1:Y:S01]  /*c110*/  @UP3 LDCU.64 UR4, c[0x0][0x468] ;  /* 0x00008d00ff0437ac */ /* 0x000e620008000a00 */
[----:B------:R-:W-:Y:S02]  /*c120*/  PLOP3.LUT P0, PT, PT, PT, UP3, 0x80, 0x8 ;  /* 0x000000000008781c */ /* 0x000fe40003f0f038 */
[----:B------:R-:W-:Y:S01]  /*c130*/  MOV R185, 0x10 ;  /* 0x0000001000b97802 */ /* 0x000fe20000000f00 */
[----:B0-----:R-:W-:-:S04]  /*c140*/  @P5 IMAD.WIDE.U32 R182, R181, 0x10, R182 ;  /* 0x00000010b5b65825 */ /* 0x001fc800078e00b6 */
[----:B------:R-:W-:Y:S01]  /*c150*/  VIADD R181, R181, 0x80 ;  /* 0x00000080b5b57836 */ /* 0x000fe20000000000 */
[----:B------:R1:W-:Y:S01]  /*c160*/  @P5 STG.E.128 desc[UR10][R182.64], R156 ;  /* 0x0000009cb6005986 */ /* 0x0003e2000c101d0a */
[----:B------:R-:W-:-:S04]  /*c170*/  PLOP3.LUT P5, PT, PT, PT, UP3, 0x80, 0x8 ;  /* 0x000000000008781c */ /* 0x000fc80003faf038 */
[C---:B-1----:R-:W-:Y:S01]  /*c180*/  @P0 IMAD.WIDE.U32 R182, R180.reuse, R185, UR4 ;  /* 0x00000004b4b60e25 */ /* 0x042fe2000f8e00b9 */
[----:B------:R-:W-:-:S08]  /*c190*/  IADD3 R180, PT, PT, R180, 0x80, RZ ;  /* 0x00000080b4b47810 */ /* 0x000fd00007ffe0ff */
[----:B------:R2:W-:Y:S02]  /*c1a0*/  @P5 STG.E.128 desc[UR10][R182.64], R152 ;  /* 0x00000098b6005986 */ /* 0x0005e4000c101d0a */
.L_x_1129:
[----:B------:R-:W-:Y:S05]  /*c1b0*/  BSYNC.RECONVERGENT B0 ;  /* 0x0000000000007941 */ /* 0x000fea0003800200 */
.L_x_1128:
[----:B------:R-:W-:Y:S04]  /*c1c0*/  BSSY.RECONVERGENT B0, `(.L_x_1195) ;  /* 0x00002f0000007945 */ /* 0x000fe80003800200 */
[----:B------:R-:W-:Y:S05]  /*c1d0*/  @!P4 BRA `(.L_x_1196) ;  /* 0x0000002c00b8c947 */ /* 0x000fea0003800000 */
[----:B------:R-:W-:-:S04]  /*c1e0*/  UISETP.NE.U32.AND UP0, UPT, UR22, URZ, UPT ;  /* 0x000000ff1600728c */ /* 0x000fc8000bf05070 */
[----:B------:R-:W-:Y:S01]  /*c1f0*/  UISETP.NE.AND.EX UP0, UPT, UR23, URZ, UPT, UP0 ;  /* 0x000000ff1700728c */ /* 0x000fe2000bf05300 */
[----:B------:R-:W-:Y:S10]  /*c200*/  BRA.U !UP3, `(.L_x_1197) ;  /* 0x000000010b0c7547 */ /* 0x000ff4000b800000 */
[----:B-----5:R-:W3:Y:S02]  /*c210*/  LDC.64 R164, c[0x0][0x390] ;  /* 0x0000e400ffa47b82 */ /* 0x020ee40000000a00 */
[----:B---3--:R-:W-:-:S06]  /*c220*/  IMAD.WIDE.U32 R164, R180, 0x10, R164 ;  /* 0x00000010b4a47825 */ /* 0x008fcc00078e00a4 */
[----:B------:R-:W5:Y:S02]  /*c230*/  LDG.E.128 R164, desc[UR10][R164.64] ;  /* 0x0000000aa4a47981 */ /* 0x000f64000c1e1d00 */
.L_x_1197:
        /* <DEDUP_REMOVED lines=8> */
[----:B------:R-:W-:Y:S02]  /*c2c0*/  SHF.L.U32 R159, R159, 0x10, RZ ;  /* 0x000000109f9f7819 */ /* 0x000fe400000006ff */
[----:B------:R-:W-:Y:S02]  /*c2d0*/  PRMT R157, R177, 0x7632, R157 ;  /* 0x00007632b19d7816 */ /* 0x000fe4000000009d */
[----:B------:R-:W-:-:S02]  /*c2e0*/  SHF.L.U32 R158, R178, 0x10, RZ ;  /* 0x00000010b29e7819 */ /* 0x000fc400000006ff */
[----:B------:R-:W-:Y:S01]  /*c2f0*/  SHF.L.U32 R157, R157, 0x10, RZ ;  /* 0x000000109d9d7819 */ /* 0x000fe200000006ff */
[--C-:B------:R-:W-:Y:S01]  /*c300*/  @P0 FFMA.FTZ R156, R18, UR6, R184.reuse ;  /* 0x00000006129c0c23 */ /* 0x100fe200080100b8 */
[--C-:B012---:R-:W-:Y:S01]  /*c310*/  @P0 FFMA.FTZ R183, R201, UR6, R184.reuse ;  /* 0x00000006c9b70c23 */ /* 0x107fe200080100b8 */
[----:B------:R-:W-:Y:S02]  /*c320*/  @P0 FFMA.FTZ R185, R19, UR6, R184 ;  /* 0x0000000613b90c23 */ /* 0x000fe400080100b8 */
[----:B------:R-:W-:Y:S01]  /*c330*/  @P0 FADD.FTZ R156, R221, -R156 ;  /* 0x8000009cdd9c0221 */ /* 0x000fe20000010000 */
[----:B------:R-:W-:-:S03]  /*c340*/  @P0 FADD.FTZ R183, R202, -R183 ;  /* 0x800000b7cab70221 */ /* 0x000fc60000010000 */
[----:B------:R-:W-:Y:S01]  /*c350*/  @P0 FFMA.FTZ R159, R156, UR31, R159 ;  /* 0x0000001f9c9f0c23 */ /* 0x000fe2000801009f */
[----:B------:R-:W-:Y:S01]  /*c360*/  @P0 FFMA.FTZ R186, R183, UR31, R186 ;  /* 0x0000001fb7ba0c23 */ /* 0x000fe200080100ba */
[----:B------:R-:W-:Y:S01]  /*c370*/  @P0 FADD.FTZ R156, R220, -R185 ;  /* 0x800000b9dc9c0221 */ /* 0x000fe20000010000 */
[----:B------:R-:W-:-:S03]  /*c380*/  @P0 FFMA.FTZ R183, R209, UR6, R184 ;  /* 0x00000006d1b70c23 */ /* 0x000fc600080100b8 */
[----:B------:R-:W-:Y:S01]  /*c390*/  @P0 FFMA.FTZ R157, R156, UR31, R157 ;  /* 0x0000001f9c9d0c23 */ /* 0x000fe2000801009d */
[----:B------:R-:W-:Y:S01]  /*c3a0*/  @P0 FADD.FTZ R183, R210, -R183 ;  /* 0x800000b7d2b70221 */ /* 0x000fe20000010000 */
[----:B------:R-:W-:-:S03]  /*c3b0*/  @P0 FFMA.FTZ R156, R196, UR6, R184 ;  /* 0x00000006c49c0c23 */ /* 0x000fc600080100b8 */
[----:B------:R-:W-:Y:S01]  /*c3c0*/  @P0 FFMA.FTZ R158, R183, UR31, R158 ;  /* 0x0000001fb79e0c23 */ /* 0x000fe2000801009e */
[----:B------:R-:W-:Y:S01]  /*c3d0*/  @P0 FADD.FTZ R183, R215, -R156 ;  /* 0x8000009cd7b70221 */ /* 0x000fe20000010000 */
        /* <DEDUP_REMOVED lines=14> */
.L_x_1200:
[----:B------:R-:W-:Y:S05]  /*c4c0*/  BRA.U !UP3, `(.L_x_1201) ;  /* 0x000000010b387547 */ /* 0x000fea000b800000 */
[----:B------:R-:W-:Y:S01]  /*c4d0*/  LOP3.LUT P6, RZ, R188, 0xff00, RZ, 0xc0, !PT ;  /* 0x0000ff00bcff7812 */ /* 0x000fe200078cc0ff */
[----:B------:R-:W-:Y:S01]  /*c4e0*/  FMUL.FTZ R182, R159, UR21 ;  /* 0x000000159fb67c20 */ /* 0x000fe20008410000 */
[----:B------:R-:W-:Y:S02]  /*c4f0*/  PRMT R185, R56, 0x7632, R185 ;  /* 0x0000763238b97816 */ /* 0x000fe400000000b9 */
[----:B------:R-:W-:Y:S01]  /*c500*/  MOV R226, RZ ;  /* 0x000000ff00e27202 */ /* 0x000fe20000000f00 */
[----:B------:R-:W-:-:S08]  /*c510*/  FMUL.FTZ R182, R182, UR20 ;  /* 0x00000014b6b67c20 */ /* 0x000fd00008410000 */
[----:B------:R-:W-:Y:S02]  /*c520*/  @P6 PRMT R183, R164, 0x7632, R183 ;  /* 0x00007632a4b76816 */ /* 0x000fe400000000b7 */
[----:B------:R-:W-:Y:S02]  /*c530*/  @P6 SHF.L.U32 R185, R185, 0x10, RZ ;  /* 0x00000010b9b96819 */ /* 0x000fe400000006ff */
[----:B------:R-:W-:-:S05]  /*c540*/  @P6 SHF.L.U32 R183, R183, 0x10, RZ ;  /* 0x00000010b7b76819 */ /* 0x000fca00000006ff */
[C---:B------:R-:W-:Y:S01]  /*c550*/  @P6 FMUL.FTZ R226, R182.reuse, R183 ;  /* 0x000000b7b6e26220 */ /* 0x040fe20000410000 */
[----:B------:R-:W-:Y:S02]  /*c560*/  HFMA2 R183, -RZ, RZ, 0, 0 ;  /* 0x00000000ffb77431 */ /* 0x000fe400000001ff */
[----:B------:R-:W-:Y:S01]  /*c570*/  @P6 FMUL.FTZ R183, R182, R185 ;  /* 0x000000b9b6b76220 */ /* 0x000fe20000410000 */
[----:B------:R-:W-:-:S04]  /*c580*/  FADD.FTZ R141, R141, R226 ;  /* 0x000000e28d8d7221 */ /* 0x000fc80000010000 */
[----:B------:R-:W-:-:S04]  /*c590*/  F2FP.BF16.F32.PACK_AB R183, RZ, R183 ;  /* 0x000000b7ffb7723e */ /* 0x000fc800000010ff */
[----:B------:R-:W-:-:S07]  /*c5a0*/  PRMT R152, R152, 0x5410, R183 ;  /* 0x0000541098987816 */ /* 0x000fce00000000b7 */
.L_x_1201:
        /* <DEDUP_REMOVED lines=12> */
.L_x_1202:
        /* <DEDUP_REMOVED lines=15> */
.L_x_1203:
        /* <DEDUP_REMOVED lines=12> */
.L_x_1204:
        /* <DEDUP_REMOVED lines=20> */
[--C-:B------:R-:W-:Y:S01]  /*c960*/  FADD.FTZ R145, R145, R226.reuse ;  /* 0x000000e291917221 */ /* 0x100fe20000010000 */
[----:B------:R-:W-:-:S05]  /*c970*/  PRMT R226, R58, 0x7632, R226 ;  /* 0x000076323ae27816 */ /* 0x000fca00000000e2 */
[----:B------:R-:W-:-:S04]  /*c980*/  @P6 IMAD.U32 R226, R226, 0x10000, RZ ;  /* 0x00010000e2e26824 */ /* 0x000fc800078e00ff */
[----:B------:R-:W-:-:S05]  /*c990*/  @P6 FMUL.FTZ R185, R183, R226 ;  /* 0x000000e2b7b96220 */ /* 0x000fca0000410000 */
[----:B------:R-:W-:-:S04]  /*c9a0*/  F2FP.BF16.F32.PACK_AB R185, RZ, R185 ;  /* 0x000000b9ffb9723e */ /* 0x000fc800000010ff */
[----:B------:R-:W-:-:S07]  /*c9b0*/  PRMT R154, R154, 0x5410, R185 ;  /* 0x000054109a9a7816 */ /* 0x000fce00000000b9 */
.L_x_1205:
[----:B------:R-:W-:Y:S01]  /*c9c0*/  @P0 FFMA.FTZ R183, R211, UR6, R184 ;  /* 0x00000006d3b70c23 */ /* 0x000fe200080100b8 */
[----:B------:R-:W-:Y:S02]  /*c9d0*/  F2FP.BF16.F32.PACK_AB R156, R159, R156 ;  /* 0x0000009c9f9c723e */ /* 0x000fe400000010ff */
[----:B------:R-:W-:Y:S01]  /*c9e0*/  SHF.L.U32 R159, R179, 0x10, RZ ;  /* 0x00000010b39f7819 */ /* 0x000fe200000006ff */
[----:B------:R-:W-:Y:S01]  /*c9f0*/  @P0 FADD.FTZ R184, R212, -R183 ;  /* 0x800000b7d4b80221 */ /* 0x000fe20000010000 */
[----:B------:R-:W-:-:S03]  /*ca00*/  F2FP.BF16.F32.PACK_AB R157, R157, R186 ;  /* 0x000000ba9d9d723e */ /* 0x000fc600000010ff */
[----:B------:R-:W-:Y:S01]  /*ca10*/  @P0 FFMA.FTZ R159, R184, UR31, R159 ;  /* 0x0000001fb89f0c23 */ /* 0x000fe2000801009f */
[----:B------:R-:W-:Y:S06]  /*ca20*/  BRA.U !UP3, `(.L_x_1206) ;  /* 0x000000010b307547 */ /* 0x000fec000b800000 */
[----:B------:R-:W-:Y:S01]  /*ca30*/  LOP3.LUT P0, RZ, R189, 0xff0000, RZ, 0xc0, !PT ;  /* 0x00ff0000bdff7812 */ /* 0x000fe2000780c0ff */
[----:B------:R-:W-:Y:S01]  /*ca40*/  FMUL.FTZ R183, R159, UR21 ;  /* 0x000000159fb77c20 */ /* 0x000fe20008410000 */
[----:B------:R-:W-:-:S03]  /*ca50*/  HFMA2 R184, -RZ, RZ, 0, 0 ;  /* 0x00000000ffb87431 */ /* 0x000fc600000001ff */
[----:B------:R-:W-:Y:S01]  /*ca60*/  FMUL.FTZ R186, R183, UR20 ;  /* 0x00000014b7ba7c20 */ /* 0x000fe20008410000 */
[----:B------:R-:W-:-:S07]  /*ca70*/  MOV R183, RZ ;  /* 0x000000ff00b77202 */ /* 0x000fce0000000f00 */
[----:B------:R-:W-:-:S05]  /*ca80*/  @P0 SHF.L.U32 R185, R167, 0x10, RZ ;  /* 0x00000010a7b90819 */ /* 0x000fca00000006ff */
[----:B------:R-:W-:Y:S01]  /*ca90*/  @P0 FMUL.FTZ R183, R185, R186 ;  /* 0x000000bab9b70220 */ /* 0x000fe20000410000 */
[----:B------:R-:W-:-:S03]  /*caa0*/  @P0 SHF.L.U32 R185, R59, 0x10, RZ ;  /* 0x000000103bb90819 */ /* 0x000fc600000006ff */
[----:B------:R-:W-:Y:S02]  /*cab0*/  FADD.FTZ R146, R146, R183 ;  /* 0x000000b792927221 */ /* 0x000fe40000010000 */
[----:B------:R-:W-:-:S05]  /*cac0*/  @P0 FMUL.FTZ R184, R186, R185 ;  /* 0x000000b9bab80220 */ /* 0x000fca0000410000 */
[----:B------:R-:W-:-:S04]  /*cad0*/  F2FP.BF16.F32.PACK_AB R184, RZ, R184 ;  /* 0x000000b8ffb8723e */ /* 0x000fc800000010ff */
[----:B------:R-:W-:-:S07]  /*cae0*/  PRMT R155, R184, 0x7610, R155 ;  /* 0x00007610b89b7816 */ /* 0x000fce000000009b */
.L_x_1206:
[----:B------:R-:W-:Y:S01]  /*caf0*/  F2FP.BF16.F32.PACK_AB R159, R182, R159 ;  /* 0x0000009fb69f723e */ /* 0x000fe200000010ff */
[----:B------:R-:W-:Y:S06]  /*cb00*/  BRA.U !UP3, `(.L_x_1207) ;  /* 0x000000250b487547 */ /* 0x000fec000b800000 */
[----:B------:R-:W-:Y:S01]  /*cb10*/  ISETP.GE.U32.AND P0, PT, R188, RZ, PT ;  /* 0x000000ffbc00720c */ /* 0x000fe20003f06070 */
[----:B------:R-:W-:Y:S01]  /*cb20*/  FMUL.FTZ R182, R182, UR21 ;  /* 0x00000015b6b67c20 */ /* 0x000fe20008410000 */
[----:B------:R-:W-:Y:S02]  /*cb30*/  PRMT R183, R59, 0x7632, R183 ;  /* 0x000076323bb77816 */ /* 0x000fe400000000b7 */
[----:B------:R-:W-:Y:S01]  /*cb40*/  ISETP.GE.U32.AND.EX P0, PT, R189, 0x1000000, PT, P0 ;  /* 0x01000000bd00780c */ /* 0x000fe20003f06100 */
[----:B------:R-:W-:Y:S01]  /*cb50*/  FMUL.FTZ R185, R182, UR20 ;  /* 0x00000014b6b97c20 */ /* 0x000fe20008410000 */
[----:B------:R-:W-:-:S11]  /*cb60*/  MOV R184, RZ ;  /* 0x000000ff00b87202 */ /* 0x000fd60000000f00 */
[----:B------:R-:W-:-:S05]  /*cb70*/  @P0 SHF.L.U32 R182, R183, 0x10, RZ ;  /* 0x00000010b7b60819 */ /* 0x000fca00000006ff */
[----:B------:R-:W-:Y:S01]  /*cb80*/  @P0 FMUL.FTZ R184, R185, R182 ;  /* 0x000000b6b9b80220 */ /* 0x000fe20000410000 */
[----:B------:R-:W-:-:S04]  /*cb90*/  @P0 PRMT R182, R167, 0x7632, R182 ;  /* 0x00007632a7b60816 */ /* 0x000fc800000000b6 */
[----:B------:R-:W-:Y:S01]  /*cba0*/  @P0 SHF.L.U32 R183, R182, 0x10, RZ ;  /* 0x00000010b6b70819 */ /* 0x000fe200000006ff */
[----:B------:R-:W-:Y:S01]  /*cbb0*/  HFMA2 R182, -RZ, RZ, 0, 0 ;  /* 0x00000000ffb67431 */ /* 0x000fe200000001ff */
[----:B------:R-:W-:-:S03]  /*cbc0*/  F2FP.BF16.F32.PACK_AB R184, RZ, R184 ;  /* 0x000000b8ffb8723e */ /* 0x000fc600000010ff */
[----:B------:R-:W-:Y:S01]  /*cbd0*/  @P0 FMUL.FTZ R182, R185, R183 ;  /* 0x000000b7b9b60220 */ /* 0x000fe20000410000 */
[----:B------:R-:W-:-:S03]  /*cbe0*/  PRMT R155, R155, 0x5410, R184 ;  /* 0x000054109b9b7816 */ /* 0x000fc600000000b8 */
[----:B------:R-:W-:Y:S01]  /*cbf0*/  FADD.FTZ R147, R147, R182 ;  /* 0x000000b693937221 */ /* 0x000fe20000010000 */
[----:B------:R-:W-:Y:S06]  /*cc00*/  BRA `(.L_x_1207) ;  /* 0x0000002400087947 */ /* 0x000fec0003800000 */
.L_x_1199:
[----:B------:R-:W-:Y:S01]  /*cc10*/  ISETP.LT.AND P6, PT, RZ, UR32, PT ;  /* 0x00000020ff007c0c */ /* 0x000fe2000bfc1270 */
[----:B------:R-:W-:-:S12]  /*cc20*/  BRA.U !UP3, `(.L_x_1208) ;  /* 0x000000010b407547 */ /* 0x000fd8000b800000 */
[----:B012---:R-:W-:Y:S01]  /*cc30*/  @P6 FFMA.FTZ R182, R196, UR6, R184 ;  /* 0x00000006c4b66c23 */ /* 0x007fe200080100b8 */
        /* <DEDUP_REMOVED lines=15> */
.L_x_1208:
[----:B------:R-:W-:Y:S05]  /*cd30*/  BRA.U !UP3, `(.L_x_1209) ;  /* 0x000000010b4c7547 */ /* 0x000fea000b800000 */
[----:B-----5:R-:W-:Y:S01]  /*cd40*/  LOP3.LUT P0, RZ, R188, 0xff00, RZ, 0xc0, !PT ;  /* 0x0000ff00bcff7812 */ /* 0x020fe2000780c0ff */
[----:B------:R-:W-:Y:S01]  /*cd50*/  @P6 FFMA.FTZ R186, R18, UR6, R184 ;  /* 0x0000000612ba6c23 */ /* 0x000fe200080100b8 */
[----:B012---:R-:W-:Y:S02]  /*cd60*/  PRMT R182, R176, 0x7632, R182 ;  /* 0x00007632b0b67816 */ /* 0x007fe400000000b6 */
[----:B------:R-:W-:Y:S01]  /*cd70*/  PRMT R185, R56, 0x7632, R185 ;  /* 0x0000763238b97816 */ /* 0x000fe200000000b9 */
        /* <DEDUP_REMOVED lines=15> */
.L_x_1209:
[----:B------:R-:W-:Y:S05]  /*ce70*/  BRA.U !UP3, `(.L_x_1210) ;  /* 0x000000010b407547 */ /* 0x000fea000b800000 */
[----:B012---:R-:W-:Y:S01]  /*ce80*/  @P6 FFMA.FTZ R183, R201, UR6, R184 ;  /* 0x00000006c9b76c23 */ /* 0x007fe200080100b8 */
        /* <DEDUP_REMOVED lines=10> */
[----:B------:R-:W-:Y:S02]  /*cf30*/  IMAD.MOV.U32 R182, RZ, RZ, RZ ;  /* 0x000000ffffb67224 */ /* 0x000fe400078e00ff */
[----:B------:R-:W-:Y:S01]  /*cf40*/  @P0 FMUL.FTZ R182, R186, R185 ;  /* 0x000000b9bab60220 */ /* 0x000fe20000410000 */
[----:B------:R-:W-:-:S04]  /*cf50*/  FADD.FTZ R142, R142, R183 ;  /* 0x000000b78e8e7221 */ /* 0x000fc80000010000 */
[----:B------:R-:W-:-:S04]  /*cf60*/  F2FP.BF16.F32.PACK_AB R182, RZ, R182 ;  /* 0x000000b6ffb6723e */ /* 0x000fc800000010ff */
[----:B------:R-:W-:-:S07]  /*cf70*/  PRMT R153, R182, 0x7610, R153 ;  /* 0x00007610b6997816 */ /* 0x000fce0000000099 */
.L_x_1210:
[----:B------:R-:W-:Y:S05]  /*cf80*/  BRA.U !UP3, `(.L_x_1211) ;  /* 0x000000010b4c7547 */ /* 0x000fea000b800000 */
[----:B-----5:R-:W-:Y:S01]  /*cf90*/  LOP3.LUT P0, RZ, R188, 0xff000000, RZ, 0xc0, !PT ;  /* 0xff000000bcff7812 */ /* 0x020fe2000780c0ff */
[----:B012---:R-:W-:Y:S01]  /*cfa0*/  @P6 FFMA.FTZ R183, R19, UR6, R184 ;  /* 0x0000000613b76c23 */ /* 0x007fe200080100b8 */
[----:B------:R-:W-:Y:S02]  /*cfb0*/  PRMT R182, R177, 0x7632, R182 ;  /* 0x00007632b1b67816 */ /* 0x000fe400000000b6 */
        /* <DEDUP_REMOVED lines=16> */
.L_x_1211:
[----:B------:R-:W-:Y:S05]  /*d0c0*/  BRA.U !UP3, `(.L_x_1212) ;  /* 0x000000010b407547 */ /* 0x000fea000b800000 */
[----:B012---:R-:W-:Y:S01]  /*d0d0*/  @P6 FFMA.FTZ R183, R209, UR6, R184 ;  /* 0x00000006d1b76c23 */ /* 0x007fe200080100b8 */
        /* <DEDUP_REMOVED lines=15> */
.L_x_1212:
[----:B------:R-:W-:Y:S05]  /*d1d0*/  BRA.U !UP3, `(.L_x_1213) ;  /* 0x000000010b4c7547 */ /* 0x000fea000b800000 */
[----:B-----5:R-:W-:Y:S01]  /*d1e0*/  LOP3.LUT P0, RZ, R189, 0xff00, RZ, 0xc0, !PT ;  /* 0x0000ff00bdff7812 */ /* 0x020fe2000780c0ff */
[----:B------:R-:W-:Y:S01]  /*d1f0*/  @P6 FFMA.FTZ R186, R20, UR6, R184 ;  /* 0x0000000614ba6c23 */ /* 0x000fe200080100b8 */
[----:B012---:R-:W-:Y:S02]  /*d200*/  PRMT R182, R178, 0x7632, R182 ;  /* 0x00007632b2b67816 */ /* 0x007fe400000000b6 */
[----:B------:R-:W-:Y:S01]  /*d210*/  PRMT R185, R58, 0x7632, R185 ;  /* 0x000076323ab97816 */ /* 0x000fe200000000b9 */
[----:B------:R-:W-:Y:S02]  /*d220*/  @P6 FADD.FTZ R183, R219, -R186 ;  /* 0x800000badbb76221 */ /* 0x000fe40000010000 */
[----:B------:R-:W-:-:S04]  /*d230*/  IMAD.U32 R182, R182, 0x10000, RZ ;  /* 0x00010000b6b67824 */ /* 0x000fc800078e00ff */
        /* <DEDUP_REMOVED lines=13> */
.L_x_1213:
        /* <DEDUP_REMOVED lines=17> */
.L_x_1214:
[----:B------:R-:W-:Y:S05]  /*d420*/  BRA.U !UP3, `(.L_x_1207) ;  /* 0x0000001d0b007547 */ /* 0x000fea000b800000 */
[----:B-----5:R-:W-:Y:S01]  /*d430*/  ISETP.GE.U32.AND P0, PT, R188, RZ, PT ;  /* 0x000000ffbc00720c */ /* 0x020fe20003f06070 */
[----:B012---:R-:W-:Y:S01]  /*d440*/  @P6 FFMA.FTZ R183, R243, UR6, R184 ;  /* 0x00000006f3b76c23 */ /* 0x007fe200080100b8 */
[----:B------:R-:W-:Y:S01]  /*d450*/  PRMT R182, R179, 0x7632, R182 ;  /* 0x00007632b3b67816 */ /* 0x000fe200000000b6 */
[----:B------:R-:W-:Y:S01]  /*d460*/  IMAD.MOV.U32 R184, RZ, RZ, RZ ;  /* 0x000000ffffb87224 */ /* 0x000fe200078e00ff */
[----:B------:R-:W-:Y:S01]  /*d470*/  ISETP.GE.U32.AND.EX P0, PT, R189, 0x1000000, PT, P0 ;  /* 0x01000000bd00780c */ /* 0x000fe20003f06100 */
[----:B------:R-:W-:Y:S01]  /*d480*/  @P6 FADD.FTZ R183, R244, -R183 ;  /* 0x800000b7f4b76221 */ /* 0x000fe20000010000 */
[----:B------:R-:W-:-:S05]  /*d490*/  SHF.L.U32 R182, R182, 0x10, RZ ;  /* 0x00000010b6b67819 */ /* 0x000fca00000006ff */
[----:B------:R-:W-:Y:S01]  /*d4a0*/  @P6 FFMA.FTZ R182, R183, UR31, R182 ;  /* 0x0000001fb7b66c23 */ /* 0x000fe200080100b6 */
[----:B------:R-:W-:-:S03]  /*d4b0*/  PRMT R183, R59, 0x7632, R183 ;  /* 0x000076323bb77816 */ /* 0x000fc600000000b7 */
[----:B------:R-:W-:Y:S02]  /*d4c0*/  FMUL.FTZ R182, R182, UR21 ;  /* 0x00000015b6b67c20 */ /* 0x000fe40008410000 */
[----:B------:R-:W-:Y:S02]  /*d4d0*/  @P0 SHF.L.U32 R183, R183, 0x10, RZ ;  /* 0x00000010b7b70819 */ /* 0x000fe400000006ff */
[----:B------:R-:W-:Y:S01]  /*d4e0*/  FMUL.FTZ R186, R182, UR20 ;  /* 0x00000014b6ba7c20 */ /* 0x000fe20008410000 */
[----:B------:R-:W-:-:S03]  /*d4f0*/  @P0 PRMT R182, R167, 0x7632, R182 ;  /* 0x00007632a7b60816 */ /* 0x000fc600000000b6 */
[----:B------:R-:W-:Y:S01]  /*d500*/  @P0 FMUL.FTZ R184, R183, R186 ;  /* 0x000000bab7b80220 */ /* 0x000fe20000410000 */
[----:B------:R-:W-:Y:S02]  /*d510*/  @P0 SHF.L.U32 R183, R182, 0x10, RZ ;  /* 0x00000010b6b70819 */ /* 0x000fe400000006ff */
[----:B------:R-:W-:Y:S02]  /*d520*/  MOV R182, RZ ;  /* 0x000000ff00b67202 */ /* 0x000fe40000000f00 */
[----:B------:R-:W-:Y:S01]  /*d530*/  F2FP.BF16.F32.PACK_AB R184, RZ, R184 ;  /* 0x000000b8ffb8723e */ /* 0x000fe200000010ff */
[----:B------:R-:W-:-:S03]  /*d540*/  @P0 FMUL.FTZ R182, R186, R183 ;  /* 0x000000b7bab60220 */ /* 0x000fc60000410000 */
[----:B------:R-:W-:Y:S01]  /*d550*/  PRMT R155, R155, 0x5410, R184 ;  /* 0x000054109b9b7816 */ /* 0x000fe200000000b8 */
[----:B------:R-:W-:Y:S01]  /*d560*/  FADD.FTZ R147, R147, R182 ;  /* 0x000000b693937221 */ /* 0x000fe20000010000 */
[----:B------:R-:W-:Y:S06]  /*d570*/  BRA `(.L_x_1207) ;  /* 0x0000001800ac7947 */ /* 0x000fec0003800000 */
.L_x_1198:
        /* <DEDUP_REMOVED lines=11> */
[----:B------:R-:W3:Y:S01]  /*d630*/  @P6 LDC.64 R156, c[0x0][0x408] ;  /* 0x00010200ff9c6b82 */ /* 0x000ee20000000a00 */
[----:B012---:R-:W-:-:S07]  /*d640*/  @P6 SHF.L.U32 R183, R164, 0x10, RZ ;  /* 0x00000010a4b76819 */ /* 0x007fce00000006ff */
[----:B------:R-:W0:Y:S01]  /*d650*/  @P6 LDC.64 R158, c[0x0][0x408] ;  /* 0x00010200ff9e6b82 */ /* 0x000e220000000a00 */
[----:B---3--:R-:W-:-:S04]  /*d660*/  @P6 FMUL.FTZ R157, R157, R185 ;  /* 0x000000b99d9d6220 */ /* 0x008fc80000410000 */
        /* <DEDUP_REMOVED lines=11> */
.L_x_1216:
[----:B------:R-:W-:-:S04]  /*d720*/  FFMA.FTZ R156, R18, UR6, R184 ;  /* 0x00000006129c7c23 */ /* 0x000fc800080100b8 */
[----:B------:R-:W-:-:S04]  /*d730*/  FADD.FTZ R156, R221, -R156 ;  /* 0x8000009cdd9c7221 */ /* 0x000fc80000010000 */
[----:B------:R-:W-:-:S05]  /*d740*/  FMUL.FTZ R186, R156, UR31 ;  /* 0x0000001f9cba7c20 */ /* 0x000fca0008410000 */
[----:B------:R-:W-:Y:S01]  /*d750*/  FSEL R186, R186, RZ, P0 ;  /* 0x000000ffbaba7208 */ /* 0x000fe20000000000 */
[----:B------:R-:W-:Y:S06]  /*d760*/  BRA.U !UP3, `(.L_x_1217) ;  /* 0x000000010b487547 */ /* 0x000fec000b800000 */
[----:B-----5:R-:W-:-:S13]  /*d770*/  LOP3.LUT P6, RZ, R188, 0xff00, RZ, 0xc0, !PT ;  /* 0x0000ff00bcff7812 */ /* 0x020fda00078cc0ff */
[----:B------:R-:W3:Y:S08]  /*d780*/  @P6 LDC.64 R156, c[0x0][0x408] ;  /* 0x00010200ff9c6b82 */ /* 0x000ef00000000a00 */
[----:B------:R-:W4:Y:S01]  /*d790*/  @P6 LDC.64 R158, c[0x0][0x408] ;  /* 0x00010200ff9e6b82 */ /* 0x000f220000000a00 */
[----:B---3--:R-:W-:-:S04]  /*d7a0*/  @P6 FMUL.FTZ R157, R157, R186 ;  /* 0x000000ba9d9d6220 */ /* 0x008fc80000410000 */
[----:B012---:R-:W-:Y:S01]  /*d7b0*/  @P6 FMUL.FTZ R182, R157, R156 ;  /* 0x0000009c9db66220 */ /* 0x007fe20000410000 */
[----:B------:R-:W-:Y:S01]  /*d7c0*/  @P6 PRMT R156, R164, 0x7632, R156 ;  /* 0x00007632a49c6816 */ /* 0x000fe2000000009c */
[----:B----4-:R-:W-:-:S03]  /*d7d0*/  @P6 FMUL.FTZ R159, R159, R186 ;  /* 0x000000ba9f9f6220 */ /* 0x010fc60000410000 */
[----:B------:R-:W-:Y:S01]  /*d7e0*/  @P6 SHF.L.U32 R157, R156, 0x10, RZ ;  /* 0x000000109c9d6819 */ /* 0x000fe200000006ff */
[----:B------:R-:W-:Y:S02]  /*d7f0*/  HFMA2 R156, -RZ, RZ, 0, 0 ;  /* 0x00000000ff9c7431 */ /* 0x000fe400000001ff */
[----:B------:R-:W-:Y:S01]  /*d800*/  @P6 FMUL.FTZ R159, R159, R158 ;  /* 0x0000009e9f9f6220 */ /* 0x000fe20000410000 */
[----:B------:R-:W-:Y:S01]  /*d810*/  PRMT R158, R56, 0x7632, R158 ;  /* 0x00007632389e7816 */ /* 0x000fe2000000009e */
[----:B------:R-:W-:Y:S01]  /*d820*/  @P6 FMUL.FTZ R156, R157, R182 ;  /* 0x000000b69d9c6220 */ /* 0x000fe20000410000 */
[----:B------:R-:W-:Y:S02]  /*d830*/  MOV R157, RZ ;  /* 0x000000ff009d7202 */ /* 0x000fe40000000f00 */
[----:B------:R-:W-:Y:S01]  /*d840*/  @P6 SHF.L.U32 R158, R158, 0x10, RZ ;  /* 0x000000109e9e6819 */ /* 0x000fe200000006ff */
[----:B------:R-:W-:-:S04]  /*d850*/  FADD.FTZ R141, R141, R156 ;  /* 0x0000009c8d8d7221 */ /* 0x000fc80000010000 */
[----:B------:R-:W-:-:S05]  /*d860*/  @P6 FMUL.FTZ R157, R158, R159 ;  /* 0x0000009f9e9d6220 */ /* 0x000fca0000410000 */
[----:B------:R-:W-:-:S04]  /*d870*/  F2FP.BF16.F32.PACK_AB R157, RZ, R157 ;  /* 0x0000009dff9d723e */ /* 0x000fc800000010ff */
[----:B------:R-:W-:-:S07]  /*d880*/  PRMT R152, R152, 0x5410, R157 ;  /* 0x0000541098987816 */ /* 0x000fce000000009d */
.L_x_1217:
[----:B------:R-:W-:-:S04]  /*d890*/  FFMA.FTZ R157, R201, UR6, R184 ;  /* 0x00000006c99d7c23 */ /* 0x000fc800080100b8 */
[----:B------:R-:W-:-:S04]  /*d8a0*/  FADD.FTZ R157, R202, -R157 ;  /* 0x8000009dca9d7221 */ /* 0x000fc80000010000 */
[----:B012---:R-:W-:-:S05]  /*d8b0*/  FMUL.FTZ R182, R157, UR31 ;  /* 0x0000001f9db67c20 */ /* 0x007fca0008410000 */
[----:B------:R-:W-:Y:S01]  /*d8c0*/  FSEL R182, R182, RZ, P0 ;  /* 0x000000ffb6b67208 */ /* 0x000fe20000000000 */
[----:B------:R-:W-:Y:S06]  /*d8d0*/  BRA.U !UP3, `(.L_x_1218) ;  /* 0x000000010b407547 */ /* 0x000fec000b800000 */
[----:B-----5:R-:W-:-:S13]  /*d8e0*/  LOP3.LUT P6, RZ, R188, 0xff0000, RZ, 0xc0, !PT ;  /* 0x00ff0000bcff7812 */ /* 0x020fda00078cc0ff */
[----:B------:R-:W0:Y:S01]  /*d8f0*/  @P6 LDC.64 R156, c[0x0][0x408] ;  /* 0x00010200ff9c6b82 */ /* 0x000e220000000a00 */
[----:B------:R-:W-:-:S07]  /*d900*/  @P6 IMAD.U32 R183, R165, 0x10000, RZ ;  /* 0x00010000a5b76824 */ /* 0x000fce00078e00ff */
        /* <DEDUP_REMOVED lines=13> */
.L_x_1218:
        /* <DEDUP_REMOVED lines=17> */
[----:B------:R-:W-:Y:S02]  /*daf0*/  PRMT R157, R57, 0x7632, R157 ;  /* 0x00007632399d7816 */ /* 0x000fe4000000009d */
[----:B------:R-:W-:Y:S02]  /*db00*/  MOV R156, RZ ;  /* 0x000000ff009c7202 */ /* 0x000fe40000000f00 */
[----:B------:R-:W-:-:S05]  /*db10*/  @P6 SHF.L.U32 R157, R157, 0x10, RZ ;  /* 0x000000109d9d6819 */ /* 0x000fca00000006ff */
[----:B------:R-:W-:-:S05]  /*db20*/  @P6 FMUL.FTZ R156, R157, R228 ;  /* 0x000000e49d9c6220 */ /* 0x000fca0000410000 */
[----:B------:R-:W-:-:S04]  /*db30*/  F2FP.BF16.F32.PACK_AB R156, RZ, R156 ;  /* 0x0000009cff9c723e */ /* 0x000fc800000010ff */
[----:B------:R-:W-:-:S07]  /*db40*/  PRMT R153, R153, 0x5410, R156 ;  /* 0x0000541099997816 */ /* 0x000fce000000009c */
.L_x_1219:
        /* <DEDUP_REMOVED lines=26> */
.L_x_1220:
[----:B------:R-:W-:Y:S01]  /*dcf0*/  F2FP.BF16.F32.PACK_AB R158, R156, R182 ;  /* 0x000000b69c9e723e */ /* 0x000fe200000010ff */
[----:B------:R-:W-:Y:S06]  /*dd00*/  BRA.U !UP3, `(.L_x_1221) ;  /* 0x000000010b487547 */ /* 0x000fec000b800000 */
[----:B-----5:R-:W-:Y:S01]  /*dd10*/  LOP3.LUT P6, RZ, R189, 0xff00, RZ, 0xc0, !PT ;  /* 0x0000ff00bdff7812 */ /* 0x020fe200078cc0ff */
[----:B------:R-:W-:-:S12]  /*dd20*/  IMAD.MOV.U32 R226, RZ, RZ, RZ ;  /* 0x000000ffffe27224 */ /* 0x000fd800078e00ff */
[----:B------:R-:W0:Y:S01]  /*dd30*/  @P6 LDC.64 R182, c[0x0][0x408] ;  /* 0x00010200ffb66b82 */ /* 0x000e220000000a00 */
[----:B------:R-:W-:-:S04]  /*dd40*/  @P6 PRMT R159, R166, 0x7632, R159 ;  /* 0x00007632a69f6816 */ /* 0x000fc8000000009f */
[----:B------:R-:W-:Y:S01]  /*dd50*/  @P6 SHF.L.U32 R159, R159, 0x10, RZ ;  /* 0x000000109f9f6819 */ /* 0x000fe200000006ff */
[----:B0-----:R-:W-:-:S04]  /*dd60*/  @P6 FMUL.FTZ R183, R183, R156 ;  /* 0x0000009cb7b76220 */ /* 0x001fc80000410000 */
[----:B------:R-:W-:-:S04]  /*dd70*/  @P6 FMUL.FTZ R182, R183, R182 ;  /* 0x000000b6b7b66220 */ /* 0x000fc80000410000 */
[----:B------:R-:W-:Y:S01]  /*dd80*/  @P6 FMUL.FTZ R226, R159, R182 ;  /* 0x000000b69fe26220 */ /* 0x000fe20000410000 */
[----:B------:R-:W-:Y:S01]  /*dd90*/  PRMT R159, R58, 0x7632, R159 ;  /* 0x000076323a9f7816 */ /* 0x000fe2000000009f */
[----:B------:R-:W0:Y:S02]  /*dda0*/  @P6 LDC.64 R182, c[0x0][0x408] ;  /* 0x00010200ffb66b82 */ /* 0x000e240000000a00 */
[----:B------:R-:W-:Y:S01]  /*ddb0*/  FADD.FTZ R145, R145, R226 ;  /* 0x000000e291917221 */ /* 0x000fe20000010000 */
[----:B------:R-:W-:Y:S01]  /*ddc0*/  @P6 SHF.L.U32 R159, R159, 0x10, RZ ;  /* 0x000000109f9f6819 */ /* 0x000fe200000006ff */
[----:B0-----:R-:W-:Y:S01]  /*ddd0*/  @P6 FMUL.FTZ R183, R183, R156 ;  /* 0x0000009cb7b76220 */ /* 0x001fe20000410000 */
[----:B------:R-:W-:-:S03]  /*dde0*/  HFMA2 R156, -RZ, RZ, 0, 0 ;  /* 0x00000000ff9c7431 */ /* 0x000fc600000001ff */
[----:B------:R-:W-:-:S04]  /*ddf0*/  @P6 FMUL.FTZ R182, R183, R182 ;  /* 0x000000b6b7b66220 */ /* 0x000fc80000410000 */
[----:B------:R-:W-:-:S05]  /*de00*/  @P6 FMUL.FTZ R156, R159, R182 ;  /* 0x000000b69f9c6220 */ /* 0x000fca0000410000 */
[----:B------:R-:W-:-:S04]  /*de10*/  F2FP.BF16.F32.PACK_AB R156, RZ, R156 ;  /* 0x0000009cff9c723e */ /* 0x000fc800000010ff */
[----:B------:R-:W-:-:S07]  /*de20*/  PRMT R154, R154, 0x5410, R156 ;  /* 0x000054109a9a7816 */ /* 0x000fce000000009c */
.L_x_1221:
        /* <DEDUP_REMOVED lines=26> */
.L_x_1222:
[----:B------:R-:W-:Y:S01]  /*dfd0*/  F2FP.BF16.F32.PACK_AB R159, R184, R186 ;  /* 0x000000bab89f723e */ /* 0x000fe200000010ff */
[----:B------:R-:W-:Y:S06]  /*dfe0*/  BRA.U !UP3, `(.L_x_1207) ;  /* 0x000000110b107547 */ /* 0x000fec000b800000 */
[----:B-----5:R-:W-:Y:S01]  /*dff0*/  ISETP.GE.U32.AND P0, PT, R188, RZ, PT ;  /* 0x000000ffbc00720c */ /* 0x020fe20003f06070 */
[----:B------:R-:W-:Y:S01]  /*e000*/  FMUL.FTZ R184, R184, UR21 ;  /* 0x00000015b8b87c20 */ /* 0x000fe20008410000 */
[----:B------:R-:W-:Y:S02]  /*e010*/  PRMT R183, R59, 0x7632, R183 ;  /* 0x000076323bb77816 */ /* 0x000fe400000000b7 */
[----:B------:R-:W-:Y:S01]  /*e020*/  ISETP.GE.U32.AND.EX P0, PT, R189, 0x1000000, PT, P0 ;  /* 0x01000000bd00780c */ /* 0x000fe20003f06100 */
[----:B------:R-:W-:Y:S01]  /*e030*/  FMUL.FTZ R186, R184, UR20 ;  /* 0x00000014b8ba7c20 */ /* 0x000fe20008410000 */
[----:B------:R-:W-:-:S11]  /*e040*/  MOV R184, RZ ;  /* 0x000000ff00b87202 */ /* 0x000fd60000000f00 */
[----:B------:R-:W-:Y:S02]  /*e050*/  @P0 SHF.L.U32 R183, R183, 0x10, RZ ;  /* 0x00000010b7b70819 */ /* 0x000fe400000006ff */
[----:B------:R-:W-:-:S03]  /*e060*/  @P0 PRMT R182, R167, 0x7632, R182 ;  /* 0x00007632a7b60816 */ /* 0x000fc600000000b6 */
[----:B------:R-:W-:Y:S01]  /*e070*/  @P0 FMUL.FTZ R184, R183, R186 ;  /* 0x000000bab7b80220 */ /* 0x000fe20000410000 */
[----:B------:R-:W-:Y:S01]  /*e080*/  @P0 SHF.L.U32 R183, R182, 0x10, RZ ;  /* 0x00000010b6b70819 */ /* 0x000fe200000006ff */
[----:B------:R-:W-:-:S03]  /*e090*/  HFMA2 R182, -RZ, RZ, 0, 0 ;  /* 0x00000000ffb67431 */ /* 0x000fc600000001ff */
[----:B------:R-:W-:Y:S01]  /*e0a0*/  F2FP.BF16.F32.PACK_AB R184, RZ, R184 ;  /* 0x000000b8ffb8723e */ /* 0x000fe200000010ff */
[----:B------:R-:W-:-:S03]  /*e0b0*/  @P0 FMUL.FTZ R182, R186, R183 ;  /* 0x000000b7bab60220 */ /* 0x000fc60000410000 */
[----:B------:R-:W-:Y:S01]  /*e0c0*/  PRMT R155, R155, 0x5410, R184 ;  /* 0x000054109b9b7816 */ /* 0x000fe200000000b8 */
[----:B------:R-:W-:Y:S01]  /*e0d0*/  FADD.FTZ R147, R147, R182 ;  /* 0x000000b693937221 */ /* 0x000fe20000010000 */
[----:B------:R-:W-:Y:S06]  /*e0e0*/  BRA `(.L_x_1207) ;  /* 0x0000000c00d07947 */ /* 0x000fec0003800000 */
.L_x_1215:
[----:B------:R-:W-:Y:S05]  /*e0f0*/  BRA.U !UP3, `(.L_x_1223) ;  /* 0x000000010b787547 */ /* 0x000fea000b800000 */
[----:B-----5:R-:W-:Y:S01]  /*e100*/  LOP3.LUT P0, RZ, R188, 0xff, RZ, 0xc0, !PT ;  /* 0x000000ffbcff7812 */ /* 0x020fe2000780c0ff */
[----:B------:R-:W-:Y:S01]  /*e110*/  BSSY.RECONVERGENT B1, `(.L_x_1224) ;  /* 0x000000c000017945 */ /* 0x000fe20003800200 */
[----:B012---:R-:W-:-:S11]  /*e120*/  MOV R183, RZ ;  /* 0x000000ff00b77202 */ /* 0x007fd60000000f00 */
        /* <DEDUP_REMOVED lines=10> */
.L_x_1225:
[----:B------:R-:W-:Y:S05]  /*e1d0*/  BSYNC.RECONVERGENT B1 ;  /* 0x0000000000017941 */ /* 0x000fea0003800200 */
.L_x_1224:
[----:B------:R-:W-:Y:S01]  /*e1e0*/  BSSY.RECONVERGENT B1, `(.L_x_1226) ;  /* 0x000000d000017945 */ /* 0x000fe20003800200 */
[----:B------:R-:W-:Y:S02]  /*e1f0*/  HFMA2 R182, -RZ, RZ, 0, 0 ;  /* 0x00000000ffb67431 */ /* 0x000fe400000001ff */
[----:B------:R-:W-:Y:S01]  /*e200*/  FADD.FTZ R140, R140, R183 ;  /* 0x000000b78c8c7221 */ /* 0x000fe20000010000 */
[----:B------:R-:W-:Y:S06]  /*e210*/  @!P0 BRA `(.L_x_1227) ;  /* 0x0000000000248947 */ /* 0x000fec0003800000 */
        /* <DEDUP_REMOVED lines=9> */
.L_x_1227:
[----:B------:R-:W-:Y:S05]  /*e2b0*/  BSYNC.RECONVERGENT B1 ;  /* 0x0000000000017941 */ /* 0x000fea0003800200 */
.L_x_1226:
[----:B------:R-:W-:-:S04]  /*e2c0*/  F2FP.BF16.F32.PACK_AB R182, RZ, R182 ;  /* 0x000000b6ffb6723e */ /* 0x000fc800000010ff */
[----:B------:R-:W-:-:S07]  /*e2d0*/  PRMT R152, R182, 0x7610, R152 ;  /* 0x00007610b6987816 */ /* 0x000fce0000000098 */
.L_x_1223:
[----:B------:R-:W-:Y:S05]  /*e2e0*/  BRA.U !UP3, `(.L_x_1228) ;  /* 0x000000010b807547 */ /* 0x000fea000b800000 */
[----:B-----5:R-:W-:Y:S01]  /*e2f0*/  LOP3.LUT P0, RZ, R188, 0xff00, RZ, 0xc0, !PT ;  /* 0x0000ff00bcff7812 */ /* 0x020fe2000780c0ff */
[----:B------:R-:W-:Y:S01]  /*e300*/  BSSY.RECONVERGENT B1, `(.L_x_1229) ;  /* 0x000000d000017945 */ /* 0x000fe20003800200 */
[----:B012---:R-:W-:-:S11]  /*e310*/  MOV R182, RZ ;  /* 0x000000ff00b67202 */ /* 0x007fd60000000f00 */
        /* <DEDUP_REMOVED lines=11> */
.L_x_1230:
[----:B------:R-:W-:Y:S05]  /*e3d0*/  BSYNC.RECONVERGENT B1 ;  /* 0x0000000000017941 */ /* 0x000fea0003800200 */
.L_x_1229:
        /* <DEDUP_REMOVED lines=14> */
.L_x_1232:
[----:B------:R-:W-:Y:S05]  /*e4c0*/  BSYNC.RECONVERGENT B1 ;  /* 0x0000000000017941 */ /* 0x000fea0003800200 */
.L_x_1231:
[----:B------:R-:W-:-:S04]  /*e4d0*/  F2FP.BF16.F32.PACK_AB R182, RZ, R182 ;  /* 0x000000b6ffb6723e */ /* 0x000fc800000010ff */
[----:B------:R-:W-:-:S07]  /*e4e0*/  PRMT R152, R152, 0x5410, R182 ;  /* 0x0000541098987816 */ /* 0x000fce00000000b6 */
.L_x_1228:
        /* <DEDUP_REMOVED lines=14> */
.L_x_1235:
[----:B------:R-:W-:Y:S05]  /*e5d0*/  BSYNC.RECONVERGENT B1 ;  /* 0x0000000000017941 */ /* 0x000fea0003800200 */
.L_x_1234:
        /* <DEDUP_REMOVED lines=13> */
.L_x_1237:
[----:B------:R-:W-:Y:S05]  /*e6b0*/  BSYNC.RECONVERGENT B1 ;  /* 0x0000000000017941 */ /* 0x000fea0003800200 */
.L_x_1236:
[----:B------:R-:W-:-:S04]  /*e6c0*/  F2FP.BF16.F32.PACK_AB R182, RZ, R182 ;  /* 0x000000b6ffb6723e */ /* 0x000fc800000010ff */
[----:B------:R-:W-:-:S07]  /*e6d0*/  PRMT R153, R182, 0x7610, R153 ;  /* 0x00007610b6997816 */ /* 0x000fce0000000099 */
.L_x_1233:
        /* <DEDUP_REMOVED lines=12> */
[----:B------:R-:W-:Y:S02]  /*e7a0*/  FMUL.FTZ R183, R183, UR20 ;  /* 0x00000014b7b77c20 */ /* 0x000fe40008410000 */
[----:B------:R-:W-:-:S04]  /*e7b0*/  IMAD.U32 R182, R182, 0x10000, RZ ;  /* 0x00010000b6b67824 */ /* 0x000fc800078e00ff */
[----:B------:R-:W-:-:S07]  /*e7c0*/  FMUL.FTZ R182, R182, R183 ;  /* 0x000000b7b6b67220 */ /* 0x000fce0000410000 */
.L_x_1240:
[----:B------:R-:W-:Y:S05]  /*e7d0*/  BSYNC.RECONVERGENT B1 ;  /* 0x0000000000017941 */ /* 0x000fea0003800200 */
.L_x_1239:
[----:B------:R-:W-:Y:S01]  /*e7e0*/  FADD.FTZ R143, R143, R182 ;  /* 0x000000b68f8f7221 */ /* 0x000fe20000010000 */
[----:B------:R-:W-:Y:S01]  /*e7f0*/  BSSY.RECONVERGENT B1, `(.L_x_1241) ;  /* 0x000000d000017945 */ /* 0x000fe20003800200 */
[----:B------:R-:W-:-:S03]  /*e800*/  HFMA2 R182, -RZ, RZ, 0, 0 ;  /* 0x00000000ffb67431 */ /* 0x000fc600000001ff */
        /* <DEDUP_REMOVED lines=11> */
.L_x_1242:
[----:B------:R-:W-:Y:S05]  /*e8c0*/  BSYNC.RECONVERGENT B1 ;  /* 0x0000000000017941 */ /* 0x000fea0003800200 */
.L_x_1241:
[----:B------:R-:W-:-:S04]  /*e8d0*/  F2FP.BF16.F32.PACK_AB R182, RZ, R182 ;  /* 0x000000b6ffb6723e */ /* 0x000fc800000010ff */
[----:B------:R-:W-:-:S07]  /*e8e0*/  PRMT R153, R153, 0x5410, R182 ;  /* 0x0000541099997816 */ /* 0x000fce00000000b6 */
.L_x_1238:
        /* <DEDUP_REMOVED lines=14> */
.L_x_1245:
[----:B------:R-:W-:Y:S05]  /*e9d0*/  BSYNC.RECONVERGENT B1 ;  /* 0x0000000000017941 */ /* 0x000fea0003800200 */
.L_x_1244:
        /* <DEDUP_REMOVED lines=13> */
.L_x_1247:
[----:B------:R-:W-:Y:S05]  /*eab0*/  BSYNC.RECONVERGENT B1 ;  /* 0x0000000000017941 */ /* 0x000fea0003800200 */
.L_x_1246:
[----:B------:R-:W-:-:S04]  /*eac0*/  F2FP.BF16.F32.PACK_AB R182, RZ, R182 ;  /* 0x000000b6ffb6723e */ /* 0x000fc800000010ff */
[----:B------:R-:W-:-:S07]  /*ead0*/  PRMT R154, R182, 0x7610, R154 ;  /* 0x00007610b69a7816 */ /* 0x000fce000000009a */
.L_x_1243:
        /* <DEDUP_REMOVED lines=15> */
.L_x_1250:
[----:B------:R-:W-:Y:S05]  /*ebd0*/  BSYNC.RECONVERGENT B1 ;  /* 0x0000000000017941 */ /* 0x000fea0003800200 */
.L_x_1249:
        /* <DEDUP_REMOVED lines=14> */
.L_x_1252:
[----:B------:R-:W-:Y:S05]  /*ecc0*/  BSYNC.RECONVERGENT B1 ;  /* 0x0000000000017941 */ /* 0x000fea0003800200 */
.L_x_1251:
[----:B------:R-:W-:-:S04]  /*ecd0*/  F2FP.BF16.F32.PACK_AB R182, RZ, R182 ;  /* 0x000000b6ffb6723e */ /* 0x000fc800000010ff */
[----:B------:R-:W-:-:S07]  /*ece0*/  PRMT R154, R154, 0x5410, R182 ;  /* 0x000054109a9a7816 */ /* 0x000fce00000000b6 */
.L_x_1248:
        /* <DEDUP_REMOVED lines=9> */
[----:B------:R-:W-:-:S04]  /*ed80*/  IMAD.U32 R183, R167, 0x10000, RZ ;  /* 0x00010000a7b77824 */ /* 0x000fc800078e00ff */
[----:B------:R-:W-:-:S05]  /*ed90*/  FSEL R182, R182, RZ, P6 ;  /* 0x000000ffb6b67208 */ /* 0x000fca0003000000 */
[----:B------:R-:W-:-:S04]  /*eda0*/  FMUL.FTZ R182, R182, UR21 ;  /* 0x00000015b6b67c20 */ /* 0x000fc80008410000 */
[----:B------:R-:W-:-:S04]  /*edb0*/  FMUL.FTZ R182, R182, UR20 ;  /* 0x00000014b6b67c20 */ /* 0x000fc80008410000 */
[----:B------:R-:W-:-:S07]  /*edc0*/  FMUL.FTZ R183, R183, R182 ;  /* 0x000000b6b7b77220 */ /* 0x000fce0000410000 */
.L_x_1255:
[----:B------:R-:W-:Y:S05]  /*edd0*/  BSYNC.RECONVERGENT B1 ;  /* 0x0000000000017941 */ /* 0x000fea0003800200 */
.L_x_1254:
        /* <DEDUP_REMOVED lines=13> */
.L_x_1257:
[----:B------:R-:W-:Y:S05]  /*eeb0*/  BSYNC.RECONVERGENT B1 ;  /* 0x0000000000017941 */ /* 0x000fea0003800200 */
.L_x_1256:
[----:B------:R-:W-:-:S04]  /*eec0*/  F2FP.BF16.F32.PACK_AB R182, RZ, R182 ;  /* 0x000000b6ffb6723e */ /* 0x000fc800000010ff */
[----:B------:R-:W-:-:S07]  /*eed0*/  PRMT R155, R182, 0x7610, R155 ;  /* 0x00007610b69b7816 */ /* 0x000fce000000009b */
.L_x_1253:
[----:B------:R-:W-:Y:S05]  /*eee0*/  BRA.U !UP3, `(.L_x_1207) ;  /* 0x000000010b507547 */ /* 0x000fea000b800000 */
[----:B012---:R-:W-:Y:S01]  /*eef0*/  FFMA.FTZ R183, R243, UR6, R184 ;  /* 0x00000006f3b77c23 */ /* 0x007fe200080100b8 */
[----:B-----5:R-:W-:Y:S02]  /*ef00*/  ISETP.GE.U32.AND P0, PT, R188, RZ, PT ;  /* 0x000000ffbc00720c */ /* 0x020fe40003f06070 */
[----:B------:R-:W-:Y:S01]  /*ef10*/  ISETP.LT.AND P6, PT, RZ, UR32, PT ;  /* 0x00000020ff007c0c */ /* 0x000fe2000bfc1270 */
[----:B------:R-:W-:Y:S01]  /*ef20*/  FADD.FTZ R183, R244, -R183 ;  /* 0x800000b7f4b77221 */ /* 0x000fe20000010000 */
[----:B------:R-:W-:Y:S02]  /*ef30*/  ISETP.GE.U32.AND.EX P0, PT, R189, 0x1000000, PT, P0 ;  /* 0x01000000bd00780c */ /* 0x000fe40003f06100 */
[----:B------:R-:W-:Y:S01]  /*ef40*/  PRMT R185, R59, 0x7632, R185 ;  /* 0x000076323bb97816 */ /* 0x000fe200000000b9 */
[----:B------:R-:W-:-:S05]  /*ef50*/  FMUL.FTZ R182, R183, UR31 ;  /* 0x0000001fb7b67c20 */ /* 0x000fca0008410000 */
[----:B------:R-:W-:-:S05]  /*ef60*/  FSEL R182, R182, RZ, P6 ;  /* 0x000000ffb6b67208 */ /* 0x000fca0003000000 */
[----:B------:R-:W-:Y:S01]  /*ef70*/  @P0 PRMT R183, R167, 0x7632, R183 ;  /* 0x00007632a7b70816 */ /* 0x000fe200000000b7 */
        /* <DEDUP_REMOVED lines=11> */
.L_x_1207:
[----:B012---:R-:W0:Y:S01]  /*f030*/  @P5 LDC.64 R182, c[0x0][0x478] ;  /* 0x00011e00ffb65b82 */ /* 0x007e220000000a00 */
[----:B------:R-:W1:Y:S01]  /*f040*/  @UP3 LDCU.64 UR4, c[0x0][0x468] ;  /* 0x00008d00ff0437ac */ /* 0x000e620008000a00 */
[----:B------:R-:W-:Y:S01]  /*f050*/  PLOP3.LUT P0, PT, PT, PT, UP3, 0x80, 0x8 ;  /* 0x000000000008781c */ /* 0x000fe20003f0f038 */
[----:B0-----:R-:W-:Y:S01]  /*f060*/  @P5 IMAD.WIDE.U32 R182, R181, 0x10, R182 ;  /* 0x00000010b5b65825 */ /* 0x001fe200078e00b6 */
[----:B------:R-:W-:-:S04]  /*f070*/  MOV R181, 0x10 ;  /* 0x0000001000b57802 */ /* 0x000fc80000000f00 */
[----:B------:R3:W-:Y:S01]  /*f080*/  @P5 STG.E.128 desc[UR10][R182.64], R156 ;  /* 0x0000009cb6005986 */ /* 0x0007e2000c101d0a */
[----:B------:R-:W-:-:S06]  /*f090*/  PLOP3.LUT P5, PT, PT, PT, UP3, 0x80, 0x8 ;  /* 0x000000000008781c */ /* 0x000fcc0003faf038 */
[----:B-1----:R-:W-:-:S07]  /*f0a0*/  @P0 IMAD.WIDE.U32 R180, R180, R181, UR4 ;  /* 0x00000004b4b40e25 */ /* 0x002fce000f8e00b5 */
[----:B------:R3:W-:Y:S02]  /*f0b0*/  @P5 STG.E.128 desc[UR10][R180.64], R152 ;  /* 0x00000098b4005986 */ /* 0x0007e4000c101d0a */
.L_x_1196:
[----:B------:R-:W-:Y:S05]  /*f0c0*/  BSYNC.RECONVERGENT B0 ;  /* 0x0000000000007941 */ /* 0x000fea0003800200 */
.L_x_1195:
[----:B------:R-:W-:Y:S02]  /*f0d0*/  UIADD3 UR28, UPT, UPT, UR28, UR26, URZ ;  /* 0x0000001a1c1c7290 */ /* 0x000fe4000fffe0ff */
[----:B------:R-:W-:Y:S02]  /*f0e0*/  UPLOP3.LUT UP1, UPT, UPT, UPT, UP1, 0x40, 0x4 ;  /* 0x000000000004789c */ /* 0x000fe40003f2e810 */
[----:B------:R-:W-:-:S09]  /*f0f0*/  UISETP.GE.AND UP0, UPT, UR28, UR27, UPT ;  /* 0x0000001b1c00728c */ /* 0x000fd2000bf06270 */
[----:B------:R-:W-:Y:S05]  /*f100*/  BRA.U !UP0, `(.L_x_1258) ;  /* 0xffffff19085c7547 */ /* 0x000fea000b83ffff */
.L_x_981:
[----:B------:R-:W4:Y:S01]  /*f110*/  S2UR UR4, SR_CTAID.X ;  /* 0x00000000000479c3 */ /* 0x000f220000002500 */
[----:B---3--:R-:W3:Y:S01]  /*f120*/  S2R R180, SR_TID.X ;  /* 0x0000000000b47919 */ /* 0x008ee20000002100 */
[----:B------:R-:W-:Y:S01]  /*f130*/  BSSY.RECONVERGENT B0, `(.L_x_1259) ;  /* 0x0000012000007945 */ /* 0x000fe20003800200 */
[----:B----4-:R-:W-:-:S06]  /*f140*/  UIMAD UR4, UR4, UR8, URZ ;  /* 0x00000008040472a4 */ /* 0x010fcc000f8e02ff */
[----:B------:R-:W-:-:S04]  /*f150*/  MOV R9, UR4 ;  /* 0x0000000400097c02 */ /* 0x000fc80008000f00 */
[----:B---3--:R-:W-:Y:S01]  /*f160*/  LEA.HI R9, R9, R180, RZ, 0x1d ;  /* 0x000000b409097211 */ /* 0x008fe200078fe8ff */
[----:B------:R-:W-:Y:S06]  /*f170*/  @!P1 BRA `(.L_x_1260) ;  /* 0x0000000000349947 */ /* 0x000fec0003800000 */
[----:B------:R-:W3:Y:S08]  /*f180*/  LDC.64 R2, c[0x0][0x440] ;  /* 0x00011000ff027b82 */ /* 0x000ef00000000a00 */
[----:B------:R-:W4:Y:S08]  /*f190*/  LDC.64 R4, c[0x0][0x448] ;  /* 0x00011200ff047b82 */ /* 0x000f300000000a00 */
[----:B------:R-:W0:Y:S01]  /*f1a0*/  LDC.64 R6, c[0x0][0x460] ;  /* 0x00011800ff067b82 */ /* 0x000e220000000a00 */
[----:B---3--:R-:W-:-:S05]  /*f1b0*/  IMAD.WIDE.U32 R2, R9, 0x20, R2 ;  /* 0x0000002009027825 */ /* 0x008fca00078e0002 */
[----:B------:R3:W-:Y:S01]  /*f1c0*/  STG.E.128 desc[UR10][R2.64], R84 ;  /* 0x0000005402007986 */ /* 0x0007e2000c101d0a */
[----:B----4-:R-:W-:-:S03]  /*f1d0*/  IMAD.WIDE.U32 R4, R9, 0x20, R4 ;  /* 0x0000002009047825 */ /* 0x010fc600078e0004 */
[----:B------:R3:W-:Y:S04]  /*f1e0*/  STG.E.128 desc[UR10][R2.64+0x10], R88 ;  /* 0x0000105802007986 */ /* 0x0007e8000c101d0a */
[----:B------:R3:W-:Y:S01]  /*f1f0*/  STG.E.128 desc[UR10][R4.64], R60 ;  /* 0x0000003c04007986 */ /* 0x0007e2000c101d0a */
[----:B0-----:R-:W-:-:S03]  /*f200*/  IMAD.WIDE.U32 R6, R9, 0x20, R6 ;  /* 0x0000002009067825 */ /* 0x001fc600078e0006 */
[----:B------:R3:W-:Y:S01]  /*f210*/  STG.E.128 desc[UR10][R4.64+0x10], R64 ;  /* 0x0000104004007986 */ /* 0x0007e2000c101d0a */
[----:B------:R-:W-:-:S03]  /*f220*/  IADD3 R9, PT, PT, R9, 0x80, RZ ;  /* 0x0000008009097810 */ /* 0x000fc60007ffe0ff */
[----:B------:R3:W-:Y:S04]  /*f230*/  STG.E.128 desc[UR10][R6.64], R116 ;  /* 0x0000007406007986 */ /* 0x0007e8000c101d0a */
[----:B------:R3:W-:Y:S02]  /*f240*/  STG.E.128 desc[UR10][R6.64+0x10], R120 ;  /* 0x0000107806007986 */ /* 0x0007e4000c101d0a */
.L_x_1260:
[----:B------:R-:W-:Y:S05]  /*f250*/  BSYNC.RECONVERGENT B0 ;  /* 0x0000000000007941 */ /* 0x000fea0003800200 */
.L_x_1259:
[----:B------:R-:W-:Y:S04]  /*f260*/  BSSY.RECONVERGENT B0, `(.L_x_1261) ;  /* 0x000000f000007945 */ /* 0x000fe80003800200 */
[----:B------:R-:W-:Y:S05]  /*f270*/  @!P2 BRA `(.L_x_1262) ;  /* 0x000000000034a947 */ /* 0x000fea0003800000 */
[----:B---3--:R-:W3:Y:S08]  /*f280*/  LDC.64 R2, c[0x0][0x440] ;  /* 0x00011000ff027b82 */ /* 0x008ef00000000a00 */
        /* <DEDUP_REMOVED lines=12> */
.L_x_1262:
[----:B------:R-:W-:Y:S05]  /*f350*/  BSYNC.RECONVERGENT B0 ;  /* 0x0000000000007941 */ /* 0x000fea0003800200 */
.L_x_1261:
        /* <DEDUP_REMOVED lines=15> */
.L_x_1264:
[----:B------:R-:W-:Y:S05]  /*f450*/  BSYNC.RECONVERGENT B0 ;  /* 0x0000000000007941 */ /* 0x000fea0003800200 */
.L_x_1263:
[----:B------:R-:W-:Y:S05]  /*f460*/  @!P4 EXIT ;  /* 0x000000000000c94d */ /* 0x000fea0003800000 */
[----:B---3--:R-:W3:Y:S08]  /*f470*/  LDC.64 R2, c[0x0][0x440] ;  /* 0x00011000ff027b82 */ /* 0x008ef00000000a00 */
[----:B------:R-:W4:Y:S08]  /*f480*/  LDC.64 R4, c[0x0][0x448] ;  /* 0x00011200ff047b82 */ /* 0x000f300000000a00 */
[----:B------:R-:W0:Y:S01]  /*f490*/  LDC.64 R6, c[0x0][0x460] ;  /* 0x00011800ff067b82 */ /* 0x000e220000000a00 */
[----:B---3--:R-:W-:-:S05]  /*f4a0*/  IMAD.WIDE.U32 R2, R9, 0x20, R2 ;  /* 0x0000002009027825 */ /* 0x008fca00078e0002 */
[----:B------:R-:W-:Y:S01]  /*f4b0*/  STG.E.128 desc[UR10][R2.64], R108 ;  /* 0x0000006c02007986 */ /* 0x000fe2000c101d0a */
[----:B----4-:R-:W-:-:S03]  /*f4c0*/  IMAD.WIDE.U32 R4, R9, 0x20, R4 ;  /* 0x0000002009047825 */ /* 0x010fc600078e0004 */
[----:B------:R-:W-:Y:S04]  /*f4d0*/  STG.E.128 desc[UR10][R2.64+0x10], R112 ;  /* 0x0000107002007986 */ /* 0x000fe8000c101d0a */
[----:B------:R-:W-:Y:S01]  /*f4e0*/  STG.E.128 desc[UR10][R4.64], R76 ;  /* 0x0000004c04007986 */ /* 0x000fe2000c101d0a */
[----:B0-----:R-:W-:-:S03]  /*f4f0*/  IMAD.WIDE.U32 R6, R9, 0x20, R6 ;  /* 0x0000002009067825 */ /* 0x001fc600078e0006 */
[----:B------:R-:W-:Y:S04]  /*f500*/  STG.E.128 desc[UR10][R4.64+0x10], R80 ;  /* 0x0000105004007986 */ /* 0x000fe8000c101d0a */
[----:B------:R-:W-:Y:S04]  /*f510*/  STG.E.128 desc[UR10][R6.64], R140 ;  /* 0x0000008c06007986 */ /* 0x000fe8000c101d0a */
[----:B------:R-:W-:Y:S01]  /*f520*/  STG.E.128 desc[UR10][R6.64+0x10], R144 ;  /* 0x0000109006007986 */ /* 0x000fe2000c101d0a */
[----:B------:R-:W-:Y:S05]  /*f530*/  EXIT ;  /* 0x000000000000794d */ /* 0x000fea0003800000 */
.L_x_1265:
        /* <DEDUP_REMOVED lines=12> */
.L_x_15595:


//--------------------- .text._ZN10layer_norm22ln_bwd_finalize_kernelINS_22Kernel_traits_finalizeILj4096E13__nv_bfloat16S2_S2_S2_fjLb1ELj1024ELj4ENS_18Kernel_traits_baseILj4096ES2_S2_S2_S2_fjLj1024EEEEELb1ELb1EEEvNS_9BwdParamsE --------------------------
	.section	.text._ZN10layer_norm22ln_bwd_finalize_kernelINS_22Kernel_traits_finalizeILj4096E13__nv_bfloat16S2_S2_S2_fjLb1ELj1024ELj4ENS_18Kernel_traits_baseILj4096ES2_S2_S2_S2_fjLj1024EEEEELb1ELb1EEEvNS_9BwdParamsE,"ax",@progbits
	.align	128
        .global         _ZN10layer_norm22ln_bwd_finalize_kernelINS_22Kernel_traits_finalizeILj4096E13__nv_bfloat16S2_S2_S2_fjLb1ELj1024ELj4ENS_18Kernel_traits_baseILj4096ES2_S2_S2_S2_fjLj1024EEEEELb1ELb1EEEvNS_9BwdParamsE
        .type           _ZN10layer_norm22ln_bwd_finalize_kernelINS_22Kernel_traits_finalizeILj4096E13__nv_bfloat16S2_S2_S2_fjLb1ELj1024ELj4ENS_18Kernel_traits_baseILj4096ES2_S2_S2_S2_fjLj1024EEEEELb1ELb1EEEvNS_9BwdParamsE,@function
        .size           _ZN10layer_norm22ln_bwd_finalize_kernelINS_22Kernel_traits_finalizeILj4096E13__nv_bfloat16S2_S2_S2_fjLb1ELj1024ELj4ENS_18Kernel_traits_baseILj4096ES2_S2_S2_S2_fjLj1024EEEEELb1ELb1EEEvNS_9BwdParamsE,(.L_x_15596 - _ZN10layer_norm22ln_bwd_finalize_kernelINS_22Kernel_traits_finalizeILj4096E13__nv_bfloat16S2_S2_S2_fjLb1ELj1024ELj4ENS_18Kernel_traits_baseILj4096ES2_S2_S2_S2_fjLj1024EEEEELb1ELb1EEEvNS_9BwdParamsE)
        .other          _ZN10layer_norm22ln_bwd_finalize_kernelINS_22Kernel_traits_finalizeILj4096E13__nv_bfloat16S2_S2_S2_fjLb1ELj1024ELj4ENS_18Kernel_traits_baseILj4096ES2_S2_S2_S2_fjLj1024EEEEELb1ELb1EEEvNS_9BwdParamsE,@"STO_CUDA_ENTRY STV_DEFAULT"
_ZN10layer_norm22ln_bwd_finalize_kernelINS_22Kernel_traits_finalizeILj4096E13__nv_bfloat16S2_S2_S2_fjLb1ELj1024ELj4ENS_18Kernel_traits_baseILj4096ES2_S2_S2_S2_fjLj1024EEEEELb1ELb1EEEvNS_9BwdParamsE:
.text._ZN10layer_norm22ln_bwd_finalize_kernelINS_22Kernel_traits_finalizeILj4096E13__nv_bfloat16S2_S2_S2_fjLb1ELj1024ELj4ENS_18Kernel_traits_baseILj4096ES2_S2_S2_S2_fjLj1024EEEEELb1ELb1EEEvNS_9BwdParamsE:
[----:B------:R-:W-:Y:S01]  /*0000*/  LDC R1, c[0x0][0x37c] ;  /* 0x0000df00ff017b82 */ /* 0x000fe20000000800 */
[----:B------:R-:W0:Y:S01]  /*0010*/  S2R R9, SR_CTAID.X ;  /* 0x0000000000097919 */ /* 0x000e220000002500 */
[----:B------:R-:W1:Y:S01]  /*0020*/  S2R R0, SR_TID.X ;  /* 0x0000000000007919 */ /* 0x000e620000002100 */
[----:B0-----:R-:W-:-:S04]  /*0030*/  SHF.L.U32 R12, R9, 0x5, RZ ;  /* 0x00000005090c7819 */ /* 0x001fc800000006ff */
[----:B-1----:R-:W-:-:S04]  /*0040*/  LOP3.LUT R2, R12, 0x1f, R0, 0xf8, !PT ;  /* 0x0000001f0c027812 */ /* 0x002fc800078ef800 */
[----:B------:R-:W-:-:S13]  /*0050*/  ISETP.GT.U32.AND P0, PT, R2, 0xfff, PT ;  /* 0x00000fff0200780c */ /* 0x000fda0003f04070 */
[----:B------:R-:W-:Y:S05]  /*0060*/  @P0 EXIT ;  /* 0x000000000000094d */ /* 0x000fea0003800000 */
[----:B------:R-:W0:Y:S01]  /*0070*/  LDCU UR8, c[0x0][0x380] ;  /* 0x00007000ff0877ac */ /* 0x000e220008000800 */
[----:B------:R-:W-:Y:S01]  /*0080*/  SHF.R.U32.HI R3, RZ, 0x5, R0 ;  /* 0x00000005ff037819 */ /* 0x000fe20000011600 */
[----:B------:R-:W-:Y:S01]  /*0090*/  BSSY.RECONVERGENT B0, `(.L_x_1266) ;  /* 0x00000ea000007945 */ /* 0x000fe20003800200 */
[----:B------:R-:W-:Y:S01]  /*00a0*/  SHF.L.U32 R9, R9, 0x4, RZ ;  /* 0x0000000409097819 */ /* 0x000fe200000006ff */
[----:B------:R-:W1:Y:S01]  /*00b0*/  LDCU.64 UR6, c[0x0][0x358] ;  /* 0x00006b00ff0677ac */ /* 0x000e620008000a00 */
[----:B------:R-:W-:Y:S01]  /*00c0*/  HFMA2 R22, -RZ, RZ, 0, 0 ;  /* 0x00000000ff167431 */ /* 0x000fe200000001ff */
[----:B------:R-:W-:Y:S02]  /*00d0*/  LOP3.LUT R4, R0, 0x1f, RZ, 0xc0, !PT ;  /* 0x0000001f00047812 */ /* 0x000fe400078ec0ff */
[----:B------:R-:W-:Y:S02]  /*00e0*/  CS2R R6, SRZ ;  /* 0x0000000000067805 */ /* 0x000fe4000001ff00 */
[----:B------:R-:W-:-:S02]  /*00f0*/  LOP3.LUT R9, R9, 0x7ffffff0, RZ, 0xc0, !PT ;  /* 0x7ffffff009097812 */ /* 0x000fc400078ec0ff */
[----:B0-----:R-:W-:-:S13]  /*0100*/  ISETP.GE.U32.AND P0, PT, R3, UR8, PT ;  /* 0x0000000803007c0c */ /* 0x001fda000bf06070 */
[----:B-1----:R-:W-:Y:S05]  /*0110*/  @P0 BRA `(.L_x_1267) ;  /* 0x0000000c00840947 */ /* 0x002fea0003800000 */
[----:B------:R-:W-:Y:S01]  /*0120*/  LOP3.LUT R14, R3, 0x20, RZ, 0xfc, !PT ;  /* 0x00000020030e7812 */ /* 0x000fe200078efcff */
[----:B------:R-:W-:Y:S01]  /*0130*/  BSSY.RECONVERGENT B1, `(.L_x_1268) ;  /* 0x000007e000017945 */ /* 0x000fe20003800200 */
[----:B------:R-:W-:Y:S02]  /*0140*/  LOP3.LUT R5, RZ, R3, RZ, 0x33, !PT ;  /* 0x00000003ff057212 */ /* 0x000fe400078e33ff */
[----:B------:R-:W-:Y:S02]  /*0150*/  CS2R R6, SRZ ;  /* 0x0000000000067805 */ /* 0x000fe4000001ff00 */
[----:B------:R-:W-:Y:S02]  /*0160*/  VIMNMX.U32 R8, PT, PT, R14, UR8, !PT ;  /* 0x000000080e087c48 */ /* 0x000fe4000ffe0000 */
[----:B------:R-:W-:Y:S02]  /*0170*/  MOV R22, RZ ;  /* 0x000000ff00167202 */ /* 0x000fe40000000f00 */
[----:B------:R-:W-:-:S02]  /*0180*/  IADD3 R8, PT, PT, R8, R5, RZ ;  /* 0x0000000508087210 */ /* 0x000fc40007ffe0ff */
[----:B------:R-:W-:Y:S02]  /*0190*/  MOV R5, R3 ;  /* 0x0000000300057202 */ /* 0x000fe40000000f00 */
[C---:B------:R-:W-:Y:S02]  /*01a0*/  ISETP.GE.U32.AND P1, PT, R8.reuse, 0xe0, PT ;  /* 0x000000e00800780c */ /* 0x040fe40003f26070 */
[----:B------:R-:W-:-:S04]  /*01b0*/  LEA.HI R10, R8, 0x1, RZ, 0x1b ;  /* 0x00000001080a7811 */ /* 0x000fc800078fd8ff */
[----:B------:R-:W-:-:S04]  /*01c0*/  LOP3.LUT R11, R10, 0x7, RZ, 0xc0, !PT ;  /* 0x000000070a0b7812 */ /* 0x000fc800078ec0ff */
[----:B------:R-:W-:-:S03]  /*01d0*/  ISETP.NE.AND P0, PT, R11, RZ, PT ;  /* 0x000000ff0b00720c */ /* 0x000fc60003f05270 */
[----:B------:R-:W-:Y:S10]  /*01e0*/  @!P1 BRA `(.L_x_1269) ;  /* 0x0000000400c89947 */ /* 0x000ff40003800000 */
[----:B------:R-:W0:Y:S01]  /*01f0*/  LDC R13, c[0x0][0x388] ;  /* 0x0000e200ff0d7b82 */ /* 0x000e220000000800 */
[C---:B------:R-:W-:Y:S02]  /*0200*/  LOP3.LUT R15, R3.reuse, 0x80, RZ, 0xfc, !PT ;  /* 0x00000080030f7812 */ /* 0x040fe400078efcff */
[C---:B------:R-:W-:Y:S02]  /*0210*/  LOP3.LUT R16, R3.reuse, 0xa0, RZ, 0xfc, !PT ;  /* 0x000000a003107812 */ /* 0x040fe400078efcff */
[C---:B------:R-:W-:Y:S02]  /*0220*/  LOP3.LUT R17, R3.reuse, 0xc0, RZ, 0xfc, !PT ;  /* 0x000000c003117812 */ /* 0x040fe400078efcff */
[C---:B------:R-:W-:Y:S02]  /*0230*/  LOP3.LUT R18, R3.reuse, 0xe0, RZ, 0xfc, !PT ;  /* 0x000000e003127812 */ /* 0x040fe400078efcff */
[C---:B------:R-:W-:Y:S02]  /*0240*/  LOP3.LUT R19, R3.reuse, 0x40, RZ, 0xfc, !PT ;  /* 0x0000004003137812 */ /* 0x040fe400078efcff */
[----:B------:R-:W-:-:S02]  /*0250*/  LOP3.LUT R23, R3, 0x60, RZ, 0xfc, !PT ;  /* 0x0000006003177812 */ /* 0x000fc400078efcff */
[----:B------:R-:W-:Y:S02]  /*0260*/  LOP3.LUT R20, R10, 0xffffff8, RZ, 0xc0, !PT ;  /* 0x0ffffff80a147812 */ /* 0x000fe400078ec0ff */
[----:B------:R-:W-:Y:S02]  /*0270*/  MOV R7, RZ ;  /* 0x000000ff00077202 */ /* 0x000fe40000000f00 */
[----:B------:R-:W-:Y:S02]  /*0280*/  MOV R5, R3 ;  /* 0x0000000300057202 */ /* 0x000fe40000000f00 */
[----:B------:R-:W-:Y:S01]  /*0290*/  IADD3 R20, PT, PT, -R20, RZ, RZ ;  /* 0x000000ff14147210 */ /* 0x000fe20007ffe1ff */
[-CC-:B0-----:R-:W-:Y:S02]  /*02a0*/  IMAD R27, R14, R13.reuse, R12.reuse ;  /* 0x0000000d0e1b7224 */ /* 0x181fe400078e020c */
[-CC-:B------:R-:W-:Y:S02]  /*02b0*/  IMAD R15, R15, R13.reuse, R12.reuse ;  /* 0x0000000d0f0f7224 */ /* 0x180fe400078e020c */
[--C-:B------:R-:W-:Y:S01]  /*02c0*/  IMAD R21, R16, R13, R12.reuse ;  /* 0x0000000d10157224 */ /* 0x100fe200078e020c */
[----:B------:R-:W-:Y:S01]  /*02d0*/  IADD3 R27, PT, PT, R4, R27, RZ ;  /* 0x0000001b041b7210 */ /* 0x000fe20007ffe0ff */
[----:B------:R-:W-:-:S02]  /*02e0*/  IMAD R17, R17, R13, R12 ;  /* 0x0000000d11117224 */ /* 0x000fc400078e020c */
[--C-:B------:R-:W-:Y:S01]  /*02f0*/  IMAD R25, R18, R13, R12.reuse ;  /* 0x0000000d12197224 */ /* 0x100fe200078e020c */
[C---:B------:R-:W-:Y:S01]  /*0300*/  IADD3 R18, PT, PT, R4.reuse, R15, RZ ;  /* 0x0000000f04127210 */ /* 0x040fe20007ffe0ff */
[--C-:B------:R-:W-:Y:S01]  /*0310*/  IMAD R19, R19, R13, R12.reuse ;  /* 0x0000000d13137224 */ /* 0x100fe200078e020c */
[C---:B------:R-:W-:Y:S01]  /*0320*/  IADD3 R21, PT, PT, R4.reuse, R21, RZ ;  /* 0x0000001504157210 */ /* 0x040fe20007ffe0ff */
[--C-:B------:R-:W-:Y:S01]  /*0330*/  IMAD R29, R23, R13, R12.reuse ;  /* 0x0000000d171d7224 */ /* 0x100fe200078e020c */
[C---:B------:R-:W-:Y:S01]  /*0340*/  IADD3 R23, PT, PT, R4.reuse, R17, RZ ;  /* 0x0000001104177210 */ /* 0x040fe20007ffe0ff */
[----:B------:R-:W-:Y:S01]  /*0350*/  IMAD R12, R3, R13, R12 ;  /* 0x0000000d030c7224 */ /* 0x000fe200078e020c */
[C---:B------:R-:W-:Y:S02]  /*0360*/  IADD3 R25, PT, PT, R4.reuse, R25, RZ ;  /* 0x0000001904197210 */ /* 0x040fe40007ffe0ff */
[C---:B------:R-:W-:Y:S02]  /*0370*/  IADD3 R19, PT, PT, R4.reuse, R19, RZ ;  /* 0x0000001304137210 */ /* 0x040fe40007ffe0ff */
[----:B------:R-:W-:-:S02]  /*0380*/  IADD3 R29, PT, PT, R4, R29, RZ ;  /* 0x0000001d041d7210 */ /* 0x000fc40007ffe0ff */
[----:B------:R-:W-:-:S07]  /*0390*/  IADD3 R12, PT, PT, R4, R12, RZ ;  /* 0x0000000c040c7210 */ /* 0x000fce0007ffe0ff */
.L_x_1270:
        /* <DEDUP_REMOVED lines=87> */
.L_x_1269:
[----:B------:R-:W-:Y:S05]  /*0910*/  BSYNC.RECONVERGENT B1 ;  /* 0x0000000000017941 */ /* 0x000fea0003800200 */
.L_x_1268:
[----:B------:R-:W-:Y:S05]  /*0920*/  @!P0 BRA `(.L_x_1267) ;  /* 0x0000000400808947 */ /* 0x000fea0003800000 */
[----:B------:R-:W-:Y:S01]  /*0930*/  ISETP.GE.U32.AND P0, PT, R11, 0x4, PT ;  /* 0x000000040b00780c */ /* 0x000fe20003f06070 */
[----:B------:R-:W-:Y:S01]  /*0940*/  BSSY.RECONVERGENT B1, `(.L_x_1271) ;  /* 0x0000030000017945 */ /* 0x000fe20003800200 */
[----:B------:R-:W-:-:S11]  /*0950*/  LOP3.LUT P1, R10, R10, 0x3, RZ, 0xc0, !PT ;  /* 0x000000030a0a7812 */ /* 0x000fd6000782c0ff */
[----:B------:R-:W-:Y:S05]  /*0960*/  @!P0 BRA `(.L_x_1272) ;  /* 0x0000000000b48947 */ /* 0x000fea0003800000 */
[----:B------:R-:W0:Y:S08]  /*0970*/  LDC R18, c[0x0][0x388] ;  /* 0x0000e200ff127b82 */ /* 0x000e300000000800 */
[----:B------:R-:W1:Y:S08]  /*0980*/  LDC.64 R12, c[0x0][0x440] ;  /* 0x00011000ff0c7b82 */ /* 0x000e700000000a00 */
[----:B------:R-:W2:Y:S08]  /*0990*/  LDC.64 R16, c[0x0][0x448] ;  /* 0x00011200ff107b82 */ /* 0x000eb00000000a00 */
[----:B------:R-:W3:Y:S01]  /*09a0*/  LDC.64 R14, c[0x0][0x460] ;  /* 0x00011800ff0e7b82 */ /* 0x000ee20000000a00 */
[----:B0-----:R-:W-:-:S04]  /*09b0*/  IMAD R19, R5, R18, R2 ;  /* 0x0000001205137224 */ /* 0x001fc800078e0202 */
[----:B-1----:R-:W-:-:S06]  /*09c0*/  IMAD.WIDE.U32 R24, R19, 0x4, R12 ;  /* 0x0000000413187825 */ /* 0x002fcc00078e000c */
[----:B------:R-:W4:Y:S01]  /*09d0*/  LDG.E R24, desc[UR6][R24.64] ;  /* 0x0000000618187981 */ /* 0x000f22000c1e1900 */
[----:B--2---:R-:W-:-:S06]  /*09e0*/  IMAD.WIDE.U32 R20, R19, 0x4, R16 ;  /* 0x0000000413147825 */ /* 0x004fcc00078e0010 */
[----:B------:R-:W2:Y:S01]  /*09f0*/  LDG.E R21, desc[UR6][R20.64] ;  /* 0x0000000614157981 */ /* 0x000ea2000c1e1900 */
[----:B---3--:R-:W-:-:S05]  /*0a00*/  IMAD.WIDE.U32 R26, R19, 0x4, R14 ;  /* 0x00000004131a7825 */ /* 0x008fca00078e000e */
[----:B------:R0:W3:Y:S02]  /*0a10*/  LDG.E R23, desc[UR6][R26.64] ;  /* 0x000000061a177981 */ /* 0x0000e4000c1e1900 */
[CC--:B0-----:R-:W-:Y:S02]  /*0a20*/  LEA R27, R18.reuse, R19.reuse, 0x5 ;  /* 0x00000013121b7211 */ /* 0x0c1fe400078e28ff */
[----:B------:R-:W-:-:S05]  /*0a30*/  LEA R19, R18, R19, 0x6 ;  /* 0x0000001312137211 */ /* 0x000fca00078e30ff */
[----:B------:R-:W-:-:S05]  /*0a40*/  IMAD.WIDE.U32 R28, R19, 0x4, R12 ;  /* 0x00000004131c7825 */ /* 0x000fca00078e000c */
[----:B------:R0:W5:Y:S02]  /*0a50*/  LDG.E R11, desc[UR6][R28.64] ;  /* 0x000000061c0b7981 */ /* 0x000164000c1e1900 */
[----:B0-----:R-:W-:-:S04]  /*0a60*/  IMAD.WIDE.U32 R28, R19, 0x4, R16 ;  /* 0x00000004131c7825 */ /* 0x001fc800078e0010 */
[----:B----4-:R-:W-:Y:S01]  /*0a70*/  FADD.FTZ R20, R7, R24 ;  /* 0x0000001807147221 */ /* 0x010fe20000010000 */
[----:B------:R-:W-:-:S05]  /*0a80*/  IMAD.WIDE.U32 R24, R27, 0x4, R12 ;  /* 0x000000041b187825 */ /* 0x000fca00078e000c */
[----:B------:R0:W4:Y:S01]  /*0a90*/  LDG.E R7, desc[UR6][R24.64] ;  /* 0x0000000618077981 */ /* 0x000122000c1e1900 */
[----:B--2---:R-:W-:Y:S01]  /*0aa0*/  FADD.FTZ R22, R22, R21 ;  /* 0x0000001516167221 */ /* 0x004fe20000010000 */
[----:B0-----:R-:W-:-:S04]  /*0ab0*/  IMAD.WIDE.U32 R24, R27, 0x4, R16 ;  /* 0x000000041b187825 */ /* 0x001fc800078e0010 */
[----:B------:R-:W-:Y:S01]  /*0ac0*/  IMAD.WIDE.U32 R26, R27, 0x4, R14 ;  /* 0x000000041b1a7825 */ /* 0x000fe200078e000e */
[----:B------:R0:W2:Y:S03]  /*0ad0*/  LDG.E R21, desc[UR6][R24.64] ;  /* 0x0000000618157981 */ /* 0x0000a6000c1e1900 */
[----:B---3--:R-:W-:Y:S02]  /*0ae0*/  FADD.FTZ R23, R6, R23 ;  /* 0x0000001706177221 */ /* 0x008fe40000010000 */
[----:B------:R-:W3:Y:S04]  /*0af0*/  LDG.E R6, desc[UR6][R28.64] ;  /* 0x000000061c067981 */ /* 0x000ee8000c1e1900 */
[----:B------:R-:W3:Y:S01]  /*0b00*/  LDG.E R26, desc[UR6][R26.64] ;  /* 0x000000061a1a7981 */ /* 0x000ee2000c1e1900 */
[----:B0-----:R-:W-:Y:S01]  /*0b10*/  LEA R25, R18, R19, 0x5 ;  /* 0x0000001312197211 */ /* 0x001fe200078e28ff */
[----:B------:R-:W-:-:S04]  /*0b20*/  IMAD.WIDE.U32 R18, R19, 0x4, R14 ;  /* 0x0000000413127825 */ /* 0x000fc800078e000e */
[C---:B------:R-:W-:Y:S02]  /*0b30*/  IMAD.WIDE.U32 R16, R25.reuse, 0x4, R16 ;  /* 0x0000000419107825 */ /* 0x040fe400078e0010 */
[----:B------:R-:W3:Y:S02]  /*0b40*/  LDG.E R18, desc[UR6][R18.64] ;  /* 0x0000000612127981 */ /* 0x000ee4000c1e1900 */
[C---:B------:R-:W-:Y:S02]  /*0b50*/  IMAD.WIDE.U32 R12, R25.reuse, 0x4, R12 ;  /* 0x00000004190c7825 */ /* 0x040fe400078e000c */
[----:B------:R-:W3:Y:S02]  /*0b60*/  LDG.E R17, desc[UR6][R16.64] ;  /* 0x0000000610117981 */ /* 0x000ee4000c1e1900 */
[----:B------:R-:W-:Y:S02]  /*0b70*/  IMAD.WIDE.U32 R14, R25, 0x4, R14 ;  /* 0x00000004190e7825 */ /* 0x000fe400078e000e */
[----:B------:R-:W3:Y:S04]  /*0b80*/  LDG.E R12, desc[UR6][R12.64] ;  /* 0x000000060c0c7981 */ /* 0x000ee8000c1e1900 */
[----:B------:R-:W3:Y:S01]  /*0b90*/  LDG.E R14, desc[UR6][R14.64] ;  /* 0x000000060e0e7981 */ /* 0x000ee2000c1e1900 */
[----:B------:R-:W-:Y:S01]  /*0ba0*/  IADD3 R5, PT, PT, R5, 0x80, RZ ;  /* 0x0000008005057810 */ /* 0x000fe20007ffe0ff */
[----:B----4-:R-:W-:-:S04]  /*0bb0*/  FADD.FTZ R20, R20, R7 ;  /* 0x0000000714147221 */ /* 0x010fc80000010000 */
[----:B-----5:R-:W-:Y:S01]  /*0bc0*/  FADD.FTZ R11, R20, R11 ;  /* 0x0000000b140b7221 */ /* 0x020fe20000010000 */
[----:B--2---:R-:W-:-:S04]  /*0bd0*/  FADD.FTZ R21, R22, R21 ;  /* 0x0000001516157221 */ /* 0x004fc80000010000 */
[----:B---3--:R-:W-:Y:S01]  /*0be0*/  FADD.FTZ R6, R21, R6 ;  /* 0x0000000615067221 */ /* 0x008fe20000010000 */
[----:B------:R-:W-:-:S04]  /*0bf0*/  FADD.FTZ R23, R23, R26 ;  /* 0x0000001a17177221 */ /* 0x000fc80000010000 */
[----:B------:R-:W-:Y:S01]  /*0c00*/  FADD.FTZ R23, R23, R18 ;  /* 0x0000001217177221 */ /* 0x000fe20000010000 */
[----:B------:R-:W-:Y:S01]  /*0c10*/  FADD.FTZ R22, R6, R17 ;  /* 0x0000001106167221 */ /* 0x000fe20000010000 */
[----:B------:R-:W-:Y:S02]  /*0c20*/  FADD.FTZ R7, R11, R12 ;  /* 0x0000000c0b077221 */ /* 0x000fe40000010000 */
[----:B------:R-:W-:-:S07]  /*0c30*/  FADD.FTZ R6, R23, R14 ;  /* 0x0000000e17067221 */ /* 0x000fce0000010000 */
.L_x_1272:
[----:B------:R-:W-:Y:S05]  /*0c40*/  BSYNC.RECONVERGENT B1 ;  /* 0x0000000000017941 */ /* 0x000fea0003800200 */
.L_x_1271:
[----:B------:R-:W-:Y:S05]  /*0c50*/  @!P1 BRA `(.L_x_1267) ;  /* 0x0000000000b49947 */ /* 0x000fea0003800000 */
[----:B------:R-:W-:Y:S01]  /*0c60*/  ISETP.NE.AND P1, PT, R10, 0x1, PT ;  /* 0x000000010a00780c */ /* 0x000fe20003f25270 */
[----:B------:R-:W-:Y:S01]  /*0c70*/  BSSY.RECONVERGENT B1, `(.L_x_1273) ;  /* 0x000001c000017945 */ /* 0x000fe20003800200 */
[----:B------:R-:W-:-:S11]  /*0c80*/  LOP3.LUT P0, RZ, R8, 0x20, RZ, 0xc0, !PT ;  /* 0x0000002008ff7812 */ /* 0x000fd6000780c0ff */
[----:B------:R-:W-:Y:S05]  /*0c90*/  @!P1 BRA `(.L_x_1274) ;  /* 0x0000000000649947 */ /* 0x000fea0003800000 */
[----:B------:R-:W0:Y:S08]  /*0ca0*/  LDC R8, c[0x0][0x388] ;  /* 0x0000e200ff087b82 */ /* 0x000e300000000800 */
[----:B------:R-:W1:Y:S08]  /*0cb0*/  LDC.64 R16, c[0x0][0x440] ;  /* 0x00011000ff107b82 */ /* 0x000e700000000a00 */
[----:B------:R-:W2:Y:S08]  /*0cc0*/  LDC.64 R12, c[0x0][0x448] ;  /* 0x00011200ff0c7b82 */ /* 0x000eb00000000a00 */
[----:B------:R-:W3:Y:S01]  /*0cd0*/  LDC.64 R10, c[0x0][0x460] ;  /* 0x00011800ff0a7b82 */ /* 0x000ee20000000a00 */
[----:B0-----:R-:W-:-:S05]  /*0ce0*/  IMAD R15, R5, R8, R2 ;  /* 0x00000008050f7224 */ /* 0x001fca00078e0202 */
[----:B------:R-:W-:Y:S01]  /*0cf0*/  LEA R23, R8, R15, 0x5 ;  /* 0x0000000f08177211 */ /* 0x000fe200078e28ff */
[----:B-1----:R-:W-:-:S04]  /*0d00*/  IMAD.WIDE.U32 R20, R15, 0x4, R16 ;  /* 0x000000040f147825 */ /* 0x002fc800078e0010 */
[----:B--2---:R-:W-:Y:S02]  /*0d10*/  IMAD.WIDE.U32 R18, R15, 0x4, R12 ;  /* 0x000000040f127825 */ /* 0x004fe400078e000c */
[----:B------:R-:W2:Y:S02]  /*0d20*/  LDG.E R20, desc[UR6][R20.64] ;  /* 0x0000000614147981 */ /* 0x000ea4000c1e1900 */
[----:B------:R-:W-:Y:S02]  /*0d30*/  IMAD.WIDE.U32 R16, R23, 0x4, R16 ;  /* 0x0000000417107825 */ /* 0x000fe400078e0010 */
[----:B------:R-:W4:Y:S02]  /*0d40*/  LDG.E R19, desc[UR6][R18.64] ;  /* 0x0000000612137981 */ /* 0x000f24000c1e1900 */
[----:B---3--:R-:W-:Y:S02]  /*0d50*/  IMAD.WIDE.U32 R14, R15, 0x4, R10 ;  /* 0x000000040f0e7825 */ /* 0x008fe400078e000a */
[----:B------:R-:W3:Y:S02]  /*0d60*/  LDG.E R16, desc[UR6][R16.64] ;  /* 0x0000000610107981 */ /* 0x000ee4000c1e1900 */
[----:B------:R-:W-:-:S02]  /*0d70*/  IMAD.WIDE.U32 R12, R23, 0x4, R12 ;  /* 0x00000004170c7825 */ /* 0x000fc400078e000c */
[----:B------:R-:W5:Y:S02]  /*0d80*/  LDG.E R15, desc[UR6][R14.64] ;  /* 0x000000060e0f7981 */ /* 0x000f64000c1e1900 */
[----:B------:R-:W-:Y:S02]  /*0d90*/  IMAD.WIDE.U32 R10, R23, 0x4, R10 ;  /* 0x00000004170a7825 */ /* 0x000fe400078e000a */
[----:B------:R-:W5:Y:S04]  /*0da0*/  LDG.E R13, desc[UR6][R12.64] ;  /* 0x000000060c0d7981 */ /* 0x000f68000c1e1900 */
[----:B------:R-:W5:Y:S01]  /*0db0*/  LDG.E R11, desc[UR6][R10.64] ;  /* 0x000000060a0b7981 */ /* 0x000f62000c1e1900 */
[----:B------:R-:W-:Y:S01]  /*0dc0*/  IADD3 R5, PT, PT, R5, 0x40, RZ ;  /* 0x0000004005057810 */ /* 0x000fe20007ffe0ff */
[----:B--2---:R-:W-:Y:S01]  /*0dd0*/  FADD.FTZ R7, R7, R20 ;  /* 0x0000001407077221 */ /* 0x004fe20000010000 */
[----:B----4-:R-:W-:-:S03]  /*0de0*/  FADD.FTZ R22, R22, R19 ;  /* 0x0000001316167221 */ /* 0x010fc60000010000 */
[----:B---3--:R-:W-:Y:S01]  /*0df0*/  FADD.FTZ R7, R7, R16 ;  /* 0x0000001007077221 */ /* 0x008fe20000010000 */
[----:B-----5:R-:W-:Y:S01]  /*0e00*/  FADD.FTZ R6, R6, R15 ;  /* 0x0000000f06067221 */ /* 0x020fe20000010000 */
[----:B------:R-:W-:-:S03]  /*0e10*/  FADD.FTZ R22, R22, R13 ;  /* 0x0000000d16167221 */ /* 0x000fc60000010000 */
[----:B------:R-:W-:-:S07]  /*0e20*/  FADD.FTZ R6, R6, R11 ;  /* 0x0000000b06067221 */ /* 0x000fce0000010000 */
.L_x_1274:
[----:B------:R-:W-:Y:S05]  /*0e30*/  BSYNC.RECONVERGENT B1 ;  /* 0x0000000000017941 */ /* 0x000fea0003800200 */
.L_x_1273:
[----:B------:R-:W-:Y:S05]  /*0e40*/  @P0 BRA `(.L_x_1267) ;  /* 0x0000000000380947 */ /* 0x000fea0003800000 */
[----:B------:R-:W0:Y:S01]  /*0e50*/  LDC.64 R12, c[0x0][0x440] ;  /* 0x00011000ff0c7b82 */ /* 0x000e220000000a00 */
[----:B------:R-:W1:Y:S07]  /*0e60*/  LDCU UR4, c[0x0][0x388] ;  /* 0x00007100ff0477ac */ /* 0x000e6e0008000800 */
[----:B------:R-:W2:Y:S08]  /*0e70*/  LDC.64 R14, c[0x0][0x448] ;  /* 0x00011200ff0e7b82 */ /* 0x000eb00000000a00 */
[----:B------:R-:W3:Y:S01]  /*0e80*/  LDC.64 R10, c[0x0][0x460] ;  /* 0x00011800ff0a7b82 */ /* 0x000ee20000000a00 */
[----:B-1----:R-:W-:-:S04]  /*0e90*/  IMAD R5, R5, UR4, R2 ;  /* 0x0000000405057c24 */ /* 0x002fc8000f8e0202 */
[----:B0-----:R-:W-:-:S06]  /*0ea0*/  IMAD.WIDE.U32 R12, R5, 0x4, R12 ;  /* 0x00000004050c7825 */ /* 0x001fcc00078e000c */
[----:B------:R-:W4:Y:S01]  /*0eb0*/  LDG.E R12, desc[UR6][R12.64] ;  /* 0x000000060c0c7981 */ /* 0x000f22000c1e1900 */
[----:B--2---:R-:W-:-:S06]  /*0ec0*/  IMAD.WIDE.U32 R14, R5, 0x4, R14 ;  /* 0x00000004050e7825 */ /* 0x004fcc00078e000e */
[----:B------:R-:W2:Y:S01]  /*0ed0*/  LDG.E R15, desc[UR6][R14.64] ;  /* 0x000000060e0f7981 */ /* 0x000ea2000c1e1900 */
[----:B---3--:R-:W-:-:S06]  /*0ee0*/  IMAD.WIDE.U32 R10, R5, 0x4, R10 ;  /* 0x00000004050a7825 */ /* 0x008fcc00078e000a */
[----:B------:R-:W3:Y:S01]  /*0ef0*/  LDG.E R11, desc[UR6][R10.64] ;  /* 0x000000060a0b7981 */ /* 0x000ee2000c1e1900 */
[----:B----4-:R-:W-:Y:S01]  /*0f00*/  FADD.FTZ R7, R7, R12 ;  /* 0x0000000c07077221 */ /* 0x010fe20000010000 */
[----:B--2---:R-:W-:Y:S01]  /*0f10*/  FADD.FTZ R22, R22, R15 ;  /* 0x0000000f16167221 */ /* 0x004fe20000010000 */
[----:B---3--:R-:W-:-:S07]  /*0f20*/  FADD.FTZ R6, R6, R11 ;  /* 0x0000000b06067221 */ /* 0x008fce0000010000 */
.L_x_1267:
[----:B------:R-:W-:Y:S05]  /*0f30*/  BSYNC.RECONVERGENT B0 ;  /* 0x0000000000007941 */ /* 0x000fea0003800200 */
.L_x_1266:
[----:B------:R-:W0:Y:S01]  /*0f40*/  S2UR UR5, SR_CgaCtaId ;  /* 0x00000000000579c3 */ /* 0x000e220000008800 */
[----:B------:R-:W-:Y:S01]  /*0f50*/  UMOV UR4, 0x400 ;  /* 0x0000040000047882 */ /* 0x000fe20000000000 */
[--C-:B------:R-:W-:Y:S02]  /*0f60*/  LOP3.LUT R5, R3, 0x1f, R0.reuse, 0x78, !PT ;  /* 0x0000001f03057812 */ /* 0x100fe400078e7800 */
[C---:B------:R-:W-:Y:S02]  /*0f70*/  SHF.L.U32 R11, R4.reuse, 0x7, RZ ;  /* 0x00000007040b7819 */ /* 0x040fe400000006ff */
[C---:B------:R-:W-:Y:S02]  /*0f80*/  LOP3.LUT R0, R5.reuse, 0x3e0, R0, 0xf8, !PT ;  /* 0x000003e005007812 */ /* 0x040fe400078ef800 */
[----:B------:R-:W-:Y:S02]  /*0f90*/  SHF.L.U32 R2, R5, 0x2, RZ ;  /* 0x0000000205027819 */ /* 0x000fe400000006ff */
[----:B------:R-:W-:-:S02]  /*0fa0*/  ISETP.NE.AND P1, PT, R4, RZ, PT ;  /* 0x000000ff0400720c */ /* 0x000fc40003f25270 */
[----:B------:R-:W-:Y:S02]  /*0fb0*/  LOP3.LUT R2, R11, R2, RZ, 0xfc, !PT ;  /* 0x000000020b027212 */ /* 0x000fe400078efcff */
[----:B------:R-:W-:-:S04]  /*0fc0*/  ISETP.GT.U32.AND P0, PT, R4, 0xf, PT ;  /* 0x0000000f0400780c */ /* 0x000fc80003f04070 */
[----:B------:R-:W-:Y:S01]  /*0fd0*/  ISETP.NE.OR P0, PT, R3, 0x1f, P0 ;  /* 0x0000001f0300780c */ /* 0x000fe20000705670 */
        /* <DEDUP_REMOVED lines=45> */
[C---:B------:R-:W-:Y:S01]  /*12b0*/  LEA R0, R4.reuse, UR4, 0x3 ;  /* 0x0000000404007c11 */ /* 0x040fe2000f8e18ff */
[----:B0-----:R-:W0:Y:S01]  /*12c0*/  LDC.64 R2, c[0x0][0x488] ;  /* 0x00012200ff027b82 */ /* 0x001e220000000a00 */
[----:B------:R-:W-:-:S03]  /*12d0*/  IADD3 R9, PT, PT, R4, R9, RZ ;  /* 0x0000000904097210 */ /* 0x000fc60007ffe0ff */
        /* <DEDUP_REMOVED lines=15> */
.L_x_1275:
        /* <DEDUP_REMOVED lines=11> */
.L_x_15596:


//--------------------- .text._ZN10layer_norm13ln_bwd_kernelINS_13Kernel_traitsI13__nv_bfloat16S2_S2_S2_fjLj4096ELj1ELj1ELj4ELj16ENS_18Kernel_traits_baseILj4096ES2_S2_S2_S2_fjLj128EEEEELb1ELb1ELb1ELb1EEEvNS_9BwdParamsE --------------------------
	.section	.text._ZN10layer_norm13ln_bwd_kernelINS_13Kernel_traitsI13__nv_bfloat16S2_S2_S2_fjLj4096ELj1ELj1ELj4ELj16ENS_18Kernel_traits_baseILj4096ES2_S2_S2_S2_fjLj128EEEEELb1ELb1ELb1ELb1EEEvNS_9BwdParamsE,"ax",@progbits
	.align	128
        .global         _ZN10layer_norm13ln_bwd_kernelINS_13Kernel_traitsI13__nv_bfloat16S2_S2_S2_fjLj4096ELj1ELj1ELj4ELj16ENS_18Kernel_traits_baseILj4096ES2_S2_S2_S2_fjLj128EEEEELb1ELb1ELb1ELb1EEEvNS_9BwdParamsE
        .type           _ZN10layer_norm13ln_bwd_kernelINS_13Kernel_traitsI13__nv_bfloat16S2_S2_S2_fjLj4096ELj1ELj1ELj4ELj16ENS_18Kernel_traits_baseILj4096ES2_S2_S2_S2_fjLj128EEEEELb1ELb1ELb1ELb1EEEvNS_9BwdParamsE,@function
        .size           _ZN10layer_norm13ln_bwd_kernelINS_13Kernel_traitsI13__nv_bfloat16S2_S2_S2_fjLj4096ELj1ELj1ELj4ELj16ENS_18Kernel_traits_baseILj4096ES2_S2_S2_S2_fjLj128EEEEELb1ELb1ELb1ELb1EEEvNS_9BwdParamsE,(.L_x_15597 - _ZN10layer_norm13ln_bwd_kernelINS_13Kernel_traitsI13__nv_bfloat16S2_S2_S2_fjLj4096ELj1ELj1ELj4ELj16ENS_18Kernel_traits_baseILj4096ES2_S2_S2_S2_fjLj128EEEEELb1ELb1ELb1ELb1EEEvNS_9BwdParamsE)
        .other          _ZN10layer_norm13ln_bwd_kernelINS_13Kernel_traitsI13__nv_bfloat16S2_S2_S2_fjLj4096ELj1ELj1ELj4ELj16ENS_18Kernel_traits_baseILj4096ES2_S2_S2_S2_fjLj128EEEEELb1ELb1ELb1ELb1EEEvNS_9BwdParamsE,@"STO_CUDA_ENTRY STV_DEFAULT"
_ZN10layer_norm13ln_bwd_kernelINS_13Kernel_traitsI13__nv_bfloat16S2_S2_S2_fjLj4096ELj1ELj1ELj4ELj16ENS_18Kernel_traits_baseILj4096ES2_S2_S2_S2_fjLj128EEEEELb1ELb1ELb1ELb1EEEvNS_9BwdParamsE:
.text._ZN10layer_norm13ln_bwd_kernelINS_13Kernel_traitsI13__nv_bfloat16S2_S2_S2_fjLj4096ELj1ELj1ELj4ELj16ENS_18Kernel_traits_baseILj4096ES2_S2_S2_S2_fjLj128EEEEELb1ELb1ELb1ELb1EEEvNS_9BwdParamsE:
        /* <DEDUP_REMOVED lines=57> */
[----:B------:R-:W-:Y:S01]  /*0390*/  UPLOP3.LUT UP1, UPT, UPT, UPT, UPT, 0x40, 0x4 ;  /* 0x000000000004789c */ /* 0x000fe20003f2e870 */
[----:B------:R-:W3:Y:S01]  /*03a0*/  LDCU UR30, c[0x0][0x388] ;  /* 0x00007100ff1e77ac */ /* 0x000ee20008000800 */
[----:B------:R-:W4:Y:S01]  /*03b0*/  LDCU.U8 UR26, c[0x0][0x410] ;  /* 0x00008200ff1a77ac */ /* 0x000f220008000000 */
[----:B------:R-:W0:Y:S01]  /*03c0*/  LDCU UR27, c[0x0][0x400] ;  /* 0x00008000ff1b77ac */ /* 0x000e220008000800 */
[----:B------:R-:W0:Y:S01]  /*03d0*/  LDCU.64 UR22, c[0x0][0x408] ;  /* 0x00008100ff1677ac */ /* 0x000e220008000a00 */
[C---:B-1----:R-:W-:Y:S01]  /*03e0*/  IMAD.WIDE.U32 R2, R238.reuse, 0x10, R2 ;  /* 0x00000010ee027825 */ /* 0x042fe200078e0002 */
[----:B------:R-:W1:Y:S04]  /*03f0*/  LDCU.64 UR4, c[0x0][0x438] ;  /* 0x00008700ff0477ac */ /* 0x000e680008000a00 */
[----:B0-----:R-:W3:Y:S01]  /*0400*/  LDG.E.128 R68, desc[UR20][R2.64+0x1000] ;  /* 0x0010001402447981 */ /* 0x001ee2000c1e1d00 */
[----:B------:R-:W0:Y:S01]  /*0410*/  LDCU.64 UR6, c[0x0][0x478] ;  /* 0x00008f00ff0677ac */ /* 0x000e220008000a00 */
[----:B--2---:R-:W-:-:S02]  /*0420*/  IMAD.WIDE.U32 R238, R238, 0x10, R4 ;  /* 0x00000010eeee7825 */ /* 0x004fc400078e0004 */
[----:B------:R-:W2:Y:S01]  /*0430*/  LDG.E.128 R64, desc[UR20][R2.64+0x800] ;  /* 0x0008001402407981 */ /* 0x000ea2000c1e1d00 */
[----:B------:R-:W0:Y:S03]  /*0440*/  LDCU.128 UR12, c[0x0][0x3c0] ;  /* 0x00007800ff0c77ac */ /* 0x000e260008000c00 */
[----:B------:R-:W4:Y:S01]  /*0450*/  LDG.E.128 R60, desc[UR20][R2.64] ;  /* 0x00000014023c7981 */ /* 0x000f22000c1e1d00 */
[----:B------:R-:W0:Y:S03]  /*0460*/  LDCU.128 UR16, c[0x0][0x3f0] ;  /* 0x00007e00ff1077ac */ /* 0x000e260008000c00 */
[----:B------:R-:W5:Y:S01]  /*0470*/  LDG.E.128 R56, desc[UR20][R238.64+0x1800] ;  /* 0x00180014ee387981 */ /* 0x000f62000c1e1d00 */
[----:B------:R-:W0:Y:S03]  /*0480*/  LDCU.64 UR24, c[0x0][0x380] ;  /* 0x00007000ff1877ac */ /* 0x000e260008000a00 */
[----:B------:R-:W5:Y:S04]  /*0490*/  LDG.E.128 R52, desc[UR20][R238.64+0x1000] ;  /* 0x00100014ee347981 */ /* 0x000f68000c1e1d00 */
[----:B------:R-:W5:Y:S04]  /*04a0*/  LDG.E.128 R48, desc[UR20][R238.64+0x800] ;  /* 0x00080014ee307981 */ /* 0x000f68000c1e1d00 */
[----:B------:R-:W5:Y:S01]  /*04b0*/  LDG.E.128 R44, desc[UR20][R238.64] ;  /* 0x00000014ee2c7981 */ /* 0x000f62000c1e1d00 */
[----:B------:R-:W-:-:S03]  /*04c0*/  HFMA2 R164, -RZ, RZ, 0, 0 ;  /* 0x00000000ffa47431 */ /* 0x000fc600000001ff */
[----:B------:R1:W5:Y:S01]  /*04d0*/  LDG.E.128 R40, desc[UR20][R2.64+0x1800] ;  /* 0x0018001402287981 */ /* 0x000362000c1e1d00 */
[----:B---3--:R-:W-:Y:S02]  /*04e0*/  PRMT R0, R68, 0x7632, R0 ;  /* 0x0000763244007816 */ /* 0x008fe40000000000 */
[----:B-1----:R-:W-:Y:S02]  /*04f0*/  PRMT R2, R69, 0x7632, R2 ;  /* 0x0000763245027816 */ /* 0x002fe40000000002 */
[----:B------:R-:W-:Y:S02]  /*0500*/  PRMT R3, R70, 0x7632, R3 ;  /* 0x0000763246037816 */ /* 0x000fe40000000003 */
[----:B------:R-:W-:Y:S02]  /*0510*/  PRMT R4, R71, 0x7632, R4 ;  /* 0x0000763247047816 */ /* 0x000fe40000000004 */
[----:B--2---:R-:W-:Y:S02]  /*0520*/  PRMT R5, R64, 0x7632, R5 ;  /* 0x0000763240057816 */ /* 0x004fe40000000005 */
[----:B------:R-:W-:-:S02]  /*0530*/  PRMT R6, R65, 0x7632, R6 ;  /* 0x0000763241067816 */ /* 0x000fc40000000006 */
[----:B------:R-:W-:Y:S02]  /*0540*/  PRMT R7, R66, 0x7632, R7 ;  /* 0x0000763242077816 */ /* 0x000fe40000000007 */
[----:B------:R-:W-:Y:S02]  /*0550*/  PRMT R8, R67, 0x7632, R8 ;  /* 0x0000763243087816 */ /* 0x000fe40000000008 */
[----:B----4-:R-:W-:Y:S02]  /*0560*/  PRMT R9, R60, 0x7632, R9 ;  /* 0x000076323c097816 */ /* 0x010fe40000000009 */
[----:B------:R-:W-:Y:S02]  /*0570*/  PRMT R10, R61, 0x7632, R10 ;  /* 0x000076323d0a7816 */ /* 0x000fe4000000000a */
[----:B------:R-:W-:Y:S02]  /*0580*/  PRMT R11, R62, 0x7632, R11 ;  /* 0x000076323e0b7816 */ /* 0x000fe4000000000b */
[----:B0-----:R-:W-:-:S07]  /*0590*/  PRMT R12, R63, 0x7632, R12 ;  /* 0x000076323f0c7816 */ /* 0x001fce000000000c */
.L_x_1538:
[----:B------:R-:W-:-:S06]  /*05a0*/  UIMAD.WIDE UR10, UR8, 0x4, UR18 ;  /* 0x00000004080a78a5 */ /* 0x000fcc000f8e0212 */
[----:B--2---:R-:W-:Y:S02]  /*05b0*/  MOV R182, UR10 ;  /* 0x0000000a00b67c02 */ /* 0x004fe40008000f00 */
[----:B------:R-:W-:Y:S01]  /*05c0*/  MOV R183, UR11 ;  /* 0x0000000b00b77c02 */ /* 0x000fe20008000f00 */
[----:B------:R-:W-:-:S04]  /*05d0*/  UIMAD.WIDE UR10, UR8, 0x4, UR14 ;  /* 0x00000004080a78a5 */ /* 0x000fc8000f8e020e */
[----:B------:R-:W2:Y:S02]  /*05e0*/  LDG.E R182, desc[UR20][R182.64] ;  /* 0x00000014b6b67981 */ /* 0x000ea4000c1e1900 */
[----:B------:R-:W-:Y:S02]  /*05f0*/  MOV R184, UR10 ;  /* 0x0000000a00b87c02 */ /* 0x000fe40008000f00 */
[----:B------:R-:W-:Y:S01]  /*0600*/  MOV R185, UR11 ;  /* 0x0000000b00b97c02 */ /* 0x000fe20008000f00 */
[----:B------:R-:W-:-:S04]  /*0610*/  UIMAD.WIDE UR10, UR8, 0x4, UR16 ;  /* 0x00000004080a78a5 */ /* 0x000fc8000f8e0210 */
[----:B------:R-:W3:Y:S02]  /*0620*/  LDG.E R184, desc[UR20][R184.64] ;  /* 0x00000014b8b87981 */ /* 0x000ee4000c1e1900 */
[----:B------:R-:W-:Y:S02]  /*0630*/  MOV R180, UR10 ;  /* 0x0000000a00b47c02 */ /* 0x000fe40008000f00 */
[----:B------:R-:W-:-:S05]  /*0640*/  MOV R181, UR11 ;  /* 0x0000000b00b57c02 */ /* 0x000fca0008000f00 */
[----:B-----5:R0:W5:Y:S01]  /*0650*/  LDG.E R240, desc[UR20][R180.64] ;  /* 0x00000014b4f07981 */ /* 0x020162000c1e1900 */
[----:B--2---:R-:W-:Y:S02]  /*0660*/  R2UR UR29, R182 ;  /* 0x00000000b61d72ca */ /* 0x004fe400000e0000 */
[----:B---3--:R-:W-:-:S11]  /*0670*/  R2UR UR28, R184 ;  /* 0x00000000b81c72ca */ /* 0x008fd600000e0000 */
[----:B------:R-:W-:-:S09]  /*0680*/  UISETP.GE.AND UP2, UPT, UR29, 0x1, UPT ;  /* 0x000000011d00788c */ /* 0x000fd2000bf46270 */
[----:B0-----:R-:W-:Y:S05]  /*0690*/  BRA.U !UP2, `(.L_x_1277) ;  /* 0x000000190aec7547 */ /* 0x001fea000b800000 */
[----:B------:R-:W0:Y:S01]  /*06a0*/  LDC R209, c[0x0][0x388] ;  /* 0x0000e200ffd17b82 */ /* 0x000e220000000800 */
[----:B------:R-:W1:Y:S07]  /*06b0*/  S2R R208, SR_TID.X ;  /* 0x0000000000d07919 */ /* 0x000e6e0000002100 */
[----:B------:R-:W2:Y:S01]  /*06c0*/  LDC.64 R20, c[0x0][0x3a8] ;  /* 0x0000ea00ff147b82 */ /* 0x000ea20000000a00 */
[----:B------:R-:W-:Y:S02]  /*06d0*/  UIMAD.WIDE UR10, UR8, 0x4, UR12 ;  /* 0x00000004080a78a5 */ /* 0x000fe4000f8e020c */
[----:B------:R-:W-:-:S05]  /*06e0*/  UIADD3 UR9, UPT, UPT, UR29, -0x1, URZ ;  /* 0xffffffff1d097890 */ /* 0x000fca000fffe0ff */
[----:B------:R-:W3:Y:S01]  /*06f0*/  LDC.64 R192, c[0x0][0x428] ;  /* 0x00010a00ffc07b82 */ /* 0x000ee20000000a00 */
[----:B0-----:R-:W-:Y:S01]  /*0700*/  IMAD R13, R209, UR8, RZ ;  /* 0x00000008d10d7c24 */ /* 0x001fe2000f8e02ff */
[----:B------:R-:W-:-:S06]  /*0710*/  ISETP.NE.U32.AND P0, PT, RZ, UR4, PT ;  /* 0x00000004ff007c0c */ /* 0x000fcc000bf05070 */
[----:B------:R-:W0:Y:S01]  /*0720*/  LDC.64 R246, c[0x0][0x3b0] ;  /* 0x0000ec00fff67b82 */ /* 0x000e220000000a00 */
[----:B------:R-:W-:-:S04]  /*0730*/  SHF.R.S32.HI R14, RZ, 0x1f, R13 ;  /* 0x0000001fff0e7819 */ /* 0x000fc8000001140d */
[----:B------:R-:W-:-:S04]  /*0740*/  LEA.HI R14, R14, R13, RZ, 0x3 ;  /* 0x0000000d0e0e7211 */ /* 0x000fc800078f18ff */
[----:B-1----:R-:W-:-:S04]  /*0750*/  LEA.HI.SX32 R211, R14, R208, 0x1d ;  /* 0x000000d00ed37211 */ /* 0x002fc800078feaff */
[C---:B------:R-:W-:Y:S01]  /*0760*/  IADD3 R213, PT, PT, R211.reuse, 0x80, RZ ;  /* 0x00000080d3d57810 */ /* 0x040fe20007ffe0ff */
[C-C-:B--2---:R-:W-:Y:S01]  /*0770*/  IMAD.WIDE.U32 R204, R211.reuse, 0x10, R20.reuse ;  /* 0x00000010d3cc7825 */ /* 0x144fe200078e0014 */
[C---:B------:R-:W-:Y:S02]  /*0780*/  IADD3 R199, PT, PT, R211.reuse, 0x100, RZ ;  /* 0x00000100d3c77810 */ /* 0x040fe40007ffe0ff */
[----:B------:R-:W-:Y:S01]  /*0790*/  IADD3 R13, PT, PT, R211, 0x180, RZ ;  /* 0x00000180d30d7810 */ /* 0x000fe20007ffe0ff */
[--C-:B------:R-:W-:Y:S01]  /*07a0*/  IMAD.WIDE.U32 R200, R213, 0x10, R20.reuse ;  /* 0x00000010d5c87825 */ /* 0x100fe200078e0014 */
[----:B------:R-:W-:Y:S01]  /*07b0*/  MOV R216, UR10 ;  /* 0x0000000a00d87c02 */ /* 0x000fe20008000f00 */
[----:B------:R-:W2:Y:S02]  /*07c0*/  LDG.E.128 R204, desc[UR20][R204.64] ;  /* 0x00000014cccc7981 */ /* 0x000ea4000c1e1d00 */
[--C-:B------:R-:W-:Y:S01]  /*07d0*/  IMAD.WIDE.U32 R16, R199, 0x10, R20.reuse ;  /* 0x00000010c7107825 */ /* 0x100fe200078e0014 */
[----:B------:R-:W-:Y:S01]  /*07e0*/  MOV R217, UR11 ;  /* 0x0000000b00d97c02 */ /* 0x000fe20008000f00 */
[----:B------:R-:W4:Y:S02]  /*07f0*/  LDG.E.128 R200, desc[UR20][R200.64] ;  /* 0x00000014c8c87981 */ /* 0x000f24000c1e1d00 */
[----:B------:R-:W-:-:S02]  /*0800*/  IMAD.WIDE.U32 R20, R13, 0x10, R20 ;  /* 0x000000100d147825 */ /* 0x000fc400078e0014 */
[----:B------:R-:W4:Y:S04]  /*0810*/  LDG.E R216, desc[UR20][R216.64] ;  /* 0x00000014d8d87981 */ /* 0x000f28000c1e1900 */
[----:B------:R-:W4:Y:S04]  /*0820*/  LDG.E.128 R20, desc[UR20][R20.64] ;  /* 0x0000001414147981 */ /* 0x000f28000c1e1d00 */
[----:B------:R-:W4:Y:S01]  /*0830*/  LDG.E.128 R16, desc[UR20][R16.64] ;  /* 0x0000001410107981 */ /* 0x000f22000c1e1d00 */
[----:B------:R-:W-:-:S05]  /*0840*/  IMAD R14, R209, UR9, RZ ;  /* 0x00000009d10e7c24 */ /* 0x000fca000f8e02ff */
[----:B------:R-:W-:-:S04]  /*0850*/  SHF.R.S32.HI R15, RZ, 0x1f, R14 ;  /* 0x0000001fff0f7819 */ /* 0x000fc8000001140e */
[----:B------:R-:W-:-:S04]  /*0860*/  LEA.HI R15, R15, R14, RZ, 0x3 ;  /* 0x0000000e0f0f7211 */ /* 0x000fc800078f18ff */
[----:B------:R-:W-:-:S05]  /*0870*/  LEA.HI.SX32 R15, R15, R208, 0x1d ;  /* 0x000000d00f0f7211 */ /* 0x000fca00078feaff */
[----:B---3--:R-:W-:-:S06]  /*0880*/  IMAD.WIDE.U32 R180, R15, 0x10, R192 ;  /* 0x000000100fb47825 */ /* 0x008fcc00078e00c0 */
[----:B------:R-:W3:Y:S01]  /*0890*/  LDG.E.128 R180, desc[UR20][R180.64] ;  /* 0x00000014b4b47981 */ /* 0x000ee2000c1e1d00 */
[----:B------:R-:W-:-:S05]  /*08a0*/  IADD3 R185, PT, PT, R15, 0x80, RZ ;  /* 0x000000800fb97810 */ /* 0x000fca0007ffe0ff */
[----:B------:R-:W-:-:S06]  /*08b0*/  IMAD.WIDE.U32 R184, R185, 0x10, R192 ;  /* 0x00000010b9b87825 */ /* 0x000fcc00078e00c0 */
[----:B------:R-:W3:Y:S01]  /*08c0*/  LDG.E.128 R184, desc[UR20][R184.64] ;  /* 0x00000014b8b87981 */ /* 0x000ee2000c1e1d00 */
[----:B------:R-:W-:-:S05]  /*08d0*/  IADD3 R189, PT, PT, R15, 0x100, RZ ;  /* 0x000001000fbd7810 */ /* 0x000fca0007ffe0ff */
[----:B------:R-:W-:-:S06]  /*08e0*/  IMAD.WIDE.U32 R188, R189, 0x10, R192 ;  /* 0x00000010bdbc7825 */ /* 0x000fcc00078e00c0 */
[----:B------:R-:W3:Y:S01]  /*08f0*/  LDG.E.128 R188, desc[UR20][R188.64] ;  /* 0x00000014bcbc7981 */ /* 0x000ee2000c1e1d00 */
[----:B------:R-:W-:-:S05]  /*0900*/  IADD3 R15, PT, PT, R15, 0x180, RZ ;  /* 0x000001800f0f7810 */ /* 0x000fca0007ffe0ff */
[----:B------:R-:W-:-:S06]  /*0910*/  IMAD.WIDE.U32 R192, R15, 0x10, R192 ;  /* 0x000000100fc07825 */ /* 0x000fcc00078e00c0 */
[----:B------:R-:W3:Y:S01]  /*0920*/  LDG.E.128 R192, desc[UR20][R192.64] ;  /* 0x00000014c0c07981 */ /* 0x000ee2000c1e1d00 */
[----:B-----5:R-:W-:Y:S02]  /*0930*/  ISETP.GE.AND P1, PT, R240, 0x1, PT ;  /* 0x00000001f000780c */ /* 0x020fe40003f26270 */
[----:B------:R-:W-:-:S11]  /*0940*/  ISETP.NE.AND.EX P0, PT, RZ, UR5, PT, P0 ;  /* 0x00000005ff007c0c */ /* 0x000fd6000bf05300 */
[----:B------:R-:W-:Y:S02]  /*0950*/  @P1 IADD3 R198, PT, PT, R240, -0x1, RZ ;  /* 0xfffffffff0c61810 */ /* 0x000fe40007ffe0ff */
[----:B------:R-:W1:Y:S03]  /*0960*/  @P0 LDC.64 R14, c[0x0][0x438] ;  /* 0x00010e00ff0e0b82 */ /* 0x000e660000000a00 */
[----:B------:R-:W-:-:S05]  /*0970*/  @P1 IMAD R198, R198, R209, RZ ;  /* 0x000000d1c6c61224 */ /* 0x000fca00078e02ff */
[----:B------:R-:W0:Y:S01]  /*0980*/  @P0 LDC.64 R196, c[0x0][0x438] ;  /* 0x00010e00ffc40b82 */ /* 0x000e220000000a00 */
[----:B------:R-:W-:-:S04]  /*0990*/  @P1 SHF.R.S32.HI R209, RZ, 0x1f, R198 ;  /* 0x0000001fffd11819 */ /* 0x000fc800000114c6 */
[----:B------:R-:W-:Y:S02]  /*09a0*/  @P1 LEA.HI R209, R209, R198, RZ, 0x3 ;  /* 0x000000c6d1d11211 */ /* 0x000fe400078f18ff */
[----:B------:R-:W-:Y:S02]  /*09b0*/  MOV R251, RZ ;  /* 0x000000ff00fb7202 */ /* 0x000fe40000000f00 */
[----:B------:R-:W-:-:S04]  /*09c0*/  @P1 LEA.HI.SX32 R251, R209, R208, 0x1d ;  /* 0x000000d0d1fb1211 */ /* 0x000fc800078feaff */
[C---:B------:R-:W-:Y:S02]  /*09d0*/  IADD3 R245, PT, PT, R251.reuse, 0x80, RZ ;  /* 0x00000080fbf57810 */ /* 0x040fe40007ffe0ff */
[C---:B------:R-:W-:Y:S02]  /*09e0*/  IADD3 R249, PT, PT, R251.reuse, 0x100, RZ ;  /* 0x00000100fbf97810 */ /* 0x040fe40007ffe0ff */
[----:B------:R-:W-:Y:S01]  /*09f0*/  IADD3 R209, PT, PT, R251, 0x180, RZ ;  /* 0x00000180fbd17810 */ /* 0x000fe20007ffe0ff */
[----:B-1----:R-:W-:Y:S01]  /*0a00*/  @P0 IMAD.WIDE.U32 R14, R211, 0x10, R14 ;  /* 0x00000010d30e0825 */ /* 0x002fe200078e000e */
[----:B------:R-:W-:-:S03]  /*0a10*/  ISETP.NE.AND P2, PT, RZ, UR26, PT ;  /* 0x0000001aff007c0c */ /* 0x000fc6000bf45270 */
[--C-:B0-----:R-:W-:Y:S01]  /*0a20*/  IMAD.WIDE.U32 R250, R251, 0x8, R246.reuse ;  /* 0x00000008fbfa7825 */ /* 0x101fe200078e00f6 */
[----:B------:R-:W5:Y:S03]  /*0a30*/  @P0 LDG.E.128 R36, desc[UR20][R14.64] ;  /* 0x000000140e240981 */ /* 0x000f66000c1e1d00 */
[--C-:B------:R-:W-:Y:S02]  /*0a40*/  IMAD.WIDE.U32 R244, R245, 0x8, R246.reuse ;  /* 0x00000008f5f47825 */ /* 0x100fe400078e00f6 */
[----:B------:R-:W5:Y:S02]  /*0a50*/  LDG.E.64 R250, desc[UR20][R250.64] ;  /* 0x00000014fafa7981 */ /* 0x000f64000c1e1b00 */
[--C-:B------:R-:W-:Y:S02]  /*0a60*/  IMAD.WIDE.U32 R248, R249, 0x8, R246.reuse ;  /* 0x00000008f9f87825 */ /* 0x100fe400078e00f6 */
[----:B------:R-:W5:Y:S02]  /*0a70*/  LDG.E.64 R244, desc[UR20][R244.64] ;  /* 0x00000014f4f47981 */ /* 0x000f64000c1e1b00 */
[----:B------:R-:W-:-:S02]  /*0a80*/  IMAD.WIDE.U32 R246, R209, 0x8, R246 ;  /* 0x00000008d1f67825 */ /* 0x000fc400078e00f6 */
[----:B------:R-:W5:Y:S02]  /*0a90*/  LDG.E.64 R248, desc[UR20][R248.64] ;  /* 0x00000014f8f87981 */ /* 0x000f64000c1e1b00 */
[----:B------:R-:W-:Y:S02]  /*0aa0*/  @P0 IMAD.WIDE.U32 R196, R213, 0x10, R196 ;  /* 0x00000010d5c40825 */ /* 0x000fe400078e00c4 */
[----:B------:R-:W5:Y:S04]  /*0ab0*/  LDG.E.64 R246, desc[UR20][R246.64] ;  /* 0x00000014f6f67981 */ /* 0x000f68000c1e1b00 */
[----:B------:R0:W5:Y:S02]  /*0ac0*/  @P0 LDG.E.128 R32, desc[UR20][R196.64] ;  /* 0x00000014c4200981 */ /* 0x000164000c1e1d00 */
[----:B0-----:R-:W-:-:S04]  /*0ad0*/  PRMT R197, R48, 0x7632, R197 ;  /* 0x0000763230c57816 */ /* 0x001fc800000000c5 */
[----:B------:R-:W-:Y:S02]  /*0ae0*/  SHF.L.U32 R197, R197, 0x10, RZ ;  /* 0x00000010c5c57819 */ /* 0x000fe400000006ff */
[----:B--2---:R-:W-:Y:S02]  /*0af0*/  PRMT R198, R204, 0x7632, R198 ;  /* 0x00007632ccc67816 */ /* 0x004fe400000000c6 */
[----:B------:R-:W-:Y:S02]  /*0b00*/  PRMT R210, R205, 0x7632, R210 ;  /* 0x00007632cdd27816 */ /* 0x000fe400000000d2 */
[C---:B------:R-:W-:Y:S02]  /*0b10*/  PRMT R211, R206.reuse, 0x7632, R211 ;  /* 0x00007632ced37816 */ /* 0x040fe400000000d3 */
[----:B------:R-:W-:Y:S02]  /*0b20*/  SHF.L.U32 R223, R206, 0x10, RZ ;  /* 0x00000010cedf7819 */ /* 0x000fe400000006ff */
[----:B----4-:R-:W-:-:S02]  /*0b30*/  PRMT R206, R202, 0x7632, R206 ;  /* 0x00007632cace7816 */ /* 0x010fc400000000ce */
[----:B------:R-:W-:Y:S02]  /*0b40*/  SHF.L.U32 R231, R202, 0x10, RZ ;  /* 0x00000010cae77819 */ /* 0x000fe400000006ff */
[C---:B------:R-:W-:Y:S02]  /*0b50*/  PRMT R202, R23.reuse, 0x7632, R202 ;  /* 0x0000763217ca7816 */ /* 0x040fe400000000ca */
[----:B------:R-:W-:Y:S02]  /*0b60*/  SHF.L.U32 R209, R23, 0x10, RZ ;  /* 0x0000001017d17819 */ /* 0x000fe400000006ff */
[----:B------:R-:W-:Y:S02]  /*0b70*/  FSEL R216, R216, RZ, !P2 ;  /* 0x000000ffd8d87208 */ /* 0x000fe40005000000 */
[----:B------:R-:W-:Y:S02]  /*0b80*/  SHF.L.U32 R23, R198, 0x10, RZ ;  /* 0x00000010c6177819 */ /* 0x000fe400000006ff */
[----:B------:R-:W-:-:S02]  /*0b90*/  PRMT R208, R16, 0x7632, R208 ;  /* 0x0000763210d07816 */ /* 0x000fc400000000d0 */
[----:B------:R-:W-:Y:S02]  /*0ba0*/  SHF.L.U32 R237, R16, 0x10, RZ ;  /* 0x0000001010ed7819 */ /* 0x000fe400000006ff */
[----:B------:R-:W-:Y:S02]  /*0bb0*/  SHF.L.U32 R213, R210, 0x10, RZ ;  /* 0x00000010d2d57819 */ /* 0x000fe400000006ff */
[----:B------:R-:W-:Y:S02]  /*0bc0*/  SHF.L.U32 R211, R211, 0x10, RZ ;  /* 0x00000010d3d37819 */ /* 0x000fe400000006ff */
[----:B------:R-:W-:Y:S02]  /*0bd0*/  SHF.L.U32 R219, R204, 0x10, RZ ;  /* 0x00000010ccdb7819 */ /* 0x000fe400000006ff */
[C---:B------:R-:W-:Y:S02]  /*0be0*/  PRMT R16, R17.reuse, 0x7632, R16 ;  /* 0x0000763211107816 */ /* 0x040fe40000000010 */
[----:B------:R-:W-:-:S02]  /*0bf0*/  SHF.L.U32 R235, R17, 0x10, RZ ;  /* 0x0000001011eb7819 */ /* 0x000fc400000006ff */
[----:B------:R-:W-:Y:S02]  /*0c00*/  PRMT R204, R200, 0x7632, R204 ;  /* 0x00007632c8cc7816 */ /* 0x000fe400000000cc */
[----:B------:R-:W-:Y:S02]  /*0c10*/  PRMT R17, R18, 0x7632, R17 ;  /* 0x0000763212117816 */ /* 0x000fe40000000011 */
[----:B------:R-:W-:Y:S01]  /*0c20*/  SHF.L.U32 R227, R200, 0x10, RZ ;  /* 0x00000010c8e37819 */ /* 0x000fe200000006ff */
[----:B------:R-:W-:Y:S01]  /*0c30*/  FADD.FTZ R200, -R216, R23 ;  /* 0x00000017d8c87221 */ /* 0x000fe20000010100 */
[----:B------:R-:W-:Y:S01]  /*0c40*/  SHF.L.U32 R239, R18, 0x10, RZ ;  /* 0x0000001012ef7819 */ /* 0x000fe200000006ff */
[C---:B------:R-:W-:Y:S01]  /*0c50*/  FADD.FTZ R198, -R216.reuse, R213 ;  /* 0x000000d5d8c67221 */ /* 0x040fe20000010100 */
[----:B------:R-:W-:Y:S01]  /*0c60*/  FADD.FTZ R23, -R216, R211 ;  /* 0x000000d3d8177221 */ /* 0x000fe20000010100 */
[----:B------:R-:W-:Y:S02]  /*0c70*/  PRMT R18, R19, 0x7632, R18 ;  /* 0x0000763213127816 */ /* 0x000fe40000000012 */
[----:B------:R-:W-:-:S02]  /*0c80*/  SHF.L.U32 R211, R204, 0x10, RZ ;  /* 0x00000010ccd37819 */ /* 0x000fc400000006ff */
[----:B------:R-:W-:Y:S02]  /*0c90*/  SHF.L.U32 R213, R206, 0x10, RZ ;  /* 0x00000010ced57819 */ /* 0x000fe400000006ff */
[----:B------:R-:W-:Y:S02]  /*0ca0*/  SHF.L.U32 R19, R19, 0x10, RZ ;  /* 0x0000001013137819 */ /* 0x000fe400000006ff */
[----:B------:R-:W-:Y:S02]  /*0cb0*/  SHF.L.U32 R204, R16, 0x10, RZ ;  /* 0x0000001010cc7819 */ /* 0x000fe400000006ff */
[----:B------:R-:W-:Y:S02]  /*0cc0*/  SHF.L.U32 R206, R17, 0x10, RZ ;  /* 0x0000001011ce7819 */ /* 0x000fe400000006ff */
[----:B------:R-:W0:Y:S01]  /*0cd0*/  @P0 LDC.64 R16, c[0x0][0x438] ;  /* 0x00010e00ff100b82 */ /* 0x000e220000000a00 */
[----:B------:R-:W-:Y:S01]  /*0ce0*/  SHF.L.U32 R217, R208, 0x10, RZ ;  /* 0x00000010d0d97819 */ /* 0x000fe200000006ff */
[----:B------:R-:W-:Y:S01]  /*0cf0*/  FADD.FTZ R234, -R216, R19 ;  /* 0x00000013d8ea7221 */ /* 0x000fe20000010100 */
[----:B------:R-:W-:-:S05]  /*0d00*/  SHF.L.U32 R208, R18, 0x10, RZ ;  /* 0x0000001012d07819 */ /* 0x000fca00000006ff */
[----:B------:R-:W1:Y:S01]  /*0d10*/  @P0 LDC.64 R18, c[0x0][0x438] ;  /* 0x00010e00ff120b82 */ /* 0x000e620000000a00 */
[----:B------:R-:W-:Y:S02]  /*0d20*/  SHF.L.U32 R221, R205, 0x10, RZ ;  /* 0x00000010cddd7819 */ /* 0x000fe400000006ff */
[C---:B------:R-:W-:Y:S02]  /*0d30*/  PRMT R212, R207.reuse, 0x7632, R212 ;  /* 0x00007632cfd47816 */ /* 0x040fe400000000d4 */
[----:B------:R-:W-:Y:S02]  /*0d40*/  SHF.L.U32 R225, R207, 0x10, RZ ;  /* 0x00000010cfe17819 */ /* 0x000fe400000006ff */
[C---:B------:R-:W-:Y:S02]  /*0d50*/  PRMT R205, R201.reuse, 0x7632, R205 ;  /* 0x00007632c9cd7816 */ /* 0x040fe400000000cd */
[----:B------:R-:W-:Y:S02]  /*0d60*/  SHF.L.U32 R229, R201, 0x10, RZ ;  /* 0x00000010c9e57819 */ /* 0x000fe400000006ff */
[----:B------:R-:W-:-:S02]  /*0d70*/  PRMT R207, R203, 0x7632, R207 ;  /* 0x00007632cbcf7816 */ /* 0x000fc400000000cf */
[----:B------:R-:W-:Y:S01]  /*0d80*/  SHF.L.U32 R233, R203, 0x10, RZ ;  /* 0x00000010cbe97819 */ /* 0x000fe200000006ff */
[C---:B------:R-:W-:Y:S01]  /*0d90*/  IMAD.U32 R203, R21.reuse, 0x10000, RZ ;  /* 0x0001000015cb7824 */ /* 0x040fe200078e00ff */
[C---:B------:R-:W-:Y:S02]  /*0da0*/  PRMT R201, R20.reuse, 0x7632, R201 ;  /* 0x0000763214c97816 */ /* 0x040fe400000000c9 */
[----:B------:R-:W-:Y:S02]  /*0db0*/  SHF.L.U32 R241, R20, 0x10, RZ ;  /* 0x0000001014f17819 */ /* 0x000fe400000006ff */
[----:B------:R-:W-:Y:S02]  /*0dc0*/  PRMT R20, R21, 0x7632, R20 ;  /* 0x0000763215147816 */ /* 0x000fe40000000014 */
[----:B------:R-:W-:Y:S02]  /*0dd0*/  PRMT R21, R22, 0x7632, R21 ;  /* 0x0000763216157816 */ /* 0x000fe40000000015 */
[----:B------:R-:W-:-:S02]  /*0de0*/  SHF.L.U32 R215, R212, 0x10, RZ ;  /* 0x00000010d4d77819 */ /* 0x000fc400000006ff */
[----:B------:R-:W-:Y:S02]  /*0df0*/  SHF.L.U32 R20, R20, 0x10, RZ ;  /* 0x0000001014147819 */ /* 0x000fe400000006ff */
[----:B------:R-:W-:Y:S02]  /*0e00*/  SHF.L.U32 R21, R21, 0x10, RZ ;  /* 0x0000001015157819 */ /* 0x000fe400000006ff */
[----:B------:R-:W-:Y:S01]  /*0e10*/  SHF.L.U32 R243, R22, 0x10, RZ ;  /* 0x0000001016f37819 */ /* 0x000fe200000006ff */
[C---:B------:R-:W-:Y:S01]  /*0e20*/  FADD.FTZ R22, -R216.reuse, R215 ;  /* 0x000000d7d8167221 */ /* 0x040fe20000010100 */
[----:B------:R-:W-:Y:S01]  /*0e30*/  SHF.L.U32 R205, R205, 0x10, RZ ;  /* 0x00000010cdcd7819 */ /* 0x000fe200000006ff */
[C---:B------:R-:W-:Y:S01]  /*0e40*/  FADD.FTZ R238, -R216.reuse, R209 ;  /* 0x000000d1d8ee7221 */ /* 0x040fe20000010100 */
[----:B------:R-:W-:Y:S01]  /*0e50*/  SHF.L.U32 R215, R207, 0x10, RZ ;  /* 0x00000010cfd77819 */ /* 0x000fe200000006ff */
[C---:B------:R-:W-:Y:S01]  /*0e60*/  FADD.FTZ R212, -R216.reuse, R20 ;  /* 0x00000014d8d47221 */ /* 0x040fe20000010100 */
[----:B------:R-:W-:Y:S01]  /*0e70*/  SHF.L.U32 R210, R201, 0x10, RZ ;  /* 0x00000010c9d27819 */ /* 0x000fe200000006ff */
[----:B------:R-:W-:Y:S01]  /*0e80*/  FADD.FTZ R214, -R216, R21 ;  /* 0x00000015d8d67221 */ /* 0x000fe20000010100 */
[----:B------:R-:W-:Y:S01]  /*0e90*/  SHF.L.U32 R209, R202, 0x10, RZ ;  /* 0x00000010cad17819 */ /* 0x000fe200000006ff */
[----:B0-----:R-:W-:Y:S01]  /*0ea0*/  @P0 IMAD.WIDE.U32 R20, R13, 0x10, R16 ;  /* 0x000000100d140825 */ /* 0x001fe200078e0010 */
[----:B------:R-:W-:-:S02]  /*0eb0*/  PRMT R16, R44, 0x7632, R16 ;  /* 0x000076322c107816 */ /* 0x000fc40000000010 */
[----:B---3--:R-:W-:Y:S01]  /*0ec0*/  PRMT R13, R180, 0x7632, R13 ;  /* 0x00007632b40d7816 */ /* 0x008fe2000000000d */
        /* <DEDUP_REMOVED lines=24> */
[----:B-1----:R-:W-:Y:S01]  /*1050*/  @P0 IMAD.WIDE.U32 R18, R199, 0x10, R18 ;  /* 0x00000010c7120825 */ /* 0x002fe200078e0012 */
[----:B------:R-:W-:-:S03]  /*1060*/  SHF.L.U32 R16, R16, 0x10, RZ ;  /* 0x0000001010107819 */ /* 0x000fc600000006ff */
[----:B------:R-:W-:Y:S01]  /*1070*/  FMUL.FTZ R14, R200, UR28 ;  /* 0x0000001cc80e7c20 */ /* 0x000fe20008410000 */
[----:B------:R-:W-:Y:S01]  /*1080*/  SHF.L.U32 R17, R13, 0x10, RZ ;  /* 0x000000100d117819 */ /* 0x000fe200000006ff */
[----:B------:R0:W5:Y:S01]  /*1090*/  @P0 LDG.E.128 R24, desc[UR20][R20.64] ;  /* 0x0000001414180981 */ /* 0x000162000c1e1d00 */
[----:B------:R-:W-:Y:S02]  /*10a0*/  PRMT R209, R45, 0x7632, R209 ;  /* 0x000076322dd17816 */ /* 0x000fe400000000d1 */
[----:B------:R-:W-:Y:S01]  /*10b0*/  PRMT R199, R181, 0x7632, R199 ;  /* 0x00007632b5c77816 */ /* 0x000fe200000000c7 */
[-C--:B------:R-:W-:Y:S01]  /*10c0*/  FMUL.FTZ R13, R16, R17.reuse ;  /* 0x00000011100d7220 */ /* 0x080fe20000410000 */
[----:B------:R-:W-:Y:S01]  /*10d0*/  SHF.L.U32 R209, R209, 0x10, RZ ;  /* 0x00000010d1d17819 */ /* 0x000fe200000006ff */
[----:B------:R-:W-:Y:S01]  /*10e0*/  FMUL.FTZ R16, R198, UR28 ;  /* 0x0000001cc6107c20 */ /* 0x000fe20008410000 */
[----:B------:R-:W-:Y:S01]  /*10f0*/  SHF.L.U32 R196, R199, 0x10, RZ ;  /* 0x00000010c7c47819 */ /* 0x000fe200000006ff */
[----:B------:R1:W5:Y:S01]  /*1100*/  @P0 LDG.E.128 R28, desc[UR20][R18.64] ;  /* 0x00000014121c0981 */ /* 0x000362000c1e1d00 */
[----:B------:R-:W-:Y:S01]  /*1110*/  FADD.FTZ R165, R165, R17 ;  /* 0x00000011a5a57221 */ /* 0x000fe20000010000 */
[----:B------:R-:W-:Y:S01]  /*1120*/  FFMA.FTZ R73, R14, R17, R73 ;  /* 0x000000110e497223 */ /* 0x000fe20000010049 */
[----:B------:R-:W-:Y:S01]  /*1130*/  PRMT R17, R182, 0x7632, R17 ;  /* 0x00007632b6117816 */ /* 0x000fe20000000011 */
[-C--:B------:R-:W-:Y:S01]  /*1140*/  FMUL.FTZ R15, R209, R196.reuse ;  /* 0x000000c4d10f7220 */ /* 0x080fe20000410000 */
[--C-:B------:R-:W-:Y:S01]  /*1150*/  FADD.FTZ R167, R167, R196.reuse ;  /* 0x000000c4a7a77221 */ /* 0x100fe20000010000 */
[----:B------:R-:W-:Y:S01]  /*1160*/  FFMA.FTZ R75, R16, R196, R75 ;  /* 0x000000c4104b7223 */ /* 0x000fe2000001004b */
[----:B------:R-:W-:-:S02]  /*1170*/  PRMT R196, R47, 0x7632, R196 ;  /* 0x000076322fc47816 */ /* 0x000fc400000000c4 */
[----:B0-----:R-:W-:Y:S02]  /*1180*/  PRMT R21, R183, 0x7632, R21 ;  /* 0x00007632b7157816 */ /* 0x001fe40000000015 */
[----:B-1----:R-:W-:Y:S02]  /*1190*/  PRMT R19, R46, 0x7632, R19 ;  /* 0x000076322e137816 */ /* 0x002fe40000000013 */
[----:B------:R-:W-:Y:S02]  /*11a0*/  SHF.L.U32 R20, R17, 0x10, RZ ;  /* 0x0000001011147819 */ /* 0x000fe400000006ff */
[----:B------:R-:W-:Y:S01]  /*11b0*/  SHF.L.U32 R19, R19, 0x10, RZ ;  /* 0x0000001013137819 */ /* 0x000fe200000006ff */
[----:B------:R-:W-:Y:S01]  /*11c0*/  FMUL.FTZ R18, R23, UR28 ;  /* 0x0000001c17127c20 */ /* 0x000fe20008410000 */
[----:B------:R-:W-:Y:S02]  /*11d0*/  SHF.L.U32 R196, R196, 0x10, RZ ;  /* 0x00000010c4c47819 */ /* 0x000fe400000006ff */
[----:B------:R-:W-:-:S02]  /*11e0*/  SHF.L.U32 R21, R21, 0x10, RZ ;  /* 0x0000001015157819 */ /* 0x000fc400000006ff */
[----:B------:R-:W-:Y:S01]  /*11f0*/  PRMT R23, R184, 0x7632, R23 ;  /* 0x00007632b8177816 */ /* 0x000fe20000000017 */
[-C--:B------:R-:W-:Y:S01]  /*1200*/  FMUL.FTZ R17, R19, R20.reuse ;  /* 0x0000001413117220 */ /* 0x080fe20000410000 */
[----:B------:R-:W-:Y:S01]  /*1210*/  FADD.FTZ R161, R161, R20 ;  /* 0x00000014a1a17221 */ /* 0x000fe20000010000 */
[----:B------:R-:W-:Y:S01]  /*1220*/  FFMA.FTZ R77, R18, R20, R77 ;  /* 0x00000014124d7223 */ /* 0x000fe2000001004d */
[-C--:B------:R-:W-:Y:S01]  /*1230*/  FMUL.FTZ R19, R196, R21.reuse ;  /* 0x00000015c4137220 */ /* 0x080fe20000410000 */
[----:B------:R-:W-:Y:S01]  /*1240*/  FMUL.FTZ R20, R22, UR28 ;  /* 0x0000001c16147c20 */ /* 0x000fe20008410000 */
[----:B------:R-:W-:Y:S02]  /*1250*/  SHF.L.U32 R196, R23, 0x10, RZ ;  /* 0x0000001017c47819 */ /* 0x000fe400000006ff */
[----:B------:R-:W-:Y:S01]  /*1260*/  PRMT R198, R49, 0x7632, R198 ;  /* 0x0000763231c67816 */ /* 0x000fe200000000c6 */
[----:B------:R-:W-:Y:S01]  /*1270*/  FADD.FTZ R163, R163, R21 ;  /* 0x00000015a3a37221 */ /* 0x000fe20000010000 */
[----:B------:R-:W-:Y:S01]  /*1280*/  PRMT R23, R185, 0x7632, R23 ;  /* 0x00007632b9177816 */ /* 0x000fe20000000017 */
[----:B------:R-:W-:Y:S01]  /*1290*/  FFMA.FTZ R79, R20, R21, R79 ;  /* 0x00000015144f7223 */ /* 0x000fe2000001004f */
[----:B------:R-:W-:Y:S01]  /*12a0*/  FMUL.FTZ R21, R197, R196 ;  /* 0x000000c4c5157220 */ /* 0x000fe20000410000 */
[----:B------:R-:W-:Y:S01]  /*12b0*/  SHF.L.U32 R197, R198, 0x10, RZ ;  /* 0x00000010c6c57819 */ /* 0x000fe200000006ff */
[----:B------:R-:W-:Y:S01]  /*12c0*/  FMUL.FTZ R22, R207, UR28 ;  /* 0x0000001ccf167c20 */ /* 0x000fe20008410000 */
[----:B------:R-:W-:-:S02]  /*12d0*/  SHF.L.U32 R198, R23, 0x10, RZ ;  /* 0x0000001017c67819 */ /* 0x000fc400000006ff */
[----:B------:R-:W-:Y:S02]  /*12e0*/  PRMT R199, R50, 0x7632, R199 ;  /* 0x0000763232c77816 */ /* 0x000fe400000000c7 */
[----:B------:R-:W-:Y:S01]  /*12f0*/  PRMT R23, R186, 0x7632, R23 ;  /* 0x00007632ba177816 */ /* 0x000fe20000000017 */
[----:B------:R-:W-:Y:S01]  /*1300*/  FADD.FTZ R157, R157, R196 ;  /* 0x000000c49d9d7221 */ /* 0x000fe20000010000 */
[----:B------:R-:W-:Y:S01]  /*1310*/  FFMA.FTZ R81, R22, R196, R81 ;  /* 0x000000c416517223 */ /* 0x000fe20000010051 */
[----:B------:R-:W-:Y:S01]  /*1320*/  SHF.L.U32 R199, R199, 0x10, RZ ;  /* 0x00000010c7c77819 */ /* 0x000fe200000006ff */
[----:B------:R-:W-:Y:S01]  /*1330*/  FMUL.FTZ R196, R205, UR28 ;  /* 0x0000001ccdc47c20 */ /* 0x000fe20008410000 */
[----:B------:R-:W-:Y:S01]  /*1340*/  SHF.L.U32 R200, R23, 0x10, RZ ;  /* 0x0000001017c87819 */ /* 0x000fe200000006ff */
[-C--:B------:R-:W-:Y:S01]  /*1350*/  FMUL.FTZ R23, R197, R198.reuse ;  /* 0x000000c6c5177220 */ /* 0x080fe20000410000 */
[----:B------:R-:W-:Y:S01]  /*1360*/  FADD.FTZ R159, R159, R198 ;  /* 0x000000c69f9f7221 */ /* 0x000fe20000010000 */
[----:B------:R-:W-:Y:S01]  /*1370*/  FFMA.FTZ R83, R196, R198, R83 ;  /* 0x000000c6c4537223 */ /* 0x000fe20000010053 */
[----:B------:R-:W-:Y:S01]  /*1380*/  FMUL.FTZ R198, R203, UR28 ;  /* 0x0000001ccbc67c20 */ /* 0x000fe20008410000 */
[----:B------:R-:W-:Y:S01]  /*1390*/  FMUL.FTZ R197, R199, R200 ;  /* 0x000000c8c7c57220 */ /* 0x000fe20000410000 */
[----:B------:R-:W-:-:S02]  /*13a0*/  PRMT R203, R51, 0x7632, R203 ;  /* 0x0000763233cb7816 */ /* 0x000fc400000000cb */
[----:B------:R-:W-:-:S03]  /*13b0*/  PRMT R199, R187, 0x7632, R199 ;  /* 0x00007632bbc77816 */ /* 0x000fc600000000c7 */
[----:B------:R-:W-:Y:S01]  /*13c0*/  IMAD.U32 R203, R203, 0x10000, RZ ;  /* 0x00010000cbcb7824 */ /* 0x000fe200078e00ff */
[----:B------:R-:W-:Y:S01]  /*13d0*/  SHF.L.U32 R218, R199, 0x10, RZ ;  /* 0x00000010c7da7819 */ /* 0x000fe200000006ff */
[----:B------:R-:W-:Y:S01]  /*13e0*/  FADD.FTZ R153, R153, R200 ;  /* 0x000000c899997221 */ /* 0x000fe20000010000 */
[----:B------:R-:W-:Y:S01]  /*13f0*/  FFMA.FTZ R85, R198, R200, R85 ;  /* 0x000000c8c6557223 */ /* 0x000fe20000010055 */
[----:B------:R-:W-:Y:S01]  /*1400*/  FMUL.FTZ R200, R201, UR28 ;  /* 0x0000001cc9c87c20 */ /* 0x000fe20008410000 */
[----:B------:R-:W-:Y:S01]  /*1410*/  PRMT R201, R188, 0x7632, R201 ;  /* 0x00007632bcc97816 */ /* 0x000fe200000000c9 */
[-C--:B------:R-:W-:Y:S01]  /*1420*/  FMUL.FTZ R199, R203, R218.reuse ;  /* 0x000000dacbc77220 */ /* 0x080fe20000410000 */
[----:B------:R-:W-:Y:S01]  /*1430*/  PRMT R203, R52, 0x7632, R203 ;  /* 0x0000763234cb7816 */ /* 0x000fe200000000cb */
[----:B------:R-:W-:Y:S01]  /*1440*/  FADD.FTZ R155, R155, R218 ;  /* 0x000000da9b9b7221 */ /* 0x000fe20000010000 */
[----:B------:R-:W-:Y:S01]  /*1450*/  FFMA.FTZ R87, R200, R218, R87 ;  /* 0x000000dac8577223 */ /* 0x000fe20000010057 */
[----:B------:R-:W-:-:S02]  /*1460*/  SHF.L.U32 R218, R201, 0x10, RZ ;  /* 0x00000010c9da7819 */ /* 0x000fc400000006ff */
[----:B------:R-:W-:Y:S01]  /*1470*/  SHF.L.U32 R203, R203, 0x10, RZ ;  /* 0x00000010cbcb7819 */ /* 0x000fe200000006ff */
[----:B------:R-:W-:Y:S01]  /*1480*/  FMUL.FTZ R202, R202, UR28 ;  /* 0x0000001ccaca7c20 */ /* 0x000fe20008410000 */
[----:B------:R-:W-:-:S03]  /*1490*/  PRMT R205, R53, 0x7632, R205 ;  /* 0x0000763235cd7816 */ /* 0x000fc600000000cd */
[-C--:B------:R-:W-:Y:S01]  /*14a0*/  FMUL.FTZ R201, R203, R218.reuse ;  /* 0x000000dacbc97220 */ /* 0x080fe20000410000 */
[----:B------:R-:W-:Y:S01]  /*14b0*/  PRMT R203, R189, 0x7632, R203 ;  /* 0x00007632bdcb7816 */ /* 0x000fe200000000cb */
[----:B------:R-:W-:Y:S01]  /*14c0*/  FADD.FTZ R149, R149, R218 ;  /* 0x000000da95957221 */ /* 0x000fe20000010000 */
[----:B------:R-:W-:Y:S01]  /*14d0*/  FFMA.FTZ R89, R202, R218, R89 ;  /* 0x000000daca597223 */ /* 0x000fe20000010059 */
[----:B------:R-:W-:Y:S02]  /*14e0*/  SHF.L.U32 R205, R205, 0x10, RZ ;  /* 0x00000010cdcd7819 */ /* 0x000fe400000006ff */
        /* <DEDUP_REMOVED lines=47> */
[----:B------:R-:W-:Y:S01]  /*17e0*/  SHF.L.U32 R217, R217, 0x10, RZ ;  /* 0x00000010d9d97819 */ /* 0x000fe200000006ff */
[----:B------:R-:W-:Y:S01]  /*17f0*/  FMUL.FTZ R216, R216, UR28 ;  /* 0x0000001cd8d87c20 */ /* 0x000fe20008410000 */
[----:B------:R-:W-:Y:S01]  /*1800*/  SHF.L.U32 R218, R215, 0x10, RZ ;  /* 0x00000010d7da7819 */ /* 0x000fe200000006ff */
[----:B------:R-:W-:Y:S01]  /*1810*/  FMUL.FTZ R221, R221, UR28 ;  /* 0x0000001cdddd7c20 */ /* 0x000fe20008410000 */
[----:B------:R-:W-:-:S03]  /*1820*/  SHF.L.U32 R181, R181, 0x10, RZ ;  /* 0x00000010b5b57819 */ /* 0x000fc600000006ff */
[-C--:B------:R-:W-:Y:S01]  /*1830*/  FMUL.FTZ R215, R217, R218.reuse ;  /* 0x000000dad9d77220 */ /* 0x080fe20000410000 */
[----:B------:R-:W-:Y:S01]  /*1840*/  FADD.FTZ R139, R139, R218 ;  /* 0x000000da8b8b7221 */ /* 0x000fe20000010000 */
[----:B------:R-:W-:Y:S01]  /*1850*/  FFMA.FTZ R103, R216, R218, R103 ;  /* 0x000000dad8677223 */ /* 0x000fe20000010067 */
[----:B------:R-:W-:Y:S01]  /*1860*/  SHF.L.U32 R218, R45, 0x10, RZ ;  /* 0x000000102dda7819 */ /* 0x000fe200000006ff */
[----:B------:R-:W-:Y:S01]  /*1870*/  FADD.FTZ R166, R166, R181 ;  /* 0x000000b5a6a67221 */ /* 0x000fe20000010000 */
[-C--:B------:R-:W-:Y:S01]  /*1880*/  FFMA.FTZ R74, R221, R181.reuse, R74 ;  /* 0x000000b5dd4a7223 */ /* 0x080fe2000001004a */
[----:B------:R-:W-:Y:S02]  /*1890*/  SHF.L.U32 R220, R46, 0x10, RZ ;  /* 0x000000102edc7819 */ /* 0x000fe400000006ff */
[----:B------:R-:W-:Y:S01]  /*18a0*/  FMUL.FTZ R218, R218, R181 ;  /* 0x000000b5dada7220 */ /* 0x000fe20000410000 */
[----:B------:R-:W-:Y:S01]  /*18b0*/  SHF.L.U32 R181, R182, 0x10, RZ ;  /* 0x00000010b6b57819 */ /* 0x000fe200000006ff */
[----:B------:R-:W-:Y:S01]  /*18c0*/  FMUL.FTZ R223, R223, UR28 ;  /* 0x0000001cdfdf7c20 */ /* 0x000fe20008410000 */
[----:B------:R-:W-:Y:S01]  /*18d0*/  SHF.L.U32 R180, R180, 0x10, RZ ;  /* 0x00000010b4b47819 */ /* 0x000fe200000006ff */
[----:B------:R-:W-:Y:S01]  /*18e0*/  FMUL.FTZ R219, R219, UR28 ;  /* 0x0000001cdbdb7c20 */ /* 0x000fe20008410000 */
[----:B------:R-:W-:Y:S01]  /*18f0*/  SHF.L.U32 R217, R44, 0x10, RZ ;  /* 0x000000102cd97819 */ /* 0x000fe200000006ff */
[----:B------:R-:W-:Y:S01]  /*1900*/  FADD.FTZ R160, R160, R181 ;  /* 0x000000b5a0a07221 */ /* 0x000fe20000010000 */
[-C--:B------:R-:W-:Y:S01]  /*1910*/  FFMA.FTZ R76, R223, R181.reuse, R76 ;  /* 0x000000b5df4c7223 */ /* 0x080fe2000001004c */
[----:B------:R-:W-:Y:S01]  /*1920*/  FMUL.FTZ R220, R220, R181 ;  /* 0x000000b5dcdc7220 */ /* 0x000fe20000410000 */
[----:B------:R-:W-:Y:S01]  /*1930*/  SHF.L.U32 R181, R184, 0x10, RZ ;  /* 0x00000010b8b57819 */ /* 0x000fe200000006ff */
[----:B------:R-:W-:Y:S01]  /*1940*/  FMUL.FTZ R227, R227, UR28 ;  /* 0x0000001ce3e37c20 */ /* 0x000fe20008410000 */
[----:B------:R-:W-:Y:S01]  /*1950*/  SHF.L.U32 R224, R48, 0x10, RZ ;  /* 0x0000001030e07819 */ /* 0x000fe200000006ff */
[----:B------:R-:W-:Y:S01]  /*1960*/  FMUL.FTZ R225, R225, UR28 ;  /* 0x0000001ce1e17c20 */ /* 0x000fe20008410000 */
[----:B------:R-:W-:-:S02]  /*1970*/  SHF.L.U32 R183, R183, 0x10, RZ ;  /* 0x00000010b7b77819 */ /* 0x000fc400000006ff */
[----:B------:R-:W-:Y:S01]  /*1980*/  SHF.L.U32 R222, R47, 0x10, RZ ;  /* 0x000000102fde7819 */ /* 0x000fe200000006ff */
[----:B------:R-:W-:Y:S01]  /*1990*/  FADD.FTZ R164, R164, R180 ;  /* 0x000000b4a4a47221 */ /* 0x000fe20000010000 */
[-C--:B------:R-:W-:Y:S01]  /*19a0*/  FFMA.FTZ R72, R219, R180.reuse, R72 ;  /* 0x000000b4db487223 */ /* 0x080fe20000010048 */
[----:B------:R-:W-:Y:S01]  /*19b0*/  FMUL.FTZ R217, R217, R180 ;  /* 0x000000b4d9d97220 */ /* 0x000fe20000410000 */
[----:B------:R-:W-:Y:S01]  /*19c0*/  FADD.FTZ R156, R156, R181 ;  /* 0x000000b59c9c7221 */ /* 0x000fe20000010000 */
[-C--:B------:R-:W-:Y:S01]  /*19d0*/  FFMA.FTZ R80, R227, R181.reuse, R80 ;  /* 0x000000b5e3507223 */ /* 0x080fe20000010050 */
[----:B------:R-:W-:Y:S01]  /*19e0*/  FMUL.FTZ R224, R224, R181 ;  /* 0x000000b5e0e07220 */ /* 0x000fe20000410000 */
[----:B------:R-:W-:Y:S01]  /*19f0*/  SHF.L.U32 R187, R187, 0x10, RZ ;  /* 0x00000010bbbb7819 */ /* 0x000fe200000006ff */
[----:B------:R-:W-:Y:S01]  /*1a00*/  IMAD.U32 R180, R51, 0x10000, RZ ;  /* 0x0001000033b47824 */ /* 0x000fe200078e00ff */
        /* <DEDUP_REMOVED lines=8> */
[----:B------:R-:W-:-:S02]  /*1a90*/  SHF.L.U32 R226, R49, 0x10, RZ ;  /* 0x0000001031e27819 */ /* 0x000fc400000006ff */
[----:B------:R-:W-:Y:S01]  /*1aa0*/  SHF.L.U32 R183, R188, 0x10, RZ ;  /* 0x00000010bcb77819 */ /* 0x000fe200000006ff */
[----:B------:R-:W-:Y:S01]  /*1ab0*/  FMUL.FTZ R188, R180, R187 ;  /* 0x000000bbb4bc7220 */ /* 0x000fe20000410000 */
[----:B------:R-:W-:Y:S01]  /*1ac0*/  FADD.FTZ R152, R152, R181 ;  /* 0x000000b598987221 */ /* 0x000fe20000010000 */
[-C--:B------:R-:W-:Y:S01]  /*1ad0*/  FFMA.FTZ R84, R231, R181.reuse, R84 ;  /* 0x000000b5e7547223 */ /* 0x080fe20000010054 */
[----:B------:R-:W-:Y:S01]  /*1ae0*/  FMUL.FTZ R228, R228, R181 ;  /* 0x000000b5e4e47220 */ /* 0x000fe20000410000 */
[----:B------:R-:W-:Y:S01]  /*1af0*/  FADD.FTZ R180, RZ, R217 ;  /* 0x000000d9ffb47221 */ /* 0x000fe20000010000 */
[----:B------:R-:W-:Y:S01]  /*1b00*/  FFMA.FTZ R181, R219, R217, RZ ;  /* 0x000000d9dbb57223 */ /* 0x000fe200000100ff */
        /* <DEDUP_REMOVED lines=17> */
[----:B------:R-:W-:Y:S01]  /*1c20*/  FMUL.FTZ R235, R235, UR28 ;  /* 0x0000001cebeb7c20 */ /* 0x000fe20008410000 */
[----:B------:R-:W-:Y:S01]  /*1c30*/  SHF.L.U32 R182, R53, 0x10, RZ ;  /* 0x0000001035b67819 */ /* 0x000fe200000006ff */
[----:B------:R-:W-:Y:S01]  /*1c40*/  FADD.FTZ R185, R17, R184 ;  /* 0x000000b811b97221 */ /* 0x000fe20000010000 */
[----:B------:R-:W-:Y:S01]  /*1c50*/  FFMA.FTZ R180, R18, R17, R181 ;  /* 0x0000001112b47223 */ /* 0x000fe200000100b5 */
[----:B------:R-:W-:Y:S01]  /*1c60*/  FADD.FTZ R150, R150, R189 ;  /* 0x000000bd96967221 */ /* 0x000fe20000010000 */
[-C--:B------:R-:W-:Y:S01]  /*1c70*/  FFMA.FTZ R90, R235, R189.reuse, R90 ;  /* 0x000000bdeb5a7223 */ /* 0x080fe2000001005a */
[----:B------:R-:W-:Y:S01]  /*1c80*/  FMUL.FTZ R233, R233, UR28 ;  /* 0x0000001ce9e97c20 */ /* 0x000fe20008410000 */
        /* <DEDUP_REMOVED lines=8> */
[----:B------:R-:W-:Y:S01]  /*1d10*/  FFMA.FTZ R185, R227, R224, R180 ;  /* 0x000000e0e3b97223 */ /* 0x000fe200000100b4 */
[----:B------:R-:W-:Y:S01]  /*1d20*/  SHF.L.U32 R183, R190, 0x10, RZ ;  /* 0x00000010beb77819 */ /* 0x000fe200000006ff */
[----:B------:R-:W-:Y:S01]  /*1d30*/  FMUL.FTZ R239, R239, UR28 ;  /* 0x0000001cefef7c20 */ /* 0x000fe20008410000 */
        /* <DEDUP_REMOVED lines=21> */
[----:B------:R-:W-:-:S03]  /*1e90*/  FFMA.FTZ R185, R233, R188, R180 ;  /* 0x000000bce9b97223 */ /* 0x000fc600000100b4 */
        /* <DEDUP_REMOVED lines=57> */
[----:B------:R-:W-:Y:S01]  /*2230*/  FFMA.FTZ R181, R216, R215, R181 ;  /* 0x000000d7d8b57223 */ /* 0x000fe200000100b5 */
[----:B------:R-:W-:Y:S06]  /*2240*/  BRA `(.L_x_1278) ;  /* 0x0000000000e07947 */ /* 0x000fec0003800000 */
.L_x_1277:
[----:B-----5:R-:W-:Y:S01]  /*2250*/  ISETP.GE.AND P1, PT, R240, 0x1, PT ;  /* 0x00000001f000780c */ /* 0x020fe20003f26270 */
[----:B------:R-:W-:Y:S01]  /*2260*/  UISETP.NE.U32.AND UP0, UPT, UR4, URZ, UPT ;  /* 0x000000ff0400728c */ /* 0x000fe2000bf05070 */
[----:B------:R-:W-:-:S03]  /*2270*/  HFMA2 R251, -RZ, RZ, 0, 0 ;  /* 0x00000000fffb7431 */ /* 0x000fc600000001ff */
[----:B------:R-:W-:-:S08]  /*2280*/  UISETP.NE.AND.EX UP0, UPT, UR5, URZ, UPT, UP0 ;  /* 0x000000ff0500728c */ /* 0x000fd0000bf05300 */
[----:B------:R-:W-:Y:S05]  /*2290*/  @!P1 BRA `(.L_x_1279) ;  /* 0x0000000000189947 */ /* 0x000fea0003800000 */
[----:B------:R-:W0:Y:S01]  /*22a0*/  S2R R182, SR_TID.X ;  /* 0x0000000000b67919 */ /* 0x000e220000002100 */
[----:B------:R-:W-:-:S05]  /*22b0*/  IADD3 R180, PT, PT, R240, -0x1, RZ ;  /* 0xfffffffff0b47810 */ /* 0x000fca0007ffe0ff */
[----:B------:R-:W-:-:S05]  /*22c0*/  IMAD R180, R180, UR30, RZ ;  /* 0x0000001eb4b47c24 */ /* 0x000fca000f8e02ff */
[----:B------:R-:W-:-:S04]  /*22d0*/  SHF.R.S32.HI R181, RZ, 0x1f, R180 ;  /* 0x0000001fffb57819 */ /* 0x000fc800000114b4 */
[----:B------:R-:W-:-:S04]  /*22e0*/  LEA.HI R181, R181, R180, RZ, 0x3 ;  /* 0x000000b4b5b57211 */ /* 0x000fc800078f18ff */
[----:B0-----:R-:W-:-:S07]  /*22f0*/  LEA.HI.SX32 R251, R181, R182, 0x1d ;  /* 0x000000b6b5fb7211 */ /* 0x001fce00078feaff */
.L_x_1279:
[----:B------:R-:W-:Y:S01]  /*2300*/  CS2R R180, SRZ ;  /* 0x0000000000b47805 */ /* 0x000fe2000001ff00 */
[----:B------:R-:W-:Y:S06]  /*2310*/  BRA.U UP0, `(.L_x_1280) ;  /* 0x0000000100347547 */ /* 0x000fec000b800000 */
[----:B------:R-:W0:Y:S01]  /*2320*/  LDC.64 R246, c[0x0][0x3b0] ;  /* 0x0000ec00fff67b82 */ /* 0x000e220000000a00 */
[C---:B------:R-:W-:Y:S02]  /*2330*/  IADD3 R245, PT, PT, R251.reuse, 0x80, RZ ;  /* 0x00000080fbf57810 */ /* 0x040fe40007ffe0ff */
[C---:B------:R-:W-:Y:S02]  /*2340*/  IADD3 R249, PT, PT, R251.reuse, 0x100, RZ ;  /* 0x00000100fbf97810 */ /* 0x040fe40007ffe0ff */
        /* <DEDUP_REMOVED lines=10> */
.L_x_1280:
[----:B------:R-:W0:Y:S01]  /*23f0*/  S2R R26, SR_TID.X ;  /* 0x00000000001a7919 */ /* 0x000e220000002100 */
[----:B------:R-:W1:Y:S01]  /*2400*/  LDC.64 R246, c[0x0][0x3b0] ;  /* 0x0000ec00fff67b82 */ /* 0x000e620000000a00 */
[----:B------:R-:W-:Y:S01]  /*2410*/  UIMAD UR9, UR8, UR30, URZ ;  /* 0x0000001e080972a4 */ /* 0x000fe2000f8e02ff */
[C---:B------:R-:W-:Y:S02]  /*2420*/  IADD3 R245, PT, PT, R251.reuse, 0x80, RZ ;  /* 0x00000080fbf57810 */ /* 0x040fe40007ffe0ff */
[C---:B------:R-:W-:Y:S01]  /*2430*/  IADD3 R249, PT, PT, R251.reuse, 0x100, RZ ;  /* 0x00000100fbf97810 */ /* 0x040fe20007ffe0ff */
[----:B------:R-:W-:Y:S01]  /*2440*/  USHF.R.S32.HI UR10, URZ, 0x1f, UR9 ;  /* 0x0000001fff0a7899 */ /* 0x000fe20008011409 */
[----:B------:R-:W-:Y:S02]  /*2450*/  IADD3 R27, PT, PT, R251, 0x180, RZ ;  /* 0x00000180fb1b7810 */ /* 0x000fe40007ffe0ff */
[----:B------:R-:W2:Y:S01]  /*2460*/  LDC.64 R24, c[0x0][0x438] ;  /* 0x00010e00ff187b82 */ /* 0x000ea20000000a00 */
[----:B------:R-:W-:-:S06]  /*2470*/  ULEA.HI UR10, UR10, UR9, URZ, 0x3 ;  /* 0x000000090a0a7291 */ /* 0x000fcc000f8f18ff */
[----:B------:R-:W-:Y:S01]  /*2480*/  MOV R37, UR10 ;  /* 0x0000000a00257c02 */ /* 0x000fe20008000f00 */
[----:B-1----:R-:W-:-:S04]  /*2490*/  IMAD.WIDE.U32 R250, R251, 0x8, R246 ;  /* 0x00000008fbfa7825 */ /* 0x002fc800078e00f6 */
[--C-:B------:R-:W-:Y:S02]  /*24a0*/  IMAD.WIDE.U32 R244, R245, 0x8, R246.reuse ;  /* 0x00000008f5f47825 */ /* 0x100fe400078e00f6 */
[----:B------:R-:W5:Y:S01]  /*24b0*/  LDG.E.64 R250, desc[UR20][R250.64] ;  /* 0x00000014fafa7981 */ /* 0x000f62000c1e1b00 */
[----:B0-----:R-:W-:Y:S01]  /*24c0*/  LEA.HI.SX32 R37, R37, R26, 0x1d ;  /* 0x0000001a25257211 */ /* 0x001fe200078feaff */
[--C-:B------:R-:W-:Y:S02]  /*24d0*/  IMAD.WIDE.U32 R248, R249, 0x8, R246.reuse ;  /* 0x00000008f9f87825 */ /* 0x100fe400078e00f6 */
[----:B------:R-:W5:Y:S01]  /*24e0*/  LDG.E.64 R244, desc[UR20][R244.64] ;  /* 0x00000014f4f47981 */ /* 0x000f62000c1e1b00 */
[----:B------:R-:W-:Y:S01]  /*24f0*/  IADD3 R33, PT, PT, R37, 0x80, RZ ;  /* 0x0000008025217810 */ /* 0x000fe20007ffe0ff */
[----:B------:R-:W-:Y:S01]  /*2500*/  IMAD.WIDE.U32 R246, R27, 0x8, R246 ;  /* 0x000000081bf67825 */ /* 0x000fe200078e00f6 */
[C---:B------:R-:W-:Y:S01]  /*2510*/  IADD3 R29, PT, PT, R37.reuse, 0x100, RZ ;  /* 0x00000100251d7810 */ /* 0x040fe20007ffe0ff */
[----:B------:R-:W5:Y:S01]  /*2520*/  LDG.E.64 R248, desc[UR20][R248.64] ;  /* 0x00000014f8f87981 */ /* 0x000f62000c1e1b00 */
[C---:B------:R-:W-:Y:S01]  /*2530*/  IADD3 R27, PT, PT, R37.reuse, 0x180, RZ ;  /* 0x00000180251b7810 */ /* 0x040fe20007ffe0ff */
[----:B--2---:R-:W-:-:S02]  /*2540*/  IMAD.WIDE.U32 R36, R37, 0x10, R24 ;  /* 0x0000001025247825 */ /* 0x004fc400078e0018 */
[----:B------:R-:W5:Y:S02]  /*2550*/  LDG.E.64 R246, desc[UR20][R246.64] ;  /* 0x00000014f6f67981 */ /* 0x000f64000c1e1b00 */
[--C-:B------:R-:W-:Y:S02]  /*2560*/  IMAD.WIDE.U32 R32, R33, 0x10, R24.reuse ;  /* 0x0000001021207825 */ /* 0x100fe400078e0018 */
[----:B------:R-:W5:Y:S02]  /*2570*/  LDG.E.128 R36, desc[UR20][R36.64] ;  /* 0x0000001424247981 */ /* 0x000f64000c1e1d00 */
[--C-:B------:R-:W-:Y:S02]  /*2580*/  IMAD.WIDE.U32 R28, R29, 0x10, R24.reuse ;  /* 0x000000101d1c7825 */ /* 0x100fe400078e0018 */
[----:B------:R-:W5:Y:S02]  /*2590*/  LDG.E.128 R32, desc[UR20][R32.64] ;  /* 0x0000001420207981 */ /* 0x000f64000c1e1d00 */
[----:B------:R-:W-:-:S02]  /*25a0*/  IMAD.WIDE.U32 R24, R27, 0x10, R24 ;  /* 0x000000101b187825 */ /* 0x000fc400078e0018 */
[----:B------:R-:W5:Y:S04]  /*25b0*/  LDG.E.128 R28, desc[UR20][R28.64] ;  /* 0x000000141c1c7981 */ /* 0x000f68000c1e1d00 */
[----:B------:R-:W5:Y:S02]  /*25c0*/  LDG.E.128 R24, desc[UR20][R24.64] ;  /* 0x0000001418187981 */ /* 0x000f64000c1e1d00 */
.L_x_1278:
        /* <DEDUP_REMOVED lines=32> */
.L_x_1282:
[----:B------:R-:W-:Y:S05]  /*27d0*/  BSYNC.RECONVERGENT B0 ;  /* 0x0000000000007941 */ /* 0x000fea0003800200 */
.L_x_1281:
[----:B------:R-:W1:Y:S08]  /*27e0*/  S2UR UR10, SR_CgaCtaId ;  /* 0x00000000000a79c3 */ /* 0x000e700000008800 */
[----:B------:R-:W-:Y:S01]  /*27f0*/  BAR.SYNC.DEFER_BLOCKING 0x0 ;  /* 0x0000000000007b1d */ /* 0x000fe20000010000 */
[----:B------:R-:W-:-:S05]  /*2800*/  @P1 IADD3 R240, PT, PT, R240, -0x1, RZ ;  /* 0xfffffffff0f01810 */ /* 0x000fca0007ffe0ff */
[----:B------:R-:W-:Y:S02]  /*2810*/  UMOV UR9, 0x400 ;  /* 0x0000040000097882 */ /* 0x000fe40000000000 */
        /* <DEDUP_REMOVED lines=14> */
[----:B------:R-:W-:Y:S01]  /*2900*/  @P1 LEA.HI R181, R181, R240, RZ, 0x3 ;  /* 0x000000f0b5b51211 */ /* 0x000fe200078f18ff */
[----:B0-----:R-:W-:Y:S01]  /*2910*/  FADD.FTZ R180, R180, R185 ;  /* 0x000000b9b4b47221 */ /* 0x001fe20000010000 */
[----:B------:R-:W-:Y:S02]  /*2920*/  MOV R185, RZ ;  /* 0x000000ff00b97202 */ /* 0x000fe40000000f00 */
[----:B------:R-:W-:Y:S01]  /*2930*/  @P1 LEA.HI.SX32 R185, R181, R238, 0x1d ;  /* 0x000000eeb5b91211 */ /* 0x000fe200078feaff */
[----:B------:R-:W-:Y:S02]  /*2940*/  FADD.FTZ R240, R187, R180 ;  /* 0x000000b4bbf07221 */ /* 0x000fe40000010000 */
[----:B------:R-:W0:Y:S02]  /*2950*/  @P1 LDC.64 R180, c[0x0][0x390] ;  /* 0x0000e400ffb41b82 */ /* 0x000e240000000a00 */
[----:B0-----:R-:W-:-:S05]  /*2960*/  @P1 IMAD.WIDE.U32 R180, R185, 0x10, R180 ;  /* 0x00000010b9b41825 */ /* 0x001fca00078e00b4 */
[----:B------:R0:W5:Y:S01]  /*2970*/  @P1 LDG.E.128 R168, desc[UR20][R180.64] ;  /* 0x00000014b4a81981 */ /* 0x000162000c1e1d00 */
[----:B------:R-:W-:Y:S01]  /*2980*/  UISETP.NE.U32.AND UP0, UPT, UR4, URZ, UPT ;  /* 0x000000ff0400728c */ /* 0x000fe2000bf05070 */
[----:B------:R-:W-:Y:S01]  /*2990*/  FMUL.FTZ R240, R240, UR27 ;  /* 0x0000001bf0f07c20 */ /* 0x000fe20008410000 */
[----:B------:R-:W-:Y:S01]  /*29a0*/  FADD.FTZ R187, R182, R184 ;  /* 0x000000b8b6bb7221 */ /* 0x000fe20000010000 */
[----:B------:R-:W-:Y:S01]  /*29b0*/  IMAD R183, R183, UR8, RZ ;  /* 0x00000008b7b77c24 */ /* 0x000fe2000f8e02ff */
[----:B------:R-:W-:Y:S01]  /*29c0*/  UISETP.NE.AND.EX UP0, UPT, UR5, URZ, UPT, UP0 ;  /* 0x000000ff0500728c */ /* 0x000fe2000bf05300 */
[----:B------:R-:W-:Y:S01]  /*29d0*/  ISETP.NE.AND P0, PT, RZ, UR26, PT ;  /* 0x0000001aff007c0c */ /* 0x000fe2000bf05270 */
[----:B------:R-:W-:Y:S01]  /*29e0*/  FADD.FTZ R186, R186, R187 ;  /* 0x000000bbbaba7221 */ /* 0x000fe20000010000 */
[----:B------:R-:W-:Y:S02]  /*29f0*/  R2UR UR9, R240 ;  /* 0x00000000f00972ca */ /* 0x000fe400000e0000 */
[----:B------:R-:W-:Y:S01]  /*2a00*/  SHF.R.S32.HI R182, RZ, 0x1f, R183 ;  /* 0x0000001fffb67819 */ /* 0x000fe200000114b7 */
[----:B------:R-:W-:-:S03]  /*2a10*/  FMUL.FTZ R186, R186, UR27 ;  /* 0x0000001bbaba7c20 */ /* 0x000fc60008410000 */
[----:B------:R-:W-:Y:S02]  /*2a20*/  LEA.HI R183, R182, R183, RZ, 0x3 ;  /* 0x000000b7b6b77211 */ /* 0x000fe400078f18ff */
[----:B------:R-:W-:Y:S02]  /*2a30*/  FSEL R186, R186, RZ, !P0 ;  /* 0x000000ffbaba7208 */ /* 0x000fe40004000000 */
[----:B------:R-:W-:Y:S01]  /*2a40*/  LEA.HI.SX32 R184, R183, R238, 0x1d ;  /* 0x000000eeb7b87211 */ /* 0x000fe200078feaff */
[----:B0-----:R-:W-:Y:S06]  /*2a50*/  BRA.U UP0, `(.L_x_1283) ;  /* 0x0000001900d47547 */ /* 0x001fec000b800000 */
[----:B------:R-:W-:-:S04]  /*2a60*/  UISETP.NE.U32.AND UP0, UPT, UR6, URZ, UPT ;  /* 0x000000ff0600728c */ /* 0x000fc8000bf05070 */
[----:B------:R-:W-:-:S09]  /*2a70*/  UISETP.NE.AND.EX UP0, UPT, UR7, URZ, UPT, UP0 ;  /* 0x000000ff0700728c */ /* 0x000fd2000bf05300 */
[----:B------:R-:W-:Y:S05]  /*2a80*/  BRA.U UP0, `(.L_x_1284) ;  /* 0x0000000d00fc7547 */ /* 0x000fea000b800000 */
[----:B------:R-:W-:Y:S05]  /*2a90*/  @!P1 BRA `(.L_x_1285) ;  /* 0x0000000000789947 */ /* 0x000fea0003800000 */
        /* <DEDUP_REMOVED lines=13> */
.L_x_1287:
[----:B------:R-:W-:Y:S05]  /*2b70*/  BSYNC.RECONVERGENT B0 ;  /* 0x0000000000007941 */ /* 0x000fea0003800200 */
.L_x_1286:
[----:B------:R-:W-:Y:S01]  /*2b80*/  BSSY.RECONVERGENT B0, `(.L_x_1288) ;  /* 0x000000d000007945 */ /* 0x000fe20003800200 */
[----:B------:R-:W-:Y:S01]  /*2b90*/  FADD.FTZ R132, R132, R181 ;  /* 0x000000b584847221 */ /* 0x000fe20000010000 */
[----:B------:R-:W-:Y:S02]  /*2ba0*/  IMAD.MOV.U32 R180, RZ, RZ, RZ ;  /* 0x000000ffffb47224 */ /* 0x000fe400078e00ff */
        /* <DEDUP_REMOVED lines=10> */
.L_x_1289:
[----:B------:R-:W-:Y:S05]  /*2c50*/  BSYNC.RECONVERGENT B0 ;  /* 0x0000000000007941 */ /* 0x000fea0003800200 */
.L_x_1288:
[----:B------:R-:W-:-:S04]  /*2c60*/  F2FP.BF16.F32.PACK_AB R180, RZ, R180 ;  /* 0x000000b4ffb4723e */ /* 0x000fc800000010ff */
[----:B------:R-:W-:-:S07]  /*2c70*/  PRMT R172, R180, 0x7610, R172 ;  /* 0x00007610b4ac7816 */ /* 0x000fce00000000ac */
.L_x_1285:
[----:B------:R-:W-:Y:S05]  /*2c80*/  @!P1 BRA `(.L_x_1290) ;  /* 0x00000000007c9947 */ /* 0x000fea0003800000 */
        /* <DEDUP_REMOVED lines=14> */
.L_x_1292:
[----:B------:R-:W-:Y:S05]  /*2d70*/  BSYNC.RECONVERGENT B0 ;  /* 0x0000000000007941 */ /* 0x000fea0003800200 */
.L_x_1291:
        /* <DEDUP_REMOVED lines=13> */
.L_x_1294:
[----:B------:R-:W-:Y:S05]  /*2e50*/  BSYNC.RECONVERGENT B0 ;  /* 0x0000000000007941 */ /* 0x000fea0003800200 */
.L_x_1293:
[----:B------:R-:W-:-:S04]  /*2e60*/  F2FP.BF16.F32.PACK_AB R180, RZ, R180 ;  /* 0x000000b4ffb4723e */ /* 0x000fc800000010ff */
[----:B------:R-:W-:-:S07]  /*2e70*/  PRMT R172, R172, 0x5410, R180 ;  /* 0x00005410acac7816 */ /* 0x000fce00000000b4 */
.L_x_1290:
        /* <DEDUP_REMOVED lines=14> */
.L_x_1297:
[----:B------:R-:W-:Y:S05]  /*2f60*/  BSYNC.RECONVERGENT B0 ;  /* 0x0000000000007941 */ /* 0x000fea0003800200 */
.L_x_1296:
        /* <DEDUP_REMOVED lines=13> */
.L_x_1299:
[----:B------:R-:W-:Y:S05]  /*3040*/  BSYNC.RECONVERGENT B0 ;  /* 0x0000000000007941 */ /* 0x000fea0003800200 */
.L_x_1298:
[----:B------:R-:W-:-:S04]  /*3050*/  F2FP.BF16.F32.PACK_AB R180, RZ, R180 ;  /* 0x000000b4ffb4723e */ /* 0x000fc800000010ff */
[----:B------:R-:W-:-:S07]  /*3060*/  PRMT R173, R180, 0x7610, R173 ;  /* 0x00007610b4ad7816 */ /* 0x000fce00000000ad */
.L_x_1295:
        /* <DEDUP_REMOVED lines=15> */
.L_x_1302:
[----:B------:R-:W-:Y:S05]  /*3160*/  BSYNC.RECONVERGENT B0 ;  /* 0x0000000000007941 */ /* 0x000fea0003800200 */
.L_x_1301:
        /* <DEDUP_REMOVED lines=13> */
.L_x_1304:
[----:B------:R-:W-:Y:S05]  /*3240*/  BSYNC.RECONVERGENT B0 ;  /* 0x0000000000007941 */ /* 0x000fea0003800200 */
.L_x_1303:
[----:B------:R-:W-:-:S04]  /*3250*/  F2FP.BF16.F32.PACK_AB R180, RZ, R180 ;  /* 0x000000b4ffb4723e */ /* 0x000fc800000010ff */
[----:B------:R-:W-:-:S07]  /*3260*/  PRMT R173, R173, 0x5410, R180 ;  /* 0x00005410adad7816 */ /* 0x000fce00000000b4 */
.L_x_1300:
        /* <DEDUP_REMOVED lines=14> */
.L_x_1307:
[----:B------:R-:W-:Y:S05]  /*3350*/  BSYNC.RECONVERGENT B0 ;  /* 0x0000000000007941 */ /* 0x000fea0003800200 */
.L_x_1306:
        /* <DEDUP_REMOVED lines=13> */
.L_x_1309:
[----:B------:R-:W-:Y:S05]  /*3430*/  BSYNC.RECONVERGENT B0 ;  /* 0x0000000000007941 */ /* 0x000fea0003800200 */
.L_x_1308:
[----:B------:R-:W-:-:S04]  /*3440*/  F2FP.BF16.F32.PACK_AB R180, RZ, R180 ;  /* 0x000000b4ffb4723e */ /* 0x000fc800000010ff */
[----:B------:R-:W-:-:S07]  /*3450*/  PRMT R174, R180, 0x7610, R174 ;  /* 0x00007610b4ae7816 */ /* 0x000fce00000000ae */
.L_x_1305:
        /* <DEDUP_REMOVED lines=15> */
.L_x_1312:
[----:B------:R-:W-:Y:S05]  /*3550*/  BSYNC.RECONVERGENT B0 ;  /* 0x0000000000007941 */ /* 0x000fea0003800200 */
.L_x_1311:
        /* <DEDUP_REMOVED lines=13> */
.L_x_1314:
[----:B------:R-:W-:Y:S05]  /*3630*/  BSYNC.RECONVERGENT B0 ;  /* 0x0000000000007941 */ /* 0x000fea0003800200 */
.L_x_1313:
[----:B------:R-:W-:-:S04]  /*3640*/  F2FP.BF16.F32.PACK_AB R180, RZ, R180 ;  /* 0x000000b4ffb4723e */ /* 0x000fc800000010ff */
[----:B------:R-:W-:-:S07]  /*3650*/  PRMT R174, R174, 0x5410, R180 ;  /* 0x00005410aeae7816 */ /* 0x000fce00000000b4 */
.L_x_1310:
        /* <DEDUP_REMOVED lines=14> */
.L_x_1317:
[----:B------:R-:W-:Y:S05]  /*3740*/  BSYNC.RECONVERGENT B0 ;  /* 0x0000000000007941 */ /* 0x000fea0003800200 */
.L_x_1316:
        /* <DEDUP_REMOVED lines=13> */
.L_x_1319:
[----:B------:R-:W-:Y:S05]  /*3820*/  BSYNC.RECONVERGENT B0 ;  /* 0x0000000000007941 */ /* 0x000fea0003800200 */
.L_x_1318:
[----:B------:R-:W-:-:S04]  /*3830*/  F2FP.BF16.F32.PACK_AB R180, RZ, R180 ;  /* 0x000000b4ffb4723e */ /* 0x000fc800000010ff */
[----:B------:R-:W-:-:S07]  /*3840*/  PRMT R175, R180, 0x7610, R175 ;  /* 0x00007610b4af7816 */ /* 0x000fce00000000af */
.L_x_1315:
[----:B------:R-:W-:Y:S05]  /*3850*/  @!P1 BRA `(.L_x_1320) ;  /* 0x0000001c00f89947 */ /* 0x000fea0003800000 */
[----:B-----5:R-:W-:Y:S01]  /*3860*/  ISETP.GE.U32.AND P0, PT, R250, RZ, PT ;  /* 0x000000fffa00720c */ /* 0x020fe20003f06070 */
[----:B------:R-:W-:Y:S01]  /*3870*/  BSSY.RECONVERGENT B0, `(.L_x_1321) ;  /* 0x000000e000007945 */ /* 0x000fe20003800200 */
[----:B------:R-:W-:Y:S02]  /*3880*/  MOV R180, RZ ;  /* 0x000000ff00b47202 */ /* 0x000fe40000000f00 */
        /* <DEDUP_REMOVED lines=12> */
.L_x_1322:
[----:B------:R-:W-:Y:S05]  /*3950*/  BSYNC.RECONVERGENT B0 ;  /* 0x0000000000007941 */ /* 0x000fea0003800200 */
.L_x_1321:
        /* <DEDUP_REMOVED lines=13> */
.L_x_1324:
[----:B------:R-:W-:Y:S05]  /*3a30*/  BSYNC.RECONVERGENT B0 ;  /* 0x0000000000007941 */ /* 0x000fea0003800200 */
.L_x_1323:
[----:B------:R-:W-:-:S04]  /*3a40*/  F2FP.BF16.F32.PACK_AB R131, RZ, R131 ;  /* 0x00000083ff83723e */ /* 0x000fc800000010ff */
[----:B------:R-:W-:Y:S02]  /*3a50*/  PRMT R175, R175, 0x5410, R131 ;  /* 0x00005410afaf7816 */ /* 0x000fe40000000083 */
[----:B------:R-:W-:Y:S01]  /*3a60*/  MOV R131, R180 ;  /* 0x000000b400837202 */ /* 0x000fe20000000f00 */
[----:B------:R-:W-:Y:S06]  /*3a70*/  BRA `(.L_x_1320) ;  /* 0x0000001c00707947 */ /* 0x000fec0003800000 */
.L_x_1284:
[--C-:B------:R-:W-:Y:S01]  /*3a80*/  FFMA.FTZ R178, R14, UR9, R186.reuse ;  /* 0x000000090eb27c23 */ /* 0x100fe200080100ba */
[----:B------:R-:W-:Y:S01]  /*3a90*/  FFMA.FTZ R176, R219, UR9, R186 ;  /* 0x00000009dbb07c23 */ /* 0x000fe200080100ba */
[----:B------:R-:W-:Y:S02]  /*3aa0*/  ISETP.LT.AND P0, PT, RZ, UR29, PT ;  /* 0x0000001dff007c0c */ /* 0x000fe4000bf01270 */
[----:B------:R-:W-:Y:S01]  /*3ab0*/  FADD.FTZ R178, R13, -R178 ;  /* 0x800000b20db27221 */ /* 0x000fe20000010000 */
[----:B------:R-:W-:-:S03]  /*3ac0*/  FADD.FTZ R176, R217, -R176 ;  /* 0x800000b0d9b07221 */ /* 0x000fc60000010000 */
[----:B------:R-:W-:Y:S01]  /*3ad0*/  FMUL.FTZ R178, R178, UR28 ;  /* 0x0000001cb2b27c20 */ /* 0x000fe20008410000 */
[----:B------:R-:W-:-:S04]  /*3ae0*/  FMUL.FTZ R176, R176, UR28 ;  /* 0x0000001cb0b07c20 */ /* 0x000fc80008410000 */
[----:B------:R-:W-:Y:S02]  /*3af0*/  FSEL R182, R178, RZ, P0 ;  /* 0x000000ffb2b67208 */ /* 0x000fe40000000000 */
[----:B------:R-:W-:Y:S01]  /*3b00*/  FSEL R240, R176, RZ, P0 ;  /* 0x000000ffb0f07208 */ /* 0x000fe20000000000 */
[----:B------:R-:W-:Y:S06]  /*3b10*/  @!P1 BRA `(.L_x_1325) ;  /* 0x0000000000409947 */ /* 0x000fec0003800000 */
        /* <DEDUP_REMOVED lines=9> */
[----:B------:R-:W-:Y:S02]  /*3bb0*/  IMAD.MOV.U32 R176, RZ, RZ, RZ ;  /* 0x000000ffffb07224 */ /* 0x000fe400078e00ff */
[----:B------:R-:W-:Y:S01]  /*3bc0*/  @P2 FMUL.FTZ R179, R179, R178 ;  /* 0x000000b2b3b32220 */ /* 0x000fe20000410000 */
[----:B------:R-:W-:Y:S01]  /*3bd0*/  @P2 SHF.L.U32 R178, R60, 0x10, RZ ;  /* 0x000000103cb22819 */ /* 0x000fe200000006ff */
[----:B------:R-:W-:-:S04]  /*3be0*/  FADD.FTZ R132, R132, R177 ;  /* 0x000000b184847221 */ /* 0x000fc80000010000 */
[----:B------:R-:W-:-:S05]  /*3bf0*/  @P2 FMUL.FTZ R176, R178, R179 ;  /* 0x000000b3b2b02220 */ /* 0x000fca0000410000 */
[----:B------:R-:W-:-:S04]  /*3c00*/  F2FP.BF16.F32.PACK_AB R176, RZ, R176 ;  /* 0x000000b0ffb0723e */ /* 0x000fc800000010ff */
[----:B------:R-:W-:-:S07]  /*3c10*/  PRMT R172, R176, 0x7610, R172 ;  /* 0x00007610b0ac7816 */ /* 0x000fce00000000ac */
.L_x_1325:
[----:B------:R-:W-:Y:S05]  /*3c20*/  @!P1 BRA `(.L_x_1326) ;  /* 0x0000000000449947 */ /* 0x000fea0003800000 */
[----:B-----5:R-:W-:-:S13]  /*3c30*/  LOP3.LUT P2, RZ, R250, 0xff00, RZ, 0xc0, !PT ;  /* 0x0000ff00faff7812 */ /* 0x020fda000784c0ff */
[----:B------:R-:W0:Y:S08]  /*3c40*/  @P2 LDC.64 R176, c[0x0][0x408] ;  /* 0x00010200ffb02b82 */ /* 0x000e300000000a00 */
[----:B------:R-:W1:Y:S01]  /*3c50*/  @P2 LDC.64 R178, c[0x0][0x408] ;  /* 0x00010200ffb22b82 */ /* 0x000e620000000a00 */
[----:B0-----:R-:W-:-:S04]  /*3c60*/  @P2 FMUL.FTZ R177, R177, R182 ;  /* 0x000000b6b1b12220 */ /* 0x001fc80000410000 */
[----:B------:R-:W-:Y:S01]  /*3c70*/  @P2 FMUL.FTZ R180, R177, R176 ;  /* 0x000000b0b1b42220 */ /* 0x000fe20000410000 */
[----:B------:R-:W-:Y:S01]  /*3c80*/  @P2 PRMT R176, R168, 0x7632, R176 ;  /* 0x00007632a8b02816 */ /* 0x000fe200000000b0 */
[----:B-1----:R-:W-:-:S03]  /*3c90*/  @P2 FMUL.FTZ R179, R179, R182 ;  /* 0x000000b6b3b32220 */ /* 0x002fc60000410000 */
[----:B------:R-:W-:Y:S02]  /*3ca0*/  @P2 SHF.L.U32 R177, R176, 0x10, RZ ;  /* 0x00000010b0b12819 */ /* 0x000fe400000006ff */
[----:B------:R-:W-:Y:S01]  /*3cb0*/  MOV R176, RZ ;  /* 0x000000ff00b07202 */ /* 0x000fe20000000f00 */
[----:B------:R-:W-:Y:S01]  /*3cc0*/  @P2 FMUL.FTZ R179, R179, R178 ;  /* 0x000000b2b3b32220 */ /* 0x000fe20000410000 */
[----:B------:R-:W-:Y:S01]  /*3cd0*/  @P2 SHF.L.U32 R178, R9, 0x10, RZ ;  /* 0x0000001009b22819 */ /* 0x000fe200000006ff */
[----:B------:R-:W-:Y:S01]  /*3ce0*/  @P2 FMUL.FTZ R176, R177, R180 ;  /* 0x000000b4b1b02220 */ /* 0x000fe20000410000 */
[----:B------:R-:W-:-:S03]  /*3cf0*/  HFMA2 R177, -RZ, RZ, 0, 0 ;  /* 0x00000000ffb17431 */ /* 0x000fc600000001ff */
[----:B------:R-:W-:Y:S01]  /*3d00*/  @P2 FMUL.FTZ R177, R178, R179 ;  /* 0x000000b3b2b12220 */ /* 0x000fe20000410000 */
[----:B------:R-:W-:-:S04]  /*3d10*/  FADD.FTZ R133, R133, R176 ;  /* 0x000000b085857221 */ /* 0x000fc80000010000 */
[----:B------:R-:W-:-:S04]  /*3d20*/  F2FP.BF16.F32.PACK_AB R177, RZ, R177 ;  /* 0x000000b1ffb1723e */ /* 0x000fc800000010ff */
[----:B------:R-:W-:-:S07]  /*3d30*/  PRMT R172, R172, 0x5410, R177 ;  /* 0x00005410acac7816 */ /* 0x000fce00000000b1 */
.L_x_1326:
[----:B------:R-:W-:-:S04]  /*3d40*/  FFMA.FTZ R177, R221, UR9, R186 ;  /* 0x00000009ddb17c23 */ /* 0x000fc800080100ba */
[----:B------:R-:W-:-:S04]  /*3d50*/  FADD.FTZ R177, R218, -R177 ;  /* 0x800000b1dab17221 */ /* 0x000fc80000010000 */
[----:B------:R-:W-:-:S05]  /*3d60*/  FMUL.FTZ R177, R177, UR28 ;  /* 0x0000001cb1b17c20 */ /* 0x000fca0008410000 */
        /* <DEDUP_REMOVED lines=18> */
.L_x_1327:
[----:B------:R-:W-:-:S04]  /*3e90*/  FFMA.FTZ R176, R16, UR9, R186 ;  /* 0x0000000910b07c23 */ /* 0x000fc800080100ba */
[----:B------:R-:W-:-:S04]  /*3ea0*/  FADD.FTZ R176, R15, -R176 ;  /* 0x800000b00fb07221 */ /* 0x000fc80000010000 */
[----:B------:R-:W-:-:S05]  /*3eb0*/  FMUL.FTZ R176, R176, UR28 ;  /* 0x0000001cb0b07c20 */ /* 0x000fca0008410000 */
[----:B------:R-:W-:Y:S01]  /*3ec0*/  FSEL R242, R176, RZ, P0 ;  /* 0x000000ffb0f27208 */ /* 0x000fe20000000000 */
[----:B------:R-:W-:Y:S06]  /*3ed0*/  @!P1 BRA `(.L_x_1328) ;  /* 0x0000000000449947 */ /* 0x000fec0003800000 */
        /* <DEDUP_REMOVED lines=17> */
.L_x_1328:
        /* <DEDUP_REMOVED lines=9> */
[----:B------:R-:W-:Y:S06]  /*4080*/  @!P1 BRA `(.L_x_1329) ;  /* 0x0000000000409947 */ /* 0x000fec0003800000 */
        /* <DEDUP_REMOVED lines=16> */
.L_x_1329:
[----:B------:R-:W-:Y:S01]  /*4190*/  F2FP.BF16.F32.PACK_AB R178, R176, R180 ;  /* 0x000000b4b0b2723e */ /* 0x000fe200000010ff */
[----:B------:R-:W-:Y:S06]  /*41a0*/  @!P1 BRA `(.L_x_1330) ;  /* 0x0000000000449947 */ /* 0x000fec0003800000 */
[----:B-----5:R-:W-:Y:S02]  /*41b0*/  LOP3.LUT P2, RZ, R251, 0xff00, RZ, 0xc0, !PT ;  /* 0x0000ff00fbff7812 */ /* 0x020fe4000784c0ff */
[----:B------:R-:W-:-:S11]  /*41c0*/  MOV R242, RZ ;  /* 0x000000ff00f27202 */ /* 0x000fd60000000f00 */
        /* <DEDUP_REMOVED lines=10> */
[----:B------:R-:W-:-:S03]  /*4270*/  HFMA2 R176, -RZ, RZ, 0, 0 ;  /* 0x00000000ffb07431 */ /* 0x000fc600000001ff */
[----:B------:R-:W-:-:S04]  /*4280*/  @P2 FMUL.FTZ R180, R181, R180 ;  /* 0x000000b4b5b42220 */ /* 0x000fc80000410000 */
[----:B------:R-:W-:-:S05]  /*4290*/  @P2 FMUL.FTZ R176, R179, R180 ;  /* 0x000000b4b3b02220 */ /* 0x000fca0000410000 */
[----:B------:R-:W-:-:S04]  /*42a0*/  F2FP.BF16.F32.PACK_AB R176, RZ, R176 ;  /* 0x000000b0ffb0723e */ /* 0x000fc800000010ff */
[----:B------:R-:W-:-:S07]  /*42b0*/  PRMT R174, R174, 0x5410, R176 ;  /* 0x00005410aeae7816 */ /* 0x000fce00000000b0 */
.L_x_1330:
        /* <DEDUP_REMOVED lines=26> */
.L_x_1331:
[----:B------:R-:W-:Y:S01]  /*4460*/  F2FP.BF16.F32.PACK_AB R179, R240, R182 ;  /* 0x000000b6f0b3723e */ /* 0x000fe200000010ff */
[----:B------:R-:W-:Y:S06]  /*4470*/  @!P1 BRA `(.L_x_1320) ;  /* 0x0000001000f09947 */ /* 0x000fec0003800000 */
[----:B-----5:R-:W-:Y:S02]  /*4480*/  ISETP.GE.U32.AND P0, PT, R250, RZ, PT ;  /* 0x000000fffa00720c */ /* 0x020fe40003f06070 */
[----:B------:R-:W-:Y:S02]  /*4490*/  MOV R187, RZ ;  /* 0x000000ff00bb7202 */ /* 0x000fe40000000f00 */
[----:B------:R-:W-:-:S13]  /*44a0*/  ISETP.GE.U32.AND.EX P0, PT, R251, 0x1000000, PT, P0 ;  /* 0x01000000fb00780c */ /* 0x000fda0003f06100 */
[----:B------:R-:W0:Y:S08]  /*44b0*/  @P0 LDC.64 R180, c[0x0][0x408] ;  /* 0x00010200ffb40b82 */ /* 0x000e300000000a00 */
[----:B------:R-:W1:Y:S01]  /*44c0*/  @P0 LDC.64 R182, c[0x0][0x408] ;  /* 0x00010200ffb60b82 */ /* 0x000e620000000a00 */
[----:B0-----:R-:W-:-:S04]  /*44d0*/  @P0 FMUL.FTZ R181, R240, R181 ;  /* 0x000000b5f0b50220 */ /* 0x001fc80000410000 */
[----:B------:R-:W-:Y:S01]  /*44e0*/  @P0 FMUL.FTZ R181, R181, R180 ;  /* 0x000000b4b5b50220 */ /* 0x000fe20000410000 */
[----:B------:R-:W-:Y:S01]  /*44f0*/  @P0 SHF.L.U32 R180, R12, 0x10, RZ ;  /* 0x000000100cb40819 */ /* 0x000fe200000006ff */
[----:B-1----:R-:W-:-:S04]  /*4500*/  @P0 FMUL.FTZ R183, R240, R183 ;  /* 0x000000b7f0b70220 */ /* 0x002fc80000410000 */
[----:B------:R-:W-:Y:S01]  /*4510*/  @P0 FMUL.FTZ R187, R180, R181 ;  /* 0x000000b5b4bb0220 */ /* 0x000fe20000410000 */
[----:B------:R-:W-:Y:S01]  /*4520*/  @P0 PRMT R180, R171, 0x7632, R180 ;  /* 0x00007632abb40816 */ /* 0x000fe200000000b4 */
[----:B------:R-:W-:-:S03]  /*4530*/  @P0 FMUL.FTZ R182, R183, R182 ;  /* 0x000000b6b7b60220 */ /* 0x000fc60000410000 */
[----:B------:R-:W-:Y:S01]  /*4540*/  @P0 SHF.L.U32 R181, R180, 0x10, RZ ;  /* 0x00000010b4b50819 */ /* 0x000fe200000006ff */
[----:B------:R-:W-:Y:S01]  /*4550*/  HFMA2 R180, -RZ, RZ, 0, 0 ;  /* 0x00000000ffb47431 */ /* 0x000fe200000001ff */
[----:B------:R-:W-:-:S03]  /*4560*/  F2FP.BF16.F32.PACK_AB R187, RZ, R187 ;  /* 0x000000bbffbb723e */ /* 0x000fc600000010ff */
[----:B------:R-:W-:Y:S01]  /*4570*/  @P0 FMUL.FTZ R180, R181, R182 ;  /* 0x000000b6b5b40220 */ /* 0x000fe20000410000 */
[----:B------:R-:W-:-:S03]  /*4580*/  PRMT R175, R175, 0x5410, R187 ;  /* 0x00005410afaf7816 */ /* 0x000fc600000000bb */
[----:B------:R-:W-:Y:S01]  /*4590*/  FADD.FTZ R131, R131, R180 ;  /* 0x000000b483837221 */ /* 0x000fe20000010000 */
[----:B------:R-:W-:Y:S06]  /*45a0*/  BRA `(.L_x_1320) ;  /* 0x0000001000a47947 */ /* 0x000fec0003800000 */
.L_x_1283:
[----:B------:R-:W-:-:S04]  /*45b0*/  UISETP.NE.U32.AND UP0, UPT, UR6, URZ, UPT ;  /* 0x000000ff0600728c */ /* 0x000fc8000bf05070 */
[----:B------:R-:W-:-:S09]  /*45c0*/  UISETP.NE.AND.EX UP0, UPT, UR7, URZ, UPT, UP0 ;  /* 0x000000ff0700728c */ /* 0x000fd2000bf05300 */
[----:B------:R-:W-:Y:S05]  /*45d0*/  BRA.U UP0, `(.L_x_1332) ;  /* 0x00000009003c7547 */ /* 0x000fea000b800000 */
[----:B------:R-:W-:Y:S01]  /*45e0*/  ISETP.LT.AND P2, PT, RZ, UR29, PT ;  /* 0x0000001dff007c0c */ /* 0x000fe2000bf41270 */
[----:B------:R-:W-:-:S12]  /*45f0*/  @!P1 BRA `(.L_x_1333) ;  /* 0x00000000003c9947 */ /* 0x000fd80003800000 */
[----:B------:R-:W-:Y:S01]  /*4600*/  @P2 FFMA.FTZ R180, R219, UR9, R186 ;  /* 0x00000009dbb42c23 */ /* 0x000fe200080100ba */
[----:B-----5:R-:W-:-:S03]  /*4610*/  LOP3.LUT P0, RZ, R250, 0xff, RZ, 0xc0, !PT ;  /* 0x000000fffaff7812 */ /* 0x020fc6000780c0ff */
[----:B------:R-:W-:Y:S01]  /*4620*/  @P2 FADD.FTZ R181, R217, -R180 ;  /* 0x800000b4d9b52221 */ /* 0x000fe20000010000 */
[----:B------:R-:W-:-:S05]  /*4630*/  SHF.L.U32 R180, R36, 0x10, RZ ;  /* 0x0000001024b47819 */ /* 0x000fca00000006ff */
[----:B------:R-:W-:-:S04]  /*4640*/  @P2 FFMA.FTZ R180, R181, UR28, R180 ;  /* 0x0000001cb5b42c23 */ /* 0x000fc800080100b4 */
[----:B------:R-:W-:Y:S01]  /*4650*/  FMUL.FTZ R180, R180, UR23 ;  /* 0x00000017b4b47c20 */ /* 0x000fe20008410000 */
[----:B------:R-:W-:Y:S02]  /*4660*/  @P0 SHF.L.U32 R187, R60, 0x10, RZ ;  /* 0x000000103cbb0819 */ /* 0x000fe400000006ff */
[----:B------:R-:W-:Y:S01]  /*4670*/  @P0 SHF.L.U32 R183, R168, 0x10, RZ ;  /* 0x00000010a8b70819 */ /* 0x000fe200000006ff */
[----:B------:R-:W-:Y:S01]  /*4680*/  FMUL.FTZ R182, R180, UR22 ;  /* 0x00000016b4b67c20 */ /* 0x000fe20008410000 */
[----:B------:R-:W-:-:S03]  /*4690*/  CS2R R180, SRZ ;  /* 0x0000000000b47805 */ /* 0x000fc6000001ff00 */
[-C--:B------:R-:W-:Y:S01]  /*46a0*/  @P0 FMUL.FTZ R180, R187, R182.reuse ;  /* 0x000000b6bbb40220 */ /* 0x080fe20000410000 */
[----:B------:R-:W-:-:S04]  /*46b0*/  @P0 FMUL.FTZ R181, R183, R182 ;  /* 0x000000b6b7b50220 */ /* 0x000fc80000410000 */
[----:B------:R-:W-:Y:S01]  /*46c0*/  F2FP.BF16.F32.PACK_AB R180, RZ, R180 ;  /* 0x000000b4ffb4723e */ /* 0x000fe200000010ff */
[----:B------:R-:W-:-:S03]  /*46d0*/  FADD.FTZ R132, R132, R181 ;  /* 0x000000b584847221 */ /* 0x000fc60000010000 */
[----:B------:R-:W-:-:S07]  /*46e0*/  PRMT R172, R180, 0x7610, R172 ;  /* 0x00007610b4ac7816 */ /* 0x000fce00000000ac */
.L_x_1333:
[----:B------:R-:W-:Y:S05]  /*46f0*/  @!P1 BRA `(.L_x_1334) ;  /* 0x0000000000489947 */ /* 0x000fea0003800000 */
[----:B-----5:R-:W-:Y:S01]  /*4700*/  LOP3.LUT P0, RZ, R250, 0xff00, RZ, 0xc0, !PT ;  /* 0x0000ff00faff7812 */ /* 0x020fe2000780c0ff */
[----:B------:R-:W-:Y:S01]  /*4710*/  @P2 FFMA.FTZ R182, R14, UR9, R186 ;  /* 0x000000090eb62c23 */ /* 0x000fe200080100ba */
[----:B------:R-:W-:-:S03]  /*4720*/  PRMT R180, R36, 0x7632, R180 ;  /* 0x0000763224b47816 */ /* 0x000fc600000000b4 */
        /* <DEDUP_REMOVED lines=15> */
.L_x_1334:
[----:B------:R-:W-:Y:S05]  /*4820*/  @!P1 BRA `(.L_x_1335) ;  /* 0x00000000003c9947 */ /* 0x000fea0003800000 */
[----:B------:R-:W-:Y:S01]  /*4830*/  @P2 FFMA.FTZ R181, R221, UR9, R186 ;  /* 0x00000009ddb52c23 */ /* 0x000fe200080100ba */
[----:B-----5:R-:W-:Y:S02]  /*4840*/  LOP3.LUT P0, RZ, R250, 0xff0000, RZ, 0xc0, !PT ;  /* 0x00ff0000faff7812 */ /* 0x020fe4000780c0ff */
[----:B------:R-:W-:Y:S01]  /*4850*/  SHF.L.U32 R180, R37, 0x10, RZ ;  /* 0x0000001025b47819 */ /* 0x000fe200000006ff */
[----:B------:R-:W-:-:S04]  /*4860*/  @P2 FADD.FTZ R181, R218, -R181 ;  /* 0x800000b5dab52221 */ /* 0x000fc80000010000 */
[----:B------:R-:W-:-:S04]  /*4870*/  @P2 FFMA.FTZ R180, R181, UR28, R180 ;  /* 0x0000001cb5b42c23 */ /* 0x000fc800080100b4 */
[----:B------:R-:W-:Y:S02]  /*4880*/  FMUL.FTZ R180, R180, UR23 ;  /* 0x00000017b4b47c20 */ /* 0x000fe40008410000 */
[----:B------:R-:W-:Y:S02]  /*4890*/  @P0 SHF.L.U32 R187, R61, 0x10, RZ ;  /* 0x000000103dbb0819 */ /* 0x000fe400000006ff */
[----:B------:R-:W-:Y:S01]  /*48a0*/  FMUL.FTZ R182, R180, UR22 ;  /* 0x00000016b4b67c20 */ /* 0x000fe20008410000 */
[----:B------:R-:W-:Y:S02]  /*48b0*/  CS2R R180, SRZ ;  /* 0x0000000000b47805 */ /* 0x000fe4000001ff00 */
[----:B------:R-:W-:Y:S01]  /*48c0*/  @P0 SHF.L.U32 R183, R169, 0x10, RZ ;  /* 0x00000010a9b70819 */ /* 0x000fe200000006ff */
[----:B------:R-:W-:-:S04]  /*48d0*/  @P0 FMUL.FTZ R180, R187, R182 ;  /* 0x000000b6bbb40220 */ /* 0x000fc80000410000 */
[----:B------:R-:W-:Y:S01]  /*48e0*/  @P0 FMUL.FTZ R181, R183, R182 ;  /* 0x000000b6b7b50220 */ /* 0x000fe20000410000 */
[----:B------:R-:W-:-:S03]  /*48f0*/  F2FP.BF16.F32.PACK_AB R180, RZ, R180 ;  /* 0x000000b4ffb4723e */ /* 0x000fc600000010ff */
[----:B------:R-:W-:Y:S01]  /*4900*/  FADD.FTZ R134, R134, R181 ;  /* 0x000000b586867221 */ /* 0x000fe20000010000 */
[----:B------:R-:W-:-:S07]  /*4910*/  PRMT R173, R180, 0x7610, R173 ;  /* 0x00007610b4ad7816 */ /* 0x000fce00000000ad */
.L_x_1335:
[----:B------:R-:W-:Y:S05]  /*4920*/  @!P1 BRA `(.L_x_1336) ;  /* 0x0000000000489947 */ /* 0x000fea0003800000 */
[----:B-----5:R-:W-:Y:S01]  /*4930*/  LOP3.LUT P0, RZ, R250, 0xff000000, RZ, 0xc0, !PT ;  /* 0xff000000faff7812 */ /* 0x020fe2000780c0ff */
[----:B------:R-:W-:Y:S01]  /*4940*/  @P2 FFMA.FTZ R182, R16, UR9, R186 ;  /* 0x0000000910b62c23 */ /* 0x000fe200080100ba */
        /* <DEDUP_REMOVED lines=16> */
.L_x_1336:
        /* <DEDUP_REMOVED lines=16> */
.L_x_1337:
        /* <DEDUP_REMOVED lines=19> */
.L_x_1338:
        /* <DEDUP_REMOVED lines=16> */
.L_x_1339:
[----:B------:R-:W-:Y:S05]  /*4d80*/  @!P1 BRA `(.L_x_1320) ;  /* 0x0000000800ac9947 */ /* 0x000fea0003800000 */
[----:B-----5:R-:W-:Y:S01]  /*4d90*/  ISETP.GE.U32.AND P0, PT, R250, RZ, PT ;  /* 0x000000fffa00720c */ /* 0x020fe20003f06070 */
[----:B------:R-:W-:Y:S01]  /*4da0*/  @P2 FFMA.FTZ R182, R20, UR9, R186 ;  /* 0x0000000914b62c23 */ /* 0x000fe200080100ba */
[----:B------:R-:W-:Y:S02]  /*4db0*/  PRMT R180, R39, 0x7632, R180 ;  /* 0x0000763227b47816 */ /* 0x000fe400000000b4 */
[----:B------:R-:W-:Y:S01]  /*4dc0*/  ISETP.GE.U32.AND.EX P0, PT, R251, 0x1000000, PT, P0 ;  /* 0x01000000fb00780c */ /* 0x000fe20003f06100 */
[----:B------:R-:W-:Y:S01]  /*4dd0*/  @P2 FADD.FTZ R181, R19, -R182 ;  /* 0x800000b613b52221 */ /* 0x000fe20000010000 */
[----:B------:R-:W-:Y:S02]  /*4de0*/  SHF.L.U32 R180, R180, 0x10, RZ ;  /* 0x00000010b4b47819 */ /* 0x000fe400000006ff */
[----:B------:R-:W-:-:S03]  /*4df0*/  MOV R182, RZ ;  /* 0x000000ff00b67202 */ /* 0x000fc60000000f00 */
[----:B------:R-:W-:-:S04]  /*4e00*/  @P2 FFMA.FTZ R180, R181, UR28, R180 ;  /* 0x0000001cb5b42c23 */ /* 0x000fc800080100b4 */
[----:B------:R-:W-:Y:S02]  /*4e10*/  FMUL.FTZ R180, R180, UR23 ;  /* 0x00000017b4b47c20 */ /* 0x000fe40008410000 */
[----:B------:R-:W-:Y:S02]  /*4e20*/  @P0 SHF.L.U32 R181, R12, 0x10, RZ ;  /* 0x000000100cb50819 */ /* 0x000fe400000006ff */
[----:B------:R-:W-:Y:S01]  /*4e30*/  FMUL.FTZ R240, R180, UR22 ;  /* 0x00000016b4f07c20 */ /* 0x000fe20008410000 */
        /* <DEDUP_REMOVED lines=9> */
.L_x_1332:
[----:B------:R-:W-:Y:S02]  /*4ed0*/  ISETP.LT.AND P0, PT, RZ, UR29, PT ;  /* 0x0000001dff007c0c */ /* 0x000fe4000bf01270 */
[----:B-----5:R-:W-:Y:S02]  /*4ee0*/  PRMT R181, R36, 0x7632, R181 ;  /* 0x0000763224b57816 */ /* 0x020fe400000000b5 */
[----:B------:R-:W-:Y:S02]  /*4ef0*/  PRMT R178, R37, 0x7632, R178 ;  /* 0x0000763225b27816 */ /* 0x000fe400000000b2 */
[----:B------:R-:W-:Y:S02]  /*4f00*/  SHF.L.U32 R181, R181, 0x10, RZ ;  /* 0x00000010b5b57819 */ /* 0x000fe400000006ff */
[----:B------:R-:W-:Y:S02]  /*4f10*/  SHF.L.U32 R178, R178, 0x10, RZ ;  /* 0x00000010b2b27819 */ /* 0x000fe400000006ff */
[----:B------:R-:W-:-:S03]  /*4f20*/  PLOP3.LUT P2, PT, PT, PT, UP2, 0x80, 0x8 ;  /* 0x000000000008781c */ /* 0x000fc60003f4f028 */
[--C-:B------:R-:W-:Y:S01]  /*4f30*/  @P0 FFMA.FTZ R176, R14, UR9, R186.reuse ;  /* 0x000000090eb00c23 */ /* 0x100fe200080100ba */
[--C-:B------:R-:W-:Y:S01]  /*4f40*/  @P0 FFMA.FTZ R177, R221, UR9, R186.reuse ;  /* 0x00000009ddb10c23 */ /* 0x100fe200080100ba */
[--C-:B------:R-:W-:Y:S01]  /*4f50*/  @P0 FFMA.FTZ R180, R16, UR9, R186.reuse ;  /* 0x0000000910b40c23 */ /* 0x100fe200080100ba */
[----:B------:R-:W-:Y:S01]  /*4f60*/  @P0 FFMA.FTZ R183, R223, UR9, R186 ;  /* 0x00000009dfb70c23 */ /* 0x000fe200080100ba */
[----:B------:R-:W-:Y:S02]  /*4f70*/  @P0 FADD.FTZ R176, R13, -R176 ;  /* 0x800000b00db00221 */ /* 0x000fe40000010000 */
[----:B------:R-:W-:Y:S01]  /*4f80*/  @P0 FADD.FTZ R179, R15, -R180 ;  /* 0x800000b40fb30221 */ /* 0x000fe20000010000 */
[----:B------:R-:W-:Y:S01]  /*4f90*/  @P0 FADD.FTZ R183, R220, -R183 ;  /* 0x800000b7dcb70221 */ /* 0x000fe20000010000 */
[----:B------:R-:W-:Y:S01]  /*4fa0*/  @P0 FFMA.FTZ R181, R176, UR28, R181 ;  /* 0x0000001cb0b50c23 */ /* 0x000fe200080100b5 */
[----:B------:R-:W-:Y:S01]  /*4fb0*/  @P0 FADD.FTZ R176, R218, -R177 ;  /* 0x800000b1dab00221 */ /* 0x000fe20000010000 */
[----:B------:R-:W-:Y:S01]  /*4fc0*/  SHF.L.U32 R177, R37, 0x10, RZ ;  /* 0x0000001025b17819 */ /* 0x000fe200000006ff */
[----:B------:R-:W-:Y:S01]  /*4fd0*/  @P0 FFMA.FTZ R178, R179, UR28, R178 ;  /* 0x0000001cb3b20c23 */ /* 0x000fe200080100b2 */
[C---:B------:R-:W-:Y:S01]  /*4fe0*/  PRMT R179, R38.reuse, 0x7632, R179 ;  /* 0x0000763226b37816 */ /* 0x040fe200000000b3 */
[----:B------:R-:W-:-:S02]  /*4ff0*/  IMAD.U32 R180, R38, 0x10000, RZ ;  /* 0x0001000026b47824 */ /* 0x000fc400078e00ff */
[----:B------:R-:W-:Y:S01]  /*5000*/  @P0 FFMA.FTZ R177, R176, UR28, R177 ;  /* 0x0000001cb0b10c23 */ /* 0x000fe200080100b1 */
[----:B------:R-:W-:Y:S01]  /*5010*/  @P0 FFMA.FTZ R176, R18, UR9, R186 ;  /* 0x0000000912b00c23 */ /* 0x000fe200080100ba */
[----:B------:R-:W-:Y:S01]  /*5020*/  SHF.L.U32 R179, R179, 0x10, RZ ;  /* 0x00000010b3b37819 */ /* 0x000fe200000006ff */
[----:B------:R-:W-:Y:S02]  /*5030*/  @P0 FFMA.FTZ R180, R183, UR28, R180 ;  /* 0x0000001cb7b40c23 */ /* 0x000fe400080100b4 */
[----:B------:R-:W-:-:S04]  /*5040*/  @P0 FADD.FTZ R176, R17, -R176 ;  /* 0x800000b011b00221 */ /* 0x000fc80000010000 */
[----:B------:R-:W-:Y:S01]  /*5050*/  @P0 FFMA.FTZ R179, R176, UR28, R179 ;  /* 0x0000001cb0b30c23 */ /* 0x000fe200080100b3 */
[----:B------:R-:W-:-:S04]  /*5060*/  @P2 FFMA.FTZ R176, R219, UR9, R186 ;  /* 0x00000009dbb02c23 */ /* 0x000fc800080100ba */
[----:B------:R-:W-:Y:S01]  /*5070*/  @P2 FADD.FTZ R183, R217, -R176 ;  /* 0x800000b0d9b72221 */ /* 0x000fe20000010000 */
[----:B------:R-:W-:-:S05]  /*5080*/  SHF.L.U32 R176, R36, 0x10, RZ ;  /* 0x0000001024b07819 */ /* 0x000fca00000006ff */
[----:B------:R-:W-:Y:S01]  /*5090*/  @P2 FFMA.FTZ R176, R183, UR28, R176 ;  /* 0x0000001cb7b02c23 */ /* 0x000fe200080100b0 */
[----:B------:R-:W-:Y:S06]  /*50a0*/  @!P1 BRA `(.L_x_1340) ;  /* 0x0000000000309947 */ /* 0x000fec0003800000 */
[----:B------:R-:W-:Y:S01]  /*50b0*/  LOP3.LUT P2, RZ, R250, 0xff, RZ, 0xc0, !PT ;  /* 0x000000fffaff7812 */ /* 0x000fe2000784c0ff */
[----:B------:R-:W-:Y:S01]  /*50c0*/  FMUL.FTZ R182, R176, UR23 ;  /* 0x00000017b0b67c20 */ /* 0x000fe20008410000 */
[----:B------:R-:W-:-:S03]  /*50d0*/  MOV R183, RZ ;  /* 0x000000ff00b77202 */ /* 0x000fc60000000f00 */
[----:B------:R-:W-:-:S08]  /*50e0*/  FMUL.FTZ R187, R182, UR22 ;  /* 0x00000016b6bb7c20 */ /* 0x000fd00008410000 */
        /* <DEDUP_REMOVED lines=8> */
.L_x_1340:
[----:B------:R-:W-:Y:S05]  /*5170*/  @!P1 BRA `(.L_x_1341) ;  /* 0x0000000000349947 */ /* 0x000fea0003800000 */
        /* <DEDUP_REMOVED lines=13> */
.L_x_1341:
[----:B------:R-:W-:Y:S05]  /*5250*/  @!P1 BRA `(.L_x_1342) ;  /* 0x0000000000309947 */ /* 0x000fea0003800000 */
        /* <DEDUP_REMOVED lines=12> */
.L_x_1342:
[--C-:B------:R-:W-:Y:S01]  /*5320*/  @P0 FFMA.FTZ R183, R225, UR9, R186.reuse ;  /* 0x00000009e1b70c23 */ /* 0x100fe200080100ba */
[----:B------:R-:W-:Y:S01]  /*5330*/  @P0 FFMA.FTZ R240, R20, UR9, R186 ;  /* 0x0000000914f00c23 */ /* 0x000fe200080100ba */
[----:B------:R-:W-:Y:S02]  /*5340*/  F2FP.BF16.F32.PACK_AB R176, R181, R176 ;  /* 0x000000b0b5b0723e */ /* 0x000fe400000010ff */
[----:B------:R-:W-:Y:S01]  /*5350*/  @P0 FADD.FTZ R182, R222, -R183 ;  /* 0x800000b7deb60221 */ /* 0x000fe20000010000 */
[----:B------:R-:W-:Y:S01]  /*5360*/  SHF.L.U32 R183, R39, 0x10, RZ ;  /* 0x0000001027b77819 */ /* 0x000fe200000006ff */
[----:B------:R-:W-:Y:S01]  /*5370*/  @P0 FADD.FTZ R187, R19, -R240 ;  /* 0x800000f013bb0221 */ /* 0x000fe20000010000 */
[----:B------:R-:W-:-:S03]  /*5380*/  F2FP.BF16.F32.PACK_AB R177, R178, R177 ;  /* 0x000000b1b2b1723e */ /* 0x000fc600000010ff */
[----:B------:R-:W-:Y:S01]  /*5390*/  @P0 FFMA.FTZ R183, R182, UR28, R183 ;  /* 0x0000001cb6b70c23 */ /* 0x000fe200080100b7 */
[----:B------:R-:W-:-:S04]  /*53a0*/  PRMT R182, R39, 0x7632, R182 ;  /* 0x0000763227b67816 */ /* 0x000fc800000000b6 */
[----:B------:R-:W-:-:S05]  /*53b0*/  SHF.L.U32 R182, R182, 0x10, RZ ;  /* 0x00000010b6b67819 */ /* 0x000fca00000006ff */
[----:B------:R-:W-:Y:S01]  /*53c0*/  @P0 FFMA.FTZ R182, R187, UR28, R182 ;  /* 0x0000001cbbb60c23 */ /* 0x000fe200080100b6 */
[----:B------:R-:W-:Y:S06]  /*53d0*/  @!P1 BRA `(.L_x_1343) ;  /* 0x0000000000349947 */ /* 0x000fec0003800000 */
        /* <DEDUP_REMOVED lines=13> */
.L_x_1343:
        /* <DEDUP_REMOVED lines=13> */
.L_x_1344:
[----:B------:R-:W-:Y:S01]  /*5580*/  F2FP.BF16.F32.PACK_AB R178, R179, R180 ;  /* 0x000000b4b3b2723e */ /* 0x000fe200000010ff */
[----:B------:R-:W-:Y:S06]  /*5590*/  @!P1 BRA `(.L_x_1345) ;  /* 0x0000000000349947 */ /* 0x000fec0003800000 */
[----:B------:R-:W-:Y:S01]  /*55a0*/  LOP3.LUT P0, RZ, R251, 0xff00, RZ, 0xc0, !PT ;  /* 0x0000ff00fbff7812 */ /* 0x000fe2000780c0ff */
[----:B------:R-:W-:-:S04]  /*55b0*/  FMUL.FTZ R179, R179, UR23 ;  /* 0x00000017b3b37c20 */ /* 0x000fc80008410000 */
[----:B------:R-:W-:-:S08]  /*55c0*/  FMUL.FTZ R240, R179, UR22 ;  /* 0x00000016b3f07c20 */ /* 0x000fd00008410000 */
[----:B------:R-:W-:Y:S02]  /*55d0*/  @P0 PRMT R180, R170, 0x7632, R180 ;  /* 0x00007632aab40816 */ /* 0x000fe400000000b4 */
[----:B------:R-:W-:Y:S02]  /*55e0*/  @P0 SHF.L.U32 R181, R11, 0x10, RZ ;  /* 0x000000100bb50819 */ /* 0x000fe400000006ff */
[----:B------:R-:W-:Y:S02]  /*55f0*/  @P0 SHF.L.U32 R179, R180, 0x10, RZ ;  /* 0x00000010b4b30819 */ /* 0x000fe400000006ff */
[----:B------:R-:W-:-:S03]  /*5600*/  MOV R180, RZ ;  /* 0x000000ff00b47202 */ /* 0x000fc60000000f00 */
[----:B------:R-:W-:Y:S01]  /*5610*/  @P0 FMUL.FTZ R180, R240, R179 ;  /* 0x000000b3f0b40220 */ /* 0x000fe20000410000 */
[----:B------:R-:W-:Y:S02]  /*5620*/  HFMA2 R179, -RZ, RZ, 0, 0 ;  /* 0x00000000ffb37431 */ /* 0x000fe400000001ff */
[----:B------:R-:W-:Y:S01]  /*5630*/  @P0 FMUL.FTZ R179, R181, R240 ;  /* 0x000000f0b5b30220 */ /* 0x000fe20000410000 */
[----:B------:R-:W-:-:S04]  /*5640*/  FADD.FTZ R129, R129, R180 ;  /* 0x000000b481817221 */ /* 0x000fc80000010000 */
[----:B------:R-:W-:-:S04]  /*5650*/  F2FP.BF16.F32.PACK_AB R179, RZ, R179 ;  /* 0x000000b3ffb3723e */ /* 0x000fc800000010ff */
[----:B------:R-:W-:-:S07]  /*5660*/  PRMT R174, R174, 0x5410, R179 ;  /* 0x00005410aeae7816 */ /* 0x000fce00000000b3 */
.L_x_1345:
[----:B------:R-:W-:Y:S05]  /*5670*/  @!P1 BRA `(.L_x_1346) ;  /* 0x0000000000309947 */ /* 0x000fea0003800000 */
[----:B------:R-:W-:Y:S01]  /*5680*/  LOP3.LUT P0, RZ, R251, 0xff0000, RZ, 0xc0, !PT ;  /* 0x00ff0000fbff7812 */ /* 0x000fe2000780c0ff */
[----:B------:R-:W-:-:S04]  /*5690*/  FMUL.FTZ R179, R183, UR23 ;  /* 0x00000017b7b37c20 */ /* 0x000fc80008410000 */
[----:B------:R-:W-:Y:S01]  /*56a0*/  FMUL.FTZ R181, R179, UR22 ;  /* 0x00000016b3b57c20 */ /* 0x000fe20008410000 */
[----:B------:R-:W-:-:S07]  /*56b0*/  MOV R179, RZ ;  /* 0x000000ff00b37202 */ /* 0x000fce0000000f00 */
        /* <DEDUP_REMOVED lines=8> */
.L_x_1346:
[----:B------:R-:W-:Y:S01]  /*5740*/  F2FP.BF16.F32.PACK_AB R179, R182, R183 ;  /* 0x000000b7b6b3723e */ /* 0x000fe200000010ff */
[----:B------:R-:W-:Y:S06]  /*5750*/  @!P1 BRA `(.L_x_1320) ;  /* 0x0000000000389947 */ /* 0x000fec0003800000 */
[----:B------:R-:W-:Y:S01]  /*5760*/  ISETP.GE.U32.AND P0, PT, R250, RZ, PT ;  /* 0x000000fffa00720c */ /* 0x000fe20003f06070 */
[----:B------:R-:W-:-:S03]  /*5770*/  FMUL.FTZ R182, R182, UR23 ;  /* 0x00000017b6b67c20 */ /* 0x000fc60008410000 */
[----:B------:R-:W-:Y:S01]  /*5780*/  ISETP.GE.U32.AND.EX P0, PT, R251, 0x1000000, PT, P0 ;  /* 0x01000000fb00780c */ /* 0x000fe20003f06100 */
[----:B------:R-:W-:Y:S01]  /*5790*/  FMUL.FTZ R240, R182, UR22 ;  /* 0x00000016b6f07c20 */ /* 0x000fe20008410000 */
[----:B------:R-:W-:-:S11]  /*57a0*/  IMAD.MOV.U32 R182, RZ, RZ, RZ ;  /* 0x000000ffffb67224 */ /* 0x000fd600078e00ff */
[----:B------:R-:W-:Y:S02]  /*57b0*/  @P0 SHF.L.U32 R183, R12, 0x10, RZ ;  /* 0x000000100cb70819 */ /* 0x000fe400000006ff */
[----:B------:R-:W-:-:S03]  /*57c0*/  @P0 PRMT R180, R171, 0x7632, R180 ;  /* 0x00007632abb40816 */ /* 0x000fc600000000b4 */
[----:B------:R-:W-:Y:S01]  /*57d0*/  @P0 FMUL.FTZ R182, R183, R240 ;  /* 0x000000f0b7b60220 */ /* 0x000fe20000410000 */
[----:B------:R-:W-:Y:S02]  /*57e0*/  @P0 SHF.L.U32 R181, R180, 0x10, RZ ;  /* 0x00000010b4b50819 */ /* 0x000fe400000006ff */
[----:B------:R-:W-:Y:S02]  /*57f0*/  MOV R180, RZ ;  /* 0x000000ff00b47202 */ /* 0x000fe40000000f00 */
[----:B------:R-:W-:Y:S01]  /*5800*/  F2FP.BF16.F32.PACK_AB R182, RZ, R182 ;  /* 0x000000b6ffb6723e */ /* 0x000fe200000010ff */
[----:B------:R-:W-:-:S03]  /*5810*/  @P0 FMUL.FTZ R180, R240, R181 ;  /* 0x000000b5f0b40220 */ /* 0x000fc60000410000 */
[----:B------:R-:W-:Y:S01]  /*5820*/  PRMT R175, R175, 0x5410, R182 ;  /* 0x00005410afaf7816 */ /* 0x000fe200000000b6 */
[----:B------:R-:W-:-:S07]  /*5830*/  FADD.FTZ R131, R131, R180 ;  /* 0x000000b483837221 */ /* 0x000fce0000010000 */
.L_x_1320:
[----:B------:R-:W-:Y:S01]  /*5840*/  ISETP.NE.U32.AND P0, PT, RZ, UR6, PT ;  /* 0x00000006ff007c0c */ /* 0x000fe2000bf05070 */
[----:B------:R-:W0:Y:S01]  /*5850*/  @P1 LDC.64 R180, c[0x0][0x468] ;  /* 0x00011a00ffb41b82 */ /* 0x000e220000000a00 */
[----:B------:R-:W-:Y:S02]  /*5860*/  UISETP.NE.U32.AND UP0, UPT, UR4, URZ, UPT ;  /* 0x000000ff0400728c */ /* 0x000fe4000bf05070 */
[----:B------:R-:W-:Y:S02]  /*5870*/  ISETP.NE.AND.EX P0, PT, RZ, UR7, PT, P0 ;  /* 0x00000007ff007c0c */ /* 0x000fe4000bf05300 */
[----:B------:R-:W-:-:S11]  /*5880*/  UISETP.NE.AND.EX UP0, UPT, UR5, URZ, UPT, UP0 ;  /* 0x000000ff0500728c */ /* 0x000fd6000bf05300 */
        /* <DEDUP_REMOVED lines=10> */
.L_x_1347:
[----:B------:R-:W-:Y:S05]  /*5930*/  BRA.U !UP0, `(.L_x_1348) ;  /* 0x0000001108987547 */ /* 0x000fea000b800000 */
[----:B------:R-:W-:Y:S05]  /*5940*/  @!P0 BRA `(.L_x_1349) ;  /* 0x0000000800588947 */ /* 0x000fea0003800000 */
[----:B------:R-:W-:Y:S02]  /*5950*/  ISETP.LT.AND P2, PT, RZ, UR29, PT ;  /* 0x0000001dff007c0c */ /* 0x000fe4000bf41270 */
[----:B0----5:R-:W-:Y:S02]  /*5960*/  PRMT R177, R32, 0x7632, R177 ;  /* 0x0000763220b17816 */ /* 0x021fe400000000b1 */
[----:B------:R-:W-:Y:S02]  /*5970*/  PRMT R178, R33, 0x7632, R178 ;  /* 0x0000763221b27816 */ /* 0x000fe400000000b2 */
[----:B------:R-:W-:Y:S02]  /*5980*/  SHF.L.U32 R177, R177, 0x10, RZ ;  /* 0x00000010b1b17819 */ /* 0x000fe400000006ff */
[----:B------:R-:W-:Y:S02]  /*5990*/  SHF.L.U32 R178, R178, 0x10, RZ ;  /* 0x00000010b2b27819 */ /* 0x000fe400000006ff */
[----:B------:R-:W-:-:S02]  /*59a0*/  SHF.L.U32 R183, R33, 0x10, RZ ;  /* 0x0000001021b77819 */ /* 0x000fc400000006ff */
[----:B------:R-:W-:Y:S01]  /*59b0*/  SHF.L.U32 R182, R34, 0x10, RZ ;  /* 0x0000001022b67819 */ /* 0x000fe200000006ff */
[--C-:B------:R-:W-:Y:S01]  /*59c0*/  @P2 FFMA.FTZ R176, R22, UR9, R186.reuse ;  /* 0x0000000916b02c23 */ /* 0x100fe200080100ba */
[--C-:B------:R-:W-:Y:S01]  /*59d0*/  @P2 FFMA.FTZ R179, R229, UR9, R186.reuse ;  /* 0x00000009e5b32c23 */ /* 0x100fe200080100ba */
[--C-:B------:R-:W-:Y:S01]  /*59e0*/  @P2 FFMA.FTZ R180, R196, UR9, R186.reuse ;  /* 0x00000009c4b42c23 */ /* 0x100fe200080100ba */
[----:B------:R-:W-:Y:S01]  /*59f0*/  @P2 FFMA.FTZ R181, R231, UR9, R186 ;  /* 0x00000009e7b52c23 */ /* 0x000fe200080100ba */
[----:B------:R-:W-:Y:S01]  /*5a00*/  @P2 FADD.FTZ R176, R21, -R176 ;  /* 0x800000b015b02221 */ /* 0x000fe20000010000 */
[----:B------:R-:W-:Y:S02]  /*5a10*/  @P2 FFMA.FTZ R240, R200, UR9, R186 ;  /* 0x00000009c8f02c23 */ /* 0x000fe400080100ba */
[----:B------:R-:W-:Y:S01]  /*5a20*/  @P2 FADD.FTZ R181, R228, -R181 ;  /* 0x800000b5e4b52221 */ /* 0x000fe20000010000 */
[----:B------:R-:W-:Y:S01]  /*5a30*/  @P2 FFMA.FTZ R177, R176, UR28, R177 ;  /* 0x0000001cb0b12c23 */ /* 0x000fe200080100b1 */
[----:B------:R-:W-:Y:S01]  /*5a40*/  @P2 FADD.FTZ R176, R226, -R179 ;  /* 0x800000b3e2b02221 */ /* 0x000fe20000010000 */
[--C-:B------:R-:W-:Y:S01]  /*5a50*/  @P2 FADD.FTZ R179, R23, -R180.reuse ;  /* 0x800000b417b32221 */ /* 0x100fe20000010000 */
[----:B------:R-:W-:Y:S01]  /*5a60*/  PRMT R180, R35, 0x7632, R180 ;  /* 0x0000763223b47816 */ /* 0x000fe200000000b4 */
[----:B------:R-:W-:Y:S01]  /*5a70*/  @P2 FFMA.FTZ R182, R181, UR28, R182 ;  /* 0x0000001cb5b62c23 */ /* 0x000fe200080100b6 */
[----:B------:R-:W-:Y:S01]  /*5a80*/  @P2 FFMA.FTZ R183, R176, UR28, R183 ;  /* 0x0000001cb0b72c23 */ /* 0x000fe200080100b7 */
[----:B------:R-:W-:Y:S01]  /*5a90*/  @P2 FFMA.FTZ R178, R179, UR28, R178 ;  /* 0x0000001cb3b22c23 */ /* 0x000fe200080100b2 */
[----:B------:R-:W-:Y:S01]  /*5aa0*/  PRMT R179, R34, 0x7632, R179 ;  /* 0x0000763222b37816 */ /* 0x000fe200000000b3 */
[--C-:B------:R-:W-:Y:S01]  /*5ab0*/  @P2 FFMA.FTZ R176, R198, UR9, R186.reuse ;  /* 0x00000009c6b02c23 */ /* 0x100fe200080100ba */
[----:B------:R-:W-:Y:S01]  /*5ac0*/  @P2 FFMA.FTZ R181, R233, UR9, R186 ;  /* 0x00000009e9b52c23 */ /* 0x000fe200080100ba */
[----:B------:R-:W-:Y:S01]  /*5ad0*/  SHF.L.U32 R180, R180, 0x10, RZ ;  /* 0x00000010b4b47819 */ /* 0x000fe200000006ff */
[----:B------:R-:W-:Y:S01]  /*5ae0*/  @P2 FADD.FTZ R187, R199, -R240 ;  /* 0x800000f0c7bb2221 */ /* 0x000fe20000010000 */
[----:B------:R-:W-:Y:S01]  /*5af0*/  SHF.L.U32 R179, R179, 0x10, RZ ;  /* 0x00000010b3b37819 */ /* 0x000fe200000006ff */
[----:B------:R-:W-:-:S02]  /*5b00*/  @P2 FADD.FTZ R176, R197, -R176 ;  /* 0x800000b0c5b02221 */ /* 0x000fc40000010000 */
[----:B------:R-:W-:Y:S01]  /*5b10*/  @P2 FFMA.FTZ R180, R187, UR28, R180 ;  /* 0x0000001cbbb42c23 */ /* 0x000fe200080100b4 */
[----:B------:R-:W-:Y:S01]  /*5b20*/  @P2 FFMA.FTZ R187, R227, UR9, R186 ;  /* 0x00000009e3bb2c23 */ /* 0x000fe200080100ba */
[----:B------:R-:W-:Y:S01]  /*5b30*/  @P2 FFMA.FTZ R179, R176, UR28, R179 ;  /* 0x0000001cb0b32c23 */ /* 0x000fe200080100b3 */
[----:B------:R-:W-:Y:S01]  /*5b40*/  @P2 FADD.FTZ R176, R188, -R181 ;  /* 0x800000b5bcb02221 */ /* 0x000fe20000010000 */
[----:B------:R-:W-:Y:S01]  /*5b50*/  SHF.L.U32 R181, R35, 0x10, RZ ;  /* 0x0000001023b57819 */ /* 0x000fe200000006ff */
[----:B------:R-:W-:-:S04]  /*5b60*/  @P2 FADD.FTZ R187, R224, -R187 ;  /* 0x800000bbe0bb2221 */ /* 0x000fc80000010000 */
[----:B------:R-:W-:Y:S01]  /*5b70*/  @P2 FFMA.FTZ R181, R176, UR28, R181 ;  /* 0x0000001cb0b52c23 */ /* 0x000fe200080100b5 */
[----:B------:R-:W-:-:S05]  /*5b80*/  SHF.L.U32 R176, R32, 0x10, RZ ;  /* 0x0000001020b07819 */ /* 0x000fca00000006ff */
[----:B------:R-:W-:Y:S01]  /*5b90*/  @P2 FFMA.FTZ R176, R187, UR28, R176 ;  /* 0x0000001cbbb02c23 */ /* 0x000fe200080100b0 */
[----:B------:R-:W-:Y:S06]  /*5ba0*/  @!P1 BRA `(.L_x_1350) ;  /* 0x0000000000309947 */ /* 0x000fec0003800000 */
        /* <DEDUP_REMOVED lines=12> */
.L_x_1350:
[----:B------:R-:W-:Y:S01]  /*5c70*/  F2FP.BF16.F32.PACK_AB R176, R177, R176 ;  /* 0x000000b0b1b0723e */ /* 0x000fe200000010ff */
[----:B------:R-:W-:Y:S06]  /*5c80*/  @!P1 BRA `(.L_x_1351) ;  /* 0x0000000000349947 */ /* 0x000fec0003800000 */
[----:B------:R-:W-:Y:S01]  /*5c90*/  LOP3.LUT P2, RZ, R244, 0xff00, RZ, 0xc0, !PT ;  /* 0x0000ff00f4ff7812 */ /* 0x000fe2000784c0ff */
[----:B------:R-:W-:Y:S01]  /*5ca0*/  FMUL.FTZ R177, R177, UR23 ;  /* 0x00000017b1b17c20 */ /* 0x000fe20008410000 */
[----:B------:R-:W-:-:S03]  /*5cb0*/  HFMA2 R240, -RZ, RZ, 0, 0 ;  /* 0x00000000fff07431 */ /* 0x000fc600000001ff */
[----:B------:R-:W-:Y:S01]  /*5cc0*/  FMUL.FTZ R242, R177, UR22 ;  /* 0x00000016b1f27c20 */ /* 0x000fe20008410000 */
[----:B------:R-:W-:-:S07]  /*5cd0*/  MOV R177, RZ ;  /* 0x000000ff00b17202 */ /* 0x000fce0000000f00 */
[----:B------:R-:W-:-:S04]  /*5ce0*/  @P2 PRMT R187, R168, 0x7632, R187 ;  /* 0x00007632a8bb2816 */ /* 0x000fc800000000bb */
[----:B------:R-:W-:-:S05]  /*5cf0*/  @P2 SHF.L.U32 R187, R187, 0x10, RZ ;  /* 0x00000010bbbb2819 */ /* 0x000fca00000006ff */
[----:B------:R-:W-:Y:S01]  /*5d00*/  @P2 FMUL.FTZ R240, R242, R187 ;  /* 0x000000bbf2f02220 */ /* 0x000fe20000410000 */
[----:B------:R-:W-:-:S03]  /*5d10*/  @P2 SHF.L.U32 R187, R5, 0x10, RZ ;  /* 0x0000001005bb2819 */ /* 0x000fc600000006ff */
[----:B------:R-:W-:Y:S02]  /*5d20*/  FADD.FTZ R125, R125, R240 ;  /* 0x000000f07d7d7221 */ /* 0x000fe40000010000 */
[----:B------:R-:W-:-:S05]  /*5d30*/  @P2 FMUL.FTZ R177, R242, R187 ;  /* 0x000000bbf2b12220 */ /* 0x000fca0000410000 */
[----:B------:R-:W-:-:S04]  /*5d40*/  F2FP.BF16.F32.PACK_AB R177, RZ, R177 ;  /* 0x000000b1ffb1723e */ /* 0x000fc800000010ff */
[----:B------:R-:W-:-:S07]  /*5d50*/  PRMT R172, R172, 0x5410, R177 ;  /* 0x00005410acac7816 */ /* 0x000fce00000000b1 */
.L_x_1351:
[----:B------:R-:W-:Y:S05]  /*5d60*/  @!P1 BRA `(.L_x_1352) ;  /* 0x0000000000309947 */ /* 0x000fea0003800000 */
[----:B------:R-:W-:Y:S01]  /*5d70*/  LOP3.LUT P2, RZ, R244, 0xff0000, RZ, 0xc0, !PT ;  /* 0x00ff0000f4ff7812 */ /* 0x000fe2000784c0ff */
[----:B------:R-:W-:Y:S01]  /*5d80*/  FMUL.FTZ R177, R183, UR23 ;  /* 0x00000017b7b17c20 */ /* 0x000fe20008410000 */
[----:B------:R-:W-:-:S03]  /*5d90*/  MOV R187, RZ ;  /* 0x000000ff00bb7202 */ /* 0x000fc60000000f00 */
[----:B------:R-:W-:Y:S01]  /*5da0*/  FMUL.FTZ R251, R177, UR22 ;  /* 0x00000016b1fb7c20 */ /* 0x000fe20008410000 */
[----:B------:R-:W-:-:S07]  /*5db0*/  HFMA2 R177, -RZ, RZ, 0, 0 ;  /* 0x00000000ffb17431 */ /* 0x000fce00000001ff */
[----:B------:R-:W-:-:S05]  /*5dc0*/  @P2 SHF.L.U32 R240, R169, 0x10, RZ ;  /* 0x00000010a9f02819 */ /* 0x000fca00000006ff */
[----:B------:R-:W-:Y:S01]  /*5dd0*/  @P2 FMUL.FTZ R177, R240, R251 ;  /* 0x000000fbf0b12220 */ /* 0x000fe20000410000 */
[----:B------:R-:W-:-:S03]  /*5de0*/  @P2 SHF.L.U32 R240, R65, 0x10, RZ ;  /* 0x0000001041f02819 */ /* 0x000fc600000006ff */
[----:B------:R-:W-:Y:S02]  /*5df0*/  FADD.FTZ R126, R126, R177 ;  /* 0x000000b17e7e7221 */ /* 0x000fe40000010000 */
[----:B------:R-:W-:-:S05]  /*5e00*/  @P2 FMUL.FTZ R187, R251, R240 ;  /* 0x000000f0fbbb2220 */ /* 0x000fca0000410000 */
[----:B------:R-:W-:-:S04]  /*5e10*/  F2FP.BF16.F32.PACK_AB R187, RZ, R187 ;  /* 0x000000bbffbb723e */ /* 0x000fc800000010ff */
[----:B------:R-:W-:-:S07]  /*5e20*/  PRMT R173, R187, 0x7610, R173 ;  /* 0x00007610bbad7816 */ /* 0x000fce00000000ad */
.L_x_1352:
[----:B------:R-:W-:Y:S01]  /*5e30*/  F2FP.BF16.F32.PACK_AB R177, R178, R183 ;  /* 0x000000b7b2b1723e */ /* 0x000fe200000010ff */
[----:B------:R-:W-:Y:S06]  /*5e40*/  @!P1 BRA `(.L_x_1353) ;  /* 0x0000000000349947 */ /* 0x000fec0003800000 */
[----:B------:R-:W-:Y:S01]  /*5e50*/  LOP3.LUT P2, RZ, R244, 0xff000000, RZ, 0xc0, !PT ;  /* 0xff000000f4ff7812 */ /* 0x000fe2000784c0ff */
[----:B------:R-:W-:Y:S01]  /*5e60*/  FMUL.FTZ R178, R178, UR23 ;  /* 0x00000017b2b27c20 */ /* 0x000fe20008410000 */
[----:B------:R-:W-:-:S03]  /*5e70*/  HFMA2 R187, -RZ, RZ, 0, 0 ;  /* 0x00000000ffbb7431 */ /* 0x000fc600000001ff */
[----:B------:R-:W-:Y:S01]  /*5e80*/  FMUL.FTZ R242, R178, UR22 ;  /* 0x00000016b2f27c20 */ /* 0x000fe20008410000 */
[----:B------:R-:W-:-:S07]  /*5e90*/  MOV R178, RZ ;  /* 0x000000ff00b27202 */ /* 0x000fce0000000f00 */
[----:B------:R-:W-:Y:S02]  /*5ea0*/  @P2 SHF.L.U32 R240, R6, 0x10, RZ ;  /* 0x0000001006f02819 */ /* 0x000fe400000006ff */
[----:B------:R-:W-:-:S03]  /*5eb0*/  @P2 PRMT R183, R169, 0x7632, R183 ;  /* 0x00007632a9b72816 */ /* 0x000fc600000000b7 */
[----:B------:R-:W-:Y:S01]  /*5ec0*/  @P2 FMUL.FTZ R187, R242, R240 ;  /* 0x000000f0f2bb2220 */ /* 0x000fe20000410000 */
[----:B------:R-:W-:-:S04]  /*5ed0*/  @P2 SHF.L.U32 R183, R183, 0x10, RZ ;  /* 0x00000010b7b72819 */ /* 0x000fc800000006ff */
[----:B------:R-:W-:Y:S01]  /*5ee0*/  F2FP.BF16.F32.PACK_AB R187, RZ, R187 ;  /* 0x000000bbffbb723e */ /* 0x000fe200000010ff */
[----:B------:R-:W-:-:S03]  /*5ef0*/  @P2 FMUL.FTZ R178, R242, R183 ;  /* 0x000000b7f2b22220 */ /* 0x000fc60000410000 */
[----:B------:R-:W-:Y:S01]  /*5f00*/  PRMT R173, R173, 0x5410, R187 ;  /* 0x00005410adad7816 */ /* 0x000fe200000000bb */
[----:B------:R-:W-:-:S07]  /*5f10*/  FADD.FTZ R127, R127, R178 ;  /* 0x000000b27f7f7221 */ /* 0x000fce0000010000 */
.L_x_1353:
[----:B------:R-:W-:Y:S05]  /*5f20*/  @!P1 BRA `(.L_x_1354) ;  /* 0x0000000000309947 */ /* 0x000fea0003800000 */
[----:B------:R-:W-:Y:S01]  /*5f30*/  LOP3.LUT P2, RZ, R245, 0xff, RZ, 0xc0, !PT ;  /* 0x000000fff5ff7812 */ /* 0x000fe2000784c0ff */
[----:B------:R-:W-:Y:S01]  /*5f40*/  FMUL.FTZ R178, R182, UR23 ;  /* 0x00000017b6b27c20 */ /* 0x000fe20008410000 */
[----:B------:R-:W-:-:S03]  /*5f50*/  HFMA2 R183, -RZ, RZ, 0, 0 ;  /* 0x00000000ffb77431 */ /* 0x000fc600000001ff */
[----:B------:R-:W-:Y:S01]  /*5f60*/  FMUL.FTZ R240, R178, UR22 ;  /* 0x00000016b2f07c20 */ /* 0x000fe20008410000 */
[----:B------:R-:W-:-:S07]  /*5f70*/  MOV R178, RZ ;  /* 0x000000ff00b27202 */ /* 0x000fce0000000f00 */
[----:B------:R-:W-:Y:S02]  /*5f80*/  @P2 SHF.L.U32 R187, R66, 0x10, RZ ;  /* 0x0000001042bb2819 */ /* 0x000fe400000006ff */
[----:B------:R-:W-:-:S03]  /*5f90*/  @P2 SHF.L.U32 R251, R170, 0x10, RZ ;  /* 0x00000010aafb2819 */ /* 0x000fc600000006ff */
[----:B------:R-:W-:Y:S02]  /*5fa0*/  @P2 FMUL.FTZ R178, R240, R187 ;  /* 0x000000bbf0b22220 */ /* 0x000fe40000410000 */
[----:B------:R-:W-:-:S03]  /*5fb0*/  @P2 FMUL.FTZ R183, R251, R240 ;  /* 0x000000f0fbb72220 */ /* 0x000fc60000410000 */
[----:B------:R-:W-:Y:S01]  /*5fc0*/  F2FP.BF16.F32.PACK_AB R178, RZ, R178 ;  /* 0x000000b2ffb2723e */ /* 0x000fe200000010ff */
[----:B------:R-:W-:-:S03]  /*5fd0*/  FADD.FTZ R120, R120, R183 ;  /* 0x000000b778787221 */ /* 0x000fc60000010000 */
[----:B------:R-:W-:-:S07]  /*5fe0*/  PRMT R174, R178, 0x7610, R174 ;  /* 0x00007610b2ae7816 */ /* 0x000fce00000000ae */
.L_x_1354:
[----:B------:R-:W-:Y:S01]  /*5ff0*/  F2FP.BF16.F32.PACK_AB R178, R179, R182 ;  /* 0x000000b6b3b2723e */ /* 0x000fe200000010ff */
[----:B------:R-:W-:Y:S06]  /*6000*/  @!P1 BRA `(.L_x_1355) ;  /* 0x0000000000309947 */ /* 0x000fec0003800000 */
[----:B------:R-:W-:Y:S01]  /*6010*/  LOP3.LUT P2, RZ, R245, 0xff00, RZ, 0xc0, !PT ;  /* 0x0000ff00f5ff7812 */ /* 0x000fe2000784c0ff */
[----:B------:R-:W-:-:S04]  /*6020*/  FMUL.FTZ R179, R179, UR23 ;  /* 0x00000017b3b37c20 */ /* 0x000fc80008410000 */
[----:B------:R-:W-:-:S08]  /*6030*/  FMUL.FTZ R240, R179, UR22 ;  /* 0x00000016b3f07c20 */ /* 0x000fd00008410000 */
[----:B------:R-:W-:Y:S01]  /*6040*/  @P2 PRMT R182, R170, 0x7632, R182 ;  /* 0x00007632aab62816 */ /* 0x000fe200000000b6 */
[----:B------:R-:W-:-:S03]  /*6050*/  @P2 IMAD.U32 R187, R7, 0x10000, RZ ;  /* 0x0001000007bb2824 */ /* 0x000fc600078e00ff */
[----:B------:R-:W-:Y:S02]  /*6060*/  @P2 SHF.L.U32 R179, R182, 0x10, RZ ;  /* 0x00000010b6b32819 */ /* 0x000fe400000006ff */
[----:B------:R-:W-:Y:S02]  /*6070*/  CS2R R182, SRZ ;  /* 0x0000000000b67805 */ /* 0x000fe4000001ff00 */
[C---:B------:R-:W-:Y:S01]  /*6080*/  @P2 FMUL.FTZ R183, R240.reuse, R187 ;  /* 0x000000bbf0b72220 */ /* 0x040fe20000410000 */
[----:B------:R-:W-:-:S04]  /*6090*/  @P2 FMUL.FTZ R182, R240, R179 ;  /* 0x000000b3f0b62220 */ /* 0x000fc80000410000 */
[----:B------:R-:W-:Y:S01]  /*60a0*/  F2FP.BF16.F32.PACK_AB R183, RZ, R183 ;  /* 0x000000b7ffb7723e */ /* 0x000fe200000010ff */
[----:B------:R-:W-:-:S03]  /*60b0*/  FADD.FTZ R121, R121, R182 ;  /* 0x000000b679797221 */ /* 0x000fc60000010000 */
[----:B------:R-:W-:-:S07]  /*60c0*/  PRMT R174, R174, 0x5410, R183 ;  /* 0x00005410aeae7816 */ /* 0x000fce00000000b7 */
.L_x_1355:
[----:B------:R-:W-:Y:S05]  /*60d0*/  @!P1 BRA `(.L_x_1356) ;  /* 0x0000000000309947 */ /* 0x000fea0003800000 */
[----:B------:R-:W-:Y:S01]  /*60e0*/  LOP3.LUT P2, RZ, R245, 0xff0000, RZ, 0xc0, !PT ;  /* 0x00ff0000f5ff7812 */ /* 0x000fe2000784c0ff */
[----:B------:R-:W-:Y:S01]  /*60f0*/  FMUL.FTZ R179, R181, UR23 ;  /* 0x00000017b5b37c20 */ /* 0x000fe20008410000 */
[----:B------:R-:W-:-:S03]  /*6100*/  MOV R182, RZ ;  /* 0x000000ff00b67202 */ /* 0x000fc60000000f00 */
[----:B------:R-:W-:Y:S01]  /*6110*/  FMUL.FTZ R240, R179, UR22 ;  /* 0x00000016b3f07c20 */ /* 0x000fe20008410000 */
[----:B------:R-:W-:-:S07]  /*6120*/  HFMA2 R179, -RZ, RZ, 0, 0 ;  /* 0x00000000ffb37431 */ /* 0x000fce00000001ff */
[----:B------:R-:W-:Y:S02]  /*6130*/  @P2 SHF.L.U32 R183, R67, 0x10, RZ ;  /* 0x0000001043b72819 */ /* 0x000fe400000006ff */
[----:B------:R-:W-:-:S03]  /*6140*/  @P2 SHF.L.U32 R187, R171, 0x10, RZ ;  /* 0x00000010abbb2819 */ /* 0x000fc600000006ff */
[----:B------:R-:W-:Y:S02]  /*6150*/  @P2 FMUL.FTZ R182, R240, R183 ;  /* 0x000000b7f0b62220 */ /* 0x000fe40000410000 */
[----:B------:R-:W-:-:S03]  /*6160*/  @P2 FMUL.FTZ R179, R187, R240 ;  /* 0x000000f0bbb32220 */ /* 0x000fc60000410000 */
[----:B------:R-:W-:Y:S01]  /*6170*/  F2FP.BF16.F32.PACK_AB R182, RZ, R182 ;  /* 0x000000b6ffb6723e */ /* 0x000fe200000010ff */
[----:B------:R-:W-:-:S03]  /*6180*/  FADD.FTZ R122, R122, R179 ;  /* 0x000000b37a7a7221 */ /* 0x000fc60000010000 */
[----:B------:R-:W-:-:S07]  /*6190*/  PRMT R175, R182, 0x7610, R175 ;  /* 0x00007610b6af7816 */ /* 0x000fce00000000af */
.L_x_1356:
[----:B------:R-:W-:Y:S01]  /*61a0*/  F2FP.BF16.F32.PACK_AB R179, R180, R181 ;  /* 0x000000b5b4b3723e */ /* 0x000fe200000010ff */
[----:B------:R-:W-:Y:S06]  /*61b0*/  @!P1 BRA `(.L_x_1357) ;  /* 0x00000024005c9947 */ /* 0x000fec0003800000 */
[----:B------:R-:W-:Y:S01]  /*61c0*/  ISETP.GE.U32.AND P2, PT, R244, RZ, PT ;  /* 0x000000fff400720c */ /* 0x000fe20003f46070 */
[----:B------:R-:W-:Y:S01]  /*61d0*/  FMUL.FTZ R180, R180, UR23 ;  /* 0x00000017b4b47c20 */ /* 0x000fe20008410000 */
[----:B------:R-:W-:Y:S02]  /*61e0*/  HFMA2 R182, -RZ, RZ, 0, 0 ;  /* 0x00000000ffb67431 */ /* 0x000fe400000001ff */
[----:B------:R-:W-:Y:S01]  /*61f0*/  ISETP.GE.U32.AND.EX P2, PT, R245, 0x1000000, PT, P2 ;  /* 0x01000000f500780c */ /* 0x000fe20003f46120 */
[----:B------:R-:W-:-:S12]  /*6200*/  FMUL.FTZ R183, R180, UR22 ;  /* 0x00000016b4b77c20 */ /* 0x000fd80008410000 */
[----:B------:R-:W-:-:S05]  /*6210*/  @P2 SHF.L.U32 R180, R8, 0x10, RZ ;  /* 0x0000001008b42819 */ /* 0x000fca00000006ff */
[----:B------:R-:W-:Y:S01]  /*6220*/  @P2 FMUL.FTZ R182, R183, R180 ;  /* 0x000000b4b7b62220 */ /* 0x000fe20000410000 */
[----:B------:R-:W-:-:S04]  /*6230*/  @P2 PRMT R180, R171, 0x7632, R180 ;  /* 0x00007632abb42816 */ /* 0x000fc800000000b4 */
[----:B------:R-:W-:Y:S02]  /*6240*/  @P2 SHF.L.U32 R181, R180, 0x10, RZ ;  /* 0x00000010b4b52819 */ /* 0x000fe400000006ff */
[----:B------:R-:W-:Y:S02]  /*6250*/  MOV R180, RZ ;  /* 0x000000ff00b47202 */ /* 0x000fe40000000f00 */
[----:B------:R-:W-:Y:S01]  /*6260*/  F2FP.BF16.F32.PACK_AB R182, RZ, R182 ;  /* 0x000000b6ffb6723e */ /* 0x000fe200000010ff */
[----:B------:R-:W-:-:S03]  /*6270*/  @P2 FMUL.FTZ R180, R183, R181 ;  /* 0x000000b5b7b42220 */ /* 0x000fc60000410000 */
[----:B------:R-:W-:Y:S01]  /*6280*/  PRMT R175, R175, 0x5410, R182 ;  /* 0x00005410afaf7816 */ /* 0x000fe200000000b6 */
[----:B------:R-:W-:Y:S01]  /*6290*/  FADD.FTZ R123, R123, R180 ;  /* 0x000000b47b7b7221 */ /* 0x000fe20000010000 */
[----:B------:R-:W-:Y:S06]  /*62a0*/  BRA `(.L_x_1357) ;  /* 0x0000002400207947 */ /* 0x000fec0003800000 */
.L_x_1349:
[----:B------:R-:W-:Y:S01]  /*62b0*/  ISETP.LT.AND P3, PT, RZ, UR29, PT ;  /* 0x0000001dff007c0c */ /* 0x000fe2000bf61270 */
[----:B------:R-:W-:-:S12]  /*62c0*/  @!P1 BRA `(.L_x_1358) ;  /* 0x00000000003c9947 */ /* 0x000fd80003800000 */
[----:B0-----:R-:W-:Y:S01]  /*62d0*/  @P3 FFMA.FTZ R181, R227, UR9, R186 ;  /* 0x00000009e3b53c23 */ /* 0x001fe200080100ba */
        /* <DEDUP_REMOVED lines=14> */
.L_x_1358:
[----:B------:R-:W-:Y:S05]  /*63c0*/  @!P1 BRA `(.L_x_1359) ;  /* 0x0000000000489947 */ /* 0x000fea0003800000 */
        /* <DEDUP_REMOVED lines=18> */
.L_x_1359:
[----:B------:R-:W-:Y:S05]  /*64f0*/  @!P1 BRA `(.L_x_1360) ;  /* 0x00000000003c9947 */ /* 0x000fea0003800000 */
        /* <DEDUP_REMOVED lines=15> */
.L_x_1360:
        /* <DEDUP_REMOVED lines=19> */
.L_x_1361:
        /* <DEDUP_REMOVED lines=16> */
.L_x_1362:
        /* <DEDUP_REMOVED lines=19> */
.L_x_1363:
[----:B------:R-:W-:Y:S05]  /*6950*/  @!P1 BRA `(.L_x_1364) ;  /* 0x00000000003c9947 */ /* 0x000fea0003800000 */
[----:B0-----:R-:W-:Y:S01]  /*6960*/  @P3 FFMA.FTZ R181, R233, UR9, R186 ;  /* 0x00000009e9b53c23 */ /* 0x001fe200080100ba */
[----:B-----5:R-:W-:Y:S01]  /*6970*/  LOP3.LUT P2, RZ, R245, 0xff0000, RZ, 0xc0, !PT ;  /* 0x00ff0000f5ff7812 */ /* 0x020fe2000784c0ff */
[----:B------:R-:W-:Y:S02]  /*6980*/  IMAD.U32 R180, R35, 0x10000, RZ ;  /* 0x0001000023b47824 */ /* 0x000fe400078e00ff */
        /* <DEDUP_REMOVED lines=12> */
.L_x_1364:
[----:B------:R-:W-:Y:S05]  /*6a50*/  @!P1 BRA `(.L_x_1357) ;  /* 0x0000001c00349947 */ /* 0x000fea0003800000 */
[----:B-----5:R-:W-:Y:S01]  /*6a60*/  ISETP.GE.U32.AND P2, PT, R244, RZ, PT ;  /* 0x000000fff400720c */ /* 0x020fe20003f46070 */
[----:B0-----:R-:W-:Y:S01]  /*6a70*/  @P3 FFMA.FTZ R182, R200, UR9, R186 ;  /* 0x00000009c8b63c23 */ /* 0x001fe200080100ba */
[----:B------:R-:W-:Y:S02]  /*6a80*/  PRMT R180, R35, 0x7632, R180 ;  /* 0x0000763223b47816 */ /* 0x000fe400000000b4 */
[----:B------:R-:W-:Y:S01]  /*6a90*/  ISETP.GE.U32.AND.EX P2, PT, R245, 0x1000000, PT, P2 ;  /* 0x01000000f500780c */ /* 0x000fe20003f46120 */
[----:B------:R-:W-:Y:S01]  /*6aa0*/  @P3 FADD.FTZ R181, R199, -R182 ;  /* 0x800000b6c7b53221 */ /* 0x000fe20000010000 */
[----:B------:R-:W-:Y:S01]  /*6ab0*/  SHF.L.U32 R180, R180, 0x10, RZ ;  /* 0x00000010b4b47819 */ /* 0x000fe200000006ff */
[----:B------:R-:W-:-:S04]  /*6ac0*/  HFMA2 R182, -RZ, RZ, 0, 0 ;  /* 0x00000000ffb67431 */ /* 0x000fc800000001ff */
[----:B------:R-:W-:-:S04]  /*6ad0*/  @P3 FFMA.FTZ R180, R181, UR28, R180 ;  /* 0x0000001cb5b43c23 */ /* 0x000fc800080100b4 */
        /* <DEDUP_REMOVED lines=12> */
.L_x_1348:
[----:B------:R-:W-:Y:S05]  /*6ba0*/  @!P0 BRA `(.L_x_1365) ;  /* 0x0000000800cc8947 */ /* 0x000fea0003800000 */
[--C-:B0-----:R-:W-:Y:S01]  /*6bb0*/  FFMA.FTZ R176, R22, UR9, R186.reuse ;  /* 0x0000000916b07c23 */ /* 0x101fe200080100ba */
[--C-:B------:R-:W-:Y:S01]  /*6bc0*/  FFMA.FTZ R179, R229, UR9, R186.reuse ;  /* 0x00000009e5b37c23 */ /* 0x100fe200080100ba */
[--C-:B------:R-:W-:Y:S01]  /*6bd0*/  FFMA.FTZ R178, R196, UR9, R186.reuse ;  /* 0x00000009c4b27c23 */ /* 0x100fe200080100ba */
        /* <DEDUP_REMOVED lines=9> */
[----:B------:R-:W-:-:S04]  /*6c70*/  ISETP.LT.AND P2, PT, RZ, UR29, PT ;  /* 0x0000001dff007c0c */ /* 0x000fc8000bf41270 */
[----:B------:R-:W-:Y:S02]  /*6c80*/  FSEL R240, R240, RZ, P2 ;  /* 0x000000fff0f07208 */ /* 0x000fe40001000000 */
[----:B------:R-:W-:Y:S02]  /*6c90*/  FSEL R180, R180, RZ, P2 ;  /* 0x000000ffb4b47208 */ /* 0x000fe40001000000 */
        /* <DEDUP_REMOVED lines=19> */
.L_x_1366:
        /* <DEDUP_REMOVED lines=18> */
.L_x_1367:
[----:B------:R-:W-:Y:S05]  /*6ef0*/  @!P1 BRA `(.L_x_1368) ;  /* 0x0000000000409947 */ /* 0x000fea0003800000 */
        /* <DEDUP_REMOVED lines=16> */
.L_x_1368:
        /* <DEDUP_REMOVED lines=18> */
.L_x_1369:
        /* <DEDUP_REMOVED lines=26> */
.L_x_1370:
[----:B------:R-:W-:Y:S01]  /*72c0*/  F2FP.BF16.F32.PACK_AB R178, R176, R182 ;  /* 0x000000b6b0b2723e */ /* 0x000fe200000010ff */
[----:B------:R-:W-:Y:S06]  /*72d0*/  @!P1 BRA `(.L_x_1371) ;  /* 0x0000000000449947 */ /* 0x000fec0003800000 */
[----:B-----5:R-:W-:-:S13]  /*72e0*/  LOP3.LUT P3, RZ, R245, 0xff00, RZ, 0xc0, !PT ;  /* 0x0000ff00f5ff7812 */ /* 0x020fda000786c0ff */
[----:B------:R-:W0:Y:S08]  /*72f0*/  @P3 LDC.64 R180, c[0x0][0x408] ;  /* 0x00010200ffb43b82 */ /* 0x000e300000000a00 */
[----:B------:R-:W1:Y:S01]  /*7300*/  @P3 LDC.64 R182, c[0x0][0x408] ;  /* 0x00010200ffb63b82 */ /* 0x000e620000000a00 */
[----:B0-----:R-:W-:-:S04]  /*7310*/  @P3 FMUL.FTZ R181, R181, R176 ;  /* 0x000000b0b5b53220 */ /* 0x001fc80000410000 */
[----:B------:R-:W-:Y:S01]  /*7320*/  @P3 FMUL.FTZ R180, R181, R180 ;  /* 0x000000b4b5b43220 */ /* 0x000fe20000410000 */
[----:B-1----:R-:W-:Y:S01]  /*7330*/  @P3 FMUL.FTZ R183, R183, R176 ;  /* 0x000000b0b7b73220 */ /* 0x002fe20000410000 */
[----:B------:R-:W-:-:S03]  /*7340*/  @P3 PRMT R176, R170, 0x7632, R176 ;  /* 0x00007632aab03816 */ /* 0x000fc600000000b0 */
[----:B------:R-:W-:Y:S01]  /*7350*/  @P3 FMUL.FTZ R183, R183, R182 ;  /* 0x000000b6b7b73220 */ /* 0x000fe20000410000 */
[----:B------:R-:W-:Y:S01]  /*7360*/  @P3 SHF.L.U32 R179, R176, 0x10, RZ ;  /* 0x00000010b0b33819 */ /* 0x000fe200000006ff */
[----:B------:R-:W-:-:S04]  /*7370*/  HFMA2 R176, -RZ, RZ, 0, 0 ;  /* 0x00000000ffb07431 */ /* 0x000fc800000001ff */
[----:B------:R-:W-:Y:S01]  /*7380*/  @P3 FMUL.FTZ R176, R179, R180 ;  /* 0x000000b4b3b03220 */ /* 0x000fe20000410000 */
[----:B------:R-:W-:Y:S02]  /*7390*/  @P3 SHF.L.U32 R180, R7, 0x10, RZ ;  /* 0x0000001007b43819 */ /* 0x000fe400000006ff */
[----:B------:R-:W-:Y:S01]  /*73a0*/  MOV R179, RZ ;  /* 0x000000ff00b37202 */ /* 0x000fe20000000f00 */
[----:B------:R-:W-:Y:S02]  /*73b0*/  FADD.FTZ R121, R121, R176 ;  /* 0x000000b079797221 */ /* 0x000fe40000010000 */
[----:B------:R-:W-:-:S05]  /*73c0*/  @P3 FMUL.FTZ R179, R180, R183 ;  /* 0x000000b7b4b33220 */ /* 0x000fca0000410000 */
[----:B------:R-:W-:-:S04]  /*73d0*/  F2FP.BF16.F32.PACK_AB R179, RZ, R179 ;  /* 0x000000b3ffb3723e */ /* 0x000fc800000010ff */
[----:B------:R-:W-:-:S07]  /*73e0*/  PRMT R174, R174, 0x5410, R179 ;  /* 0x00005410aeae7816 */ /* 0x000fce00000000b3 */
.L_x_1371:
        /* <DEDUP_REMOVED lines=10> */
[----:B-----5:R-:W-:Y:S01]  /*7490*/  LOP3.LUT P2, RZ, R245, 0xff0000, RZ, 0xc0, !PT ;  /* 0x00ff0000f5ff7812 */ /* 0x020fe2000784c0ff */
[----:B------:R-:W-:-:S12]  /*74a0*/  HFMA2 R179, -RZ, RZ, 0, 0 ;  /* 0x00000000ffb37431 */ /* 0x000fd800000001ff */
[----:B------:R-:W0:Y:S08]  /*74b0*/  @P2 LDC.64 R180, c[0x0][0x408] ;  /* 0x00010200ffb42b82 */ /* 0x000e300000000a00 */
[----:B------:R-:W1:Y:S01]  /*74c0*/  @P2 LDC.64 R182, c[0x0][0x408] ;  /* 0x00010200ffb62b82 */ /* 0x000e620000000a00 */
[----:B0-----:R-:W-:-:S04]  /*74d0*/  @P2 FMUL.FTZ R181, R181, R242 ;  /* 0x000000f2b5b52220 */ /* 0x001fc80000410000 */
[----:B------:R-:W-:Y:S01]  /*74e0*/  @P2 FMUL.FTZ R180, R181, R180 ;  /* 0x000000b4b5b42220 */ /* 0x000fe20000410000 */
[----:B------:R-:W-:Y:S02]  /*74f0*/  @P2 IMAD.U32 R181, R171, 0x10000, RZ ;  /* 0x00010000abb52824 */ /* 0x000fe400078e00ff */
[----:B-1----:R-:W-:Y:S02]  /*7500*/  @P2 FMUL.FTZ R183, R183, R242 ;  /* 0x000000f2b7b72220 */ /* 0x002fe40000410000 */
[----:B------:R-:W-:Y:S01]  /*7510*/  @P2 FMUL.FTZ R179, R181, R180 ;  /* 0x000000b4b5b32220 */ /* 0x000fe20000410000 */
[----:B------:R-:W-:Y:S01]  /*7520*/  @P2 SHF.L.U32 R181, R67, 0x10, RZ ;  /* 0x0000001043b52819 */ /* 0x000fe200000006ff */
[----:B------:R-:W-:Y:S01]  /*7530*/  @P2 FMUL.FTZ R182, R183, R182 ;  /* 0x000000b6b7b62220 */ /* 0x000fe20000410000 */
[----:B------:R-:W-:Y:S01]  /*7540*/  MOV R180, RZ ;  /* 0x000000ff00b47202 */ /* 0x000fe20000000f00 */
[----:B------:R-:W-:Y:S02]  /*7550*/  FADD.FTZ R122, R122, R179 ;  /* 0x000000b37a7a7221 */ /* 0x000fe40000010000 */
[----:B------:R-:W-:-:S05]  /*7560*/  @P2 FMUL.FTZ R180, R181, R182 ;  /* 0x000000b6b5b42220 */ /* 0x000fca0000410000 */
[----:B------:R-:W-:-:S04]  /*7570*/  F2FP.BF16.F32.PACK_AB R180, RZ, R180 ;  /* 0x000000b4ffb4723e */ /* 0x000fc800000010ff */
[----:B------:R-:W-:-:S07]  /*7580*/  PRMT R175, R180, 0x7610, R175 ;  /* 0x00007610b4af7816 */ /* 0x000fce00000000af */
.L_x_1372:
[----:B------:R-:W-:Y:S01]  /*7590*/  F2FP.BF16.F32.PACK_AB R179, R240, R242 ;  /* 0x000000f2f0b3723e */ /* 0x000fe200000010ff */
[----:B------:R-:W-:Y:S06]  /*75a0*/  @!P1 BRA `(.L_x_1357) ;  /* 0x0000001000609947 */ /* 0x000fec0003800000 */
[----:B-----5:R-:W-:Y:S01]  /*75b0*/  ISETP.GE.U32.AND P2, PT, R244, RZ, PT ;  /* 0x000000fff400720c */ /* 0x020fe20003f46070 */
[----:B------:R-:W-:-:S03]  /*75c0*/  HFMA2 R187, -RZ, RZ, 0, 0 ;  /* 0x00000000ffbb7431 */ /* 0x000fc600000001ff */
        /* <DEDUP_REMOVED lines=10> */
[----:B------:R-:W-:Y:S02]  /*7670*/  @P2 SHF.L.U32 R181, R180, 0x10, RZ ;  /* 0x00000010b4b52819 */ /* 0x000fe400000006ff */
[----:B------:R-:W-:Y:S02]  /*7680*/  MOV R180, RZ ;  /* 0x000000ff00b47202 */ /* 0x000fe40000000f00 */
[----:B------:R-:W-:Y:S01]  /*7690*/  F2FP.BF16.F32.PACK_AB R187, RZ, R187 ;  /* 0x000000bbffbb723e */ /* 0x000fe200000010ff */
[----:B------:R-:W-:-:S03]  /*76a0*/  @P2 FMUL.FTZ R180, R181, R182 ;  /* 0x000000b6b5b42220 */ /* 0x000fc60000410000 */
[----:B------:R-:W-:Y:S01]  /*76b0*/  PRMT R175, R175, 0x5410, R187 ;  /* 0x00005410afaf7816 */ /* 0x000fe200000000bb */
[----:B------:R-:W-:Y:S01]  /*76c0*/  FADD.FTZ R123, R123, R180 ;  /* 0x000000b47b7b7221 */ /* 0x000fe20000010000 */
[----:B------:R-:W-:Y:S06]  /*76d0*/  BRA `(.L_x_1357) ;  /* 0x0000001000147947 */ /* 0x000fec0003800000 */
.L_x_1365:
[----:B------:R-:W-:Y:S05]  /*76e0*/  @!P1 BRA `(.L_x_1373) ;  /* 0x00000000007c9947 */ /* 0x000fea0003800000 */
        /* <DEDUP_REMOVED lines=13> */
.L_x_1375:
[----:B------:R-:W-:Y:S05]  /*77c0*/  BSYNC.RECONVERGENT B0 ;  /* 0x0000000000007941 */ /* 0x000fea0003800200 */
.L_x_1374:
        /* <DEDUP_REMOVED lines=13> */
.L_x_1377:
[----:B------:R-:W-:Y:S05]  /*78a0*/  BSYNC.RECONVERGENT B0 ;  /* 0x0000000000007941 */ /* 0x000fea0003800200 */
.L_x_1376:
[----:B------:R-:W-:Y:S02]  /*78b0*/  F2FP.BF16.F32.PACK_AB R180, RZ, R124 ;  /* 0x0000007cffb4723e */ /* 0x000fe400000010ff */
[----:B------:R-:W-:Y:S02]  /*78c0*/  MOV R124, R181 ;  /* 0x000000b5007c7202 */ /* 0x000fe40000000f00 */
[----:B------:R-:W-:-:S07]  /*78d0*/  PRMT R172, R180, 0x7610, R172 ;  /* 0x00007610b4ac7816 */ /* 0x000fce00000000ac */
.L_x_1373:
        /* <DEDUP_REMOVED lines=15> */
.L_x_1380:
[----:B------:R-:W-:Y:S05]  /*79d0*/  BSYNC.RECONVERGENT B0 ;  /* 0x0000000000007941 */ /* 0x000fea0003800200 */
.L_x_1379:
        /* <DEDUP_REMOVED lines=13> */
.L_x_1382:
[----:B------:R-:W-:Y:S05]  /*7ab0*/  BSYNC.RECONVERGENT B0 ;  /* 0x0000000000007941 */ /* 0x000fea0003800200 */
.L_x_1381:
[----:B------:R-:W-:Y:S02]  /*7ac0*/  F2FP.BF16.F32.PACK_AB R180, RZ, R125 ;  /* 0x0000007dffb4723e */ /* 0x000fe400000010ff */
[----:B------:R-:W-:Y:S02]  /*7ad0*/  MOV R125, R181 ;  /* 0x000000b5007d7202 */ /* 0x000fe40000000f00 */
[----:B------:R-:W-:-:S07]  /*7ae0*/  PRMT R172, R172, 0x5410, R180 ;  /* 0x00005410acac7816 */ /* 0x000fce00000000b4 */
.L_x_1378:
        /* <DEDUP_REMOVED lines=14> */
.L_x_1385:
[----:B------:R-:W-:Y:S05]  /*7bd0*/  BSYNC.RECONVERGENT B0 ;  /* 0x0000000000007941 */ /* 0x000fea0003800200 */
.L_x_1384:
        /* <DEDUP_REMOVED lines=13> */
.L_x_1387:
[----:B------:R-:W-:Y:S05]  /*7cb0*/  BSYNC.RECONVERGENT B0 ;  /* 0x0000000000007941 */ /* 0x000fea0003800200 */
.L_x_1386:
[----:B------:R-:W-:Y:S02]  /*7cc0*/  F2FP.BF16.F32.PACK_AB R180, RZ, R126 ;  /* 0x0000007effb4723e */ /* 0x000fe400000010ff */
[----:B------:R-:W-:Y:S02]  /*7cd0*/  MOV R126, R181 ;  /* 0x000000b5007e7202 */ /* 0x000fe40000000f00 */
[----:B------:R-:W-:-:S07]  /*7ce0*/  PRMT R173, R180, 0x7610, R173 ;  /* 0x00007610b4ad7816 */ /* 0x000fce00000000ad */
.L_x_1383:
        /* <DEDUP_REMOVED lines=15> */
.L_x_1390:
[----:B------:R-:W-:Y:S05]  /*7de0*/  BSYNC.RECONVERGENT B0 ;  /* 0x0000000000007941 */ /* 0x000fea0003800200 */
.L_x_1389:
        /* <DEDUP_REMOVED lines=13> */
.L_x_1392:
[----:B------:R-:W-:Y:S05]  /*7ec0*/  BSYNC.RECONVERGENT B0 ;  /* 0x0000000000007941 */ /* 0x000fea0003800200 */
.L_x_1391:
[----:B------:R-:W-:Y:S02]  /*7ed0*/  F2FP.BF16.F32.PACK_AB R180, RZ, R127 ;  /* 0x0000007fffb4723e */ /* 0x000fe400000010ff */
[----:B------:R-:W-:Y:S02]  /*7ee0*/  MOV R127, R181 ;  /* 0x000000b5007f7202 */ /* 0x000fe40000000f00 */
[----:B------:R-:W-:-:S07]  /*7ef0*/  PRMT R173, R173, 0x5410, R180 ;  /* 0x00005410adad7816 */ /* 0x000fce00000000b4 */
.L_x_1388:
        /* <DEDUP_REMOVED lines=14> */
.L_x_1395:
[----:B------:R-:W-:Y:S05]  /*7fe0*/  BSYNC.RECONVERGENT B0 ;  /* 0x0000000000007941 */ /* 0x000fea0003800200 */
.L_x_1394:
        /* <DEDUP_REMOVED lines=13> */
.L_x_1397:
[----:B------:R-:W-:Y:S05]  /*80c0*/  BSYNC.RECONVERGENT B0 ;  /* 0x0000000000007941 */ /* 0x000fea0003800200 */
.L_x_1396:
[----:B------:R-:W-:Y:S02]  /*80d0*/  F2FP.BF16.F32.PACK_AB R180, RZ, R120 ;  /* 0x00000078ffb4723e */ /* 0x000fe400000010ff */
[----:B------:R-:W-:Y:S02]  /*80e0*/  MOV R120, R181 ;  /* 0x000000b500787202 */ /* 0x000fe40000000f00 */
[----:B------:R-:W-:-:S07]  /*80f0*/  PRMT R174, R180, 0x7610, R174 ;  /* 0x00007610b4ae7816 */ /* 0x000fce00000000ae */
.L_x_1393:
        /* <DEDUP_REMOVED lines=15> */
.L_x_1400:
[----:B------:R-:W-:Y:S05]  /*81f0*/  BSYNC.RECONVERGENT B0 ;  /* 0x0000000000007941 */ /* 0x000fea0003800200 */
.L_x_1399:
        /* <DEDUP_REMOVED lines=13> */
.L_x_1402:
[----:B------:R-:W-:Y:S05]  /*82d0*/  BSYNC.RECONVERGENT B0 ;  /* 0x0000000000007941 */ /* 0x000fea0003800200 */
.L_x_1401:
[----:B------:R-:W-:Y:S02]  /*82e0*/  F2FP.BF16.F32.PACK_AB R180, RZ, R121 ;  /* 0x00000079ffb4723e */ /* 0x000fe400000010ff */
[----:B------:R-:W-:Y:S02]  /*82f0*/  MOV R121, R181 ;  /* 0x000000b500797202 */ /* 0x000fe40000000f00 */
[----:B------:R-:W-:-:S07]  /*8300*/  PRMT R174, R174, 0x5410, R180 ;  /* 0x00005410aeae7816 */ /* 0x000fce00000000b4 */
.L_x_1398:
        /* <DEDUP_REMOVED lines=14> */
.L_x_1405:
[----:B------:R-:W-:Y:S05]  /*83f0*/  BSYNC.RECONVERGENT B0 ;  /* 0x0000000000007941 */ /* 0x000fea0003800200 */
.L_x_1404:
        /* <DEDUP_REMOVED lines=13> */
.L_x_1407:
[----:B------:R-:W-:Y:S05]  /*84d0*/  BSYNC.RECONVERGENT B0 ;  /* 0x0000000000007941 */ /* 0x000fea0003800200 */
.L_x_1406:
[----:B------:R-:W-:Y:S02]  /*84e0*/  F2FP.BF16.F32.PACK_AB R180, RZ, R122 ;  /* 0x0000007affb4723e */ /* 0x000fe400000010ff */
[----:B------:R-:W-:Y:S02]  /*84f0*/  MOV R122, R181 ;  /* 0x000000b5007a7202 */ /* 0x000fe40000000f00 */
[----:B------:R-:W-:-:S07]  /*8500*/  PRMT R175, R180, 0x7610, R175 ;  /* 0x00007610b4af7816 */ /* 0x000fce00000000af */
.L_x_1403:
[----:B------:R-:W-:Y:S05]  /*8510*/  @!P1 BRA `(.L_x_1357) ;  /* 0x0000000000849947 */ /* 0x000fea0003800000 */
        /* <DEDUP_REMOVED lines=15> */
.L_x_1409:
[----:B------:R-:W-:Y:S05]  /*8610*/  BSYNC.RECONVERGENT B0 ;  /* 0x0000000000007941 */ /* 0x000fea0003800200 */
.L_x_1408:
        /* <DEDUP_REMOVED lines=13> */
.L_x_1411:
[----:B------:R-:W-:Y:S05]  /*86f0*/  BSYNC.RECONVERGENT B0 ;  /* 0x0000000000007941 */ /* 0x000fea0003800200 */
.L_x_1410:
[----:B------:R-:W-:Y:S02]  /*8700*/  F2FP.BF16.F32.PACK_AB R180, RZ, R123 ;  /* 0x0000007bffb4723e */ /* 0x000fe400000010ff */
[----:B------:R-:W-:Y:S02]  /*8710*/  MOV R123, R181 ;  /* 0x000000b5007b7202 */ /* 0x000fe40000000f00 */
[----:B------:R-:W-:-:S07]  /*8720*/  PRMT R175, R175, 0x5410, R180 ;  /* 0x00005410afaf7816 */ /* 0x000fce00000000b4 */
.L_x_1357:
[----:B0-----:R-:W0:Y:S01]  /*8730*/  @P0 LDC.64 R182, c[0x0][0x478] ;  /* 0x00011e00ffb60b82 */ /* 0x001e220000000a00 */
[----:B------:R-:W-:Y:S02]  /*8740*/  @P0 IADD3 R187, PT, PT, R184, 0x80, RZ ;  /* 0x00000080b8bb0810 */ /* 0x000fe40007ffe0ff */
[----:B-----5:R-:W-:-:S05]  /*8750*/  @P1 IADD3 R245, PT, PT, R185, 0x80, RZ ;  /* 0x00000080b9f51810 */ /* 0x020fca0007ffe0ff */
[----:B------:R-:W1:Y:S01]  /*8760*/  @P1 LDC.64 R180, c[0x0][0x468] ;  /* 0x00011a00ffb41b82 */ /* 0x000e620000000a00 */
[----:B0-----:R-:W-:-:S05]  /*8770*/  @P0 IMAD.WIDE.U32 R182, R187, 0x10, R182 ;  /* 0x00000010bbb60825 */ /* 0x001fca00078e00b6 */
[----:B------:R0:W-:Y:S01]  /*8780*/  @P0 STG.E.128 desc[UR20][R182.64], R176 ;  /* 0x000000b0b6000986 */ /* 0x0001e2000c101d14 */
[----:B-1----:R-:W-:-:S05]  /*8790*/  @P1 IMAD.WIDE.U32 R180, R245, 0x10, R180 ;  /* 0x00000010f5b41825 */ /* 0x002fca00078e00b4 */
[----:B------:R0:W-:Y:S01]  /*87a0*/  @P1 STG.E.128 desc[UR20][R180.64], R172 ;  /* 0x000000acb4001986 */ /* 0x0001e2000c101d14 */
[----:B------:R-:W-:Y:S05]  /*87b0*/  @!P1 BRA `(.L_x_1412) ;  /* 0x0000000000109947 */ /* 0x000fea0003800000 */
[----:B------:R-:W1:Y:S01]  /*87c0*/  LDC.64 R168, c[0x0][0x390] ;  /* 0x0000e400ffa87b82 */ /* 0x000e620000000a00 */
[----:B------:R-:W-:-:S05]  /*87d0*/  IADD3 R171, PT, PT, R185, 0x100, RZ ;  /* 0x00000100b9ab7810 */ /* 0x000fca0007ffe0ff */
[----:B-1----:R-:W-:-:S06]  /*87e0*/  IMAD.WIDE.U32 R168, R171, 0x10, R168 ;  /* 0x00000010aba87825 */ /* 0x002fcc00078e00a8 */
[----:B------:R-:W5:Y:S02]  /*87f0*/  LDG.E.128 R168, desc[UR20][R168.64] ;  /* 0x00000014a8a87981 */ /* 0x000f64000c1e1d00 */
.L_x_1412:
[----:B------:R-:W-:Y:S05]  /*8800*/  BRA.U !UP0, `(.L_x_1413) ;  /* 0x0000001108987547 */ /* 0x000fea000b800000 */
[----:B------:R-:W-:Y:S05]  /*8810*/  @!P0 BRA `(.L_x_1414) ;  /* 0x0000000800588947 */ /* 0x000fea0003800000 */
[----:B------:R-:W-:Y:S02]  /*8820*/  ISETP.LT.AND P2, PT, RZ, UR29, PT ;  /* 0x0000001dff007c0c */ /* 0x000fe4000bf41270 */
[----:B0-----:R-:W-:Y:S02]  /*8830*/  PRMT R177, R28, 0x7632, R177 ;  /* 0x000076321cb17816 */ /* 0x001fe400000000b1 */
        /* <DEDUP_REMOVED lines=10> */
[--C-:B------:R-:W-:Y:S01]  /*88e0*/  @P2 FADD.FTZ R179, R203, -R180.reuse ;  /* 0x800000b4cbb32221 */ /* 0x100fe20000010000 */
[----:B------:R-:W-:Y:S01]  /*88f0*/  @P2 FADD.FTZ R181, R232, -R181 ;  /* 0x800000b5e8b52221 */ /* 0x000fe20000010000 */
[----:B------:R-:W-:Y:S01]  /*8900*/  PRMT R180, R31, 0x7632, R180 ;  /* 0x000076321fb47816 */ /* 0x000fe200000000b4 */
[----:B------:R-:W-:Y:S01]  /*8910*/  @P2 FFMA.FTZ R177, R176, UR28, R177 ;  /* 0x0000001cb0b12c23 */ /* 0x000fe200080100b1 */
[----:B------:R-:W-:Y:S01]  /*8920*/  @P2 FFMA.FTZ R176, R235, UR9, R186 ;  /* 0x00000009ebb02c23 */ /* 0x000fe200080100ba */
[----:B------:R-:W-:Y:S01]  /*8930*/  @P2 FFMA.FTZ R178, R179, UR28, R178 ;  /* 0x0000001cb3b22c23 */ /* 0x000fe200080100b2 */
[----:B------:R-:W-:Y:S01]  /*8940*/  PRMT R179, R30, 0x7632, R179 ;  /* 0x000076321eb37816 */ /* 0x000fe200000000b3 */
[----:B------:R-:W-:Y:S01]  /*8950*/  @P2 FFMA.FTZ R182, R181, UR28, R182 ;  /* 0x0000001cb5b62c23 */ /* 0x000fe200080100b6 */
[----:B------:R-:W-:Y:S01]  /*8960*/  @P2 FADD.FTZ R176, R189, -R176 ;  /* 0x800000b0bdb02221 */ /* 0x000fe20000010000 */
[----:B------:R-:W-:Y:S01]  /*8970*/  @P2 FFMA.FTZ R181, R191, UR9, R186 ;  /* 0x00000009bfb52c23 */ /* 0x000fe200080100ba */
[----:B------:R-:W-:Y:S01]  /*8980*/  SHF.L.U32 R179, R179, 0x10, RZ ;  /* 0x00000010b3b37819 */ /* 0x000fe200000006ff */
[----:B------:R-:W-:Y:S01]  /*8990*/  @P2 FADD.FTZ R187, R207, -R240 ;  /* 0x800000f0cfbb2221 */ /* 0x000fe20000010000 */
[----:B------:R-:W-:Y:S01]  /*89a0*/  @P2 FFMA.FTZ R183, R176, UR28, R183 ;  /* 0x0000001cb0b72c23 */ /* 0x000fe200080100b7 */
[----:B------:R-:W-:Y:S01]  /*89b0*/  @P2 FFMA.FTZ R176, R206, UR9, R186 ;  /* 0x00000009ceb02c23 */ /* 0x000fe200080100ba */
[----:B------:R-:W-:-:S03]  /*89c0*/  SHF.L.U32 R180, R180, 0x10, RZ ;  /* 0x00000010b4b47819 */ /* 0x000fc600000006ff */
[----:B------:R-:W-:Y:S02]  /*89d0*/  @P2 FADD.FTZ R176, R205, -R176 ;  /* 0x800000b0cdb02221 */ /* 0x000fe40000010000 */
        /* <DEDUP_REMOVED lines=11> */
[----:B------:R-:W-:Y:S01]  /*8a90*/  FMUL.FTZ R187, R176, UR23 ;  /* 0x00000017b0bb7c20 */ /* 0x000fe20008410000 */
[----:B------:R-:W-:-:S03]  /*8aa0*/  MOV R240, RZ ;  /* 0x000000ff00f07202 */ /* 0x000fc60000000f00 */
[----:B------:R-:W-:Y:S01]  /*8ab0*/  FMUL.FTZ R245, R187, UR22 ;  /* 0x00000016bbf57c20 */ /* 0x000fe20008410000 */
[----:B------:R-:W-:-:S07]  /*8ac0*/  HFMA2 R187, -RZ, RZ, 0, 0 ;  /* 0x00000000ffbb7431 */ /* 0x000fce00000001ff */
[----:B------:R-:W-:Y:S02]  /*8ad0*/  @P2 SHF.L.U32 R242, R68, 0x10, RZ ;  /* 0x0000001044f22819 */ /* 0x000fe400000006ff */
[----:B-----5:R-:W-:-:S03]  /*8ae0*/  @P2 SHF.L.U32 R244, R168, 0x10, RZ ;  /* 0x00000010a8f42819 */ /* 0x020fc600000006ff */
[----:B------:R-:W-:Y:S02]  /*8af0*/  @P2 FMUL.FTZ R240, R245, R242 ;  /* 0x000000f2f5f02220 */ /* 0x000fe40000410000 */
[----:B------:R-:W-:-:S03]  /*8b00*/  @P2 FMUL.FTZ R187, R244, R245 ;  /* 0x000000f5f4bb2220 */ /* 0x000fc60000410000 */
[----:B------:R-:W-:Y:S01]  /*8b10*/  F2FP.BF16.F32.PACK_AB R240, RZ, R240 ;  /* 0x000000f0fff0723e */ /* 0x000fe200000010ff */
[----:B------:R-:W-:-:S03]  /*8b20*/  FADD.FTZ R116, R116, R187 ;  /* 0x000000bb74747221 */ /* 0x000fc60000010000 */
[----:B------:R-:W-:-:S07]  /*8b30*/  PRMT R172, R240, 0x7610, R172 ;  /* 0x00007610f0ac7816 */ /* 0x000fce00000000ac */
.L_x_1415:
[----:B------:R-:W-:Y:S01]  /*8b40*/  F2FP.BF16.F32.PACK_AB R176, R177, R176 ;  /* 0x000000b0b1b0723e */ /* 0x000fe200000010ff */
[----:B------:R-:W-:Y:S06]  /*8b50*/  @!P1 BRA `(.L_x_1416) ;  /* 0x0000000000349947 */ /* 0x000fec0003800000 */
[----:B------:R-:W-:Y:S01]  /*8b60*/  LOP3.LUT P2, RZ, R248, 0xff00, RZ, 0xc0, !PT ;  /* 0x0000ff00f8ff7812 */ /* 0x000fe2000784c0ff */
[----:B------:R-:W-:Y:S01]  /*8b70*/  FMUL.FTZ R177, R177, UR23 ;  /* 0x00000017b1b17c20 */ /* 0x000fe20008410000 */
[----:B------:R-:W-:-:S03]  /*8b80*/  MOV R240, RZ ;  /* 0x000000ff00f07202 */ /* 0x000fc60000000f00 */
[----:B------:R-:W-:Y:S01]  /*8b90*/  FMUL.FTZ R244, R177, UR22 ;  /* 0x00000016b1f47c20 */ /* 0x000fe20008410000 */
[----:B------:R-:W-:-:S07]  /*8ba0*/  HFMA2 R177, -RZ, RZ, 0, 0 ;  /* 0x00000000ffb17431 */ /* 0x000fce00000001ff */
[----:B------:R-:W-:Y:S02]  /*8bb0*/  @P2 SHF.L.U32 R242, R0, 0x10, RZ ;  /* 0x0000001000f22819 */ /* 0x000fe400000006ff */
[----:B-----5:R-:W-:-:S03]  /*8bc0*/  @P2 PRMT R187, R168, 0x7632, R187 ;  /* 0x00007632a8bb2816 */ /* 0x020fc600000000bb */
[----:B------:R-:W-:Y:S01]  /*8bd0*/  @P2 FMUL.FTZ R177, R244, R242 ;  /* 0x000000f2f4b12220 */ /* 0x000fe20000410000 */
[----:B------:R-:W-:-:S04]  /*8be0*/  @P2 SHF.L.U32 R187, R187, 0x10, RZ ;  /* 0x00000010bbbb2819 */ /* 0x000fc800000006ff */
[----:B------:R-:W-:Y:S01]  /*8bf0*/  F2FP.BF16.F32.PACK_AB R177, RZ, R177 ;  /* 0x000000b1ffb1723e */ /* 0x000fe200000010ff */
[----:B------:R-:W-:-:S03]  /*8c00*/  @P2 FMUL.FTZ R240, R244, R187 ;  /* 0x000000bbf4f02220 */ /* 0x000fc60000410000 */
[----:B------:R-:W-:Y:S01]  /*8c10*/  PRMT R172, R172, 0x5410, R177 ;  /* 0x00005410acac7816 */ /* 0x000fe200000000b1 */
[----:B------:R-:W-:-:S07]  /*8c20*/  FADD.FTZ R117, R117, R240 ;  /* 0x000000f075757221 */ /* 0x000fce0000010000 */
.L_x_1416:
[----:B------:R-:W-:Y:S05]  /*8c30*/  @!P1 BRA `(.L_x_1417) ;  /* 0x0000000000309947 */ /* 0x000fea0003800000 */
[----:B------:R-:W-:Y:S01]  /*8c40*/  LOP3.LUT P2, RZ, R248, 0xff0000, RZ, 0xc0, !PT ;  /* 0x00ff0000f8ff7812 */ /* 0x000fe2000784c0ff */
[----:B------:R-:W-:Y:S01]  /*8c50*/  FMUL.FTZ R177, R183, UR23 ;  /* 0x00000017b7b17c20 */ /* 0x000fe20008410000 */
[----:B------:R-:W-:-:S03]  /*8c60*/  HFMA2 R187, -RZ, RZ, 0, 0 ;  /* 0x00000000ffbb7431 */ /* 0x000fc600000001ff */
[----:B------:R-:W-:Y:S01]  /*8c70*/  FMUL.FTZ R245, R177, UR22 ;  /* 0x00000016b1f57c20 */ /* 0x000fe20008410000 */
[----:B------:R-:W-:-:S07]  /*8c80*/  IMAD.MOV.U32 R177, RZ, RZ, RZ ;  /* 0x000000ffffb17224 */ /* 0x000fce00078e00ff */
[----:B------:R-:W-:Y:S02]  /*8c90*/  @P2 SHF.L.U32 R240, R69, 0x10, RZ ;  /* 0x0000001045f02819 */ /* 0x000fe400000006ff */
[----:B-----5:R-:W-:-:S03]  /*8ca0*/  @P2 SHF.L.U32 R242, R169, 0x10, RZ ;  /* 0x00000010a9f22819 */ /* 0x020fc600000006ff */
[----:B------:R-:W-:Y:S02]  /*8cb0*/  @P2 FMUL.FTZ R187, R245, R240 ;  /* 0x000000f0f5bb2220 */ /* 0x000fe40000410000 */
[----:B------:R-:W-:-:S03]  /*8cc0*/  @P2 FMUL.FTZ R177, R242, R245 ;  /* 0x000000f5f2b12220 */ /* 0x000fc60000410000 */
[----:B------:R-:W-:Y:S01]  /*8cd0*/  F2FP.BF16.F32.PACK_AB R187, RZ, R187 ;  /* 0x000000bbffbb723e */ /* 0x000fe200000010ff */
[----:B------:R-:W-:-:S03]  /*8ce0*/  FADD.FTZ R118, R118, R177 ;  /* 0x000000b176767221 */ /* 0x000fc60000010000 */
[----:B------:R-:W-:-:S07]  /*8cf0*/  PRMT R173, R187, 0x7610, R173 ;  /* 0x00007610bbad7816 */ /* 0x000fce00000000ad */
.L_x_1417:
        /* <DEDUP_REMOVED lines=15> */
.L_x_1418:
[----:B------:R-:W-:Y:S05]  /*8df0*/  @!P1 BRA `(.L_x_1419) ;  /* 0x0000000000309947 */ /* 0x000fea0003800000 */
        /* <DEDUP_REMOVED lines=12> */
.L_x_1419:
[----:B------:R-:W-:Y:S01]  /*8ec0*/  F2FP.BF16.F32.PACK_AB R178, R179, R182 ;  /* 0x000000b6b3b2723e */ /* 0x000fe200000010ff */
[----:B------:R-:W-:Y:S06]  /*8ed0*/  @!P1 BRA `(.L_x_1420) ;  /* 0x0000000000309947 */ /* 0x000fec0003800000 */
[----:B------:R-:W-:Y:S01]  /*8ee0*/  LOP3.LUT P2, RZ, R249, 0xff00, RZ, 0xc0, !PT ;  /* 0x0000ff00f9ff7812 */ /* 0x000fe2000784c0ff */
[----:B------:R-:W-:-:S04]  /*8ef0*/  FMUL.FTZ R179, R179, UR23 ;  /* 0x00000017b3b37c20 */ /* 0x000fc80008410000 */
[----:B------:R-:W-:-:S08]  /*8f00*/  FMUL.FTZ R240, R179, UR22 ;  /* 0x00000016b3f07c20 */ /* 0x000fd00008410000 */
[----:B-----5:R-:W-:Y:S02]  /*8f10*/  @P2 PRMT R182, R170, 0x7632, R182 ;  /* 0x00007632aab62816 */ /* 0x020fe400000000b6 */
[----:B------:R-:W-:Y:S02]  /*8f20*/  @P2 SHF.L.U32 R187, R3, 0x10, RZ ;  /* 0x0000001003bb2819 */ /* 0x000fe400000006ff */
[----:B------:R-:W-:Y:S02]  /*8f30*/  @P2 SHF.L.U32 R179, R182, 0x10, RZ ;  /* 0x00000010b6b32819 */ /* 0x000fe400000006ff */
[----:B------:R-:W-:Y:S02]  /*8f40*/  CS2R R182, SRZ ;  /* 0x0000000000b67805 */ /* 0x000fe4000001ff00 */
[C---:B------:R-:W-:Y:S01]  /*8f50*/  @P2 FMUL.FTZ R183, R240.reuse, R187 ;  /* 0x000000bbf0b72220 */ /* 0x040fe20000410000 */
[----:B------:R-:W-:-:S04]  /*8f60*/  @P2 FMUL.FTZ R182, R240, R179 ;  /* 0x000000b3f0b62220 */ /* 0x000fc80000410000 */
[----:B------:R-:W-:Y:S01]  /*8f70*/  F2FP.BF16.F32.PACK_AB R183, RZ, R183 ;  /* 0x000000b7ffb7723e */ /* 0x000fe200000010ff */
[----:B------:R-:W-:-:S03]  /*8f80*/  FADD.FTZ R113, R113, R182 ;  /* 0x000000b671717221 */ /* 0x000fc60000010000 */
[----:B------:R-:W-:-:S07]  /*8f90*/  PRMT R174, R174, 0x5410, R183 ;  /* 0x00005410aeae7816 */ /* 0x000fce00000000b7 */
.L_x_1420:
[----:B------:R-:W-:Y:S05]  /*8fa0*/  @!P1 BRA `(.L_x_1421) ;  /* 0x0000000000309947 */ /* 0x000fea0003800000 */
[----:B------:R-:W-:Y:S01]  /*8fb0*/  LOP3.LUT P2, RZ, R249, 0xff0000, RZ, 0xc0, !PT ;  /* 0x00ff0000f9ff7812 */ /* 0x000fe2000784c0ff */
[----:B------:R-:W-:Y:S01]  /*8fc0*/  FMUL.FTZ R179, R181, UR23 ;  /* 0x00000017b5b37c20 */ /* 0x000fe20008410000 */
[----:B------:R-:W-:-:S03]  /*8fd0*/  HFMA2 R182, -RZ, RZ, 0, 0 ;  /* 0x00000000ffb67431 */ /* 0x000fc600000001ff */
[----:B------:R-:W-:Y:S01]  /*8fe0*/  FMUL.FTZ R240, R179, UR22 ;  /* 0x00000016b3f07c20 */ /* 0x000fe20008410000 */
[----:B------:R-:W-:-:S07]  /*8ff0*/  MOV R179, RZ ;  /* 0x000000ff00b37202 */ /* 0x000fce0000000f00 */
[----:B------:R-:W-:Y:S02]  /*9000*/  @P2 SHF.L.U32 R183, R71, 0x10, RZ ;  /* 0x0000001047b72819 */ /* 0x000fe400000006ff */
[----:B-----5:R-:W-:-:S03]  /*9010*/  @P2 SHF.L.U32 R187, R171, 0x10, RZ ;  /* 0x00000010abbb2819 */ /* 0x020fc600000006ff */
[----:B------:R-:W-:Y:S02]  /*9020*/  @P2 FMUL.FTZ R182, R240, R183 ;  /* 0x000000b7f0b62220 */ /* 0x000fe40000410000 */
[----:B------:R-:W-:-:S03]  /*9030*/  @P2 FMUL.FTZ R179, R187, R240 ;  /* 0x000000f0bbb32220 */ /* 0x000fc60000410000 */
[----:B------:R-:W-:Y:S01]  /*9040*/  F2FP.BF16.F32.PACK_AB R182, RZ, R182 ;  /* 0x000000b6ffb6723e */ /* 0x000fe200000010ff */
[----:B------:R-:W-:-:S03]  /*9050*/  FADD.FTZ R114, R114, R179 ;  /* 0x000000b372727221 */ /* 0x000fc60000010000 */
[----:B------:R-:W-:-:S07]  /*9060*/  PRMT R175, R182, 0x7610, R175 ;  /* 0x00007610b6af7816 */ /* 0x000fce00000000af */
.L_x_1421:
[----:B------:R-:W-:Y:S01]  /*9070*/  F2FP.BF16.F32.PACK_AB R179, R180, R181 ;  /* 0x000000b5b4b3723e */ /* 0x000fe200000010ff */
[----:B------:R-:W-:Y:S06]  /*9080*/  @!P1 BRA `(.L_x_1422) ;  /* 0x00000024005c9947 */ /* 0x000fec0003800000 */
[----:B------:R-:W-:Y:S01]  /*9090*/  ISETP.GE.U32.AND P2, PT, R248, RZ, PT ;  /* 0x000000fff800720c */ /* 0x000fe20003f46070 */
[----:B------:R-:W-:Y:S01]  /*90a0*/  FMUL.FTZ R180, R180, UR23 ;  /* 0x00000017b4b47c20 */ /* 0x000fe20008410000 */
[----:B------:R-:W-:Y:S02]  /*90b0*/  MOV R182, RZ ;  /* 0x000000ff00b67202 */ /* 0x000fe40000000f00 */
[----:B------:R-:W-:Y:S01]  /*90c0*/  ISETP.GE.U32.AND.EX P2, PT, R249, 0x1000000, PT, P2 ;  /* 0x01000000f900780c */ /* 0x000fe20003f46120 */
[----:B------:R-:W-:-:S12]  /*90d0*/  FMUL.FTZ R183, R180, UR22 ;  /* 0x00000016b4b77c20 */ /* 0x000fd80008410000 */
[----:B------:R-:W-:-:S05]  /*90e0*/  @P2 SHF.L.U32 R180, R4, 0x10, RZ ;  /* 0x0000001004b42819 */ /* 0x000fca00000006ff */
[----:B------:R-:W-:Y:S01]  /*90f0*/  @P2 FMUL.FTZ R182, R183, R180 ;  /* 0x000000b4b7b62220 */ /* 0x000fe20000410000 */
[----:B-----5:R-:W-:-:S04]  /*9100*/  @P2 PRMT R180, R171, 0x7632, R180 ;  /* 0x00007632abb42816 */ /* 0x020fc800000000b4 */
[----:B------:R-:W-:Y:S01]  /*9110*/  @P2 SHF.L.U32 R181, R180, 0x10, RZ ;  /* 0x00000010b4b52819 */ /* 0x000fe200000006ff */
[----:B------:R-:W-:Y:S01]  /*9120*/  HFMA2 R180, -RZ, RZ, 0, 0 ;  /* 0x00000000ffb47431 */ /* 0x000fe200000001ff */
[----:B------:R-:W-:-:S03]  /*9130*/  F2FP.BF16.F32.PACK_AB R182, RZ, R182 ;  /* 0x000000b6ffb6723e */ /* 0x000fc600000010ff */
[----:B------:R-:W-:Y:S01]  /*9140*/  @P2 FMUL.FTZ R180, R183, R181 ;  /* 0x000000b5b7b42220 */ /* 0x000fe20000410000 */
[----:B------:R-:W-:-:S03]  /*9150*/  PRMT R175, R175, 0x5410, R182 ;  /* 0x00005410afaf7816 */ /* 0x000fc600000000b6 */
[----:B------:R-:W-:Y:S01]  /*9160*/  FADD.FTZ R115, R115, R180 ;  /* 0x000000b473737221 */ /* 0x000fe20000010000 */
[----:B------:R-:W-:Y:S06]  /*9170*/  BRA `(.L_x_1422) ;  /* 0x0000002400207947 */ /* 0x000fec0003800000 */
.L_x_1414:
[----:B------:R-:W-:Y:S01]  /*9180*/  ISETP.LT.AND P3, PT, RZ, UR29, PT ;  /* 0x0000001dff007c0c */ /* 0x000fe2000bf61270 */
[----:B------:R-:W-:-:S12]  /*9190*/  @!P1 BRA `(.L_x_1423) ;  /* 0x00000000003c9947 */ /* 0x000fd80003800000 */
[----:B0-----:R-:W-:Y:S01]  /*91a0*/  @P3 FFMA.FTZ R181, R237, UR9, R186 ;  /* 0x00000009edb53c23 */ /* 0x001fe200080100ba */
[----:B------:R-:W-:Y:S02]  /*91b0*/  LOP3.LUT P2, RZ, R248, 0xff, RZ, 0xc0, !PT ;  /* 0x000000fff8ff7812 */ /* 0x000fe4000784c0ff */
[----:B------:R-:W-:Y:S01]  /*91c0*/  SHF.L.U32 R180, R28, 0x10, RZ ;  /* 0x000000101cb47819 */ /* 0x000fe200000006ff */
[----:B------:R-:W-:-:S04]  /*91d0*/  @P3 FADD.FTZ R181, R230, -R181 ;  /* 0x800000b5e6b53221 */ /* 0x000fc80000010000 */
[----:B------:R-:W-:-:S04]  /*91e0*/  @P3 FFMA.FTZ R180, R181, UR28, R180 ;  /* 0x0000001cb5b43c23 */ /* 0x000fc800080100b4 */
[----:B------:R-:W-:Y:S02]  /*91f0*/  FMUL.FTZ R180, R180, UR23 ;  /* 0x00000017b4b47c20 */ /* 0x000fe40008410000 */
[----:B------:R-:W-:Y:S02]  /*9200*/  @P2 SHF.L.U32 R187, R68, 0x10, RZ ;  /* 0x0000001044bb2819 */ /* 0x000fe400000006ff */
[----:B------:R-:W-:Y:S01]  /*9210*/  FMUL.FTZ R182, R180, UR22 ;  /* 0x00000016b4b67c20 */ /* 0x000fe20008410000 */
[----:B------:R-:W-:Y:S02]  /*9220*/  CS2R R180, SRZ ;  /* 0x0000000000b47805 */ /* 0x000fe4000001ff00 */
[----:B-----5:R-:W-:Y:S01]  /*9230*/  @P2 SHF.L.U32 R183, R168, 0x10, RZ ;  /* 0x00000010a8b72819 */ /* 0x020fe200000006ff */
[----:B------:R-:W-:-:S04]  /*9240*/  @P2 FMUL.FTZ R180, R187, R182 ;  /* 0x000000b6bbb42220 */ /* 0x000fc80000410000 */
[----:B------:R-:W-:Y:S01]  /*9250*/  @P2 FMUL.FTZ R181, R183, R182 ;  /* 0x000000b6b7b52220 */ /* 0x000fe20000410000 */
[----:B------:R-:W-:-:S03]  /*9260*/  F2FP.BF16.F32.PACK_AB R180, RZ, R180 ;  /* 0x000000b4ffb4723e */ /* 0x000fc600000010ff */
[----:B------:R-:W-:Y:S01]  /*9270*/  FADD.FTZ R116, R116, R181 ;  /* 0x000000b574747221 */ /* 0x000fe20000010000 */
[----:B------:R-:W-:-:S07]  /*9280*/  PRMT R172, R180, 0x7610, R172 ;  /* 0x00007610b4ac7816 */ /* 0x000fce00000000ac */
.L_x_1423:
[----:B------:R-:W-:Y:S05]  /*9290*/  @!P1 BRA `(.L_x_1424) ;  /* 0x0000000000489947 */ /* 0x000fea0003800000 */
[----:B------:R-:W-:Y:S01]  /*92a0*/  LOP3.LUT P2, RZ, R248, 0xff00, RZ, 0xc0, !PT ;  /* 0x0000ff00f8ff7812 */ /* 0x000fe2000784c0ff */
[----:B0-----:R-:W-:Y:S01]  /*92b0*/  @P3 FFMA.FTZ R182, R202, UR9, R186 ;  /* 0x00000009cab63c23 */ /* 0x001fe200080100ba */
[----:B------:R-:W-:-:S03]  /*92c0*/  PRMT R180, R28, 0x7632, R180 ;  /* 0x000076321cb47816 */ /* 0x000fc600000000b4 */
[----:B------:R-:W-:Y:S01]  /*92d0*/  @P3 FADD.FTZ R181, R201, -R182 ;  /* 0x800000b6c9b53221 */ /* 0x000fe20000010000 */
[----:B------:R-:W-:-:S05]  /*92e0*/  SHF.L.U32 R180, R180, 0x10, RZ ;  /* 0x00000010b4b47819 */ /* 0x000fca00000006ff */
[----:B------:R-:W-:Y:S02]  /*92f0*/  @P3 FFMA.FTZ R180, R181, UR28, R180 ;  /* 0x0000001cb5b43c23 */ /* 0x000fe400080100b4 */
[----:B-----5:R-:W-:Y:S02]  /*9300*/  @P2 PRMT R181, R168, 0x7632, R181 ;  /* 0x00007632a8b52816 */ /* 0x020fe400000000b5 */
        /* <DEDUP_REMOVED lines=11> */
.L_x_1424:
[----:B------:R-:W-:Y:S05]  /*93c0*/  @!P1 BRA `(.L_x_1425) ;  /* 0x00000000003c9947 */ /* 0x000fea0003800000 */
[----:B0-----:R-:W-:Y:S01]  /*93d0*/  @P3 FFMA.FTZ R180, R235, UR9, R186 ;  /* 0x00000009ebb43c23 */ /* 0x001fe200080100ba */
[----:B------:R-:W-:-:S03]  /*93e0*/  LOP3.LUT P2, RZ, R248, 0xff0000, RZ, 0xc0, !PT ;  /* 0x00ff0000f8ff7812 */ /* 0x000fc6000784c0ff */
[----:B------:R-:W-:Y:S01]  /*93f0*/  @P3 FADD.FTZ R181, R189, -R180 ;  /* 0x800000b4bdb53221 */ /* 0x000fe20000010000 */
[----:B------:R-:W-:-:S05]  /*9400*/  SHF.L.U32 R180, R29, 0x10, RZ ;  /* 0x000000101db47819 */ /* 0x000fca00000006ff */
[----:B------:R-:W-:-:S04]  /*9410*/  @P3 FFMA.FTZ R180, R181, UR28, R180 ;  /* 0x0000001cb5b43c23 */ /* 0x000fc800080100b4 */
[----:B------:R-:W-:Y:S01]  /*9420*/  FMUL.FTZ R180, R180, UR23 ;  /* 0x00000017b4b47c20 */ /* 0x000fe20008410000 */
[----:B------:R-:W-:Y:S02]  /*9430*/  @P2 SHF.L.U32 R187, R69, 0x10, RZ ;  /* 0x0000001045bb2819 */ /* 0x000fe400000006ff */
[----:B-----5:R-:W-:Y:S01]  /*9440*/  @P2 SHF.L.U32 R183, R169, 0x10, RZ ;  /* 0x00000010a9b72819 */ /* 0x020fe200000006ff */
[----:B------:R-:W-:Y:S01]  /*9450*/  FMUL.FTZ R182, R180, UR22 ;  /* 0x00000016b4b67c20 */ /* 0x000fe20008410000 */
[----:B------:R-:W-:-:S03]  /*9460*/  CS2R R180, SRZ ;  /* 0x0000000000b47805 */ /* 0x000fc6000001ff00 */
[-C--:B------:R-:W-:Y:S01]  /*9470*/  @P2 FMUL.FTZ R180, R187, R182.reuse ;  /* 0x000000b6bbb42220 */ /* 0x080fe20000410000 */
[----:B------:R-:W-:-:S04]  /*9480*/  @P2 FMUL.FTZ R181, R183, R182 ;  /* 0x000000b6b7b52220 */ /* 0x000fc80000410000 */
[----:B------:R-:W-:Y:S01]  /*9490*/  F2FP.BF16.F32.PACK_AB R180, RZ, R180 ;  /* 0x000000b4ffb4723e */ /* 0x000fe200000010ff */
[----:B------:R-:W-:-:S03]  /*94a0*/  FADD.FTZ R118, R118, R181 ;  /* 0x000000b576767221 */ /* 0x000fc60000010000 */
[----:B------:R-:W-:-:S07]  /*94b0*/  PRMT R173, R180, 0x7610, R173 ;  /* 0x00007610b4ad7816 */ /* 0x000fce00000000ad */
.L_x_1425:
[----:B------:R-:W-:Y:S05]  /*94c0*/  @!P1 BRA `(.L_x_1426) ;  /* 0x0000000000489947 */ /* 0x000fea0003800000 */
[----:B------:R-:W-:Y:S01]  /*94d0*/  LOP3.LUT P2, RZ, R248, 0xff000000, RZ, 0xc0, !PT ;  /* 0xff000000f8ff7812 */ /* 0x000fe2000784c0ff */
[----:B0-----:R-:W-:Y:S01]  /*94e0*/  @P3 FFMA.FTZ R182, R204, UR9, R186 ;  /* 0x00000009ccb63c23 */ /* 0x001fe200080100ba */
[----:B------:R-:W-:-:S03]  /*94f0*/  PRMT R180, R29, 0x7632, R180 ;  /* 0x000076321db47816 */ /* 0x000fc600000000b4 */
[----:B------:R-:W-:Y:S02]  /*9500*/  @P3 FADD.FTZ R181, R203, -R182 ;  /* 0x800000b6cbb53221 */ /* 0x000fe40000010000 */
[----:B------:R-:W-:-:S04]  /*9510*/  IMAD.U32 R180, R180, 0x10000, RZ ;  /* 0x00010000b4b47824 */ /* 0x000fc800078e00ff */
        /* <DEDUP_REMOVED lines=13> */
.L_x_1426:
[----:B------:R-:W-:Y:S05]  /*95f0*/  @!P1 BRA `(.L_x_1427) ;  /* 0x00000000003c9947 */ /* 0x000fea0003800000 */
        /* <DEDUP_REMOVED lines=15> */
.L_x_1427:
        /* <DEDUP_REMOVED lines=19> */
.L_x_1428:
        /* <DEDUP_REMOVED lines=16> */
.L_x_1429:
[----:B------:R-:W-:Y:S05]  /*9920*/  @!P1 BRA `(.L_x_1422) ;  /* 0x0000001c00349947 */ /* 0x000fea0003800000 */
[----:B------:R-:W-:Y:S01]  /*9930*/  ISETP.GE.U32.AND P2, PT, R248, RZ, PT ;  /* 0x000000fff800720c */ /* 0x000fe20003f46070 */
[----:B0-----:R-:W-:Y:S01]  /*9940*/  @P3 FFMA.FTZ R182, R208, UR9, R186 ;  /* 0x00000009d0b63c23 */ /* 0x001fe200080100ba */
        /* <DEDUP_REMOVED lines=9> */
[----:B-----5:R-:W-:-:S03]  /*99e0*/  @P2 PRMT R180, R171, 0x7632, R180 ;  /* 0x00007632abb42816 */ /* 0x020fc600000000b4 */
        /* <DEDUP_REMOVED lines=8> */
.L_x_1413:
[----:B------:R-:W-:Y:S05]  /*9a70*/  @!P0 BRA `(.L_x_1430) ;  /* 0x0000000800cc8947 */ /* 0x000fea0003800000 */
[--C-:B0-----:R-:W-:Y:S01]  /*9a80*/  FFMA.FTZ R177, R237, UR9, R186.reuse ;  /* 0x00000009edb17c23 */ /* 0x101fe200080100ba */
        /* <DEDUP_REMOVED lines=22> */
[----:B------:R-:W-:Y:S06]  /*9bf0*/  @!P1 BRA `(.L_x_1431) ;  /* 0x0000000000409947 */ /* 0x000fec0003800000 */
[----:B------:R-:W-:-:S13]  /*9c00*/  LOP3.LUT P3, RZ, R248, 0xff, RZ, 0xc0, !PT ;  /* 0x000000fff8ff7812 */ /* 0x000fda000786c0ff */
[----:B------:R-:W0:Y:S01]  /*9c10*/  @P3 LDC.64 R176, c[0x0][0x408] ;  /* 0x00010200ffb03b82 */ /* 0x000e220000000a00 */
[----:B-----5:R-:W-:-:S07]  /*9c20*/  @P3 SHF.L.U32 R183, R168, 0x10, RZ ;  /* 0x00000010a8b73819 */ /* 0x020fce00000006ff */
        /* <DEDUP_REMOVED lines=13> */
.L_x_1431:
[----:B------:R-:W-:Y:S05]  /*9d00*/  @!P1 BRA `(.L_x_1432) ;  /* 0x0000000000449947 */ /* 0x000fea0003800000 */
[----:B------:R-:W-:-:S13]  /*9d10*/  LOP3.LUT P3, RZ, R248, 0xff00, RZ, 0xc0, !PT ;  /* 0x0000ff00f8ff7812 */ /* 0x000fda000786c0ff */
[----:B------:R-:W0:Y:S08]  /*9d20*/  @P3 LDC.64 R176, c[0x0][0x408] ;  /* 0x00010200ffb03b82 */ /* 0x000e300000000a00 */
[----:B------:R-:W1:Y:S01]  /*9d30*/  @P3 LDC.64 R178, c[0x0][0x408] ;  /* 0x00010200ffb23b82 */ /* 0x000e620000000a00 */
[----:B0-----:R-:W-:-:S04]  /*9d40*/  @P3 FMUL.FTZ R177, R177, R240 ;  /* 0x000000f0b1b13220 */ /* 0x001fc80000410000 */
[----:B------:R-:W-:Y:S01]  /*9d50*/  @P3 FMUL.FTZ R250, R177, R176 ;  /* 0x000000b0b1fa3220 */ /* 0x000fe20000410000 */
[----:B-----5:R-:W-:Y:S01]  /*9d60*/  @P3 PRMT R176, R168, 0x7632, R176 ;  /* 0x00007632a8b03816 */ /* 0x020fe200000000b0 */
        /* <DEDUP_REMOVED lines=11> */
.L_x_1432:
[----:B------:R-:W-:Y:S05]  /*9e20*/  @!P1 BRA `(.L_x_1433) ;  /* 0x0000000000409947 */ /* 0x000fea0003800000 */
        /* <DEDUP_REMOVED lines=16> */
.L_x_1433:
[----:B------:R-:W-:Y:S05]  /*9f30*/  @!P1 BRA `(.L_x_1434) ;  /* 0x0000000000449947 */ /* 0x000fea0003800000 */
[----:B------:R-:W-:-:S13]  /*9f40*/  LOP3.LUT P3, RZ, R248, 0xff000000, RZ, 0xc0, !PT ;  /* 0xff000000f8ff7812 */ /* 0x000fda000786c0ff */
[----:B------:R-:W0:Y:S08]  /*9f50*/  @P3 LDC.64 R176, c[0x0][0x408] ;  /* 0x00010200ffb03b82 */ /* 0x000e300000000a00 */
[----:B------:R-:W1:Y:S01]  /*9f60*/  @P3 LDC.64 R178, c[0x0][0x408] ;  /* 0x00010200ffb23b82 */ /* 0x000e620000000a00 */
[----:B0-----:R-:W-:-:S04]  /*9f70*/  @P3 FMUL.FTZ R177, R177, R182 ;  /* 0x000000b6b1b13220 */ /* 0x001fc80000410000 */
[----:B------:R-:W-:Y:S01]  /*9f80*/  @P3 FMUL.FTZ R250, R177, R176 ;  /* 0x000000b0b1fa3220 */ /* 0x000fe20000410000 */
[----:B-----5:R-:W-:Y:S01]  /*9f90*/  @P3 PRMT R176, R169, 0x7632, R176 ;  /* 0x00007632a9b03816 */ /* 0x020fe200000000b0 */
[----:B-1----:R-:W-:-:S04]  /*9fa0*/  @P3 FMUL.FTZ R179, R179, R182 ;  /* 0x000000b6b3b33220 */ /* 0x002fc80000410000 */
[----:B------:R-:W-:Y:S01]  /*9fb0*/  @P3 IMAD.U32 R177, R176, 0x10000, RZ ;  /* 0x00010000b0b13824 */ /* 0x000fe200078e00ff */
        /* <DEDUP_REMOVED lines=9> */
.L_x_1434:
[----:B------:R-:W-:Y:S02]  /*a050*/  F2FP.BF16.F32.PACK_AB R177, R182, R244 ;  /* 0x000000f4b6b1723e */ /* 0x000fe400000010ff */
        /* <DEDUP_REMOVED lines=19> */
.L_x_1435:
[----:B------:R-:W-:Y:S01]  /*a190*/  F2FP.BF16.F32.PACK_AB R178, R176, R182 ;  /* 0x000000b6b0b2723e */ /* 0x000fe200000010ff */
[----:B------:R-:W-:Y:S06]  /*a1a0*/  @!P1 BRA `(.L_x_1436) ;  /* 0x0000000000449947 */ /* 0x000fec0003800000 */
[----:B------:R-:W-:-:S13]  /*a1b0*/  LOP3.LUT P3, RZ, R249, 0xff00, RZ, 0xc0, !PT ;  /* 0x0000ff00f9ff7812 */ /* 0x000fda000786c0ff */
[----:B------:R-:W0:Y:S08]  /*a1c0*/  @P3 LDC.64 R180, c[0x0][0x408] ;  /* 0x00010200ffb43b82 */ /* 0x000e300000000a00 */
[----:B------:R-:W1:Y:S01]  /*a1d0*/  @P3 LDC.64 R182, c[0x0][0x408] ;  /* 0x00010200ffb63b82 */ /* 0x000e620000000a00 */
[----:B0-----:R-:W-:-:S04]  /*a1e0*/  @P3 FMUL.FTZ R181, R181, R176 ;  /* 0x000000b0b5b53220 */ /* 0x001fc80000410000 */
[----:B------:R-:W-:Y:S01]  /*a1f0*/  @P3 FMUL.FTZ R180, R181, R180 ;  /* 0x000000b4b5b43220 */ /* 0x000fe20000410000 */
[----:B-1----:R-:W-:Y:S01]  /*a200*/  @P3 FMUL.FTZ R183, R183, R176 ;  /* 0x000000b0b7b73220 */ /* 0x002fe20000410000 */
[----:B-----5:R-:W-:-:S03]  /*a210*/  @P3 PRMT R176, R170, 0x7632, R176 ;  /* 0x00007632aab03816 */ /* 0x020fc600000000b0 */
[----:B------:R-:W-:Y:S01]  /*a220*/  @P3 FMUL.FTZ R183, R183, R182 ;  /* 0x000000b6b7b73220 */ /* 0x000fe20000410000 */
[----:B------:R-:W-:Y:S02]  /*a230*/  @P3 SHF.L.U32 R179, R176, 0x10, RZ ;  /* 0x00000010b0b33819 */ /* 0x000fe400000006ff */
[----:B------:R-:W-:-:S03]  /*a240*/  MOV R176, RZ ;  /* 0x000000ff00b07202 */ /* 0x000fc60000000f00 */
[----:B------:R-:W-:Y:S01]  /*a250*/  @P3 FMUL.FTZ R176, R179, R180 ;  /* 0x000000b4b3b03220 */ /* 0x000fe20000410000 */
[----:B------:R-:W-:Y:S01]  /*a260*/  @P3 SHF.L.U32 R180, R3, 0x10, RZ ;  /* 0x0000001003b43819 */ /* 0x000fe200000006ff */
[----:B------:R-:W-:Y:S02]  /*a270*/  HFMA2 R179, -RZ, RZ, 0, 0 ;  /* 0x00000000ffb37431 */ /* 0x000fe400000001ff */
[----:B------:R-:W-:Y:S02]  /*a280*/  FADD.FTZ R113, R113, R176 ;  /* 0x000000b071717221 */ /* 0x000fe40000010000 */
[----:B------:R-:W-:-:S05]  /*a290*/  @P3 FMUL.FTZ R179, R180, R183 ;  /* 0x000000b7b4b33220 */ /* 0x000fca0000410000 */
[----:B------:R-:W-:-:S04]  /*a2a0*/  F2FP.BF16.F32.PACK_AB R179, RZ, R179 ;  /* 0x000000b3ffb3723e */ /* 0x000fc800000010ff */
[----:B------:R-:W-:-:S07]  /*a2b0*/  PRMT R174, R174, 0x5410, R179 ;  /* 0x00005410aeae7816 */ /* 0x000fce00000000b3 */
.L_x_1436:
        /* <DEDUP_REMOVED lines=10> */
[----:B------:R-:W-:Y:S02]  /*a360*/  LOP3.LUT P2, RZ, R249, 0xff0000, RZ, 0xc0, !PT ;  /* 0x00ff0000f9ff7812 */ /* 0x000fe4000784c0ff */
[----:B------:R-:W-:-:S11]  /*a370*/  MOV R179, RZ ;  /* 0x000000ff00b37202 */ /* 0x000fd60000000f00 */
[----:B------:R-:W0:Y:S08]  /*a380*/  @P2 LDC.64 R180, c[0x0][0x408] ;  /* 0x00010200ffb42b82 */ /* 0x000e300000000a00 */
[----:B------:R-:W1:Y:S01]  /*a390*/  @P2 LDC.64 R182, c[0x0][0x408] ;  /* 0x00010200ffb62b82 */ /* 0x000e620000000a00 */
[----:B0-----:R-:W-:-:S04]  /*a3a0*/  @P2 FMUL.FTZ R181, R181, R242 ;  /* 0x000000f2b5b52220 */ /* 0x001fc80000410000 */
[----:B------:R-:W-:Y:S01]  /*a3b0*/  @P2 FMUL.FTZ R180, R181, R180 ;  /* 0x000000b4b5b42220 */ /* 0x000fe20000410000 */
[----:B-----5:R-:W-:Y:S01]  /*a3c0*/  @P2 SHF.L.U32 R181, R171, 0x10, RZ ;  /* 0x00000010abb52819 */ /* 0x020fe200000006ff */
[----:B-1----:R-:W-:-:S04]  /*a3d0*/  @P2 FMUL.FTZ R183, R183, R242 ;  /* 0x000000f2b7b72220 */ /* 0x002fc80000410000 */
[----:B------:R-:W-:Y:S01]  /*a3e0*/  @P2 FMUL.FTZ R179, R181, R180 ;  /* 0x000000b4b5b32220 */ /* 0x000fe20000410000 */
[----:B------:R-:W-:Y:S01]  /*a3f0*/  @P2 SHF.L.U32 R181, R71, 0x10, RZ ;  /* 0x0000001047b52819 */ /* 0x000fe200000006ff */
[----:B------:R-:W-:Y:S01]  /*a400*/  @P2 FMUL.FTZ R182, R183, R182 ;  /* 0x000000b6b7b62220 */ /* 0x000fe20000410000 */
[----:B------:R-:W-:Y:S02]  /*a410*/  HFMA2 R180, -RZ, RZ, 0, 0 ;  /* 0x00000000ffb47431 */ /* 0x000fe400000001ff */
[----:B------:R-:W-:Y:S01]  /*a420*/  FADD.FTZ R114, R114, R179 ;  /* 0x000000b372727221 */ /* 0x000fe20000010000 */
[----:B------:R-:W-:-:S05]  /*a430*/  @P2 FMUL.FTZ R180, R181, R182 ;  /* 0x000000b6b5b42220 */ /* 0x000fca0000410000 */
[----:B------:R-:W-:-:S04]  /*a440*/  F2FP.BF16.F32.PACK_AB R180, RZ, R180 ;  /* 0x000000b4ffb4723e */ /* 0x000fc800000010ff */
[----:B------:R-:W-:-:S07]  /*a450*/  PRMT R175, R180, 0x7610, R175 ;  /* 0x00007610b4af7816 */ /* 0x000fce00000000af */
.L_x_1437:
[----:B------:R-:W-:Y:S01]  /*a460*/  F2FP.BF16.F32.PACK_AB R179, R240, R242 ;  /* 0x000000f2f0b3723e */ /* 0x000fe200000010ff */
[----:B------:R-:W-:Y:S06]  /*a470*/  @!P1 BRA `(.L_x_1422) ;  /* 0x0000001000609947 */ /* 0x000fec0003800000 */
[----:B------:R-:W-:Y:S02]  /*a480*/  ISETP.GE.U32.AND P2, PT, R248, RZ, PT ;  /* 0x000000fff800720c */ /* 0x000fe40003f46070 */
        /* <DEDUP_REMOVED lines=9> */
[----:B-----5:R-:W-:Y:S01]  /*a520*/  @P2 PRMT R180, R171, 0x7632, R180 ;  /* 0x00007632abb42816 */ /* 0x020fe200000000b4 */
        /* <DEDUP_REMOVED lines=8> */
.L_x_1430:
[----:B------:R-:W-:Y:S05]  /*a5b0*/  @!P1 BRA `(.L_x_1438) ;  /* 0x00000000007c9947 */ /* 0x000fea0003800000 */
[----:B------:R-:W-:Y:S01]  /*a5c0*/  LOP3.LUT P2, RZ, R248, 0xff, RZ, 0xc0, !PT ;  /* 0x000000fff8ff7812 */ /* 0x000fe2000784c0ff */
[----:B------:R-:W-:Y:S01]  /*a5d0*/  BSSY.RECONVERGENT B0, `(.L_x_1439) ;  /* 0x000000c000007945 */ /* 0x000fe20003800200 */
[----:B0-----:R-:W-:-:S11]  /*a5e0*/  MOV R181, RZ ;  /* 0x000000ff00b57202 */ /* 0x001fd60000000f00 */
[----:B------:R-:W-:Y:S05]  /*a5f0*/  @!P2 BRA `(.L_x_1440) ;  /* 0x000000000024a947 */ /* 0x000fea0003800000 */
[----:B------:R-:W-:Y:S01]  /*a600*/  FFMA.FTZ R181, R237, UR9, R186 ;  /* 0x00000009edb57c23 */ /* 0x000fe200080100ba */
[----:B------:R-:W-:-:S03]  /*a610*/  ISETP.LT.AND P3, PT, RZ, UR29, PT ;  /* 0x0000001dff007c0c */ /* 0x000fc6000bf61270 */
[----:B------:R-:W-:-:S04]  /*a620*/  FADD.FTZ R181, R230, -R181 ;  /* 0x800000b5e6b57221 */ /* 0x000fc80000010000 */
[----:B------:R-:W-:Y:S01]  /*a630*/  FMUL.FTZ R180, R181, UR28 ;  /* 0x0000001cb5b47c20 */ /* 0x000fe20008410000 */
[----:B-----5:R-:W-:-:S04]  /*a640*/  SHF.L.U32 R181, R168, 0x10, RZ ;  /* 0x00000010a8b57819 */ /* 0x020fc800000006ff */
[----:B------:R-:W-:-:S05]  /*a650*/  FSEL R180, R180, RZ, P3 ;  /* 0x000000ffb4b47208 */ /* 0x000fca0001800000 */
[----:B------:R-:W-:-:S04]  /*a660*/  FMUL.FTZ R180, R180, UR23 ;  /* 0x00000017b4b47c20 */ /* 0x000fc80008410000 */
[----:B------:R-:W-:-:S04]  /*a670*/  FMUL.FTZ R180, R180, UR22 ;  /* 0x00000016b4b47c20 */ /* 0x000fc80008410000 */
[----:B------:R-:W-:-:S07]  /*a680*/  FMUL.FTZ R181, R181, R180 ;  /* 0x000000b4b5b57220 */ /* 0x000fce0000410000 */
.L_x_1440:
[----:B------:R-:W-:Y:S05]  /*a690*/  BSYNC.RECONVERGENT B0 ;  /* 0x0000000000007941 */ /* 0x000fea0003800200 */
.L_x_1439:
        /* <DEDUP_REMOVED lines=13> */
.L_x_1442:
[----:B------:R-:W-:Y:S05]  /*a770*/  BSYNC.RECONVERGENT B0 ;  /* 0x0000000000007941 */ /* 0x000fea0003800200 */
.L_x_1441:
[----:B------:R-:W-:Y:S02]  /*a780*/  F2FP.BF16.F32.PACK_AB R180, RZ, R116 ;  /* 0x00000074ffb4723e */ /* 0x000fe400000010ff */
[----:B------:R-:W-:Y:S02]  /*a790*/  MOV R116, R181 ;  /* 0x000000b500747202 */ /* 0x000fe40000000f00 */
[----:B------:R-:W-:-:S07]  /*a7a0*/  PRMT R172, R180, 0x7610, R172 ;  /* 0x00007610b4ac7816 */ /* 0x000fce00000000ac */
.L_x_1438:
[----:B------:R-:W-:Y:S05]  /*a7b0*/  @!P1 BRA `(.L_x_1443) ;  /* 0x0000000000809947 */ /* 0x000fea0003800000 */
[----:B------:R-:W-:Y:S01]  /*a7c0*/  LOP3.LUT P2, RZ, R248, 0xff00, RZ, 0xc0, !PT ;  /* 0x0000ff00f8ff7812 */ /* 0x000fe2000784c0ff */
        /* <DEDUP_REMOVED lines=9> */
[----:B-----5:R-:W-:-:S03]  /*a860*/  PRMT R180, R168, 0x7632, R180 ;  /* 0x00007632a8b47816 */ /* 0x020fc600000000b4 */
[----:B------:R-:W-:Y:S01]  /*a870*/  FMUL.FTZ R181, R181, UR22 ;  /* 0x00000016b5b57c20 */ /* 0x000fe20008410000 */
[----:B------:R-:W-:-:S05]  /*a880*/  SHF.L.U32 R180, R180, 0x10, RZ ;  /* 0x00000010b4b47819 */ /* 0x000fca00000006ff */
[----:B------:R-:W-:-:S07]  /*a890*/  FMUL.FTZ R180, R180, R181 ;  /* 0x000000b5b4b47220 */ /* 0x000fce0000410000 */
.L_x_1445:
[----:B------:R-:W-:Y:S05]  /*a8a0*/  BSYNC.RECONVERGENT B0 ;  /* 0x0000000000007941 */ /* 0x000fea0003800200 */
.L_x_1444:
        /* <DEDUP_REMOVED lines=13> */
.L_x_1447:
[----:B------:R-:W-:Y:S05]  /*a980*/  BSYNC.RECONVERGENT B0 ;  /* 0x0000000000007941 */ /* 0x000fea0003800200 */
.L_x_1446:
[----:B------:R-:W-:Y:S02]  /*a990*/  F2FP.BF16.F32.PACK_AB R180, RZ, R117 ;  /* 0x00000075ffb4723e */ /* 0x000fe400000010ff */
[----:B------:R-:W-:Y:S02]  /*a9a0*/  MOV R117, R181 ;  /* 0x000000b500757202 */ /* 0x000fe40000000f00 */
[----:B------:R-:W-:-:S07]  /*a9b0*/  PRMT R172, R172, 0x5410, R180 ;  /* 0x00005410acac7816 */ /* 0x000fce00000000b4 */
.L_x_1443:
[----:B------:R-:W-:Y:S05]  /*a9c0*/  @!P1 BRA `(.L_x_1448) ;  /* 0x00000000007c9947 */ /* 0x000fea0003800000 */
[----:B------:R-:W-:Y:S01]  /*a9d0*/  LOP3.LUT P2, RZ, R248, 0xff0000, RZ, 0xc0, !PT ;  /* 0x00ff0000f8ff7812 */ /* 0x000fe2000784c0ff */
[----:B------:R-:W-:Y:S01]  /*a9e0*/  BSSY.RECONVERGENT B0, `(.L_x_1449) ;  /* 0x000000c000007945 */ /* 0x000fe20003800200 */
[----:B0-----:R-:W-:-:S11]  /*a9f0*/  HFMA2 R181, -RZ, RZ, 0, 0 ;  /* 0x00000000ffb57431 */ /* 0x001fd600000001ff */
[----:B------:R-:W-:Y:S05]  /*aa00*/  @!P2 BRA `(.L_x_1450) ;  /* 0x000000000024a947 */ /* 0x000fea0003800000 */
[----:B------:R-:W-:Y:S01]  /*aa10*/  FFMA.FTZ R180, R235, UR9, R186 ;  /* 0x00000009ebb47c23 */ /* 0x000fe200080100ba */
[----:B------:R-:W-:Y:S02]  /*aa20*/  ISETP.LT.AND P3, PT, RZ, UR29, PT ;  /* 0x0000001dff007c0c */ /* 0x000fe4000bf61270 */
[----:B-----5:R-:W-:Y:S01]  /*aa30*/  SHF.L.U32 R181, R169, 0x10, RZ ;  /* 0x00000010a9b57819 */ /* 0x020fe200000006ff */
[----:B------:R-:W-:-:S04]  /*aa40*/  FADD.FTZ R180, R189, -R180 ;  /* 0x800000b4bdb47221 */ /* 0x000fc80000010000 */
[----:B------:R-:W-:-:S05]  /*aa50*/  FMUL.FTZ R180, R180, UR28 ;  /* 0x0000001cb4b47c20 */ /* 0x000fca0008410000 */
[----:B------:R-:W-:-:S05]  /*aa60*/  FSEL R180, R180, RZ, P3 ;  /* 0x000000ffb4b47208 */ /* 0x000fca0001800000 */
[----:B------:R-:W-:-:S04]  /*aa70*/  FMUL.FTZ R180, R180, UR23 ;  /* 0x00000017b4b47c20 */ /* 0x000fc80008410000 */
[----:B------:R-:W-:-:S04]  /*aa80*/  FMUL.FTZ R180, R180, UR22 ;  /* 0x00000016b4b47c20 */ /* 0x000fc80008410000 */
[----:B------:R-:W-:-:S07]  /*aa90*/  FMUL.FTZ R181, R181, R180 ;  /* 0x000000b4b5b57220 */ /* 0x000fce0000410000 */
.L_x_1450:
[----:B------:R-:W-:Y:S05]  /*aaa0*/  BSYNC.RECONVERGENT B0 ;  /* 0x0000000000007941 */ /* 0x000fea0003800200 */
.L_x_1449:
        /* <DEDUP_REMOVED lines=13> */
.L_x_1452:
[----:B------:R-:W-:Y:S05]  /*ab80*/  BSYNC.RECONVERGENT B0 ;  /* 0x0000000000007941 */ /* 0x000fea0003800200 */
.L_x_1451:
[----:B------:R-:W-:Y:S02]  /*ab90*/  F2FP.BF16.F32.PACK_AB R180, RZ, R118 ;  /* 0x00000076ffb4723e */ /* 0x000fe400000010ff */
[----:B------:R-:W-:Y:S02]  /*aba0*/  MOV R118, R181 ;  /* 0x000000b500767202 */ /* 0x000fe40000000f00 */
[----:B------:R-:W-:-:S07]  /*abb0*/  PRMT R173, R180, 0x7610, R173 ;  /* 0x00007610b4ad7816 */ /* 0x000fce00000000ad */
.L_x_1448:
        /* <DEDUP_REMOVED lines=15> */
.L_x_1455:
[----:B------:R-:W-:Y:S05]  /*acb0*/  BSYNC.RECONVERGENT B0 ;  /* 0x0000000000007941 */ /* 0x000fea0003800200 */
.L_x_1454:
        /* <DEDUP_REMOVED lines=13> */
.L_x_1457:
[----:B------:R-:W-:Y:S05]  /*ad90*/  BSYNC.RECONVERGENT B0 ;  /* 0x0000000000007941 */ /* 0x000fea0003800200 */
.L_x_1456:
[----:B------:R-:W-:Y:S02]  /*ada0*/  F2FP.BF16.F32.PACK_AB R180, RZ, R119 ;  /* 0x00000077ffb4723e */ /* 0x000fe400000010ff */
[----:B------:R-:W-:Y:S02]  /*adb0*/  MOV R119, R181 ;  /* 0x000000b500777202 */ /* 0x000fe40000000f00 */
[----:B------:R-:W-:-:S07]  /*adc0*/  PRMT R173, R173, 0x5410, R180 ;  /* 0x00005410adad7816 */ /* 0x000fce00000000b4 */
.L_x_1453:
        /* <DEDUP_REMOVED lines=14> */
.L_x_1460:
[----:B------:R-:W-:Y:S05]  /*aeb0*/  BSYNC.RECONVERGENT B0 ;  /* 0x0000000000007941 */ /* 0x000fea0003800200 */
.L_x_1459:
        /* <DEDUP_REMOVED lines=13> */
.L_x_1462:
[----:B------:R-:W-:Y:S05]  /*af90*/  BSYNC.RECONVERGENT B0 ;  /* 0x0000000000007941 */ /* 0x000fea0003800200 */
.L_x_1461:
[----:B------:R-:W-:Y:S02]  /*afa0*/  F2FP.BF16.F32.PACK_AB R180, RZ, R112 ;  /* 0x00000070ffb4723e */ /* 0x000fe400000010ff */
[----:B------:R-:W-:Y:S02]  /*afb0*/  MOV R112, R181 ;  /* 0x000000b500707202 */ /* 0x000fe40000000f00 */
[----:B------:R-:W-:-:S07]  /*afc0*/  PRMT R174, R180, 0x7610, R174 ;  /* 0x00007610b4ae7816 */ /* 0x000fce00000000ae */
.L_x_1458:
        /* <DEDUP_REMOVED lines=15> */
.L_x_1465:
[----:B------:R-:W-:Y:S05]  /*b0c0*/  BSYNC.RECONVERGENT B0 ;  /* 0x0000000000007941 */ /* 0x000fea0003800200 */
.L_x_1464:
        /* <DEDUP_REMOVED lines=13> */
.L_x_1467:
[----:B------:R-:W-:Y:S05]  /*b1a0*/  BSYNC.RECONVERGENT B0 ;  /* 0x0000000000007941 */ /* 0x000fea0003800200 */
.L_x_1466:
[----:B------:R-:W-:Y:S02]  /*b1b0*/  F2FP.BF16.F32.PACK_AB R180, RZ, R113 ;  /* 0x00000071ffb4723e */ /* 0x000fe400000010ff */
[----:B------:R-:W-:Y:S02]  /*b1c0*/  MOV R113, R181 ;  /* 0x000000b500717202 */ /* 0x000fe40000000f00 */
[----:B------:R-:W-:-:S07]  /*b1d0*/  PRMT R174, R174, 0x5410, R180 ;  /* 0x00005410aeae7816 */ /* 0x000fce00000000b4 */
.L_x_1463:
        /* <DEDUP_REMOVED lines=14> */
.L_x_1470:
[----:B------:R-:W-:Y:S05]  /*b2c0*/  BSYNC.RECONVERGENT B0 ;  /* 0x0000000000007941 */ /* 0x000fea0003800200 */
.L_x_1469:
        /* <DEDUP_REMOVED lines=13> */
.L_x_1472:
[----:B------:R-:W-:Y:S05]  /*b3a0*/  BSYNC.RECONVERGENT B0 ;  /* 0x0000000000007941 */ /* 0x000fea0003800200 */
.L_x_1471:
[----:B------:R-:W-:Y:S02]  /*b3b0*/  F2FP.BF16.F32.PACK_AB R180, RZ, R114 ;  /* 0x00000072ffb4723e */ /* 0x000fe400000010ff */
[----:B------:R-:W-:Y:S02]  /*b3c0*/  MOV R114, R181 ;  /* 0x000000b500727202 */ /* 0x000fe40000000f00 */
[----:B------:R-:W-:-:S07]  /*b3d0*/  PRMT R175, R180, 0x7610, R175 ;  /* 0x00007610b4af7816 */ /* 0x000fce00000000af */
.L_x_1468:
[----:B------:R-:W-:Y:S05]  /*b3e0*/  @!P1 BRA `(.L_x_1422) ;  /* 0x0000000000849947 */ /* 0x000fea0003800000 */
[----:B------:R-:W-:Y:S01]  /*b3f0*/  ISETP.GE.U32.AND P2, PT, R248, RZ, PT ;  /* 0x000000fff800720c */ /* 0x000fe20003f46070 */
        /* <DEDUP_REMOVED lines=14> */
.L_x_1474:
[----:B------:R-:W-:Y:S05]  /*b4e0*/  BSYNC.RECONVERGENT B0 ;  /* 0x0000000000007941 */ /* 0x000fea0003800200 */
.L_x_1473:
        /* <DEDUP_REMOVED lines=13> */
.L_x_1476:
[----:B------:R-:W-:Y:S05]  /*b5c0*/  BSYNC.RECONVERGENT B0 ;  /* 0x0000000000007941 */ /* 0x000fea0003800200 */
.L_x_1475:
[----:B------:R-:W-:Y:S02]  /*b5d0*/  F2FP.BF16.F32.PACK_AB R180, RZ, R115 ;  /* 0x00000073ffb4723e */ /* 0x000fe400000010ff */
[----:B------:R-:W-:Y:S02]  /*b5e0*/  MOV R115, R181 ;  /* 0x000000b500737202 */ /* 0x000fe40000000f00 */
[----:B------:R-:W-:-:S07]  /*b5f0*/  PRMT R175, R175, 0x5410, R180 ;  /* 0x00005410afaf7816 */ /* 0x000fce00000000b4 */
.L_x_1422:
[----:B0-----:R-:W0:Y:S01]  /*b600*/  @P0 LDC.64 R182, c[0x0][0x478] ;  /* 0x00011e00ffb60b82 */ /* 0x001e220000000a00 */
[----:B------:R-:W-:Y:S02]  /*b610*/  @P0 IADD3 R187, PT, PT, R184, 0x100, RZ ;  /* 0x00000100b8bb0810 */ /* 0x000fe40007ffe0ff */
[C---:B------:R-:W-:Y:S02]  /*b620*/  @P1 IADD3 R245, PT, PT, R185.reuse, 0x100, RZ ;  /* 0x00000100b9f51810 */ /* 0x040fe40007ffe0ff */
[----:B------:R-:W-:-:S03]  /*b630*/  IADD3 R185, PT, PT, R185, 0x180, RZ ;  /* 0x00000180b9b97810 */ /* 0x000fc60007ffe0ff */
[----:B------:R-:W1:Y:S01]  /*b640*/  @P1 LDC.64 R180, c[0x0][0x468] ;  /* 0x00011a00ffb41b82 */ /* 0x000e620000000a00 */
[----:B0-----:R-:W-:-:S05]  /*b650*/  @P0 IMAD.WIDE.U32 R182, R187, 0x10, R182 ;  /* 0x00000010bbb60825 */ /* 0x001fca00078e00b6 */
[----:B------:R0:W-:Y:S01]  /*b660*/  @P0 STG.E.128 desc[UR20][R182.64], R176 ;  /* 0x000000b0b6000986 */ /* 0x0001e2000c101d14 */
[----:B-1----:R-:W-:-:S05]  /*b670*/  @P1 IMAD.WIDE.U32 R180, R245, 0x10, R180 ;  /* 0x00000010f5b41825 */ /* 0x002fca00078e00b4 */
[----:B------:R0:W-:Y:S01]  /*b680*/  @P1 STG.E.128 desc[UR20][R180.64], R172 ;  /* 0x000000acb4001986 */ /* 0x0001e2000c101d14 */
[----:B------:R-:W-:Y:S05]  /*b690*/  @!P1 BRA `(.L_x_1477) ;  /* 0x00000000000c9947 */ /* 0x000fea0003800000 */
[----:B-----5:R-:W1:Y:S02]  /*b6a0*/  LDC.64 R168, c[0x0][0x390] ;  /* 0x0000e400ffa87b82 */ /* 0x020e640000000a00 */
[----:B-1----:R-:W-:-:S06]  /*b6b0*/  IMAD.WIDE.U32 R168, R185, 0x10, R168 ;  /* 0x00000010b9a87825 */ /* 0x002fcc00078e00a8 */
[----:B------:R-:W5:Y:S02]  /*b6c0*/  LDG.E.128 R168, desc[UR20][R168.64] ;  /* 0x00000014a8a87981 */ /* 0x000f64000c1e1d00 */
.L_x_1477:
[----:B------:R-:W-:Y:S05]  /*b6d0*/  BRA.U !UP0, `(.L_x_1478) ;  /* 0x0000001108b07547 */ /* 0x000fea000b800000 */
[----:B------:R-:W-:Y:S05]  /*b6e0*/  @!P0 BRA `(.L_x_1479) ;  /* 0x0000000800608947 */ /* 0x000fea0003800000 */
[----:B------:R-:W-:Y:S02]  /*b6f0*/  ISETP.LT.AND P2, PT, RZ, UR29, PT ;  /* 0x0000001dff007c0c */ /* 0x000fe4000bf41270 */
[----:B0-----:R-:W-:Y:S02]  /*b700*/  PRMT R183, R24, 0x7632, R183 ;  /* 0x0000763218b77816 */ /* 0x001fe400000000b7 */
[----:B------:R-:W-:Y:S02]  /*b710*/  PRMT R178, R25, 0x7632, R178 ;  /* 0x0000763219b27816 */ /* 0x000fe400000000b2 */
[----:B------:R-:W-:Y:S02]  /*b720*/  SHF.L.U32 R183, R183, 0x10, RZ ;  /* 0x00000010b7b77819 */ /* 0x000fe400000006ff */
[----:B------:R-:W-:Y:S02]  /*b730*/  SHF.L.U32 R178, R178, 0x10, RZ ;  /* 0x00000010b2b27819 */ /* 0x000fe400000006ff */
[----:B------:R-:W-:-:S03]  /*b740*/  SHF.L.U32 R182, R26, 0x10, RZ ;  /* 0x000000101ab67819 */ /* 0x000fc600000006ff */
[--C-:B------:R-:W-:Y:S01]  /*b750*/  @P2 FFMA.FTZ R176, R210, UR9, R186.reuse ;  /* 0x00000009d2b02c23 */ /* 0x100fe200080100ba */
[--C-:B------:R-:W-:Y:S01]  /*b760*/  @P2 FFMA.FTZ R177, R193, UR9, R186.reuse ;  /* 0x00000009c1b12c23 */ /* 0x100fe200080100ba */
[--C-:B------:R-:W-:Y:S01]  /*b770*/  @P2 FFMA.FTZ R180, R212, UR9, R186.reuse ;  /* 0x00000009d4b42c23 */ /* 0x100fe200080100ba */
[----:B------:R-:W-:Y:S01]  /*b780*/  @P2 FFMA.FTZ R181, R243, UR9, R186 ;  /* 0x00000009f3b52c23 */ /* 0x000fe200080100ba */
[----:B------:R-:W-:Y:S01]  /*b790*/  @P2 FADD.FTZ R176, R209, -R176 ;  /* 0x800000b0d1b02221 */ /* 0x000fe20000010000 */
[----:B------:R-:W-:Y:S01]  /*b7a0*/  @P2 FFMA.FTZ R187, R241, UR9, R186 ;  /* 0x00000009f1bb2c23 */ /* 0x000fe200080100ba */
[----:B------:R-:W-:Y:S01]  /*b7b0*/  @P2 FADD.FTZ R179, R211, -R180 ;  /* 0x800000b4d3b32221 */ /* 0x000fe20000010000 */
[----:B------:R-:W-:Y:S01]  /*b7c0*/  @P2 FADD.FTZ R181, R236, -R181 ;  /* 0x800000b5ecb52221 */ /* 0x000fe20000010000 */
[----:B------:R-:W-:Y:S01]  /*b7d0*/  @P2 FFMA.FTZ R183, R176, UR28, R183 ;  /* 0x0000001cb0b72c23 */ /* 0x000fe200080100b7 */
[----:B------:R-:W-:Y:S01]  /*b7e0*/  @P2 FADD.FTZ R176, R192, -R177 ;  /* 0x800000b1c0b02221 */ /* 0x000fe20000010000 */
[----:B------:R-:W-:Y:S01]  /*b7f0*/  SHF.L.U32 R177, R25, 0x10, RZ ;  /* 0x0000001019b17819 */ /* 0x000fe200000006ff */
[----:B------:R-:W-:Y:S01]  /*b800*/  @P2 FFMA.FTZ R178, R179, UR28, R178 ;  /* 0x0000001cb3b22c23 */ /* 0x000fe200080100b2 */
[----:B------:R-:W-:Y:S01]  /*b810*/  PRMT R179, R26, 0x7632, R179 ;  /* 0x000076321ab37816 */ /* 0x000fe200000000b3 */
[----:B------:R-:W-:Y:S01]  /*b820*/  @P2 FFMA.FTZ R182, R181, UR28, R182 ;  /* 0x0000001cb5b62c23 */ /* 0x000fe200080100b6 */
[--C-:B------:R-:W-:Y:S01]  /*b830*/  @P2 FFMA.FTZ R181, R195, UR9, R186.reuse ;  /* 0x00000009c3b52c23 */ /* 0x100fe200080100ba */
[----:B------:R-:W-:Y:S01]  /*b840*/  @P2 FFMA.FTZ R177, R176, UR28, R177 ;  /* 0x0000001cb0b12c23 */ /* 0x000fe200080100b1 */
[----:B------:R-:W-:Y:S01]  /*b850*/  @P2 FFMA.FTZ R176, R214, UR9, R186 ;  /* 0x00000009d6b02c23 */ /* 0x000fe200080100ba */
[----:B------:R-:W-:Y:S01]  /*b860*/  IMAD.U32 R179, R179, 0x10000, RZ ;  /* 0x00010000b3b37824 */ /* 0x000fe200078e00ff */
[----:B------:R-:W-:Y:S01]  /*b870*/  PRMT R180, R27, 0x7632, R180 ;  /* 0x000076321bb47816 */ /* 0x000fe200000000b4 */
[----:B------:R-:W-:Y:S01]  /*b880*/  @P2 FADD.FTZ R187, R234, -R187 ;  /* 0x800000bbeabb2221 */ /* 0x000fe20000010000 */
[----:B------:R-:W-:-:S02]  /*b890*/  @P2 FADD.FTZ R176, R213, -R176 ;  /* 0x800000b0d5b02221 */ /* 0x000fc40000010000 */
[----:B------:R-:W-:Y:S02]  /*b8a0*/  SHF.L.U32 R180, R180, 0x10, RZ ;  /* 0x00000010b4b47819 */ /* 0x000fe400000006ff */
[----:B------:R-:W-:Y:S01]  /*b8b0*/  @P2 FFMA.FTZ R179, R176, UR28, R179 ;  /* 0x0000001cb0b32c23 */ /* 0x000fe200080100b3 */
[----:B------:R-:W-:Y:S01]  /*b8c0*/  @P2 FADD.FTZ R176, R194, -R181 ;  /* 0x800000b5c2b02221 */ /* 0x000fe20000010000 */
[----:B------:R-:W-:-:S05]  /*b8d0*/  SHF.L.U32 R181, R27, 0x10, RZ ;  /* 0x000000101bb57819 */ /* 0x000fca00000006ff */
[----:B------:R-:W-:Y:S01]  /*b8e0*/  @P2 FFMA.FTZ R181, R176, UR28, R181 ;  /* 0x0000001cb0b52c23 */ /* 0x000fe200080100b5 */
[----:B------:R-:W-:-:S04]  /*b8f0*/  @P2 FFMA.FTZ R176, R216, UR9, R186 ;  /* 0x00000009d8b02c23 */ /* 0x000fc800080100ba */
[----:B------:R-:W-:Y:S01]  /*b900*/  @P2 FADD.FTZ R245, R215, -R176 ;  /* 0x800000b0d7f52221 */ /* 0x000fe20000010000 */
[----:B------:R-:W-:-:S03]  /*b910*/  SHF.L.U32 R176, R24, 0x10, RZ ;  /* 0x0000001018b07819 */ /* 0x000fc600000006ff */
[----:B------:R-:W-:Y:S02]  /*b920*/  @P2 FFMA.FTZ R180, R245, UR28, R180 ;  /* 0x0000001cf5b42c23 */ /* 0x000fe400080100b4 */
[----:B------:R-:W-:Y:S01]  /*b930*/  @P2 FFMA.FTZ R176, R187, UR28, R176 ;  /* 0x0000001cbbb02c23 */ /* 0x000fe200080100b0 */
[----:B------:R-:W-:Y:S06]  /*b940*/  @!P1 BRA `(.L_x_1480) ;  /* 0x00000000002c9947 */ /* 0x000fec0003800000 */
[----:B------:R-:W-:Y:S01]  /*b950*/  LOP3.LUT P2, RZ, R246, 0xff, RZ, 0xc0, !PT ;  /* 0x000000fff6ff7812 */ /* 0x000fe2000784c0ff */
[----:B------:R-:W-:-:S04]  /*b960*/  FMUL.FTZ R186, R176, UR23 ;  /* 0x00000017b0ba7c20 */ /* 0x000fc80008410000 */
[----:B------:R-:W-:Y:S01]  /*b970*/  FMUL.FTZ R245, R186, UR22 ;  /* 0x00000016baf57c20 */ /* 0x000fe20008410000 */
[----:B------:R-:W-:-:S07]  /*b980*/  CS2R R186, SRZ ;  /* 0x0000000000ba7805 */ /* 0x000fce000001ff00 */
[----:B------:R-:W-:Y:S02]  /*b990*/  @P2 SHF.L.U32 R240, R40, 0x10, RZ ;  /* 0x0000001028f02819 */ /* 0x000fe400000006ff */
[----:B-----5:R-:W-:-:S03]  /*b9a0*/  @P2 SHF.L.U32 R242, R168, 0x10, RZ ;  /* 0x00000010a8f22819 */ /* 0x020fc600000006ff */
[----:B------:R-:W-:Y:S02]  /*b9b0*/  @P2 FMUL.FTZ R186, R245, R240 ;  /* 0x000000f0f5ba2220 */ /* 0x000fe40000410000 */
[----:B------:R-:W-:-:S03]  /*b9c0*/  @P2 FMUL.FTZ R187, R242, R245 ;  /* 0x000000f5f2bb2220 */ /* 0x000fc60000410000 */
[----:B------:R-:W-:Y:S01]  /*b9d0*/  F2FP.BF16.F32.PACK_AB R186, RZ, R186 ;  /* 0x000000baffba723e */ /* 0x000fe200000010ff */
[----:B------:R-:W-:-:S03]  /*b9e0*/  FADD.FTZ R108, R108, R187 ;  /* 0x000000bb6c6c7221 */ /* 0x000fc60000010000 */
[----:B------:R-:W-:-:S07]  /*b9f0*/  PRMT R172, R186, 0x7610, R172 ;  /* 0x00007610baac7816 */ /* 0x000fce00000000ac */
.L_x_1480:
[----:B------:R-:W-:Y:S01]  /*ba00*/  F2FP.BF16.F32.PACK_AB R176, R183, R176 ;  /* 0x000000b0b7b0723e */ /* 0x000fe200000010ff */
[----:B------:R-:W-:Y:S06]  /*ba10*/  @!P1 BRA `(.L_x_1481) ;  /* 0x0000000000349947 */ /* 0x000fec0003800000 */
[----:B------:R-:W-:Y:S01]  /*ba20*/  LOP3.LUT P2, RZ, R246, 0xff00, RZ, 0xc0, !PT ;  /* 0x0000ff00f6ff7812 */ /* 0x000fe2000784c0ff */
[----:B------:R-:W-:Y:S01]  /*ba30*/  FMUL.FTZ R183, R183, UR23 ;  /* 0x00000017b7b77c20 */ /* 0x000fe20008410000 */
[----:B------:R-:W-:-:S03]  /*ba40*/  PRMT R186, R40, 0x7632, R186 ;  /* 0x0000763228ba7816 */ /* 0x000fc600000000ba */
[----:B------:R-:W-:-:S08]  /*ba50*/  FMUL.FTZ R240, R183, UR22 ;  /* 0x00000016b7f07c20 */ /* 0x000fd00008410000 */
[----:B------:R-:W-:Y:S02]  /*ba60*/  @P2 SHF.L.U32 R183, R186, 0x10, RZ ;  /* 0x00000010bab72819 */ /* 0x000fe400000006ff */
[----:B------:R-:W-:-:S03]  /*ba70*/  CS2R R186, SRZ ;  /* 0x0000000000ba7805 */ /* 0x000fc6000001ff00 */
[----:B------:R-:W-:Y:S01]  /*ba80*/  @P2 FMUL.FTZ R187, R240, R183 ;  /* 0x000000b7f0bb2220 */ /* 0x000fe20000410000 */
[----:B-----5:R-:W-:-:S04]  /*ba90*/  @P2 PRMT R183, R168, 0x7632, R183 ;  /* 0x00007632a8b72816 */ /* 0x020fc800000000b7 */
[----:B------:R-:W-:Y:S02]  /*baa0*/  @P2 SHF.L.U32 R183, R183, 0x10, RZ ;  /* 0x00000010b7b72819 */ /* 0x000fe400000006ff */
[----:B------:R-:W-:-:S03]  /*bab0*/  F2FP.BF16.F32.PACK_AB R187, RZ, R187 ;  /* 0x000000bbffbb723e */ /* 0x000fc600000010ff */
[----:B------:R-:W-:Y:S01]  /*bac0*/  @P2 FMUL.FTZ R186, R240, R183 ;  /* 0x000000b7f0ba2220 */ /* 0x000fe20000410000 */
[----:B------:R-:W-:-:S03]  /*bad0*/  PRMT R172, R172, 0x5410, R187 ;  /* 0x00005410acac7816 */ /* 0x000fc600000000bb */
[----:B------:R-:W-:-:S07]  /*bae0*/  FADD.FTZ R109, R109, R186 ;  /* 0x000000ba6d6d7221 */ /* 0x000fce0000010000 */
.L_x_1481:
        /* <DEDUP_REMOVED lines=13> */
.L_x_1482:
[----:B------:R-:W-:Y:S01]  /*bbc0*/  F2FP.BF16.F32.PACK_AB R177, R178, R177 ;  /* 0x000000b1b2b1723e */ /* 0x000fe200000010ff */
[----:B------:R-:W-:Y:S06]  /*bbd0*/  @!P1 BRA `(.L_x_1483) ;  /* 0x0000000000389947 */ /* 0x000fec0003800000 */
[----:B------:R-:W-:Y:S01]  /*bbe0*/  LOP3.LUT P2, RZ, R246, 0xff000000, RZ, 0xc0, !PT ;  /* 0xff000000f6ff7812 */ /* 0x000fe2000784c0ff */
[----:B------:R-:W-:Y:S01]  /*bbf0*/  FMUL.FTZ R178, R178, UR23 ;  /* 0x00000017b2b27c20 */ /* 0x000fe20008410000 */
[----:B------:R-:W-:Y:S01]  /*bc00*/  PRMT R183, R41, 0x7632, R183 ;  /* 0x0000763229b77816 */ /* 0x000fe200000000b7 */
[----:B------:R-:W-:Y:S02]  /*bc10*/  HFMA2 R186, -RZ, RZ, 0, 0 ;  /* 0x00000000ffba7431 */ /* 0x000fe400000001ff */
[----:B------:R-:W-:-:S08]  /*bc20*/  FMUL.FTZ R187, R178, UR22 ;  /* 0x00000016b2bb7c20 */ /* 0x000fd00008410000 */
[----:B------:R-:W-:-:S05]  /*bc30*/  @P2 SHF.L.U32 R178, R183, 0x10, RZ ;  /* 0x00000010b7b22819 */ /* 0x000fca00000006ff */
[----:B------:R-:W-:Y:S01]  /*bc40*/  @P2 FMUL.FTZ R186, R187, R178 ;  /* 0x000000b2bbba2220 */ /* 0x000fe20000410000 */
[----:B-----5:R-:W-:-:S04]  /*bc50*/  @P2 PRMT R178, R169, 0x7632, R178 ;  /* 0x00007632a9b22816 */ /* 0x020fc800000000b2 */
[----:B------:R-:W-:Y:S02]  /*bc60*/  @P2 SHF.L.U32 R183, R178, 0x10, RZ ;  /* 0x00000010b2b72819 */ /* 0x000fe400000006ff */
[----:B------:R-:W-:Y:S02]  /*bc70*/  MOV R178, RZ ;  /* 0x000000ff00b27202 */ /* 0x000fe40000000f00 */
[----:B------:R-:W-:Y:S01]  /*bc80*/  F2FP.BF16.F32.PACK_AB R186, RZ, R186 ;  /* 0x000000baffba723e */ /* 0x000fe200000010ff */
[----:B------:R-:W-:-:S03]  /*bc90*/  @P2 FMUL.FTZ R178, R187, R183 ;  /* 0x000000b7bbb22220 */ /* 0x000fc60000410000 */
[----:B------:R-:W-:Y:S01]  /*bca0*/  PRMT R173, R173, 0x5410, R186 ;  /* 0x00005410adad7816 */ /* 0x000fe200000000ba */
[----:B------:R-:W-:-:S07]  /*bcb0*/  FADD.FTZ R111, R111, R178 ;  /* 0x000000b26f6f7221 */ /* 0x000fce0000010000 */
.L_x_1483:
        /* <DEDUP_REMOVED lines=13> */
.L_x_1484:
        /* <DEDUP_REMOVED lines=15> */
.L_x_1485:
        /* <DEDUP_REMOVED lines=13> */
.L_x_1486:
[----:B------:R-:W-:Y:S01]  /*bf50*/  F2FP.BF16.F32.PACK_AB R179, R180, R181 ;  /* 0x000000b5b4b3723e */ /* 0x000fe200000010ff */
[----:B------:R-:W-:Y:S06]  /*bf60*/  @!P1 BRA `(.L_x_1487) ;  /* 0x0000002400489947 */ /* 0x000fec0003800000 */
[----:B------:R-:W-:Y:S01]  /*bf70*/  ISETP.GE.U32.AND P2, PT, R246, RZ, PT ;  /* 0x000000fff600720c */ /* 0x000fe20003f46070 */
[----:B------:R-:W-:Y:S01]  /*bf80*/  FMUL.FTZ R180, R180, UR23 ;  /* 0x00000017b4b47c20 */ /* 0x000fe20008410000 */
[----:B------:R-:W-:Y:S01]  /*bf90*/  PRMT R181, R43, 0x7632, R181 ;  /* 0x000076322bb57816 */ /* 0x000fe200000000b5 */
[----:B------:R-:W-:Y:S01]  /*bfa0*/  HFMA2 R182, -RZ, RZ, 0, 0 ;  /* 0x00000000ffb67431 */ /* 0x000fe200000001ff */
[----:B------:R-:W-:Y:S01]  /*bfb0*/  ISETP.GE.U32.AND.EX P2, PT, R247, 0x1000000, PT, P2 ;  /* 0x01000000f700780c */ /* 0x000fe20003f46120 */
[----:B------:R-:W-:-:S12]  /*bfc0*/  FMUL.FTZ R183, R180, UR22 ;  /* 0x00000016b4b77c20 */ /* 0x000fd80008410000 */
        /* <DEDUP_REMOVED lines=8> */
[----:B------:R-:W-:Y:S01]  /*c050*/  FADD.FTZ R107, R107, R180 ;  /* 0x000000b46b6b7221 */ /* 0x000fe20000010000 */
[----:B------:R-:W-:Y:S06]  /*c060*/  BRA `(.L_x_1487) ;  /* 0x0000002400087947 */ /* 0x000fec0003800000 */
.L_x_1479:
[----:B------:R-:W-:Y:S01]  /*c070*/  ISETP.LT.AND P3, PT, RZ, UR29, PT ;  /* 0x0000001dff007c0c */ /* 0x000fe2000bf61270 */
[----:B------:R-:W-:-:S12]  /*c080*/  @!P1 BRA `(.L_x_1488) ;  /* 0x00000000003c9947 */ /* 0x000fd80003800000 */
[----:B0-----:R-:W-:Y:S01]  /*c090*/  @P3 FFMA.FTZ R181, R241, UR9, R186 ;  /* 0x00000009f1b53c23 */ /* 0x001fe200080100ba */
[----:B------:R-:W-:Y:S02]  /*c0a0*/  SHF.L.U32 R180, R24, 0x10, RZ ;  /* 0x0000001018b47819 */ /* 0x000fe400000006ff */
[----:B------:R-:W-:Y:S01]  /*c0b0*/  LOP3.LUT P2, RZ, R246, 0xff, RZ, 0xc0, !PT ;  /* 0x000000fff6ff7812 */ /* 0x000fe2000784c0ff */
[----:B------:R-:W-:-:S04]  /*c0c0*/  @P3 FADD.FTZ R181, R234, -R181 ;  /* 0x800000b5eab53221 */ /* 0x000fc80000010000 */
[----:B------:R-:W-:-:S04]  /*c0d0*/  @P3 FFMA.FTZ R180, R181, UR28, R180 ;  /* 0x0000001cb5b43c23 */ /* 0x000fc800080100b4 */
[----:B------:R-:W-:-:S04]  /*c0e0*/  FMUL.FTZ R180, R180, UR23 ;  /* 0x00000017b4b47c20 */ /* 0x000fc80008410000 */
[----:B------:R-:W-:Y:S01]  /*c0f0*/  FMUL.FTZ R182, R180, UR22 ;  /* 0x00000016b4b67c20 */ /* 0x000fe20008410000 */
[----:B------:R-:W-:Y:S01]  /*c100*/  @P2 IMAD.U32 R187, R40, 0x10000, RZ ;  /* 0x0001000028bb2824 */ /* 0x000fe200078e00ff */
[----:B------:R-:W-:Y:S02]  /*c110*/  CS2R R180, SRZ ;  /* 0x0000000000b47805 */ /* 0x000fe4000001ff00 */
[----:B-----5:R-:W-:Y:S01]  /*c120*/  @P2 SHF.L.U32 R183, R168, 0x10, RZ ;  /* 0x00000010a8b72819 */ /* 0x020fe200000006ff */
[----:B------:R-:W-:-:S04]  /*c130*/  @P2 FMUL.FTZ R180, R187, R182 ;  /* 0x000000b6bbb42220 */ /* 0x000fc80000410000 */
[----:B------:R-:W-:Y:S01]  /*c140*/  @P2 FMUL.FTZ R181, R183, R182 ;  /* 0x000000b6b7b52220 */ /* 0x000fe20000410000 */
[----:B------:R-:W-:-:S03]  /*c150*/  F2FP.BF16.F32.PACK_AB R180, RZ, R180 ;  /* 0x000000b4ffb4723e */ /* 0x000fc600000010ff */
[----:B------:R-:W-:Y:S01]  /*c160*/  FADD.FTZ R108, R108, R181 ;  /* 0x000000b56c6c7221 */ /* 0x000fe20000010000 */
[----:B------:R-:W-:-:S07]  /*c170*/  PRMT R172, R180, 0x7610, R172 ;  /* 0x00007610b4ac7816 */ /* 0x000fce00000000ac */
.L_x_1488:
[----:B------:R-:W-:Y:S05]  /*c180*/  @!P1 BRA `(.L_x_1489) ;  /* 0x00000000004c9947 */ /* 0x000fea0003800000 */
[----:B------:R-:W-:Y:S01]  /*c190*/  LOP3.LUT P2, RZ, R246, 0xff00, RZ, 0xc0, !PT ;  /* 0x0000ff00f6ff7812 */ /* 0x000fe2000784c0ff */
[----:B0-----:R-:W-:Y:S01]  /*c1a0*/  @P3 FFMA.FTZ R182, R210, UR9, R186 ;  /* 0x00000009d2b63c23 */ /* 0x001fe200080100ba */
[----:B------:R-:W-:Y:S02]  /*c1b0*/  PRMT R180, R24, 0x7632, R180 ;  /* 0x0000763218b47816 */ /* 0x000fe400000000b4 */
[----:B------:R-:W-:Y:S01]  /*c1c0*/  PRMT R183, R40, 0x7632, R183 ;  /* 0x0000763228b77816 */ /* 0x000fe200000000b7 */
        /* <DEDUP_REMOVED lines=15> */
.L_x_1489:
        /* <DEDUP_REMOVED lines=16> */
.L_x_1490:
        /* <DEDUP_REMOVED lines=20> */
.L_x_1491:
        /* <DEDUP_REMOVED lines=16> */
.L_x_1492:
        /* <DEDUP_REMOVED lines=20> */
.L_x_1493:
        /* <DEDUP_REMOVED lines=16> */
.L_x_1494:
[----:B------:R-:W-:Y:S05]  /*c840*/  @!P1 BRA `(.L_x_1487) ;  /* 0x0000001c00109947 */ /* 0x000fea0003800000 */
[----:B------:R-:W-:Y:S01]  /*c850*/  ISETP.GE.U32.AND P2, PT, R246, RZ, PT ;  /* 0x000000fff600720c */ /* 0x000fe20003f46070 */
[----:B------:R-:W-:Y:S01]  /*c860*/  @P3 FFMA.FTZ R186, R216, UR9, R186 ;  /* 0x00000009d8ba3c23 */ /* 0x000fe200080100ba */
[----:B0-----:R-:W-:Y:S01]  /*c870*/  PRMT R180, R27, 0x7632, R180 ;  /* 0x000076321bb47816 */ /* 0x001fe200000000b4 */
[----:B------:R-:W-:Y:S01]  /*c880*/  HFMA2 R182, -RZ, RZ, 0, 0 ;  /* 0x00000000ffb67431 */ /* 0x000fe200000001ff */
        /* <DEDUP_REMOVED lines=8> */
[----:B-----5:R-:W-:-:S03]  /*c910*/  @P2 PRMT R180, R171, 0x7632, R180 ;  /* 0x00007632abb42816 */ /* 0x020fc600000000b4 */
        /* <DEDUP_REMOVED lines=8> */
.L_x_1478:
        /* <DEDUP_REMOVED lines=9> */
[--C-:B------:R-:W-:Y:S01]  /*ca30*/  FFMA.FTZ R181, R243, UR9, R186.reuse ;  /* 0x00000009f3b57c23 */ /* 0x100fe200080100ba */
[----:B------:R-:W-:Y:S01]  /*ca40*/  FFMA.FTZ R180, R214, UR9, R186 ;  /* 0x00000009d6b47c23 */ /* 0x000fe200080100ba */
        /* <DEDUP_REMOVED lines=30> */
.L_x_1496:
        /* <DEDUP_REMOVED lines=8> */
[----:B------:R-:W-:Y:S02]  /*ccb0*/  @P3 IMAD.U32 R177, R176, 0x10000, RZ ;  /* 0x00010000b0b13824 */ /* 0x000fe400078e00ff */
        /* <DEDUP_REMOVED lines=10> */
.L_x_1497:
[----:B------:R-:W-:Y:S05]  /*cd60*/  @!P1 BRA `(.L_x_1498) ;  /* 0x0000000000409947 */ /* 0x000fea0003800000 */
        /* <DEDUP_REMOVED lines=16> */
.L_x_1498:
        /* <DEDUP_REMOVED lines=19> */
.L_x_1499:
        /* <DEDUP_REMOVED lines=20> */
.L_x_1500:
        /* <DEDUP_REMOVED lines=10> */
[----:B------:R-:W-:Y:S01]  /*d180*/  @P3 SHF.L.U32 R179, R176, 0x10, RZ ;  /* 0x00000010b0b33819 */ /* 0x000fe200000006ff */
[----:B------:R-:W-:-:S04]  /*d190*/  HFMA2 R176, -RZ, RZ, 0, 0 ;  /* 0x00000000ffb07431 */ /* 0x000fc800000001ff */
[----:B------:R-:W-:Y:S01]  /*d1a0*/  @P3 FMUL.FTZ R176, R179, R180 ;  /* 0x000000b4b3b03220 */ /* 0x000fe20000410000 */
[----:B------:R-:W-:Y:S02]  /*d1b0*/  PRMT R180, R42, 0x7632, R180 ;  /* 0x000076322ab47816 */ /* 0x000fe400000000b4 */
[----:B------:R-:W-:Y:S01]  /*d1c0*/  MOV R179, RZ ;  /* 0x000000ff00b37202 */ /* 0x000fe20000000f00 */
[----:B------:R-:W-:Y:S01]  /*d1d0*/  FADD.FTZ R105, R105, R176 ;  /* 0x000000b069697221 */ /* 0x000fe20000010000 */
[----:B------:R-:W-:-:S05]  /*d1e0*/  @P3 SHF.L.U32 R180, R180, 0x10, RZ ;  /* 0x00000010b4b43819 */ /* 0x000fca00000006ff */
[----:B------:R-:W-:-:S05]  /*d1f0*/  @P3 FMUL.FTZ R179, R180, R183 ;  /* 0x000000b7b4b33220 */ /* 0x000fca0000410000 */
[----:B------:R-:W-:-:S04]  /*d200*/  F2FP.BF16.F32.PACK_AB R179, RZ, R179 ;  /* 0x000000b3ffb3723e */ /* 0x000fc800000010ff */
[----:B------:R-:W-:-:S07]  /*d210*/  PRMT R174, R174, 0x5410, R179 ;  /* 0x00005410aeae7816 */ /* 0x000fce00000000b3 */
.L_x_1501:
        /* <DEDUP_REMOVED lines=10> */
[----:B------:R-:W-:Y:S01]  /*d2c0*/  LOP3.LUT P2, RZ, R247, 0xff0000, RZ, 0xc0, !PT ;  /* 0x00ff0000f7ff7812 */ /* 0x000fe2000784c0ff */
[----:B------:R-:W-:-:S12]  /*d2d0*/  HFMA2 R179, -RZ, RZ, 0, 0 ;  /* 0x00000000ffb37431 */ /* 0x000fd800000001ff */
        /* <DEDUP_REMOVED lines=14> */
.L_x_1502:
        /* <DEDUP_REMOVED lines=8> */
[----:B------:R-:W-:Y:S02]  /*d440*/  @P2 SHF.L.U32 R181, R181, 0x10, RZ ;  /* 0x00000010b5b52819 */ /* 0x000fe400000006ff */
        /* <DEDUP_REMOVED lines=9> */
.L_x_1495:
        /* <DEDUP_REMOVED lines=14> */
.L_x_1505:
[----:B------:R-:W-:Y:S05]  /*d5c0*/  BSYNC.RECONVERGENT B0 ;  /* 0x0000000000007941 */ /* 0x000fea0003800200 */
.L_x_1504:
        /* <DEDUP_REMOVED lines=13> */
.L_x_1507:
[----:B------:R-:W-:Y:S05]  /*d6a0*/  BSYNC.RECONVERGENT B0 ;  /* 0x0000000000007941 */ /* 0x000fea0003800200 */
.L_x_1506:
[----:B------:R-:W-:Y:S02]  /*d6b0*/  F2FP.BF16.F32.PACK_AB R180, RZ, R108 ;  /* 0x0000006cffb4723e */ /* 0x000fe400000010ff */
[----:B------:R-:W-:Y:S02]  /*d6c0*/  MOV R108, R181 ;  /* 0x000000b5006c7202 */ /* 0x000fe40000000f00 */
[----:B------:R-:W-:-:S07]  /*d6d0*/  PRMT R172, R180, 0x7610, R172 ;  /* 0x00007610b4ac7816 */ /* 0x000fce00000000ac */
.L_x_1503:
        /* <DEDUP_REMOVED lines=12> */
[----:B------:R-:W-:Y:S02]  /*d7a0*/  FMUL.FTZ R181, R181, UR22 ;  /* 0x00000016b5b57c20 */ /* 0x000fe40008410000 */
[----:B------:R-:W-:-:S04]  /*d7b0*/  IMAD.U32 R180, R180, 0x10000, RZ ;  /* 0x00010000b4b47824 */ /* 0x000fc800078e00ff */
[----:B------:R-:W-:-:S07]  /*d7c0*/  FMUL.FTZ R180, R180, R181 ;  /* 0x000000b5b4b47220 */ /* 0x000fce0000410000 */
.L_x_1510:
[----:B------:R-:W-:Y:S05]  /*d7d0*/  BSYNC.RECONVERGENT B0 ;  /* 0x0000000000007941 */ /* 0x000fea0003800200 */
.L_x_1509:
[----:B------:R-:W-:Y:S01]  /*d7e0*/  BSSY.RECONVERGENT B0, `(.L_x_1511) ;  /* 0x000000e000007945 */ /* 0x000fe20003800200 */
[----:B------:R-:W-:Y:S01]  /*d7f0*/  FADD.FTZ R181, R109, R180 ;  /* 0x000000b46db57221 */ /* 0x000fe20000010000 */
[----:B------:R-:W-:Y:S02]  /*d800*/  MOV R109, RZ ;  /* 0x000000ff006d7202 */ /* 0x000fe40000000f00 */
        /* <DEDUP_REMOVED lines=11> */
.L_x_1512:
[----:B------:R-:W-:Y:S05]  /*d8c0*/  BSYNC.RECONVERGENT B0 ;  /* 0x0000000000007941 */ /* 0x000fea0003800200 */
.L_x_1511:
[----:B------:R-:W-:Y:S02]  /*d8d0*/  F2FP.BF16.F32.PACK_AB R180, RZ, R109 ;  /* 0x0000006dffb4723e */ /* 0x000fe400000010ff */
[----:B------:R-:W-:Y:S02]  /*d8e0*/  MOV R109, R181 ;  /* 0x000000b5006d7202 */ /* 0x000fe40000000f00 */
[----:B------:R-:W-:-:S07]  /*d8f0*/  PRMT R172, R172, 0x5410, R180 ;  /* 0x00005410acac7816 */ /* 0x000fce00000000b4 */
.L_x_1508:
        /* <DEDUP_REMOVED lines=14> */
.L_x_1515:
[----:B------:R-:W-:Y:S05]  /*d9e0*/  BSYNC.RECONVERGENT B0 ;  /* 0x0000000000007941 */ /* 0x000fea0003800200 */
.L_x_1514:
        /* <DEDUP_REMOVED lines=13> */
.L_x_1517:
[----:B------:R-:W-:Y:S05]  /*dac0*/  BSYNC.RECONVERGENT B0 ;  /* 0x0000000000007941 */ /* 0x000fea0003800200 */
.L_x_1516:
[----:B------:R-:W-:Y:S02]  /*dad0*/  F2FP.BF16.F32.PACK_AB R180, RZ, R110 ;  /* 0x0000006effb4723e */ /* 0x000fe400000010ff */
[----:B------:R-:W-:Y:S02]  /*dae0*/  MOV R110, R181 ;  /* 0x000000b5006e7202 */ /* 0x000fe40000000f00 */
[----:B------:R-:W-:-:S07]  /*daf0*/  PRMT R173, R180, 0x7610, R173 ;  /* 0x00007610b4ad7816 */ /* 0x000fce00000000ad */
.L_x_1513:
        /* <DEDUP_REMOVED lines=15> */
.L_x_1520:
[----:B------:R-:W-:Y:S05]  /*dbf0*/  BSYNC.RECONVERGENT B0 ;  /* 0x0000000000007941 */ /* 0x000fea0003800200 */
.L_x_1519:
        /* <DEDUP_REMOVED lines=14> */
.L_x_1522:
[----:B------:R-:W-:Y:S05]  /*dce0*/  BSYNC.RECONVERGENT B0 ;  /* 0x0000000000007941 */ /* 0x000fea0003800200 */
.L_x_1521:
[----:B------:R-:W-:Y:S02]  /*dcf0*/  F2FP.BF16.F32.PACK_AB R180, RZ, R111 ;  /* 0x0000006fffb4723e */ /* 0x000fe400000010ff */
[----:B------:R-:W-:Y:S02]  /*dd00*/  MOV R111, R181 ;  /* 0x000000b5006f7202 */ /* 0x000fe40000000f00 */
[----:B------:R-:W-:-:S07]  /*dd10*/  PRMT R173, R173, 0x5410, R180 ;  /* 0x00005410adad7816 */ /* 0x000fce00000000b4 */
.L_x_1518:
        /* <DEDUP_REMOVED lines=14> */
.L_x_1525:
[----:B------:R-:W-:Y:S05]  /*de00*/  BSYNC.RECONVERGENT B0 ;  /* 0x0000000000007941 */ /* 0x000fea0003800200 */
.L_x_1524:
        /* <DEDUP_REMOVED lines=13> */
.L_x_1527:
[----:B------:R-:W-:Y:S05]  /*dee0*/  BSYNC.RECONVERGENT B0 ;  /* 0x0000000000007941 */ /* 0x000fea0003800200 */
.L_x_1526:
[----:B------:R-:W-:Y:S02]  /*def0*/  F2FP.BF16.F32.PACK_AB R180, RZ, R104 ;  /* 0x00000068ffb4723e */ /* 0x000fe400000010ff */
[----:B------:R-:W-:Y:S02]  /*df00*/  MOV R104, R181 ;  /* 0x000000b500687202 */ /* 0x000fe40000000f00 */
[----:B------:R-:W-:-:S07]  /*df10*/  PRMT R174, R180, 0x7610, R174 ;  /* 0x00007610b4ae7816 */ /* 0x000fce00000000ae */
.L_x_1523:
        /* <DEDUP_REMOVED lines=15> */
.L_x_1530:
[----:B------:R-:W-:Y:S05]  /*e010*/  BSYNC.RECONVERGENT B0 ;  /* 0x0000000000007941 */ /* 0x000fea0003800200 */
.L_x_1529:
        /* <DEDUP_REMOVED lines=14> */
.L_x_1532:
[----:B------:R-:W-:Y:S05]  /*e100*/  BSYNC.RECONVERGENT B0 ;  /* 0x0000000000007941 */ /* 0x000fea0003800200 */
.L_x_1531:
[----:B------:R-:W-:Y:S02]  /*e110*/  F2FP.BF16.F32.PACK_AB R180, RZ, R105 ;  /* 0x00000069ffb4723e */ /* 0x000fe400000010ff */
[----:B------:R-:W-:Y:S02]  /*e120*/  MOV R105, R181 ;  /* 0x000000b500697202 */ /* 0x000fe40000000f00 */
[----:B------:R-:W-:-:S07]  /*e130*/  PRMT R174, R174, 0x5410, R180 ;  /* 0x00005410aeae7816 */ /* 0x000fce00000000b4 */
.L_x_1528:
        /* <DEDUP_REMOVED lines=14> */
.L_x_1535:
[----:B------:R-:W-:Y:S05]  /*e220*/  BSYNC.RECONVERGENT B0 ;  /* 0x0000000000007941 */ /* 0x000fea0003800200 */
.L_x_1534:
        /* <DEDUP_REMOVED lines=13> */
.L_x_1537:
[----:B------:R-:W-:Y:S05]  /*e300*/  BSYNC.RECONVERGENT B0 ;  /* 0x0000000000007941 */ /* 0x000fea0003800200 */
.L_x_1536:
[----:B------:R-:W-:Y:S02]  /*e310*/  F2FP.BF16.F32.PACK_AB R180, RZ, R106 ;  /* 0x0000006affb4723e */ /* 0x000fe400000010ff */
[----:B------:R-:W-:Y:S02]  /*e320*/  MOV R106, R181 ;  /* 0x000000b5006a7202 */ /* 0x000fe40000000f00 */
[----:B------:R-:W-:-:S07]  /*e330*/  PRMT R175, R180, 0x7610, R175 ;  /* 0x00007610b4af7816 */ /* 0x000fce00000000af */
.L_x_1533:
[----:B------:R-:W-:Y:S05]  /*e340*/  @!P1 BRA `(.L_x_1487) ;  /* 0x0000000000509947 */ /* 0x000fea0003800000 */
[----:B------:R-:W-:Y:S01]  /*e350*/  ISETP.GE.U32.AND P2, PT, R246, RZ, PT ;  /* 0x000000fff600720c */ /* 0x000fe20003f46070 */
[----:B------:R-:W-:Y:S01]  /*e360*/  FFMA.FTZ R186, R216, UR9, R186 ;  /* 0x00000009d8ba7c23 */ /* 0x000fe200080100ba */
[----:B------:R-:W-:Y:S02]  /*e370*/  ISETP.LT.AND P3, PT, RZ, UR29, PT ;  /* 0x0000001dff007c0c */ /* 0x000fe4000bf61270 */
[----:B------:R-:W-:Y:S01]  /*e380*/  ISETP.GE.U32.AND.EX P2, PT, R247, 0x1000000, PT, P2 ;  /* 0x01000000f700780c */ /* 0x000fe20003f46120 */
[----:B------:R-:W-:Y:S01]  /*e390*/  FADD.FTZ R186, R215, -R186 ;  /* 0x800000bad7ba7221 */ /* 0x000fe20000010000 */
[----:B0-----:R-:W-:-:S03]  /*e3a0*/  PRMT R183, R43, 0x7632, R183 ;  /* 0x000076322bb77816 */ /* 0x001fc600000000b7 */
[----:B------:R-:W-:-:S05]  /*e3b0*/  FMUL.FTZ R180, R186, UR28 ;  /* 0x0000001cbab47c20 */ /* 0x000fca0008410000 */
[----:B------:R-:W-:-:S03]  /*e3c0*/  FSEL R180, R180, RZ, P3 ;  /* 0x000000ffb4b47208 */ /* 0x000fc60001800000 */
        /* <DEDUP_REMOVED lines=12> */
.L_x_1487:
[----:B0-----:R-:W0:Y:S01]  /*e490*/  @P0 LDC.64 R182, c[0x0][0x478] ;  /* 0x00011e00ffb60b82 */ /* 0x001e220000000a00 */
[----:B------:R-:W-:Y:S01]  /*e4a0*/  @P0 IADD3 R187, PT, PT, R184, 0x180, RZ ;  /* 0x00000180b8bb0810 */ /* 0x000fe20007ffe0ff */
[----:B------:R-:W-:Y:S02]  /*e4b0*/  UIADD3 UR8, UPT, UPT, UR8, UR24, URZ ;  /* 0x0000001808087290 */ /* 0x000fe4000fffe0ff */
[----:B------:R-:W-:Y:S02]  /*e4c0*/  UPLOP3.LUT UP1, UPT, UPT, UPT, UP1, 0x40, 0x4 ;  /* 0x000000000004789c */ /* 0x000fe40003f2e810 */
[----:B------:R-:W-:Y:S02]  /*e4d0*/  UISETP.GE.AND UP0, UPT, UR8, UR25, UPT ;  /* 0x000000190800728c */ /* 0x000fe4000bf06270 */
[----:B------:R-:W1:Y:S01]  /*e4e0*/  @P1 LDC.64 R180, c[0x0][0x468] ;  /* 0x00011a00ffb41b82 */ /* 0x000e620000000a00 */
[----:B0-----:R-:W-:-:S05]  /*e4f0*/  @P0 IMAD.WIDE.U32 R182, R187, 0x10, R182 ;  /* 0x00000010bbb60825 */ /* 0x001fca00078e00b6 */
[----:B------:R2:W-:Y:S01]  /*e500*/  @P0 STG.E.128 desc[UR20][R182.64], R176 ;  /* 0x000000b0b6000986 */ /* 0x0005e2000c101d14 */
[----:B-1----:R-:W-:-:S05]  /*e510*/  @P1 IMAD.WIDE.U32 R180, R185, 0x10, R180 ;  /* 0x00000010b9b41825 */ /* 0x002fca00078e00b4 */
[----:B------:R2:W-:Y:S01]  /*e520*/  @P1 STG.E.128 desc[UR20][R180.64], R172 ;  /* 0x000000acb4001986 */ /* 0x0005e2000c101d14 */
[----:B------:R-:W-:Y:S05]  /*e530*/  BRA.U !UP0, `(.L_x_1538) ;  /* 0xffffff2108187547 */ /* 0x000fea000b83ffff */
.L_x_1276:
[----:B------:R-:W1:Y:S08]  /*e540*/  S2UR UR9, SR_CTAID.X ;  /* 0x00000000000979c3 */ /* 0x000e700000002500 */
[----:B------:R-:W1:Y:S08]  /*e550*/  LDC R9, c[0x0][0x388] ;  /* 0x0000e200ff097b82 */ /* 0x000e700000000800 */
[----:B------:R-:W3:Y:S08]  /*e560*/  LDC.64 R2, c[0x0][0x440] ;  /* 0x00011000ff027b82 */ /* 0x000ef00000000a00 */
[----:B------:R-:W4:Y:S08]  /*e570*/  LDC.64 R4, c[0x0][0x448] ;  /* 0x00011200ff047b82 */ /* 0x000f300000000a00 */
[----:B------:R-:W2:Y:S01]  /*e580*/  LDC.64 R6, c[0x0][0x460] ;  /* 0x00011800ff067b82 */ /* 0x000ea20000000a00 */
[----:B-1----:R-:W-:-:S05]  /*e590*/  IMAD R9, R9, UR9, RZ ;  /* 0x0000000909097c24 */ /* 0x002fca000f8e02ff */
[----:B------:R-:W-:-:S05]  /*e5a0*/  LEA.HI R9, R9, R238, RZ, 0x1d ;  /* 0x000000ee09097211 */ /* 0x000fca00078fe8ff */
[----:B---3--:R-:W-:-:S04]  /*e5b0*/  IMAD.WIDE.U32 R2, R9, 0x20, R2 ;  /* 0x0000002009027825 */ /* 0x008fc800078e0002 */
[C---:B----4-:R-:W-:Y:S01]  /*e5c0*/  IMAD.WIDE.U32 R4, R9.reuse, 0x20, R4 ;  /* 0x0000002009047825 */ /* 0x050fe200078e0004 */
[----:B0-----:R-:W-:Y:S04]  /*e5d0*/  STG.E.128 desc[UR20][R2.64], R164 ;  /* 0x000000a402007986 */ /* 0x001fe8000c101d14 */
[----:B------:R-:W-:Y:S01]  /*e5e0*/  STG.E.128 desc[UR20][R2.64+0x10], R160 ;  /* 0x000010a002007986 */ /* 0x000fe2000c101d14 */
[----:B--2---:R-:W-:-:S03]  /*e5f0*/  IMAD.WIDE.U32 R6, R9, 0x20, R6 ;  /* 0x0000002009067825 */ /* 0x004fc600078e0006 */
        /* <DEDUP_REMOVED lines=23> */
.L_x_1539:
        /* <DEDUP_REMOVED lines=9> */
.L_x_15597:


//--------------------- .text._ZN10layer_norm13ln_bwd_kernelINS_13Kernel_traitsI6__halfS2_S2_S2_fjLj4096ELj1ELj1ELj4ELj16ENS_18Kernel_traits_baseILj4096ES2_S2_S2_S2_fjLj128EEEEELb0ELb0ELb0ELb0EEEvNS_9BwdParamsE --------------------------
	.section	.text._ZN10layer_norm13ln_bwd_kernelINS_13Kernel_traitsI6__halfS2_S2_S2_fjLj4096ELj1ELj1ELj4ELj16ENS_18Kernel_traits_baseILj4096ES2_S2_S2_S2_fjLj128EEEEELb0ELb0ELb0ELb0EEEvNS_9BwdParamsE,"ax",@progbits
	.align	128
        .global         _ZN10layer_norm13ln_bwd_kernelINS_13Kernel_traitsI6__halfS2_S2_S2_fjLj4096ELj1ELj1ELj4ELj16ENS_18Kernel_traits_baseILj4096ES2_S2_S2_S2_fjLj128EEEEELb0ELb0ELb0ELb0EEEvNS_9BwdParamsE
        .type           _ZN10layer_norm13ln_bwd_kernelINS_13Kernel_traitsI6__halfS2_S2_S2_fjLj4096ELj1ELj1ELj4ELj16ENS_18Kernel_traits_baseILj4096ES2_S2_S2_S2_fjLj128EEEEELb0ELb0ELb0ELb0EEEvNS_9BwdParamsE,@function
        .size           _ZN10layer_norm13ln_bwd_kernelINS_13Kernel_traitsI6__halfS2_S2_S2_fjLj4096ELj1ELj1ELj4ELj16ENS_18Kernel_traits_baseILj4096ES2_S2_S2_S2_fjLj128EEEEELb0ELb0ELb0ELb0EEEvNS_9BwdParamsE,(.L_x_15598 - _ZN10layer_norm13ln_bwd_kernelINS_13Kernel_traitsI6__halfS2_S2_S2_fjLj4096ELj1ELj1ELj4ELj16ENS_18Kernel_traits_baseILj4096ES2_S2_S2_S2_fjLj128EEEEELb0ELb0ELb0ELb0EEEvNS_9BwdParamsE)
        .other          _ZN10layer_norm13ln_bwd_kernelINS_13Kernel_traitsI6__halfS2_S2_S2_fjLj4096ELj1ELj1ELj4ELj16ENS_18Kernel_traits_baseILj4096ES2_S2_S2_S2_fjLj128EEEEELb0ELb0ELb0ELb0EEEvNS_9BwdParamsE,@"STO_CUDA_ENTRY STV_DEFAULT"
_ZN10layer_norm13ln_bwd_kernelINS_13Kernel_traitsI6__halfS2_S2_S2_fjLj4096ELj1ELj1ELj4ELj16ENS_18Kernel_traits_baseILj4096ES2_S2_S2_S2_fjLj128EEEEELb0ELb0ELb0ELb0EEEvNS_9BwdParamsE:
.text._ZN10layer_norm13ln_bwd_kernelINS_13Kernel_traitsI6__halfS2_S2_S2_fjLj4096ELj1ELj1ELj4ELj16ENS_18Kernel_traits_baseILj4096ES2_S2_S2_S2_fjLj128EEEEELb0ELb0ELb0ELb0EEEvNS_9BwdParamsE:
        /* <DEDUP_REMOVED lines=68> */
[----:B------:R-:W-:Y:S02]  /*0440*/  MOV R0, UR6 ;  /* 0x0000000600007c02 */ /* 0x000fe40008000f00 */
        /* <DEDUP_REMOVED lines=20> */
[----:B0-----:R-:W-:-:S02]  /*0590*/  ISETP.NE.U32.AND P5, PT, R2, RZ, PT ;  /* 0x000000ff0200720c */ /* 0x001fc40003fa5070 */
[----:B------:R-:W-:Y:S02]  /*05a0*/  CS2R R90, SRZ ;  /* 0x00000000005a7805 */ /* 0x000fe4000001ff00 */
[----:B------:R-:W-:Y:S02]  /*05b0*/  SHF.R.U32.HI R2, RZ, 0x5, R6 ;  /* 0x00000005ff027819 */ /* 0x000fe40000011606 */
[----:B------:R-:W-:Y:S02]  /*05c0*/  CS2R R92, SRZ ;  /* 0x00000000005c7805 */ /* 0x000fe4000001ff00 */
[----:B------:R-:W-:Y:S02]  /*05d0*/  ISETP.NE.AND.EX P5, PT, R3, RZ, PT, P5 ;  /* 0x000000ff0300720c */ /* 0x000fe40003fa5350 */
        /* <DEDUP_REMOVED lines=9> */
[----:B------:R-:W0:Y:S01]  /*0670*/  LDCU.U8 UR7, c[0x0][0x410] ;  /* 0x00008200ff0777ac */ /* 0x000e220008000000 */
[----:B------:R-:W1:Y:S01]  /*0680*/  LDCU UR10, c[0x0][0x400] ;  /* 0x00008000ff0a77ac */ /* 0x000e620008000800 */
[----:B------:R-:W2:Y:S01]  /*0690*/  LDCU.64 UR8, c[0x0][0x438] ;  /* 0x00008700ff0877ac */ /* 0x000ea20008000a00 */
[----:B------:R-:W3:Y:S03]  /*06a0*/  LDCU.64 UR12, c[0x0][0x478] ;  /* 0x00008f00ff0c77ac */ /* 0x000ee60008000a00 */
.L_x_1579:
[----:B------:R-:W4:Y:S08]  /*06b0*/  LDC.64 R136, c[0x0][0x3c0] ;  /* 0x0000f000ff887b82 */ /* 0x000f300000000a00 */
[----:B------:R-:W0:Y:S08]  /*06c0*/  LDC.64 R138, c[0x0][0x3c8] ;  /* 0x0000f200ff8a7b82 */ /* 0x000e300000000a00 */
[----:B------:R-:W1:Y:S01]  /*06d0*/  LDC R5, c[0x0][0x388] ;  /* 0x0000e200ff057b82 */ /* 0x000e620000000800 */
[----:B----4-:R-:W-:-:S06]  /*06e0*/  IMAD.WIDE R136, R0, 0x4, R136 ;  /* 0x0000000400887825 */ /* 0x010fcc00078e0288 */
[----:B------:R4:W2:Y:S01]  /*06f0*/  LDG.E R136, desc[UR4][R136.64] ;  /* 0x0000000488887981 */ /* 0x0008a2000c1e1900 */
[----:B------:R-:W-:Y:S01]  /*0700*/  ISETP.GE.U32.AND P3, PT, R4, 0x80, PT ;  /* 0x000000800400780c */ /* 0x000fe20003f66070 */
[----:B0-----:R-:W-:Y:S01]  /*0710*/  IMAD.WIDE R138, R0, 0x4, R138 ;  /* 0x00000004008a7825 */ /* 0x001fe200078e028a */
[C---:B------:R-:W-:Y:S01]  /*0720*/  ISETP.GE.U32.AND P1, PT, R4.reuse, 0x100, PT ;  /* 0x000001000400780c */ /* 0x040fe20003f26070 */
[----:B------:R-:W0:Y:S01]  /*0730*/  S2R R180, SR_CgaCtaId ;  /* 0x0000000000b47919 */ /* 0x000e220000008800 */
[----:B------:R-:W-:Y:S02]  /*0740*/  ISETP.GE.U32.AND P2, PT, R4, 0x180, PT ;  /* 0x000001800400780c */ /* 0x000fe40003f46070 */
[----:B-----5:R0:W5:Y:S01]  /*0750*/  LDG.E R179, desc[UR4][R138.64] ;  /* 0x000000048ab37981 */ /* 0x020162000c1e1900 */
[----:B-1----:R-:W-:-:S05]  /*0760*/  IMAD R140, R0, R5, RZ ;  /* 0x00000005008c7224 */ /* 0x002fca00078e02ff */
[----:B------:R-:W-:-:S04]  /*0770*/  SHF.R.S32.HI R141, RZ, 0x1f, R140 ;  /* 0x0000001fff8d7819 */ /* 0x000fc8000001148c */
[----:B------:R-:W-:Y:S01]  /*0780*/  LEA.HI R141, R141, R140, RZ, 0x3 ;  /* 0x0000008c8d8d7211 */ /* 0x000fe200078f18ff */
[----:B------:R-:W-:Y:S01]  /*0790*/  BSSY.RECONVERGENT B0, `(.L_x_1541) ;  /* 0x0000065000007945 */ /* 0x000fe20003800200 */
[----:B------:R-:W-:Y:S02]  /*07a0*/  ISETP.NE.AND P0, PT, RZ, UR7, PT ;  /* 0x00000007ff007c0c */ /* 0x000fe4000bf05270 */
[----:B------:R-:W-:Y:S01]  /*07b0*/  LEA.HI.SX32 R177, R141, R6, 0x1d ;  /* 0x000000068db17211 */ /* 0x000fe200078feaff */
[----:B------:R-:W-:Y:S01]  /*07c0*/  HFMA2 R183, -RZ, RZ, 0, 0 ;  /* 0x00000000ffb77431 */ /* 0x000fe200000001ff */
[----:B------:R-:W-:Y:S02]  /*07d0*/  MOV R184, RZ ;  /* 0x000000ff00b87202 */ /* 0x000fe40000000f00 */
[----:B----4-:R-:W-:Y:S02]  /*07e0*/  P2R R137, PR, RZ, 0x1 ;  /* 0x00000001ff897803 */ /* 0x010fe40000000000 */
[----:B------:R-:W-:-:S02]  /*07f0*/  MOV R182, R177 ;  /* 0x000000b100b67202 */ /* 0x000fc40000000f00 */
[----:B--2---:R-:W-:Y:S01]  /*0800*/  FSEL R181, R136, RZ, !P0 ;  /* 0x000000ff88b57208 */ /* 0x004fe20004000000 */
[----:B0-----:R-:W-:Y:S06]  /*0810*/  @!P3 BRA `(.L_x_1542) ;  /* 0x000000040070b947 */ /* 0x001fec0003800000 */
[----:B------:R-:W0:Y:S08]  /*0820*/  LDC.64 R8, c[0x0][0x3a8] ;  /* 0x0000ea00ff087b82 */ /* 0x000e300000000a00 */
[----:B------:R-:W1:Y:S01]  /*0830*/  LDC.64 R12, c[0x0][0x428] ;  /* 0x00010a00ff0c7b82 */ /* 0x000e620000000a00 */
[----:B0-----:R-:W-:-:S06]  /*0840*/  IMAD.WIDE.U32 R8, R177, 0x10, R8 ;  /* 0x00000010b1087825 */ /* 0x001fcc00078e0008 */
[----:B------:R-:W2:Y:S01]  /*0850*/  LDG.E.128 R8, desc[UR4][R8.64] ;  /* 0x0000000408087981 */ /* 0x000ea2000c1e1d00 */
[----:B-1----:R-:W-:-:S06]  /*0860*/  IMAD.WIDE.U32 R12, R177, 0x10, R12 ;  /* 0x00000010b10c7825 */ /* 0x002fcc00078e000c */
[----:B------:R-:W4:Y:S01]  /*0870*/  LDG.E.128 R12, desc[UR4][R12.64] ;  /* 0x000000040c0c7981 */ /* 0x000f22000c1e1d00 */
[----:B------:R-:W-:-:S04]  /*0880*/  ISETP.NE.U32.AND P0, PT, RZ, UR8, PT ;  /* 0x00000008ff007c0c */ /* 0x000fc8000bf05070 */
[----:B------:R-:W-:-:S13]  /*0890*/  ISETP.NE.AND.EX P0, PT, RZ, UR9, PT, P0 ;  /* 0x00000009ff007c0c */ /* 0x000fda000bf05300 */
[----:B------:R-:W0:Y:S02]  /*08a0*/  @P0 LDC.64 R16, c[0x0][0x438] ;  /* 0x00010e00ff100b82 */ /* 0x000e240000000a00 */
[----:B0-----:R-:W-:-:S05]  /*08b0*/  @P0 IMAD.WIDE.U32 R16, R177, 0x10, R16 ;  /* 0x00000010b1100825 */ /* 0x001fca00078e0010 */
[----:B------:R0:W5:Y:S01]  /*08c0*/  @P0 LDG.E.128 R116, desc[UR4][R16.64] ;  /* 0x0000000410740981 */ /* 0x000162000c1e1d00 */
[--C-:B--2---:R-:W-:Y:S02]  /*08d0*/  HADD2.F32 R18, -RZ, R8.reuse.H0_H0 ;  /* 0x20000008ff127230 */ /* 0x104fe40000004100 */
[----:B------:R-:W-:Y:S02]  /*08e0*/  HADD2.F32 R20, -RZ, R8.H1_H1 ;  /* 0x30000008ff147230 */ /* 0x000fe40000004100 */
[--C-:B------:R-:W-:Y:S02]  /*08f0*/  HADD2.F32 R22, -RZ, R9.reuse.H0_H0 ;  /* 0x20000009ff167230 */ /* 0x100fe40000004100 */
[----:B------:R-:W-:Y:S01]  /*0900*/  FADD.FTZ R18, -R181, R18 ;  /* 0x00000012b5127221 */ /* 0x000fe20000010100 */
[----:B------:R-:W-:Y:S02]  /*0910*/  HADD2.F32 R136, -RZ, R9.H1_H1 ;  /* 0x30000009ff887230 */ /* 0x000fe40000004100 */
[----:B------:R-:W-:-:S02]  /*0920*/  HADD2.F32 R8, -RZ, R48.H0_H0 ;  /* 0x20000030ff087230 */ /* 0x000fc40000004100 */
[----:B-----5:R-:W-:Y:S01]  /*0930*/  FMUL.FTZ R3, R179, R18 ;  /* 0x00000012b3037220 */ /* 0x020fe20000410000 */
[----:B----4-:R-:W-:Y:S02]  /*0940*/  HADD2.F32 R7, -RZ, R12.H0_H0 ;  /* 0x2000000cff077230 */ /* 0x010fe40000004100 */
[C---:B------:R-:W-:Y:S01]  /*0950*/  FADD.FTZ R22, -R181.reuse, R22 ;  /* 0x00000016b5167221 */ /* 0x040fe20000010100 */
[--C-:B------:R-:W-:Y:S02]  /*0960*/  HADD2.F32 R140, -RZ, R10.reuse.H0_H0 ;  /* 0x2000000aff8c7230 */ /* 0x100fe40000004100 */
[----:B------:R-:W-:Y:S02]  /*0970*/  HADD2.F32 R142, -RZ, R10.H1_H1 ;  /* 0x3000000aff8e7230 */ /* 0x000fe40000004100 */
[----:B------:R-:W-:Y:S01]  /*0980*/  FADD.FTZ R10, -R181, R20 ;  /* 0x00000014b50a7221 */ /* 0x000fe20000010100 */
[----:B------:R-:W-:Y:S02]  /*0990*/  HADD2.F32 R12, -RZ, R12.H1_H1 ;  /* 0x3000000cff0c7230 */ /* 0x000fe40000004100 */
[----:B------:R-:W-:Y:S01]  /*09a0*/  FMUL.FTZ R8, R8, R7 ;  /* 0x0000000708087220 */ /* 0x000fe20000410000 */
[----:B------:R-:W-:-:S02]  /*09b0*/  HADD2.F32 R9, -RZ, R48.H1_H1 ;  /* 0x30000030ff097230 */ /* 0x000fc40000004100 */
[----:B------:R-:W-:Y:S01]  /*09c0*/  FADD.FTZ R80, R80, R7 ;  /* 0x0000000750507221 */ /* 0x000fe20000010000 */
[--C-:B------:R-:W-:Y:S02]  /*09d0*/  HADD2.F32 R184, -RZ, R11.reuse.H0_H0 ;  /* 0x2000000bffb87230 */ /* 0x100fe40000004100 */
[----:B------:R-:W-:Y:S01]  /*09e0*/  FFMA.FTZ R52, R3, R7, R52 ;  /* 0x0000000703347223 */ /* 0x000fe20000010034 */
[----:B------:R-:W-:Y:S02]  /*09f0*/  HADD2.F32 R186, -RZ, R11.H1_H1 ;  /* 0x3000000bffba7230 */ /* 0x000fe40000004100 */
[----:B------:R-:W-:Y:S01]  /*0a00*/  FMUL.FTZ R10, R179, R10 ;  /* 0x0000000ab30a7220 */ /* 0x000fe20000410000 */
[--C-:B0-----:R-:W-:Y:S02]  /*0a10*/  HADD2.F32 R16, -RZ, R13.reuse.H0_H0 ;  /* 0x2000000dff107230 */ /* 0x101fe40000004100 */
[----:B------:R-:W-:Y:S01]  /*0a20*/  FMUL.FTZ R7, R9, R12 ;  /* 0x0000000c09077220 */ /* 0x000fe20000410000 */
[----:B------:R-:W-:-:S02]  /*0a30*/  HADD2.F32 R138, -RZ, R13.H1_H1 ;  /* 0x3000000dff8a7230 */ /* 0x000fc40000004100 */
[----:B------:R-:W-:Y:S01]  /*0a40*/  FMUL.FTZ R9, R179, R22 ;  /* 0x00000016b3097220 */ /* 0x000fe20000410000 */
[--C-:B------:R-:W-:Y:S02]  /*0a50*/  HADD2.F32 R11, -RZ, R49.reuse.H0_H0 ;  /* 0x20000031ff0b7230 */ /* 0x100fe40000004100 */
[----:B------:R-:W-:Y:S01]  /*0a60*/  FADD.FTZ R140, -R181, R140 ;  /* 0x0000008cb58c7221 */ /* 0x000fe20000010100 */
[----:B------:R-:W-:Y:S02]  /*0a70*/  HADD2.F32 R13, -RZ, R49.H1_H1 ;  /* 0x30000031ff0d7230 */ /* 0x000fe40000004100 */
[----:B------:R-:W-:Y:S01]  /*0a80*/  FADD.FTZ R81, R81, R12 ;  /* 0x0000000c51517221 */ /* 0x000fe20000010000 */
[----:B------:R-:W-:Y:S01]  /*0a90*/  FFMA.FTZ R53, R10, R12, R53 ;  /* 0x0000000c0a357223 */ /* 0x000fe20000010035 */
[-C--:B------:R-:W-:Y:S01]  /*0aa0*/  FMUL.FTZ R12, R11, R16.reuse ;  /* 0x000000100b0c7220 */ /* 0x080fe20000410000 */
[----:B------:R-:W-:Y:S01]  /*0ab0*/  FADD.FTZ R82, R82, R16 ;  /* 0x0000001052527221 */ /* 0x000fe20000010000 */
[----:B------:R-:W-:Y:S01]  /*0ac0*/  FFMA.FTZ R54, R9, R16, R54 ;  /* 0x0000001009367223 */ /* 0x000fe20000010036 */
[----:B------:R-:W-:-:S02]  /*0ad0*/  HADD2.F32 R17, -RZ, R14.H0_H0 ;  /* 0x2000000eff117230 */ /* 0x000fc40000004100 */
[----:B------:R-:W-:Y:S01]  /*0ae0*/  FMUL.FTZ R11, R13, R138 ;  /* 0x0000008a0d0b7220 */ /* 0x000fe20000410000 */
[----:B------:R-:W-:Y:S02]  /*0af0*/  HADD2.F32 R16, -RZ, R50.H0_H0 ;  /* 0x20000032ff107230 */ /* 0x000fe40000004100 */
[----:B------:R-:W-:Y:S01]  /*0b00*/  FMUL.FTZ R13, R179, R140 ;  /* 0x0000008cb30d7220 */ /* 0x000fe20000410000 */
[----:B------:R-:W-:Y:S01]  /*0b10*/  FADD.FTZ R20, RZ, R8 ;  /* 0x00000008ff147221 */ /* 0x000fe20000010000 */
[----:B------:R-:W-:Y:S01]  /*0b20*/  FADD.FTZ R84, R84, R17 ;  /* 0x0000001154547221 */ /* 0x000fe20000010000 */
[----:B------:R-:W-:Y:S02]  /*0b30*/  HADD2.F32 R182, -RZ, R14.H1_H1 ;  /* 0x3000000effb67230 */ /* 0x000fe40000004100 */
[-C--:B------:R-:W-:Y:S01]  /*0b40*/  FMUL.FTZ R16, R16, R17.reuse ;  /* 0x0000001110107220 */ /* 0x080fe20000410000 */
[----:B------:R-:W-:Y:S01]  /*0b50*/  FFMA.FTZ R56, R13, R17, R56 ;  /* 0x000000110d387223 */ /* 0x000fe20000010038 */
[----:B------:R-:W-:Y:S01]  /*0b60*/  FFMA.FTZ R17, R3, R8, RZ ;  /* 0x0000000803117223 */ /* 0x000fe200000100ff */
[----:B------:R-:W-:Y:S01]  /*0b70*/  FADD.FTZ R19, R20, R7 ;  /* 0x0000000714137221 */ /* 0x000fe20000010000 */
[----:B------:R-:W-:Y:S01]  /*0b80*/  FADD.FTZ R14, -R181, R136 ;  /* 0x00000088b50e7221 */ /* 0x000fe20000010100 */
[----:B------:R-:W-:-:S02]  /*0b90*/  HADD2.F32 R141, -RZ, R15.H0_H0 ;  /* 0x2000000fff8d7230 */ /* 0x000fc40000004100 */
[----:B------:R-:W-:Y:S01]  /*0ba0*/  FFMA.FTZ R20, R10, R7, R17 ;  /* 0x000000070a147223 */ /* 0x000fe20000010011 */
[----:B------:R-:W-:Y:S01]  /*0bb0*/  FADD.FTZ R22, R19, R12 ;  /* 0x0000000c13167221 */ /* 0x000fe20000010000 */
[----:B------:R-:W-:Y:S01]  /*0bc0*/  FMUL.FTZ R14, R179, R14 ;  /* 0x0000000eb30e7220 */ /* 0x000fe20000410000 */
[----:B------:R-:W-:Y:S02]  /*0bd0*/  HADD2.F32 R143, -RZ, R15.H1_H1 ;  /* 0x3000000fff8f7230 */ /* 0x000fe40000004100 */
[----:B------:R-:W-:Y:S01]  /*0be0*/  FFMA.FTZ R137, R9, R12, R20 ;  /* 0x0000000c09897223 */ /* 0x000fe20000010014 */
[----:B------:R-:W-:Y:S02]  /*0bf0*/  HADD2.F32 R15, -RZ, R50.H1_H1 ;  /* 0x30000032ff0f7230 */ /* 0x000fe40000004100 */
[----:B------:R-:W-:Y:S01]  /*0c00*/  FADD.FTZ R18, -R181, R142 ;  /* 0x0000008eb5127221 */ /* 0x000fe20000010100 */
[----:B------:R-:W-:Y:S01]  /*0c10*/  FADD.FTZ R139, R22, R11 ;  /* 0x0000000b168b7221 */ /* 0x000fe20000010000 */
[C---:B------:R-:W-:Y:S01]  /*0c20*/  FFMA.FTZ R20, R14.reuse, R11, R137 ;  /* 0x0000000b0e147223 */ /* 0x040fe20000010089 */
[----:B------:R-:W-:Y:S01]  /*0c30*/  FADD.FTZ R83, R83, R138 ;  /* 0x0000008a53537221 */ /* 0x000fe20000010000 */
[----:B------:R-:W-:Y:S01]  /*0c40*/  FFMA.FTZ R55, R14, R138, R55 ;  /* 0x0000008a0e377223 */ /* 0x000fe20000010037 */
[----:B------:R-:W-:-:S02]  /*0c50*/  HADD2.F32 R136, -RZ, R51.H0_H0 ;  /* 0x20000033ff887230 */ /* 0x000fc40000004100 */
[----:B------:R-:W-:Y:S01]  /*0c60*/  FMUL.FTZ R15, R15, R182 ;  /* 0x000000b60f0f7220 */ /* 0x000fe20000410000 */
[----:B------:R-:W-:Y:S02]  /*0c70*/  HADD2.F32 R138, -RZ, R51.H1_H1 ;  /* 0x30000033ff8a7230 */ /* 0x000fe40000004100 */
[----:B------:R-:W-:Y:S01]  /*0c80*/  FMUL.FTZ R18, R179, R18 ;  /* 0x00000012b3127220 */ /* 0x000fe20000410000 */
[----:B------:R-:W-:Y:S01]  /*0c90*/  FADD.FTZ R184, -R181, R184 ;  /* 0x000000b8b5b87221 */ /* 0x000fe20000010100 */
[----:B------:R-:W-:Y:S01]  /*0ca0*/  FADD.FTZ R22, R139, R16 ;  /* 0x000000108b167221 */ /* 0x000fe20000010000 */
[----:B------:R-:W-:Y:S01]  /*0cb0*/  FFMA.FTZ R137, R13, R16, R20 ;  /* 0x000000100d897223 */ /* 0x000fe20000010014 */
[----:B------:R-:W-:Y:S01]  /*0cc0*/  FMUL.FTZ R17, R136, R141 ;  /* 0x0000008d88117220 */ /* 0x000fe20000410000 */
[----:B------:R-:W-:Y:S01]  /*0cd0*/  FMUL.FTZ R20, R138, R143 ;  /* 0x0000008f8a147220 */ /* 0x000fe20000410000 */
[----:B------:R-:W-:Y:S01]  /*0ce0*/  FMUL.FTZ R19, R179, R184 ;  /* 0x000000b8b3137220 */ /* 0x000fe20000410000 */
[----:B------:R-:W-:Y:S01]  /*0cf0*/  FADD.FTZ R186, -R181, R186 ;  /* 0x000000bab5ba7221 */ /* 0x000fe20000010100 */
[----:B------:R-:W-:Y:S01]  /*0d00*/  FADD.FTZ R136, R22, R15 ;  /* 0x0000000f16887221 */ /* 0x000fe20000010000 */
[----:B------:R-:W-:Y:S01]  /*0d10*/  FFMA.FTZ R138, R18, R15, R137 ;  /* 0x0000000f128a7223 */ /* 0x000fe20000010089 */
[----:B------:R-:W-:Y:S01]  /*0d20*/  FADD.FTZ R85, R85, R182 ;  /* 0x000000b655557221 */ /* 0x000fe20000010000 */
[----:B------:R-:W-:Y:S01]  /*0d30*/  FMUL.FTZ R22, R179, R186 ;  /* 0x000000bab3167220 */ /* 0x000fe20000410000 */
[----:B------:R-:W-:Y:S01]  /*0d40*/  FADD.FTZ R183, R136, R17 ;  /* 0x0000001188b77221 */ /* 0x000fe20000010000 */
[C---:B------:R-:W-:Y:S01]  /*0d50*/  FFMA.FTZ R137, R19.reuse, R17, R138 ;  /* 0x0000001113897223 */ /* 0x040fe2000001008a */
[----:B------:R-:W-:Y:S01]  /*0d60*/  FFMA.FTZ R57, R18, R182, R57 ;  /* 0x000000b612397223 */ /* 0x000fe20000010039 */
[----:B------:R-:W-:Y:S01]  /*0d70*/  FADD.FTZ R86, R86, R141 ;  /* 0x0000008d56567221 */ /* 0x000fe20000010000 */
[----:B------:R-:W-:Y:S01]  /*0d80*/  FFMA.FTZ R58, R19, R141, R58 ;  /* 0x0000008d133a7223 */ /* 0x000fe2000001003a */
[----:B------:R-:W-:Y:S01]  /*0d90*/  FADD.FTZ R87, R87, R143 ;  /* 0x0000008f57577221 */ /* 0x000fe20000010000 */
[C---:B------:R-:W-:Y:S01]  /*0da0*/  FFMA.FTZ R59, R22.reuse, R143, R59 ;  /* 0x0000008f163b7223 */ /* 0x040fe2000001003b */
[----:B------:R-:W-:Y:S01]  /*0db0*/  IADD3 R182, PT, PT, R177, 0x80, RZ ;  /* 0x00000080b1b67810 */ /* 0x000fe20007ffe0ff */
[----:B------:R-:W-:Y:S01]  /*0dc0*/  FADD.FTZ R183, R183, R20 ;  /* 0x00000014b7b77221 */ /* 0x000fe20000010000 */
[----:B------:R-:W-:-:S07]  /*0dd0*/  FFMA.FTZ R184, R22, R20, R137 ;  /* 0x0000001416b87223 */ /* 0x000fce0000010089 */
.L_x_1542:
[----:B---3--:R-:W-:Y:S05]  /*0de0*/  BSYNC.RECONVERGENT B0 ;  /* 0x0000000000007941 */ /* 0x008fea0003800200 */
.L_x_1541:
        /* <DEDUP_REMOVED lines=13> */
[----:B------:R-:W-:Y:S01]  /*0ec0*/  HADD2.F32 R139, -RZ, R39.H0_H0 ;  /* 0x20000027ff8b7230 */ /* 0x000fe20000004100 */
[----:B------:R-:W-:Y:S01]  /*0ed0*/  IADD3 R182, PT, PT, R182, 0x80, RZ ;  /* 0x00000080b6b67810 */ /* 0x000fe20007ffe0ff */
[--C-:B--2---:R-:W-:Y:S02]  /*0ee0*/  HADD2.F32 R34, -RZ, R24.reuse.H0_H0 ;  /* 0x20000018ff227230 */ /* 0x104fe40000004100 */
[----:B------:R-:W-:Y:S02]  /*0ef0*/  HADD2.F32 R136, -RZ, R24.H1_H1 ;  /* 0x30000018ff887230 */ /* 0x000fe40000004100 */
[--C-:B------:R-:W-:Y:S02]  /*0f00*/  HADD2.F32 R138, -RZ, R25.reuse.H0_H0 ;  /* 0x20000019ff8a7230 */ /* 0x100fe40000004100 */
[----:B------:R-:W-:Y:S01]  /*0f10*/  FADD.FTZ R34, -R181, R34 ;  /* 0x00000022b5227221 */ /* 0x000fe20000010100 */
[----:B------:R-:W-:-:S02]  /*0f20*/  HADD2.F32 R140, -RZ, R25.H1_H1 ;  /* 0x30000019ff8c7230 */ /* 0x000fc40000004100 */
[----:B------:R-:W-:Y:S02]  /*0f30*/  HADD2.F32 R24, -RZ, R36.H0_H0 ;  /* 0x20000024ff187230 */ /* 0x000fe40000004100 */
[----:B-----5:R-:W-:Y:S01]  /*0f40*/  FMUL.FTZ R21, R179, R34 ;  /* 0x00000022b3157220 */ /* 0x020fe20000410000 */
[----:B---3--:R-:W-:Y:S02]  /*0f50*/  HADD2.F32 R23, -RZ, R28.H0_H0 ;  /* 0x2000001cff177230 */ /* 0x008fe40000004100 */
[C---:B------:R-:W-:Y:S01]  /*0f60*/  FADD.FTZ R138, -R181.reuse, R138 ;  /* 0x0000008ab58a7221 */ /* 0x040fe20000010100 */
[--C-:B------:R-:W-:Y:S02]  /*0f70*/  HADD2.F32 R144, -RZ, R26.reuse.H0_H0 ;  /* 0x2000001aff907230 */ /* 0x100fe40000004100 */
[----:B------:R-:W-:Y:S02]  /*0f80*/  HADD2.F32 R146, -RZ, R26.H1_H1 ;  /* 0x3000001aff927230 */ /* 0x000fe40000004100 */
[----:B------:R-:W-:Y:S01]  /*0f90*/  FADD.FTZ R26, -R181, R136 ;  /* 0x00000088b51a7221 */ /* 0x000fe20000010100 */
[----:B------:R-:W-:-:S02]  /*0fa0*/  HADD2.F32 R28, -RZ, R28.H1_H1 ;  /* 0x3000001cff1c7230 */ /* 0x000fc40000004100 */
[-C--:B------:R-:W-:Y:S01]  /*0fb0*/  FMUL.FTZ R24, R24, R23.reuse ;  /* 0x0000001718187220 */ /* 0x080fe20000410000 */
[----:B------:R-:W-:Y:S02]  /*0fc0*/  HADD2.F32 R25, -RZ, R36.H1_H1 ;  /* 0x30000024ff197230 */ /* 0x000fe40000004100 */
[----:B------:R-:W-:Y:S01]  /*0fd0*/  FADD.FTZ R88, R88, R23 ;  /* 0x0000001758587221 */ /* 0x000fe20000010000 */
[--C-:B------:R-:W-:Y:S02]  /*0fe0*/  HADD2.F32 R188, -RZ, R27.reuse.H0_H0 ;  /* 0x2000001bffbc7230 */ /* 0x100fe40000004100 */
[----:B------:R-:W-:Y:S01]  /*0ff0*/  FFMA.FTZ R60, R21, R23, R60 ;  /* 0x00000017153c7223 */ /* 0x000fe2000001003c */
[----:B------:R-:W-:Y:S02]  /*1000*/  HADD2.F32 R190, -RZ, R27.H1_H1 ;  /* 0x3000001bffbe7230 */ /* 0x000fe40000004100 */
[----:B------:R-:W-:Y:S01]  /*1010*/  FMUL.FTZ R26, R179, R26 ;  /* 0x0000001ab31a7220 */ /* 0x000fe20000410000 */
[----:B0-----:R-:W-:-:S02]  /*1020*/  HADD2.F32 R32, -RZ, R29.H0_H0 ;  /* 0x2000001dff207230 */ /* 0x001fc40000004100 */
[----:B------:R-:W-:Y:S01]  /*1030*/  FMUL.FTZ R23, R25, R28 ;  /* 0x0000001c19177220 */ /* 0x000fe20000410000 */
[----:B------:R-:W-:Y:S02]  /*1040*/  HADD2.F32 R142, -RZ, R29.H1_H1 ;  /* 0x3000001dff8e7230 */ /* 0x000fe40000004100 */
        /* <DEDUP_REMOVED lines=13> */
[----:B------:R-:W-:Y:S01]  /*1120*/  FADD.FTZ R136, R183, R24 ;  /* 0x00000018b7887221 */ /* 0x000fe20000010000 */
[----:B------:R-:W-:Y:S01]  /*1130*/  FADD.FTZ R92, R92, R33 ;  /* 0x000000215c5c7221 */ /* 0x000fe20000010000 */
[----:B------:R-:W-:Y:S02]  /*1140*/  HADD2.F32 R186, -RZ, R30.H1_H1 ;  /* 0x3000001effba7230 */ /* 0x000fe40000004100 */
[-C--:B------:R-:W-:Y:S01]  /*1150*/  FMUL.FTZ R32, R32, R33.reuse ;  /* 0x0000002120207220 */ /* 0x080fe20000410000 */
[----:B------:R-:W-:Y:S01]  /*1160*/  FFMA.FTZ R64, R29, R33, R64 ;  /* 0x000000211d407223 */ /* 0x000fe20000010040 */
[----:B------:R-:W-:Y:S01]  /*1170*/  FFMA.FTZ R33, R21, R24, R184 ;  /* 0x0000001815217223 */ /* 0x000fe200000100b8 */
        /* <DEDUP_REMOVED lines=9> */
[----:B------:R-:W-:Y:S01]  /*1210*/  FMUL.FTZ R33, R139, R141 ;  /* 0x0000008d8b217220 */ /* 0x000fe20000410000 */
[----:B------:R-:W-:Y:S01]  /*1220*/  FADD.FTZ R34, -R181, R146 ;  /* 0x00000092b5227221 */ /* 0x000fe20000010100 */
[----:B------:R-:W-:Y:S01]  /*1230*/  FADD.FTZ R139, R138, R27 ;  /* 0x0000001b8a8b7221 */ /* 0x000fe20000010000 */
[----:B------:R-:W-:Y:S01]  /*1240*/  FFMA.FTZ R136, R30, R27, R137 ;  /* 0x0000001b1e887223 */ /* 0x000fe20000010089 */
[----:B------:R-:W-:Y:S01]  /*1250*/  FMUL.FTZ R31, R31, R186 ;  /* 0x000000ba1f1f7220 */ /* 0x000fe20000410000 */
[----:B------:R-:W-:Y:S01]  /*1260*/  FMUL.FTZ R34, R179, R34 ;  /* 0x00000022b3227220 */ /* 0x000fe20000410000 */
[----:B------:R-:W-:Y:S01]  /*1270*/  FADD.FTZ R188, -R181, R188 ;  /* 0x000000bcb5bc7221 */ /* 0x000fe20000010100 */
[----:B------:R-:W-:Y:S01]  /*1280*/  FADD.FTZ R138, R139, R32 ;  /* 0x000000208b8a7221 */ /* 0x000fe20000010000 */
[----:B------:R-:W-:Y:S01]  /*1290*/  FFMA.FTZ R137, R29, R32, R136 ;  /* 0x000000201d897223 */ /* 0x000fe20000010088 */
[----:B------:R-:W-:-:S02]  /*12a0*/  HADD2.F32 R144, -RZ, R39.H1_H1 ;  /* 0x30000027ff907230 */ /* 0x000fc40000004100 */
[----:B------:R-:W-:Y:S01]  /*12b0*/  FMUL.FTZ R35, R179, R188 ;  /* 0x000000bcb3237220 */ /* 0x000fe20000410000 */
[----:B------:R-:W-:Y:S01]  /*12c0*/  FADD.FTZ R146, -R181, R190 ;  /* 0x000000beb5927221 */ /* 0x000fe20000010100 */
        /* <DEDUP_REMOVED lines=13> */
[C---:B------:R-:W-:Y:S01]  /*13a0*/  FFMA.FTZ R67, R146.reuse, R143, R67 ;  /* 0x0000008f92437223 */ /* 0x040fe20000010043 */
[----:B------:R-:W-:Y:S01]  /*13b0*/  FADD.FTZ R183, R183, R144 ;  /* 0x00000090b7b77221 */ /* 0x000fe20000010000 */
[----:B------:R-:W-:-:S07]  /*13c0*/  FFMA.FTZ R184, R146, R144, R137 ;  /* 0x0000009092b87223 */ /* 0x000fce0000010089 */
.L_x_1544:
[----:B------:R-:W-:Y:S05]  /*13d0*/  BSYNC.RECONVERGENT B0 ;  /* 0x0000000000007941 */ /* 0x000fea0003800200 */
.L_x_1543:
        /* <DEDUP_REMOVED lines=11> */
[----:B------:R-:W-:Y:S02]  /*1490*/  HADD2.F32 R147, -RZ, R40.H1_H1 ;  /* 0x30000028ff937230 */ /* 0x000fe40000004100 */
[----:B------:R-:W-:Y:S02]  /*14a0*/  HADD2.F32 R151, -RZ, R41.H1_H1 ;  /* 0x30000029ff977230 */ /* 0x000fe40000004100 */
[----:B0-----:R-:W-:-:S05]  /*14b0*/  @P0 IMAD.WIDE.U32 R148, R182, 0x10, R148 ;  /* 0x00000010b6940825 */ /* 0x001fca00078e0094 */
[----:B------:R0:W5:Y:S01]  /*14c0*/  @P0 LDG.E.128 R124, desc[UR4][R148.64] ;  /* 0x00000004947c0981 */ /* 0x000162000c1e1d00 */
[----:B------:R-:W-:Y:S01]  /*14d0*/  HADD2.F32 R155, -RZ, R42.H1_H1 ;  /* 0x3000002aff9b7230 */ /* 0x000fe20000004100 */
[----:B------:R-:W-:Y:S01]  /*14e0*/  IADD3 R182, PT, PT, R182, 0x80, RZ ;  /* 0x00000080b6b67810 */ /* 0x000fe20007ffe0ff */
[----:B------:R-:W-:Y:S02]  /*14f0*/  HADD2.F32 R157, -RZ, R43.H0_H0 ;  /* 0x2000002bff9d7230 */ /* 0x000fe40000004100 */
[--C-:B--2---:R-:W-:Y:S02]  /*1500*/  HADD2.F32 R150, -RZ, R136.reuse.H0_H0 ;  /* 0x20000088ff967230 */ /* 0x104fe40000004100 */
[----:B------:R-:W-:Y:S02]  /*1510*/  HADD2.F32 R152, -RZ, R136.H1_H1 ;  /* 0x30000088ff987230 */ /* 0x000fe40000004100 */
[--C-:B------:R-:W-:Y:S02]  /*1520*/  HADD2.F32 R154, -RZ, R137.reuse.H0_H0 ;  /* 0x20000089ff9a7230 */ /* 0x100fe40000004100 */
[----:B------:R-:W-:Y:S01]  /*1530*/  FADD.FTZ R150, -R181, R150 ;  /* 0x00000096b5967221 */ /* 0x000fe20000010100 */
[----:B------:R-:W-:-:S02]  /*1540*/  HADD2.F32 R156, -RZ, R137.H1_H1 ;  /* 0x30000089ff9c7230 */ /* 0x000fc40000004100 */
[----:B------:R-:W-:Y:S02]  /*1550*/  HADD2.F32 R136, -RZ, R40.H0_H0 ;  /* 0x20000028ff887230 */ /* 0x000fe40000004100 */
[----:B------:R-:W-:Y:S01]  /*1560*/  FADD.FTZ R154, -R181, R154 ;  /* 0x0000009ab59a7221 */ /* 0x000fe20000010100 */
[--C-:B---3--:R-:W-:Y:S02]  /*1570*/  HADD2.F32 R137, -RZ, R140.reuse.H0_H0 ;  /* 0x2000008cff897230 */ /* 0x108fe40000004100 */
[----:B-----5:R-:W-:Y:S01]  /*1580*/  FMUL.FTZ R145, R179, R150 ;  /* 0x00000096b3917220 */ /* 0x020fe20000410000 */
[----:B------:R-:W-:Y:S02]  /*1590*/  HADD2.F32 R140, -RZ, R140.H1_H1 ;  /* 0x3000008cff8c7230 */ /* 0x000fe40000004100 */
[----:B------:R-:W-:Y:S01]  /*15a0*/  FADD.FTZ R150, -R181, R152 ;  /* 0x00000098b5967221 */ /* 0x000fe20000010100 */
[--C-:B------:R-:W-:Y:S02]  /*15b0*/  HADD2.F32 R186, -RZ, R139.reuse.H0_H0 ;  /* 0x2000008bffba7230 */ /* 0x100fe40000004100 */
[----:B0-----:R-:W-:Y:S01]  /*15c0*/  FMUL.FTZ R148, R136, R137 ;  /* 0x0000008988947220 */ /* 0x001fe20000410000 */
[----:B------:R-:W-:-:S02]  /*15d0*/  HADD2.F32 R188, -RZ, R139.H1_H1 ;  /* 0x3000008bffbc7230 */ /* 0x000fc40000004100 */
[----:B------:R-:W-:Y:S01]  /*15e0*/  FMUL.FTZ R149, R179, R154 ;  /* 0x0000009ab3957220 */ /* 0x000fe20000410000 */
[----:B------:R-:W-:Y:S02]  /*15f0*/  HADD2.F32 R139, -RZ, R141.H0_H0 ;  /* 0x2000008dff8b7230 */ /* 0x000fe40000004100 */
[----:B------:R-:W-:Y:S01]  /*1600*/  FADD.FTZ R96, R96, R137 ;  /* 0x0000008960607221 */ /* 0x000fe20000010000 */
[----:B------:R-:W-:Y:S02]  /*1610*/  HADD2.F32 R152, -RZ, R41.H0_H0 ;  /* 0x20000029ff987230 */ /* 0x000fe40000004100 */
[----:B------:R-:W-:Y:S01]  /*1620*/  FFMA.FTZ R68, R145, R137, R68 ;  /* 0x0000008991447223 */ /* 0x000fe20000010044 */
[----:B------:R-:W-:Y:S01]  /*1630*/  FMUL.FTZ R147, R147, R140 ;  /* 0x0000008c93937220 */ /* 0x000fe20000410000 */
[----:B------:R-:W-:Y:S01]  /*1640*/  FADD.FTZ R154, -R181, R156 ;  /* 0x0000009cb59a7221 */ /* 0x000fe20000010100 */
[----:B------:R-:W-:Y:S01]  /*1650*/  FADD.FTZ R136, R183, R148 ;  /* 0x00000094b7887221 */ /* 0x000fe20000010000 */
[----:B------:R-:W-:Y:S01]  /*1660*/  FMUL.FTZ R150, R179, R150 ;  /* 0x00000096b3967220 */ /* 0x000fe20000410000 */
[----:B------:R-:W-:Y:S01]  /*1670*/  FFMA.FTZ R137, R145, R148, R184 ;  /* 0x0000009491897223 */ /* 0x000fe200000100b8 */
[----:B------:R-:W-:-:S02]  /*1680*/  HADD2.F32 R158, -RZ, R138.H0_H0 ;  /* 0x2000008aff9e7230 */ /* 0x000fc40000004100 */
[-C--:B------:R-:W-:Y:S01]  /*1690*/  FMUL.FTZ R152, R152, R139.reuse ;  /* 0x0000008b98987220 */ /* 0x080fe20000410000 */
[----:B------:R-:W-:Y:S02]  /*16a0*/  HADD2.F32 R162, -RZ, R138.H1_H1 ;  /* 0x3000008affa27230 */ /* 0x000fe40000004100 */
[----:B------:R-:W-:Y:S01]  /*16b0*/  FADD.FTZ R98, R98, R139 ;  /* 0x0000008b62627221 */ /* 0x000fe20000010000 */
[----:B------:R-:W-:Y:S02]  /*16c0*/  HADD2.F32 R138, -RZ, R141.H1_H1 ;  /* 0x3000008dff8a7230 */ /* 0x000fe40000004100 */
[----:B------:R-:W-:Y:S01]  /*16d0*/  FFMA.FTZ R70, R149, R139, R70 ;  /* 0x0000008b95467223 */ /* 0x000fe20000010046 */
[----:B------:R-:W-:Y:S01]  /*16e0*/  FMUL.FTZ R154, R179, R154 ;  /* 0x0000009ab39a7220 */ /* 0x000fe20000410000 */
[----:B------:R-:W-:Y:S01]  /*16f0*/  FADD.FTZ R139, R136, R147 ;  /* 0x00000093888b7221 */ /* 0x000fe20000010000 */
[----:B------:R-:W-:Y:S01]  /*1700*/  FFMA.FTZ R136, R150, R147, R137 ;  /* 0x0000009396887223 */ /* 0x000fe20000010089 */
[----:B------:R-:W-:-:S02]  /*1710*/  HADD2.F32 R141, -RZ, R142.H0_H0 ;  /* 0x2000008eff8d7230 */ /* 0x000fc40000004100 */
[----:B------:R-:W-:Y:S01]  /*1720*/  FADD.FTZ R158, -R181, R158 ;  /* 0x0000009eb59e7221 */ /* 0x000fe20000010100 */
[----:B------:R-:W-:Y:S02]  /*1730*/  HADD2.F32 R156, -RZ, R42.H0_H0 ;  /* 0x2000002aff9c7230 */ /* 0x000fe40000004100 */
[-C--:B------:R-:W-:Y:S01]  /*1740*/  FMUL.FTZ R151, R151, R138.reuse ;  /* 0x0000008a97977220 */ /* 0x080fe20000410000 */
[----:B------:R-:W-:Y:S01]  /*1750*/  FADD.FTZ R99, R99, R138 ;  /* 0x0000008a63637221 */ /* 0x000fe20000010000 */
[----:B------:R-:W-:Y:S01]  /*1760*/  FFMA.FTZ R71, R154, R138, R71 ;  /* 0x0000008a9a477223 */ /* 0x000fe20000010047 */
[----:B------:R-:W-:Y:S01]  /*1770*/  FADD.FTZ R138, R139, R152 ;  /* 0x000000988b8a7221 */ /* 0x000fe20000010000 */
[----:B------:R-:W-:Y:S01]  /*1780*/  FFMA.FTZ R137, R149, R152, R136 ;  /* 0x0000009895897223 */ /* 0x000fe20000010088 */
[----:B------:R-:W-:Y:S02]  /*1790*/  HADD2.F32 R142, -RZ, R142.H1_H1 ;  /* 0x3000008eff8e7230 */ /* 0x000fe40000004100 */
[----:B------:R-:W-:Y:S01]  /*17a0*/  FMUL.FTZ R153, R179, R158 ;  /* 0x0000009eb3997220 */ /* 0x000fe20000410000 */
[----:B------:R-:W-:Y:S01]  /*17b0*/  FADD.FTZ R158, -R181, R162 ;  /* 0x000000a2b59e7221 */ /* 0x000fe20000010100 */
[----:B------:R-:W-:Y:S01]  /*17c0*/  FMUL.FTZ R156, R156, R141 ;  /* 0x0000008d9c9c7220 */ /* 0x000fe20000410000 */
[----:B------:R-:W-:Y:S01]  /*17d0*/  FADD.FTZ R139, R138, R151 ;  /* 0x000000978a8b7221 */ /* 0x000fe20000010000 */
[----:B------:R-:W-:Y:S01]  /*17e0*/  FFMA.FTZ R136, R154, R151, R137 ;  /* 0x000000979a887223 */ /* 0x000fe20000010089 */
[----:B------:R-:W-:-:S02]  /*17f0*/  HADD2.F32 R160, -RZ, R143.H0_H0 ;  /* 0x2000008fffa07230 */ /* 0x000fc40000004100 */
[----:B------:R-:W-:Y:S01]  /*1800*/  FADD.FTZ R186, -R181, R186 ;  /* 0x000000bab5ba7221 */ /* 0x000fe20000010100 */
[----:B------:R-:W-:Y:S01]  /*1810*/  FMUL.FTZ R155, R155, R142 ;  /* 0x0000008e9b9b7220 */ /* 0x000fe20000410000 */
[----:B------:R-:W-:Y:S01]  /*1820*/  FMUL.FTZ R158, R179, R158 ;  /* 0x0000009eb39e7220 */ /* 0x000fe20000410000 */
[----:B------:R-:W-:Y:S01]  /*1830*/  FADD.FTZ R138, R139, R156 ;  /* 0x0000009c8b8a7221 */ /* 0x000fe20000010000 */
[----:B------:R-:W-:Y:S01]  /*1840*/  FFMA.FTZ R137, R153, R156, R136 ;  /* 0x0000009c99897223 */ /* 0x000fe20000010088 */
[----:B------:R-:W-:Y:S01]  /*1850*/  FADD.FTZ R97, R97, R140 ;  /* 0x0000008c61617221 */ /* 0x000fe20000010000 */
[----:B------:R-:W-:Y:S01]  /*1860*/  FFMA.FTZ R69, R150, R140, R69 ;  /* 0x0000008c96457223 */ /* 0x000fe20000010045 */
[----:B------:R-:W-:Y:S02]  /*1870*/  HADD2.F32 R143, -RZ, R143.H1_H1 ;  /* 0x3000008fff8f7230 */ /* 0x000fe40000004100 */
[----:B------:R-:W-:Y:S01]  /*1880*/  FMUL.FTZ R159, R179, R186 ;  /* 0x000000bab39f7220 */ /* 0x000fe20000410000 */
[----:B------:R-:W-:-:S02]  /*1890*/  HADD2.F32 R140, -RZ, R43.H1_H1 ;  /* 0x3000002bff8c7230 */ /* 0x000fc40000004100 */
[-C--:B------:R-:W-:Y:S01]  /*18a0*/  FMUL.FTZ R157, R157, R160.reuse ;  /* 0x000000a09d9d7220 */ /* 0x080fe20000410000 */
        /* <DEDUP_REMOVED lines=17> */
.L_x_1546:
[----:B------:R-:W-:Y:S05]  /*19c0*/  BSYNC.RECONVERGENT B0 ;  /* 0x0000000000007941 */ /* 0x000fea0003800200 */
.L_x_1545:
[----:B------:R-:W-:Y:S01]  /*19d0*/  ISETP.GE.U32.AND P4, PT, R4, 0x200, PT ;  /* 0x000002000400780c */ /* 0x000fe20003f86070 */
[----:B------:R-:W-:Y:S01]  /*19e0*/  BSSY.RECONVERGENT B0, `(.L_x_1547) ;  /* 0x000005e000007945 */ /* 0x000fe20003800200 */
[----:B------:R-:W-:-:S11]  /*19f0*/  MOV R185, 0x400 ;  /* 0x0000040000b97802 */ /* 0x000fd60000000f00 */
[----:B------:R-:W-:Y:S05]  /*1a00*/  @!P4 BRA `(.L_x_1548) ;  /* 0x00000004006cc947 */ /* 0x000fea0003800000 */
[----:B------:R-:W0:Y:S01]  /*1a10*/  LDC.64 R136, c[0x0][0x3a8] ;  /* 0x0000ea00ff887b82 */ /* 0x000e220000000a00 */
[----:B------:R-:W-:-:S04]  /*1a20*/  ISETP.NE.U32.AND P0, PT, RZ, UR8, PT ;  /* 0x00000008ff007c0c */ /* 0x000fc8000bf05070 */
[----:B------:R-:W-:-:S03]  /*1a30*/  ISETP.NE.AND.EX P0, PT, RZ, UR9, PT, P0 ;  /* 0x00000009ff007c0c */ /* 0x000fc6000bf05300 */
[----:B------:R-:W1:Y:S10]  /*1a40*/  LDC.64 R140, c[0x0][0x428] ;  /* 0x00010a00ff8c7b82 */ /* 0x000e740000000a00 */
[----:B------:R-:W2:Y:S01]  /*1a50*/  @P0 LDC.64 R164, c[0x0][0x438] ;  /* 0x00010e00ffa40b82 */ /* 0x000ea20000000a00 */
[----:B0-----:R-:W-:-:S06]  /*1a60*/  IMAD.WIDE.U32 R136, R182, 0x10, R136 ;  /* 0x00000010b6887825 */ /* 0x001fcc00078e0088 */
[----:B------:R-:W3:Y:S01]  /*1a70*/  LDG.E.128 R136, desc[UR4][R136.64] ;  /* 0x0000000488887981 */ /* 0x000ee2000c1e1d00 */
[----:B-1----:R-:W-:-:S06]  /*1a80*/  IMAD.WIDE.U32 R140, R182, 0x10, R140 ;  /* 0x00000010b68c7825 */ /* 0x002fcc00078e008c */
[----:B------:R-:W4:Y:S01]  /*1a90*/  LDG.E.128 R140, desc[UR4][R140.64] ;  /* 0x000000048c8c7981 */ /* 0x000f22000c1e1d00 */
[----:B--2---:R-:W-:-:S05]  /*1aa0*/  @P0 IMAD.WIDE.U32 R164, R182, 0x10, R164 ;  /* 0x00000010b6a40825 */ /* 0x004fca00078e00a4 */
[----:B------:R0:W5:Y:S01]  /*1ab0*/  @P0 LDG.E.128 R128, desc[UR4][R164.64] ;  /* 0x00000004a4800981 */ /* 0x000162000c1e1d00 */
[----:B------:R-:W-:Y:S02]  /*1ac0*/  HADD2.F32 R167, -RZ, R45.H1_H1 ;  /* 0x3000002dffa77230 */ /* 0x000fe40000004100 */
[----:B------:R-:W-:Y:S02]  /*1ad0*/  HADD2.F32 R163, -RZ, R44.H1_H1 ;  /* 0x3000002cffa37230 */ /* 0x000fe40000004100 */
[----:B------:R-:W-:Y:S02]  /*1ae0*/  HADD2.F32 R171, -RZ, R46.H1_H1 ;  /* 0x3000002effab7230 */ /* 0x000fe40000004100 */
[----:B------:R-:W-:Y:S02]  /*1af0*/  HADD2.F32 R173, -RZ, R47.H0_H0 ;  /* 0x2000002fffad7230 */ /* 0x000fe40000004100 */
[----:B---3--:R-:W-:Y:S02]  /*1b00*/  HADD2.F32 R170, -RZ, R137.H0_H0 ;  /* 0x20000089ffaa7230 */ /* 0x008fe40000004100 */
[----:B0-----:R-:W-:-:S02]  /*1b10*/  HADD2.F32 R164, -RZ, R138.H0_H0 ;  /* 0x2000008affa47230 */ /* 0x001fc40000004100 */
[----:B------:R-:W-:Y:S02]  /*1b20*/  HADD2.F32 R172, -RZ, R137.H1_H1 ;  /* 0x30000089ffac7230 */ /* 0x000fe40000004100 */
[--C-:B------:R-:W-:Y:S02]  /*1b30*/  HADD2.F32 R166, -RZ, R136.reuse.H0_H0 ;  /* 0x20000088ffa67230 */ /* 0x100fe40000004100 */
[----:B------:R-:W-:Y:S02]  /*1b40*/  HADD2.F32 R168, -RZ, R136.H1_H1 ;  /* 0x30000088ffa87230 */ /* 0x000fe40000004100 */
[C---:B------:R-:W-:Y:S01]  /*1b50*/  FADD.FTZ R170, -R181.reuse, R170 ;  /* 0x000000aab5aa7221 */ /* 0x040fe20000010100 */
[----:B------:R-:W-:Y:S02]  /*1b60*/  HADD2.F32 R174, -RZ, R138.H1_H1 ;  /* 0x3000008affae7230 */ /* 0x000fe40000004100 */
[C---:B------:R-:W-:Y:S01]  /*1b70*/  FADD.FTZ R138, -R181.reuse, R164 ;  /* 0x000000a4b58a7221 */ /* 0x040fe20000010100 */
[----:B------:R-:W-:Y:S01]  /*1b80*/  FADD.FTZ R172, -R181, R172 ;  /* 0x000000acb5ac7221 */ /* 0x000fe20000010100 */
[----:B------:R-:W-:-:S02]  /*1b90*/  HADD2.F32 R164, -RZ, R44.H0_H0 ;  /* 0x2000002cffa47230 */ /* 0x000fc40000004100 */
[C---:B------:R-:W-:Y:S01]  /*1ba0*/  FADD.FTZ R166, -R181.reuse, R166 ;  /* 0x000000a6b5a67221 */ /* 0x040fe20000010100 */
[--C-:B----4-:R-:W-:Y:S02]  /*1bb0*/  HADD2.F32 R137, -RZ, R140.reuse.H0_H0 ;  /* 0x2000008cff897230 */ /* 0x110fe40000004100 */
[----:B------:R-:W-:Y:S01]  /*1bc0*/  FADD.FTZ R168, -R181, R168 ;  /* 0x000000a8b5a87221 */ /* 0x000fe20000010100 */
[----:B------:R-:W-:Y:S02]  /*1bd0*/  HADD2.F32 R136, -RZ, R141.H1_H1 ;  /* 0x3000008dff887230 */ /* 0x000fe40000004100 */
[C---:B-----5:R-:W-:Y:S01]  /*1be0*/  FMUL.FTZ R165, R179.reuse, R170 ;  /* 0x000000aab3a57220 */ /* 0x060fe20000410000 */
[----:B------:R-:W-:Y:S02]  /*1bf0*/  HADD2.F32 R140, -RZ, R140.H1_H1 ;  /* 0x3000008cff8c7230 */ /* 0x000fe40000004100 */
[C---:B------:R-:W-:Y:S01]  /*1c00*/  FMUL.FTZ R170, R179.reuse, R172 ;  /* 0x000000acb3aa7220 */ /* 0x040fe20000410000 */
[----:B------:R-:W-:Y:S01]  /*1c10*/  FMUL.FTZ R161, R179, R166 ;  /* 0x000000a6b3a17220 */ /* 0x000fe20000410000 */
[----:B------:R-:W-:Y:S01]  /*1c20*/  FMUL.FTZ R164, R164, R137 ;  /* 0x00000089a4a47220 */ /* 0x000fe20000410000 */
[----:B------:R-:W-:-:S02]  /*1c30*/  HADD2.F32 R176, -RZ, R139.H0_H0 ;  /* 0x2000008bffb07230 */ /* 0x000fc40000004100 */
[----:B------:R-:W-:Y:S01]  /*1c40*/  FMUL.FTZ R166, R179, R168 ;  /* 0x000000a8b3a67220 */ /* 0x000fe20000410000 */
[----:B------:R-:W-:Y:S02]  /*1c50*/  HADD2.F32 R178, -RZ, R139.H1_H1 ;  /* 0x3000008bffb27230 */ /* 0x000fe40000004100 */
[-C--:B------:R-:W-:Y:S01]  /*1c60*/  FMUL.FTZ R167, R167, R136.reuse ;  /* 0x00000088a7a77220 */ /* 0x080fe20000410000 */
[----:B------:R-:W-:Y:S02]  /*1c70*/  HADD2.F32 R139, -RZ, R141.H0_H0 ;  /* 0x2000008dff8b7230 */ /* 0x000fe40000004100 */
[----:B------:R-:W-:Y:S01]  /*1c80*/  FADD.FTZ R135, R135, R136 ;  /* 0x0000008887877221 */ /* 0x000fe20000010000 */
[----:B------:R-:W-:Y:S02]  /*1c90*/  HADD2.F32 R168, -RZ, R45.H0_H0 ;  /* 0x2000002dffa87230 */ /* 0x000fe40000004100 */
[----:B------:R-:W-:Y:S01]  /*1ca0*/  FFMA.FTZ R107, R170, R136, R107 ;  /* 0x00000088aa6b7223 */ /* 0x000fe2000001006b */
        /* <DEDUP_REMOVED lines=10> */
[----:B------:R-:W-:-:S02]  /*1d50*/  HADD2.F32 R141, -RZ, R142.H0_H0 ;  /* 0x2000008eff8d7230 */ /* 0x000fc40000004100 */
[----:B------:R-:W-:Y:S01]  /*1d60*/  FMUL.FTZ R169, R179, R138 ;  /* 0x0000008ab3a97220 */ /* 0x000fe20000410000 */
[----:B------:R-:W-:Y:S02]  /*1d70*/  HADD2.F32 R172, -RZ, R46.H0_H0 ;  /* 0x2000002effac7230 */ /* 0x000fe40000004100 */
[----:B------:R-:W-:Y:S01]  /*1d80*/  FADD.FTZ R138, R139, R168 ;  /* 0x000000a88b8a7221 */ /* 0x000fe20000010000 */
[----:B------:R-:W-:Y:S01]  /*1d90*/  FFMA.FTZ R137, R165, R168, R136 ;  /* 0x000000a8a5897223 */ /* 0x000fe20000010088 */
[----:B------:R-:W-:Y:S02]  /*1da0*/  HADD2.F32 R142, -RZ, R142.H1_H1 ;  /* 0x3000008eff8e7230 */ /* 0x000fe40000004100 */
[C---:B------:R-:W-:Y:S01]  /*1db0*/  FADD.FTZ R174, -R181.reuse, R174 ;  /* 0x000000aeb5ae7221 */ /* 0x040fe20000010100 */
[----:B------:R-:W-:Y:S01]  /*1dc0*/  FMUL.FTZ R172, R172, R141 ;  /* 0x0000008dacac7220 */ /* 0x000fe20000410000 */
[----:B------:R-:W-:Y:S01]  /*1dd0*/  FADD.FTZ R139, R138, R167 ;  /* 0x000000a78a8b7221 */ /* 0x000fe20000010000 */
[----:B------:R-:W-:Y:S01]  /*1de0*/  FFMA.FTZ R136, R170, R167, R137 ;  /* 0x000000a7aa887223 */ /* 0x000fe20000010089 */
[C---:B------:R-:W-:Y:S01]  /*1df0*/  FADD.FTZ R182, -R181.reuse, R178 ;  /* 0x000000b2b5b67221 */ /* 0x040fe20000010100 */
[----:B------:R-:W-:Y:S01]  /*1e00*/  FADD.FTZ R176, -R181, R176 ;  /* 0x000000b0b5b07221 */ /* 0x000fe20000010100 */
[----:B------:R-:W-:-:S02]  /*1e10*/  HADD2.F32 R178, -RZ, R143.H0_H0 ;  /* 0x2000008fffb27230 */ /* 0x000fc40000004100 */
        /* <DEDUP_REMOVED lines=8> */
[----:B------:R-:W-:Y:S02]  /*1ea0*/  HADD2.F32 R140, -RZ, R47.H1_H1 ;  /* 0x3000002fff8c7230 */ /* 0x000fe40000004100 */
[-C--:B------:R-:W-:Y:S01]  /*1eb0*/  FMUL.FTZ R173, R173, R178.reuse ;  /* 0x000000b2adad7220 */ /* 0x080fe20000410000 */
        /* <DEDUP_REMOVED lines=16> */
.L_x_1548:
[----:B------:R-:W-:Y:S05]  /*1fc0*/  BSYNC.RECONVERGENT B0 ;  /* 0x0000000000007941 */ /* 0x000fea0003800200 */
.L_x_1547:
        /* <DEDUP_REMOVED lines=11> */
[----:B------:R-:W-:Y:S02]  /*2080*/  @!P0 IADD3 R182, PT, PT, R185, 0x4000, RZ ;  /* 0x00004000b9b68810 */ /* 0x000fe40007ffe0ff */
[----:B------:R-:W-:Y:S01]  /*2090*/  LOP3.LUT P0, RZ, R6, 0x1f, RZ, 0xc0, !PT ;  /* 0x0000001f06ff7812 */ /* 0x000fe2000780c0ff */
[----:B------:R-:W0:-:S12]  /*20a0*/  SHFL.DOWN PT, R138, R137, 0x8, 0x1f ;  /* 0x09001f00898a7f89 */ /* 0x000e1800000e0000 */
[----:B------:R-:W-:Y:S01]  /*20b0*/  @!P0 LEA R184, R2, R182, 0x3 ;  /* 0x000000b602b88211 */ /* 0x000fe200078e18ff */
[----:B-1----:R-:W-:Y:S02]  /*20c0*/  FADD.FTZ R136, R136, R183 ;  /* 0x000000b788887221 */ /* 0x002fe40000010000 */
[----:B------:R-:W1:Y:S03]  /*20d0*/  @P5 LDC.64 R182, c[0x0][0x3e0] ;  /* 0x0000f800ffb65b82 */ /* 0x000e660000000a00 */
[----:B------:R-:W2:Y:S01]  /*20e0*/  SHFL.DOWN PT, R139, R136, 0x8, 0x1f ;  /* 0x09001f00888b7f89 */ /* 0x000ea200000e0000 */
[----:B0-----:R-:W-:-:S05]  /*20f0*/  FADD.FTZ R138, R137, R138 ;  /* 0x0000008a898a7221 */ /* 0x001fca0000010000 */
[----:B------:R-:W0:Y:S01]  /*2100*/  SHFL.DOWN PT, R141, R138, 0x4, 0x1f ;  /* 0x08801f008a8d7f89 */ /* 0x000e2200000e0000 */
[----:B-1----:R-:W-:-:S04]  /*2110*/  @P5 IMAD.WIDE R182, R0, 0x2, R182 ;  /* 0x0000000200b65825 */ /* 0x002fc800078e02b6 */
[----:B--2---:R-:W-:Y:S02]  /*2120*/  FADD.FTZ R139, R136, R139 ;  /* 0x0000008b888b7221 */ /* 0x004fe40000010000 */
[----:B------:R-:W2:Y:S04]  /*2130*/  @P5 LDG.E.U16 R182, desc[UR4][R182.64] ;  /* 0x00000004b6b65981 */ /* 0x000ea8000c1e1500 */
[----:B------:R-:W1:Y:S01]  /*2140*/  SHFL.DOWN PT, R140, R139, 0x4, 0x1f ;  /* 0x08801f008b8c7f89 */ /* 0x000e6200000e0000 */
[----:B0-----:R-:W-:-:S05]  /*2150*/  FADD.FTZ R141, R138, R141 ;  /* 0x0000008d8a8d7221 */ /* 0x001fca0000010000 */
[----:B------:R-:W0:Y:S01]  /*2160*/  SHFL.DOWN PT, R142, R141, 0x2, 0x1f ;  /* 0x08401f008d8e7f89 */ /* 0x000e2200000e0000 */
[----:B-1----:R-:W-:-:S05]  /*2170*/  FADD.FTZ R140, R139, R140 ;  /* 0x0000008c8b8c7221 */ /* 0x002fca0000010000 */
[----:B------:R-:W1:Y:S01]  /*2180*/  SHFL.DOWN PT, R143, R140, 0x2, 0x1f ;  /* 0x08401f008c8f7f89 */ /* 0x000e6200000e0000 */
[----:B0-----:R-:W-:-:S05]  /*2190*/  FADD.FTZ R142, R141, R142 ;  /* 0x0000008e8d8e7221 */ /* 0x001fca0000010000 */
[----:B------:R-:W0:Y:S01]  /*21a0*/  SHFL.DOWN PT, R181, R142, 0x1, 0x1f ;  /* 0x08201f008eb57f89 */ /* 0x000e2200000e0000 */
[----:B-1----:R-:W-:-:S05]  /*21b0*/  FADD.FTZ R143, R140, R143 ;  /* 0x0000008f8c8f7221 */ /* 0x002fca0000010000 */
[----:B------:R-:W1:Y:S01]  /*21c0*/  SHFL.DOWN PT, R180, R143, 0x1, 0x1f ;  /* 0x08201f008fb47f89 */ /* 0x000e6200000e0000 */
[----:B0-----:R-:W-:Y:S01]  /*21d0*/  FADD.FTZ R181, R142, R181 ;  /* 0x000000b58eb57221 */ /* 0x001fe20000010000 */
[----:B-1----:R-:W-:-:S05]  /*21e0*/  FADD.FTZ R180, R143, R180 ;  /* 0x000000b48fb47221 */ /* 0x002fca0000010000 */
[----:B------:R0:W-:Y:S01]  /*21f0*/  @!P0 STS.64 [R184], R180 ;  /* 0x000000b4b8008388 */ /* 0x0001e20000000a00 */
[C---:B------:R-:W-:Y:S01]  /*2200*/  @!P6 IADD3 R186, PT, PT, R185.reuse, 0x4000, RZ ;  /* 0x00004000b9bae810 */ /* 0x040fe20007ffe0ff */
[----:B------:R-:W-:Y:S01]  /*2210*/  BAR.SYNC.DEFER_BLOCKING 0x0 ;  /* 0x0000000000007b1d */ /* 0x000fe20000010000 */
[C---:B------:R-:W-:Y:S02]  /*2220*/  IADD3 R140, PT, PT, R185.reuse, 0x4030, RZ ;  /* 0x00004030b98c7810 */ /* 0x040fe40007ffe0ff */
[----:B------:R-:W-:-:S03]  /*2230*/  @!P6 IADD3 R140, PT, PT, R185, 0x4010, RZ ;  /* 0x00004010b98ce810 */ /* 0x000fc60007ffe0ff */
[----:B------:R-:W1:Y:S04]  /*2240*/  LDS.128 R136, [R186] ;  /* 0x00000000ba887984 */ /* 0x000e680000000c00 */
[----:B------:R-:W3:Y:S01]  /*2250*/  LDS.128 R140, [R140] ;  /* 0x000000008c8c7984 */ /* 0x000ee20000000c00 */
[----:B------:R-:W-:-:S04]  /*2260*/  UISETP.NE.U32.AND UP0, UPT, UR8, URZ, UPT ;  /* 0x000000ff0800728c */ /* 0x000fc8000bf05070 */
[----:B------:R-:W-:Y:S01]  /*2270*/  UISETP.NE.AND.EX UP0, UPT, UR9, URZ, UPT, UP0 ;  /* 0x000000ff0900728c */ /* 0x000fe2000bf05300 */
[----:B------:R-:W-:Y:S01]  /*2280*/  ISETP.NE.AND P0, PT, RZ, UR7, PT ;  /* 0x00000007ff007c0c */ /* 0x000fe2000bf05270 */
[----:B0-----:R-:W-:Y:S01]  /*2290*/  HFMA2 R180, -RZ, RZ, 1.875, 0 ;  /* 0x3f800000ffb47431 */ /* 0x001fe200000001ff */
[----:B------:R-:W-:Y:S01]  /*22a0*/  BSSY.RECONVERGENT B0, `(.L_x_1549) ;  /* 0x0000327000007945 */ /* 0x000fe20003800200 */
[----:B-1----:R-:W-:Y:S01]  /*22b0*/  FADD.FTZ R185, RZ, R136 ;  /* 0x00000088ffb97221 */ /* 0x002fe20000010000 */
[----:B------:R-:W-:-:S03]  /*22c0*/  FADD.FTZ R136, RZ, R137 ;  /* 0x00000089ff887221 */ /* 0x000fc60000010000 */
[----:B------:R-:W-:Y:S01]  /*22d0*/  FADD.FTZ R185, R138, R185 ;  /* 0x000000b98ab97221 */ /* 0x000fe20000010000 */
[----:B------:R-:W-:-:S03]  /*22e0*/  FADD.FTZ R136, R139, R136 ;  /* 0x000000888b887221 */ /* 0x000fc60000010000 */
[----:B---3--:R-:W-:Y:S01]  /*22f0*/  FADD.FTZ R185, R185, R140 ;  /* 0x0000008cb9b97221 */ /* 0x008fe20000010000 */
[----:B------:R-:W-:-:S03]  /*2300*/  FADD.FTZ R136, R136, R141 ;  /* 0x0000008d88887221 */ /* 0x000fc60000010000 */
[----:B------:R-:W-:Y:S01]  /*2310*/  FADD.FTZ R142, R142, R185 ;  /* 0x000000b98e8e7221 */ /* 0x000fe20000010000 */
[----:B------:R-:W-:-:S03]  /*2320*/  FADD.FTZ R136, R143, R136 ;  /* 0x000000888f887221 */ /* 0x000fc60000010000 */
[----:B------:R-:W-:Y:S01]  /*2330*/  FMUL.FTZ R142, R142, UR10 ;  /* 0x0000000a8e8e7c20 */ /* 0x000fe20008410000 */
[----:B------:R-:W-:Y:S01]  /*2340*/  FMUL.FTZ R181, R136, UR10 ;  /* 0x0000000a88b57c20 */ /* 0x000fe20008410000 */
[----:B--2---:R-:W-:-:S03]  /*2350*/  @P5 HADD2.F32 R180, -RZ, R182.H0_H0 ;  /* 0x200000b6ffb45230 */ /* 0x004fc60000004100 */
        /* <DEDUP_REMOVED lines=39> */
[----:B------:R-:W-:-:S02]  /*25d0*/  F2FP.F16.F32.PACK_AB R136, R139, R136 ;  /* 0x000000888b88723e */ /* 0x000fc400000000ff */
[----:B------:R-:W-:Y:S02]  /*25e0*/  F2FP.F16.F32.PACK_AB R137, R138, R137 ;  /* 0x000000898a89723e */ /* 0x000fe400000000ff */
[----:B------:R-:W-:Y:S02]  /*25f0*/  F2FP.F16.F32.PACK_AB R138, R140, R183 ;  /* 0x000000b78c8a723e */ /* 0x000fe400000000ff */
[----:B------:R-:W-:Y:S01]  /*2600*/  F2FP.F16.F32.PACK_AB R139, R142, R187 ;  /* 0x000000bb8e8b723e */ /* 0x000fe200000000ff */
[----:B------:R-:W-:Y:S06]  /*2610*/  BRA `(.L_x_1554) ;  /* 0x0000000000a07947 */ /* 0x000fec0003800000 */
.L_x_1553:
        /* <DEDUP_REMOVED lines=24> */
[C---:B------:R-:W-:Y:S01]  /*27a0*/  F2FP.F16.F32.PACK_AB R114, R140.reuse, R139 ;  /* 0x0000008b8c72723e */ /* 0x040fe200000000ff */
        /* <DEDUP_REMOVED lines=11> */
[----:B------:R-:W-:Y:S02]  /*2860*/  F2FP.F16.F32.PACK_AB R139, R185, R184 ;  /* 0x000000b8b98b723e */ /* 0x000fe400000000ff */
[----:B------:R-:W-:Y:S02]  /*2870*/  F2FP.F16.F32.PACK_AB R138, R183, R142 ;  /* 0x0000008eb78a723e */ /* 0x000fe400000000ff */
[----:B------:R-:W-:Y:S02]  /*2880*/  F2FP.F16.F32.PACK_AB R137, R143, R140 ;  /* 0x0000008c8f89723e */ /* 0x000fe400000000ff */
[----:B------:R-:W-:-:S07]  /*2890*/  F2FP.F16.F32.PACK_AB R136, R141, R136 ;  /* 0x000000888d88723e */ /* 0x000fce00000000ff */
.L_x_1554:
[----:B------:R-:W0:Y:S08]  /*28a0*/  @P0 LDC.64 R142, c[0x0][0x478] ;  /* 0x00011e00ff8e0b82 */ /* 0x000e300000000a00 */
[----:B------:R-:W1:Y:S01]  /*28b0*/  LDC.64 R140, c[0x0][0x468] ;  /* 0x00011a00ff8c7b82 */ /* 0x000e620000000a00 */
[----:B0-----:R-:W-:-:S05]  /*28c0*/  @P0 IMAD.WIDE.U32 R142, R177, 0x10, R142 ;  /* 0x00000010b18e0825 */ /* 0x001fca00078e008e */
[----:B------:R0:W-:Y:S01]  /*28d0*/  @P0 STG.E.128 desc[UR4][R142.64], R112 ;  /* 0x000000708e000986 */ /* 0x0001e2000c101d04 */
[C---:B-1----:R-:W-:Y:S01]  /*28e0*/  IMAD.WIDE.U32 R140, R177.reuse, 0x10, R140 ;  /* 0x00000010b18c7825 */ /* 0x042fe200078e008c */
[----:B------:R-:W-:-:S04]  /*28f0*/  IADD3 R177, PT, PT, R177, 0x80, RZ ;  /* 0x00000080b1b17810 */ /* 0x000fc80007ffe0ff */
[----:B------:R0:W-:Y:S03]  /*2900*/  STG.E.128 desc[UR4][R140.64], R136 ;  /* 0x000000888c007986 */ /* 0x0001e6000c101d04 */
.L_x_1552:
[----:B------:R-:W-:Y:S05]  /*2910*/  BSYNC.RECONVERGENT B1 ;  /* 0x0000000000017941 */ /* 0x000fea0003800200 */
.L_x_1551:
        /* <DEDUP_REMOVED lines=44> */
[----:B------:R-:W-:Y:S01]  /*2be0*/  F2FP.F16.F32.PACK_AB R136, R141, R136 ;  /* 0x000000888d88723e */ /* 0x000fe200000000ff */
[----:B------:R-:W-:Y:S06]  /*2bf0*/  BRA `(.L_x_1558) ;  /* 0x0000000000907947 */ /* 0x000fec0003800000 */
.L_x_1557:
        /* <DEDUP_REMOVED lines=35> */
[----:B------:R-:W-:-:S07]  /*2e30*/  F2FP.F16.F32.PACK_AB R139, R142, R187 ;  /* 0x000000bb8e8b723e */ /* 0x000fce00000000ff */
.L_x_1558:
[----:B------:R-:W0:Y:S08]  /*2e40*/  @P0 LDC.64 R142, c[0x0][0x478] ;  /* 0x00011e00ff8e0b82 */ /* 0x000e300000000a00 */
[----:B------:R-:W1:Y:S01]  /*2e50*/  LDC.64 R140, c[0x0][0x468] ;  /* 0x00011a00ff8c7b82 */ /* 0x000e620000000a00 */
[----:B0-----:R-:W-:-:S05]  /*2e60*/  @P0 IMAD.WIDE.U32 R142, R177, 0x10, R142 ;  /* 0x00000010b18e0825 */ /* 0x001fca00078e008e */
[----:B------:R2:W-:Y:S01]  /*2e70*/  @P0 STG.E.128 desc[UR4][R142.64], R112 ;  /* 0x000000708e000986 */ /* 0x0005e2000c101d04 */
[C---:B-1----:R-:W-:Y:S01]  /*2e80*/  IMAD.WIDE.U32 R140, R177.reuse, 0x10, R140 ;  /* 0x00000010b18c7825 */ /* 0x042fe200078e008c */
[----:B------:R-:W-:-:S04]  /*2e90*/  IADD3 R177, PT, PT, R177, 0x80, RZ ;  /* 0x00000080b1b17810 */ /* 0x000fc80007ffe0ff */
[----:B------:R2:W-:Y:S03]  /*2ea0*/  STG.E.128 desc[UR4][R140.64], R136 ;  /* 0x000000888c007986 */ /* 0x0005e6000c101d04 */
.L_x_1556:
[----:B------:R-:W-:Y:S05]  /*2eb0*/  BSYNC.RECONVERGENT B1 ;  /* 0x0000000000017941 */ /* 0x000fea0003800200 */
.L_x_1555:
        /* <DEDUP_REMOVED lines=46> */
.L_x_1561:
        /* <DEDUP_REMOVED lines=36> */
.L_x_1562:
[----:B------:R-:W0:Y:S08]  /*33e0*/  @P0 LDC.64 R142, c[0x0][0x478] ;  /* 0x00011e00ff8e0b82 */ /* 0x000e300000000a00 */
[----:B------:R-:W1:Y:S01]  /*33f0*/  LDC.64 R140, c[0x0][0x468] ;  /* 0x00011a00ff8c7b82 */ /* 0x000e620000000a00 */
[----:B0-----:R-:W-:-:S05]  /*3400*/  @P0 IMAD.WIDE.U32 R142, R177, 0x10, R142 ;  /* 0x00000010b18e0825 */ /* 0x001fca00078e008e */
[----:B------:R3:W-:Y:S01]  /*3410*/  @P0 STG.E.128 desc[UR4][R142.64], R112 ;  /* 0x000000708e000986 */ /* 0x0007e2000c101d04 */
[C---:B-1----:R-:W-:Y:S01]  /*3420*/  IMAD.WIDE.U32 R140, R177.reuse, 0x10, R140 ;  /* 0x00000010b18c7825 */ /* 0x042fe200078e008c */
[----:B------:R-:W-:-:S04]  /*3430*/  IADD3 R177, PT, PT, R177, 0x80, RZ ;  /* 0x00000080b1b17810 */ /* 0x000fc80007ffe0ff */
[----:B------:R3:W-:Y:S03]  /*3440*/  STG.E.128 desc[UR4][R140.64], R136 ;  /* 0x000000888c007986 */ /* 0x0007e6000c101d04 */
.L_x_1560:
[----:B------:R-:W-:Y:S05]  /*3450*/  BSYNC.RECONVERGENT B1 ;  /* 0x0000000000017941 */ /* 0x000fea0003800200 */
.L_x_1559:
        /* <DEDUP_REMOVED lines=32> */
[----:B------:R-:W-:Y:S01]  /*3660*/  F2FP.F16.F32.PACK_AB R115, R115, R141 ;  /* 0x0000008d7373723e */ /* 0x000fe200000000ff */
[-C--:B------:R-:W-:Y:S01]  /*3670*/  FMUL.FTZ R142, R141, R180.reuse ;  /* 0x000000b48d8e7220 */ /* 0x080fe20000410000 */
[C---:B------:R-:W-:Y:S01]  /*3680*/  F2FP.F16.F32.PACK_AB R113, R136.reuse, R113 ;  /* 0x000000718871723e */ /* 0x040fe200000000ff */
[-C--:B------:R-:W-:Y:S01]  /*3690*/  FMUL.FTZ R143, R136, R180.reuse ;  /* 0x000000b4888f7220 */ /* 0x080fe20000410000 */
[-C--:B------:R-:W-:Y:S01]  /*36a0*/  FMUL.FTZ R138, R139, R180.reuse ;  /* 0x000000b48b8a7220 */ /* 0x080fe20000410000 */
[-C--:B------:R-:W-:Y:S01]  /*36b0*/  FMUL.FTZ R136, R137, R180.reuse ;  /* 0x000000b489887220 */ /* 0x080fe20000410000 */
[C---:B------:R-:W-:Y:S01]  /*36c0*/  FMUL.FTZ R141, R112.reuse, R180 ;  /* 0x000000b4708d7220 */ /* 0x040fe20000410000 */
[----:B------:R-:W-:-:S02]  /*36d0*/  F2FP.F16.F32.PACK_AB R112, R112, R137 ;  /* 0x000000897070723e */ /* 0x000fc400000000ff */
[----:B------:R-:W-:Y:S02]  /*36e0*/  F2FP.F16.F32.PACK_AB R139, R181, R142 ;  /* 0x0000008eb58b723e */ /* 0x000fe400000000ff */
[----:B------:R-:W-:Y:S02]  /*36f0*/  F2FP.F16.F32.PACK_AB R138, R179, R138 ;  /* 0x0000008ab38a723e */ /* 0x000fe400000000ff */
[----:B------:R-:W-:Y:S02]  /*3700*/  F2FP.F16.F32.PACK_AB R137, R143, R140 ;  /* 0x0000008c8f89723e */ /* 0x000fe400000000ff */
[----:B------:R-:W-:Y:S01]  /*3710*/  F2FP.F16.F32.PACK_AB R136, R141, R136 ;  /* 0x000000888d88723e */ /* 0x000fe200000000ff */
[----:B------:R-:W-:Y:S06]  /*3720*/  BRA `(.L_x_1565) ;  /* 0x0000000000907947 */ /* 0x000fec0003800000 */
.L_x_1564:
        /* <DEDUP_REMOVED lines=36> */
.L_x_1565:
[----:B------:R-:W0:Y:S08]  /*3970*/  @P0 LDC.64 R140, c[0x0][0x478] ;  /* 0x00011e00ff8c0b82 */ /* 0x000e300000000a00 */
[----:B------:R-:W1:Y:S01]  /*3980*/  LDC.64 R142, c[0x0][0x468] ;  /* 0x00011a00ff8e7b82 */ /* 0x000e620000000a00 */
[----:B0-----:R-:W-:-:S05]  /*3990*/  @P0 IMAD.WIDE.U32 R140, R177, 0x10, R140 ;  /* 0x00000010b18c0825 */ /* 0x001fca00078e008c */
[----:B------:R0:W-:Y:S01]  /*39a0*/  @P0 STG.E.128 desc[UR4][R140.64], R112 ;  /* 0x000000708c000986 */ /* 0x0001e2000c101d04 */
[----:B-1----:R-:W-:-:S05]  /*39b0*/  IMAD.WIDE.U32 R142, R177, 0x10, R142 ;  /* 0x00000010b18e7825 */ /* 0x002fca00078e008e */
[----:B------:R0:W-:Y:S01]  /*39c0*/  STG.E.128 desc[UR4][R142.64], R136 ;  /* 0x000000888e007986 */ /* 0x0001e2000c101d04 */
[----:B------:R-:W-:Y:S05]  /*39d0*/  BRA `(.L_x_1563) ;  /* 0x0000001800cc7947 */ /* 0x000fea0003800000 */
.L_x_1550:
[----:B------:R-:W-:-:S04]  /*39e0*/  UISETP.NE.U32.AND UP0, UPT, UR12, URZ, UPT ;  /* 0x000000ff0c00728c */ /* 0x000fc8000bf05070 */
[----:B------:R-:W-:-:S09]  /*39f0*/  UISETP.NE.AND.EX UP0, UPT, UR13, URZ, UPT, UP0 ;  /* 0x000000ff0d00728c */ /* 0x000fd2000bf05300 */
[----:B------:R-:W-:Y:S05]  /*3a00*/  BRA.U UP0, `(.L_x_1566) ;  /* 0x0000000d002c7547 */ /* 0x000fea000b800000 */
[----:B------:R-:W-:Y:S01]  /*3a10*/  ISETP.GT.U32.AND P0, PT, R4, 0x7f, PT ;  /* 0x0000007f0400780c */ /* 0x000fe20003f04070 */
[----:B------:R-:W-:-:S12]  /*3a20*/  BSSY.RECONVERGENT B1, `(.L_x_1567) ;  /* 0x0000032000017945 */ /* 0x000fd80003800200 */
[----:B------:R-:W-:Y:S05]  /*3a30*/  @!P0 BRA `(.L_x_1568) ;  /* 0x0000000000c08947 */ /* 0x000fea0003800000 */
[-CC-:B------:R-:W-:Y:S01]  /*3a40*/  FFMA.FTZ R186, R19, R181.reuse, R182.reuse ;  /* 0x000000b513ba7223 */ /* 0x180fe200000100b6 */
[--C-:B------:R-:W-:Y:S02]  /*3a50*/  HADD2.F32 R140, -RZ, R119.reuse.H0_H0 ;  /* 0x20000077ff8c7230 */ /* 0x100fe40000004100 */
[-CC-:B------:R-:W-:Y:S01]  /*3a60*/  FFMA.FTZ R139, R22, R181.reuse, R182.reuse ;  /* 0x000000b5168b7223 */ /* 0x180fe200000100b6 */
[-C--:B------:R-:W-:Y:S01]  /*3a70*/  FFMA.FTZ R137, R13, R181.reuse, R182 ;  /* 0x000000b50d897223 */ /* 0x080fe200000100b6 */
[----:B------:R-:W-:Y:S01]  /*3a80*/  FADD.FTZ R186, R17, -R186 ;  /* 0x800000ba11ba7221 */ /* 0x000fe20000010000 */
[----:B------:R-:W-:Y:S02]  /*3a90*/  HADD2.F32 R142, -RZ, R119.H1_H1 ;  /* 0x30000077ff8e7230 */ /* 0x000fe40000004100 */
[----:B------:R-:W-:Y:S01]  /*3aa0*/  FFMA.FTZ R184, R18, R181, R182 ;  /* 0x000000b512b87223 */ /* 0x000fe200000100b6 */
[--C-:B------:R-:W-:Y:S02]  /*3ab0*/  HADD2.F32 R136, -RZ, R118.reuse.H0_H0 ;  /* 0x20000076ff887230 */ /* 0x100fe40000004100 */
[----:B-----5:R-:W-:Y:S01]  /*3ac0*/  FFMA.FTZ R189, R179, R186, R140 ;  /* 0x000000bab3bd7223 */ /* 0x020fe2000001008c */
[----:B------:R-:W-:Y:S01]  /*3ad0*/  FADD.FTZ R139, R20, -R139 ;  /* 0x8000008b148b7221 */ /* 0x000fe20000010000 */
[----:B------:R-:W0:Y:S01]  /*3ae0*/  LDC.64 R140, c[0x0][0x468] ;  /* 0x00011a00ff8c7b82 */ /* 0x000e220000000a00 */
[----:B------:R-:W-:Y:S01]  /*3af0*/  FADD.FTZ R137, R16, -R137 ;  /* 0x8000008910897221 */ /* 0x000fe20000010000 */
[----:B------:R-:W-:-:S02]  /*3b00*/  HADD2.F32 R138, -RZ, R118.H1_H1 ;  /* 0x30000076ff8a7230 */ /* 0x000fc40000004100 */
[----:B------:R-:W-:Y:S01]  /*3b10*/  FADD.FTZ R187, R15, -R184 ;  /* 0x800000b80fbb7221 */ /* 0x000fe20000010000 */
[C---:B------:R-:W-:Y:S01]  /*3b20*/  FFMA.FTZ R191, R179.reuse, R139, R142 ;  /* 0x0000008bb3bf7223 */ /* 0x040fe2000001008e */
[----:B------:R-:W-:Y:S01]  /*3b30*/  FFMA.FTZ R185, R179, R137, R136 ;  /* 0x00000089b3b97223 */ /* 0x000fe20000010088 */
[-CC-:B------:R-:W-:Y:S01]  /*3b40*/  FFMA.FTZ R139, R9, R181.reuse, R182.reuse ;  /* 0x000000b5098b7223 */ /* 0x180fe200000100b6 */
[-CC-:B------:R-:W-:Y:S01]  /*3b50*/  FFMA.FTZ R188, R14, R181.reuse, R182.reuse ;  /* 0x000000b50ebc7223 */ /* 0x180fe200000100b6 */
[-CC-:B------:R-:W-:Y:S01]  /*3b60*/  FFMA.FTZ R137, R3, R181.reuse, R182.reuse ;  /* 0x000000b503897223 */ /* 0x180fe200000100b6 */
[----:B------:R-:W-:Y:S01]  /*3b70*/  FFMA.FTZ R186, R10, R181, R182 ;  /* 0x000000b50aba7223 */ /* 0x000fe200000100b6 */
[----:B------:R-:W-:Y:S01]  /*3b80*/  FFMA.FTZ R187, R179, R187, R138 ;  /* 0x000000bbb3bb7223 */ /* 0x000fe2000001008a */
[--C-:B------:R-:W-:Y:S02]  /*3b90*/  HADD2.F32 R142, -RZ, R117.reuse.H0_H0 ;  /* 0x20000075ff8e7230 */ /* 0x100fe40000004100 */
[----:B------:R-:W-:Y:S01]  /*3ba0*/  FADD.FTZ R143, R12, -R139 ;  /* 0x8000008b0c8f7221 */ /* 0x000fe20000010000 */
[----:B------:R-:W-:-:S02]  /*3bb0*/  HADD2.F32 R184, -RZ, R117.H1_H1 ;  /* 0x30000075ffb87230 */ /* 0x000fc40000004100 */
[----:B------:R-:W-:Y:S01]  /*3bc0*/  FADD.FTZ R183, R11, -R188 ;  /* 0x800000bc0bb77221 */ /* 0x000fe20000010000 */
[--C-:B------:R-:W-:Y:S02]  /*3bd0*/  HADD2.F32 R136, -RZ, R116.reuse.H0_H0 ;  /* 0x20000074ff887230 */ /* 0x100fe40000004100 */
[----:B------:R-:W-:Y:S01]  /*3be0*/  FADD.FTZ R137, R8, -R137 ;  /* 0x8000008908897221 */ /* 0x000fe20000010000 */
[----:B------:R-:W-:Y:S02]  /*3bf0*/  HADD2.F32 R138, -RZ, R116.H1_H1 ;  /* 0x30000074ff8a7230 */ /* 0x000fe40000004100 */
        /* <DEDUP_REMOVED lines=13> */
[----:B------:R-:W-:Y:S01]  /*3cd0*/  F2FP.F16.F32.PACK_AB R139, R184, R189 ;  /* 0x000000bdb88b723e */ /* 0x000fe200000000ff */
[----:B0-----:R-:W-:Y:S01]  /*3ce0*/  IMAD.WIDE.U32 R140, R177, 0x10, R140 ;  /* 0x00000010b18c7825 */ /* 0x001fe200078e008c */
[----:B------:R-:W-:-:S02]  /*3cf0*/  F2FP.F16.F32.PACK_AB R138, R187, R138 ;  /* 0x0000008abb8a723e */ /* 0x000fc400000000ff */
[----:B------:R-:W-:Y:S02]  /*3d00*/  F2FP.F16.F32.PACK_AB R137, R183, R142 ;  /* 0x0000008eb789723e */ /* 0x000fe400000000ff */
[----:B------:R-:W-:Y:S02]  /*3d10*/  F2FP.F16.F32.PACK_AB R136, R143, R136 ;  /* 0x000000888f88723e */ /* 0x000fe400000000ff */
[----:B------:R-:W-:-:S03]  /*3d20*/  IADD3 R177, PT, PT, R177, 0x80, RZ ;  /* 0x00000080b1b17810 */ /* 0x000fc60007ffe0ff */
[----:B------:R0:W-:Y:S04]  /*3d30*/  STG.E.128 desc[UR4][R140.64], R136 ;  /* 0x000000888c007986 */ /* 0x0001e8000c101d04 */
.L_x_1568:
[----:B------:R-:W-:Y:S05]  /*3d40*/  BSYNC.RECONVERGENT B1 ;  /* 0x0000000000017941 */ /* 0x000fea0003800200 */
.L_x_1567:
[----:B------:R-:W-:Y:S04]  /*3d50*/  BSSY.RECONVERGENT B1, `(.L_x_1569) ;  /* 0x0000032000017945 */ /* 0x000fe80003800200 */
[----:B------:R-:W-:Y:S05]  /*3d60*/  @!P1 BRA `(.L_x_1570) ;  /* 0x0000000000c09947 */ /* 0x000fea0003800000 */
[-CC-:B------:R-:W-:Y:S01]  /*3d70*/  FFMA.FTZ R186, R35, R181.reuse, R182.reuse ;  /* 0x000000b523ba7223 */ /* 0x180fe200000100b6 */
[--C-:B0-----:R-:W-:Y:S02]  /*3d80*/  HADD2.F32 R140, -RZ, R123.reuse.H0_H0 ;  /* 0x2000007bff8c7230 */ /* 0x101fe40000004100 */
        /* <DEDUP_REMOVED lines=46> */
.L_x_1570:
[----:B------:R-:W-:Y:S05]  /*4070*/  BSYNC.RECONVERGENT B1 ;  /* 0x0000000000017941 */ /* 0x000fea0003800200 */
.L_x_1569:
[----:B------:R-:W-:Y:S04]  /*4080*/  BSSY.RECONVERGENT B1, `(.L_x_1571) ;  /* 0x0000032000017945 */ /* 0x000fe80003800200 */
[----:B------:R-:W-:Y:S05]  /*4090*/  @!P2 BRA `(.L_x_1572) ;  /* 0x0000000000c0a947 */ /* 0x000fea0003800000 */
[-CC-:B------:R-:W-:Y:S01]  /*40a0*/  FFMA.FTZ R186, R159, R181.reuse, R182.reuse ;  /* 0x000000b59fba7223 */ /* 0x180fe200000100b6 */
[--C-:B01----:R-:W-:Y:S02]  /*40b0*/  HADD2.F32 R140, -RZ, R127.reuse.H0_H0 ;  /* 0x2000007fff8c7230 */ /* 0x103fe40000004100 */
        /* <DEDUP_REMOVED lines=46> */
.L_x_1572:
[----:B------:R-:W-:Y:S05]  /*43a0*/  BSYNC.RECONVERGENT B1 ;  /* 0x0000000000017941 */ /* 0x000fea0003800200 */
.L_x_1571:
[----:B------:R-:W-:Y:S05]  /*43b0*/  @!P4 BRA `(.L_x_1563) ;  /* 0x000000100054c947 */ /* 0x000fea0003800000 */
[-CC-:B012---:R-:W-:Y:S01]  /*43c0*/  FFMA.FTZ R139, R178, R181.reuse, R182.reuse ;  /* 0x000000b5b28b7223 */ /* 0x187fe200000100b6 */
[--C-:B------:R-:W-:Y:S02]  /*43d0*/  HADD2.F32 R136, -RZ, R131.reuse.H1_H1 ;  /* 0x30000083ff887230 */ /* 0x100fe40000004100 */
[-CC-:B------:R-:W-:Y:S01]  /*43e0*/  FFMA.FTZ R137, R169, R181.reuse, R182.reuse ;  /* 0x000000b5a9897223 */ /* 0x180fe200000100b6 */
[-CC-:B------:R-:W-:Y:S01]  /*43f0*/  FFMA.FTZ R190, R175, R181.reuse, R182.reuse ;  /* 0x000000b5afbe7223 */ /* 0x180fe200000100b6 */
[----:B------:R-:W-:Y:S01]  /*4400*/  FADD.FTZ R187, R176, -R139 ;  /* 0x8000008bb0bb7221 */ /* 0x000fe20000010000 */
[----:B------:R-:W-:Y:S01]  /*4410*/  FFMA.FTZ R188, R174, R181, R182 ;  /* 0x000000b5aebc7223 */ /* 0x000fe200000100b6 */
[----:B------:R-:W-:Y:S01]  /*4420*/  FADD.FTZ R143, R172, -R137 ;  /* 0x80000089ac8f7221 */ /* 0x000fe20000010000 */
[----:B------:R-:W-:Y:S02]  /*4430*/  HADD2.F32 R142, -RZ, R131.H0_H0 ;  /* 0x20000083ff8e7230 */ /* 0x000fe40000004100 */
[----:B-----5:R-:W-:Y:S01]  /*4440*/  FFMA.FTZ R187, R179, R187, R136 ;  /* 0x000000bbb3bb7223 */ /* 0x020fe20000010088 */
[--C-:B------:R-:W-:Y:S01]  /*4450*/  HADD2.F32 R138, -RZ, R130.reuse.H0_H0 ;  /* 0x20000082ff8a7230 */ /* 0x100fe20000004100 */
[----:B------:R-:W0:Y:S01]  /*4460*/  LDC.64 R136, c[0x0][0x468] ;  /* 0x00011a00ff887b82 */ /* 0x000e220000000a00 */
[----:B------:R-:W-:-:S02]  /*4470*/  HADD2.F32 R140, -RZ, R130.H1_H1 ;  /* 0x30000082ff8c7230 */ /* 0x000fc40000004100 */
[----:B------:R-:W-:Y:S01]  /*4480*/  FADD.FTZ R185, R173, -R190 ;  /* 0x800000beadb97221 */ /* 0x000fe20000010000 */
[----:B------:R-:W-:Y:S01]  /*4490*/  FADD.FTZ R183, R171, -R188 ;  /* 0x800000bcabb77221 */ /* 0x000fe20000010000 */
[-CC-:B------:R-:W-:Y:S01]  /*44a0*/  FFMA.FTZ R141, R165, R181.reuse, R182.reuse ;  /* 0x000000b5a58d7223 */ /* 0x180fe200000100b6 */
[-CC-:B------:R-:W-:Y:S01]  /*44b0*/  FFMA.FTZ R186, R170, R181.reuse, R182.reuse ;  /* 0x000000b5aaba7223 */ /* 0x180fe200000100b6 */
[-CC-:B------:R-:W-:Y:S01]  /*44c0*/  FFMA.FTZ R139, R161, R181.reuse, R182.reuse ;  /* 0x000000b5a18b7223 */ /* 0x180fe200000100b6 */
[----:B------:R-:W-:Y:S01]  /*44d0*/  FFMA.FTZ R184, R166, R181, R182 ;  /* 0x000000b5a6b87223 */ /* 0x000fe200000100b6 */
[C---:B------:R-:W-:Y:S01]  /*44e0*/  FFMA.FTZ R185, R179.reuse, R185, R142 ;  /* 0x000000b9b3b97223 */ /* 0x040fe2000001008e */
[C---:B------:R-:W-:Y:S01]  /*44f0*/  FFMA.FTZ R143, R179.reuse, R143, R138 ;  /* 0x0000008fb38f7223 */ /* 0x040fe2000001008a */
        /* <DEDUP_REMOVED lines=22> */
[----:B------:R-:W-:-:S02]  /*4660*/  F2FP.F16.F32.PACK_AB R139, R184, R185 ;  /* 0x000000b9b88b723e */ /* 0x000fc400000000ff */
[----:B------:R-:W-:Y:S02]  /*4670*/  F2FP.F16.F32.PACK_AB R138, R183, R138 ;  /* 0x0000008ab78a723e */ /* 0x000fe400000000ff */
[----:B------:R-:W-:Y:S02]  /*4680*/  F2FP.F16.F32.PACK_AB R137, R182, R143 ;  /* 0x0000008fb689723e */ /* 0x000fe400000000ff */
[----:B------:R-:W-:-:S05]  /*4690*/  F2FP.F16.F32.PACK_AB R136, R179, R142 ;  /* 0x0000008eb388723e */ /* 0x000fca00000000ff */
[----:B------:R4:W-:Y:S01]  /*46a0*/  STG.E.128 desc[UR4][R140.64], R136 ;  /* 0x000000888c007986 */ /* 0x0009e2000c101d04 */
[----:B------:R-:W-:Y:S05]  /*46b0*/  BRA `(.L_x_1563) ;  /* 0x0000000c00947947 */ /* 0x000fea0003800000 */
.L_x_1566:
[----:B------:R-:W-:Y:S04]  /*46c0*/  BSSY.RECONVERGENT B1, `(.L_x_1573) ;  /* 0x0000039000017945 */ /* 0x000fe80003800200 */
[----:B------:R-:W-:Y:S05]  /*46d0*/  @!P3 BRA `(.L_x_1574) ;  /* 0x0000000000dcb947 */ /* 0x000fea0003800000 */
[-CC-:B------:R-:W-:Y:S01]  /*46e0*/  FFMA.FTZ R113, R3, R181.reuse, R182.reuse ;  /* 0x000000b503717223 */ /* 0x180fe200000100b6 */
[-CC-:B------:R-:W-:Y:S01]  /*46f0*/  FFMA.FTZ R140, R14, R181.reuse, R182.reuse ;  /* 0x000000b50e8c7223 */ /* 0x180fe200000100b6 */
[----:B------:R-:W-:Y:S02]  /*4700*/  HADD2.F32 R114, -RZ, R116.H0_H0 ;  /* 0x20000074ff727230 */ /* 0x000fe40000004100 */
[-C--:B------:R-:W-:Y:S01]  /*4710*/  FFMA.FTZ R137, R9, R181.reuse, R182 ;  /* 0x000000b509897223 */ /* 0x080fe200000100b6 */
[--C-:B------:R-:W-:Y:S02]  /*4720*/  HADD2.F32 R141, -RZ, R117.reuse.H1_H1 ;  /* 0x30000075ff8d7230 */ /* 0x100fe40000004100 */
[----:B------:R-:W-:Y:S01]  /*4730*/  FADD.FTZ R112, R8, -R113 ;  /* 0x8000007108707221 */ /* 0x000fe20000010000 */
[----:B------:R-:W-:Y:S01]  /*4740*/  FADD.FTZ R140, R11, -R140 ;  /* 0x8000008c0b8c7221 */ /* 0x000fe20000010000 */
[----:B------:R-:W-:Y:S01]  /*4750*/  FFMA.FTZ R136, R10, R181, R182 ;  /* 0x000000b50a887223 */ /* 0x000fe200000100b6 */
[----:B------:R-:W-:-:S02]  /*4760*/  HADD2.F32 R139, -RZ, R117.H0_H0 ;  /* 0x20000075ff8b7230 */ /* 0x000fc40000004100 */
[C---:B-----5:R-:W-:Y:S01]  /*4770*/  FFMA.FTZ R113, R179.reuse, R112, R114 ;  /* 0x00000070b3717223 */ /* 0x060fe20000010072 */
[----:B------:R-:W-:Y:S01]  /*4780*/  FFMA.FTZ R114, R179, R140, R141 ;  /* 0x0000008cb3727223 */ /* 0x000fe2000001008d */
[----:B------:R-:W0:Y:S01]  /*4790*/  LDC.64 R142, c[0x0][0x478] ;  /* 0x00011e00ff8e7b82 */ /* 0x000e220000000a00 */
[----:B------:R-:W-:Y:S01]  /*47a0*/  FADD.FTZ R138, R12, -R137 ;  /* 0x800000890c8a7221 */ /* 0x000fe20000010000 */
[----:B------:R-:W-:Y:S02]  /*47b0*/  HADD2.F32 R115, -RZ, R116.H1_H1 ;  /* 0x30000074ff737230 */ /* 0x000fe40000004100 */
[----:B------:R-:W-:Y:S01]  /*47c0*/  FADD.FTZ R136, R7, -R136 ;  /* 0x8000008807887221 */ /* 0x000fe20000010000 */
[-CC-:B------:R-:W-:Y:S01]  /*47d0*/  FFMA.FTZ R137, R13, R181.reuse, R182.reuse ;  /* 0x000000b50d897223 */ /* 0x180fe200000100b6 */
[C---:B------:R-:W-:Y:S01]  /*47e0*/  FFMA.FTZ R139, R179.reuse, R138, R139 ;  /* 0x0000008ab38b7223 */ /* 0x040fe2000001008b */
[-CC-:B------:R-:W-:Y:S01]  /*47f0*/  FFMA.FTZ R138, R18, R181.reuse, R182.reuse ;  /* 0x000000b5128a7223 */ /* 0x180fe200000100b6 */
[----:B------:R-:W-:Y:S01]  /*4800*/  FFMA.FTZ R115, R179, R136, R115 ;  /* 0x00000088b3737223 */ /* 0x000fe20000010073 */
[----:B------:R-:W1:Y:S01]  /*4810*/  LDC.64 R140, c[0x0][0x468] ;  /* 0x00011a00ff8c7b82 */ /* 0x000e620000000a00 */
[-CC-:B------:R-:W-:Y:S01]  /*4820*/  FFMA.FTZ R184, R19, R181.reuse, R182.reuse ;  /* 0x000000b513b87223 */ /* 0x180fe200000100b6 */
[----:B------:R-:W-:Y:S01]  /*4830*/  FFMA.FTZ R183, R22, R181, R182 ;  /* 0x000000b516b77223 */ /* 0x000fe200000100b6 */
[----:B------:R-:W-:-:S02]  /*4840*/  HADD2.F32 R136, -RZ, R118.H0_H0 ;  /* 0x20000076ff887230 */ /* 0x000fc40000004100 */
[----:B------:R-:W-:Y:S01]  /*4850*/  FADD.FTZ R112, R16, -R137 ;  /* 0x8000008910707221 */ /* 0x000fe20000010000 */
[----:B------:R-:W-:Y:S02]  /*4860*/  HADD2.F32 R185, -RZ, R118.H1_H1 ;  /* 0x30000076ffb97230 */ /* 0x000fe40000004100 */
        /* <DEDUP_REMOVED lines=10> */
[----:B------:R-:W-:Y:S01]  /*4910*/  F2FP.F16.F32.PACK_AB R112, R115, R113 ;  /* 0x000000717370723e */ /* 0x000fe200000000ff */
[-C--:B------:R-:W-:Y:S01]  /*4920*/  FMUL.FTZ R138, R139, R180.reuse ;  /* 0x000000b48b8a7220 */ /* 0x080fe20000410000 */
[C---:B------:R-:W-:Y:S01]  /*4930*/  F2FP.F16.F32.PACK_AB R113, R114.reuse, R139 ;  /* 0x0000008b7271723e */ /* 0x040fe200000000ff */
[-C--:B------:R-:W-:Y:S01]  /*4940*/  FMUL.FTZ R137, R115, R180.reuse ;  /* 0x000000b473897220 */ /* 0x080fe20000410000 */
[-C--:B------:R-:W-:Y:S01]  /*4950*/  FMUL.FTZ R139, R114, R180.reuse ;  /* 0x000000b4728b7220 */ /* 0x080fe20000410000 */
[-C--:B------:R-:W-:Y:S01]  /*4960*/  FMUL.FTZ R184, R183, R180.reuse ;  /* 0x000000b4b7b87220 */ /* 0x080fe20000410000 */
[C---:B------:R-:W-:Y:S01]  /*4970*/  F2FP.F16.F32.PACK_AB R114, R185.reuse, R183 ;  /* 0x000000b7b972723e */ /* 0x040fe200000000ff */
[-C--:B------:R-:W-:Y:S01]  /*4980*/  FMUL.FTZ R185, R185, R180.reuse ;  /* 0x000000b4b9b97220 */ /* 0x080fe20000410000 */
[-C--:B------:R-:W-:Y:S01]  /*4990*/  FMUL.FTZ R183, R187, R180.reuse ;  /* 0x000000b4bbb77220 */ /* 0x080fe20000410000 */
[C---:B------:R-:W-:Y:S01]  /*49a0*/  FMUL.FTZ R188, R186.reuse, R180 ;  /* 0x000000b4babc7220 */ /* 0x040fe20000410000 */
[----:B------:R-:W-:Y:S01]  /*49b0*/  F2FP.F16.F32.PACK_AB R136, R137, R136 ;  /* 0x000000888988723e */ /* 0x000fe200000000ff */
[----:B0-----:R-:W-:Y:S01]  /*49c0*/  IMAD.WIDE.U32 R142, R177, 0x10, R142 ;  /* 0x00000010b18e7825 */ /* 0x001fe200078e008e */
[----:B------:R-:W-:-:S02]  /*49d0*/  F2FP.F16.F32.PACK_AB R115, R186, R187 ;  /* 0x000000bbba73723e */ /* 0x000fc400000000ff */
[----:B------:R-:W-:Y:S01]  /*49e0*/  F2FP.F16.F32.PACK_AB R137, R139, R138 ;  /* 0x0000008a8b89723e */ /* 0x000fe200000000ff */
[----:B-1----:R-:W-:Y:S01]  /*49f0*/  IMAD.WIDE.U32 R140, R177, 0x10, R140 ;  /* 0x00000010b18c7825 */ /* 0x002fe200078e008c */
[----:B------:R-:W-:Y:S01]  /*4a00*/  F2FP.F16.F32.PACK_AB R138, R185, R184 ;  /* 0x000000b8b98a723e */ /* 0x000fe200000000ff */
[----:B------:R0:W-:Y:S01]  /*4a10*/  STG.E.128 desc[UR4][R142.64], R112 ;  /* 0x000000708e007986 */ /* 0x0001e2000c101d04 */
[----:B------:R-:W-:Y:S02]  /*4a20*/  F2FP.F16.F32.PACK_AB R139, R188, R183 ;  /* 0x000000b7bc8b723e */ /* 0x000fe400000000ff */
[----:B------:R-:W-:-:S03]  /*4a30*/  IADD3 R177, PT, PT, R177, 0x80, RZ ;  /* 0x00000080b1b17810 */ /* 0x000fc60007ffe0ff */
[----:B------:R0:W-:Y:S04]  /*4a40*/  STG.E.128 desc[UR4][R140.64], R136 ;  /* 0x000000888c007986 */ /* 0x0001e8000c101d04 */
.L_x_1574:
[----:B------:R-:W-:Y:S05]  /*4a50*/  BSYNC.RECONVERGENT B1 ;  /* 0x0000000000017941 */ /* 0x000fea0003800200 */
.L_x_1573:
[----:B------:R-:W-:Y:S04]  /*4a60*/  BSSY.RECONVERGENT B1, `(.L_x_1575) ;  /* 0x0000039000017945 */ /* 0x000fe80003800200 */
[----:B------:R-:W-:Y:S05]  /*4a70*/  @!P1 BRA `(.L_x_1576) ;  /* 0x0000000000dc9947 */ /* 0x000fea0003800000 */
[-CC-:B0-----:R-:W-:Y:S01]  /*4a80*/  FFMA.FTZ R113, R21, R181.reuse, R182.reuse ;  /* 0x000000b515717223 */ /* 0x181fe200000100b6 */
        /* <DEDUP_REMOVED lines=54> */
.L_x_1576:
[----:B------:R-:W-:Y:S05]  /*4df0*/  BSYNC.RECONVERGENT B1 ;  /* 0x0000000000017941 */ /* 0x000fea0003800200 */
.L_x_1575:
[----:B------:R-:W-:Y:S04]  /*4e00*/  BSSY.RECONVERGENT B1, `(.L_x_1577) ;  /* 0x0000039000017945 */ /* 0x000fe80003800200 */
[----:B------:R-:W-:Y:S05]  /*4e10*/  @!P2 BRA `(.L_x_1578) ;  /* 0x0000000000dca947 */ /* 0x000fea0003800000 */
[-CC-:B01----:R-:W-:Y:S01]  /*4e20*/  FFMA.FTZ R113, R145, R181.reuse, R182.reuse ;  /* 0x000000b591717223 */ /* 0x183fe200000100b6 */
        /* <DEDUP_REMOVED lines=54> */
.L_x_1578:
[----:B------:R-:W-:Y:S05]  /*5190*/  BSYNC.RECONVERGENT B1 ;  /* 0x0000000000017941 */ /* 0x000fea0003800200 */
.L_x_1577:
[----:B------:R-:W-:Y:S05]  /*51a0*/  @!P4 BRA `(.L_x_1563) ;  /* 0x0000000000d8c947 */ /* 0x000fea0003800000 */
[----:B012---:R-:W0:Y:S01]  /*51b0*/  LDC.64 R112, c[0x0][0x468] ;  /* 0x00011a00ff707b82 */ /* 0x007e220000000a00 */
[-CC-:B------:R-:W-:Y:S01]  /*51c0*/  FFMA.FTZ R114, R175, R181.reuse, R182.reuse ;  /* 0x000000b5af727223 */ /* 0x180fe200000100b6 */
[-CC-:B------:R-:W-:Y:S01]  /*51d0*/  FFMA.FTZ R136, R166, R181.reuse, R182.reuse ;  /* 0x000000b5a6887223 */ /* 0x180fe200000100b6 */
[-CC-:B------:R-:W-:Y:S01]  /*51e0*/  FFMA.FTZ R115, R161, R181.reuse, R182.reuse ;  /* 0x000000b5a1737223 */ /* 0x180fe200000100b6 */
[-CC-:B------:R-:W-:Y:S01]  /*51f0*/  FFMA.FTZ R185, R178, R181.reuse, R182.reuse ;  /* 0x000000b5b2b97223 */ /* 0x180fe200000100b6 */
[-CC-:B------:R-:W-:Y:S01]  /*5200*/  FFMA.FTZ R143, R165, R181.reuse, R182.reuse ;  /* 0x000000b5a58f7223 */ /* 0x180fe200000100b6 */
[-CC-:B------:R-:W-:Y:S01]  /*5210*/  FFMA.FTZ R138, R170, R181.reuse, R182.reuse ;  /* 0x000000b5aa8a7223 */ /* 0x180fe200000100b6 */
[-CC-:B------:R-:W-:Y:S01]  /*5220*/  FFMA.FTZ R183, R169, R181.reuse, R182.reuse ;  /* 0x000000b5a9b77223 */ /* 0x180fe200000100b6 */
[----:B------:R-:W1:Y:S01]  /*5230*/  LDC.64 R140, c[0x0][0x478] ;  /* 0x00011e00ff8c7b82 */ /* 0x000e620000000a00 */
[--C-:B------:R-:W-:Y:S02]  /*5240*/  HADD2.F32 R139, -RZ, R128.reuse.H1_H1 ;  /* 0x30000080ff8b7230 */ /* 0x100fe40000004100 */
[----:B------:R-:W-:Y:S01]  /*5250*/  FFMA.FTZ R182, R174, R181, R182 ;  /* 0x000000b5aeb67223 */ /* 0x000fe200000100b6 */
[----:B------:R-:W-:-:S02]  /*5260*/  HADD2.F32 R137, -RZ, R128.H0_H0 ;  /* 0x20000080ff897230 */ /* 0x000fc40000004100 */
[----:B------:R-:W-:Y:S01]  /*5270*/  FADD.FTZ R142, R173, -R114 ;  /* 0x80000072ad8e7221 */ /* 0x000fe20000010000 */
[----:B------:R-:W-:Y:S01]  /*5280*/  FADD.FTZ R136, R163, -R136 ;  /* 0x80000088a3887221 */ /* 0x000fe20000010000 */
[--C-:B------:R-:W-:Y:S02]  /*5290*/  HADD2.F32 R181, -RZ, R131.reuse.H0_H0 ;  /* 0x20000083ffb57230 */ /* 0x100fe40000004100 */
[----:B------:R-:W-:Y:S01]  /*52a0*/  FADD.FTZ R114, R164, -R115 ;  /* 0x80000073a4727221 */ /* 0x000fe20000010000 */
[----:B------:R-:W-:Y:S02]  /*52b0*/  HADD2.F32 R186, -RZ, R131.H1_H1 ;  /* 0x30000083ffba7230 */ /* 0x000fe40000004100 */
[C---:B-----5:R-:W-:Y:S01]  /*52c0*/  FFMA.FTZ R139, R179.reuse, R136, R139 ;  /* 0x00000088b38b7223 */ /* 0x060fe2000001008b */
[----:B------:R-:W-:Y:S01]  /*52d0*/  FADD.FTZ R184, R176, -R185 ;  /* 0x800000b9b0b87221 */ /* 0x000fe20000010000 */
[----:B------:R-:W-:Y:S01]  /*52e0*/  FFMA.FTZ R137, R179, R114, R137 ;  /* 0x00000072b3897223 */ /* 0x000fe20000010089 */
[----:B------:R-:W-:-:S02]  /*52f0*/  HADD2.F32 R136, -RZ, R129.H0_H0 ;  /* 0x20000081ff887230 */ /* 0x000fc40000004100 */
[----:B------:R-:W-:Y:S01]  /*5300*/  FFMA.FTZ R189, R179, R142, R181 ;  /* 0x0000008eb3bd7223 */ /* 0x000fe200000100b5 */
[----:B------:R-:W-:Y:S02]  /*5310*/  HADD2.F32 R115, -RZ, R129.H1_H1 ;  /* 0x30000081ff737230 */ /* 0x000fe40000004100 */
[----:B------:R-:W-:Y:S01]  /*5320*/  FADD.FTZ R114, R168, -R143 ;  /* 0x8000008fa8727221 */ /* 0x000fe20000010000 */
[--C-:B------:R-:W-:Y:S02]  /*5330*/  HADD2.F32 R185, -RZ, R130.reuse.H0_H0 ;  /* 0x20000082ffb97230 */ /* 0x100fe40000004100 */
[----:B------:R-:W-:Y:S01]  /*5340*/  FADD.FTZ R138, R167, -R138 ;  /* 0x8000008aa78a7221 */ /* 0x000fe20000010000 */
[----:B------:R-:W-:Y:S02]  /*5350*/  HADD2.F32 R187, -RZ, R130.H1_H1 ;  /* 0x30000082ffbb7230 */ /* 0x000fe40000004100 */
[----:B------:R-:W-:Y:S01]  /*5360*/  FADD.FTZ R142, R172, -R183 ;  /* 0x800000b7ac8e7221 */ /* 0x000fe20000010000 */
        /* <DEDUP_REMOVED lines=8> */
[C---:B------:R-:W-:Y:S01]  /*53f0*/  F2FP.F16.F32.PACK_AB R112, R139.reuse, R137 ;  /* 0x000000898b70723e */ /* 0x040fe200000000ff */
[----:B------:R-:W-:Y:S01]  /*5400*/  FMUL.FTZ R137, R139, R180 ;  /* 0x000000b48b897220 */ /* 0x000fe20000410000 */
[----:B-1----:R-:W-:Y:S01]  /*5410*/  IMAD.WIDE.U32 R140, R177, 0x10, R140 ;  /* 0x00000010b18c7825 */ /* 0x002fe200078e008c */
[----:B------:R-:W-:-:S03]  /*5420*/  F2FP.F16.F32.PACK_AB R115, R184, R189 ;  /* 0x000000bdb873723e */ /* 0x000fc600000000ff */
[-C--:B------:R-:W-:Y:S01]  /*5430*/  FMUL.FTZ R183, R189, R180.reuse ;  /* 0x000000b4bdb77220 */ /* 0x080fe20000410000 */
[-C--:B------:R-:W-:Y:S01]  /*5440*/  FMUL.FTZ R184, R184, R180.reuse ;  /* 0x000000b4b8b87220 */ /* 0x080fe20000410000 */
[-C--:B------:R-:W-:Y:S01]  /*5450*/  FMUL.FTZ R138, R181, R180.reuse ;  /* 0x000000b4b58a7220 */ /* 0x080fe20000410000 */
[-C--:B------:R-:W-:Y:S01]  /*5460*/  FMUL.FTZ R177, R114, R180.reuse ;  /* 0x000000b472b17220 */ /* 0x080fe20000410000 */
[-C--:B------:R-:W-:Y:S01]  /*5470*/  FMUL.FTZ R179, R185, R180.reuse ;  /* 0x000000b4b9b37220 */ /* 0x080fe20000410000 */
[----:B------:R-:W-:Y:S01]  /*5480*/  FMUL.FTZ R180, R182, R180 ;  /* 0x000000b4b6b47220 */ /* 0x000fe20000410000 */
[----:B------:R-:W-:Y:S02]  /*5490*/  F2FP.F16.F32.PACK_AB R113, R114, R181 ;  /* 0x000000b57271723e */ /* 0x000fe400000000ff */
[----:B------:R-:W-:Y:S02]  /*54a0*/  F2FP.F16.F32.PACK_AB R136, R137, R136 ;  /* 0x000000888988723e */ /* 0x000fe400000000ff */
[----:B------:R-:W-:-:S02]  /*54b0*/  F2FP.F16.F32.PACK_AB R114, R182, R185 ;  /* 0x000000b9b672723e */ /* 0x000fc400000000ff */
[----:B------:R-:W-:Y:S02]  /*54c0*/  F2FP.F16.F32.PACK_AB R137, R177, R138 ;  /* 0x0000008ab189723e */ /* 0x000fe400000000ff */
[----:B------:R-:W-:Y:S01]  /*54d0*/  F2FP.F16.F32.PACK_AB R139, R184, R183 ;  /* 0x000000b7b88b723e */ /* 0x000fe200000000ff */
[----:B------:R3:W-:Y:S01]  /*54e0*/  STG.E.128 desc[UR4][R140.64], R112 ;  /* 0x000000708c007986 */ /* 0x0007e2000c101d04 */
[----:B------:R-:W-:-:S05]  /*54f0*/  F2FP.F16.F32.PACK_AB R138, R180, R179 ;  /* 0x000000b3b48a723e */ /* 0x000fca00000000ff */
[----:B------:R3:W-:Y:S02]  /*5500*/  STG.E.128 desc[UR4][R142.64], R136 ;  /* 0x000000888e007986 */ /* 0x0007e4000c101d04 */
.L_x_1563:
[----:B------:R-:W-:Y:S05]  /*5510*/  BSYNC.RECONVERGENT B0 ;  /* 0x0000000000007941 */ /* 0x000fea0003800200 */
.L_x_1549:
[----:B01234-:R-:W0:Y:S01]  /*5520*/  LDC.64 R136, c[0x0][0x380] ;  /* 0x0000e000ff887b82 */ /* 0x01fe220000000a00 */
[----:B------:R-:W-:Y:S02]  /*5530*/  PLOP3.LUT P6, PT, P6, PT, PT, 0x8, 0x80 ;  /* 0x000000000080781c */ /* 0x000fe400037ce170 */
[----:B0-----:R-:W-:-:S04]  /*5540*/  IADD3 R0, PT, PT, R0, R136, RZ ;  /* 0x0000008800007210 */ /* 0x001fc80007ffe0ff */
[----:B------:R-:W-:-:S13]  /*5550*/  ISETP.GE.AND P0, PT, R0, R137, PT ;  /* 0x000000890000720c */ /* 0x000fda0003f06270 */
[----:B------:R-:W-:Y:S05]  /*5560*/  @!P0 BRA `(.L_x_1579) ;  /* 0xffffffb000508947 */ /* 0x000fea000383ffff */
.L_x_1540:
        /* <DEDUP_REMOVED lines=39> */
.L_x_1580:
        /* <DEDUP_REMOVED lines=10> */
.L_x_15598:


//--------------------- .text._ZN10layer_norm13ln_bwd_kernelINS_13Kernel_traitsI6__halfS2_S2_S2_fjLj4096ELj1ELj1ELj4ELj16ENS_18Kernel_traits_baseILj4096ES2_S2_S2_S2_fjLj128EEEEELb0ELb0ELb0ELb1EEEvNS_9BwdParamsE --------------------------
	.section	.text._ZN10layer_norm13ln_bwd_kernelINS_13Kernel_traitsI6__halfS2_S2_S2_fjLj4096ELj1ELj1ELj4ELj16ENS_18Kernel_traits_baseILj4096ES2_S2_S2_S2_fjLj128EEEEELb0ELb0ELb0ELb1EEEvNS_9BwdParamsE,"ax",@progbits
	.align	128
        .global         _ZN10layer_norm13ln_bwd_kernelINS_13Kernel_traitsI6__halfS2_S2_S2_fjLj4096ELj1ELj1ELj4ELj16ENS_18Kernel_traits_baseILj4096ES2_S2_S2_S2_fjLj128EEEEELb0ELb0ELb0ELb1EEEvNS_9BwdParamsE
        .type           _ZN10layer_norm13ln_bwd_kernelINS_13Kernel_traitsI6__halfS2_S2_S2_fjLj4096ELj1ELj1ELj4ELj16ENS_18Kernel_traits_baseILj4096ES2_S2_S2_S2_fjLj128EEEEELb0ELb0ELb0ELb1EEEvNS_9BwdParamsE,@function
        .size           _ZN10layer_norm13ln_bwd_kernelINS_13Kernel_traitsI6__halfS2_S2_S2_fjLj4096ELj1ELj1ELj4ELj16ENS_18Kernel_traits_baseILj4096ES2_S2_S2_S2_fjLj128EEEEELb0ELb0ELb0ELb1EEEvNS_9BwdParamsE,(.L_x_15599 - _ZN10layer_norm13ln_bwd_kernelINS_13Kernel_traitsI6__halfS2_S2_S2_fjLj4096ELj1ELj1ELj4ELj16ENS_18Kernel_traits_baseILj4096ES2_S2_S2_S2_fjLj128EEEEELb0ELb0ELb0ELb1EEEvNS_9BwdParamsE)
        .other          _ZN10layer_norm13ln_bwd_kernelINS_13Kernel_traitsI6__halfS2_S2_S2_fjLj4096ELj1ELj1ELj4ELj16ENS_18Kernel_traits_baseILj4096ES2_S2_S2_S2_fjLj128EEEEELb0ELb0ELb0ELb1EEEvNS_9BwdParamsE,@"STO_CUDA_ENTRY STV_DEFAULT"
_ZN10layer_norm13ln_bwd_kernelINS_13Kernel_traitsI6__halfS2_S2_S2_fjLj4096ELj1ELj1ELj4ELj16ENS_18Kernel_traits_baseILj4096ES2_S2_S2_S2_fjLj128EEEEELb0ELb0ELb0ELb1EEEvNS_9BwdParamsE:
.text._ZN10layer_norm13ln_bwd_kernelINS_13Kernel_traitsI6__halfS2_S2_S2_fjLj4096ELj1ELj1ELj4ELj16ENS_18Kernel_traits_baseILj4096ES2_S2_S2_S2_fjLj128EEEEELb0ELb0ELb0ELb1EEEvNS_9BwdParamsE:
        /* <DEDUP_REMOVED lines=63> */
[----:B------:R-:W-:Y:S01]  /*03f0*/  CS2R R50, SRZ ;  /* 0x0000000000327805 */ /* 0x000fe2000001ff00 */
[----:B------:R-:W0:Y:S01]  /*0400*/  LDCU.U8 UR7, c[0x0][0x410] ;  /* 0x00008200ff0777ac */ /* 0x000e220008000000 */
[----:B------:R-:W4:Y:S01]  /*0410*/  LDG.E.128 R12, desc[UR4][R2.64+0x800] ;  /* 0x00080004020c7981 */ /* 0x000f22000c1e1d00 */
[----:B------:R-:W1:Y:S03]  /*0420*/  LDCU UR10, c[0x0][0x388] ;  /* 0x00007100ff0a77ac */ /* 0x000e660008000800 */
[----:B------:R-:W5:Y:S01]  /*0430*/  LDG.E.128 R8, desc[UR4][R2.64+0x1000] ;  /* 0x0010000402087981 */ /* 0x000f62000c1e1d00 */
[----:B------:R-:W0:Y:S03]  /*0440*/  LDCU UR11, c[0x0][0x400] ;  /* 0x00008000ff0b77ac */ /* 0x000e260008000800 */
[----:B------:R1:W5:Y:S01]  /*0450*/  LDG.E.128 R4, desc[UR4][R2.64+0x1800] ;  /* 0x0018000402047981 */ /* 0x000362000c1e1d00 */
[----:B--2---:R-:W-:-:S02]  /*0460*/  ISETP.NE.U32.AND P1, PT, R20, RZ, PT ;  /* 0x000000ff1400720c */ /* 0x004fc40003f25070 */
[----:B------:R-:W-:Y:S02]  /*0470*/  CS2R R100, SRZ ;  /* 0x0000000000647805 */ /* 0x000fe4000001ff00 */
[----:B------:R-:W-:Y:S02]  /*0480*/  CS2R R102, SRZ ;  /* 0x0000000000667805 */ /* 0x000fe4000001ff00 */
[----:B------:R-:W-:Y:S02]  /*0490*/  CS2R R104, SRZ ;  /* 0x0000000000687805 */ /* 0x000fe4000001ff00 */
[----:B------:R-:W-:Y:S02]  /*04a0*/  ISETP.NE.AND.EX P1, PT, R21, RZ, PT, P1 ;  /* 0x000000ff1500720c */ /* 0x000fe40003f25310 */
[----:B------:R-:W-:Y:S02]  /*04b0*/  CS2R R20, SRZ ;  /* 0x0000000000147805 */ /* 0x000fe4000001ff00 */
[----:B------:R-:W-:Y:S01]  /*04c0*/  MOV R146, RZ ;  /* 0x000000ff00927202 */ /* 0x000fe20000000f00 */
[----:B------:R-:W2:Y:S01]  /*04d0*/  LDCU.64 UR12, c[0x0][0x478] ;  /* 0x00008f00ff0c77ac */ /* 0x000ea20008000a00 */
[----:B------:R-:W-:-:S02]  /*04e0*/  MOV R147, UR6 ;  /* 0x0000000600937c02 */ /* 0x000fc40008000f00 */
[----:B-1----:R-:W-:Y:S01]  /*04f0*/  CS2R R2, SRZ ;  /* 0x0000000000027805 */ /* 0x002fe2000001ff00 */
[----:B------:R-:W1:Y:S01]  /*0500*/  LDCU.64 UR8, c[0x0][0x438] ;  /* 0x00008700ff0877ac */ /* 0x000e620008000a00 */
[--C-:B---3--:R-:W-:Y:S02]  /*0510*/  HADD2.F32 R113, -RZ, R16.reuse.H0_H0 ;  /* 0x20000010ff717230 */ /* 0x108fe40000004100 */
[----:B------:R-:W-:Y:S02]  /*0520*/  HADD2.F32 R114, -RZ, R16.H1_H1 ;  /* 0x30000010ff727230 */ /* 0x000fe40000004100 */
[--C-:B------:R-:W-:Y:S02]  /*0530*/  HADD2.F32 R115, -RZ, R17.reuse.H0_H0 ;  /* 0x20000011ff737230 */ /* 0x100fe40000004100 */
[----:B------:R-:W-:Y:S01]  /*0540*/  HADD2.F32 R116, -RZ, R17.H1_H1 ;  /* 0x30000011ff747230 */ /* 0x000fe20000004100 */
[----:B------:R-:W-:Y:S01]  /*0550*/  CS2R R16, SRZ ;  /* 0x0000000000107805 */ /* 0x000fe2000001ff00 */
[----:B------:R-:W-:-:S02]  /*0560*/  HADD2.F32 R117, -RZ, R18.H0_H0 ;  /* 0x20000012ff757230 */ /* 0x000fc40000004100 */
[----:B------:R-:W-:Y:S02]  /*0570*/  HADD2.F32 R118, -RZ, R18.H1_H1 ;  /* 0x30000012ff767230 */ /* 0x000fe40000004100 */
[--C-:B------:R-:W-:Y:S02]  /*0580*/  HADD2.F32 R119, -RZ, R19.reuse.H0_H0 ;  /* 0x20000013ff777230 */ /* 0x100fe40000004100 */
[----:B------:R-:W-:Y:S01]  /*0590*/  HADD2.F32 R120, -RZ, R19.H1_H1 ;  /* 0x30000013ff787230 */ /* 0x000fe20000004100 */
[----:B------:R-:W-:Y:S01]  /*05a0*/  CS2R R18, SRZ ;  /* 0x0000000000127805 */ /* 0x000fe2000001ff00 */
[--C-:B----4-:R-:W-:Y:S02]  /*05b0*/  HADD2.F32 R121, -RZ, R12.reuse.H0_H0 ;  /* 0x2000000cff797230 */ /* 0x110fe40000004100 */
[----:B------:R-:W-:Y:S02]  /*05c0*/  HADD2.F32 R122, -RZ, R12.H1_H1 ;  /* 0x3000000cff7a7230 */ /* 0x000fe40000004100 */
[----:B------:R-:W-:-:S02]  /*05d0*/  HADD2.F32 R123, -RZ, R13.H0_H0 ;  /* 0x2000000dff7b7230 */ /* 0x000fc40000004100 */
[----:B------:R-:W-:Y:S01]  /*05e0*/  HADD2.F32 R124, -RZ, R13.H1_H1 ;  /* 0x3000000dff7c7230 */ /* 0x000fe20000004100 */
[----:B------:R-:W-:Y:S01]  /*05f0*/  CS2R R12, SRZ ;  /* 0x00000000000c7805 */ /* 0x000fe2000001ff00 */
[--C-:B------:R-:W-:Y:S02]  /*0600*/  HADD2.F32 R125, -RZ, R14.reuse.H0_H0 ;  /* 0x2000000eff7d7230 */ /* 0x100fe40000004100 */
[----:B------:R-:W-:Y:S02]  /*0610*/  HADD2.F32 R126, -RZ, R14.H1_H1 ;  /* 0x3000000eff7e7230 */ /* 0x000fe40000004100 */
[--C-:B------:R-:W-:Y:S02]  /*0620*/  HADD2.F32 R127, -RZ, R15.reuse.H0_H0 ;  /* 0x2000000fff7f7230 */ /* 0x100fe40000004100 */
[----:B------:R-:W-:Y:S01]  /*0630*/  HADD2.F32 R128, -RZ, R15.H1_H1 ;  /* 0x3000000fff807230 */ /* 0x000fe20000004100 */
[----:B------:R-:W-:Y:S01]  /*0640*/  CS2R R14, SRZ ;  /* 0x00000000000e7805 */ /* 0x000fe2000001ff00 */
[----:B-----5:R-:W-:-:S02]  /*0650*/  HADD2.F32 R129, -RZ, R8.H0_H0 ;  /* 0x20000008ff817230 */ /* 0x020fc40000004100 */
[----:B------:R-:W-:Y:S02]  /*0660*/  HADD2.F32 R130, -RZ, R8.H1_H1 ;  /* 0x30000008ff827230 */ /* 0x000fe40000004100 */
[--C-:B------:R-:W-:Y:S02]  /*0670*/  HADD2.F32 R131, -RZ, R9.reuse.H0_H0 ;  /* 0x20000009ff837230 */ /* 0x100fe40000004100 */
[----:B------:R-:W-:Y:S01]  /*0680*/  HADD2.F32 R132, -RZ, R9.H1_H1 ;  /* 0x30000009ff847230 */ /* 0x000fe20000004100 */
[----:B------:R-:W-:Y:S01]  /*0690*/  CS2R R8, SRZ ;  /* 0x0000000000087805 */ /* 0x000fe2000001ff00 */
[--C-:B------:R-:W-:Y:S02]  /*06a0*/  HADD2.F32 R133, -RZ, R10.reuse.H0_H0 ;  /* 0x2000000aff857230 */ /* 0x100fe40000004100 */
        /* <DEDUP_REMOVED lines=13> */
[----:B012---:R-:W-:-:S07]  /*0780*/  CS2R R6, SRZ ;  /* 0x0000000000067805 */ /* 0x007fce000001ff00 */
.L_x_1586:
        /* <DEDUP_REMOVED lines=11> */
[----:B------:R-:W3:Y:S01]  /*0840*/  LDG.E.128 R76, desc[UR4][R76.64] ;  /* 0x000000044c4c7981 */ /* 0x000ee2000c1e1d00 */
[C---:B------:R-:W-:Y:S02]  /*0850*/  IADD3 R155, PT, PT, R159.reuse, 0x100, RZ ;  /* 0x000001009f9b7810 */ /* 0x040fe40007ffe0ff */
[----:B------:R-:W-:Y:S01]  /*0860*/  IADD3 R153, PT, PT, R159, 0x180, RZ ;  /* 0x000001809f997810 */ /* 0x000fe20007ffe0ff */
[----:B------:R-:W4:Y:S01]  /*0870*/  LDG.E.128 R68, desc[UR4][R68.64] ;  /* 0x0000000444447981 */ /* 0x000f22000c1e1d00 */
[----:B-1----:R-:W-:-:S04]  /*0880*/  IMAD.WIDE R150, R147, 0x4, R98 ;  /* 0x0000000493967825 */ /* 0x002fc800078e0262 */
[--C-:B------:R-:W-:Y:S01]  /*0890*/  IMAD.WIDE.U32 R84, R155, 0x10, R92.reuse ;  /* 0x000000109b547825 */ /* 0x100fe200078e005c */
[----:B------:R-:W4:Y:S03]  /*08a0*/  LDG.E R170, desc[UR4][R150.64] ;  /* 0x0000000496aa7981 */ /* 0x000f26000c1e1900 */
[----:B------:R-:W-:Y:S02]  /*08b0*/  IMAD.WIDE.U32 R92, R153, 0x10, R92 ;  /* 0x00000010995c7825 */ /* 0x000fe400078e005c */
[----:B------:R-:W4:Y:S02]  /*08c0*/  LDG.E.128 R84, desc[UR4][R84.64] ;  /* 0x0000000454547981 */ /* 0x000f24000c1e1d00 */
[----:B--2---:R-:W-:Y:S02]  /*08d0*/  IMAD.WIDE.U32 R72, R159, 0x10, R96 ;  /* 0x000000109f487825 */ /* 0x004fe400078e0060 */
[----:B------:R-:W2:Y:S02]  /*08e0*/  LDG.E.128 R92, desc[UR4][R92.64] ;  /* 0x000000045c5c7981 */ /* 0x000ea4000c1e1d00 */
[----:B0-----:R-:W-:-:S02]  /*08f0*/  IMAD.WIDE R148, R147, 0x4, R148 ;  /* 0x0000000493947825 */ /* 0x001fc400078e0294 */
[----:B------:R-:W2:Y:S04]  /*0900*/  LDG.E.128 R72, desc[UR4][R72.64] ;  /* 0x0000000448487981 */ /* 0x000ea8000c1e1d00 */
[----:B------:R-:W2:Y:S01]  /*0910*/  LDG.E R148, desc[UR4][R148.64] ;  /* 0x0000000494947981 */ /* 0x000ea2000c1e1900 */
[----:B------:R-:W-:-:S06]  /*0920*/  IMAD.WIDE.U32 R80, R157, 0x10, R96 ;  /* 0x000000109d507825 */ /* 0x000fcc00078e0060 */
[----:B------:R-:W2:Y:S01]  /*0930*/  LDG.E.128 R80, desc[UR4][R80.64] ;  /* 0x0000000450507981 */ /* 0x000ea2000c1e1d00 */
[----:B------:R-:W-:-:S06]  /*0940*/  IMAD.WIDE.U32 R88, R155, 0x10, R96 ;  /* 0x000000109b587825 */ /* 0x000fcc00078e0060 */
[----:B------:R-:W2:Y:S01]  /*0950*/  LDG.E.128 R88, desc[UR4][R88.64] ;  /* 0x0000000458587981 */ /* 0x000ea2000c1e1d00 */
[----:B------:R-:W-:-:S06]  /*0960*/  IMAD.WIDE.U32 R96, R153, 0x10, R96 ;  /* 0x0000001099607825 */ /* 0x000fcc00078e0060 */
[----:B------:R-:W2:Y:S01]  /*0970*/  LDG.E.128 R96, desc[UR4][R96.64] ;  /* 0x0000000460607981 */ /* 0x000ea2000c1e1d00 */
[----:B------:R-:W-:-:S04]  /*0980*/  ISETP.NE.U32.AND P0, PT, RZ, UR8, PT ;  /* 0x00000008ff007c0c */ /* 0x000fc8000bf05070 */
[----:B------:R-:W-:Y:S02]  /*0990*/  ISETP.NE.AND.EX P0, PT, RZ, UR9, PT, P0 ;  /* 0x00000009ff007c0c */ /* 0x000fe4000bf05300 */
[----:B------:R-:W-:Y:S01]  /*09a0*/  ISETP.NE.AND P3, PT, RZ, UR7, PT ;  /* 0x00000007ff007c0c */ /* 0x000fe2000bf65270 */
[--C-:B---3--:R-:W-:Y:S02]  /*09b0*/  HADD2.F32 R227, -RZ, R76.reuse.H0_H0 ;  /* 0x2000004cffe37230 */ /* 0x108fe40000004100 */
[----:B------:R-:W-:Y:S02]  /*09c0*/  HADD2.F32 R215, -RZ, R76.H1_H1 ;  /* 0x3000004cffd77230 */ /* 0x000fe40000004100 */
[--C-:B------:R-:W-:Y:S02]  /*09d0*/  HADD2.F32 R225, -RZ, R77.reuse.H0_H0 ;  /* 0x2000004dffe17230 */ /* 0x100fe40000004100 */
[----:B------:R-:W-:-:S04]  /*09e0*/  HADD2.F32 R221, -RZ, R77.H1_H1 ;  /* 0x3000004dffdd7230 */ /* 0x000fc80000004100 */
[----:B------:R-:W0:Y:S01]  /*09f0*/  @P0 LDC.64 R76, c[0x0][0x438] ;  /* 0x00010e00ff4c0b82 */ /* 0x000e220000000a00 */
[--C-:B----4-:R-:W-:Y:S02]  /*0a00*/  HADD2.F32 R162, -RZ, R68.reuse.H0_H0 ;  /* 0x20000044ffa27230 */ /* 0x110fe40000004100 */
[----:B------:R-:W-:Y:S02]  /*0a10*/  HADD2.F32 R164, -RZ, R68.H1_H1 ;  /* 0x30000044ffa47230 */ /* 0x000fe40000004100 */
[--C-:B------:R-:W-:Y:S02]  /*0a20*/  HADD2.F32 R166, -RZ, R69.reuse.H0_H0 ;  /* 0x20000045ffa67230 */ /* 0x100fe40000004100 */
[----:B------:R-:W-:Y:S02]  /*0a30*/  HADD2.F32 R168, -RZ, R69.H1_H1 ;  /* 0x30000045ffa87230 */ /* 0x000fe40000004100 */
[----:B------:R-:W1:Y:S01]  /*0a40*/  @P0 LDC.64 R68, c[0x0][0x438] ;  /* 0x00010e00ff440b82 */ /* 0x000e620000000a00 */
[----:B------:R-:W-:-:S02]  /*0a50*/  HADD2.F32 R169, -RZ, R70.H0_H0 ;  /* 0x20000046ffa97230 */ /* 0x000fc40000004100 */
[----:B------:R-:W-:Y:S02]  /*0a60*/  HADD2.F32 R193, -RZ, R70.H1_H1 ;  /* 0x30000046ffc17230 */ /* 0x000fe40000004100 */
[--C-:B------:R-:W-:Y:S02]  /*0a70*/  HADD2.F32 R229, -RZ, R71.reuse.H0_H0 ;  /* 0x20000047ffe57230 */ /* 0x100fe40000004100 */
[----:B------:R-:W-:Y:S02]  /*0a80*/  HADD2.F32 R195, -RZ, R71.H1_H1 ;  /* 0x30000047ffc37230 */ /* 0x000fe40000004100 */
[----:B------:R-:W3:Y:S01]  /*0a90*/  @P0 LDC.64 R70, c[0x0][0x438] ;  /* 0x00010e00ff460b82 */ /* 0x000ee20000000a00 */
[----:B------:R-:W-:Y:S01]  /*0aa0*/  FSEL R170, R170, RZ, !P3 ;  /* 0x000000ffaaaa7208 */ /* 0x000fe20005800000 */
[--C-:B------:R-:W-:Y:S02]  /*0ab0*/  HADD2.F32 R223, -RZ, R78.reuse.H0_H0 ;  /* 0x2000004effdf7230 */ /* 0x100fe40000004100 */
[----:B------:R-:W-:-:S02]  /*0ac0*/  HADD2.F32 R219, -RZ, R78.H1_H1 ;  /* 0x3000004effdb7230 */ /* 0x000fc40000004100 */
[----:B--2---:R-:W-:Y:S02]  /*0ad0*/  HADD2.F32 R78, -RZ, R92.H0_H0 ;  /* 0x2000005cff4e7230 */ /* 0x004fe40000004100 */
[--C-:B------:R-:W-:Y:S02]  /*0ae0*/  HADD2.F32 R150, -RZ, R72.reuse.H0_H0 ;  /* 0x20000048ff967230 */ /* 0x100fe40000004100 */
[C---:B------:R-:W-:Y:S01]  /*0af0*/  FADD.FTZ R185, -R170.reuse, R162 ;  /* 0x000000a2aab97221 */ /* 0x040fe20000010100 */
[C---:B------:R-:W-:Y:S01]  /*0b00*/  FADD.FTZ R235, -R170.reuse, R169 ;  /* 0x000000a9aaeb7221 */ /* 0x040fe20000010100 */
[----:B------:R-:W-:Y:S02]  /*0b10*/  HADD2.F32 R151, -RZ, R72.H1_H1 ;  /* 0x30000048ff977230 */ /* 0x000fe40000004100 */
[----:B------:R-:W-:Y:S01]  /*0b20*/  FADD.FTZ R169, -R170, R78 ;  /* 0x0000004eaaa97221 */ /* 0x000fe20000010100 */
[--C-:B------:R-:W-:Y:S02]  /*0b30*/  HADD2.F32 R217, -RZ, R79.reuse.H0_H0 ;  /* 0x2000004fffd97230 */ /* 0x100fe40000004100 */
[----:B------:R-:W-:Y:S01]  /*0b40*/  FMUL.FTZ R172, R113, R150 ;  /* 0x0000009671ac7220 */ /* 0x000fe20000410000 */
[----:B------:R-:W-:-:S02]  /*0b50*/  HADD2.F32 R213, -RZ, R79.H1_H1 ;  /* 0x3000004fffd57230 */ /* 0x000fc40000004100 */
[--C-:B------:R-:W-:Y:S02]  /*0b60*/  HADD2.F32 R211, -RZ, R84.reuse.H0_H0 ;  /* 0x20000054ffd37230 */ /* 0x100fe40000004100 */
[----:B------:R-:W-:Y:S02]  /*0b70*/  HADD2.F32 R209, -RZ, R84.H1_H1 ;  /* 0x30000054ffd17230 */ /* 0x000fe40000004100 */
[--C-:B------:R-:W-:Y:S02]  /*0b80*/  HADD2.F32 R207, -RZ, R85.reuse.H0_H0 ;  /* 0x20000055ffcf7230 */ /* 0x100fe40000004100 */
[----:B------:R-:W-:Y:S02]  /*0b90*/  HADD2.F32 R205, -RZ, R85.H1_H1 ;  /* 0x30000055ffcd7230 */ /* 0x000fe40000004100 */
[--C-:B------:R-:W-:Y:S02]  /*0ba0*/  HADD2.F32 R203, -RZ, R86.reuse.H0_H0 ;  /* 0x20000056ffcb7230 */ /* 0x100fe40000004100 */
[----:B------:R-:W-:-:S02]  /*0bb0*/  HADD2.F32 R201, -RZ, R86.H1_H1 ;  /* 0x30000056ffc97230 */ /* 0x000fc40000004100 */
[--C-:B------:R-:W-:Y:S02]  /*0bc0*/  HADD2.F32 R199, -RZ, R87.reuse.H0_H0 ;  /* 0x20000057ffc77230 */ /* 0x100fe40000004100 */
[----:B------:R-:W-:Y:S02]  /*0bd0*/  HADD2.F32 R197, -RZ, R87.H1_H1 ;  /* 0x30000057ffc57230 */ /* 0x000fe40000004100 */
[----:B------:R-:W-:Y:S02]  /*0be0*/  HADD2.F32 R171, -RZ, R92.H1_H1 ;  /* 0x3000005cffab7230 */ /* 0x000fe40000004100 */
[--C-:B------:R-:W-:Y:S02]  /*0bf0*/  HADD2.F32 R173, -RZ, R93.reuse.H0_H0 ;  /* 0x2000005dffad7230 */ /* 0x100fe40000004100 */
[----:B------:R-:W-:Y:S02]  /*0c00*/  HADD2.F32 R175, -RZ, R93.H1_H1 ;  /* 0x3000005dffaf7230 */ /* 0x000fe40000004100 */
[----:B------:R-:W-:-:S02]  /*0c10*/  HADD2.F32 R177, -RZ, R94.H0_H0 ;  /* 0x2000005effb17230 */ /* 0x000fc40000004100 */
[----:B------:R-:W-:Y:S02]  /*0c20*/  HADD2.F32 R179, -RZ, R94.H1_H1 ;  /* 0x3000005effb37230 */ /* 0x000fe40000004100 */
[--C-:B------:R-:W-:Y:S02]  /*0c30*/  HADD2.F32 R181, -RZ, R95.reuse.H0_H0 ;  /* 0x2000005fffb57230 */ /* 0x100fe40000004100 */
[----:B------:R-:W-:Y:S02]  /*0c40*/  HADD2.F32 R183, -RZ, R95.H1_H1 ;  /* 0x3000005fffb77230 */ /* 0x000fe40000004100 */
[----:B------:R-:W-:Y:S01]  /*0c50*/  FADD.FTZ R187, -R170, R164 ;  /* 0x000000a4aabb7221 */ /* 0x000fe20000010100 */
[----:B0-----:R-:W-:-:S04]  /*0c60*/  @P0 IMAD.WIDE.U32 R78, R159, 0x10, R76 ;  /* 0x000000109f4e0825 */ /* 0x001fc800078e004c */
[----:B------:R-:W-:Y:S01]  /*0c70*/  FMUL.FTZ R77, R148, R185 ;  /* 0x000000b9944d7220 */ /* 0x000fe20000410000 */
[C---:B------:R-:W-:Y:S01]  /*0c80*/  FADD.FTZ R231, -R170.reuse, R166 ;  /* 0x000000a6aae77221 */ /* 0x040fe20000010100 */
[C---:B------:R-:W-:Y:S01]  /*0c90*/  FADD.FTZ R233, -R170.reuse, R168 ;  /* 0x000000a8aae97221 */ /* 0x040fe20000010100 */
[--C-:B------:R-:W-:Y:S02]  /*0ca0*/  HADD2.F32 R152, -RZ, R73.reuse.H0_H0 ;  /* 0x20000049ff987230 */ /* 0x100fe40000004100 */
        /* <DEDUP_REMOVED lines=27> */
[----:B------:R-:W-:Y:S01]  /*0e60*/  FADD.FTZ R162, RZ, R172 ;  /* 0x000000acffa27221 */ /* 0x000fe20000010000 */
[----:B------:R-:W-:Y:S01]  /*0e70*/  FMUL.FTZ R170, R148, R187 ;  /* 0x000000bb94aa7220 */ /* 0x000fe20000410000 */
[----:B------:R-:W-:Y:S01]  /*0e80*/  FFMA.FTZ R185, R77, R172, RZ ;  /* 0x000000ac4db97223 */ /* 0x000fe200000100ff */
[----:B------:R-:W-:-:S02]  /*0e90*/  HADD2.F32 R149, -RZ, R73.H1_H1 ;  /* 0x30000049ff957230 */ /* 0x000fc40000004100 */
[----:B------:R-:W-:Y:S01]  /*0ea0*/  FMUL.FTZ R189, R115, R152 ;  /* 0x0000009873bd7220 */ /* 0x000fe20000410000 */
[----:B-1----:R-:W-:-:S04]  /*0eb0*/  @P0 IMAD.WIDE.U32 R68, R153, 0x10, R68 ;  /* 0x0000001099440825 */ /* 0x002fc800078e0044 */
[----:B------:R-:W-:Y:S01]  /*0ec0*/  FADD.FTZ R162, R162, R191 ;  /* 0x000000bfa2a27221 */ /* 0x000fe20000010000 */
[----:B------:R-:W-:Y:S01]  /*0ed0*/  FMUL.FTZ R168, R148, R231 ;  /* 0x000000e794a87220 */ /* 0x000fe20000410000 */
[----:B------:R-:W-:Y:S01]  /*0ee0*/  FFMA.FTZ R185, R170, R191, R185 ;  /* 0x000000bfaab97223 */ /* 0x000fe200000100b9 */
[----:B------:R-:W-:Y:S01]  /*0ef0*/  HADD2.F32 R154, -RZ, R74.H0_H0 ;  /* 0x2000004aff9a7230 */ /* 0x000fe20000004100 */
[----:B-----5:R0:W5:Y:S01]  /*0f00*/  @P0 LDG.E.128 R64, desc[UR4][R68.64] ;  /* 0x0000000444400981 */ /* 0x020162000c1e1d00 */
[----:B------:R-:W-:Y:S01]  /*0f10*/  FMUL.FTZ R187, R116, R149 ;  /* 0x0000009574bb7220 */ /* 0x000fe20000410000 */
[----:B------:R-:W-:Y:S01]  /*0f20*/  FADD.FTZ R162, R162, R189 ;  /* 0x000000bda2a27221 */ /* 0x000fe20000010000 */
[----:B------:R-:W-:Y:S01]  /*0f30*/  FMUL.FTZ R166, R148, R233 ;  /* 0x000000e994a67220 */ /* 0x000fe20000410000 */
[----:B---3--:R-:W-:-:S04]  /*0f40*/  @P0 IMAD.WIDE.U32 R70, R155, 0x10, R70 ;  /* 0x000000109b460825 */ /* 0x008fc800078e0046 */
[----:B------:R-:W-:Y:S01]  /*0f50*/  FMUL.FTZ R164, R148, R235 ;  /* 0x000000eb94a47220 */ /* 0x000fe20000410000 */
[----:B------:R-:W-:Y:S01]  /*0f60*/  HADD2.F32 R163, -RZ, R74.H1_H1 ;  /* 0x3000004affa37230 */ /* 0x000fe20000004100 */
[----:B------:R1:W5:Y:S01]  /*0f70*/  @P0 LDG.E.128 R60, desc[UR4][R70.64] ;  /* 0x00000004463c0981 */ /* 0x000362000c1e1d00 */
[----:B0-----:R-:W-:Y:S01]  /*0f80*/  FFMA.FTZ R69, R168, R189, R185 ;  /* 0x000000bda8457223 */ /* 0x001fe200000100b9 */
[----:B------:R-:W-:Y:S01]  /*0f90*/  FMUL.FTZ R185, R117, R154 ;  /* 0x0000009a75b97220 */ /* 0x000fe20000410000 */
[----:B------:R-:W-:Y:S01]  /*0fa0*/  FADD.FTZ R68, R162, R187 ;  /* 0x000000bba2447221 */ /* 0x000fe20000010000 */
[--C-:B------:R-:W-:Y:S02]  /*0fb0*/  HADD2.F32 R156, -RZ, R75.reuse.H0_H0 ;  /* 0x2000004bff9c7230 */ /* 0x100fe40000004100 */
[----:B------:R-:W-:Y:S01]  /*0fc0*/  FFMA.FTZ R69, R166, R187, R69 ;  /* 0x000000bba6457223 */ /* 0x000fe20000010045 */
[----:B------:R-:W-:Y:S01]  /*0fd0*/  FMUL.FTZ R162, R118, R163 ;  /* 0x000000a376a27220 */ /* 0x000fe20000410000 */
[----:B------:R-:W-:Y:S01]  /*0fe0*/  FMUL.FTZ R193, R148, R193 ;  /* 0x000000c194c17220 */ /* 0x000fe20000410000 */
[----:B------:R-:W-:-:S02]  /*0ff0*/  HADD2.F32 R161, -RZ, R75.H1_H1 ;  /* 0x3000004bffa17230 */ /* 0x000fc40000004100 */
[----:B------:R-:W-:Y:S01]  /*1000*/  FMUL.FTZ R178, R148, R229 ;  /* 0x000000e594b27220 */ /* 0x000fe20000410000 */
[----:B-1----:R-:W-:Y:S01]  /*1010*/  FADD.FTZ R71, R68, R185 ;  /* 0x000000b944477221 */ /* 0x002fe20000010000 */
[----:B------:R-:W-:Y:S01]  /*1020*/  FFMA.FTZ R68, R164, R185, R69 ;  /* 0x000000b9a4447223 */ /* 0x000fe20000010045 */
[----:B------:R-:W-:Y:S01]  /*1030*/  FMUL.FTZ R174, R119, R156 ;  /* 0x0000009c77ae7220 */ /* 0x000fe20000410000 */
[--C-:B------:R-:W-:Y:S02]  /*1040*/  HADD2.F32 R160, -RZ, R80.reuse.H0_H0 ;  /* 0x20000050ffa07230 */ /* 0x100fe40000004100 */
[----:B------:R-:W-:Y:S01]  /*1050*/  FADD.FTZ R71, R71, R162 ;  /* 0x000000a247477221 */ /* 0x000fe20000010000 */
[----:B------:R-:W-:Y:S01]  /*1060*/  FFMA.FTZ R69, R193, R162, R68 ;  /* 0x000000a2c1457223 */ /* 0x000fe20000010044 */
[----:B------:R-:W-:Y:S01]  /*1070*/  FMUL.FTZ R176, R120, R161 ;  /* 0x000000a178b07220 */ /* 0x000fe20000410000 */
[----:B------:R-:W-:Y:S01]  /*1080*/  FMUL.FTZ R195, R148, R195 ;  /* 0x000000c394c37220 */ /* 0x000fe20000410000 */
[----:B------:R-:W-:Y:S01]  /*1090*/  FADD.FTZ R71, R71, R174 ;  /* 0x000000ae47477221 */ /* 0x000fe20000010000 */
[----:B------:R-:W-:Y:S01]  /*10a0*/  FFMA.FTZ R68, R178, R174, R69 ;  /* 0x000000aeb2447223 */ /* 0x000fe20000010045 */
[----:B------:R-:W-:-:S02]  /*10b0*/  HADD2.F32 R165, -RZ, R80.H1_H1 ;  /* 0x30000050ffa57230 */ /* 0x000fc40000004100 */
[----:B------:R-:W-:Y:S01]  /*10c0*/  FMUL.FTZ R180, R121, R160 ;  /* 0x000000a079b47220 */ /* 0x000fe20000410000 */
[----:B------:R-:W-:Y:S01]  /*10d0*/  FADD.FTZ R69, R71, R176 ;  /* 0x000000b047457221 */ /* 0x000fe20000010000 */
[----:B------:R-:W-:Y:S01]  /*10e0*/  FMUL.FTZ R184, R148, R227 ;  /* 0x000000e394b87220 */ /* 0x000fe20000410000 */
[----:B------:R-:W-:Y:S01]  /*10f0*/  FFMA.FTZ R71, R195, R176, R68 ;  /* 0x000000b0c3477223 */ /* 0x000fe20000010044 */
[--C-:B------:R-:W-:Y:S01]  /*1100*/  HADD2.F32 R158, -RZ, R81.reuse.H0_H0 ;  /* 0x20000051ff9e7230 */ /* 0x100fe20000004100 */
[----:B------:R-:W0:Y:S01]  /*1110*/  @P1 LDC.64 R74, c[0x0][0x3e0] ;  /* 0x0000f800ff4a1b82 */ /* 0x000e220000000a00 */
[----:B------:R-:W-:Y:S01]  /*1120*/  FMUL.FTZ R182, R122, R165 ;  /* 0x000000a57ab67220 */ /* 0x000fe20000410000 */
[----:B------:R-:W-:Y:S01]  /*1130*/  FMUL.FTZ R215, R148, R215 ;  /* 0x000000d794d77220 */ /* 0x000fe20000410000 */
[----:B------:R-:W-:Y:S01]  /*1140*/  FADD.FTZ R69, R69, R180 ;  /* 0x000000b445457221 */ /* 0x000fe20000010000 */
[----:B------:R-:W-:Y:S01]  /*1150*/  FFMA.FTZ R68, R184, R180, R71 ;  /* 0x000000b4b8447223 */ /* 0x000fe20000010047 */
[----:B------:R-:W-:-:S02]  /*1160*/  HADD2.F32 R167, -RZ, R81.H1_H1 ;  /* 0x30000051ffa77230 */ /* 0x000fc40000004100 */
[----:B------:R-:W-:Y:S01]  /*1170*/  FMUL.FTZ R186, R123, R158 ;  /* 0x0000009e7bba7220 */ /* 0x000fe20000410000 */
[----:B------:R-:W-:Y:S01]  /*1180*/  FMUL.FTZ R188, R148, R225 ;  /* 0x000000e194bc7220 */ /* 0x000fe20000410000 */
[----:B------:R-:W-:Y:S01]  /*1190*/  FADD.FTZ R69, R69, R182 ;  /* 0x000000b645457221 */ /* 0x000fe20000010000 */
[----:B------:R-:W-:Y:S01]  /*11a0*/  FFMA.FTZ R71, R215, R182, R68 ;  /* 0x000000b6d7477223 */ /* 0x000fe20000010044 */
[--C-:B------:R-:W-:Y:S02]  /*11b0*/  HADD2.F32 R80, -RZ, R82.reuse.H0_H0 ;  /* 0x20000052ff507230 */ /* 0x100fe40000004100 */
        /* <DEDUP_REMOVED lines=19> */
[----:B------:R-:W-:Y:S02]  /*12f0*/  HADD2.F32 R84, -RZ, R88.H0_H0 ;  /* 0x20000058ff547230 */ /* 0x000fe40000004100 */
[----:B------:R-:W-:Y:S01]  /*1300*/  FMUL.FTZ R202, R128, R83 ;  /* 0x0000005380ca7220 */ /* 0x000fe20000410000 */
[----:B0-----:R-:W-:-:S04]  /*1310*/  @P1 IMAD.WIDE R74, R147, 0x2, R74 ;  /* 0x00000002934a1825 */ /* 0x001fc800078e024a */
[----:B------:R-:W-:Y:S01]  /*1320*/  FMUL.FTZ R213, R148, R213 ;  /* 0x000000d594d57220 */ /* 0x000fe20000410000 */
[----:B------:R-:W-:Y:S01]  /*1330*/  FADD.FTZ R69, R69, R198 ;  /* 0x000000c645457221 */ /* 0x000fe20000010000 */
[----:B------:R-:W-:Y:S01]  /*1340*/  FFMA.FTZ R68, R200, R198, R71 ;  /* 0x000000c6c8447223 */ /* 0x000fe20000010047 */
[----:B------:R-:W-:Y:S01]  /*1350*/  HADD2.F32 R85, -RZ, R88.H1_H1 ;  /* 0x30000058ff557230 */ /* 0x000fe20000004100 */
[----:B------:R-:W2:Y:S01]  /*1360*/  @P1 LDG.E.U16 R76, desc[UR4][R74.64] ;  /* 0x000000044a4c1981 */ /* 0x000ea2000c1e1500 */
        /* <DEDUP_REMOVED lines=78> */
[----:B------:R-:W0:Y:S01]  /*1850*/  @P0 LDC.64 R72, c[0x0][0x438] ;  /* 0x00010e00ff480b82 */ /* 0x000e220000000a00 */
[----:B------:R-:W5:Y:S01]  /*1860*/  @P0 LDG.E.128 R52, desc[UR4][R78.64] ;  /* 0x000000044e340981 */ /* 0x000f62000c1e1d00 */
[----:B------:R-:W-:Y:S01]  /*1870*/  FADD.FTZ R68, R68, R181 ;  /* 0x000000b544447221 */ /* 0x000fe20000010000 */
[----:B------:R-:W-:-:S04]  /*1880*/  FFMA.FTZ R70, R183, R181, R70 ;  /* 0x000000b5b7467223 */ /* 0x000fc80000010046 */
[----:B------:R-:W1:Y:S04]  /*1890*/  SHFL.DOWN PT, R69, R68, 0x10, 0x1f ;  /* 0x0a001f0044457f89 */ /* 0x000e6800000e0000 */
[----:B------:R-:W3:Y:S01]  /*18a0*/  SHFL.DOWN PT, R71, R70, 0x10, 0x1f ;  /* 0x0a001f0046477f89 */ /* 0x000ee200000e0000 */
[----:B0-----:R-:W-:-:S05]  /*18b0*/  @P0 IMAD.WIDE.U32 R72, R157, 0x10, R72 ;  /* 0x000000109d480825 */ /* 0x001fca00078e0048 */
[----:B------:R0:W5:Y:S01]  /*18c0*/  @P0 LDG.E.128 R56, desc[UR4][R72.64] ;  /* 0x0000000448380981 */ /* 0x000162000c1e1d00 */
[----:B-1----:R-:W-:Y:S01]  /*18d0*/  FADD.FTZ R69, R68, R69 ;  /* 0x0000004544457221 */ /* 0x002fe20000010000 */
[----:B---3--:R-:W-:-:S04]  /*18e0*/  FADD.FTZ R71, R70, R71 ;  /* 0x0000004746477221 */ /* 0x008fc80000010000 */
[----:B0-----:R-:W0:Y:S04]  /*18f0*/  SHFL.DOWN PT, R72, R69, 0x8, 0x1f ;  /* 0x09001f0045487f89 */ /* 0x001e2800000e0000 */
[----:B------:R-:W1:Y:S01]  /*1900*/  SHFL.DOWN PT, R74, R71, 0x8, 0x1f ;  /* 0x09001f00474a7f89 */ /* 0x000e6200000e0000 */
[----:B0-----:R-:W-:Y:S01]  /*1910*/  FADD.FTZ R72, R69, R72 ;  /* 0x0000004845487221 */ /* 0x001fe20000010000 */
[----:B-1----:R-:W-:-:S04]  /*1920*/  FADD.FTZ R74, R71, R74 ;  /* 0x0000004a474a7221 */ /* 0x002fc80000010000 */
[----:B------:R-:W0:Y:S04]  /*1930*/  SHFL.DOWN PT, R73, R72, 0x4, 0x1f ;  /* 0x08801f0048497f89 */ /* 0x000e2800000e0000 */
[----:B------:R-:W1:Y:S01]  /*1940*/  SHFL.DOWN PT, R75, R74, 0x4, 0x1f ;  /* 0x08801f004a4b7f89 */ /* 0x000e6200000e0000 */
[----:B------:R-:W3:Y:S01]  /*1950*/  S2R R78, SR_CgaCtaId ;  /* 0x00000000004e7919 */ /* 0x000ee20000008800 */
[----:B0-----:R-:W-:Y:S01]  /*1960*/  FADD.FTZ R73, R72, R73 ;  /* 0x0000004948497221 */ /* 0x001fe20000010000 */
[----:B-1----:R-:W-:-:S04]  /*1970*/  FADD.FTZ R75, R74, R75 ;  /* 0x0000004b4a4b7221 */ /* 0x002fc80000010000 */
[----:B------:R-:W0:Y:S04]  /*1980*/  SHFL.DOWN PT, R68, R73, 0x2, 0x1f ;  /* 0x08401f0049447f89 */ /* 0x000e2800000e0000 */
[----:B------:R-:W1:Y:S01]  /*1990*/  SHFL.DOWN PT, R70, R75, 0x2, 0x1f ;  /* 0x08401f004b467f89 */ /* 0x000e6200000e0000 */
[----:B------:R-:W-:Y:S02]  /*19a0*/  LOP3.LUT P4, RZ, R0, 0x1f, RZ, 0xc0, !PT ;  /* 0x0000001f00ff7812 */ /* 0x000fe4000788c0ff */
[----:B------:R-:W-:-:S04]  /*19b0*/  MOV R69, 0x400 ;  /* 0x0000040000457802 */ /* 0x000fc80000000f00 */
[----:B---3--:R-:W-:Y:S02]  /*19c0*/  LEA R71, R78, R69, 0x18 ;  /* 0x000000454e477211 */ /* 0x008fe400078ec0ff */
[----:B------:R-:W-:Y:S01]  /*19d0*/  PLOP3.LUT P0, PT, PT, PT, PT, 0x80, 0x8 ;  /* 0x000000000008781c */ /* 0x000fe20003f0f070 */
[----:B0-----:R-:W-:Y:S01]  /*19e0*/  FADD.FTZ R68, R73, R68 ;  /* 0x0000004449447221 */ /* 0x001fe20000010000 */
[----:B-1----:R-:W-:-:S04]  /*19f0*/  FADD.FTZ R70, R75, R70 ;  /* 0x000000464b467221 */ /* 0x002fc80000010000 */
[----:B------:R-:W0:Y:S04]  /*1a00*/  SHFL.DOWN PT, R69, R68, 0x1, 0x1f ;  /* 0x08201f0044457f89 */ /* 0x000e2800000e0000 */
[----:B------:R-:W1:Y:S01]  /*1a10*/  SHFL.DOWN PT, R79, R70, 0x1, 0x1f ;  /* 0x08201f00464f7f89 */ /* 0x000e6200000e0000 */
[----:B------:R-:W-:Y:S02]  /*1a20*/  @!P4 PLOP3.LUT P0, PT, P2, PT, PT, 0x80, 0x8 ;  /* 0x000000000008c81c */ /* 0x000fe4000170f070 */
[----:B------:R-:W-:-:S04]  /*1a30*/  IADD3 R227, PT, PT, R71, 0x4020, RZ ;  /* 0x0000402047e37810 */ /* 0x000fc80007ffe0ff */
[----:B------:R-:W-:Y:S01]  /*1a40*/  @!P4 MOV R72, R227 ;  /* 0x000000e30048c202 */ /* 0x000fe20000000f00 */
[----:B------:R-:W-:Y:S01]  /*1a50*/  FADD.FTZ R106, R149, R106 ;  /* 0x0000006a956a7221 */ /* 0x000fe20000010000 */
[----:B------:R-:W-:-:S05]  /*1a60*/  FFMA.FTZ R107, R166, R149, R107 ;  /* 0x00000095a66b7223 */ /* 0x000fca000001006b */
[----:B------:R-:W-:-:S04]  /*1a70*/  @!P0 IADD3 R72, PT, PT, R71, 0x4000, RZ ;  /* 0x0000400047488810 */ /* 0x000fc80007ffe0ff */
[----:B------:R-:W-:Y:S01]  /*1a80*/  @!P4 LEA R149, R145, R72, 0x3 ;  /* 0x000000489195c211 */ /* 0x000fe200078e18ff */
[----:B0-----:R-:W-:Y:S01]  /*1a90*/  FADD.FTZ R78, R68, R69 ;  /* 0x00000045444e7221 */ /* 0x001fe20000010000 */
[----:B-1----:R-:W-:-:S05]  /*1aa0*/  FADD.FTZ R79, R70, R79 ;  /* 0x0000004f464f7221 */ /* 0x002fca0000010000 */
[----:B------:R-:W-:Y:S01]  /*1ab0*/  @!P4 STS.64 [R149], R78 ;  /* 0x0000004e9500c388 */ /* 0x000fe20000000a00 */
[C---:B------:R-:W-:Y:S02]  /*1ac0*/  @!P2 IADD3 R227, PT, PT, R71.reuse, 0x4000, RZ ;  /* 0x0000400047e3a810 */ /* 0x040fe40007ffe0ff */
[C---:B------:R-:W-:Y:S02]  /*1ad0*/  IADD3 R73, PT, PT, R71.reuse, 0x4030, RZ ;  /* 0x0000403047497810 */ /* 0x040fe40007ffe0ff */
[----:B------:R-:W-:Y:S01]  /*1ae0*/  @!P2 IADD3 R73, PT, PT, R71, 0x4010, RZ ;  /* 0x000040104749a810 */ /* 0x000fe20007ffe0ff */
[----:B------:R-:W-:Y:S06]  /*1af0*/  BAR.SYNC.DEFER_BLOCKING 0x0 ;  /* 0x0000000000007b1d */ /* 0x000fec0000010000 */
[----:B------:R-:W0:Y:S04]  /*1b00*/  LDS.128 R68, [R227] ;  /* 0x00000000e3447984 */ /* 0x000e280000000c00 */
[----:B------:R-:W1:Y:S01]  /*1b10*/  LDS.128 R72, [R73] ;  /* 0x0000000049487984 */ /* 0x000e620000000c00 */
        /* <DEDUP_REMOVED lines=11> */
[----:B------:R-:W-:Y:S01]  /*1bd0*/  FADD.FTZ R29, R154, R29 ;  /* 0x0000001d9a1d7221 */ /* 0x000fe20000010000 */
        /* <DEDUP_REMOVED lines=9> */
[----:B------:R-:W-:Y:S01]  /*1c70*/  FMUL.FTZ R69, R68, UR11 ;  /* 0x0000000b44457c20 */ /* 0x000fe20008410000 */
        /* <DEDUP_REMOVED lines=53> */
[----:B--2---:R-:W-:Y:S01]  /*1fd0*/  @P1 HADD2.F32 R80, -RZ, R76.H0_H0 ;  /* 0x2000004cff501230 */ /* 0x004fe20000004100 */
        /* <DEDUP_REMOVED lines=136> */
[----:B------:R-:W-:Y:S01]  /*2860*/  F2FP.F16.F32.PACK_AB R70, R193, R70 ;  /* 0x00000046c146723e */ /* 0x000fe200000000ff */
[--C-:B------:R-:W-:Y:S01]  /*2870*/  IMAD.WIDE.U32 R86, R157, 0x10, R68.reuse ;  /* 0x000000109d567825 */ /* 0x100fe200078e0044 */
[----:B------:R-:W-:Y:S02]  /*2880*/  F2FP.F16.F32.PACK_AB R75, R94, R75 ;  /* 0x0000004b5e4b723e */ /* 0x000fe400000000ff */
[----:B------:R-:W-:Y:S01]  /*2890*/  F2FP.F16.F32.PACK_AB R73, R82, R73 ;  /* 0x000000495249723e */ /* 0x000fe200000000ff */
[--C-:B------:R-:W-:Y:S01]  /*28a0*/  IMAD.WIDE.U32 R88, R155, 0x10, R68.reuse ;  /* 0x000000109b587825 */ /* 0x100fe200078e0044 */
[----:B------:R-:W-:Y:S02]  /*28b0*/  F2FP.F16.F32.PACK_AB R76, R96, R83 ;  /* 0x00000053604c723e */ /* 0x000fe400000000ff */
[----:B------:R-:W-:Y:S01]  /*28c0*/  F2FP.F16.F32.PACK_AB R83, R80, R225 ;  /* 0x000000e15053723e */ /* 0x000fe200000000ff */
[----:B------:R-:W-:Y:S01]  /*28d0*/  IMAD.WIDE.U32 R90, R153, 0x10, R68 ;  /* 0x00000010995a7825 */ /* 0x000fe200078e0044 */
[----:B------:R-:W-:-:S02]  /*28e0*/  F2FP.F16.F32.PACK_AB R69, R74, R189 ;  /* 0x000000bd4a45723e */ /* 0x000fc400000000ff */
[----:B------:R-:W-:Y:S02]  /*28f0*/  F2FP.F16.F32.PACK_AB R68, R72, R77 ;  /* 0x0000004d4844723e */ /* 0x000fe400000000ff */
[----:B------:R-:W-:Y:S02]  /*2900*/  F2FP.F16.F32.PACK_AB R74, R92, R79 ;  /* 0x0000004f5c4a723e */ /* 0x000fe400000000ff */
[----:B------:R-:W-:Y:S01]  /*2910*/  F2FP.F16.F32.PACK_AB R72, R215, R78 ;  /* 0x0000004ed748723e */ /* 0x000fe200000000ff */
[----:B------:R0:W-:Y:S01]  /*2920*/  STG.E.128 desc[UR4][R84.64], R68 ;  /* 0x0000004454007986 */ /* 0x0001e2000c101d04 */
[----:B------:R-:W-:Y:S02]  /*2930*/  F2FP.F16.F32.PACK_AB R79, R150, R93 ;  /* 0x0000005d964f723e */ /* 0x000fe400000000ff */
[----:B------:R-:W-:Y:S01]  /*2940*/  F2FP.F16.F32.PACK_AB R78, R148, R211 ;  /* 0x000000d3944e723e */ /* 0x000fe200000000ff */
[----:B------:R0:W-:Y:S01]  /*2950*/  STG.E.128 desc[UR4][R86.64], R72 ;  /* 0x0000004856007986 */ /* 0x0001e2000c101d04 */
[----:B------:R-:W-:-:S02]  /*2960*/  F2FP.F16.F32.PACK_AB R77, R98, R81 ;  /* 0x00000051624d723e */ /* 0x000fc400000000ff */
[----:B------:R-:W-:Y:S02]  /*2970*/  F2FP.F16.F32.PACK_AB R82, R156, R223 ;  /* 0x000000df9c52723e */ /* 0x000fe400000000ff */
[----:B------:R-:W-:Y:S01]  /*2980*/  F2FP.F16.F32.PACK_AB R81, R154, R95 ;  /* 0x0000005f9a51723e */ /* 0x000fe200000000ff */
[----:B------:R0:W-:Y:S01]  /*2990*/  STG.E.128 desc[UR4][R88.64], R76 ;  /* 0x0000004c58007986 */ /* 0x0001e2000c101d04 */
[----:B------:R-:W-:-:S05]  /*29a0*/  F2FP.F16.F32.PACK_AB R80, R152, R217 ;  /* 0x000000d99850723e */ /* 0x000fca00000000ff */
[----:B------:R0:W-:Y:S01]  /*29b0*/  STG.E.128 desc[UR4][R90.64], R80 ;  /* 0x000000505a007986 */ /* 0x0001e2000c101d04 */
[----:B------:R-:W-:Y:S05]  /*29c0*/  BRA `(.L_x_1584) ;  /* 0x0000002400087947 */ /* 0x000fea0003800000 */
.L_x_1583:
[-CC-:B------:R-:W-:Y:S01]  /*29d0*/  FFMA.FTZ R89, R224, R69.reuse, R68.reuse ;  /* 0x00000045e0597223 */ /* 0x180fe20000010044 */
[----:B------:R-:W0:Y:S01]  /*29e0*/  LDC.64 R94, c[0x0][0x468] ;  /* 0x00011a00ff5e7b82 */ /* 0x000e220000000a00 */
[-CC-:B------:R-:W-:Y:S01]  /*29f0*/  FFMA.FTZ R77, R77, R69.reuse, R68.reuse ;  /* 0x000000454d4d7223 */ /* 0x180fe20000010044 */
[-CC-:B------:R-:W-:Y:S01]  /*2a00*/  FFMA.FTZ R170, R170, R69.reuse, R68.reuse ;  /* 0x00000045aaaa7223 */ /* 0x180fe20000010044 */
[----:B------:R-:W-:Y:S01]  /*2a10*/  FADD.FTZ R93, R222, -R89 ;  /* 0x80000059de5d7221 */ /* 0x000fe20000010000 */
[-CC-:B------:R-:W-:Y:S01]  /*2a20*/  FFMA.FTZ R164, R164, R69.reuse, R68.reuse ;  /* 0x00000045a4a47223 */ /* 0x180fe20000010044 */
[-CC-:B------:R-:W-:Y:S01]  /*2a30*/  FFMA.FTZ R193, R193, R69.reuse, R68.reuse ;  /* 0x00000045c1c17223 */ /* 0x180fe20000010044 */
[-CC-:B------:R-:W-:Y:S01]  /*2a40*/  FFMA.FTZ R168, R168, R69.reuse, R68.reuse ;  /* 0x00000045a8a87223 */ /* 0x180fe20000010044 */
[-CC-:B------:R-:W-:Y:S01]  /*2a50*/  FFMA.FTZ R166, R166, R69.reuse, R68.reuse ;  /* 0x00000045a6a67223 */ /* 0x180fe20000010044 */
[----:B------:R-:W1:Y:S01]  /*2a60*/  LDC.64 R88, c[0x0][0x478] ;  /* 0x00011e00ff587b82 */ /* 0x000e620000000a00 */
[-CC-:B------:R-:W-:Y:S01]  /*2a70*/  FFMA.FTZ R71, R178, R69.reuse, R68.reuse ;  /* 0x00000045b2477223 */ /* 0x180fe20000010044 */
[-C--:B------:R-:W-:Y:S01]  /*2a80*/  FFMA.FTZ R195, R195, R69.reuse, R68 ;  /* 0x00000045c3c37223 */ /* 0x080fe20000010044 */
[----:B------:R-:W-:Y:S01]  /*2a90*/  FADD.FTZ R77, R172, -R77 ;  /* 0x8000004dac4d7221 */ /* 0x000fe20000010000 */
[----:B------:R-:W-:Y:S01]  /*2aa0*/  FADD.FTZ R191, R191, -R170 ;  /* 0x800000aabfbf7221 */ /* 0x000fe20000010000 */
[----:B------:R-:W-:Y:S01]  /*2ab0*/  FADD.FTZ R185, R185, -R164 ;  /* 0x800000a4b9b97221 */ /* 0x000fe20000010000 */
[----:B------:R-:W-:Y:S01]  /*2ac0*/  FADD.FTZ R193, R162, -R193 ;  /* 0x800000c1a2c17221 */ /* 0x000fe20000010000 */
[-CC-:B------:R-:W-:Y:S01]  /*2ad0*/  FFMA.FTZ R73, R184, R69.reuse, R68.reuse ;  /* 0x00000045b8497223 */ /* 0x180fe20000010044 */
[-CC-:B------:R-:W-:Y:S01]  /*2ae0*/  FFMA.FTZ R75, R188, R69.reuse, R68.reuse ;  /* 0x00000045bc4b7223 */ /* 0x180fe20000010044 */
        /* <DEDUP_REMOVED lines=53> */
[----:B------:R-:W-:Y:S01]  /*2e40*/  FMUL.FTZ R68, R77, R80 ;  /* 0x000000504d447220 */ /* 0x000fe20000410000 */
[----:B------:R-:W-:Y:S01]  /*2e50*/  F2FP.F16.F32.PACK_AB R76, R191, R77 ;  /* 0x0000004dbf4c723e */ /* 0x000fe200000000ff */
[----:B------:R-:W-:Y:S01]  /*2e60*/  FADD.FTZ R85, R210, -R85 ;  /* 0x80000055d2557221 */ /* 0x000fe20000010000 */
[----:B------:R-:W-:Y:S01]  /*2e70*/  F2FP.F16.F32.PACK_AB R78, R193, R185 ;  /* 0x000000b9c14e723e */ /* 0x000fe200000000ff */
[----:B-1----:R-:W-:-:S04]  /*2e80*/  IMAD.WIDE.U32 R74, R159, 0x10, R88 ;  /* 0x000000109f4a7825 */ /* 0x002fc800078e0058 */
[-C--:B------:R-:W-:Y:S01]  /*2e90*/  FMUL.FTZ R69, R189, R80.reuse ;  /* 0x00000050bd457220 */ /* 0x080fe20000410000 */
[-C--:B------:R-:W-:Y:S01]  /*2ea0*/  FMUL.FTZ R70, R185, R80.reuse ;  /* 0x00000050b9467220 */ /* 0x080fe20000410000 */
[-C--:B------:R-:W-:Y:S01]  /*2eb0*/  FMUL.FTZ R73, R71, R80.reuse ;  /* 0x0000005047497220 */ /* 0x080fe20000410000 */
[----:B------:R-:W-:Y:S01]  /*2ec0*/  F2FP.F16.F32.PACK_AB R77, R187, R189 ;  /* 0x000000bdbb4d723e */ /* 0x000fe200000000ff */
[CC--:B------:R-:W-:Y:S01]  /*2ed0*/  FMUL.FTZ R82, R195.reuse, R80.reuse ;  /* 0x00000050c3527220 */ /* 0x0c0fe20000410000 */
[----:B------:R-:W-:Y:S01]  /*2ee0*/  F2FP.F16.F32.PACK_AB R79, R195, R71 ;  /* 0x00000047c34f723e */ /* 0x000fe200000000ff */
[-C--:B------:R-:W-:Y:S01]  /*2ef0*/  FMUL.FTZ R193, R193, R80.reuse ;  /* 0x00000050c1c17220 */ /* 0x080fe20000410000 */
[-C--:B------:R-:W-:Y:S01]  /*2f00*/  FMUL.FTZ R72, R187, R80.reuse ;  /* 0x00000050bb487220 */ /* 0x080fe20000410000 */
[----:B------:R-:W-:Y:S01]  /*2f10*/  FMUL.FTZ R191, R191, R80 ;  /* 0x00000050bfbf7220 */ /* 0x000fe20000410000 */
        /* <DEDUP_REMOVED lines=8> */
[----:B------:R-:W-:Y:S01]  /*2fa0*/  FMUL.FTZ R151, R148, R83 ;  /* 0x0000005394977220 */ /* 0x000fe20000410000 */
[----:B------:R1:W-:Y:S01]  /*2fb0*/  STG.E.128 desc[UR4][R74.64], R76 ;  /* 0x0000004c4a007986 */ /* 0x0003e2000c101d04 */
[----:B------:R-:W-:Y:S01]  /*2fc0*/  F2FP.F16.F32.PACK_AB R71, R82, R73 ;  /* 0x000000495247723e */ /* 0x000fe200000000ff */
[----:B0-----:R-:W-:Y:S01]  /*2fd0*/  IMAD.WIDE.U32 R84, R159, 0x10, R94 ;  /* 0x000000109f547825 */ /* 0x001fe200078e005e */
[----:B------:R-:W-:-:S03]  /*2fe0*/  F2FP.F16.F32.PACK_AB R70, R193, R70 ;  /* 0x00000046c146723e */ /* 0x000fc600000000ff */
[----:B------:R-:W-:Y:S01]  /*2ff0*/  FADD.FTZ R217, R217, -R220 ;  /* 0x800000dcd9d97221 */ /* 0x000fe20000010000 */
[----:B------:R-:W-:Y:S01]  /*3000*/  F2FP.F16.F32.PACK_AB R69, R72, R69 ;  /* 0x000000454845723e */ /* 0x000fe200000000ff */
[----:B------:R-:W-:Y:S01]  /*3010*/  FADD.FTZ R223, R223, -R226 ;  /* 0x800000e2dfdf7221 */ /* 0x000fe20000010000 */
[----:B------:R-:W-:Y:S01]  /*3020*/  F2FP.F16.F32.PACK_AB R68, R191, R68 ;  /* 0x00000044bf44723e */ /* 0x000fe200000000ff */
[----:B------:R-:W-:Y:S01]  /*3030*/  FADD.FTZ R225, R225, -R228 ;  /* 0x800000e4e1e17221 */ /* 0x000fe20000010000 */
[C---:B------:R-:W-:Y:S01]  /*3040*/  FMUL.FTZ R211, R148.reuse, R211 ;  /* 0x000000d394d37220 */ /* 0x040fe20000410000 */
[----:B------:R-:W-:Y:S01]  /*3050*/  FMUL.FTZ R203, R148, R203 ;  /* 0x000000cb94cb7220 */ /* 0x000fe20000410000 */
[----:B------:R-:W-:Y:S01]  /*3060*/  IMAD.WIDE.U32 R82, R157, 0x10, R88 ;  /* 0x000000109d527825 */ /* 0x000fe200078e0058 */
[----:B------:R-:W-:-:S03]  /*3070*/  F2FP.F16.F32.PACK_AB R72, R215, R81 ;  /* 0x00000051d748723e */ /* 0x000fc600000000ff */
[C---:B------:R-:W-:Y:S01]  /*3080*/  FMUL.FTZ R209, R148.reuse, R209 ;  /* 0x000000d194d17220 */ /* 0x040fe20000410000 */
[----:B------:R-:W-:Y:S01]  /*3090*/  F2FP.F16.F32.PACK_AB R73, R221, R87 ;  /* 0x00000057dd49723e */ /* 0x000fe200000000ff */
[C---:B------:R-:W-:Y:S01]  /*30a0*/  FMUL.FTZ R207, R148.reuse, R207 ;  /* 0x000000cf94cf7220 */ /* 0x040fe20000410000 */
[C---:B------:R-:W-:Y:S01]  /*30b0*/  FMUL.FTZ R163, R148.reuse, R91 ;  /* 0x0000005b94a37220 */ /* 0x040fe20000410000 */
[C---:B------:R-:W-:Y:S01]  /*30c0*/  FMUL.FTZ R199, R148.reuse, R199 ;  /* 0x000000c794c77220 */ /* 0x040fe20000410000 */
[----:B-1----:R-:W-:Y:S01]  /*30d0*/  F2FP.F16.F32.PACK_AB R74, R219, R99 ;  /* 0x00000063db4a723e */ /* 0x002fe200000000ff */
[C---:B------:R-:W-:Y:S01]  /*30e0*/  FMUL.FTZ R217, R148.reuse, R217 ;  /* 0x000000d994d97220 */ /* 0x040fe20000410000 */
[----:B------:R-:W-:Y:S01]  /*30f0*/  F2FP.F16.F32.PACK_AB R75, R213, R149 ;  /* 0x00000095d54b723e */ /* 0x000fe200000000ff */
[C---:B------:R-:W-:Y:S01]  /*3100*/  FMUL.FTZ R169, R148.reuse, R169 ;  /* 0x000000a994a97220 */ /* 0x040fe20000410000 */
[C---:B------:R-:W-:Y:S01]  /*3110*/  FMUL.FTZ R165, R148.reuse, R93 ;  /* 0x0000005d94a57220 */ /* 0x040fe20000410000 */
[C---:B------:R-:W-:Y:S01]  /*3120*/  FMUL.FTZ R173, R148.reuse, R173 ;  /* 0x000000ad94ad7220 */ /* 0x040fe20000410000 */
[C---:B------:R-:W-:Y:S01]  /*3130*/  FMUL.FTZ R223, R148.reuse, R223 ;  /* 0x000000df94df7220 */ /* 0x040fe20000410000 */
[C---:B------:R-:W-:Y:S01]  /*3140*/  FMUL.FTZ R177, R148.reuse, R177 ;  /* 0x000000b194b17220 */ /* 0x040fe20000410000 */
        /* <DEDUP_REMOVED lines=20> */
[----:B0-----:R-:W-:Y:S01]  /*3290*/  F2FP.F16.F32.PACK_AB R70, R203, R211 ;  /* 0x000000d3cb46723e */ /* 0x001fe200000000ff */
[-C--:B------:R-:W-:Y:S01]  /*32a0*/  FMUL.FTZ R84, R209, R80.reuse ;  /* 0x00000050d1547220 */ /* 0x080fe20000410000 */
[-C--:B------:R-:W-:Y:S01]  /*32b0*/  FMUL.FTZ R203, R203, R80.reuse ;  /* 0x00000050cbcb7220 */ /* 0x080fe20000410000 */
[----:B------:R-:W-:Y:S01]  /*32c0*/  F2FP.F16.F32.PACK_AB R68, R209, R151 ;  /* 0x00000097d144723e */ /* 0x000fe200000000ff */
[-C--:B------:R-:W-:Y:S01]  /*32d0*/  FMUL.FTZ R85, R165, R80.reuse ;  /* 0x00000050a5557220 */ /* 0x080fe20000410000 */
[-C--:B------:R-:W-:Y:S01]  /*32e0*/  FMUL.FTZ R156, R177, R80.reuse ;  /* 0x00000050b19c7220 */ /* 0x080fe20000410000 */
[-C--:B------:R-:W-:Y:S01]  /*32f0*/  FMUL.FTZ R158, R181, R80.reuse ;  /* 0x00000050b59e7220 */ /* 0x080fe20000410000 */
[----:B------:R-:W-:Y:S01]  /*3300*/  FMUL.FTZ R151, R225, R80 ;  /* 0x00000050e1977220 */ /* 0x000fe20000410000 */
[----:B------:R-:W-:-:S04]  /*3310*/  IMAD.WIDE.U32 R90, R157, 0x10, R94 ;  /* 0x000000109d5a7825 */ /* 0x000fc800078e005e */
[-C--:B-1----:R-:W-:Y:S01]  /*3320*/  FMUL.FTZ R82, R211, R80.reuse ;  /* 0x00000050d3527220 */ /* 0x082fe20000410000 */
[----:B------:R-:W-:Y:S01]  /*3330*/  FMUL.FTZ R83, R163, R80 ;  /* 0x00000050a3537220 */ /* 0x000fe20000410000 */
[----:B------:R-:W-:Y:S01]  /*3340*/  F2FP.F16.F32.PACK_AB R79, R98, R79 ;  /* 0x0000004f624f723e */ /* 0x000fe200000000ff */
[----:B------:R-:W-:Y:S01]  /*3350*/  IMAD.WIDE.U32 R96, R155, 0x10, R88 ;  /* 0x000000109b607825 */ /* 0x000fe200078e0058 */
[----:B------:R-:W-:Y:S02]  /*3360*/  F2FP.F16.F32.PACK_AB R78, R219, R78 ;  /* 0x0000004edb4e723e */ /* 0x000fe400000000ff */
[----:B------:R-:W-:Y:S01]  /*3370*/  F2FP.F16.F32.PACK_AB R77, R86, R77 ;  /* 0x0000004d564d723e */ /* 0x000fe200000000ff */
[----:B------:R-:W-:Y:S01]  /*3380*/  IMAD.WIDE.U32 R92, R155, 0x10, R94 ;  /* 0x000000109b5c7825 */ /* 0x000fe200078e005e */
[----:B------:R-:W-:Y:S02]  /*3390*/  F2FP.F16.F32.PACK_AB R76, R215, R76 ;  /* 0x0000004cd74c723e */ /* 0x000fe400000000ff */
[----:B------:R-:W-:Y:S01]  /*33a0*/  F2FP.F16.F32.PACK_AB R69, R207, R161 ;  /* 0x000000a1cf45723e */ /* 0x000fe200000000ff */
[----:B------:R-:W-:Y:S01]  /*33b0*/  IMAD.WIDE.U32 R88, R153, 0x10, R88 ;  /* 0x0000001099587825 */ /* 0x000fe200078e0058 */
[----:B------:R-:W-:Y:S01]  /*33c0*/  F2FP.F16.F32.PACK_AB R71, R199, R163 ;  /* 0x000000a3c747723e */ /* 0x000fe200000000ff */
[----:B------:R1:W-:Y:S01]  /*33d0*/  STG.E.128 desc[UR4][R90.64], R76 ;  /* 0x0000004c5a007986 */ /* 0x0003e2000c101d04 */
[----:B------:R-:W-:Y:S01]  /*33e0*/  F2FP.F16.F32.PACK_AB R83, R150, R83 ;  /* 0x000000539653723e */ /* 0x000fe200000000ff */
[----:B------:R-:W-:Y:S01]  /*33f0*/  IMAD.WIDE.U32 R94, R153, 0x10, R94 ;  /* 0x00000010995e7825 */ /* 0x000fe200078e005e */
[----:B------:R-:W-:Y:S01]  /*3400*/  F2FP.F16.F32.PACK_AB R82, R203, R82 ;  /* 0x00000052cb52723e */ /* 0x000fe200000000ff */
[----:B------:R1:W-:Y:S01]  /*3410*/  STG.E.128 desc[UR4][R96.64], R68 ;  /* 0x0000004460007986 */ /* 0x0003e2000c101d04 */
[----:B------:R-:W-:-:S02]  /*3420*/  F2FP.F16.F32.PACK_AB R81, R148, R81 ;  /* 0x000000519451723e */ /* 0x000fc400000000ff */
[----:B------:R-:W-:Y:S02]  /*3430*/  F2FP.F16.F32.PACK_AB R80, R84, R87 ;  /* 0x000000575450723e */ /* 0x000fe400000000ff */
[----:B------:R-:W-:Y:S02]  /*3440*/  F2FP.F16.F32.PACK_AB R72, R169, R217 ;  /* 0x000000d9a948723e */ /* 0x000fe400000000ff */
[----:B------:R-:W-:Y:S01]  /*3450*/  F2FP.F16.F32.PACK_AB R73, R173, R165 ;  /* 0x000000a5ad49723e */ /* 0x000fe200000000ff */
[----:B------:R1:W-:Y:S01]  /*3460*/  STG.E.128 desc[UR4][R92.64], R80 ;  /* 0x000000505c007986 */ /* 0x0003e2000c101d04 */
[----:B------:R-:W-:Y:S02]  /*3470*/  F2FP.F16.F32.PACK_AB R74, R177, R223 ;  /* 0x000000dfb14a723e */ /* 0x000fe400000000ff */
[----:B------:R-:W-:Y:S02]  /*3480*/  F2FP.F16.F32.PACK_AB R75, R181, R225 ;  /* 0x000000e1b54b723e */ /* 0x000fe400000000ff */
[----:B------:R-:W-:-:S02]  /*3490*/  F2FP.F16.F32.PACK_AB R87, R158, R151 ;  /* 0x000000979e57723e */ /* 0x000fc400000000ff */
[----:B------:R-:W-:Y:S01]  /*34a0*/  F2FP.F16.F32.PACK_AB R86, R156, R149 ;  /* 0x000000959c56723e */ /* 0x000fe200000000ff */
[----:B------:R1:W-:Y:S01]  /*34b0*/  STG.E.128 desc[UR4][R88.64], R72 ;  /* 0x0000004858007986 */ /* 0x0003e2000c101d04 */
[----:B------:R-:W-:Y:S02]  /*34c0*/  F2FP.F16.F32.PACK_AB R85, R154, R85 ;  /* 0x000000559a55723e */ /* 0x000fe400000000ff */
[----:B------:R-:W-:-:S05]  /*34d0*/  F2FP.F16.F32.PACK_AB R84, R152, R99 ;  /* 0x000000639854723e */ /* 0x000fca00000000ff */
[----:B------:R1:W-:Y:S01]  /*34e0*/  STG.E.128 desc[UR4][R94.64], R84 ;  /* 0x000000545e007986 */ /* 0x0003e2000c101d04 */
[----:B------:R-:W-:Y:S05]  /*34f0*/  BRA `(.L_x_1584) ;  /* 0x00000018003c7947 */ /* 0x000fea0003800000 */
.L_x_1582:
        /* <DEDUP_REMOVED lines=34> */
[----:B------:R-:W-:Y:S01]  /*3720*/  FADD.FTZ R83, R174, -R71 ;  /* 0x80000047ae537221 */ /* 0x000fe20000010000 */
[----:B------:R-:W-:Y:S01]  /*3730*/  FFMA.FTZ R68, R183, R69, R68 ;  /* 0x00000045b7447223 */ /* 0x000fe20000010044 */
[----:B-----5:R-:W-:-:S02]  /*3740*/  HADD2.F32 R71, -RZ, R55.H1_H1 ;  /* 0x30000037ff477230 */ /* 0x020fc40000004100 */
[----:B------:R-:W-:Y:S01]  /*3750*/  FADD.FTZ R176, R176, -R195 ;  /* 0x800000c3b0b07221 */ /* 0x000fe20000010000 */
[----:B------:R-:W-:Y:S02]  /*3760*/  HADD2.F32 R69, -RZ, R55.H0_H0 ;  /* 0x20000037ff457230 */ /* 0x000fe40000004100 */
[----:B------:R-:W-:Y:S01]  /*3770*/  FADD.FTZ R186, R186, -R75 ;  /* 0x8000004bbaba7221 */ /* 0x000fe20000010000 */
[----:B------:R-:W-:Y:S01]  /*3780*/  FADD.FTZ R198, R198, -R85 ;  /* 0x80000055c6c67221 */ /* 0x000fe20000010000 */
[C---:B------:R-:W-:Y:S01]  /*3790*/  FFMA.FTZ R85, R148.reuse, R176, R71 ;  /* 0x000000b094557223 */ /* 0x040fe20000010047 */
[----:B------:R-:W-:Y:S02]  /*37a0*/  HADD2.F32 R75, -RZ, R54.H0_H0 ;  /* 0x20000036ff4b7230 */ /* 0x000fe40000004100 */
[----:B------:R-:W-:Y:S01]  /*37b0*/  FADD.FTZ R79, R185, -R164 ;  /* 0x800000a4b94f7221 */ /* 0x000fe20000010000 */
[----:B------:R-:W-:Y:S01]  /*37c0*/  FFMA.FTZ R83, R148, R83, R69 ;  /* 0x0000005394537223 */ /* 0x000fe20000010045 */
[----:B------:R-:W-:-:S02]  /*37d0*/  HADD2.F32 R71, -RZ, R53.H0_H0 ;  /* 0x20000035ff477230 */ /* 0x000fc40000004100 */
[----:B------:R-:W-:Y:S01]  /*37e0*/  FADD.FTZ R168, R189, -R168 ;  /* 0x800000a8bda87221 */ /* 0x000fe20000010000 */
[----:B------:R-:W-:Y:S02]  /*37f0*/  HADD2.F32 R69, -RZ, R52.H0_H0 ;  /* 0x20000034ff457230 */ /* 0x000fe40000004100 */
[----:B------:R-:W-:Y:S01]  /*3800*/  FADD.FTZ R172, R172, -R77 ;  /* 0x8000004dacac7221 */ /* 0x000fe20000010000 */
[----:B------:R-:W-:Y:S01]  /*3810*/  FFMA.FTZ R79, R148, R79, R75 ;  /* 0x0000004f944f7223 */ /* 0x000fe2000001004b */
[----:B------:R-:W-:Y:S01]  /*3820*/  FADD.FTZ R180, R180, -R73 ;  /* 0x80000049b4b47221 */ /* 0x000fe20000010000 */
[----:B------:R-:W-:Y:S01]  /*3830*/  FADD.FTZ R204, R204, -R87 ;  /* 0x80000057cccc7221 */ /* 0x000fe20000010000 */
[----:B------:R-:W-:Y:S02]  /*3840*/  HADD2.F32 R77, -RZ, R54.H1_H1 ;  /* 0x30000036ff4d7230 */ /* 0x000fe40000004100 */
[----:B------:R-:W-:Y:S01]  /*3850*/  FFMA.FTZ R75, R148, R168, R71 ;  /* 0x000000a8944b7223 */ /* 0x000fe20000010047 */
[----:B------:R-:W-:Y:S01]  /*3860*/  FADD.FTZ R162, R162, -R193 ;  /* 0x800000c1a2a27221 */ /* 0x000fe20000010000 */
[----:B------:R-:W-:-:S02]  /*3870*/  HADD2.F32 R73, -RZ, R53.H1_H1 ;  /* 0x30000035ff497230 */ /* 0x000fc40000004100 */
[----:B------:R-:W-:Y:S01]  /*3880*/  FFMA.FTZ R71, R148, R172, R69 ;  /* 0x000000ac94477223 */ /* 0x000fe20000010045 */
[----:B------:R-:W-:Y:S02]  /*3890*/  HADD2.F32 R87, -RZ, R58.H0_H0 ;  /* 0x2000003aff577230 */ /* 0x000fe40000004100 */
[----:B------:R-:W-:Y:S01]  /*38a0*/  FADD.FTZ R166, R187, -R166 ;  /* 0x800000a6bba67221 */ /* 0x000fe20000010000 */
[----:B------:R-:W-:Y:S01]  /*38b0*/  FADD.FTZ R192, R192, -R81 ;  /* 0x80000051c0c07221 */ /* 0x000fe20000010000 */
[----:B------:R-:W-:Y:S02]  /*38c0*/  HADD2.F32 R69, -RZ, R52.H1_H1 ;  /* 0x30000034ff457230 */ /* 0x000fe40000004100 */
[----:B------:R-:W-:Y:S01]  /*38d0*/  FADD.FTZ R170, R191, -R170 ;  /* 0x800000aabfaa7221 */ /* 0x000fe20000010000 */
[----:B------:R-:W-:Y:S01]  /*38e0*/  FADD.FTZ R216, R216, -R91 ;  /* 0x8000005bd8d87221 */ /* 0x000fe20000010000 */
[C---:B------:R-:W-:Y:S01]  /*38f0*/  FFMA.FTZ R81, R148.reuse, R162, R77 ;  /* 0x000000a294517223 */ /* 0x040fe2000001004d */
[----:B------:R-:W-:Y:S01]  /*3900*/  FFMA.FTZ R77, R148, R166, R73 ;  /* 0x000000a6944d7223 */ /* 0x000fe20000010049 */
[----:B------:R-:W-:-:S02]  /*3910*/  HADD2.F32 R91, -RZ, R59.H0_H0 ;  /* 0x2000003bff5b7230 */ /* 0x000fc40000004100 */
[C---:B------:R-:W-:Y:S01]  /*3920*/  FFMA.FTZ R95, R148.reuse, R192, R87 ;  /* 0x000000c0945f7223 */ /* 0x040fe20000010057 */
[C---:B------:R-:W-:Y:S01]  /*3930*/  FFMA.FTZ R73, R148.reuse, R170, R69 ;  /* 0x000000aa94497223 */ /* 0x040fe20000010045 */
[----:B------:R-:W-:Y:S02]  /*3940*/  HADD2.F32 R87, -RZ, R57.H0_H0 ;  /* 0x20000039ff577230 */ /* 0x000fe40000004100 */
[----:B------:R-:W-:Y:S01]  /*3950*/  FADD.FTZ R72, R203, -R72 ;  /* 0x80000048cb487221 */ /* 0x000fe20000010000 */
[----:B------:R-:W-:Y:S02]  /*3960*/  HADD2.F32 R69, -RZ, R56.H0_H0 ;  /* 0x20000038ff457230 */ /* 0x000fe40000004100 */
[C---:B------:R-:W-:Y:S01]  /*3970*/  FFMA.FTZ R99, R148.reuse, R198, R91 ;  /* 0x000000c694637223 */ /* 0x040fe2000001005b */
[----:B------:R-:W-:Y:S02]  /*3980*/  HADD2.F32 R151, -RZ, R63.H0_H0 ;  /* 0x2000003fff977230 */ /* 0x000fe40000004100 */
[----:B------:R-:W-:Y:S01]  /*3990*/  FFMA.FTZ R91, R148, R186, R87 ;  /* 0x000000ba945b7223 */ /* 0x000fe20000010057 */
[----:B------:R-:W-:-:S02]  /*39a0*/  HADD2.F32 R163, -RZ, R62.H1_H1 ;  /* 0x3000003effa37230 */ /* 0x000fc40000004100 */
[----:B------:R-:W-:Y:S01]  /*39b0*/  FFMA.FTZ R87, R148, R180, R69 ;  /* 0x000000b494577223 */ /* 0x000fe20000010045 */
[----:B------:R-:W-:Y:S02]  /*39c0*/  HADD2.F32 R69, -RZ, R61.H0_H0 ;  /* 0x2000003dff457230 */ /* 0x000fe40000004100 */
[----:B------:R-:W-:Y:S01]  /*39d0*/  FADD.FTZ R210, R210, -R89 ;  /* 0x80000059d2d27221 */ /* 0x000fe20000010000 */
[----:B------:R-:W-:Y:S01]  /*39e0*/  FADD.FTZ R76, R169, -R76 ;  /* 0x8000004ca94c7221 */ /* 0x000fe20000010000 */
[C---:B------:R-:W-:Y:S01]  /*39f0*/  FFMA.FTZ R171, R148.reuse, R216, R151 ;  /* 0x000000d894ab7223 */ /* 0x040fe20000010097 */
[----:B------:R-:W-:Y:S02]  /*3a00*/  HADD2.F32 R165, -RZ, R63.H1_H1 ;  /* 0x3000003fffa57230 */ /* 0x000fe40000004100 */
[----:B------:R-:W-:Y:S01]  /*3a10*/  FFMA.FTZ R169, R148, R72, R163 ;  /* 0x0000004894a97223 */ /* 0x000fe200000100a3 */
[----:B------:R-:W-:Y:S02]  /*3a20*/  HADD2.F32 R179, -RZ, R67.H1_H1 ;  /* 0x30000043ffb37230 */ /* 0x000fe40000004100 */
[----:B------:R-:W-:Y:S01]  /*3a30*/  FADD.FTZ R74, R199, -R74 ;  /* 0x8000004ac74a7221 */ /* 0x000fe20000010000 */
[----:B------:R-:W-:Y:S01]  /*3a40*/  FADD.FTZ R68, R181, -R68 ;  /* 0x80000044b5447221 */ /* 0x000fe20000010000 */
[----:B------:R-:W-:-:S02]  /*3a50*/  HADD2.F32 R151, -RZ, R61.H1_H1 ;  /* 0x3000003dff977230 */ /* 0x000fc40000004100 */
[C---:B------:R-:W-:Y:S01]  /*3a60*/  FFMA.FTZ R163, R148.reuse, R210, R69 ;  /* 0x000000d294a37223 */ /* 0x040fe20000010045 */
[----:B------:R-:W-:Y:S02]  /*3a70*/  HADD2.F32 R175, -RZ, R66.H0_H0 ;  /* 0x20000042ffaf7230 */ /* 0x000fe40000004100 */
[----:B------:R-:W-:Y:S01]  /*3a80*/  FADD.FTZ R70, R207, -R70 ;  /* 0x80000046cf467221 */ /* 0x000fe20000010000 */
[----:B------:R-:W-:Y:S01]  /*3a90*/  FADD.FTZ R226, R223, -R226 ;  /* 0x800000e2dfe27221 */ /* 0x000fe20000010000 */
[----:B------:R-:W-:Y:S02]  /*3aa0*/  HADD2.F32 R69, -RZ, R60.H0_H0 ;  /* 0x2000003cff457230 */ /* 0x000fe40000004100 */
[----:B------:R-:W-:Y:S01]  /*3ab0*/  FADD.FTZ R78, R173, -R78 ;  /* 0x8000004ead4e7221 */ /* 0x000fe20000010000 */
[C---:B------:R-:W-:Y:S01]  /*3ac0*/  FFMA.FTZ R173, R148.reuse, R74, R165 ;  /* 0x0000004a94ad7223 */ /* 0x040fe200000100a5 */
[C---:B------:R-:W-:Y:S01]  /*3ad0*/  FFMA.FTZ R189, R148.reuse, R68, R179 ;  /* 0x0000004494bd7223 */ /* 0x040fe200000100b3 */
[C---:B------:R-:W-:Y:S01]  /*3ae0*/  FFMA.FTZ R165, R148.reuse, R70, R151 ;  /* 0x0000004694a57223 */ /* 0x040fe20000010097 */
[----:B------:R-:W-:Y:S01]  /*3af0*/  FFMA.FTZ R183, R148, R226, R175 ;  /* 0x000000e294b77223 */ /* 0x000fe200000100af */
[----:B------:R-:W-:-:S02]  /*3b00*/  HADD2.F32 R179, -RZ, R66.H1_H1 ;  /* 0x30000042ffb37230 */ /* 0x000fc40000004100 */
[----:B------:R-:W-:Y:S01]  /*3b10*/  FADD.FTZ R82, R177, -R82 ;  /* 0x80000052b1527221 */ /* 0x000fe20000010000 */
[----:B------:R-:W-:Y:S01]  /*3b20*/  FFMA.FTZ R151, R148, R204, R69 ;  /* 0x000000cc94977223 */ /* 0x000fe20000010045 */
[----:B------:R-:W-:Y:S02]  /*3b30*/  HADD2.F32 R175, -RZ, R65.H0_H0 ;  /* 0x20000041ffaf7230 */ /* 0x000fe40000004100 */
[----:B------:R-:W-:Y:S01]  /*3b40*/  FADD.FTZ R222, R222, -R93 ;  /* 0x8000005ddede7221 */ /* 0x000fe20000010000 */
[----:B------:R-:W-:Y:S02]  /*3b50*/  HADD2.F32 R69, -RZ, R64.H0_H0 ;  /* 0x20000040ff457230 */ /* 0x000fe40000004100 */
[----:B------:R-:W-:Y:S01]  /*3b60*/  FADD.FTZ R220, R217, -R220 ;  /* 0x800000dcd9dc7221 */ /* 0x000fe20000010000 */
[C---:B------:R-:W-:Y:S01]  /*3b70*/  FFMA.FTZ R185, R148.reuse, R82, R179 ;  /* 0x0000005294b97223 */ /* 0x040fe200000100b3 */
[----:B------:R-:W-:Y:S01]  /*3b80*/  FFMA.FTZ R179, R148, R222, R175 ;  /* 0x000000de94b37223 */ /* 0x000fe200000100af */
[----:B------:R-:W-:-:S02]  /*3b90*/  HADD2.F32 R93, -RZ, R59.H1_H1 ;  /* 0x3000003bff5d7230 */ /* 0x000fc40000004100 */
[----:B------:R-:W-:Y:S01]  /*3ba0*/  FFMA.FTZ R175, R148, R220, R69 ;  /* 0x000000dc94af7223 */ /* 0x000fe20000010045 */
[----:B------:R-:W-:Y:S01]  /*3bb0*/  HADD2.F32 R89, -RZ, R58.H1_H1 ;  /* 0x3000003aff597230 */ /* 0x000fe20000004100 */
[----:B------:R-:W0:Y:S01]  /*3bc0*/  LDC.64 R68, c[0x0][0x468] ;  /* 0x00011a00ff447b82 */ /* 0x000e220000000a00 */
[----:B------:R-:W-:Y:S01]  /*3bd0*/  FADD.FTZ R196, R196, -R219 ;  /* 0x800000dbc4c47221 */ /* 0x000fe20000010000 */
[----:B------:R-:W-:Y:S01]  /*3be0*/  FADD.FTZ R202, R202, -R213 ;  /* 0x800000d5caca7221 */ /* 0x000fe20000010000 */
        /* <DEDUP_REMOVED lines=8> */
[----:B------:R-:W-:Y:S02]  /*3c70*/  HADD2.F32 R89, -RZ, R56.H1_H1 ;  /* 0x30000038ff597230 */ /* 0x000fe40000004100 */
[----:B------:R-:W-:Y:S01]  /*3c80*/  FADD.FTZ R182, R182, -R215 ;  /* 0x800000d7b6b67221 */ /* 0x000fe20000010000 */
[----:B------:R-:W-:Y:S01]  /*3c90*/  FADD.FTZ R190, R190, -R221 ;  /* 0x800000ddbebe7221 */ /* 0x000fe20000010000 */
[----:B------:R-:W-:Y:S02]  /*3ca0*/  HADD2.F32 R161, -RZ, R60.H1_H1 ;  /* 0x3000003cffa17230 */ /* 0x000fe40000004100 */
[----:B------:R-:W-:Y:S01]  /*3cb0*/  FFMA.FTZ R187, R148, R228, R177 ;  /* 0x000000e494bb7223 */ /* 0x000fe200000100b1 */
[----:B------:R-:W-:Y:S02]  /*3cc0*/  HADD2.F32 R181, -RZ, R65.H1_H1 ;  /* 0x30000041ffb57230 */ /* 0x000fe40000004100 */
[----:B------:R-:W-:Y:S01]  /*3cd0*/  FADD.FTZ R208, R208, -R209 ;  /* 0x800000d1d0d07221 */ /* 0x000fe20000010000 */
[----:B------:R-:W-:-:S02]  /*3ce0*/  HADD2.F32 R177, -RZ, R64.H1_H1 ;  /* 0x30000040ffb17230 */ /* 0x000fc40000004100 */
        /* <DEDUP_REMOVED lines=58> */
[----:B------:R-:W-:-:S03]  /*4090*/  F2FP.F16.F32.PACK_AB R82, R154, R183 ;  /* 0x000000b79a52723e */ /* 0x000fc600000000ff */
[----:B------:R3:W-:Y:S04]  /*40a0*/  STG.E.128 desc[UR4][R88.64], R76 ;  /* 0x0000004c58007986 */ /* 0x0007e8000c101d04 */
[----:B------:R3:W-:Y:S01]  /*40b0*/  STG.E.128 desc[UR4][R90.64], R80 ;  /* 0x000000505a007986 */ /* 0x0007e2000c101d04 */
[----:B------:R-:W-:Y:S05]  /*40c0*/  BRA `(.L_x_1584) ;  /* 0x0000000c00487947 */ /* 0x000fea0003800000 */
.L_x_1585:
        /* <DEDUP_REMOVED lines=32> */
[----:B-----5:R-:W-:-:S02]  /*42d0*/  HADD2.F32 R68, -RZ, R52.H1_H1 ;  /* 0x30000034ff447230 */ /* 0x020fc40000004100 */
[----:B------:R-:W-:Y:S01]  /*42e0*/  FADD.FTZ R191, R191, -R170 ;  /* 0x800000aabfbf7221 */ /* 0x000fe20000010000 */
[----:B------:R-:W-:Y:S01]  /*42f0*/  FADD.FTZ R207, R207, -R70 ;  /* 0x80000046cfcf7221 */ /* 0x000fe20000010000 */
[----:B------:R-:W-:Y:S02]  /*4300*/  HADD2.F32 R69, -RZ, R52.H0_H0 ;  /* 0x20000034ff457230 */ /* 0x000fe40000004100 */
[----:B------:R-:W-:Y:S01]  /*4310*/  FADD.FTZ R77, R172, -R77 ;  /* 0x8000004dac4d7221 */ /* 0x000fe20000010000 */
[C---:B------:R-:W-:Y:S01]  /*4320*/  FFMA.FTZ R191, R148.reuse, R191, R68 ;  /* 0x000000bf94bf7223 */ /* 0x040fe20000010044 */
        /* <DEDUP_REMOVED lines=8> */
[----:B------:R-:W-:Y:S01]  /*43b0*/  FADD.FTZ R195, R176, -R195 ;  /* 0x800000c3b0c37221 */ /* 0x000fe20000010000 */
[----:B------:R-:W-:Y:S02]  /*43c0*/  HADD2.F32 R70, -RZ, R54.H1_H1 ;  /* 0x30000036ff467230 */ /* 0x000fe40000004100 */
[----:B------:R-:W-:Y:S01]  /*43d0*/  FADD.FTZ R193, R162, -R193 ;  /* 0x800000c1a2c17221 */ /* 0x000fe20000010000 */
[----:B------:R-:W-:Y:S01]  /*43e0*/  FADD.FTZ R203, R203, -R72 ;  /* 0x80000048cbcb7221 */ /* 0x000fe20000010000 */
[C---:B------:R-:W-:Y:S01]  /*43f0*/  FFMA.FTZ R195, R148.reuse, R195, R68 ;  /* 0x000000c394c37223 */ /* 0x040fe20000010044 */
[----:B------:R-:W-:Y:S01]  /*4400*/  FADD.FTZ R199, R199, -R74 ;  /* 0x8000004ac7c77221 */ /* 0x000fe20000010000 */
[----:B------:R-:W-:Y:S02]  /*4410*/  HADD2.F32 R72, -RZ, R53.H1_H1 ;  /* 0x30000035ff487230 */ /* 0x000fe40000004100 */
[----:B------:R-:W-:Y:S01]  /*4420*/  FFMA.FTZ R193, R148, R193, R70 ;  /* 0x000000c194c17223 */ /* 0x000fe20000010046 */
[----:B------:R-:W-:-:S02]  /*4430*/  HADD2.F32 R68, -RZ, R57.H0_H0 ;  /* 0x20000039ff447230 */ /* 0x000fc40000004100 */
[----:B------:R-:W-:Y:S01]  /*4440*/  FADD.FTZ R187, R187, -R166 ;  /* 0x800000a6bbbb7221 */ /* 0x000fe20000010000 */
[----:B------:R-:W-:Y:S01]  /*4450*/  FADD.FTZ R75, R186, -R75 ;  /* 0x8000004bba4b7221 */ /* 0x000fe20000010000 */
[--C-:B------:R-:W-:Y:S02]  /*4460*/  HADD2.F32 R74, -RZ, R56.reuse.H0_H0 ;  /* 0x20000038ff4a7230 */ /* 0x100fe40000004100 */
[----:B------:R-:W-:Y:S01]  /*4470*/  FADD.FTZ R73, R180, -R73 ;  /* 0x80000049b4497221 */ /* 0x000fe20000010000 */
[----:B------:R-:W-:Y:S02]  /*4480*/  HADD2.F32 R70, -RZ, R56.H1_H1 ;  /* 0x30000038ff467230 */ /* 0x000fe40000004100 */
[----:B------:R-:W-:Y:S01]  /*4490*/  FADD.FTZ R215, R182, -R215 ;  /* 0x800000d7b6d77221 */ /* 0x000fe20000010000 */
[----:B------:R-:W-:Y:S01]  /*44a0*/  FADD.FTZ R89, R210, -R87 ;  /* 0x80000057d2597221 */ /* 0x000fe20000010000 */
[----:B------:R-:W-:Y:S01]  /*44b0*/  FADD.FTZ R83, R198, -R81 ;  /* 0x80000051c6537221 */ /* 0x000fe20000010000 */
[C---:B------:R-:W-:Y:S01]  /*44c0*/  FFMA.FTZ R187, R148.reuse, R187, R72 ;  /* 0x000000bb94bb7223 */ /* 0x040fe20000010048 */
[----:B------:R-:W-:Y:S01]  /*44d0*/  FFMA.FTZ R87, R148, R75, R68 ;  /* 0x0000004b94577223 */ /* 0x000fe20000010044 */
[----:B------:R-:W-:-:S02]  /*44e0*/  HADD2.F32 R72, -RZ, R55.H0_H0 ;  /* 0x20000037ff487230 */ /* 0x000fc40000004100 */
[C---:B------:R-:W-:Y:S01]  /*44f0*/  FFMA.FTZ R81, R148.reuse, R73, R74 ;  /* 0x0000004994517223 */ /* 0x040fe2000001004a */
[----:B------:R-:W-:Y:S01]  /*4500*/  FFMA.FTZ R215, R148, R215, R70 ;  /* 0x000000d794d77223 */ /* 0x000fe20000010046 */
[----:B------:R-:W-:Y:S02]  /*4510*/  HADD2.F32 R68, -RZ, R59.H0_H0 ;  /* 0x2000003bff447230 */ /* 0x000fe40000004100 */
[----:B------:R-:W-:Y:S01]  /*4520*/  FADD.FTZ R71, R174, -R71 ;  /* 0x80000047ae477221 */ /* 0x000fe20000010000 */
[--C-:B------:R-:W-:Y:S02]  /*4530*/  HADD2.F32 R70, -RZ, R58.reuse.H0_H0 ;  /* 0x2000003aff467230 */ /* 0x100fe40000004100 */
[----:B------:R-:W-:Y:S01]  /*4540*/  FADD.FTZ R79, R192, -R79 ;  /* 0x8000004fc04f7221 */ /* 0x000fe20000010000 */
[----:B------:R-:W-:Y:S02]  /*4550*/  HADD2.F32 R74, -RZ, R58.H1_H1 ;  /* 0x3000003aff4a7230 */ /* 0x000fe40000004100 */
[----:B------:R-:W-:Y:S01]  /*4560*/  FADD.FTZ R219, R196, -R219 ;  /* 0x800000dbc4db7221 */ /* 0x000fe20000010000 */
[C---:B------:R-:W-:Y:S01]  /*4570*/  FFMA.FTZ R71, R148.reuse, R71, R72 ;  /* 0x0000004794477223 */ /* 0x040fe20000010048 */
[----:B------:R-:W-:Y:S01]  /*4580*/  FFMA.FTZ R149, R148, R83, R68 ;  /* 0x0000005394957223 */ /* 0x000fe20000010044 */
[----:B------:R-:W-:-:S02]  /*4590*/  HADD2.F32 R72, -RZ, R57.H1_H1 ;  /* 0x30000039ff487230 */ /* 0x000fc40000004100 */
[C---:B------:R-:W-:Y:S01]  /*45a0*/  FFMA.FTZ R99, R148.reuse, R79, R70 ;  /* 0x0000004f94637223 */ /* 0x040fe20000010046 */
[----:B------:R-:W-:Y:S01]  /*45b0*/  FFMA.FTZ R219, R148, R219, R74 ;  /* 0x000000db94db7223 */ /* 0x000fe2000001004a */
[--C-:B------:R-:W-:Y:S02]  /*45c0*/  HADD2.F32 R68, -RZ, R60.reuse.H1_H1 ;  /* 0x3000003cff447230 */ /* 0x100fe40000004100 */
[----:B------:R-:W-:Y:S01]  /*45d0*/  FADD.FTZ R221, R190, -R221 ;  /* 0x800000ddbedd7221 */ /* 0x000fe20000010000 */
[----:B------:R-:W-:Y:S01]  /*45e0*/  FADD.FTZ R209, R208, -R209 ;  /* 0x800000d1d0d17221 */ /* 0x000fe20000010000 */
[----:B------:R-:W-:Y:S02]  /*45f0*/  HADD2.F32 R70, -RZ, R59.H1_H1 ;  /* 0x3000003bff467230 */ /* 0x000fe40000004100 */
[----:B------:R-:W-:Y:S01]  /*4600*/  FADD.FTZ R213, R202, -R213 ;  /* 0x800000d5cad57221 */ /* 0x000fe20000010000 */
[----:B------:R-:W-:Y:S02]  /*4610*/  HADD2.F32 R74, -RZ, R61.H0_H0 ;  /* 0x2000003dff4a7230 */ /* 0x000fe40000004100 */
[C---:B------:R-:W-:Y:S01]  /*4620*/  FFMA.FTZ R221, R148.reuse, R221, R72 ;  /* 0x000000dd94dd7223 */ /* 0x040fe20000010048 */
[----:B------:R-:W-:Y:S01]  /*4630*/  FFMA.FTZ R209, R148, R209, R68 ;  /* 0x000000d194d17223 */ /* 0x000fe20000010044 */
[----:B------:R-:W-:-:S02]  /*4640*/  HADD2.F32 R72, -RZ, R60.H0_H0 ;  /* 0x2000003cff487230 */ /* 0x000fc40000004100 */
[C---:B------:R-:W-:Y:S01]  /*4650*/  FFMA.FTZ R213, R148.reuse, R213, R70 ;  /* 0x000000d594d57223 */ /* 0x040fe20000010046 */
[----:B------:R-:W-:Y:S01]  /*4660*/  FFMA.FTZ R161, R148, R89, R74 ;  /* 0x0000005994a17223 */ /* 0x000fe2000001004a */
[--C-:B------:R-:W-:Y:S02]  /*4670*/  HADD2.F32 R68, -RZ, R62.reuse.H0_H0 ;  /* 0x2000003eff447230 */ /* 0x100fe40000004100 */
[----:B------:R-:W-:Y:S01]  /*4680*/  FADD.FTZ R85, R204, -R85 ;  /* 0x80000055cc557221 */ /* 0x000fe20000010000 */
[----:B------:R-:W-:Y:S01]  /*4690*/  FADD.FTZ R211, R211, -R214 ;  /* 0x800000d6d3d37221 */ /* 0x000fe20000010000 */
[----:B------:R-:W-:Y:S01]  /*46a0*/  HADD2.F32 R70, -RZ, R61.H1_H1 ;  /* 0x3000003dff467230 */ /* 0x000fe20000004100 */
[----:B------:R-:W0:Y:S01]  /*46b0*/  LDC.64 R88, c[0x0][0x478] ;  /* 0x00011e00ff587b82 */ /* 0x000e220000000a00 */
[C---:B------:R-:W-:Y:S01]  /*46c0*/  FFMA.FTZ R151, R148.reuse, R85, R72 ;  /* 0x0000005594977223 */ /* 0x040fe20000010048 */
[----:B------:R-:W-:Y:S01]  /*46d0*/  FFMA.FTZ R211, R148, R211, R68 ;  /* 0x000000d394d37223 */ /* 0x000fe20000010044 */
[----:B------:R-:W-:-:S02]  /*46e0*/  HADD2.F32 R72, -RZ, R62.H1_H1 ;  /* 0x3000003eff487230 */ /* 0x000fc40000004100 */
[----:B------:R-:W-:Y:S01]  /*46f0*/  FFMA.FTZ R207, R148, R207, R70 ;  /* 0x000000cf94cf7223 */ /* 0x000fe20000010046 */
[--C-:B------:R-:W-:Y:S02]  /*4700*/  HADD2.F32 R68, -RZ, R63.reuse.H1_H1 ;  /* 0x3000003fff447230 */ /* 0x100fe40000004100 */
[----:B------:R-:W-:Y:S01]  /*4710*/  FADD.FTZ R91, R216, -R91 ;  /* 0x8000005bd85b7221 */ /* 0x000fe20000010000 */
[----:B------:R-:W-:Y:S01]  /*4720*/  HADD2.F32 R70, -RZ, R63.H0_H0 ;  /* 0x2000003fff467230 */ /* 0x000fe20000004100 */
[----:B------:R-:W1:Y:S01]  /*4730*/  LDC.64 R94, c[0x0][0x468] ;  /* 0x00011a00ff5e7b82 */ /* 0x000e620000000a00 */
[C---:B------:R-:W-:Y:S01]  /*4740*/  FFMA.FTZ R203, R148.reuse, R203, R72 ;  /* 0x000000cb94cb7223 */ /* 0x040fe20000010048 */
[C---:B------:R-:W-:Y:S01]  /*4750*/  FFMA.FTZ R199, R148.reuse, R199, R68 ;  /* 0x000000c794c77223 */ /* 0x040fe20000010044 */
[----:B------:R-:W-:Y:S02]  /*4760*/  HADD2.F32 R72, -RZ, R64.H1_H1 ;  /* 0x30000040ff487230 */ /* 0x000fe40000004100 */
[----:B------:R-:W-:Y:S01]  /*4770*/  FFMA.FTZ R163, R148, R91, R70 ;  /* 0x0000005b94a37223 */ /* 0x000fe20000010046 */
[----:B------:R-:W-:-:S02]  /*4780*/  HADD2.F32 R68, -RZ, R65.H0_H0 ;  /* 0x20000041ff447230 */ /* 0x000fc40000004100 */
[----:B------:R-:W-:Y:S01]  /*4790*/  FADD.FTZ R169, R169, -R76 ;  /* 0x8000004ca9a97221 */ /* 0x000fe20000010000 */
[----:B------:R-:W-:Y:S01]  /*47a0*/  FADD.FTZ R93, R222, -R93 ;  /* 0x8000005dde5d7221 */ /* 0x000fe20000010000 */
[----:B------:R-:W-:Y:S02]  /*47b0*/  HADD2.F32 R74, -RZ, R67.H1_H1 ;  /* 0x30000043ff4a7230 */ /* 0x000fe40000004100 */
[----:B------:R-:W-:Y:S01]  /*47c0*/  FADD.FTZ R217, R217, -R220 ;  /* 0x800000dcd9d97221 */ /* 0x000fe20000010000 */
[----:B------:R-:W-:Y:S02]  /*47d0*/  HADD2.F32 R70, -RZ, R64.H0_H0 ;  /* 0x20000040ff467230 */ /* 0x000fe40000004100 */
[----:B------:R-:W-:Y:S01]  /*47e0*/  FADD.FTZ R181, R181, -R84 ;  /* 0x80000054b5b57221 */ /* 0x000fe20000010000 */
[C---:B------:R-:W-:Y:S01]  /*47f0*/  FFMA.FTZ R169, R148.reuse, R169, R72 ;  /* 0x000000a994a97223 */ /* 0x040fe20000010048 */
[----:B------:R-:W-:Y:S01]  /*4800*/  FFMA.FTZ R165, R148, R93, R68 ;  /* 0x0000005d94a57223 */ /* 0x000fe20000010044 */
[----:B------:R-:W-:-:S02]  /*4810*/  HADD2.F32 R72, -RZ, R66.H0_H0 ;  /* 0x20000042ff487230 */ /* 0x000fc40000004100 */
[C---:B------:R-:W-:Y:S01]  /*4820*/  FFMA.FTZ R181, R148.reuse, R181, R74 ;  /* 0x000000b594b57223 */ /* 0x040fe2000001004a */
[C---:B------:R-:W-:Y:S01]  /*4830*/  FFMA.FTZ R217, R148.reuse, R217, R70 ;  /* 0x000000d994d97223 */ /* 0x040fe20000010046 */
[----:B------:R-:W-:Y:S02]  /*4840*/  HADD2.F32 R68, -RZ, R66.H1_H1 ;  /* 0x30000042ff447230 */ /* 0x000fe40000004100 */
[----:B------:R-:W-:Y:S01]  /*4850*/  FADD.FTZ R223, R223, -R226 ;  /* 0x800000e2dfdf7221 */ /* 0x000fe20000010000 */
[----:B------:R-:W-:Y:S01]  /*4860*/  FADD.FTZ R177, R177, -R82 ;  /* 0x80000052b1b17221 */ /* 0x000fe20000010000 */
[----:B------:R-:W-:Y:S02]  /*4870*/  HADD2.F32 R70, -RZ, R65.H1_H1 ;  /* 0x30000041ff467230 */ /* 0x000fe40000004100 */
[----:B------:R-:W-:Y:S01]  /*4880*/  FADD.FTZ R173, R173, -R78 ;  /* 0x8000004eadad7221 */ /* 0x000fe20000010000 */
[----:B------:R-:W-:Y:S02]  /*4890*/  HADD2.F32 R74, -RZ, R67.H0_H0 ;  /* 0x20000043ff4a7230 */ /* 0x000fe40000004100 */
[----:B------:R-:W-:Y:S01]  /*48a0*/  FADD.FTZ R225, R225, -R228 ;  /* 0x800000e4e1e17221 */ /* 0x000fe20000010000 */
[C---:B------:R-:W-:Y:S01]  /*48b0*/  FFMA.FTZ R223, R148.reuse, R223, R72 ;  /* 0x000000df94df7223 */ /* 0x040fe20000010048 */
[C---:B------:R-:W-:Y:S01]  /*48c0*/  FFMA.FTZ R177, R148.reuse, R177, R68 ;  /* 0x000000b194b17223 */ /* 0x040fe20000010044 */
[C---:B------:R-:W-:Y:S01]  /*48d0*/  FFMA.FTZ R173, R148.reuse, R173, R70 ;  /* 0x000000ad94ad7223 */ /* 0x040fe20000010046 */
[----:B------:R-:W-:Y:S01]  /*48e0*/  FFMA.FTZ R225, R148, R225, R74 ;  /* 0x000000e194e17223 */ /* 0x000fe2000001004a */
[-C--:B------:R-:W-:Y:S01]  /*48f0*/  FMUL.FTZ R68, R69, R80.reuse ;  /* 0x0000005045447220 */ /* 0x080fe20000410000 */
[----:B------:R-:W-:Y:S01]  /*4900*/  FMUL.FTZ R72, R77, R80 ;  /* 0x000000504d487220 */ /* 0x000fe20000410000 */
[----:B------:R-:W-:Y:S01]  /*4910*/  F2FP.F16.F32.PACK_AB R76, R191, R69 ;  /* 0x00000045bf4c723e */ /* 0x000fe200000000ff */
[----:B0-----:R-:W-:Y:S01]  /*4920*/  IMAD.WIDE.U32 R74, R159, 0x10, R88 ;  /* 0x000000109f4a7825 */ /* 0x001fe200078e0058 */
[----:B------:R-:W-:-:S03]  /*4930*/  F2FP.F16.F32.PACK_AB R78, R193, R185 ;  /* 0x000000b9c14e723e */ /* 0x000fc600000000ff */
        /* <DEDUP_REMOVED lines=8> */
[----:B------:R-:W-:Y:S01]  /*49c0*/  F2FP.F16.F32.PACK_AB R71, R82, R73 ;  /* 0x000000495247723e */ /* 0x000fe200000000ff */
[----:B------:R0:W-:Y:S01]  /*49d0*/  STG.E.128 desc[UR4][R74.64], R76 ;  /* 0x0000004c4a007986 */ /* 0x0001e2000c101d04 */
[----:B------:R-:W-:Y:S01]  /*49e0*/  F2FP.F16.F32.PACK_AB R70, R193, R70 ;  /* 0x00000046c146723e */ /* 0x000fe200000000ff */
[----:B-1----:R-:W-:Y:S01]  /*49f0*/  IMAD.WIDE.U32 R84, R159, 0x10, R94 ;  /* 0x000000109f547825 */ /* 0x002fe200078e005e */
[----:B------:R-:W-:-:S03]  /*4a00*/  F2FP.F16.F32.PACK_AB R69, R69, R72 ;  /* 0x000000484545723e */ /* 0x000fc600000000ff */
[----:B------:R-:W-:Y:S01]  /*4a10*/  FMUL.FTZ R86, R221, R80 ;  /* 0x00000050dd567220 */ /* 0x000fe20000410000 */
[----:B------:R-:W-:Y:S01]  /*4a20*/  F2FP.F16.F32.PACK_AB R68, R191, R68 ;  /* 0x00000044bf44723e */ /* 0x000fe200000000ff */
[----:B------:R-:W-:Y:S01]  /*4a30*/  IMAD.WIDE.U32 R82, R157, 0x10, R88 ;  /* 0x000000109d527825 */ /* 0x000fe200078e0058 */
[----:B------:R-:W-:-:S03]  /*4a40*/  F2FP.F16.F32.PACK_AB R72, R215, R81 ;  /* 0x00000051d748723e */ /* 0x000fc600000000ff */
[-C--:B------:R-:W-:Y:S01]  /*4a50*/  FMUL.FTZ R215, R215, R80.reuse ;  /* 0x00000050d7d77220 */ /* 0x080fe20000410000 */
[----:B------:R-:W-:Y:S01]  /*4a60*/  F2FP.F16.F32.PACK_AB R73, R221, R87 ;  /* 0x00000057dd49723e */ /* 0x000fe200000000ff */
        /* <DEDUP_REMOVED lines=10> */
[----:B------:R-:W-:Y:S01]  /*4b10*/  F2FP.F16.F32.PACK_AB R75, R213, R149 ;  /* 0x00000095d54b723e */ /* 0x000fe200000000ff */
[-C--:B------:R-:W-:Y:S01]  /*4b20*/  FMUL.FTZ R77, R87, R80.reuse ;  /* 0x00000050574d7220 */ /* 0x080fe20000410000 */
[-C--:B------:R-:W-:Y:S01]  /*4b30*/  FMUL.FTZ R78, R99, R80.reuse ;  /* 0x00000050634e7220 */ /* 0x080fe20000410000 */
[-C--:B------:R-:W-:Y:S01]  /*4b40*/  FMUL.FTZ R219, R219, R80.reuse ;  /* 0x00000050dbdb7220 */ /* 0x080fe20000410000 */
[-C--:B------:R-:W-:Y:S01]  /*4b50*/  FMUL.FTZ R79, R149, R80.reuse ;  /* 0x00000050954f7220 */ /* 0x080fe20000410000 */
[----:B------:R0:W-:Y:S01]  /*4b60*/  STG.E.128 desc[UR4][R82.64], R72 ;  /* 0x0000004852007986 */ /* 0x0001e2000c101d04 */
[-C--:B------:R-:W-:Y:S01]  /*4b70*/  FMUL.FTZ R87, R151, R80.reuse ;  /* 0x0000005097577220 */ /* 0x080fe20000410000 */
[-C--:B------:R-:W-:Y:S01]  /*4b80*/  FMUL.FTZ R81, R161, R80.reuse ;  /* 0x00000050a1517220 */ /* 0x080fe20000410000 */
[----:B-1----:R-:W-:Y:S01]  /*4b90*/  F2FP.F16.F32.PACK_AB R70, R203, R211 ;  /* 0x000000d3cb46723e */ /* 0x002fe200000000ff */
[-C--:B------:R-:W-:Y:S01]  /*4ba0*/  FMUL.FTZ R84, R209, R80.reuse ;  /* 0x00000050d1547220 */ /* 0x080fe20000410000 */
[-C--:B------:R-:W-:Y:S01]  /*4bb0*/  FMUL.FTZ R203, R203, R80.reuse ;  /* 0x00000050cbcb7220 */ /* 0x080fe20000410000 */
[----:B------:R-:W-:Y:S01]  /*4bc0*/  F2FP.F16.F32.PACK_AB R68, R209, R151 ;  /* 0x00000097d144723e */ /* 0x000fe200000000ff */
[-C--:B------:R-:W-:Y:S01]  /*4bd0*/  FMUL.FTZ R99, R217, R80.reuse ;  /* 0x00000050d9637220 */ /* 0x080fe20000410000 */
[-C--:B------:R-:W-:Y:S01]  /*4be0*/  FMUL.FTZ R85, R165, R80.reuse ;  /* 0x00000050a5557220 */ /* 0x080fe20000410000 */
[-C--:B------:R-:W-:Y:S01]  /*4bf0*/  FMUL.FTZ R149, R223, R80.reuse ;  /* 0x00000050df957220 */ /* 0x080fe20000410000 */
[----:B------:R-:W-:Y:S01]  /*4c00*/  FMUL.FTZ R151, R225, R80 ;  /* 0x00000050e1977220 */ /* 0x000fe20000410000 */
[----:B------:R-:W-:Y:S01]  /*4c10*/  IMAD.WIDE.U32 R96, R157, 0x10, R94 ;  /* 0x000000109d607825 */ /* 0x000fe200078e005e */
[----:B------:R-:W-:-:S02]  /*4c20*/  F2FP.F16.F32.PACK_AB R79, R98, R79 ;  /* 0x0000004f624f723e */ /* 0x000fc400000000ff */
[----:B------:R-:W-:Y:S01]  /*4c30*/  F2FP.F16.F32.PACK_AB R78, R219, R78 ;  /* 0x0000004edb4e723e */ /* 0x000fe200000000ff */
[----:B------:R-:W-:Y:S01]  /*4c40*/  IMAD.WIDE.U32 R90, R155, 0x10, R88 ;  /* 0x000000109b5a7825 */ /* 0x000fe200078e0058 */
[----:B------:R-:W-:-:S03]  /*4c50*/  F2FP.F16.F32.PACK_AB R77, R86, R77 ;  /* 0x0000004d564d723e */ /* 0x000fc600000000ff */
[-C--:B0-----:R-:W-:Y:S01]  /*4c60*/  FMUL.FTZ R82, R211, R80.reuse ;  /* 0x00000050d3527220 */ /* 0x081fe20000410000 */
[----:B------:R-:W-:Y:S01]  /*4c70*/  FMUL.FTZ R83, R163, R80 ;  /* 0x00000050a3537220 */ /* 0x000fe20000410000 */
        /* <DEDUP_REMOVED lines=13> */
[----:B------:R-:W-:Y:S01]  /*4d50*/  F2FP.F16.F32.PACK_AB R73, R173, R165 ;  /* 0x000000a5ad49723e */ /* 0x000fe200000000ff */
[----:B------:R2:W-:Y:S01]  /*4d60*/  STG.E.128 desc[UR4][R92.64], R80 ;  /* 0x000000505c007986 */ /* 0x0005e2000c101d04 */
[----:B------:R-:W-:Y:S02]  /*4d70*/  F2FP.F16.F32.PACK_AB R74, R177, R223 ;  /* 0x000000dfb14a723e */ /* 0x000fe400000000ff */
[----:B------:R-:W-:Y:S02]  /*4d80*/  F2FP.F16.F32.PACK_AB R75, R181, R225 ;  /* 0x000000e1b54b723e */ /* 0x000fe400000000ff */
[----:B------:R-:W-:Y:S02]  /*4d90*/  F2FP.F16.F32.PACK_AB R87, R158, R151 ;  /* 0x000000979e57723e */ /* 0x000fe400000000ff */
[----:B------:R-:W-:Y:S01]  /*4da0*/  F2FP.F16.F32.PACK_AB R86, R156, R149 ;  /* 0x000000959c56723e */ /* 0x000fe200000000ff */
[----:B------:R2:W-:Y:S01]  /*4db0*/  STG.E.128 desc[UR4][R88.64], R72 ;  /* 0x0000004858007986 */ /* 0x0005e2000c101d04 */
[----:B------:R-:W-:-:S02]  /*4dc0*/  F2FP.F16.F32.PACK_AB R85, R154, R85 ;  /* 0x000000559a55723e */ /* 0x000fc400000000ff */
[----:B------:R-:W-:-:S05]  /*4dd0*/  F2FP.F16.F32.PACK_AB R84, R152, R99 ;  /* 0x000000639854723e */ /* 0x000fca00000000ff */
[----:B------:R2:W-:Y:S02]  /*4de0*/  STG.E.128 desc[UR4][R94.64], R84 ;  /* 0x000000545e007986 */ /* 0x0005e4000c101d04 */
.L_x_1584:
        /* <DEDUP_REMOVED lines=11> */
[----:B-----5:R-:W-:Y:S02]  /*4ea0*/  MOV R66, R27 ;  /* 0x0000001b00427202 */ /* 0x020fe40000000f00 */
        /* <DEDUP_REMOVED lines=57> */
.L_x_1581:
        /* <DEDUP_REMOVED lines=24> */
.L_x_1587:
        /* <DEDUP_REMOVED lines=12> */
.L_x_15599:


//--------------------- .text._ZN10layer_norm13ln_bwd_kernelINS_13Kernel_traitsI6__halfS2_S2_S2_fjLj4096ELj1ELj1ELj4ELj16ENS_18Kernel_traits_baseILj4096ES2_S2_S2_S2_fjLj128EEEEELb0ELb0ELb1ELb0EEEvNS_9BwdParamsE --------------------------
	.section	.text._ZN10layer_norm13ln_bwd_kernelINS_13Kernel_traitsI6__halfS2_S2_S2_fjLj4096ELj1ELj1ELj4ELj16ENS_18Kernel_traits_baseILj4096ES2_S2_S2_S2_fjLj128EEEEELb0ELb0ELb1ELb0EEEvNS_9BwdParamsE,"ax",@progbits
	.align	128
        .global         _ZN10layer_norm13ln_bwd_kernelINS_13Kernel_traitsI6__halfS2_S2_S2_fjLj4096ELj1ELj1ELj4ELj16ENS_18Kernel_traits_baseILj4096ES2_S2_S2_S2_fjLj128EEEEELb0ELb0ELb1ELb0EEEvNS_9BwdParamsE
        .type           _ZN10layer_norm13ln_bwd_kernelINS_13Kernel_traitsI6__halfS2_S2_S2_fjLj4096ELj1ELj1ELj4ELj16ENS_18Kernel_traits_baseILj4096ES2_S2_S2_S2_fjLj128EEEEELb0ELb0ELb1ELb0EEEvNS_9BwdParamsE,@function
        .size           _ZN10layer_norm13ln_bwd_kernelINS_13Kernel_traitsI6__halfS2_S2_S2_fjLj4096ELj1ELj1ELj4ELj16ENS_18Kernel_traits_baseILj4096ES2_S2_S2_S2_fjLj128EEEEELb0ELb0ELb1ELb0EEEvNS_9BwdParamsE,(.L_x_15600 - _ZN10layer_norm13ln_bwd_kernelINS_13Kernel_traitsI6__halfS2_S2_S2_fjLj4096ELj1ELj1ELj4ELj16ENS_18Kernel_traits_baseILj4096ES2_S2_S2_S2_fjLj128EEEEELb0ELb0ELb1ELb0EEEvNS_9BwdParamsE)
        .other          _ZN10layer_norm13ln_bwd_kernelINS_13Kernel_traitsI6__halfS2_S2_S2_fjLj4096ELj1ELj1ELj4ELj16ENS_18Kernel_traits_baseILj4096ES2_S2_S2_S2_fjLj128EEEEELb0ELb0ELb1ELb0EEEvNS_9BwdParamsE,@"STO_CUDA_ENTRY STV_DEFAULT"
_ZN10layer_norm13ln_bwd_kernelINS_13Kernel_traitsI6__halfS2_S2_S2_fjLj4096ELj1ELj1ELj4ELj16ENS_18Kernel_traits_baseILj4096ES2_S2_S2_S2_fjLj128EEEEELb0ELb0ELb1ELb0EEEvNS_9BwdParamsE:
.text._ZN10layer_norm13ln_bwd_kernelINS_13Kernel_traitsI6__halfS2_S2_S2_fjLj4096ELj1ELj1ELj4ELj16ENS_18Kernel_traits_baseILj4096ES2_S2_S2_S2_fjLj128EEEEELb0ELb0ELb1ELb0EEEvNS_9BwdParamsE:
        /* <DEDUP_REMOVED lines=21> */
[----:B--2---:R-:W5:Y:S01]  /*0150*/  @P1 LDG.E.128 R128, desc[UR10][R4.64] ;  /* 0x0000000a04801981 */ /* 0x004f62000c1e1d00 */
[C---:B-1----:R-:W-:Y:S01]  /*0160*/  @P3 IMAD.WIDE.U32 R8, R3.reuse, 0x10, R6 ;  /* 0x0000001003083825 */ /* 0x042fe200078e0006 */
[----:B------:R-:W-:Y:S01]  /*0170*/  @P3 IADD3 R3, PT, PT, R3, 0x80, RZ ;  /* 0x0000008003033810 */ /* 0x000fe20007ffe0ff */
[----:B------:R-:W0:Y:S01]  /*0180*/  S2UR UR4, SR_CTAID.X ;  /* 0x00000000000479c3 */ /* 0x000e220000002500 */
[----:B------:R-:W-:Y:S02]  /*0190*/  CS2R R68, SRZ ;  /* 0x0000000000447805 */ /* 0x000fe4000001ff00 */
[----:B------:R-:W-:Y:S01]  /*01a0*/  CS2R R70, SRZ ;  /* 0x0000000000467805 */ /* 0x000fe2000001ff00 */
[----:B------:R1:W5:Y:S01]  /*01b0*/  @P3 LDG.E.128 R80, desc[UR10][R8.64] ;  /* 0x0000000a08503981 */ /* 0x000362000c1e1d00 */
[C---:B----4-:R-:W-:Y:S01]  /*01c0*/  @P4 IMAD.WIDE.U32 R10, R3.reuse, 0x10, R10 ;  /* 0x00000010030a4825 */ /* 0x050fe200078e000a */
[----:B------:R-:W-:Y:S02]  /*01d0*/  @P4 IADD3 R3, PT, PT, R3, 0x80, RZ ;  /* 0x0000008003034810 */ /* 0x000fe40007ffe0ff */
[----:B------:R-:W-:-:S02]  /*01e0*/  CS2R R64, SRZ ;  /* 0x0000000000407805 */ /* 0x000fc4000001ff00 */
[----:B------:R-:W-:Y:S02]  /*01f0*/  CS2R R66, SRZ ;  /* 0x0000000000427805 */ /* 0x000fe4000001ff00 */
[----:B------:R-:W-:Y:S01]  /*0200*/  CS2R R60, SRZ ;  /* 0x00000000003c7805 */ /* 0x000fe2000001ff00 */
[----:B------:R2:W5:Y:S01]  /*0210*/  @P4 LDG.E.128 R76, desc[UR10][R10.64] ;  /* 0x0000000a0a4c4981 */ /* 0x000562000c1e1d00 */
[----:B---3--:R-:W-:-:S05]  /*0220*/  @P5 IMAD.WIDE.U32 R6, R3, 0x10, R12 ;  /* 0x0000001003065825 */ /* 0x008fca00078e000c */
[----:B------:R3:W5:Y:S01]  /*0230*/  @P5 LDG.E.128 R72, desc[UR10][R6.64] ;  /* 0x0000000a06485981 */ /* 0x000762000c1e1d00 */
[----:B0-----:R-:W-:-:S04]  /*0240*/  MOV R113, UR4 ;  /* 0x0000000400717c02 */ /* 0x001fc80008000f00 */
        /* <DEDUP_REMOVED lines=26> */
[----:B-1----:R-:W-:Y:S02]  /*03f0*/  CS2R R8, SRZ ;  /* 0x0000000000087805 */ /* 0x002fe4000001ff00 */
[----:B--2---:R-:W-:Y:S01]  /*0400*/  CS2R R10, SRZ ;  /* 0x00000000000a7805 */ /* 0x004fe2000001ff00 */
[----:B---3--:R-:W-:Y:S06]  /*0410*/  @P0 BRA `(.L_x_1588) ;  /* 0x0000006c007c0947 */ /* 0x008fec0003800000 */
        /* <DEDUP_REMOVED lines=38> */
.L_x_1652:
        /* <DEDUP_REMOVED lines=49> */
[----:B------:R-:W-:Y:S02]  /*0990*/  HADD2.F32 R120, -RZ, R129.H0_H0 ;  /* 0x20000081ff787230 */ /* 0x000fe40000004100 */
[----:B0-----:R-:W-:-:S05]  /*09a0*/  @P0 IMAD.WIDE.U32 R116, R186, 0x10, R116 ;  /* 0x00000010ba740825 */ /* 0x001fca00078e0074 */
[----:B------:R0:W5:Y:S01]  /*09b0*/  @P0 LDG.E.128 R4, desc[UR10][R116.64] ;  /* 0x0000000a74040981 */ /* 0x000162000c1e1d00 */
[----:B------:R-:W-:Y:S02]  /*09c0*/  IADD3 R187, PT, PT, R187, 0x80, RZ ;  /* 0x00000080bbbb7810 */ /* 0x000fe40007ffe0ff */
[----:B------:R-:W-:Y:S01]  /*09d0*/  IADD3 R186, PT, PT, R186, 0x80, RZ ;  /* 0x00000080baba7810 */ /* 0x000fe20007ffe0ff */
[--C-:B--2---:R-:W-:Y:S02]  /*09e0*/  HADD2.F32 R121, -RZ, R105.reuse.H1_H1 ;  /* 0x30000069ff797230 */ /* 0x104fe40000004100 */
[--C-:B------:R-:W-:Y:S02]  /*09f0*/  HADD2.F32 R3, -RZ, R104.reuse.H0_H0 ;  /* 0x20000068ff037230 */ /* 0x100fe40000004100 */
[----:B------:R-:W-:Y:S02]  /*0a00*/  HADD2.F32 R115, -RZ, R104.H1_H1 ;  /* 0x30000068ff737230 */ /* 0x000fe40000004100 */
[----:B------:R-:W-:Y:S01]  /*0a10*/  FADD.FTZ R121, -R184, R121 ;  /* 0x00000079b8797221 */ /* 0x000fe20000010100 */
[----:B------:R-:W-:-:S02]  /*0a20*/  HADD2.F32 R119, -RZ, R105.H0_H0 ;  /* 0x20000069ff777230 */ /* 0x000fc40000004100 */
[----:B------:R-:W-:Y:S01]  /*0a30*/  FADD.FTZ R3, -R184, R3 ;  /* 0x00000003b8037221 */ /* 0x000fe20000010100 */
[----:B------:R-:W-:Y:S02]  /*0a40*/  HADD2.F32 R104, -RZ, R128.H0_H0 ;  /* 0x20000080ff687230 */ /* 0x000fe40000004100 */
[----:B-----5:R-:W-:Y:S01]  /*0a50*/  FMUL.FTZ R122, R114, R121 ;  /* 0x00000079727a7220 */ /* 0x020fe20000410000 */
[----:B---3--:R-:W-:Y:S02]  /*0a60*/  HADD2.F32 R105, -RZ, R108.H0_H0 ;  /* 0x2000006cff697230 */ /* 0x008fe40000004100 */
[C---:B0-----:R-:W-:Y:S01]  /*0a70*/  FADD.FTZ R117, -R184.reuse, R119 ;  /* 0x00000077b8757221 */ /* 0x041fe20000010100 */
[--C-:B------:R-:W-:Y:S02]  /*0a80*/  HADD2.F32 R127, -RZ, R107.reuse.H0_H0 ;  /* 0x2000006bff7f7230 */ /* 0x100fe40000004100 */
[----:B------:R-:W-:Y:S01]  /*0a90*/  FADD.FTZ R115, -R184, R115 ;  /* 0x00000073b8737221 */ /* 0x000fe20000010100 */
[----:B------:R-:W-:-:S02]  /*0aa0*/  HADD2.F32 R185, -RZ, R107.H1_H1 ;  /* 0x3000006bffb97230 */ /* 0x000fc40000004100 */
[----:B------:R-:W-:Y:S01]  /*0ab0*/  FMUL.FTZ R116, R104, R105 ;  /* 0x0000006968747220 */ /* 0x000fe20000410000 */
[--C-:B------:R-:W-:Y:S02]  /*0ac0*/  HADD2.F32 R107, -RZ, R109.reuse.H0_H0 ;  /* 0x2000006dff6b7230 */ /* 0x100fe40000004100 */
[C---:B------:R-:W-:Y:S01]  /*0ad0*/  FMUL.FTZ R3, R114.reuse, R3 ;  /* 0x0000000372037220 */ /* 0x040fe20000410000 */
[----:B------:R-:W-:Y:S02]  /*0ae0*/  HADD2.F32 R124, -RZ, R109.H1_H1 ;  /* 0x3000006dff7c7230 */ /* 0x000fe40000004100 */
[C---:B------:R-:W-:Y:S01]  /*0af0*/  FMUL.FTZ R118, R114.reuse, R115 ;  /* 0x0000007372767220 */ /* 0x040fe20000410000 */
[----:B------:R-:W-:Y:S02]  /*0b00*/  HADD2.F32 R119, -RZ, R129.H1_H1 ;  /* 0x30000081ff777230 */ /* 0x000fe40000004100 */
[----:B------:R-:W-:Y:S01]  /*0b10*/  FMUL.FTZ R117, R114, R117 ;  /* 0x0000007572757220 */ /* 0x000fe20000410000 */
[----:B------:R-:W-:-:S02]  /*0b20*/  HADD2.F32 R123, -RZ, R106.H0_H0 ;  /* 0x2000006aff7b7230 */ /* 0x000fc40000004100 */
[----:B------:R-:W-:Y:S01]  /*0b30*/  FADD.FTZ R39, R39, R124 ;  /* 0x0000007c27277221 */ /* 0x000fe20000010000 */
[----:B------:R-:W-:Y:S02]  /*0b40*/  HADD2.F32 R125, -RZ, R106.H1_H1 ;  /* 0x3000006aff7d7230 */ /* 0x000fe40000004100 */
[-C--:B------:R-:W-:Y:S01]  /*0b50*/  FMUL.FTZ R119, R119, R124.reuse ;  /* 0x0000007c77777220 */ /* 0x080fe20000410000 */
[----:B------:R-:W-:Y:S02]  /*0b60*/  HADD2.F32 R109, -RZ, R110.H0_H0 ;  /* 0x2000006eff6d7230 */ /* 0x000fe40000004100 */
[----:B------:R-:W-:Y:S01]  /*0b70*/  FFMA.FTZ R71, R122, R124, R71 ;  /* 0x0000007c7a477223 */ /* 0x000fe20000010047 */
[----:B------:R-:W-:Y:S02]  /*0b80*/  HADD2.F32 R104, -RZ, R130.H0_H0 ;  /* 0x20000082ff687230 */ /* 0x000fe40000004100 */
[----:B------:R-:W-:Y:S01]  /*0b90*/  FADD.FTZ R36, R36, R105 ;  /* 0x0000006924247221 */ /* 0x000fe20000010000 */
[----:B------:R-:W-:-:S02]  /*0ba0*/  HADD2.F32 R108, -RZ, R108.H1_H1 ;  /* 0x3000006cff6c7230 */ /* 0x000fc40000004100 */
[C---:B------:R-:W-:Y:S01]  /*0bb0*/  FFMA.FTZ R68, R3.reuse, R105, R68 ;  /* 0x0000006903447223 */ /* 0x040fe20000010044 */
[----:B------:R-:W-:Y:S02]  /*0bc0*/  HADD2.F32 R106, -RZ, R128.H1_H1 ;  /* 0x30000080ff6a7230 */ /* 0x000fe40000004100 */
[----:B------:R-:W-:Y:S01]  /*0bd0*/  FMUL.FTZ R124, R104, R109 ;  /* 0x0000006d687c7220 */ /* 0x000fe20000410000 */
[----:B------:R-:W-:Y:S01]  /*0be0*/  FADD.FTZ R104, RZ, R116 ;  /* 0x00000074ff687221 */ /* 0x000fe20000010000 */
[----:B------:R-:W-:Y:S01]  /*0bf0*/  FFMA.FTZ R105, R3, R116, RZ ;  /* 0x0000007403697223 */ /* 0x000fe200000100ff */
[-C--:B------:R-:W-:Y:S01]  /*0c00*/  FMUL.FTZ R120, R120, R107.reuse ;  /* 0x0000006b78787220 */ /* 0x080fe20000410000 */
[----:B------:R-:W-:Y:S01]  /*0c10*/  FMUL.FTZ R115, R106, R108 ;  /* 0x0000006c6a737220 */ /* 0x000fe20000410000 */
[----:B------:R-:W-:Y:S01]  /*0c20*/  FADD.FTZ R38, R38, R107 ;  /* 0x0000006b26267221 */ /* 0x000fe20000010000 */
[----:B------:R-:W-:Y:S01]  /*0c30*/  FFMA.FTZ R70, R117, R107, R70 ;  /* 0x0000006b75467223 */ /* 0x000fe20000010046 */
[----:B------:R-:W-:Y:S01]  /*0c40*/  FADD.FTZ R121, -R184, R123 ;  /* 0x0000007bb8797221 */ /* 0x000fe20000010100 */
[----:B------:R-:W-:Y:S01]  /*0c50*/  FADD.FTZ R107, R104, R115 ;  /* 0x00000073686b7221 */ /* 0x000fe20000010000 */
[----:B------:R-:W-:Y:S01]  /*0c60*/  FFMA.FTZ R104, R118, R115, R105 ;  /* 0x0000007376687223 */ /* 0x000fe20000010069 */
[----:B------:R-:W-:Y:S01]  /*0c70*/  FADD.FTZ R125, -R184, R125 ;  /* 0x0000007db87d7221 */ /* 0x000fe20000010100 */
[----:B------:R-:W-:-:S02]  /*0c80*/  HADD2.F32 R110, -RZ, R110.H1_H1 ;  /* 0x3000006eff6e7230 */ /* 0x000fc40000004100 */
[----:B------:R-:W-:Y:S01]  /*0c90*/  FADD.FTZ R106, R107, R120 ;  /* 0x000000786b6a7221 */ /* 0x000fe20000010000 */
[----:B------:R-:W-:Y:S01]  /*0ca0*/  FFMA.FTZ R105, R117, R120, R104 ;  /* 0x0000007875697223 */ /* 0x000fe20000010068 */
[----:B------:R-:W-:Y:S02]  /*0cb0*/  HADD2.F32 R123, -RZ, R130.H1_H1 ;  /* 0x30000082ff7b7230 */ /* 0x000fe40000004100 */
[----:B------:R-:W-:Y:S01]  /*0cc0*/  FMUL.FTZ R121, R114, R121 ;  /* 0x0000007972797220 */ /* 0x000fe20000410000 */
[----:B------:R-:W-:Y:S01]  /*0cd0*/  FADD.FTZ R107, R106, R119 ;  /* 0x000000776a6b7221 */ /* 0x000fe20000010000 */
[----:B------:R-:W-:Y:S01]  /*0ce0*/  FFMA.FTZ R104, R122, R119, R105 ;  /* 0x000000777a687223 */ /* 0x000fe20000010069 */
[----:B------:R-:W-:Y:S01]  /*0cf0*/  FMUL.FTZ R126, R114, R125 ;  /* 0x0000007d727e7220 */ /* 0x000fe20000410000 */
[----:B------:R-:W-:Y:S02]  /*0d00*/  HADD2.F32 R132, -RZ, R111.H0_H0 ;  /* 0x2000006fff847230 */ /* 0x000fe40000004100 */
[----:B------:R-:W-:Y:S01]  /*0d10*/  FADD.FTZ R127, -R184, R127 ;  /* 0x0000007fb87f7221 */ /* 0x000fe20000010100 */
[----:B------:R-:W-:-:S02]  /*0d20*/  HADD2.F32 R125, -RZ, R131.H0_H0 ;  /* 0x20000083ff7d7230 */ /* 0x000fc40000004100 */
        /* <DEDUP_REMOVED lines=8> */
[----:B------:R-:W-:Y:S01]  /*0db0*/  FADD.FTZ R185, -R184, R185 ;  /* 0x000000b9b8b97221 */ /* 0x000fe20000010100 */
[-C--:B------:R-:W-:Y:S01]  /*0dc0*/  FMUL.FTZ R125, R125, R132.reuse ;  /* 0x000000847d7d7220 */ /* 0x080fe20000410000 */
[----:B------:R-:W-:Y:S01]  /*0dd0*/  FADD.FTZ R106, R106, R123 ;  /* 0x0000007b6a6a7221 */ /* 0x000fe20000010000 */
[----:B------:R-:W-:Y:S01]  /*0de0*/  FFMA.FTZ R104, R126, R123, R105 ;  /* 0x0000007b7e687223 */ /* 0x000fe20000010069 */
        /* <DEDUP_REMOVED lines=14> */
.L_x_1592:
[----:B----4-:R-:W-:Y:S05]  /*0ed0*/  BSYNC.RECONVERGENT B1 ;  /* 0x0000000000017941 */ /* 0x010fea0003800200 */
.L_x_1591:
        /* <DEDUP_REMOVED lines=12> */
[----:B------:R-:W-:Y:S02]  /*0fa0*/  HADD2.F32 R140, -RZ, R81.H0_H0 ;  /* 0x20000051ff8c7230 */ /* 0x000fe40000004100 */
[----:B------:R-:W-:Y:S02]  /*0fb0*/  HADD2.F32 R144, -RZ, R82.H0_H0 ;  /* 0x20000052ff907230 */ /* 0x000fe40000004100 */
[----:B0-----:R-:W-:-:S05]  /*0fc0*/  @P0 IMAD.WIDE.U32 R136, R186, 0x10, R136 ;  /* 0x00000010ba880825 */ /* 0x001fca00078e0088 */
[----:B------:R0:W5:Y:S01]  /*0fd0*/  @P0 LDG.E.128 R84, desc[UR10][R136.64] ;  /* 0x0000000a88540981 */ /* 0x000162000c1e1d00 */
[----:B------:R-:W-:Y:S02]  /*0fe0*/  IADD3 R187, PT, PT, R187, 0x80, RZ ;  /* 0x00000080bbbb7810 */ /* 0x000fe40007ffe0ff */
[----:B------:R-:W-:Y:S01]  /*0ff0*/  IADD3 R186, PT, PT, R186, 0x80, RZ ;  /* 0x00000080baba7810 */ /* 0x000fe20007ffe0ff */
[--C-:B--2---:R-:W-:Y:S02]  /*1000*/  HADD2.F32 R133, -RZ, R104.reuse.H0_H0 ;  /* 0x20000068ff857230 */ /* 0x104fe40000004100 */
[----:B------:R-:W-:Y:S02]  /*1010*/  HADD2.F32 R139, -RZ, R104.H1_H1 ;  /* 0x30000068ff8b7230 */ /* 0x000fe40000004100 */
[--C-:B------:R-:W-:Y:S02]  /*1020*/  HADD2.F32 R141, -RZ, R105.reuse.H0_H0 ;  /* 0x20000069ff8d7230 */ /* 0x100fe40000004100 */
[----:B------:R-:W-:Y:S01]  /*1030*/  FADD.FTZ R133, -R184, R133 ;  /* 0x00000085b8857221 */ /* 0x000fe20000010100 */
[----:B------:R-:W-:-:S02]  /*1040*/  HADD2.F32 R143, -RZ, R105.H1_H1 ;  /* 0x30000069ff8f7230 */ /* 0x000fc40000004100 */
[C---:B------:R-:W-:Y:S01]  /*1050*/  FADD.FTZ R139, -R184.reuse, R139 ;  /* 0x0000008bb88b7221 */ /* 0x040fe20000010100 */
[----:B------:R-:W-:Y:S02]  /*1060*/  HADD2.F32 R104, -RZ, R80.H0_H0 ;  /* 0x20000050ff687230 */ /* 0x000fe40000004100 */
[----:B0-----:R-:W-:Y:S01]  /*1070*/  FADD.FTZ R137, -R184, R141 ;  /* 0x0000008db8897221 */ /* 0x001fe20000010100 */
[--C-:B---3--:R-:W-:Y:S02]  /*1080*/  HADD2.F32 R105, -RZ, R108.reuse.H0_H0 ;  /* 0x2000006cff697230 */ /* 0x108fe40000004100 */
[C---:B-----5:R-:W-:Y:S01]  /*1090*/  FMUL.FTZ R133, R114.reuse, R133 ;  /* 0x0000008572857220 */ /* 0x060fe20000410000 */
[----:B------:R-:W-:Y:S02]  /*10a0*/  HADD2.F32 R108, -RZ, R108.H1_H1 ;  /* 0x3000006cff6c7230 */ /* 0x000fe40000004100 */
[----:B------:R-:W-:Y:S01]  /*10b0*/  FMUL.FTZ R137, R114, R137 ;  /* 0x0000008972897220 */ /* 0x000fe20000410000 */
[----:B------:R-:W-:-:S02]  /*10c0*/  HADD2.F32 R189, -RZ, R107.H0_H0 ;  /* 0x2000006bffbd7230 */ /* 0x000fc40000004100 */
[-C--:B------:R-:W-:Y:S01]  /*10d0*/  FMUL.FTZ R136, R104, R105.reuse ;  /* 0x0000006968887220 */ /* 0x080fe20000410000 */
[----:B------:R-:W-:Y:S02]  /*10e0*/  HADD2.F32 R191, -RZ, R107.H1_H1 ;  /* 0x3000006bffbf7230 */ /* 0x000fe40000004100 */
        /* <DEDUP_REMOVED lines=14> */
[----:B------:R-:W-:Y:S02]  /*11d0*/  HADD2.F32 R139, -RZ, R81.H1_H1 ;  /* 0x30000051ff8b7230 */ /* 0x000fe40000004100 */
[----:B------:R-:W-:Y:S01]  /*11e0*/  FMUL.FTZ R142, R114, R143 ;  /* 0x0000008f728e7220 */ /* 0x000fe20000410000 */
[----:B------:R-:W-:Y:S01]  /*11f0*/  FADD.FTZ R107, R104, R135 ;  /* 0x00000087686b7221 */ /* 0x000fe20000010000 */
[----:B------:R-:W-:Y:S01]  /*1200*/  FFMA.FTZ R104, R138, R135, R105 ;  /* 0x000000878a687223 */ /* 0x000fe20000010069 */
[----:B------:R-:W-:-:S02]  /*1210*/  HADD2.F32 R109, -RZ, R110.H0_H0 ;  /* 0x2000006eff6d7230 */ /* 0x000fc40000004100 */
[-C--:B------:R-:W-:Y:S01]  /*1220*/  FMUL.FTZ R139, R139, R106.reuse ;  /* 0x0000006a8b8b7220 */ /* 0x080fe20000410000 */
[----:B------:R-:W-:Y:S01]  /*1230*/  FADD.FTZ R31, R31, R106 ;  /* 0x0000006a1f1f7221 */ /* 0x000fe20000010000 */
[----:B------:R-:W-:Y:S01]  /*1240*/  FFMA.FTZ R63, R142, R106, R63 ;  /* 0x0000006a8e3f7223 */ /* 0x000fe2000001003f */
[C---:B------:R-:W-:Y:S01]  /*1250*/  FADD.FTZ R141, -R184.reuse, R145 ;  /* 0x00000091b88d7221 */ /* 0x040fe20000010100 */
[----:B------:R-:W-:Y:S01]  /*1260*/  FADD.FTZ R106, R107, R140 ;  /* 0x0000008c6b6a7221 */ /* 0x000fe20000010000 */
[----:B------:R-:W-:Y:S01]  /*1270*/  FFMA.FTZ R105, R137, R140, R104 ;  /* 0x0000008c89697223 */ /* 0x000fe20000010068 */
[----:B------:R-:W-:Y:S01]  /*1280*/  FADD.FTZ R147, -R184, R147 ;  /* 0x00000093b8937221 */ /* 0x000fe20000010100 */
[----:B------:R-:W-:Y:S02]  /*1290*/  HADD2.F32 R110, -RZ, R110.H1_H1 ;  /* 0x3000006eff6e7230 */ /* 0x000fe40000004100 */
[----:B------:R-:W-:Y:S01]  /*12a0*/  FMUL.FTZ R141, R114, R141 ;  /* 0x0000008d728d7220 */ /* 0x000fe20000410000 */
[----:B------:R-:W-:-:S02]  /*12b0*/  HADD2.F32 R143, -RZ, R82.H1_H1 ;  /* 0x30000052ff8f7230 */ /* 0x000fc40000004100 */
[----:B------:R-:W-:Y:S01]  /*12c0*/  FMUL.FTZ R144, R144, R109 ;  /* 0x0000006d90907220 */ /* 0x000fe20000410000 */
[----:B------:R-:W-:Y:S01]  /*12d0*/  FADD.FTZ R107, R106, R139 ;  /* 0x0000008b6a6b7221 */ /* 0x000fe20000010000 */
[----:B------:R-:W-:Y:S01]  /*12e0*/  FFMA.FTZ R104, R142, R139, R105 ;  /* 0x0000008b8e687223 */ /* 0x000fe20000010069 */
[----:B------:R-:W-:Y:S01]  /*12f0*/  FMUL.FTZ R146, R114, R147 ;  /* 0x0000009372927220 */ /* 0x000fe20000410000 */
[----:B------:R-:W-:Y:S02]  /*1300*/  HADD2.F32 R148, -RZ, R111.H0_H0 ;  /* 0x2000006fff947230 */ /* 0x000fe40000004100 */
[----:B------:R-:W-:Y:S01]  /*1310*/  FADD.FTZ R147, -R184, R189 ;  /* 0x000000bdb8937221 */ /* 0x000fe20000010100 */
[----:B------:R-:W-:Y:S02]  /*1320*/  HADD2.F32 R145, -RZ, R83.H0_H0 ;  /* 0x20000053ff917230 */ /* 0x000fe40000004100 */
[----:B------:R-:W-:Y:S01]  /*1330*/  FMUL.FTZ R143, R143, R110 ;  /* 0x0000006e8f8f7220 */ /* 0x000fe20000410000 */
[----:B------:R-:W-:Y:S01]  /*1340*/  FADD.FTZ R106, R107, R144 ;  /* 0x000000906b6a7221 */ /* 0x000fe20000010000 */
[----:B------:R-:W-:Y:S01]  /*1350*/  FFMA.FTZ R105, R141, R144, R104 ;  /* 0x000000908d697223 */ /* 0x000fe20000010068 */
[----:B------:R-:W-:Y:S01]  /*1360*/  FADD.FTZ R29, R29, R108 ;  /* 0x0000006c1d1d7221 */ /* 0x000fe20000010000 */
[----:B------:R-:W-:Y:S01]  /*1370*/  FFMA.FTZ R61, R138, R108, R61 ;  /* 0x0000006c8a3d7223 */ /* 0x000fe2000001003d */
[----:B------:R-:W-:-:S02]  /*1380*/  HADD2.F32 R111, -RZ, R111.H1_H1 ;  /* 0x3000006fff6f7230 */ /* 0x000fc40000004100 */
[----:B------:R-:W-:Y:S01]  /*1390*/  FMUL.FTZ R147, R114, R147 ;  /* 0x0000009372937220 */ /* 0x000fe20000410000 */
[----:B------:R-:W-:Y:S02]  /*13a0*/  HADD2.F32 R108, -RZ, R83.H1_H1 ;  /* 0x30000053ff6c7230 */ /* 0x000fe40000004100 */
[-C--:B------:R-:W-:Y:S01]  /*13b0*/  FMUL.FTZ R145, R145, R148.reuse ;  /* 0x0000009491917220 */ /* 0x080fe20000410000 */
[----:B------:R-:W-:Y:S01]  /*13c0*/  FADD.FTZ R191, -R184, R191 ;  /* 0x000000bfb8bf7221 */ /* 0x000fe20000010100 */
        /* <DEDUP_REMOVED lines=16> */
.L_x_1594:
[----:B------:R-:W-:Y:S05]  /*14d0*/  BSYNC.RECONVERGENT B1 ;  /* 0x0000000000017941 */ /* 0x000fea0003800200 */
.L_x_1593:
        /* <DEDUP_REMOVED lines=95> */
.L_x_1596:
[----:B------:R-:W-:Y:S05]  /*1ad0*/  BSYNC.RECONVERGENT B1 ;  /* 0x0000000000017941 */ /* 0x000fea0003800200 */
.L_x_1595:
        /* <DEDUP_REMOVED lines=13> */
[----:B------:R-:W-:Y:S02]  /*1bb0*/  HADD2.F32 R176, -RZ, R74.H0_H0 ;  /* 0x2000004affb07230 */ /* 0x000fe40000004100 */
[----:B------:R-:W-:Y:S02]  /*1bc0*/  HADD2.F32 R180, -RZ, R75.H1_H1 ;  /* 0x3000004bffb47230 */ /* 0x000fe40000004100 */
[----:B0-----:R-:W-:Y:S02]  /*1bd0*/  HADD2.F32 R168, -RZ, R72.H0_H0 ;  /* 0x20000048ffa87230 */ /* 0x001fe40000004100 */
[--C-:B--2---:R-:W-:Y:S02]  /*1be0*/  HADD2.F32 R171, -RZ, R105.reuse.H0_H0 ;  /* 0x20000069ffab7230 */ /* 0x104fe40000004100 */
[----:B------:R-:W-:Y:S02]  /*1bf0*/  HADD2.F32 R105, -RZ, R105.H1_H1 ;  /* 0x30000069ff697230 */ /* 0x000fe40000004100 */
[----:B------:R-:W-:-:S02]  /*1c00*/  HADD2.F32 R167, -RZ, R104.H1_H1 ;  /* 0x30000068ffa77230 */ /* 0x000fc40000004100 */
[C---:B------:R-:W-:Y:S01]  /*1c10*/  FADD.FTZ R169, -R184.reuse, R171 ;  /* 0x000000abb8a97221 */ /* 0x040fe20000010100 */
[--C-:B------:R-:W-:Y:S02]  /*1c20*/  HADD2.F32 R179, -RZ, R107.reuse.H0_H0 ;  /* 0x2000006bffb37230 */ /* 0x100fe40000004100 */
[C---:B------:R-:W-:Y:S01]  /*1c30*/  FADD.FTZ R171, -R184.reuse, R105 ;  /* 0x00000069b8ab7221 */ /* 0x040fe20000010100 */
[----:B------:R-:W-:Y:S02]  /*1c40*/  HADD2.F32 R165, -RZ, R104.H0_H0 ;  /* 0x20000068ffa57230 */ /* 0x000fe40000004100 */
[----:B------:R-:W-:Y:S01]  /*1c50*/  FADD.FTZ R167, -R184, R167 ;  /* 0x000000a7b8a77221 */ /* 0x000fe20000010100 */
[----:B------:R-:W-:Y:S02]  /*1c60*/  HADD2.F32 R107, -RZ, R107.H1_H1 ;  /* 0x3000006bff6b7230 */ /* 0x000fe40000004100 */
[----:B-----5:R-:W-:Y:S01]  /*1c70*/  FMUL.FTZ R174, R114, R171 ;  /* 0x000000ab72ae7220 */ /* 0x020fe20000410000 */
[----:B---3--:R-:W-:-:S02]  /*1c80*/  HADD2.F32 R105, -RZ, R108.H0_H0 ;  /* 0x2000006cff697230 */ /* 0x008fc40000004100 */
[C---:B------:R-:W-:Y:S01]  /*1c90*/  FADD.FTZ R165, -R184.reuse, R165 ;  /* 0x000000a5b8a57221 */ /* 0x040fe20000010100 */
[----:B------:R-:W-:Y:S02]  /*1ca0*/  HADD2.F32 R108, -RZ, R108.H1_H1 ;  /* 0x3000006cff6c7230 */ /* 0x000fe40000004100 */
[----:B------:R-:W-:Y:S01]  /*1cb0*/  FADD.FTZ R189, -R184, R107 ;  /* 0x0000006bb8bd7221 */ /* 0x000fe20000010100 */
[----:B------:R-:W-:Y:S02]  /*1cc0*/  HADD2.F32 R104, -RZ, R72.H1_H1 ;  /* 0x30000048ff687230 */ /* 0x000fe40000004100 */
[C---:B------:R-:W-:Y:S01]  /*1cd0*/  FMUL.FTZ R170, R114.reuse, R167 ;  /* 0x000000a772aa7220 */ /* 0x040fe20000410000 */
[----:B------:R-:W-:Y:S02]  /*1ce0*/  HADD2.F32 R107, -RZ, R109.H0_H0 ;  /* 0x2000006dff6b7230 */ /* 0x000fe40000004100 */
[----:B------:R-:W-:Y:S01]  /*1cf0*/  FMUL.FTZ R165, R114, R165 ;  /* 0x000000a572a57220 */ /* 0x000fe20000410000 */
[----:B------:R-:W-:-:S02]  /*1d00*/  HADD2.F32 R173, -RZ, R106.H0_H0 ;  /* 0x2000006affad7230 */ /* 0x000fc40000004100 */
[----:B------:R-:W-:Y:S01]  /*1d10*/  FMUL.FTZ R167, R104, R108 ;  /* 0x0000006c68a77220 */ /* 0x000fe20000410000 */
[----:B------:R-:W-:Y:S02]  /*1d20*/  HADD2.F32 R109, -RZ, R109.H1_H1 ;  /* 0x3000006dff6d7230 */ /* 0x000fe40000004100 */
[----:B------:R-:W-:Y:S01]  /*1d30*/  FMUL.FTZ R168, R168, R105 ;  /* 0x00000069a8a87220 */ /* 0x000fe20000410000 */
[----:B------:R-:W-:Y:S02]  /*1d40*/  HADD2.F32 R104, -RZ, R73.H1_H1 ;  /* 0x30000049ff687230 */ /* 0x000fe40000004100 */
[----:B------:R-:W-:Y:S01]  /*1d50*/  FADD.FTZ R173, -R184, R173 ;  /* 0x000000adb8ad7221 */ /* 0x000fe20000010100 */
[----:B------:R-:W-:Y:S02]  /*1d60*/  HADD2.F32 R175, -RZ, R106.H1_H1 ;  /* 0x3000006affaf7230 */ /* 0x000fe40000004100 */
[----:B------:R-:W-:Y:S01]  /*1d70*/  FMUL.FTZ R169, R114, R169 ;  /* 0x000000a972a97220 */ /* 0x000fe20000410000 */
[----:B------:R-:W-:Y:S01]  /*1d80*/  FADD.FTZ R12, R12, R105 ;  /* 0x000000690c0c7221 */ /* 0x000fe20000010000 */
[----:B------:R-:W-:Y:S01]  /*1d90*/  FMUL.FTZ R171, R104, R109 ;  /* 0x0000006d68ab7220 */ /* 0x000fe20000410000 */
[----:B------:R-:W-:Y:S01]  /*1da0*/  FFMA.FTZ R44, R165, R105, R44 ;  /* 0x00000069a52c7223 */ /* 0x000fe2000001002c */
[----:B------:R-:W-:Y:S01]  /*1db0*/  FADD.FTZ R104, R185, R168 ;  /* 0x000000a8b9687221 */ /* 0x000fe20000010000 */
[----:B------:R-:W-:Y:S01]  /*1dc0*/  FADD.FTZ R177, -R184, R175 ;  /* 0x000000afb8b17221 */ /* 0x000fe20000010100 */
[----:B------:R-:W-:Y:S01]  /*1dd0*/  FFMA.FTZ R105, R165, R168, R188 ;  /* 0x000000a8a5697223 */ /* 0x000fe200000100bc */
[----:B------:R-:W-:-:S02]  /*1de0*/  HADD2.F32 R175, -RZ, R110.H0_H0 ;  /* 0x2000006effaf7230 */ /* 0x000fc40000004100 */
[-C--:B------:R-:W-:Y:S01]  /*1df0*/  FMUL.FTZ R172, R172, R107.reuse ;  /* 0x0000006bacac7220 */ /* 0x080fe20000410000 */
[----:B------:R-:W-:Y:S02]  /*1e00*/  HADD2.F32 R110, -RZ, R110.H1_H1 ;  /* 0x3000006eff6e7230 */ /* 0x000fe40000004100 */
[----:B------:R-:W-:Y:S01]  /*1e10*/  FADD.FTZ R14, R14, R107 ;  /* 0x0000006b0e0e7221 */ /* 0x000fe20000010000 */
[----:B------:R-:W-:Y:S01]  /*1e20*/  FFMA.FTZ R46, R169, R107, R46 ;  /* 0x0000006ba92e7223 */ /* 0x000fe2000001002e */
[----:B------:R-:W-:Y:S01]  /*1e30*/  FMUL.FTZ R173, R114, R173 ;  /* 0x000000ad72ad7220 */ /* 0x000fe20000410000 */
[----:B------:R-:W-:Y:S02]  /*1e40*/  HADD2.F32 R106, -RZ, R74.H1_H1 ;  /* 0x3000004aff6a7230 */ /* 0x000fe40000004100 */
[----:B------:R-:W-:Y:S01]  /*1e50*/  FADD.FTZ R107, R104, R167 ;  /* 0x000000a7686b7221 */ /* 0x000fe20000010000 */
[----:B------:R-:W-:Y:S01]  /*1e60*/  FFMA.FTZ R104, R170, R167, R105 ;  /* 0x000000a7aa687223 */ /* 0x000fe20000010069 */
[-C--:B------:R-:W-:Y:S01]  /*1e70*/  FMUL.FTZ R176, R176, R175.reuse ;  /* 0x000000afb0b07220 */ /* 0x080fe20000410000 */
[----:B------:R-:W-:Y:S01]  /*1e80*/  FADD.FTZ R8, R8, R175 ;  /* 0x000000af08087221 */ /* 0x000fe20000010000 */
[----:B------:R-:W-:Y:S01]  /*1e90*/  FFMA.FTZ R40, R173, R175, R40 ;  /* 0x000000afad287223 */ /* 0x000fe20000010028 */
[----:B------:R-:W-:Y:S01]  /*1ea0*/  FMUL.FTZ R175, R106, R110 ;  /* 0x0000006e6aaf7220 */ /* 0x000fe20000410000 */
[----:B------:R-:W-:Y:S01]  /*1eb0*/  FADD.FTZ R106, R107, R172 ;  /* 0x000000ac6b6a7221 */ /* 0x000fe20000010000 */
[----:B------:R-:W-:Y:S01]  /*1ec0*/  FFMA.FTZ R105, R169, R172, R104 ;  /* 0x000000aca9697223 */ /* 0x000fe20000010068 */
[----:B------:R-:W-:Y:S01]  /*1ed0*/  FADD.FTZ R13, R13, R108 ;  /* 0x0000006c0d0d7221 */ /* 0x000fe20000010000 */
[----:B------:R-:W-:Y:S01]  /*1ee0*/  FFMA.FTZ R45, R170, R108, R45 ;  /* 0x0000006caa2d7223 */ /* 0x000fe2000001002d */
[----:B------:R-:W-:Y:S01]  /*1ef0*/  FADD.FTZ R107, R106, R171 ;  /* 0x000000ab6a6b7221 */ /* 0x000fe20000010000 */
[----:B------:R-:W-:Y:S01]  /*1f00*/  FFMA.FTZ R104, R174, R171, R105 ;  /* 0x000000abae687223 */ /* 0x000fe20000010069 */
[----:B------:R-:W-:-:S02]  /*1f10*/  HADD2.F32 R187, -RZ, R111.H0_H0 ;  /* 0x2000006fffbb7230 */ /* 0x000fc40000004100 */
[----:B------:R-:W-:Y:S01]  /*1f20*/  FADD.FTZ R179, -R184, R179 ;  /* 0x000000b3b8b37221 */ /* 0x000fe20000010100 */
[----:B------:R-:W-:Y:S02]  /*1f30*/  HADD2.F32 R108, -RZ, R75.H0_H0 ;  /* 0x2000004bff6c7230 */ /* 0x000fe40000004100 */
[----:B------:R-:W-:Y:S01]  /*1f40*/  FMUL.FTZ R178, R114, R177 ;  /* 0x000000b172b27220 */ /* 0x000fe20000410000 */
[----:B------:R-:W-:Y:S01]  /*1f50*/  FADD.FTZ R106, R107, R176 ;  /* 0x000000b06b6a7221 */ /* 0x000fe20000010000 */
[----:B------:R-:W-:Y:S01]  /*1f60*/  FFMA.FTZ R105, R173, R176, R104 ;  /* 0x000000b0ad697223 */ /* 0x000fe20000010068 */
[----:B------:R-:W-:Y:S02]  /*1f70*/  HADD2.F32 R111, -RZ, R111.H1_H1 ;  /* 0x3000006fff6f7230 */ /* 0x000fe40000004100 */
        /* <DEDUP_REMOVED lines=18> */
[----:B------:R-:W-:Y:S06]  /*20a0*/  BRA `(.L_x_1597) ;  /* 0x0000000000707947 */ /* 0x000fec0003800000 */
.L_x_1590:
        /* <DEDUP_REMOVED lines=28> */
.L_x_1597:
[----:B----4-:R-:W-:Y:S05]  /*2270*/  BSYNC.RECONVERGENT B0 ;  /* 0x0000000000007941 */ /* 0x010fea0003800200 */
.L_x_1589:
        /* <DEDUP_REMOVED lines=32> */
.L_x_1599:
[----:B------:R-:W-:Y:S05]  /*2480*/  BSYNC.RECONVERGENT B0 ;  /* 0x0000000000007941 */ /* 0x000fea0003800200 */
.L_x_1598:
        /* <DEDUP_REMOVED lines=20> */
[----:B------:R-:W-:Y:S02]  /*25d0*/  @P2 SHF.R.S32.HI R106, RZ, 0x1f, R185 ;  /* 0x0000001fff6a2819 */ /* 0x000fe400000114b9 */
[----:B-1----:R-:W-:Y:S01]  /*25e0*/  FADD.FTZ R181, R181, R108 ;  /* 0x0000006cb5b57221 */ /* 0x002fe20000010000 */
[----:B------:R-:W-:Y:S01]  /*25f0*/  FADD.FTZ R104, R104, R109 ;  /* 0x0000006d68687221 */ /* 0x000fe20000010000 */
[----:B------:R-:W-:Y:S01]  /*2600*/  @P2 LEA.HI R185, R106, R185, RZ, 0x3 ;  /* 0x000000b96ab92211 */ /* 0x000fe200078f18ff */
[----:B------:R-:W-:Y:S02]  /*2610*/  HFMA2 R109, -RZ, RZ, 0, 0 ;  /* 0x00000000ff6d7431 */ /* 0x000fe400000001ff */
[----:B------:R-:W-:Y:S01]  /*2620*/  FADD.FTZ R110, R110, R181 ;  /* 0x000000b56e6e7221 */ /* 0x000fe20000010000 */
[----:B------:R-:W-:Y:S01]  /*2630*/  FADD.FTZ R104, R111, R104 ;  /* 0x000000686f687221 */ /* 0x000fe20000010000 */
[----:B------:R-:W-:-:S02]  /*2640*/  @P2 LEA.HI.SX32 R109, R185, R184, 0x1d ;  /* 0x000000b8b96d2211 */ /* 0x000fc400078feaff */
        /* <DEDUP_REMOVED lines=19> */
[----:B------:R-:W-:-:S04]  /*2780*/  F2FP.F16.F32.PACK_AB R105, RZ, R105 ;  /* 0x00000069ff69723e */ /* 0x000fc800000000ff */
[----:B------:R-:W-:-:S07]  /*2790*/  PRMT R96, R105, 0x7610, R96 ;  /* 0x0000761069607816 */ /* 0x000fce0000000060 */
.L_x_1604:
        /* <DEDUP_REMOVED lines=9> */
.L_x_1605:
        /* <DEDUP_REMOVED lines=9> */
.L_x_1606:
        /* <DEDUP_REMOVED lines=9> */
.L_x_1607:
        /* <DEDUP_REMOVED lines=9> */
.L_x_1608:
        /* <DEDUP_REMOVED lines=9> */
.L_x_1609:
        /* <DEDUP_REMOVED lines=9> */
.L_x_1610:
        /* <DEDUP_REMOVED lines=8> */
[----:B------:R-:W-:Y:S01]  /*2b80*/  PRMT R99, R99, 0x5410, R105 ;  /* 0x0000541063637816 */ /* 0x000fe20000000069 */
[----:B------:R-:W-:Y:S06]  /*2b90*/  BRA `(.L_x_1611) ;  /* 0x0000000c00487947 */ /* 0x000fec0003800000 */
.L_x_1603:
        /* <DEDUP_REMOVED lines=12> */
[----:B------:R-:W-:-:S02]  /*2c60*/  FFMA.FTZ R188, R127, R108, R111 ;  /* 0x0000006c7fbc7223 */ /* 0x000fc4000001006f */
[----:B------:R-:W-:Y:S01]  /*2c70*/  FSEL R186, R103, RZ, P0 ;  /* 0x000000ff67ba7208 */ /* 0x000fe20000000000 */
[C---:B------:R-:W-:Y:S01]  /*2c80*/  FMUL.FTZ R107, R114.reuse, R107 ;  /* 0x0000006b726b7220 */ /* 0x040fe20000410000 */
[----:B------:R-:W-:Y:S01]  /*2c90*/  FSEL R185, R101, RZ, P0 ;  /* 0x000000ff65b97208 */ /* 0x000fe20000000000 */
[----:B------:R-:W2:Y:S01]  /*2ca0*/  @P2 LDC R102, c[0x0][0x40c] ;  /* 0x00010300ff662b82 */ /* 0x000ea20000000800 */
[----:B------:R-:W-:Y:S02]  /*2cb0*/  FADD.FTZ R181, R125, -R188 ;  /* 0x800000bc7db57221 */ /* 0x000fe40000010000 */
[----:B------:R-:W-:Y:S02]  /*2cc0*/  FSEL R189, R107, RZ, P0 ;  /* 0x000000ff6bbd7208 */ /* 0x000fe40000000000 */
[----:B------:R-:W-:Y:S01]  /*2cd0*/  FMUL.FTZ R181, R114, R181 ;  /* 0x000000b572b57220 */ /* 0x000fe20000410000 */
[----:B0-----:R-:W-:Y:S02]  /*2ce0*/  @P2 FMUL.FTZ R101, R186, R105 ;  /* 0x00000069ba652220 */ /* 0x001fe40000410000 */
[----:B------:R-:W0:Y:S02]  /*2cf0*/  @P2 LDC R106, c[0x0][0x40c] ;  /* 0x00010300ff6a2b82 */ /* 0x000e240000000800 */
[----:B------:R-:W-:-:S02]  /*2d00*/  FSEL R191, R181, RZ, P0 ;  /* 0x000000ffb5bf7208 */ /* 0x000fc40000000000 */
[----:B------:R-:W-:Y:S01]  /*2d10*/  @P2 F2FP.F16.F32.PACK_AB R104, RZ, R101 ;  /* 0x00000065ff68223e */ /* 0x000fe200000000ff */
[----:B------:R-:W-:Y:S01]  /*2d20*/  FFMA.FTZ R101, R117, R108, R111 ;  /* 0x0000006c75657223 */ /* 0x000fe2000001006f */
[----:B-1----:R-:W-:Y:S02]  /*2d30*/  @P2 FMUL.FTZ R100, R185, R100 ;  /* 0x00000064b9642220 */ /* 0x002fe40000410000 */
[----:B------:R-:W1:Y:S01]  /*2d40*/  @P2 LDC R193, c[0x0][0x40c] ;  /* 0x00010300ffc12b82 */ /* 0x000e620000000800 */
[----:B------:R-:W-:Y:S02]  /*2d50*/  FADD.FTZ R101, R120, -R101 ;  /* 0x8000006578657221 */ /* 0x000fe40000010000 */
[----:B------:R-:W-:Y:S01]  /*2d60*/  @P2 F2FP.F16.F32.PACK_AB R103, RZ, R100 ;  /* 0x00000064ff67223e */ /* 0x000fe200000000ff */
[----:B------:R-:W-:Y:S01]  /*2d70*/  FFMA.FTZ R100, R122, R108, R111 ;  /* 0x0000006c7a647223 */ /* 0x000fe2000001006f */
[----:B------:R-:W-:-:S03]  /*2d80*/  FMUL.FTZ R101, R114, R101 ;  /* 0x0000006572657220 */ /* 0x000fc60000410000 */
[----:B------:R-:W3:Y:S01]  /*2d90*/  @P2 LDC R195, c[0x0][0x40c] ;  /* 0x00010300ffc32b82 */ /* 0x000ee20000000800 */
[----:B------:R-:W-:Y:S01]  /*2da0*/  FADD.FTZ R105, R119, -R100 ;  /* 0x8000006477697221 */ /* 0x000fe20000010000 */
[----:B------:R-:W-:Y:S02]  /*2db0*/  @P2 PRMT R96, R103, 0x7610, R96 ;  /* 0x0000761067602816 */ /* 0x000fe40000000060 */
[----:B------:R-:W-:Y:S01]  /*2dc0*/  FSEL R187, R101, RZ, P0 ;  /* 0x000000ff65bb7208 */ /* 0x000fe20000000000 */
[----:B------:R-:W-:Y:S01]  /*2dd0*/  FADD.FTZ R101, R123, -R110 ;  /* 0x8000006e7b657221 */ /* 0x000fe20000010000 */
[----:B------:R-:W-:Y:S01]  /*2de0*/  FMUL.FTZ R105, R114, R105 ;  /* 0x0000006972697220 */ /* 0x000fe20000410000 */
[----:B------:R-:W-:Y:S01]  /*2df0*/  @P2 PRMT R96, R96, 0x5410, R104 ;  /* 0x0000541060602816 */ /* 0x000fe20000000068 */
[----:B------:R-:W4:Y:S01]  /*2e00*/  @P2 LDC R192, c[0x0][0x40c] ;  /* 0x00010300ffc02b82 */ /* 0x000f220000000800 */
[----:B------:R-:W-:Y:S01]  /*2e10*/  FMUL.FTZ R101, R114, R101 ;  /* 0x0000006572657220 */ /* 0x000fe20000410000 */
[----:B--2---:R-:W-:Y:S01]  /*2e20*/  @P2 FMUL.FTZ R100, R187, R102 ;  /* 0x00000066bb642220 */ /* 0x004fe20000410000 */
[----:B------:R-:W-:-:S03]  /*2e30*/  FSEL R188, R105, RZ, P0 ;  /* 0x000000ff69bc7208 */ /* 0x000fc60000000000 */
[----:B------:R-:W-:Y:S01]  /*2e40*/  FSEL R190, R101, RZ, P0 ;  /* 0x000000ff65be7208 */ /* 0x000fe20000000000 */
[----:B0-----:R-:W-:Y:S01]  /*2e50*/  @P2 FMUL.FTZ R101, R189, R106 ;  /* 0x0000006abd652220 */ /* 0x001fe20000410000 */
[----:B------:R-:W-:Y:S01]  /*2e60*/  @P2 F2FP.F16.F32.PACK_AB R105, RZ, R100 ;  /* 0x00000064ff69223e */ /* 0x000fe200000000ff */
[----:B-1----:R-:W-:Y:S01]  /*2e70*/  @P2 FMUL.FTZ R100, R188, R193 ;  /* 0x000000c1bc642220 */ /* 0x002fe20000410000 */
[----:B------:R-:W-:Y:S02]  /*2e80*/  FFMA.FTZ R193, R134, R108, R111 ;  /* 0x0000006c86c17223 */ /* 0x000fe4000001006f */
[----:B------:R-:W-:Y:S02]  /*2e90*/  @P2 F2FP.F16.F32.PACK_AB R107, RZ, R101 ;  /* 0x00000065ff6b223e */ /* 0x000fe400000000ff */
[----:B------:R-:W-:Y:S01]  /*2ea0*/  FADD.FTZ R101, R132, -R193 ;  /* 0x800000c184657221 */ /* 0x000fe20000010000 */
[----:B------:R-:W-:Y:S01]  /*2eb0*/  @P2 F2FP.F16.F32.PACK_AB R106, RZ, R100 ;  /* 0x00000064ff6a223e */ /* 0x000fe200000000ff */
[----:B---3--:R-:W-:Y:S01]  /*2ec0*/  @P2 FMUL.FTZ R102, R190, R195 ;  /* 0x000000c3be662220 */ /* 0x008fe20000410000 */
[----:B------:R-:W-:Y:S01]  /*2ed0*/  F2FP.F16.F32.PACK_AB R100, R186, R185 ;  /* 0x000000b9ba64723e */ /* 0x000fe200000000ff */
[----:B------:R-:W-:Y:S01]  /*2ee0*/  FMUL.FTZ R185, R114, R101 ;  /* 0x0000006572b97220 */ /* 0x000fe20000410000 */
[----:B------:R-:W-:-:S02]  /*2ef0*/  @P2 PRMT R97, R105, 0x7610, R97 ;  /* 0x0000761069612816 */ /* 0x000fc40000000061 */
[----:B------:R-:W-:Y:S02]  /*2f00*/  @P2 F2FP.F16.F32.PACK_AB R110, RZ, R102 ;  /* 0x00000066ff6e223e */ /* 0x000fe400000000ff */
[----:B------:R-:W-:Y:S01]  /*2f10*/  FSEL R104, R185, RZ, P0 ;  /* 0x000000ffb9687208 */ /* 0x000fe20000000000 */
[----:B----4-:R-:W-:Y:S01]  /*2f20*/  @P2 FMUL.FTZ R181, R191, R192 ;  /* 0x000000c0bfb52220 */ /* 0x010fe20000410000 */
[----:B------:R-:W-:Y:S02]  /*2f30*/  @P2 PRMT R98, R107, 0x7610, R98 ;  /* 0x000076106b622816 */ /* 0x000fe40000000062 */
[----:B------:R-:W-:Y:S02]  /*2f40*/  F2FP.F16.F32.PACK_AB R101, R188, R187 ;  /* 0x000000bbbc65723e */ /* 0x000fe400000000ff */
[----:B------:R-:W-:Y:S02]  /*2f50*/  @P2 F2FP.F16.F32.PACK_AB R181, RZ, R181 ;  /* 0x000000b5ffb5223e */ /* 0x000fe400000000ff */
[----:B------:R-:W-:-:S02]  /*2f60*/  F2FP.F16.F32.PACK_AB R102, R190, R189 ;  /* 0x000000bdbe66723e */ /* 0x000fc400000000ff */
[----:B------:R-:W-:Y:S02]  /*2f70*/  @P2 PRMT R97, R97, 0x5410, R106 ;  /* 0x0000541061612816 */ /* 0x000fe4000000006a */
[----:B------:R-:W-:Y:S02]  /*2f80*/  F2FP.F16.F32.PACK_AB R103, R104, R191 ;  /* 0x000000bf6867723e */ /* 0x000fe400000000ff */
[----:B------:R-:W-:Y:S02]  /*2f90*/  @P2 PRMT R98, R98, 0x5410, R110 ;  /* 0x0000541062622816 */ /* 0x000fe4000000006e */
[----:B------:R-:W-:Y:S01]  /*2fa0*/  @P2 PRMT R99, R181, 0x7610, R99 ;  /* 0x00007610b5632816 */ /* 0x000fe20000000063 */
[----:B------:R-:W-:Y:S06]  /*2fb0*/  @!P2 BRA `(.L_x_1611) ;  /* 0x000000080040a947 */ /* 0x000fec0003800000 */
[----:B------:R-:W-:-:S05]  /*2fc0*/  FMUL.FTZ R104, R104, UR15 ;  /* 0x0000000f68687c20 */ /* 0x000fca0008410000 */
[----:B------:R-:W-:-:S04]  /*2fd0*/  F2FP.F16.F32.PACK_AB R104, RZ, R104 ;  /* 0x00000068ff68723e */ /* 0x000fc800000000ff */
[----:B------:R-:W-:Y:S01]  /*2fe0*/  PRMT R99, R99, 0x5410, R104 ;  /* 0x0000541063637816 */ /* 0x000fe20000000068 */
[----:B------:R-:W-:Y:S06]  /*2ff0*/  BRA `(.L_x_1611) ;  /* 0x0000000800307947 */ /* 0x000fec0003800000 */
.L_x_1602:
[----:B------:R-:W-:Y:S01]  /*3000*/  UMOV UR4, UR6 ;  /* 0x0000000600047c82 */ /* 0x000fe20008000000 */
[----:B------:R-:W-:Y:S01]  /*3010*/  UMOV UR5, UR7 ;  /* 0x0000000700057c82 */ /* 0x000fe20008000000 */
[----:B------:R-:W-:-:S04]  /*3020*/  UISETP.NE.U32.AND UP0, UPT, UR4, URZ, UPT ;  /* 0x000000ff0400728c */ /* 0x000fc8000bf05070 */
[----:B------:R-:W-:-:S09]  /*3030*/  UISETP.NE.AND.EX UP0, UPT, UR5, URZ, UPT, UP0 ;  /* 0x000000ff0500728c */ /* 0x000fd2000bf05300 */
[----:B------:R-:W-:Y:S05]  /*3040*/  BRA.U UP0, `(.L_x_1612) ;  /* 0x0000000500087547 */ /* 0x000fea000b800000 */
[----:B------:R-:W-:Y:S01]  /*3050*/  ISETP.GT.AND P0, PT, R112, RZ, PT ;  /* 0x000000ff7000720c */ /* 0x000fe20003f04270 */
[----:B------:R-:W0:Y:S01]  /*3060*/  @P2 LDC R106, c[0x0][0x40c] ;  /* 0x00010300ff6a2b82 */ /* 0x000e220000000800 */
[----:B------:R-:W-:Y:S02]  /*3070*/  HADD2.F32 R105, -RZ, R4.H0_H0 ;  /* 0x20000004ff697230 */ /* 0x000fe40000004100 */
[--C-:B------:R-:W-:Y:S02]  /*3080*/  HADD2.F32 R181, -RZ, R5.reuse.H0_H0 ;  /* 0x20000005ffb57230 */ /* 0x100fe40000004100 */
[----:B------:R-:W-:Y:S02]  /*3090*/  HADD2.F32 R185, -RZ, R5.H1_H1 ;  /* 0x30000005ffb97230 */ /* 0x000fe40000004100 */
[----:B------:R-:W-:Y:S01]  /*30a0*/  HADD2.F32 R189, -RZ, R6.H1_H1 ;  /* 0x30000006ffbd7230 */ /* 0x000fe20000004100 */
[----:B------:R-:W1:Y:S01]  /*30b0*/  @P2 LDC R186, c[0x0][0x40c] ;  /* 0x00010300ffba2b82 */ /* 0x000e620000000800 */
[----:B------:R-:W-:-:S03]  /*30c0*/  HADD2.F32 R191, -RZ, R7.H0_H0 ;  /* 0x20000007ffbf7230 */ /* 0x000fc60000004100 */
[-CC-:B------:R-:W-:Y:S01]  /*30d0*/  @P0 FFMA.FTZ R107, R3, R108.reuse, R111.reuse ;  /* 0x0000006c036b0223 */ /* 0x180fe2000001006f */
[-CC-:B------:R-:W-:Y:S01]  /*30e0*/  @P0 FFMA.FTZ R110, R118, R108.reuse, R111.reuse ;  /* 0x0000006c766e0223 */ /* 0x180fe2000001006f */
[-CC-:B------:R-:W-:Y:S01]  /*30f0*/  @P0 FFMA.FTZ R187, R117, R108.reuse, R111.reuse ;  /* 0x0000006c75bb0223 */ /* 0x180fe2000001006f */
[----:B------:R-:W-:Y:S01]  /*3100*/  @P0 FFMA.FTZ R193, R121, R108, R111 ;  /* 0x0000006c79c10223 */ /* 0x000fe2000001006f */
[----:B------:R-:W-:Y:S01]  /*3110*/  @P0 FADD.FTZ R104, R116, -R107 ;  /* 0x8000006b74680221 */ /* 0x000fe20000010000 */
[----:B------:R-:W-:Y:S02]  /*3120*/  HADD2.F32 R107, -RZ, R4.H1_H1 ;  /* 0x30000004ff6b7230 */ /* 0x000fe40000004100 */
[----:B------:R-:W-:Y:S01]  /*3130*/  @P0 FADD.FTZ R110, R115, -R110 ;  /* 0x8000006e736e0221 */ /* 0x000fe20000010000 */
[----:B------:R-:W2:Y:S01]  /*3140*/  @P2 LDC R188, c[0x0][0x40c] ;  /* 0x00010300ffbc2b82 */ /* 0x000ea20000000800 */
[----:B------:R-:W-:Y:S01]  /*3150*/  @P0 FFMA.FTZ R105, R114, R104, R105 ;  /* 0x0000006872690223 */ /* 0x000fe20000010069 */
[----:B------:R-:W-:Y:S01]  /*3160*/  @P0 FADD.FTZ R187, R120, -R187 ;  /* 0x800000bb78bb0221 */ /* 0x000fe20000010000 */
[----:B------:R-:W-:Y:S01]  /*3170*/  @P0 FFMA.FTZ R107, R114, R110, R107 ;  /* 0x0000006e726b0223 */ /* 0x000fe2000001006b */
[----:B------:R-:W-:Y:S01]  /*3180*/  @P0 FADD.FTZ R193, R124, -R193 ;  /* 0x800000c17cc10221 */ /* 0x000fe20000010000 */
[----:B0-----:R-:W-:Y:S01]  /*3190*/  @P2 FMUL.FTZ R105, R105, R106 ;  /* 0x0000006a69692220 */ /* 0x001fe20000410000 */
[----:B------:R-:W-:Y:S01]  /*31a0*/  @P0 FFMA.FTZ R106, R122, R108, R111 ;  /* 0x0000006c7a6a0223 */ /* 0x000fe2000001006f */
[----:B------:R-:W-:Y:S01]  /*31b0*/  @P0 FFMA.FTZ R181, R114, R187, R181 ;  /* 0x000000bb72b50223 */ /* 0x000fe200000100b5 */
[----:B------:R-:W0:Y:S01]  /*31c0*/  @P2 LDC R104, c[0x0][0x40c] ;  /* 0x00010300ff682b82 */ /* 0x000e220000000800 */
[----:B------:R-:W-:-:S02]  /*31d0*/  HADD2.F32 R187, -RZ, R6.H0_H0 ;  /* 0x20000006ffbb7230 */ /* 0x000fc40000004100 */
[----:B------:R-:W-:Y:S01]  /*31e0*/  @P0 FADD.FTZ R106, R119, -R106 ;  /* 0x8000006a776a0221 */ /* 0x000fe20000010000 */
[----:B------:R-:W-:Y:S01]  /*31f0*/  @P2 F2FP.F16.F32.PACK_AB R105, RZ, R105 ;  /* 0x00000069ff69223e */ /* 0x000fe200000000ff */
[----:B-1----:R-:W-:Y:S02]  /*3200*/  @P2 FMUL.FTZ R107, R107, R186 ;  /* 0x000000ba6b6b2220 */ /* 0x002fe40000410000 */
[----:B------:R-:W-:Y:S01]  /*3210*/  @P0 FFMA.FTZ R185, R114, R106, R185 ;  /* 0x0000006a72b90223 */ /* 0x000fe200000100b9 */
[-CC-:B------:R-:W-:Y:S01]  /*3220*/  @P0 FFMA.FTZ R106, R126, R108.reuse, R111.reuse ;  /* 0x0000006c7e6a0223 */ /* 0x180fe2000001006f */
[----:B------:R-:W1:Y:S01]  /*3230*/  @P2 LDC R110, c[0x0][0x40c] ;  /* 0x00010300ff6e2b82 */ /* 0x000e620000000800 */
[----:B------:R-:W-:Y:S01]  /*3240*/  @P0 FFMA.FTZ R186, R127, R108, R111 ;  /* 0x0000006c7fba0223 */ /* 0x000fe2000001006f */
[C---:B------:R-:W-:Y:S01]  /*3250*/  @P0 FFMA.FTZ R187, R114.reuse, R193, R187 ;  /* 0x000000c172bb0223 */ /* 0x040fe200000100bb */
[----:B------:R-:W-:Y:S01]  /*3260*/  @P0 FADD.FTZ R106, R123, -R106 ;  /* 0x8000006a7b6a0221 */ /* 0x000fe20000010000 */
[----:B------:R-:W-:Y:S01]  /*3270*/  @P2 F2FP.F16.F32.PACK_AB R107, RZ, R107 ;  /* 0x0000006bff6b223e */ /* 0x000fe200000000ff */
[----:B------:R-:W-:Y:S01]  /*3280*/  @P0 FADD.FTZ R186, R125, -R186 ;  /* 0x800000ba7dba0221 */ /* 0x000fe20000010000 */
[----:B------:R-:W-:Y:S01]  /*3290*/  @P2 PRMT R96, R105, 0x7610, R96 ;  /* 0x0000761069602816 */ /* 0x000fe20000000060 */
[C---:B------:R-:W-:Y:S01]  /*32a0*/  @P0 FFMA.FTZ R189, R114.reuse, R106, R189 ;  /* 0x0000006a72bd0223 */ /* 0x040fe200000100bd */
[----:B------:R-:W3:Y:S01]  /*32b0*/  @P2 LDC R190, c[0x0][0x40c] ;  /* 0x00010300ffbe2b82 */ /* 0x000ee20000000800 */
[----:B------:R-:W-:Y:S01]  /*32c0*/  @P0 FFMA.FTZ R191, R114, R186, R191 ;  /* 0x000000ba72bf0223 */ /* 0x000fe200000100bf */
[----:B--2---:R-:W-:Y:S01]  /*32d0*/  @P2 FMUL.FTZ R187, R187, R188 ;  /* 0x000000bcbbbb2220 */ /* 0x004fe20000410000 */
[----:B------:R-:W-:-:S04]  /*32e0*/  @P2 PRMT R96, R96, 0x5410, R107 ;  /* 0x0000541060602816 */ /* 0x000fc8000000006b */
[----:B------:R-:W-:Y:S01]  /*32f0*/  @P2 F2FP.F16.F32.PACK_AB R187, RZ, R187 ;  /* 0x000000bbffbb223e */ /* 0x000fe200000000ff */
[----:B------:R-:W2:Y:S01]  /*3300*/  @P2 LDC R192, c[0x0][0x40c] ;  /* 0x00010300ffc02b82 */ /* 0x000ea20000000800 */
[----:B0-----:R-:W-:Y:S02]  /*3310*/  @P2 FMUL.FTZ R181, R181, R104 ;  /* 0x00000068b5b52220 */ /* 0x001fe40000410000 */
[----:B------:R-:W-:-:S03]  /*3320*/  @P2 PRMT R98, R187, 0x7610, R98 ;  /* 0x00007610bb622816 */ /* 0x000fc60000000062 */
[----:B------:R-:W-:Y:S01]  /*3330*/  @P2 F2FP.F16.F32.PACK_AB R181, RZ, R181 ;  /* 0x000000b5ffb5223e */ /* 0x000fe200000000ff */
[----:B-1----:R-:W-:-:S03]  /*3340*/  @P2 FMUL.FTZ R185, R185, R110 ;  /* 0x0000006eb9b92220 */ /* 0x002fc60000410000 */
[----:B------:R-:W-:Y:S02]  /*3350*/  @P2 PRMT R97, R181, 0x7610, R97 ;  /* 0x00007610b5612816 */ /* 0x000fe40000000061 */
[----:B------:R-:W-:Y:S01]  /*3360*/  @P2 F2FP.F16.F32.PACK_AB R185, RZ, R185 ;  /* 0x000000b9ffb9223e */ /* 0x000fe200000000ff */
[----:B---3--:R-:W-:-:S03]  /*3370*/  @P2 FMUL.FTZ R189, R189, R190 ;  /* 0x000000bebdbd2220 */ /* 0x008fc60000410000 */
[----:B------:R-:W-:Y:S02]  /*3380*/  @P2 PRMT R97, R97, 0x5410, R185 ;  /* 0x0000541061612816 */ /* 0x000fe400000000b9 */
[----:B------:R-:W-:Y:S01]  /*3390*/  @P2 F2FP.F16.F32.PACK_AB R189, RZ, R189 ;  /* 0x000000bdffbd223e */ /* 0x000fe200000000ff */
[----:B--2---:R-:W-:-:S03]  /*33a0*/  @P2 FMUL.FTZ R191, R191, R192 ;  /* 0x000000c0bfbf2220 */ /* 0x004fc60000410000 */
[----:B------:R-:W-:Y:S02]  /*33b0*/  @P2 PRMT R98, R98, 0x5410, R189 ;  /* 0x0000541062622816 */ /* 0x000fe400000000bd */
[----:B------:R-:W-:-:S04]  /*33c0*/  @P2 F2FP.F16.F32.PACK_AB R191, RZ, R191 ;  /* 0x000000bfffbf223e */ /* 0x000fc800000000ff */
[----:B------:R-:W-:Y:S01]  /*33d0*/  @P2 PRMT R99, R191, 0x7610, R99 ;  /* 0x00007610bf632816 */ /* 0x000fe20000000063 */
[----:B------:R-:W-:Y:S06]  /*33e0*/  @!P2 BRA `(.L_x_1611) ;  /* 0x000000040034a947 */ /* 0x000fec0003800000 */
[----:B------:R-:W-:Y:S01]  /*33f0*/  @P0 FFMA.FTZ R107, R134, R108, R111 ;  /* 0x0000006c866b0223 */ /* 0x000fe2000001006f */
[----:B------:R-:W-:-:S03]  /*3400*/  HADD2.F32 R105, -RZ, R7.H1_H1 ;  /* 0x30000007ff697230 */ /* 0x000fc60000004100 */
[----:B------:R-:W-:-:S04]  /*3410*/  @P0 FADD.FTZ R107, R132, -R107 ;  /* 0x8000006b846b0221 */ /* 0x000fc80000010000 */
[----:B------:R-:W-:-:S04]  /*3420*/  @P0 FFMA.FTZ R105, R114, R107, R105 ;  /* 0x0000006b72690223 */ /* 0x000fc80000010069 */
[----:B------:R-:W-:-:S05]  /*3430*/  FMUL.FTZ R105, R105, UR15 ;  /* 0x0000000f69697c20 */ /* 0x000fca0008410000 */
[----:B------:R-:W-:-:S04]  /*3440*/  F2FP.F16.F32.PACK_AB R105, RZ, R105 ;  /* 0x00000069ff69723e */ /* 0x000fc800000000ff */
[----:B------:R-:W-:Y:S01]  /*3450*/  PRMT R99, R99, 0x5410, R105 ;  /* 0x0000541063637816 */ /* 0x000fe20000000069 */
[----:B------:R-:W-:Y:S06]  /*3460*/  BRA `(.L_x_1611) ;  /* 0x0000000400147947 */ /* 0x000fec0003800000 */
.L_x_1612:
[----:B------:R-:W-:Y:S01]  /*3470*/  ISETP.GT.AND P0, PT, R112, RZ, PT ;  /* 0x000000ff7000720c */ /* 0x000fe20003f04270 */
[----:B------:R-:W-:Y:S01]  /*3480*/  @P3 FFMA.FTZ R103, R3, R108, R111 ;  /* 0x0000006c03673223 */ /* 0x000fe2000001006f */
[--C-:B------:R-:W-:Y:S01]  /*3490*/  HADD2.F32 R101, -RZ, R4.reuse.H0_H0 ;  /* 0x20000004ff657230 */ /* 0x100fe20000004100 */
[----:B------:R-:W0:Y:S01]  /*34a0*/  @P2 LDC R190, c[0x0][0x40c] ;  /* 0x00010300ffbe2b82 */ /* 0x000e220000000800 */
[----:B------:R-:W-:Y:S02]  /*34b0*/  HADD2.F32 R102, -RZ, R4.H1_H1 ;  /* 0x30000004ff667230 */ /* 0x000fe40000004100 */
[----:B------:R-:W-:Y:S01]  /*34c0*/  @P3 FADD.FTZ R103, R116, -R103 ;  /* 0x8000006774673221 */ /* 0x000fe20000010000 */
[--C-:B------:R-:W-:Y:S02]  /*34d0*/  HADD2.F32 R185, -RZ, R6.reuse.H0_H0 ;  /* 0x20000006ffb97230 */ /* 0x100fe40000004100 */
[----:B------:R-:W-:Y:S02]  /*34e0*/  HADD2.F32 R107, -RZ, R5.H0_H0 ;  /* 0x20000005ff6b7230 */ /* 0x000fe40000004100 */
[----:B------:R-:W-:Y:S01]  /*34f0*/  @P3 FFMA.FTZ R101, R114, R103, R101 ;  /* 0x0000006772653223 */ /* 0x000fe20000010065 */
[----:B------:R-:W-:Y:S01]  /*3500*/  HADD2.F32 R187, -RZ, R6.H1_H1 ;  /* 0x30000006ffbb7230 */ /* 0x000fe20000004100 */
[----:B------:R-:W1:Y:S01]  /*3510*/  @P2 LDC R103, c[0x0][0x40c] ;  /* 0x00010300ff672b82 */ /* 0x000e620000000800 */
[----:B------:R-:W-:-:S02]  /*3520*/  HADD2.F32 R191, -RZ, R7.H1_H1 ;  /* 0x30000007ffbf7230 */ /* 0x000fc40000004100 */
[-CC-:B------:R-:W-:Y:S01]  /*3530*/  @P0 FFMA.FTZ R100, R118, R108.reuse, R111.reuse ;  /* 0x0000006c76640223 */ /* 0x180fe2000001006f */
[-CC-:B------:R-:W-:Y:S01]  /*3540*/  @P0 FFMA.FTZ R104, R122, R108.reuse, R111.reuse ;  /* 0x0000006c7a680223 */ /* 0x180fe2000001006f */
[-CC-:B------:R-:W-:Y:S01]  /*3550*/  @P0 FFMA.FTZ R189, R121, R108.reuse, R111.reuse ;  /* 0x0000006c79bd0223 */ /* 0x180fe2000001006f */
[-C--:B------:R-:W-:Y:S01]  /*3560*/  @P0 FFMA.FTZ R188, R126, R108.reuse, R111 ;  /* 0x0000006c7ebc0223 */ /* 0x080fe2000001006f */
[----:B------:R-:W-:Y:S01]  /*3570*/  @P0 FADD.FTZ R105, R115, -R100 ;  /* 0x8000006473690221 */ /* 0x000fe20000010000 */
[----:B------:R-:W-:Y:S01]  /*3580*/  @P0 FADD.FTZ R181, R119, -R104 ;  /* 0x8000006877b50221 */ /* 0x000fe20000010000 */
[----:B------:R-:W2:Y:S01]  /*3590*/  @P2 LDC R100, c[0x0][0x40c] ;  /* 0x00010300ff642b82 */ /* 0x000ea20000000800 */
[----:B------:R-:W-:Y:S01]  /*35a0*/  @P0 FADD.FTZ R104, R124, -R189 ;  /* 0x800000bd7c680221 */ /* 0x000fe20000010000 */
[C---:B------:R-:W-:Y:S01]  /*35b0*/  @P0 FFMA.FTZ R102, R114.reuse, R105, R102 ;  /* 0x0000006972660223 */ /* 0x040fe20000010066 */
[----:B------:R-:W-:Y:S01]  /*35c0*/  @P0 FFMA.FTZ R105, R117, R108, R111 ;  /* 0x0000006c75690223 */ /* 0x000fe2000001006f */
[----:B------:R-:W-:Y:S01]  /*35d0*/  @P0 FADD.FTZ R188, R123, -R188 ;  /* 0x800000bc7bbc0221 */ /* 0x000fe20000010000 */
[----:B------:R-:W-:Y:S01]  /*35e0*/  @P0 FFMA.FTZ R185, R114, R104, R185 ;  /* 0x0000006872b90223 */ /* 0x000fe200000100b9 */
[----:B------:R-:W-:Y:S01]  /*35f0*/  @P0 FFMA.FTZ R104, R127, R108, R111 ;  /* 0x0000006c7f680223 */ /* 0x000fe2000001006f */
[----:B------:R-:W-:Y:S01]  /*3600*/  @P0 FADD.FTZ R105, R120, -R105 ;  /* 0x8000006978690221 */ /* 0x000fe20000010000 */
[----:B------:R-:W3:Y:S01]  /*3610*/  @P2 LDC R106, c[0x0][0x40c] ;  /* 0x00010300ff6a2b82 */ /* 0x000ee20000000800 */
[----:B------:R-:W-:-:S02]  /*3620*/  HADD2.F32 R189, -RZ, R7.H0_H0 ;  /* 0x20000007ffbd7230 */ /* 0x000fc40000004100 */
[----:B------:R-:W-:Y:S01]  /*3630*/  @P0 FADD.FTZ R104, R125, -R104 ;  /* 0x800000687d680221 */ /* 0x000fe20000010000 */
[----:B------:R-:W-:Y:S01]  /*3640*/  @P0 FFMA.FTZ R107, R114, R105, R107 ;  /* 0x00000069726b0223 */ /* 0x000fe2000001006b */
[----:B------:R-:W-:Y:S01]  /*3650*/  @P0 FFMA.FTZ R105, R134, R108, R111 ;  /* 0x0000006c86690223 */ /* 0x000fe2000001006f */
[C---:B------:R-:W-:Y:S01]  /*3660*/  @P0 FFMA.FTZ R187, R114.reuse, R188, R187 ;  /* 0x000000bc72bb0223 */ /* 0x040fe200000100bb */
[----:B------:R-:W-:Y:S02]  /*3670*/  HADD2.F32 R110, -RZ, R5.H1_H1 ;  /* 0x30000005ff6e7230 */ /* 0x000fe40000004100 */
[----:B------:R-:W-:Y:S01]  /*3680*/  @P0 FFMA.FTZ R189, R114, R104, R189 ;  /* 0x0000006872bd0223 */ /* 0x000fe200000100bd */
[----:B------:R-:W4:Y:S01]  /*3690*/  @P2 LDC R186, c[0x0][0x40c] ;  /* 0x00010300ffba2b82 */ /* 0x000f220000000800 */
[----:B------:R-:W-:Y:S01]  /*36a0*/  @P0 FADD.FTZ R188, R132, -R105 ;  /* 0x8000006984bc0221 */ /* 0x000fe20000010000 */
[----:B-1----:R-:W-:Y:S01]  /*36b0*/  @P2 FMUL.FTZ R103, R102, R103 ;  /* 0x0000006766672220 */ /* 0x002fe20000410000 */
[----:B------:R-:W-:-:S02]  /*36c0*/  @P0 FFMA.FTZ R110, R114, R181, R110 ;  /* 0x000000b5726e0223 */ /* 0x000fc4000001006e */
[----:B------:R-:W-:Y:S01]  /*36d0*/  @P0 FFMA.FTZ R191, R114, R188, R191 ;  /* 0x000000bc72bf0223 */ /* 0x000fe200000100bf */
[----:B0-----:R-:W-:Y:S01]  /*36e0*/  @P2 FMUL.FTZ R188, R187, R190 ;  /* 0x000000bebbbc2220 */ /* 0x001fe20000410000 */
[----:B------:R-:W-:Y:S01]  /*36f0*/  @P2 F2FP.F16.F32.PACK_AB R105, RZ, R103 ;  /* 0x00000067ff69223e */ /* 0x000fe200000000ff */
[----:B------:R-:W0:Y:S01]  /*3700*/  @P2 LDC R192, c[0x0][0x40c] ;  /* 0x00010300ffc02b82 */ /* 0x000e220000000800 */
[----:B--2---:R-:W-:Y:S02]  /*3710*/  @P2 FMUL.FTZ R100, R101, R100 ;  /* 0x0000006465642220 */ /* 0x004fe40000410000 */
[----:B------:R-:W-:-:S03]  /*3720*/  @P2 F2FP.F16.F32.PACK_AB R188, RZ, R188 ;  /* 0x000000bcffbc223e */ /* 0x000fc600000000ff */
[----:B------:R-:W-:Y:S02]  /*3730*/  @P2 F2FP.F16.F32.PACK_AB R104, RZ, R100 ;  /* 0x00000064ff68223e */ /* 0x000fe400000000ff */
[----:B------:R-:W1:Y:S01]  /*3740*/  @P2 LDC R193, c[0x0][0x40c] ;  /* 0x00010300ffc12b82 */ /* 0x000e620000000800 */
[----:B---3--:R-:W-:Y:S01]  /*3750*/  @P2 FMUL.FTZ R106, R107, R106 ;  /* 0x0000006a6b6a2220 */ /* 0x008fe20000410000 */
[----:B------:R-:W-:-:S04]  /*3760*/  @P2 PRMT R96, R104, 0x7610, R96 ;  /* 0x0000761068602816 */ /* 0x000fc80000000060 */
[----:B------:R-:W-:Y:S02]  /*3770*/  @P2 F2FP.F16.F32.PACK_AB R106, RZ, R106 ;  /* 0x0000006aff6a223e */ /* 0x000fe400000000ff */
[----:B------:R-:W2:Y:S01]  /*3780*/  @P2 LDC R194, c[0x0][0x40c] ;  /* 0x00010300ffc22b82 */ /* 0x000ea20000000800 */
[----:B----4-:R-:W-:Y:S01]  /*3790*/  @P2 FMUL.FTZ R103, R185, R186 ;  /* 0x000000bab9672220 */ /* 0x010fe20000410000 */
[----:B------:R-:W-:Y:S02]  /*37a0*/  @P2 PRMT R97, R106, 0x7610, R97 ;  /* 0x000076106a612816 */ /* 0x000fe40000000061 */
[----:B------:R-:W-:Y:S02]  /*37b0*/  @P2 PRMT R96, R96, 0x5410, R105 ;  /* 0x0000541060602816 */ /* 0x000fe40000000069 */
[----:B------:R-:W-:Y:S01]  /*37c0*/  @P2 F2FP.F16.F32.PACK_AB R186, RZ, R103 ;  /* 0x00000067ffba223e */ /* 0x000fe200000000ff */
[----:B0-----:R-:W-:Y:S01]  /*37d0*/  @P2 FMUL.FTZ R190, R189, R192 ;  /* 0x000000c0bdbe2220 */ /* 0x001fe20000410000 */
[----:B------:R-:W-:-:S02]  /*37e0*/  F2FP.F16.F32.PACK_AB R103, R191, R189 ;  /* 0x000000bdbf67723e */ /* 0x000fc400000000ff */
[----:B------:R-:W-:Y:S02]  /*37f0*/  @P2 PRMT R98, R186, 0x7610, R98 ;  /* 0x00007610ba622816 */ /* 0x000fe40000000062 */
[----:B------:R-:W-:Y:S02]  /*3800*/  @P2 F2FP.F16.F32.PACK_AB R190, RZ, R190 ;  /* 0x000000beffbe223e */ /* 0x000fe400000000ff */
[----:B------:R-:W-:Y:S01]  /*3810*/  @P2 PRMT R98, R98, 0x5410, R188 ;  /* 0x0000541062622816 */ /* 0x000fe200000000bc */
[----:B-1----:R-:W-:Y:S01]  /*3820*/  @P2 FMUL.FTZ R100, R110, R193 ;  /* 0x000000c16e642220 */ /* 0x002fe20000410000 */
[----:B------:R-:W-:-:S04]  /*3830*/  @P2 PRMT R99, R190, 0x7610, R99 ;  /* 0x00007610be632816 */ /* 0x000fc80000000063 */
[----:B------:R-:W-:Y:S02]  /*3840*/  @P2 F2FP.F16.F32.PACK_AB R181, RZ, R100 ;  /* 0x00000064ffb5223e */ /* 0x000fe400000000ff */
[----:B------:R-:W-:Y:S01]  /*3850*/  F2FP.F16.F32.PACK_AB R100, R102, R101 ;  /* 0x000000656664723e */ /* 0x000fe200000000ff */
[----:B--2---:R-:W-:Y:S01]  /*3860*/  @P2 FMUL.FTZ R192, R191, R194 ;  /* 0x000000c2bfc02220 */ /* 0x004fe20000410000 */
[----:B------:R-:W-:Y:S02]  /*3870*/  F2FP.F16.F32.PACK_AB R101, R110, R107 ;  /* 0x0000006b6e65723e */ /* 0x000fe400000000ff */
[----:B------:R-:W-:Y:S02]  /*3880*/  F2FP.F16.F32.PACK_AB R102, R187, R185 ;  /* 0x000000b9bb66723e */ /* 0x000fe400000000ff */
[----:B------:R-:W-:Y:S02]  /*3890*/  @P2 F2FP.F16.F32.PACK_AB R192, RZ, R192 ;  /* 0x000000c0ffc0223e */ /* 0x000fe400000000ff */
[----:B------:R-:W-:-:S02]  /*38a0*/  @P2 PRMT R97, R97, 0x5410, R181 ;  /* 0x0000541061612816 */ /* 0x000fc400000000b5 */
[----:B------:R-:W-:-:S07]  /*38b0*/  @P2 PRMT R99, R99, 0x5410, R192 ;  /* 0x0000541063632816 */ /* 0x000fce00000000c0 */
.L_x_1611:
        /* <DEDUP_REMOVED lines=10> */
.L_x_1601:
[----:B------:R-:W-:Y:S05]  /*3960*/  BSYNC.RECONVERGENT B0 ;  /* 0x0000000000007941 */ /* 0x000fea0003800200 */
.L_x_1600:
        /* <DEDUP_REMOVED lines=12> */
[--C-:B0-----:R-:W-:Y:S02]  /*3a30*/  HADD2.F32 R101, -RZ, R84.reuse.H0_H0 ;  /* 0x20000054ff657230 */ /* 0x101fe40000004100 */
[----:B------:R-:W-:Y:S02]  /*3a40*/  HADD2.F32 R102, -RZ, R84.H1_H1 ;  /* 0x30000054ff667230 */ /* 0x000fe40000004100 */
[----:B------:R-:W-:Y:S02]  /*3a50*/  HADD2.F32 R107, -RZ, R85.H1_H1 ;  /* 0x30000055ff6b7230 */ /* 0x000fe40000004100 */
[--C-:B------:R-:W-:Y:S01]  /*3a60*/  HADD2.F32 R181, -RZ, R86.reuse.H0_H0 ;  /* 0x20000056ffb57230 */ /* 0x100fe20000004100 */
[----:B------:R-:W0:Y:S01]  /*3a70*/  @P2 LDC R186, c[0x0][0x40c] ;  /* 0x00010300ffba2b82 */ /* 0x000e220000000800 */
[----:B------:R-:W-:-:S02]  /*3a80*/  HADD2.F32 R187, -RZ, R86.H1_H1 ;  /* 0x30000056ffbb7230 */ /* 0x000fc40000004100 */
[--C-:B------:R-:W-:Y:S02]  /*3a90*/  HADD2.F32 R190, -RZ, R87.reuse.H1_H1 ;  /* 0x30000057ffbe7230 */ /* 0x100fe40000004100 */
[-CC-:B------:R-:W-:Y:S01]  /*3aa0*/  @P4 FFMA.FTZ R103, R133, R108.reuse, R111.reuse ;  /* 0x0000006c85674223 */ /* 0x180fe2000001006f */
[-CC-:B------:R-:W-:Y:S01]  /*3ab0*/  @P4 FFMA.FTZ R100, R138, R108.reuse, R111.reuse ;  /* 0x0000006c8a644223 */ /* 0x180fe2000001006f */
[-C--:B------:R-:W-:Y:S01]  /*3ac0*/  @P4 FFMA.FTZ R185, R141, R108.reuse, R111 ;  /* 0x0000006c8db94223 */ /* 0x080fe2000001006f */
[----:B------:R-:W-:Y:S01]  /*3ad0*/  HADD2.F32 R189, -RZ, R87.H0_H0 ;  /* 0x20000057ffbd7230 */ /* 0x000fe20000004100 */
[----:B------:R-:W2:Y:S01]  /*3ae0*/  @P2 LDC R192, c[0x0][0x40c] ;  /* 0x00010300ffc02b82 */ /* 0x000ea20000000800 */
[----:B------:R-:W-:Y:S01]  /*3af0*/  @P4 FADD.FTZ R103, R136, -R103 ;  /* 0x8000006788674221 */ /* 0x000fe20000010000 */
[----:B------:R-:W-:Y:S01]  /*3b00*/  @P4 FADD.FTZ R105, R135, -R100 ;  /* 0x8000006487694221 */ /* 0x000fe20000010000 */
[-C--:B------:R-:W-:Y:S01]  /*3b10*/  @P4 FFMA.FTZ R100, R142, R108.reuse, R111 ;  /* 0x0000006c8e644223 */ /* 0x080fe2000001006f */
[----:B------:R-:W-:Y:S01]  /*3b20*/  @P4 FADD.FTZ R104, R144, -R185 ;  /* 0x800000b990684221 */ /* 0x000fe20000010000 */
[C---:B------:R-:W-:Y:S01]  /*3b30*/  @P4 FFMA.FTZ R101, R114.reuse, R103, R101 ;  /* 0x0000006772654223 */ /* 0x040fe20000010065 */
[----:B------:R-:W-:Y:S01]  /*3b40*/  @P4 FFMA.FTZ R103, R137, R108, R111 ;  /* 0x0000006c89674223 */ /* 0x000fe2000001006f */
[----:B------:R-:W-:Y:S01]  /*3b50*/  @P4 FADD.FTZ R100, R139, -R100 ;  /* 0x800000648b644221 */ /* 0x000fe20000010000 */
[----:B------:R-:W3:Y:S01]  /*3b60*/  @P2 LDC R188, c[0x0][0x40c] ;  /* 0x00010300ffbc2b82 */ /* 0x000ee20000000800 */
[----:B------:R-:W-:Y:S01]  /*3b70*/  @P4 FFMA.FTZ R102, R114, R105, R102 ;  /* 0x0000006972664223 */ /* 0x000fe20000010066 */
[----:B------:R-:W-:-:S02]  /*3b80*/  HADD2.F32 R105, -RZ, R85.H0_H0 ;  /* 0x20000055ff697230 */ /* 0x000fc40000004100 */
[----:B------:R-:W-:Y:S01]  /*3b90*/  @P4 FADD.FTZ R103, R140, -R103 ;  /* 0x800000678c674221 */ /* 0x000fe20000010000 */
[----:B------:R-:W-:Y:S01]  /*3ba0*/  @P4 FFMA.FTZ R107, R114, R100, R107 ;  /* 0x00000064726b4223 */ /* 0x000fe2000001006b */
[----:B------:R-:W-:Y:S01]  /*3bb0*/  @P4 FFMA.FTZ R100, R146, R108, R111 ;  /* 0x0000006c92644223 */ /* 0x000fe2000001006f */
[----:B------:R-:W-:Y:S01]  /*3bc0*/  @P4 FFMA.FTZ R181, R114, R104, R181 ;  /* 0x0000006872b54223 */ /* 0x000fe200000100b5 */
[-C--:B------:R-:W-:Y:S01]  /*3bd0*/  @P4 FFMA.FTZ R185, R150, R108.reuse, R111 ;  /* 0x0000006c96b94223 */ /* 0x080fe2000001006f */
[----:B------:R-:W4:Y:S01]  /*3be0*/  @P2 LDC R191, c[0x0][0x40c] ;  /* 0x00010300ffbf2b82 */ /* 0x000f220000000800 */
[----:B------:R-:W-:Y:S01]  /*3bf0*/  @P4 FFMA.FTZ R105, R114, R103, R105 ;  /* 0x0000006772694223 */ /* 0x000fe20000010069 */
[----:B------:R-:W-:Y:S01]  /*3c00*/  @P4 FFMA.FTZ R104, R147, R108, R111 ;  /* 0x0000006c93684223 */ /* 0x000fe2000001006f */
[----:B------:R-:W-:Y:S01]  /*3c10*/  @P4 FADD.FTZ R103, R143, -R100 ;  /* 0x800000648f674221 */ /* 0x000fe20000010000 */
[----:B-1----:R-:W-:Y:S01]  /*3c20*/  @P2 FMUL.FTZ R100, R101, R110 ;  /* 0x0000006e65642220 */ /* 0x002fe20000410000 */
[----:B------:R-:W-:Y:S01]  /*3c30*/  @P4 FADD.FTZ R185, R148, -R185 ;  /* 0x800000b994b94221 */ /* 0x000fe20000010000 */
[----:B------:R-:W-:Y:S01]  /*3c40*/  @P4 FADD.FTZ R106, R145, -R104 ;  /* 0x80000068916a4221 */ /* 0x000fe20000010000 */
[C---:B------:R-:W-:Y:S01]  /*3c50*/  @P4 FFMA.FTZ R187, R114.reuse, R103, R187 ;  /* 0x0000006772bb4223 */ /* 0x040fe200000100bb */
[----:B------:R-:W1:Y:S01]  /*3c60*/  @P2 LDC R194, c[0x0][0x40c] ;  /* 0x00010300ffc22b82 */ /* 0x000e620000000800 */
[C---:B------:R-:W-:Y:S01]  /*3c70*/  @P4 FFMA.FTZ R190, R114.reuse, R185, R190 ;  /* 0x000000b972be4223 */ /* 0x040fe200000100be */
[----:B------:R-:W-:Y:S01]  /*3c80*/  @P2 F2FP.F16.F32.PACK_AB R103, RZ, R100 ;  /* 0x00000064ff67223e */ /* 0x000fe200000000ff */
[----:B------:R-:W-:Y:S01]  /*3c90*/  @P4 FFMA.FTZ R189, R114, R106, R189 ;  /* 0x0000006a72bd4223 */ /* 0x000fe200000100bd */
[----:B0-----:R-:W-:Y:S01]  /*3ca0*/  @P2 FMUL.FTZ R100, R105, R186 ;  /* 0x000000ba69642220 */ /* 0x001fe20000410000 */
[----:B--2---:R-:W-:Y:S01]  /*3cb0*/  @P2 FMUL.FTZ R185, R181, R192 ;  /* 0x000000c0b5b92220 */ /* 0x004fe20000410000 */
[----:B------:R-:W-:-:S02]  /*3cc0*/  @P2 PRMT R96, R103, 0x7610, R96 ;  /* 0x0000761067602816 */ /* 0x000fc40000000060 */
[----:B------:R-:W0:Y:S01]  /*3cd0*/  @P2 LDC R196, c[0x0][0x40c] ;  /* 0x00010300ffc42b82 */ /* 0x000e220000000800 */
[----:B---3--:R-:W-:Y:S01]  /*3ce0*/  @P2 FMUL.FTZ R110, R107, R188 ;  /* 0x000000bc6b6e2220 */ /* 0x008fe20000410000 */
[----:B------:R-:W-:Y:S02]  /*3cf0*/  @P2 F2FP.F16.F32.PACK_AB R106, RZ, R100 ;  /* 0x00000064ff6a223e */ /* 0x000fe400000000ff */
[----:B------:R-:W-:Y:S02]  /*3d00*/  @P2 F2FP.F16.F32.PACK_AB R185, RZ, R185 ;  /* 0x000000b9ffb9223e */ /* 0x000fe400000000ff */
[----:B------:R-:W-:Y:S01]  /*3d10*/  @P2 F2FP.F16.F32.PACK_AB R110, RZ, R110 ;  /* 0x0000006eff6e223e */ /* 0x000fe200000000ff */
[----:B----4-:R-:W-:Y:S01]  /*3d20*/  @P2 FMUL.FTZ R104, R102, R191 ;  /* 0x000000bf66682220 */ /* 0x010fe20000410000 */
[----:B------:R-:W-:Y:S02]  /*3d30*/  @P2 PRMT R97, R106, 0x7610, R97 ;  /* 0x000076106a612816 */ /* 0x000fe40000000061 */
[----:B------:R-:W-:-:S02]  /*3d40*/  @P2 PRMT R98, R185, 0x7610, R98 ;  /* 0x00007610b9622816 */ /* 0x000fc40000000062 */
[----:B------:R-:W-:Y:S02]  /*3d50*/  @P2 F2FP.F16.F32.PACK_AB R104, RZ, R104 ;  /* 0x00000068ff68223e */ /* 0x000fe400000000ff */
[----:B------:R-:W-:Y:S01]  /*3d60*/  F2FP.F16.F32.PACK_AB R100, R102, R101 ;  /* 0x000000656664723e */ /* 0x000fe200000000ff */
[----:B-1----:R-:W-:Y:S01]  /*3d70*/  @P2 FMUL.FTZ R186, R187, R194 ;  /* 0x000000c2bbba2220 */ /* 0x002fe20000410000 */
[----:B------:R-:W-:Y:S02]  /*3d80*/  F2FP.F16.F32.PACK_AB R101, R107, R105 ;  /* 0x000000696b65723e */ /* 0x000fe400000000ff */
[----:B------:R-:W-:Y:S02]  /*3d90*/  F2FP.F16.F32.PACK_AB R102, R187, R181 ;  /* 0x000000b5bb66723e */ /* 0x000fe400000000ff */
[----:B------:R-:W-:Y:S02]  /*3da0*/  @P2 F2FP.F16.F32.PACK_AB R186, RZ, R186 ;  /* 0x000000baffba223e */ /* 0x000fe400000000ff */
[----:B------:R-:W-:Y:S01]  /*3db0*/  @P2 PRMT R96, R96, 0x5410, R104 ;  /* 0x0000541060602816 */ /* 0x000fe20000000068 */
[----:B0-----:R-:W-:Y:S01]  /*3dc0*/  @P2 FMUL.FTZ R188, R189, R196 ;  /* 0x000000c4bdbc2220 */ /* 0x001fe20000410000 */
[----:B------:R-:W-:-:S02]  /*3dd0*/  @P2 PRMT R97, R97, 0x5410, R110 ;  /* 0x0000541061612816 */ /* 0x000fc4000000006e */
[----:B------:R-:W-:Y:S02]  /*3de0*/  F2FP.F16.F32.PACK_AB R103, R190, R189 ;  /* 0x000000bdbe67723e */ /* 0x000fe400000000ff */
[----:B------:R-:W-:Y:S02]  /*3df0*/  @P2 F2FP.F16.F32.PACK_AB R188, RZ, R188 ;  /* 0x000000bcffbc223e */ /* 0x000fe400000000ff */
[----:B------:R-:W-:Y:S02]  /*3e00*/  @P2 PRMT R98, R98, 0x5410, R186 ;  /* 0x0000541062622816 */ /* 0x000fe400000000ba */
[----:B------:R-:W-:Y:S01]  /*3e10*/  @P2 PRMT R99, R188, 0x7610, R99 ;  /* 0x00007610bc632816 */ /* 0x000fe20000000063 */
[----:B------:R-:W-:Y:S06]  /*3e20*/  @!P2 BRA `(.L_x_1617) ;  /* 0x0000000c0060a947 */ /* 0x000fec0003800000 */
[----:B------:R-:W-:-:S05]  /*3e30*/  FMUL.FTZ R190, R190, UR15 ;  /* 0x0000000fbebe7c20 */ /* 0x000fca0008410000 */
[----:B------:R-:W-:-:S04]  /*3e40*/  F2FP.F16.F32.PACK_AB R190, RZ, R190 ;  /* 0x000000beffbe723e */ /* 0x000fc800000000ff */
[----:B------:R-:W-:Y:S01]  /*3e50*/  PRMT R99, R99, 0x5410, R190 ;  /* 0x0000541063637816 */ /* 0x000fe200000000be */
[----:B------:R-:W-:Y:S06]  /*3e60*/  BRA `(.L_x_1617) ;  /* 0x0000000c00507947 */ /* 0x000fec0003800000 */
.L_x_1616:
[----:B------:R-:W-:Y:S01]  /*3e70*/  ISETP.GT.AND P4, PT, R112, RZ, PT ;  /* 0x000000ff7000720c */ /* 0x000fe20003f84270 */
[----:B0-----:R-:W0:Y:S01]  /*3e80*/  @P2 LDC R106, c[0x0][0x40c] ;  /* 0x00010300ff6a2b82 */ /* 0x001e220000000800 */
        /* <DEDUP_REMOVED lines=64> */
.L_x_1615:
        /* <DEDUP_REMOVED lines=11> */
[-CC-:B------:R-:W-:Y:S01]  /*4340*/  FFMA.FTZ R190, R147, R108.reuse, R111.reuse ;  /* 0x0000006c93be7223 */ /* 0x180fe2000001006f */
[----:B------:R-:W1:Y:S01]  /*4350*/  @P2 LDC R102, c[0x0][0x40c] ;  /* 0x00010300ff662b82 */ /* 0x000e620000000800 */
[C---:B------:R-:W-:Y:S01]  /*4360*/  FMUL.FTZ R100, R114.reuse, R101 ;  /* 0x0000006572647220 */ /* 0x040fe20000410000 */
[----:B------:R-:W-:Y:S01]  /*4370*/  FMUL.FTZ R101, R114, R103 ;  /* 0x0000006772657220 */ /* 0x000fe20000410000 */
[----:B------:R-:W-:Y:S01]  /*4380*/  FADD.FTZ R107, R143, -R188 ;  /* 0x800000bc8f6b7221 */ /* 0x000fe20000010000 */
[----:B------:R-:W-:Y:S01]  /*4390*/  FADD.FTZ R189, R145, -R190 ;  /* 0x800000be91bd7221 */ /* 0x000fe20000010000 */
[----:B------:R-:W-:Y:S01]  /*43a0*/  FFMA.FTZ R195, R150, R108, R111 ;  /* 0x0000006c96c37223 */ /* 0x000fe2000001006f */
[----:B------:R-:W-:-:S02]  /*43b0*/  FSEL R185, R100, RZ, P4 ;  /* 0x000000ff64b97208 */ /* 0x000fc40002000000 */
[----:B------:R-:W-:Y:S01]  /*43c0*/  FSEL R186, R101, RZ, P4 ;  /* 0x000000ff65ba7208 */ /* 0x000fe20002000000 */
[----:B------:R-:W2:Y:S01]  /*43d0*/  @P2 LDC R106, c[0x0][0x40c] ;  /* 0x00010300ff6a2b82 */ /* 0x000ea20000000800 */
[----:B------:R-:W-:-:S03]  /*43e0*/  FADD.FTZ R195, R148, -R195 ;  /* 0x800000c394c37221 */ /* 0x000fc60000010000 */
[----:B0-----:R-:W-:-:S04]  /*43f0*/  @P2 FMUL.FTZ R101, R186, R105 ;  /* 0x00000069ba652220 */ /* 0x001fc80000410000 */
[----:B------:R-:W0:Y:S01]  /*4400*/  @P2 LDC R181, c[0x0][0x40c] ;  /* 0x00010300ffb52b82 */ /* 0x000e220000000800 */
[-CC-:B------:R-:W-:Y:S01]  /*4410*/  FFMA.FTZ R105, R141, R108.reuse, R111.reuse ;  /* 0x0000006c8d697223 */ /* 0x180fe2000001006f */
[----:B------:R-:W-:Y:S01]  /*4420*/  @P2 F2FP.F16.F32.PACK_AB R104, RZ, R101 ;  /* 0x00000065ff68223e */ /* 0x000fe200000000ff */
[----:B------:R-:W-:Y:S02]  /*4430*/  FFMA.FTZ R101, R137, R108, R111 ;  /* 0x0000006c89657223 */ /* 0x000fe4000001006f */
[----:B------:R-:W-:Y:S01]  /*4440*/  FADD.FTZ R105, R144, -R105 ;  /* 0x8000006990697221 */ /* 0x000fe20000010000 */
[----:B-1----:R-:W-:Y:S02]  /*4450*/  @P2 FMUL.FTZ R100, R185, R102 ;  /* 0x00000066b9642220 */ /* 0x002fe40000410000 */
[----:B------:R-:W1:Y:S01]  /*4460*/  @P2 LDC R110, c[0x0][0x40c] ;  /* 0x00010300ff6e2b82 */ /* 0x000e620000000800 */
[----:B------:R-:W-:Y:S01]  /*4470*/  FADD.FTZ R101, R140, -R101 ;  /* 0x800000658c657221 */ /* 0x000fe20000010000 */
[----:B------:R-:W-:Y:S01]  /*4480*/  FFMA.FTZ R102, R142, R108, R111 ;  /* 0x0000006c8e667223 */ /* 0x000fe2000001006f */
[----:B------:R-:W-:-:S02]  /*4490*/  @P2 F2FP.F16.F32.PACK_AB R103, RZ, R100 ;  /* 0x00000064ff67223e */ /* 0x000fc400000000ff */
        /* <DEDUP_REMOVED lines=14> */
[----:B------:R-:W-:Y:S01]  /*4580*/  @P2 F2FP.F16.F32.PACK_AB R105, RZ, R100 ;  /* 0x00000064ff69223e */ /* 0x000fe200000000ff */
[----:B0-----:R-:W-:Y:S01]  /*4590*/  @P2 FMUL.FTZ R100, R188, R181 ;  /* 0x000000b5bc642220 */ /* 0x001fe20000410000 */
[----:B------:R-:W-:Y:S01]  /*45a0*/  FSEL R190, R106, RZ, P4 ;  /* 0x000000ff6abe7208 */ /* 0x000fe20002000000 */
[----:B-1----:R-:W-:Y:S01]  /*45b0*/  @P2 FMUL.FTZ R101, R189, R110 ;  /* 0x0000006ebd652220 */ /* 0x002fe20000410000 */
[----:B------:R-:W-:Y:S02]  /*45c0*/  FSEL R191, R107, RZ, P4 ;  /* 0x000000ff6bbf7208 */ /* 0x000fe40002000000 */
[----:B------:R-:W-:Y:S02]  /*45d0*/  @P2 F2FP.F16.F32.PACK_AB R106, RZ, R100 ;  /* 0x00000064ff6a223e */ /* 0x000fe400000000ff */
[----:B------:R-:W-:Y:S01]  /*45e0*/  F2FP.F16.F32.PACK_AB R100, R186, R185 ;  /* 0x000000b9ba64723e */ /* 0x000fe200000000ff */
[----:B------:R-:W-:Y:S01]  /*45f0*/  FMUL.FTZ R185, R114, R195 ;  /* 0x000000c372b97220 */ /* 0x000fe20000410000 */
[----:B---3--:R-:W-:Y:S01]  /*4600*/  @P2 FMUL.FTZ R102, R190, R193 ;  /* 0x000000c1be662220 */ /* 0x008fe20000410000 */
[----:B------:R-:W-:-:S02]  /*4610*/  @P2 F2FP.F16.F32.PACK_AB R107, RZ, R101 ;  /* 0x00000065ff6b223e */ /* 0x000fc400000000ff */
[----:B------:R-:W-:Y:S02]  /*4620*/  @P2 PRMT R97, R105, 0x7610, R97 ;  /* 0x0000761069612816 */ /* 0x000fe40000000061 */
[----:B------:R-:W-:Y:S02]  /*4630*/  @P2 F2FP.F16.F32.PACK_AB R110, RZ, R102 ;  /* 0x00000066ff6e223e */ /* 0x000fe400000000ff */
[----:B------:R-:W-:Y:S01]  /*4640*/  FSEL R104, R185, RZ, P4 ;  /* 0x000000ffb9687208 */ /* 0x000fe20002000000 */
[----:B----4-:R-:W-:Y:S01]  /*4650*/  @P2 FMUL.FTZ R181, R191, R192 ;  /* 0x000000c0bfb52220 */ /* 0x010fe20000410000 */
[----:B------:R-:W-:Y:S02]  /*4660*/  @P2 PRMT R98, R107, 0x7610, R98 ;  /* 0x000076106b622816 */ /* 0x000fe40000000062 */
[----:B------:R-:W-:Y:S02]  /*4670*/  F2FP.F16.F32.PACK_AB R101, R188, R187 ;  /* 0x000000bbbc65723e */ /* 0x000fe400000000ff */
[----:B------:R-:W-:-:S02]  /*4680*/  @P2 F2FP.F16.F32.PACK_AB R181, RZ, R181 ;  /* 0x000000b5ffb5223e */ /* 0x000fc400000000ff */
[----:B------:R-:W-:Y:S02]  /*4690*/  F2FP.F16.F32.PACK_AB R102, R190, R189 ;  /* 0x000000bdbe66723e */ /* 0x000fe400000000ff */
        /* <DEDUP_REMOVED lines=9> */
.L_x_1618:
        /* <DEDUP_REMOVED lines=9> */
.L_x_1619:
        /* <DEDUP_REMOVED lines=9> */
.L_x_1620:
        /* <DEDUP_REMOVED lines=9> */
.L_x_1621:
        /* <DEDUP_REMOVED lines=9> */
.L_x_1622:
        /* <DEDUP_REMOVED lines=9> */
.L_x_1623:
        /* <DEDUP_REMOVED lines=9> */
.L_x_1624:
        /* <DEDUP_REMOVED lines=9> */
.L_x_1625:
        /* <DEDUP_REMOVED lines=9> */
.L_x_1617:
        /* <DEDUP_REMOVED lines=8> */
.L_x_1614:
[----:B------:R-:W-:Y:S05]  /*4c30*/  BSYNC.RECONVERGENT B0 ;  /* 0x0000000000007941 */ /* 0x000fea0003800200 */
.L_x_1613:
        /* <DEDUP_REMOVED lines=12> */
[--C-:B0-2---:R-:W-:Y:S02]  /*4d00*/  HADD2.F32 R101, -RZ, R88.reuse.H0_H0 ;  /* 0x20000058ff657230 */ /* 0x105fe40000004100 */
        /* <DEDUP_REMOVED lines=67> */
.L_x_1629:
[----:B------:R-:W-:Y:S01]  /*5140*/  ISETP.GT.AND P5, PT, R112, RZ, PT ;  /* 0x000000ff7000720c */ /* 0x000fe20003fa4270 */
[----:B0-2---:R-:W0:Y:S01]  /*5150*/  @P2 LDC R106, c[0x0][0x40c] ;  /* 0x00010300ff6a2b82 */ /* 0x005e220000000800 */
        /* <DEDUP_REMOVED lines=64> */
.L_x_1628:
        /* <DEDUP_REMOVED lines=74> */
.L_x_1631:
        /* <DEDUP_REMOVED lines=9> */
.L_x_1632:
        /* <DEDUP_REMOVED lines=9> */
.L_x_1633:
        /* <DEDUP_REMOVED lines=9> */
.L_x_1634:
        /* <DEDUP_REMOVED lines=9> */
.L_x_1635:
        /* <DEDUP_REMOVED lines=9> */
.L_x_1636:
        /* <DEDUP_REMOVED lines=9> */
.L_x_1637:
        /* <DEDUP_REMOVED lines=9> */
.L_x_1638:
        /* <DEDUP_REMOVED lines=9> */
.L_x_1630:
        /* <DEDUP_REMOVED lines=8> */
.L_x_1627:
[----:B------:R-:W-:Y:S05]  /*5f00*/  BSYNC.RECONVERGENT B0 ;  /* 0x0000000000007941 */ /* 0x000fea0003800200 */
.L_x_1626:
        /* <DEDUP_REMOVED lines=12> */
[--C-:B0-23--:R-:W-:Y:S02]  /*5fd0*/  HADD2.F32 R101, -RZ, R92.reuse.H0_H0 ;  /* 0x2000005cff657230 */ /* 0x10dfe40000004100 */
[----:B------:R-:W-:Y:S02]  /*5fe0*/  HADD2.F32 R105, -RZ, R92.H1_H1 ;  /* 0x3000005cff697230 */ /* 0x000fe40000004100 */
[----:B------:R-:W-:Y:S02]  /*5ff0*/  HADD2.F32 R107, -RZ, R93.H0_H0 ;  /* 0x2000005dff6b7230 */ /* 0x000fe40000004100 */
[----:B------:R-:W-:Y:S01]  /*6000*/  HADD2.F32 R187, -RZ, R95.H1_H1 ;  /* 0x3000005fffbb7230 */ /* 0x000fe20000004100 */
[----:B------:R-:W0:Y:S04]  /*6010*/  @P2 LDC R112, c[0x0][0x40c] ;  /* 0x00010300ff702b82 */ /* 0x000e280000000800 */
[-CC-:B------:R-:W-:Y:S01]  /*6020*/  @P6 FFMA.FTZ R103, R165, R108.reuse, R111.reuse ;  /* 0x0000006ca5676223 */ /* 0x180fe2000001006f */
[-CC-:B------:R-:W-:Y:S01]  /*6030*/  @P6 FFMA.FTZ R100, R170, R108.reuse, R111.reuse ;  /* 0x0000006caa646223 */ /* 0x180fe2000001006f */
[-CC-:B------:R-:W-:Y:S01]  /*6040*/  @P6 FFMA.FTZ R104, R174, R108.reuse, R111.reuse ;  /* 0x0000006cae686223 */ /* 0x180fe2000001006f */
[-C--:B------:R-:W-:Y:S01]  /*6050*/  @P6 FFMA.FTZ R181, R169, R108.reuse, R111 ;  /* 0x0000006ca9b56223 */ /* 0x080fe2000001006f */
[----:B------:R-:W2:Y:S01]  /*6060*/  @P2 LDC R188, c[0x0][0x40c] ;  /* 0x00010300ffbc2b82 */ /* 0x000ea20000000800 */
[----:B------:R-:W-:Y:S01]  /*6070*/  @P6 FADD.FTZ R103, R168, -R103 ;  /* 0x80000067a8676221 */ /* 0x000fe20000010000 */
[-CC-:B------:R-:W-:Y:S01]  /*6080*/  @P6 FFMA.FTZ R185, R173, R108.reuse, R111.reuse ;  /* 0x0000006cadb96223 */ /* 0x180fe2000001006f */
[----:B------:R-:W-:Y:S01]  /*6090*/  @P6 FADD.FTZ R100, R167, -R100 ;  /* 0x80000064a7646221 */ /* 0x000fe20000010000 */
[-CC-:B------:R-:W-:Y:S01]  /*60a0*/  @P6 FFMA.FTZ R106, R178, R108.reuse, R111.reuse ;  /* 0x0000006cb26a6223 */ /* 0x180fe2000001006f */
[-CC-:B------:R-:W-:Y:S01]  /*60b0*/  @P6 FFMA.FTZ R189, R182, R108.reuse, R111.reuse ;  /* 0x0000006cb6bd6223 */ /* 0x180fe2000001006f */
[----:B------:R-:W-:Y:S01]  /*60c0*/  @P6 FFMA.FTZ R110, R179, R108, R111 ;  /* 0x0000006cb36e6223 */ /* 0x000fe2000001006f */
[----:B------:R-:W-:Y:S01]  /*60d0*/  @P6 FFMA.FTZ R101, R114, R103, R101 ;  /* 0x0000006772656223 */ /* 0x000fe20000010065 */
[----:B------:R-:W3:Y:S01]  /*60e0*/  @P2 LDC R190, c[0x0][0x40c] ;  /* 0x00010300ffbe2b82 */ /* 0x000ee20000000800 */
[----:B------:R-:W-:-:S02]  /*60f0*/  HADD2.F32 R111, -RZ, R94.H0_H0 ;  /* 0x2000005eff6f7230 */ /* 0x000fc40000004100 */
[----:B------:R-:W-:Y:S01]  /*6100*/  @P6 FADD.FTZ R103, R171, -R104 ;  /* 0x80000068ab676221 */ /* 0x000fe20000010000 */
[----:B------:R-:W-:Y:S01]  /*6110*/  @P6 FADD.FTZ R102, R172, -R181 ;  /* 0x800000b5ac666221 */ /* 0x000fe20000010000 */
[----:B------:R-:W-:Y:S01]  /*6120*/  @P6 FADD.FTZ R104, R176, -R185 ;  /* 0x800000b9b0686221 */ /* 0x000fe20000010000 */
[----:B------:R-:W-:Y:S02]  /*6130*/  HADD2.F32 R108, -RZ, R93.H1_H1 ;  /* 0x3000005dff6c7230 */ /* 0x000fe40000004100 */
[C---:B------:R-:W-:Y:S01]  /*6140*/  @P6 FFMA.FTZ R105, R114.reuse, R100, R105 ;  /* 0x0000006472696223 */ /* 0x040fe20000010069 */
[----:B------:R-:W-:Y:S01]  /*6150*/  HADD2.F32 R181, -RZ, R94.H1_H1 ;  /* 0x3000005effb57230 */ /* 0x000fe20000004100 */
[----:B------:R-:W4:Y:S01]  /*6160*/  @P2 LDC R191, c[0x0][0x40c] ;  /* 0x00010300ffbf2b82 */ /* 0x000f220000000800 */
[----:B0-----:R-:W-:Y:S01]  /*6170*/  @P2 FMUL.FTZ R100, R101, R112 ;  /* 0x0000007065642220 */ /* 0x001fe20000410000 */
[----:B------:R-:W-:Y:S02]  /*6180*/  HADD2.F32 R185, -RZ, R95.H0_H0 ;  /* 0x2000005fffb97230 */ /* 0x000fe40000004100 */
[C---:B------:R-:W-:Y:S01]  /*6190*/  @P6 FFMA.FTZ R107, R114.reuse, R102, R107 ;  /* 0x00000066726b6223 */ /* 0x040fe2000001006b */
[C---:B------:R-:W-:Y:S01]  /*61a0*/  @P6 FFMA.FTZ R111, R114.reuse, R104, R111 ;  /* 0x00000068726f6223 */ /* 0x040fe2000001006f */
[----:B------:R-:W-:Y:S01]  /*61b0*/  @P6 FADD.FTZ R106, R175, -R106 ;  /* 0x8000006aaf6a6221 */ /* 0x000fe20000010000 */
[----:B------:R-:W-:Y:S01]  /*61c0*/  @P6 FADD.FTZ R110, R177, -R110 ;  /* 0x8000006eb16e6221 */ /* 0x000fe20000010000 */
[----:B------:R-:W-:Y:S01]  /*61d0*/  @P6 FFMA.FTZ R108, R114, R103, R108 ;  /* 0x00000067726c6223 */ /* 0x000fe2000001006c */
[----:B------:R-:W0:Y:S01]  /*61e0*/  @P2 LDC R192, c[0x0][0x40c] ;  /* 0x00010300ffc02b82 */ /* 0x000e220000000800 */
[----:B------:R-:W-:Y:S01]  /*61f0*/  @P6 FADD.FTZ R104, R180, -R189 ;  /* 0x800000bdb4686221 */ /* 0x000fe20000010000 */
[----:B-1----:R-:W-:Y:S01]  /*6200*/  @P2 FMUL.FTZ R102, R105, R186 ;  /* 0x000000ba69662220 */ /* 0x002fe20000410000 */
[----:B------:R-:W-:Y:S01]  /*6210*/  @P2 F2FP.F16.F32.PACK_AB R103, RZ, R100 ;  /* 0x00000064ff67223e */ /* 0x000fe200000000ff */
[C---:B------:R-:W-:Y:S01]  /*6220*/  @P6 FFMA.FTZ R181, R114.reuse, R106, R181 ;  /* 0x0000006a72b56223 */ /* 0x040fe200000100b5 */
[C---:B------:R-:W-:Y:S01]  /*6230*/  @P6 FFMA.FTZ R185, R114.reuse, R110, R185 ;  /* 0x0000006e72b96223 */ /* 0x040fe200000100b9 */
[----:B--2---:R-:W-:Y:S01]  /*6240*/  @P2 FMUL.FTZ R100, R107, R188 ;  /* 0x000000bc6b642220 */ /* 0x004fe20000410000 */
[----:B------:R-:W-:Y:S01]  /*6250*/  @P6 FFMA.FTZ R187, R114, R104, R187 ;  /* 0x0000006872bb6223 */ /* 0x000fe200000100bb */
[----:B------:R-:W1:Y:S01]  /*6260*/  @P2 LDC R194, c[0x0][0x40c] ;  /* 0x00010300ffc22b82 */ /* 0x000e620000000800 */
[----:B---3--:R-:W-:Y:S01]  /*6270*/  @P2 FMUL.FTZ R112, R111, R190 ;  /* 0x000000be6f702220 */ /* 0x008fe20000410000 */
[----:B------:R-:W-:-:S02]  /*6280*/  @P2 F2FP.F16.F32.PACK_AB R104, RZ, R102 ;  /* 0x00000066ff68223e */ /* 0x000fc400000000ff */
[----:B------:R-:W-:Y:S02]  /*6290*/  @P2 F2FP.F16.F32.PACK_AB R106, RZ, R100 ;  /* 0x00000064ff6a223e */ /* 0x000fe400000000ff */
[----:B------:R-:W-:Y:S01]  /*62a0*/  @P2 F2FP.F16.F32.PACK_AB R112, RZ, R112 ;  /* 0x00000070ff70223e */ /* 0x000fe200000000ff */
[----:B----4-:R-:W-:Y:S01]  /*62b0*/  @P2 FMUL.FTZ R102, R108, R191 ;  /* 0x000000bf6c662220 */ /* 0x010fe20000410000 */
[----:B------:R-:W-:Y:S02]  /*62c0*/  @P2 PRMT R96, R103, 0x7610, R96 ;  /* 0x0000761067602816 */ /* 0x000fe40000000060 */
[----:B------:R-:W-:Y:S02]  /*62d0*/  @P2 PRMT R97, R106, 0x7610, R97 ;  /* 0x000076106a612816 */ /* 0x000fe40000000061 */
[----:B------:R-:W-:Y:S02]  /*62e0*/  @P2 F2FP.F16.F32.PACK_AB R110, RZ, R102 ;  /* 0x00000066ff6e223e */ /* 0x000fe400000000ff */
[----:B------:R-:W-:Y:S01]  /*62f0*/  @P2 PRMT R98, R112, 0x7610, R98 ;  /* 0x0000761070622816 */ /* 0x000fe20000000062 */
[----:B0-----:R-:W-:Y:S01]  /*6300*/  @P2 FMUL.FTZ R114, R181, R192 ;  /* 0x000000c0b5722220 */ /* 0x001fe20000410000 */
[----:B------:R-:W-:-:S02]  /*6310*/  F2FP.F16.F32.PACK_AB R100, R105, R101 ;  /* 0x000000656964723e */ /* 0x000fc400000000ff */
[----:B------:R-:W-:Y:S02]  /*6320*/  F2FP.F16.F32.PACK_AB R101, R108, R107 ;  /* 0x0000006b6c65723e */ /* 0x000fe400000000ff */
[----:B------:R-:W-:Y:S02]  /*6330*/  @P2 F2FP.F16.F32.PACK_AB R114, RZ, R114 ;  /* 0x00000072ff72223e */ /* 0x000fe400000000ff */
[----:B------:R-:W-:Y:S01]  /*6340*/  F2FP.F16.F32.PACK_AB R102, R181, R111 ;  /* 0x0000006fb566723e */ /* 0x000fe200000000ff */
[----:B-1----:R-:W-:Y:S01]  /*6350*/  @P2 FMUL.FTZ R186, R185, R194 ;  /* 0x000000c2b9ba2220 */ /* 0x002fe20000410000 */
[----:B------:R-:W-:Y:S02]  /*6360*/  @P2 PRMT R96, R96, 0x5410, R104 ;  /* 0x0000541060602816 */ /* 0x000fe40000000068 */
[----:B------:R-:W-:Y:S02]  /*6370*/  @P2 PRMT R97, R97, 0x5410, R110 ;  /* 0x0000541061612816 */ /* 0x000fe4000000006e */
[----:B------:R-:W-:-:S02]  /*6380*/  @P2 F2FP.F16.F32.PACK_AB R186, RZ, R186 ;  /* 0x000000baffba223e */ /* 0x000fc400000000ff */
        /* <DEDUP_REMOVED lines=8> */
.L_x_1642:
[----:B------:R-:W-:Y:S01]  /*6410*/  ISETP.GT.AND P6, PT, R112, RZ, PT ;  /* 0x000000ff7000720c */ /* 0x000fe20003fc4270 */
[----:B0-23--:R-:W0:Y:S01]  /*6420*/  @P2 LDC R106, c[0x0][0x40c] ;  /* 0x00010300ff6a2b82 */ /* 0x00de220000000800 */
        /* <DEDUP_REMOVED lines=64> */
.L_x_1641:
        /* <DEDUP_REMOVED lines=19> */
[----:B------:R-:W-:Y:S01]  /*6960*/  FMUL.FTZ R100, R114, R101 ;  /* 0x0000006572647220 */ /* 0x000fe20000410000 */
[----:B------:R-:W2:Y:S01]  /*6970*/  @P2 LDC R108, c[0x0][0x40c] ;  /* 0x00010300ff6c2b82 */ /* 0x000ea20000000800 */
[----:B------:R-:W-:Y:S01]  /*6980*/  FADD.FTZ R197, R180, -R193 ;  /* 0x800000c1b4c57221 */ /* 0x000fe20000010000 */
[----:B------:R-:W-:Y:S01]  /*6990*/  FADD.FTZ R111, R171, -R102 ;  /* 0x80000066ab6f7221 */ /* 0x000fe20000010000 */
[----:B------:R-:W-:Y:S01]  /*69a0*/  FMUL.FTZ R101, R114, R105 ;  /* 0x0000006972657220 */ /* 0x000fe20000410000 */
[----:B------:R-:W-:Y:S01]  /*69b0*/  FADD.FTZ R193, R177, -R112 ;  /* 0x80000070b1c17221 */ /* 0x000fe20000010000 */
[----:B------:R-:W-:Y:S01]  /*69c0*/  FADD.FTZ R187, R175, -R106 ;  /* 0x8000006aafbb7221 */ /* 0x000fe20000010000 */
[----:B------:R-:W-:Y:S01]  /*69d0*/  FSEL R112, R100, RZ, P6 ;  /* 0x000000ff64707208 */ /* 0x000fe20003000000 */
[C---:B------:R-:W-:Y:S01]  /*69e0*/  FMUL.FTZ R102, R114.reuse, R107 ;  /* 0x0000006b72667220 */ /* 0x040fe20000410000 */
[----:B------:R-:W3:Y:S01]  /*69f0*/  @P2 LDC R110, c[0x0][0x40c] ;  /* 0x00010300ff6e2b82 */ /* 0x000ee20000000800 */
[C---:B------:R-:W-:Y:S01]  /*6a00*/  FMUL.FTZ R106, R114.reuse, R185 ;  /* 0x000000b9726a7220 */ /* 0x040fe20000410000 */
[C---:B------:R-:W-:Y:S01]  /*6a10*/  FMUL.FTZ R105, R114.reuse, R111 ;  /* 0x0000006f72697220 */ /* 0x040fe20000410000 */
[----:B------:R-:W-:Y:S01]  /*6a20*/  FSEL R181, R101, RZ, P6 ;  /* 0x000000ff65b57208 */ /* 0x000fe20003000000 */
[C---:B------:R-:W-:Y:S01]  /*6a30*/  FMUL.FTZ R107, R114.reuse, R187 ;  /* 0x000000bb726b7220 */ /* 0x040fe20000410000 */
[----:B------:R-:W-:Y:S01]  /*6a40*/  FMUL.FTZ R111, R114, R197 ;  /* 0x000000c5726f7220 */ /* 0x000fe20000410000 */
[----:B0-----:R-:W-:Y:S01]  /*6a50*/  @P2 FMUL.FTZ R100, R112, R103 ;  /* 0x0000006770642220 */ /* 0x001fe20000410000 */
[----:B------:R-:W-:Y:S01]  /*6a60*/  FMUL.FTZ R114, R114, R193 ;  /* 0x000000c172727220 */ /* 0x000fe20000410000 */
[----:B------:R-:W0:Y:S01]  /*6a70*/  @P2 LDC R189, c[0x0][0x40c] ;  /* 0x00010300ffbd2b82 */ /* 0x000e220000000800 */
[----:B------:R-:W-:Y:S01]  /*6a80*/  FSEL R185, R102, RZ, P6 ;  /* 0x000000ff66b97208 */ /* 0x000fe20003000000 */
[----:B-1----:R-:W-:Y:S01]  /*6a90*/  @P2 FMUL.FTZ R101, R181, R104 ;  /* 0x00000068b5652220 */ /* 0x002fe20000410000 */
[----:B------:R-:W-:-:S02]  /*6aa0*/  FSEL R187, R106, RZ, P6 ;  /* 0x000000ff6abb7208 */ /* 0x000fc40003000000 */
[----:B------:R-:W-:Y:S02]  /*6ab0*/  @P2 F2FP.F16.F32.PACK_AB R103, RZ, R100 ;  /* 0x00000064ff67223e */ /* 0x000fe400000000ff */
[----:B------:R-:W-:Y:S01]  /*6ac0*/  FSEL R186, R105, RZ, P6 ;  /* 0x000000ff69ba7208 */ /* 0x000fe20003000000 */
[----:B------:R-:W1:Y:S01]  /*6ad0*/  @P2 LDC R191, c[0x0][0x40c] ;  /* 0x00010300ffbf2b82 */ /* 0x000e620000000800 */
[----:B------:R-:W-:Y:S01]  /*6ae0*/  FSEL R188, R107, RZ, P6 ;  /* 0x000000ff6bbc7208 */ /* 0x000fe20003000000 */
[----:B--2---:R-:W-:Y:S01]  /*6af0*/  @P2 FMUL.FTZ R100, R185, R108 ;  /* 0x0000006cb9642220 */ /* 0x004fe20000410000 */
[----:B------:R-:W-:Y:S02]  /*6b00*/  FSEL R114, R114, RZ, P6 ;  /* 0x000000ff72727208 */ /* 0x000fe40003000000 */
[----:B------:R-:W-:Y:S02]  /*6b10*/  @P2 F2FP.F16.F32.PACK_AB R104, RZ, R101 ;  /* 0x00000065ff68223e */ /* 0x000fe400000000ff */
[----:B------:R-:W-:Y:S01]  /*6b20*/  @P2 F2FP.F16.F32.PACK_AB R105, RZ, R100 ;  /* 0x00000064ff69223e */ /* 0x000fe200000000ff */
[----:B------:R-:W2:Y:S01]  /*6b30*/  @P2 LDC R195, c[0x0][0x40c] ;  /* 0x00010300ffc32b82 */ /* 0x000ea20000000800 */
[----:B---3--:R-:W-:Y:S01]  /*6b40*/  @P2 FMUL.FTZ R102, R187, R110 ;  /* 0x0000006ebb662220 */ /* 0x008fe20000410000 */
[----:B------:R-:W-:-:S02]  /*6b50*/  @P2 PRMT R96, R103, 0x7610, R96 ;  /* 0x0000761067602816 */ /* 0x000fc40000000060 */
[----:B------:R-:W-:Y:S02]  /*6b60*/  FSEL R111, R111, RZ, P6 ;  /* 0x000000ff6f6f7208 */ /* 0x000fe40003000000 */
[----:B------:R-:W-:Y:S01]  /*6b70*/  @P2 F2FP.F16.F32.PACK_AB R107, RZ, R102 ;  /* 0x00000066ff6b223e */ /* 0x000fe200000000ff */
[----:B0-----:R-:W-:Y:S01]  /*6b80*/  @P2 FMUL.FTZ R101, R186, R189 ;  /* 0x000000bdba652220 */ /* 0x001fe20000410000 */
[----:B------:R-:W-:Y:S02]  /*6b90*/  @P2 PRMT R97, R105, 0x7610, R97 ;  /* 0x0000761069612816 */ /* 0x000fe40000000061 */
[----:B------:R-:W-:Y:S02]  /*6ba0*/  @P2 PRMT R98, R107, 0x7610, R98 ;  /* 0x000076106b622816 */ /* 0x000fe40000000062 */
[----:B------:R-:W-:Y:S02]  /*6bb0*/  @P2 F2FP.F16.F32.PACK_AB R106, RZ, R101 ;  /* 0x00000065ff6a223e */ /* 0x000fe400000000ff */
[----:B------:R-:W-:Y:S01]  /*6bc0*/  F2FP.F16.F32.PACK_AB R100, R181, R112 ;  /* 0x00000070b564723e */ /* 0x000fe200000000ff */
[----:B-1----:R-:W-:Y:S01]  /*6bd0*/  @P2 FMUL.FTZ R108, R188, R191 ;  /* 0x000000bfbc6c2220 */ /* 0x002fe20000410000 */
[----:B------:R-:W-:-:S02]  /*6be0*/  F2FP.F16.F32.PACK_AB R101, R186, R185 ;  /* 0x000000b9ba65723e */ /* 0x000fc400000000ff */
[----:B------:R-:W-:Y:S02]  /*6bf0*/  F2FP.F16.F32.PACK_AB R102, R188, R187 ;  /* 0x000000bbbc66723e */ /* 0x000fe400000000ff */
[----:B------:R-:W-:Y:S02]  /*6c00*/  @P2 F2FP.F16.F32.PACK_AB R108, RZ, R108 ;  /* 0x0000006cff6c223e */ /* 0x000fe400000000ff */
[----:B------:R-:W-:Y:S01]  /*6c10*/  @P2 PRMT R96, R96, 0x5410, R104 ;  /* 0x0000541060602816 */ /* 0x000fe20000000068 */
[----:B--2---:R-:W-:Y:S01]  /*6c20*/  @P2 FMUL.FTZ R110, R114, R195 ;  /* 0x000000c3726e2220 */ /* 0x004fe20000410000 */
[----:B------:R-:W-:Y:S02]  /*6c30*/  @P2 PRMT R97, R97, 0x5410, R106 ;  /* 0x0000541061612816 */ /* 0x000fe4000000006a */
[----:B------:R-:W-:Y:S02]  /*6c40*/  F2FP.F16.F32.PACK_AB R103, R111, R114 ;  /* 0x000000726f67723e */ /* 0x000fe400000000ff */
[----:B------:R-:W-:-:S02]  /*6c50*/  @P2 F2FP.F16.F32.PACK_AB R110, RZ, R110 ;  /* 0x0000006eff6e223e */ /* 0x000fc400000000ff */
[----:B------:R-:W-:Y:S02]  /*6c60*/  @P2 PRMT R98, R98, 0x5410, R108 ;  /* 0x0000541062622816 */ /* 0x000fe4000000006c */
[----:B------:R-:W-:Y:S01]  /*6c70*/  @P2 PRMT R99, R110, 0x7610, R99 ;  /* 0x000076106e632816 */ /* 0x000fe20000000063 */
[----:B------:R-:W-:Y:S06]  /*6c80*/  @!P2 BRA `(.L_x_1643) ;  /* 0x000000040030a947 */ /* 0x000fec0003800000 */
[----:B------:R-:W-:-:S05]  /*6c90*/  FMUL.FTZ R104, R111, UR15 ;  /* 0x0000000f6f687c20 */ /* 0x000fca0008410000 */
[----:B------:R-:W-:-:S04]  /*6ca0*/  F2FP.F16.F32.PACK_AB R104, RZ, R104 ;  /* 0x00000068ff68723e */ /* 0x000fc800000000ff */
[----:B------:R-:W-:Y:S01]  /*6cb0*/  PRMT R99, R99, 0x5410, R104 ;  /* 0x0000541063637816 */ /* 0x000fe20000000068 */
[----:B------:R-:W-:Y:S06]  /*6cc0*/  BRA `(.L_x_1643) ;  /* 0x0000000400207947 */ /* 0x000fec0003800000 */
.L_x_1644:
        /* <DEDUP_REMOVED lines=16> */
.L_x_1645:
        /* <DEDUP_REMOVED lines=9> */
.L_x_1646:
        /* <DEDUP_REMOVED lines=9> */
.L_x_1647:
        /* <DEDUP_REMOVED lines=9> */
.L_x_1648:
        /* <DEDUP_REMOVED lines=9> */
.L_x_1649:
        /* <DEDUP_REMOVED lines=9> */
.L_x_1650:
        /* <DEDUP_REMOVED lines=9> */
.L_x_1651:
[----:B------:R-:W-:-:S04]  /*7130*/  @P2 F2FP.F16.F32.PACK_AB R104, RZ, R104 ;  /* 0x00000068ff68223e */ /* 0x000fc800000000ff */
[----:B------:R-:W-:-:S07]  /*7140*/  @P2 PRMT R99, R99, 0x5410, R104 ;  /* 0x0000541063632816 */ /* 0x000fce0000000068 */
.L_x_1643:
[----:B------:R-:W0:Y:S08]  /*7150*/  @P0 LDC.64 R104, c[0x0][0x478] ;  /* 0x00011e00ff680b82 */ /* 0x000e300000000a00 */
[----:B------:R-:W1:Y:S01]  /*7160*/  @P2 LDC.64 R106, c[0x0][0x468] ;  /* 0x00011a00ff6a2b82 */ /* 0x000e620000000a00 */
[----:B0-----:R-:W-:-:S05]  /*7170*/  @P0 IMAD.WIDE.U32 R104, R183, 0x10, R104 ;  /* 0x00000010b7680825 */ /* 0x001fca00078e0068 */
[----:B------:R4:W-:Y:S01]  /*7180*/  @P0 STG.E.128 desc[UR10][R104.64], R100 ;  /* 0x0000006468000986 */ /* 0x0009e2000c101d0a */
[----:B-1----:R-:W-:-:S05]  /*7190*/  @P2 IMAD.WIDE.U32 R106, R109, 0x10, R106 ;  /* 0x000000106d6a2825 */ /* 0x002fca00078e006a */
[----:B------:R4:W-:Y:S02]  /*71a0*/  @P2 STG.E.128 desc[UR10][R106.64], R96 ;  /* 0x000000606a002986 */ /* 0x0009e4000c101d0a */
.L_x_1640:
[----:B------:R-:W-:Y:S05]  /*71b0*/  BSYNC.RECONVERGENT B0 ;  /* 0x0000000000007941 */ /* 0x000fea0003800200 */
.L_x_1639:
[----:B0-234-:R-:W0:Y:S01]  /*71c0*/  LDC.64 R104, c[0x0][0x380] ;  /* 0x0000e000ff687b82 */ /* 0x01de220000000a00 */
[----:B------:R-:W-:Y:S01]  /*71d0*/  UPLOP3.LUT UP1, UPT, UPT, UPT, UP1, 0x40, 0x4 ;  /* 0x000000000004789c */ /* 0x000fe20003f2e810 */
[----:B0-----:R-:W-:-:S04]  /*71e0*/  IADD3 R113, PT, PT, R113, R104, RZ ;  /* 0x0000006871717210 */ /* 0x001fc80007ffe0ff */
[----:B------:R-:W-:-:S13]  /*71f0*/  ISETP.GE.AND P0, PT, R113, R105, PT ;  /* 0x000000697100720c */ /* 0x000fda0003f06270 */
[----:B------:R-:W-:Y:S05]  /*7200*/  @!P0 BRA `(.L_x_1652) ;  /* 0xffffff94001c8947 */ /* 0x000fea000383ffff */
.L_x_1588:
[----:B------:R-:W0:Y:S08]  /*7210*/  S2UR UR4, SR_CTAID.X ;  /* 0x00000000000479c3 */ /* 0x000e300000002500 */
[----:B------:R-:W1:Y:S08]  /*7220*/  LDC.64 R2, c[0x0][0x440] ;  /* 0x00011000ff027b82 */ /* 0x000e700000000a00 */
[----:B------:R-:W2:Y:S08]  /*7230*/  LDC.64 R4, c[0x0][0x448] ;  /* 0x00011200ff047b82 */ /* 0x000eb00000000a00 */
[----:B------:R-:W3:Y:S01]  /*7240*/  LDC.64 R6, c[0x0][0x440] ;  /* 0x00011000ff067b82 */ /* 0x000ee20000000a00 */
[----:B0----5:R-:W-:-:S05]  /*7250*/  IMAD R79, R0, UR4, RZ ;  /* 0x00000004004f7c24 */ /* 0x021fca000f8e02ff */
[----:B------:R-:W-:Y:S02]  /*7260*/  LEA.HI R79, R79, R184, RZ, 0x1d ;  /* 0x000000b84f4f7211 */ /* 0x000fe400078fe8ff */
[----:B------:R-:W0:Y:S03]  /*7270*/  LDC.64 R72, c[0x0][0x448] ;  /* 0x00011200ff487b82 */ /* 0x000e260000000a00 */
[----:B-1----:R-:W-:-:S05]  /*7280*/  @P1 IMAD.WIDE.U32 R2, R79, 0x20, R2 ;  /* 0x000000204f021825 */ /* 0x002fca00078e0002 */
[----:B------:R-:W1:Y:S01]  /*7290*/  LDC.64 R74, c[0x0][0x440] ;  /* 0x00011000ff4a7b82 */ /* 0x000e620000000a00 */
[C---:B--2---:R-:W-:Y:S01]  /*72a0*/  @P1 IMAD.WIDE.U32 R4, R79.reuse, 0x20, R4 ;  /* 0x000000204f041825 */ /* 0x044fe200078e0004 */
[----:B------:R-:W-:Y:S01]  /*72b0*/  @P1 IADD3 R79, PT, PT, R79, 0x80, RZ ;  /* 0x000000804f4f1810 */ /* 0x000fe20007ffe0ff */
[----:B------:R2:W-:Y:S04]  /*72c0*/  @P1 STG.E.128 desc[UR10][R2.64], R36 ;  /* 0x0000002402001986 */ /* 0x0005e8000c101d0a */
[----:B------:R2:W-:Y:S01]  /*72d0*/  @P1 STG.E.128 desc[UR10][R2.64+0x10], R32 ;  /* 0x0000102002001986 */ /* 0x0005e2000c101d0a */
[----:B------:R-:W4:Y:S01]  /*72e0*/  LDC.64 R76, c[0x0][0x448] ;  /* 0x00011200ff4c7b82 */ /* 0x000f220000000a00 */
[C---:B---3--:R-:W-:Y:S02]  /*72f0*/  @P3 IMAD.WIDE.U32 R6, R79.reuse, 0x20, R6 ;  /* 0x000000204f063825 */ /* 0x048fe400078e0006 */
[----:B------:R2:W-:Y:S04]  /*7300*/  @P1 STG.E.128 desc[UR10][R4.64], R68 ;  /* 0x0000004404001986 */ /* 0x0005e8000c101d0a */
[----:B------:R2:W-:Y:S01]  /*7310*/  @P1 STG.E.128 desc[UR10][R4.64+0x10], R64 ;  /* 0x0000104004001986 */ /* 0x0005e2000c101d0a */
[C---:B0-----:R-:W-:Y:S01]  /*7320*/  @P3 IMAD.WIDE.U32 R72, R79.reuse, 0x20, R72 ;  /* 0x000000204f483825 */ /* 0x041fe200078e0048 */
[----:B------:R-:W-:-:S02]  /*7330*/  @P3 IADD3 R79, PT, PT, R79, 0x80, RZ ;  /* 0x000000804f4f3810 */ /* 0x000fc40007ffe0ff */
[----:B------:R2:W-:Y:S04]  /*7340*/  @P3 STG.E.128 desc[UR10][R6.64], R28 ;  /* 0x0000001c06003986 */ /* 0x0005e8000c101d0a */
[----:B------:R2:W-:Y:S01]  /*7350*/  @P3 STG.E.128 desc[UR10][R6.64+0x10], R24 ;  /* 0x0000101806003986 */ /* 0x0005e2000c101d0a */
[----:B-1----:R-:W-:-:S03]  /*7360*/  @P4 IMAD.WIDE.U32 R74, R79, 0x20, R74 ;  /* 0x000000204f4a4825 */ /* 0x002fc600078e004a */
[----:B------:R2:W-:Y:S04]  /*7370*/  @P3 STG.E.128 desc[UR10][R72.64], R60 ;  /* 0x0000003c48003986 */ /* 0x0005e8000c101d0a */
[----:B------:R2:W-:Y:S01]  /*7380*/  @P3 STG.E.128 desc[UR10][R72.64+0x10], R56 ;  /* 0x0000103848003986 */ /* 0x0005e2000c101d0a */
[----:B----4-:R-:W-:-:S03]  /*7390*/  @P4 IMAD.WIDE.U32 R76, R79, 0x20, R76 ;  /* 0x000000204f4c4825 */ /* 0x010fc600078e004c */
[----:B------:R2:W-:Y:S04]  /*73a0*/  @P4 STG.E.128 desc[UR10][R74.64], R20 ;  /* 0x000000144a004986 */ /* 0x0005e8000c101d0a */
[----:B------:R2:W-:Y:S04]  /*73b0*/  @P4 STG.E.128 desc[UR10][R74.64+0x10], R16 ;  /* 0x000010104a004986 */ /* 0x0005e8000c101d0a */
[----:B------:R2:W-:Y:S04]  /*73c0*/  @P4 STG.E.128 desc[UR10][R76.64], R52 ;  /* 0x000000344c004986 */ /* 0x0005e8000c101d0a */
[----:B------:R2:W-:Y:S01]  /*73d0*/  @P4 STG.E.128 desc[UR10][R76.64+0x10], R48 ;  /* 0x000010304c004986 */ /* 0x0005e2000c101d0a */
[----:B------:R-:W-:Y:S05]  /*73e0*/  @!P5 EXIT ;  /* 0x000000000000d94d */ /* 0x000fea0003800000 */
[----:B--2---:R-:W0:Y:S01]  /*73f0*/  LDC.64 R2, c[0x0][0x440] ;  /* 0x00011000ff027b82 */ /* 0x004e220000000a00 */
        /* <DEDUP_REMOVED lines=9> */
.L_x_1653:
        /* <DEDUP_REMOVED lines=15> */
.L_x_15600:


//--------------------- .text._ZN10layer_norm13ln_bwd_kernelINS_13Kernel_traitsI6__halfS2_S2_S2_fjLj4096ELj1ELj1ELj4ELj16ENS_18Kernel_traits_baseILj4096ES2_S2_S2_S2_fjLj128EEEEELb0ELb0ELb1ELb1EEEvNS_9BwdParamsE --------------------------
	.section	.text._ZN10layer_norm13ln_bwd_kernelINS_13Kernel_traitsI6__halfS2_S2_S2_fjLj4096ELj1ELj1ELj4ELj16ENS_18Kernel_traits_baseILj4096ES2_S2_S2_S2_fjLj128EEEEELb0ELb0ELb1ELb1EEEvNS_9BwdParamsE,"ax",@progbits
	.align	128
        .global         _ZN10layer_norm13ln_bwd_kernelINS_13Kernel_traitsI6__halfS2_S2_S2_fjLj4096ELj1ELj1ELj4ELj16ENS_18Kernel_traits_baseILj4096ES2_S2_S2_S2_fjLj128EEEEELb0ELb0ELb1ELb1EEEvNS_9BwdParamsE
        .type           _ZN10layer_norm13ln_bwd_kernelINS_13Kernel_traitsI6__halfS2_S2_S2_fjLj4096ELj1ELj1ELj4ELj16ENS_18Kernel_traits_baseILj4096ES2_S2_S2_S2_fjLj128EEEEELb0ELb0ELb1ELb1EEEvNS_9BwdParamsE,@function
        .size           _ZN10layer_norm13ln_bwd_kernelINS_13Kernel_traitsI6__halfS2_S2_S2_fjLj4096ELj1ELj1ELj4ELj16ENS_18Kernel_traits_baseILj4096ES2_S2_S2_S2_fjLj128EEEEELb0ELb0ELb1ELb1EEEvNS_9BwdParamsE,(.L_x_15601 - _ZN10layer_norm13ln_bwd_kernelINS_13Kernel_traitsI6__halfS2_S2_S2_fjLj4096ELj1ELj1ELj4ELj16ENS_18Kernel_traits_baseILj4096ES2_S2_S2_S2_fjLj128EEEEELb0ELb0ELb1ELb1EEEvNS_9BwdParamsE)
        .other          _ZN10layer_norm13ln_bwd_kernelINS_13Kernel_traitsI6__halfS2_S2_S2_fjLj4096ELj1ELj1ELj4ELj16ENS_18Kernel_traits_baseILj4096ES2_S2_S2_S2_fjLj128EEEEELb0ELb0ELb1ELb1EEEvNS_9BwdParamsE,@"STO_CUDA_ENTRY STV_DEFAULT"
_ZN10layer_norm13ln_bwd_kernelINS_13Kernel_traitsI6__halfS2_S2_S2_fjLj4096ELj1ELj1ELj4ELj16ENS_18Kernel_traits_baseILj4096ES2_S2_S2_S2_fjLj128EEEEELb0ELb0ELb1ELb1EEEvNS_9BwdParamsE:
.text._ZN10layer_norm13ln_bwd_kernelINS_13Kernel_traitsI6__halfS2_S2_S2_fjLj4096ELj1ELj1ELj4ELj16ENS_18Kernel_traits_baseILj4096ES2_S2_S2_S2_fjLj128EEEEELb0ELb0ELb1ELb1EEEvNS_9BwdParamsE:
        /* <DEDUP_REMOVED lines=41> */
[----:B------:R-:W3:Y:S01]  /*0290*/  LDCU UR14, c[0x0][0x388] ;  /* 0x00007100ff0e77ac */ /* 0x000ee20008000800 */
[----:B------:R-:W4:Y:S01]  /*02a0*/  LDCU.U8 UR11, c[0x0][0x410] ;  /* 0x00008200ff0b77ac */ /* 0x000f220008000000 */
[----:B------:R-:W0:Y:S01]  /*02b0*/  LDCU UR15, c[0x0][0x400] ;  /* 0x00008000ff0f77ac */ /* 0x000e220008000800 */
        /* <DEDUP_REMOVED lines=10> */
.L_x_1703:
[----:B------:R-:W1:Y:S08]  /*0360*/  LDC.64 R106, c[0x0][0x3f8] ;  /* 0x0000fe00ff6a7b82 */ /* 0x000e700000000a00 */
[----:B------:R-:W2:Y:S08]  /*0370*/  LDC.64 R104, c[0x0][0x3c8] ;  /* 0x0000f200ff687b82 */ /* 0x000eb00000000a00 */
[----:B------:R-:W3:Y:S01]  /*0380*/  LDC.64 R108, c[0x0][0x3f0] ;  /* 0x0000fc00ff6c7b82 */ /* 0x000ee20000000a00 */
[----:B-1----:R-:W-:-:S05]  /*0390*/  IMAD.WIDE R106, R0, 0x4, R106 ;  /* 0x00000004006a7825 */ /* 0x002fca00078e026a */
[----:B0-----:R-:W4:Y:S01]  /*03a0*/  LDG.E R2, desc[UR12][R106.64] ;  /* 0x0000000c6a027981 */ /* 0x001f22000c1e1900 */
[----:B--2---:R-:W-:-:S05]  /*03b0*/  IMAD.WIDE R104, R0, 0x4, R104 ;  /* 0x0000000400687825 */ /* 0x004fca00078e0268 */
[----:B-----5:R0:W5:Y:S01]  /*03c0*/  LDG.E R112, desc[UR12][R104.64] ;  /* 0x0000000c68707981 */ /* 0x020162000c1e1900 */
[----:B---3--:R-:W-:-:S05]  /*03d0*/  IMAD.WIDE R108, R0, 0x4, R108 ;  /* 0x00000004006c7825 */ /* 0x008fca00078e026c */
[----:B------:R0:W5:Y:S01]  /*03e0*/  LDG.E R113, desc[UR12][R108.64] ;  /* 0x0000000c6c717981 */ /* 0x000162000c1e1900 */
[----:B------:R-:W-:Y:S02]  /*03f0*/  CS2R R110, SRZ ;  /* 0x00000000006e7805 */ /* 0x000fe4000001ff00 */
[----:B----4-:R-:W-:-:S13]  /*0400*/  ISETP.GE.AND P1, PT, R2, 0x1, PT ;  /* 0x000000010200780c */ /* 0x010fda0003f26270 */
[----:B0-----:R-:W-:Y:S05]  /*0410*/  @!P1 BRA `(.L_x_1655) ;  /* 0x0000001400e09947 */ /* 0x001fea0003800000 */
[----:B------:R-:W-:Y:S01]  /*0420*/  IADD3 R107, PT, PT, R2, -0x1, RZ ;  /* 0xffffffff026b7810 */ /* 0x000fe20007ffe0ff */
[----:B------:R-:W0:Y:S01]  /*0430*/  LDC.64 R114, c[0x0][0x3c0] ;  /* 0x0000f000ff727b82 */ /* 0x000e220000000a00 */
[----:B------:R-:W-:-:S03]  /*0440*/  IMAD R3, R0, UR14, RZ ;  /* 0x0000000e00037c24 */ /* 0x000fc6000f8e02ff */
[----:B------:R-:W-:Y:S02]  /*0450*/  IMAD R107, R107, UR14, RZ ;  /* 0x0000000e6b6b7c24 */ /* 0x000fe4000f8e02ff */
[----:B------:R-:W-:Y:S02]  /*0460*/  SHF.R.S32.HI R106, RZ, 0x1f, R3 ;  /* 0x0000001fff6a7819 */ /* 0x000fe40000011403 */
[----:B------:R-:W1:Y:S01]  /*0470*/  LDC.64 R108, c[0x0][0x3a8] ;  /* 0x0000ea00ff6c7b82 */ /* 0x000e620000000a00 */
[----:B------:R-:W-:Y:S02]  /*0480*/  SHF.R.S32.HI R110, RZ, 0x1f, R107 ;  /* 0x0000001fff6e7819 */ /* 0x000fe4000001146b */
[----:B------:R-:W-:Y:S02]  /*0490*/  LEA.HI R106, R106, R3, RZ, 0x3 ;  /* 0x000000036a6a7211 */ /* 0x000fe400078f18ff */
[----:B------:R-:W-:Y:S02]  /*04a0*/  LEA.HI R110, R110, R107, RZ, 0x3 ;  /* 0x0000006b6e6e7211 */ /* 0x000fe400078f18ff */
[-C--:B------:R-:W-:Y:S01]  /*04b0*/  LEA.HI.SX32 R147, R106, R173.reuse, 0x1d ;  /* 0x000000ad6a937211 */ /* 0x080fe200078feaff */
[----:B------:R-:W2:Y:S01]  /*04c0*/  LDC.64 R104, c[0x0][0x428] ;  /* 0x00010a00ff687b82 */ /* 0x000ea20000000a00 */
[----:B------:R-:W-:-:S02]  /*04d0*/  LEA.HI.SX32 R107, R110, R173, 0x1d ;  /* 0x000000ad6e6b7211 */ /* 0x000fc400078feaff */
[C---:B------:R-:W-:Y:S02]  /*04e0*/  IADD3 R151, PT, PT, R147.reuse, 0x80, RZ ;  /* 0x0000008093977810 */ /* 0x040fe40007ffe0ff */
[----:B------:R-:W-:Y:S02]  /*04f0*/  IADD3 R157, PT, PT, R147, 0x100, RZ ;  /* 0x00000100939d7810 */ /* 0x000fe40007ffe0ff */
[----:B------:R-:W-:Y:S02]  /*0500*/  IADD3 R117, PT, PT, R107, 0x100, RZ ;  /* 0x000001006b757810 */ /* 0x000fe40007ffe0ff */
[----:B------:R-:W-:Y:S02]  /*0510*/  IADD3 R159, PT, PT, R147, 0x180, RZ ;  /* 0x00000180939f7810 */ /* 0x000fe40007ffe0ff */
[----:B------:R-:W-:Y:S02]  /*0520*/  SHF.R.S32.HI R3, RZ, 0x1f, R0 ;  /* 0x0000001fff037819 */ /* 0x000fe40000011400 */
[----:B0-----:R-:W-:-:S02]  /*0530*/  LEA R114, P0, R0, R114, 0x2 ;  /* 0x0000007200727211 */ /* 0x001fc400078010ff */
[----:B------:R-:W-:Y:S01]  /*0540*/  IADD3 R125, PT, PT, R107, 0x80, RZ ;  /* 0x000000806b7d7810 */ /* 0x000fe20007ffe0ff */
[----:B-1----:R-:W-:Y:S01]  /*0550*/  IMAD.WIDE.U32 R140, R147, 0x10, R108 ;  /* 0x00000010938c7825 */ /* 0x002fe200078e006c */
[----:B------:R-:W-:-:S03]  /*0560*/  LEA.HI.X R115, R0, R115, R3, 0x2, P0 ;  /* 0x0000007300737211 */ /* 0x000fc600000f1403 */
[--C-:B------:R-:W-:Y:S02]  /*0570*/  IMAD.WIDE.U32 R128, R151, 0x10, R108.reuse ;  /* 0x0000001097807825 */ /* 0x100fe400078e006c */
[----:B------:R-:W3:Y:S02]  /*0580*/  LDG.E.128 R140, desc[UR12][R140.64] ;  /* 0x0000000c8c8c7981 */ /* 0x000ee4000c1e1d00 */
[----:B------:R-:W-:Y:S02]  /*0590*/  IMAD.WIDE.U32 R120, R157, 0x10, R108 ;  /* 0x000000109d787825 */ /* 0x000fe400078e006c */
[----:B------:R-:W4:Y:S02]  /*05a0*/  LDG.E.128 R128, desc[UR12][R128.64] ;  /* 0x0000000c80807981 */ /* 0x000f24000c1e1d00 */
[----:B--2---:R-:W-:Y:S02]  /*05b0*/  IMAD.WIDE.U32 R116, R117, 0x10, R104 ;  /* 0x0000001075747825 */ /* 0x004fe400078e0068 */
[----:B------:R0:W2:Y:S02]  /*05c0*/  LDG.E R3, desc[UR12][R114.64] ;  /* 0x0000000c72037981 */ /* 0x0000a4000c1e1900 */
[----:B------:R-:W-:-:S02]  /*05d0*/  IMAD.WIDE.U32 R108, R159, 0x10, R108 ;  /* 0x000000109f6c7825 */ /* 0x000fc400078e006c */
[----:B------:R-:W2:Y:S02]  /*05e0*/  LDG.E.128 R116, desc[UR12][R116.64] ;  /* 0x0000000c74747981 */ /* 0x000ea4000c1e1d00 */
[C-C-:B------:R-:W-:Y:S01]  /*05f0*/  IMAD.WIDE.U32 R136, R107.reuse, 0x10, R104.reuse ;  /* 0x000000106b887825 */ /* 0x140fe200078e0068 */
[----:B------:R-:W-:Y:S01]  /*0600*/  IADD3 R107, PT, PT, R107, 0x180, RZ ;  /* 0x000001806b6b7810 */ /* 0x000fe20007ffe0ff */
[----:B------:R-:W2:Y:S02]  /*0610*/  LDG.E.128 R108, desc[UR12][R108.64] ;  /* 0x0000000c6c6c7981 */ /* 0x000ea4000c1e1d00 */
[--C-:B------:R-:W-:Y:S02]  /*0620*/  IMAD.WIDE.U32 R124, R125, 0x10, R104.reuse ;  /* 0x000000107d7c7825 */ /* 0x100fe400078e0068 */
[----:B------:R-:W2:Y:S02]  /*0630*/  LDG.E.128 R136, desc[UR12][R136.64] ;  /* 0x0000000c88887981 */ /* 0x000ea4000c1e1d00 */
[----:B------:R-:W-:-:S02]  /*0640*/  IMAD.WIDE.U32 R104, R107, 0x10, R104 ;  /* 0x000000106b687825 */ /* 0x000fc400078e0068 */
[----:B------:R-:W2:Y:S04]  /*0650*/  LDG.E.128 R124, desc[UR12][R124.64] ;  /* 0x0000000c7c7c7981 */ /* 0x000ea8000c1e1d00 */
[----:B------:R-:W2:Y:S04]  /*0660*/  LDG.E.128 R104, desc[UR12][R104.64] ;  /* 0x0000000c68687981 */ /* 0x000ea8000c1e1d00 */
[----:B------:R-:W2:Y:S01]  /*0670*/  LDG.E.128 R120, desc[UR12][R120.64] ;  /* 0x0000000c78787981 */ /* 0x000ea2000c1e1d00 */
[----:B------:R-:W-:-:S04]  /*0680*/  UISETP.NE.U32.AND UP0, UPT, UR6, URZ, UPT ;  /* 0x000000ff0600728c */ /* 0x000fc8000bf05070 */
[----:B------:R-:W-:-:S06]  /*0690*/  UISETP.NE.AND.EX UP0, UPT, UR7, URZ, UPT, UP0 ;  /* 0x000000ff0700728c */ /* 0x000fcc000bf05300 */
[----:B------:R-:W-:-:S13]  /*06a0*/  PLOP3.LUT P0, PT, PT, PT, UP0, 0x80, 0x8 ;  /* 0x000000000008781c */ /* 0x000fda0003f0f008 */
[----:B------:R-:W1:Y:S08]  /*06b0*/  @P0 LDC.64 R154, c[0x0][0x438] ;  /* 0x00010e00ff9a0b82 */ /* 0x000e700000000a00 */
[----:B------:R-:W0:Y:S08]  /*06c0*/  @P0 LDC.64 R148, c[0x0][0x438] ;  /* 0x00010e00ff940b82 */ /* 0x000e300000000a00 */
[----:B------:R-:W0:Y:S01]  /*06d0*/  @P0 LDC.64 R144, c[0x0][0x438] ;  /* 0x00010e00ff900b82 */ /* 0x000e220000000a00 */
[----:B------:R-:W-:Y:S01]  /*06e0*/  ISETP.NE.AND P2, PT, RZ, UR11, PT ;  /* 0x0000000bff007c0c */ /* 0x000fe2000bf45270 */
[----:B-1----:R-:W-:-:S06]  /*06f0*/  @P0 IMAD.WIDE.U32 R154, R159, 0x10, R154 ;  /* 0x000000109f9a0825 */ /* 0x002fcc00078e009a */
[----:B------:R-:W1:Y:S01]  /*0700*/  @P0 LDC.64 R152, c[0x0][0x438] ;  /* 0x00010e00ff980b82 */ /* 0x000e620000000a00 */
[----:B------:R2:W5:Y:S01]  /*0710*/  @P0 LDG.E.128 R4, desc[UR12][R154.64] ;  /* 0x0000000c9a040981 */ /* 0x000562000c1e1d00 */
[----:B0-----:R-:W-:-:S05]  /*0720*/  @P0 IMAD.WIDE.U32 R148, R151, 0x10, R148 ;  /* 0x0000001097940825 */ /* 0x001fca00078e0094 */
[----:B------:R-:W5:Y:S01]  /*0730*/  @P0 LDG.E.128 R12, desc[UR12][R148.64] ;  /* 0x0000000c940c0981 */ /* 0x000f62000c1e1d00 */
[----:B------:R-:W-:-:S05]  /*0740*/  @P0 IMAD.WIDE.U32 R114, R147, 0x10, R144 ;  /* 0x0000001093720825 */ /* 0x000fca00078e0090 */
[----:B------:R0:W5:Y:S01]  /*0750*/  @P0 LDG.E.128 R16, desc[UR12][R114.64] ;  /* 0x0000000c72100981 */ /* 0x000162000c1e1d00 */
[----:B-1----:R-:W-:-:S05]  /*0760*/  @P0 IMAD.WIDE.U32 R152, R157, 0x10, R152 ;  /* 0x000000109d980825 */ /* 0x002fca00078e0098 */
[----:B------:R1:W5:Y:S01]  /*0770*/  @P0 LDG.E.128 R8, desc[UR12][R152.64] ;  /* 0x0000000c98080981 */ /* 0x000362000c1e1d00 */
[----:B------:R-:W-:Y:S02]  /*0780*/  HADD2.F32 R178, -RZ, R135.H0_H0 ;  /* 0x20000087ffb27230 */ /* 0x000fe40000004100 */
[----:B---3--:R-:W-:Y:S02]  /*0790*/  HADD2.F32 R167, -RZ, R143.H0_H0 ;  /* 0x2000008fffa77230 */ /* 0x008fe40000004100 */
[----:B----4-:R-:W-:Y:S01]  /*07a0*/  HADD2.F32 R173, -RZ, R131.H0_H0 ;  /* 0x20000083ffad7230 */ /* 0x010fe20000004100 */
[----:B--2---:R-:W-:Y:S01]  /*07b0*/  FSEL R177, R3, RZ, !P2 ;  /* 0x000000ff03b17208 */ /* 0x004fe20005000000 */
[--C-:B------:R-:W-:Y:S02]  /*07c0*/  HADD2.F32 R151, -RZ, R116.reuse.H0_H0 ;  /* 0x20000074ff977230 */ /* 0x100fe40000004100 */
[----:B------:R-:W-:Y:S02]  /*07d0*/  HADD2.F32 R154, -RZ, R116.H1_H1 ;  /* 0x30000074ff9a7230 */ /* 0x000fe40000004100 */
[----:B------:R-:W-:-:S02]  /*07e0*/  HADD2.F32 R116, -RZ, R108.H0_H0 ;  /* 0x2000006cff747230 */ /* 0x000fc40000004100 */
[----:B------:R-:W-:Y:S02]  /*07f0*/  HADD2.F32 R175, -RZ, R110.H0_H0 ;  /* 0x2000006effaf7230 */ /* 0x000fe40000004100 */
        /* <DEDUP_REMOVED lines=8> */
[--C-:B------:R-:W-:Y:S02]  /*0880*/  HADD2.F32 R137, -RZ, R139.reuse.H0_H0 ;  /* 0x2000008bff897230 */ /* 0x100fe40000004100 */
[----:B------:R-:W-:Y:S02]  /*0890*/  HADD2.F32 R136, -RZ, R139.H1_H1 ;  /* 0x3000008bff887230 */ /* 0x000fe40000004100 */
[----:B------:R-:W-:Y:S01]  /*08a0*/  FADD.FTZ R195, -R177, R173 ;  /* 0x000000adb1c37221 */ /* 0x000fe20000010100 */
[----:B------:R-:W-:-:S02]  /*08b0*/  HADD2.F32 R156, -RZ, R140.H1_H1 ;  /* 0x3000008cff9c7230 */ /* 0x000fc40000004100 */
[--C-:B------:R-:W-:Y:S02]  /*08c0*/  HADD2.F32 R139, -RZ, R125.reuse.H0_H0 ;  /* 0x2000007dff8b7230 */ /* 0x100fe40000004100 */
[----:B------:R-:W-:Y:S02]  /*08d0*/  HADD2.F32 R142, -RZ, R125.H1_H1 ;  /* 0x3000007dff8e7230 */ /* 0x000fe40000004100 */
[C---:B------:R-:W-:Y:S01]  /*08e0*/  FADD.FTZ R125, -R177.reuse, R167 ;  /* 0x000000a7b17d7221 */ /* 0x040fe20000010100 */
[C---:B------:R-:W-:Y:S01]  /*08f0*/  FADD.FTZ R167, -R177.reuse, R108 ;  /* 0x0000006cb1a77221 */ /* 0x040fe20000010100 */
[----:B------:R-:W-:Y:S01]  /*0900*/  FADD.FTZ R173, -R177, R110 ;  /* 0x0000006eb1ad7221 */ /* 0x000fe20000010100 */
[--C-:B------:R-:W-:Y:S02]  /*0910*/  HADD2.F32 R181, -RZ, R104.reuse.H0_H0 ;  /* 0x20000068ffb57230 */ /* 0x100fe40000004100 */
[----:B------:R-:W-:Y:S02]  /*0920*/  HADD2.F32 R110, -RZ, R104.H1_H1 ;  /* 0x30000068ff6e7230 */ /* 0x000fe40000004100 */
[----:B------:R-:W-:-:S02]  /*0930*/  HADD2.F32 R179, -RZ, R105.H0_H0 ;  /* 0x20000069ffb37230 */ /* 0x000fc40000004100 */
[----:B------:R-:W-:Y:S02]  /*0940*/  HADD2.F32 R108, -RZ, R105.H1_H1 ;  /* 0x30000069ff6c7230 */ /* 0x000fe40000004100 */
[----:B0-----:R-:W-:Y:S01]  /*0950*/  FADD.FTZ R115, -R177, R156 ;  /* 0x0000009cb1737221 */ /* 0x001fe20000010100 */
[--C-:B------:R-:W-:Y:S02]  /*0960*/  HADD2.F32 R105, -RZ, R107.reuse.H0_H0 ;  /* 0x2000006bff697230 */ /* 0x100fe40000004100 */
[----:B------:R-:W-:Y:S02]  /*0970*/  HADD2.F32 R104, -RZ, R107.H1_H1 ;  /* 0x3000006bff687230 */ /* 0x000fe40000004100 */
[--C-:B------:R-:W-:Y:S02]  /*0980*/  HADD2.F32 R148, -RZ, R122.reuse.H0_H0 ;  /* 0x2000007aff947230 */ /* 0x100fe40000004100 */
[----:B------:R-:W-:Y:S02]  /*0990*/  HADD2.F32 R185, -RZ, R122.H1_H1 ;  /* 0x3000007affb97230 */ /* 0x000fe40000004100 */
[----:B------:R-:W-:-:S02]  /*09a0*/  HADD2.F32 R107, -RZ, R20.H1_H1 ;  /* 0x30000014ff6b7230 */ /* 0x000fc40000004100 */
[----:B------:R-:W-:Y:S02]  /*09b0*/  HADD2.F32 R161, -RZ, R141.H1_H1 ;  /* 0x3000008dffa17230 */ /* 0x000fe40000004100 */
[--C-:B------:R-:W-:Y:S02]  /*09c0*/  HADD2.F32 R122, -RZ, R123.reuse.H0_H0 ;  /* 0x2000007bff7a7230 */ /* 0x100fe40000004100 */
[----:B------:R-:W-:Y:S02]  /*09d0*/  HADD2.F32 R183, -RZ, R123.H1_H1 ;  /* 0x3000007bffb77230 */ /* 0x000fe40000004100 */
[C---:B------:R-:W-:Y:S01]  /*09e0*/  FADD.FTZ R123, -R177.reuse, R165 ;  /* 0x000000a5b17b7221 */ /* 0x040fe20000010100 */
[--C-:B------:R-:W-:Y:S02]  /*09f0*/  HADD2.F32 R114, -RZ, R120.reuse.H0_H0 ;  /* 0x20000078ff727230 */ /* 0x100fe40000004100 */
[----:B------:R-:W-:Y:S01]  /*0a00*/  FADD.FTZ R165, -R177, R116 ;  /* 0x00000074b1a57221 */ /* 0x000fe20000010100 */
[----:B------:R-:W-:-:S02]  /*0a10*/  HADD2.F32 R120, -RZ, R120.H1_H1 ;  /* 0x30000078ff787230 */ /* 0x000fc40000004100 */
[----:B-----5:R-:W-:Y:S01]  /*0a20*/  FMUL.FTZ R116, R112, R115 ;  /* 0x0000007370747220 */ /* 0x020fe20000410000 */
[--C-:B------:R-:W-:Y:S02]  /*0a30*/  HADD2.F32 R163, -RZ, R119.reuse.H0_H0 ;  /* 0x20000077ffa37230 */ /* 0x100fe40000004100 */
[----:B------:R-:W-:Y:S01]  /*0a40*/  FMUL.FTZ R115, R107, R160 ;  /* 0x000000a06b737220 */ /* 0x000fe20000410000 */
[----:B------:R-:W-:Y:S02]  /*0a50*/  HADD2.F32 R166, -RZ, R119.H1_H1 ;  /* 0x30000077ffa67230 */ /* 0x000fe40000004100 */
[C---:B------:R-:W-:Y:S01]  /*0a60*/  FADD.FTZ R119, -R177.reuse, R161 ;  /* 0x000000a1b1777221 */ /* 0x040fe20000010100 */
[----:B------:R-:W-:Y:S02]  /*0a70*/  HADD2.F32 R107, -RZ, R21.H1_H1 ;  /* 0x30000015ff6b7230 */ /* 0x000fe40000004100 */
[----:B------:R-:W-:Y:S01]  /*0a80*/  FADD.FTZ R201, -R177, R120 ;  /* 0x00000078b1c97221 */ /* 0x000fe20000010100 */
[----:B------:R-:W-:-:S02]  /*0a90*/  HADD2.F32 R145, -RZ, R140.H0_H0 ;  /* 0x2000008cff917230 */ /* 0x000fc40000004100 */
[----:B------:R-:W-:Y:S02]  /*0aa0*/  HADD2.F32 R174, -RZ, R131.H1_H1 ;  /* 0x30000083ffae7230 */ /* 0x000fe40000004100 */
[----:B------:R-:W-:Y:S01]  /*0ab0*/  FMUL.FTZ R120, R112, R119 ;  /* 0x0000007770787220 */ /* 0x000fe20000410000 */
[--C-:B------:R-:W-:Y:S02]  /*0ac0*/  HADD2.F32 R131, -RZ, R124.reuse.H0_H0 ;  /* 0x2000007cff837230 */ /* 0x100fe40000004100 */
[----:B------:R-:W-:Y:S02]  /*0ad0*/  HADD2.F32 R140, -RZ, R124.H1_H1 ;  /* 0x3000007cff8c7230 */ /* 0x000fe40000004100 */
[----:B------:R-:W-:Y:S01]  /*0ae0*/  FMUL.FTZ R119, R107, R144 ;  /* 0x000000906b777220 */ /* 0x000fe20000410000 */
[----:B------:R-:W-:Y:S02]  /*0af0*/  HADD2.F32 R157, -RZ, R141.H0_H0 ;  /* 0x2000008dff9d7230 */ /* 0x000fe40000004100 */
[----:B------:R-:W-:-:S02]  /*0b00*/  HADD2.F32 R124, -RZ, R121.H0_H0 ;  /* 0x20000079ff7c7230 */ /* 0x000fc40000004100 */
[--C-:B------:R-:W-:Y:S02]  /*0b10*/  HADD2.F32 R141, -RZ, R138.reuse.H0_H0 ;  /* 0x2000008aff8d7230 */ /* 0x100fe40000004100 */
[----:B------:R-:W-:Y:S02]  /*0b20*/  HADD2.F32 R168, -RZ, R143.H1_H1 ;  /* 0x3000008fffa87230 */ /* 0x000fe40000004100 */
[----:B------:R-:W-:Y:S02]  /*0b30*/  HADD2.F32 R138, -RZ, R138.H1_H1 ;  /* 0x3000008aff8a7230 */ /* 0x000fe40000004100 */
[----:B------:R-:W-:Y:S02]  /*0b40*/  HADD2.F32 R107, -RZ, R22.H1_H1 ;  /* 0x30000016ff6b7230 */ /* 0x000fe40000004100 */
[----:B------:R-:W-:Y:S01]  /*0b50*/  FADD.FTZ R203, -R177, R124 ;  /* 0x0000007cb1cb7221 */ /* 0x000fe20000010100 */
[--C-:B------:R-:W-:Y:S02]  /*0b60*/  HADD2.F32 R169, -RZ, R128.reuse.H0_H0 ;  /* 0x20000080ffa97230 */ /* 0x100fe40000004100 */
[----:B------:R-:W-:Y:S01]  /*0b70*/  FMUL.FTZ R124, R112, R123 ;  /* 0x0000007b707c7220 */ /* 0x000fe20000410000 */
[----:B------:R-:W-:-:S02]  /*0b80*/  HADD2.F32 R128, -RZ, R128.H1_H1 ;  /* 0x30000080ff807230 */ /* 0x000fc40000004100 */
[----:B------:R-:W-:Y:S01]  /*0b90*/  FMUL.FTZ R123, R107, R138 ;  /* 0x0000008a6b7b7220 */ /* 0x000fe20000410000 */
[--C-:B------:R-:W-:Y:S02]  /*0ba0*/  HADD2.F32 R172, -RZ, R130.reuse.H0_H0 ;  /* 0x20000082ffac7230 */ /* 0x100fe40000004100 */
[--C-:B------:R-:W-:Y:S02]  /*0bb0*/  HADD2.F32 R147, -RZ, R127.reuse.H0_H0 ;  /* 0x2000007fff937230 */ /* 0x100fe40000004100 */
[----:B------:R-:W-:Y:S02]  /*0bc0*/  HADD2.F32 R150, -RZ, R127.H1_H1 ;  /* 0x3000007fff967230 */ /* 0x000fe40000004100 */
[----:B------:R-:W-:Y:S01]  /*0bd0*/  FADD.FTZ R127, -R177, R168 ;  /* 0x000000a8b17f7221 */ /* 0x000fe20000010100 */
[----:B------:R-:W-:Y:S02]  /*0be0*/  HADD2.F32 R130, -RZ, R130.H1_H1 ;  /* 0x30000082ff827230 */ /* 0x000fe40000004100 */
[----:B------:R-:W-:-:S02]  /*0bf0*/  HADD2.F32 R143, -RZ, R126.H0_H0 ;  /* 0x2000007eff8f7230 */ /* 0x000fc40000004100 */
[----:B------:R-:W-:Y:S02]  /*0c00*/  HADD2.F32 R146, -RZ, R126.H1_H1 ;  /* 0x3000007eff927230 */ /* 0x000fe40000004100 */
[C---:B------:R-:W-:Y:S01]  /*0c10*/  FADD.FTZ R3, -R177.reuse, R145 ;  /* 0x00000091b1037221 */ /* 0x040fe20000010100 */
[----:B------:R-:W-:Y:S02]  /*0c20*/  HADD2.F32 R126, -RZ, R121.H1_H1 ;  /* 0x30000079ff7e7230 */ /* 0x000fe40000004100 */
[----:B------:R-:W-:Y:S02]  /*0c30*/  HADD2.F32 R107, -RZ, R23.H1_H1 ;  /* 0x30000017ff6b7230 */ /* 0x000fe40000004100 */
[----:B------:R-:W-:Y:S01]  /*0c40*/  FADD.FTZ R145, -R177, R128 ;  /* 0x00000080b1917221 */ /* 0x000fe20000010100 */
[--C-:B------:R-:W-:Y:S02]  /*0c50*/  HADD2.F32 R170, -RZ, R129.reuse.H0_H0 ;  /* 0x20000081ffaa7230 */ /* 0x100fe40000004100 */
[----:B------:R-:W-:-:S02]  /*0c60*/  HADD2.F32 R171, -RZ, R129.H1_H1 ;  /* 0x30000081ffab7230 */ /* 0x000fc40000004100 */
[C---:B------:R-:W-:Y:S01]  /*0c70*/  FADD.FTZ R129, -R177.reuse, R169 ;  /* 0x000000a9b1817221 */ /* 0x040fe20000010100 */
[C---:B------:R-:W-:Y:S01]  /*0c80*/  FMUL.FTZ R128, R112.reuse, R127 ;  /* 0x0000007f70807220 */ /* 0x040fe20000410000 */
[C---:B------:R-:W-:Y:S01]  /*0c90*/  FADD.FTZ R193, -R177.reuse, R130 ;  /* 0x00000082b1c17221 */ /* 0x040fe20000010100 */
[----:B------:R-:W-:Y:S01]  /*0ca0*/  FADD.FTZ R205, -R177, R126 ;  /* 0x0000007eb1cd7221 */ /* 0x000fe20000010100 */
[--C-:B------:R-:W-:Y:S02]  /*0cb0*/  HADD2.F32 R130, -RZ, R24.reuse.H0_H0 ;  /* 0x20000018ff827230 */ /* 0x100fe40000004100 */
[----:B------:R-:W-:Y:S01]  /*0cc0*/  FMUL.FTZ R127, R107, R136 ;  /* 0x000000886b7f7220 */ /* 0x000fe20000410000 */
[----:B------:R-:W-:Y:S02]  /*0cd0*/  HADD2.F32 R126, -RZ, R23.H0_H0 ;  /* 0x20000017ff7e7230 */ /* 0x000fe40000004100 */
[----:B------:R-:W-:Y:S01]  /*0ce0*/  FMUL.FTZ R129, R112, R129 ;  /* 0x0000008170817220 */ /* 0x000fe20000410000 */
[----:B------:R-:W-:-:S02]  /*0cf0*/  HADD2.F32 R107, -RZ, R24.H1_H1 ;  /* 0x30000018ff6b7230 */ /* 0x000fc40000004100 */
[----:B------:R-:W-:Y:S01]  /*0d00*/  FMUL.FTZ R125, R112, R125 ;  /* 0x0000007d707d7220 */ /* 0x000fe20000410000 */
[----:B------:R-:W-:Y:S01]  /*0d10*/  FADD.FTZ R75, R75, R136 ;  /* 0x000000884b4b7221 */ /* 0x000fe20000010000 */
[----:B------:R-:W-:Y:S01]  /*0d20*/  FFMA.FTZ R39, R128, R136, R39 ;  /* 0x0000008880277223 */ /* 0x000fe20000010027 */
[C---:B------:R-:W-:Y:S01]  /*0d30*/  FADD.FTZ R149, -R177.reuse, R170 ;  /* 0x000000aab1957221 */ /* 0x040fe20000010100 */
[----:B------:R-:W-:Y:S01]  /*0d40*/  FMUL.FTZ R136, R112, R145 ;  /* 0x0000009170887220 */ /* 0x000fe20000410000 */
[C---:B------:R-:W-:Y:S01]  /*0d50*/  FADD.FTZ R121, -R177.reuse, R164 ;  /* 0x000000a4b1797221 */ /* 0x040fe20000010100 */
[----:B-1----:R-:W-:Y:S01]  /*0d60*/  FADD.FTZ R153, -R177, R171 ;  /* 0x000000abb1997221 */ /* 0x002fe20000010100 */
[----:B------:R-:W-:Y:S01]  /*0d70*/  FADD.FTZ R73, R73, R138 ;  /* 0x0000008a49497221 */ /* 0x000fe20000010000 */
[----:B------:R-:W-:Y:S01]  /*0d80*/  FFMA.FTZ R37, R124, R138, R37 ;  /* 0x0000008a7c257223 */ /* 0x000fe20000010025 */
[-C--:B------:R-:W-:Y:S01]  /*0d90*/  FMUL.FTZ R130, R130, R131.reuse ;  /* 0x0000008382827220 */ /* 0x080fe20000410000 */
[----:B------:R-:W-:Y:S01]  /*0da0*/  FADD.FTZ R68, R68, R131 ;  /* 0x0000008344447221 */ /* 0x000fe20000010000 */
[----:B------:R-:W-:Y:S01]  /*0db0*/  FFMA.FTZ R40, R129, R131, R40 ;  /* 0x0000008381287223 */ /* 0x000fe20000010028 */
[----:B------:R-:W-:Y:S01]  /*0dc0*/  FADD.FTZ R161, -R177, R122 ;  /* 0x0000007ab1a17221 */ /* 0x000fe20000010100 */
[-C--:B------:R-:W-:Y:S01]  /*0dd0*/  FMUL.FTZ R126, R126, R137.reuse ;  /* 0x000000897e7e7220 */ /* 0x080fe20000410000 */
[----:B------:R-:W-:Y:S01]  /*0de0*/  FADD.FTZ R74, R74, R137 ;  /* 0x000000894a4a7221 */ /* 0x000fe20000010000 */
[----:B------:R-:W-:Y:S01]  /*0df0*/  FFMA.FTZ R38, R125, R137, R38 ;  /* 0x000000897d267223 */ /* 0x000fe20000010026 */
[----:B------:R-:W-:-:S02]  /*0e00*/  HADD2.F32 R138, -RZ, R25.H0_H0 ;  /* 0x20000019ff8a7230 */ /* 0x000fc40000004100 */
[----:B------:R-:W-:Y:S01]  /*0e10*/  FMUL.FTZ R131, R107, R140 ;  /* 0x0000008c6b837220 */ /* 0x000fe20000410000 */
[----:B------:R-:W-:Y:S02]  /*0e20*/  HADD2.F32 R122, -RZ, R22.H0_H0 ;  /* 0x20000016ff7a7230 */ /* 0x000fe40000004100 */
[----:B------:R-:W-:Y:S01]  /*0e30*/  FADD.FTZ R79, R79, R144 ;  /* 0x000000904f4f7221 */ /* 0x000fe20000010000 */
[----:B------:R-:W-:Y:S01]  /*0e40*/  FFMA.FTZ R35, R120, R144, R35 ;  /* 0x0000009078237223 */ /* 0x000fe20000010023 */
[----:B------:R-:W-:Y:S01]  /*0e50*/  FADD.FTZ R69, R69, R140 ;  /* 0x0000008c45457221 */ /* 0x000fe20000010000 */
[----:B------:R-:W-:Y:S01]  /*0e60*/  FFMA.FTZ R41, R136, R140, R41 ;  /* 0x0000008c88297223 */ /* 0x000fe20000010029 */
[C---:B------:R-:W-:Y:S01]  /*0e70*/  FMUL.FTZ R137, R112.reuse, R149 ;  /* 0x0000009570897220 */ /* 0x040fe20000410000 */
[----:B------:R-:W-:Y:S02]  /*0e80*/  HADD2.F32 R107, -RZ, R25.H1_H1 ;  /* 0x30000019ff6b7230 */ /* 0x000fe40000004100 */
[C---:B------:R-:W-:Y:S01]  /*0e90*/  FMUL.FTZ R121, R112.reuse, R121 ;  /* 0x0000007970797220 */ /* 0x040fe20000410000 */
[----:B------:R-:W-:Y:S01]  /*0ea0*/  FMUL.FTZ R140, R112, R153 ;  /* 0x00000099708c7220 */ /* 0x000fe20000410000 */
[----:B------:R-:W-:-:S02]  /*0eb0*/  HADD2.F32 R144, -RZ, R26.H0_H0 ;  /* 0x2000001aff907230 */ /* 0x000fc40000004100 */
[----:B------:R-:W-:Y:S01]  /*0ec0*/  FADD.FTZ R191, -R177, R172 ;  /* 0x000000acb1bf7221 */ /* 0x000fe20000010100 */
[--C-:B------:R-:W-:Y:S02]  /*0ed0*/  HADD2.F32 R155, -RZ, R117.reuse.H0_H0 ;  /* 0x20000075ff9b7230 */ /* 0x100fe40000004100 */
[-C--:B------:R-:W-:Y:S01]  /*0ee0*/  FMUL.FTZ R138, R138, R139.reuse ;  /* 0x0000008b8a8a7220 */ /* 0x080fe20000410000 */
[----:B------:R-:W-:Y:S02]  /*0ef0*/  HADD2.F32 R158, -RZ, R117.H1_H1 ;  /* 0x30000075ff9e7230 */ /* 0x000fe40000004100 */
[----:B------:R-:W-:Y:S01]  /*0f00*/  FADD.FTZ R70, R70, R139 ;  /* 0x0000008b46467221 */ /* 0x000fe20000010000 */
[----:B------:R-:W-:Y:S01]  /*0f10*/  FFMA.FTZ R42, R137, R139, R42 ;  /* 0x0000008b892a7223 */ /* 0x000fe2000001002a */
[----:B------:R-:W-:Y:S01]  /*0f20*/  FADD.FTZ R117, -R177, R157 ;  /* 0x0000009db1757221 */ /* 0x000fe20000010100 */
[-C--:B------:R-:W-:Y:S01]  /*0f30*/  FMUL.FTZ R122, R122, R141.reuse ;  /* 0x0000008d7a7a7220 */ /* 0x080fe20000410000 */
[----:B------:R-:W-:Y:S01]  /*0f40*/  FADD.FTZ R72, R72, R141 ;  /* 0x0000008d48487221 */ /* 0x000fe20000010000 */
[----:B------:R-:W-:Y:S01]  /*0f50*/  FFMA.FTZ R36, R121, R141, R36 ;  /* 0x0000008d79247223 */ /* 0x000fe20000010024 */
[-C--:B------:R-:W-:Y:S01]  /*0f60*/  FMUL.FTZ R139, R107, R142.reuse ;  /* 0x0000008e6b8b7220 */ /* 0x080fe20000410000 */
[----:B------:R-:W-:Y:S01]  /*0f70*/  FADD.FTZ R71, R71, R142 ;  /* 0x0000008e47477221 */ /* 0x000fe20000010000 */
[----:B------:R-:W-:Y:S01]  /*0f80*/  FFMA.FTZ R43, R140, R142, R43 ;  /* 0x0000008e8c2b7223 */ /* 0x000fe2000001002b */
[----:B------:R-:W-:Y:S01]  /*0f90*/  FADD.FTZ R157, -R177, R148 ;  /* 0x00000094b19d7221 */ /* 0x000fe20000010100 */
[----:B------:R-:W-:Y:S01]  /*0fa0*/  FMUL.FTZ R141, R112, R191 ;  /* 0x000000bf708d7220 */ /* 0x000fe20000410000 */
[----:B------:R-:W-:-:S02]  /*0fb0*/  HADD2.F32 R107, -RZ, R26.H1_H1 ;  /* 0x3000001aff6b7230 */ /* 0x000fc40000004100 */
[----:B------:R-:W-:Y:S01]  /*0fc0*/  FMUL.FTZ R142, R144, R143 ;  /* 0x0000008f908e7220 */ /* 0x000fe20000410000 */
[----:B------:R-:W-:Y:S02]  /*0fd0*/  HADD2.F32 R152, -RZ, R111.H0_H0 ;  /* 0x2000006fff987230 */ /* 0x000fe40000004100 */
[----:B------:R-:W-:Y:S01]  /*0fe0*/  FMUL.FTZ R144, R112, R193 ;  /* 0x000000c170907220 */ /* 0x000fe20000410000 */
[----:B------:R-:W-:Y:S02]  /*0ff0*/  HADD2.F32 R148, -RZ, R27.H0_H0 ;  /* 0x2000001bff947230 */ /* 0x000fe40000004100 */
[----:B------:R-:W-:Y:S01]  /*1000*/  FADD.FTZ R197, -R177, R174 ;  /* 0x000000aeb1c57221 */ /* 0x000fe20000010100 */
[----:B------:R-:W-:Y:S01]  /*1010*/  FADD.FTZ R64, R64, R143 ;  /* 0x0000008f40407221 */ /* 0x000fe20000010000 */
[----:B------:R-:W-:Y:S01]  /*1020*/  FFMA.FTZ R44, R141, R143, R44 ;  /* 0x0000008f8d2c7223 */ /* 0x000fe2000001002c */
[----:B------:R-:W-:Y:S02]  /*1030*/  HADD2.F32 R176, -RZ, R111.H1_H1 ;  /* 0x3000006fffb07230 */ /* 0x000fe40000004100 */
[-C--:B------:R-:W-:Y:S01]  /*1040*/  FMUL.FTZ R143, R107, R146.reuse ;  /* 0x000000926b8f7220 */ /* 0x080fe20000410000 */
[----:B------:R-:W-:Y:S01]  /*1050*/  FADD.FTZ R65, R65, R146 ;  /* 0x0000009241417221 */ /* 0x000fe20000010000 */
[----:B------:R-:W-:Y:S01]  /*1060*/  FFMA.FTZ R45, R144, R146, R45 ;  /* 0x00000092902d7223 */ /* 0x000fe2000001002d */
[----:B------:R-:W-:Y:S01]  /*1070*/  FADD.FTZ R111, -R177, R152 ;  /* 0x00000098b16f7221 */ /* 0x000fe20000010100 */
[----:B------:R-:W-:Y:S01]  /*1080*/  FMUL.FTZ R145, R112, R195 ;  /* 0x000000c370917220 */ /* 0x000fe20000410000 */
[----:B------:R-:W-:-:S02]  /*1090*/  HADD2.F32 R107, -RZ, R27.H1_H1 ;  /* 0x3000001bff6b7230 */ /* 0x000fc40000004100 */
[----:B------:R-:W-:Y:S01]  /*10a0*/  FMUL.FTZ R146, R148, R147 ;  /* 0x0000009394927220 */ /* 0x000fe20000410000 */
[----:B------:R-:W-:Y:S01]  /*10b0*/  FMUL.FTZ R148, R112, R197 ;  /* 0x000000c570947220 */ /* 0x000fe20000410000 */
[----:B------:R-:W-:Y:S02]  /*10c0*/  HADD2.F32 R152, -RZ, R28.H0_H0 ;  /* 0x2000001cff987230 */ /* 0x000fe40000004100 */
[----:B------:R-:W-:Y:S01]  /*10d0*/  FADD.FTZ R199, -R177, R114 ;  /* 0x00000072b1c77221 */ /* 0x000fe20000010100 */
[----:B------:R-:W-:Y:S02]  /*10e0*/  HADD2.F32 R114, -RZ, R20.H0_H0 ;  /* 0x20000014ff727230 */ /* 0x000fe40000004100 */
[----:B------:R-:W-:Y:S01]  /*10f0*/  FADD.FTZ R66, R66, R147 ;  /* 0x0000009342427221 */ /* 0x000fe20000010000 */
[----:B------:R-:W-:Y:S01]  /*1100*/  FFMA.FTZ R46, R145, R147, R46 ;  /* 0x00000093912e7223 */ /* 0x000fe2000001002e */
[--C-:B------:R-:W-:Y:S02]  /*1110*/  HADD2.F32 R159, -RZ, R118.reuse.H0_H0 ;  /* 0x20000076ff9f7230 */ /* 0x100fe40000004100 */
[----:B------:R-:W-:Y:S01]  /*1120*/  FMUL.FTZ R147, R107, R150 ;  /* 0x000000966b937220 */ /* 0x000fe20000410000 */
[----:B------:R-:W-:-:S02]  /*1130*/  HADD2.F32 R162, -RZ, R118.H1_H1 ;  /* 0x30000076ffa27230 */ /* 0x000fc40000004100 */
[----:B------:R-:W-:Y:S01]  /*1140*/  FADD.FTZ R67, R67, R150 ;  /* 0x0000009643437221 */ /* 0x000fe20000010000 */
[----:B------:R-:W-:Y:S01]  /*1150*/  FFMA.FTZ R47, R148, R150, R47 ;  /* 0x00000096942f7223 */ /* 0x000fe2000001002f */
[----:B------:R-:W-:Y:S02]  /*1160*/  HADD2.F32 R118, -RZ, R109.H0_H0 ;  /* 0x2000006dff767230 */ /* 0x000fe40000004100 */
[C---:B------:R-:W-:Y:S01]  /*1170*/  FMUL.FTZ R3, R112.reuse, R3 ;  /* 0x0000000370037220 */ /* 0x040fe20000410000 */
[----:B------:R-:W-:Y:S01]  /*1180*/  FMUL.FTZ R149, R112, R199 ;  /* 0x000000c770957220 */ /* 0x000fe20000410000 */
[----:B------:R-:W-:Y:S02]  /*1190*/  HADD2.F32 R107, -RZ, R28.H1_H1 ;  /* 0x3000001cff6b7230 */ /* 0x000fe40000004100 */
[----:B------:R-:W-:Y:S01]  /*11a0*/  FMUL.FTZ R150, R152, R151 ;  /* 0x0000009798967220 */ /* 0x000fe20000410000 */
[----:B------:R-:W-:Y:S01]  /*11b0*/  FMUL.FTZ R152, R112, R201 ;  /* 0x000000c970987220 */ /* 0x000fe20000410000 */
[----:B------:R-:W-:-:S02]  /*11c0*/  HADD2.F32 R156, -RZ, R29.H0_H0 ;  /* 0x2000001dff9c7230 */ /* 0x000fc40000004100 */
[-C--:B------:R-:W-:Y:S01]  /*11d0*/  FMUL.FTZ R114, R114, R187.reuse ;  /* 0x000000bb72727220 */ /* 0x080fe20000410000 */
[----:B------:R-:W-:Y:S01]  /*11e0*/  FADD.FTZ R76, R76, R187 ;  /* 0x000000bb4c4c7221 */ /* 0x000fe20000010000 */
[----:B------:R-:W-:Y:S01]  /*11f0*/  FFMA.FTZ R32, R3, R187, R32 ;  /* 0x000000bb03207223 */ /* 0x000fe20000010020 */
[----:B------:R-:W-:Y:S01]  /*1200*/  FADD.FTZ R60, R60, R151 ;  /* 0x000000973c3c7221 */ /* 0x000fe20000010000 */
[----:B------:R-:W-:Y:S01]  /*1210*/  FFMA.FTZ R92, R149, R151, R92 ;  /* 0x00000097955c7223 */ /* 0x000fe2000001005c */
[----:B------:R-:W-:Y:S01]  /*1220*/  FADD.FTZ R169, -R177, R118 ;  /* 0x00000076b1a97221 */ /* 0x000fe20000010100 */
[-C--:B------:R-:W-:Y:S01]  /*1230*/  FMUL.FTZ R151, R107, R154.reuse ;  /* 0x0000009a6b977220 */ /* 0x080fe20000410000 */
[----:B------:R-:W-:Y:S01]  /*1240*/  FADD.FTZ R61, R61, R154 ;  /* 0x0000009a3d3d7221 */ /* 0x000fe20000010000 */
[----:B------:R-:W-:Y:S01]  /*1250*/  FFMA.FTZ R93, R152, R154, R93 ;  /* 0x0000009a985d7223 */ /* 0x000fe2000001005d */
[----:B------:R-:W-:Y:S01]  /*1260*/  FMUL.FTZ R153, R112, R203 ;  /* 0x000000cb70997220 */ /* 0x000fe20000410000 */
[----:B------:R-:W-:-:S02]  /*1270*/  HADD2.F32 R187, -RZ, R29.H1_H1 ;  /* 0x3000001dffbb7230 */ /* 0x000fc40000004100 */
[----:B------:R-:W-:Y:S01]  /*1280*/  FADD.FTZ R77, R77, R160 ;  /* 0x000000a04d4d7221 */ /* 0x000fe20000010000 */
[----:B------:R-:W-:Y:S02]  /*1290*/  HADD2.F32 R118, -RZ, R21.H0_H0 ;  /* 0x20000015ff767230 */ /* 0x000fe40000004100 */
[----:B------:R-:W-:Y:S01]  /*12a0*/  FFMA.FTZ R33, R116, R160, R33 ;  /* 0x000000a074217223 */ /* 0x000fe20000010021 */
[----:B------:R-:W-:Y:S01]  /*12b0*/  FMUL.FTZ R154, R156, R155 ;  /* 0x0000009b9c9a7220 */ /* 0x000fe20000410000 */
[----:B------:R-:W-:Y:S01]  /*12c0*/  FADD.FTZ R160, RZ, R114 ;  /* 0x00000072ffa07221 */ /* 0x000fe20000010000 */
[----:B------:R-:W-:Y:S01]  /*12d0*/  FMUL.FTZ R156, R112, R205 ;  /* 0x000000cd709c7220 */ /* 0x000fe20000410000 */
[----:B------:R-:W-:Y:S01]  /*12e0*/  FFMA.FTZ R107, R3, R114, RZ ;  /* 0x00000072036b7223 */ /* 0x000fe200000100ff */
[----:B------:R-:W-:Y:S01]  /*12f0*/  FADD.FTZ R62, R62, R155 ;  /* 0x0000009b3e3e7221 */ /* 0x000fe20000010000 */
[----:B------:R-:W-:Y:S01]  /*1300*/  FFMA.FTZ R94, R153, R155, R94 ;  /* 0x0000009b995e7223 */ /* 0x000fe2000001005e */
[-C--:B------:R-:W-:Y:S01]  /*1310*/  FMUL.FTZ R155, R187, R158.reuse ;  /* 0x0000009ebb9b7220 */ /* 0x080fe20000410000 */
[----:B------:R-:W-:Y:S01]  /*1320*/  FMUL.FTZ R118, R118, R189 ;  /* 0x000000bd76767220 */ /* 0x000fe20000410000 */
[----:B------:R-:W-:Y:S01]  /*1330*/  FADD.FTZ R63, R63, R158 ;  /* 0x0000009e3f3f7221 */ /* 0x000fe20000010000 */
[----:B------:R-:W-:Y:S01]  /*1340*/  FFMA.FTZ R95, R156, R158, R95 ;  /* 0x0000009e9c5f7223 */ /* 0x000fe2000001005f */
[----:B------:R-:W-:Y:S01]  /*1350*/  FADD.FTZ R187, R160, R115 ;  /* 0x00000073a0bb7221 */ /* 0x000fe20000010000 */
[----:B------:R-:W-:Y:S01]  /*1360*/  FMUL.FTZ R117, R112, R117 ;  /* 0x0000007570757220 */ /* 0x000fe20000410000 */
[----:B------:R-:W-:-:S02]  /*1370*/  FFMA.FTZ R158, R116, R115, R107 ;  /* 0x00000073749e7223 */ /* 0x000fc4000001006b */
[----:B------:R-:W-:Y:S01]  /*1380*/  FADD.FTZ R160, R187, R118 ;  /* 0x00000076bba07221 */ /* 0x000fe20000010000 */
[----:B------:R-:W-:Y:S02]  /*1390*/  HADD2.F32 R164, -RZ, R30.H0_H0 ;  /* 0x2000001effa47230 */ /* 0x000fe40000004100 */
[----:B------:R-:W-:Y:S01]  /*13a0*/  FFMA.FTZ R107, R117, R118, R158 ;  /* 0x00000076756b7223 */ /* 0x000fe2000001009e */
[----:B------:R-:W-:-:S03]  /*13b0*/  FADD.FTZ R187, R160, R119 ;  /* 0x00000077a0bb7221 */ /* 0x000fc60000010000 */
[----:B------:R-:W-:Y:S01]  /*13c0*/  FFMA.FTZ R160, R120, R119, R107 ;  /* 0x0000007778a07223 */ /* 0x000fe2000001006b */
[----:B------:R-:W-:Y:S01]  /*13d0*/  FADD.FTZ R185, -R177, R185 ;  /* 0x000000b9b1b97221 */ /* 0x000fe20000010100 */
[----:B------:R-:W-:Y:S01]  /*13e0*/  FMUL.FTZ R158, R164, R159 ;  /* 0x0000009fa49e7220 */ /* 0x000fe20000410000 */
[----:B------:R-:W-:Y:S01]  /*13f0*/  FADD.FTZ R164, R187, R122 ;  /* 0x0000007abba47221 */ /* 0x000fe20000010000 */
[----:B------:R-:W-:Y:S01]  /*1400*/  FADD.FTZ R78, R78, R189 ;  /* 0x000000bd4e4e7221 */ /* 0x000fe20000010000 */
[----:B------:R-:W-:Y:S01]  /*1410*/  FFMA.FTZ R34, R117, R189, R34 ;  /* 0x000000bd75227223 */ /* 0x000fe20000010022 */
[----:B------:R-:W-:Y:S01]  /*1420*/  FFMA.FTZ R107, R121, R122, R160 ;  /* 0x0000007a796b7223 */ /* 0x000fe200000100a0 */
[----:B------:R-:W-:Y:S02]  /*1430*/  HADD2.F32 R189, -RZ, R30.H1_H1 ;  /* 0x3000001effbd7230 */ /* 0x000fe40000004100 */
[C---:B------:R-:W-:Y:S01]  /*1440*/  FMUL.FTZ R157, R112.reuse, R157 ;  /* 0x0000009d709d7220 */ /* 0x040fe20000410000 */
        /* <DEDUP_REMOVED lines=11> */
[----:B------:R-:W-:Y:S01]  /*1500*/  FADD.FTZ R185, R162, R127 ;  /* 0x0000007fa2b97221 */ /* 0x000fe20000010000 */
[----:B------:R-:W-:Y:S02]  /*1510*/  FFMA.FTZ R168, R128, R127, R107 ;  /* 0x0000007f80a87223 */ /* 0x000fe4000001006b */
[----:B------:R-:W-:Y:S01]  /*1520*/  FMUL.FTZ R162, R164, R163 ;  /* 0x000000a3a4a27220 */ /* 0x000fe20000410000 */
[----:B------:R-:W-:Y:S01]  /*1530*/  FADD.FTZ R164, R185, R130 ;  /* 0x00000082b9a47221 */ /* 0x000fe20000010000 */
[----:B------:R-:W-:Y:S01]  /*1540*/  FFMA.FTZ R107, R129, R130, R168 ;  /* 0x00000082816b7223 */ /* 0x000fe200000100a8 */
[----:B------:R-:W-:Y:S02]  /*1550*/  FADD.FTZ R183, -R177, R183 ;  /* 0x000000b7b1b77221 */ /* 0x000fe40000010100 */
[----:B------:R-:W-:Y:S01]  /*1560*/  FADD.FTZ R185, R164, R131 ;  /* 0x00000083a4b97221 */ /* 0x000fe20000010000 */
[----:B------:R-:W-:Y:S01]  /*1570*/  FFMA.FTZ R168, R136, R131, R107 ;  /* 0x0000008388a87223 */ /* 0x000fe2000001006b */
[----:B------:R-:W-:-:S02]  /*1580*/  HADD2.F32 R187, -RZ, R31.H1_H1 ;  /* 0x3000001fffbb7230 */ /* 0x000fc40000004100 */
        /* <DEDUP_REMOVED lines=13> */
[----:B------:R-:W-:-:S03]  /*1660*/  FFMA.FTZ R107, R141, R142, R166 ;  /* 0x0000008e8d6b7223 */ /* 0x000fc600000100a6 */
[----:B------:R-:W-:Y:S01]  /*1670*/  FADD.FTZ R183, R168, R143 ;  /* 0x0000008fa8b77221 */ /* 0x000fe20000010000 */
[----:B------:R-:W-:Y:S01]  /*1680*/  FFMA.FTZ R168, R144, R143, R107 ;  /* 0x0000008f90a87223 */ /* 0x000fe2000001006b */
[----:B------:R-:W-:Y:S01]  /*1690*/  FMUL.FTZ R165, R112, R165 ;  /* 0x000000a570a57220 */ /* 0x000fe20000410000 */
[-C--:B------:R-:W-:Y:S01]  /*16a0*/  FMUL.FTZ R166, R170, R181.reuse ;  /* 0x000000b5aaa67220 */ /* 0x080fe20000410000 */
[----:B------:R-:W-:Y:S01]  /*16b0*/  FADD.FTZ R170, R183, R146 ;  /* 0x00000092b7aa7221 */ /* 0x000fe20000010000 */
[----:B------:R-:W-:Y:S01]  /*16c0*/  FFMA.FTZ R107, R145, R146, R168 ;  /* 0x00000092916b7223 */ /* 0x000fe200000100a8 */
[----:B------:R-:W-:Y:S02]  /*16d0*/  HADD2.F32 R185, -RZ, R132.H1_H1 ;  /* 0x30000084ffb97230 */ /* 0x000fe40000004100 */
        /* <DEDUP_REMOVED lines=12> */
[----:B------:R-:W-:Y:S01]  /*17a0*/  FFMA.FTZ R110, R152, R151, R107 ;  /* 0x00000097986e7223 */ /* 0x000fe2000001006b */
[----:B------:R-:W-:Y:S02]  /*17b0*/  HADD2.F32 R109, -RZ, R109.H1_H1 ;  /* 0x3000006dff6d7230 */ /* 0x000fe40000004100 */
[----:B------:R-:W-:Y:S01]  /*17c0*/  FMUL.FTZ R169, R112, R169 ;  /* 0x000000a970a97220 */ /* 0x000fe20000410000 */
        /* <DEDUP_REMOVED lines=8> */
[----:B------:R-:W-:-:S02]  /*1850*/  HADD2.F32 R183, -RZ, R133.H1_H1 ;  /* 0x30000085ffb77230 */ /* 0x000fc40000004100 */
[----:B------:R-:W-:Y:S01]  /*1860*/  FMUL.FTZ R172, R112, R171 ;  /* 0x000000ab70ac7220 */ /* 0x000fe20000410000 */
[----:B------:R-:W-:Y:S01]  /*1870*/  FADD.FTZ R174, R179, R158 ;  /* 0x0000009eb3ae7221 */ /* 0x000fe20000010000 */
[----:B------:R-:W-:Y:S01]  /*1880*/  FFMA.FTZ R107, R157, R158, R110 ;  /* 0x0000009e9d6b7223 */ /* 0x000fe2000001006e */
[----:B------:R-:W-:Y:S01]  /*1890*/  FADD.FTZ R55, R55, R108 ;  /* 0x0000006c37377221 */ /* 0x000fe20000010000 */
[-C--:B------:R-:W-:Y:S01]  /*18a0*/  FMUL.FTZ R171, R183, R108.reuse ;  /* 0x0000006cb7ab7220 */ /* 0x080fe20000410000 */
[----:B------:R-:W-:Y:S01]  /*18b0*/  FFMA.FTZ R87, R172, R108, R87 ;  /* 0x0000006cac577223 */ /* 0x000fe20000010057 */
[----:B------:R-:W-:Y:S01]  /*18c0*/  FADD.FTZ R179, R174, R159 ;  /* 0x0000009faeb37221 */ /* 0x000fe20000010000 */
[----:B------:R-:W-:-:S03]  /*18d0*/  FFMA.FTZ R108, R160, R159, R107 ;  /* 0x0000009fa06c7223 */ /* 0x000fc6000001006b */
[----:B------:R-:W-:Y:S01]  /*18e0*/  FADD.FTZ R110, R179, R162 ;  /* 0x000000a2b36e7221 */ /* 0x000fe20000010000 */
[----:B------:R-:W-:Y:S01]  /*18f0*/  FFMA.FTZ R107, R161, R162, R108 ;  /* 0x000000a2a16b7223 */ /* 0x000fe2000001006c */
[C---:B------:R-:W-:Y:S02]  /*1900*/  FADD.FTZ R175, -R177.reuse, R175 ;  /* 0x000000afb1af7221 */ /* 0x040fe40000010100 */
[----:B------:R-:W-:Y:S01]  /*1910*/  FADD.FTZ R179, R110, R163 ;  /* 0x000000a36eb37221 */ /* 0x000fe20000010000 */
[----:B------:R-:W-:Y:S01]  /*1920*/  FFMA.FTZ R110, R164, R163, R107 ;  /* 0x000000a3a46e7223 */ /* 0x000fe2000001006b */
[----:B------:R-:W-:Y:S01]  /*1930*/  FADD.FTZ R109, -R177, R176 ;  /* 0x000000b0b16d7221 */ /* 0x000fe20000010100 */
[----:B------:R-:W-:Y:S02]  /*1940*/  HADD2.F32 R177, -RZ, R106.H0_H0 ;  /* 0x2000006affb17230 */ /* 0x000fe40000004100 */
[----:B------:R-:W-:Y:S01]  /*1950*/  FADD.FTZ R108, R179, R166 ;  /* 0x000000a6b36c7221 */ /* 0x000fe20000010000 */
[----:B------:R-:W-:-:S02]  /*1960*/  HADD2.F32 R174, -RZ, R134.H0_H0 ;  /* 0x20000086ffae7230 */ /* 0x000fc40000004100 */
[----:B------:R-:W-:Y:S01]  /*1970*/  FFMA.FTZ R107, R165, R166, R110 ;  /* 0x000000a6a56b7223 */ /* 0x000fe2000001006e */
[----:B------:R-:W-:Y:S02]  /*1980*/  HADD2.F32 R106, -RZ, R106.H1_H1 ;  /* 0x3000006aff6a7230 */ /* 0x000fe40000004100 */
[C---:B------:R-:W-:Y:S01]  /*1990*/  FMUL.FTZ R175, R112.reuse, R175 ;  /* 0x000000af70af7220 */ /* 0x040fe20000410000 */
[----:B------:R-:W-:Y:S02]  /*19a0*/  HADD2.F32 R181, -RZ, R134.H1_H1 ;  /* 0x30000086ffb57230 */ /* 0x000fe40000004100 */
[----:B------:R-:W-:Y:S01]  /*19b0*/  FMUL.FTZ R176, R112, R173 ;  /* 0x000000ad70b07220 */ /* 0x000fe20000410000 */
        /* <DEDUP_REMOVED lines=11> */
[----:B------:R-:W-:Y:S01]  /*1a70*/  FFMA.FTZ R106, R172, R171, R107 ;  /* 0x000000abac6a7223 */ /* 0x000fe2000001006b */
[----:B------:R-:W-:Y:S02]  /*1a80*/  FMUL.FTZ R179, R112, R111 ;  /* 0x0000006f70b37220 */ /* 0x000fe40000410000 */
[----:B------:R-:W-:Y:S01]  /*1a90*/  FADD.FTZ R108, R173, R174 ;  /* 0x000000aead6c7221 */ /* 0x000fe20000010000 */
[----:B------:R-:W-:Y:S01]  /*1aa0*/  FFMA.FTZ R107, R175, R174, R106 ;  /* 0x000000aeaf6b7223 */ /* 0x000fe2000001006a */
        /* <DEDUP_REMOVED lines=14> */
[----:B------:R-:W-:Y:S06]  /*1b90*/  BRA `(.L_x_1656) ;  /* 0x00000000004c7947 */ /* 0x000fec0003800000 */
.L_x_1655:
        /* <DEDUP_REMOVED lines=12> */
[--C-:B------:R-:W-:Y:S02]  /*1c60*/  IMAD.WIDE.U32 R12, R13, 0x10, R4.reuse ;  /* 0x000000100d0c7825 */ /* 0x100fe400078e0004 */
[----:B------:R-:W5:Y:S02]  /*1c70*/  LDG.E.128 R16, desc[UR12][R16.64] ;  /* 0x0000000c10107981 */ /* 0x000f64000c1e1d00 */
[--C-:B------:R-:W-:Y:S02]  /*1c80*/  IMAD.WIDE.U32 R8, R9, 0x10, R4.reuse ;  /* 0x0000001009087825 */ /* 0x100fe400078e0004 */
[----:B------:R-:W5:Y:S02]  /*1c90*/  LDG.E.128 R12, desc[UR12][R12.64] ;  /* 0x0000000c0c0c7981 */ /* 0x000f64000c1e1d00 */
[----:B------:R-:W-:Y:S02]  /*1ca0*/  IMAD.WIDE.U32 R4, R7, 0x10, R4 ;  /* 0x0000001007047825 */ /* 0x000fe400078e0004 */
[----:B------:R-:W5:Y:S04]  /*1cb0*/  LDG.E.128 R8, desc[UR12][R8.64] ;  /* 0x0000000c08087981 */ /* 0x000f68000c1e1d00 */
[----:B------:R-:W5:Y:S02]  /*1cc0*/  LDG.E.128 R4, desc[UR12][R4.64] ;  /* 0x0000000c04047981 */ /* 0x000f64000c1e1d00 */
.L_x_1656:
        /* <DEDUP_REMOVED lines=32> */
.L_x_1658:
[----:B------:R-:W-:Y:S05]  /*1ed0*/  BSYNC.RECONVERGENT B0 ;  /* 0x0000000000007941 */ /* 0x000fea0003800200 */
.L_x_1657:
        /* <DEDUP_REMOVED lines=21> */
[----:B------:R-:W-:Y:S01]  /*2030*/  FADD.FTZ R104, R107, R104 ;  /* 0x000000686b687221 */ /* 0x000fe20000010000 */
[----:B------:R-:W-:-:S02]  /*2040*/  @P2 SHF.R.S32.HI R106, RZ, 0x1f, R113 ;  /* 0x0000001fff6a2819 */ /* 0x000fc40000011471 */
[----:B-1----:R-:W-:Y:S01]  /*2050*/  FADD.FTZ R183, R183, R108 ;  /* 0x0000006cb7b77221 */ /* 0x002fe20000010000 */
[----:B------:R-:W-:Y:S01]  /*2060*/  SHF.R.S32.HI R108, RZ, 0x1f, R105 ;  /* 0x0000001fff6c7819 */ /* 0x000fe20000011469 */
[----:B------:R-:W-:Y:S01]  /*2070*/  FADD.FTZ R104, R104, R109 ;  /* 0x0000006d68687221 */ /* 0x000fe20000010000 */
[----:B------:R-:W-:Y:S01]  /*2080*/  @P2 LEA.HI R106, R106, R113, RZ, 0x3 ;  /* 0x000000716a6a2211 */ /* 0x000fe200078f18ff */
[----:B------:R-:W-:Y:S01]  /*2090*/  FADD.FTZ R110, R110, R183 ;  /* 0x000000b76e6e7221 */ /* 0x000fe20000010000 */
[----:B------:R-:W-:Y:S01]  /*20a0*/  LEA.HI R108, R108, R105, RZ, 0x3 ;  /* 0x000000696c6c7211 */ /* 0x000fe200078f18ff */
[----:B------:R-:W-:Y:S01]  /*20b0*/  FADD.FTZ R104, R111, R104 ;  /* 0x000000686f687221 */ /* 0x000fe20000010000 */
[----:B------:R-:W-:Y:S01]  /*20c0*/  MOV R109, RZ ;  /* 0x000000ff006d7202 */ /* 0x000fe20000000f00 */
[----:B------:R-:W-:Y:S01]  /*20d0*/  FMUL.FTZ R113, R110, UR15 ;  /* 0x0000000f6e717c20 */ /* 0x000fe20008410000 */
[-C--:B------:R-:W-:Y:S01]  /*20e0*/  LEA.HI.SX32 R111, R108, R173.reuse, 0x1d ;  /* 0x000000ad6c6f7211 */ /* 0x080fe200078feaff */
[----:B------:R-:W-:Y:S01]  /*20f0*/  FMUL.FTZ R108, R104, UR15 ;  /* 0x0000000f686c7c20 */ /* 0x000fe20008410000 */
[----:B------:R-:W-:-:S02]  /*2100*/  @P2 LEA.HI.SX32 R109, R106, R173, 0x1d ;  /* 0x000000ad6a6d2211 */ /* 0x000fc400078feaff */
        /* <DEDUP_REMOVED lines=16> */
.L_x_1661:
        /* <DEDUP_REMOVED lines=9> */
.L_x_1662:
        /* <DEDUP_REMOVED lines=9> */
.L_x_1663:
        /* <DEDUP_REMOVED lines=9> */
.L_x_1664:
        /* <DEDUP_REMOVED lines=9> */
.L_x_1665:
        /* <DEDUP_REMOVED lines=9> */
.L_x_1666:
        /* <DEDUP_REMOVED lines=9> */
.L_x_1667:
        /* <DEDUP_REMOVED lines=10> */
.L_x_1660:
        /* <DEDUP_REMOVED lines=17> */
[----:B------:R-:W2:Y:S01]  /*2720*/  @P2 LDC R191, c[0x0][0x40c] ;  /* 0x00010300ffbf2b82 */ /* 0x000ea20000000800 */
[----:B------:R-:W-:-:S02]  /*2730*/  FADD.FTZ R183, R126, -R183 ;  /* 0x800000b77eb77221 */ /* 0x000fc40000010000 */
[----:B------:R-:W-:Y:S02]  /*2740*/  FSEL R188, R107, RZ, P1 ;  /* 0x000000ff6bbc7208 */ /* 0x000fe40000800000 */
[----:B------:R-:W-:Y:S01]  /*2750*/  FMUL.FTZ R183, R112, R183 ;  /* 0x000000b770b77220 */ /* 0x000fe20000410000 */
[----:B0-----:R-:W-:Y:S02]  /*2760*/  @P2 FMUL.FTZ R101, R185, R102 ;  /* 0x00000066b9652220 */ /* 0x001fe40000410000 */
[----:B------:R-:W0:Y:S02]  /*2770*/  @P2 LDC R187, c[0x0][0x40c] ;  /* 0x00010300ffbb2b82 */ /* 0x000e240000000800 */
[----:B------:R-:W-:Y:S02]  /*2780*/  FSEL R190, R183, RZ, P1 ;  /* 0x000000ffb7be7208 */ /* 0x000fe40000800000 */
[----:B------:R-:W-:Y:S01]  /*2790*/  @P2 F2FP.F16.F32.PACK_AB R104, RZ, R101 ;  /* 0x00000065ff68223e */ /* 0x000fe200000000ff */
[----:B------:R-:W-:Y:S01]  /*27a0*/  FFMA.FTZ R101, R117, R108, R113 ;  /* 0x0000006c75657223 */ /* 0x000fe20000010071 */
[----:B-1----:R-:W-:-:S02]  /*27b0*/  @P2 FMUL.FTZ R100, R184, R105 ;  /* 0x00000069b8642220 */ /* 0x002fc40000410000 */
[----:B------:R-:W1:Y:S01]  /*27c0*/  @P2 LDC R102, c[0x0][0x40c] ;  /* 0x00010300ff662b82 */ /* 0x000e620000000800 */
[----:B------:R-:W-:Y:S02]  /*27d0*/  FADD.FTZ R101, R118, -R101 ;  /* 0x8000006576657221 */ /* 0x000fe40000010000 */
[----:B------:R-:W-:Y:S02]  /*27e0*/  @P2 F2FP.F16.F32.PACK_AB R103, RZ, R100 ;  /* 0x00000064ff67223e */ /* 0x000fe400000000ff */
[----:B------:R-:W-:Y:S01]  /*27f0*/  FMUL.FTZ R101, R112, R101 ;  /* 0x0000006570657220 */ /* 0x000fe20000410000 */
[----:B------:R-:W-:Y:S02]  /*2800*/  FFMA.FTZ R100, R120, R108, R113 ;  /* 0x0000006c78647223 */ /* 0x000fe40000010071 */
[----:B------:R-:W3:Y:S01]  /*2810*/  @P2 LDC R110, c[0x0][0x40c] ;  /* 0x00010300ff6e2b82 */ /* 0x000ee20000000800 */
[----:B------:R-:W-:Y:S01]  /*2820*/  @P2 PRMT R96, R103, 0x7610, R96 ;  /* 0x0000761067602816 */ /* 0x000fe20000000060 */
[----:B------:R-:W-:Y:S01]  /*2830*/  FADD.FTZ R105, R119, -R100 ;  /* 0x8000006477697221 */ /* 0x000fe20000010000 */
[----:B------:R-:W-:Y:S01]  /*2840*/  FSEL R186, R101, RZ, P1 ;  /* 0x000000ff65ba7208 */ /* 0x000fe20000800000 */
[----:B------:R-:W-:Y:S01]  /*2850*/  FADD.FTZ R101, R123, -R106 ;  /* 0x8000006a7b657221 */ /* 0x000fe20000010000 */
[----:B------:R-:W-:Y:S01]  /*2860*/  @P2 PRMT R96, R96, 0x5410, R104 ;  /* 0x0000541060602816 */ /* 0x000fe20000000068 */
[----:B------:R-:W-:-:S02]  /*2870*/  FMUL.FTZ R105, R112, R105 ;  /* 0x0000006970697220 */ /* 0x000fc40000410000 */
[----:B------:R-:W4:Y:S01]  /*2880*/  @P2 LDC R193, c[0x0][0x40c] ;  /* 0x00010300ffc12b82 */ /* 0x000f220000000800 */
[----:B------:R-:W-:Y:S01]  /*2890*/  FMUL.FTZ R101, R112, R101 ;  /* 0x0000006570657220 */ /* 0x000fe20000410000 */
[----:B0-----:R-:W-:Y:S01]  /*28a0*/  @P2 FMUL.FTZ R100, R186, R187 ;  /* 0x000000bbba642220 */ /* 0x001fe20000410000 */
[----:B------:R-:W-:-:S03]  /*28b0*/  FSEL R187, R105, RZ, P1 ;  /* 0x000000ff69bb7208 */ /* 0x000fc60000800000 */
[----:B------:R-:W-:Y:S01]  /*28c0*/  FSEL R189, R101, RZ, P1 ;  /* 0x000000ff65bd7208 */ /* 0x000fe20000800000 */
[----:B--2---:R-:W-:Y:S01]  /*28d0*/  @P2 FMUL.FTZ R101, R188, R191 ;  /* 0x000000bfbc652220 */ /* 0x004fe20000410000 */
[----:B------:R-:W-:Y:S01]  /*28e0*/  @P2 F2FP.F16.F32.PACK_AB R105, RZ, R100 ;  /* 0x00000064ff69223e */ /* 0x000fe200000000ff */
[----:B-1----:R-:W-:-:S03]  /*28f0*/  @P2 FMUL.FTZ R100, R187, R102 ;  /* 0x00000066bb642220 */ /* 0x002fc60000410000 */
[----:B------:R-:W-:Y:S01]  /*2900*/  @P2 F2FP.F16.F32.PACK_AB R107, RZ, R101 ;  /* 0x00000065ff6b223e */ /* 0x000fe200000000ff */
[----:B------:R-:W-:Y:S01]  /*2910*/  FADD.FTZ R101, R127, -R192 ;  /* 0x800000c07f657221 */ /* 0x000fe20000010000 */
[----:B------:R-:W-:Y:S01]  /*2920*/  @P2 F2FP.F16.F32.PACK_AB R106, RZ, R100 ;  /* 0x00000064ff6a223e */ /* 0x000fe200000000ff */
[----:B---3--:R-:W-:Y:S02]  /*2930*/  @P2 FMUL.FTZ R102, R189, R110 ;  /* 0x0000006ebd662220 */ /* 0x008fe40000410000 */
[----:B------:R-:W-:Y:S01]  /*2940*/  FMUL.FTZ R183, R112, R101 ;  /* 0x0000006570b77220 */ /* 0x000fe20000410000 */
[----:B------:R-:W-:Y:S02]  /*2950*/  @P2 PRMT R97, R105, 0x7610, R97 ;  /* 0x0000761069612816 */ /* 0x000fe40000000061 */
[----:B------:R-:W-:Y:S02]  /*2960*/  @P2 PRMT R98, R107, 0x7610, R98 ;  /* 0x000076106b622816 */ /* 0x000fe40000000062 */
[----:B------:R-:W-:Y:S01]  /*2970*/  @P2 F2FP.F16.F32.PACK_AB R110, RZ, R102 ;  /* 0x00000066ff6e223e */ /* 0x000fe200000000ff */
[----:B----4-:R-:W-:Y:S01]  /*2980*/  @P2 FMUL.FTZ R182, R190, R193 ;  /* 0x000000c1beb62220 */ /* 0x010fe20000410000 */
[----:B------:R-:W-:-:S02]  /*2990*/  FSEL R183, R183, RZ, P1 ;  /* 0x000000ffb7b77208 */ /* 0x000fc40000800000 */
[----:B------:R-:W-:Y:S02]  /*29a0*/  F2FP.F16.F32.PACK_AB R100, R185, R184 ;  /* 0x000000b8b964723e */ /* 0x000fe400000000ff */
[----:B------:R-:W-:Y:S02]  /*29b0*/  @P2 F2FP.F16.F32.PACK_AB R182, RZ, R182 ;  /* 0x000000b6ffb6223e */ /* 0x000fe400000000ff */
[----:B------:R-:W-:Y:S02]  /*29c0*/  F2FP.F16.F32.PACK_AB R101, R187, R186 ;  /* 0x000000babb65723e */ /* 0x000fe400000000ff */
[----:B------:R-:W-:Y:S02]  /*29d0*/  F2FP.F16.F32.PACK_AB R102, R189, R188 ;  /* 0x000000bcbd66723e */ /* 0x000fe400000000ff */
[----:B------:R-:W-:Y:S02]  /*29e0*/  @P2 PRMT R97, R97, 0x5410, R106 ;  /* 0x0000541061612816 */ /* 0x000fe4000000006a */
[----:B------:R-:W-:-:S02]  /*29f0*/  F2FP.F16.F32.PACK_AB R103, R183, R190 ;  /* 0x000000beb767723e */ /* 0x000fc400000000ff */
[----:B------:R-:W-:Y:S02]  /*2a00*/  @P2 PRMT R98, R98, 0x5410, R110 ;  /* 0x0000541062622816 */ /* 0x000fe4000000006e */
[----:B------:R-:W-:Y:S01]  /*2a10*/  @P2 PRMT R99, R182, 0x7610, R99 ;  /* 0x00007610b6632816 */ /* 0x000fe20000000063 */
[----:B------:R-:W-:Y:S06]  /*2a20*/  @!P2 BRA `(.L_x_1668) ;  /* 0x000000080040a947 */ /* 0x000fec0003800000 */
[----:B------:R-:W-:-:S05]  /*2a30*/  FMUL.FTZ R104, R183, UR16 ;  /* 0x00000010b7687c20 */ /* 0x000fca0008410000 */
[----:B------:R-:W-:-:S04]  /*2a40*/  F2FP.F16.F32.PACK_AB R104, RZ, R104 ;  /* 0x00000068ff68723e */ /* 0x000fc800000000ff */
[----:B------:R-:W-:Y:S01]  /*2a50*/  PRMT R99, R99, 0x5410, R104 ;  /* 0x0000541063637816 */ /* 0x000fe20000000068 */
[----:B------:R-:W-:Y:S06]  /*2a60*/  BRA `(.L_x_1668) ;  /* 0x0000000800307947 */ /* 0x000fec0003800000 */
.L_x_1659:
        /* <DEDUP_REMOVED lines=24> */
[--C-:B------:R-:W-:Y:S01]  /*2bf0*/  @P1 FFMA.FTZ R195, R125, R108, R113.reuse ;  /* 0x0000006c7dc31223 */ /* 0x100fe20000010071 */
[----:B0-----:R-:W-:Y:S01]  /*2c00*/  @P2 FMUL.FTZ R105, R105, R106 ;  /* 0x0000006a69692220 */ /* 0x001fe20000410000 */
[----:B------:R-:W-:Y:S01]  /*2c10*/  @P1 FFMA.FTZ R106, R120, R108, R113 ;  /* 0x0000006c786a1223 */ /* 0x000fe20000010071 */
[----:B------:R-:W-:Y:S01]  /*2c20*/  @P1 FFMA.FTZ R183, R112, R187, R183 ;  /* 0x000000bb70b71223 */ /* 0x000fe200000100b7 */
[----:B------:R-:W0:Y:S01]  /*2c30*/  @P2 LDC R104, c[0x0][0x40c] ;  /* 0x00010300ff682b82 */ /* 0x000e220000000800 */
[----:B------:R-:W-:-:S02]  /*2c40*/  HADD2.F32 R187, -RZ, R18.H0_H0 ;  /* 0x20000012ffbb7230 */ /* 0x000fc40000004100 */
[----:B------:R-:W-:Y:S01]  /*2c50*/  @P1 FADD.FTZ R106, R119, -R106 ;  /* 0x8000006a776a1221 */ /* 0x000fe20000010000 */
[----:B------:R-:W-:Y:S01]  /*2c60*/  @P1 FADD.FTZ R193, R122, -R193 ;  /* 0x800000c17ac11221 */ /* 0x000fe20000010000 */
[----:B------:R-:W-:Y:S01]  /*2c70*/  @P2 F2FP.F16.F32.PACK_AB R105, RZ, R105 ;  /* 0x00000069ff69223e */ /* 0x000fe200000000ff */
[----:B-1----:R-:W-:Y:S01]  /*2c80*/  @P2 FMUL.FTZ R107, R107, R182 ;  /* 0x000000b66b6b2220 */ /* 0x002fe20000410000 */
[----:B------:R-:W-:Y:S01]  /*2c90*/  @P1 FFMA.FTZ R185, R112, R106, R185 ;  /* 0x0000006a70b91223 */ /* 0x000fe200000100b9 */
[----:B------:R-:W-:Y:S01]  /*2ca0*/  @P1 FFMA.FTZ R106, R124, R108, R113 ;  /* 0x0000006c7c6a1223 */ /* 0x000fe20000010071 */
[----:B------:R-:W1:Y:S01]  /*2cb0*/  @P2 LDC R110, c[0x0][0x40c] ;  /* 0x00010300ff6e2b82 */ /* 0x000e620000000800 */
[----:B------:R-:W-:Y:S01]  /*2cc0*/  @P1 FADD.FTZ R182, R126, -R195 ;  /* 0x800000c37eb61221 */ /* 0x000fe20000010000 */
[C---:B------:R-:W-:Y:S01]  /*2cd0*/  @P1 FFMA.FTZ R187, R112.reuse, R193, R187 ;  /* 0x000000c170bb1223 */ /* 0x040fe200000100bb */
[----:B------:R-:W-:Y:S01]  /*2ce0*/  @P1 FADD.FTZ R106, R123, -R106 ;  /* 0x8000006a7b6a1221 */ /* 0x000fe20000010000 */
[----:B------:R-:W-:Y:S01]  /*2cf0*/  @P2 F2FP.F16.F32.PACK_AB R107, RZ, R107 ;  /* 0x0000006bff6b223e */ /* 0x000fe200000000ff */
[C---:B------:R-:W-:Y:S01]  /*2d00*/  @P1 FFMA.FTZ R191, R112.reuse, R182, R191 ;  /* 0x000000b670bf1223 */ /* 0x040fe200000100bf */
[----:B------:R-:W-:Y:S01]  /*2d10*/  @P2 PRMT R96, R105, 0x7610, R96 ;  /* 0x0000761069602816 */ /* 0x000fe20000000060 */
[----:B------:R-:W-:Y:S01]  /*2d20*/  @P1 FFMA.FTZ R189, R112, R106, R189 ;  /* 0x0000006a70bd1223 */ /* 0x000fe200000100bd */
[----:B------:R-:W3:Y:S01]  /*2d30*/  @P2 LDC R186, c[0x0][0x40c] ;  /* 0x00010300ffba2b82 */ /* 0x000ee20000000800 */
[----:B--2---:R-:W-:Y:S01]  /*2d40*/  @P2 FMUL.FTZ R187, R187, R184 ;  /* 0x000000b8bbbb2220 */ /* 0x004fe20000410000 */
[----:B------:R-:W-:-:S04]  /*2d50*/  @P2 PRMT R96, R96, 0x5410, R107 ;  /* 0x0000541060602816 */ /* 0x000fc8000000006b */
[----:B------:R-:W-:Y:S02]  /*2d60*/  @P2 F2FP.F16.F32.PACK_AB R187, RZ, R187 ;  /* 0x000000bbffbb223e */ /* 0x000fe400000000ff */
[----:B------:R-:W2:Y:S01]  /*2d70*/  @P2 LDC R188, c[0x0][0x40c] ;  /* 0x00010300ffbc2b82 */ /* 0x000ea20000000800 */
[----:B0-----:R-:W-:Y:S01]  /*2d80*/  @P2 FMUL.FTZ R183, R183, R104 ;  /* 0x00000068b7b72220 */ /* 0x001fe20000410000 */
[----:B------:R-:W-:-:S04]  /*2d90*/  @P2 PRMT R98, R187, 0x7610, R98 ;  /* 0x00007610bb622816 */ /* 0x000fc80000000062 */
        /* <DEDUP_REMOVED lines=20> */
.L_x_1669:
[----:B------:R-:W-:Y:S01]  /*2ee0*/  ISETP.GT.AND P3, PT, R2, RZ, PT ;  /* 0x000000ff0200720c */ /* 0x000fe20003f64270 */
[----:B------:R-:W-:Y:S01]  /*2ef0*/  @P1 FFMA.FTZ R103, R3, R108, R113 ;  /* 0x0000006c03671223 */ /* 0x000fe20000010071 */
[--C-:B------:R-:W-:Y:S01]  /*2f00*/  HADD2.F32 R101, -RZ, R16.reuse.H0_H0 ;  /* 0x20000010ff657230 */ /* 0x100fe20000004100 */
[----:B------:R-:W0:Y:S01]  /*2f10*/  @P2 LDC R106, c[0x0][0x40c] ;  /* 0x00010300ff6a2b82 */ /* 0x000e220000000800 */
[----:B------:R-:W-:Y:S02]  /*2f20*/  HADD2.F32 R102, -RZ, R16.H1_H1 ;  /* 0x30000010ff667230 */ /* 0x000fe40000004100 */
[----:B------:R-:W-:Y:S01]  /*2f30*/  @P1 FADD.FTZ R103, R114, -R103 ;  /* 0x8000006772671221 */ /* 0x000fe20000010000 */
[--C-:B------:R-:W-:Y:S02]  /*2f40*/  HADD2.F32 R107, -RZ, R17.reuse.H0_H0 ;  /* 0x20000011ff6b7230 */ /* 0x100fe40000004100 */
[----:B------:R-:W-:Y:S02]  /*2f50*/  HADD2.F32 R110, -RZ, R17.H1_H1 ;  /* 0x30000011ff6e7230 */ /* 0x000fe40000004100 */
[----:B------:R-:W-:Y:S01]  /*2f60*/  @P1 FFMA.FTZ R101, R112, R103, R101 ;  /* 0x0000006770651223 */ /* 0x000fe20000010065 */
[--C-:B------:R-:W-:Y:S01]  /*2f70*/  HADD2.F32 R183, -RZ, R18.reuse.H0_H0 ;  /* 0x20000012ffb77230 */ /* 0x100fe20000004100 */
        /* <DEDUP_REMOVED lines=12> */
[C---:B------:R-:W-:Y:S01]  /*3040*/  @P3 FFMA.FTZ R110, R112.reuse, R187, R110 ;  /* 0x000000bb706e3223 */ /* 0x040fe2000001006e */
[----:B------:R-:W-:Y:S01]  /*3050*/  @P3 FFMA.FTZ R183, R112, R104, R183 ;  /* 0x0000006870b73223 */ /* 0x000fe200000100b7 */
[----:B------:R-:W-:-:S02]  /*3060*/  HADD2.F32 R187, -RZ, R19.H0_H0 ;  /* 0x20000013ffbb7230 */ /* 0x000fc40000004100 */
[----:B------:R-:W-:Y:S01]  /*3070*/  @P3 FADD.FTZ R105, R118, -R105 ;  /* 0x8000006976693221 */ /* 0x000fe20000010000 */
[----:B------:R-:W3:Y:S01]  /*3080*/  @P2 LDC R182, c[0x0][0x40c] ;  /* 0x00010300ffb62b82 */ /* 0x000ee20000000800 */
[-C--:B------:R-:W-:Y:S01]  /*3090*/  @P3 FFMA.FTZ R104, R128, R108.reuse, R113 ;  /* 0x0000006c80683223 */ /* 0x080fe20000010071 */
[----:B------:R-:W-:Y:S02]  /*30a0*/  HADD2.F32 R189, -RZ, R19.H1_H1 ;  /* 0x30000013ffbd7230 */ /* 0x000fe40000004100 */
[----:B------:R-:W-:Y:S01]  /*30b0*/  @P3 FFMA.FTZ R107, R112, R105, R107 ;  /* 0x00000069706b3223 */ /* 0x000fe2000001006b */
[----:B------:R-:W-:Y:S01]  /*30c0*/  @P3 FFMA.FTZ R105, R125, R108, R113 ;  /* 0x0000006c7d693223 */ /* 0x000fe20000010071 */
[----:B------:R-:W-:Y:S01]  /*30d0*/  @P3 FADD.FTZ R184, R123, -R184 ;  /* 0x800000b87bb83221 */ /* 0x000fe20000010000 */
[----:B------:R-:W-:Y:S01]  /*30e0*/  @P3 FADD.FTZ R104, R127, -R104 ;  /* 0x800000687f683221 */ /* 0x000fe20000010000 */
[----:B0-----:R-:W-:Y:S01]  /*30f0*/  @P2 FMUL.FTZ R106, R107, R106 ;  /* 0x0000006a6b6a2220 */ /* 0x001fe20000410000 */
[----:B------:R-:W0:Y:S01]  /*3100*/  @P2 LDC R188, c[0x0][0x40c] ;  /* 0x00010300ffbc2b82 */ /* 0x000e220000000800 */
[----:B------:R-:W-:Y:S01]  /*3110*/  @P3 FADD.FTZ R105, R126, -R105 ;  /* 0x800000697e693221 */ /* 0x000fe20000010000 */
[----:B-1----:R-:W-:Y:S01]  /*3120*/  @P2 FMUL.FTZ R103, R102, R103 ;  /* 0x0000006766672220 */ /* 0x002fe20000410000 */
[C---:B------:R-:W-:Y:S01]  /*3130*/  @P3 FFMA.FTZ R185, R112.reuse, R184, R185 ;  /* 0x000000b870b93223 */ /* 0x040fe200000100b9 */
[C---:B------:R-:W-:Y:S01]  /*3140*/  @P3 FFMA.FTZ R189, R112.reuse, R104, R189 ;  /* 0x0000006870bd3223 */ /* 0x040fe200000100bd */
[----:B------:R-:W-:Y:S01]  /*3150*/  @P3 FFMA.FTZ R187, R112, R105, R187 ;  /* 0x0000006970bb3223 */ /* 0x000fe200000100bb */
[----:B------:R-:W-:-:S02]  /*3160*/  @P2 F2FP.F16.F32.PACK_AB R106, RZ, R106 ;  /* 0x0000006aff6a223e */ /* 0x000fc400000000ff */
[----:B------:R-:W1:Y:S01]  /*3170*/  @P2 LDC R191, c[0x0][0x40c] ;  /* 0x00010300ffbf2b82 */ /* 0x000e620000000800 */
[----:B--2---:R-:W-:Y:S01]  /*3180*/  @P2 FMUL.FTZ R100, R101, R100 ;  /* 0x0000006465642220 */ /* 0x004fe20000410000 */
[----:B------:R-:W-:Y:S02]  /*3190*/  @P2 F2FP.F16.F32.PACK_AB R105, RZ, R103 ;  /* 0x00000067ff69223e */ /* 0x000fe400000000ff */
[----:B------:R-:W-:Y:S02]  /*31a0*/  @P2 PRMT R97, R106, 0x7610, R97 ;  /* 0x000076106a612816 */ /* 0x000fe40000000061 */
[----:B------:R-:W-:Y:S02]  /*31b0*/  @P2 F2FP.F16.F32.PACK_AB R104, RZ, R100 ;  /* 0x00000064ff68223e */ /* 0x000fe400000000ff */
[----:B------:R-:W2:Y:S01]  /*31c0*/  @P2 LDC R186, c[0x0][0x40c] ;  /* 0x00010300ffba2b82 */ /* 0x000ea20000000800 */
[----:B---3--:R-:W-:Y:S01]  /*31d0*/  @P2 FMUL.FTZ R103, R183, R182 ;  /* 0x000000b6b7672220 */ /* 0x008fe20000410000 */
[----:B------:R-:W-:-:S04]  /*31e0*/  @P2 PRMT R96, R104, 0x7610, R96 ;  /* 0x0000761068602816 */ /* 0x000fc80000000060 */
[----:B------:R-:W-:Y:S02]  /*31f0*/  @P2 F2FP.F16.F32.PACK_AB R184, RZ, R103 ;  /* 0x00000067ffb8223e */ /* 0x000fe400000000ff */
[----:B------:R-:W3:Y:S01]  /*3200*/  @P2 LDC R190, c[0x0][0x40c] ;  /* 0x00010300ffbe2b82 */ /* 0x000ee20000000800 */
[----:B0-----:R-:W-:Y:S01]  /*3210*/  @P2 FMUL.FTZ R188, R187, R188 ;  /* 0x000000bcbbbc2220 */ /* 0x001fe20000410000 */
[----:B------:R-:W-:Y:S02]  /*3220*/  @P2 PRMT R98, R184, 0x7610, R98 ;  /* 0x00007610b8622816 */ /* 0x000fe40000000062 */
[----:B------:R-:W-:Y:S02]  /*3230*/  F2FP.F16.F32.PACK_AB R103, R189, R187 ;  /* 0x000000bbbd67723e */ /* 0x000fe400000000ff */
[----:B------:R-:W-:Y:S01]  /*3240*/  @P2 F2FP.F16.F32.PACK_AB R188, RZ, R188 ;  /* 0x000000bcffbc223e */ /* 0x000fe200000000ff */
[----:B-1----:R-:W-:Y:S01]  /*3250*/  @P2 FMUL.FTZ R100, R110, R191 ;  /* 0x000000bf6e642220 */ /* 0x002fe20000410000 */
[----:B------:R-:W-:-:S02]  /*3260*/  @P2 PRMT R96, R96, 0x5410, R105 ;  /* 0x0000541060602816 */ /* 0x000fc40000000069 */
[----:B------:R-:W-:Y:S02]  /*3270*/  @P2 PRMT R99, R188, 0x7610, R99 ;  /* 0x00007610bc632816 */ /* 0x000fe40000000063 */
[----:B------:R-:W-:Y:S02]  /*3280*/  @P2 F2FP.F16.F32.PACK_AB R182, RZ, R100 ;  /* 0x00000064ffb6223e */ /* 0x000fe400000000ff */
[----:B------:R-:W-:Y:S01]  /*3290*/  F2FP.F16.F32.PACK_AB R100, R102, R101 ;  /* 0x000000656664723e */ /* 0x000fe200000000ff */
[C---:B--2---:R-:W-:Y:S01]  /*32a0*/  @P2 FMUL.FTZ R186, R185.reuse, R186 ;  /* 0x000000bab9ba2220 */ /* 0x044fe20000410000 */
[----:B------:R-:W-:Y:S02]  /*32b0*/  F2FP.F16.F32.PACK_AB R101, R110, R107 ;  /* 0x0000006b6e65723e */ /* 0x000fe400000000ff */
[----:B------:R-:W-:Y:S02]  /*32c0*/  F2FP.F16.F32.PACK_AB R102, R185, R183 ;  /* 0x000000b7b966723e */ /* 0x000fe400000000ff */
[----:B------:R-:W-:-:S02]  /*32d0*/  @P2 F2FP.F16.F32.PACK_AB R186, RZ, R186 ;  /* 0x000000baffba223e */ /* 0x000fc400000000ff */
[----:B------:R-:W-:Y:S01]  /*32e0*/  @P2 PRMT R97, R97, 0x5410, R182 ;  /* 0x0000541061612816 */ /* 0x000fe200000000b6 */
[----:B---3--:R-:W-:Y:S01]  /*32f0*/  @P2 FMUL.FTZ R190, R189, R190 ;  /* 0x000000bebdbe2220 */ /* 0x008fe20000410000 */
[----:B------:R-:W-:-:S04]  /*3300*/  @P2 PRMT R98, R98, 0x5410, R186 ;  /* 0x0000541062622816 */ /* 0x000fc800000000ba */
[----:B------:R-:W-:-:S04]  /*3310*/  @P2 F2FP.F16.F32.PACK_AB R190, RZ, R190 ;  /* 0x000000beffbe223e */ /* 0x000fc800000000ff */
[----:B------:R-:W-:-:S07]  /*3320*/  @P2 PRMT R99, R99, 0x5410, R190 ;  /* 0x0000541063632816 */ /* 0x000fce00000000be */
.L_x_1668:
        /* <DEDUP_REMOVED lines=12> */
[--C-:B0-----:R-:W-:Y:S02]  /*33f0*/  HADD2.F32 R101, -RZ, R12.reuse.H0_H0 ;  /* 0x2000000cff657230 */ /* 0x101fe40000004100 */
[----:B------:R-:W-:Y:S02]  /*3400*/  HADD2.F32 R102, -RZ, R12.H1_H1 ;  /* 0x3000000cff667230 */ /* 0x000fe40000004100 */
[----:B------:R-:W-:Y:S02]  /*3410*/  HADD2.F32 R107, -RZ, R13.H1_H1 ;  /* 0x3000000dff6b7230 */ /* 0x000fe40000004100 */
[----:B------:R-:W-:Y:S01]  /*3420*/  HADD2.F32 R183, -RZ, R14.H0_H0 ;  /* 0x2000000effb77230 */ /* 0x000fe20000004100 */
[----:B------:R-:W0:Y:S01]  /*3430*/  @P2 LDC R182, c[0x0][0x40c] ;  /* 0x00010300ffb62b82 */ /* 0x000e220000000800 */
[----:B------:R-:W-:-:S02]  /*3440*/  HADD2.F32 R187, -RZ, R15.H0_H0 ;  /* 0x2000000fffbb7230 */ /* 0x000fc40000004100 */
[----:B------:R-:W-:Y:S02]  /*3450*/  HADD2.F32 R188, -RZ, R15.H1_H1 ;  /* 0x3000000fffbc7230 */ /* 0x000fe40000004100 */
[-CC-:B------:R-:W-:Y:S01]  /*3460*/  @P3 FFMA.FTZ R103, R129, R108.reuse, R113.reuse ;  /* 0x0000006c81673223 */ /* 0x180fe20000010071 */
[-CC-:B------:R-:W-:Y:S01]  /*3470*/  @P3 FFMA.FTZ R100, R136, R108.reuse, R113.reuse ;  /* 0x0000006c88643223 */ /* 0x180fe20000010071 */
[-CC-:B------:R-:W-:Y:S01]  /*3480*/  @P3 FFMA.FTZ R185, R141, R108.reuse, R113.reuse ;  /* 0x0000006c8db93223 */ /* 0x180fe20000010071 */
[-C--:B------:R-:W-:Y:S01]  /*3490*/  @P3 FFMA.FTZ R189, R145, R108.reuse, R113 ;  /* 0x0000006c91bd3223 */ /* 0x080fe20000010071 */
        /* <DEDUP_REMOVED lines=14> */
[----:B------:R-:W-:Y:S02]  /*3580*/  HADD2.F32 R185, -RZ, R14.H1_H1 ;  /* 0x3000000effb97230 */ /* 0x000fe40000004100 */
[C---:B------:R-:W-:Y:S01]  /*3590*/  @P3 FFMA.FTZ R105, R112.reuse, R103, R105 ;  /* 0x0000006770693223 */ /* 0x040fe20000010069 */
[----:B------:R-:W4:Y:S01]  /*35a0*/  @P2 LDC R191, c[0x0][0x40c] ;  /* 0x00010300ffbf2b82 */ /* 0x000f220000000800 */
[----:B------:R-:W-:Y:S01]  /*35b0*/  @P3 FADD.FTZ R103, R143, -R100 ;  /* 0x800000648f673221 */ /* 0x000fe20000010000 */
[----:B-1----:R-:W-:Y:S01]  /*35c0*/  @P2 FMUL.FTZ R100, R101, R110 ;  /* 0x0000006e65642220 */ /* 0x002fe20000410000 */
[----:B------:R-:W-:Y:S01]  /*35d0*/  @P3 FFMA.FTZ R183, R112, R104, R183 ;  /* 0x0000006870b73223 */ /* 0x000fe200000100b7 */
[----:B------:R-:W-:Y:S01]  /*35e0*/  @P3 FADD.FTZ R106, R146, -R189 ;  /* 0x800000bd926a3221 */ /* 0x000fe20000010000 */
[----:B------:R-:W-:Y:S01]  /*35f0*/  @P3 FFMA.FTZ R185, R112, R103, R185 ;  /* 0x0000006770b93223 */ /* 0x000fe200000100b9 */
[----:B------:R-:W-:Y:S01]  /*3600*/  @P3 FFMA.FTZ R104, R148, R108, R113 ;  /* 0x0000006c94683223 */ /* 0x000fe20000010071 */
[----:B------:R-:W-:Y:S01]  /*3610*/  @P2 F2FP.F16.F32.PACK_AB R103, RZ, R100 ;  /* 0x00000064ff67223e */ /* 0x000fe200000000ff */
[----:B------:R-:W1:Y:S01]  /*3620*/  @P2 LDC R190, c[0x0][0x40c] ;  /* 0x00010300ffbe2b82 */ /* 0x000e620000000800 */
[----:B0-----:R-:W-:Y:S01]  /*3630*/  @P2 FMUL.FTZ R100, R105, R182 ;  /* 0x000000b669642220 */ /* 0x001fe20000410000 */
[----:B------:R-:W-:Y:S01]  /*3640*/  @P3 FFMA.FTZ R187, R112, R106, R187 ;  /* 0x0000006a70bb3223 */ /* 0x000fe200000100bb */
[----:B--2---:R-:W-:Y:S01]  /*3650*/  @P2 FMUL.FTZ R182, R183, R186 ;  /* 0x000000bab7b62220 */ /* 0x004fe20000410000 */
[----:B------:R-:W-:Y:S01]  /*3660*/  @P3 FADD.FTZ R189, R147, -R104 ;  /* 0x8000006893bd3221 */ /* 0x000fe20000010000 */
[----:B------:R-:W-:-:S02]  /*3670*/  @P2 PRMT R96, R103, 0x7610, R96 ;  /* 0x0000761067602816 */ /* 0x000fc40000000060 */
[----:B------:R-:W-:Y:S01]  /*3680*/  @P2 F2FP.F16.F32.PACK_AB R106, RZ, R100 ;  /* 0x00000064ff6a223e */ /* 0x000fe200000000ff */
[----:B------:R-:W0:Y:S01]  /*3690*/  @P2 LDC R192, c[0x0][0x40c] ;  /* 0x00010300ffc02b82 */ /* 0x000e220000000800 */
[----:B---3--:R-:W-:Y:S01]  /*36a0*/  @P2 FMUL.FTZ R110, R107, R184 ;  /* 0x000000b86b6e2220 */ /* 0x008fe20000410000 */
[----:B------:R-:W-:Y:S01]  /*36b0*/  @P2 F2FP.F16.F32.PACK_AB R182, RZ, R182 ;  /* 0x000000b6ffb6223e */ /* 0x000fe200000000ff */
[----:B------:R-:W-:Y:S01]  /*36c0*/  @P3 FFMA.FTZ R188, R112, R189, R188 ;  /* 0x000000bd70bc3223 */ /* 0x000fe200000100bc */
[----:B------:R-:W-:Y:S02]  /*36d0*/  @P2 PRMT R97, R106, 0x7610, R97 ;  /* 0x000076106a612816 */ /* 0x000fe40000000061 */
[----:B------:R-:W-:Y:S01]  /*36e0*/  @P2 F2FP.F16.F32.PACK_AB R110, RZ, R110 ;  /* 0x0000006eff6e223e */ /* 0x000fe200000000ff */
[----:B----4-:R-:W-:Y:S01]  /*36f0*/  @P2 FMUL.FTZ R104, R102, R191 ;  /* 0x000000bf66682220 */ /* 0x010fe20000410000 */
[----:B------:R-:W-:Y:S02]  /*3700*/  @P2 PRMT R98, R182, 0x7610, R98 ;  /* 0x00007610b6622816 */ /* 0x000fe40000000062 */
[----:B------:R-:W-:-:S02]  /*3710*/  F2FP.F16.F32.PACK_AB R100, R102, R101 ;  /* 0x000000656664723e */ /* 0x000fc400000000ff */
[----:B------:R-:W-:Y:S02]  /*3720*/  @P2 F2FP.F16.F32.PACK_AB R104, RZ, R104 ;  /* 0x00000068ff68223e */ /* 0x000fe400000000ff */
[----:B------:R-:W-:Y:S01]  /*3730*/  F2FP.F16.F32.PACK_AB R101, R107, R105 ;  /* 0x000000696b65723e */ /* 0x000fe200000000ff */
[C---:B-1----:R-:W-:Y:S01]  /*3740*/  @P2 FMUL.FTZ R184, R185.reuse, R190 ;  /* 0x000000beb9b82220 */ /* 0x042fe20000410000 */
[----:B------:R-:W-:Y:S02]  /*3750*/  F2FP.F16.F32.PACK_AB R102, R185, R183 ;  /* 0x000000b7b966723e */ /* 0x000fe400000000ff */
[----:B------:R-:W-:Y:S02]  /*3760*/  @P2 PRMT R96, R96, 0x5410, R104 ;  /* 0x0000541060602816 */ /* 0x000fe40000000068 */
[----:B------:R-:W-:Y:S02]  /*3770*/  @P2 F2FP.F16.F32.PACK_AB R184, RZ, R184 ;  /* 0x000000b8ffb8223e */ /* 0x000fe400000000ff */
[----:B------:R-:W-:Y:S01]  /*3780*/  @P2 PRMT R97, R97, 0x5410, R110 ;  /* 0x0000541061612816 */ /* 0x000fe2000000006e */
[----:B0-----:R-:W-:Y:S01]  /*3790*/  @P2 FMUL.FTZ R186, R187, R192 ;  /* 0x000000c0bbba2220 */ /* 0x001fe20000410000 */
[----:B------:R-:W-:-:S02]  /*37a0*/  F2FP.F16.F32.PACK_AB R103, R188, R187 ;  /* 0x000000bbbc67723e */ /* 0x000fc400000000ff */
[----:B------:R-:W-:Y:S02]  /*37b0*/  @P2 PRMT R98, R98, 0x5410, R184 ;  /* 0x0000541062622816 */ /* 0x000fe400000000b8 */
[----:B------:R-:W-:-:S04]  /*37c0*/  @P2 F2FP.F16.F32.PACK_AB R186, RZ, R186 ;  /* 0x000000baffba223e */ /* 0x000fc800000000ff */
[----:B------:R-:W-:Y:S01]  /*37d0*/  @P2 PRMT R99, R186, 0x7610, R99 ;  /* 0x00007610ba632816 */ /* 0x000fe20000000063 */
[----:B------:R-:W-:Y:S06]  /*37e0*/  @!P2 BRA `(.L_x_1672) ;  /* 0x0000000c0054a947 */ /* 0x000fec0003800000 */
[----:B------:R-:W-:-:S05]  /*37f0*/  FMUL.FTZ R188, R188, UR16 ;  /* 0x00000010bcbc7c20 */ /* 0x000fca0008410000 */
[----:B------:R-:W-:-:S04]  /*3800*/  F2FP.F16.F32.PACK_AB R188, RZ, R188 ;  /* 0x000000bcffbc723e */ /* 0x000fc800000000ff */
[----:B------:R-:W-:Y:S01]  /*3810*/  PRMT R99, R99, 0x5410, R188 ;  /* 0x0000541063637816 */ /* 0x000fe200000000bc */
[----:B------:R-:W-:Y:S06]  /*3820*/  BRA `(.L_x_1672) ;  /* 0x0000000c00447947 */ /* 0x000fec0003800000 */
.L_x_1671:
        /* <DEDUP_REMOVED lines=66> */
.L_x_1670:
        /* <DEDUP_REMOVED lines=43> */
[----:B-1----:R-:W-:Y:S02]  /*3f00*/  @P2 FMUL.FTZ R100, R186, R191 ;  /* 0x000000bfba642220 */ /* 0x002fe40000410000 */
[----:B0-----:R-:W-:Y:S01]  /*3f10*/  @P2 FMUL.FTZ R101, R187, R110 ;  /* 0x0000006ebb652220 */ /* 0x001fe20000410000 */
[----:B------:R-:W-:Y:S01]  /*3f20*/  FFMA.FTZ R110, R148, R108, R113 ;  /* 0x0000006c946e7223 */ /* 0x000fe20000010071 */
[----:B------:R-:W-:Y:S02]  /*3f30*/  FSEL R189, R107, RZ, P3 ;  /* 0x000000ff6bbd7208 */ /* 0x000fe40001800000 */
[----:B------:R-:W-:Y:S02]  /*3f40*/  FSEL R188, R106, RZ, P3 ;  /* 0x000000ff6abc7208 */ /* 0x000fe40001800000 */
[----:B------:R-:W-:Y:S01]  /*3f50*/  @P2 F2FP.F16.F32.PACK_AB R107, RZ, R101 ;  /* 0x00000065ff6b223e */ /* 0x000fe200000000ff */
[----:B------:R-:W-:Y:S01]  /*3f60*/  FADD.FTZ R101, R147, -R110 ;  /* 0x8000006e93657221 */ /* 0x000fe20000010000 */
[----:B------:R-:W-:Y:S01]  /*3f70*/  @P2 F2FP.F16.F32.PACK_AB R106, RZ, R100 ;  /* 0x00000064ff6a223e */ /* 0x000fe200000000ff */
[----:B---3--:R-:W-:Y:S01]  /*3f80*/  @P2 FMUL.FTZ R102, R188, R193 ;  /* 0x000000c1bc662220 */ /* 0x008fe20000410000 */
[----:B------:R-:W-:Y:S01]  /*3f90*/  F2FP.F16.F32.PACK_AB R100, R184, R183 ;  /* 0x000000b7b864723e */ /* 0x000fe200000000ff */
[----:B------:R-:W-:Y:S01]  /*3fa0*/  FMUL.FTZ R183, R112, R101 ;  /* 0x0000006570b77220 */ /* 0x000fe20000410000 */
[----:B------:R-:W-:-:S02]  /*3fb0*/  @P2 PRMT R97, R105, 0x7610, R97 ;  /* 0x0000761069612816 */ /* 0x000fc40000000061 */
[----:B------:R-:W-:Y:S01]  /*3fc0*/  @P2 F2FP.F16.F32.PACK_AB R110, RZ, R102 ;  /* 0x00000066ff6e223e */ /* 0x000fe200000000ff */
[----:B----4-:R-:W-:Y:S01]  /*3fd0*/  @P2 FMUL.FTZ R182, R189, R190 ;  /* 0x000000bebdb62220 */ /* 0x010fe20000410000 */
[----:B------:R-:W-:Y:S02]  /*3fe0*/  FSEL R104, R183, RZ, P3 ;  /* 0x000000ffb7687208 */ /* 0x000fe40001800000 */
[----:B------:R-:W-:Y:S02]  /*3ff0*/  @P2 PRMT R98, R107, 0x7610, R98 ;  /* 0x000076106b622816 */ /* 0x000fe40000000062 */
[----:B------:R-:W-:Y:S02]  /*4000*/  @P2 F2FP.F16.F32.PACK_AB R182, RZ, R182 ;  /* 0x000000b6ffb6223e */ /* 0x000fe400000000ff */
[----:B------:R-:W-:Y:S02]  /*4010*/  F2FP.F16.F32.PACK_AB R101, R186, R185 ;  /* 0x000000b9ba65723e */ /* 0x000fe400000000ff */
        /* <DEDUP_REMOVED lines=10> */
.L_x_1673:
[----:B------:R-:W-:Y:S05]  /*40c0*/  @!P2 BRA `(.L_x_1674) ;  /* 0x000000000020a947 */ /* 0x000fea0003800000 */
[----:B0-----:R-:W-:Y:S01]  /*40d0*/  FFMA.FTZ R105, R129, R108, R113 ;  /* 0x0000006c81697223 */ /* 0x001fe20000010071 */
[----:B------:R-:W-:-:S03]  /*40e0*/  ISETP.GT.AND P3, PT, R2, RZ, PT ;  /* 0x000000ff0200720c */ /* 0x000fc60003f64270 */
[----:B------:R-:W-:-:S04]  /*40f0*/  FADD.FTZ R105, R130, -R105 ;  /* 0x8000006982697221 */ /* 0x000fc80000010000 */
[----:B------:R-:W-:-:S05]  /*4100*/  FMUL.FTZ R105, R112, R105 ;  /* 0x0000006970697220 */ /* 0x000fca0000410000 */
[----:B------:R-:W-:-:S05]  /*4110*/  FSEL R105, R105, RZ, P3 ;  /* 0x000000ff69697208 */ /* 0x000fca0001800000 */
[----:B------:R-:W-:-:S05]  /*4120*/  FMUL.FTZ R105, R105, UR16 ;  /* 0x0000001069697c20 */ /* 0x000fca0008410000 */
[----:B------:R-:W-:-:S04]  /*4130*/  F2FP.F16.F32.PACK_AB R105, RZ, R105 ;  /* 0x00000069ff69723e */ /* 0x000fc800000000ff */
[----:B------:R-:W-:-:S07]  /*4140*/  PRMT R96, R105, 0x7610, R96 ;  /* 0x0000761069607816 */ /* 0x000fce0000000060 */
.L_x_1674:
        /* <DEDUP_REMOVED lines=9> */
.L_x_1675:
        /* <DEDUP_REMOVED lines=9> */
.L_x_1676:
        /* <DEDUP_REMOVED lines=9> */
.L_x_1677:
        /* <DEDUP_REMOVED lines=9> */
.L_x_1678:
        /* <DEDUP_REMOVED lines=9> */
.L_x_1679:
        /* <DEDUP_REMOVED lines=9> */
.L_x_1680:
        /* <DEDUP_REMOVED lines=9> */
.L_x_1672:
        /* <DEDUP_REMOVED lines=80> */
.L_x_1682:
        /* <DEDUP_REMOVED lines=66> */
.L_x_1681:
        /* <DEDUP_REMOVED lines=71> */
.L_x_1684:
        /* <DEDUP_REMOVED lines=9> */
.L_x_1685:
        /* <DEDUP_REMOVED lines=9> */
.L_x_1686:
        /* <DEDUP_REMOVED lines=9> */
.L_x_1687:
        /* <DEDUP_REMOVED lines=9> */
.L_x_1688:
        /* <DEDUP_REMOVED lines=9> */
.L_x_1689:
        /* <DEDUP_REMOVED lines=9> */
.L_x_1690:
        /* <DEDUP_REMOVED lines=9> */
.L_x_1691:
        /* <DEDUP_REMOVED lines=9> */
.L_x_1683:
        /* <DEDUP_REMOVED lines=12> */
[----:B0-----:R-:W-:Y:S02]  /*5810*/  HADD2.F32 R101, -RZ, R4.H0_H0 ;  /* 0x20000004ff657230 */ /* 0x001fe40000004100 */
[--C-:B------:R-:W-:Y:S02]  /*5820*/  HADD2.F32 R105, -RZ, R5.reuse.H0_H0 ;  /* 0x20000005ff697230 */ /* 0x100fe40000004100 */
[----:B------:R-:W-:Y:S02]  /*5830*/  HADD2.F32 R102, -RZ, R5.H1_H1 ;  /* 0x30000005ff667230 */ /* 0x000fe40000004100 */
[--C-:B------:R-:W-:Y:S01]  /*5840*/  HADD2.F32 R185, -RZ, R7.reuse.H0_H0 ;  /* 0x20000007ffb97230 */ /* 0x100fe20000004100 */
[----:B------:R-:W0:Y:S01]  /*5850*/  @P2 LDC R186, c[0x0][0x40c] ;  /* 0x00010300ffba2b82 */ /* 0x000e220000000800 */
[----:B------:R-:W-:-:S03]  /*5860*/  HADD2.F32 R182, -RZ, R7.H1_H1 ;  /* 0x30000007ffb67230 */ /* 0x000fc60000004100 */
        /* <DEDUP_REMOVED lines=8> */
[----:B------:R-:W2:Y:S01]  /*58f0*/  @P2 LDC R188, c[0x0][0x40c] ;  /* 0x00010300ffbc2b82 */ /* 0x000ea20000000800 */
[----:B------:R-:W-:Y:S01]  /*5900*/  @P0 FADD.FTZ R103, R166, -R103 ;  /* 0x80000067a6670221 */ /* 0x000fe20000010000 */
[----:B------:R-:W-:Y:S01]  /*5910*/  @P0 FADD.FTZ R2, R167, -R2 ;  /* 0x80000002a7020221 */ /* 0x000fe20000010000 */
[----:B------:R-:W-:Y:S01]  /*5920*/  @P0 FADD.FTZ R100, R170, -R107 ;  /* 0x8000006baa640221 */ /* 0x000fe20000010000 */
[----:B------:R-:W-:-:S02]  /*5930*/  HADD2.F32 R113, -RZ, R6.H0_H0 ;  /* 0x20000006ff717230 */ /* 0x000fc40000004100 */
[----:B------:R-:W-:Y:S01]  /*5940*/  @P0 FFMA.FTZ R101, R112, R103, R101 ;  /* 0x0000006770650223 */ /* 0x000fe20000010065 */
[----:B------:R-:W-:Y:S02]  /*5950*/  HADD2.F32 R103, -RZ, R4.H1_H1 ;  /* 0x30000004ff677230 */ /* 0x000fe40000004100 */
[----:B------:R-:W-:Y:S01]  /*5960*/  @P0 FADD.FTZ R107, R171, -R104 ;  /* 0x80000068ab6b0221 */ /* 0x000fe20000010000 */
[----:B------:R-:W3:Y:S01]  /*5970*/  @P2 LDC R108, c[0x0][0x40c] ;  /* 0x00010300ff6c2b82 */ /* 0x000ee20000000800 */
[----:B------:R-:W-:Y:S01]  /*5980*/  @P0 FADD.FTZ R104, R174, -R183 ;  /* 0x800000b7ae680221 */ /* 0x000fe20000010000 */
[C---:B------:R-:W-:Y:S01]  /*5990*/  @P0 FFMA.FTZ R105, R112.reuse, R100, R105 ;  /* 0x0000006470690223 */ /* 0x040fe20000010069 */
[C---:B------:R-:W-:Y:S01]  /*59a0*/  @P0 FFMA.FTZ R103, R112.reuse, R2, R103 ;  /* 0x0000000270670223 */ /* 0x040fe20000010067 */
[----:B------:R-:W-:Y:S02]  /*59b0*/  HADD2.F32 R183, -RZ, R6.H1_H1 ;  /* 0x30000006ffb77230 */ /* 0x000fe40000004100 */
[----:B------:R-:W-:Y:S01]  /*59c0*/  @P0 FFMA.FTZ R113, R112, R104, R113 ;  /* 0x0000006870710223 */ /* 0x000fe20000010071 */
[----:B------:R-:W-:Y:S01]  /*59d0*/  @P0 FADD.FTZ R104, R178, -R187 ;  /* 0x800000bbb2680221 */ /* 0x000fe20000010000 */
[----:B-1----:R-:W-:Y:S01]  /*59e0*/  @P2 FMUL.FTZ R100, R103, R184 ;  /* 0x000000b867642220 */ /* 0x002fe20000410000 */
[----:B------:R-:W1:Y:S01]  /*59f0*/  @P2 LDC R189, c[0x0][0x40c] ;  /* 0x00010300ffbd2b82 */ /* 0x000e620000000800 */
[----:B------:R-:W-:Y:S01]  /*5a00*/  @P0 FADD.FTZ R106, R177, -R106 ;  /* 0x8000006ab16a0221 */ /* 0x000fe20000010000 */
[C---:B------:R-:W-:Y:S01]  /*5a10*/  @P0 FFMA.FTZ R102, R112.reuse, R107, R102 ;  /* 0x0000006b70660223 */ /* 0x040fe20000010066 */
[C---:B------:R-:W-:Y:S01]  /*5a20*/  @P0 FFMA.FTZ R185, R112.reuse, R104, R185 ;  /* 0x0000006870b90223 */ /* 0x040fe200000100b9 */
[----:B------:R-:W-:Y:S01]  /*5a30*/  @P0 FADD.FTZ R107, R181, -R110 ;  /* 0x8000006eb56b0221 */ /* 0x000fe20000010000 */
[----:B------:R-:W-:Y:S01]  /*5a40*/  @P2 F2FP.F16.F32.PACK_AB R104, RZ, R100 ;  /* 0x00000064ff68223e */ /* 0x000fe200000000ff */
[C---:B------:R-:W-:Y:S01]  /*5a50*/  @P0 FFMA.FTZ R183, R112.reuse, R106, R183 ;  /* 0x0000006a70b70223 */ /* 0x040fe200000100b7 */
[----:B0-----:R-:W-:Y:S01]  /*5a60*/  @P2 FMUL.FTZ R100, R105, R186 ;  /* 0x000000ba69642220 */ /* 0x001fe20000410000 */
[----:B------:R-:W0:Y:S01]  /*5a70*/  @P2 LDC R190, c[0x0][0x40c] ;  /* 0x00010300ffbe2b82 */ /* 0x000e220000000800 */
[----:B------:R-:W-:-:S03]  /*5a80*/  @P0 FFMA.FTZ R182, R112, R107, R182 ;  /* 0x0000006b70b60223 */ /* 0x000fc600000100b6 */
[----:B------:R-:W-:Y:S02]  /*5a90*/  @P2 F2FP.F16.F32.PACK_AB R106, RZ, R100 ;  /* 0x00000064ff6a223e */ /* 0x000fe400000000ff */
[----:B------:R-:W-:Y:S02]  /*5aa0*/  F2FP.F16.F32.PACK_AB R100, R103, R101 ;  /* 0x000000656764723e */ /* 0x000fe400000000ff */
[----:B------:R-:W4:Y:S01]  /*5ab0*/  @P2 LDC R192, c[0x0][0x40c] ;  /* 0x00010300ffc02b82 */ /* 0x000f220000000800 */
[----:B---3--:R-:W-:Y:S01]  /*5ac0*/  @P2 FMUL.FTZ R2, R101, R108 ;  /* 0x0000006c65022220 */ /* 0x008fe20000410000 */
[----:B--2---:R-:W-:Y:S01]  /*5ad0*/  @P2 FMUL.FTZ R108, R113, R188 ;  /* 0x000000bc716c2220 */ /* 0x004fe20000410000 */
[----:B------:R-:W-:Y:S02]  /*5ae0*/  @P2 PRMT R97, R106, 0x7610, R97 ;  /* 0x000076106a612816 */ /* 0x000fe40000000061 */
[C---:B------:R-:W-:Y:S02]  /*5af0*/  F2FP.F16.F32.PACK_AB R101, R102.reuse, R105 ;  /* 0x000000696665723e */ /* 0x040fe400000000ff */
[----:B------:R-:W-:Y:S01]  /*5b00*/  @P2 F2FP.F16.F32.PACK_AB R2, RZ, R2 ;  /* 0x00000002ff02223e */ /* 0x000fe200000000ff */
[----:B-1----:R-:W-:Y:S01]  /*5b10*/  @P2 FMUL.FTZ R107, R102, R189 ;  /* 0x000000bd666b2220 */ /* 0x002fe20000410000 */
[----:B------:R-:W-:-:S02]  /*5b20*/  @P2 F2FP.F16.F32.PACK_AB R108, RZ, R108 ;  /* 0x0000006cff6c223e */ /* 0x000fc400000000ff */
[----:B------:R-:W-:Y:S02]  /*5b30*/  @P2 PRMT R96, R2, 0x7610, R96 ;  /* 0x0000761002602816 */ /* 0x000fe40000000060 */
[----:B------:R-:W-:Y:S02]  /*5b40*/  @P2 F2FP.F16.F32.PACK_AB R107, RZ, R107 ;  /* 0x0000006bff6b223e */ /* 0x000fe400000000ff */
[----:B------:R-:W-:Y:S01]  /*5b50*/  @P2 PRMT R98, R108, 0x7610, R98 ;  /* 0x000076106c622816 */ /* 0x000fe20000000062 */
[C---:B0-----:R-:W-:Y:S01]  /*5b60*/  @P2 FMUL.FTZ R110, R183.reuse, R190 ;  /* 0x000000beb76e2220 */ /* 0x041fe20000410000 */
[----:B------:R-:W-:Y:S02]  /*5b70*/  F2FP.F16.F32.PACK_AB R102, R183, R113 ;  /* 0x00000071b766723e */ /* 0x000fe400000000ff */
[----:B------:R-:W-:Y:S02]  /*5b80*/  @P2 PRMT R96, R96, 0x5410, R104 ;  /* 0x0000541060602816 */ /* 0x000fe40000000068 */
[----:B------:R-:W-:-:S02]  /*5b90*/  @P2 F2FP.F16.F32.PACK_AB R110, RZ, R110 ;  /* 0x0000006eff6e223e */ /* 0x000fc400000000ff */
[----:B------:R-:W-:Y:S01]  /*5ba0*/  @P2 PRMT R97, R97, 0x5410, R107 ;  /* 0x0000541061612816 */ /* 0x000fe2000000006b */
[----:B----4-:R-:W-:Y:S01]  /*5bb0*/  @P2 FMUL.FTZ R112, R185, R192 ;  /* 0x000000c0b9702220 */ /* 0x010fe20000410000 */
[----:B------:R-:W-:Y:S02]  /*5bc0*/  F2FP.F16.F32.PACK_AB R103, R182, R185 ;  /* 0x000000b9b667723e */ /* 0x000fe400000000ff */
        /* <DEDUP_REMOVED lines=8> */
.L_x_1693:
        /* <DEDUP_REMOVED lines=66> */
.L_x_1692:
        /* <DEDUP_REMOVED lines=10> */
[----:B------:R-:W1:Y:S01]  /*6110*/  @P2 LDC R106, c[0x0][0x40c] ;  /* 0x00010300ff6a2b82 */ /* 0x000e620000000800 */
[----:B------:R-:W-:Y:S01]  /*6120*/  FFMA.FTZ R113, R179, R108, R113 ;  /* 0x0000006cb3717223 */ /* 0x000fe20000010071 */
[----:B------:R-:W-:Y:S01]  /*6130*/  FADD.FTZ R103, R167, -R2 ;  /* 0x80000002a7677221 */ /* 0x000fe20000010000 */
[----:B------:R-:W-:Y:S01]  /*6140*/  FADD.FTZ R183, R171, -R100 ;  /* 0x80000064abb77221 */ /* 0x000fe20000010000 */
[----:B------:R-:W-:Y:S01]  /*6150*/  FADD.FTZ R101, R166, -R101 ;  /* 0x80000065a6657221 */ /* 0x000fe20000010000 */
[----:B------:R-:W-:Y:S01]  /*6160*/  FADD.FTZ R107, R170, -R107 ;  /* 0x8000006baa6b7221 */ /* 0x000fe20000010000 */
[----:B------:R-:W-:Y:S01]  /*6170*/  FMUL.FTZ R100, R112, R103 ;  /* 0x0000006770647220 */ /* 0x000fe20000410000 */
[----:B------:R-:W-:Y:S01]  /*6180*/  FADD.FTZ R185, R174, -R185 ;  /* 0x800000b9aeb97221 */ /* 0x000fe20000010000 */
[----:B------:R-:W2:Y:S01]  /*6190*/  @P2 LDC R108, c[0x0][0x40c] ;  /* 0x00010300ff6c2b82 */ /* 0x000ea20000000800 */
[----:B------:R-:W-:Y:S01]  /*61a0*/  FMUL.FTZ R2, R112, R101 ;  /* 0x0000006570027220 */ /* 0x000fe20000410000 */
[----:B------:R-:W-:Y:S01]  /*61b0*/  FADD.FTZ R103, R177, -R102 ;  /* 0x80000066b1677221 */ /* 0x000fe20000010000 */
[----:B------:R-:W-:Y:S01]  /*61c0*/  FSEL R182, R100, RZ, P0 ;  /* 0x000000ff64b67208 */ /* 0x000fe20000000000 */
[----:B------:R-:W-:Y:S01]  /*61d0*/  FADD.FTZ R195, R181, -R104 ;  /* 0x80000068b5c37221 */ /* 0x000fe20000010000 */
[----:B------:R-:W-:Y:S01]  /*61e0*/  FADD.FTZ R191, R178, -R113 ;  /* 0x80000071b2bf7221 */ /* 0x000fe20000010000 */
[C---:B------:R-:W-:Y:S01]  /*61f0*/  FMUL.FTZ R101, R112.reuse, R107 ;  /* 0x0000006b70657220 */ /* 0x040fe20000410000 */
[----:B------:R-:W-:Y:S01]  /*6200*/  FMUL.FTZ R104, R112, R185 ;  /* 0x000000b970687220 */ /* 0x000fe20000410000 */
[----:B------:R-:W3:Y:S01]  /*6210*/  @P2 LDC R188, c[0x0][0x40c] ;  /* 0x00010300ffbc2b82 */ /* 0x000ee20000000800 */
[----:B0-----:R-:W-:Y:S01]  /*6220*/  @P2 FMUL.FTZ R100, R182, R105 ;  /* 0x00000069b6642220 */ /* 0x001fe20000410000 */
[C---:B------:R-:W-:Y:S01]  /*6230*/  FMUL.FTZ R102, R112.reuse, R183 ;  /* 0x000000b770667220 */ /* 0x040fe20000410000 */
[C---:B------:R-:W-:Y:S01]  /*6240*/  FMUL.FTZ R105, R112.reuse, R103 ;  /* 0x0000006770697220 */ /* 0x040fe20000410000 */
[----:B------:R-:W-:Y:S01]  /*6250*/  FMUL.FTZ R110, R112, R195 ;  /* 0x000000c3706e7220 */ /* 0x000fe20000410000 */
[----:B------:R-:W-:Y:S01]  /*6260*/  FSEL R113, R2, RZ, P0 ;  /* 0x000000ff02717208 */ /* 0x000fe20000000000 */
[----:B------:R-:W-:Y:S01]  /*6270*/  FMUL.FTZ R112, R112, R191 ;  /* 0x000000bf70707220 */ /* 0x000fe20000410000 */
[----:B------:R-:W-:Y:S01]  /*6280*/  FSEL R183, R101, RZ, P0 ;  /* 0x000000ff65b77208 */ /* 0x000fe20000000000 */
[----:B------:R-:W0:Y:S01]  /*6290*/  @P2 LDC R187, c[0x0][0x40c] ;  /* 0x00010300ffbb2b82 */ /* 0x000e220000000800 */
[----:B------:R-:W-:Y:S01]  /*62a0*/  FSEL R185, R104, RZ, P0 ;  /* 0x000000ff68b97208 */ /* 0x000fe20000000000 */
[----:B-1----:R-:W-:Y:S01]  /*62b0*/  @P2 FMUL.FTZ R2, R113, R106 ;  /* 0x0000006a71022220 */ /* 0x002fe20000410000 */
[----:B------:R-:W-:-:S02]  /*62c0*/  @P2 F2FP.F16.F32.PACK_AB R103, RZ, R100 ;  /* 0x00000064ff67223e */ /* 0x000fc400000000ff */
[----:B------:R-:W-:Y:S02]  /*62d0*/  FSEL R184, R102, RZ, P0 ;  /* 0x000000ff66b87208 */ /* 0x000fe40000000000 */
[----:B------:R-:W-:Y:S01]  /*62e0*/  FSEL R186, R105, RZ, P0 ;  /* 0x000000ff69ba7208 */ /* 0x000fe20000000000 */
[----:B------:R-:W1:Y:S01]  /*62f0*/  @P2 LDC R189, c[0x0][0x40c] ;  /* 0x00010300ffbd2b82 */ /* 0x000e620000000800 */
[----:B------:R-:W-:Y:S01]  /*6300*/  FSEL R112, R112, RZ, P0 ;  /* 0x000000ff70707208 */ /* 0x000fe20000000000 */
[----:B--2---:R-:W-:Y:S01]  /*6310*/  @P2 FMUL.FTZ R100, R183, R108 ;  /* 0x0000006cb7642220 */ /* 0x004fe20000410000 */
[----:B------:R-:W-:-:S04]  /*6320*/  @P2 F2FP.F16.F32.PACK_AB R2, RZ, R2 ;  /* 0x00000002ff02223e */ /* 0x000fc800000000ff */
[----:B------:R-:W-:Y:S01]  /*6330*/  @P2 F2FP.F16.F32.PACK_AB R104, RZ, R100 ;  /* 0x00000064ff68223e */ /* 0x000fe200000000ff */
[----:B------:R-:W2:Y:S01]  /*6340*/  @P2 LDC R193, c[0x0][0x40c] ;  /* 0x00010300ffc12b82 */ /* 0x000ea20000000800 */
[----:B---3--:R-:W-:Y:S01]  /*6350*/  @P2 FMUL.FTZ R102, R185, R188 ;  /* 0x000000bcb9662220 */ /* 0x008fe20000410000 */
[----:B------:R-:W-:Y:S02]  /*6360*/  F2FP.F16.F32.PACK_AB R100, R182, R113 ;  /* 0x00000071b664723e */ /* 0x000fe400000000ff */
[----:B------:R-:W-:Y:S02]  /*6370*/  @P2 PRMT R96, R2, 0x7610, R96 ;  /* 0x0000761002602816 */ /* 0x000fe40000000060 */
[----:B------:R-:W-:Y:S01]  /*6380*/  @P2 F2FP.F16.F32.PACK_AB R106, RZ, R102 ;  /* 0x00000066ff6a223e */ /* 0x000fe200000000ff */
[----:B0-----:R-:W-:Y:S01]  /*6390*/  @P2 FMUL.FTZ R101, R184, R187 ;  /* 0x000000bbb8652220 */ /* 0x001fe20000410000 */
[----:B------:R-:W-:Y:S02]  /*63a0*/  FSEL R113, R110, RZ, P0 ;  /* 0x000000ff6e717208 */ /* 0x000fe40000000000 */
[----:B------:R-:W-:-:S02]  /*63b0*/  @P2 PRMT R97, R104, 0x7610, R97 ;  /* 0x0000761068612816 */ /* 0x000fc40000000061 */
[----:B------:R-:W-:Y:S02]  /*63c0*/  @P2 F2FP.F16.F32.PACK_AB R105, RZ, R101 ;  /* 0x00000065ff69223e */ /* 0x000fe400000000ff */
[----:B------:R-:W-:Y:S01]  /*63d0*/  @P2 PRMT R98, R106, 0x7610, R98 ;  /* 0x000076106a622816 */ /* 0x000fe20000000062 */
[----:B-1----:R-:W-:Y:S01]  /*63e0*/  @P2 FMUL.FTZ R107, R186, R189 ;  /* 0x000000bdba6b2220 */ /* 0x002fe20000410000 */
[----:B------:R-:W-:Y:S02]  /*63f0*/  @P2 PRMT R96, R96, 0x5410, R103 ;  /* 0x0000541060602816 */ /* 0x000fe40000000067 */
[----:B------:R-:W-:Y:S02]  /*6400*/  F2FP.F16.F32.PACK_AB R101, R184, R183 ;  /* 0x000000b7b865723e */ /* 0x000fe400000000ff */
[----:B------:R-:W-:Y:S02]  /*6410*/  @P2 F2FP.F16.F32.PACK_AB R107, RZ, R107 ;  /* 0x0000006bff6b223e */ /* 0x000fe400000000ff */
[----:B------:R-:W-:Y:S01]  /*6420*/  F2FP.F16.F32.PACK_AB R102, R186, R185 ;  /* 0x000000b9ba66723e */ /* 0x000fe200000000ff */
[----:B--2---:R-:W-:Y:S01]  /*6430*/  @P2 FMUL.FTZ R108, R112, R193 ;  /* 0x000000c1706c2220 */ /* 0x004fe20000410000 */
        /* <DEDUP_REMOVED lines=10> */
.L_x_1695:
        /* <DEDUP_REMOVED lines=16> */
.L_x_1696:
        /* <DEDUP_REMOVED lines=9> */
.L_x_1697:
        /* <DEDUP_REMOVED lines=9> */
.L_x_1698:
        /* <DEDUP_REMOVED lines=9> */
.L_x_1699:
        /* <DEDUP_REMOVED lines=9> */
.L_x_1700:
        /* <DEDUP_REMOVED lines=9> */
.L_x_1701:
        /* <DEDUP_REMOVED lines=9> */
.L_x_1702:
[----:B------:R-:W-:-:S04]  /*6940*/  @P2 F2FP.F16.F32.PACK_AB R104, RZ, R104 ;  /* 0x00000068ff68223e */ /* 0x000fc800000000ff */
[----:B------:R-:W-:-:S07]  /*6950*/  @P2 PRMT R99, R99, 0x5410, R104 ;  /* 0x0000541063632816 */ /* 0x000fce0000000068 */
.L_x_1694:
        /* <DEDUP_REMOVED lines=13> */
.L_x_1654:
        /* <DEDUP_REMOVED lines=25> */
.L_x_1704:
        /* <DEDUP_REMOVED lines=12> */
.L_x_15601:


//--------------------- .text._ZN10layer_norm13ln_bwd_kernelINS_13Kernel_traitsI6__halfS2_S2_S2_fjLj4096ELj1ELj1ELj4ELj16ENS_18Kernel_traits_baseILj4096ES2_S2_S2_S2_fjLj128EEEEELb0ELb1ELb0ELb0EEEvNS_9BwdParamsE --------------------------
	.section	.text._ZN10layer_norm13ln_bwd_kernelINS_13Kernel_traitsI6__halfS2_S2_S2_fjLj4096ELj1ELj1ELj4ELj16ENS_18Kernel_traits_baseILj4096ES2_S2_S2_S2_fjLj128EEEEELb0ELb1ELb0ELb0EEEvNS_9BwdParamsE,"ax",@progbits
	.align	128
        .global         _ZN10layer_norm13ln_bwd_kernelINS_13Kernel_traitsI6__halfS2_S2_S2_fjLj4096ELj1ELj1ELj4ELj16ENS_18Kernel_traits_baseILj4096ES2_S2_S2_S2_fjLj128EEEEELb0ELb1ELb0ELb0EEEvNS_9BwdParamsE
        .type           _ZN10layer_norm13ln_bwd_kernelINS_13Kernel_traitsI6__halfS2_S2_S2_fjLj4096ELj1ELj1ELj4ELj16ENS_18Kernel_traits_baseILj4096ES2_S2_S2_S2_fjLj128EEEEELb0ELb1ELb0ELb0EEEvNS_9BwdParamsE,@function
        .size           _ZN10layer_norm13ln_bwd_kernelINS_13Kernel_traitsI6__halfS2_S2_S2_fjLj4096ELj1ELj1ELj4ELj16ENS_18Kernel_traits_baseILj4096ES2_S2_S2_S2_fjLj128EEEEELb0ELb1ELb0ELb0EEEvNS_9BwdParamsE,(.L_x_15602 - _ZN10layer_norm13ln_bwd_kernelINS_13Kernel_traitsI6__halfS2_S2_S2_fjLj4096ELj1ELj1ELj4ELj16ENS_18Kernel_traits_baseILj4096ES2_S2_S2_S2_fjLj128EEEEELb0ELb1ELb0ELb0EEEvNS_9BwdParamsE)
        .other          _ZN10layer_norm13ln_bwd_kernelINS_13Kernel_traitsI6__halfS2_S2_S2_fjLj4096ELj1ELj1ELj4ELj16ENS_18Kernel_traits_baseILj4096ES2_S2_S2_S2_fjLj128EEEEELb0ELb1ELb0ELb0EEEvNS_9BwdParamsE,@"STO_CUDA_ENTRY STV_DEFAULT"
_ZN10layer_norm13ln_bwd_kernelINS_13Kernel_traitsI6__halfS2_S2_S2_fjLj4096ELj1ELj1ELj4ELj16ENS_18Kernel_traits_baseILj4096ES2_S2_S2_S2_fjLj128EEEEELb0ELb1ELb0ELb0EEEvNS_9BwdParamsE:
.text._ZN10layer_norm13ln_bwd_kernelINS_13Kernel_traitsI6__halfS2_S2_S2_fjLj4096ELj1ELj1ELj4ELj16ENS_18Kernel_traits_baseILj4096ES2_S2_S2_S2_fjLj128EEEEELb0ELb1ELb0ELb0EEEvNS_9BwdParamsE:
        /* <DEDUP_REMOVED lines=19> */
[----:B0-----:R-:W-:-:S05]  /*0130*/  @P5 IMAD.WIDE.U32 R2, R23, 0x10, R2 ;  /* 0x0000001017025825 */ /* 0x001fca00078e0002 */
[----:B--2---:R0:W5:Y:S02]  /*0140*/  @P5 LDG.E.128 R28, desc[UR8][R2.64] ;  /* 0x00000008021c5981 */ /* 0x004164000c1e1d00 */
[----:B------:R-:W2:Y:S01]  /*0150*/  @P3 LDC.64 R14, c[0x0][0x3d0] ;  /* 0x0000f400ff0e3b82 */ /* 0x000ea20000000a00 */
[C---:B-1----:R-:W-:Y:S01]  /*0160*/  @P5 IMAD.WIDE.U32 R4, R23.reuse, 0x10, R4 ;  /* 0x0000001017045825 */ /* 0x042fe200078e0004 */
[----:B------:R-:W-:-:S04]  /*0170*/  @P5 LOP3.LUT R23, R23, 0x80, RZ, 0xfc, !PT ;  /* 0x0000008017175812 */ /* 0x000fc800078efcff */
[----:B------:R0:W5:Y:S02]  /*0180*/  @P5 LDG.E.128 R32, desc[UR8][R4.64] ;  /* 0x0000000804205981 */ /* 0x000164000c1e1d00 */
[----:B------:R-:W1:Y:S01]  /*0190*/  @P3 LDC.64 R16, c[0x0][0x3e8] ;  /* 0x0000fa00ff103b82 */ /* 0x000e620000000a00 */
[----:B----4-:R-:W-:-:S05]  /*01a0*/  @P4 IMAD.WIDE.U32 R10, R23, 0x10, R6 ;  /* 0x00000010170a4825 */ /* 0x010fca00078e0006 */
[----:B------:R0:W5:Y:S02]  /*01b0*/  @P4 LDG.E.128 R36, desc[UR8][R10.64] ;  /* 0x000000080a244981 */ /* 0x000164000c1e1d00 */
[----:B------:R-:W4:Y:S01]  /*01c0*/  @P2 LDC.64 R18, c[0x0][0x3d0] ;  /* 0x0000f400ff122b82 */ /* 0x000f220000000a00 */
[C---:B---3--:R-:W-:Y:S01]  /*01d0*/  @P4 IMAD.WIDE.U32 R12, R23.reuse, 0x10, R8 ;  /* 0x00000010170c4825 */ /* 0x048fe200078e0008 */
[----:B------:R-:W-:-:S04]  /*01e0*/  @P4 IADD3 R23, PT, PT, R23, 0x80, RZ ;  /* 0x0000008017174810 */ /* 0x000fc80007ffe0ff */
[----:B------:R0:W5:Y:S02]  /*01f0*/  @P4 LDG.E.128 R40, desc[UR8][R12.64] ;  /* 0x000000080c284981 */ /* 0x000164000c1e1d00 */
[----:B------:R-:W3:Y:S01]  /*0200*/  @P2 LDC.64 R20, c[0x0][0x3e8] ;  /* 0x0000fa00ff142b82 */ /* 0x000ee20000000a00 */
[----:B--2---:R-:W-:-:S05]  /*0210*/  @P3 IMAD.WIDE.U32 R14, R23, 0x10, R14 ;  /* 0x00000010170e3825 */ /* 0x004fca00078e000e */
[----:B------:R0:W5:Y:S01]  /*0220*/  @P3 LDG.E.128 R44, desc[UR8][R14.64] ;  /* 0x000000080e2c3981 */ /* 0x000162000c1e1d00 */
[C---:B-1----:R-:W-:Y:S01]  /*0230*/  @P3 IMAD.WIDE.U32 R16, R23.reuse, 0x10, R16 ;  /* 0x0000001017103825 */ /* 0x042fe200078e0010 */
[----:B------:R-:W-:-:S04]  /*0240*/  @P3 IADD3 R23, PT, PT, R23, 0x80, RZ ;  /* 0x0000008017173810 */ /* 0x000fc80007ffe0ff */
[----:B------:R0:W5:Y:S01]  /*0250*/  @P3 LDG.E.128 R48, desc[UR8][R16.64] ;  /* 0x0000000810303981 */ /* 0x000162000c1e1d00 */
[----:B----4-:R-:W-:-:S05]  /*0260*/  @P2 IMAD.WIDE.U32 R6, R23, 0x10, R18 ;  /* 0x0000001017062825 */ /* 0x010fca00078e0012 */
        /* <DEDUP_REMOVED lines=54> */
[----:B0-----:R-:W-:Y:S06]  /*05d0*/  @P0 BRA `(.L_x_1705) ;  /* 0x0000007000f40947 */ /* 0x001fec0003800000 */
[----:B------:R-:W0:Y:S01]  /*05e0*/  LDC.64 R2, c[0x0][0x3e0] ;  /* 0x0000f800ff027b82 */ /* 0x000e220000000a00 */
        /* <DEDUP_REMOVED lines=25> */
[----:B------:R-:W-:Y:S02]  /*0780*/  CS2R R100, SRZ ;  /* 0x0000000000647805 */ /* 0x000fe4000001ff00 */
        /* <DEDUP_REMOVED lines=28> */
[----:B------:R-:W3:Y:S07]  /*0950*/  LDCU.64 UR10, c[0x0][0x438] ;  /* 0x00008700ff0a77ac */ /* 0x000eee0008000a00 */
.L_x_1747:
[----:B------:R-:W4:Y:S08]  /*0960*/  @P0 LDC.64 R172, c[0x0][0x3e0] ;  /* 0x0000f800ffac0b82 */ /* 0x000f300000000a00 */
[----:B------:R-:W0:Y:S08]  /*0970*/  LDC.64 R174, c[0x0][0x3c0] ;  /* 0x0000f000ffae7b82 */ /* 0x000e300000000a00 */
[----:B------:R-:W1:Y:S01]  /*0980*/  LDC R188, c[0x0][0x388] ;  /* 0x0000e200ffbc7b82 */ /* 0x000e620000000800 */
[----:B----4-:R-:W-:-:S07]  /*0990*/  @P0 IMAD.WIDE R176, R193, 0x2, R172 ;  /* 0x00000002c1b00825 */ /* 0x010fce00078e02ac */
[----:B------:R-:W4:Y:S01]  /*09a0*/  LDC.64 R172, c[0x0][0x3c8] ;  /* 0x0000f200ffac7b82 */ /* 0x000f220000000a00 */
[----:B-----5:R1:W5:Y:S01]  /*09b0*/  @P0 LDG.E.U16 R227, desc[UR8][R176.64] ;  /* 0x00000008b0e30981 */ /* 0x020362000c1e1500 */
[----:B0-----:R-:W-:-:S06]  /*09c0*/  IMAD.WIDE R174, R193, 0x4, R174 ;  /* 0x00000004c1ae7825 */ /* 0x001fcc00078e02ae */
[----:B------:R-:W2:Y:S01]  /*09d0*/  LDG.E R174, desc[UR8][R174.64] ;  /* 0x00000008aeae7981 */ /* 0x000ea2000c1e1900 */
[----:B----4-:R-:W-:-:S05]  /*09e0*/  IMAD.WIDE R172, R193, 0x4, R172 ;  /* 0x00000004c1ac7825 */ /* 0x010fca00078e02ac */
[----:B------:R0:W5:Y:S01]  /*09f0*/  LDG.E R226, desc[UR8][R172.64] ;  /* 0x00000008ace27981 */ /* 0x000162000c1e1900 */
[----:B------:R-:W4:Y:S01]  /*0a00*/  S2R R190, SR_TID.X ;  /* 0x0000000000be7919 */ /* 0x000f220000002100 */
[----:B-1----:R-:W-:Y:S01]  /*0a10*/  IMAD R178, R193, R188, RZ ;  /* 0x000000bcc1b27224 */ /* 0x002fe200078e02ff */
[----:B------:R-:W-:-:S04]  /*0a20*/  ISETP.GE.U32.AND P5, PT, R192, 0x80, PT ;  /* 0x00000080c000780c */ /* 0x000fc80003fa6070 */
[----:B------:R-:W-:-:S04]  /*0a30*/  SHF.R.S32.HI R179, RZ, 0x1f, R178 ;  /* 0x0000001fffb37819 */ /* 0x000fc800000114b2 */
[----:B------:R-:W-:Y:S01]  /*0a40*/  LEA.HI R179, R179, R178, RZ, 0x3 ;  /* 0x000000b2b3b37211 */ /* 0x000fe200078f18ff */
[----:B------:R-:W-:Y:S01]  /*0a50*/  BSSY.RECONVERGENT B0, `(.L_x_1706) ;  /* 0x0000067000007945 */ /* 0x000fe20003800200 */
[----:B------:R-:W-:Y:S01]  /*0a60*/  ISETP.NE.AND P6, PT, RZ, UR7, PT ;  /* 0x00000007ff007c0c */ /* 0x000fe2000bfc5270 */
[----:B------:R-:W-:Y:S01]  /*0a70*/  HFMA2 R232, -RZ, RZ, 0, 0 ;  /* 0x00000000ffe87431 */ /* 0x000fe200000001ff */
[C---:B------:R-:W-:Y:S02]  /*0a80*/  ISETP.GE.U32.AND P4, PT, R192.reuse, 0x100, PT ;  /* 0x00000100c000780c */ /* 0x040fe40003f86070 */
[C---:B------:R-:W-:Y:S02]  /*0a90*/  ISETP.GE.U32.AND P3, PT, R192.reuse, 0x180, PT ;  /* 0x00000180c000780c */ /* 0x040fe40003f66070 */
[----:B------:R-:W-:Y:S02]  /*0aa0*/  ISETP.GE.U32.AND P2, PT, R192, 0x200, PT ;  /* 0x00000200c000780c */ /* 0x000fe40003f46070 */
[----:B------:R-:W-:-:S02]  /*0ab0*/  MOV R230, RZ ;  /* 0x000000ff00e67202 */ /* 0x000fc40000000f00 */
[----:B----4-:R-:W-:-:S04]  /*0ac0*/  LEA.HI.SX32 R191, R179, R190, 0x1d ;  /* 0x000000beb3bf7211 */ /* 0x010fc800078feaff */
[----:B------:R-:W-:Y:S02]  /*0ad0*/  MOV R229, R191 ;  /* 0x000000bf00e57202 */ /* 0x000fe40000000f00 */
        /* <DEDUP_REMOVED lines=8> */
[----:B---3--:R-:W-:-:S04]  /*0b60*/  ISETP.NE.U32.AND P1, PT, RZ, UR10, PT ;  /* 0x0000000aff007c0c */ /* 0x008fc8000bf25070 */
[----:B------:R-:W-:-:S13]  /*0b70*/  ISETP.NE.AND.EX P1, PT, RZ, UR11, PT, P1 ;  /* 0x0000000bff007c0c */ /* 0x000fda000bf25310 */
[----:B------:R-:W0:Y:S01]  /*0b80*/  @P1 LDC.64 R210, c[0x0][0x438] ;  /* 0x00010e00ffd21b82 */ /* 0x000e220000000a00 */
[--C-:B------:R-:W-:Y:S02]  /*0b90*/  HADD2.F32 R223, -RZ, R28.reuse.H0_H0 ;  /* 0x2000001cffdf7230 */ /* 0x100fe40000004100 */
[----:B------:R-:W-:Y:S02]  /*0ba0*/  HADD2.F32 R218, -RZ, R29.H1_H1 ;  /* 0x3000001dffda7230 */ /* 0x000fe40000004100 */
[----:B------:R-:W-:Y:S02]  /*0bb0*/  HADD2.F32 R222, -RZ, R28.H1_H1 ;  /* 0x3000001cffde7230 */ /* 0x000fe40000004100 */
[----:B------:R-:W-:Y:S02]  /*0bc0*/  HADD2.F32 R214, -RZ, R30.H1_H1 ;  /* 0x3000001effd67230 */ /* 0x000fe40000004100 */
[----:B0-----:R-:W-:-:S05]  /*0bd0*/  @P1 IMAD.WIDE.U32 R210, R191, 0x10, R210 ;  /* 0x00000010bfd21825 */ /* 0x001fca00078e00d2 */
[----:B------:R0:W5:Y:S01]  /*0be0*/  @P1 LDG.E.128 R152, desc[UR8][R210.64] ;  /* 0x00000008d2981981 */ /* 0x000162000c1e1d00 */
[--C-:B--2---:R-:W-:Y:S02]  /*0bf0*/  HADD2.F32 R215, -RZ, R172.reuse.H0_H0 ;  /* 0x200000acffd77230 */ /* 0x104fe40000004100 */
[----:B------:R-:W-:Y:S02]  /*0c00*/  HADD2.F32 R229, -RZ, R173.H1_H1 ;  /* 0x300000adffe57230 */ /* 0x000fe40000004100 */
[----:B------:R-:W-:Y:S02]  /*0c10*/  HADD2.F32 R217, -RZ, R172.H1_H1 ;  /* 0x300000acffd97230 */ /* 0x000fe40000004100 */
[C---:B------:R-:W-:Y:S01]  /*0c20*/  FADD.FTZ R215, -R228.reuse, R215 ;  /* 0x000000d7e4d77221 */ /* 0x040fe20000010100 */
[--C-:B------:R-:W-:Y:S02]  /*0c30*/  HADD2.F32 R231, -RZ, R174.reuse.H0_H0 ;  /* 0x200000aeffe77230 */ /* 0x100fe40000004100 */
[----:B------:R-:W-:Y:S01]  /*0c40*/  FADD.FTZ R229, -R228, R229 ;  /* 0x000000e5e4e57221 */ /* 0x000fe20000010100 */
[----:B------:R-:W-:-:S02]  /*0c50*/  HADD2.F32 R233, -RZ, R174.H1_H1 ;  /* 0x300000aeffe97230 */ /* 0x000fc40000004100 */
[----:B-----5:R-:W-:Y:S01]  /*0c60*/  FMUL.FTZ R225, R226, R215 ;  /* 0x000000d7e2e17220 */ /* 0x020fe20000410000 */
[----:B----4-:R-:W-:Y:S02]  /*0c70*/  HADD2.F32 R174, -RZ, R176.H0_H0 ;  /* 0x200000b0ffae7230 */ /* 0x010fe40000004100 */
[----:B------:R-:W-:Y:S01]  /*0c80*/  FADD.FTZ R217, -R228, R217 ;  /* 0x000000d9e4d97221 */ /* 0x000fe20000010100 */
[----:B------:R-:W-:Y:S02]  /*0c90*/  HADD2.F32 R219, -RZ, R173.H0_H0 ;  /* 0x200000adffdb7230 */ /* 0x000fe40000004100 */
[----:B------:R-:W-:Y:S01]  /*0ca0*/  FMUL.FTZ R220, R226, R229 ;  /* 0x000000e5e2dc7220 */ /* 0x000fe20000410000 */
[--C-:B0-----:R-:W-:Y:S02]  /*0cb0*/  HADD2.F32 R211, -RZ, R177.reuse.H0_H0 ;  /* 0x200000b1ffd37230 */ /* 0x101fe40000004100 */
[----:B------:R-:W-:Y:S01]  /*0cc0*/  FMUL.FTZ R223, R223, R174 ;  /* 0x000000aedfdf7220 */ /* 0x000fe20000410000 */
[----:B------:R-:W-:-:S02]  /*0cd0*/  HADD2.F32 R177, -RZ, R177.H1_H1 ;  /* 0x300000b1ffb17230 */ /* 0x000fc40000004100 */
[----:B------:R-:W-:Y:S01]  /*0ce0*/  FADD.FTZ R84, R84, R174 ;  /* 0x000000ae54547221 */ /* 0x000fe20000010000 */
[----:B------:R-:W-:Y:S02]  /*0cf0*/  HADD2.F32 R176, -RZ, R176.H1_H1 ;  /* 0x300000b0ffb07230 */ /* 0x000fe40000004100 */
[----:B------:R-:W-:Y:S01]  /*0d00*/  FFMA.FTZ R60, R225, R174, R60 ;  /* 0x000000aee13c7223 */ /* 0x000fe2000001003c */
[----:B------:R-:W-:Y:S02]  /*0d10*/  HADD2.F32 R174, -RZ, R29.H0_H0 ;  /* 0x2000001dffae7230 */ /* 0x000fe40000004100 */
[----:B------:R-:W-:Y:S01]  /*0d20*/  FADD.FTZ R219, -R228, R219 ;  /* 0x000000dbe4db7221 */ /* 0x000fe20000010100 */
[--C-:B------:R-:W-:Y:S02]  /*0d30*/  HADD2.F32 R173, -RZ, R179.reuse.H0_H0 ;  /* 0x200000b3ffad7230 */ /* 0x100fe40000004100 */
[----:B------:R-:W-:Y:S01]  /*0d40*/  FMUL.FTZ R224, R226, R217 ;  /* 0x000000d9e2e07220 */ /* 0x000fe20000410000 */
[----:B------:R-:W-:-:S02]  /*0d50*/  HADD2.F32 R172, -RZ, R179.H1_H1 ;  /* 0x300000b3ffac7230 */ /* 0x000fc40000004100 */
[-C--:B------:R-:W-:Y:S01]  /*0d60*/  FMUL.FTZ R218, R218, R177.reuse ;  /* 0x000000b1dada7220 */ /* 0x080fe20000410000 */
[----:B------:R-:W-:Y:S01]  /*0d70*/  FADD.FTZ R87, R87, R177 ;  /* 0x000000b157577221 */ /* 0x000fe20000010000 */
[----:B------:R-:W-:Y:S01]  /*0d80*/  FFMA.FTZ R63, R220, R177, R63 ;  /* 0x000000b1dc3f7223 */ /* 0x000fe2000001003f */
[----:B------:R-:W-:Y:S01]  /*0d90*/  FMUL.FTZ R222, R222, R176 ;  /* 0x000000b0dede7220 */ /* 0x000fe20000410000 */
[----:B------:R-:W-:Y:S01]  /*0da0*/  FADD.FTZ R177, RZ, R223 ;  /* 0x000000dfffb17221 */ /* 0x000fe20000010000 */
[----:B------:R-:W-:Y:S01]  /*0db0*/  FFMA.FTZ R179, R225, R223, RZ ;  /* 0x000000dfe1b37223 */ /* 0x000fe200000100ff */
[----:B------:R-:W-:Y:S01]  /*0dc0*/  FADD.FTZ R233, -R228, R233 ;  /* 0x000000e9e4e97221 */ /* 0x000fe20000010100 */
[----:B------:R-:W-:Y:S02]  /*0dd0*/  HADD2.F32 R213, -RZ, R175.H0_H0 ;  /* 0x200000afffd57230 */ /* 0x000fe40000004100 */
[----:B------:R-:W-:Y:S01]  /*0de0*/  FMUL.FTZ R221, R226, R219 ;  /* 0x000000dbe2dd7220 */ /* 0x000fe20000410000 */
[----:B------:R-:W-:-:S02]  /*0df0*/  HADD2.F32 R210, -RZ, R178.H0_H0 ;  /* 0x200000b2ffd27230 */ /* 0x000fc40000004100 */
[----:B------:R-:W-:Y:S01]  /*0e00*/  FADD.FTZ R85, R85, R176 ;  /* 0x000000b055557221 */ /* 0x000fe20000010000 */
[----:B------:R-:W-:Y:S01]  /*0e10*/  FFMA.FTZ R61, R224, R176, R61 ;  /* 0x000000b0e03d7223 */ /* 0x000fe2000001003d */
[----:B------:R-:W-:Y:S01]  /*0e20*/  FMUL.FTZ R219, R174, R211 ;  /* 0x000000d3aedb7220 */ /* 0x000fe20000410000 */
[----:B------:R-:W-:Y:S02]  /*0e30*/  HADD2.F32 R178, -RZ, R178.H1_H1 ;  /* 0x300000b2ffb27230 */ /* 0x000fe40000004100 */
[----:B------:R-:W-:Y:S01]  /*0e40*/  FADD.FTZ R174, R177, R222 ;  /* 0x000000deb1ae7221 */ /* 0x000fe20000010000 */
[----:B------:R-:W-:Y:S01]  /*0e50*/  FFMA.FTZ R176, R224, R222, R179 ;  /* 0x000000dee0b07223 */ /* 0x000fe200000100b3 */
[----:B------:R-:W-:Y:S01]  /*0e60*/  FMUL.FTZ R216, R226, R233 ;  /* 0x000000e9e2d87220 */ /* 0x000fe20000410000 */
[----:B------:R-:W-:Y:S02]  /*0e70*/  HADD2.F32 R215, -RZ, R30.H0_H0 ;  /* 0x2000001effd77230 */ /* 0x000fe40000004100 */
[C---:B------:R-:W-:Y:S01]  /*0e80*/  FADD.FTZ R213, -R228.reuse, R213 ;  /* 0x000000d5e4d57221 */ /* 0x040fe20000010100 */
[----:B------:R-:W-:Y:S01]  /*0e90*/  FADD.FTZ R217, -R228, R231 ;  /* 0x000000e7e4d97221 */ /* 0x000fe20000010100 */
[----:B------:R-:W-:Y:S01]  /*0ea0*/  FADD.FTZ R177, R174, R219 ;  /* 0x000000dbaeb17221 */ /* 0x000fe20000010000 */
[----:B------:R-:W-:Y:S01]  /*0eb0*/  FFMA.FTZ R179, R221, R219, R176 ;  /* 0x000000dbddb37223 */ /* 0x000fe200000100b0 */
[-C--:B------:R-:W-:Y:S01]  /*0ec0*/  FMUL.FTZ R214, R214, R178.reuse ;  /* 0x000000b2d6d67220 */ /* 0x080fe20000410000 */
[----:B------:R-:W-:Y:S01]  /*0ed0*/  FADD.FTZ R89, R89, R178 ;  /* 0x000000b259597221 */ /* 0x000fe20000010000 */
[----:B------:R-:W-:Y:S01]  /*0ee0*/  FFMA.FTZ R65, R216, R178, R65 ;  /* 0x000000b2d8417223 */ /* 0x000fe20000010041 */
[----:B------:R-:W-:-:S02]  /*0ef0*/  HADD2.F32 R178, -RZ, R31.H0_H0 ;  /* 0x2000001fffb27230 */ /* 0x000fc40000004100 */
[C---:B------:R-:W-:Y:S01]  /*0f00*/  FMUL.FTZ R213, R226.reuse, R213 ;  /* 0x000000d5e2d57220 */ /* 0x040fe20000410000 */
[----:B------:R-:W-:Y:S01]  /*0f10*/  FMUL.FTZ R217, R226, R217 ;  /* 0x000000d9e2d97220 */ /* 0x000fe20000410000 */
[----:B------:R-:W-:Y:S01]  /*0f20*/  FMUL.FTZ R215, R215, R210 ;  /* 0x000000d2d7d77220 */ /* 0x000fe20000410000 */
[----:B------:R-:W-:Y:S01]  /*0f30*/  FADD.FTZ R174, R177, R218 ;  /* 0x000000dab1ae7221 */ /* 0x000fe20000010000 */
[----:B------:R-:W-:Y:S01]  /*0f40*/  FFMA.FTZ R176, R220, R218, R179 ;  /* 0x000000dadcb07223 */ /* 0x000fe200000100b3 */
[----:B------:R-:W-:Y:S02]  /*0f50*/  HADD2.F32 R175, -RZ, R175.H1_H1 ;  /* 0x300000afffaf7230 */ /* 0x000fe40000004100 */
[----:B------:R-:W-:Y:S01]  /*0f60*/  FADD.FTZ R86, R86, R211 ;  /* 0x000000d356567221 */ /* 0x000fe20000010000 */
[----:B------:R-:W-:Y:S01]  /*0f70*/  FFMA.FTZ R62, R221, R211, R62 ;  /* 0x000000d3dd3e7223 */ /* 0x000fe2000001003e */
[-C--:B------:R-:W-:Y:S01]  /*0f80*/  FMUL.FTZ R211, R178, R173.reuse ;  /* 0x000000adb2d37220 */ /* 0x080fe20000410000 */
[----:B------:R-:W-:Y:S01]  /*0f90*/  FADD.FTZ R90, R90, R173 ;  /* 0x000000ad5a5a7221 */ /* 0x000fe20000010000 */
[----:B------:R-:W-:Y:S01]  /*0fa0*/  FFMA.FTZ R66, R213, R173, R66 ;  /* 0x000000add5427223 */ /* 0x000fe20000010042 */
[----:B------:R-:W-:Y:S01]  /*0fb0*/  FADD.FTZ R173, R174, R215 ;  /* 0x000000d7aead7221 */ /* 0x000fe20000010000 */
[----:B------:R-:W-:Y:S01]  /*0fc0*/  FFMA.FTZ R177, R217, R215, R176 ;  /* 0x000000d7d9b17223 */ /* 0x000fe200000100b0 */
[----:B------:R-:W-:-:S02]  /*0fd0*/  HADD2.F32 R229, -RZ, R31.H1_H1 ;  /* 0x3000001fffe57230 */ /* 0x000fc40000004100 */
[----:B------:R-:W-:Y:S01]  /*0fe0*/  FADD.FTZ R175, -R228, R175 ;  /* 0x000000afe4af7221 */ /* 0x000fe20000010100 */
[----:B------:R-:W-:Y:S01]  /*0ff0*/  FADD.FTZ R174, R173, R214 ;  /* 0x000000d6adae7221 */ /* 0x000fe20000010000 */
[----:B------:R-:W-:Y:S01]  /*1000*/  FFMA.FTZ R176, R216, R214, R177 ;  /* 0x000000d6d8b07223 */ /* 0x000fe200000100b1 */
[----:B------:R-:W-:Y:S01]  /*1010*/  FADD.FTZ R88, R88, R210 ;  /* 0x000000d258587221 */ /* 0x000fe20000010000 */
[----:B------:R-:W-:Y:S01]  /*1020*/  FFMA.FTZ R64, R217, R210, R64 ;  /* 0x000000d2d9407223 */ /* 0x000fe20000010040 */
[----:B------:R-:W-:Y:S01]  /*1030*/  FMUL.FTZ R212, R226, R175 ;  /* 0x000000afe2d47220 */ /* 0x000fe20000410000 */
[-C--:B------:R-:W-:Y:S01]  /*1040*/  FMUL.FTZ R210, R229, R172.reuse ;  /* 0x000000ace5d27220 */ /* 0x080fe20000410000 */
[----:B------:R-:W-:Y:S01]  /*1050*/  FADD.FTZ R173, R174, R211 ;  /* 0x000000d3aead7221 */ /* 0x000fe20000010000 */
[----:B------:R-:W-:Y:S01]  /*1060*/  FFMA.FTZ R175, R213, R211, R176 ;  /* 0x000000d3d5af7223 */ /* 0x000fe200000100b0 */
[----:B------:R-:W-:Y:S01]  /*1070*/  FADD.FTZ R91, R91, R172 ;  /* 0x000000ac5b5b7221 */ /* 0x000fe20000010000 */
[C---:B------:R-:W-:Y:S01]  /*1080*/  FFMA.FTZ R67, R212.reuse, R172, R67 ;  /* 0x000000acd4437223 */ /* 0x040fe20000010043 */
[----:B------:R-:W-:Y:S01]  /*1090*/  IADD3 R229, PT, PT, R191, 0x80, RZ ;  /* 0x00000080bfe57810 */ /* 0x000fe20007ffe0ff */
[----:B------:R-:W-:Y:S01]  /*10a0*/  FADD.FTZ R232, R173, R210 ;  /* 0x000000d2ade87221 */ /* 0x000fe20000010000 */
[----:B------:R-:W-:-:S07]  /*10b0*/  FFMA.FTZ R230, R212, R210, R175 ;  /* 0x000000d2d4e67223 */ /* 0x000fce00000100af */
.L_x_1707:
[----:B---3--:R-:W-:Y:S05]  /*10c0*/  BSYNC.RECONVERGENT B0 ;  /* 0x0000000000007941 */ /* 0x008fea0003800200 */
.L_x_1706:
        /* <DEDUP_REMOVED lines=17> */
[----:B------:R-:W-:Y:S01]  /*11e0*/  IADD3 R229, PT, PT, R229, 0x80, RZ ;  /* 0x00000080e5e57810 */ /* 0x000fe20007ffe0ff */
        /* <DEDUP_REMOVED lines=8> */
[----:B---3--:R-:W-:Y:S02]  /*1270*/  HADD2.F32 R174, -RZ, R176.H0_H0 ;  /* 0x200000b0ffae7230 */ /* 0x008fe40000004100 */
        /* <DEDUP_REMOVED lines=18> */
[----:B------:R-:W-:Y:S01]  /*13a0*/  FADD.FTZ R177, R232, R207 ;  /* 0x000000cfe8b17221 */ /* 0x000fe20000010000 */
[----:B------:R-:W-:Y:S01]  /*13b0*/  FFMA.FTZ R179, R209, R207, R230 ;  /* 0x000000cfd1b37223 */ /* 0x000fe200000100e6 */
        /* <DEDUP_REMOVED lines=45> */
[----:B------:R-:W-:Y:S01]  /*1690*/  FADD.FTZ R232, R173, R194 ;  /* 0x000000c2ade87221 */ /* 0x000fe20000010000 */
[----:B------:R-:W-:-:S07]  /*16a0*/  FFMA.FTZ R230, R196, R194, R175 ;  /* 0x000000c2c4e67223 */ /* 0x000fce00000100af */
.L_x_1709:
[----:B------:R-:W-:Y:S05]  /*16b0*/  BSYNC.RECONVERGENT B0 ;  /* 0x0000000000007941 */ /* 0x000fea0003800200 */
.L_x_1708:
        /* <DEDUP_REMOVED lines=14> */
[----:B0-----:R-:W-:-:S05]  /*17a0*/  @P1 IMAD.WIDE.U32 R18, R229, 0x10, R18 ;  /* 0x00000010e5121825 */ /* 0x001fca00078e0012 */
[----:B------:R0:W5:Y:S01]  /*17b0*/  @P1 LDG.E.128 R164, desc[UR8][R18.64] ;  /* 0x0000000812a41981 */ /* 0x000162000c1e1d00 */
[----:B------:R-:W-:Y:S01]  /*17c0*/  IADD3 R229, PT, PT, R229, 0x80, RZ ;  /* 0x00000080e5e57810 */ /* 0x000fe20007ffe0ff */
[--C-:B--2---:R-:W-:Y:S02]  /*17d0*/  HADD2.F32 R179, -RZ, R20.reuse.H0_H0 ;  /* 0x20000014ffb37230 */ /* 0x104fe40000004100 */
[--C-:B------:R-:W-:Y:S02]  /*17e0*/  HADD2.F32 R231, -RZ, R21.reuse.H1_H1 ;  /* 0x30000015ffe77230 */ /* 0x100fe40000004100 */
[----:B------:R-:W-:Y:S02]  /*17f0*/  HADD2.F32 R183, -RZ, R21.H0_H0 ;  /* 0x20000015ffb77230 */ /* 0x000fe40000004100 */
[C---:B------:R-:W-:Y:S01]  /*1800*/  FADD.FTZ R179, -R228.reuse, R179 ;  /* 0x000000b3e4b37221 */ /* 0x040fe20000010100 */
[----:B------:R-:W-:Y:S02]  /*1810*/  HADD2.F32 R181, -RZ, R20.H1_H1 ;  /* 0x30000014ffb57230 */ /* 0x000fe40000004100 */
[----:B------:R-:W-:Y:S01]  /*1820*/  FADD.FTZ R231, -R228, R231 ;  /* 0x000000e7e4e77221 */ /* 0x000fe20000010100 */
[----:B---3--:R-:W-:-:S02]  /*1830*/  HADD2.F32 R16, -RZ, R172.H0_H0 ;  /* 0x200000acff107230 */ /* 0x008fc40000004100 */
[----:B-----5:R-:W-:Y:S01]  /*1840*/  FMUL.FTZ R189, R226, R179 ;  /* 0x000000b3e2bd7220 */ /* 0x020fe20000410000 */
[--C-:B------:R-:W-:Y:S02]  /*1850*/  HADD2.F32 R21, -RZ, R23.reuse.H0_H0 ;  /* 0x20000017ff157230 */ /* 0x100fe40000004100 */
[----:B------:R-:W-:Y:S01]  /*1860*/  FADD.FTZ R183, -R228, R183 ;  /* 0x000000b7e4b77221 */ /* 0x000fe20000010100 */
[----:B------:R-:W-:Y:S02]  /*1870*/  HADD2.F32 R177, -RZ, R23.H1_H1 ;  /* 0x30000017ffb17230 */ /* 0x000fe40000004100 */
[----:B------:R-:W-:Y:S01]  /*1880*/  FMUL.FTZ R182, R226, R231 ;  /* 0x000000e7e2b67220 */ /* 0x000fe20000410000 */
[--C-:B------:R-:W-:Y:S02]  /*1890*/  HADD2.F32 R23, -RZ, R173.reuse.H0_H0 ;  /* 0x200000adff177230 */ /* 0x100fe40000004100 */
[----:B------:R-:W-:Y:S01]  /*18a0*/  FADD.FTZ R181, -R228, R181 ;  /* 0x000000b5e4b57221 */ /* 0x000fe20000010100 */
[----:B------:R-:W-:-:S02]  /*18b0*/  HADD2.F32 R173, -RZ, R173.H1_H1 ;  /* 0x300000adffad7230 */ /* 0x000fc40000004100 */
[-C--:B------:R-:W-:Y:S01]  /*18c0*/  FMUL.FTZ R187, R187, R16.reuse ;  /* 0x00000010bbbb7220 */ /* 0x080fe20000410000 */
[----:B0-----:R-:W-:Y:S02]  /*18d0*/  HADD2.F32 R18, -RZ, R172.H1_H1 ;  /* 0x300000acff127230 */ /* 0x001fe40000004100 */
[----:B------:R-:W-:Y:S01]  /*18e0*/  FADD.FTZ R100, R100, R16 ;  /* 0x0000001064647221 */ /* 0x000fe20000010000 */
[----:B------:R-:W-:Y:S02]  /*18f0*/  HADD2.F32 R237, -RZ, R22.H1_H1 ;  /* 0x30000016ffed7230 */ /* 0x000fe40000004100 */
[----:B------:R-:W-:Y:S01]  /*1900*/  FFMA.FTZ R68, R189, R16, R68 ;  /* 0x00000010bd447223 */ /* 0x000fe20000010044 */
[----:B------:R-:W-:Y:S02]  /*1910*/  HADD2.F32 R16, -RZ, R45.H0_H0 ;  /* 0x2000002dff107230 */ /* 0x000fe40000004100 */
[----:B------:R-:W-:Y:S01]  /*1920*/  FMUL.FTZ R185, R226, R183 ;  /* 0x000000b7e2b97220 */ /* 0x000fe20000410000 */
[-C--:B------:R-:W-:Y:S01]  /*1930*/  FMUL.FTZ R180, R180, R173.reuse ;  /* 0x000000adb4b47220 */ /* 0x080fe20000410000 */
[----:B------:R-:W-:Y:S01]  /*1940*/  FADD.FTZ R103, R103, R173 ;  /* 0x000000ad67677221 */ /* 0x000fe20000010000 */
[----:B------:R-:W-:Y:S01]  /*1950*/  FFMA.FTZ R71, R182, R173, R71 ;  /* 0x000000adb6477223 */ /* 0x000fe20000010047 */
[----:B------:R-:W-:-:S02]  /*1960*/  HADD2.F32 R19, -RZ, R175.H0_H0 ;  /* 0x200000afff137230 */ /* 0x000fc40000004100 */
[----:B------:R-:W-:Y:S01]  /*1970*/  FMUL.FTZ R186, R226, R181 ;  /* 0x000000b5e2ba7220 */ /* 0x000fe20000410000 */
[----:B------:R-:W-:Y:S02]  /*1980*/  HADD2.F32 R172, -RZ, R175.H1_H1 ;  /* 0x300000afffac7230 */ /* 0x000fe40000004100 */
[----:B------:R-:W-:Y:S01]  /*1990*/  FMUL.FTZ R184, R184, R18 ;  /* 0x00000012b8b87220 */ /* 0x000fe20000410000 */
[----:B------:R-:W-:Y:S01]  /*19a0*/  FADD.FTZ R173, R232, R187 ;  /* 0x000000bbe8ad7221 */ /* 0x000fe20000010000 */
[----:B------:R-:W-:Y:S01]  /*19b0*/  FADD.FTZ R237, -R228, R237 ;  /* 0x000000ede4ed7221 */ /* 0x000fe20000010100 */
[----:B------:R-:W-:Y:S01]  /*19c0*/  FFMA.FTZ R175, R189, R187, R230 ;  /* 0x000000bbbdaf7223 */ /* 0x000fe200000100e6 */
[----:B------:R-:W-:Y:S02]  /*19d0*/  HADD2.F32 R235, -RZ, R174.H0_H0 ;  /* 0x200000aeffeb7230 */ /* 0x000fe40000004100 */
[-C--:B------:R-:W-:Y:S01]  /*19e0*/  FMUL.FTZ R183, R16, R23.reuse ;  /* 0x0000001710b77220 */ /* 0x080fe20000410000 */
[----:B------:R-:W-:Y:S01]  /*19f0*/  FADD.FTZ R102, R102, R23 ;  /* 0x0000001766667221 */ /* 0x000fe20000010000 */
[----:B------:R-:W-:Y:S01]  /*1a00*/  FFMA.FTZ R70, R185, R23, R70 ;  /* 0x00000017b9467223 */ /* 0x000fe20000010046 */
[----:B------:R-:W-:-:S02]  /*1a10*/  HADD2.F32 R233, -RZ, R22.H0_H0 ;  /* 0x20000016ffe97230 */ /* 0x000fc40000004100 */
[----:B------:R-:W-:Y:S01]  /*1a20*/  FADD.FTZ R101, R101, R18 ;  /* 0x0000001265657221 */ /* 0x000fe20000010000 */
[----:B------:R-:W-:Y:S02]  /*1a30*/  HADD2.F32 R174, -RZ, R174.H1_H1 ;  /* 0x300000aeffae7230 */ /* 0x000fe40000004100 */
[----:B------:R-:W-:Y:S01]  /*1a40*/  FFMA.FTZ R69, R186, R18, R69 ;  /* 0x00000012ba457223 */ /* 0x000fe20000010045 */
[--C-:B------:R-:W-:Y:S02]  /*1a50*/  HADD2.F32 R23, -RZ, R46.reuse.H1_H1 ;  /* 0x3000002eff177230 */ /* 0x100fe40000004100 */
[----:B------:R-:W-:Y:S01]  /*1a60*/  FADD.FTZ R16, R173, R184 ;  /* 0x000000b8ad107221 */ /* 0x000fe20000010000 */
[----:B------:R-:W-:Y:S01]  /*1a70*/  FMUL.FTZ R20, R226, R237 ;  /* 0x000000ede2147220 */ /* 0x000fe20000410000 */
[----:B------:R-:W-:Y:S01]  /*1a80*/  FFMA.FTZ R18, R186, R184, R175 ;  /* 0x000000b8ba127223 */ /* 0x000fe200000100af */
[----:B------:R-:W-:Y:S02]  /*1a90*/  HADD2.F32 R22, -RZ, R46.H0_H0 ;  /* 0x2000002eff167230 */ /* 0x000fe40000004100 */
[----:B------:R-:W-:Y:S01]  /*1aa0*/  FADD.FTZ R173, R16, R183 ;  /* 0x000000b710ad7221 */ /* 0x000fe20000010000 */
[----:B------:R-:W-:Y:S01]  /*1ab0*/  FADD.FTZ R181, -R228, R233 ;  /* 0x000000e9e4b57221 */ /* 0x000fe20000010100 */
[-C--:B------:R-:W-:Y:S01]  /*1ac0*/  FMUL.FTZ R23, R23, R174.reuse ;  /* 0x000000ae17177220 */ /* 0x080fe20000410000 */
[----:B------:R-:W-:Y:S01]  /*1ad0*/  FADD.FTZ R105, R105, R174 ;  /* 0x000000ae69697221 */ /* 0x000fe20000010000 */
[----:B------:R-:W-:Y:S01]  /*1ae0*/  FFMA.FTZ R73, R20, R174, R73 ;  /* 0x000000ae14497223 */ /* 0x000fe20000010049 */
[----:B------:R-:W-:Y:S01]  /*1af0*/  FFMA.FTZ R175, R185, R183, R18 ;  /* 0x000000b7b9af7223 */ /* 0x000fe20000010012 */
[----:B------:R-:W-:-:S02]  /*1b00*/  HADD2.F32 R174, -RZ, R47.H0_H0 ;  /* 0x2000002fffae7230 */ /* 0x000fc40000004100 */
[----:B------:R-:W-:Y:S01]  /*1b10*/  FMUL.FTZ R22, R22, R235 ;  /* 0x000000eb16167220 */ /* 0x000fe20000410000 */
[----:B------:R-:W-:Y:S01]  /*1b20*/  FADD.FTZ R173, R173, R180 ;  /* 0x000000b4adad7221 */ /* 0x000fe20000010000 */
[----:B------:R-:W-:Y:S01]  /*1b30*/  FMUL.FTZ R181, R226, R181 ;  /* 0x000000b5e2b57220 */ /* 0x000fe20000410000 */
[----:B------:R-:W-:Y:S01]  /*1b40*/  FFMA.FTZ R16, R182, R180, R175 ;  /* 0x000000b4b6107223 */ /* 0x000fe200000100af */
[----:B------:R-:W-:Y:S01]  /*1b50*/  FMUL.FTZ R18, R174, R19 ;  /* 0x00000013ae127220 */ /* 0x000fe20000410000 */
[----:B------:R-:W-:Y:S01]  /*1b60*/  FADD.FTZ R21, -R228, R21 ;  /* 0x00000015e4157221 */ /* 0x000fe20000010100 */
[----:B------:R-:W-:Y:S01]  /*1b70*/  FADD.FTZ R174, R173, R22 ;  /* 0x00000016adae7221 */ /* 0x000fe20000010000 */
[----:B------:R-:W-:Y:S01]  /*1b80*/  FFMA.FTZ R173, R181, R22, R16 ;  /* 0x00000016b5ad7223 */ /* 0x000fe20000010010 */
[----:B------:R-:W-:Y:S02]  /*1b90*/  HADD2.F32 R179, -RZ, R47.H1_H1 ;  /* 0x3000002fffb37230 */ /* 0x000fe40000004100 */
[----:B------:R-:W-:Y:S01]  /*1ba0*/  FMUL.FTZ R21, R226, R21 ;  /* 0x00000015e2157220 */ /* 0x000fe20000410000 */
[----:B------:R-:W-:Y:S01]  /*1bb0*/  FADD.FTZ R175, R174, R23 ;  /* 0x00000017aeaf7221 */ /* 0x000fe20000010000 */
[----:B------:R-:W-:Y:S01]  /*1bc0*/  FADD.FTZ R177, -R228, R177 ;  /* 0x000000b1e4b17221 */ /* 0x000fe20000010100 */
        /* <DEDUP_REMOVED lines=13> */
.L_x_1711:
[----:B------:R-:W-:Y:S05]  /*1ca0*/  BSYNC.RECONVERGENT B0 ;  /* 0x0000000000007941 */ /* 0x000fea0003800200 */
.L_x_1710:
        /* <DEDUP_REMOVED lines=12> */
[----:B0-----:R-:W-:-:S05]  /*1d70*/  @P1 IMAD.WIDE.U32 R2, R229, 0x10, R2 ;  /* 0x00000010e5021825 */ /* 0x001fca00078e0002 */
[----:B------:R0:W5:Y:S01]  /*1d80*/  @P1 LDG.E.128 R168, desc[UR8][R2.64] ;  /* 0x0000000802a81981 */ /* 0x000162000c1e1d00 */
[----:B------:R-:W-:Y:S02]  /*1d90*/  HADD2.F32 R176, -RZ, R55.H0_H0 ;  /* 0x20000037ffb07230 */ /* 0x000fe40000004100 */
[--C-:B--2---:R-:W-:Y:S02]  /*1da0*/  HADD2.F32 R15, -RZ, R4.reuse.H1_H1 ;  /* 0x30000004ff0f7230 */ /* 0x104fe40000004100 */
[----:B------:R-:W-:Y:S02]  /*1db0*/  HADD2.F32 R13, -RZ, R4.H0_H0 ;  /* 0x20000004ff0d7230 */ /* 0x000fe40000004100 */
[--C-:B------:R-:W-:Y:S02]  /*1dc0*/  HADD2.F32 R233, -RZ, R7.reuse.H0_H0 ;  /* 0x20000007ffe97230 */ /* 0x100fe40000004100 */
[----:B------:R-:W-:Y:S02]  /*1dd0*/  HADD2.F32 R235, -RZ, R7.H1_H1 ;  /* 0x30000007ffeb7230 */ /* 0x000fe40000004100 */
[----:B------:R-:W-:Y:S01]  /*1de0*/  FADD.FTZ R7, -R228, R15 ;  /* 0x0000000fe4077221 */ /* 0x000fe20000010100 */
[----:B------:R-:W-:-:S02]  /*1df0*/  HADD2.F32 R17, -RZ, R5.H0_H0 ;  /* 0x20000005ff117230 */ /* 0x000fc40000004100 */
[----:B------:R-:W-:Y:S01]  /*1e00*/  FADD.FTZ R13, -R228, R13 ;  /* 0x0000000de40d7221 */ /* 0x000fe20000010100 */
[----:B------:R-:W-:Y:S02]  /*1e10*/  HADD2.F32 R5, -RZ, R5.H1_H1 ;  /* 0x30000005ff057230 */ /* 0x000fe40000004100 */
[----:B-----5:R-:W-:Y:S01]  /*1e20*/  FMUL.FTZ R14, R226, R7 ;  /* 0x00000007e20e7220 */ /* 0x020fe20000410000 */
[----:B------:R-:W-:Y:S02]  /*1e30*/  HADD2.F32 R15, -RZ, R52.H0_H0 ;  /* 0x20000034ff0f7230 */ /* 0x000fe40000004100 */
[C---:B------:R-:W-:Y:S01]  /*1e40*/  FADD.FTZ R175, -R228.reuse, R17 ;  /* 0x00000011e4af7221 */ /* 0x040fe20000010100 */
[----:B---3--:R-:W-:Y:S02]  /*1e50*/  HADD2.F32 R0, -RZ, R8.H0_H0 ;  /* 0x20000008ff007230 */ /* 0x008fe40000004100 */
[----:B------:R-:W-:Y:S01]  /*1e60*/  FADD.FTZ R177, -R228, R5 ;  /* 0x00000005e4b17221 */ /* 0x000fe20000010100 */
[----:B------:R-:W-:-:S02]  /*1e70*/  HADD2.F32 R229, -RZ, R6.H1_H1 ;  /* 0x30000006ffe57230 */ /* 0x000fc40000004100 */
[----:B------:R-:W-:Y:S01]  /*1e80*/  FMUL.FTZ R17, R226, R13 ;  /* 0x0000000de2117220 */ /* 0x000fe20000410000 */
[----:B------:R-:W-:Y:S02]  /*1e90*/  HADD2.F32 R8, -RZ, R8.H1_H1 ;  /* 0x30000008ff087230 */ /* 0x000fe40000004100 */
[----:B------:R-:W-:Y:S01]  /*1ea0*/  FMUL.FTZ R15, R15, R0 ;  /* 0x000000000f0f7220 */ /* 0x000fe20000410000 */
[--C-:B0-----:R-:W-:Y:S02]  /*1eb0*/  HADD2.F32 R3, -RZ, R11.reuse.H0_H0 ;  /* 0x2000000bff037230 */ /* 0x101fe40000004100 */
[----:B------:R-:W-:Y:S01]  /*1ec0*/  FADD.FTZ R231, -R228, R229 ;  /* 0x000000e5e4e77221 */ /* 0x000fe20000010100 */
[----:B------:R-:W-:Y:S02]  /*1ed0*/  HADD2.F32 R172, -RZ, R11.H1_H1 ;  /* 0x3000000bffac7230 */ /* 0x000fe40000004100 */
[----:B------:R-:W-:Y:S01]  /*1ee0*/  FMUL.FTZ R13, R226, R175 ;  /* 0x000000afe20d7220 */ /* 0x000fe20000410000 */
[----:B------:R-:W-:-:S02]  /*1ef0*/  HADD2.F32 R2, -RZ, R9.H0_H0 ;  /* 0x20000009ff027230 */ /* 0x000fc40000004100 */
[-C--:B------:R-:W-:Y:S01]  /*1f00*/  FMUL.FTZ R12, R12, R8.reuse ;  /* 0x000000080c0c7220 */ /* 0x080fe20000410000 */
[--C-:B------:R-:W-:Y:S02]  /*1f10*/  HADD2.F32 R229, -RZ, R10.reuse.H0_H0 ;  /* 0x2000000affe57230 */ /* 0x100fe40000004100 */
[----:B------:R-:W-:Y:S01]  /*1f20*/  FADD.FTZ R175, R232, R15 ;  /* 0x0000000fe8af7221 */ /* 0x000fe20000010000 */
[----:B------:R-:W-:Y:S02]  /*1f30*/  HADD2.F32 R174, -RZ, R10.H1_H1 ;  /* 0x3000000affae7230 */ /* 0x000fe40000004100 */
[----:B------:R-:W-:Y:S01]  /*1f40*/  FMUL.FTZ R10, R226, R177 ;  /* 0x000000b1e20a7220 */ /* 0x000fe20000410000 */
[----:B------:R-:W-:Y:S02]  /*1f50*/  HADD2.F32 R11, -RZ, R53.H0_H0 ;  /* 0x20000035ff0b7230 */ /* 0x000fe40000004100 */
[----:B------:R-:W-:Y:S01]  /*1f60*/  FFMA.FTZ R177, R17, R15, R230 ;  /* 0x0000000f11b17223 */ /* 0x000fe200000100e6 */
[----:B------:R-:W-:Y:S01]  /*1f70*/  FADD.FTZ R109, R109, R8 ;  /* 0x000000086d6d7221 */ /* 0x000fe20000010000 */
[----:B------:R-:W-:Y:S01]  /*1f80*/  FFMA.FTZ R77, R14, R8, R77 ;  /* 0x000000080e4d7223 */ /* 0x000fe2000001004d */
[----:B------:R-:W-:-:S02]  /*1f90*/  HADD2.F32 R9, -RZ, R9.H1_H1 ;  /* 0x30000009ff097230 */ /* 0x000fc40000004100 */
[----:B------:R-:W-:Y:S01]  /*1fa0*/  FADD.FTZ R108, R108, R0 ;  /* 0x000000006c6c7221 */ /* 0x000fe20000010000 */
[----:B------:R-:W-:Y:S01]  /*1fb0*/  FFMA.FTZ R76, R17, R0, R76 ;  /* 0x00000000114c7223 */ /* 0x000fe2000001004c */
[----:B------:R-:W-:Y:S02]  /*1fc0*/  HADD2.F32 R8, -RZ, R53.H1_H1 ;  /* 0x30000035ff087230 */ /* 0x000fe40000004100 */
[-C--:B------:R-:W-:Y:S01]  /*1fd0*/  FMUL.FTZ R11, R11, R2.reuse ;  /* 0x000000020b0b7220 */ /* 0x080fe20000410000 */
[----:B------:R-:W-:Y:S02]  /*1fe0*/  HADD2.F32 R173, -RZ, R6.H0_H0 ;  /* 0x20000006ffad7230 */ /* 0x000fe40000004100 */
[----:B------:R-:W-:Y:S01]  /*1ff0*/  FADD.FTZ R110, R110, R2 ;  /* 0x000000026e6e7221 */ /* 0x000fe20000010000 */
[----:B------:R-:W-:Y:S01]  /*2000*/  FFMA.FTZ R78, R13, R2, R78 ;  /* 0x000000020d4e7223 */ /* 0x000fe2000001004e */
[----:B------:R-:W-:Y:S01]  /*2010*/  FADD.FTZ R0, R175, R12 ;  /* 0x0000000caf007221 */ /* 0x000fe20000010000 */
[----:B------:R-:W-:Y:S01]  /*2020*/  FFMA.FTZ R2, R14, R12, R177 ;  /* 0x0000000c0e027223 */ /* 0x000fe200000100b1 */
[----:B------:R-:W-:-:S02]  /*2030*/  HADD2.F32 R6, -RZ, R54.H0_H0 ;  /* 0x20000036ff067230 */ /* 0x000fc40000004100 */
[----:B------:R-:W-:Y:S01]  /*2040*/  FMUL.FTZ R8, R8, R9 ;  /* 0x0000000908087220 */ /* 0x000fe20000410000 */
[----:B------:R-:W-:Y:S01]  /*2050*/  FADD.FTZ R175, R0, R11 ;  /* 0x0000000b00af7221 */ /* 0x000fe20000010000 */
[----:B------:R-:W-:Y:S01]  /*2060*/  FADD.FTZ R179, -R228, R173 ;  /* 0x000000ade4b37221 */ /* 0x000fe20000010100 */
[----:B------:R-:W-:Y:S01]  /*2070*/  FFMA.FTZ R177, R13, R11, R2 ;  /* 0x0000000b0db17223 */ /* 0x000fe20000010002 */
[----:B------:R-:W-:Y:S02]  /*2080*/  HADD2.F32 R7, -RZ, R54.H1_H1 ;  /* 0x30000036ff077230 */ /* 0x000fe40000004100 */
[----:B------:R-:W-:Y:S01]  /*2090*/  FMUL.FTZ R4, R226, R231 ;  /* 0x000000e7e2047220 */ /* 0x000fe20000410000 */
[----:B------:R-:W-:Y:S01]  /*20a0*/  FADD.FTZ R111, R111, R9 ;  /* 0x000000096f6f7221 */ /* 0x000fe20000010000 */
[----:B------:R-:W-:Y:S01]  /*20b0*/  FFMA.FTZ R79, R10, R9, R79 ;  /* 0x000000090a4f7223 */ /* 0x000fe2000001004f */
[----:B------:R-:W-:Y:S01]  /*20c0*/  FMUL.FTZ R6, R6, R229 ;  /* 0x000000e506067220 */ /* 0x000fe20000410000 */
[----:B------:R-:W-:Y:S01]  /*20d0*/  FADD.FTZ R175, R175, R8 ;  /* 0x00000008afaf7221 */ /* 0x000fe20000010000 */
[----:B------:R-:W-:Y:S01]  /*20e0*/  FMUL.FTZ R9, R226, R179 ;  /* 0x000000b3e2097220 */ /* 0x000fe20000410000 */
        /* <DEDUP_REMOVED lines=10> */
[----:B------:R-:W-:Y:S01]  /*2190*/  FADD.FTZ R173, -R228, R235 ;  /* 0x000000ebe4ad7221 */ /* 0x000fe20000010100 */
[----:B------:R-:W-:Y:S01]  /*21a0*/  FMUL.FTZ R2, R176, R3 ;  /* 0x00000003b0027220 */ /* 0x000fe20000410000 */
        /* <DEDUP_REMOVED lines=13> */
.L_x_1713:
[----:B------:R-:W-:Y:S05]  /*2280*/  BSYNC.RECONVERGENT B0 ;  /* 0x0000000000007941 */ /* 0x000fea0003800200 */
.L_x_1712:
        /* <DEDUP_REMOVED lines=31> */
.L_x_1715:
[----:B------:R-:W-:Y:S05]  /*2480*/  BSYNC.RECONVERGENT B0 ;  /* 0x0000000000007941 */ /* 0x000fea0003800200 */
.L_x_1714:
        /* <DEDUP_REMOVED lines=18> */
[----:B------:R-:W-:Y:S01]  /*25b0*/  FADD.FTZ R172, R172, R177 ;  /* 0x000000b1acac7221 */ /* 0x000fe20000010000 */
[----:B------:R-:W-:Y:S02]  /*25c0*/  HFMA2 R176, -RZ, RZ, 1.875, 0 ;  /* 0x3f800000ffb07431 */ /* 0x000fe400000001ff */
[----:B-----5:R-:W-:Y:S02]  /*25d0*/  @P0 HADD2.F32 R176, -RZ, R227.H0_H0 ;  /* 0x200000e3ffb00230 */ /* 0x020fe40000004100 */
[----:B------:R-:W-:Y:S01]  /*25e0*/  FADD.FTZ R178, R178, R229 ;  /* 0x000000e5b2b27221 */ /* 0x000fe20000010000 */
[----:B------:R-:W-:-:S03]  /*25f0*/  FADD.FTZ R172, R179, R172 ;  /* 0x000000acb3ac7221 */ /* 0x000fc60000010000 */
[----:B------:R-:W-:Y:S01]  /*2600*/  FMUL.FTZ R177, R178, UR12 ;  /* 0x0000000cb2b17c20 */ /* 0x000fe20008410000 */
[----:B------:R-:W-:-:S04]  /*2610*/  FMUL.FTZ R178, R172, UR12 ;  /* 0x0000000cacb27c20 */ /* 0x000fc80008410000 */
[----:B------:R-:W-:Y:S01]  /*2620*/  FSEL R177, R177, RZ, !P6 ;  /* 0x000000ffb1b17208 */ /* 0x000fe20007000000 */
[----:B------:R-:W-:Y:S06]  /*2630*/  BRA.U UP0, `(.L_x_1717) ;  /* 0x0000002500e87547 */ /* 0x000fec000b800000 */
        /* <DEDUP_REMOVED lines=8> */
[-CC-:B------:R-:W-:Y:S01]  /*26c0*/  FFMA.FTZ R228, R213, R178.reuse, R177.reuse ;  /* 0x000000b2d5e47223 */ /* 0x180fe200000100b1 */
[----:B-----5:R-:W-:Y:S02]  /*26d0*/  HADD2.F32 R227, -RZ, R175.H0_H0 ;  /* 0x200000afffe37230 */ /* 0x020fe40000004100 */
[-CC-:B------:R-:W-:Y:S01]  /*26e0*/  FFMA.FTZ R231, R212, R178.reuse, R177.reuse ;  /* 0x000000b2d4e77223 */ /* 0x180fe200000100b1 */
[----:B------:R-:W-:Y:S02]  /*26f0*/  HADD2.F32 R234, -RZ, R174.H1_H1 ;  /* 0x300000aeffea7230 */ /* 0x000fe40000004100 */
[----:B------:R-:W-:Y:S01]  /*2700*/  FADD.FTZ R179, R211, -R228 ;  /* 0x800000e4d3b37221 */ /* 0x000fe20000010000 */
[----:B------:R-:W-:Y:S01]  /*2710*/  FFMA.FTZ R228, R217, R178, R177 ;  /* 0x000000b2d9e47223 */ /* 0x000fe200000100b1 */
[----:B------:R-:W-:Y:S01]  /*2720*/  FADD.FTZ R231, R210, -R231 ;  /* 0x800000e7d2e77221 */ /* 0x000fe20000010000 */
[----:B------:R-:W-:Y:S02]  /*2730*/  HADD2.F32 R235, -RZ, R35.H1_H1 ;  /* 0x30000023ffeb7230 */ /* 0x000fe40000004100 */
[----:B------:R-:W-:Y:S01]  /*2740*/  FMUL.FTZ R179, R226, R179 ;  /* 0x000000b3e2b37220 */ /* 0x000fe20000410000 */
[----:B------:R-:W-:-:S02]  /*2750*/  HADD2.F32 R232, -RZ, R175.H1_H1 ;  /* 0x300000afffe87230 */ /* 0x000fc40000004100 */
[C---:B------:R-:W-:Y:S01]  /*2760*/  FMUL.FTZ R231, R226.reuse, R231 ;  /* 0x000000e7e2e77220 */ /* 0x040fe20000410000 */
[-C--:B------:R-:W-:Y:S01]  /*2770*/  FMUL.FTZ R229, R179, R176.reuse ;  /* 0x000000b0b3e57220 */ /* 0x080fe20000410000 */
[----:B------:R-:W-:Y:S01]  /*2780*/  FADD.FTZ R179, R215, -R228 ;  /* 0x800000e4d7b37221 */ /* 0x000fe20000010000 */
[----:B------:R-:W-:Y:S02]  /*2790*/  HADD2.F32 R228, -RZ, R35.H0_H0 ;  /* 0x20000023ffe47230 */ /* 0x000fe40000004100 */
[----:B------:R-:W-:Y:S01]  /*27a0*/  FMUL.FTZ R230, R231, R176 ;  /* 0x000000b0e7e67220 */ /* 0x000fe20000410000 */
[----:B------:R-:W-:Y:S01]  /*27b0*/  FFMA.FTZ R122, R229, R227, R122 ;  /* 0x000000e3e57a7223 */ /* 0x000fe2000001007a */
[----:B------:R-:W-:Y:S01]  /*27c0*/  FMUL.FTZ R179, R226, R179 ;  /* 0x000000b3e2b37220 */ /* 0x000fe20000410000 */
[----:B------:R-:W-:Y:S02]  /*27d0*/  HADD2.F32 R227, -RZ, R174.H0_H0 ;  /* 0x200000aeffe37230 */ /* 0x000fe40000004100 */
[--C-:B------:R-:W-:Y:S01]  /*27e0*/  FFMA.FTZ R174, R221, R178, R177.reuse ;  /* 0x000000b2ddae7223 */ /* 0x100fe200000100b1 */
[----:B------:R-:W-:Y:S01]  /*27f0*/  FMUL.FTZ R175, R229, R228 ;  /* 0x000000e4e5af7220 */ /* 0x000fe20000410000 */
[----:B------:R-:W-:Y:S01]  /*2800*/  FMUL.FTZ R233, R179, R176 ;  /* 0x000000b0b3e97220 */ /* 0x000fe20000410000 */
[----:B------:R-:W-:Y:S01]  /*2810*/  FFMA.FTZ R179, R216, R178, R177 ;  /* 0x000000b2d8b37223 */ /* 0x000fe200000100b1 */
[C---:B------:R-:W-:Y:S01]  /*2820*/  FMUL.FTZ R228, R230.reuse, R235 ;  /* 0x000000ebe6e47220 */ /* 0x040fe20000410000 */
[----:B------:R-:W-:Y:S01]  /*2830*/  FFMA.FTZ R123, R230, R232, R123 ;  /* 0x000000e8e67b7223 */ /* 0x000fe2000001007b */
[----:B------:R-:W-:Y:S01]  /*2840*/  FFMA.FTZ R120, R233, R227, R120 ;  /* 0x000000e3e9787223 */ /* 0x000fe20000010078 */
[----:B------:R-:W-:Y:S01]  /*2850*/  FFMA.FTZ R227, R220, R178, R177 ;  /* 0x000000b2dce37223 */ /* 0x000fe200000100b1 */
[----:B------:R-:W-:Y:S01]  /*2860*/  FADD.FTZ R231, R214, -R179 ;  /* 0x800000b3d6e77221 */ /* 0x000fe20000010000 */
[----:B------:R-:W-:Y:S01]  /*2870*/  FADD.FTZ R179, R219, -R174 ;  /* 0x800000aedbb37221 */ /* 0x000fe20000010000 */
[----:B------:R-:W-:-:S02]  /*2880*/  HADD2.F32 R232, -RZ, R34.H0_H0 ;  /* 0x20000022ffe87230 */ /* 0x000fc40000004100 */
[----:B------:R-:W-:Y:S01]  /*2890*/  FADD.FTZ R229, R218, -R227 ;  /* 0x800000e3dae57221 */ /* 0x000fe20000010000 */
[C---:B------:R-:W-:Y:S01]  /*28a0*/  FMUL.FTZ R235, R226.reuse, R231 ;  /* 0x000000e7e2eb7220 */ /* 0x040fe20000410000 */
[C---:B------:R-:W-:Y:S01]  /*28b0*/  FMUL.FTZ R179, R226.reuse, R179 ;  /* 0x000000b3e2b37220 */ /* 0x040fe20000410000 */
[--C-:B------:R-:W-:Y:S02]  /*28c0*/  HADD2.F32 R227, -RZ, R173.reuse.H0_H0 ;  /* 0x200000adffe37230 */ /* 0x100fe40000004100 */
[----:B------:R-:W-:Y:S01]  /*28d0*/  FMUL.FTZ R231, R226, R229 ;  /* 0x000000e5e2e77220 */ /* 0x000fe20000410000 */
[----:B------:R-:W-:Y:S02]  /*28e0*/  HADD2.F32 R173, -RZ, R173.H1_H1 ;  /* 0x300000adffad7230 */ /* 0x000fe40000004100 */
[-C--:B------:R-:W-:Y:S01]  /*28f0*/  FMUL.FTZ R229, R179, R176.reuse ;  /* 0x000000b0b3e57220 */ /* 0x080fe20000410000 */
[-C--:B------:R-:W-:Y:S01]  /*2900*/  FMUL.FTZ R236, R235, R176.reuse ;  /* 0x000000b0ebec7220 */ /* 0x080fe20000410000 */
[----:B------:R-:W-:Y:S01]  /*2910*/  FMUL.FTZ R230, R231, R176 ;  /* 0x000000b0e7e67220 */ /* 0x000fe20000410000 */
[----:B------:R-:W-:-:S02]  /*2920*/  HADD2.F32 R231, -RZ, R34.H1_H1 ;  /* 0x30000022ffe77230 */ /* 0x000fc40000004100 */
[----:B------:R-:W-:Y:S01]  /*2930*/  FFMA.FTZ R179, R229, R227, R118 ;  /* 0x000000e3e5b37223 */ /* 0x000fe20000010076 */
[-C--:B------:R-:W-:Y:S01]  /*2940*/  FFMA.FTZ R118, R225, R178.reuse, R177 ;  /* 0x000000b2e1767223 */ /* 0x080fe200000100b1 */
[----:B------:R-:W-:Y:S01]  /*2950*/  FFMA.FTZ R227, R230, R173, R119 ;  /* 0x000000ade6e37223 */ /* 0x000fe20000010077 */
[----:B------:R-:W-:Y:S01]  /*2960*/  FFMA.FTZ R173, R224, R178, R177 ;  /* 0x000000b2e0ad7223 */ /* 0x000fe200000100b1 */
[----:B------:R-:W-:Y:S01]  /*2970*/  FFMA.FTZ R121, R236, R234, R121 ;  /* 0x000000eaec797223 */ /* 0x000fe20000010079 */
[----:B------:R-:W-:Y:S01]  /*2980*/  FADD.FTZ R119, R223, -R118 ;  /* 0x80000076df777221 */ /* 0x000fe20000010000 */
[----:B------:R-:W-:Y:S02]  /*2990*/  HADD2.F32 R234, -RZ, R33.H0_H0 ;  /* 0x20000021ffea7230 */ /* 0x000fe40000004100 */
[----:B------:R-:W-:Y:S01]  /*29a0*/  FADD.FTZ R173, R222, -R173 ;  /* 0x800000addead7221 */ /* 0x000fe20000010000 */
[----:B------:R-:W-:Y:S01]  /*29b0*/  FMUL.FTZ R174, R233, R232 ;  /* 0x000000e8e9ae7220 */ /* 0x000fe20000410000 */
[----:B------:R-:W-:Y:S01]  /*29c0*/  FMUL.FTZ R119, R226, R119 ;  /* 0x00000077e2777220 */ /* 0x000fe20000410000 */
[----:B------:R-:W-:Y:S01]  /*29d0*/  FMUL.FTZ R235, R236, R231 ;  /* 0x000000e7eceb7220 */ /* 0x000fe20000410000 */
[----:B------:R-:W-:Y:S01]  /*29e0*/  FMUL.FTZ R173, R226, R173 ;  /* 0x000000ade2ad7220 */ /* 0x000fe20000410000 */
[----:B------:R-:W-:Y:S01]  /*29f0*/  FMUL.FTZ R234, R229, R234 ;  /* 0x000000eae5ea7220 */ /* 0x000fe20000410000 */
[----:B------:R-:W-:-:S02]  /*2a00*/  HADD2.F32 R232, -RZ, R172.H0_H0 ;  /* 0x200000acffe87230 */ /* 0x000fc40000004100 */
[-C--:B------:R-:W-:Y:S01]  /*2a10*/  FMUL.FTZ R119, R119, R176.reuse ;  /* 0x000000b077777220 */ /* 0x080fe20000410000 */
[----:B------:R-:W-:Y:S02]  /*2a20*/  HADD2.F32 R233, -RZ, R172.H1_H1 ;  /* 0x300000acffe97230 */ /* 0x000fe40000004100 */
[----:B------:R-:W-:Y:S01]  /*2a30*/  FMUL.FTZ R172, R173, R176 ;  /* 0x000000b0adac7220 */ /* 0x000fe20000410000 */
[----:B------:R-:W-:Y:S02]  /*2a40*/  HADD2.F32 R231, -RZ, R33.H1_H1 ;  /* 0x30000021ffe77230 */ /* 0x000fe40000004100 */
[----:B------:R-:W-:Y:S01]  /*2a50*/  FFMA.FTZ R232, R119, R232, R116 ;  /* 0x000000e877e87223 */ /* 0x000fe20000010074 */
[--C-:B------:R-:W-:Y:S02]  /*2a60*/  HADD2.F32 R118, -RZ, R32.reuse.H0_H0 ;  /* 0x20000020ff767230 */ /* 0x100fe40000004100 */
[----:B------:R-:W-:Y:S01]  /*2a70*/  FFMA.FTZ R233, R172, R233, R117 ;  /* 0x000000e9ace97223 */ /* 0x000fe20000010075 */
[----:B------:R-:W-:-:S02]  /*2a80*/  HADD2.F32 R229, -RZ, R32.H1_H1 ;  /* 0x30000020ffe57230 */ /* 0x000fc40000004100 */
[----:B------:R-:W-:Y:S01]  /*2a90*/  FMUL.FTZ R173, R230, R231 ;  /* 0x000000e7e6ad7220 */ /* 0x000fe20000410000 */
[----:B------:R-:W-:Y:S01]  /*2aa0*/  F2FP.F16.F32.PACK_AB R175, R228, R175 ;  /* 0x000000afe4af723e */ /* 0x000fe200000000ff */
[----:B------:R-:W-:Y:S01]  /*2ab0*/  FMUL.FTZ R118, R119, R118 ;  /* 0x0000007677767220 */ /* 0x000fe20000410000 */
[----:B------:R-:W-:Y:S01]  /*2ac0*/  F2FP.F16.F32.PACK_AB R174, R235, R174 ;  /* 0x000000aeebae723e */ /* 0x000fe200000000ff */
[----:B------:R-:W-:Y:S01]  /*2ad0*/  FMUL.FTZ R229, R172, R229 ;  /* 0x000000e5ace57220 */ /* 0x000fe20000410000 */
[----:B------:R-:W-:-:S04]  /*2ae0*/  F2FP.F16.F32.PACK_AB R173, R173, R234 ;  /* 0x000000eaadad723e */ /* 0x000fc800000000ff */
[----:B------:R-:W-:Y:S01]  /*2af0*/  F2FP.F16.F32.PACK_AB R172, R229, R118 ;  /* 0x00000076e5ac723e */ /* 0x000fe200000000ff */
[----:B------:R-:W-:Y:S06]  /*2b00*/  BRA `(.L_x_1721) ;  /* 0x0000000400207947 */ /* 0x000fec0003800000 */
.L_x_1720:
[-CC-:B------:R-:W-:Y:S01]  /*2b10*/  FFMA.FTZ R148, R213, R178.reuse, R177.reuse ;  /* 0x000000b2d5947223 */ /* 0x180fe200000100b1 */
[-CC-:B------:R-:W-:Y:S01]  /*2b20*/  FFMA.FTZ R151, R212, R178.reuse, R177.reuse ;  /* 0x000000b2d4977223 */ /* 0x180fe200000100b1 */
[-C--:B------:R-:W-:Y:S01]  /*2b30*/  FFMA.FTZ R150, R217, R178.reuse, R177 ;  /* 0x000000b2d9967223 */ /* 0x080fe200000100b1 */
[----:B-----5:R-:W-:Y:S02]  /*2b40*/  HADD2.F32 R227, -RZ, R175.H0_H0 ;  /* 0x200000afffe37230 */ /* 0x020fe40000004100 */
[----:B------:R-:W-:Y:S01]  /*2b50*/  FADD.FTZ R149, R211, -R148 ;  /* 0x80000094d3957221 */ /* 0x000fe20000010000 */
[----:B------:R-:W-:Y:S01]  /*2b60*/  FADD.FTZ R151, R210, -R151 ;  /* 0x80000097d2977221 */ /* 0x000fe20000010000 */
[--C-:B------:R-:W-:Y:S02]  /*2b70*/  HADD2.F32 R228, -RZ, R35.reuse.H0_H0 ;  /* 0x20000023ffe47230 */ /* 0x100fe40000004100 */
[----:B------:R-:W-:Y:S01]  /*2b80*/  FFMA.FTZ R233, R220, R178, R177 ;  /* 0x000000b2dce97223 */ /* 0x000fe200000100b1 */
[C---:B------:R-:W-:Y:S01]  /*2b90*/  FMUL.FTZ R148, R226.reuse, R149 ;  /* 0x00000095e2947220 */ /* 0x040fe20000410000 */
[----:B------:R-:W-:Y:S01]  /*2ba0*/  FMUL.FTZ R151, R226, R151 ;  /* 0x00000097e2977220 */ /* 0x000fe20000410000 */
[----:B------:R-:W-:Y:S01]  /*2bb0*/  FADD.FTZ R149, R215, -R150 ;  /* 0x80000096d7957221 */ /* 0x000fe20000010000 */
[----:B------:R-:W-:-:S02]  /*2bc0*/  HADD2.F32 R231, -RZ, R35.H1_H1 ;  /* 0x30000023ffe77230 */ /* 0x000fc40000004100 */
[-C--:B------:R-:W-:Y:S01]  /*2bd0*/  FMUL.FTZ R179, R148, R176.reuse ;  /* 0x000000b094b37220 */ /* 0x080fe20000410000 */
[----:B------:R-:W-:Y:S01]  /*2be0*/  FMUL.FTZ R232, R151, R176 ;  /* 0x000000b097e87220 */ /* 0x000fe20000410000 */
[----:B------:R-:W-:Y:S02]  /*2bf0*/  HADD2.F32 R229, -RZ, R175.H1_H1 ;  /* 0x300000afffe57230 */ /* 0x000fe40000004100 */
[--C-:B------:R-:W-:Y:S01]  /*2c00*/  FFMA.FTZ R150, R221, R178, R177.reuse ;  /* 0x000000b2dd967223 */ /* 0x100fe200000100b1 */
[C---:B------:R-:W-:Y:S01]  /*2c10*/  FFMA.FTZ R122, R179.reuse, R227, R122 ;  /* 0x000000e3b37a7223 */ /* 0x040fe2000001007a */
[----:B------:R-:W-:Y:S01]  /*2c20*/  FMUL.FTZ R175, R179, R228 ;  /* 0x000000e4b3af7220 */ /* 0x000fe20000410000 */
[----:B------:R-:W-:Y:S01]  /*2c30*/  FMUL.FTZ R149, R226, R149 ;  /* 0x00000095e2957220 */ /* 0x000fe20000410000 */
[----:B------:R-:W-:Y:S01]  /*2c40*/  FFMA.FTZ R227, R216, R178, R177 ;  /* 0x000000b2d8e37223 */ /* 0x000fe200000100b1 */
[C---:B------:R-:W-:Y:S01]  /*2c50*/  FMUL.FTZ R228, R232.reuse, R231 ;  /* 0x000000e7e8e47220 */ /* 0x040fe20000410000 */
[----:B------:R-:W-:Y:S01]  /*2c60*/  FADD.FTZ R231, R219, -R150 ;  /* 0x80000096dbe77221 */ /* 0x000fe20000010000 */
[----:B------:R-:W-:Y:S01]  /*2c70*/  FFMA.FTZ R123, R232, R229, R123 ;  /* 0x000000e5e87b7223 */ /* 0x000fe2000001007b */
[----:B------:R-:W-:-:S02]  /*2c80*/  HADD2.F32 R179, -RZ, R174.H0_H0 ;  /* 0x200000aeffb37230 */ /* 0x000fc40000004100 */
[----:B------:R-:W-:Y:S01]  /*2c90*/  FMUL.FTZ R229, R149, R176 ;  /* 0x000000b095e57220 */ /* 0x000fe20000410000 */
[----:B------:R-:W-:Y:S01]  /*2ca0*/  FADD.FTZ R227, R214, -R227 ;  /* 0x800000e3d6e37221 */ /* 0x000fe20000010000 */
[----:B------:R-:W-:Y:S02]  /*2cb0*/  HADD2.F32 R230, -RZ, R34.H0_H0 ;  /* 0x20000022ffe67230 */ /* 0x000fe40000004100 */
[C---:B------:R-:W-:Y:S01]  /*2cc0*/  FMUL.FTZ R231, R226.reuse, R231 ;  /* 0x000000e7e2e77220 */ /* 0x040fe20000410000 */
[C---:B------:R-:W-:Y:S01]  /*2cd0*/  FFMA.FTZ R120, R229.reuse, R179, R120 ;  /* 0x000000b3e5787223 */ /* 0x040fe20000010078 */
[----:B------:R-:W-:Y:S01]  /*2ce0*/  FMUL.FTZ R150, R226, R227 ;  /* 0x000000e3e2967220 */ /* 0x000fe20000410000 */
[----:B------:R-:W-:Y:S02]  /*2cf0*/  HADD2.F32 R179, -RZ, R173.H0_H0 ;  /* 0x200000adffb37230 */ /* 0x000fe40000004100 */
[----:B------:R-:W-:Y:S01]  /*2d00*/  FMUL.FTZ R229, R229, R230 ;  /* 0x000000e6e5e57220 */ /* 0x000fe20000410000 */
[----:B------:R-:W-:Y:S01]  /*2d10*/  FMUL.FTZ R227, R231, R176 ;  /* 0x000000b0e7e37220 */ /* 0x000fe20000410000 */
[----:B------:R-:W-:-:S02]  /*2d20*/  HADD2.F32 R230, -RZ, R174.H1_H1 ;  /* 0x300000aeffe67230 */ /* 0x000fc40000004100 */
[----:B------:R-:W-:Y:S01]  /*2d30*/  FADD.FTZ R233, R218, -R233 ;  /* 0x800000e9dae97221 */ /* 0x000fe20000010000 */
[----:B------:R-:W-:Y:S02]  /*2d40*/  HADD2.F32 R235, -RZ, R34.H1_H1 ;  /* 0x30000022ffeb7230 */ /* 0x000fe40000004100 */
[----:B------:R-:W-:Y:S01]  /*2d50*/  FMUL.FTZ R174, R150, R176 ;  /* 0x000000b096ae7220 */ /* 0x000fe20000410000 */
[----:B------:R-:W-:Y:S01]  /*2d60*/  FFMA.FTZ R179, R227, R179, R118 ;  /* 0x000000b3e3b37223 */ /* 0x000fe20000010076 */
[----:B------:R-:W-:Y:S01]  /*2d70*/  FMUL.FTZ R118, R226, R233 ;  /* 0x000000e9e2767220 */ /* 0x000fe20000410000 */
[----:B------:R-:W-:Y:S02]  /*2d80*/  HADD2.F32 R232, -RZ, R33.H0_H0 ;  /* 0x20000021ffe87230 */ /* 0x000fe40000004100 */
[C---:B------:R-:W-:Y:S01]  /*2d90*/  FFMA.FTZ R121, R174.reuse, R230, R121 ;  /* 0x000000e6ae797223 */ /* 0x040fe20000010079 */
[----:B------:R-:W-:Y:S01]  /*2da0*/  FMUL.FTZ R174, R174, R235 ;  /* 0x000000ebaeae7220 */ /* 0x000fe20000410000 */
[----:B------:R-:W-:-:S02]  /*2db0*/  HADD2.F32 R235, -RZ, R173.H1_H1 ;  /* 0x300000adffeb7230 */ /* 0x000fc40000004100 */
[----:B------:R-:W-:Y:S01]  /*2dc0*/  FFMA.FTZ R230, R225, R178, R177 ;  /* 0x000000b2e1e67223 */ /* 0x000fe200000100b1 */
[----:B------:R-:W-:Y:S01]  /*2dd0*/  FMUL.FTZ R234, R118, R176 ;  /* 0x000000b076ea7220 */ /* 0x000fe20000410000 */
[----:B------:R-:W-:Y:S01]  /*2de0*/  FMUL.FTZ R173, R227, R232 ;  /* 0x000000e8e3ad7220 */ /* 0x000fe20000410000 */
[----:B------:R-:W-:Y:S02]  /*2df0*/  HADD2.F32 R237, -RZ, R33.H1_H1 ;  /* 0x30000021ffed7230 */ /* 0x000fe40000004100 */
[----:B------:R-:W-:Y:S01]  /*2e00*/  FADD.FTZ R233, R223, -R230 ;  /* 0x800000e6dfe97221 */ /* 0x000fe20000010000 */
[----:B------:R-:W-:Y:S01]  /*2e10*/  FFMA.FTZ R227, R234, R235, R119 ;  /* 0x000000ebeae37223 */ /* 0x000fe20000010077 */
[----:B------:R-:W-:Y:S01]  /*2e20*/  FFMA.FTZ R235, R224, R178, R177 ;  /* 0x000000b2e0eb7223 */ /* 0x000fe200000100b1 */
[----:B------:R-:W-:Y:S02]  /*2e30*/  HADD2.F32 R232, -RZ, R172.H0_H0 ;  /* 0x200000acffe87230 */ /* 0x000fe40000004100 */
[----:B------:R-:W-:Y:S01]  /*2e40*/  FMUL.FTZ R119, R226, R233 ;  /* 0x000000e9e2777220 */ /* 0x000fe20000410000 */
[----:B------:R-:W-:Y:S01]  /*2e50*/  FMUL.FTZ R234, R234, R237 ;  /* 0x000000edeaea7220 */ /* 0x000fe20000410000 */
[----:B------:R-:W-:Y:S01]  /*2e60*/  FADD.FTZ R235, R222, -R235 ;  /* 0x800000ebdeeb7221 */ /* 0x000fe20000010000 */
[----:B------:R-:W-:-:S02]  /*2e70*/  HADD2.F32 R230, -RZ, R32.H0_H0 ;  /* 0x20000020ffe67230 */ /* 0x000fc40000004100 */
[----:B------:R-:W-:Y:S01]  /*2e80*/  FMUL.FTZ R233, R119, R176 ;  /* 0x000000b077e97220 */ /* 0x000fe20000410000 */
[----:B------:R-:W-:Y:S02]  /*2e90*/  HADD2.F32 R237, -RZ, R32.H1_H1 ;  /* 0x30000020ffed7230 */ /* 0x000fe40000004100 */
[----:B------:R-:W-:Y:S01]  /*2ea0*/  FMUL.FTZ R235, R226, R235 ;  /* 0x000000ebe2eb7220 */ /* 0x000fe20000410000 */
[----:B------:R-:W-:Y:S02]  /*2eb0*/  HADD2.F32 R172, -RZ, R172.H1_H1 ;  /* 0x300000acffac7230 */ /* 0x000fe40000004100 */
[C---:B------:R-:W-:Y:S01]  /*2ec0*/  FFMA.FTZ R232, R233.reuse, R232, R116 ;  /* 0x000000e8e9e87223 */ /* 0x040fe20000010074 */
[----:B------:R-:W-:Y:S01]  /*2ed0*/  FMUL.FTZ R230, R233, R230 ;  /* 0x000000e6e9e67220 */ /* 0x000fe20000410000 */
[----:B------:R-:W-:Y:S01]  /*2ee0*/  FMUL.FTZ R116, R235, R176 ;  /* 0x000000b0eb747220 */ /* 0x000fe20000410000 */
[----:B------:R-:W-:Y:S02]  /*2ef0*/  F2FP.F16.F32.PACK_AB R151, R151, R148 ;  /* 0x000000949797723e */ /* 0x000fe400000000ff */
[----:B------:R-:W-:Y:S01]  /*2f00*/  F2FP.F16.F32.PACK_AB R150, R150, R149 ;  /* 0x000000959696723e */ /* 0x000fe200000000ff */
[C---:B------:R-:W-:Y:S01]  /*2f10*/  FMUL.FTZ R237, R116.reuse, R237 ;  /* 0x000000ed74ed7220 */ /* 0x040fe20000410000 */
[----:B------:R-:W-:Y:S01]  /*2f20*/  FFMA.FTZ R233, R116, R172, R117 ;  /* 0x000000ac74e97223 */ /* 0x000fe20000010075 */
[----:B------:R-:W-:-:S02]  /*2f30*/  F2FP.F16.F32.PACK_AB R149, R118, R231 ;  /* 0x000000e77695723e */ /* 0x000fc400000000ff */
[----:B------:R-:W-:Y:S02]  /*2f40*/  F2FP.F16.F32.PACK_AB R148, R235, R119 ;  /* 0x00000077eb94723e */ /* 0x000fe400000000ff */
[----:B------:R-:W-:Y:S02]  /*2f50*/  F2FP.F16.F32.PACK_AB R175, R228, R175 ;  /* 0x000000afe4af723e */ /* 0x000fe400000000ff */
[----:B------:R-:W-:Y:S02]  /*2f60*/  F2FP.F16.F32.PACK_AB R174, R174, R229 ;  /* 0x000000e5aeae723e */ /* 0x000fe400000000ff */
[----:B------:R-:W-:Y:S02]  /*2f70*/  F2FP.F16.F32.PACK_AB R173, R234, R173 ;  /* 0x000000adeaad723e */ /* 0x000fe400000000ff */
[----:B------:R-:W-:-:S07]  /*2f80*/  F2FP.F16.F32.PACK_AB R172, R237, R230 ;  /* 0x000000e6edac723e */ /* 0x000fce00000000ff */
.L_x_1721:
        /* <DEDUP_REMOVED lines=11> */
.L_x_1719:
[----:B------:R-:W-:Y:S05]  /*3040*/  BSYNC.RECONVERGENT B1 ;  /* 0x0000000000017941 */ /* 0x000fea0003800200 */
.L_x_1718:
        /* <DEDUP_REMOVED lines=8> */
[-CC-:B------:R-:W-:Y:S01]  /*30d0*/  FFMA.FTZ R148, R197, R178.reuse, R177.reuse ;  /* 0x000000b2c5947223 */ /* 0x180fe200000100b1 */
[-CC-:B------:R-:W-:Y:S01]  /*30e0*/  FFMA.FTZ R151, R196, R178.reuse, R177.reuse ;  /* 0x000000b2c4977223 */ /* 0x180fe200000100b1 */
[----:B------:R-:W-:Y:S01]  /*30f0*/  FFMA.FTZ R150, R201, R178, R177 ;  /* 0x000000b2c9967223 */ /* 0x000fe200000100b1 */
[----:B-----5:R-:W-:Y:S02]  /*3100*/  HADD2.F32 R227, -RZ, R175.H0_H0 ;  /* 0x200000afffe37230 */ /* 0x020fe40000004100 */
[----:B------:R-:W-:Y:S01]  /*3110*/  FADD.FTZ R149, R195, -R148 ;  /* 0x80000094c3957221 */ /* 0x000fe20000010000 */
[----:B------:R-:W-:Y:S01]  /*3120*/  FADD.FTZ R151, R194, -R151 ;  /* 0x80000097c2977221 */ /* 0x000fe20000010000 */
[----:B------:R-:W-:Y:S02]  /*3130*/  HADD2.F32 R228, -RZ, R43.H0_H0 ;  /* 0x2000002bffe47230 */ /* 0x000fe40000004100 */
[C---:B------:R-:W-:Y:S01]  /*3140*/  FMUL.FTZ R148, R226.reuse, R149 ;  /* 0x00000095e2947220 */ /* 0x040fe20000410000 */
[----:B------:R-:W-:Y:S01]  /*3150*/  FMUL.FTZ R151, R226, R151 ;  /* 0x00000097e2977220 */ /* 0x000fe20000410000 */
[----:B------:R-:W-:Y:S01]  /*3160*/  FADD.FTZ R149, R199, -R150 ;  /* 0x80000096c7957221 */ /* 0x000fe20000010000 */
[----:B------:R-:W-:-:S02]  /*3170*/  HADD2.F32 R229, -RZ, R175.H1_H1 ;  /* 0x300000afffe57230 */ /* 0x000fc40000004100 */
[-C--:B------:R-:W-:Y:S01]  /*3180*/  FMUL.FTZ R179, R148, R176.reuse ;  /* 0x000000b094b37220 */ /* 0x080fe20000410000 */
[----:B------:R-:W-:Y:S01]  /*3190*/  FMUL.FTZ R232, R151, R176 ;  /* 0x000000b097e87220 */ /* 0x000fe20000410000 */
[----:B------:R-:W-:Y:S01]  /*31a0*/  FMUL.FTZ R149, R226, R149 ;  /* 0x00000095e2957220 */ /* 0x000fe20000410000 */
[----:B------:R-:W-:Y:S01]  /*31b0*/  FFMA.FTZ R150, R205, R178, R177 ;  /* 0x000000b2cd967223 */ /* 0x000fe200000100b1 */
[C---:B------:R-:W-:Y:S01]  /*31c0*/  FFMA.FTZ R130, R179.reuse, R227, R130 ;  /* 0x000000e3b3827223 */ /* 0x040fe20000010082 */
[----:B------:R-:W-:Y:S01]  /*31d0*/  FMUL.FTZ R175, R179, R228 ;  /* 0x000000e4b3af7220 */ /* 0x000fe20000410000 */
[----:B------:R-:W-:Y:S01]  /*31e0*/  FFMA.FTZ R131, R232, R229, R131 ;  /* 0x000000e5e8837223 */ /* 0x000fe20000010083 */
[----:B------:R-:W-:Y:S02]  /*31f0*/  HADD2.F32 R227, -RZ, R174.H0_H0 ;  /* 0x200000aeffe37230 */ /* 0x000fe40000004100 */
[----:B------:R-:W-:Y:S01]  /*3200*/  FMUL.FTZ R179, R149, R176 ;  /* 0x000000b095b37220 */ /* 0x000fe20000410000 */
[----:B------:R-:W-:Y:S01]  /*3210*/  FFMA.FTZ R229, R200, R178, R177 ;  /* 0x000000b2c8e57223 */ /* 0x000fe200000100b1 */
[----:B------:R-:W-:Y:S01]  /*3220*/  HADD2.F32 R231, -RZ, R43.H1_H1 ;  /* 0x3000002bffe77230 */ /* 0x000fe20000004100 */
[----:B------:R-:W-:Y:S01]  /*3230*/  F2FP.F16.F32.PACK_AB R151, R151, R148 ;  /* 0x000000949797723e */ /* 0x000fe200000000ff */
[----:B------:R-:W-:Y:S01]  /*3240*/  FFMA.FTZ R128, R179, R227, R128 ;  /* 0x000000e3b3807223 */ /* 0x000fe20000010080 */
[----:B------:R-:W-:Y:S01]  /*3250*/  FADD.FTZ R229, R198, -R229 ;  /* 0x800000e5c6e57221 */ /* 0x000fe20000010000 */
[----:B------:R-:W-:-:S02]  /*3260*/  HADD2.F32 R230, -RZ, R42.H0_H0 ;  /* 0x2000002affe67230 */ /* 0x000fc40000004100 */
[----:B------:R-:W-:Y:S01]  /*3270*/  FADD.FTZ R227, R203, -R150 ;  /* 0x80000096cbe37221 */ /* 0x000fe20000010000 */
[----:B------:R-:W-:Y:S01]  /*3280*/  FMUL.FTZ R228, R232, R231 ;  /* 0x000000e7e8e47220 */ /* 0x000fe20000410000 */
[----:B------:R-:W-:Y:S01]  /*3290*/  FMUL.FTZ R150, R226, R229 ;  /* 0x000000e5e2967220 */ /* 0x000fe20000410000 */
[----:B------:R-:W-:Y:S01]  /*32a0*/  FFMA.FTZ R231, R204, R178, R177 ;  /* 0x000000b2cce77223 */ /* 0x000fe200000100b1 */
[----:B------:R-:W-:Y:S01]  /*32b0*/  FMUL.FTZ R227, R226, R227 ;  /* 0x000000e3e2e37220 */ /* 0x000fe20000410000 */
[----:B------:R-:W-:Y:S01]  /*32c0*/  FMUL.FTZ R179, R179, R230 ;  /* 0x000000e6b3b37220 */ /* 0x000fe20000410000 */
[----:B------:R-:W-:Y:S02]  /*32d0*/  HADD2.F32 R230, -RZ, R174.H1_H1 ;  /* 0x300000aeffe67230 */ /* 0x000fe40000004100 */
[-C--:B------:R-:W-:Y:S01]  /*32e0*/  FMUL.FTZ R174, R150, R176.reuse ;  /* 0x000000b096ae7220 */ /* 0x080fe20000410000 */
[----:B------:R-:W-:Y:S02]  /*32f0*/  HADD2.F32 R229, -RZ, R173.H0_H0 ;  /* 0x200000adffe57230 */ /* 0x000fe40000004100 */
[----:B------:R-:W-:Y:S01]  /*3300*/  FMUL.FTZ R233, R227, R176 ;  /* 0x000000b0e3e97220 */ /* 0x000fe20000410000 */
[----:B------:R-:W-:Y:S01]  /*3310*/  FADD.FTZ R231, R202, -R231 ;  /* 0x800000e7cae77221 */ /* 0x000fe20000010000 */
[----:B------:R-:W-:-:S02]  /*3320*/  HADD2.F32 R235, -RZ, R42.H1_H1 ;  /* 0x3000002affeb7230 */ /* 0x000fc40000004100 */
[----:B------:R-:W-:Y:S01]  /*3330*/  FFMA.FTZ R129, R174, R230, R129 ;  /* 0x000000e6ae817223 */ /* 0x000fe20000010081 */
[----:B------:R-:W-:Y:S01]  /*3340*/  FFMA.FTZ R126, R233, R229, R126 ;  /* 0x000000e5e97e7223 */ /* 0x000fe2000001007e */
[--C-:B------:R-:W-:Y:S01]  /*3350*/  FFMA.FTZ R230, R209, R178, R177.reuse ;  /* 0x000000b2d1e67223 */ /* 0x100fe200000100b1 */
[----:B------:R-:W-:Y:S02]  /*3360*/  HADD2.F32 R232, -RZ, R41.H0_H0 ;  /* 0x20000029ffe87230 */ /* 0x000fe40000004100 */
[----:B------:R-:W-:Y:S01]  /*3370*/  FMUL.FTZ R229, R226, R231 ;  /* 0x000000e7e2e57220 */ /* 0x000fe20000410000 */
[----:B------:R-:W-:Y:S01]  /*3380*/  FMUL.FTZ R174, R174, R235 ;  /* 0x000000ebaeae7220 */ /* 0x000fe20000410000 */
[----:B------:R-:W-:Y:S02]  /*3390*/  HADD2.F32 R235, -RZ, R173.H1_H1 ;  /* 0x300000adffeb7230 */ /* 0x000fe40000004100 */
[----:B------:R-:W-:Y:S01]  /*33a0*/  FADD.FTZ R231, R207, -R230 ;  /* 0x800000e6cfe77221 */ /* 0x000fe20000010000 */
[----:B------:R-:W-:Y:S01]  /*33b0*/  FMUL.FTZ R234, R229, R176 ;  /* 0x000000b0e5ea7220 */ /* 0x000fe20000410000 */
[----:B------:R-:W-:Y:S01]  /*33c0*/  FMUL.FTZ R173, R233, R232 ;  /* 0x000000e8e9ad7220 */ /* 0x000fe20000410000 */
[----:B------:R-:W-:Y:S01]  /*33d0*/  FFMA.FTZ R233, R208, R178, R177 ;  /* 0x000000b2d0e97223 */ /* 0x000fe200000100b1 */
[----:B------:R-:W-:Y:S01]  /*33e0*/  FMUL.FTZ R231, R226, R231 ;  /* 0x000000e7e2e77220 */ /* 0x000fe20000410000 */
[----:B------:R-:W-:Y:S01]  /*33f0*/  FFMA.FTZ R127, R234, R235, R127 ;  /* 0x000000ebea7f7223 */ /* 0x000fe2000001007f */
[----:B------:R-:W-:-:S02]  /*3400*/  HADD2.F32 R230, -RZ, R172.H0_H0 ;  /* 0x200000acffe67230 */ /* 0x000fc40000004100 */
[----:B------:R-:W-:Y:S01]  /*3410*/  FADD.FTZ R235, R206, -R233 ;  /* 0x800000e9ceeb7221 */ /* 0x000fe20000010000 */
[----:B------:R-:W-:Y:S02]  /*3420*/  HADD2.F32 R232, -RZ, R40.H0_H0 ;  /* 0x20000028ffe87230 */ /* 0x000fe40000004100 */
[----:B------:R-:W-:Y:S01]  /*3430*/  FMUL.FTZ R233, R231, R176 ;  /* 0x000000b0e7e97220 */ /* 0x000fe20000410000 */
[----:B------:R-:W-:Y:S02]  /*3440*/  HADD2.F32 R237, -RZ, R41.H1_H1 ;  /* 0x30000029ffed7230 */ /* 0x000fe40000004100 */
[----:B------:R-:W-:Y:S01]  /*3450*/  FMUL.FTZ R235, R226, R235 ;  /* 0x000000ebe2eb7220 */ /* 0x000fe20000410000 */
[----:B------:R-:W-:Y:S01]  /*3460*/  F2FP.F16.F32.PACK_AB R150, R150, R149 ;  /* 0x000000959696723e */ /* 0x000fe200000000ff */
[C---:B------:R-:W-:Y:S01]  /*3470*/  FFMA.FTZ R124, R233.reuse, R230, R124 ;  /* 0x000000e6e97c7223 */ /* 0x040fe2000001007c */
[----:B------:R-:W-:Y:S01]  /*3480*/  FMUL.FTZ R232, R233, R232 ;  /* 0x000000e8e9e87220 */ /* 0x000fe20000410000 */
[----:B------:R-:W-:-:S02]  /*3490*/  HADD2.F32 R230, -RZ, R172.H1_H1 ;  /* 0x300000acffe67230 */ /* 0x000fc40000004100 */
[----:B------:R-:W-:Y:S01]  /*34a0*/  FMUL.FTZ R172, R235, R176 ;  /* 0x000000b0ebac7220 */ /* 0x000fe20000410000 */
[----:B------:R-:W-:Y:S02]  /*34b0*/  HADD2.F32 R233, -RZ, R40.H1_H1 ;  /* 0x30000028ffe97230 */ /* 0x000fe40000004100 */
[----:B------:R-:W-:Y:S01]  /*34c0*/  FMUL.FTZ R234, R234, R237 ;  /* 0x000000edeaea7220 */ /* 0x000fe20000410000 */
[----:B------:R-:W-:Y:S01]  /*34d0*/  F2FP.F16.F32.PACK_AB R149, R229, R227 ;  /* 0x000000e3e595723e */ /* 0x000fe200000000ff */
[C---:B------:R-:W-:Y:S01]  /*34e0*/  FFMA.FTZ R125, R172.reuse, R230, R125 ;  /* 0x000000e6ac7d7223 */ /* 0x040fe2000001007d */
[----:B------:R-:W-:Y:S01]  /*34f0*/  F2FP.F16.F32.PACK_AB R148, R235, R231 ;  /* 0x000000e7eb94723e */ /* 0x000fe200000000ff */
[----:B------:R-:W-:Y:S01]  /*3500*/  FMUL.FTZ R233, R172, R233 ;  /* 0x000000e9ace97220 */ /* 0x000fe20000410000 */
[----:B------:R-:W-:Y:S02]  /*3510*/  F2FP.F16.F32.PACK_AB R175, R228, R175 ;  /* 0x000000afe4af723e */ /* 0x000fe400000000ff */
[----:B------:R-:W-:-:S02]  /*3520*/  F2FP.F16.F32.PACK_AB R174, R174, R179 ;  /* 0x000000b3aeae723e */ /* 0x000fc400000000ff */
[----:B------:R-:W-:Y:S02]  /*3530*/  F2FP.F16.F32.PACK_AB R173, R234, R173 ;  /* 0x000000adeaad723e */ /* 0x000fe400000000ff */
[----:B------:R-:W-:Y:S01]  /*3540*/  F2FP.F16.F32.PACK_AB R172, R233, R232 ;  /* 0x000000e8e9ac723e */ /* 0x000fe200000000ff */
[----:B------:R-:W-:Y:S06]  /*3550*/  BRA `(.L_x_1725) ;  /* 0x0000000400107947 */ /* 0x000fec0003800000 */
.L_x_1724:
[-CC-:B------:R-:W-:Y:S01]  /*3560*/  FFMA.FTZ R228, R197, R178.reuse, R177.reuse ;  /* 0x000000b2c5e47223 */ /* 0x180fe200000100b1 */
[-CC-:B------:R-:W-:Y:S01]  /*3570*/  FFMA.FTZ R231, R196, R178.reuse, R177.reuse ;  /* 0x000000b2c4e77223 */ /* 0x180fe200000100b1 */
[--C-:B-----5:R-:W-:Y:S02]  /*3580*/  HADD2.F32 R227, -RZ, R175.reuse.H0_H0 ;  /* 0x200000afffe37230 */ /* 0x120fe40000004100 */
[----:B------:R-:W-:Y:S01]  /*3590*/  FADD.FTZ R179, R195, -R228 ;  /* 0x800000e4c3b37221 */ /* 0x000fe20000010000 */
[----:B------:R-:W-:Y:S01]  /*35a0*/  FFMA.FTZ R228, R201, R178, R177 ;  /* 0x000000b2c9e47223 */ /* 0x000fe200000100b1 */
[----:B------:R-:W-:Y:S01]  /*35b0*/  FADD.FTZ R231, R194, -R231 ;  /* 0x800000e7c2e77221 */ /* 0x000fe20000010000 */
[----:B------:R-:W-:Y:S02]  /*35c0*/  HADD2.F32 R234, -RZ, R174.H1_H1 ;  /* 0x300000aeffea7230 */ /* 0x000fe40000004100 */
[----:B------:R-:W-:Y:S01]  /*35d0*/  FMUL.FTZ R179, R226, R179 ;  /* 0x000000b3e2b37220 */ /* 0x000fe20000410000 */
[----:B------:R-:W-:-:S02]  /*35e0*/  HADD2.F32 R232, -RZ, R175.H1_H1 ;  /* 0x300000afffe87230 */ /* 0x000fc40000004100 */
[C---:B------:R-:W-:Y:S01]  /*35f0*/  FMUL.FTZ R231, R226.reuse, R231 ;  /* 0x000000e7e2e77220 */ /* 0x040fe20000410000 */
[--C-:B------:R-:W-:Y:S02]  /*3600*/  HADD2.F32 R235, -RZ, R43.reuse.H1_H1 ;  /* 0x3000002bffeb7230 */ /* 0x100fe40000004100 */
[-C--:B------:R-:W-:Y:S01]  /*3610*/  FMUL.FTZ R229, R179, R176.reuse ;  /* 0x000000b0b3e57220 */ /* 0x080fe20000410000 */
[----:B------:R-:W-:Y:S01]  /*3620*/  FADD.FTZ R179, R199, -R228 ;  /* 0x800000e4c7b37221 */ /* 0x000fe20000010000 */
[----:B------:R-:W-:Y:S02]  /*3630*/  HADD2.F32 R228, -RZ, R43.H0_H0 ;  /* 0x2000002bffe47230 */ /* 0x000fe40000004100 */
[----:B------:R-:W-:Y:S01]  /*3640*/  FMUL.FTZ R230, R231, R176 ;  /* 0x000000b0e7e67220 */ /* 0x000fe20000410000 */
[----:B------:R-:W-:Y:S01]  /*3650*/  FFMA.FTZ R130, R229, R227, R130 ;  /* 0x000000e3e5827223 */ /* 0x000fe20000010082 */
[----:B------:R-:W-:Y:S01]  /*3660*/  FMUL.FTZ R179, R226, R179 ;  /* 0x000000b3e2b37220 */ /* 0x000fe20000410000 */
[----:B------:R-:W-:-:S02]  /*3670*/  HADD2.F32 R227, -RZ, R174.H0_H0 ;  /* 0x200000aeffe37230 */ /* 0x000fc40000004100 */
[--C-:B------:R-:W-:Y:S01]  /*3680*/  FFMA.FTZ R174, R205, R178, R177.reuse ;  /* 0x000000b2cdae7223 */ /* 0x100fe200000100b1 */
[----:B------:R-:W-:Y:S01]  /*3690*/  FMUL.FTZ R175, R229, R228 ;  /* 0x000000e4e5af7220 */ /* 0x000fe20000410000 */
[----:B------:R-:W-:Y:S01]  /*36a0*/  FMUL.FTZ R233, R179, R176 ;  /* 0x000000b0b3e97220 */ /* 0x000fe20000410000 */
[----:B------:R-:W-:Y:S01]  /*36b0*/  FFMA.FTZ R179, R200, R178, R177 ;  /* 0x000000b2c8b37223 */ /* 0x000fe200000100b1 */
[----:B------:R-:W-:Y:S01]  /*36c0*/  FFMA.FTZ R131, R230, R232, R131 ;  /* 0x000000e8e6837223 */ /* 0x000fe20000010083 */
[----:B------:R-:W-:Y:S02]  /*36d0*/  HADD2.F32 R232, -RZ, R42.H0_H0 ;  /* 0x2000002affe87230 */ /* 0x000fe40000004100 */
[----:B------:R-:W-:Y:S01]  /*36e0*/  FFMA.FTZ R128, R233, R227, R128 ;  /* 0x000000e3e9807223 */ /* 0x000fe20000010080 */
[----:B------:R-:W-:Y:S01]  /*36f0*/  FADD.FTZ R231, R198, -R179 ;  /* 0x800000b3c6e77221 */ /* 0x000fe20000010000 */
[----:B------:R-:W-:Y:S01]  /*3700*/  FFMA.FTZ R227, R204, R178, R177 ;  /* 0x000000b2cce37223 */ /* 0x000fe200000100b1 */
[----:B------:R-:W-:Y:S01]  /*3710*/  FADD.FTZ R179, R203, -R174 ;  /* 0x800000aecbb37221 */ /* 0x000fe20000010000 */
[----:B------:R-:W-:Y:S01]  /*3720*/  FMUL.FTZ R228, R230, R235 ;  /* 0x000000ebe6e47220 */ /* 0x000fe20000410000 */
[----:B------:R-:W-:Y:S01]  /*3730*/  FMUL.FTZ R231, R226, R231 ;  /* 0x000000e7e2e77220 */ /* 0x000fe20000410000 */
[----:B------:R-:W-:Y:S01]  /*3740*/  FADD.FTZ R229, R202, -R227 ;  /* 0x800000e3cae57221 */ /* 0x000fe20000010000 */
[----:B------:R-:W-:Y:S01]  /*3750*/  FMUL.FTZ R179, R226, R179 ;  /* 0x000000b3e2b37220 */ /* 0x000fe20000410000 */
[----:B------:R-:W-:-:S02]  /*3760*/  HADD2.F32 R227, -RZ, R173.H0_H0 ;  /* 0x200000adffe37230 */ /* 0x000fc40000004100 */
[-C--:B------:R-:W-:Y:S01]  /*3770*/  FMUL.FTZ R236, R231, R176.reuse ;  /* 0x000000b0e7ec7220 */ /* 0x080fe20000410000 */
[----:B------:R-:W-:Y:S01]  /*3780*/  FMUL.FTZ R229, R226, R229 ;  /* 0x000000e5e2e57220 */ /* 0x000fe20000410000 */
[----:B------:R-:W-:Y:S01]  /*3790*/  FMUL.FTZ R231, R179, R176 ;  /* 0x000000b0b3e77220 */ /* 0x000fe20000410000 */
[----:B------:R-:W-:Y:S02]  /*37a0*/  HADD2.F32 R173, -RZ, R173.H1_H1 ;  /* 0x300000adffad7230 */ /* 0x000fe40000004100 */
[----:B------:R-:W-:Y:S01]  /*37b0*/  FMUL.FTZ R174, R233, R232 ;  /* 0x000000e8e9ae7220 */ /* 0x000fe20000410000 */
[----:B------:R-:W-:Y:S01]  /*37c0*/  FMUL.FTZ R230, R229, R176 ;  /* 0x000000b0e5e67220 */ /* 0x000fe20000410000 */
[----:B------:R-:W-:Y:S01]  /*37d0*/  FFMA.FTZ R126, R231, R227, R126 ;  /* 0x000000e3e77e7223 */ /* 0x000fe2000001007e */
[-CC-:B------:R-:W-:Y:S01]  /*37e0*/  FFMA.FTZ R232, R209, R178.reuse, R177.reuse ;  /* 0x000000b2d1e87223 */ /* 0x180fe200000100b1 */
[----:B------:R-:W-:Y:S01]  /*37f0*/  FFMA.FTZ R227, R208, R178, R177 ;  /* 0x000000b2d0e37223 */ /* 0x000fe200000100b1 */
[----:B------:R-:W-:Y:S01]  /*3800*/  FFMA.FTZ R127, R230, R173, R127 ;  /* 0x000000ade67f7223 */ /* 0x000fe2000001007f */
[----:B------:R-:W-:Y:S01]  /*3810*/  FFMA.FTZ R129, R236, R234, R129 ;  /* 0x000000eaec817223 */ /* 0x000fe20000010081 */
[----:B------:R-:W-:Y:S01]  /*3820*/  FADD.FTZ R173, R207, -R232 ;  /* 0x800000e8cfad7221 */ /* 0x000fe20000010000 */
[----:B------:R-:W-:Y:S01]  /*3830*/  FADD.FTZ R227, R206, -R227 ;  /* 0x800000e3cee37221 */ /* 0x000fe20000010000 */
[----:B------:R-:W-:Y:S01]  /*3840*/  HADD2.F32 R233, -RZ, R42.H1_H1 ;  /* 0x3000002affe97230 */ /* 0x000fe20000004100 */
[----:B------:R-:W-:Y:S01]  /*3850*/  F2FP.F16.F32.PACK_AB R175, R228, R175 ;  /* 0x000000afe4af723e */ /* 0x000fe200000000ff */
[----:B------:R-:W-:-:S02]  /*3860*/  HADD2.F32 R234, -RZ, R41.H0_H0 ;  /* 0x20000029ffea7230 */ /* 0x000fc40000004100 */
[C---:B------:R-:W-:Y:S01]  /*3870*/  FMUL.FTZ R173, R226.reuse, R173 ;  /* 0x000000ade2ad7220 */ /* 0x040fe20000410000 */
[----:B------:R-:W-:Y:S01]  /*3880*/  FMUL.FTZ R227, R226, R227 ;  /* 0x000000e3e2e37220 */ /* 0x000fe20000410000 */
[--C-:B------:R-:W-:Y:S02]  /*3890*/  HADD2.F32 R179, -RZ, R172.reuse.H0_H0 ;  /* 0x200000acffb37230 */ /* 0x100fe40000004100 */
[----:B------:R-:W-:Y:S01]  /*38a0*/  FMUL.FTZ R235, R236, R233 ;  /* 0x000000e9eceb7220 */ /* 0x000fe20000410000 */
[----:B------:R-:W-:Y:S02]  /*38b0*/  HADD2.F32 R229, -RZ, R172.H1_H1 ;  /* 0x300000acffe57230 */ /* 0x000fe40000004100 */
[----:B------:R-:W-:Y:S01]  /*38c0*/  FMUL.FTZ R234, R231, R234 ;  /* 0x000000eae7ea7220 */ /* 0x000fe20000410000 */
[----:B------:R-:W-:Y:S02]  /*38d0*/  HADD2.F32 R233, -RZ, R41.H1_H1 ;  /* 0x30000029ffe97230 */ /* 0x000fe40000004100 */
[----:B------:R-:W-:Y:S01]  /*38e0*/  FMUL.FTZ R173, R173, R176 ;  /* 0x000000b0adad7220 */ /* 0x000fe20000410000 */
[----:B------:R-:W-:-:S02]  /*38f0*/  HADD2.F32 R172, -RZ, R40.H0_H0 ;  /* 0x20000028ffac7230 */ /* 0x000fc40000004100 */
[----:B------:R-:W-:Y:S01]  /*3900*/  FMUL.FTZ R232, R227, R176 ;  /* 0x000000b0e3e87220 */ /* 0x000fe20000410000 */
[----:B------:R-:W-:Y:S02]  /*3910*/  HADD2.F32 R231, -RZ, R40.H1_H1 ;  /* 0x30000028ffe77230 */ /* 0x000fe40000004100 */
[----:B------:R-:W-:Y:S01]  /*3920*/  FMUL.FTZ R233, R230, R233 ;  /* 0x000000e9e6e97220 */ /* 0x000fe20000410000 */
[C---:B------:R-:W-:Y:S01]  /*3930*/  FFMA.FTZ R124, R173.reuse, R179, R124 ;  /* 0x000000b3ad7c7223 */ /* 0x040fe2000001007c */
[----:B------:R-:W-:Y:S01]  /*3940*/  FMUL.FTZ R172, R173, R172 ;  /* 0x000000acadac7220 */ /* 0x000fe20000410000 */
[C---:B------:R-:W-:Y:S01]  /*3950*/  FFMA.FTZ R125, R232.reuse, R229, R125 ;  /* 0x000000e5e87d7223 */ /* 0x040fe2000001007d */
[----:B------:R-:W-:Y:S01]  /*3960*/  FMUL.FTZ R231, R232, R231 ;  /* 0x000000e7e8e77220 */ /* 0x000fe20000410000 */
[----:B------:R-:W-:Y:S02]  /*3970*/  F2FP.F16.F32.PACK_AB R174, R235, R174 ;  /* 0x000000aeebae723e */ /* 0x000fe400000000ff */
[----:B------:R-:W-:-:S02]  /*3980*/  F2FP.F16.F32.PACK_AB R173, R233, R234 ;  /* 0x000000eae9ad723e */ /* 0x000fc400000000ff */
[----:B------:R-:W-:-:S07]  /*3990*/  F2FP.F16.F32.PACK_AB R172, R231, R172 ;  /* 0x000000ace7ac723e */ /* 0x000fce00000000ff */
.L_x_1725:
[----:B------:R-:W0:Y:S08]  /*39a0*/  @P1 LDC.64 R230, c[0x0][0x478] ;  /* 0x00011e00ffe61b82 */ /* 0x000e300000000a00 */
[----:B------:R-:W1:Y:S01]  /*39b0*/  LDC.64 R228, c[0x0][0x468] ;  /* 0x00011a00ffe47b82 */ /* 0x000e620000000a00 */
[----:B0-----:R-:W-:-:S05]  /*39c0*/  @P1 IMAD.WIDE.U32 R230, R191, 0x10, R230 ;  /* 0x00000010bfe61825 */ /* 0x001fca00078e00e6 */
[----:B------:R2:W-:Y:S01]  /*39d0*/  @P1 STG.E.128 desc[UR8][R230.64], R148 ;  /* 0x00000094e6001986 */ /* 0x0005e2000c101d08 */
[C---:B-1----:R-:W-:Y:S01]  /*39e0*/  IMAD.WIDE.U32 R228, R191.reuse, 0x10, R228 ;  /* 0x00000010bfe47825 */ /* 0x042fe200078e00e4 */
[----:B------:R-:W-:-:S04]  /*39f0*/  IADD3 R191, PT, PT, R191, 0x80, RZ ;  /* 0x00000080bfbf7810 */ /* 0x000fc80007ffe0ff */
[----:B------:R2:W-:Y:S03]  /*3a00*/  STG.E.128 desc[UR8][R228.64], R172 ;  /* 0x000000ace4007986 */ /* 0x0005e6000c101d08 */
.L_x_1723:
[----:B------:R-:W-:Y:S05]  /*3a10*/  BSYNC.RECONVERGENT B1 ;  /* 0x0000000000017941 */ /* 0x000fea0003800200 */
.L_x_1722:
        /* <DEDUP_REMOVED lines=8> */
[-CC-:B------:R-:W-:Y:S01]  /*3aa0*/  FFMA.FTZ R149, R21, R178.reuse, R177.reuse ;  /* 0x000000b215957223 */ /* 0x180fe200000100b1 */
[-CC-:B------:R-:W-:Y:S01]  /*3ab0*/  FFMA.FTZ R148, R16, R178.reuse, R177.reuse ;  /* 0x000000b210947223 */ /* 0x180fe200000100b1 */
[--C-:B-----5:R-:W-:Y:S02]  /*3ac0*/  HADD2.F32 R227, -RZ, R175.reuse.H1_H1 ;  /* 0x300000afffe37230 */ /* 0x120fe40000004100 */
[-C--:B------:R-:W-:Y:S01]  /*3ad0*/  FFMA.FTZ R232, R20, R178.reuse, R177 ;  /* 0x000000b214e87223 */ /* 0x080fe200000100b1 */
[----:B------:R-:W-:Y:S01]  /*3ae0*/  FADD.FTZ R149, R18, -R149 ;  /* 0x8000009512957221 */ /* 0x000fe20000010000 */
[----:B------:R-:W-:Y:S01]  /*3af0*/  FADD.FTZ R151, R19, -R148 ;  /* 0x8000009413977221 */ /* 0x000fe20000010000 */
[----:B------:R-:W-:Y:S02]  /*3b00*/  HADD2.F32 R150, -RZ, R175.H0_H0 ;  /* 0x200000afff967230 */ /* 0x000fe40000004100 */
[-CC-:B------:R-:W-:Y:S01]  /*3b10*/  FFMA.FTZ R231, R182, R178.reuse, R177.reuse ;  /* 0x000000b2b6e77223 */ /* 0x180fe200000100b1 */
[C---:B------:R-:W-:Y:S01]  /*3b20*/  FMUL.FTZ R148, R226.reuse, R149 ;  /* 0x00000095e2947220 */ /* 0x040fe20000410000 */
[----:B------:R-:W-:Y:S01]  /*3b30*/  FFMA.FTZ R149, R181, R178, R177 ;  /* 0x000000b2b5957223 */ /* 0x000fe200000100b1 */
[----:B------:R-:W-:Y:S01]  /*3b40*/  FMUL.FTZ R151, R226, R151 ;  /* 0x00000097e2977220 */ /* 0x000fe20000410000 */
[----:B------:R-:W-:-:S02]  /*3b50*/  HADD2.F32 R228, -RZ, R51.H0_H0 ;  /* 0x20000033ffe47230 */ /* 0x000fc40000004100 */
[-C--:B------:R-:W-:Y:S01]  /*3b60*/  FMUL.FTZ R179, R148, R176.reuse ;  /* 0x000000b094b37220 */ /* 0x080fe20000410000 */
[----:B------:R-:W-:Y:S01]  /*3b70*/  FADD.FTZ R149, R22, -R149 ;  /* 0x8000009516957221 */ /* 0x000fe20000010000 */
[----:B------:R-:W-:Y:S01]  /*3b80*/  FMUL.FTZ R234, R151, R176 ;  /* 0x000000b097ea7220 */ /* 0x000fe20000410000 */
[----:B------:R-:W-:Y:S02]  /*3b90*/  HADD2.F32 R229, -RZ, R51.H1_H1 ;  /* 0x30000033ffe57230 */ /* 0x000fe40000004100 */
[C---:B------:R-:W-:Y:S01]  /*3ba0*/  FFMA.FTZ R138, R179.reuse, R150, R138 ;  /* 0x00000096b38a7223 */ /* 0x040fe2000001008a */
[----:B------:R-:W-:Y:S01]  /*3bb0*/  FMUL.FTZ R149, R226, R149 ;  /* 0x00000095e2957220 */ /* 0x000fe20000410000 */
[C---:B------:R-:W-:Y:S01]  /*3bc0*/  FFMA.FTZ R139, R234.reuse, R227, R139 ;  /* 0x000000e3ea8b7223 */ /* 0x040fe2000001008b */
[----:B------:R-:W-:Y:S01]  /*3bd0*/  FMUL.FTZ R175, R179, R228 ;  /* 0x000000e4b3af7220 */ /* 0x000fe20000410000 */
[----:B------:R-:W-:Y:S02]  /*3be0*/  HADD2.F32 R227, -RZ, R174.H0_H0 ;  /* 0x200000aeffe37230 */ /* 0x000fe40000004100 */
[----:B------:R-:W-:Y:S01]  /*3bf0*/  FMUL.FTZ R179, R149, R176 ;  /* 0x000000b095b37220 */ /* 0x000fe20000410000 */
[----:B------:R-:W-:Y:S01]  /*3c00*/  FFMA.FTZ R150, R185, R178, R177 ;  /* 0x000000b2b9967223 */ /* 0x000fe200000100b1 */
[----:B------:R-:W-:Y:S01]  /*3c10*/  FMUL.FTZ R228, R234, R229 ;  /* 0x000000e5eae47220 */ /* 0x000fe20000410000 */
[----:B------:R-:W-:Y:S01]  /*3c20*/  FADD.FTZ R229, R23, -R232 ;  /* 0x800000e817e57221 */ /* 0x000fe20000010000 */
[----:B------:R-:W-:Y:S01]  /*3c30*/  FFMA.FTZ R136, R179, R227, R136 ;  /* 0x000000e3b3887223 */ /* 0x000fe20000010088 */
[----:B------:R-:W-:-:S02]  /*3c40*/  HADD2.F32 R230, -RZ, R50.H0_H0 ;  /* 0x20000032ffe67230 */ /* 0x000fc40000004100 */
[----:B------:R-:W-:Y:S01]  /*3c50*/  FADD.FTZ R227, R183, -R150 ;  /* 0x80000096b7e37221 */ /* 0x000fe20000010000 */
[----:B------:R-:W-:Y:S01]  /*3c60*/  FMUL.FTZ R150, R226, R229 ;  /* 0x000000e5e2967220 */ /* 0x000fe20000410000 */
[----:B------:R-:W-:Y:S02]  /*3c70*/  HADD2.F32 R229, -RZ, R173.H0_H0 ;  /* 0x200000adffe57230 */ /* 0x000fe40000004100 */
[----:B------:R-:W-:Y:S01]  /*3c80*/  FADD.FTZ R231, R180, -R231 ;  /* 0x800000e7b4e77221 */ /* 0x000fe20000010000 */
[----:B------:R-:W-:Y:S01]  /*3c90*/  FMUL.FTZ R227, R226, R227 ;  /* 0x000000e3e2e37220 */ /* 0x000fe20000410000 */
[----:B------:R-:W-:Y:S01]  /*3ca0*/  FMUL.FTZ R179, R179, R230 ;  /* 0x000000e6b3b37220 */ /* 0x000fe20000410000 */
[----:B------:R-:W-:Y:S02]  /*3cb0*/  HADD2.F32 R230, -RZ, R174.H1_H1 ;  /* 0x300000aeffe67230 */ /* 0x000fe40000004100 */
[-C--:B------:R-:W-:Y:S01]  /*3cc0*/  FMUL.FTZ R174, R150, R176.reuse ;  /* 0x000000b096ae7220 */ /* 0x080fe20000410000 */
[----:B------:R-:W-:Y:S01]  /*3cd0*/  FMUL.FTZ R233, R227, R176 ;  /* 0x000000b0e3e97220 */ /* 0x000fe20000410000 */
[----:B------:R-:W-:Y:S01]  /*3ce0*/  HADD2.F32 R235, -RZ, R50.H1_H1 ;  /* 0x30000032ffeb7230 */ /* 0x000fe20000004100 */
[----:B------:R-:W-:Y:S01]  /*3cf0*/  F2FP.F16.F32.PACK_AB R151, R151, R148 ;  /* 0x000000949797723e */ /* 0x000fe200000000ff */
[----:B------:R-:W-:Y:S01]  /*3d00*/  FFMA.FTZ R137, R174, R230, R137 ;  /* 0x000000e6ae897223 */ /* 0x000fe20000010089 */
[----:B------:R-:W-:Y:S01]  /*3d10*/  FFMA.FTZ R134, R233, R229, R134 ;  /* 0x000000e5e9867223 */ /* 0x000fe20000010086 */
[----:B------:R-:W-:Y:S01]  /*3d20*/  FFMA.FTZ R230, R189, R178, R177 ;  /* 0x000000b2bde67223 */ /* 0x000fe200000100b1 */
[----:B------:R-:W-:-:S02]  /*3d30*/  HADD2.F32 R232, -RZ, R49.H0_H0 ;  /* 0x20000031ffe87230 */ /* 0x000fc40000004100 */
        /* <DEDUP_REMOVED lines=31> */
.L_x_1728:
[-CC-:B------:R-:W-:Y:S01]  /*3f30*/  FFMA.FTZ R179, R21, R178.reuse, R177.reuse ;  /* 0x000000b215b37223 */ /* 0x180fe200000100b1 */
[-C--:B------:R-:W-:Y:S01]  /*3f40*/  FFMA.FTZ R230, R16, R178.reuse, R177 ;  /* 0x000000b210e67223 */ /* 0x080fe200000100b1 */
[--C-:B-----5:R-:W-:Y:S02]  /*3f50*/  HADD2.F32 R228, -RZ, R175.reuse.H0_H0 ;  /* 0x200000afffe47230 */ /* 0x120fe40000004100 */
[----:B------:R-:W-:Y:S01]  /*3f60*/  FADD.FTZ R179, R18, -R179 ;  /* 0x800000b312b37221 */ /* 0x000fe20000010000 */
[----:B------:R-:W-:Y:S02]  /*3f70*/  HADD2.F32 R231, -RZ, R175.H1_H1 ;  /* 0x300000afffe77230 */ /* 0x000fe40000004100 */
[----:B------:R-:W-:Y:S02]  /*3f80*/  HADD2.F32 R235, -RZ, R51.H1_H1 ;  /* 0x30000033ffeb7230 */ /* 0x000fe40000004100 */
[----:B------:R-:W-:Y:S01]  /*3f90*/  FMUL.FTZ R227, R226, R179 ;  /* 0x000000b3e2e37220 */ /* 0x000fe20000410000 */
[----:B------:R-:W-:Y:S01]  /*3fa0*/  FFMA.FTZ R179, R181, R178, R177 ;  /* 0x000000b2b5b37223 */ /* 0x000fe200000100b1 */
[----:B------:R-:W-:-:S02]  /*3fb0*/  HADD2.F32 R234, -RZ, R174.H1_H1 ;  /* 0x300000aeffea7230 */ /* 0x000fc40000004100 */
[----:B------:R-:W-:Y:S01]  /*3fc0*/  FMUL.FTZ R229, R227, R176 ;  /* 0x000000b0e3e57220 */ /* 0x000fe20000410000 */
[----:B------:R-:W-:Y:S01]  /*3fd0*/  FADD.FTZ R227, R19, -R230 ;  /* 0x800000e613e37221 */ /* 0x000fe20000010000 */
[----:B------:R-:W-:Y:S01]  /*3fe0*/  FADD.FTZ R179, R22, -R179 ;  /* 0x800000b316b37221 */ /* 0x000fe20000010000 */
[----:B------:R-:W-:Y:S02]  /*3ff0*/  HADD2.F32 R232, -RZ, R50.H0_H0 ;  /* 0x20000032ffe87230 */ /* 0x000fe40000004100 */
[----:B------:R-:W-:Y:S01]  /*4000*/  FFMA.FTZ R138, R229, R228, R138 ;  /* 0x000000e4e58a7223 */ /* 0x000fe2000001008a */
[C---:B------:R-:W-:Y:S01]  /*4010*/  FMUL.FTZ R227, R226.reuse, R227 ;  /* 0x000000e3e2e37220 */ /* 0x040fe20000410000 */
[----:B------:R-:W-:Y:S02]  /*4020*/  HADD2.F32 R228, -RZ, R51.H0_H0 ;  /* 0x20000033ffe47230 */ /* 0x000fe40000004100 */
[----:B------:R-:W-:Y:S01]  /*4030*/  FMUL.FTZ R179, R226, R179 ;  /* 0x000000b3e2b37220 */ /* 0x000fe20000410000 */
[----:B------:R-:W-:Y:S01]  /*4040*/  FMUL.FTZ R230, R227, R176 ;  /* 0x000000b0e3e67220 */ /* 0x000fe20000410000 */
[----:B------:R-:W-:-:S02]  /*4050*/  HADD2.F32 R227, -RZ, R174.H0_H0 ;  /* 0x200000aeffe37230 */ /* 0x000fc40000004100 */
[----:B------:R-:W-:Y:S01]  /*4060*/  FMUL.FTZ R175, R229, R228 ;  /* 0x000000e4e5af7220 */ /* 0x000fe20000410000 */
[----:B------:R-:W-:Y:S01]  /*4070*/  FMUL.FTZ R233, R179, R176 ;  /* 0x000000b0b3e97220 */ /* 0x000fe20000410000 */
[C---:B------:R-:W-:Y:S01]  /*4080*/  FFMA.FTZ R139, R230.reuse, R231, R139 ;  /* 0x000000e7e68b7223 */ /* 0x040fe2000001008b */
[----:B------:R-:W-:Y:S01]  /*4090*/  FMUL.FTZ R228, R230, R235 ;  /* 0x000000ebe6e47220 */ /* 0x000fe20000410000 */
[-CC-:B------:R-:W-:Y:S01]  /*40a0*/  FFMA.FTZ R230, R20, R178.reuse, R177.reuse ;  /* 0x000000b214e67223 */ /* 0x180fe200000100b1 */
[-CC-:B------:R-:W-:Y:S01]  /*40b0*/  FFMA.FTZ R174, R185, R178.reuse, R177.reuse ;  /* 0x000000b2b9ae7223 */ /* 0x180fe200000100b1 */
[----:B------:R-:W-:Y:S01]  /*40c0*/  FFMA.FTZ R136, R233, R227, R136 ;  /* 0x000000e3e9887223 */ /* 0x000fe20000010088 */
[----:B------:R-:W-:Y:S01]  /*40d0*/  FFMA.FTZ R227, R182, R178, R177 ;  /* 0x000000b2b6e37223 */ /* 0x000fe200000100b1 */
[----:B------:R-:W-:Y:S01]  /*40e0*/  FADD.FTZ R231, R23, -R230 ;  /* 0x800000e617e77221 */ /* 0x000fe20000010000 */
[----:B------:R-:W-:Y:S01]  /*40f0*/  FADD.FTZ R179, R183, -R174 ;  /* 0x800000aeb7b37221 */ /* 0x000fe20000010000 */
[----:B------:R-:W-:Y:S01]  /*4100*/  FMUL.FTZ R174, R233, R232 ;  /* 0x000000e8e9ae7220 */ /* 0x000fe20000410000 */
[----:B------:R-:W-:Y:S01]  /*4110*/  FADD.FTZ R229, R180, -R227 ;  /* 0x800000e3b4e57221 */ /* 0x000fe20000010000 */
[C---:B------:R-:W-:Y:S01]  /*4120*/  FMUL.FTZ R231, R226.reuse, R231 ;  /* 0x000000e7e2e77220 */ /* 0x040fe20000410000 */
[----:B------:R-:W-:Y:S01]  /*4130*/  FMUL.FTZ R179, R226, R179 ;  /* 0x000000b3e2b37220 */ /* 0x000fe20000410000 */
[----:B------:R-:W-:-:S02]  /*4140*/  HADD2.F32 R227, -RZ, R173.H0_H0 ;  /* 0x200000adffe37230 */ /* 0x000fc40000004100 */
[----:B------:R-:W-:Y:S01]  /*4150*/  FMUL.FTZ R229, R226, R229 ;  /* 0x000000e5e2e57220 */ /* 0x000fe20000410000 */
[-C--:B------:R-:W-:Y:S01]  /*4160*/  FMUL.FTZ R236, R231, R176.reuse ;  /* 0x000000b0e7ec7220 */ /* 0x080fe20000410000 */
[-C--:B------:R-:W-:Y:S01]  /*4170*/  FMUL.FTZ R231, R179, R176.reuse ;  /* 0x000000b0b3e77220 */ /* 0x080fe20000410000 */
[----:B------:R-:W-:Y:S02]  /*4180*/  HADD2.F32 R173, -RZ, R173.H1_H1 ;  /* 0x300000adffad7230 */ /* 0x000fe40000004100 */
[----:B------:R-:W-:Y:S01]  /*4190*/  FMUL.FTZ R230, R229, R176 ;  /* 0x000000b0e5e67220 */ /* 0x000fe20000410000 */
[-CC-:B------:R-:W-:Y:S01]  /*41a0*/  FFMA.FTZ R232, R189, R178.reuse, R177.reuse ;  /* 0x000000b2bde87223 */ /* 0x180fe200000100b1 */
[----:B------:R-:W-:Y:S01]  /*41b0*/  FFMA.FTZ R134, R231, R227, R134 ;  /* 0x000000e3e7867223 */ /* 0x000fe20000010086 */
        /* <DEDUP_REMOVED lines=27> */
.L_x_1729:
[----:B------:R-:W0:Y:S08]  /*4370*/  @P1 LDC.64 R230, c[0x0][0x478] ;  /* 0x00011e00ffe61b82 */ /* 0x000e300000000a00 */
[----:B------:R-:W1:Y:S01]  /*4380*/  LDC.64 R228, c[0x0][0x468] ;  /* 0x00011a00ffe47b82 */ /* 0x000e620000000a00 */
[----:B0-----:R-:W-:-:S05]  /*4390*/  @P1 IMAD.WIDE.U32 R230, R191, 0x10, R230 ;  /* 0x00000010bfe61825 */ /* 0x001fca00078e00e6 */
[----:B------:R3:W-:Y:S01]  /*43a0*/  @P1 STG.E.128 desc[UR8][R230.64], R148 ;  /* 0x00000094e6001986 */ /* 0x0007e2000c101d08 */
[C---:B-1----:R-:W-:Y:S01]  /*43b0*/  IMAD.WIDE.U32 R228, R191.reuse, 0x10, R228 ;  /* 0x00000010bfe47825 */ /* 0x042fe200078e00e4 */
[----:B------:R-:W-:-:S04]  /*43c0*/  IADD3 R191, PT, PT, R191, 0x80, RZ ;  /* 0x00000080bfbf7810 */ /* 0x000fc80007ffe0ff */
[----:B------:R3:W-:Y:S03]  /*43d0*/  STG.E.128 desc[UR8][R228.64], R172 ;  /* 0x000000ace4007986 */ /* 0x0007e6000c101d08 */
.L_x_1727:
[----:B------:R-:W-:Y:S05]  /*43e0*/  BSYNC.RECONVERGENT B1 ;  /* 0x0000000000017941 */ /* 0x000fea0003800200 */
.L_x_1726:
[----:B------:R-:W-:Y:S05]  /*43f0*/  @!P2 BRA `(.L_x_1730) ;  /* 0x000000340054a947 */ /* 0x000fea0003800000 */
[----:B0-23--:R-:W0:Y:S02]  /*4400*/  LDC.64 R172, c[0x0][0x390] ;  /* 0x0000e400ffac7b82 */ /* 0x00de240000000a00 */
[----:B0-----:R-:W-:-:S06]  /*4410*/  IMAD.WIDE.U32 R172, R191, 0x10, R172 ;  /* 0x00000010bfac7825 */ /* 0x001fcc00078e00ac */
[----:B------:R-:W5:Y:S01]  /*4420*/  LDG.E.128 R172, desc[UR8][R172.64] ;  /* 0x00000008acac7981 */ /* 0x000f62000c1e1d00 */
[----:B------:R-:W-:-:S04]  /*4430*/  ISETP.NE.U32.AND P1, PT, RZ, UR14, PT ;  /* 0x0000000eff007c0c */ /* 0x000fc8000bf25070 */
[----:B------:R-:W-:-:S13]  /*4440*/  ISETP.NE.AND.EX P1, PT, RZ, UR15, PT, P1 ;  /* 0x0000000fff007c0c */ /* 0x000fda000bf25310 */
[----:B------:R-:W-:Y:S05]  /*4450*/  @!P1 BRA `(.L_x_1731) ;  /* 0x0000000400249947 */ /* 0x000fea0003800000 */
        /* <DEDUP_REMOVED lines=8> */
[----:B------:R-:W-:Y:S01]  /*44e0*/  FFMA.FTZ R149, R14, R178, R177 ;  /* 0x000000b20e957223 */ /* 0x000fe200000100b1 */
[----:B------:R-:W-:Y:S01]  /*44f0*/  FADD.FTZ R229, R6, -R179 ;  /* 0x800000b306e57221 */ /* 0x000fe20000010000 */
[----:B------:R-:W-:Y:S01]  /*4500*/  FMUL.FTZ R178, R226, R233 ;  /* 0x000000e9e2b27220 */ /* 0x000fe20000410000 */
[----:B-----5:R-:W-:-:S02]  /*4510*/  HADD2.F32 R230, -RZ, R175.H0_H0 ;  /* 0x200000afffe67230 */ /* 0x020fc40000004100 */
[----:B------:R-:W-:Y:S01]  /*4520*/  FADD.FTZ R235, R3, -R234 ;  /* 0x800000ea03eb7221 */ /* 0x000fe20000010000 */
[----:B------:R-:W-:Y:S02]  /*4530*/  HADD2.F32 R236, -RZ, R175.H1_H1 ;  /* 0x300000afffec7230 */ /* 0x000fe40000004100 */
[----:B------:R-:W-:Y:S01]  /*4540*/  FADD.FTZ R175, R11, -R150 ;  /* 0x800000960baf7221 */ /* 0x000fe20000010000 */
[----:B------:R-:W-:Y:S01]  /*4550*/  FMUL.FTZ R150, R226, R229 ;  /* 0x000000e5e2967220 */ /* 0x000fe20000410000 */
[----:B------:R-:W-:Y:S01]  /*4560*/  FADD.FTZ R231, R7, -R228 ;  /* 0x800000e407e77221 */ /* 0x000fe20000010000 */
[----:B------:R-:W-:Y:S01]  /*4570*/  FADD.FTZ R227, R8, -R151 ;  /* 0x8000009708e37221 */ /* 0x000fe20000010000 */
[----:B------:R-:W-:Y:S01]  /*4580*/  FADD.FTZ R177, R15, -R148 ;  /* 0x800000940fb17221 */ /* 0x000fe20000010000 */
[----:B------:R-:W-:Y:S01]  /*4590*/  FADD.FTZ R179, R12, -R149 ;  /* 0x800000950cb37221 */ /* 0x000fe20000010000 */
[----:B------:R-:W-:Y:S01]  /*45a0*/  FMUL.FTZ R229, R178, R176 ;  /* 0x000000b0b2e57220 */ /* 0x000fe20000410000 */
[C---:B------:R-:W-:Y:S01]  /*45b0*/  FMUL.FTZ R151, R226.reuse, R235 ;  /* 0x000000ebe2977220 */ /* 0x040fe20000410000 */
[C---:B------:R-:W-:Y:S01]  /*45c0*/  FMUL.FTZ R148, R226.reuse, R175 ;  /* 0x000000afe2947220 */ /* 0x040fe20000410000 */
[C---:B------:R-:W-:Y:S01]  /*45d0*/  FMUL.FTZ R149, R226.reuse, R231 ;  /* 0x000000e7e2957220 */ /* 0x040fe20000410000 */
[C---:B------:R-:W-:Y:S01]  /*45e0*/  FMUL.FTZ R175, R226.reuse, R227 ;  /* 0x000000e3e2af7220 */ /* 0x040fe20000410000 */
[C---:B------:R-:W-:Y:S01]  /*45f0*/  FMUL.FTZ R177, R226.reuse, R177 ;  /* 0x000000b1e2b17220 */ /* 0x040fe20000410000 */
[----:B------:R-:W-:Y:S01]  /*4600*/  FMUL.FTZ R179, R226, R179 ;  /* 0x000000b3e2b37220 */ /* 0x000fe20000410000 */
[----:B------:R-:W-:Y:S01]  /*4610*/  FFMA.FTZ R146, R229, R230, R146 ;  /* 0x000000e6e5927223 */ /* 0x000fe20000010092 */
[----:B------:R-:W-:-:S02]  /*4620*/  HADD2.F32 R226, -RZ, R174.H0_H0 ;  /* 0x200000aeffe27230 */ /* 0x000fc40000004100 */
[-C--:B------:R-:W-:Y:S01]  /*4630*/  FMUL.FTZ R227, R150, R176.reuse ;  /* 0x000000b096e37220 */ /* 0x080fe20000410000 */
[----:B------:R-:W-:Y:S02]  /*4640*/  HADD2.F32 R230, -RZ, R58.H0_H0 ;  /* 0x2000003affe67230 */ /* 0x000fe40000004100 */
[-C--:B------:R-:W-:Y:S01]  /*4650*/  FMUL.FTZ R234, R151, R176.reuse ;  /* 0x000000b097ea7220 */ /* 0x080fe20000410000 */
[--C-:B------:R-:W-:Y:S02]  /*4660*/  HADD2.F32 R232, -RZ, R59.reuse.H0_H0 ;  /* 0x2000003bffe87230 */ /* 0x100fe40000004100 */
[----:B------:R-:W-:Y:S01]  /*4670*/  FMUL.FTZ R228, R149, R176 ;  /* 0x000000b095e47220 */ /* 0x000fe20000410000 */
[----:B------:R-:W-:Y:S02]  /*4680*/  HADD2.F32 R235, -RZ, R59.H1_H1 ;  /* 0x3000003bffeb7230 */ /* 0x000fe40000004100 */
[----:B------:R-:W-:Y:S01]  /*4690*/  FFMA.FTZ R144, R227, R226, R144 ;  /* 0x000000e2e3907223 */ /* 0x000fe20000010090 */
[----:B------:R-:W-:-:S02]  /*46a0*/  HADD2.F32 R231, -RZ, R174.H1_H1 ;  /* 0x300000aeffe77230 */ /* 0x000fc40000004100 */
[----:B------:R-:W-:Y:S01]  /*46b0*/  FMUL.FTZ R230, R227, R230 ;  /* 0x000000e6e3e67220 */ /* 0x000fe20000410000 */
[----:B------:R-:W-:Y:S02]  /*46c0*/  HADD2.F32 R233, -RZ, R58.H1_H1 ;  /* 0x3000003affe97230 */ /* 0x000fe40000004100 */
[C---:B------:R-:W-:Y:S01]  /*46d0*/  FFMA.FTZ R147, R234.reuse, R236, R147 ;  /* 0x000000ecea937223 */ /* 0x040fe20000010093 */
[----:B------:R-:W-:Y:S01]  /*46e0*/  FMUL.FTZ R229, R229, R232 ;  /* 0x000000e8e5e57220 */ /* 0x000fe20000410000 */
[----:B------:R-:W-:Y:S01]  /*46f0*/  FMUL.FTZ R174, R234, R235 ;  /* 0x000000ebeaae7220 */ /* 0x000fe20000410000 */
[--C-:B------:R-:W-:Y:S02]  /*4700*/  HADD2.F32 R227, -RZ, R173.reuse.H1_H1 ;  /* 0x300000adffe37230 */ /* 0x100fe40000004100 */
[-C--:B------:R-:W-:Y:S01]  /*4710*/  FMUL.FTZ R234, R175, R176.reuse ;  /* 0x000000b0afea7220 */ /* 0x080fe20000410000 */
[----:B------:R-:W-:Y:S02]  /*4720*/  HADD2.F32 R226, -RZ, R173.H0_H0 ;  /* 0x200000adffe27230 */ /* 0x000fe40000004100 */
[----:B------:R-:W-:Y:S01]  /*4730*/  FMUL.FTZ R173, R148, R176 ;  /* 0x000000b094ad7220 */ /* 0x000fe20000410000 */
[----:B------:R-:W-:-:S02]  /*4740*/  HADD2.F32 R232, -RZ, R57.H0_H0 ;  /* 0x20000039ffe87230 */ /* 0x000fc40000004100 */
[C---:B------:R-:W-:Y:S01]  /*4750*/  FFMA.FTZ R145, R228.reuse, R231, R145 ;  /* 0x000000e7e4917223 */ /* 0x040fe20000010091 */
[----:B------:R-:W-:Y:S01]  /*4760*/  FMUL.FTZ R231, R228, R233 ;  /* 0x000000e9e4e77220 */ /* 0x000fe20000410000 */
[--C-:B------:R-:W-:Y:S02]  /*4770*/  HADD2.F32 R228, -RZ, R172.reuse.H0_H0 ;  /* 0x200000acffe47230 */ /* 0x100fe40000004100 */
[----:B------:R-:W-:Y:S01]  /*4780*/  FFMA.FTZ R227, R234, R227, R143 ;  /* 0x000000e3eae37223 */ /* 0x000fe2000001008f */
[----:B------:R-:W-:Y:S02]  /*4790*/  HADD2.F32 R172, -RZ, R172.H1_H1 ;  /* 0x300000acffac7230 */ /* 0x000fe40000004100 */
[C---:B------:R-:W-:Y:S01]  /*47a0*/  FFMA.FTZ R226, R173.reuse, R226, R142 ;  /* 0x000000e2ade27223 */ /* 0x040fe2000001008e */
[----:B------:R-:W-:Y:S01]  /*47b0*/  FMUL.FTZ R233, R173, R232 ;  /* 0x000000e8ade97220 */ /* 0x000fe20000410000 */
[----:B------:R-:W-:Y:S01]  /*47c0*/  FMUL.FTZ R143, R177, R176 ;  /* 0x000000b0b18f7220 */ /* 0x000fe20000410000 */
[----:B------:R-:W-:-:S02]  /*47d0*/  HADD2.F32 R235, -RZ, R57.H1_H1 ;  /* 0x30000039ffeb7230 */ /* 0x000fc40000004100 */
[----:B------:R-:W-:Y:S01]  /*47e0*/  FMUL.FTZ R176, R179, R176 ;  /* 0x000000b0b3b07220 */ /* 0x000fe20000410000 */
[--C-:B------:R-:W-:Y:S01]  /*47f0*/  HADD2.F32 R142, -RZ, R56.reuse.H0_H0 ;  /* 0x20000038ff8e7230 */ /* 0x100fe20000004100 */
[----:B------:R-:W-:Y:S01]  /*4800*/  F2FP.F16.F32.PACK_AB R150, R149, R150 ;  /* 0x000000969596723e */ /* 0x000fe200000000ff */
[----:B------:R-:W-:Y:S02]  /*4810*/  HADD2.F32 R173, -RZ, R56.H1_H1 ;  /* 0x30000038ffad7230 */ /* 0x000fe40000004100 */
[----:B------:R-:W-:Y:S01]  /*4820*/  FFMA.FTZ R232, R176, R172, R141 ;  /* 0x000000acb0e87223 */ /* 0x000fe2000001008d */
[----:B------:R-:W-:Y:S01]  /*4830*/  FMUL.FTZ R234, R234, R235 ;  /* 0x000000ebeaea7220 */ /* 0x000fe20000410000 */
[----:B------:R-:W-:Y:S01]  /*4840*/  FMUL.FTZ R142, R143, R142 ;  /* 0x0000008e8f8e7220 */ /* 0x000fe20000410000 */
[----:B------:R-:W-:Y:S01]  /*4850*/  F2FP.F16.F32.PACK_AB R149, R175, R148 ;  /* 0x00000094af95723e */ /* 0x000fe200000000ff */
[----:B------:R-:W-:Y:S01]  /*4860*/  FMUL.FTZ R141, R176, R173 ;  /* 0x000000adb08d7220 */ /* 0x000fe20000410000 */
[----:B------:R-:W-:Y:S01]  /*4870*/  F2FP.F16.F32.PACK_AB R175, R174, R229 ;  /* 0x000000e5aeaf723e */ /* 0x000fe200000000ff */
[----:B------:R-:W-:Y:S01]  /*4880*/  FFMA.FTZ R228, R143, R228, R140 ;  /* 0x000000e48fe47223 */ /* 0x000fe2000001008c */
[----:B------:R-:W-:-:S02]  /*4890*/  F2FP.F16.F32.PACK_AB R151, R151, R178 ;  /* 0x000000b29797723e */ /* 0x000fc400000000ff */
[----:B------:R-:W-:Y:S02]  /*48a0*/  F2FP.F16.F32.PACK_AB R148, R179, R177 ;  /* 0x000000b1b394723e */ /* 0x000fe400000000ff */
[----:B------:R-:W-:Y:S02]  /*48b0*/  F2FP.F16.F32.PACK_AB R174, R231, R230 ;  /* 0x000000e6e7ae723e */ /* 0x000fe400000000ff */
[----:B------:R-:W-:Y:S02]  /*48c0*/  F2FP.F16.F32.PACK_AB R173, R234, R233 ;  /* 0x000000e9eaad723e */ /* 0x000fe400000000ff */
[----:B------:R-:W-:Y:S01]  /*48d0*/  F2FP.F16.F32.PACK_AB R172, R141, R142 ;  /* 0x0000008e8dac723e */ /* 0x000fe200000000ff */
[----:B------:R-:W-:Y:S06]  /*48e0*/  BRA `(.L_x_1732) ;  /* 0x0000000400107947 */ /* 0x000fec0003800000 */
.L_x_1731:
        /* <DEDUP_REMOVED lines=24> */
[----:B------:R-:W-:-:S02]  /*4a70*/  HADD2.F32 R230, -RZ, R59.H0_H0 ;  /* 0x2000003bffe67230 */ /* 0x000fc40000004100 */
[-C--:B------:R-:W-:Y:S01]  /*4a80*/  FMUL.FTZ R237, R237, R176.reuse ;  /* 0x000000b0eded7220 */ /* 0x080fe20000410000 */
[--C-:B-----5:R-:W-:Y:S02]  /*4a90*/  HADD2.F32 R228, -RZ, R175.reuse.H0_H0 ;  /* 0x200000afffe47230 */ /* 0x120fe40000004100 */
[-C--:B------:R-:W-:Y:S01]  /*4aa0*/  FMUL.FTZ R232, R239, R176.reuse ;  /* 0x000000b0efe87220 */ /* 0x080fe20000410000 */
[----:B------:R-:W-:Y:S02]  /*4ab0*/  HADD2.F32 R234, -RZ, R175.H1_H1 ;  /* 0x300000afffea7230 */ /* 0x000fe40000004100 */
[-C--:B------:R-:W-:Y:S01]  /*4ac0*/  FMUL.FTZ R233, R233, R176.reuse ;  /* 0x000000b0e9e97220 */ /* 0x080fe20000410000 */
[-C--:B------:R-:W-:Y:S01]  /*4ad0*/  FMUL.FTZ R226, R235, R176.reuse ;  /* 0x000000b0ebe27220 */ /* 0x080fe20000410000 */
[-C--:B------:R-:W-:Y:S01]  /*4ae0*/  FMUL.FTZ R177, R229, R176.reuse ;  /* 0x000000b0e5b17220 */ /* 0x080fe20000410000 */
[-C--:B------:R-:W-:Y:S01]  /*4af0*/  FMUL.FTZ R178, R231, R176.reuse ;  /* 0x000000b0e7b27220 */ /* 0x080fe20000410000 */
[-C--:B------:R-:W-:Y:S01]  /*4b00*/  FMUL.FTZ R175, R179, R176.reuse ;  /* 0x000000b0b3af7220 */ /* 0x080fe20000410000 */
[----:B------:R-:W-:Y:S01]  /*4b10*/  FMUL.FTZ R176, R227, R176 ;  /* 0x000000b0e3b07220 */ /* 0x000fe20000410000 */
[----:B------:R-:W-:-:S02]  /*4b20*/  HADD2.F32 R229, -RZ, R174.H0_H0 ;  /* 0x200000aeffe57230 */ /* 0x000fc40000004100 */
[----:B------:R-:W-:Y:S01]  /*4b30*/  FMUL.FTZ R179, R237, R230 ;  /* 0x000000e6edb37220 */ /* 0x000fe20000410000 */
[----:B------:R-:W-:Y:S02]  /*4b40*/  HADD2.F32 R231, -RZ, R174.H1_H1 ;  /* 0x300000aeffe77230 */ /* 0x000fe40000004100 */
[----:B------:R-:W-:Y:S01]  /*4b50*/  FFMA.FTZ R147, R232, R234, R147 ;  /* 0x000000eae8937223 */ /* 0x000fe20000010093 */
[--C-:B------:R-:W-:Y:S02]  /*4b60*/  HADD2.F32 R174, -RZ, R173.reuse.H0_H0 ;  /* 0x200000adffae7230 */ /* 0x100fe40000004100 */
[----:B------:R-:W-:Y:S01]  /*4b70*/  FFMA.FTZ R144, R233, R229, R144 ;  /* 0x000000e5e9907223 */ /* 0x000fe20000010090 */
[----:B------:R-:W-:Y:S02]  /*4b80*/  HADD2.F32 R227, -RZ, R173.H1_H1 ;  /* 0x300000adffe37230 */ /* 0x000fe40000004100 */
[----:B------:R-:W-:Y:S01]  /*4b90*/  FFMA.FTZ R145, R226, R231, R145 ;  /* 0x000000e7e2917223 */ /* 0x000fe20000010091 */
[----:B------:R-:W-:-:S02]  /*4ba0*/  HADD2.F32 R173, -RZ, R58.H1_H1 ;  /* 0x3000003affad7230 */ /* 0x000fc40000004100 */
[----:B------:R-:W-:Y:S01]  /*4bb0*/  FFMA.FTZ R146, R237, R228, R146 ;  /* 0x000000e4ed927223 */ /* 0x000fe20000010092 */
[----:B------:R-:W-:Y:S02]  /*4bc0*/  HADD2.F32 R230, -RZ, R58.H0_H0 ;  /* 0x2000003affe67230 */ /* 0x000fe40000004100 */
[----:B------:R-:W-:Y:S01]  /*4bd0*/  FFMA.FTZ R227, R178, R227, R143 ;  /* 0x000000e3b2e37223 */ /* 0x000fe2000001008f */
[----:B------:R-:W-:Y:S02]  /*4be0*/  HADD2.F32 R235, -RZ, R59.H1_H1 ;  /* 0x3000003bffeb7230 */ /* 0x000fe40000004100 */
[----:B------:R-:W-:Y:S01]  /*4bf0*/  FMUL.FTZ R234, R226, R173 ;  /* 0x000000ade2ea7220 */ /* 0x000fe20000410000 */
[----:B------:R-:W-:Y:S01]  /*4c00*/  FFMA.FTZ R226, R177, R174, R142 ;  /* 0x000000aeb1e27223 */ /* 0x000fe2000001008e */
[----:B------:R-:W-:Y:S01]  /*4c10*/  FMUL.FTZ R233, R233, R230 ;  /* 0x000000e6e9e97220 */ /* 0x000fe20000410000 */
[--C-:B------:R-:W-:Y:S02]  /*4c20*/  HADD2.F32 R230, -RZ, R57.reuse.H0_H0 ;  /* 0x20000039ffe67230 */ /* 0x100fe40000004100 */
[----:B------:R-:W-:Y:S01]  /*4c30*/  FMUL.FTZ R236, R232, R235 ;  /* 0x000000ebe8ec7220 */ /* 0x000fe20000410000 */
[----:B------:R-:W-:-:S02]  /*4c40*/  HADD2.F32 R229, -RZ, R57.H1_H1 ;  /* 0x30000039ffe57230 */ /* 0x000fc40000004100 */
[--C-:B------:R-:W-:Y:S02]  /*4c50*/  HADD2.F32 R142, -RZ, R56.reuse.H0_H0 ;  /* 0x20000038ff8e7230 */ /* 0x100fe40000004100 */
[----:B------:R-:W-:Y:S01]  /*4c60*/  FMUL.FTZ R230, R177, R230 ;  /* 0x000000e6b1e67220 */ /* 0x000fe20000410000 */
[----:B------:R-:W-:Y:S02]  /*4c70*/  HADD2.F32 R173, -RZ, R56.H1_H1 ;  /* 0x30000038ffad7230 */ /* 0x000fe40000004100 */
[----:B------:R-:W-:Y:S01]  /*4c80*/  FMUL.FTZ R229, R178, R229 ;  /* 0x000000e5b2e57220 */ /* 0x000fe20000410000 */
[--C-:B------:R-:W-:Y:S02]  /*4c90*/  HADD2.F32 R228, -RZ, R172.reuse.H0_H0 ;  /* 0x200000acffe47230 */ /* 0x100fe40000004100 */
[C---:B------:R-:W-:Y:S01]  /*4ca0*/  FMUL.FTZ R142, R175.reuse, R142 ;  /* 0x0000008eaf8e7220 */ /* 0x040fe20000410000 */
[----:B------:R-:W-:Y:S02]  /*4cb0*/  HADD2.F32 R172, -RZ, R172.H1_H1 ;  /* 0x300000acffac7230 */ /* 0x000fe40000004100 */
[----:B------:R-:W-:Y:S01]  /*4cc0*/  FMUL.FTZ R143, R176, R173 ;  /* 0x000000adb08f7220 */ /* 0x000fe20000410000 */
[----:B------:R-:W-:Y:S01]  /*4cd0*/  F2FP.F16.F32.PACK_AB R174, R234, R233 ;  /* 0x000000e9eaae723e */ /* 0x000fe200000000ff */
[----:B------:R-:W-:Y:S01]  /*4ce0*/  FFMA.FTZ R228, R175, R228, R140 ;  /* 0x000000e4afe47223 */ /* 0x000fe2000001008c */
[----:B------:R-:W-:Y:S01]  /*4cf0*/  F2FP.F16.F32.PACK_AB R175, R236, R179 ;  /* 0x000000b3ecaf723e */ /* 0x000fe200000000ff */
[----:B------:R-:W-:Y:S01]  /*4d00*/  FFMA.FTZ R232, R176, R172, R141 ;  /* 0x000000acb0e87223 */ /* 0x000fe2000001008d */
[----:B------:R-:W-:-:S02]  /*4d10*/  F2FP.F16.F32.PACK_AB R173, R229, R230 ;  /* 0x000000e6e5ad723e */ /* 0x000fc400000000ff */
[----:B------:R-:W-:-:S07]  /*4d20*/  F2FP.F16.F32.PACK_AB R172, R143, R142 ;  /* 0x0000008e8fac723e */ /* 0x000fce00000000ff */
.L_x_1732:
        /* <DEDUP_REMOVED lines=11> */
.L_x_1717:
        /* <DEDUP_REMOVED lines=8> */
[-CC-:B------:R-:W-:Y:S01]  /*4e60*/  FFMA.FTZ R228, R225, R178.reuse, R177.reuse ;  /* 0x000000b2e1e47223 */ /* 0x180fe200000100b1 */
[--C-:B------:R-:W-:Y:S02]  /*4e70*/  HADD2.F32 R179, -RZ, R152.reuse.H0_H0 ;  /* 0x20000098ffb37230 */ /* 0x100fe40000004100 */
[-CC-:B------:R-:W-:Y:S01]  /*4e80*/  FFMA.FTZ R229, R224, R178.reuse, R177.reuse ;  /* 0x000000b2e0e57223 */ /* 0x180fe200000100b1 */
[----:B------:R-:W-:Y:S02]  /*4e90*/  HADD2.F32 R227, -RZ, R152.H1_H1 ;  /* 0x30000098ffe37230 */ /* 0x000fe40000004100 */
[----:B------:R-:W-:Y:S01]  /*4ea0*/  FADD.FTZ R228, R223, -R228 ;  /* 0x800000e4dfe47221 */ /* 0x000fe20000010000 */
[----:B------:R-:W-:Y:S01]  /*4eb0*/  FFMA.FTZ R232, R221, R178, R177 ;  /* 0x000000b2dde87223 */ /* 0x000fe200000100b1 */
[----:B------:R-:W-:Y:S01]  /*4ec0*/  FADD.FTZ R230, R222, -R229 ;  /* 0x800000e5dee67221 */ /* 0x000fe20000010000 */
[----:B------:R-:W-:Y:S02]  /*4ed0*/  HADD2.F32 R231, -RZ, R153.H0_H0 ;  /* 0x20000099ffe77230 */ /* 0x000fe40000004100 */
[C---:B------:R-:W-:Y:S01]  /*4ee0*/  FFMA.FTZ R179, R226.reuse, R228, R179 ;  /* 0x000000e4e2b37223 */ /* 0x040fe200000100b3 */
[----:B------:R-:W-:Y:S01]  /*4ef0*/  FFMA.FTZ R228, R217, R178, R177 ;  /* 0x000000b2d9e47223 */ /* 0x000fe200000100b1 */
[----:B------:R-:W-:Y:S01]  /*4f00*/  FFMA.FTZ R229, R226, R230, R227 ;  /* 0x000000e6e2e57223 */ /* 0x000fe200000100e3 */
[----:B------:R-:W-:-:S02]  /*4f10*/  HADD2.F32 R227, -RZ, R154.H0_H0 ;  /* 0x2000009affe37230 */ /* 0x000fc40000004100 */
[-CC-:B------:R-:W-:Y:S01]  /*4f20*/  FFMA.FTZ R235, R220, R178.reuse, R177.reuse ;  /* 0x000000b2dceb7223 */ /* 0x180fe200000100b1 */
[----:B------:R-:W-:Y:S01]  /*4f30*/  FADD.FTZ R230, R215, -R228 ;  /* 0x800000e4d7e67221 */ /* 0x000fe20000010000 */
[----:B------:R-:W-:Y:S01]  /*4f40*/  FADD.FTZ R232, R219, -R232 ;  /* 0x800000e8dbe87221 */ /* 0x000fe20000010000 */
[----:B------:R-:W-:Y:S01]  /*4f50*/  FFMA.FTZ R237, R216, R178, R177 ;  /* 0x000000b2d8ed7223 */ /* 0x000fe200000100b1 */
[--C-:B-----5:R-:W-:Y:S02]  /*4f60*/  HADD2.F32 R228, -RZ, R172.reuse.H0_H0 ;  /* 0x200000acffe47230 */ /* 0x120fe40000004100 */
[----:B------:R-:W-:Y:S01]  /*4f70*/  FFMA.FTZ R227, R226, R230, R227 ;  /* 0x000000e6e2e37223 */ /* 0x000fe200000100e3 */
[----:B------:R-:W-:Y:S02]  /*4f80*/  HADD2.F32 R230, -RZ, R172.H1_H1 ;  /* 0x300000acffe67230 */ /* 0x000fe40000004100 */
[----:B------:R-:W-:Y:S01]  /*4f90*/  FADD.FTZ R234, R218, -R235 ;  /* 0x800000ebdaea7221 */ /* 0x000fe20000010000 */
[----:B------:R-:W-:Y:S01]  /*4fa0*/  FFMA.FTZ R172, R213, R178, R177 ;  /* 0x000000b2d5ac7223 */ /* 0x000fe200000100b1 */
[----:B------:R-:W-:Y:S01]  /*4fb0*/  FFMA.FTZ R231, R226, R232, R231 ;  /* 0x000000e8e2e77223 */ /* 0x000fe200000100e7 */
[----:B------:R-:W-:-:S02]  /*4fc0*/  HADD2.F32 R235, -RZ, R154.H1_H1 ;  /* 0x3000009affeb7230 */ /* 0x000fc40000004100 */
[----:B------:R-:W-:Y:S01]  /*4fd0*/  FADD.FTZ R232, R214, -R237 ;  /* 0x800000edd6e87221 */ /* 0x000fe20000010000 */
[----:B------:R-:W-:Y:S02]  /*4fe0*/  HADD2.F32 R233, -RZ, R153.H1_H1 ;  /* 0x30000099ffe97230 */ /* 0x000fe40000004100 */
[----:B------:R-:W-:Y:S01]  /*4ff0*/  FADD.FTZ R236, R211, -R172 ;  /* 0x800000acd3ec7221 */ /* 0x000fe20000010000 */
[-C--:B------:R-:W-:Y:S01]  /*5000*/  FMUL.FTZ R172, R229, R176.reuse ;  /* 0x000000b0e5ac7220 */ /* 0x080fe20000410000 */
[----:B------:R-:W-:Y:S01]  /*5010*/  FMUL.FTZ R179, R179, R176 ;  /* 0x000000b0b3b37220 */ /* 0x000fe20000410000 */
[C---:B------:R-:W-:Y:S01]  /*5020*/  FFMA.FTZ R235, R226.reuse, R232, R235 ;  /* 0x000000e8e2eb7223 */ /* 0x040fe200000100eb */
[----:B------:R-:W-:Y:S01]  /*5030*/  FFMA.FTZ R233, R226, R234, R233 ;  /* 0x000000eae2e97223 */ /* 0x000fe200000100e9 */
[----:B------:R-:W-:Y:S02]  /*5040*/  HADD2.F32 R237, -RZ, R155.H0_H0 ;  /* 0x2000009bffed7230 */ /* 0x000fe40000004100 */
[----:B------:R-:W-:Y:S01]  /*5050*/  FFMA.FTZ R117, R172, R230, R117 ;  /* 0x000000e6ac757223 */ /* 0x000fe20000010075 */
[----:B------:R-:W-:-:S02]  /*5060*/  HADD2.F32 R232, -RZ, R173.H0_H0 ;  /* 0x200000adffe87230 */ /* 0x000fc40000004100 */
[----:B------:R-:W-:Y:S01]  /*5070*/  FFMA.FTZ R116, R179, R228, R116 ;  /* 0x000000e4b3747223 */ /* 0x000fe20000010074 */
[----:B------:R-:W-:Y:S02]  /*5080*/  HADD2.F32 R234, -RZ, R173.H1_H1 ;  /* 0x300000adffea7230 */ /* 0x000fe40000004100 */
[----:B------:R-:W-:Y:S01]  /*5090*/  FMUL.FTZ R173, R231, R176 ;  /* 0x000000b0e7ad7220 */ /* 0x000fe20000410000 */
[--C-:B------:R-:W-:Y:S02]  /*50a0*/  HADD2.F32 R229, -RZ, R174.reuse.H0_H0 ;  /* 0x200000aeffe57230 */ /* 0x100fe40000004100 */
[----:B------:R-:W-:Y:S01]  /*50b0*/  FFMA.FTZ R231, R212, R178, R177 ;  /* 0x000000b2d4e77223 */ /* 0x000fe200000100b1 */
[----:B------:R-:W-:Y:S02]  /*50c0*/  HADD2.F32 R174, -RZ, R174.H1_H1 ;  /* 0x300000aeffae7230 */ /* 0x000fe40000004100 */
[-C--:B------:R-:W-:Y:S01]  /*50d0*/  FMUL.FTZ R230, R235, R176.reuse ;  /* 0x000000b0ebe67220 */ /* 0x080fe20000410000 */
[-C--:B------:R-:W-:Y:S01]  /*50e0*/  FMUL.FTZ R228, R233, R176.reuse ;  /* 0x000000b0e9e47220 */ /* 0x080fe20000410000 */
[----:B------:R-:W-:Y:S01]  /*50f0*/  FMUL.FTZ R227, R227, R176 ;  /* 0x000000b0e3e37220 */ /* 0x000fe20000410000 */
[----:B------:R-:W-:Y:S01]  /*5100*/  FFMA.FTZ R237, R226, R236, R237 ;  /* 0x000000ece2ed7223 */ /* 0x000fe200000100ed */
[----:B------:R-:W-:Y:S01]  /*5110*/  FFMA.FTZ R118, R173, R232, R118 ;  /* 0x000000e8ad767223 */ /* 0x000fe20000010076 */
[----:B------:R-:W-:-:S02]  /*5120*/  HADD2.F32 R233, -RZ, R155.H1_H1 ;  /* 0x3000009bffe97230 */ /* 0x000fc40000004100 */
[----:B------:R-:W-:Y:S01]  /*5130*/  FADD.FTZ R232, R210, -R231 ;  /* 0x800000e7d2e87221 */ /* 0x000fe20000010000 */
[----:B------:R-:W-:Y:S01]  /*5140*/  FFMA.FTZ R121, R230, R174, R121 ;  /* 0x000000aee6797223 */ /* 0x000fe20000010079 */
[----:B------:R-:W-:Y:S01]  /*5150*/  FFMA.FTZ R119, R228, R234, R119 ;  /* 0x000000eae4777223 */ /* 0x000fe20000010077 */
[----:B------:R-:W-:Y:S02]  /*5160*/  HADD2.F32 R231, -RZ, R175.H0_H0 ;  /* 0x200000afffe77230 */ /* 0x000fe40000004100 */
[----:B------:R-:W-:Y:S01]  /*5170*/  FFMA.FTZ R120, R227, R229, R120 ;  /* 0x000000e5e3787223 */ /* 0x000fe20000010078 */
[--C-:B------:R-:W-:Y:S02]  /*5180*/  HADD2.F32 R174, -RZ, R34.reuse.H0_H0 ;  /* 0x20000022ffae7230 */ /* 0x100fe40000004100 */
[----:B------:R-:W-:Y:S01]  /*5190*/  FMUL.FTZ R237, R237, R176 ;  /* 0x000000b0eded7220 */ /* 0x000fe20000410000 */
[----:B------:R-:W-:Y:S02]  /*51a0*/  HADD2.F32 R234, -RZ, R35.H0_H0 ;  /* 0x20000023ffea7230 */ /* 0x000fe40000004100 */
[----:B------:R-:W-:Y:S01]  /*51b0*/  FFMA.FTZ R233, R226, R232, R233 ;  /* 0x000000e8e2e97223 */ /* 0x000fe200000100e9 */
[----:B------:R-:W-:-:S02]  /*51c0*/  HADD2.F32 R229, -RZ, R34.H1_H1 ;  /* 0x30000022ffe57230 */ /* 0x000fc40000004100 */
[----:B------:R-:W-:Y:S01]  /*51d0*/  FFMA.FTZ R122, R237, R231, R122 ;  /* 0x000000e7ed7a7223 */ /* 0x000fe2000001007a */
[----:B------:R-:W-:Y:S01]  /*51e0*/  FMUL.FTZ R174, R174, R227 ;  /* 0x000000e3aeae7220 */ /* 0x000fe20000410000 */
[----:B------:R-:W-:Y:S02]  /*51f0*/  HADD2.F32 R232, -RZ, R33.H0_H0 ;  /* 0x20000021ffe87230 */ /* 0x000fe40000004100 */
[----:B------:R-:W-:Y:S01]  /*5200*/  FMUL.FTZ R237, R234, R237 ;  /* 0x000000edeaed7220 */ /* 0x000fe20000410000 */
        /* <DEDUP_REMOVED lines=9> */
[----:B------:R-:W-:Y:S02]  /*52a0*/  HADD2.F32 R175, -RZ, R175.H1_H1 ;  /* 0x300000afffaf7230 */ /* 0x000fe40000004100 */
[----:B------:R-:W-:Y:S01]  /*52b0*/  FMUL.FTZ R179, R234, R179 ;  /* 0x000000b3eab37220 */ /* 0x000fe20000410000 */
[----:B------:R-:W-:Y:S01]  /*52c0*/  F2FP.F16.F32.PACK_AB R174, R227, R174 ;  /* 0x000000aee3ae723e */ /* 0x000fe200000000ff */
[----:B------:R-:W-:Y:S01]  /*52d0*/  FMUL.FTZ R172, R229, R172 ;  /* 0x000000ace5ac7220 */ /* 0x000fe20000410000 */
[----:B------:R-:W-:Y:S01]  /*52e0*/  F2FP.F16.F32.PACK_AB R173, R228, R173 ;  /* 0x000000ade4ad723e */ /* 0x000fe200000000ff */
[----:B------:R-:W-:Y:S01]  /*52f0*/  FFMA.FTZ R123, R230, R175, R123 ;  /* 0x000000afe67b7223 */ /* 0x000fe2000001007b */
[----:B------:R-:W-:-:S02]  /*5300*/  F2FP.F16.F32.PACK_AB R175, R232, R237 ;  /* 0x000000ede8af723e */ /* 0x000fc400000000ff */
[----:B------:R-:W-:Y:S01]  /*5310*/  F2FP.F16.F32.PACK_AB R172, R172, R179 ;  /* 0x000000b3acac723e */ /* 0x000fe200000000ff */
[----:B------:R-:W-:Y:S06]  /*5320*/  BRA `(.L_x_1736) ;  /* 0x0000000400407947 */ /* 0x000fec0003800000 */
.L_x_1735:
[-CC-:B------:R-:W-:Y:S01]  /*5330*/  FFMA.FTZ R230, R213, R178.reuse, R177.reuse ;  /* 0x000000b2d5e67223 */ /* 0x180fe200000100b1 */
[-CC-:B------:R-:W-:Y:S01]  /*5340*/  FFMA.FTZ R149, R212, R178.reuse, R177.reuse ;  /* 0x000000b2d4957223 */ /* 0x180fe200000100b1 */
[-CC-:B------:R-:W-:Y:S01]  /*5350*/  FFMA.FTZ R148, R217, R178.reuse, R177.reuse ;  /* 0x000000b2d9947223 */ /* 0x180fe200000100b1 */
[----:B------:R-:W-:Y:S01]  /*5360*/  FFMA.FTZ R151, R216, R178, R177 ;  /* 0x000000b2d8977223 */ /* 0x000fe200000100b1 */
[----:B------:R-:W-:Y:S02]  /*5370*/  HADD2.F32 R229, -RZ, R155.H0_H0 ;  /* 0x2000009bffe57230 */ /* 0x000fe40000004100 */
[----:B------:R-:W-:Y:S01]  /*5380*/  FADD.FTZ R227, R211, -R230 ;  /* 0x800000e6d3e37221 */ /* 0x000fe20000010000 */
[--C-:B------:R-:W-:Y:S02]  /*5390*/  HADD2.F32 R150, -RZ, R154.reuse.H0_H0 ;  /* 0x2000009aff967230 */ /* 0x100fe40000004100 */
[----:B------:R-:W-:Y:S01]  /*53a0*/  FADD.FTZ R231, R210, -R149 ;  /* 0x80000095d2e77221 */ /* 0x000fe20000010000 */
[----:B------:R-:W-:-:S02]  /*53b0*/  HADD2.F32 R228, -RZ, R154.H1_H1 ;  /* 0x3000009affe47230 */ /* 0x000fc40000004100 */
[----:B------:R-:W-:Y:S01]  /*53c0*/  FADD.FTZ R149, R215, -R148 ;  /* 0x80000094d7957221 */ /* 0x000fe20000010000 */
[----:B------:R-:W-:Y:S01]  /*53d0*/  FADD.FTZ R179, R214, -R151 ;  /* 0x80000097d6b37221 */ /* 0x000fe20000010000 */
[----:B------:R-:W-:Y:S02]  /*53e0*/  HADD2.F32 R232, -RZ, R155.H1_H1 ;  /* 0x3000009bffe87230 */ /* 0x000fe40000004100 */
[C---:B------:R-:W-:Y:S01]  /*53f0*/  FFMA.FTZ R227, R226.reuse, R227, R229 ;  /* 0x000000e3e2e37223 */ /* 0x040fe200000100e5 */
[----:B------:R-:W-:Y:S01]  /*5400*/  FFMA.FTZ R150, R226, R149, R150 ;  /* 0x00000095e2967223 */ /* 0x000fe20000010096 */
[-CC-:B------:R-:W-:Y:S01]  /*5410*/  FFMA.FTZ R229, R220, R178.reuse, R177.reuse ;  /* 0x000000b2dce57223 */ /* 0x180fe200000100b1 */
[----:B------:R-:W-:Y:S01]  /*5420*/  FFMA.FTZ R149, R226, R179, R228 ;  /* 0x000000b3e2957223 */ /* 0x000fe200000100e4 */
[-CC-:B------:R-:W-:Y:S01]  /*5430*/  FFMA.FTZ R148, R225, R178.reuse, R177.reuse ;  /* 0x000000b2e1947223 */ /* 0x180fe200000100b1 */
[-CC-:B------:R-:W-:Y:S01]  /*5440*/  FFMA.FTZ R179, R224, R178.reuse, R177.reuse ;  /* 0x000000b2e0b37223 */ /* 0x180fe200000100b1 */
[----:B------:R-:W-:Y:S01]  /*5450*/  FFMA.FTZ R151, R226, R231, R232 ;  /* 0x000000e7e2977223 */ /* 0x000fe200000100e8 */
[----:B------:R-:W-:Y:S01]  /*5460*/  FFMA.FTZ R232, R221, R178, R177 ;  /* 0x000000b2dde87223 */ /* 0x000fe200000100b1 */
[----:B------:R-:W-:-:S02]  /*5470*/  HADD2.F32 R228, -RZ, R152.H0_H0 ;  /* 0x20000098ffe47230 */ /* 0x000fc40000004100 */
[----:B------:R-:W-:Y:S01]  /*5480*/  FADD.FTZ R237, R218, -R229 ;  /* 0x800000e5daed7221 */ /* 0x000fe20000010000 */
[----:B------:R-:W-:Y:S02]  /*5490*/  HADD2.F32 R230, -RZ, R152.H1_H1 ;  /* 0x30000098ffe67230 */ /* 0x000fe40000004100 */
[----:B------:R-:W-:Y:S01]  /*54a0*/  FADD.FTZ R229, R223, -R148 ;  /* 0x80000094dfe57221 */ /* 0x000fe20000010000 */
[----:B------:R-:W-:Y:S01]  /*54b0*/  FADD.FTZ R231, R222, -R179 ;  /* 0x800000b3dee77221 */ /* 0x000fe20000010000 */
[--C-:B------:R-:W-:Y:S02]  /*54c0*/  HADD2.F32 R235, -RZ, R153.reuse.H0_H0 ;  /* 0x20000099ffeb7230 */ /* 0x100fe40000004100 */
[----:B------:R-:W-:Y:S01]  /*54d0*/  FADD.FTZ R233, R219, -R232 ;  /* 0x800000e8dbe97221 */ /* 0x000fe20000010000 */
[----:B------:R-:W-:Y:S02]  /*54e0*/  HADD2.F32 R234, -RZ, R153.H1_H1 ;  /* 0x30000099ffea7230 */ /* 0x000fe40000004100 */
[C---:B------:R-:W-:Y:S01]  /*54f0*/  FFMA.FTZ R229, R226.reuse, R229, R228 ;  /* 0x000000e5e2e57223 */ /* 0x040fe200000100e4 */
[----:B------:R-:W-:Y:S01]  /*5500*/  FFMA.FTZ R228, R226, R231, R230 ;  /* 0x000000e7e2e47223 */ /* 0x000fe200000100e6 */
[----:B-----5:R-:W-:-:S02]  /*5510*/  HADD2.F32 R230, -RZ, R175.H0_H0 ;  /* 0x200000afffe67230 */ /* 0x020fc40000004100 */
[C---:B------:R-:W-:Y:S01]  /*5520*/  FFMA.FTZ R148, R226.reuse, R233, R235 ;  /* 0x000000e9e2947223 */ /* 0x040fe200000100eb */
[----:B------:R-:W-:Y:S02]  /*5530*/  HADD2.F32 R231, -RZ, R175.H1_H1 ;  /* 0x300000afffe77230 */ /* 0x000fe40000004100 */
[-C--:B------:R-:W-:Y:S01]  /*5540*/  FMUL.FTZ R175, R227, R176.reuse ;  /* 0x000000b0e3af7220 */ /* 0x080fe20000410000 */
[--C-:B------:R-:W-:Y:S02]  /*5550*/  HADD2.F32 R232, -RZ, R35.reuse.H0_H0 ;  /* 0x20000023ffe87230 */ /* 0x100fe40000004100 */
[----:B------:R-:W-:Y:S01]  /*5560*/  FFMA.FTZ R179, R226, R237, R234 ;  /* 0x000000ede2b37223 */ /* 0x000fe200000100ea */
[----:B------:R-:W-:Y:S02]  /*5570*/  HADD2.F32 R233, -RZ, R35.H1_H1 ;  /* 0x30000023ffe97230 */ /* 0x000fe40000004100 */
[----:B------:R-:W-:Y:S01]  /*5580*/  FMUL.FTZ R234, R151, R176 ;  /* 0x000000b097ea7220 */ /* 0x000fe20000410000 */
[----:B------:R-:W-:Y:S01]  /*5590*/  FFMA.FTZ R122, R175, R230, R122 ;  /* 0x000000e6af7a7223 */ /* 0x000fe2000001007a */
[----:B------:R-:W-:Y:S01]  /*55a0*/  FMUL.FTZ R175, R232, R175 ;  /* 0x000000afe8af7220 */ /* 0x000fe20000410000 */
[----:B------:R-:W-:-:S02]  /*55b0*/  HADD2.F32 R232, -RZ, R174.H0_H0 ;  /* 0x200000aeffe87230 */ /* 0x000fc40000004100 */
[----:B------:R-:W-:Y:S01]  /*55c0*/  FFMA.FTZ R123, R234, R231, R123 ;  /* 0x000000e7ea7b7223 */ /* 0x000fe2000001007b */
[----:B------:R-:W-:Y:S01]  /*55d0*/  FMUL.FTZ R230, R233, R234 ;  /* 0x000000eae9e67220 */ /* 0x000fe20000410000 */
[-C--:B------:R-:W-:Y:S01]  /*55e0*/  FMUL.FTZ R231, R150, R176.reuse ;  /* 0x000000b096e77220 */ /* 0x080fe20000410000 */
[----:B------:R-:W-:Y:S02]  /*55f0*/  HADD2.F32 R233, -RZ, R174.H1_H1 ;  /* 0x300000aeffe97230 */ /* 0x000fe40000004100 */
[----:B------:R-:W-:Y:S01]  /*5600*/  FMUL.FTZ R236, R149, R176 ;  /* 0x000000b095ec7220 */ /* 0x000fe20000410000 */
[--C-:B------:R-:W-:Y:S02]  /*5610*/  HADD2.F32 R234, -RZ, R34.reuse.H0_H0 ;  /* 0x20000022ffea7230 */ /* 0x100fe40000004100 */
[----:B------:R-:W-:Y:S01]  /*5620*/  FFMA.FTZ R120, R231, R232, R120 ;  /* 0x000000e8e7787223 */ /* 0x000fe20000010078 */
[----:B------:R-:W-:Y:S02]  /*5630*/  HADD2.F32 R232, -RZ, R173.H0_H0 ;  /* 0x200000adffe87230 */ /* 0x000fe40000004100 */
[----:B------:R-:W-:Y:S01]  /*5640*/  FFMA.FTZ R121, R236, R233, R121 ;  /* 0x000000e9ec797223 */ /* 0x000fe20000010079 */
[----:B------:R-:W-:Y:S01]  /*5650*/  FMUL.FTZ R233, R148, R176 ;  /* 0x000000b094e97220 */ /* 0x000fe20000410000 */
[----:B------:R-:W-:Y:S01]  /*5660*/  FMUL.FTZ R174, R234, R231 ;  /* 0x000000e7eaae7220 */ /* 0x000fe20000410000 */
[----:B------:R-:W-:-:S02]  /*5670*/  HADD2.F32 R231, -RZ, R34.H1_H1 ;  /* 0x30000022ffe77230 */ /* 0x000fc40000004100 */
[----:B------:R-:W-:Y:S01]  /*5680*/  FMUL.FTZ R234, R179, R176 ;  /* 0x000000b0b3ea7220 */ /* 0x000fe20000410000 */
[----:B------:R-:W-:Y:S01]  /*5690*/  FFMA.FTZ R118, R233, R232, R118 ;  /* 0x000000e8e9767223 */ /* 0x000fe20000010076 */
[----:B------:R-:W-:Y:S01]  /*56a0*/  HADD2.F32 R173, -RZ, R173.H1_H1 ;  /* 0x300000adffad7230 */ /* 0x000fe20000004100 */
[----:B------:R-:W-:Y:S01]  /*56b0*/  F2FP.F16.F32.PACK_AB R150, R149, R150 ;  /* 0x000000969596723e */ /* 0x000fe200000000ff */
[--C-:B------:R-:W-:Y:S02]  /*56c0*/  HADD2.F32 R232, -RZ, R33.reuse.H0_H0 ;  /* 0x20000021ffe87230 */ /* 0x100fe40000004100 */
[----:B------:R-:W-:Y:S01]  /*56d0*/  FMUL.FTZ R231, R231, R236 ;  /* 0x000000ece7e77220 */ /* 0x000fe20000410000 */
[----:B------:R-:W-:Y:S02]  /*56e0*/  HADD2.F32 R237, -RZ, R33.H1_H1 ;  /* 0x30000021ffed7230 */ /* 0x000fe40000004100 */
[----:B------:R-:W-:Y:S01]  /*56f0*/  FFMA.FTZ R119, R234, R173, R119 ;  /* 0x000000adea777223 */ /* 0x000fe20000010077 */
[----:B------:R-:W-:Y:S01]  /*5700*/  FMUL.FTZ R173, R229, R176 ;  /* 0x000000b0e5ad7220 */ /* 0x000fe20000410000 */
[----:B------:R-:W-:Y:S01]  /*5710*/  FMUL.FTZ R235, R232, R233 ;  /* 0x000000e9e8eb7220 */ /* 0x000fe20000410000 */
[----:B------:R-:W-:-:S02]  /*5720*/  HADD2.F32 R232, -RZ, R172.H0_H0 ;  /* 0x200000acffe87230 */ /* 0x000fc40000004100 */
[----:B------:R-:W-:Y:S01]  /*5730*/  FMUL.FTZ R236, R237, R234 ;  /* 0x000000eaedec7220 */ /* 0x000fe20000410000 */
[--C-:B------:R-:W-:Y:S01]  /*5740*/  HADD2.F32 R234, -RZ, R32.reuse.H0_H0 ;  /* 0x20000020ffea7230 */ /* 0x100fe20000004100 */
[----:B------:R-:W-:Y:S01]  /*5750*/  F2FP.F16.F32.PACK_AB R149, R179, R148 ;  /* 0x00000094b395723e */ /* 0x000fe200000000ff */
[----:B------:R-:W-:Y:S02]  /*5760*/  HADD2.F32 R233, -RZ, R32.H1_H1 ;  /* 0x30000020ffe97230 */ /* 0x000fe40000004100 */
[----:B------:R-:W-:Y:S01]  /*5770*/  FFMA.FTZ R116, R173, R232, R116 ;  /* 0x000000e8ad747223 */ /* 0x000fe20000010074 */
[----:B------:R-:W-:Y:S01]  /*5780*/  F2FP.F16.F32.PACK_AB R151, R151, R227 ;  /* 0x000000e39797723e */ /* 0x000fe200000000ff */
[----:B------:R-:W-:Y:S01]  /*5790*/  FMUL.FTZ R234, R234, R173 ;  /* 0x000000adeaea7220 */ /* 0x000fe20000410000 */
[----:B------:R-:W-:Y:S02]  /*57a0*/  HADD2.F32 R173, -RZ, R172.H1_H1 ;  /* 0x300000acffad7230 */ /* 0x000fe40000004100 */
[C---:B------:R-:W-:Y:S01]  /*57b0*/  FMUL.FTZ R172, R228.reuse, R176 ;  /* 0x000000b0e4ac7220 */ /* 0x040fe20000410000 */
[----:B------:R-:W-:-:S02]  /*57c0*/  F2FP.F16.F32.PACK_AB R148, R228, R229 ;  /* 0x000000e5e494723e */ /* 0x000fc400000000ff */
[----:B------:R-:W-:Y:S01]  /*57d0*/  F2FP.F16.F32.PACK_AB R175, R230, R175 ;  /* 0x000000afe6af723e */ /* 0x000fe200000000ff */
[----:B------:R-:W-:Y:S01]  /*57e0*/  FMUL.FTZ R233, R233, R172 ;  /* 0x000000ace9e97220 */ /* 0x000fe20000410000 */
[----:B------:R-:W-:Y:S01]  /*57f0*/  FFMA.FTZ R117, R172, R173, R117 ;  /* 0x000000adac757223 */ /* 0x000fe20000010075 */
[----:B------:R-:W-:Y:S02]  /*5800*/  F2FP.F16.F32.PACK_AB R174, R231, R174 ;  /* 0x000000aee7ae723e */ /* 0x000fe400000000ff */
[----:B------:R-:W-:Y:S02]  /*5810*/  F2FP.F16.F32.PACK_AB R173, R236, R235 ;  /* 0x000000ebecad723e */ /* 0x000fe400000000ff */
[----:B------:R-:W-:-:S07]  /*5820*/  F2FP.F16.F32.PACK_AB R172, R233, R234 ;  /* 0x000000eae9ac723e */ /* 0x000fce00000000ff */
.L_x_1736:
[----:B------:R-:W-:Y:S01]  /*5830*/  ISETP.NE.U32.AND P1, PT, RZ, UR14, PT ;  /* 0x0000000eff007c0c */ /* 0x000fe2000bf25070 */
[----:B------:R-:W0:Y:S03]  /*5840*/  LDC.64 R228, c[0x0][0x468] ;  /* 0x00011a00ffe47b82 */ /* 0x000e260000000a00 */
[----:B------:R-:W-:-:S13]  /*5850*/  ISETP.NE.AND.EX P1, PT, RZ, UR15, PT, P1 ;  /* 0x0000000fff007c0c */ /* 0x000fda000bf25310 */
[----:B------:R-:W1:Y:S01]  /*5860*/  @P1 LDC.64 R230, c[0x0][0x478] ;  /* 0x00011e00ffe61b82 */ /* 0x000e620000000a00 */
[----:B0-----:R-:W-:-:S04]  /*5870*/  IMAD.WIDE.U32 R228, R191, 0x10, R228 ;  /* 0x00000010bfe47825 */ /* 0x001fc800078e00e4 */
[C---:B-1----:R-:W-:Y:S01]  /*5880*/  @P1 IMAD.WIDE.U32 R230, R191.reuse, 0x10, R230 ;  /* 0x00000010bfe61825 */ /* 0x042fe200078e00e6 */
[----:B------:R-:W-:-:S04]  /*5890*/  IADD3 R191, PT, PT, R191, 0x80, RZ ;  /* 0x00000080bfbf7810 */ /* 0x000fc80007ffe0ff */
[----:B------:R0:W-:Y:S04]  /*58a0*/  @P1 STG.E.128 desc[UR8][R230.64], R148 ;  /* 0x00000094e6001986 */ /* 0x0001e8000c101d08 */
[----:B------:R0:W-:Y:S02]  /*58b0*/  STG.E.128 desc[UR8][R228.64], R172 ;  /* 0x000000ace4007986 */ /* 0x0001e4000c101d08 */
.L_x_1734:
[----:B------:R-:W-:Y:S05]  /*58c0*/  BSYNC.RECONVERGENT B1 ;  /* 0x0000000000017941 */ /* 0x000fea0003800200 */
.L_x_1733:
        /* <DEDUP_REMOVED lines=10> */
[-C--:B------:R-:W-:Y:S01]  /*5970*/  FFMA.FTZ R227, R200, R178.reuse, R177 ;  /* 0x000000b2c8e37223 */ /* 0x080fe200000100b1 */
[--C-:B------:R-:W-:Y:S02]  /*5980*/  HADD2.F32 R151, -RZ, R27.reuse.H0_H0 ;  /* 0x2000001bff977230 */ /* 0x100fe40000004100 */
[----:B------:R-:W-:Y:S01]  /*5990*/  FADD.FTZ R150, R195, -R150 ;  /* 0x80000096c3967221 */ /* 0x000fe20000010000 */
[--C-:B------:R-:W-:Y:S02]  /*59a0*/  HADD2.F32 R149, -RZ, R26.reuse.H0_H0 ;  /* 0x2000001aff957230 */ /* 0x100fe40000004100 */
[----:B------:R-:W-:Y:S01]  /*59b0*/  FADD.FTZ R148, R199, -R148 ;  /* 0x80000094c7947221 */ /* 0x000fe20000010000 */
[----:B------:R-:W-:Y:S02]  /*59c0*/  HADD2.F32 R179, -RZ, R26.H1_H1 ;  /* 0x3000001affb37230 */ /* 0x000fe40000004100 */
[----:B------:R-:W-:Y:S01]  /*59d0*/  FADD.FTZ R228, R198, -R227 ;  /* 0x800000e3c6e47221 */ /* 0x000fe20000010000 */
[----:B------:R-:W-:Y:S01]  /*59e0*/  FFMA.FTZ R231, R196, R178, R177 ;  /* 0x000000b2c4e77223 */ /* 0x000fe200000100b1 */
[C---:B------:R-:W-:Y:S01]  /*59f0*/  FFMA.FTZ R151, R226.reuse, R150, R151 ;  /* 0x00000096e2977223 */ /* 0x040fe20000010097 */
[C---:B------:R-:W-:Y:S01]  /*5a00*/  FFMA.FTZ R150, R226.reuse, R148, R149 ;  /* 0x00000094e2967223 */ /* 0x040fe20000010095 */
[----:B------:R-:W-:Y:S01]  /*5a10*/  FFMA.FTZ R149, R226, R228, R179 ;  /* 0x000000e4e2957223 */ /* 0x000fe200000100b3 */
[----:B------:R-:W-:-:S02]  /*5a20*/  HADD2.F32 R229, -RZ, R27.H1_H1 ;  /* 0x3000001bffe57230 */ /* 0x000fc40000004100 */
[-C--:B------:R-:W-:Y:S01]  /*5a30*/  FFMA.FTZ R228, R205, R178.reuse, R177 ;  /* 0x000000b2cde47223 */ /* 0x080fe200000100b1 */
[----:B------:R-:W-:Y:S01]  /*5a40*/  FADD.FTZ R230, R194, -R231 ;  /* 0x800000e7c2e67221 */ /* 0x000fe20000010000 */
[-CC-:B------:R-:W-:Y:S01]  /*5a50*/  FFMA.FTZ R148, R209, R178.reuse, R177.reuse ;  /* 0x000000b2d1947223 */ /* 0x180fe200000100b1 */
[-CC-:B------:R-:W-:Y:S01]  /*5a60*/  FFMA.FTZ R235, R208, R178.reuse, R177.reuse ;  /* 0x000000b2d0eb7223 */ /* 0x180fe200000100b1 */
[----:B------:R-:W-:Y:S01]  /*5a70*/  FFMA.FTZ R237, R204, R178, R177 ;  /* 0x000000b2cced7223 */ /* 0x000fe200000100b1 */
[--C-:B------:R-:W-:Y:S02]  /*5a80*/  HADD2.F32 R227, -RZ, R24.reuse.H0_H0 ;  /* 0x20000018ffe37230 */ /* 0x100fe40000004100 */
[----:B------:R-:W-:Y:S01]  /*5a90*/  FADD.FTZ R232, R203, -R228 ;  /* 0x800000e4cbe87221 */ /* 0x000fe20000010000 */
[----:B------:R-:W-:Y:S01]  /*5aa0*/  FFMA.FTZ R229, R226, R230, R229 ;  /* 0x000000e6e2e57223 */ /* 0x000fe200000100e5 */
[----:B------:R-:W-:Y:S02]  /*5ab0*/  HADD2.F32 R179, -RZ, R25.H0_H0 ;  /* 0x20000019ffb37230 */ /* 0x000fe40000004100 */
[----:B------:R-:W-:Y:S01]  /*5ac0*/  FADD.FTZ R228, R207, -R148 ;  /* 0x80000094cfe47221 */ /* 0x000fe20000010000 */
[----:B------:R-:W-:-:S02]  /*5ad0*/  HADD2.F32 R231, -RZ, R24.H1_H1 ;  /* 0x30000018ffe77230 */ /* 0x000fc40000004100 */
[----:B------:R-:W-:Y:S01]  /*5ae0*/  FADD.FTZ R230, R206, -R235 ;  /* 0x800000ebcee67221 */ /* 0x000fe20000010000 */
[----:B------:R-:W-:Y:S02]  /*5af0*/  HADD2.F32 R233, -RZ, R25.H1_H1 ;  /* 0x30000019ffe97230 */ /* 0x000fe40000004100 */
[----:B------:R-:W-:Y:S01]  /*5b00*/  FADD.FTZ R234, R202, -R237 ;  /* 0x800000edcaea7221 */ /* 0x000fe20000010000 */
[C---:B------:R-:W-:Y:S01]  /*5b10*/  FFMA.FTZ R227, R226.reuse, R228, R227 ;  /* 0x000000e4e2e37223 */ /* 0x040fe200000100e3 */
[C---:B------:R-:W-:Y:S01]  /*5b20*/  FFMA.FTZ R148, R226.reuse, R232, R179 ;  /* 0x000000e8e2947223 */ /* 0x040fe200000100b3 */
[C---:B------:R-:W-:Y:S01]  /*5b30*/  FFMA.FTZ R228, R226.reuse, R230, R231 ;  /* 0x000000e6e2e47223 */ /* 0x040fe200000100e7 */
[----:B------:R-:W-:Y:S01]  /*5b40*/  FFMA.FTZ R179, R226, R234, R233 ;  /* 0x000000eae2b37223 */ /* 0x000fe200000100e9 */
[--C-:B-----5:R-:W-:Y:S02]  /*5b50*/  HADD2.F32 R230, -RZ, R175.reuse.H0_H0 ;  /* 0x200000afffe67230 */ /* 0x120fe40000004100 */
[----:B------:R-:W-:Y:S01]  /*5b60*/  FMUL.FTZ R232, R229, R176 ;  /* 0x000000b0e5e87220 */ /* 0x000fe20000410000 */
[----:B------:R-:W-:-:S02]  /*5b70*/  HADD2.F32 R231, -RZ, R175.H1_H1 ;  /* 0x300000afffe77230 */ /* 0x000fc40000004100 */
[----:B------:R-:W-:Y:S01]  /*5b80*/  FMUL.FTZ R175, R151, R176 ;  /* 0x000000b097af7220 */ /* 0x000fe20000410000 */
[--C-:B------:R-:W-:Y:S01]  /*5b90*/  HADD2.F32 R233, -RZ, R43.reuse.H1_H1 ;  /* 0x3000002bffe97230 */ /* 0x100fe20000004100 */
[----:B------:R-:W-:Y:S01]  /*5ba0*/  F2FP.F16.F32.PACK_AB R151, R229, R151 ;  /* 0x00000097e597723e */ /* 0x000fe200000000ff */
[----:B------:R-:W-:Y:S02]  /*5bb0*/  HADD2.F32 R234, -RZ, R43.H0_H0 ;  /* 0x2000002bffea7230 */ /* 0x000fe40000004100 */
[----:B------:R-:W-:Y:S01]  /*5bc0*/  FFMA.FTZ R130, R175, R230, R130 ;  /* 0x000000e6af827223 */ /* 0x000fe20000010082 */
[----:B------:R-:W-:Y:S01]  /*5bd0*/  FFMA.FTZ R131, R232, R231, R131 ;  /* 0x000000e7e8837223 */ /* 0x000fe20000010083 */
[----:B------:R-:W-:Y:S01]  /*5be0*/  FMUL.FTZ R230, R233, R232 ;  /* 0x000000e8e9e67220 */ /* 0x000fe20000410000 */
[--C-:B------:R-:W-:Y:S02]  /*5bf0*/  HADD2.F32 R232, -RZ, R174.reuse.H0_H0 ;  /* 0x200000aeffe87230 */ /* 0x100fe40000004100 */
[----:B------:R-:W-:Y:S01]  /*5c00*/  FMUL.FTZ R175, R234, R175 ;  /* 0x000000afeaaf7220 */ /* 0x000fe20000410000 */
[----:B------:R-:W-:Y:S01]  /*5c10*/  FMUL.FTZ R231, R150, R176 ;  /* 0x000000b096e77220 */ /* 0x000fe20000410000 */
[----:B------:R-:W-:-:S02]  /*5c20*/  HADD2.F32 R233, -RZ, R174.H1_H1 ;  /* 0x300000aeffe97230 */ /* 0x000fc40000004100 */
[----:B------:R-:W-:Y:S01]  /*5c30*/  FMUL.FTZ R234, R149, R176 ;  /* 0x000000b095ea7220 */ /* 0x000fe20000410000 */
[----:B------:R-:W-:Y:S02]  /*5c40*/  HADD2.F32 R236, -RZ, R42.H0_H0 ;  /* 0x2000002affec7230 */ /* 0x000fe40000004100 */
[----:B------:R-:W-:Y:S01]  /*5c50*/  FFMA.FTZ R128, R231, R232, R128 ;  /* 0x000000e8e7807223 */ /* 0x000fe20000010080 */
[--C-:B------:R-:W-:Y:S02]  /*5c60*/  HADD2.F32 R232, -RZ, R173.reuse.H0_H0 ;  /* 0x200000adffe87230 */ /* 0x100fe40000004100 */
[----:B------:R-:W-:Y:S01]  /*5c70*/  FFMA.FTZ R129, R234, R233, R129 ;  /* 0x000000e9ea817223 */ /* 0x000fe20000010081 */
[----:B------:R-:W-:Y:S01]  /*5c80*/  FMUL.FTZ R233, R148, R176 ;  /* 0x000000b094e97220 */ /* 0x000fe20000410000 */
[----:B------:R-:W-:Y:S01]  /*5c90*/  FMUL.FTZ R174, R236, R231 ;  /* 0x000000e7ecae7220 */ /* 0x000fe20000410000 */
[----:B------:R-:W-:Y:S01]  /*5ca0*/  HADD2.F32 R173, -RZ, R173.H1_H1 ;  /* 0x300000adffad7230 */ /* 0x000fe20000004100 */
[----:B------:R-:W-:Y:S01]  /*5cb0*/  F2FP.F16.F32.PACK_AB R150, R149, R150 ;  /* 0x000000969596723e */ /* 0x000fe200000000ff */
[----:B------:R-:W-:Y:S01]  /*5cc0*/  FFMA.FTZ R126, R233, R232, R126 ;  /* 0x000000e8e97e7223 */ /* 0x000fe2000001007e */
[----:B------:R-:W-:-:S02]  /*5cd0*/  HADD2.F32 R235, -RZ, R41.H1_H1 ;  /* 0x30000029ffeb7230 */ /* 0x000fc40000004100 */
[C---:B------:R-:W-:Y:S01]  /*5ce0*/  FMUL.FTZ R232, R179.reuse, R176 ;  /* 0x000000b0b3e87220 */ /* 0x040fe20000410000 */
[----:B------:R-:W-:Y:S01]  /*5cf0*/  HADD2.F32 R231, -RZ, R42.H1_H1 ;  /* 0x3000002affe77230 */ /* 0x000fe20000004100 */
[----:B------:R-:W-:Y:S01]  /*5d00*/  F2FP.F16.F32.PACK_AB R149, R179, R148 ;  /* 0x00000094b395723e */ /* 0x000fe200000000ff */
[----:B------:R-:W-:Y:S02]  /*5d10*/  HADD2.F32 R236, -RZ, R40.H0_H0 ;  /* 0x20000028ffec7230 */ /* 0x000fe40000004100 */
[----:B------:R-:W-:Y:S01]  /*5d20*/  FFMA.FTZ R127, R232, R173, R127 ;  /* 0x000000ade87f7223 */ /* 0x000fe2000001007f */
[----:B------:R-:W-:Y:S01]  /*5d30*/  FMUL.FTZ R235, R235, R232 ;  /* 0x000000e8ebeb7220 */ /* 0x000fe20000410000 */
[----:B------:R-:W-:Y:S01]  /*5d40*/  FMUL.FTZ R231, R231, R234 ;  /* 0x000000eae7e77220 */ /* 0x000fe20000410000 */
[----:B------:R-:W-:Y:S02]  /*5d50*/  HADD2.F32 R232, -RZ, R172.H0_H0 ;  /* 0x200000acffe87230 */ /* 0x000fe40000004100 */
[----:B------:R-:W-:Y:S01]  /*5d60*/  FMUL.FTZ R173, R227, R176 ;  /* 0x000000b0e3ad7220 */ /* 0x000fe20000410000 */
[----:B------:R-:W-:Y:S01]  /*5d70*/  HADD2.F32 R234, -RZ, R41.H0_H0 ;  /* 0x20000029ffea7230 */ /* 0x000fe20000004100 */
[----:B------:R-:W-:-:S02]  /*5d80*/  F2FP.F16.F32.PACK_AB R148, R228, R227 ;  /* 0x000000e3e494723e */ /* 0x000fc400000000ff */
[----:B------:R-:W-:Y:S01]  /*5d90*/  FFMA.FTZ R124, R173, R232, R124 ;  /* 0x000000e8ad7c7223 */ /* 0x000fe2000001007c */
[----:B------:R-:W-:Y:S01]  /*5da0*/  FMUL.FTZ R232, R236, R173 ;  /* 0x000000adece87220 */ /* 0x000fe20000410000 */
[----:B------:R-:W-:Y:S01]  /*5db0*/  FMUL.FTZ R234, R234, R233 ;  /* 0x000000e9eaea7220 */ /* 0x000fe20000410000 */
[----:B------:R-:W-:Y:S02]  /*5dc0*/  HADD2.F32 R173, -RZ, R172.H1_H1 ;  /* 0x300000acffad7230 */ /* 0x000fe40000004100 */
[----:B------:R-:W-:Y:S01]  /*5dd0*/  FMUL.FTZ R172, R228, R176 ;  /* 0x000000b0e4ac7220 */ /* 0x000fe20000410000 */
[----:B------:R-:W-:Y:S01]  /*5de0*/  HADD2.F32 R233, -RZ, R40.H1_H1 ;  /* 0x30000028ffe97230 */ /* 0x000fe20000004100 */
[----:B------:R-:W-:Y:S02]  /*5df0*/  F2FP.F16.F32.PACK_AB R175, R230, R175 ;  /* 0x000000afe6af723e */ /* 0x000fe400000000ff */
[----:B------:R-:W-:Y:S01]  /*5e00*/  FFMA.FTZ R125, R172, R173, R125 ;  /* 0x000000adac7d7223 */ /* 0x000fe2000001007d */
[----:B------:R-:W-:Y:S01]  /*5e10*/  F2FP.F16.F32.PACK_AB R174, R231, R174 ;  /* 0x000000aee7ae723e */ /* 0x000fe200000000ff */
[----:B------:R-:W-:Y:S01]  /*5e20*/  FMUL.FTZ R233, R233, R172 ;  /* 0x000000ace9e97220 */ /* 0x000fe20000410000 */
[----:B------:R-:W-:-:S04]  /*5e30*/  F2FP.F16.F32.PACK_AB R173, R235, R234 ;  /* 0x000000eaebad723e */ /* 0x000fc800000000ff */
[----:B------:R-:W-:Y:S01]  /*5e40*/  F2FP.F16.F32.PACK_AB R172, R233, R232 ;  /* 0x000000e8e9ac723e */ /* 0x000fe200000000ff */
[----:B------:R-:W-:Y:S06]  /*5e50*/  BRA `(.L_x_1740) ;  /* 0x0000000400307947 */ /* 0x000fec0003800000 */
.L_x_1739:
[-CC-:B------:R-:W-:Y:S01]  /*5e60*/  FFMA.FTZ R229, R208, R178.reuse, R177.reuse ;  /* 0x000000b2d0e57223 */ /* 0x180fe200000100b1 */
[--C-:B------:R-:W-:Y:S02]  /*5e70*/  HADD2.F32 R230, -RZ, R24.reuse.H1_H1 ;  /* 0x30000018ffe67230 */ /* 0x100fe40000004100 */
[-CC-:B------:R-:W-:Y:S01]  /*5e80*/  FFMA.FTZ R228, R209, R178.reuse, R177.reuse ;  /* 0x000000b2d1e47223 */ /* 0x180fe200000100b1 */
[-C--:B------:R-:W-:Y:S01]  /*5e90*/  FFMA.FTZ R237, R200, R178.reuse, R177 ;  /* 0x000000b2c8ed7223 */ /* 0x080fe200000100b1 */
[----:B------:R-:W-:Y:S01]  /*5ea0*/  FADD.FTZ R229, R206, -R229 ;  /* 0x800000e5cee57221 */ /* 0x000fe20000010000 */
[----:B------:R-:W-:Y:S02]  /*5eb0*/  HADD2.F32 R227, -RZ, R24.H0_H0 ;  /* 0x20000018ffe37230 */ /* 0x000fe40000004100 */
[----:B------:R-:W-:Y:S01]  /*5ec0*/  FADD.FTZ R179, R207, -R228 ;  /* 0x800000e4cfb37221 */ /* 0x000fe20000010000 */
[----:B------:R-:W-:Y:S01]  /*5ed0*/  FFMA.FTZ R228, R201, R178, R177 ;  /* 0x000000b2c9e47223 */ /* 0x000fe200000100b1 */
[----:B------:R-:W-:Y:S01]  /*5ee0*/  FFMA.FTZ R229, R226, R229, R230 ;  /* 0x000000e5e2e57223 */ /* 0x000fe200000100e6 */
[----:B------:R-:W-:-:S02]  /*5ef0*/  HADD2.F32 R230, -RZ, R26.H1_H1 ;  /* 0x3000001affe67230 */ /* 0x000fc40000004100 */
[----:B------:R-:W-:Y:S01]  /*5f00*/  FADD.FTZ R237, R198, -R237 ;  /* 0x800000edc6ed7221 */ /* 0x000fe20000010000 */
[----:B------:R-:W-:Y:S01]  /*5f10*/  FFMA.FTZ R232, R205, R178, R177 ;  /* 0x000000b2cde87223 */ /* 0x000fe200000100b1 */
[C---:B------:R-:W-:Y:S01]  /*5f20*/  FFMA.FTZ R179, R226.reuse, R179, R227 ;  /* 0x000000b3e2b37223 */ /* 0x040fe200000100e3 */
[----:B------:R-:W-:Y:S02]  /*5f30*/  HADD2.F32 R235, -RZ, R26.H0_H0 ;  /* 0x2000001affeb7230 */ /* 0x000fe40000004100 */
[----:B------:R-:W-:Y:S01]  /*5f40*/  FADD.FTZ R227, R199, -R228 ;  /* 0x800000e4c7e37221 */ /* 0x000fe20000010000 */
[----:B------:R-:W-:Y:S01]  /*5f50*/  FFMA.FTZ R237, R226, R237, R230 ;  /* 0x000000ede2ed7223 */ /* 0x000fe200000100e6 */
[----:B------:R-:W-:Y:S02]  /*5f60*/  HADD2.F32 R234, -RZ, R25.H0_H0 ;  /* 0x20000019ffea7230 */ /* 0x000fe40000004100 */
[----:B------:R-:W-:Y:S01]  /*5f70*/  FADD.FTZ R231, R203, -R232 ;  /* 0x800000e8cbe77221 */ /* 0x000fe20000010000 */
[----:B-----5:R-:W-:-:S02]  /*5f80*/  HADD2.F32 R228, -RZ, R172.H0_H0 ;  /* 0x200000acffe47230 */ /* 0x020fc40000004100 */
[-CC-:B------:R-:W-:Y:S01]  /*5f90*/  FFMA.FTZ R233, R204, R178.reuse, R177.reuse ;  /* 0x000000b2cce97223 */ /* 0x180fe200000100b1 */
[----:B------:R-:W-:Y:S02]  /*5fa0*/  HADD2.F32 R230, -RZ, R172.H1_H1 ;  /* 0x300000acffe67230 */ /* 0x000fe40000004100 */
[----:B------:R-:W-:Y:S01]  /*5fb0*/  FFMA.FTZ R172, R197, R178, R177 ;  /* 0x000000b2c5ac7223 */ /* 0x000fe200000100b1 */
[C---:B------:R-:W-:Y:S01]  /*5fc0*/  FFMA.FTZ R227, R226.reuse, R227, R235 ;  /* 0x000000e3e2e37223 */ /* 0x040fe200000100eb */
[----:B------:R-:W-:Y:S02]  /*5fd0*/  HADD2.F32 R239, -RZ, R27.H0_H0 ;  /* 0x2000001bffef7230 */ /* 0x000fe40000004100 */
[----:B------:R-:W-:Y:S01]  /*5fe0*/  FFMA.FTZ R231, R226, R231, R234 ;  /* 0x000000e7e2e77223 */ /* 0x000fe200000100ea */
[----:B------:R-:W-:Y:S02]  /*5ff0*/  HADD2.F32 R236, -RZ, R25.H1_H1 ;  /* 0x30000019ffec7230 */ /* 0x000fe40000004100 */
[----:B------:R-:W-:Y:S01]  /*6000*/  FADD.FTZ R235, R195, -R172 ;  /* 0x800000acc3eb7221 */ /* 0x000fe20000010000 */
[----:B------:R-:W-:Y:S01]  /*6010*/  FADD.FTZ R233, R202, -R233 ;  /* 0x800000e9cae97221 */ /* 0x000fe20000010000 */
[----:B------:R-:W-:Y:S01]  /*6020*/  FMUL.FTZ R172, R229, R176 ;  /* 0x000000b0e5ac7220 */ /* 0x000fe20000410000 */
[----:B------:R-:W-:-:S02]  /*6030*/  HADD2.F32 R232, -RZ, R173.H0_H0 ;  /* 0x200000adffe87230 */ /* 0x000fc40000004100 */
[-C--:B------:R-:W-:Y:S01]  /*6040*/  FMUL.FTZ R179, R179, R176.reuse ;  /* 0x000000b0b3b37220 */ /* 0x080fe20000410000 */
[----:B------:R-:W-:Y:S02]  /*6050*/  HADD2.F32 R234, -RZ, R173.H1_H1 ;  /* 0x300000adffea7230 */ /* 0x000fe40000004100 */
[----:B------:R-:W-:Y:S01]  /*6060*/  FMUL.FTZ R173, R231, R176 ;  /* 0x000000b0e7ad7220 */ /* 0x000fe20000410000 */
[C---:B------:R-:W-:Y:S01]  /*6070*/  FFMA.FTZ R235, R226.reuse, R235, R239 ;  /* 0x000000ebe2eb7223 */ /* 0x040fe200000100ef */
[----:B------:R-:W-:Y:S01]  /*6080*/  FFMA.FTZ R233, R226, R233, R236 ;  /* 0x000000e9e2e97223 */ /* 0x000fe200000100ec */
[----:B------:R-:W-:Y:S01]  /*6090*/  FFMA.FTZ R125, R172, R230, R125 ;  /* 0x000000e6ac7d7223 */ /* 0x000fe2000001007d */
[----:B------:R-:W-:Y:S02]  /*60a0*/  HADD2.F32 R229, -RZ, R174.H0_H0 ;  /* 0x200000aeffe57230 */ /* 0x000fe40000004100 */
[----:B------:R-:W-:Y:S01]  /*60b0*/  FFMA.FTZ R124, R179, R228, R124 ;  /* 0x000000e4b37c7223 */ /* 0x000fe2000001007c */
[----:B------:R-:W-:-:S02]  /*60c0*/  HADD2.F32 R230, -RZ, R175.H0_H0 ;  /* 0x200000afffe67230 */ /* 0x000fc40000004100 */
[----:B------:R-:W-:Y:S01]  /*60d0*/  FFMA.FTZ R126, R173, R232, R126 ;  /* 0x000000e8ad7e7223 */ /* 0x000fe2000001007e */
[----:B------:R-:W-:Y:S02]  /*60e0*/  HADD2.F32 R174, -RZ, R174.H1_H1 ;  /* 0x300000aeffae7230 */ /* 0x000fe40000004100 */
[-C--:B------:R-:W-:Y:S01]  /*60f0*/  FMUL.FTZ R235, R235, R176.reuse ;  /* 0x000000b0ebeb7220 */ /* 0x080fe20000410000 */
[----:B------:R-:W-:Y:S01]  /*6100*/  FMUL.FTZ R228, R233, R176 ;  /* 0x000000b0e9e47220 */ /* 0x000fe20000410000 */
[----:B------:R-:W-:Y:S01]  /*6110*/  FFMA.FTZ R231, R196, R178, R177 ;  /* 0x000000b2c4e77223 */ /* 0x000fe200000100b1 */
[-C--:B------:R-:W-:Y:S01]  /*6120*/  FMUL.FTZ R227, R227, R176.reuse ;  /* 0x000000b0e3e37220 */ /* 0x080fe20000410000 */
[----:B------:R-:W-:Y:S01]  /*6130*/  FMUL.FTZ R232, R237, R176 ;  /* 0x000000b0ede87220 */ /* 0x000fe20000410000 */
[----:B------:R-:W-:Y:S02]  /*6140*/  HADD2.F32 R233, -RZ, R27.H1_H1 ;  /* 0x3000001bffe97230 */ /* 0x000fe40000004100 */
[----:B------:R-:W-:Y:S01]  /*6150*/  FFMA.FTZ R130, R235, R230, R130 ;  /* 0x000000e6eb827223 */ /* 0x000fe20000010082 */
[----:B------:R-:W-:Y:S01]  /*6160*/  FFMA.FTZ R127, R228, R234, R127 ;  /* 0x000000eae47f7223 */ /* 0x000fe2000001007f */
[----:B------:R-:W-:Y:S01]  /*6170*/  FADD.FTZ R231, R194, -R231 ;  /* 0x800000e7c2e77221 */ /* 0x000fe20000010000 */
[----:B------:R-:W-:Y:S01]  /*6180*/  FFMA.FTZ R128, R227, R229, R128 ;  /* 0x000000e5e3807223 */ /* 0x000fe20000010080 */
[----:B------:R-:W-:Y:S01]  /*6190*/  FFMA.FTZ R129, R232, R174, R129 ;  /* 0x000000aee8817223 */ /* 0x000fe20000010081 */
[----:B------:R-:W-:-:S02]  /*61a0*/  HADD2.F32 R230, -RZ, R42.H0_H0 ;  /* 0x2000002affe67230 */ /* 0x000fc40000004100 */
[----:B------:R-:W-:Y:S01]  /*61b0*/  FFMA.FTZ R233, R226, R231, R233 ;  /* 0x000000e7e2e97223 */ /* 0x000fe200000100e9 */
[----:B------:R-:W-:Y:S02]  /*61c0*/  HADD2.F32 R234, -RZ, R43.H0_H0 ;  /* 0x2000002bffea7230 */ /* 0x000fe40000004100 */
[----:B------:R-:W-:Y:S02]  /*61d0*/  HADD2.F32 R229, -RZ, R42.H1_H1 ;  /* 0x3000002affe57230 */ /* 0x000fe40000004100 */
[----:B------:R-:W-:Y:S01]  /*61e0*/  FMUL.FTZ R230, R230, R227 ;  /* 0x000000e3e6e67220 */ /* 0x000fe20000410000 */
[----:B------:R-:W-:Y:S02]  /*61f0*/  HADD2.F32 R174, -RZ, R41.H0_H0 ;  /* 0x20000029ffae7230 */ /* 0x000fe40000004100 */
[----:B------:R-:W-:Y:S01]  /*6200*/  FMUL.FTZ R234, R234, R235 ;  /* 0x000000ebeaea7220 */ /* 0x000fe20000410000 */
[----:B------:R-:W-:Y:S02]  /*6210*/  HADD2.F32 R235, -RZ, R43.H1_H1 ;  /* 0x3000002bffeb7230 */ /* 0x000fe40000004100 */
[----:B------:R-:W-:Y:S01]  /*6220*/  FMUL.FTZ R231, R229, R232 ;  /* 0x000000e8e5e77220 */ /* 0x000fe20000410000 */
[----:B------:R-:W-:-:S02]  /*6230*/  HADD2.F32 R229, -RZ, R41.H1_H1 ;  /* 0x30000029ffe57230 */ /* 0x000fc40000004100 */
[----:B------:R-:W-:Y:S01]  /*6240*/  FMUL.FTZ R227, R174, R173 ;  /* 0x000000adaee37220 */ /* 0x000fe20000410000 */
[--C-:B------:R-:W-:Y:S02]  /*6250*/  HADD2.F32 R174, -RZ, R40.reuse.H0_H0 ;  /* 0x20000028ffae7230 */ /* 0x100fe40000004100 */
[----:B------:R-:W-:Y:S01]  /*6260*/  FMUL.FTZ R232, R233, R176 ;  /* 0x000000b0e9e87220 */ /* 0x000fe20000410000 */
[----:B------:R-:W-:Y:S02]  /*6270*/  HADD2.F32 R173, -RZ, R40.H1_H1 ;  /* 0x30000028ffad7230 */ /* 0x000fe40000004100 */
[----:B------:R-:W-:Y:S01]  /*6280*/  FMUL.FTZ R228, R229, R228 ;  /* 0x000000e4e5e47220 */ /* 0x000fe20000410000 */
[----:B------:R-:W-:Y:S02]  /*6290*/  HADD2.F32 R175, -RZ, R175.H1_H1 ;  /* 0x300000afffaf7230 */ /* 0x000fe40000004100 */
[----:B------:R-:W-:Y:S01]  /*62a0*/  FMUL.FTZ R235, R235, R232 ;  /* 0x000000e8ebeb7220 */ /* 0x000fe20000410000 */
[----:B------:R-:W-:Y:S01]  /*62b0*/  FMUL.FTZ R179, R174, R179 ;  /* 0x000000b3aeb37220 */ /* 0x000fe20000410000 */
[----:B------:R-:W-:Y:S01]  /*62c0*/  FMUL.FTZ R172, R173, R172 ;  /* 0x000000acadac7220 */ /* 0x000fe20000410000 */
[----:B------:R-:W-:Y:S01]  /*62d0*/  F2FP.F16.F32.PACK_AB R174, R231, R230 ;  /* 0x000000e6e7ae723e */ /* 0x000fe200000000ff */
[----:B------:R-:W-:Y:S01]  /*62e0*/  FFMA.FTZ R131, R232, R175, R131 ;  /* 0x000000afe8837223 */ /* 0x000fe20000010083 */
[----:B------:R-:W-:-:S02]  /*62f0*/  F2FP.F16.F32.PACK_AB R175, R235, R234 ;  /* 0x000000eaebaf723e */ /* 0x000fc400000000ff */
[----:B------:R-:W-:Y:S02]  /*6300*/  F2FP.F16.F32.PACK_AB R173, R228, R227 ;  /* 0x000000e3e4ad723e */ /* 0x000fe400000000ff */
[----:B------:R-:W-:-:S07]  /*6310*/  F2FP.F16.F32.PACK_AB R172, R172, R179 ;  /* 0x000000b3acac723e */ /* 0x000fce00000000ff */
.L_x_1740:
[----:B------:R-:W0:Y:S08]  /*6320*/  @P1 LDC.64 R230, c[0x0][0x478] ;  /* 0x00011e00ffe61b82 */ /* 0x000e300000000a00 */
[----:B------:R-:W1:Y:S01]  /*6330*/  LDC.64 R228, c[0x0][0x468] ;  /* 0x00011a00ffe47b82 */ /* 0x000e620000000a00 */
[----:B0-----:R-:W-:-:S05]  /*6340*/  @P1 IMAD.WIDE.U32 R230, R191, 0x10, R230 ;  /* 0x00000010bfe61825 */ /* 0x001fca00078e00e6 */
[----:B------:R2:W-:Y:S01]  /*6350*/  @P1 STG.E.128 desc[UR8][R230.64], R148 ;  /* 0x00000094e6001986 */ /* 0x0005e2000c101d08 */
[C---:B-1----:R-:W-:Y:S01]  /*6360*/  IMAD.WIDE.U32 R228, R191.reuse, 0x10, R228 ;  /* 0x00000010bfe47825 */ /* 0x042fe200078e00e4 */
[----:B------:R-:W-:-:S04]  /*6370*/  IADD3 R191, PT, PT, R191, 0x80, RZ ;  /* 0x00000080bfbf7810 */ /* 0x000fc80007ffe0ff */
[----:B------:R2:W-:Y:S03]  /*6380*/  STG.E.128 desc[UR8][R228.64], R172 ;  /* 0x000000ace4007986 */ /* 0x0005e6000c101d08 */
.L_x_1738:
[----:B------:R-:W-:Y:S05]  /*6390*/  BSYNC.RECONVERGENT B1 ;  /* 0x0000000000017941 */ /* 0x000fea0003800200 */
.L_x_1737:
        /* <DEDUP_REMOVED lines=11> */
[--C-:B------:R-:W-:Y:S02]  /*6450*/  HADD2.F32 R229, -RZ, R167.reuse.H1_H1 ;  /* 0x300000a7ffe57230 */ /* 0x100fe40000004100 */
[----:B------:R-:W-:Y:S01]  /*6460*/  FADD.FTZ R228, R19, -R150 ;  /* 0x8000009613e47221 */ /* 0x000fe20000010000 */
[--C-:B------:R-:W-:Y:S02]  /*6470*/  HADD2.F32 R149, -RZ, R166.reuse.H0_H0 ;  /* 0x200000a6ff957230 */ /* 0x100fe40000004100 */
[----:B------:R-:W-:Y:S01]  /*6480*/  FADD.FTZ R150, R22, -R227 ;  /* 0x800000e316967221 */ /* 0x000fe20000010000 */
[----:B------:R-:W-:Y:S02]  /*6490*/  HADD2.F32 R179, -RZ, R166.H1_H1 ;  /* 0x300000a6ffb37230 */ /* 0x000fe40000004100 */
[----:B------:R-:W-:Y:S01]  /*64a0*/  FFMA.FTZ R231, R21, R178, R177 ;  /* 0x000000b215e77223 */ /* 0x000fe200000100b1 */
[----:B------:R-:W-:Y:S01]  /*64b0*/  FADD.FTZ R148, R23, -R148 ;  /* 0x8000009417947221 */ /* 0x000fe20000010000 */
[----:B------:R-:W-:-:S02]  /*64c0*/  HADD2.F32 R151, -RZ, R167.H0_H0 ;  /* 0x200000a7ff977230 */ /* 0x000fc40000004100 */
[C---:B------:R-:W-:Y:S01]  /*64d0*/  FFMA.FTZ R229, R226.reuse, R228, R229 ;  /* 0x000000e4e2e57223 */ /* 0x040fe200000100e5 */
[----:B------:R-:W-:Y:S01]  /*64e0*/  FFMA.FTZ R150, R226, R150, R149 ;  /* 0x00000096e2967223 */ /* 0x000fe20000010095 */
[----:B------:R-:W-:Y:S01]  /*64f0*/  FADD.FTZ R231, R18, -R231 ;  /* 0x800000e712e77221 */ /* 0x000fe20000010000 */
[----:B------:R-:W-:Y:S01]  /*6500*/  FFMA.FTZ R149, R226, R148, R179 ;  /* 0x00000094e2957223 */ /* 0x000fe200000100b3 */
[-CC-:B------:R-:W-:Y:S01]  /*6510*/  FFMA.FTZ R228, R185, R178.reuse, R177.reuse ;  /* 0x000000b2b9e47223 */ /* 0x180fe200000100b1 */
[-CC-:B------:R-:W-:Y:S01]  /*6520*/  FFMA.FTZ R148, R189, R178.reuse, R177.reuse ;  /* 0x000000b2bd947223 */ /* 0x180fe200000100b1 */
[-CC-:B------:R-:W-:Y:S01]  /*6530*/  FFMA.FTZ R235, R186, R178.reuse, R177.reuse ;  /* 0x000000b2baeb7223 */ /* 0x180fe200000100b1 */
[----:B------:R-:W-:Y:S01]  /*6540*/  FFMA.FTZ R237, R182, R178, R177 ;  /* 0x000000b2b6ed7223 */ /* 0x000fe200000100b1 */
[----:B------:R-:W-:Y:S01]  /*6550*/  FFMA.FTZ R151, R226, R231, R151 ;  /* 0x000000e7e2977223 */ /* 0x000fe20000010097 */
[----:B------:R-:W-:Y:S02]  /*6560*/  HADD2.F32 R227, -RZ, R164.H0_H0 ;  /* 0x200000a4ffe37230 */ /* 0x000fe40000004100 */
[----:B------:R-:W-:Y:S01]  /*6570*/  FADD.FTZ R232, R183, -R228 ;  /* 0x800000e4b7e87221 */ /* 0x000fe20000010000 */
[----:B------:R-:W-:-:S02]  /*6580*/  HADD2.F32 R179, -RZ, R165.H0_H0 ;  /* 0x200000a5ffb37230 */ /* 0x000fc40000004100 */
[----:B------:R-:W-:Y:S01]  /*6590*/  FADD.FTZ R228, R187, -R148 ;  /* 0x80000094bbe47221 */ /* 0x000fe20000010000 */
[----:B------:R-:W-:Y:S02]  /*65a0*/  HADD2.F32 R231, -RZ, R164.H1_H1 ;  /* 0x300000a4ffe77230 */ /* 0x000fe40000004100 */
[----:B------:R-:W-:Y:S01]  /*65b0*/  FADD.FTZ R230, R184, -R235 ;  /* 0x800000ebb8e67221 */ /* 0x000fe20000010000 */
[----:B------:R-:W-:Y:S02]  /*65c0*/  HADD2.F32 R233, -RZ, R165.H1_H1 ;  /* 0x300000a5ffe97230 */ /* 0x000fe40000004100 */
[----:B------:R-:W-:Y:S01]  /*65d0*/  FADD.FTZ R234, R180, -R237 ;  /* 0x800000edb4ea7221 */ /* 0x000fe20000010000 */
[C---:B------:R-:W-:Y:S01]  /*65e0*/  FFMA.FTZ R227, R226.reuse, R228, R227 ;  /* 0x000000e4e2e37223 */ /* 0x040fe200000100e3 */
[C---:B------:R-:W-:Y:S01]  /*65f0*/  FFMA.FTZ R148, R226.reuse, R232, R179 ;  /* 0x000000e8e2947223 */ /* 0x040fe200000100b3 */
[C---:B------:R-:W-:Y:S01]  /*6600*/  FFMA.FTZ R228, R226.reuse, R230, R231 ;  /* 0x000000e6e2e47223 */ /* 0x040fe200000100e7 */
[----:B------:R-:W-:Y:S01]  /*6610*/  FFMA.FTZ R179, R226, R234, R233 ;  /* 0x000000eae2b37223 */ /* 0x000fe200000100e9 */
[----:B-----5:R-:W-:-:S02]  /*6620*/  HADD2.F32 R230, -RZ, R175.H0_H0 ;  /* 0x200000afffe67230 */ /* 0x020fc40000004100 */
[-C--:B------:R-:W-:Y:S01]  /*6630*/  FMUL.FTZ R232, R229, R176.reuse ;  /* 0x000000b0e5e87220 */ /* 0x080fe20000410000 */
[----:B------:R-:W-:Y:S02]  /*6640*/  HADD2.F32 R231, -RZ, R175.H1_H1 ;  /* 0x300000afffe77230 */ /* 0x000fe40000004100 */
[----:B------:R-:W-:Y:S01]  /*6650*/  FMUL.FTZ R175, R151, R176 ;  /* 0x000000b097af7220 */ /* 0x000fe20000410000 */
[--C-:B------:R-:W-:Y:S01]  /*6660*/  HADD2.F32 R233, -RZ, R51.reuse.H1_H1 ;  /* 0x30000033ffe97230 */ /* 0x100fe20000004100 */
[----:B------:R-:W-:Y:S01]  /*6670*/  F2FP.F16.F32.PACK_AB R151, R229, R151 ;  /* 0x00000097e597723e */ /* 0x000fe200000000ff */
[----:B------:R-:W-:Y:S02]  /*6680*/  HADD2.F32 R234, -RZ, R51.H0_H0 ;  /* 0x20000033ffea7230 */ /* 0x000fe40000004100 */
[----:B------:R-:W-:Y:S01]  /*6690*/  FFMA.FTZ R138, R175, R230, R138 ;  /* 0x000000e6af8a7223 */ /* 0x000fe2000001008a */
[----:B------:R-:W-:Y:S01]  /*66a0*/  FFMA.FTZ R139, R232, R231, R139 ;  /* 0x000000e7e88b7223 */ /* 0x000fe2000001008b */
[----:B------:R-:W-:Y:S01]  /*66b0*/  FMUL.FTZ R230, R233, R232 ;  /* 0x000000e8e9e67220 */ /* 0x000fe20000410000 */
[----:B------:R-:W-:-:S02]  /*66c0*/  HADD2.F32 R232, -RZ, R174.H0_H0 ;  /* 0x200000aeffe87230 */ /* 0x000fc40000004100 */
[----:B------:R-:W-:Y:S01]  /*66d0*/  FMUL.FTZ R175, R234, R175 ;  /* 0x000000afeaaf7220 */ /* 0x000fe20000410000 */
[-C--:B------:R-:W-:Y:S01]  /*66e0*/  FMUL.FTZ R231, R150, R176.reuse ;  /* 0x000000b096e77220 */ /* 0x080fe20000410000 */
[----:B------:R-:W-:Y:S02]  /*66f0*/  HADD2.F32 R233, -RZ, R174.H1_H1 ;  /* 0x300000aeffe97230 */ /* 0x000fe40000004100 */
        /* <DEDUP_REMOVED lines=35> */
.L_x_1743:
[-CC-:B------:R-:W-:Y:S01]  /*6930*/  FFMA.FTZ R228, R189, R178.reuse, R177.reuse ;  /* 0x000000b2bde47223 */ /* 0x180fe200000100b1 */
[--C-:B------:R-:W-:Y:S02]  /*6940*/  HADD2.F32 R227, -RZ, R164.reuse.H0_H0 ;  /* 0x200000a4ffe37230 */ /* 0x100fe40000004100 */
[-CC-:B------:R-:W-:Y:S01]  /*6950*/  FFMA.FTZ R229, R186, R178.reuse, R177.reuse ;  /* 0x000000b2bae57223 */ /* 0x180fe200000100b1 */
[----:B------:R-:W-:Y:S02]  /*6960*/  HADD2.F32 R230, -RZ, R164.H1_H1 ;  /* 0x300000a4ffe67230 */ /* 0x000fe40000004100 */
[----:B------:R-:W-:Y:S01]  /*6970*/  FADD.FTZ R179, R187, -R228 ;  /* 0x800000e4bbb37221 */ /* 0x000fe20000010000 */
[-C--:B------:R-:W-:Y:S01]  /*6980*/  FFMA.FTZ R228, R20, R178.reuse, R177 ;  /* 0x000000b214e47223 */ /* 0x080fe200000100b1 */
[----:B------:R-:W-:Y:S01]  /*6990*/  FADD.FTZ R229, R184, -R229 ;  /* 0x800000e5b8e57221 */ /* 0x000fe20000010000 */
[--C-:B------:R-:W-:Y:S02]  /*69a0*/  HADD2.F32 R235, -RZ, R166.reuse.H0_H0 ;  /* 0x200000a6ffeb7230 */ /* 0x100fe40000004100 */
[C---:B------:R-:W-:Y:S01]  /*69b0*/  FFMA.FTZ R179, R226.reuse, R179, R227 ;  /* 0x000000b3e2b37223 */ /* 0x040fe200000100e3 */
[----:B------:R-:W-:Y:S01]  /*69c0*/  FFMA.FTZ R227, R181, R178, R177 ;  /* 0x000000b2b5e37223 */ /* 0x000fe200000100b1 */
[----:B------:R-:W-:Y:S01]  /*69d0*/  FFMA.FTZ R229, R226, R229, R230 ;  /* 0x000000e5e2e57223 */ /* 0x000fe200000100e6 */
[----:B------:R-:W-:-:S02]  /*69e0*/  HADD2.F32 R230, -RZ, R166.H1_H1 ;  /* 0x300000a6ffe67230 */ /* 0x000fc40000004100 */
[----:B------:R-:W-:Y:S01]  /*69f0*/  FADD.FTZ R237, R23, -R228 ;  /* 0x800000e417ed7221 */ /* 0x000fe20000010000 */
[----:B------:R-:W-:Y:S01]  /*6a00*/  FADD.FTZ R227, R22, -R227 ;  /* 0x800000e316e37221 */ /* 0x000fe20000010000 */
[-C--:B------:R-:W-:Y:S01]  /*6a10*/  FFMA.FTZ R232, R185, R178.reuse, R177 ;  /* 0x000000b2b9e87223 */ /* 0x080fe200000100b1 */
[----:B------:R-:W-:Y:S02]  /*6a20*/  HADD2.F32 R234, -RZ, R165.H0_H0 ;  /* 0x200000a5ffea7230 */ /* 0x000fe40000004100 */
[C---:B------:R-:W-:Y:S01]  /*6a30*/  FFMA.FTZ R237, R226.reuse, R237, R230 ;  /* 0x000000ede2ed7223 */ /* 0x040fe200000100e6 */
[----:B------:R-:W-:Y:S01]  /*6a40*/  FFMA.FTZ R227, R226, R227, R235 ;  /* 0x000000e3e2e37223 */ /* 0x000fe200000100eb */
[----:B------:R-:W-:Y:S01]  /*6a50*/  FADD.FTZ R231, R183, -R232 ;  /* 0x800000e8b7e77221 */ /* 0x000fe20000010000 */
[--C-:B-----5:R-:W-:Y:S02]  /*6a60*/  HADD2.F32 R228, -RZ, R172.reuse.H0_H0 ;  /* 0x200000acffe47230 */ /* 0x120fe40000004100 */
[----:B------:R-:W-:Y:S01]  /*6a70*/  FFMA.FTZ R235, R21, R178, R177 ;  /* 0x000000b215eb7223 */ /* 0x000fe200000100b1 */
[----:B------:R-:W-:-:S02]  /*6a80*/  HADD2.F32 R230, -RZ, R172.H1_H1 ;  /* 0x300000acffe67230 */ /* 0x000fc40000004100 */
[----:B------:R-:W-:Y:S01]  /*6a90*/  FFMA.FTZ R233, R182, R178, R177 ;  /* 0x000000b2b6e97223 */ /* 0x000fe200000100b1 */
[----:B------:R-:W-:Y:S01]  /*6aa0*/  FMUL.FTZ R172, R229, R176 ;  /* 0x000000b0e5ac7220 */ /* 0x000fe20000410000 */
[----:B------:R-:W-:Y:S02]  /*6ab0*/  HADD2.F32 R239, -RZ, R167.H0_H0 ;  /* 0x200000a7ffef7230 */ /* 0x000fe40000004100 */
[----:B------:R-:W-:Y:S01]  /*6ac0*/  FFMA.FTZ R231, R226, R231, R234 ;  /* 0x000000e7e2e77223 */ /* 0x000fe200000100ea */
[----:B------:R-:W-:Y:S02]  /*6ad0*/  HADD2.F32 R236, -RZ, R165.H1_H1 ;  /* 0x300000a5ffec7230 */ /* 0x000fe40000004100 */
[----:B------:R-:W-:Y:S01]  /*6ae0*/  FADD.FTZ R235, R18, -R235 ;  /* 0x800000eb12eb7221 */ /* 0x000fe20000010000 */
[----:B------:R-:W-:Y:S01]  /*6af0*/  FADD.FTZ R233, R180, -R233 ;  /* 0x800000e9b4e97221 */ /* 0x000fe20000010000 */
[----:B------:R-:W-:Y:S01]  /*6b00*/  FFMA.FTZ R133, R172, R230, R133 ;  /* 0x000000e6ac857223 */ /* 0x000fe20000010085 */
[----:B------:R-:W-:Y:S01]  /*6b10*/  FFMA.FTZ R230, R16, R178, R177 ;  /* 0x000000b210e67223 */ /* 0x000fe200000100b1 */
[----:B------:R-:W-:-:S02]  /*6b20*/  HADD2.F32 R232, -RZ, R173.H0_H0 ;  /* 0x200000adffe87230 */ /* 0x000fc40000004100 */
[-C--:B------:R-:W-:Y:S01]  /*6b30*/  FMUL.FTZ R179, R179, R176.reuse ;  /* 0x000000b0b3b37220 */ /* 0x080fe20000410000 */
[----:B------:R-:W-:Y:S02]  /*6b40*/  HADD2.F32 R234, -RZ, R173.H1_H1 ;  /* 0x300000adffea7230 */ /* 0x000fe40000004100 */
[----:B------:R-:W-:Y:S01]  /*6b50*/  FMUL.FTZ R173, R231, R176 ;  /* 0x000000b0e7ad7220 */ /* 0x000fe20000410000 */
[C---:B------:R-:W-:Y:S01]  /*6b60*/  FFMA.FTZ R235, R226.reuse, R235, R239 ;  /* 0x000000ebe2eb7223 */ /* 0x040fe200000100ef */
[----:B------:R-:W-:Y:S01]  /*6b70*/  FFMA.FTZ R233, R226, R233, R236 ;  /* 0x000000e9e2e97223 */ /* 0x000fe200000100ec */
[----:B------:R-:W-:Y:S01]  /*6b80*/  FADD.FTZ R231, R19, -R230 ;  /* 0x800000e613e77221 */ /* 0x000fe20000010000 */
[----:B------:R-:W-:Y:S02]  /*6b90*/  HADD2.F32 R229, -RZ, R174.H0_H0 ;  /* 0x200000aeffe57230 */ /* 0x000fe40000004100 */
[----:B------:R-:W-:Y:S01]  /*6ba0*/  FFMA.FTZ R132, R179, R228, R132 ;  /* 0x000000e4b3847223 */ /* 0x000fe20000010084 */
[----:B------:R-:W-:-:S02]  /*6bb0*/  HADD2.F32 R230, -RZ, R175.H0_H0 ;  /* 0x200000afffe67230 */ /* 0x000fc40000004100 */
[----:B------:R-:W-:Y:S01]  /*6bc0*/  FFMA.FTZ R134, R173, R232, R134 ;  /* 0x000000e8ad867223 */ /* 0x000fe20000010086 */
[----:B------:R-:W-:Y:S02]  /*6bd0*/  HADD2.F32 R174, -RZ, R174.H1_H1 ;  /* 0x300000aeffae7230 */ /* 0x000fe40000004100 */
[-C--:B------:R-:W-:Y:S01]  /*6be0*/  FMUL.FTZ R235, R235, R176.reuse ;  /* 0x000000b0ebeb7220 */ /* 0x080fe20000410000 */
[-C--:B------:R-:W-:Y:S01]  /*6bf0*/  FMUL.FTZ R228, R233, R176.reuse ;  /* 0x000000b0e9e47220 */ /* 0x080fe20000410000 */
[-C--:B------:R-:W-:Y:S01]  /*6c00*/  FMUL.FTZ R227, R227, R176.reuse ;  /* 0x000000b0e3e37220 */ /* 0x080fe20000410000 */
[----:B------:R-:W-:Y:S01]  /*6c10*/  FMUL.FTZ R232, R237, R176 ;  /* 0x000000b0ede87220 */ /* 0x000fe20000410000 */
[----:B------:R-:W-:Y:S02]  /*6c20*/  HADD2.F32 R233, -RZ, R167.H1_H1 ;  /* 0x300000a7ffe97230 */ /* 0x000fe40000004100 */
[----:B------:R-:W-:Y:S01]  /*6c30*/  FFMA.FTZ R138, R235, R230, R138 ;  /* 0x000000e6eb8a7223 */ /* 0x000fe2000001008a */
[----:B------:R-:W-:Y:S01]  /*6c40*/  FFMA.FTZ R135, R228, R234, R135 ;  /* 0x000000eae4877223 */ /* 0x000fe20000010087 */
        /* <DEDUP_REMOVED lines=26> */
.L_x_1744:
[----:B------:R-:W0:Y:S08]  /*6df0*/  @P1 LDC.64 R230, c[0x0][0x478] ;  /* 0x00011e00ffe61b82 */ /* 0x000e300000000a00 */
[----:B------:R-:W1:Y:S01]  /*6e00*/  LDC.64 R228, c[0x0][0x468] ;  /* 0x00011a00ffe47b82 */ /* 0x000e620000000a00 */
[----:B0-----:R-:W-:-:S05]  /*6e10*/  @P1 IMAD.WIDE.U32 R230, R191, 0x10, R230 ;  /* 0x00000010bfe61825 */ /* 0x001fca00078e00e6 */
[----:B------:R3:W-:Y:S01]  /*6e20*/  @P1 STG.E.128 desc[UR8][R230.64], R148 ;  /* 0x00000094e6001986 */ /* 0x0007e2000c101d08 */
[C---:B-1----:R-:W-:Y:S01]  /*6e30*/  IMAD.WIDE.U32 R228, R191.reuse, 0x10, R228 ;  /* 0x00000010bfe47825 */ /* 0x042fe200078e00e4 */
[----:B------:R-:W-:-:S04]  /*6e40*/  IADD3 R191, PT, PT, R191, 0x80, RZ ;  /* 0x00000080bfbf7810 */ /* 0x000fc80007ffe0ff */
[----:B------:R3:W-:Y:S03]  /*6e50*/  STG.E.128 desc[UR8][R228.64], R172 ;  /* 0x000000ace4007986 */ /* 0x0007e6000c101d08 */
.L_x_1742:
[----:B------:R-:W-:Y:S05]  /*6e60*/  BSYNC.RECONVERGENT B1 ;  /* 0x0000000000017941 */ /* 0x000fea0003800200 */
.L_x_1741:
        /* <DEDUP_REMOVED lines=9> */
[--C-:B------:R-:W-:Y:S02]  /*6f00*/  HADD2.F32 R151, -RZ, R171.reuse.H1_H1 ;  /* 0x300000abff977230 */ /* 0x100fe40000004100 */
[-CC-:B------:R-:W-:Y:S01]  /*6f10*/  FFMA.FTZ R227, R9, R178.reuse, R177.reuse ;  /* 0x000000b209e37223 */ /* 0x180fe200000100b1 */
[----:B------:R-:W-:Y:S02]  /*6f20*/  HADD2.F32 R179, -RZ, R171.H0_H0 ;  /* 0x200000abffb37230 */ /* 0x000fe40000004100 */
[----:B------:R-:W-:Y:S01]  /*6f30*/  FADD.FTZ R233, R3, -R150 ;  /* 0x8000009603e97221 */ /* 0x000fe20000010000 */
[-C--:B------:R-:W-:Y:S01]  /*6f40*/  FFMA.FTZ R230, R4, R178.reuse, R177 ;  /* 0x000000b204e67223 */ /* 0x080fe200000100b1 */
[----:B------:R-:W-:Y:S01]  /*6f50*/  FADD.FTZ R232, R2, -R229 ;  /* 0x800000e502e87221 */ /* 0x000fe20000010000 */
[-CC-:B------:R-:W-:Y:S01]  /*6f60*/  FFMA.FTZ R228, R13, R178.reuse, R177.reuse ;  /* 0x000000b20de47223 */ /* 0x180fe200000100b1 */
[-CC-:B------:R-:W-:Y:S01]  /*6f70*/  FFMA.FTZ R231, R10, R178.reuse, R177.reuse ;  /* 0x000000b20ae77223 */ /* 0x180fe200000100b1 */
[----:B------:R-:W-:Y:S01]  /*6f80*/  FFMA.FTZ R148, R17, R178, R177 ;  /* 0x000000b211947223 */ /* 0x000fe200000100b1 */
[----:B------:R-:W-:-:S02]  /*6f90*/  HADD2.F32 R149, -RZ, R170.H0_H0 ;  /* 0x200000aaff957230 */ /* 0x000fc40000004100 */
[----:B------:R-:W-:Y:S01]  /*6fa0*/  FADD.FTZ R150, R6, -R227 ;  /* 0x800000e306967221 */ /* 0x000fe20000010000 */
[----:B------:R-:W-:Y:S01]  /*6fb0*/  FFMA.FTZ R229, R14, R178, R177 ;  /* 0x000000b20ee57223 */ /* 0x000fe200000100b1 */
[C---:B------:R-:W-:Y:S01]  /*6fc0*/  FFMA.FTZ R151, R226.reuse, R233, R151 ;  /* 0x000000e9e2977223 */ /* 0x040fe20000010097 */
[----:B------:R-:W-:Y:S01]  /*6fd0*/  FFMA.FTZ R178, R226, R232, R179 ;  /* 0x000000e8e2b27223 */ /* 0x000fe200000100b3 */
[----:B------:R-:W-:Y:S02]  /*6fe0*/  HADD2.F32 R227, -RZ, R169.H1_H1 ;  /* 0x300000a9ffe37230 */ /* 0x000fe40000004100 */
[----:B------:R-:W-:Y:S01]  /*6ff0*/  FADD.FTZ R233, R7, -R230 ;  /* 0x800000e607e97221 */ /* 0x000fe20000010000 */
[----:B------:R-:W-:Y:S02]  /*7000*/  HADD2.F32 R179, -RZ, R168.H0_H0 ;  /* 0x200000a8ffb37230 */ /* 0x000fe40000004100 */
[----:B------:R-:W-:Y:S01]  /*7010*/  FADD.FTZ R230, R11, -R228 ;  /* 0x800000e40be67221 */ /* 0x000fe20000010000 */
[----:B------:R-:W-:Y:S01]  /*7020*/  FADD.FTZ R232, R8, -R231 ;  /* 0x800000e708e87221 */ /* 0x000fe20000010000 */
[----:B------:R-:W-:Y:S01]  /*7030*/  FADD.FTZ R228, R15, -R148 ;  /* 0x800000940fe47221 */ /* 0x000fe20000010000 */
[----:B------:R-:W-:Y:S01]  /*7040*/  FFMA.FTZ R150, R226, R150, R149 ;  /* 0x00000096e2967223 */ /* 0x000fe20000010095 */
[----:B------:R-:W-:-:S02]  /*7050*/  HADD2.F32 R149, -RZ, R170.H1_H1 ;  /* 0x300000aaff957230 */ /* 0x000fc40000004100 */
[C---:B------:R-:W-:Y:S01]  /*7060*/  FFMA.FTZ R148, R226.reuse, R232, R227 ;  /* 0x000000e8e2947223 */ /* 0x040fe200000100e3 */
[----:B------:R-:W-:Y:S02]  /*7070*/  HADD2.F32 R177, -RZ, R169.H0_H0 ;  /* 0x200000a9ffb17230 */ /* 0x000fe40000004100 */
[----:B------:R-:W-:Y:S01]  /*7080*/  FFMA.FTZ R179, R226, R228, R179 ;  /* 0x000000e4e2b37223 */ /* 0x000fe200000100b3 */
[--C-:B-----5:R-:W-:Y:S02]  /*7090*/  HADD2.F32 R227, -RZ, R175.reuse.H0_H0 ;  /* 0x200000afffe37230 */ /* 0x120fe40000004100 */
[----:B------:R-:W-:Y:S01]  /*70a0*/  FMUL.FTZ R231, R178, R176 ;  /* 0x000000b0b2e77220 */ /* 0x000fe20000410000 */
[----:B------:R-:W-:Y:S02]  /*70b0*/  HADD2.F32 R228, -RZ, R175.H1_H1 ;  /* 0x300000afffe47230 */ /* 0x000fe40000004100 */
[----:B------:R-:W-:Y:S01]  /*70c0*/  FADD.FTZ R229, R12, -R229 ;  /* 0x800000e50ce57221 */ /* 0x000fe20000010000 */
[----:B------:R-:W-:-:S02]  /*70d0*/  HADD2.F32 R232, -RZ, R59.H0_H0 ;  /* 0x2000003bffe87230 */ /* 0x000fc40000004100 */
[C---:B------:R-:W-:Y:S01]  /*70e0*/  FFMA.FTZ R149, R226.reuse, R233, R149 ;  /* 0x000000e9e2957223 */ /* 0x040fe20000010095 */
[----:B------:R-:W-:Y:S02]  /*70f0*/  HADD2.F32 R175, -RZ, R168.H1_H1 ;  /* 0x300000a8ffaf7230 */ /* 0x000fe40000004100 */
[----:B------:R-:W-:Y:S01]  /*7100*/  FFMA.FTZ R177, R226, R230, R177 ;  /* 0x000000e6e2b17223 */ /* 0x000fe200000100b1 */
[----:B------:R-:W-:Y:S01]  /*7110*/  FFMA.FTZ R146, R231, R227, R146 ;  /* 0x000000e3e7927223 */ /* 0x000fe20000010092 */
[----:B------:R-:W-:Y:S01]  /*7120*/  FMUL.FTZ R231, R232, R231 ;  /* 0x000000e7e8e77220 */ /* 0x000fe20000410000 */
[-C--:B------:R-:W-:Y:S01]  /*7130*/  FMUL.FTZ R230, R151, R176.reuse ;  /* 0x000000b097e67220 */ /* 0x080fe20000410000 */
[----:B------:R-:W-:Y:S01]  /*7140*/  FFMA.FTZ R175, R226, R229, R175 ;  /* 0x000000e5e2af7223 */ /* 0x000fe200000100af */
[----:B------:R-:W-:Y:S02]  /*7150*/  HADD2.F32 R232, -RZ, R174.H1_H1 ;  /* 0x300000aeffe87230 */ /* 0x000fe40000004100 */
[----:B------:R-:W-:Y:S01]  /*7160*/  FMUL.FTZ R234, R149, R176 ;  /* 0x000000b095ea7220 */ /* 0x000fe20000410000 */
[----:B------:R-:W-:-:S02]  /*7170*/  HADD2.F32 R226, -RZ, R173.H0_H0 ;  /* 0x200000adffe27230 */ /* 0x000fc40000004100 */
[----:B------:R-:W-:Y:S01]  /*7180*/  FMUL.FTZ R227, R177, R176 ;  /* 0x000000b0b1e37220 */ /* 0x000fe20000410000 */
[----:B------:R-:W-:Y:S01]  /*7190*/  FFMA.FTZ R147, R230, R228, R147 ;  /* 0x000000e4e6937223 */ /* 0x000fe20000010093 */
[----:B------:R-:W-:Y:S02]  /*71a0*/  HADD2.F32 R228, -RZ, R174.H0_H0 ;  /* 0x200000aeffe47230 */ /* 0x000fe40000004100 */
[----:B------:R-:W-:Y:S01]  /*71b0*/  FFMA.FTZ R145, R234, R232, R145 ;  /* 0x000000e8ea917223 */ /* 0x000fe20000010091 */
[----:B------:R-:W-:Y:S02]  /*71c0*/  HADD2.F32 R236, -RZ, R57.H0_H0 ;  /* 0x20000039ffec7230 */ /* 0x000fe40000004100 */
[----:B------:R-:W-:Y:S01]  /*71d0*/  FFMA.FTZ R226, R227, R226, R142 ;  /* 0x000000e2e3e27223 */ /* 0x000fe2000001008e */
[----:B------:R-:W-:Y:S02]  /*71e0*/  HADD2.F32 R174, -RZ, R58.H0_H0 ;  /* 0x2000003affae7230 */ /* 0x000fe40000004100 */
[----:B------:R-:W-:Y:S01]  /*71f0*/  FMUL.FTZ R229, R150, R176 ;  /* 0x000000b096e57220 */ /* 0x000fe20000410000 */
[----:B------:R-:W-:-:S02]  /*7200*/  HADD2.F32 R232, -RZ, R173.H1_H1 ;  /* 0x300000adffe87230 */ /* 0x000fc40000004100 */
[----:B------:R-:W-:Y:S01]  /*7210*/  FMUL.FTZ R142, R148, R176 ;  /* 0x000000b0948e7220 */ /* 0x000fe20000410000 */
[----:B------:R-:W-:Y:S02]  /*7220*/  HADD2.F32 R233, -RZ, R59.H1_H1 ;  /* 0x3000003bffe97230 */ /* 0x000fe40000004100 */
[----:B------:R-:W-:Y:S01]  /*7230*/  FMUL.FTZ R173, R236, R227 ;  /* 0x000000e3ecad7220 */ /* 0x000fe20000410000 */
[----:B------:R-:W-:Y:S01]  /*7240*/  FFMA.FTZ R144, R229, R228, R144 ;  /* 0x000000e4e5907223 */ /* 0x000fe20000010090 */
[----:B------:R-:W-:Y:S01]  /*7250*/  FMUL.FTZ R174, R174, R229 ;  /* 0x000000e5aeae7220 */ /* 0x000fe20000410000 */
[----:B------:R-:W-:Y:S01]  /*7260*/  FFMA.FTZ R227, R142, R232, R143 ;  /* 0x000000e88ee37223 */ /* 0x000fe2000001008f */
[----:B------:R-:W-:Y:S01]  /*7270*/  FMUL.FTZ R230, R233, R230 ;  /* 0x000000e6e9e67220 */ /* 0x000fe20000410000 */
[--C-:B------:R-:W-:Y:S02]  /*7280*/  HADD2.F32 R229, -RZ, R172.reuse.H0_H0 ;  /* 0x200000acffe57230 */ /* 0x100fe40000004100 */
[----:B------:R-:W-:Y:S01]  /*7290*/  FMUL.FTZ R143, R179, R176 ;  /* 0x000000b0b38f7220 */ /* 0x000fe20000410000 */
[----:B------:R-:W-:-:S02]  /*72a0*/  HADD2.F32 R228, -RZ, R172.H1_H1 ;  /* 0x300000acffe47230 */ /* 0x000fc40000004100 */
[----:B------:R-:W-:Y:S01]  /*72b0*/  FMUL.FTZ R176, R175, R176 ;  /* 0x000000b0afb07220 */ /* 0x000fe20000410000 */
[----:B------:R-:W-:Y:S01]  /*72c0*/  HADD2.F32 R233, -RZ, R58.H1_H1 ;  /* 0x3000003affe97230 */ /* 0x000fe20000004100 */
[----:B------:R-:W-:Y:S01]  /*72d0*/  F2FP.F16.F32.PACK_AB R150, R149, R150 ;  /* 0x000000969596723e */ /* 0x000fe200000000ff */
[----:B------:R-:W-:Y:S02]  /*72e0*/  HADD2.F32 R237, -RZ, R57.H1_H1 ;  /* 0x30000039ffed7230 */ /* 0x000fe40000004100 */
[----:B------:R-:W-:Y:S01]  /*72f0*/  FFMA.FTZ R228, R176, R228, R141 ;  /* 0x000000e4b0e47223 */ /* 0x000fe2000001008d */
[--C-:B------:R-:W-:Y:S02]  /*7300*/  HADD2.F32 R172, -RZ, R56.reuse.H0_H0 ;  /* 0x20000038ffac7230 */ /* 0x100fe40000004100 */
[----:B------:R-:W-:Y:S01]  /*7310*/  FMUL.FTZ R233, R233, R234 ;  /* 0x000000eae9e97220 */ /* 0x000fe20000410000 */
[----:B------:R-:W-:Y:S02]  /*7320*/  HADD2.F32 R235, -RZ, R56.H1_H1 ;  /* 0x30000038ffeb7230 */ /* 0x000fe40000004100 */
[----:B------:R-:W-:Y:S01]  /*7330*/  FMUL.FTZ R142, R237, R142 ;  /* 0x0000008eed8e7220 */ /* 0x000fe20000410000 */
[----:B------:R-:W-:Y:S01]  /*7340*/  F2FP.F16.F32.PACK_AB R149, R148, R177 ;  /* 0x000000b19495723e */ /* 0x000fe200000000ff */
[----:B------:R-:W-:Y:S01]  /*7350*/  FMUL.FTZ R172, R172, R143 ;  /* 0x0000008facac7220 */ /* 0x000fe20000410000 */
[----:B------:R-:W-:Y:S01]  /*7360*/  F2FP.F16.F32.PACK_AB R148, R175, R179 ;  /* 0x000000b3af94723e */ /* 0x000fe200000000ff */
[----:B------:R-:W-:Y:S01]  /*7370*/  FMUL.FTZ R141, R235, R176 ;  /* 0x000000b0eb8d7220 */ /* 0x000fe20000410000 */
[----:B------:R-:W-:Y:S01]  /*7380*/  FFMA.FTZ R229, R143, R229, R140 ;  /* 0x000000e58fe57223 */ /* 0x000fe2000001008c */
[----:B------:R-:W-:-:S02]  /*7390*/  F2FP.F16.F32.PACK_AB R151, R151, R178 ;  /* 0x000000b29797723e */ /* 0x000fc400000000ff */
[----:B------:R-:W-:Y:S02]  /*73a0*/  F2FP.F16.F32.PACK_AB R175, R230, R231 ;  /* 0x000000e7e6af723e */ /* 0x000fe400000000ff */
[----:B------:R-:W-:Y:S02]  /*73b0*/  F2FP.F16.F32.PACK_AB R174, R233, R174 ;  /* 0x000000aee9ae723e */ /* 0x000fe400000000ff */
[----:B------:R-:W-:Y:S02]  /*73c0*/  F2FP.F16.F32.PACK_AB R173, R142, R173 ;  /* 0x000000ad8ead723e */ /* 0x000fe400000000ff */
[----:B------:R-:W-:Y:S01]  /*73d0*/  F2FP.F16.F32.PACK_AB R172, R141, R172 ;  /* 0x000000ac8dac723e */ /* 0x000fe200000000ff */
[----:B------:R-:W-:Y:S06]  /*73e0*/  BRA `(.L_x_1746) ;  /* 0x0000000400307947 */ /* 0x000fec0003800000 */
.L_x_1745:
        /* <DEDUP_REMOVED lines=8> */
[----:B------:R-:W-:Y:S02]  /*7470*/  HADD2.F32 R177, -RZ, R168.H0_H0 ;  /* 0x200000a8ffb17230 */ /* 0x000fe40000004100 */
[----:B------:R-:W-:Y:S01]  /*7480*/  FADD.FTZ R179, R15, -R232 ;  /* 0x800000e80fb37221 */ /* 0x000fe20000010000 */
[----:B------:R-:W-:-:S02]  /*7490*/  HADD2.F32 R232, -RZ, R169.H0_H0 ;  /* 0x200000a9ffe87230 */ /* 0x000fc40000004100 */
[----:B------:R-:W-:Y:S01]  /*74a0*/  FADD.FTZ R229, R11, -R234 ;  /* 0x800000ea0be57221 */ /* 0x000fe20000010000 */
[----:B------:R-:W-:Y:S02]  /*74b0*/  HADD2.F32 R178, -RZ, R168.H1_H1 ;  /* 0x300000a8ffb27230 */ /* 0x000fe40000004100 */
[C---:B------:R-:W-:Y:S01]  /*74c0*/  FFMA.FTZ R179, R226.reuse, R179, R177 ;  /* 0x000000b3e2b37223 */ /* 0x040fe200000100b1 */
[----:B------:R-:W-:Y:S02]  /*74d0*/  HADD2.F32 R177, -RZ, R169.H1_H1 ;  /* 0x300000a9ffb17230 */ /* 0x000fe40000004100 */
[----:B------:R-:W-:Y:S01]  /*74e0*/  FFMA.FTZ R229, R226, R229, R232 ;  /* 0x000000e5e2e57223 */ /* 0x000fe200000100e8 */
[----:B------:R-:W-:Y:S01]  /*74f0*/  FADD.FTZ R231, R8, -R231 ;  /* 0x800000e708e77221 */ /* 0x000fe20000010000 */
[----:B------:R-:W-:Y:S02]  /*7500*/  HADD2.F32 R232, -RZ, R171.H0_H0 ;  /* 0x200000abffe87230 */ /* 0x000fe40000004100 */
[----:B------:R-:W-:Y:S01]  /*7510*/  FADD.FTZ R227, R12, -R227 ;  /* 0x800000e30ce37221 */ /* 0x000fe20000010000 */
[----:B------:R-:W-:Y:S01]  /*7520*/  FADD.FTZ R235, R2, -R235 ;  /* 0x800000eb02eb7221 */ /* 0x000fe20000010000 */
[----:B------:R-:W-:Y:S01]  /*7530*/  FFMA.FTZ R231, R226, R231, R177 ;  /* 0x000000e7e2e77223 */ /* 0x000fe200000100b1 */
[----:B------:R-:W-:-:S02]  /*7540*/  HADD2.F32 R237, -RZ, R170.H1_H1 ;  /* 0x300000aaffed7230 */ /* 0x000fc40000004100 */
[C---:B------:R-:W-:Y:S01]  /*7550*/  FFMA.FTZ R227, R226.reuse, R227, R178 ;  /* 0x000000e3e2e37223 */ /* 0x040fe200000100b2 */
[----:B------:R-:W-:Y:S01]  /*7560*/  FFMA.FTZ R177, R226, R235, R232 ;  /* 0x000000ebe2b17223 */ /* 0x000fe200000100e8 */
[----:B------:R-:W-:Y:S02]  /*7570*/  HADD2.F32 R178, -RZ, R170.H0_H0 ;  /* 0x200000aaffb27230 */ /* 0x000fe40000004100 */
[----:B------:R-:W-:Y:S01]  /*7580*/  FADD.FTZ R233, R6, -R233 ;  /* 0x800000e906e97221 */ /* 0x000fe20000010000 */
[----:B------:R-:W-:Y:S02]  /*7590*/  HADD2.F32 R232, -RZ, R171.H1_H1 ;  /* 0x300000abffe87230 */ /* 0x000fe40000004100 */
[----:B------:R-:W-:Y:S01]  /*75a0*/  FADD.FTZ R235, R7, -R230 ;  /* 0x800000e607eb7221 */ /* 0x000fe20000010000 */
[----:B------:R-:W-:Y:S01]  /*75b0*/  FADD.FTZ R239, R3, -R228 ;  /* 0x800000e403ef7221 */ /* 0x000fe20000010000 */
[----:B------:R-:W-:Y:S01]  /*75c0*/  FFMA.FTZ R233, R226, R233, R178 ;  /* 0x000000e9e2e97223 */ /* 0x000fe200000100b2 */
[----:B-----5:R-:W-:-:S02]  /*75d0*/  HADD2.F32 R228, -RZ, R172.H1_H1 ;  /* 0x300000acffe47230 */ /* 0x020fc40000004100 */
[C---:B------:R-:W-:Y:S01]  /*75e0*/  FFMA.FTZ R235, R226.reuse, R235, R237 ;  /* 0x000000ebe2eb7223 */ /* 0x040fe200000100ed */
[----:B------:R-:W-:Y:S01]  /*75f0*/  FFMA.FTZ R239, R226, R239, R232 ;  /* 0x000000efe2ef7223 */ /* 0x000fe200000100e8 */
[----:B------:R-:W-:Y:S02]  /*7600*/  HADD2.F32 R226, -RZ, R172.H0_H0 ;  /* 0x200000acffe27230 */ /* 0x000fe40000004100 */
[-C--:B------:R-:W-:Y:S01]  /*7610*/  FMUL.FTZ R177, R177, R176.reuse ;  /* 0x000000b0b1b17220 */ /* 0x080fe20000410000 */
[--C-:B------:R-:W-:Y:S02]  /*7620*/  HADD2.F32 R230, -RZ, R173.reuse.H0_H0 ;  /* 0x200000adffe67230 */ /* 0x100fe40000004100 */
[-C--:B------:R-:W-:Y:S01]  /*7630*/  FMUL.FTZ R233, R233, R176.reuse ;  /* 0x000000b0e9e97220 */ /* 0x080fe20000410000 */
[----:B------:R-:W-:Y:S02]  /*7640*/  HADD2.F32 R232, -RZ, R173.H1_H1 ;  /* 0x300000adffe87230 */ /* 0x000fe40000004100 */
[----:B------:R-:W-:Y:S01]  /*7650*/  FMUL.FTZ R173, R179, R176 ;  /* 0x000000b0b3ad7220 */ /* 0x000fe20000410000 */
[----:B------:R-:W-:-:S02]  /*7660*/  HADD2.F32 R178, -RZ, R175.H0_H0 ;  /* 0x200000afffb27230 */ /* 0x000fc40000004100 */
[-C--:B------:R-:W-:Y:S01]  /*7670*/  FMUL.FTZ R236, R235, R176.reuse ;  /* 0x000000b0ebec7220 */ /* 0x080fe20000410000 */
[--C-:B------:R-:W-:Y:S02]  /*7680*/  HADD2.F32 R234, -RZ, R174.reuse.H0_H0 ;  /* 0x200000aeffea7230 */ /* 0x100fe40000004100 */
[----:B------:R-:W-:Y:S02]  /*7690*/  HADD2.F32 R237, -RZ, R174.H1_H1 ;  /* 0x300000aeffed7230 */ /* 0x000fe40000004100 */
[-C--:B------:R-:W-:Y:S01]  /*76a0*/  FMUL.FTZ R174, R227, R176.reuse ;  /* 0x000000b0e3ae7220 */ /* 0x080fe20000410000 */
[----:B------:R-:W-:Y:S02]  /*76b0*/  HADD2.F32 R172, -RZ, R175.H1_H1 ;  /* 0x300000afffac7230 */ /* 0x000fe40000004100 */
[----:B------:R-:W-:Y:S01]  /*76c0*/  FMUL.FTZ R175, R229, R176 ;  /* 0x000000b0e5af7220 */ /* 0x000fe20000410000 */
[----:B------:R-:W-:Y:S01]  /*76d0*/  FFMA.FTZ R229, R173, R226, R140 ;  /* 0x000000e2ade57223 */ /* 0x000fe2000001008c */
[----:B------:R-:W-:Y:S01]  /*76e0*/  FFMA.FTZ R228, R174, R228, R141 ;  /* 0x000000e4aee47223 */ /* 0x000fe2000001008d */
[----:B------:R-:W-:Y:S01]  /*76f0*/  FFMA.FTZ R146, R177, R178, R146 ;  /* 0x000000b2b1927223 */ /* 0x000fe20000010092 */
[----:B------:R-:W-:Y:S01]  /*7700*/  FFMA.FTZ R226, R175, R230, R142 ;  /* 0x000000e6afe27223 */ /* 0x000fe2000001008e */
[----:B------:R-:W-:-:S02]  /*7710*/  HADD2.F32 R142, -RZ, R59.H0_H0 ;  /* 0x2000003bff8e7230 */ /* 0x000fc40000004100 */
[----:B------:R-:W-:Y:S01]  /*7720*/  FMUL.FTZ R178, R231, R176 ;  /* 0x000000b0e7b27220 */ /* 0x000fe20000410000 */
[--C-:B------:R-:W-:Y:S02]  /*7730*/  HADD2.F32 R140, -RZ, R58.reuse.H0_H0 ;  /* 0x2000003aff8c7230 */ /* 0x100fe40000004100 */
[----:B------:R-:W-:Y:S01]  /*7740*/  FFMA.FTZ R144, R233, R234, R144 ;  /* 0x000000eae9907223 */ /* 0x000fe20000010090 */
[----:B------:R-:W-:Y:S02]  /*7750*/  HADD2.F32 R141, -RZ, R58.H1_H1 ;  /* 0x3000003aff8d7230 */ /* 0x000fe40000004100 */
[----:B------:R-:W-:Y:S01]  /*7760*/  FFMA.FTZ R145, R236, R237, R145 ;  /* 0x000000edec917223 */ /* 0x000fe20000010091 */
[----:B------:R-:W-:Y:S01]  /*7770*/  FFMA.FTZ R227, R178, R232, R143 ;  /* 0x000000e8b2e37223 */ /* 0x000fe2000001008f */
[----:B------:R-:W-:Y:S01]  /*7780*/  FMUL.FTZ R177, R142, R177 ;  /* 0x000000b18eb17220 */ /* 0x000fe20000410000 */
[----:B------:R-:W-:Y:S01]  /*7790*/  FMUL.FTZ R233, R140, R233 ;  /* 0x000000e98ce97220 */ /* 0x000fe20000410000 */
[----:B------:R-:W-:Y:S01]  /*77a0*/  FMUL.FTZ R236, R141, R236 ;  /* 0x000000ec8dec7220 */ /* 0x000fe20000410000 */
[----:B------:R-:W-:-:S02]  /*77b0*/  HADD2.F32 R142, -RZ, R57.H0_H0 ;  /* 0x20000039ff8e7230 */ /* 0x000fc40000004100 */
[----:B------:R-:W-:Y:S01]  /*77c0*/  FMUL.FTZ R176, R239, R176 ;  /* 0x000000b0efb07220 */ /* 0x000fe20000410000 */
[----:B------:R-:W-:Y:S02]  /*77d0*/  HADD2.F32 R179, -RZ, R59.H1_H1 ;  /* 0x3000003bffb37230 */ /* 0x000fe40000004100 */
[----:B------:R-:W-:Y:S02]  /*77e0*/  HADD2.F32 R143, -RZ, R57.H1_H1 ;  /* 0x30000039ff8f7230 */ /* 0x000fe40000004100 */
[----:B------:R-:W-:Y:S01]  /*77f0*/  FMUL.FTZ R142, R142, R175 ;  /* 0x000000af8e8e7220 */ /* 0x000fe20000410000 */
[--C-:B------:R-:W-:Y:S02]  /*7800*/  HADD2.F32 R140, -RZ, R56.reuse.H0_H0 ;  /* 0x20000038ff8c7230 */ /* 0x100fe40000004100 */
[----:B------:R-:W-:Y:S01]  /*7810*/  FMUL.FTZ R230, R179, R176 ;  /* 0x000000b0b3e67220 */ /* 0x000fe20000410000 */
[----:B------:R-:W-:Y:S02]  /*7820*/  HADD2.F32 R141, -RZ, R56.H1_H1 ;  /* 0x30000038ff8d7230 */ /* 0x000fe40000004100 */
[----:B------:R-:W-:Y:S01]  /*7830*/  FMUL.FTZ R143, R143, R178 ;  /* 0x000000b28f8f7220 */ /* 0x000fe20000410000 */
[----:B------:R-:W-:Y:S01]  /*7840*/  FFMA.FTZ R147, R176, R172, R147 ;  /* 0x000000acb0937223 */ /* 0x000fe20000010093 */
[----:B------:R-:W-:Y:S01]  /*7850*/  FMUL.FTZ R140, R140, R173 ;  /* 0x000000ad8c8c7220 */ /* 0x000fe20000410000 */
[----:B------:R-:W-:Y:S01]  /*7860*/  F2FP.F16.F32.PACK_AB R175, R230, R177 ;  /* 0x000000b1e6af723e */ /* 0x000fe200000000ff */
[----:B------:R-:W-:Y:S01]  /*7870*/  FMUL.FTZ R141, R141, R174 ;  /* 0x000000ae8d8d7220 */ /* 0x000fe20000410000 */
[----:B------:R-:W-:-:S02]  /*7880*/  F2FP.F16.F32.PACK_AB R174, R236, R233 ;  /* 0x000000e9ecae723e */ /* 0x000fc400000000ff */
[----:B------:R-:W-:Y:S02]  /*7890*/  F2FP.F16.F32.PACK_AB R173, R143, R142 ;  /* 0x0000008e8fad723e */ /* 0x000fe400000000ff */
[----:B------:R-:W-:-:S07]  /*78a0*/  F2FP.F16.F32.PACK_AB R172, R141, R140 ;  /* 0x0000008c8dac723e */ /* 0x000fce00000000ff */
.L_x_1746:
        /* <DEDUP_REMOVED lines=10> */
.L_x_1730:
[----:B------:R-:W-:Y:S05]  /*7950*/  BSYNC.RECONVERGENT B0 ;  /* 0x0000000000007941 */ /* 0x000fea0003800200 */
.L_x_1716:
[----:B0-234-:R-:W0:Y:S01]  /*7960*/  LDC.64 R172, c[0x0][0x380] ;  /* 0x0000e000ffac7b82 */ /* 0x01de220000000a00 */
[----:B------:R-:W-:Y:S01]  /*7970*/  UPLOP3.LUT UP1, UPT, UPT, UPT, UP1, 0x40, 0x4 ;  /* 0x000000000004789c */ /* 0x000fe20003f2e810 */
[----:B0-----:R-:W-:-:S04]  /*7980*/  IADD3 R193, PT, PT, R193, R172, RZ ;  /* 0x000000acc1c17210 */ /* 0x001fc80007ffe0ff */
[----:B------:R-:W-:-:S13]  /*7990*/  ISETP.GE.AND P1, PT, R193, R173, PT ;  /* 0x000000adc100720c */ /* 0x000fda0003f26270 */
[----:B------:R-:W-:Y:S05]  /*79a0*/  @!P1 BRA `(.L_x_1747) ;  /* 0xffffff8c00ec9947 */ /* 0x000fea000383ffff */
.L_x_1705:
[----:B------:R-:W0:Y:S01]  /*79b0*/  S2UR UR4, SR_CTAID.X ;  /* 0x00000000000479c3 */ /* 0x000e220000002500 */
[----:B------:R-:W-:Y:S01]  /*79c0*/  BSSY.RECONVERGENT B0, `(.L_x_1748) ;  /* 0x0000011000007945 */ /* 0x000fe20003800200 */
[----:B0-----:R-:W-:-:S05]  /*79d0*/  IMAD R3, R188, UR4, RZ ;  /* 0x00000004bc037c24 */ /* 0x001fca000f8e02ff */
[----:B------:R-:W-:Y:S01]  /*79e0*/  LEA.HI R9, R3, R190, RZ, 0x1d ;  /* 0x000000be03097211 */ /* 0x000fe200078fe8ff */
        /* <DEDUP_REMOVED lines=14> */
.L_x_1749:
[----:B------:R-:W-:Y:S05]  /*7ad0*/  BSYNC.RECONVERGENT B0 ;  /* 0x0000000000007941 */ /* 0x000fea0003800200 */
.L_x_1748:
        /* <DEDUP_REMOVED lines=15> */
.L_x_1751:
[----:B------:R-:W-:Y:S05]  /*7bd0*/  BSYNC.RECONVERGENT B0 ;  /* 0x0000000000007941 */ /* 0x000fea0003800200 */
.L_x_1750:
        /* <DEDUP_REMOVED lines=15> */
.L_x_1753:
[----:B------:R-:W-:Y:S05]  /*7cd0*/  BSYNC.RECONVERGENT B0 ;  /* 0x0000000000007941 */ /* 0x000fea0003800200 */
.L_x_1752:
        /* <DEDUP_REMOVED lines=14> */
.L_x_1754:
        /* <DEDUP_REMOVED lines=12> */
.L_x_15602:


//--------------------- .text._ZN10layer_norm13ln_bwd_kernelINS_13Kernel_traitsI6__halfS2_S2_S2_fjLj4096ELj1ELj1ELj4ELj16ENS_18Kernel_traits_baseILj4096ES2_S2_S2_S2_fjLj128EEEEELb0ELb1ELb0ELb1EEEvNS_9BwdParamsE --------------------------
	.section	.text._ZN10layer_norm13ln_bwd_kernelINS_13Kernel_traitsI6__halfS2_S2_S2_fjLj4096ELj1ELj1ELj4ELj16ENS_18Kernel_traits_baseILj4096ES2_S2_S2_S2_fjLj128EEEEELb0ELb1ELb0ELb1EEEvNS_9BwdParamsE,"ax",@progbits
	.align	128
        .global         _ZN10layer_norm13ln_bwd_kernelINS_13Kernel_traitsI6__halfS2_S2_S2_fjLj4096ELj1ELj1ELj4ELj16ENS_18Kernel_traits_baseILj4096ES2_S2_S2_S2_fjLj128EEEEELb0ELb1ELb0ELb1EEEvNS_9BwdParamsE
        .type           _ZN10layer_norm13ln_bwd_kernelINS_13Kernel_traitsI6__halfS2_S2_S2_fjLj4096ELj1ELj1ELj4ELj16ENS_18Kernel_traits_baseILj4096ES2_S2_S2_S2_fjLj128EEEEELb0ELb1ELb0ELb1EEEvNS_9BwdParamsE,@function
        .size           _ZN10layer_norm13ln_bwd_kernelINS_13Kernel_traitsI6__halfS2_S2_S2_fjLj4096ELj1ELj1ELj4ELj16ENS_18Kernel_traits_baseILj4096ES2_S2_S2_S2_fjLj128EEEEELb0ELb1ELb0ELb1EEEvNS_9BwdParamsE,(.L_x_15603 - _ZN10layer_norm13ln_bwd_kernelINS_13Kernel_traitsI6__halfS2_S2_S2_fjLj4096ELj1ELj1ELj4ELj16ENS_18Kernel_traits_baseILj4096ES2_S2_S2_S2_fjLj128EEEEELb0ELb1ELb0ELb1EEEvNS_9BwdParamsE)
        .other          _ZN10layer_norm13ln_bwd_kernelINS_13Kernel_traitsI6__halfS2_S2_S2_fjLj4096ELj1ELj1ELj4ELj16ENS_18Kernel_traits_baseILj4096ES2_S2_S2_S2_fjLj128EEEEELb0ELb1ELb0ELb1EEEvNS_9BwdParamsE,@"STO_CUDA_ENTRY STV_DEFAULT"
_ZN10layer_norm13ln_bwd_kernelINS_13Kernel_traitsI6__halfS2_S2_S2_fjLj4096ELj1ELj1ELj4ELj16ENS_18Kernel_traits_baseILj4096ES2_S2_S2_S2_fjLj128EEEEELb0ELb1ELb0ELb1EEEvNS_9BwdParamsE:
.text._ZN10layer_norm13ln_bwd_kernelINS_13Kernel_traitsI6__halfS2_S2_S2_fjLj4096ELj1ELj1ELj4ELj16ENS_18Kernel_traits_baseILj4096ES2_S2_S2_S2_fjLj128EEEEELb0ELb1ELb0ELb1EEEvNS_9BwdParamsE:
        /* <DEDUP_REMOVED lines=80> */
[----:B------:R-:W-:Y:S02]  /*0500*/  CS2R R44, SRZ ;  /* 0x00000000002c7805 */ /* 0x000fe4000001ff00 */
[----:B------:R-:W-:Y:S01]  /*0510*/  CS2R R42, SRZ ;  /* 0x00000000002a7805 */ /* 0x000fe2000001ff00 */
[----:B------:R-:W4:Y:S01]  /*0520*/  LDG.E.128 R180, desc[UR10][R2.64+0x800] ;  /* 0x0008000a02b47981 */ /* 0x000f22000c1e1d00 */
[----:B------:R-:W-:-:S02]  /*0530*/  CS2R R40, SRZ ;  /* 0x0000000000287805 */ /* 0x000fc4000001ff00 */
[----:B------:R-:W-:Y:S02]  /*0540*/  CS2R R38, SRZ ;  /* 0x0000000000267805 */ /* 0x000fe4000001ff00 */
[----:B------:R-:W-:Y:S01]  /*0550*/  CS2R R36, SRZ ;  /* 0x0000000000247805 */ /* 0x000fe2000001ff00 */
[----:B------:R-:W4:Y:S01]  /*0560*/  LDG.E.128 R12, desc[UR10][R2.64+0x1000] ;  /* 0x0010000a020c7981 */ /* 0x000f22000c1e1d00 */
[----:B------:R-:W-:Y:S02]  /*0570*/  CS2R R34, SRZ ;  /* 0x0000000000227805 */ /* 0x000fe4000001ff00 */
[----:B------:R-:W-:Y:S02]  /*0580*/  CS2R R32, SRZ ;  /* 0x0000000000207805 */ /* 0x000fe4000001ff00 */
[----:B------:R-:W-:Y:S01]  /*0590*/  CS2R R30, SRZ ;  /* 0x00000000001e7805 */ /* 0x000fe2000001ff00 */
[----:B------:R0:W4:Y:S01]  /*05a0*/  LDG.E.128 R8, desc[UR10][R2.64+0x1800] ;  /* 0x0018000a02087981 */ /* 0x000122000c1e1d00 */
[----:B---3--:R-:W-:Y:S01]  /*05b0*/  IMAD.WIDE.U32 R4, R117, 0x10, R4 ;  /* 0x0000001075047825 */ /* 0x008fe200078e0004 */
[----:B--2---:R-:W-:Y:S01]  /*05c0*/  UISETP.NE.U32.AND UP0, UPT, UR4, URZ, UPT ;  /* 0x000000ff0400728c */ /* 0x004fe2000bf05070 */
[----:B------:R-:W-:-:S02]  /*05d0*/  CS2R R28, SRZ ;  /* 0x00000000001c7805 */ /* 0x000fc4000001ff00 */
[----:B------:R-:W-:Y:S02]  /*05e0*/  CS2R R26, SRZ ;  /* 0x00000000001a7805 */ /* 0x000fe4000001ff00 */
[----:B------:R-:W-:Y:S01]  /*05f0*/  CS2R R24, SRZ ;  /* 0x0000000000187805 */ /* 0x000fe2000001ff00 */
[----:B------:R-:W5:Y:S01]  /*0600*/  LDG.E.128 R60, desc[UR10][R4.64+0x1800] ;  /* 0x0018000a043c7981 */ /* 0x000f62000c1e1d00 */
        /* <DEDUP_REMOVED lines=16> */
[----:B0-----:R-:W-:Y:S02]  /*0710*/  CS2R R2, SRZ ;  /* 0x0000000000027805 */ /* 0x001fe4000001ff00 */
[----:B------:R-:W-:Y:S01]  /*0720*/  MOV R0, RZ ;  /* 0x000000ff00007202 */ /* 0x000fe20000000f00 */
[----:B------:R-:W-:Y:S01]  /*0730*/  UISETP.NE.AND.EX UP0, UPT, UR5, URZ, UPT, UP0 ;  /* 0x000000ff0500728c */ /* 0x000fe2000bf05300 */
[----:B------:R-:W0:Y:S01]  /*0740*/  LDCU UR17, c[0x0][0x388] ;  /* 0x00007100ff1177ac */ /* 0x000e220008000800 */
[----:B-1----:R-:W-:Y:S01]  /*0750*/  CS2R R4, SRZ ;  /* 0x0000000000047805 */ /* 0x002fe2000001ff00 */
[----:B------:R-:W1:Y:S01]  /*0760*/  LDCU.U8 UR16, c[0x0][0x410] ;  /* 0x00008200ff1077ac */ /* 0x000e620008000000 */
[----:B------:R-:W2:Y:S01]  /*0770*/  LDCU UR20, c[0x0][0x400] ;  /* 0x00008000ff1477ac */ /* 0x000ea20008000800 */
[----:B------:R-:W3:Y:S01]  /*0780*/  LDCU.64 UR22, c[0x0][0x478] ;  /* 0x00008f00ff1677ac */ /* 0x000ee20008000a00 */
[----:B------:R-:W0:Y:S01]  /*0790*/  LDCU.128 UR12, c[0x0][0x3c0] ;  /* 0x00007800ff0c77ac */ /* 0x000e220008000c00 */
[----:B------:R-:W0:Y:S01]  /*07a0*/  LDCU.64 UR18, c[0x0][0x438] ;  /* 0x00008700ff1277ac */ /* 0x000e220008000a00 */
[----:B------:R-:W0:Y:S01]  /*07b0*/  LDCU.64 UR24, c[0x0][0x380] ;  /* 0x00007000ff1877ac */ /* 0x000e220008000a00 */
[----:B----4-:R-:W-:-:S02]  /*07c0*/  HADD2.F32 R198, -RZ, R188.H0_H0 ;  /* 0x200000bcffc67230 */ /* 0x010fc40000004100 */
[----:B------:R-:W-:Y:S02]  /*07d0*/  HADD2.F32 R197, -RZ, R188.H1_H1 ;  /* 0x300000bcffc57230 */ /* 0x000fe40000004100 */
[--C-:B------:R-:W-:Y:S02]  /*07e0*/  HADD2.F32 R196, -RZ, R189.reuse.H0_H0 ;  /* 0x200000bdffc47230 */ /* 0x100fe40000004100 */
        /* <DEDUP_REMOVED lines=9> */
[----:B------:R-:W-:-:S02]  /*0880*/  HADD2.F32 R192, -RZ, R191.H0_H0 ;  /* 0x200000bfffc07230 */ /* 0x000fc40000004100 */
[----:B------:R-:W-:Y:S02]  /*0890*/  HADD2.F32 R184, -RZ, R183.H0_H0 ;  /* 0x200000b7ffb87230 */ /* 0x000fe40000004100 */
        /* <DEDUP_REMOVED lines=20> */
[----:B------:R-:W-:-:S02]  /*09e0*/  HADD2.F32 R191, -RZ, R191.H1_H1 ;  /* 0x300000bfffbf7230 */ /* 0x000fc40000004100 */
[----:B0123--:R-:W-:-:S07]  /*09f0*/  HADD2.F32 R183, -RZ, R183.H1_H1 ;  /* 0x300000b7ffb77230 */ /* 0x00ffce0000004100 */
.L_x_1776:
[----:B0-----:R-:W0:Y:S01]  /*0a00*/  S2R R117, SR_TID.X ;  /* 0x0000000000757919 */ /* 0x001e220000002100 */
[----:B-1----:R-:W1:Y:S01]  /*0a10*/  @UP0 LDCU.64 UR4, c[0x0][0x3e0] ;  /* 0x00007c00ff0407ac */ /* 0x002e620008000a00 */
[----:B--2---:R-:W2:Y:S01]  /*0a20*/  LDC.64 R108, c[0x0][0x3a8] ;  /* 0x0000ea00ff6c7b82 */ /* 0x004ea20000000a00 */
[----:B------:R-:W-:Y:S01]  /*0a30*/  PLOP3.LUT P1, PT, PT, PT, UP0, 0x80, 0x8 ;  /* 0x000000000008781c */ /* 0x000fe20003f2f008 */
[----:B------:R-:W-:-:S04]  /*0a40*/  UIMAD UR7, UR6, UR17, URZ ;  /* 0x00000011060772a4 */ /* 0x000fc8000f8e02ff */
[----:B------:R-:W-:Y:S02]  /*0a50*/  USHF.R.S32.HI UR8, URZ, 0x1f, UR7 ;  /* 0x0000001fff087899 */ /* 0x000fe40008011407 */
[----:B------:R-:W3:Y:S02]  /*0a60*/  LDC.64 R112, c[0x0][0x428] ;  /* 0x00010a00ff707b82 */ /* 0x000ee40000000a00 */
[----:B------:R-:W-:-:S06]  /*0a70*/  ULEA.HI UR8, UR8, UR7, URZ, 0x3 ;  /* 0x0000000708087291 */ /* 0x000fcc000f8f18ff */
[----:B------:R-:W-:Y:S01]  /*0a80*/  MOV R86, UR8 ;  /* 0x0000000800567c02 */ /* 0x000fe20008000f00 */
[----:B-1----:R-:W-:Y:S02]  /*0a90*/  @UP0 UIMAD.WIDE UR4, UR6, 0x2, UR4 ;  /* 0x00000002060408a5 */ /* 0x002fe4000f8e0204 */
[----:B------:R-:W-:-:S04]  /*0aa0*/  UIMAD.WIDE UR8, UR6, 0x4, UR14 ;  /* 0x00000004060878a5 */ /* 0x000fc8000f8e020e */
[----:B------:R-:W-:Y:S02]  /*0ab0*/  MOV R84, UR4 ;  /* 0x0000000400547c02 */ /* 0x000fe40008000f00 */
[----:B------:R-:W-:Y:S02]  /*0ac0*/  MOV R85, UR5 ;  /* 0x0000000500557c02 */ /* 0x000fe40008000f00 */
[----:B------:R-:W-:Y:S02]  /*0ad0*/  MOV R87, UR9 ;  /* 0x0000000900577c02 */ /* 0x000fe40008000f00 */
[----:B0-----:R-:W-:Y:S01]  /*0ae0*/  LEA.HI.SX32 R201, R86, R117, 0x1d ;  /* 0x0000007556c97211 */ /* 0x001fe200078feaff */
[----:B------:R-:W4:Y:S01]  /*0af0*/  @P1 LDG.E.U16 R202, desc[UR10][R84.64] ;  /* 0x0000000a54ca1981 */ /* 0x000f22000c1e1500 */
[----:B------:R-:W-:-:S03]  /*0b00*/  MOV R86, UR8 ;  /* 0x0000000800567c02 */ /* 0x000fc60008000f00 */
[C---:B--2---:R-:W-:Y:S02]  /*0b10*/  IMAD.WIDE.U32 R104, R201.reuse, 0x10, R108 ;  /* 0x00000010c9687825 */ /* 0x044fe400078e006c */
[----:B------:R-:W2:Y:S04]  /*0b20*/  LDG.E R203, desc[UR10][R86.64] ;  /* 0x0000000a56cb7981 */ /* 0x000ea8000c1e1900 */
[----:B------:R0:W4:Y:S01]  /*0b30*/  LDG.E.128 R84, desc[UR10][R104.64] ;  /* 0x0000000a68547981 */ /* 0x000122000c1e1d00 */
[C---:B------:R-:W-:Y:S01]  /*0b40*/  IADD3 R200, PT, PT, R201.reuse, 0x80, RZ ;  /* 0x00000080c9c87810 */ /* 0x040fe20007ffe0ff */
[----:B---3--:R-:W-:-:S04]  /*0b50*/  IMAD.WIDE.U32 R88, R201, 0x10, R112 ;  /* 0x00000010c9587825 */ /* 0x008fc800078e0070 */
[----:B------:R-:W-:Y:S02]  /*0b60*/  IMAD.WIDE.U32 R92, R200, 0x10, R108 ;  /* 0x00000010c85c7825 */ /* 0x000fe400078e006c */
[----:B------:R-:W3:Y:S01]  /*0b70*/  LDG.E.128 R88, desc[UR10][R88.64] ;  /* 0x0000000a58587981 */ /* 0x000ee2000c1e1d00 */
[----:B------:R-:W-:-:S03]  /*0b80*/  UIMAD.WIDE UR4, UR6, 0x4, UR12 ;  /* 0x00000004060478a5 */ /* 0x000fc6000f8e020c */
[----:B------:R-:W2:Y:S03]  /*0b90*/  LDG.E.128 R92, desc[UR10][R92.64] ;  /* 0x0000000a5c5c7981 */ /* 0x000ea6000c1e1d00 */
[----:B------:R-:W-:Y:S02]  /*0ba0*/  MOV R234, UR4 ;  /* 0x0000000400ea7c02 */ /* 0x000fe40008000f00 */
[----:B------:R-:W-:Y:S01]  /*0bb0*/  MOV R235, UR5 ;  /* 0x0000000500eb7c02 */ /* 0x000fe20008000f00 */
[----:B------:R-:W-:-:S04]  /*0bc0*/  IMAD.WIDE.U32 R96, R200, 0x10, R112 ;  /* 0x00000010c8607825 */ /* 0x000fc800078e0070 */
[----:B------:R-:W2:Y:S01]  /*0bd0*/  LDG.E R234, desc[UR10][R234.64] ;  /* 0x0000000aeaea7981 */ /* 0x000ea2000c1e1900 */
[C---:B------:R-:W-:Y:S02]  /*0be0*/  IADD3 R199, PT, PT, R201.reuse, 0x100, RZ ;  /* 0x00000100c9c77810 */ /* 0x040fe40007ffe0ff */
[----:B------:R-:W-:Y:S01]  /*0bf0*/  IADD3 R178, PT, PT, R201, 0x180, RZ ;  /* 0x00000180c9b27810 */ /* 0x000fe20007ffe0ff */
[----:B------:R-:W2:Y:S02]  /*0c00*/  LDG.E.128 R96, desc[UR10][R96.64] ;  /* 0x0000000a60607981 */ /* 0x000ea4000c1e1d00 */
[----:B------:R-:W-:-:S04]  /*0c10*/  IMAD.WIDE.U32 R100, R199, 0x10, R108 ;  /* 0x00000010c7647825 */ /* 0x000fc800078e006c */
[C---:B------:R-:W-:Y:S02]  /*0c20*/  IMAD.WIDE.U32 R108, R178.reuse, 0x10, R108 ;  /* 0x00000010b26c7825 */ /* 0x040fe400078e006c */
[----:B------:R-:W2:Y:S02]  /*0c30*/  LDG.E.128 R100, desc[UR10][R100.64] ;  /* 0x0000000a64647981 */ /* 0x000ea4000c1e1d00 */
[--C-:B0-----:R-:W-:Y:S02]  /*0c40*/  IMAD.WIDE.U32 R104, R199, 0x10, R112.reuse ;  /* 0x00000010c7687825 */ /* 0x101fe400078e0070 */
[----:B------:R-:W2:Y:S04]  /*0c50*/  LDG.E.128 R108, desc[UR10][R108.64] ;  /* 0x0000000a6c6c7981 */ /* 0x000ea8000c1e1d00 */
[----:B------:R-:W2:Y:S01]  /*0c60*/  LDG.E.128 R104, desc[UR10][R104.64] ;  /* 0x0000000a68687981 */ /* 0x000ea2000c1e1d00 */
[----:B------:R-:W-:-:S06]  /*0c70*/  IMAD.WIDE.U32 R112, R178, 0x10, R112 ;  /* 0x00000010b2707825 */ /* 0x000fcc00078e0070 */
[----:B------:R-:W2:Y:S01]  /*0c80*/  LDG.E.128 R112, desc[UR10][R112.64] ;  /* 0x0000000a70707981 */ /* 0x000ea2000c1e1d00 */
[----:B------:R-:W-:-:S04]  /*0c90*/  ISETP.NE.U32.AND P0, PT, RZ, UR18, PT ;  /* 0x00000012ff007c0c */ /* 0x000fc8000bf05070 */
[----:B------:R-:W-:Y:S01]  /*0ca0*/  ISETP.NE.AND.EX P0, PT, RZ, UR19, PT, P0 ;  /* 0x00000013ff007c0c */ /* 0x000fe2000bf05300 */
[--C-:B----4-:R-:W-:Y:S02]  /*0cb0*/  HADD2.F32 R219, -RZ, R84.reuse.H0_H0 ;  /* 0x20000054ffdb7230 */ /* 0x110fe40000004100 */
[----:B------:R-:W-:Y:S02]  /*0cc0*/  HADD2.F32 R220, -RZ, R84.H1_H1 ;  /* 0x30000054ffdc7230 */ /* 0x000fe40000004100 */
[--C-:B------:R-:W-:Y:S02]  /*0cd0*/  HADD2.F32 R222, -RZ, R85.reuse.H0_H0 ;  /* 0x20000055ffde7230 */ /* 0x100fe40000004100 */
[----:B------:R-:W-:-:S06]  /*0ce0*/  HADD2.F32 R226, -RZ, R85.H1_H1 ;  /* 0x30000055ffe27230 */ /* 0x000fcc0000004100 */
[----:B------:R-:W0:Y:S01]  /*0cf0*/  @P0 LDC.64 R84, c[0x0][0x438] ;  /* 0x00010e00ff540b82 */ /* 0x000e220000000a00 */
[--C-:B------:R-:W-:Y:S02]  /*0d00*/  HADD2.F32 R224, -RZ, R86.reuse.H0_H0 ;  /* 0x20000056ffe07230 */ /* 0x100fe40000004100 */
[----:B------:R-:W-:Y:S02]  /*0d10*/  HADD2.F32 R232, -RZ, R86.H1_H1 ;  /* 0x30000056ffe87230 */ /* 0x000fe40000004100 */
[--C-:B------:R-:W-:Y:S02]  /*0d20*/  HADD2.F32 R230, -RZ, R87.reuse.H0_H0 ;  /* 0x20000057ffe67230 */ /* 0x100fe40000004100 */
[----:B------:R-:W-:Y:S02]  /*0d30*/  HADD2.F32 R228, -RZ, R87.H1_H1 ;  /* 0x30000057ffe47230 */ /* 0x000fe40000004100 */
[----:B------:R-:W1:Y:S01]  /*0d40*/  @P0 LDC.64 R86, c[0x0][0x438] ;  /* 0x00010e00ff560b82 */ /* 0x000e620000000a00 */
[----:B------:R-:W-:-:S02]  /*0d50*/  @P1 HADD2.F32 R202, -RZ, R202.H0_H0 ;  /* 0x200000caffca1230 */ /* 0x000fc40000004100 */
[--C-:B---3--:R-:W-:Y:S02]  /*0d60*/  HADD2.F32 R241, -RZ, R88.reuse.H0_H0 ;  /* 0x20000058fff17230 */ /* 0x108fe40000004100 */
[----:B------:R-:W-:Y:S01]  /*0d70*/  HADD2.F32 R239, -RZ, R88.H1_H1 ;  /* 0x30000058ffef7230 */ /* 0x000fe20000004100 */
[----:B------:R-:W-:Y:S01]  /*0d80*/  @P1 R2UR UR4, R202 ;  /* 0x00000000ca0412ca */ /* 0x000fe200000e0000 */
[--C-:B------:R-:W-:Y:S02]  /*0d90*/  HADD2.F32 R216, -RZ, R89.reuse.H0_H0 ;  /* 0x20000059ffd87230 */ /* 0x100fe40000004100 */
[----:B------:R-:W-:Y:S02]  /*0da0*/  HADD2.F32 R231, -RZ, R89.H1_H1 ;  /* 0x30000059ffe77230 */ /* 0x000fe40000004100 */
[----:B------:R-:W3:Y:S01]  /*0db0*/  @P0 LDC.64 R88, c[0x0][0x438] ;  /* 0x00010e00ff580b82 */ /* 0x000ee20000000a00 */
[--C-:B--2---:R-:W-:Y:S02]  /*0dc0*/  HADD2.F32 R202, -RZ, R92.reuse.H0_H0 ;  /* 0x2000005cffca7230 */ /* 0x104fe40000004100 */
[----:B------:R-:W-:-:S02]  /*0dd0*/  HADD2.F32 R204, -RZ, R92.H1_H1 ;  /* 0x3000005cffcc7230 */ /* 0x000fc40000004100 */
[--C-:B------:R-:W-:Y:S02]  /*0de0*/  HADD2.F32 R205, -RZ, R93.reuse.H0_H0 ;  /* 0x2000005dffcd7230 */ /* 0x100fe40000004100 */
[----:B------:R-:W-:Y:S02]  /*0df0*/  HADD2.F32 R206, -RZ, R93.H1_H1 ;  /* 0x3000005dffce7230 */ /* 0x000fe40000004100 */
[----:B0-----:R-:W-:Y:S01]  /*0e00*/  @P0 IMAD.WIDE.U32 R92, R201, 0x10, R84 ;  /* 0x00000010c95c0825 */ /* 0x001fe200078e0054 */
[----:B------:R-:W-:-:S04]  /*0e10*/  R2UR UR9, R203 ;  /* 0x00000000cb0972ca */ /* 0x000fc800000e0000 */
[----:B-----5:R1:W5:Y:S01]  /*0e20*/  @P0 LDG.E.128 R64, desc[UR10][R92.64] ;  /* 0x0000000a5c400981 */ /* 0x020362000c1e1d00 */
[--C-:B------:R-:W-:Y:S01]  /*0e30*/  HADD2.F32 R207, -RZ, R94.reuse.H0_H0 ;  /* 0x2000005effcf7230 */ /* 0x100fe20000004100 */
[----:B------:R-:W-:Y:S01]  /*0e40*/  ISETP.NE.AND P1, PT, RZ, UR16, PT ;  /* 0x00000010ff007c0c */ /* 0x000fe2000bf25270 */
[----:B------:R-:W-:Y:S02]  /*0e50*/  HADD2.F32 R209, -RZ, R94.H1_H1 ;  /* 0x3000005effd17230 */ /* 0x000fe40000004100 */
[--C-:B------:R-:W-:Y:S02]  /*0e60*/  HADD2.F32 R210, -RZ, R95.reuse.H0_H0 ;  /* 0x2000005fffd27230 */ /* 0x100fe40000004100 */
[----:B------:R-:W-:Y:S02]  /*0e70*/  HADD2.F32 R215, -RZ, R95.H1_H1 ;  /* 0x3000005fffd77230 */ /* 0x000fe40000004100 */
[----:B------:R-:W0:Y:S01]  /*0e80*/  @P0 LDC.64 R94, c[0x0][0x438] ;  /* 0x00010e00ff5e0b82 */ /* 0x000e220000000a00 */
[----:B-1----:R-:W-:-:S05]  /*0e90*/  @P0 IMAD.WIDE.U32 R92, R199, 0x10, R86 ;  /* 0x00000010c75c0825 */ /* 0x002fca00078e0056 */
[----:B------:R1:W5:Y:S01]  /*0ea0*/  @P0 LDG.E.128 R72, desc[UR10][R92.64] ;  /* 0x0000000a5c480981 */ /* 0x000362000c1e1d00 */
[--C-:B------:R-:W-:Y:S01]  /*0eb0*/  HADD2.F32 R229, -RZ, R96.reuse.H0_H0 ;  /* 0x20000060ffe57230 */ /* 0x100fe20000004100 */
[----:B-1----:R-:W-:Y:S01]  /*0ec0*/  FSEL R92, R234, RZ, !P1 ;  /* 0x000000ffea5c7208 */ /* 0x002fe20004800000 */
[----:B------:R-:W-:-:S04]  /*0ed0*/  HADD2.F32 R227, -RZ, R96.H1_H1 ;  /* 0x30000060ffe37230 */ /* 0x000fc80000004100 */
[C---:B------:R-:W-:Y:S01]  /*0ee0*/  FADD.FTZ R219, -R92.reuse, R219 ;  /* 0x000000db5cdb7221 */ /* 0x040fe20000010100 */
[--C-:B------:R-:W-:Y:S02]  /*0ef0*/  HADD2.F32 R225, -RZ, R97.reuse.H0_H0 ;  /* 0x20000061ffe17230 */ /* 0x100fe40000004100 */
[----:B------:R-:W-:Y:S01]  /*0f00*/  FADD.FTZ R220, -R92, R220 ;  /* 0x000000dc5cdc7221 */ /* 0x000fe20000010100 */
[----:B------:R-:W-:Y:S02]  /*0f10*/  HADD2.F32 R223, -RZ, R97.H1_H1 ;  /* 0x30000061ffdf7230 */ /* 0x000fe40000004100 */
[----:B------:R-:W-:Y:S01]  /*0f20*/  FMUL.FTZ R242, R219, UR9 ;  /* 0x00000009dbf27c20 */ /* 0x000fe20008410000 */
[----:B---3--:R-:W-:-:S04]  /*0f30*/  @P0 IMAD.WIDE.U32 R96, R200, 0x10, R88 ;  /* 0x00000010c8600825 */ /* 0x008fc800078e0058 */
[----:B------:R-:W-:Y:S01]  /*0f40*/  FADD.FTZ R132, R241, R132 ;  /* 0x00000084f1847221 */ /* 0x000fe20000010000 */
[----:B------:R-:W-:Y:S01]  /*0f50*/  FMUL.FTZ R240, R220, UR9 ;  /* 0x00000009dcf07c20 */ /* 0x000fe20008410000 */
[-C--:B------:R-:W-:Y:S01]  /*0f60*/  FFMA.FTZ R133, R242, R241.reuse, R133 ;  /* 0x000000f1f2857223 */ /* 0x080fe20000010085 */
[----:B------:R-:W-:Y:S01]  /*0f70*/  FMUL.FTZ R241, R198, R241 ;  /* 0x000000f1c6f17220 */ /* 0x000fe20000410000 */
[----:B------:R1:W5:Y:S01]  /*0f80*/  @P0 LDG.E.128 R68, desc[UR10][R96.64] ;  /* 0x0000000a60440981 */ /* 0x000362000c1e1d00 */
[--C-:B------:R-:W-:Y:S02]  /*0f90*/  HADD2.F32 R213, -RZ, R102.reuse.H0_H0 ;  /* 0x20000066ffd57230 */ /* 0x100fe40000004100 */
[----:B------:R-:W-:Y:S01]  /*0fa0*/  FADD.FTZ R130, R239, R130 ;  /* 0x00000082ef827221 */ /* 0x000fe20000010000 */
[----:B------:R-:W-:Y:S02]  /*0fb0*/  HADD2.F32 R212, -RZ, R102.H1_H1 ;  /* 0x30000066ffd47230 */ /* 0x000fe40000004100 */
[----:B------:R-:W-:Y:S01]  /*0fc0*/  FFMA.FTZ R131, R240, R239, R131 ;  /* 0x000000eff0837223 */ /* 0x000fe20000010083 */
[----:B------:R-:W-:Y:S01]  /*0fd0*/  FADD.FTZ R209, -R92, R209 ;  /* 0x000000d15cd17221 */ /* 0x000fe20000010100 */
[----:B------:R-:W-:-:S02]  /*0fe0*/  HADD2.F32 R233, -RZ, R90.H0_H0 ;  /* 0x2000005affe97230 */ /* 0x000fc40000004100 */
[----:B------:R-:W-:Y:S01]  /*0ff0*/  FMUL.FTZ R239, R197, R239 ;  /* 0x000000efc5ef7220 */ /* 0x000fe20000410000 */
[----:B------:R-:W-:Y:S02]  /*1000*/  HADD2.F32 R235, -RZ, R90.H1_H1 ;  /* 0x3000005affeb7230 */ /* 0x000fe40000004100 */
[--C-:B-1----:R-:W-:Y:S02]  /*1010*/  HADD2.F32 R97, -RZ, R109.reuse.H0_H0 ;  /* 0x2000006dff617230 */ /* 0x102fe40000004100 */
[----:B------:R-:W-:Y:S02]  /*1020*/  HADD2.F32 R96, -RZ, R109.H1_H1 ;  /* 0x3000006dff607230 */ /* 0x000fe40000004100 */
[----:B------:R-:W-:Y:S01]  /*1030*/  FADD.FTZ R109, -R92, R226 ;  /* 0x000000e25c6d7221 */ /* 0x000fe20000010100 */
[----:B------:R-:W-:Y:S01]  /*1040*/  FADD.FTZ R102, RZ, R241 ;  /* 0x000000f1ff667221 */ /* 0x000fe20000010000 */
[----:B------:R-:W-:Y:S02]  /*1050*/  HADD2.F32 R221, -RZ, R98.H0_H0 ;  /* 0x20000062ffdd7230 */ /* 0x000fe40000004100 */
[----:B------:R-:W-:-:S02]  /*1060*/  HADD2.F32 R86, -RZ, R106.H0_H0 ;  /* 0x2000006aff567230 */ /* 0x000fc40000004100 */
[----:B------:R-:W-:Y:S02]  /*1070*/  HADD2.F32 R89, -RZ, R106.H1_H1 ;  /* 0x3000006aff597230 */ /* 0x000fe40000004100 */
[--C-:B------:R-:W-:Y:S02]  /*1080*/  HADD2.F32 R88, -RZ, R107.reuse.H0_H0 ;  /* 0x2000006bff587230 */ /* 0x100fe40000004100 */
[----:B------:R-:W-:Y:S02]  /*1090*/  HADD2.F32 R90, -RZ, R107.H1_H1 ;  /* 0x3000006bff5a7230 */ /* 0x000fe40000004100 */
[----:B------:R-:W-:Y:S01]  /*10a0*/  FMUL.FTZ R109, R109, UR9 ;  /* 0x000000096d6d7c20 */ /* 0x000fe20008410000 */
[----:B------:R-:W-:Y:S02]  /*10b0*/  HADD2.F32 R98, -RZ, R98.H1_H1 ;  /* 0x30000062ff627230 */ /* 0x000fe40000004100 */
[----:B------:R-:W-:Y:S01]  /*10c0*/  FMUL.FTZ R220, R209, UR9 ;  /* 0x00000009d1dc7c20 */ /* 0x000fe20008410000 */
[----:B0-----:R-:W-:-:S04]  /*10d0*/  @P0 IMAD.WIDE.U32 R106, R178, 0x10, R94 ;  /* 0x00000010b26a0825 */ /* 0x001fc800078e005e */
[--C-:B------:R-:W-:Y:S02]  /*10e0*/  HADD2.F32 R93, -RZ, R111.reuse.H0_H0 ;  /* 0x2000006fff5d7230 */ /* 0x100fe40000004100 */
[----:B------:R-:W-:Y:S02]  /*10f0*/  HADD2.F32 R85, -RZ, R111.H1_H1 ;  /* 0x3000006fff557230 */ /* 0x000fe40000004100 */
[----:B------:R-:W-:Y:S01]  /*1100*/  FADD.FTZ R111, -R92, R224 ;  /* 0x000000e05c6f7221 */ /* 0x000fe20000010100 */
[--C-:B------:R-:W-:Y:S02]  /*1110*/  HADD2.F32 R203, -RZ, R105.reuse.H0_H0 ;  /* 0x20000069ffcb7230 */ /* 0x100fe40000004100 */
[----:B------:R-:W-:Y:S02]  /*1120*/  HADD2.F32 R87, -RZ, R105.H1_H1 ;  /* 0x30000069ff577230 */ /* 0x000fe40000004100 */
[----:B------:R-:W-:Y:S01]  /*1130*/  FADD.FTZ R105, R239, R102 ;  /* 0x00000066ef697221 */ /* 0x000fe20000010000 */
[----:B------:R-:W-:-:S02]  /*1140*/  HADD2.F32 R95, -RZ, R110.H0_H0 ;  /* 0x2000006eff5f7230 */ /* 0x000fc40000004100 */
[----:B------:R-:W-:Y:S02]  /*1150*/  HADD2.F32 R94, -RZ, R110.H1_H1 ;  /* 0x3000006eff5e7230 */ /* 0x000fe40000004100 */
[----:B------:R-:W-:Y:S01]  /*1160*/  FMUL.FTZ R110, R196, R216 ;  /* 0x000000d8c46e7220 */ /* 0x000fe20000410000 */
[----:B------:R-:W-:Y:S01]  /*1170*/  FADD.FTZ R232, -R92, R232 ;  /* 0x000000e85ce87221 */ /* 0x000fe20000010100 */
[----:B------:R-:W-:Y:S01]  /*1180*/  FADD.FTZ R126, R231, R126 ;  /* 0x0000007ee77e7221 */ /* 0x000fe20000010000 */
[----:B------:R-:W-:Y:S01]  /*1190*/  FMUL.FTZ R111, R111, UR9 ;  /* 0x000000096f6f7c20 */ /* 0x000fe20008410000 */
[-C--:B------:R-:W-:Y:S01]  /*11a0*/  FFMA.FTZ R127, R109, R231.reuse, R127 ;  /* 0x000000e76d7f7223 */ /* 0x080fe2000001007f */
[----:B------:R-:W-:Y:S01]  /*11b0*/  FADD.FTZ R30, R98, R30 ;  /* 0x0000001e621e7221 */ /* 0x000fe20000010000 */
[-C--:B------:R-:W-:Y:S01]  /*11c0*/  FFMA.FTZ R6, R220, R98.reuse, R6 ;  /* 0x00000062dc067223 */ /* 0x080fe20000010006 */
[----:B------:R-:W-:Y:S01]  /*11d0*/  FMUL.FTZ R219, R185, R98 ;  /* 0x00000062b9db7220 */ /* 0x000fe20000410000 */
[----:B------:R-:W-:Y:S01]  /*11e0*/  FMUL.FTZ R231, R195, R231 ;  /* 0x000000e7c3e77220 */ /* 0x000fe20000410000 */
[----:B------:R-:W-:Y:S01]  /*11f0*/  FADD.FTZ R98, R110, R105 ;  /* 0x000000696e627221 */ /* 0x000fe20000010000 */
[----:B------:R-:W-:Y:S01]  /*1200*/  FADD.FTZ R230, -R92, R230 ;  /* 0x000000e65ce67221 */ /* 0x000fe20000010100 */
[----:B------:R-:W-:Y:S01]  /*1210*/  FADD.FTZ R124, R233, R124 ;  /* 0x0000007ce97c7221 */ /* 0x000fe20000010000 */
[----:B------:R-:W-:Y:S01]  /*1220*/  FMUL.FTZ R232, R232, UR9 ;  /* 0x00000009e8e87c20 */ /* 0x000fe20008410000 */
[-C--:B------:R-:W-:Y:S01]  /*1230*/  FFMA.FTZ R125, R111, R233.reuse, R125 ;  /* 0x000000e96f7d7223 */ /* 0x080fe2000001007d */
[----:B------:R-:W-:Y:S01]  /*1240*/  FMUL.FTZ R233, R194, R233 ;  /* 0x000000e9c2e97220 */ /* 0x000fe20000410000 */
[----:B------:R-:W-:Y:S01]  /*1250*/  FADD.FTZ R98, R231, R98 ;  /* 0x00000062e7627221 */ /* 0x000fe20000010000 */
[----:B------:R-:W-:-:S02]  /*1260*/  HADD2.F32 R237, -RZ, R91.H0_H0 ;  /* 0x2000005bffed7230 */ /* 0x000fc40000004100 */
[----:B------:R-:W-:Y:S01]  /*1270*/  FADD.FTZ R228, -R92, R228 ;  /* 0x000000e45ce47221 */ /* 0x000fe20000010100 */
[----:B------:R-:W-:Y:S01]  /*1280*/  FADD.FTZ R122, R235, R122 ;  /* 0x0000007aeb7a7221 */ /* 0x000fe20000010000 */
[----:B------:R-:W-:Y:S01]  /*1290*/  FMUL.FTZ R234, R230, UR9 ;  /* 0x00000009e6ea7c20 */ /* 0x000fe20008410000 */
[-C--:B------:R-:W-:Y:S01]  /*12a0*/  FFMA.FTZ R123, R232, R235.reuse, R123 ;  /* 0x000000ebe87b7223 */ /* 0x080fe2000001007b */
[----:B------:R-:W-:Y:S01]  /*12b0*/  FMUL.FTZ R235, R193, R235 ;  /* 0x000000ebc1eb7220 */ /* 0x000fe20000410000 */
[----:B------:R-:W-:Y:S01]  /*12c0*/  FADD.FTZ R98, R233, R98 ;  /* 0x00000062e9627221 */ /* 0x000fe20000010000 */
[----:B------:R-:W-:Y:S02]  /*12d0*/  HADD2.F32 R238, -RZ, R91.H1_H1 ;  /* 0x3000005bffee7230 */ /* 0x000fe40000004100 */
[----:B------:R-:W-:Y:S01]  /*12e0*/  FADD.FTZ R120, R237, R120 ;  /* 0x00000078ed787221 */ /* 0x000fe20000010000 */
[----:B------:R-:W-:Y:S01]  /*12f0*/  FMUL.FTZ R236, R228, UR9 ;  /* 0x00000009e4ec7c20 */ /* 0x000fe20008410000 */
[-C--:B------:R-:W-:Y:S01]  /*1300*/  FFMA.FTZ R121, R234, R237.reuse, R121 ;  /* 0x000000edea797223 */ /* 0x080fe20000010079 */
[----:B------:R-:W-:Y:S01]  /*1310*/  FADD.FTZ R202, -R92, R202 ;  /* 0x000000ca5cca7221 */ /* 0x000fe20000010100 */
[----:B------:R-:W-:Y:S01]  /*1320*/  FMUL.FTZ R237, R192, R237 ;  /* 0x000000edc0ed7220 */ /* 0x000fe20000410000 */
[----:B------:R-:W-:Y:S01]  /*1330*/  FADD.FTZ R98, R235, R98 ;  /* 0x00000062eb627221 */ /* 0x000fe20000010000 */
[--C-:B------:R-:W-:Y:S01]  /*1340*/  HADD2.F32 R217, -RZ, R99.reuse.H0_H0 ;  /* 0x20000063ffd97230 */ /* 0x100fe20000004100 */
[----:B------:R0:W5:Y:S01]  /*1350*/  @P0 LDG.E.128 R76, desc[UR10][R106.64] ;  /* 0x0000000a6a4c0981 */ /* 0x000162000c1e1d00 */
[----:B------:R-:W-:-:S02]  /*1360*/  HADD2.F32 R218, -RZ, R99.H1_H1 ;  /* 0x30000063ffda7230 */ /* 0x000fc40000004100 */
[--C-:B------:R-:W-:Y:S02]  /*1370*/  HADD2.F32 R91, -RZ, R101.reuse.H0_H0 ;  /* 0x20000065ff5b7230 */ /* 0x100fe40000004100 */
[----:B------:R-:W-:Y:S02]  /*1380*/  HADD2.F32 R214, -RZ, R101.H1_H1 ;  /* 0x30000065ffd67230 */ /* 0x000fe40000004100 */
[----:B------:R-:W-:Y:S01]  /*1390*/  FADD.FTZ R118, R238, R118 ;  /* 0x00000076ee767221 */ /* 0x000fe20000010000 */
[--C-:B------:R-:W-:Y:S02]  /*13a0*/  HADD2.F32 R101, -RZ, R108.reuse.H0_H0 ;  /* 0x2000006cff657230 */ /* 0x100fe40000004100 */
[-C--:B------:R-:W-:Y:S01]  /*13b0*/  FFMA.FTZ R119, R236, R238.reuse, R119 ;  /* 0x000000eeec777223 */ /* 0x080fe20000010077 */
[----:B------:R-:W-:Y:S02]  /*13c0*/  HADD2.F32 R99, -RZ, R108.H1_H1 ;  /* 0x3000006cff637230 */ /* 0x000fe40000004100 */
[C---:B------:R-:W-:Y:S01]  /*13d0*/  FADD.FTZ R108, -R92.reuse, R222 ;  /* 0x000000de5c6c7221 */ /* 0x040fe20000010100 */
[----:B------:R-:W-:Y:S01]  /*13e0*/  FADD.FTZ R204, -R92, R204 ;  /* 0x000000cc5ccc7221 */ /* 0x000fe20000010100 */
[----:B------:R-:W-:Y:S01]  /*13f0*/  FMUL.FTZ R230, R202, UR9 ;  /* 0x00000009cae67c20 */ /* 0x000fe20008410000 */
[----:B------:R-:W-:Y:S01]  /*1400*/  FFMA.FTZ R105, R242, R241, RZ ;  /* 0x000000f1f2697223 */ /* 0x000fe200000100ff */
[----:B------:R-:W-:Y:S01]  /*1410*/  FMUL.FTZ R238, R191, R238 ;  /* 0x000000eebfee7220 */ /* 0x000fe20000410000 */
[----:B0-----:R-:W-:Y:S01]  /*1420*/  FADD.FTZ R107, R237, R98 ;  /* 0x00000062ed6b7221 */ /* 0x001fe20000010000 */
[----:B------:R-:W-:Y:S01]  /*1430*/  FMUL.FTZ R108, R108, UR9 ;  /* 0x000000096c6c7c20 */ /* 0x000fe20008410000 */
[----:B------:R-:W-:Y:S01]  /*1440*/  FADD.FTZ R205, -R92, R205 ;  /* 0x000000cd5ccd7221 */ /* 0x000fe20000010100 */
[----:B------:R-:W-:Y:S01]  /*1450*/  FADD.FTZ R25, R229, R25 ;  /* 0x00000019e5197221 */ /* 0x000fe20000010000 */
[----:B------:R-:W-:Y:S01]  /*1460*/  FMUL.FTZ R228, R204, UR9 ;  /* 0x00000009cce47c20 */ /* 0x000fe20008410000 */
[----:B------:R-:W-:Y:S01]  /*1470*/  FFMA.FTZ R0, R230, R229, R0 ;  /* 0x000000e5e6007223 */ /* 0x000fe20000010000 */
[----:B------:R-:W-:Y:S01]  /*1480*/  FFMA.FTZ R105, R240, R239, R105 ;  /* 0x000000eff0697223 */ /* 0x000fe20000010069 */
[----:B------:R-:W-:Y:S01]  /*1490*/  FMUL.FTZ R229, R190, R229 ;  /* 0x000000e5bee57220 */ /* 0x000fe20000410000 */
[----:B------:R-:W-:Y:S01]  /*14a0*/  FADD.FTZ R102, R238, R107 ;  /* 0x0000006bee667221 */ /* 0x000fe20000010000 */
[----:B------:R-:W-:Y:S01]  /*14b0*/  FADD.FTZ R206, -R92, R206 ;  /* 0x000000ce5cce7221 */ /* 0x000fe20000010100 */
[----:B------:R-:W-:Y:S01]  /*14c0*/  FADD.FTZ R26, R227, R26 ;  /* 0x0000001ae31a7221 */ /* 0x000fe20000010000 */
[----:B------:R-:W-:Y:S01]  /*14d0*/  FMUL.FTZ R226, R205, UR9 ;  /* 0x00000009cde27c20 */ /* 0x000fe20008410000 */
[----:B------:R-:W-:Y:S01]  /*14e0*/  FFMA.FTZ R2, R228, R227, R2 ;  /* 0x000000e3e4027223 */ /* 0x000fe20000010002 */
[----:B------:R-:W-:Y:S01]  /*14f0*/  FFMA.FTZ R98, R108, R110, R105 ;  /* 0x0000006e6c627223 */ /* 0x000fe20000010069 */
[----:B------:R-:W-:-:S02]  /*1500*/  HADD2.F32 R84, -RZ, R100.H0_H0 ;  /* 0x20000064ff547230 */ /* 0x000fc40000004100 */
[----:B------:R-:W-:Y:S01]  /*1510*/  FMUL.FTZ R227, R189, R227 ;  /* 0x000000e3bde37220 */ /* 0x000fe20000410000 */
[--C-:B------:R-:W-:Y:S02]  /*1520*/  HADD2.F32 R211, -RZ, R103.reuse.H0_H0 ;  /* 0x20000067ffd37230 */ /* 0x100fe40000004100 */
[----:B------:R-:W-:Y:S01]  /*1530*/  FADD.FTZ R102, R229, R102 ;  /* 0x00000066e5667221 */ /* 0x000fe20000010000 */
[----:B------:R-:W-:Y:S02]  /*1540*/  HADD2.F32 R103, -RZ, R103.H1_H1 ;  /* 0x30000067ff677230 */ /* 0x000fe40000004100 */
[----:B------:R-:W-:Y:S01]  /*1550*/  FADD.FTZ R207, -R92, R207 ;  /* 0x000000cf5ccf7221 */ /* 0x000fe20000010100 */
[----:B------:R-:W-:Y:S01]  /*1560*/  FADD.FTZ R27, R225, R27 ;  /* 0x0000001be11b7221 */ /* 0x000fe20000010000 */
[----:B------:R-:W-:Y:S01]  /*1570*/  FMUL.FTZ R224, R206, UR9 ;  /* 0x00000009cee07c20 */ /* 0x000fe20008410000 */
[----:B------:R-:W-:Y:S01]  /*1580*/  FFMA.FTZ R3, R226, R225, R3 ;  /* 0x000000e1e2037223 */ /* 0x000fe20000010003 */
[----:B------:R-:W-:Y:S01]  /*1590*/  FFMA.FTZ R98, R109, R231, R98 ;  /* 0x000000e76d627223 */ /* 0x000fe20000010062 */
[----:B------:R-:W-:Y:S01]  /*15a0*/  FMUL.FTZ R225, R188, R225 ;  /* 0x000000e1bce17220 */ /* 0x000fe20000410000 */
[----:B------:R-:W-:Y:S01]  /*15b0*/  FADD.FTZ R102, R227, R102 ;  /* 0x00000066e3667221 */ /* 0x000fe20000010000 */
[C---:B------:R-:W-:Y:S01]  /*15c0*/  FADD.FTZ R209, -R92.reuse, R84 ;  /* 0x000000545cd17221 */ /* 0x040fe20000010100 */
        /* <DEDUP_REMOVED lines=9> */
[----:B------:R-:W-:Y:S01]  /*1660*/  FFMA.FTZ R5, R222, R221, R5 ;  /* 0x000000ddde057223 */ /* 0x000fe20000010005 */
[----:B------:R-:W-:Y:S01]  /*1670*/  FFMA.FTZ R103, R232, R235, R103 ;  /* 0x000000ebe8677223 */ /* 0x000fe20000010067 */
[----:B------:R-:W-:Y:S01]  /*1680*/  FMUL.FTZ R221, R186, R221 ;  /* 0x000000ddbadd7220 */ /* 0x000fe20000410000 */
[----:B------:R-:W-:Y:S01]  /*1690*/  FADD.FTZ R102, R223, R102 ;  /* 0x00000066df667221 */ /* 0x000fe20000010000 */
[----:B------:R-:W-:Y:S01]  /*16a0*/  FADD.FTZ R128, R216, R128 ;  /* 0x00000080d8807221 */ /* 0x000fe20000010000 */
[----:B------:R-:W-:Y:S01]  /*16b0*/  FFMA.FTZ R129, R108, R216, R129 ;  /* 0x000000d86c817223 */ /* 0x000fe20000010081 */
[----:B------:R-:W-:Y:S01]  /*16c0*/  FADD.FTZ R216, -R92, R215 ;  /* 0x000000d75cd87221 */ /* 0x000fe20000010100 */
[----:B------:R-:W-:Y:S01]  /*16d0*/  FMUL.FTZ R215, R210, UR9 ;  /* 0x00000009d2d77c20 */ /* 0x000fe20008410000 */
[----:B------:R-:W-:Y:S01]  /*16e0*/  FFMA.FTZ R103, R234, R237, R103 ;  /* 0x000000edea677223 */ /* 0x000fe20000010067 */
[----:B------:R-:W-:Y:S01]  /*16f0*/  FADD.FTZ R102, R221, R102 ;  /* 0x00000066dd667221 */ /* 0x000fe20000010000 */
[----:B------:R-:W-:Y:S01]  /*1700*/  FADD.FTZ R31, R217, R31 ;  /* 0x0000001fd91f7221 */ /* 0x000fe20000010000 */
[----:B------:R-:W-:Y:S01]  /*1710*/  FMUL.FTZ R216, R216, UR9 ;  /* 0x00000009d8d87c20 */ /* 0x000fe20008410000 */
[-C--:B------:R-:W-:Y:S01]  /*1720*/  FFMA.FTZ R7, R215, R217.reuse, R7 ;  /* 0x000000d9d7077223 */ /* 0x080fe20000010007 */
[----:B------:R-:W-:Y:S01]  /*1730*/  FADD.FTZ R91, -R92, R91 ;  /* 0x0000005b5c5b7221 */ /* 0x000fe20000010100 */
[----:B------:R-:W-:Y:S01]  /*1740*/  FFMA.FTZ R103, R236, R238, R103 ;  /* 0x000000eeec677223 */ /* 0x000fe20000010067 */
[----:B------:R-:W-:Y:S01]  /*1750*/  FMUL.FTZ R217, R184, R217 ;  /* 0x000000d9b8d97220 */ /* 0x000fe20000410000 */
[----:B------:R-:W-:Y:S01]  /*1760*/  FADD.FTZ R102, R219, R102 ;  /* 0x00000066db667221 */ /* 0x000fe20000010000 */
[----:B------:R-:W-:-:S02]  /*1770*/  HADD2.F32 R208, -RZ, R104.H0_H0 ;  /* 0x20000068ffd07230 */ /* 0x000fc40000004100 */
[----:B------:R-:W-:Y:S01]  /*1780*/  FADD.FTZ R32, R218, R32 ;  /* 0x00000020da207221 */ /* 0x000fe20000010000 */
[-C--:B------:R-:W-:Y:S01]  /*1790*/  FFMA.FTZ R8, R216, R218.reuse, R8 ;  /* 0x000000dad8087223 */ /* 0x080fe20000010008 */
[----:B------:R-:W-:Y:S01]  /*17a0*/  FMUL.FTZ R209, R209, UR9 ;  /* 0x00000009d1d17c20 */ /* 0x000fe20008410000 */
[----:B------:R-:W-:Y:S01]  /*17b0*/  FMUL.FTZ R202, R91, UR9 ;  /* 0x000000095bca7c20 */ /* 0x000fe20008410000 */
[----:B------:R-:W-:Y:S01]  /*17c0*/  FFMA.FTZ R103, R230, R229, R103 ;  /* 0x000000e5e6677223 */ /* 0x000fe20000010067 */
[----:B------:R-:W-:Y:S01]  /*17d0*/  FMUL.FTZ R218, R183, R218 ;  /* 0x000000dab7da7220 */ /* 0x000fe20000410000 */
[----:B------:R-:W-:Y:S01]  /*17e0*/  FADD.FTZ R91, R217, R102 ;  /* 0x00000066d95b7221 */ /* 0x000fe20000010000 */
[----:B------:R-:W-:Y:S02]  /*17f0*/  HADD2.F32 R104, -RZ, R104.H1_H1 ;  /* 0x30000068ff687230 */ /* 0x000fe40000004100 */
[----:B------:R-:W-:Y:S01]  /*1800*/  FADD.FTZ R33, R208, R33 ;  /* 0x00000021d0217221 */ /* 0x000fe20000010000 */
[-C--:B------:R-:W-:Y:S01]  /*1810*/  FFMA.FTZ R9, R209, R208.reuse, R9 ;  /* 0x000000d0d1097223 */ /* 0x080fe20000010009 */
[----:B------:R-:W-:Y:S01]  /*1820*/  FFMA.FTZ R103, R228, R227, R103 ;  /* 0x000000e3e4677223 */ /* 0x000fe20000010067 */
[----:B------:R-:W-:Y:S01]  /*1830*/  FMUL.FTZ R208, R182, R208 ;  /* 0x000000d0b6d07220 */ /* 0x000fe20000410000 */
[----:B------:R-:W-:Y:S01]  /*1840*/  FADD.FTZ R91, R218, R91 ;  /* 0x0000005bda5b7221 */ /* 0x000fe20000010000 */
[----:B------:R-:W-:Y:S01]  /*1850*/  FMUL.FTZ R206, R181, R104 ;  /* 0x00000068b5ce7220 */ /* 0x000fe20000410000 */
[----:B------:R-:W-:-:S02]  /*1860*/  FFMA.FTZ R103, R226, R225, R103 ;  /* 0x000000e1e2677223 */ /* 0x000fc40000010067 */
[----:B------:R-:W-:Y:S01]  /*1870*/  FADD.FTZ R91, R208, R91 ;  /* 0x0000005bd05b7221 */ /* 0x000fe20000010000 */
[----:B------:R-:W-:Y:S02]  /*1880*/  HADD2.F32 R100, -RZ, R100.H1_H1 ;  /* 0x30000064ff647230 */ /* 0x000fe40000004100 */
[----:B------:R-:W-:Y:S01]  /*1890*/  FADD.FTZ R35, R203, R35 ;  /* 0x00000023cb237221 */ /* 0x000fe20000010000 */
[----:B------:R-:W-:Y:S01]  /*18a0*/  FFMA.FTZ R11, R202, R203, R11 ;  /* 0x000000cbca0b7223 */ /* 0x000fe2000001000b */
[----:B------:R-:W-:Y:S01]  /*18b0*/  FFMA.FTZ R103, R224, R223, R103 ;  /* 0x000000dfe0677223 */ /* 0x000fe20000010067 */
[----:B------:R-:W-:Y:S01]  /*18c0*/  FMUL.FTZ R203, R180, R203 ;  /* 0x000000cbb4cb7220 */ /* 0x000fe20000410000 */
[----:B------:R-:W-:Y:S01]  /*18d0*/  FADD.FTZ R98, R206, R91 ;  /* 0x0000005bce627221 */ /* 0x000fe20000010000 */
[----:B------:R-:W-:Y:S01]  /*18e0*/  FADD.FTZ R100, -R92, R100 ;  /* 0x000000645c647221 */ /* 0x000fe20000010100 */
[----:B------:R-:W-:Y:S01]  /*18f0*/  FFMA.FTZ R103, R222, R221, R103 ;  /* 0x000000ddde677223 */ /* 0x000fe20000010067 */
[----:B------:R-:W-:Y:S01]  /*1900*/  FMUL.FTZ R204, R179, R87 ;  /* 0x00000057b3cc7220 */ /* 0x000fe20000410000 */
[----:B------:R-:W-:Y:S01]  /*1910*/  FADD.FTZ R91, R203, R98 ;  /* 0x00000062cb5b7221 */ /* 0x000fe20000010000 */
[----:B------:R-:W-:Y:S01]  /*1920*/  FMUL.FTZ R207, R100, UR9 ;  /* 0x0000000964cf7c20 */ /* 0x000fe20008410000 */
[----:B------:R-:W-:Y:S01]  /*1930*/  FFMA.FTZ R98, R220, R219, R103 ;  /* 0x000000dbdc627223 */ /* 0x000fe20000010067 */
[----:B------:R-:W-:Y:S01]  /*1940*/  FMUL.FTZ R205, R165, R86 ;  /* 0x00000056a5cd7220 */ /* 0x000fe20000410000 */
[----:B------:R-:W-:Y:S01]  /*1950*/  FADD.FTZ R100, R204, R91 ;  /* 0x0000005bcc647221 */ /* 0x000fe20000010000 */
        /* <DEDUP_REMOVED lines=12> */
[----:B------:R-:W-:Y:S01]  /*1a20*/  FFMA.FTZ R85, R215, R217, R98 ;  /* 0x000000d9d7557223 */ /* 0x000fe20000010062 */
[----:B------:R-:W-:Y:S01]  /*1a30*/  FADD.FTZ R91, R205, R100 ;  /* 0x00000064cd5b7221 */ /* 0x000fe20000010000 */
[----:B------:R-:W-:Y:S01]  /*1a40*/  FMUL.FTZ R210, R166, R89 ;  /* 0x00000059a6d27220 */ /* 0x000fe20000410000 */
[----:B------:R-:W-:-:S02]  /*1a50*/  HADD2.F32 R244, -RZ, R113.H0_H0 ;  /* 0x20000071fff47230 */ /* 0x000fc40000004100 */
[----:B------:R-:W-:Y:S01]  /*1a60*/  FFMA.FTZ R98, R216, R218, R85 ;  /* 0x000000dad8627223 */ /* 0x000fe20000010055 */
[----:B------:R-:W-:Y:S02]  /*1a70*/  HADD2.F32 R246, -RZ, R113.H1_H1 ;  /* 0x30000071fff67230 */ /* 0x000fe40000004100 */
[----:B------:R-:W-:Y:S01]  /*1a80*/  FADD.FTZ R100, R210, R91 ;  /* 0x0000005bd2647221 */ /* 0x000fe20000010000 */
[----:B------:R-:W-:Y:S01]  /*1a90*/  FMUL.FTZ R113, R167, R88 ;  /* 0x00000058a7717220 */ /* 0x000fe20000410000 */
[----:B------:R-:W-:Y:S02]  /*1aa0*/  HADD2.F32 R243, -RZ, R112.H0_H0 ;  /* 0x20000070fff37230 */ /* 0x000fe40000004100 */
[----:B------:R-:W-:Y:S01]  /*1ab0*/  FFMA.FTZ R98, R209, R208, R98 ;  /* 0x000000d0d1627223 */ /* 0x000fe20000010062 */
[--C-:B------:R-:W-:Y:S02]  /*1ac0*/  HADD2.F32 R245, -RZ, R114.reuse.H0_H0 ;  /* 0x20000072fff57230 */ /* 0x100fe40000004100 */
[----:B------:R-:W-:Y:S01]  /*1ad0*/  FADD.FTZ R91, R113, R100 ;  /* 0x00000064715b7221 */ /* 0x000fe20000010000 */
[----:B------:R-:W-:-:S02]  /*1ae0*/  HADD2.F32 R248, -RZ, R114.H1_H1 ;  /* 0x30000072fff87230 */ /* 0x000fc40000004100 */
[----:B------:R-:W-:Y:S01]  /*1af0*/  FMUL.FTZ R114, R168, R90 ;  /* 0x0000005aa8727220 */ /* 0x000fe20000410000 */
[----:B------:R-:W-:Y:S02]  /*1b00*/  HADD2.F32 R112, -RZ, R112.H1_H1 ;  /* 0x30000070ff707230 */ /* 0x000fe40000004100 */
        /* <DEDUP_REMOVED lines=8> */
[----:B------:R-:W-:Y:S01]  /*1b90*/  FFMA.FTZ R98, R214, R204, R85 ;  /* 0x000000ccd6627223 */ /* 0x000fe20000010055 */
[----:B------:R-:W-:Y:S01]  /*1ba0*/  FMUL.FTZ R105, R171, R244 ;  /* 0x000000f4ab697220 */ /* 0x000fe20000410000 */
[----:B------:R-:W-:Y:S01]  /*1bb0*/  FADD.FTZ R100, R91, R106 ;  /* 0x0000006a5b647221 */ /* 0x000fe20000010000 */
[----:B------:R-:W-:Y:S01]  /*1bc0*/  FADD.FTZ R34, R104, R34 ;  /* 0x0000002268227221 */ /* 0x000fe20000010000 */
[----:B------:R-:W-:Y:S01]  /*1bd0*/  FFMA.FTZ R10, R207, R104, R10 ;  /* 0x00000068cf0a7223 */ /* 0x000fe2000001000a */
[----:B------:R-:W-:Y:S01]  /*1be0*/  FMUL.FTZ R212, R212, UR9 ;  /* 0x00000009d4d47c20 */ /* 0x000fe20008410000 */
[----:B------:R-:W-:Y:S01]  /*1bf0*/  FFMA.FTZ R85, R213, R205, R98 ;  /* 0x000000cdd5557223 */ /* 0x000fe20000010062 */
[----:B------:R-:W-:Y:S01]  /*1c00*/  FADD.FTZ R91, R100, R105 ;  /* 0x00000069645b7221 */ /* 0x000fe20000010000 */
[----:B------:R-:W-:Y:S01]  /*1c10*/  FMUL.FTZ R104, R172, R246 ;  /* 0x000000f6ac687220 */ /* 0x000fe20000410000 */
[----:B------:R-:W-:Y:S01]  /*1c20*/  FMUL.FTZ R211, R211, UR9 ;  /* 0x00000009d3d37c20 */ /* 0x000fe20008410000 */
[----:B------:R-:W-:Y:S01]  /*1c30*/  FFMA.FTZ R98, R212, R210, R85 ;  /* 0x000000d2d4627223 */ /* 0x000fe20000010055 */
[----:B------:R-:W-:Y:S01]  /*1c40*/  FMUL.FTZ R103, R173, R245 ;  /* 0x000000f5ad677220 */ /* 0x000fe20000410000 */
[----:B------:R-:W-:Y:S01]  /*1c50*/  FADD.FTZ R100, R91, R104 ;  /* 0x000000685b647221 */ /* 0x000fe20000010000 */
[----:B------:R-:W-:-:S02]  /*1c60*/  HADD2.F32 R247, -RZ, R115.H0_H0 ;  /* 0x20000073fff77230 */ /* 0x000fc40000004100 */
[----:B------:R-:W-:Y:S01]  /*1c70*/  FFMA.FTZ R98, R211, R113, R98 ;  /* 0x00000071d3627223 */ /* 0x000fe20000010062 */
[----:B------:R-:W-:Y:S02]  /*1c80*/  HADD2.F32 R249, -RZ, R115.H1_H1 ;  /* 0x30000073fff97230 */ /* 0x000fe40000004100 */
[----:B------:R-:W-:Y:S01]  /*1c90*/  FMUL.FTZ R115, R84, UR9 ;  /* 0x0000000954737c20 */ /* 0x000fe20008410000 */
[----:B------:R-:W-:Y:S01]  /*1ca0*/  FADD.FTZ R85, R100, R103 ;  /* 0x0000006764557221 */ /* 0x000fe20000010000 */
[----:B------:R-:W-:Y:S01]  /*1cb0*/  FMUL.FTZ R102, R174, R248 ;  /* 0x000000f8ae667220 */ /* 0x000fe20000410000 */
[----:B------:R-:W-:Y:S01]  /*1cc0*/  FMUL.FTZ R101, R101, UR9 ;  /* 0x0000000965657c20 */ /* 0x000fe20008410000 */
[----:B------:R-:W-:Y:S01]  /*1cd0*/  FFMA.FTZ R84, R115, R114, R98 ;  /* 0x0000007273547223 */ /* 0x000fe20000010062 */
[----:B------:R-:W-:Y:S01]  /*1ce0*/  FMUL.FTZ R100, R175, R247 ;  /* 0x000000f7af647220 */ /* 0x000fe20000410000 */
[----:B------:R-:W-:Y:S01]  /*1cf0*/  FADD.FTZ R85, R85, R102 ;  /* 0x0000006655557221 */ /* 0x000fe20000010000 */
[----:B------:R-:W-:Y:S01]  /*1d00*/  FMUL.FTZ R99, R99, UR9 ;  /* 0x0000000963637c20 */ /* 0x000fe20008410000 */
[----:B------:R-:W-:Y:S01]  /*1d10*/  FFMA.FTZ R84, R101, R107, R84 ;  /* 0x0000006b65547223 */ /* 0x000fe20000010054 */
[----:B------:R-:W-:Y:S01]  /*1d20*/  FMUL.FTZ R98, R176, R249 ;  /* 0x000000f9b0627220 */ /* 0x000fe20000410000 */
[----:B------:R-:W-:-:S02]  /*1d30*/  FADD.FTZ R85, R85, R100 ;  /* 0x0000006455557221 */ /* 0x000fc40000010000 */
[----:B------:R-:W-:Y:S01]  /*1d40*/  FFMA.FTZ R250, R99, R106, R84 ;  /* 0x0000006a63fa7223 */ /* 0x000fe20000010054 */
[----:B------:R-:W-:Y:S01]  /*1d50*/  FMUL.FTZ R97, R97, UR9 ;  /* 0x0000000961617c20 */ /* 0x000fe20008410000 */
[----:B------:R-:W-:Y:S01]  /*1d60*/  FADD.FTZ R84, R85, R98 ;  /* 0x0000006255547221 */ /* 0x000fe20000010000 */
[----:B------:R-:W-:Y:S02]  /*1d70*/  FMUL.FTZ R96, R96, UR9 ;  /* 0x0000000960607c20 */ /* 0x000fe40008410000 */
[----:B------:R-:W-:Y:S02]  /*1d80*/  FFMA.FTZ R91, R97, R105, R250 ;  /* 0x00000069615b7223 */ /* 0x000fe400000100fa */
[----:B------:R-:W0:Y:S01]  /*1d90*/  SHFL.DOWN PT, R85, R84, 0x10, 0x1f ;  /* 0x0a001f0054557f89 */ /* 0x000e2200000e0000 */
[----:B------:R-:W-:Y:S01]  /*1da0*/  FMUL.FTZ R95, R95, UR9 ;  /* 0x000000095f5f7c20 */ /* 0x000fe20008410000 */
        /* <DEDUP_REMOVED lines=23> */
[----:B------:R-:W-:Y:S01]  /*1f20*/  LOP3.LUT P0, RZ, R117, 0x1f, RZ, 0xc0, !PT ;  /* 0x0000001f75ff7812 */ /* 0x000fe2000780c0ff */
[----:B0-----:R-:W-:Y:S01]  /*1f30*/  FADD.FTZ R91, R252, R91 ;  /* 0x0000005bfc5b7221 */ /* 0x001fe20000010000 */
[----:B-1----:R-:W-:-:S04]  /*1f40*/  FADD.FTZ R84, R251, R85 ;  /* 0x00000055fb547221 */ /* 0x002fc80000010000 */
[----:B------:R-:W0:Y:S01]  /*1f50*/  SHFL.DOWN PT, R85, R91, 0x1, 0x1f ;  /* 0x08201f005b557f89 */ /* 0x000e2200000e0000 */
[----:B------:R-:W-:Y:S01]  /*1f60*/  UMOV UR7, 0x3f800000 ;  /* 0x3f80000000077882 */ /* 0x000fe20000000000 */
[----:B------:R-:W-:Y:S01]  /*1f70*/  @UP0 UMOV UR7, UR4 ;  /* 0x0000000400070c82 */ /* 0x000fe20008000000 */
[----:B------:R-:W-:Y:S01]  /*1f80*/  BSSY.RECONVERGENT B0, `(.L_x_1756) ;  /* 0x000000b000007945 */ /* 0x000fe20003800200 */
[----:B0-----:R-:W-:-:S03]  /*1f90*/  FADD.FTZ R85, R91, R85 ;  /* 0x000000555b557221 */ /* 0x001fc60000010000 */
[----:B------:R-:W-:Y:S05]  /*1fa0*/  @P0 BRA `(.L_x_1757) ;  /* 0x0000000000200947 */ /* 0x000fea0003800000 */
        /* <DEDUP_REMOVED lines=8> */
.L_x_1757:
[----:B------:R-:W-:Y:S05]  /*2030*/  BSYNC.RECONVERGENT B0 ;  /* 0x0000000000007941 */ /* 0x000fea0003800200 */
.L_x_1756:
[----:B------:R-:W1:Y:S08]  /*2040*/  S2UR UR5, SR_CgaCtaId ;  /* 0x00000000000579c3 */ /* 0x000e700000008800 */
[----:B------:R-:W-:Y:S01]  /*2050*/  BAR.SYNC.DEFER_BLOCKING 0x0 ;  /* 0x0000000000007b1d */ /* 0x000fe20000010000 */
[----:B------:R-:W-:Y:S01]  /*2060*/  FADD.FTZ R36, R87, R36 ;  /* 0x0000002457247221 */ /* 0x000fe20000010000 */
[----:B------:R-:W-:Y:S01]  /*2070*/  FFMA.FTZ R12, R214, R87, R12 ;  /* 0x00000057d60c7223 */ /* 0x000fe2000001000c */
[----:B------:R-:W-:Y:S01]  /*2080*/  FADD.FTZ R37, R86, R37 ;  /* 0x0000002556257221 */ /* 0x000fe20000010000 */
[----:B------:R-:W-:Y:S01]  /*2090*/  FFMA.FTZ R13, R213, R86, R13 ;  /* 0x00000056d50d7223 */ /* 0x000fe2000001000d */
[----:B------:R-:W-:Y:S01]  /*20a0*/  FADD.FTZ R38, R89, R38 ;  /* 0x0000002659267221 */ /* 0x000fe20000010000 */
[----:B------:R-:W-:Y:S01]  /*20b0*/  UMOV UR4, 0x400 ;  /* 0x0000040000047882 */ /* 0x000fe20000000000 */
[----:B------:R-:W-:Y:S01]  /*20c0*/  FFMA.FTZ R14, R212, R89, R14 ;  /* 0x00000059d40e7223 */ /* 0x000fe2000001000e */
[----:B------:R-:W-:Y:S01]  /*20d0*/  FADD.FTZ R39, R88, R39 ;  /* 0x0000002758277221 */ /* 0x000fe20000010000 */
[----:B------:R-:W-:Y:S01]  /*20e0*/  FFMA.FTZ R15, R211, R88, R15 ;  /* 0x00000058d30f7223 */ /* 0x000fe2000001000f */
[----:B------:R-:W-:Y:S01]  /*20f0*/  FADD.FTZ R40, R90, R40 ;  /* 0x000000285a287221 */ /* 0x000fe20000010000 */
[----:B------:R-:W-:Y:S01]  /*2100*/  FFMA.FTZ R16, R115, R90, R16 ;  /* 0x0000005a73107223 */ /* 0x000fe20000010010 */
[----:B------:R-:W-:Y:S01]  /*2110*/  UISETP.NE.U32.AND UP1, UPT, UR18, URZ, UPT ;  /* 0x000000ff1200728c */ /* 0x000fe2000bf25070 */
[----:B------:R-:W-:Y:S01]  /*2120*/  FADD.FTZ R42, R112, R42 ;  /* 0x0000002a702a7221 */ /* 0x000fe20000010000 */
[----:B------:R-:W-:Y:S01]  /*2130*/  FFMA.FTZ R18, R99, R112, R18 ;  /* 0x0000007063127223 */ /* 0x000fe20000010012 */
[----:B------:R-:W-:Y:S01]  /*2140*/  FADD.FTZ R41, R243, R41 ;  /* 0x00000029f3297221 */ /* 0x000fe20000010000 */
[----:B------:R-:W-:Y:S01]  /*2150*/  UISETP.NE.AND.EX UP1, UPT, UR19, URZ, UPT, UP1 ;  /* 0x000000ff1300728c */ /* 0x000fe2000bf25310 */
[----:B------:R-:W-:Y:S01]  /*2160*/  FFMA.FTZ R17, R101, R243, R17 ;  /* 0x000000f365117223 */ /* 0x000fe20000010011 */
[----:B------:R-:W-:Y:S01]  /*2170*/  FADD.FTZ R43, R244, R43 ;  /* 0x0000002bf42b7221 */ /* 0x000fe20000010000 */
[----:B------:R-:W-:Y:S01]  /*2180*/  FFMA.FTZ R19, R97, R244, R19 ;  /* 0x000000f461137223 */ /* 0x000fe20000010013 */
[----:B------:R-:W-:Y:S01]  /*2190*/  FADD.FTZ R44, R246, R44 ;  /* 0x0000002cf62c7221 */ /* 0x000fe20000010000 */
[----:B------:R-:W-:Y:S01]  /*21a0*/  FFMA.FTZ R20, R96, R246, R20 ;  /* 0x000000f660147223 */ /* 0x000fe20000010014 */
[----:B------:R-:W-:Y:S01]  /*21b0*/  FADD.FTZ R45, R245, R45 ;  /* 0x0000002df52d7221 */ /* 0x000fe20000010000 */
[----:B-1----:R-:W-:Y:S01]  /*21c0*/  ULEA UR4, UR5, UR4, 0x18 ;  /* 0x0000000405047291 */ /* 0x002fe2000f8ec0ff */
[----:B------:R-:W-:Y:S01]  /*21d0*/  FFMA.FTZ R21, R95, R245, R21 ;  /* 0x000000f55f157223 */ /* 0x000fe20000010015 */
[----:B------:R-:W-:Y:S01]  /*21e0*/  FADD.FTZ R46, R248, R46 ;  /* 0x0000002ef82e7221 */ /* 0x000fe20000010000 */
[----:B------:R-:W-:Y:S01]  /*21f0*/  FFMA.FTZ R22, R94, R248, R22 ;  /* 0x000000f85e167223 */ /* 0x000fe20000010016 */
[----:B------:R-:W-:Y:S01]  /*2200*/  UIADD3 UR5, UPT, UPT, UR4, 0x4020, URZ ;  /* 0x0000402004057890 */ /* 0x000fe2000fffe0ff */
[----:B------:R-:W-:Y:S01]  /*2210*/  FADD.FTZ R47, R247, R47 ;  /* 0x0000002ff72f7221 */ /* 0x000fe20000010000 */
[----:B------:R-:W-:Y:S01]  /*2220*/  @!UP2 UIADD3 UR5, UPT, UPT, UR4, 0x4000, URZ ;  /* 0x000040000405a890 */ /* 0x000fe2000fffe0ff */
[----:B------:R-:W-:Y:S01]  /*2230*/  FFMA.FTZ R23, R93, R247, R23 ;  /* 0x000000f75d177223 */ /* 0x000fe20000010017 */
[----:B------:R-:W-:Y:S01]  /*2240*/  UIADD3 UR8, UPT, UPT, UR4, 0x4030, URZ ;  /* 0x0000403004087890 */ /* 0x000fe2000fffe0ff */
[----:B------:R-:W-:Y:S01]  /*2250*/  FADD.FTZ R116, R249, R116 ;  /* 0x00000074f9747221 */ /* 0x000fe20000010000 */
[----:B------:R-:W-:Y:S01]  /*2260*/  @!UP2 UIADD3 UR8, UPT, UPT, UR4, 0x4010, URZ ;  /* 0x000040100408a890 */ /* 0x000fe2000fffe0ff */
[----:B------:R-:W-:-:S04]  /*2270*/  FFMA.FTZ R24, R92, R249, R24 ;  /* 0x000000f95c187223 */ /* 0x000fc80000010018 */
        /* <DEDUP_REMOVED lines=24> */
[----:B------:R-:W-:Y:S01]  /*2400*/  FFMA.FTZ R108, R109, UR4, R112 ;  /* 0x000000046d6c7c23 */ /* 0x000fe20008010070 */
[----:B------:R-:W-:Y:S01]  /*2410*/  FADD.FTZ R234, R237, -R234 ;  /* 0x800000eaedea7221 */ /* 0x000fe20000010000 */
[----:B------:R-:W-:Y:S01]  /*2420*/  FADD.FTZ R110, R110, -R89 ;  /* 0x800000596e6e7221 */ /* 0x000fe20000010000 */
[----:B------:R-:W-:Y:S01]  /*2430*/  FFMA.FTZ R89, R236, UR4, R112 ;  /* 0x00000004ec597c23 */ /* 0x000fe20008010070 */
[----:B------:R-:W-:Y:S01]  /*2440*/  FADD.FTZ R233, R233, -R88 ;  /* 0x80000058e9e97221 */ /* 0x000fe20000010000 */
[----:B------:R-:W-:Y:S01]  /*2450*/  FMUL.FTZ R234, R234, UR9 ;  /* 0x00000009eaea7c20 */ /* 0x000fe20008410000 */
[----:B------:R-:W-:Y:S01]  /*2460*/  FFMA.FTZ R232, R232, UR4, R112 ;  /* 0x00000004e8e87c23 */ /* 0x000fe20008010070 */
[----:B------:R-:W-:Y:S01]  /*2470*/  FADD.FTZ R238, R238, -R89 ;  /* 0x80000059eeee7221 */ /* 0x000fe20000010000 */
[----:B-----5:R-:W-:-:S02]  /*2480*/  HADD2.F32 R89, -RZ, R87.H0_H0 ;  /* 0x20000057ff597230 */ /* 0x020fc40000004100 */
[----:B------:R-:W-:Y:S01]  /*2490*/  FMUL.FTZ R234, R234, UR7 ;  /* 0x00000007eaea7c20 */ /* 0x000fe20008410000 */
[----:B------:R-:W-:Y:S01]  /*24a0*/  FADD.FTZ R108, R231, -R108 ;  /* 0x8000006ce76c7221 */ /* 0x000fe20000010000 */
[----:B------:R-:W-:Y:S01]  /*24b0*/  FMUL.FTZ R238, R238, UR9 ;  /* 0x00000009eeee7c20 */ /* 0x000fe20008410000 */
[----:B------:R-:W-:Y:S01]  /*24c0*/  FADD.FTZ R235, R235, -R232 ;  /* 0x800000e8ebeb7221 */ /* 0x000fe20000010000 */
[----:B------:R-:W-:Y:S01]  /*24d0*/  FMUL.FTZ R233, R233, UR9 ;  /* 0x00000009e9e97c20 */ /* 0x000fe20008410000 */
[--C-:B------:R-:W-:Y:S02]  /*24e0*/  HADD2.F32 R231, -RZ, R51.reuse.H0_H0 ;  /* 0x20000033ffe77230 */ /* 0x100fe40000004100 */
[----:B------:R-:W-:Y:S01]  /*24f0*/  FMUL.FTZ R88, R234, R89 ;  /* 0x00000059ea587220 */ /* 0x000fe20000410000 */
[----:B------:R-:W-:Y:S02]  /*2500*/  HADD2.F32 R89, -RZ, R51.H1_H1 ;  /* 0x30000033ff597230 */ /* 0x000fe40000004100 */
[----:B------:R-:W-:Y:S01]  /*2510*/  FMUL.FTZ R238, R238, UR7 ;  /* 0x00000007eeee7c20 */ /* 0x000fe20008410000 */
[----:B------:R-:W-:-:S02]  /*2520*/  HADD2.F32 R232, -RZ, R86.H0_H0 ;  /* 0x20000056ffe87230 */ /* 0x000fc40000004100 */
[----:B------:R-:W-:Y:S01]  /*2530*/  FMUL.FTZ R233, R233, UR7 ;  /* 0x00000007e9e97c20 */ /* 0x000fe20008410000 */
[----:B------:R-:W-:Y:S02]  /*2540*/  HADD2.F32 R87, -RZ, R87.H1_H1 ;  /* 0x30000057ff577230 */ /* 0x000fe40000004100 */
[----:B------:R-:W-:Y:S01]  /*2550*/  FMUL.FTZ R235, R235, UR9 ;  /* 0x00000009ebeb7c20 */ /* 0x000fe20008410000 */
[----:B------:R-:W-:Y:S02]  /*2560*/  HADD2.F32 R236, -RZ, R50.H0_H0 ;  /* 0x20000032ffec7230 */ /* 0x000fe40000004100 */
[----:B------:R-:W-:Y:S01]  /*2570*/  FMUL.FTZ R231, R234, R231 ;  /* 0x000000e7eae77220 */ /* 0x000fe20000410000 */
[----:B------:R-:W-:Y:S01]  /*2580*/  FMUL.FTZ R234, R238, R89 ;  /* 0x00000059eeea7220 */ /* 0x000fe20000410000 */
[----:B------:R-:W-:Y:S02]  /*2590*/  HADD2.F32 R86, -RZ, R86.H1_H1 ;  /* 0x30000056ff567230 */ /* 0x000fe40000004100 */
[----:B------:R-:W-:Y:S01]  /*25a0*/  FMUL.FTZ R110, R110, UR9 ;  /* 0x000000096e6e7c20 */ /* 0x000fe20008410000 */
[----:B------:R-:W-:Y:S01]  /*25b0*/  FMUL.FTZ R89, R233, R232 ;  /* 0x000000e8e9597220 */ /* 0x000fe20000410000 */
[----:B------:R-:W-:Y:S01]  /*25c0*/  FMUL.FTZ R235, R235, UR7 ;  /* 0x00000007ebeb7c20 */ /* 0x000fe20008410000 */
[----:B------:R-:W-:Y:S01]  /*25d0*/  FMUL.FTZ R90, R238, R87 ;  /* 0x00000057ee5a7220 */ /* 0x000fe20000410000 */
[----:B------:R-:W-:Y:S01]  /*25e0*/  FMUL.FTZ R232, R233, R236 ;  /* 0x000000ece9e87220 */ /* 0x000fe20000410000 */
[----:B------:R-:W-:-:S02]  /*25f0*/  HADD2.F32 R236, -RZ, R50.H1_H1 ;  /* 0x30000032ffec7230 */ /* 0x000fc40000004100 */
[----:B------:R-:W-:Y:S01]  /*2600*/  FMUL.FTZ R110, R110, UR7 ;  /* 0x000000076e6e7c20 */ /* 0x000fe20008410000 */
[----:B------:R-:W-:Y:S02]  /*2610*/  HADD2.F32 R87, -RZ, R85.H0_H0 ;  /* 0x20000055ff577230 */ /* 0x000fe40000004100 */
[--C-:B------:R-:W-:Y:S01]  /*2620*/  FFMA.FTZ R242, R242, UR4, R112.reuse ;  /* 0x00000004f2f27c23 */ /* 0x100fe20008010070 */
[----:B------:R-:W-:Y:S01]  /*2630*/  FFMA.FTZ R240, R240, UR4, R112 ;  /* 0x00000004f0f07c23 */ /* 0x000fe20008010070 */
[C---:B------:R-:W-:Y:S01]  /*2640*/  FMUL.FTZ R91, R235.reuse, R86 ;  /* 0x00000056eb5b7220 */ /* 0x040fe20000410000 */
[----:B------:R-:W-:Y:S01]  /*2650*/  FMUL.FTZ R86, R108, UR9 ;  /* 0x000000096c567c20 */ /* 0x000fe20008410000 */
[----:B------:R-:W-:Y:S01]  /*2660*/  FMUL.FTZ R233, R235, R236 ;  /* 0x000000ecebe97220 */ /* 0x000fe20000410000 */
[----:B------:R-:W-:Y:S01]  /*2670*/  FMUL.FTZ R108, R110, R87 ;  /* 0x000000576e6c7220 */ /* 0x000fe20000410000 */
[----:B------:R-:W-:Y:S01]  /*2680*/  FADD.FTZ R241, R241, -R242 ;  /* 0x800000f2f1f17221 */ /* 0x000fe20000010000 */
[----:B------:R-:W-:Y:S01]  /*2690*/  FADD.FTZ R239, R239, -R240 ;  /* 0x800000f0efef7221 */ /* 0x000fe20000010000 */
[----:B------:R-:W-:-:S02]  /*26a0*/  HADD2.F32 R235, -RZ, R49.H0_H0 ;  /* 0x20000031ffeb7230 */ /* 0x000fc40000004100 */
[----:B------:R-:W-:Y:S01]  /*26b0*/  FMUL.FTZ R86, R86, UR7 ;  /* 0x0000000756567c20 */ /* 0x000fe20008410000 */
[----:B------:R-:W-:Y:S02]  /*26c0*/  HADD2.F32 R85, -RZ, R85.H1_H1 ;  /* 0x30000055ff557230 */ /* 0x000fe40000004100 */
[----:B------:R-:W-:Y:S01]  /*26d0*/  FMUL.FTZ R241, R241, UR9 ;  /* 0x00000009f1f17c20 */ /* 0x000fe20008410000 */
[----:B------:R-:W-:Y:S02]  /*26e0*/  HADD2.F32 R87, -RZ, R49.H1_H1 ;  /* 0x30000031ff577230 */ /* 0x000fe40000004100 */
[----:B------:R-:W-:Y:S01]  /*26f0*/  FMUL.FTZ R239, R239, UR9 ;  /* 0x00000009efef7c20 */ /* 0x000fe20008410000 */
[----:B------:R-:W-:Y:S01]  /*2700*/  FMUL.FTZ R235, R110, R235 ;  /* 0x000000eb6eeb7220 */ /* 0x000fe20000410000 */
[C---:B------:R-:W-:Y:S01]  /*2710*/  FMUL.FTZ R109, R86.reuse, R85 ;  /* 0x00000055566d7220 */ /* 0x040fe20000410000 */
[--C-:B------:R-:W-:Y:S02]  /*2720*/  HADD2.F32 R110, -RZ, R84.reuse.H0_H0 ;  /* 0x20000054ff6e7230 */ /* 0x100fe40000004100 */
[----:B------:R-:W-:Y:S01]  /*2730*/  FMUL.FTZ R238, R86, R87 ;  /* 0x0000005756ee7220 */ /* 0x000fe20000410000 */
[----:B------:R-:W-:-:S02]  /*2740*/  HADD2.F32 R86, -RZ, R84.H1_H1 ;  /* 0x30000054ff567230 */ /* 0x000fc40000004100 */
[----:B------:R-:W-:Y:S01]  /*2750*/  FMUL.FTZ R241, R241, UR7 ;  /* 0x00000007f1f17c20 */ /* 0x000fe20008410000 */
[--C-:B------:R-:W-:Y:S02]  /*2760*/  HADD2.F32 R84, -RZ, R48.reuse.H0_H0 ;  /* 0x20000030ff547230 */ /* 0x100fe40000004100 */
[----:B------:R-:W-:Y:S01]  /*2770*/  FMUL.FTZ R239, R239, UR7 ;  /* 0x00000007efef7c20 */ /* 0x000fe20008410000 */
[----:B------:R-:W-:Y:S02]  /*2780*/  HADD2.F32 R236, -RZ, R48.H1_H1 ;  /* 0x30000030ffec7230 */ /* 0x000fe40000004100 */
[C---:B------:R-:W-:Y:S01]  /*2790*/  FMUL.FTZ R110, R241.reuse, R110 ;  /* 0x0000006ef16e7220 */ /* 0x040fe20000410000 */
[----:B------:R-:W-:Y:S01]  /*27a0*/  F2FP.F16.F32.PACK_AB R87, R234, R231 ;  /* 0x000000e7ea57723e */ /* 0x000fe200000000ff */
[----:B------:R-:W-:Y:S01]  /*27b0*/  FMUL.FTZ R84, R241, R84 ;  /* 0x00000054f1547220 */ /* 0x000fe20000410000 */
[C---:B------:R-:W-:Y:S01]  /*27c0*/  FMUL.FTZ R111, R239.reuse, R86 ;  /* 0x00000056ef6f7220 */ /* 0x040fe20000410000 */
[----:B------:R-:W-:Y:S01]  /*27d0*/  FMUL.FTZ R237, R239, R236 ;  /* 0x000000ecefed7220 */ /* 0x000fe20000410000 */
[----:B------:R-:W-:-:S02]  /*27e0*/  F2FP.F16.F32.PACK_AB R86, R233, R232 ;  /* 0x000000e8e956723e */ /* 0x000fc400000000ff */
[----:B------:R-:W-:Y:S02]  /*27f0*/  F2FP.F16.F32.PACK_AB R85, R238, R235 ;  /* 0x000000ebee55723e */ /* 0x000fe400000000ff */
[----:B------:R-:W-:Y:S01]  /*2800*/  F2FP.F16.F32.PACK_AB R84, R237, R84 ;  /* 0x00000054ed54723e */ /* 0x000fe200000000ff */
[----:B------:R-:W-:Y:S06]  /*2810*/  BRA `(.L_x_1760) ;  /* 0x0000000400207947 */ /* 0x000fec0003800000 */
.L_x_1759:
[--C-:B------:R-:W-:Y:S01]  /*2820*/  FFMA.FTZ R81, R108, UR4, R112.reuse ;  /* 0x000000046c517c23 */ /* 0x100fe20008010070 */
[--C-:B------:R-:W-:Y:S01]  /*2830*/  FFMA.FTZ R234, R234, UR4, R112.reuse ;  /* 0x00000004eaea7c23 */ /* 0x100fe20008010070 */
[--C-:B------:R-:W-:Y:S01]  /*2840*/  FFMA.FTZ R82, R111, UR4, R112.reuse ;  /* 0x000000046f527c23 */ /* 0x100fe20008010070 */
[--C-:B------:R-:W-:Y:S01]  /*2850*/  FFMA.FTZ R232, R232, UR4, R112.reuse ;  /* 0x00000004e8e87c23 */ /* 0x100fe20008010070 */
[----:B------:R-:W-:Y:S01]  /*2860*/  FADD.FTZ R110, R110, -R81 ;  /* 0x800000516e6e7221 */ /* 0x000fe20000010000 */
[----:B------:R-:W-:Y:S01]  /*2870*/  FFMA.FTZ R81, R236, UR4, R112 ;  /* 0x00000004ec517c23 */ /* 0x000fe20008010070 */
[----:B------:R-:W-:Y:S01]  /*2880*/  FADD.FTZ R234, R237, -R234 ;  /* 0x800000eaedea7221 */ /* 0x000fe20000010000 */
[--C-:B-----5:R-:W-:Y:S02]  /*2890*/  HADD2.F32 R88, -RZ, R87.reuse.H0_H0 ;  /* 0x20000057ff587230 */ /* 0x120fe40000004100 */
[----:B------:R-:W-:Y:S01]  /*28a0*/  FADD.FTZ R82, R233, -R82 ;  /* 0x80000052e9527221 */ /* 0x000fe20000010000 */
[----:B------:R-:W-:Y:S01]  /*28b0*/  FADD.FTZ R81, R238, -R81 ;  /* 0x80000051ee517221 */ /* 0x000fe20000010000 */
[----:B------:R-:W-:Y:S01]  /*28c0*/  FMUL.FTZ R83, R234, UR9 ;  /* 0x00000009ea537c20 */ /* 0x000fe20008410000 */
[----:B------:R-:W-:-:S02]  /*28d0*/  HADD2.F32 R89, -RZ, R87.H1_H1 ;  /* 0x30000057ff597230 */ /* 0x000fc40000004100 */
[----:B------:R-:W-:Y:S01]  /*28e0*/  FADD.FTZ R235, R235, -R232 ;  /* 0x800000e8ebeb7221 */ /* 0x000fe20000010000 */
[----:B------:R-:W-:Y:S01]  /*28f0*/  FMUL.FTZ R108, R81, UR9 ;  /* 0x00000009516c7c20 */ /* 0x000fe20008410000 */
[--C-:B------:R-:W-:Y:S02]  /*2900*/  HADD2.F32 R90, -RZ, R51.reuse.H0_H0 ;  /* 0x20000033ff5a7230 */ /* 0x100fe40000004100 */
[----:B------:R-:W-:Y:S01]  /*2910*/  FMUL.FTZ R87, R83, UR7 ;  /* 0x0000000753577c20 */ /* 0x000fe20008410000 */
[----:B------:R-:W-:Y:S02]  /*2920*/  HADD2.F32 R81, -RZ, R51.H1_H1 ;  /* 0x30000033ff517230 */ /* 0x000fe40000004100 */
[----:B------:R-:W-:Y:S01]  /*2930*/  FMUL.FTZ R232, R108, UR7 ;  /* 0x000000076ce87c20 */ /* 0x000fe20008410000 */
[----:B------:R-:W-:Y:S01]  /*2940*/  FMUL.FTZ R82, R82, UR9 ;  /* 0x0000000952527c20 */ /* 0x000fe20008410000 */
[C---:B------:R-:W-:Y:S01]  /*2950*/  FMUL.FTZ R88, R87.reuse, R88 ;  /* 0x0000005857587220 */ /* 0x040fe20000410000 */
[----:B------:R-:W-:Y:S01]  /*2960*/  FMUL.FTZ R87, R87, R90 ;  /* 0x0000005a57577220 */ /* 0x000fe20000410000 */
[----:B------:R-:W-:Y:S01]  /*2970*/  FFMA.FTZ R80, R109, UR4, R112 ;  /* 0x000000046d507c23 */ /* 0x000fe20008010070 */
[----:B------:R-:W-:Y:S01]  /*2980*/  FMUL.FTZ R90, R232, R89 ;  /* 0x00000059e85a7220 */ /* 0x000fe20000410000 */
[----:B------:R-:W-:Y:S01]  /*2990*/  F2FP.F16.F32.PACK_AB R83, R108, R83 ;  /* 0x000000536c53723e */ /* 0x000fe200000000ff */
[----:B------:R-:W-:Y:S01]  /*29a0*/  FMUL.FTZ R232, R232, R81 ;  /* 0x00000051e8e87220 */ /* 0x000fe20000410000 */
[----:B------:R-:W-:-:S02]  /*29b0*/  HADD2.F32 R89, -RZ, R86.H0_H0 ;  /* 0x20000056ff597230 */ /* 0x000fc40000004100 */
[----:B------:R-:W-:Y:S01]  /*29c0*/  FMUL.FTZ R235, R235, UR9 ;  /* 0x00000009ebeb7c20 */ /* 0x000fe20008410000 */
[----:B------:R-:W-:Y:S02]  /*29d0*/  HADD2.F32 R108, -RZ, R86.H1_H1 ;  /* 0x30000056ff6c7230 */ /* 0x000fe40000004100 */
[----:B------:R-:W-:Y:S01]  /*29e0*/  FMUL.FTZ R86, R82, UR7 ;  /* 0x0000000752567c20 */ /* 0x000fe20008410000 */
[----:B------:R-:W-:Y:S02]  /*29f0*/  HADD2.F32 R81, -RZ, R50.H0_H0 ;  /* 0x20000032ff517230 */ /* 0x000fe40000004100 */
[----:B------:R-:W-:Y:S01]  /*2a00*/  FADD.FTZ R80, R231, -R80 ;  /* 0x80000050e7507221 */ /* 0x000fe20000010000 */
[----:B------:R-:W-:Y:S01]  /*2a10*/  FMUL.FTZ R231, R235, UR7 ;  /* 0x00000007ebe77c20 */ /* 0x000fe20008410000 */
[----:B------:R-:W-:Y:S01]  /*2a20*/  FMUL.FTZ R89, R86, R89 ;  /* 0x0000005956597220 */ /* 0x000fe20000410000 */
[----:B------:R-:W-:Y:S01]  /*2a30*/  FFMA.FTZ R242, R242, UR4, R112 ;  /* 0x00000004f2f27c23 */ /* 0x000fe20008010070 */
[----:B------:R-:W-:Y:S01]  /*2a40*/  FMUL.FTZ R86, R86, R81 ;  /* 0x0000005156567220 */ /* 0x000fe20000410000 */
[----:B------:R-:W-:Y:S01]  /*2a50*/  FMUL.FTZ R81, R110, UR9 ;  /* 0x000000096e517c20 */ /* 0x000fe20008410000 */
[----:B------:R-:W-:Y:S01]  /*2a60*/  FMUL.FTZ R80, R80, UR9 ;  /* 0x0000000950507c20 */ /* 0x000fe20008410000 */
[----:B------:R-:W-:Y:S01]  /*2a70*/  FMUL.FTZ R91, R231, R108 ;  /* 0x0000006ce75b7220 */ /* 0x000fe20000410000 */
[----:B------:R-:W-:-:S02]  /*2a80*/  HADD2.F32 R108, -RZ, R85.H0_H0 ;  /* 0x20000055ff6c7230 */ /* 0x000fc40000004100 */
[----:B------:R-:W-:Y:S01]  /*2a90*/  FMUL.FTZ R233, R81, UR7 ;  /* 0x0000000751e97c20 */ /* 0x000fe20008410000 */
[----:B------:R-:W-:Y:S01]  /*2aa0*/  HADD2.F32 R85, -RZ, R85.H1_H1 ;  /* 0x30000055ff557230 */ /* 0x000fe20000004100 */
[C---:B------:R-:W-:Y:S01]  /*2ab0*/  F2FP.F16.F32.PACK_AB R81, R80.reuse, R81 ;  /* 0x000000515051723e */ /* 0x040fe200000000ff */
[--C-:B------:R-:W-:Y:S02]  /*2ac0*/  HADD2.F32 R111, -RZ, R49.reuse.H1_H1 ;  /* 0x30000031ff6f7230 */ /* 0x100fe40000004100 */
[----:B------:R-:W-:Y:S01]  /*2ad0*/  FMUL.FTZ R80, R80, UR7 ;  /* 0x0000000750507c20 */ /* 0x000fe20008410000 */
[----:B------:R-:W-:Y:S01]  /*2ae0*/  FADD.FTZ R241, R241, -R242 ;  /* 0x800000f2f1f17221 */ /* 0x000fe20000010000 */
[----:B------:R-:W-:Y:S02]  /*2af0*/  HADD2.F32 R234, -RZ, R50.H1_H1 ;  /* 0x30000032ffea7230 */ /* 0x000fe40000004100 */
[----:B------:R-:W-:Y:S01]  /*2b00*/  FFMA.FTZ R240, R240, UR4, R112 ;  /* 0x00000004f0f07c23 */ /* 0x000fe20008010070 */
[----:B------:R-:W-:-:S02]  /*2b10*/  HADD2.F32 R110, -RZ, R49.H0_H0 ;  /* 0x20000031ff6e7230 */ /* 0x000fc40000004100 */
[C---:B------:R-:W-:Y:S01]  /*2b20*/  FMUL.FTZ R109, R80.reuse, R85 ;  /* 0x00000055506d7220 */ /* 0x040fe20000410000 */
[----:B------:R-:W-:Y:S01]  /*2b30*/  FMUL.FTZ R236, R80, R111 ;  /* 0x0000006f50ec7220 */ /* 0x000fe20000410000 */
[----:B------:R-:W-:Y:S01]  /*2b40*/  FMUL.FTZ R80, R241, UR9 ;  /* 0x00000009f1507c20 */ /* 0x000fe20008410000 */
[----:B------:R-:W-:Y:S01]  /*2b50*/  FMUL.FTZ R108, R233, R108 ;  /* 0x0000006ce96c7220 */ /* 0x000fe20000410000 */
[----:B------:R-:W-:Y:S01]  /*2b60*/  FADD.FTZ R239, R239, -R240 ;  /* 0x800000f0efef7221 */ /* 0x000fe20000010000 */
[----:B------:R-:W-:Y:S01]  /*2b70*/  FMUL.FTZ R231, R231, R234 ;  /* 0x000000eae7e77220 */ /* 0x000fe20000410000 */
[----:B------:R-:W-:Y:S01]  /*2b80*/  FMUL.FTZ R233, R233, R110 ;  /* 0x0000006ee9e97220 */ /* 0x000fe20000410000 */
[----:B------:R-:W-:Y:S02]  /*2b90*/  HADD2.F32 R110, -RZ, R84.H0_H0 ;  /* 0x20000054ff6e7230 */ /* 0x000fe40000004100 */
[----:B------:R-:W-:Y:S01]  /*2ba0*/  FMUL.FTZ R85, R80, UR7 ;  /* 0x0000000750557c20 */ /* 0x000fe20008410000 */
[----:B------:R-:W-:-:S02]  /*2bb0*/  HADD2.F32 R234, -RZ, R48.H0_H0 ;  /* 0x20000030ffea7230 */ /* 0x000fc40000004100 */
[----:B------:R-:W-:Y:S01]  /*2bc0*/  FMUL.FTZ R239, R239, UR9 ;  /* 0x00000009efef7c20 */ /* 0x000fe20008410000 */
[----:B------:R-:W-:Y:S02]  /*2bd0*/  HADD2.F32 R111, -RZ, R84.H1_H1 ;  /* 0x30000054ff6f7230 */ /* 0x000fe40000004100 */
[----:B------:R-:W-:Y:S01]  /*2be0*/  FMUL.FTZ R110, R85, R110 ;  /* 0x0000006e556e7220 */ /* 0x000fe20000410000 */
[----:B------:R-:W-:Y:S01]  /*2bf0*/  F2FP.F16.F32.PACK_AB R82, R235, R82 ;  /* 0x00000052eb52723e */ /* 0x000fe200000000ff */
[----:B------:R-:W-:Y:S01]  /*2c00*/  FMUL.FTZ R234, R85, R234 ;  /* 0x000000ea55ea7220 */ /* 0x000fe20000410000 */
[----:B------:R-:W-:Y:S02]  /*2c10*/  HADD2.F32 R85, -RZ, R48.H1_H1 ;  /* 0x30000030ff557230 */ /* 0x000fe40000004100 */
[C---:B------:R-:W-:Y:S01]  /*2c20*/  FMUL.FTZ R84, R239.reuse, UR7 ;  /* 0x00000007ef547c20 */ /* 0x040fe20008410000 */
[----:B------:R-:W-:Y:S02]  /*2c30*/  F2FP.F16.F32.PACK_AB R80, R239, R80 ;  /* 0x00000050ef50723e */ /* 0x000fe400000000ff */
[----:B------:R-:W-:Y:S01]  /*2c40*/  F2FP.F16.F32.PACK_AB R87, R232, R87 ;  /* 0x00000057e857723e */ /* 0x000fe200000000ff */
[C---:B------:R-:W-:Y:S01]  /*2c50*/  FMUL.FTZ R235, R84.reuse, R85 ;  /* 0x0000005554eb7220 */ /* 0x040fe20000410000 */
[----:B------:R-:W-:Y:S01]  /*2c60*/  FMUL.FTZ R111, R84, R111 ;  /* 0x0000006f546f7220 */ /* 0x000fe20000410000 */
[----:B------:R-:W-:-:S02]  /*2c70*/  F2FP.F16.F32.PACK_AB R86, R231, R86 ;  /* 0x00000056e756723e */ /* 0x000fc400000000ff */
[----:B------:R-:W-:Y:S02]  /*2c80*/  F2FP.F16.F32.PACK_AB R85, R236, R233 ;  /* 0x000000e9ec55723e */ /* 0x000fe400000000ff */
[----:B------:R-:W-:-:S07]  /*2c90*/  F2FP.F16.F32.PACK_AB R84, R235, R234 ;  /* 0x000000eaeb54723e */ /* 0x000fce00000000ff */
.L_x_1760:
[----:B------:R-:W0:Y:S08]  /*2ca0*/  @P0 LDC.64 R234, c[0x0][0x478] ;  /* 0x00011e00ffea0b82 */ /* 0x000e300000000a00 */
        /* <DEDUP_REMOVED lines=9> */
[--C-:B------:R-:W-:Y:S01]  /*2d40*/  FFMA.FTZ R228, R228, UR4, R112.reuse ;  /* 0x00000004e4e47c23 */ /* 0x100fe20008010070 */
[--C-:B-----5:R-:W-:Y:S02]  /*2d50*/  HADD2.F32 R201, -RZ, R87.reuse.H0_H0 ;  /* 0x20000057ffc97230 */ /* 0x120fe40000004100 */
[--C-:B------:R-:W-:Y:S01]  /*2d60*/  FFMA.FTZ R224, R224, UR4, R112.reuse ;  /* 0x00000004e0e07c23 */ /* 0x100fe20008010070 */
[----:B------:R-:W-:Y:S02]  /*2d70*/  HADD2.F32 R234, -RZ, R87.H1_H1 ;  /* 0x30000057ffea7230 */ /* 0x000fe40000004100 */
[----:B------:R-:W-:Y:S01]  /*2d80*/  FFMA.FTZ R87, R216, UR4, R112 ;  /* 0x00000004d8577c23 */ /* 0x000fe20008010070 */
[----:B------:R-:W-:Y:S01]  /*2d90*/  FADD.FTZ R83, R217, -R82 ;  /* 0x80000052d9537221 */ /* 0x000fe20000010000 */
[----:B------:R-:W-:Y:S01]  /*2da0*/  FFMA.FTZ R222, R222, UR4, R112 ;  /* 0x00000004dede7c23 */ /* 0x000fe20008010070 */
[----:B------:R-:W-:Y:S01]  /*2db0*/  FADD.FTZ R227, R227, -R228 ;  /* 0x800000e4e3e37221 */ /* 0x000fe20000010000 */
[----:B------:R-:W-:Y:S01]  /*2dc0*/  FFMA.FTZ R220, R220, UR4, R112 ;  /* 0x00000004dcdc7c23 */ /* 0x000fe20008010070 */
[----:B------:R-:W-:Y:S01]  /*2dd0*/  FADD.FTZ R228, R223, -R224 ;  /* 0x800000e0dfe47221 */ /* 0x000fe20000010000 */
[----:B------:R-:W-:Y:S01]  /*2de0*/  FADD.FTZ R224, R218, -R87 ;  /* 0x80000057dae07221 */ /* 0x000fe20000010000 */
[----:B------:R-:W-:Y:S01]  /*2df0*/  FMUL.FTZ R83, R83, UR9 ;  /* 0x0000000953537c20 */ /* 0x000fe20008410000 */
[----:B------:R-:W-:Y:S01]  /*2e00*/  FFMA.FTZ R226, R226, UR4, R112 ;  /* 0x00000004e2e27c23 */ /* 0x000fe20008010070 */
[----:B------:R-:W-:Y:S01]  /*2e10*/  FADD.FTZ R82, R221, -R222 ;  /* 0x800000dedd527221 */ /* 0x000fe20000010000 */
[----:B------:R-:W-:Y:S01]  /*2e20*/  FADD.FTZ R220, R219, -R220 ;  /* 0x800000dcdbdc7221 */ /* 0x000fe20000010000 */
[----:B------:R-:W-:-:S02]  /*2e30*/  HADD2.F32 R87, -RZ, R55.H0_H0 ;  /* 0x20000037ff577230 */ /* 0x000fc40000004100 */
[----:B------:R-:W-:Y:S01]  /*2e40*/  FMUL.FTZ R224, R224, UR9 ;  /* 0x00000009e0e07c20 */ /* 0x000fe20008410000 */
[----:B------:R-:W-:Y:S01]  /*2e50*/  FMUL.FTZ R216, R83, UR7 ;  /* 0x0000000753d87c20 */ /* 0x000fe20008410000 */
[----:B------:R-:W-:Y:S01]  /*2e60*/  FADD.FTZ R226, R225, -R226 ;  /* 0x800000e2e1e27221 */ /* 0x000fe20000010000 */
[----:B------:R-:W-:Y:S01]  /*2e70*/  FMUL.FTZ R82, R82, UR9 ;  /* 0x0000000952527c20 */ /* 0x000fe20008410000 */
[----:B------:R-:W-:Y:S01]  /*2e80*/  FMUL.FTZ R225, R220, UR9 ;  /* 0x00000009dce17c20 */ /* 0x000fe20008410000 */
[----:B------:R-:W-:Y:S02]  /*2e90*/  HADD2.F32 R222, -RZ, R55.H1_H1 ;  /* 0x30000037ffde7230 */ /* 0x000fe40000004100 */
[----:B------:R-:W-:Y:S01]  /*2ea0*/  FMUL.FTZ R217, R224, UR7 ;  /* 0x00000007e0d97c20 */ /* 0x000fe20008410000 */
[----:B------:R-:W-:Y:S02]  /*2eb0*/  HADD2.F32 R231, -RZ, R86.H0_H0 ;  /* 0x20000056ffe77230 */ /* 0x000fe40000004100 */
[C---:B------:R-:W-:Y:S01]  /*2ec0*/  FMUL.FTZ R201, R216.reuse, R201 ;  /* 0x000000c9d8c97220 */ /* 0x040fe20000410000 */
[----:B------:R-:W-:Y:S01]  /*2ed0*/  FMUL.FTZ R87, R216, R87 ;  /* 0x00000057d8577220 */ /* 0x000fe20000410000 */
[----:B------:R-:W-:-:S02]  /*2ee0*/  HADD2.F32 R223, -RZ, R54.H0_H0 ;  /* 0x20000036ffdf7230 */ /* 0x000fc40000004100 */
[----:B------:R-:W-:Y:S01]  /*2ef0*/  FFMA.FTZ R230, R230, UR4, R112 ;  /* 0x00000004e6e67c23 */ /* 0x000fe20008010070 */
[----:B------:R-:W-:Y:S02]  /*2f00*/  HADD2.F32 R86, -RZ, R86.H1_H1 ;  /* 0x30000056ff567230 */ /* 0x000fe40000004100 */
[----:B------:R-:W-:Y:S01]  /*2f10*/  FMUL.FTZ R216, R82, UR7 ;  /* 0x0000000752d87c20 */ /* 0x000fe20008410000 */
[----:B------:R-:W-:Y:S01]  /*2f20*/  FMUL.FTZ R226, R226, UR9 ;  /* 0x00000009e2e27c20 */ /* 0x000fe20008410000 */
[----:B------:R-:W-:Y:S01]  /*2f30*/  FMUL.FTZ R219, R225, UR7 ;  /* 0x00000007e1db7c20 */ /* 0x000fe20008410000 */
[----:B------:R-:W-:Y:S01]  /*2f40*/  FMUL.FTZ R235, R228, UR9 ;  /* 0x00000009e4eb7c20 */ /* 0x000fe20008410000 */
[C---:B------:R-:W-:Y:S01]  /*2f50*/  FMUL.FTZ R215, R217.reuse, R234 ;  /* 0x000000ead9d77220 */ /* 0x040fe20000410000 */
[----:B------:R-:W-:Y:S01]  /*2f60*/  FMUL.FTZ R222, R217, R222 ;  /* 0x000000ded9de7220 */ /* 0x000fe20000410000 */
[----:B------:R-:W-:Y:S02]  /*2f70*/  HADD2.F32 R220, -RZ, R54.H1_H1 ;  /* 0x30000036ffdc7230 */ /* 0x000fe40000004100 */
[----:B------:R-:W-:Y:S01]  /*2f80*/  FADD.FTZ R229, R229, -R230 ;  /* 0x800000e6e5e57221 */ /* 0x000fe20000010000 */
[----:B------:R-:W-:-:S02]  /*2f90*/  HADD2.F32 R81, -RZ, R85.H0_H0 ;  /* 0x20000055ff517230 */ /* 0x000fc40000004100 */
[C---:B------:R-:W-:Y:S01]  /*2fa0*/  FMUL.FTZ R217, R216.reuse, R231 ;  /* 0x000000e7d8d97220 */ /* 0x040fe20000410000 */
[----:B------:R-:W-:Y:S01]  /*2fb0*/  FMUL.FTZ R223, R216, R223 ;  /* 0x000000dfd8df7220 */ /* 0x000fe20000410000 */
[----:B------:R-:W-:Y:S02]  /*2fc0*/  HADD2.F32 R221, -RZ, R53.H0_H0 ;  /* 0x20000035ffdd7230 */ /* 0x000fe40000004100 */
[----:B------:R-:W-:Y:S01]  /*2fd0*/  FMUL.FTZ R218, R226, UR7 ;  /* 0x00000007e2da7c20 */ /* 0x000fe20008410000 */
[----:B------:R-:W-:Y:S02]  /*2fe0*/  HADD2.F32 R85, -RZ, R85.H1_H1 ;  /* 0x30000055ff557230 */ /* 0x000fe40000004100 */
[----:B------:R-:W-:Y:S01]  /*2ff0*/  FMUL.FTZ R216, R219, R86 ;  /* 0x00000056dbd87220 */ /* 0x000fe20000410000 */
[----:B------:R-:W-:Y:S02]  /*3000*/  HADD2.F32 R237, -RZ, R53.H1_H1 ;  /* 0x30000035ffed7230 */ /* 0x000fe40000004100 */
[----:B------:R-:W-:Y:S01]  /*3010*/  FMUL.FTZ R86, R235, UR7 ;  /* 0x00000007eb567c20 */ /* 0x000fe20008410000 */
[----:B------:R-:W-:Y:S01]  /*3020*/  FMUL.FTZ R228, R227, UR9 ;  /* 0x00000009e3e47c20 */ /* 0x000fe20008410000 */
[----:B------:R-:W-:Y:S01]  /*3030*/  FMUL.FTZ R236, R219, R220 ;  /* 0x000000dcdbec7220 */ /* 0x000fe20000410000 */
[----:B------:R-:W-:Y:S01]  /*3040*/  FMUL.FTZ R229, R229, UR9 ;  /* 0x00000009e5e57c20 */ /* 0x000fe20008410000 */
[----:B------:R-:W-:-:S02]  /*3050*/  HADD2.F32 R80, -RZ, R84.H0_H0 ;  /* 0x20000054ff507230 */ /* 0x000fc40000004100 */
[C---:B------:R-:W-:Y:S01]  /*3060*/  FMUL.FTZ R219, R218.reuse, R81 ;  /* 0x00000051dadb7220 */ /* 0x040fe20000410000 */
[----:B------:R-:W-:Y:S01]  /*3070*/  FMUL.FTZ R231, R218, R221 ;  /* 0x000000dddae77220 */ /* 0x000fe20000410000 */
[----:B------:R-:W-:Y:S02]  /*3080*/  HADD2.F32 R84, -RZ, R84.H1_H1 ;  /* 0x30000054ff547230 */ /* 0x000fe40000004100 */
[C---:B------:R-:W-:Y:S01]  /*3090*/  FMUL.FTZ R218, R86.reuse, R85 ;  /* 0x0000005556da7220 */ /* 0x040fe20000410000 */
[----:B------:R-:W-:Y:S01]  /*30a0*/  FMUL.FTZ R234, R86, R237 ;  /* 0x000000ed56ea7220 */ /* 0x000fe20000410000 */
[--C-:B------:R-:W-:Y:S02]  /*30b0*/  HADD2.F32 R86, -RZ, R52.reuse.H0_H0 ;  /* 0x20000034ff567230 */ /* 0x100fe40000004100 */
[----:B------:R-:W-:Y:S01]  /*30c0*/  FMUL.FTZ R85, R228, UR7 ;  /* 0x00000007e4557c20 */ /* 0x000fe20008410000 */
[----:B------:R-:W-:Y:S02]  /*30d0*/  HADD2.F32 R230, -RZ, R52.H1_H1 ;  /* 0x30000034ffe67230 */ /* 0x000fe40000004100 */
[----:B------:R-:W-:Y:S01]  /*30e0*/  FMUL.FTZ R81, R229, UR7 ;  /* 0x00000007e5517c20 */ /* 0x000fe20008410000 */
[----:B------:R-:W-:Y:S01]  /*30f0*/  F2FP.F16.F32.PACK_AB R83, R224, R83 ;  /* 0x00000053e053723e */ /* 0x000fe200000000ff */
[----:B------:R-:W-:Y:S01]  /*3100*/  FMUL.FTZ R220, R85, R84 ;  /* 0x0000005455dc7220 */ /* 0x000fe20000410000 */
[----:B------:R-:W-:Y:S01]  /*3110*/  F2FP.F16.F32.PACK_AB R82, R225, R82 ;  /* 0x00000052e152723e */ /* 0x000fe200000000ff */
[----:B------:R-:W-:Y:S01]  /*3120*/  FMUL.FTZ R227, R81, R86 ;  /* 0x0000005651e37220 */ /* 0x000fe20000410000 */
[----:B------:R-:W-:Y:S01]  /*3130*/  FMUL.FTZ R84, R85, R230 ;  /* 0x000000e655547220 */ /* 0x000fe20000410000 */
[----:B------:R-:W-:Y:S01]  /*3140*/  FMUL.FTZ R221, R81, R80 ;  /* 0x0000005051dd7220 */ /* 0x000fe20000410000 */
[----:B------:R-:W-:-:S02]  /*3150*/  F2FP.F16.F32.PACK_AB R81, R235, R226 ;  /* 0x000000e2eb51723e */ /* 0x000fc400000000ff */
[----:B------:R-:W-:Y:S02]  /*3160*/  F2FP.F16.F32.PACK_AB R80, R228, R229 ;  /* 0x000000e5e450723e */ /* 0x000fe400000000ff */
[----:B------:R-:W-:Y:S02]  /*3170*/  F2FP.F16.F32.PACK_AB R87, R222, R87 ;  /* 0x00000057de57723e */ /* 0x000fe400000000ff */
[----:B------:R-:W-:Y:S02]  /*3180*/  F2FP.F16.F32.PACK_AB R86, R236, R223 ;  /* 0x000000dfec56723e */ /* 0x000fe400000000ff */
[----:B------:R-:W-:Y:S02]  /*3190*/  F2FP.F16.F32.PACK_AB R85, R234, R231 ;  /* 0x000000e7ea55723e */ /* 0x000fe400000000ff */
[----:B------:R-:W-:Y:S01]  /*31a0*/  F2FP.F16.F32.PACK_AB R84, R84, R227 ;  /* 0x000000e35454723e */ /* 0x000fe200000000ff */
[----:B------:R-:W-:Y:S06]  /*31b0*/  BRA `(.L_x_1762) ;  /* 0x0000000400107947 */ /* 0x000fec0003800000 */
.L_x_1761:
[--C-:B------:R-:W-:Y:S01]  /*31c0*/  FFMA.FTZ R234, R215, UR4, R112.reuse ;  /* 0x00000004d7ea7c23 */ /* 0x100fe20008010070 */
[--C-:B-----5:R-:W-:Y:S02]  /*31d0*/  HADD2.F32 R201, -RZ, R87.reuse.H0_H0 ;  /* 0x20000057ffc97230 */ /* 0x120fe40000004100 */
[--C-:B------:R-:W-:Y:S01]  /*31e0*/  FFMA.FTZ R228, R228, UR4, R112.reuse ;  /* 0x00000004e4e47c23 */ /* 0x100fe20008010070 */
[----:B------:R-:W-:Y:S02]  /*31f0*/  HADD2.F32 R231, -RZ, R87.H1_H1 ;  /* 0x30000057ffe77230 */ /* 0x000fe40000004100 */
[----:B------:R-:W-:Y:S01]  /*3200*/  FFMA.FTZ R87, R216, UR4, R112 ;  /* 0x00000004d8577c23 */ /* 0x000fe20008010070 */
[----:B------:R-:W-:Y:S01]  /*3210*/  FADD.FTZ R234, R217, -R234 ;  /* 0x800000ead9ea7221 */ /* 0x000fe20000010000 */
[--C-:B------:R-:W-:Y:S01]  /*3220*/  FFMA.FTZ R222, R222, UR4, R112.reuse ;  /* 0x00000004dede7c23 */ /* 0x100fe20008010070 */
[--C-:B------:R-:W-:Y:S01]  /*3230*/  FFMA.FTZ R226, R226, UR4, R112.reuse ;  /* 0x00000004e2e27c23 */ /* 0x100fe20008010070 */
[----:B------:R-:W-:Y:S01]  /*3240*/  FADD.FTZ R87, R218, -R87 ;  /* 0x80000057da577221 */ /* 0x000fe20000010000 */
[----:B------:R-:W-:Y:S01]  /*3250*/  FMUL.FTZ R234, R234, UR9 ;  /* 0x00000009eaea7c20 */ /* 0x000fe20008410000 */
[----:B------:R-:W-:Y:S01]  /*3260*/  FFMA.FTZ R220, R220, UR4, R112 ;  /* 0x00000004dcdc7c23 */ /* 0x000fe20008010070 */
[----:B------:R-:W-:Y:S01]  /*3270*/  FADD.FTZ R227, R227, -R228 ;  /* 0x800000e4e3e37221 */ /* 0x000fe20000010000 */
[----:B------:R-:W-:Y:S01]  /*3280*/  FMUL.FTZ R215, R87, UR9 ;  /* 0x0000000957d77c20 */ /* 0x000fe20008410000 */
[----:B------:R-:W-:Y:S01]  /*3290*/  FADD.FTZ R221, R221, -R222 ;  /* 0x800000dedddd7221 */ /* 0x000fe20000010000 */
[----:B------:R-:W-:Y:S01]  /*32a0*/  FADD.FTZ R228, R225, -R226 ;  /* 0x800000e2e1e47221 */ /* 0x000fe20000010000 */
[----:B------:R-:W-:-:S02]  /*32b0*/  HADD2.F32 R87, -RZ, R55.H0_H0 ;  /* 0x20000037ff577230 */ /* 0x000fc40000004100 */
[----:B------:R-:W-:Y:S01]  /*32c0*/  FMUL.FTZ R234, R234, UR7 ;  /* 0x00000007eaea7c20 */ /* 0x000fe20008410000 */
[----:B------:R-:W-:Y:S02]  /*32d0*/  HADD2.F32 R235, -RZ, R55.H1_H1 ;  /* 0x30000037ffeb7230 */ /* 0x000fe40000004100 */
[----:B------:R-:W-:Y:S01]  /*32e0*/  FADD.FTZ R220, R219, -R220 ;  /* 0x800000dcdbdc7221 */ /* 0x000fe20000010000 */
[--C-:B------:R-:W-:Y:S01]  /*32f0*/  FFMA.FTZ R224, R224, UR4, R112.reuse ;  /* 0x00000004e0e07c23 */ /* 0x100fe20008010070 */
[----:B------:R-:W-:Y:S01]  /*3300*/  FMUL.FTZ R216, R215, UR7 ;  /* 0x00000007d7d87c20 */ /* 0x000fe20008410000 */
[----:B------:R-:W-:Y:S01]  /*3310*/  FMUL.FTZ R221, R221, UR9 ;  /* 0x00000009dddd7c20 */ /* 0x000fe20008410000 */
[----:B------:R-:W-:Y:S01]  /*3320*/  FFMA.FTZ R230, R230, UR4, R112 ;  /* 0x00000004e6e67c23 */ /* 0x000fe20008010070 */
[----:B------:R-:W-:Y:S01]  /*3330*/  FMUL.FTZ R228, R228, UR9 ;  /* 0x00000009e4e47c20 */ /* 0x000fe20008410000 */
[----:B------:R-:W-:Y:S01]  /*3340*/  FMUL.FTZ R222, R234, R87 ;  /* 0x00000057eade7220 */ /* 0x000fe20000410000 */
[----:B------:R-:W-:Y:S01]  /*3350*/  FMUL.FTZ R220, R220, UR9 ;  /* 0x00000009dcdc7c20 */ /* 0x000fe20008410000 */
[----:B------:R-:W-:Y:S01]  /*3360*/  FADD.FTZ R223, R223, -R224 ;  /* 0x800000e0dfdf7221 */ /* 0x000fe20000010000 */
[C---:B------:R-:W-:Y:S01]  /*3370*/  FMUL.FTZ R215, R216.reuse, R231 ;  /* 0x000000e7d8d77220 */ /* 0x040fe20000410000 */
[----:B------:R-:W-:Y:S01]  /*3380*/  FMUL.FTZ R87, R216, R235 ;  /* 0x000000ebd8577220 */ /* 0x000fe20000410000 */
[----:B------:R-:W-:-:S02]  /*3390*/  HADD2.F32 R219, -RZ, R54.H0_H0 ;  /* 0x20000036ffdb7230 */ /* 0x000fc40000004100 */
[----:B------:R-:W-:Y:S01]  /*33a0*/  FMUL.FTZ R216, R221, UR7 ;  /* 0x00000007ddd87c20 */ /* 0x000fe20008410000 */
[--C-:B------:R-:W-:Y:S02]  /*33b0*/  HADD2.F32 R217, -RZ, R86.reuse.H0_H0 ;  /* 0x20000056ffd97230 */ /* 0x100fe40000004100 */
[----:B------:R-:W-:Y:S01]  /*33c0*/  FADD.FTZ R229, R229, -R230 ;  /* 0x800000e6e5e57221 */ /* 0x000fe20000010000 */
[----:B------:R-:W-:Y:S02]  /*33d0*/  HADD2.F32 R225, -RZ, R85.H0_H0 ;  /* 0x20000055ffe17230 */ /* 0x000fe40000004100 */
[----:B------:R-:W-:Y:S01]  /*33e0*/  FMUL.FTZ R228, R228, UR7 ;  /* 0x00000007e4e47c20 */ /* 0x000fe20008410000 */
[----:B------:R-:W-:Y:S02]  /*33f0*/  HADD2.F32 R226, -RZ, R86.H1_H1 ;  /* 0x30000056ffe27230 */ /* 0x000fe40000004100 */
[----:B------:R-:W-:Y:S01]  /*3400*/  FMUL.FTZ R231, R220, UR7 ;  /* 0x00000007dce77c20 */ /* 0x000fe20008410000 */
[----:B------:R-:W-:-:S02]  /*3410*/  HADD2.F32 R221, -RZ, R53.H0_H0 ;  /* 0x20000035ffdd7230 */ /* 0x000fc40000004100 */
[----:B------:R-:W-:Y:S01]  /*3420*/  FMUL.FTZ R223, R223, UR9 ;  /* 0x00000009dfdf7c20 */ /* 0x000fe20008410000 */
[C---:B------:R-:W-:Y:S01]  /*3430*/  FMUL.FTZ R230, R216.reuse, R219 ;  /* 0x000000dbd8e67220 */ /* 0x040fe20000410000 */
[----:B------:R-:W-:Y:S02]  /*3440*/  HADD2.F32 R218, -RZ, R54.H1_H1 ;  /* 0x30000036ffda7230 */ /* 0x000fe40000004100 */
[----:B------:R-:W-:Y:S01]  /*3450*/  FMUL.FTZ R217, R216, R217 ;  /* 0x000000d9d8d97220 */ /* 0x000fe20000410000 */
[C---:B------:R-:W-:Y:S01]  /*3460*/  FMUL.FTZ R219, R228.reuse, R225 ;  /* 0x000000e1e4db7220 */ /* 0x040fe20000410000 */
[----:B------:R-:W-:Y:S01]  /*3470*/  FMUL.FTZ R229, R229, UR9 ;  /* 0x00000009e5e57c20 */ /* 0x000fe20008410000 */
[----:B------:R-:W-:Y:S02]  /*3480*/  HADD2.F32 R85, -RZ, R85.H1_H1 ;  /* 0x30000055ff557230 */ /* 0x000fe40000004100 */
[----:B------:R-:W-:Y:S01]  /*3490*/  FMUL.FTZ R216, R231, R226 ;  /* 0x000000e2e7d87220 */ /* 0x000fe20000410000 */
[----:B------:R-:W-:Y:S01]  /*34a0*/  FMUL.FTZ R228, R228, R221 ;  /* 0x000000dde4e47220 */ /* 0x000fe20000410000 */
[----:B------:R-:W-:Y:S01]  /*34b0*/  FMUL.FTZ R227, R227, UR9 ;  /* 0x00000009e3e37c20 */ /* 0x000fe20008410000 */
[----:B------:R-:W-:-:S02]  /*34c0*/  HADD2.F32 R221, -RZ, R53.H1_H1 ;  /* 0x30000035ffdd7230 */ /* 0x000fc40000004100 */
[----:B------:R-:W-:Y:S01]  /*34d0*/  FMUL.FTZ R226, R223, UR7 ;  /* 0x00000007dfe27c20 */ /* 0x000fe20008410000 */
[----:B------:R-:W-:Y:S02]  /*34e0*/  HADD2.F32 R86, -RZ, R84.H0_H0 ;  /* 0x20000054ff567230 */ /* 0x000fe40000004100 */
[----:B------:R-:W-:Y:S01]  /*34f0*/  FMUL.FTZ R229, R229, UR7 ;  /* 0x00000007e5e57c20 */ /* 0x000fe20008410000 */
[--C-:B------:R-:W-:Y:S02]  /*3500*/  HADD2.F32 R220, -RZ, R52.reuse.H0_H0 ;  /* 0x20000034ffdc7230 */ /* 0x100fe40000004100 */
[----:B------:R-:W-:Y:S01]  /*3510*/  FMUL.FTZ R231, R231, R218 ;  /* 0x000000dae7e77220 */ /* 0x000fe20000410000 */
[----:B------:R-:W-:Y:S02]  /*3520*/  HADD2.F32 R224, -RZ, R52.H1_H1 ;  /* 0x30000034ffe07230 */ /* 0x000fe40000004100 */
[----:B------:R-:W-:Y:S01]  /*3530*/  FMUL.FTZ R227, R227, UR7 ;  /* 0x00000007e3e37c20 */ /* 0x000fe20008410000 */
[C---:B------:R-:W-:Y:S01]  /*3540*/  FMUL.FTZ R218, R226.reuse, R85 ;  /* 0x00000055e2da7220 */ /* 0x040fe20000410000 */
[----:B------:R-:W-:Y:S01]  /*3550*/  FMUL.FTZ R85, R226, R221 ;  /* 0x000000dde2557220 */ /* 0x000fe20000410000 */
[----:B------:R-:W-:-:S02]  /*3560*/  HADD2.F32 R84, -RZ, R84.H1_H1 ;  /* 0x30000054ff547230 */ /* 0x000fc40000004100 */
[C---:B------:R-:W-:Y:S01]  /*3570*/  FMUL.FTZ R221, R229.reuse, R86 ;  /* 0x00000056e5dd7220 */ /* 0x040fe20000410000 */
[----:B------:R-:W-:Y:S01]  /*3580*/  FMUL.FTZ R229, R229, R220 ;  /* 0x000000dce5e57220 */ /* 0x000fe20000410000 */
[C---:B------:R-:W-:Y:S01]  /*3590*/  FMUL.FTZ R224, R227.reuse, R224 ;  /* 0x000000e0e3e07220 */ /* 0x040fe20000410000 */
[----:B------:R-:W-:Y:S01]  /*35a0*/  FMUL.FTZ R201, R234, R201 ;  /* 0x000000c9eac97220 */ /* 0x000fe20000410000 */
[----:B------:R-:W-:Y:S01]  /*35b0*/  FMUL.FTZ R220, R227, R84 ;  /* 0x00000054e3dc7220 */ /* 0x000fe20000410000 */
[----:B------:R-:W-:Y:S02]  /*35c0*/  F2FP.F16.F32.PACK_AB R87, R87, R222 ;  /* 0x000000de5757723e */ /* 0x000fe400000000ff */
[----:B------:R-:W-:Y:S02]  /*35d0*/  F2FP.F16.F32.PACK_AB R86, R231, R230 ;  /* 0x000000e6e756723e */ /* 0x000fe400000000ff */
[----:B------:R-:W-:Y:S02]  /*35e0*/  F2FP.F16.F32.PACK_AB R85, R85, R228 ;  /* 0x000000e45555723e */ /* 0x000fe400000000ff */
[----:B------:R-:W-:-:S07]  /*35f0*/  F2FP.F16.F32.PACK_AB R84, R224, R229 ;  /* 0x000000e5e054723e */ /* 0x000fce00000000ff */
.L_x_1762:
[----:B------:R-:W0:Y:S01]  /*3600*/  @P0 LDC.64 R222, c[0x0][0x478] ;  /* 0x00011e00ffde0b82 */ /* 0x000e220000000a00 */
[----:B------:R-:W-:-:S04]  /*3610*/  IMAD.WIDE.U32 R226, R200, 0x10, R232 ;  /* 0x00000010c8e27825 */ /* 0x000fc800078e00e8 */
[----:B------:R-:W-:-:S04]  /*3620*/  IMAD.WIDE.U32 R224, R199, 0x10, R244 ;  /* 0x00000010c7e07825 */ /* 0x000fc800078e00f4 */
[----:B0-----:R-:W-:-:S05]  /*3630*/  @P0 IMAD.WIDE.U32 R222, R200, 0x10, R222 ;  /* 0x00000010c8de0825 */ /* 0x001fca00078e00de */
[----:B------:R-:W-:Y:S04]  /*3640*/  @P0 STG.E.128 desc[UR10][R222.64], R80 ;  /* 0x00000050de000986 */ /* 0x000fe8000c101d0a */
[----:B------:R0:W-:Y:S04]  /*3650*/  STG.E.128 desc[UR10][R226.64], R84 ;  /* 0x00000054e2007986 */ /* 0x0001e8000c101d0a */
[----:B0-----:R0:W5:Y:S01]  /*3660*/  LDG.E.128 R84, desc[UR10][R224.64] ;  /* 0x0000000ae0547981 */ /* 0x001162000c1e1d00 */
[----:B------:R-:W-:Y:S05]  /*3670*/  @!P0 BRA `(.L_x_1763) ;  /* 0x0000000400248947 */ /* 0x000fea0003800000 */
[--C-:B------:R-:W-:Y:S01]  /*3680*/  FFMA.FTZ R83, R207, UR4, R112.reuse ;  /* 0x00000004cf537c23 */ /* 0x100fe20008010070 */
[--C-:B-----5:R-:W-:Y:S02]  /*3690*/  HADD2.F32 R222, -RZ, R87.reuse.H0_H0 ;  /* 0x20000057ffde7230 */ /* 0x120fe40000004100 */
[--C-:B------:R-:W-:Y:S01]  /*36a0*/  FFMA.FTZ R115, R115, UR4, R112.reuse ;  /* 0x0000000473737c23 */ /* 0x100fe20008010070 */
[----:B0-----:R-:W-:Y:S02]  /*36b0*/  HADD2.F32 R224, -RZ, R87.H1_H1 ;  /* 0x30000057ffe07230 */ /* 0x001fe40000004100 */
[----:B------:R-:W-:Y:S01]  /*36c0*/  FADD.FTZ R83, R206, -R83 ;  /* 0x80000053ce537221 */ /* 0x000fe20000010000 */
[--C-:B------:R-:W-:Y:S01]  /*36d0*/  FFMA.FTZ R206, R211, UR4, R112.reuse ;  /* 0x00000004d3ce7c23 */ /* 0x100fe20008010070 */
[--C-:B------:R-:W-:Y:S01]  /*36e0*/  FFMA.FTZ R87, R214, UR4, R112.reuse ;  /* 0x00000004d6577c23 */ /* 0x100fe20008010070 */
[----:B------:R-:W-:Y:S01]  /*36f0*/  FADD.FTZ R114, R114, -R115 ;  /* 0x8000007372727221 */ /* 0x000fe20000010000 */
[----:B------:R-:W-:Y:S01]  /*3700*/  FFMA.FTZ R200, R213, UR4, R112 ;  /* 0x00000004d5c87c23 */ /* 0x000fe20008010070 */
[----:B------:R-:W-:Y:S01]  /*3710*/  FADD.FTZ R206, R113, -R206 ;  /* 0x800000ce71ce7221 */ /* 0x000fe20000010000 */
[----:B------:R-:W-:Y:S01]  /*3720*/  FADD.FTZ R207, R204, -R87 ;  /* 0x80000057cccf7221 */ /* 0x000fe20000010000 */
[--C-:B------:R-:W-:Y:S01]  /*3730*/  FFMA.FTZ R202, R202, UR4, R112.reuse ;  /* 0x00000004caca7c23 */ /* 0x100fe20008010070 */
[----:B------:R-:W-:Y:S01]  /*3740*/  FFMA.FTZ R113, R212, UR4, R112 ;  /* 0x00000004d4717c23 */ /* 0x000fe20008010070 */
[----:B------:R-:W-:Y:S01]  /*3750*/  FMUL.FTZ R87, R206, UR9 ;  /* 0x00000009ce577c20 */ /* 0x000fe20008410000 */
[----:B------:R-:W-:Y:S01]  /*3760*/  FMUL.FTZ R114, R114, UR9 ;  /* 0x0000000972727c20 */ /* 0x000fe20008410000 */
[----:B------:R-:W-:Y:S01]  /*3770*/  FADD.FTZ R205, R205, -R200 ;  /* 0x800000c8cdcd7221 */ /* 0x000fe20000010000 */
[----:B------:R-:W-:Y:S01]  /*3780*/  FADD.FTZ R202, R203, -R202 ;  /* 0x800000cacbca7221 */ /* 0x000fe20000010000 */
[----:B------:R-:W-:Y:S01]  /*3790*/  FMUL.FTZ R115, R87, UR7 ;  /* 0x0000000757737c20 */ /* 0x000fe20008410000 */
[----:B------:R-:W-:-:S02]  /*37a0*/  HADD2.F32 R200, -RZ, R59.H0_H0 ;  /* 0x2000003bffc87230 */ /* 0x000fc40000004100 */
[----:B------:R-:W-:Y:S01]  /*37b0*/  FADD.FTZ R210, R210, -R113 ;  /* 0x80000071d2d27221 */ /* 0x000fe20000010000 */
[----:B------:R-:W-:Y:S02]  /*37c0*/  HADD2.F32 R204, -RZ, R59.H1_H1 ;  /* 0x3000003bffcc7230 */ /* 0x000fe40000004100 */
[----:B------:R-:W-:Y:S01]  /*37d0*/  FMUL.FTZ R203, R114, UR7 ;  /* 0x0000000772cb7c20 */ /* 0x000fe20008410000 */
[----:B------:R-:W-:Y:S01]  /*37e0*/  FMUL.FTZ R113, R115, R222 ;  /* 0x000000de73717220 */ /* 0x000fe20000410000 */
[----:B------:R-:W-:Y:S01]  /*37f0*/  FFMA.FTZ R209, R209, UR4, R112 ;  /* 0x00000004d1d17c23 */ /* 0x000fe20008010070 */
[----:B------:R-:W-:Y:S01]  /*3800*/  FMUL.FTZ R222, R205, UR9 ;  /* 0x00000009cdde7c20 */ /* 0x000fe20008410000 */
[----:B------:R-:W-:Y:S01]  /*3810*/  FMUL.FTZ R225, R210, UR9 ;  /* 0x00000009d2e17c20 */ /* 0x000fe20008410000 */
[----:B------:R-:W-:Y:S01]  /*3820*/  FMUL.FTZ R212, R202, UR9 ;  /* 0x00000009cad47c20 */ /* 0x000fe20008410000 */
[----:B------:R-:W-:Y:S01]  /*3830*/  FMUL.FTZ R115, R115, R200 ;  /* 0x000000c873737220 */ /* 0x000fe20000410000 */
[----:B------:R-:W-:-:S02]  /*3840*/  HADD2.F32 R82, -RZ, R86.H0_H0 ;  /* 0x20000056ff527230 */ /* 0x000fc40000004100 */
[C---:B------:R-:W-:Y:S01]  /*3850*/  FMUL.FTZ R200, R203.reuse, R224 ;  /* 0x000000e0cbc87220 */ /* 0x040fe20000410000 */
[----:B------:R-:W-:Y:S01]  /*3860*/  FMUL.FTZ R226, R203, R204 ;  /* 0x000000cccbe27220 */ /* 0x000fe20000410000 */
[----:B------:R-:W-:Y:S02]  /*3870*/  HADD2.F32 R206, -RZ, R58.H0_H0 ;  /* 0x2000003affce7230 */ /* 0x000fe40000004100 */
[----:B------:R-:W-:Y:S01]  /*3880*/  FADD.FTZ R208, R208, -R209 ;  /* 0x800000d1d0d07221 */ /* 0x000fe20000010000 */
[----:B------:R-:W-:Y:S02]  /*3890*/  HADD2.F32 R86, -RZ, R86.H1_H1 ;  /* 0x30000056ff567230 */ /* 0x000fe40000004100 */
[----:B------:R-:W-:Y:S01]  /*38a0*/  FMUL.FTZ R205, R222, UR7 ;  /* 0x00000007decd7c20 */ /* 0x000fe20008410000 */
[----:B------:R-:W-:Y:S02]  /*38b0*/  HADD2.F32 R203, -RZ, R57.H0_H0 ;  /* 0x20000039ffcb7230 */ /* 0x000fe40000004100 */
[----:B------:R-:W-:Y:S01]  /*38c0*/  FMUL.FTZ R209, R225, UR7 ;  /* 0x00000007e1d17c20 */ /* 0x000fe20008410000 */
[----:B------:R-:W-:Y:S01]  /*38d0*/  FMUL.FTZ R202, R212, UR7 ;  /* 0x00000007d4ca7c20 */ /* 0x000fe20008410000 */
[----:B------:R-:W-:-:S02]  /*38e0*/  HADD2.F32 R214, -RZ, R58.H1_H1 ;  /* 0x3000003affd67230 */ /* 0x000fc40000004100 */
[C---:B------:R-:W-:Y:S01]  /*38f0*/  FMUL.FTZ R204, R205.reuse, R82 ;  /* 0x00000052cdcc7220 */ /* 0x040fe20000410000 */
[--C-:B------:R-:W-:Y:S02]  /*3900*/  HADD2.F32 R81, -RZ, R85.reuse.H0_H0 ;  /* 0x20000055ff517230 */ /* 0x100fe40000004100 */
[----:B------:R-:W-:Y:S01]  /*3910*/  FMUL.FTZ R224, R205, R206 ;  /* 0x000000cecde07220 */ /* 0x000fe20000410000 */
[----:B------:R-:W-:Y:S01]  /*3920*/  FMUL.FTZ R205, R209, R86 ;  /* 0x00000056d1cd7220 */ /* 0x000fe20000410000 */
[----:B------:R-:W-:Y:S01]  /*3930*/  FMUL.FTZ R213, R202, R203 ;  /* 0x000000cbcad57220 */ /* 0x000fe20000410000 */
[----:B------:R-:W-:Y:S01]  /*3940*/  FMUL.FTZ R223, R207, UR9 ;  /* 0x00000009cfdf7c20 */ /* 0x000fe20008410000 */
[----:B------:R-:W-:Y:S01]  /*3950*/  FMUL.FTZ R86, R208, UR9 ;  /* 0x00000009d0567c20 */ /* 0x000fe20008410000 */
[----:B------:R-:W-:Y:S01]  /*3960*/  FMUL.FTZ R203, R83, UR9 ;  /* 0x0000000953cb7c20 */ /* 0x000fe20008410000 */
[----:B------:R-:W-:Y:S01]  /*3970*/  FMUL.FTZ R227, R209, R214 ;  /* 0x000000d6d1e37220 */ /* 0x000fe20000410000 */
[----:B------:R-:W-:-:S02]  /*3980*/  HADD2.F32 R85, -RZ, R85.H1_H1 ;  /* 0x30000055ff557230 */ /* 0x000fc40000004100 */
[----:B------:R-:W-:Y:S01]  /*3990*/  FMUL.FTZ R206, R202, R81 ;  /* 0x00000051cace7220 */ /* 0x000fe20000410000 */
[----:B------:R-:W-:Y:S02]  /*39a0*/  HADD2.F32 R209, -RZ, R57.H1_H1 ;  /* 0x30000039ffd17230 */ /* 0x000fe40000004100 */
[----:B------:R-:W-:Y:S01]  /*39b0*/  FMUL.FTZ R202, R223, UR7 ;  /* 0x00000007dfca7c20 */ /* 0x000fe20008410000 */
[--C-:B------:R-:W-:Y:S02]  /*39c0*/  HADD2.F32 R82, -RZ, R56.reuse.H0_H0 ;  /* 0x20000038ff527230 */ /* 0x100fe40000004100 */
[----:B------:R-:W-:Y:S01]  /*39d0*/  FMUL.FTZ R81, R86, UR7 ;  /* 0x0000000756517c20 */ /* 0x000fe20008410000 */
[----:B------:R-:W-:Y:S02]  /*39e0*/  HADD2.F32 R210, -RZ, R56.H1_H1 ;  /* 0x30000038ffd27230 */ /* 0x000fe40000004100 */
[----:B------:R-:W-:Y:S01]  /*39f0*/  FMUL.FTZ R83, R203, UR7 ;  /* 0x00000007cb537c20 */ /* 0x000fe20008410000 */
[----:B------:R-:W-:-:S02]  /*3a00*/  HADD2.F32 R80, -RZ, R84.H0_H0 ;  /* 0x20000054ff507230 */ /* 0x000fc40000004100 */
[C---:B------:R-:W-:Y:S01]  /*3a10*/  FMUL.FTZ R207, R202.reuse, R85 ;  /* 0x00000055cacf7220 */ /* 0x040fe20000410000 */
[----:B------:R-:W-:Y:S02]  /*3a20*/  HADD2.F32 R84, -RZ, R84.H1_H1 ;  /* 0x30000054ff547230 */ /* 0x000fe40000004100 */
[----:B------:R-:W-:Y:S01]  /*3a30*/  FMUL.FTZ R214, R202, R209 ;  /* 0x000000d1cad67220 */ /* 0x000fe20000410000 */
[----:B------:R-:W-:Y:S01]  /*3a40*/  FMUL.FTZ R202, R81, R82 ;  /* 0x0000005251ca7220 */ /* 0x000fe20000410000 */
[----:B------:R-:W-:Y:S01]  /*3a50*/  FMUL.FTZ R211, R83, R210 ;  /* 0x000000d253d37220 */ /* 0x000fe20000410000 */
[----:B------:R-:W-:Y:S01]  /*3a60*/  FMUL.FTZ R208, R81, R80 ;  /* 0x0000005051d07220 */ /* 0x000fe20000410000 */
[----:B------:R-:W-:Y:S01]  /*3a70*/  FMUL.FTZ R209, R83, R84 ;  /* 0x0000005453d17220 */ /* 0x000fe20000410000 */
[----:B------:R-:W-:Y:S02]  /*3a80*/  F2FP.F16.F32.PACK_AB R83, R114, R87 ;  /* 0x000000577253723e */ /* 0x000fe400000000ff */
        /* <DEDUP_REMOVED lines=8> */
.L_x_1763:
[--C-:B------:R-:W-:Y:S01]  /*3b10*/  FFMA.FTZ R207, R207, UR4, R112.reuse ;  /* 0x00000004cfcf7c23 */ /* 0x100fe20008010070 */
[--C-:B------:R-:W-:Y:S01]  /*3b20*/  FFMA.FTZ R226, R202, UR4, R112.reuse ;  /* 0x00000004cae27c23 */ /* 0x100fe20008010070 */
[--C-:B------:R-:W-:Y:S01]  /*3b30*/  FFMA.FTZ R228, R211, UR4, R112.reuse ;  /* 0x00000004d3e47c23 */ /* 0x100fe20008010070 */
[----:B-----5:R-:W-:Y:S02]  /*3b40*/  HADD2.F32 R200, -RZ, R87.H1_H1 ;  /* 0x30000057ffc87230 */ /* 0x020fe40000004100 */
[----:B------:R-:W-:Y:S01]  /*3b50*/  FADD.FTZ R202, R206, -R207 ;  /* 0x800000cfceca7221 */ /* 0x000fe20000010000 */
[--C-:B------:R-:W-:Y:S01]  /*3b60*/  FFMA.FTZ R207, R115, UR4, R112.reuse ;  /* 0x0000000473cf7c23 */ /* 0x100fe20008010070 */
[----:B------:R-:W-:Y:S01]  /*3b70*/  FFMA.FTZ R206, R213, UR4, R112 ;  /* 0x00000004d5ce7c23 */ /* 0x000fe20008010070 */
[----:B------:R-:W-:Y:S01]  /*3b80*/  FADD.FTZ R228, R113, -R228 ;  /* 0x800000e471e47221 */ /* 0x000fe20000010000 */
[----:B------:R-:W-:Y:S01]  /*3b90*/  FADD.FTZ R226, R203, -R226 ;  /* 0x800000e2cbe27221 */ /* 0x000fe20000010000 */
[----:B------:R-:W-:Y:S01]  /*3ba0*/  FADD.FTZ R207, R114, -R207 ;  /* 0x800000cf72cf7221 */ /* 0x000fe20000010000 */
[--C-:B------:R-:W-:Y:S01]  /*3bb0*/  FFMA.FTZ R113, R212, UR4, R112.reuse ;  /* 0x00000004d4717c23 */ /* 0x100fe20008010070 */
[----:B------:R-:W-:Y:S01]  /*3bc0*/  FFMA.FTZ R203, R214, UR4, R112 ;  /* 0x00000004d6cb7c23 */ /* 0x000fe20008010070 */
[----:B------:R-:W-:Y:S01]  /*3bd0*/  FADD.FTZ R206, R205, -R206 ;  /* 0x800000cecdce7221 */ /* 0x000fe20000010000 */
[----:B------:R-:W-:Y:S01]  /*3be0*/  FMUL.FTZ R207, R207, UR9 ;  /* 0x00000009cfcf7c20 */ /* 0x000fe20008410000 */
[----:B------:R-:W-:Y:S01]  /*3bf0*/  FADD.FTZ R210, R210, -R113 ;  /* 0x80000071d2d27221 */ /* 0x000fe20000010000 */
[----:B------:R-:W-:Y:S01]  /*3c00*/  FADD.FTZ R115, R204, -R203 ;  /* 0x800000cbcc737221 */ /* 0x000fe20000010000 */
[----:B------:R-:W-:-:S02]  /*3c10*/  HADD2.F32 R204, -RZ, R59.H1_H1 ;  /* 0x3000003bffcc7230 */ /* 0x000fc40000004100 */
[----:B------:R-:W-:Y:S01]  /*3c20*/  FFMA.FTZ R209, R209, UR4, R112 ;  /* 0x00000004d1d17c23 */ /* 0x000fe20008010070 */
[----:B------:R-:W-:Y:S01]  /*3c30*/  FMUL.FTZ R207, R207, UR7 ;  /* 0x00000007cfcf7c20 */ /* 0x000fe20008410000 */
[----:B------:R-:W-:Y:S01]  /*3c40*/  FMUL.FTZ R206, R206, UR9 ;  /* 0x00000009cece7c20 */ /* 0x000fe20008410000 */
[----:B------:R-:W-:Y:S01]  /*3c50*/  FMUL.FTZ R210, R210, UR9 ;  /* 0x00000009d2d27c20 */ /* 0x000fe20008410000 */
[----:B------:R-:W-:Y:S01]  /*3c60*/  FMUL.FTZ R228, R228, UR9 ;  /* 0x00000009e4e47c20 */ /* 0x000fe20008410000 */
[----:B------:R-:W-:Y:S02]  /*3c70*/  HADD2.F32 R205, -RZ, R58.H0_H0 ;  /* 0x2000003affcd7230 */ /* 0x000fe40000004100 */
[----:B------:R-:W-:Y:S01]  /*3c80*/  FMUL.FTZ R226, R226, UR9 ;  /* 0x00000009e2e27c20 */ /* 0x000fe20008410000 */
[----:B------:R-:W-:Y:S02]  /*3c90*/  HADD2.F32 R222, -RZ, R86.H1_H1 ;  /* 0x30000056ffde7230 */ /* 0x000fe40000004100 */
[----:B------:R-:W-:Y:S01]  /*3ca0*/  FADD.FTZ R208, R208, -R209 ;  /* 0x800000d1d0d07221 */ /* 0x000fe20000010000 */
[C---:B------:R-:W-:Y:S01]  /*3cb0*/  FMUL.FTZ R200, R207.reuse, R200 ;  /* 0x000000c8cfc87220 */ /* 0x040fe20000410000 */
[----:B0-----:R-:W-:Y:S01]  /*3cc0*/  FMUL.FTZ R225, R207, R204 ;  /* 0x000000cccfe17220 */ /* 0x001fe20000410000 */
[----:B------:R-:W-:Y:S01]  /*3cd0*/  FMUL.FTZ R206, R206, UR7 ;  /* 0x00000007cece7c20 */ /* 0x000fe20008410000 */
[----:B------:R-:W-:-:S02]  /*3ce0*/  HADD2.F32 R224, -RZ, R87.H0_H0 ;  /* 0x20000057ffe07230 */ /* 0x000fc40000004100 */
[----:B------:R-:W-:Y:S01]  /*3cf0*/  FMUL.FTZ R207, R210, UR7 ;  /* 0x00000007d2cf7c20 */ /* 0x000fe20008410000 */
[----:B------:R-:W-:Y:S02]  /*3d00*/  HADD2.F32 R223, -RZ, R86.H0_H0 ;  /* 0x20000056ffdf7230 */ /* 0x000fe40000004100 */
[----:B------:R-:W-:Y:S01]  /*3d10*/  FMUL.FTZ R203, R228, UR7 ;  /* 0x00000007e4cb7c20 */ /* 0x000fe20008410000 */
[----:B------:R-:W-:Y:S02]  /*3d20*/  HADD2.F32 R114, -RZ, R59.H0_H0 ;  /* 0x2000003bff727230 */ /* 0x000fe40000004100 */
[----:B------:R-:W-:Y:S01]  /*3d30*/  FMUL.FTZ R226, R226, UR7 ;  /* 0x00000007e2e27c20 */ /* 0x000fe20008410000 */
[----:B------:R-:W-:Y:S02]  /*3d40*/  HADD2.F32 R212, -RZ, R58.H1_H1 ;  /* 0x3000003affd47230 */ /* 0x000fe40000004100 */
[----:B------:R-:W-:Y:S01]  /*3d50*/  FMUL.FTZ R115, R115, UR9 ;  /* 0x0000000973737c20 */ /* 0x000fe20008410000 */
[----:B------:R-:W-:-:S02]  /*3d60*/  HADD2.F32 R87, -RZ, R85.H0_H0 ;  /* 0x20000055ff577230 */ /* 0x000fc40000004100 */
[----:B------:R-:W-:Y:S01]  /*3d70*/  FMUL.FTZ R213, R206, R205 ;  /* 0x000000cdced57220 */ /* 0x000fe20000410000 */
[----:B------:R-:W-:Y:S01]  /*3d80*/  FMUL.FTZ R208, R208, UR9 ;  /* 0x00000009d0d07c20 */ /* 0x000fe20008410000 */
[----:B------:R-:W-:Y:S01]  /*3d90*/  FMUL.FTZ R202, R202, UR9 ;  /* 0x00000009caca7c20 */ /* 0x000fe20008410000 */
[----:B------:R-:W-:Y:S01]  /*3da0*/  FMUL.FTZ R205, R207, R222 ;  /* 0x000000decfcd7220 */ /* 0x000fe20000410000 */
[----:B------:R-:W-:Y:S02]  /*3db0*/  HADD2.F32 R85, -RZ, R85.H1_H1 ;  /* 0x30000055ff557230 */ /* 0x000fe40000004100 */
[C---:B------:R-:W-:Y:S01]  /*3dc0*/  FMUL.FTZ R113, R203.reuse, R224 ;  /* 0x000000e0cb717220 */ /* 0x040fe20000410000 */
[----:B------:R-:W-:Y:S01]  /*3dd0*/  FMUL.FTZ R114, R203, R114 ;  /* 0x00000072cb727220 */ /* 0x000fe20000410000 */
[----:B------:R-:W-:Y:S01]  /*3de0*/  FMUL.FTZ R204, R206, R223 ;  /* 0x000000dfcecc7220 */ /* 0x000fe20000410000 */
[----:B------:R-:W-:Y:S01]  /*3df0*/  FMUL.FTZ R222, R207, R212 ;  /* 0x000000d4cfde7220 */ /* 0x000fe20000410000 */
[----:B------:R-:W-:-:S02]  /*3e00*/  HADD2.F32 R203, -RZ, R57.H0_H0 ;  /* 0x20000039ffcb7230 */ /* 0x000fc40000004100 */
        /* <DEDUP_REMOVED lines=8> */
[----:B------:R-:W-:Y:S01]  /*3e90*/  FMUL.FTZ R207, R214, R85 ;  /* 0x00000055d6cf7220 */ /* 0x000fe20000410000 */
[----:B------:R-:W-:Y:S02]  /*3ea0*/  HADD2.F32 R84, -RZ, R84.H1_H1 ;  /* 0x30000054ff547230 */ /* 0x000fe40000004100 */
[----:B------:R-:W-:Y:S01]  /*3eb0*/  FMUL.FTZ R203, R226, R203 ;  /* 0x000000cbe2cb7220 */ /* 0x000fe20000410000 */
        /* <DEDUP_REMOVED lines=8> */
[----:B------:R-:W-:-:S07]  /*3f40*/  F2FP.F16.F32.PACK_AB R84, R115, R210 ;  /* 0x000000d27354723e */ /* 0x000fce00000000ff */
.L_x_1764:
        /* <DEDUP_REMOVED lines=17> */
[----:B------:R-:W-:Y:S02]  /*4060*/  HADD2.F32 R94, -RZ, R63.H0_H0 ;  /* 0x2000003fff5e7230 */ /* 0x000fe40000004100 */
[----:B------:R-:W-:Y:S01]  /*4070*/  FMUL.FTZ R115, R93, UR9 ;  /* 0x000000095d737c20 */ /* 0x000fe20008410000 */
[----:B------:R-:W-:Y:S01]  /*4080*/  FMUL.FTZ R212, R95, UR9 ;  /* 0x000000095fd47c20 */ /* 0x000fe20008410000 */
[----:B-----5:R-:W-:-:S02]  /*4090*/  HADD2.F32 R92, -RZ, R87.H0_H0 ;  /* 0x20000057ff5c7230 */ /* 0x020fc40000004100 */
[----:B------:R-:W-:Y:S01]  /*40a0*/  FADD.FTZ R96, R103, -R96 ;  /* 0x8000006067607221 */ /* 0x000fe20000010000 */
[----:B------:R-:W-:Y:S02]  /*40b0*/  HADD2.F32 R202, -RZ, R87.H1_H1 ;  /* 0x30000057ffca7230 */ /* 0x000fe40000004100 */
[----:B------:R-:W-:Y:S01]  /*40c0*/  FMUL.FTZ R81, R115, UR7 ;  /* 0x0000000773517c20 */ /* 0x000fe20008410000 */
[----:B------:R-:W-:Y:S01]  /*40d0*/  FMUL.FTZ R87, R212, UR7 ;  /* 0x00000007d4577c20 */ /* 0x000fe20008410000 */
[----:B------:R-:W-:Y:S01]  /*40e0*/  FADD.FTZ R114, R105, -R114 ;  /* 0x8000007269727221 */ /* 0x000fe20000010000 */
[----:B------:R-:W-:Y:S01]  /*40f0*/  FADD.FTZ R83, R102, -R83 ;  /* 0x8000005366537221 */ /* 0x000fe20000010000 */
[----:B------:R-:W-:Y:S02]  /*4100*/  HADD2.F32 R98, -RZ, R63.H1_H1 ;  /* 0x3000003fff627230 */ /* 0x000fe40000004100 */
[----:B------:R-:W-:Y:S01]  /*4110*/  FMUL.FTZ R199, R81, R94 ;  /* 0x0000005e51c77220 */ /* 0x000fe20000410000 */
[----:B------:R-:W-:Y:S01]  /*4120*/  FMUL.FTZ R94, R87, R202 ;  /* 0x000000ca575e7220 */ /* 0x000fe20000410000 */
[----:B------:R-:W-:Y:S01]  /*4130*/  FMUL.FTZ R105, R96, UR9 ;  /* 0x0000000960697c20 */ /* 0x000fe20008410000 */
[----:B------:R-:W-:Y:S01]  /*4140*/  FMUL.FTZ R202, R83, UR9 ;  /* 0x0000000953ca7c20 */ /* 0x000fe20008410000 */
[----:B------:R-:W-:Y:S01]  /*4150*/  FMUL.FTZ R114, R114, UR9 ;  /* 0x0000000972727c20 */ /* 0x000fe20008410000 */
[--C-:B------:R-:W-:Y:S01]  /*4160*/  FFMA.FTZ R82, R101, UR4, R112.reuse ;  /* 0x0000000465527c23 */ /* 0x100fe20008010070 */
[----:B------:R-:W-:Y:S01]  /*4170*/  FFMA.FTZ R99, R99, UR4, R112 ;  /* 0x0000000463637c23 */ /* 0x000fe20008010070 */
[----:B------:R-:W-:-:S02]  /*4180*/  HADD2.F32 R112, -RZ, R86.H0_H0 ;  /* 0x20000056ff707230 */ /* 0x000fc40000004100 */
[----:B------:R-:W-:Y:S01]  /*4190*/  FMUL.FTZ R95, R81, R92 ;  /* 0x0000005c515f7220 */ /* 0x000fe20000410000 */
[----:B------:R-:W-:Y:S02]  /*41a0*/  HADD2.F32 R210, -RZ, R86.H1_H1 ;  /* 0x30000056ffd27230 */ /* 0x000fe40000004100 */
[----:B------:R-:W-:Y:S01]  /*41b0*/  FMUL.FTZ R214, R87, R98 ;  /* 0x0000006257d67220 */ /* 0x000fe20000410000 */
[----:B------:R-:W-:Y:S02]  /*41c0*/  HADD2.F32 R86, -RZ, R85.H0_H0 ;  /* 0x20000055ff567230 */ /* 0x000fe40000004100 */
[----:B------:R-:W-:Y:S01]  /*41d0*/  FMUL.FTZ R83, R105, UR7 ;  /* 0x0000000769537c20 */ /* 0x000fe20008410000 */
[----:B------:R-:W-:Y:S02]  /*41e0*/  HADD2.F32 R100, -RZ, R62.H1_H1 ;  /* 0x3000003eff647230 */ /* 0x000fe40000004100 */
[----:B------:R-:W-:Y:S01]  /*41f0*/  FMUL.FTZ R87, R202, UR7 ;  /* 0x00000007ca577c20 */ /* 0x000fe20008410000 */
[----:B------:R-:W-:Y:S01]  /*4200*/  FMUL.FTZ R81, R114, UR7 ;  /* 0x0000000772517c20 */ /* 0x000fe20008410000 */
[----:B------:R-:W-:Y:S01]  /*4210*/  FADD.FTZ R82, R107, -R82 ;  /* 0x800000526b527221 */ /* 0x000fe20000010000 */
[----:B------:R-:W-:Y:S01]  /*4220*/  FADD.FTZ R106, R106, -R99 ;  /* 0x800000636a6a7221 */ /* 0x000fe20000010000 */
[----:B------:R-:W-:-:S02]  /*4230*/  HADD2.F32 R92, -RZ, R61.H0_H0 ;  /* 0x2000003dff5c7230 */ /* 0x000fc40000004100 */
[----:B------:R-:W-:Y:S01]  /*4240*/  FMUL.FTZ R97, R83, R112 ;  /* 0x0000007053617220 */ /* 0x000fe20000410000 */
[----:B------:R-:W-:Y:S02]  /*4250*/  HADD2.F32 R98, -RZ, R62.H0_H0 ;  /* 0x2000003eff627230 */ /* 0x000fe40000004100 */
[----:B------:R-:W-:Y:S01]  /*4260*/  FMUL.FTZ R103, R104, UR9 ;  /* 0x0000000968677c20 */ /* 0x000fe20008410000 */
[C---:B------:R-:W-:Y:S01]  /*4270*/  FMUL.FTZ R96, R87.reuse, R210 ;  /* 0x000000d257607220 */ /* 0x040fe20000410000 */
[----:B------:R-:W-:Y:S01]  /*4280*/  FMUL.FTZ R112, R87, R100 ;  /* 0x0000006457707220 */ /* 0x000fe20000410000 */
[C---:B------:R-:W-:Y:S01]  /*4290*/  FMUL.FTZ R99, R81.reuse, R86 ;  /* 0x0000005651637220 */ /* 0x040fe20000410000 */
[----:B------:R-:W-:Y:S01]  /*42a0*/  FMUL.FTZ R86, R82, UR9 ;  /* 0x0000000952567c20 */ /* 0x000fe20008410000 */
[----:B------:R-:W-:Y:S01]  /*42b0*/  FMUL.FTZ R87, R106, UR9 ;  /* 0x000000096a577c20 */ /* 0x000fe20008410000 */
[----:B------:R-:W-:Y:S02]  /*42c0*/  HADD2.F32 R85, -RZ, R85.H1_H1 ;  /* 0x30000055ff557230 */ /* 0x000fe40000004100 */
[----:B------:R-:W-:Y:S01]  /*42d0*/  FMUL.FTZ R102, R81, R92 ;  /* 0x0000005c51667220 */ /* 0x000fe20000410000 */
[----:B------:R-:W-:-:S02]  /*42e0*/  HADD2.F32 R93, -RZ, R61.H1_H1 ;  /* 0x3000003dff5d7230 */ /* 0x000fc40000004100 */
[----:B------:R-:W-:Y:S01]  /*42f0*/  FMUL.FTZ R100, R103, UR7 ;  /* 0x0000000767647c20 */ /* 0x000fe20008410000 */
[----:B------:R-:W-:Y:S01]  /*4300*/  FMUL.FTZ R107, R83, R98 ;  /* 0x00000062536b7220 */ /* 0x000fe20000410000 */
[--C-:B------:R-:W-:Y:S02]  /*4310*/  HADD2.F32 R92, -RZ, R60.reuse.H0_H0 ;  /* 0x2000003cff5c7230 */ /* 0x100fe40000004100 */
[----:B------:R-:W-:Y:S01]  /*4320*/  FMUL.FTZ R81, R86, UR7 ;  /* 0x0000000756517c20 */ /* 0x000fe20008410000 */
[----:B------:R-:W-:Y:S02]  /*4330*/  HADD2.F32 R82, -RZ, R60.H1_H1 ;  /* 0x3000003cff527230 */ /* 0x000fe40000004100 */
[----:B------:R-:W-:Y:S01]  /*4340*/  FMUL.FTZ R83, R87, UR7 ;  /* 0x0000000757537c20 */ /* 0x000fe20008410000 */
[--C-:B------:R-:W-:Y:S02]  /*4350*/  HADD2.F32 R80, -RZ, R84.reuse.H0_H0 ;  /* 0x20000054ff507230 */ /* 0x100fe40000004100 */
[----:B------:R-:W-:Y:S01]  /*4360*/  FMUL.FTZ R98, R100, R85 ;  /* 0x0000005564627220 */ /* 0x000fe20000410000 */
[----:B------:R-:W-:-:S02]  /*4370*/  HADD2.F32 R84, -RZ, R84.H1_H1 ;  /* 0x30000054ff547230 */ /* 0x000fc40000004100 */
[----:B------:R-:W-:Y:S01]  /*4380*/  FMUL.FTZ R85, R100, R93 ;  /* 0x0000005d64557220 */ /* 0x000fe20000410000 */
[----:B------:R-:W-:Y:S01]  /*4390*/  FMUL.FTZ R92, R81, R92 ;  /* 0x0000005c515c7220 */ /* 0x000fe20000410000 */
[----:B------:R-:W-:Y:S01]  /*43a0*/  FMUL.FTZ R93, R83, R82 ;  /* 0x00000052535d7220 */ /* 0x000fe20000410000 */
[----:B------:R-:W-:Y:S01]  /*43b0*/  FMUL.FTZ R101, R81, R80 ;  /* 0x0000005051657220 */ /* 0x000fe20000410000 */
[----:B------:R-:W-:Y:S01]  /*43c0*/  FMUL.FTZ R100, R83, R84 ;  /* 0x0000005453647220 */ /* 0x000fe20000410000 */
[----:B------:R-:W-:Y:S02]  /*43d0*/  F2FP.F16.F32.PACK_AB R80, R87, R86 ;  /* 0x000000565750723e */ /* 0x000fe400000000ff */
[----:B------:R-:W-:Y:S02]  /*43e0*/  F2FP.F16.F32.PACK_AB R83, R212, R115 ;  /* 0x00000073d453723e */ /* 0x000fe400000000ff */
[----:B------:R-:W-:Y:S02]  /*43f0*/  F2FP.F16.F32.PACK_AB R82, R202, R105 ;  /* 0x00000069ca52723e */ /* 0x000fe400000000ff */
[----:B------:R-:W-:-:S02]  /*4400*/  F2FP.F16.F32.PACK_AB R81, R103, R114 ;  /* 0x000000726751723e */ /* 0x000fc400000000ff */
[----:B------:R-:W-:Y:S02]  /*4410*/  F2FP.F16.F32.PACK_AB R87, R214, R199 ;  /* 0x000000c7d657723e */ /* 0x000fe400000000ff */
[----:B------:R-:W-:Y:S02]  /*4420*/  F2FP.F16.F32.PACK_AB R86, R112, R107 ;  /* 0x0000006b7056723e */ /* 0x000fe400000000ff */
[----:B------:R-:W-:Y:S02]  /*4430*/  F2FP.F16.F32.PACK_AB R85, R85, R102 ;  /* 0x000000665555723e */ /* 0x000fe400000000ff */
[----:B------:R-:W-:Y:S01]  /*4440*/  F2FP.F16.F32.PACK_AB R84, R93, R92 ;  /* 0x0000005c5d54723e */ /* 0x000fe200000000ff */
[----:B------:R-:W-:Y:S06]  /*4450*/  BRA `(.L_x_1766) ;  /* 0x0000000400107947 */ /* 0x000fec0003800000 */
.L_x_1765:
[--C-:B------:R-:W-:Y:S01]  /*4460*/  FFMA.FTZ R93, R93, UR4, R112.reuse ;  /* 0x000000045d5d7c23 */ /* 0x100fe20008010070 */
        /* <DEDUP_REMOVED lines=8> */
[----:B------:R-:W-:Y:S01]  /*44f0*/  FMUL.FTZ R93, R93, UR9 ;  /* 0x000000095d5d7c20 */ /* 0x000fe20008410000 */
[----:B------:R-:W-:Y:S01]  /*4500*/  FADD.FTZ R202, R105, -R202 ;  /* 0x800000ca69ca7221 */ /* 0x000fe20000010000 */
[--C-:B------:R-:W-:Y:S01]  /*4510*/  FFMA.FTZ R114, R101, UR4, R112.reuse ;  /* 0x0000000465727c23 */ /* 0x100fe20008010070 */
[----:B------:R-:W-:Y:S01]  /*4520*/  FFMA.FTZ R99, R99, UR4, R112 ;  /* 0x0000000463637c23 */ /* 0x000fe20008010070 */
[----:B-----5:R-:W-:-:S02]  /*4530*/  HADD2.F32 R115, -RZ, R86.H0_H0 ;  /* 0x20000056ff737230 */ /* 0x020fc40000004100 */
[----:B------:R-:W-:Y:S01]  /*4540*/  FADD.FTZ R203, R98, -R203 ;  /* 0x800000cb62cb7221 */ /* 0x000fe20000010000 */
[----:B------:R-:W-:Y:S02]  /*4550*/  HADD2.F32 R199, -RZ, R86.H1_H1 ;  /* 0x30000056ffc77230 */ /* 0x000fe40000004100 */
[----:B------:R-:W-:Y:S01]  /*4560*/  FMUL.FTZ R93, R93, UR7 ;  /* 0x000000075d5d7c20 */ /* 0x000fe20008410000 */
[----:B------:R-:W-:Y:S02]  /*4570*/  HADD2.F32 R92, -RZ, R87.H0_H0 ;  /* 0x20000057ff5c7230 */ /* 0x000fe40000004100 */
[----:B------:R-:W-:Y:S01]  /*4580*/  FMUL.FTZ R96, R96, UR9 ;  /* 0x0000000960607c20 */ /* 0x000fe20008410000 */
[----:B------:R-:W-:Y:S02]  /*4590*/  HADD2.F32 R86, -RZ, R63.H0_H0 ;  /* 0x2000003fff567230 */ /* 0x000fe40000004100 */
[----:B------:R-:W-:Y:S01]  /*45a0*/  FMUL.FTZ R102, R102, UR9 ;  /* 0x0000000966667c20 */ /* 0x000fe20008410000 */
[----:B------:R-:W-:Y:S01]  /*45b0*/  FADD.FTZ R104, R104, -R97 ;  /* 0x8000006168687221 */ /* 0x000fe20000010000 */
[----:B------:R-:W-:Y:S01]  /*45c0*/  FMUL.FTZ R202, R202, UR9 ;  /* 0x00000009caca7c20 */ /* 0x000fe20008410000 */
[----:B------:R-:W-:Y:S01]  /*45d0*/  FADD.FTZ R114, R107, -R114 ;  /* 0x800000726b727221 */ /* 0x000fe20000010000 */
[----:B------:R-:W-:Y:S01]  /*45e0*/  FADD.FTZ R106, R106, -R99 ;  /* 0x800000636a6a7221 */ /* 0x000fe20000010000 */
[----:B------:R-:W-:-:S02]  /*45f0*/  HADD2.F32 R94, -RZ, R87.H1_H1 ;  /* 0x30000057ff5e7230 */ /* 0x000fc40000004100 */
[----:B------:R-:W-:Y:S01]  /*4600*/  FMUL.FTZ R203, R203, UR9 ;  /* 0x00000009cbcb7c20 */ /* 0x000fe20008410000 */
[--C-:B------:R-:W-:Y:S02]  /*4610*/  HADD2.F32 R99, -RZ, R62.reuse.H0_H0 ;  /* 0x2000003eff637230 */ /* 0x100fe40000004100 */
[C---:B------:R-:W-:Y:S01]  /*4620*/  FMUL.FTZ R95, R93.reuse, R92 ;  /* 0x0000005c5d5f7220 */ /* 0x040fe20000410000 */
[----:B------:R-:W-:Y:S02]  /*4630*/  HADD2.F32 R103, -RZ, R62.H1_H1 ;  /* 0x3000003eff677230 */ /* 0x000fe40000004100 */
[----:B------:R-:W-:Y:S01]  /*4640*/  FMUL.FTZ R107, R93, R86 ;  /* 0x000000565d6b7220 */ /* 0x000fe20000410000 */
[----:B------:R-:W-:Y:S02]  /*4650*/  HADD2.F32 R87, -RZ, R85.H0_H0 ;  /* 0x20000055ff577230 */ /* 0x000fe40000004100 */
[----:B------:R-:W-:Y:S01]  /*4660*/  FMUL.FTZ R96, R96, UR7 ;  /* 0x0000000760607c20 */ /* 0x000fe20008410000 */
[----:B------:R-:W-:Y:S01]  /*4670*/  FMUL.FTZ R102, R102, UR7 ;  /* 0x0000000766667c20 */ /* 0x000fe20008410000 */
[----:B------:R-:W-:-:S02]  /*4680*/  HADD2.F32 R93, -RZ, R61.H0_H0 ;  /* 0x2000003dff5d7230 */ /* 0x000fc40000004100 */
[----:B------:R-:W-:Y:S01]  /*4690*/  FMUL.FTZ R202, R202, UR7 ;  /* 0x00000007caca7c20 */ /* 0x000fe20008410000 */
[----:B------:R-:W-:Y:S01]  /*46a0*/  FMUL.FTZ R104, R104, UR9 ;  /* 0x0000000968687c20 */ /* 0x000fe20008410000 */
[----:B------:R-:W-:Y:S01]  /*46b0*/  FMUL.FTZ R114, R114, UR9 ;  /* 0x0000000972727c20 */ /* 0x000fe20008410000 */
[----:B------:R-:W-:Y:S02]  /*46c0*/  HADD2.F32 R98, -RZ, R63.H1_H1 ;  /* 0x3000003fff627230 */ /* 0x000fe40000004100 */
[----:B------:R-:W-:Y:S01]  /*46d0*/  FMUL.FTZ R106, R106, UR9 ;  /* 0x000000096a6a7c20 */ /* 0x000fe20008410000 */
[----:B------:R-:W-:Y:S02]  /*46e0*/  HADD2.F32 R85, -RZ, R85.H1_H1 ;  /* 0x30000055ff557230 */ /* 0x000fe40000004100 */
[----:B------:R-:W-:Y:S01]  /*46f0*/  FMUL.FTZ R203, R203, UR7 ;  /* 0x00000007cbcb7c20 */ /* 0x000fe20008410000 */
[----:B------:R-:W-:Y:S01]  /*4700*/  FMUL.FTZ R92, R96, R99 ;  /* 0x00000063605c7220 */ /* 0x000fe20000410000 */
[----:B------:R-:W-:Y:S01]  /*4710*/  FMUL.FTZ R105, R102, R103 ;  /* 0x0000006766697220 */ /* 0x000fe20000410000 */
[----:B------:R-:W-:-:S02]  /*4720*/  HADD2.F32 R101, -RZ, R84.H0_H0 ;  /* 0x20000054ff657230 */ /* 0x000fc40000004100 */
[----:B------:R-:W-:Y:S01]  /*4730*/  FMUL.FTZ R99, R202, R87 ;  /* 0x00000057ca637220 */ /* 0x000fe20000410000 */
[----:B------:R-:W-:Y:S02]  /*4740*/  HADD2.F32 R103, -RZ, R61.H1_H1 ;  /* 0x3000003dff677230 */ /* 0x000fe40000004100 */
[----:B------:R-:W-:Y:S01]  /*4750*/  FMUL.FTZ R104, R104, UR7 ;  /* 0x0000000768687c20 */ /* 0x000fe20008410000 */
[----:B------:R-:W-:Y:S01]  /*4760*/  FMUL.FTZ R202, R202, R93 ;  /* 0x0000005dcaca7220 */ /* 0x000fe20000410000 */
[--C-:B------:R-:W-:Y:S02]  /*4770*/  HADD2.F32 R87, -RZ, R60.reuse.H0_H0 ;  /* 0x2000003cff577230 */ /* 0x100fe40000004100 */
[----:B------:R-:W-:Y:S01]  /*4780*/  FMUL.FTZ R114, R114, UR7 ;  /* 0x0000000772727c20 */ /* 0x000fe20008410000 */
[----:B------:R-:W-:Y:S02]  /*4790*/  HADD2.F32 R86, -RZ, R60.H1_H1 ;  /* 0x3000003cff567230 */ /* 0x000fe40000004100 */
[----:B------:R-:W-:Y:S01]  /*47a0*/  FMUL.FTZ R93, R106, UR7 ;  /* 0x000000076a5d7c20 */ /* 0x000fe20008410000 */
[----:B------:R-:W-:Y:S01]  /*47b0*/  FMUL.FTZ R112, R203, R98 ;  /* 0x00000062cb707220 */ /* 0x000fe20000410000 */
[----:B------:R-:W-:Y:S01]  /*47c0*/  FMUL.FTZ R98, R104, R85 ;  /* 0x0000005568627220 */ /* 0x000fe20000410000 */
[----:B------:R-:W-:-:S02]  /*47d0*/  HADD2.F32 R84, -RZ, R84.H1_H1 ;  /* 0x30000054ff547230 */ /* 0x000fc40000004100 */
[----:B------:R-:W-:Y:S01]  /*47e0*/  FMUL.FTZ R85, R104, R103 ;  /* 0x0000006768557220 */ /* 0x000fe20000410000 */
[C---:B------:R-:W-:Y:S01]  /*47f0*/  FMUL.FTZ R101, R114.reuse, R101 ;  /* 0x0000006572657220 */ /* 0x040fe20000410000 */
[----:B------:R-:W-:Y:S01]  /*4800*/  FMUL.FTZ R114, R114, R87 ;  /* 0x0000005772727220 */ /* 0x000fe20000410000 */
[C---:B------:R-:W-:Y:S01]  /*4810*/  FMUL.FTZ R103, R93.reuse, R86 ;  /* 0x000000565d677220 */ /* 0x040fe20000410000 */
        /* <DEDUP_REMOVED lines=8> */
.L_x_1766:
[----:B------:R-:W1:Y:S01]  /*48a0*/  @P0 LDC.64 R92, c[0x0][0x478] ;  /* 0x00011e00ff5c0b82 */ /* 0x000e620000000a00 */
[----:B------:R-:W-:-:S04]  /*48b0*/  IMAD.WIDE.U32 R232, R178, 0x10, R232 ;  /* 0x00000010b2e87825 */ /* 0x000fc800078e00e8 */
[----:B-1----:R-:W-:-:S05]  /*48c0*/  @P0 IMAD.WIDE.U32 R92, R178, 0x10, R92 ;  /* 0x00000010b25c0825 */ /* 0x002fca00078e005c */
[----:B------:R2:W-:Y:S04]  /*48d0*/  @P0 STG.E.128 desc[UR10][R92.64], R80 ;  /* 0x000000505c000986 */ /* 0x0005e8000c101d0a */
[----:B------:R2:W-:Y:S01]  /*48e0*/  STG.E.128 desc[UR10][R232.64], R84 ;  /* 0x00000054e8007986 */ /* 0x0005e2000c101d0a */
[----:B------:R-:W-:Y:S05]  /*48f0*/  BRA `(.L_x_1767) ;  /* 0x0000002800687947 */ /* 0x000fea0003800000 */
.L_x_1758:
        /* <DEDUP_REMOVED lines=9> */
[----:B------:R-:W-:Y:S01]  /*4990*/  FFMA.FTZ R234, R234, UR4, R112 ;  /* 0x00000004eaea7c23 */ /* 0x000fe20008010070 */
[----:B------:R-:W-:Y:S01]  /*49a0*/  FADD.FTZ R108, R110, -R89 ;  /* 0x800000596e6c7221 */ /* 0x000fe20000010000 */
[----:B------:R-:W-:Y:S01]  /*49b0*/  FADD.FTZ R109, R231, -R88 ;  /* 0x80000058e76d7221 */ /* 0x000fe20000010000 */
[--C-:B------:R-:W-:Y:S01]  /*49c0*/  FFMA.FTZ R88, R111, UR4, R112.reuse ;  /* 0x000000046f587c23 */ /* 0x100fe20008010070 */
[----:B------:R-:W-:Y:S01]  /*49d0*/  FFMA.FTZ R89, R236, UR4, R112 ;  /* 0x00000004ec597c23 */ /* 0x000fe20008010070 */
[----:B-----5:R-:W-:Y:S02]  /*49e0*/  HADD2.F32 R91, -RZ, R66.H1_H1 ;  /* 0x30000042ff5b7230 */ /* 0x020fe40000004100 */
[----:B------:R-:W-:Y:S01]  /*49f0*/  FADD.FTZ R90, R235, -R232 ;  /* 0x800000e8eb5a7221 */ /* 0x000fe20000010000 */
[----:B------:R-:W-:Y:S01]  /*4a00*/  FADD.FTZ R231, R233, -R88 ;  /* 0x80000058e9e77221 */ /* 0x000fe20000010000 */
[----:B------:R-:W-:Y:S01]  /*4a10*/  FADD.FTZ R238, R238, -R89 ;  /* 0x80000059eeee7221 */ /* 0x000fe20000010000 */
[----:B------:R-:W-:-:S02]  /*4a20*/  HADD2.F32 R88, -RZ, R67.H0_H0 ;  /* 0x20000043ff587230 */ /* 0x000fc40000004100 */
[----:B------:R-:W-:Y:S01]  /*4a30*/  FADD.FTZ R237, R237, -R234 ;  /* 0x800000eaeded7221 */ /* 0x000fe20000010000 */
[----:B------:R-:W-:Y:S02]  /*4a40*/  HADD2.F32 R89, -RZ, R67.H1_H1 ;  /* 0x30000043ff597230 */ /* 0x000fe40000004100 */
[----:B------:R-:W-:Y:S01]  /*4a50*/  FFMA.FTZ R91, R90, UR9, R91 ;  /* 0x000000095a5b7c23 */ /* 0x000fe2000801005b */
[--C-:B------:R-:W-:Y:S02]  /*4a60*/  HADD2.F32 R90, -RZ, R65.reuse.H1_H1 ;  /* 0x30000041ff5a7230 */ /* 0x100fe40000004100 */
[----:B------:R-:W-:Y:S01]  /*4a70*/  FFMA.FTZ R232, R237, UR9, R88 ;  /* 0x00000009ede87c23 */ /* 0x000fe20008010058 */
[----:B------:R-:W-:Y:S02]  /*4a80*/  HADD2.F32 R88, -RZ, R66.H0_H0 ;  /* 0x20000042ff587230 */ /* 0x000fe40000004100 */
[----:B------:R-:W-:Y:S01]  /*4a90*/  FFMA.FTZ R233, R238, UR9, R89 ;  /* 0x00000009eee97c23 */ /* 0x000fe20008010059 */
[----:B------:R-:W-:-:S02]  /*4aa0*/  HADD2.F32 R89, -RZ, R65.H0_H0 ;  /* 0x20000041ff597230 */ /* 0x000fc40000004100 */
[----:B------:R-:W-:Y:S01]  /*4ab0*/  FFMA.FTZ R240, R240, UR4, R112 ;  /* 0x00000004f0f07c23 */ /* 0x000fe20008010070 */
[----:B------:R-:W-:Y:S01]  /*4ac0*/  FFMA.FTZ R109, R109, UR9, R90 ;  /* 0x000000096d6d7c23 */ /* 0x000fe2000801005a */
[----:B------:R-:W-:Y:S01]  /*4ad0*/  FFMA.FTZ R231, R231, UR9, R88 ;  /* 0x00000009e7e77c23 */ /* 0x000fe20008010058 */
[----:B------:R-:W-:Y:S02]  /*4ae0*/  HADD2.F32 R88, -RZ, R64.H1_H1 ;  /* 0x30000040ff587230 */ /* 0x000fe40000004100 */
[----:B------:R-:W-:Y:S01]  /*4af0*/  FFMA.FTZ R108, R108, UR9, R89 ;  /* 0x000000096c6c7c23 */ /* 0x000fe20008010059 */
[--C-:B------:R-:W-:Y:S02]  /*4b00*/  HADD2.F32 R89, -RZ, R87.reuse.H0_H0 ;  /* 0x20000057ff597230 */ /* 0x100fe40000004100 */
[----:B------:R-:W-:Y:S01]  /*4b10*/  FADD.FTZ R239, R239, -R240 ;  /* 0x800000f0efef7221 */ /* 0x000fe20000010000 */
[----:B------:R-:W-:Y:S02]  /*4b20*/  HADD2.F32 R90, -RZ, R87.H1_H1 ;  /* 0x30000057ff5a7230 */ /* 0x000fe40000004100 */
[----:B------:R-:W-:Y:S01]  /*4b30*/  FMUL.FTZ R232, R232, UR7 ;  /* 0x00000007e8e87c20 */ /* 0x000fe20008410000 */
[----:B------:R-:W-:-:S02]  /*4b40*/  HADD2.F32 R87, -RZ, R51.H0_H0 ;  /* 0x20000033ff577230 */ /* 0x000fc40000004100 */
[----:B------:R-:W-:Y:S01]  /*4b50*/  FMUL.FTZ R233, R233, UR7 ;  /* 0x00000007e9e97c20 */ /* 0x000fe20008410000 */
[----:B------:R-:W-:Y:S02]  /*4b60*/  HADD2.F32 R234, -RZ, R51.H1_H1 ;  /* 0x30000033ffea7230 */ /* 0x000fe40000004100 */
[----:B------:R-:W-:Y:S01]  /*4b70*/  FFMA.FTZ R111, R239, UR9, R88 ;  /* 0x00000009ef6f7c23 */ /* 0x000fe20008010058 */
[----:B------:R-:W-:Y:S01]  /*4b80*/  FMUL.FTZ R88, R232, R89 ;  /* 0x00000059e8587220 */ /* 0x000fe20000410000 */
[----:B------:R-:W-:Y:S01]  /*4b90*/  FMUL.FTZ R87, R87, R232 ;  /* 0x000000e857577220 */ /* 0x000fe20000410000 */
[----:B------:R-:W-:Y:S01]  /*4ba0*/  FMUL.FTZ R90, R233, R90 ;  /* 0x0000005ae95a7220 */ /* 0x000fe20000410000 */
[----:B------:R-:W-:Y:S01]  /*4bb0*/  FMUL.FTZ R232, R234, R233 ;  /* 0x000000e9eae87220 */ /* 0x000fe20000410000 */
[--C-:B------:R-:W-:Y:S02]  /*4bc0*/  HADD2.F32 R234, -RZ, R86.reuse.H0_H0 ;  /* 0x20000056ffea7230 */ /* 0x100fe40000004100 */
[----:B------:R-:W-:Y:S01]  /*4bd0*/  FMUL.FTZ R231, R231, UR7 ;  /* 0x00000007e7e77c20 */ /* 0x000fe20008410000 */
[----:B------:R-:W-:-:S02]  /*4be0*/  HADD2.F32 R233, -RZ, R86.H1_H1 ;  /* 0x30000056ffe97230 */ /* 0x000fc40000004100 */
[----:B------:R-:W-:Y:S01]  /*4bf0*/  FMUL.FTZ R86, R91, UR7 ;  /* 0x000000075b567c20 */ /* 0x000fe20008410000 */
[--C-:B------:R-:W-:Y:S02]  /*4c00*/  HADD2.F32 R235, -RZ, R50.reuse.H1_H1 ;  /* 0x30000032ffeb7230 */ /* 0x100fe40000004100 */
[----:B------:R-:W-:Y:S01]  /*4c10*/  FMUL.FTZ R89, R231, R234 ;  /* 0x000000eae7597220 */ /* 0x000fe20000410000 */
[----:B------:R-:W-:Y:S02]  /*4c20*/  HADD2.F32 R236, -RZ, R50.H0_H0 ;  /* 0x20000032ffec7230 */ /* 0x000fe40000004100 */
[----:B------:R-:W-:Y:S01]  /*4c30*/  FMUL.FTZ R91, R86, R233 ;  /* 0x000000e9565b7220 */ /* 0x000fe20000410000 */
[----:B------:R-:W-:Y:S02]  /*4c40*/  HADD2.F32 R234, -RZ, R49.H0_H0 ;  /* 0x20000031ffea7230 */ /* 0x000fe40000004100 */
[----:B------:R-:W-:Y:S01]  /*4c50*/  FFMA.FTZ R242, R242, UR4, R112 ;  /* 0x00000004f2f27c23 */ /* 0x000fe20008010070 */
[----:B------:R-:W-:Y:S01]  /*4c60*/  FMUL.FTZ R233, R108, UR7 ;  /* 0x000000076ce97c20 */ /* 0x000fe20008410000 */
[----:B------:R-:W-:-:S02]  /*4c70*/  HADD2.F32 R110, -RZ, R64.H0_H0 ;  /* 0x20000040ff6e7230 */ /* 0x000fc40000004100 */
[----:B------:R-:W-:Y:S01]  /*4c80*/  FMUL.FTZ R86, R235, R86 ;  /* 0x00000056eb567220 */ /* 0x000fe20000410000 */
[----:B------:R-:W-:Y:S01]  /*4c90*/  FADD.FTZ R241, R241, -R242 ;  /* 0x800000f2f1f17221 */ /* 0x000fe20000010000 */
[----:B------:R-:W-:Y:S01]  /*4ca0*/  FMUL.FTZ R231, R236, R231 ;  /* 0x000000e7ece77220 */ /* 0x000fe20000410000 */
[----:B------:R-:W-:Y:S01]  /*4cb0*/  FMUL.FTZ R235, R234, R233 ;  /* 0x000000e9eaeb7220 */ /* 0x000fe20000410000 */
[--C-:B------:R-:W-:Y:S02]  /*4cc0*/  HADD2.F32 R108, -RZ, R85.reuse.H0_H0 ;  /* 0x20000055ff6c7230 */ /* 0x100fe40000004100 */
[----:B------:R-:W-:Y:S01]  /*4cd0*/  FFMA.FTZ R110, R241, UR9, R110 ;  /* 0x00000009f16e7c23 */ /* 0x000fe2000801006e */
[----:B------:R-:W-:Y:S02]  /*4ce0*/  HADD2.F32 R234, -RZ, R85.H1_H1 ;  /* 0x30000055ffea7230 */ /* 0x000fe40000004100 */
[----:B------:R-:W-:Y:S01]  /*4cf0*/  FMUL.FTZ R85, R109, UR7 ;  /* 0x000000076d557c20 */ /* 0x000fe20008410000 */
[----:B------:R-:W-:-:S02]  /*4d00*/  HADD2.F32 R236, -RZ, R49.H1_H1 ;  /* 0x30000031ffec7230 */ /* 0x000fc40000004100 */
[----:B------:R-:W-:Y:S01]  /*4d10*/  FMUL.FTZ R108, R233, R108 ;  /* 0x0000006ce96c7220 */ /* 0x000fe20000410000 */
[----:B------:R-:W-:Y:S02]  /*4d20*/  HADD2.F32 R233, -RZ, R48.H0_H0 ;  /* 0x20000030ffe97230 */ /* 0x000fe40000004100 */
[----:B------:R-:W-:Y:S01]  /*4d30*/  FMUL.FTZ R109, R85, R234 ;  /* 0x000000ea556d7220 */ /* 0x000fe20000410000 */
[--C-:B------:R-:W-:Y:S02]  /*4d40*/  HADD2.F32 R234, -RZ, R84.reuse.H1_H1 ;  /* 0x30000054ffea7230 */ /* 0x100fe40000004100 */
[----:B------:R-:W-:Y:S01]  /*4d50*/  FMUL.FTZ R236, R236, R85 ;  /* 0x00000055ecec7220 */ /* 0x000fe20000410000 */
[----:B------:R-:W-:Y:S02]  /*4d60*/  HADD2.F32 R85, -RZ, R84.H0_H0 ;  /* 0x20000054ff557230 */ /* 0x000fe40000004100 */
[----:B------:R-:W-:Y:S01]  /*4d70*/  FMUL.FTZ R84, R110, UR7 ;  /* 0x000000076e547c20 */ /* 0x000fe20008410000 */
[----:B------:R-:W-:-:S02]  /*4d80*/  HADD2.F32 R238, -RZ, R48.H1_H1 ;  /* 0x30000030ffee7230 */ /* 0x000fc40000004100 */
[----:B------:R-:W-:Y:S01]  /*4d90*/  FMUL.FTZ R111, R111, UR7 ;  /* 0x000000076f6f7c20 */ /* 0x000fe20008410000 */
[----:B------:R-:W-:Y:S01]  /*4da0*/  F2FP.F16.F32.PACK_AB R87, R232, R87 ;  /* 0x00000057e857723e */ /* 0x000fe200000000ff */
[----:B------:R-:W-:Y:S01]  /*4db0*/  FMUL.FTZ R110, R84, R85 ;  /* 0x00000055546e7220 */ /* 0x000fe20000410000 */
[----:B------:R-:W-:Y:S01]  /*4dc0*/  FMUL.FTZ R84, R233, R84 ;  /* 0x00000054e9547220 */ /* 0x000fe20000410000 */
[----:B------:R-:W-:Y:S01]  /*4dd0*/  FMUL.FTZ R233, R238, R111 ;  /* 0x0000006feee97220 */ /* 0x000fe20000410000 */
[----:B------:R-:W-:Y:S01]  /*4de0*/  FMUL.FTZ R111, R111, R234 ;  /* 0x000000ea6f6f7220 */ /* 0x000fe20000410000 */
[----:B------:R-:W-:Y:S02]  /*4df0*/  F2FP.F16.F32.PACK_AB R86, R86, R231 ;  /* 0x000000e75656723e */ /* 0x000fe400000000ff */
[----:B------:R-:W-:Y:S02]  /*4e00*/  F2FP.F16.F32.PACK_AB R85, R236, R235 ;  /* 0x000000ebec55723e */ /* 0x000fe400000000ff */
[----:B------:R-:W-:Y:S01]  /*4e10*/  F2FP.F16.F32.PACK_AB R84, R233, R84 ;  /* 0x00000054e954723e */ /* 0x000fe200000000ff */
[----:B------:R-:W-:Y:S06]  /*4e20*/  BRA `(.L_x_1769) ;  /* 0x0000000400407947 */ /* 0x000fec0003800000 */
.L_x_1768:
[--C-:B------:R-:W-:Y:S01]  /*4e30*/  FFMA.FTZ R89, R236, UR4, R112.reuse ;  /* 0x00000004ec597c23 */ /* 0x100fe20008010070 */
[--C-:B------:R-:W-:Y:S01]  /*4e40*/  FFMA.FTZ R81, R108, UR4, R112.reuse ;  /* 0x000000046c517c23 */ /* 0x100fe20008010070 */
[--C-:B------:R-:W-:Y:S01]  /*4e50*/  FFMA.FTZ R234, R234, UR4, R112.reuse ;  /* 0x00000004eaea7c23 */ /* 0x100fe20008010070 */
[----:B------:R-:W-:Y:S01]  /*4e60*/  FFMA.FTZ R82, R109, UR4, R112 ;  /* 0x000000046d527c23 */ /* 0x000fe20008010070 */
[--C-:B-----5:R-:W-:Y:S02]  /*4e70*/  HADD2.F32 R88, -RZ, R67.reuse.H1_H1 ;  /* 0x30000043ff587230 */ /* 0x120fe40000004100 */
[----:B------:R-:W-:Y:S01]  /*4e80*/  FADD.FTZ R89, R238, -R89 ;  /* 0x80000059ee597221 */ /* 0x000fe20000010000 */
[----:B------:R-:W-:Y:S02]  /*4e90*/  HADD2.F32 R83, -RZ, R67.H0_H0 ;  /* 0x20000043ff537230 */ /* 0x000fe40000004100 */
[----:B------:R-:W-:Y:S01]  /*4ea0*/  FADD.FTZ R81, R110, -R81 ;  /* 0x800000516e517221 */ /* 0x000fe20000010000 */
[----:B------:R-:W-:Y:S01]  /*4eb0*/  FADD.FTZ R234, R237, -R234 ;  /* 0x800000eaedea7221 */ /* 0x000fe20000010000 */
[----:B------:R-:W-:Y:S01]  /*4ec0*/  FADD.FTZ R110, R231, -R82 ;  /* 0x80000052e76e7221 */ /* 0x000fe20000010000 */
[--C-:B------:R-:W-:Y:S01]  /*4ed0*/  FFMA.FTZ R80, R242, UR4, R112.reuse ;  /* 0x00000004f2507c23 */ /* 0x100fe20008010070 */
[--C-:B------:R-:W-:Y:S01]  /*4ee0*/  FFMA.FTZ R82, R111, UR4, R112.reuse ;  /* 0x000000046f527c23 */ /* 0x100fe20008010070 */
[----:B------:R-:W-:Y:S01]  /*4ef0*/  FFMA.FTZ R232, R232, UR4, R112 ;  /* 0x00000004e8e87c23 */ /* 0x000fe20008010070 */
[----:B------:R-:W-:Y:S01]  /*4f00*/  FFMA.FTZ R111, R89, UR9, R88 ;  /* 0x00000009596f7c23 */ /* 0x000fe20008010058 */
[----:B------:R-:W-:Y:S01]  /*4f10*/  FFMA.FTZ R234, R234, UR9, R83 ;  /* 0x00000009eaea7c23 */ /* 0x000fe20008010053 */
[----:B------:R-:W-:-:S02]  /*4f20*/  HADD2.F32 R88, -RZ, R65.H0_H0 ;  /* 0x20000041ff587230 */ /* 0x000fc40000004100 */
[----:B------:R-:W-:Y:S01]  /*4f30*/  FADD.FTZ R80, R241, -R80 ;  /* 0x80000050f1507221 */ /* 0x000fe20000010000 */
[----:B------:R-:W-:Y:S02]  /*4f40*/  HADD2.F32 R90, -RZ, R66.H1_H1 ;  /* 0x30000042ff5a7230 */ /* 0x000fe40000004100 */
[----:B------:R-:W-:Y:S01]  /*4f50*/  FADD.FTZ R109, R235, -R232 ;  /* 0x800000e8eb6d7221 */ /* 0x000fe20000010000 */
[--C-:B------:R-:W-:Y:S02]  /*4f60*/  HADD2.F32 R83, -RZ, R64.reuse.H0_H0 ;  /* 0x20000040ff537230 */ /* 0x100fe40000004100 */
[----:B------:R-:W-:Y:S01]  /*4f70*/  FFMA.FTZ R240, R240, UR4, R112 ;  /* 0x00000004f0f07c23 */ /* 0x000fe20008010070 */
[----:B------:R-:W-:Y:S01]  /*4f80*/  FFMA.FTZ R81, R81, UR9, R88 ;  /* 0x0000000951517c23 */ /* 0x000fe20008010058 */
[----:B------:R-:W-:Y:S01]  /*4f90*/  FFMA.FTZ R109, R109, UR9, R90 ;  /* 0x000000096d6d7c23 */ /* 0x000fe2000801005a */
[----:B------:R-:W-:Y:S02]  /*4fa0*/  HADD2.F32 R88, -RZ, R64.H1_H1 ;  /* 0x30000040ff587230 */ /* 0x000fe40000004100 */
[----:B------:R-:W-:Y:S01]  /*4fb0*/  FFMA.FTZ R80, R80, UR9, R83 ;  /* 0x0000000950507c23 */ /* 0x000fe20008010053 */
[----:B------:R-:W-:Y:S01]  /*4fc0*/  FADD.FTZ R239, R239, -R240 ;  /* 0x800000f0efef7221 */ /* 0x000fe20000010000 */
[----:B------:R-:W-:-:S02]  /*4fd0*/  HADD2.F32 R91, -RZ, R66.H0_H0 ;  /* 0x20000042ff5b7230 */ /* 0x000fc40000004100 */
[----:B------:R-:W-:Y:S01]  /*4fe0*/  FADD.FTZ R82, R233, -R82 ;  /* 0x80000052e9527221 */ /* 0x000fe20000010000 */
[--C-:B------:R-:W-:Y:S02]  /*4ff0*/  HADD2.F32 R90, -RZ, R87.reuse.H0_H0 ;  /* 0x20000057ff5a7230 */ /* 0x100fe40000004100 */
[----:B------:R-:W-:Y:S01]  /*5000*/  FMUL.FTZ R232, R111, UR7 ;  /* 0x000000076fe87c20 */ /* 0x000fe20008410000 */
[----:B------:R-:W-:Y:S02]  /*5010*/  HADD2.F32 R83, -RZ, R87.H1_H1 ;  /* 0x30000057ff537230 */ /* 0x000fe40000004100 */
[----:B------:R-:W-:Y:S01]  /*5020*/  FMUL.FTZ R87, R234, UR7 ;  /* 0x00000007ea577c20 */ /* 0x000fe20008410000 */
[----:B------:R-:W-:Y:S02]  /*5030*/  HADD2.F32 R89, -RZ, R65.H1_H1 ;  /* 0x30000041ff597230 */ /* 0x000fe40000004100 */
[----:B------:R-:W-:Y:S01]  /*5040*/  FFMA.FTZ R233, R239, UR9, R88 ;  /* 0x00000009efe97c23 */ /* 0x000fe20008010058 */
[----:B------:R-:W-:-:S02]  /*5050*/  HADD2.F32 R108, -RZ, R51.H0_H0 ;  /* 0x20000033ff6c7230 */ /* 0x000fc40000004100 */
[----:B------:R-:W-:Y:S01]  /*5060*/  FFMA.FTZ R82, R82, UR9, R91 ;  /* 0x0000000952527c23 */ /* 0x000fe2000801005b */
[----:B------:R-:W-:Y:S01]  /*5070*/  FMUL.FTZ R88, R87, R90 ;  /* 0x0000005a57587220 */ /* 0x000fe20000410000 */
[----:B------:R-:W-:Y:S01]  /*5080*/  FFMA.FTZ R110, R110, UR9, R89 ;  /* 0x000000096e6e7c23 */ /* 0x000fe20008010059 */
[----:B------:R-:W-:Y:S01]  /*5090*/  FMUL.FTZ R90, R232, R83 ;  /* 0x00000053e85a7220 */ /* 0x000fe20000410000 */
[----:B------:R-:W-:Y:S02]  /*50a0*/  HADD2.F32 R89, -RZ, R51.H1_H1 ;  /* 0x30000033ff597230 */ /* 0x000fe40000004100 */
[----:B------:R-:W-:Y:S01]  /*50b0*/  FMUL.FTZ R87, R108, R87 ;  /* 0x000000576c577220 */ /* 0x000fe20000410000 */
[----:B------:R-:W-:Y:S01]  /*50c0*/  F2FP.F16.F32.PACK_AB R83, R111, R234 ;  /* 0x000000ea6f53723e */ /* 0x000fe200000000ff */
[--C-:B------:R-:W-:Y:S02]  /*50d0*/  HADD2.F32 R108, -RZ, R86.reuse.H0_H0 ;  /* 0x20000056ff6c7230 */ /* 0x100fe40000004100 */
[----:B------:R-:W-:Y:S01]  /*50e0*/  FMUL.FTZ R231, R82, UR7 ;  /* 0x0000000752e77c20 */ /* 0x000fe20008410000 */
[----:B------:R-:W-:-:S02]  /*50f0*/  HADD2.F32 R234, -RZ, R86.H1_H1 ;  /* 0x30000056ffea7230 */ /* 0x000fc40000004100 */
[----:B------:R-:W-:Y:S01]  /*5100*/  FMUL.FTZ R111, R109, UR7 ;  /* 0x000000076d6f7c20 */ /* 0x000fe20008410000 */
[--C-:B------:R-:W-:Y:S02]  /*5110*/  HADD2.F32 R86, -RZ, R50.reuse.H0_H0 ;  /* 0x20000032ff567230 */ /* 0x100fe40000004100 */
[----:B------:R-:W-:Y:S01]  /*5120*/  FMUL.FTZ R232, R89, R232 ;  /* 0x000000e859e87220 */ /* 0x000fe20000410000 */
[----:B------:R-:W-:Y:S02]  /*5130*/  HADD2.F32 R236, -RZ, R50.H1_H1 ;  /* 0x30000032ffec7230 */ /* 0x000fe40000004100 */
[----:B------:R-:W-:Y:S01]  /*5140*/  FMUL.FTZ R89, R231, R108 ;  /* 0x0000006ce7597220 */ /* 0x000fe20000410000 */
[----:B------:R-:W-:Y:S01]  /*5150*/  F2FP.F16.F32.PACK_AB R82, R109, R82 ;  /* 0x000000526d52723e */ /* 0x000fe200000000ff */
[----:B------:R-:W-:Y:S01]  /*5160*/  FMUL.FTZ R231, R86, R231 ;  /* 0x000000e756e77220 */ /* 0x000fe20000410000 */
[----:B------:R-:W-:Y:S01]  /*5170*/  FMUL.FTZ R91, R111, R234 ;  /* 0x000000ea6f5b7220 */ /* 0x000fe20000410000 */
[----:B------:R-:W-:Y:S01]  /*5180*/  FMUL.FTZ R86, R236, R111 ;  /* 0x0000006fec567220 */ /* 0x000fe20000410000 */
[----:B------:R-:W-:-:S02]  /*5190*/  HADD2.F32 R109, -RZ, R85.H0_H0 ;  /* 0x20000055ff6d7230 */ /* 0x000fc40000004100 */
[----:B------:R-:W-:Y:S01]  /*51a0*/  FMUL.FTZ R234, R81, UR7 ;  /* 0x0000000751ea7c20 */ /* 0x000fe20008410000 */
[----:B------:R-:W-:Y:S01]  /*51b0*/  HADD2.F32 R111, -RZ, R49.H0_H0 ;  /* 0x20000031ff6f7230 */ /* 0x000fe20000004100 */
[----:B------:R-:W-:Y:S01]  /*51c0*/  F2FP.F16.F32.PACK_AB R81, R110, R81 ;  /* 0x000000516e51723e */ /* 0x000fe200000000ff */
[----:B------:R-:W-:Y:S02]  /*51d0*/  HADD2.F32 R85, -RZ, R85.H1_H1 ;  /* 0x30000055ff557230 */ /* 0x000fe40000004100 */
[----:B------:R-:W-:Y:S01]  /*51e0*/  FMUL.FTZ R108, R234, R109 ;  /* 0x0000006dea6c7220 */ /* 0x000fe20000410000 */
[----:B------:R-:W-:Y:S01]  /*51f0*/  FMUL.FTZ R110, R110, UR7 ;  /* 0x000000076e6e7c20 */ /* 0x000fe20008410000 */
[----:B------:R-:W-:Y:S01]  /*5200*/  FMUL.FTZ R234, R111, R234 ;  /* 0x000000ea6fea7220 */ /* 0x000fe20000410000 */
[----:B------:R-:W-:Y:S01]  /*5210*/  HADD2.F32 R111, -RZ, R49.H1_H1 ;  /* 0x30000031ff6f7230 */ /* 0x000fe20000004100 */
[----:B------:R-:W-:Y:S01]  /*5220*/  F2FP.F16.F32.PACK_AB R87, R232, R87 ;  /* 0x00000057e857723e */ /* 0x000fe200000000ff */
[----:B------:R-:W-:Y:S01]  /*5230*/  FMUL.FTZ R109, R110, R85 ;  /* 0x000000556e6d7220 */ /* 0x000fe20000410000 */
[----:B------:R-:W-:-:S02]  /*5240*/  HADD2.F32 R236, -RZ, R48.H0_H0 ;  /* 0x20000030ffec7230 */ /* 0x000fc40000004100 */
[----:B------:R-:W-:Y:S01]  /*5250*/  FMUL.FTZ R85, R80, UR7 ;  /* 0x0000000750557c20 */ /* 0x000fe20008410000 */
[----:B------:R-:W-:Y:S01]  /*5260*/  FMUL.FTZ R237, R111, R110 ;  /* 0x0000006e6fed7220 */ /* 0x000fe20000410000 */
[--C-:B------:R-:W-:Y:S01]  /*5270*/  HADD2.F32 R110, -RZ, R84.reuse.H0_H0 ;  /* 0x20000054ff6e7230 */ /* 0x100fe20000004100 */
[C---:B------:R-:W-:Y:S01]  /*5280*/  F2FP.F16.F32.PACK_AB R80, R233.reuse, R80 ;  /* 0x00000050e950723e */ /* 0x040fe200000000ff */
[----:B------:R-:W-:Y:S01]  /*5290*/  FMUL.FTZ R236, R236, R85 ;  /* 0x00000055ecec7220 */ /* 0x000fe20000410000 */
[----:B------:R-:W-:Y:S02]  /*52a0*/  HADD2.F32 R111, -RZ, R84.H1_H1 ;  /* 0x30000054ff6f7230 */ /* 0x000fe40000004100 */
[----:B------:R-:W-:Y:S01]  /*52b0*/  FMUL.FTZ R84, R233, UR7 ;  /* 0x00000007e9547c20 */ /* 0x000fe20008410000 */
[----:B------:R-:W-:Y:S01]  /*52c0*/  FMUL.FTZ R110, R85, R110 ;  /* 0x0000006e556e7220 */ /* 0x000fe20000410000 */
[----:B------:R-:W-:Y:S01]  /*52d0*/  HADD2.F32 R85, -RZ, R48.H1_H1 ;  /* 0x30000030ff557230 */ /* 0x000fe20000004100 */
[----:B------:R-:W-:Y:S01]  /*52e0*/  F2FP.F16.F32.PACK_AB R86, R86, R231 ;  /* 0x000000e75656723e */ /* 0x000fe200000000ff */
[----:B------:R-:W-:-:S03]  /*52f0*/  FMUL.FTZ R111, R84, R111 ;  /* 0x0000006f546f7220 */ /* 0x000fc60000410000 */
[----:B------:R-:W-:Y:S01]  /*5300*/  FMUL.FTZ R235, R85, R84 ;  /* 0x0000005455eb7220 */ /* 0x000fe20000410000 */
[----:B------:R-:W-:-:S04]  /*5310*/  F2FP.F16.F32.PACK_AB R85, R237, R234 ;  /* 0x000000eaed55723e */ /* 0x000fc800000000ff */
[----:B------:R-:W-:-:S07]  /*5320*/  F2FP.F16.F32.PACK_AB R84, R235, R236 ;  /* 0x000000eceb54723e */ /* 0x000fce00000000ff */
.L_x_1769:
[----:B------:R-:W-:Y:S01]  /*5330*/  ISETP.NE.U32.AND P0, PT, RZ, UR22, PT ;  /* 0x00000016ff007c0c */ /* 0x000fe2000bf05070 */
[----:B------:R-:W0:Y:S03]  /*5340*/  LDC.64 R232, c[0x0][0x468] ;  /* 0x00011a00ffe87b82 */ /* 0x000e260000000a00 */
[----:B------:R-:W-:-:S13]  /*5350*/  ISETP.NE.AND.EX P0, PT, RZ, UR23, PT, P0 ;  /* 0x00000017ff007c0c */ /* 0x000fda000bf05300 */
        /* <DEDUP_REMOVED lines=9> */
[--C-:B------:R-:W-:Y:S01]  /*53f0*/  FFMA.FTZ R80, R224, UR4, R112.reuse ;  /* 0x00000004e0507c23 */ /* 0x100fe20008010070 */
[----:B------:R-:W-:Y:S01]  /*5400*/  FFMA.FTZ R81, R216, UR4, R112 ;  /* 0x00000004d8517c23 */ /* 0x000fe20008010070 */
[--C-:B------:R-:W-:Y:S02]  /*5410*/  HADD2.F32 R83, -RZ, R71.reuse.H0_H0 ;  /* 0x20000047ff537230 */ /* 0x100fe40000004100 */
[----:B------:R-:W-:Y:S01]  /*5420*/  FADD.FTZ R224, R229, -R230 ;  /* 0x800000e6e5e07221 */ /* 0x000fe20000010000 */
[----:B------:R-:W-:Y:S01]  /*5430*/  FADD.FTZ R229, R223, -R80 ;  /* 0x80000050dfe57221 */ /* 0x000fe20000010000 */
[--C-:B------:R-:W-:Y:S01]  /*5440*/  FFMA.FTZ R80, R215, UR4, R112.reuse ;  /* 0x00000004d7507c23 */ /* 0x100fe20008010070 */
[----:B------:R-:W-:Y:S01]  /*5450*/  FADD.FTZ R201, R218, -R81 ;  /* 0x80000051dac97221 */ /* 0x000fe20000010000 */
[--C-:B------:R-:W-:Y:S01]  /*5460*/  FFMA.FTZ R220, R220, UR4, R112.reuse ;  /* 0x00000004dcdc7c23 */ /* 0x100fe20008010070 */
[----:B------:R-:W-:Y:S01]  /*5470*/  FFMA.FTZ R226, R226, UR4, R112 ;  /* 0x00000004e2e27c23 */ /* 0x000fe20008010070 */
[----:B------:R-:W-:Y:S01]  /*5480*/  FADD.FTZ R216, R217, -R80 ;  /* 0x80000050d9d87221 */ /* 0x000fe20000010000 */
[----:B------:R-:W-:-:S02]  /*5490*/  HADD2.F32 R80, -RZ, R71.H1_H1 ;  /* 0x30000047ff507230 */ /* 0x000fc40000004100 */
[--C-:B------:R-:W-:Y:S01]  /*54a0*/  FFMA.FTZ R222, R222, UR4, R112.reuse ;  /* 0x00000004dede7c23 */ /* 0x100fe20008010070 */
[--C-:B------:R-:W-:Y:S02]  /*54b0*/  HADD2.F32 R82, -RZ, R70.reuse.H1_H1 ;  /* 0x30000046ff527230 */ /* 0x100fe40000004100 */
[----:B------:R-:W-:Y:S01]  /*54c0*/  FFMA.FTZ R83, R216, UR9, R83 ;  /* 0x00000009d8537c23 */ /* 0x000fe20008010053 */
[----:B------:R-:W-:Y:S01]  /*54d0*/  FFMA.FTZ R228, R228, UR4, R112 ;  /* 0x00000004e4e47c23 */ /* 0x000fe20008010070 */
[----:B------:R-:W-:Y:S01]  /*54e0*/  FFMA.FTZ R80, R201, UR9, R80 ;  /* 0x00000009c9507c23 */ /* 0x000fe20008010050 */
[----:B------:R-:W-:Y:S01]  /*54f0*/  FADD.FTZ R219, R219, -R220 ;  /* 0x800000dcdbdb7221 */ /* 0x000fe20000010000 */
[----:B------:R-:W-:Y:S02]  /*5500*/  HADD2.F32 R223, -RZ, R70.H0_H0 ;  /* 0x20000046ffdf7230 */ /* 0x000fe40000004100 */
[----:B------:R-:W-:Y:S01]  /*5510*/  FADD.FTZ R226, R225, -R226 ;  /* 0x800000e2e1e27221 */ /* 0x000fe20000010000 */
[----:B------:R-:W-:-:S02]  /*5520*/  HADD2.F32 R201, -RZ, R68.H0_H0 ;  /* 0x20000044ffc97230 */ /* 0x000fc40000004100 */
[----:B------:R-:W-:Y:S01]  /*5530*/  FADD.FTZ R222, R221, -R222 ;  /* 0x800000deddde7221 */ /* 0x000fe20000010000 */
[----:B-----5:R-:W-:Y:S02]  /*5540*/  HADD2.F32 R218, -RZ, R87.H0_H0 ;  /* 0x20000057ffda7230 */ /* 0x020fe40000004100 */
[----:B------:R-:W-:Y:S01]  /*5550*/  FMUL.FTZ R225, R83, UR7 ;  /* 0x0000000753e17c20 */ /* 0x000fe20008410000 */
[----:B------:R-:W-:Y:S02]  /*5560*/  HADD2.F32 R216, -RZ, R68.H1_H1 ;  /* 0x30000044ffd87230 */ /* 0x000fe40000004100 */
[----:B------:R-:W-:Y:S01]  /*5570*/  FADD.FTZ R227, R227, -R228 ;  /* 0x800000e4e3e37221 */ /* 0x000fe20000010000 */
[----:B------:R-:W-:Y:S01]  /*5580*/  FFMA.FTZ R82, R219, UR9, R82 ;  /* 0x00000009db527c23 */ /* 0x000fe20008010052 */
[--C-:B------:R-:W-:Y:S02]  /*5590*/  HADD2.F32 R81, -RZ, R69.reuse.H0_H0 ;  /* 0x20000045ff517230 */ /* 0x100fe40000004100 */
[----:B------:R-:W-:Y:S01]  /*55a0*/  FFMA.FTZ R223, R222, UR9, R223 ;  /* 0x00000009dedf7c23 */ /* 0x000fe200080100df */
[----:B------:R-:W-:Y:S01]  /*55b0*/  FFMA.FTZ R224, R224, UR9, R201 ;  /* 0x00000009e0e07c23 */ /* 0x000fe200080100c9 */
[----:B------:R-:W-:-:S02]  /*55c0*/  HADD2.F32 R222, -RZ, R69.H1_H1 ;  /* 0x30000045ffde7230 */ /* 0x000fc40000004100 */
[----:B------:R-:W-:Y:S01]  /*55d0*/  FMUL.FTZ R201, R225, R218 ;  /* 0x000000dae1c97220 */ /* 0x000fe20000410000 */
[----:B------:R-:W-:Y:S02]  /*55e0*/  HADD2.F32 R215, -RZ, R87.H1_H1 ;  /* 0x30000057ffd77230 */ /* 0x000fe40000004100 */
[----:B------:R-:W-:Y:S01]  /*55f0*/  FFMA.FTZ R227, R227, UR9, R216 ;  /* 0x00000009e3e37c23 */ /* 0x000fe200080100d8 */
[----:B------:R-:W-:Y:S02]  /*5600*/  HADD2.F32 R218, -RZ, R54.H1_H1 ;  /* 0x30000036ffda7230 */ /* 0x000fe40000004100 */
[----:B------:R-:W-:Y:S01]  /*5610*/  FMUL.FTZ R87, R82, UR7 ;  /* 0x0000000752577c20 */ /* 0x000fe20008410000 */
[--C-:B------:R-:W-:Y:S02]  /*5620*/  HADD2.F32 R216, -RZ, R86.reuse.H1_H1 ;  /* 0x30000056ffd87230 */ /* 0x100fe40000004100 */
[----:B------:R-:W-:Y:S01]  /*5630*/  FFMA.FTZ R81, R226, UR9, R81 ;  /* 0x00000009e2517c23 */ /* 0x000fe20008010051 */
[----:B------:R-:W-:Y:S01]  /*5640*/  FFMA.FTZ R222, R229, UR9, R222 ;  /* 0x00000009e5de7c23 */ /* 0x000fe200080100de */
[----:B------:R-:W-:-:S02]  /*5650*/  HADD2.F32 R217, -RZ, R86.H0_H0 ;  /* 0x20000056ffd97230 */ /* 0x000fc40000004100 */
[----:B------:R-:W-:Y:S01]  /*5660*/  FMUL.FTZ R226, R223, UR7 ;  /* 0x00000007dfe27c20 */ /* 0x000fe20008410000 */
[----:B------:R-:W-:Y:S02]  /*5670*/  HADD2.F32 R219, -RZ, R54.H0_H0 ;  /* 0x20000036ffdb7230 */ /* 0x000fe40000004100 */
[----:B------:R-:W-:Y:S01]  /*5680*/  FMUL.FTZ R235, R218, R87 ;  /* 0x00000057daeb7220 */ /* 0x000fe20000410000 */
[--C-:B------:R-:W-:Y:S02]  /*5690*/  HADD2.F32 R220, -RZ, R55.reuse.H0_H0 ;  /* 0x20000037ffdc7230 */ /* 0x100fe40000004100 */
[----:B------:R-:W-:Y:S01]  /*56a0*/  FMUL.FTZ R86, R80, UR7 ;  /* 0x0000000750567c20 */ /* 0x000fe20008410000 */
[----:B------:R-:W-:Y:S02]  /*56b0*/  HADD2.F32 R221, -RZ, R55.H1_H1 ;  /* 0x30000037ffdd7230 */ /* 0x000fe40000004100 */
[----:B------:R-:W-:Y:S01]  /*56c0*/  FMUL.FTZ R216, R87, R216 ;  /* 0x000000d857d87220 */ /* 0x000fe20000410000 */
[----:B------:R-:W-:-:S02]  /*56d0*/  HADD2.F32 R218, -RZ, R85.H0_H0 ;  /* 0x20000055ffda7230 */ /* 0x000fc40000004100 */
[----:B------:R-:W-:Y:S01]  /*56e0*/  FMUL.FTZ R87, R222, UR7 ;  /* 0x00000007de577c20 */ /* 0x000fe20008410000 */
[----:B------:R-:W-:Y:S02]  /*56f0*/  HADD2.F32 R230, -RZ, R85.H1_H1 ;  /* 0x30000055ffe67230 */ /* 0x000fe40000004100 */
[----:B------:R-:W-:Y:S01]  /*5700*/  FMUL.FTZ R85, R81, UR7 ;  /* 0x0000000751557c20 */ /* 0x000fe20008410000 */
[--C-:B------:R-:W-:Y:S02]  /*5710*/  HADD2.F32 R234, -RZ, R53.reuse.H1_H1 ;  /* 0x30000035ffea7230 */ /* 0x100fe40000004100 */
[----:B------:R-:W-:Y:S01]  /*5720*/  FMUL.FTZ R217, R226, R217 ;  /* 0x000000d9e2d97220 */ /* 0x000fe20000410000 */
[----:B------:R-:W-:Y:S02]  /*5730*/  HADD2.F32 R228, -RZ, R53.H0_H0 ;  /* 0x20000035ffe47230 */ /* 0x000fe40000004100 */
[----:B------:R-:W-:Y:S01]  /*5740*/  FMUL.FTZ R215, R86, R215 ;  /* 0x000000d756d77220 */ /* 0x000fe20000410000 */
[----:B------:R-:W-:Y:S01]  /*5750*/  FMUL.FTZ R226, R219, R226 ;  /* 0x000000e2dbe27220 */ /* 0x000fe20000410000 */
[----:B------:R-:W-:Y:S01]  /*5760*/  FMUL.FTZ R225, R220, R225 ;  /* 0x000000e1dce17220 */ /* 0x000fe20000410000 */
[----:B------:R-:W-:Y:S01]  /*5770*/  FMUL.FTZ R86, R221, R86 ;  /* 0x00000056dd567220 */ /* 0x000fe20000410000 */
[----:B------:R-:W-:Y:S01]  /*5780*/  FMUL.FTZ R219, R85, R218 ;  /* 0x000000da55db7220 */ /* 0x000fe20000410000 */
[----:B------:R-:W-:-:S02]  /*5790*/  HADD2.F32 R221, -RZ, R84.H0_H0 ;  /* 0x20000054ffdd7230 */ /* 0x000fc40000004100 */
[----:B------:R-:W-:Y:S01]  /*57a0*/  FMUL.FTZ R218, R87, R230 ;  /* 0x000000e657da7220 */ /* 0x000fe20000410000 */
[----:B------:R-:W-:Y:S02]  /*57b0*/  HADD2.F32 R220, -RZ, R84.H1_H1 ;  /* 0x30000054ffdc7230 */ /* 0x000fe40000004100 */
[----:B------:R-:W-:Y:S01]  /*57c0*/  FMUL.FTZ R231, R234, R87 ;  /* 0x00000057eae77220 */ /* 0x000fe20000410000 */
[----:B------:R-:W-:Y:S01]  /*57d0*/  FMUL.FTZ R228, R228, R85 ;  /* 0x00000055e4e47220 */ /* 0x000fe20000410000 */
[--C-:B------:R-:W-:Y:S02]  /*57e0*/  HADD2.F32 R87, -RZ, R52.reuse.H0_H0 ;  /* 0x20000034ff577230 */ /* 0x100fe40000004100 */
[----:B------:R-:W-:Y:S01]  /*57f0*/  FMUL.FTZ R84, R224, UR7 ;  /* 0x00000007e0547c20 */ /* 0x000fe20008410000 */
[----:B------:R-:W-:Y:S02]  /*5800*/  HADD2.F32 R230, -RZ, R52.H1_H1 ;  /* 0x30000034ffe67230 */ /* 0x000fe40000004100 */
[----:B------:R-:W-:Y:S01]  /*5810*/  FMUL.FTZ R85, R227, UR7 ;  /* 0x00000007e3557c20 */ /* 0x000fe20008410000 */
[----:B------:R-:W-:Y:S01]  /*5820*/  F2FP.F16.F32.PACK_AB R83, R80, R83 ;  /* 0x000000535053723e */ /* 0x000fe200000000ff */
[----:B------:R-:W-:Y:S01]  /*5830*/  FMUL.FTZ R221, R84, R221 ;  /* 0x000000dd54dd7220 */ /* 0x000fe20000410000 */
        /* <DEDUP_REMOVED lines=11> */
.L_x_1770:
[--C-:B------:R-:W-:Y:S01]  /*58f0*/  FFMA.FTZ R228, R228, UR4, R112.reuse ;  /* 0x00000004e4e47c23 */ /* 0x100fe20008010070 */
[--C-:B------:R-:W-:Y:S01]  /*5900*/  FFMA.FTZ R201, R216, UR4, R112.reuse ;  /* 0x00000004d8c97c23 */ /* 0x100fe20008010070 */
[--C-:B------:R-:W-:Y:S02]  /*5910*/  HADD2.F32 R231, -RZ, R71.reuse.H1_H1 ;  /* 0x30000047ffe77230 */ /* 0x100fe40000004100 */
[----:B------:R-:W-:Y:S01]  /*5920*/  FFMA.FTZ R230, R230, UR4, R112 ;  /* 0x00000004e6e67c23 */ /* 0x000fe20008010070 */
[----:B------:R-:W-:Y:S01]  /*5930*/  FADD.FTZ R227, R227, -R228 ;  /* 0x800000e4e3e37221 */ /* 0x000fe20000010000 */
[--C-:B------:R-:W-:Y:S01]  /*5940*/  FFMA.FTZ R228, R215, UR4, R112.reuse ;  /* 0x00000004d7e47c23 */ /* 0x100fe20008010070 */
[----:B------:R-:W-:Y:S01]  /*5950*/  FADD.FTZ R216, R218, -R201 ;  /* 0x800000c9dad87221 */ /* 0x000fe20000010000 */
[--C-:B------:R-:W-:Y:S01]  /*5960*/  FFMA.FTZ R222, R222, UR4, R112.reuse ;  /* 0x00000004dede7c23 */ /* 0x100fe20008010070 */
[----:B------:R-:W-:Y:S01]  /*5970*/  FFMA.FTZ R224, R224, UR4, R112 ;  /* 0x00000004e0e07c23 */ /* 0x000fe20008010070 */
[----:B------:R-:W-:Y:S01]  /*5980*/  FADD.FTZ R228, R217, -R228 ;  /* 0x800000e4d9e47221 */ /* 0x000fe20000010000 */
[----:B------:R-:W-:-:S02]  /*5990*/  HADD2.F32 R217, -RZ, R71.H0_H0 ;  /* 0x20000047ffd97230 */ /* 0x000fc40000004100 */
[----:B------:R-:W-:Y:S01]  /*59a0*/  FFMA.FTZ R231, R216, UR9, R231 ;  /* 0x00000009d8e77c23 */ /* 0x000fe200080100e7 */
[----:B-----5:R-:W-:Y:S02]  /*59b0*/  HADD2.F32 R216, -RZ, R86.H1_H1 ;  /* 0x30000056ffd87230 */ /* 0x020fe40000004100 */
[----:B------:R-:W-:Y:S01]  /*59c0*/  FFMA.FTZ R226, R226, UR4, R112 ;  /* 0x00000004e2e27c23 */ /* 0x000fe20008010070 */
[----:B------:R-:W-:Y:S02]  /*59d0*/  HADD2.F32 R201, -RZ, R70.H0_H0 ;  /* 0x20000046ffc97230 */ /* 0x000fe40000004100 */
[----:B------:R-:W-:Y:S01]  /*59e0*/  FFMA.FTZ R228, R228, UR9, R217 ;  /* 0x00000009e4e47c23 */ /* 0x000fe200080100d9 */
[----:B------:R-:W-:Y:S02]  /*59f0*/  HADD2.F32 R217, -RZ, R86.H0_H0 ;  /* 0x20000056ffd97230 */ /* 0x000fe40000004100 */
[----:B------:R-:W-:Y:S01]  /*5a00*/  FADD.FTZ R229, R229, -R230 ;  /* 0x800000e6e5e57221 */ /* 0x000fe20000010000 */
[----:B------:R-:W-:-:S02]  /*5a10*/  HADD2.F32 R86, -RZ, R68.H0_H0 ;  /* 0x20000044ff567230 */ /* 0x000fc40000004100 */
[----:B------:R-:W-:Y:S01]  /*5a20*/  FFMA.FTZ R220, R220, UR4, R112 ;  /* 0x00000004dcdc7c23 */ /* 0x000fe20008010070 */
[----:B------:R-:W-:Y:S01]  /*5a30*/  FADD.FTZ R218, R221, -R222 ;  /* 0x800000deddda7221 */ /* 0x000fe20000010000 */
[----:B------:R-:W-:Y:S02]  /*5a40*/  HADD2.F32 R222, -RZ, R69.H1_H1 ;  /* 0x30000045ffde7230 */ /* 0x000fe40000004100 */
[----:B------:R-:W-:Y:S01]  /*5a50*/  FADD.FTZ R223, R223, -R224 ;  /* 0x800000e0dfdf7221 */ /* 0x000fe20000010000 */
[----:B------:R-:W-:Y:S01]  /*5a60*/  FADD.FTZ R225, R225, -R226 ;  /* 0x800000e2e1e17221 */ /* 0x000fe20000010000 */
[----:B------:R-:W-:Y:S01]  /*5a70*/  FADD.FTZ R215, R219, -R220 ;  /* 0x800000dcdbd77221 */ /* 0x000fe20000010000 */
[----:B------:R-:W-:Y:S01]  /*5a80*/  FFMA.FTZ R218, R218, UR9, R201 ;  /* 0x00000009dada7c23 */ /* 0x000fe200080100c9 */
[----:B------:R-:W-:Y:S02]  /*5a90*/  HADD2.F32 R224, -RZ, R70.H1_H1 ;  /* 0x30000046ffe07230 */ /* 0x000fe40000004100 */
[----:B------:R-:W-:Y:S01]  /*5aa0*/  FFMA.FTZ R229, R229, UR9, R86 ;  /* 0x00000009e5e57c23 */ /* 0x000fe20008010056 */
[----:B------:R-:W-:-:S02]  /*5ab0*/  HADD2.F32 R201, -RZ, R87.H0_H0 ;  /* 0x20000057ffc97230 */ /* 0x000fc40000004100 */
[----:B------:R-:W-:Y:S01]  /*5ac0*/  FFMA.FTZ R223, R223, UR9, R222 ;  /* 0x00000009dfdf7c23 */ /* 0x000fe200080100de */
[----:B------:R-:W-:Y:S02]  /*5ad0*/  HADD2.F32 R226, -RZ, R87.H1_H1 ;  /* 0x30000057ffe27230 */ /* 0x000fe40000004100 */
[----:B------:R-:W-:Y:S01]  /*5ae0*/  FMUL.FTZ R228, R228, UR7 ;  /* 0x00000007e4e47c20 */ /* 0x000fe20008410000 */
[----:B------:R-:W-:Y:S02]  /*5af0*/  HADD2.F32 R220, -RZ, R69.H0_H0 ;  /* 0x20000045ffdc7230 */ /* 0x000fe40000004100 */
[----:B------:R-:W-:Y:S01]  /*5b00*/  FMUL.FTZ R231, R231, UR7 ;  /* 0x00000007e7e77c20 */ /* 0x000fe20008410000 */
[----:B------:R-:W-:Y:S02]  /*5b10*/  HADD2.F32 R86, -RZ, R68.H1_H1 ;  /* 0x30000044ff567230 */ /* 0x000fe40000004100 */
[----:B------:R-:W-:Y:S01]  /*5b20*/  FFMA.FTZ R224, R215, UR9, R224 ;  /* 0x00000009d7e07c23 */ /* 0x000fe200080100e0 */
[----:B------:R-:W-:-:S02]  /*5b30*/  HADD2.F32 R87, -RZ, R55.H0_H0 ;  /* 0x20000037ff577230 */ /* 0x000fc40000004100 */
[----:B------:R-:W-:Y:S01]  /*5b40*/  FFMA.FTZ R220, R225, UR9, R220 ;  /* 0x00000009e1dc7c23 */ /* 0x000fe200080100dc */
[----:B------:R-:W-:Y:S02]  /*5b50*/  HADD2.F32 R222, -RZ, R55.H1_H1 ;  /* 0x30000037ffde7230 */ /* 0x000fe40000004100 */
[----:B------:R-:W-:Y:S01]  /*5b60*/  FFMA.FTZ R227, R227, UR9, R86 ;  /* 0x00000009e3e37c23 */ /* 0x000fe20008010056 */
[----:B------:R-:W-:Y:S01]  /*5b70*/  FMUL.FTZ R215, R231, R226 ;  /* 0x000000e2e7d77220 */ /* 0x000fe20000410000 */
[----:B------:R-:W-:Y:S01]  /*5b80*/  FMUL.FTZ R86, R87, R228 ;  /* 0x000000e457567220 */ /* 0x000fe20000410000 */
[----:B------:R-:W-:Y:S02]  /*5b90*/  HADD2.F32 R225, -RZ, R53.H0_H0 ;  /* 0x20000035ffe17230 */ /* 0x000fe40000004100 */
[----:B------:R-:W-:Y:S01]  /*5ba0*/  FMUL.FTZ R87, R222, R231 ;  /* 0x000000e7de577220 */ /* 0x000fe20000410000 */
[--C-:B------:R-:W-:Y:S02]  /*5bb0*/  HADD2.F32 R231, -RZ, R54.reuse.H0_H0 ;  /* 0x20000036ffe77230 */ /* 0x100fe40000004100 */
[----:B------:R-:W-:Y:S01]  /*5bc0*/  FMUL.FTZ R235, R224, UR7 ;  /* 0x00000007e0eb7c20 */ /* 0x000fe20008410000 */
[----:B------:R-:W-:-:S02]  /*5bd0*/  HADD2.F32 R222, -RZ, R54.H1_H1 ;  /* 0x30000036ffde7230 */ /* 0x000fc40000004100 */
[----:B------:R-:W-:Y:S01]  /*5be0*/  FMUL.FTZ R218, R218, UR7 ;  /* 0x00000007dada7c20 */ /* 0x000fe20008410000 */
[--C-:B------:R-:W-:Y:S02]  /*5bf0*/  HADD2.F32 R219, -RZ, R85.reuse.H0_H0 ;  /* 0x20000055ffdb7230 */ /* 0x100fe40000004100 */
[----:B------:R-:W-:Y:S01]  /*5c00*/  FMUL.FTZ R220, R220, UR7 ;  /* 0x00000007dcdc7c20 */ /* 0x000fe20008410000 */
[----:B------:R-:W-:Y:S01]  /*5c10*/  FMUL.FTZ R201, R228, R201 ;  /* 0x000000c9e4c97220 */ /* 0x000fe20000410000 */
[----:B------:R-:W-:Y:S01]  /*5c20*/  FMUL.FTZ R216, R235, R216 ;  /* 0x000000d8ebd87220 */ /* 0x000fe20000410000 */
[----:B------:R-:W-:Y:S02]  /*5c30*/  HADD2.F32 R85, -RZ, R85.H1_H1 ;  /* 0x30000055ff557230 */ /* 0x000fe40000004100 */
[----:B------:R-:W-:Y:S01]  /*5c40*/  FMUL.FTZ R228, R231, R218 ;  /* 0x000000dae7e47220 */ /* 0x000fe20000410000 */
[----:B------:R-:W-:Y:S01]  /*5c50*/  FMUL.FTZ R235, R222, R235 ;  /* 0x000000ebdeeb7220 */ /* 0x000fe20000410000 */
[----:B------:R-:W-:Y:S01]  /*5c60*/  FMUL.FTZ R224, R225, R220 ;  /* 0x000000dce1e07220 */ /* 0x000fe20000410000 */
[----:B------:R-:W-:Y:S01]  /*5c70*/  FMUL.FTZ R219, R220, R219 ;  /* 0x000000dbdcdb7220 */ /* 0x000fe20000410000 */
[----:B------:R-:W-:-:S02]  /*5c80*/  HADD2.F32 R231, -RZ, R53.H1_H1 ;  /* 0x30000035ffe77230 */ /* 0x000fc40000004100 */
[----:B------:R-:W-:Y:S01]  /*5c90*/  FMUL.FTZ R226, R223, UR7 ;  /* 0x00000007dfe27c20 */ /* 0x000fe20008410000 */
        /* <DEDUP_REMOVED lines=12> */
[----:B------:R-:W-:Y:S01]  /*5d60*/  FMUL.FTZ R220, R227, R84 ;  /* 0x00000054e3dc7220 */ /* 0x000fe20000410000 */
[----:B------:R-:W-:Y:S02]  /*5d70*/  F2FP.F16.F32.PACK_AB R87, R87, R86 ;  /* 0x000000565757723e */ /* 0x000fe400000000ff */
[----:B------:R-:W-:Y:S02]  /*5d80*/  F2FP.F16.F32.PACK_AB R86, R235, R228 ;  /* 0x000000e4eb56723e */ /* 0x000fe400000000ff */
[----:B------:R-:W-:-:S02]  /*5d90*/  F2FP.F16.F32.PACK_AB R85, R85, R224 ;  /* 0x000000e05555723e */ /* 0x000fc400000000ff */
[----:B------:R-:W-:-:S07]  /*5da0*/  F2FP.F16.F32.PACK_AB R84, R222, R225 ;  /* 0x000000e1de54723e */ /* 0x000fce00000000ff */
.L_x_1771:
        /* <DEDUP_REMOVED lines=11> */
[----:B------:R-:W-:Y:S01]  /*5e60*/  FFMA.FTZ R222, R211, UR4, R112 ;  /* 0x00000004d3de7c23 */ /* 0x000fe20008010070 */
[----:B------:R-:W-:Y:S01]  /*5e70*/  FADD.FTZ R214, R206, -R207 ;  /* 0x800000cfced67221 */ /* 0x000fe20000010000 */
[----:B------:R-:W-:Y:S01]  /*5e80*/  FADD.FTZ R206, R203, -R202 ;  /* 0x800000cacbce7221 */ /* 0x000fe20000010000 */
[--C-:B------:R-:W-:Y:S01]  /*5e90*/  FFMA.FTZ R202, R213, UR4, R112.reuse ;  /* 0x00000004d5ca7c23 */ /* 0x100fe20008010070 */
[--C-:B------:R-:W-:Y:S01]  /*5ea0*/  FFMA.FTZ R203, R115, UR4, R112.reuse ;  /* 0x0000000473cb7c23 */ /* 0x100fe20008010070 */
[----:B------:R-:W-:Y:S01]  /*5eb0*/  FADD.FTZ R207, R204, -R83 ;  /* 0x80000053cccf7221 */ /* 0x000fe20000010000 */
[----:B------:R-:W-:Y:S01]  /*5ec0*/  FFMA.FTZ R115, R212, UR4, R112 ;  /* 0x00000004d4737c23 */ /* 0x000fe20008010070 */
[----:B------:R-:W-:Y:S01]  /*5ed0*/  FADD.FTZ R222, R113, -R222 ;  /* 0x800000de71de7221 */ /* 0x000fe20000010000 */
[----:B------:R-:W-:-:S02]  /*5ee0*/  HADD2.F32 R83, -RZ, R75.H0_H0 ;  /* 0x2000004bff537230 */ /* 0x000fc40000004100 */
[----:B------:R-:W-:Y:S01]  /*5ef0*/  FADD.FTZ R114, R114, -R203 ;  /* 0x800000cb72727221 */ /* 0x000fe20000010000 */
[----:B------:R-:W-:Y:S02]  /*5f00*/  HADD2.F32 R113, -RZ, R75.H1_H1 ;  /* 0x3000004bff717230 */ /* 0x000fe40000004100 */
[----:B------:R-:W-:Y:S01]  /*5f10*/  FADD.FTZ R204, R205, -R202 ;  /* 0x800000cacdcc7221 */ /* 0x000fe20000010000 */
[----:B------:R-:W-:Y:S01]  /*5f20*/  FADD.FTZ R205, R210, -R115 ;  /* 0x80000073d2cd7221 */ /* 0x000fe20000010000 */
[--C-:B------:R-:W-:Y:S02]  /*5f30*/  HADD2.F32 R202, -RZ, R74.reuse.H1_H1 ;  /* 0x3000004affca7230 */ /* 0x100fe40000004100 */
[----:B------:R-:W-:Y:S01]  /*5f40*/  FFMA.FTZ R83, R222, UR9, R83 ;  /* 0x00000009de537c23 */ /* 0x000fe20008010053 */
[----:B------:R-:W-:Y:S02]  /*5f50*/  HADD2.F32 R115, -RZ, R74.H0_H0 ;  /* 0x2000004aff737230 */ /* 0x000fe40000004100 */
[----:B------:R-:W-:Y:S01]  /*5f60*/  FFMA.FTZ R209, R209, UR4, R112 ;  /* 0x00000004d1d17c23 */ /* 0x000fe20008010070 */
[----:B------:R-:W-:Y:S01]  /*5f70*/  FFMA.FTZ R114, R114, UR9, R113 ;  /* 0x0000000972727c23 */ /* 0x000fe20008010071 */
[----:B------:R-:W-:-:S02]  /*5f80*/  HADD2.F32 R203, -RZ, R73.H0_H0 ;  /* 0x20000049ffcb7230 */ /* 0x000fc40000004100 */
[----:B------:R-:W-:Y:S01]  /*5f90*/  FFMA.FTZ R202, R205, UR9, R202 ;  /* 0x00000009cdca7c23 */ /* 0x000fe200080100ca */
[----:B------:R-:W-:Y:S02]  /*5fa0*/  HADD2.F32 R113, -RZ, R72.H1_H1 ;  /* 0x30000048ff717230 */ /* 0x000fe40000004100 */
[----:B------:R-:W-:Y:S01]  /*5fb0*/  FFMA.FTZ R115, R204, UR9, R115 ;  /* 0x00000009cc737c23 */ /* 0x000fe20008010073 */
[----:B-----5:R-:W-:Y:S02]  /*5fc0*/  HADD2.F32 R200, -RZ, R87.H0_H0 ;  /* 0x20000057ffc87230 */ /* 0x020fe40000004100 */
[----:B------:R-:W-:Y:S01]  /*5fd0*/  FMUL.FTZ R205, R83, UR7 ;  /* 0x0000000753cd7c20 */ /* 0x000fe20008410000 */
[----:B------:R-:W-:Y:S02]  /*5fe0*/  HADD2.F32 R210, -RZ, R73.H1_H1 ;  /* 0x30000049ffd27230 */ /* 0x000fe40000004100 */
[----:B------:R-:W-:Y:S01]  /*5ff0*/  FADD.FTZ R208, R208, -R209 ;  /* 0x800000d1d0d07221 */ /* 0x000fe20000010000 */
[----:B------:R-:W-:-:S02]  /*6000*/  HADD2.F32 R87, -RZ, R87.H1_H1 ;  /* 0x30000057ff577230 */ /* 0x000fc40000004100 */
[----:B------:R-:W-:Y:S01]  /*6010*/  FMUL.FTZ R204, R114, UR7 ;  /* 0x0000000772cc7c20 */ /* 0x000fe20008410000 */
[----:B------:R-:W-:Y:S02]  /*6020*/  HADD2.F32 R211, -RZ, R72.H0_H0 ;  /* 0x20000048ffd37230 */ /* 0x000fe40000004100 */
[----:B------:R-:W-:Y:S01]  /*6030*/  FFMA.FTZ R203, R206, UR9, R203 ;  /* 0x00000009cecb7c23 */ /* 0x000fe200080100cb */
[--C-:B------:R-:W-:Y:S02]  /*6040*/  HADD2.F32 R82, -RZ, R86.reuse.H0_H0 ;  /* 0x20000056ff527230 */ /* 0x100fe40000004100 */
[----:B------:R-:W-:Y:S01]  /*6050*/  FFMA.FTZ R214, R214, UR9, R113 ;  /* 0x00000009d6d67c23 */ /* 0x000fe20008010071 */
[----:B0-----:R-:W-:Y:S02]  /*6060*/  HADD2.F32 R224, -RZ, R59.H0_H0 ;  /* 0x2000003bffe07230 */ /* 0x001fe40000004100 */
[----:B------:R-:W-:Y:S01]  /*6070*/  FFMA.FTZ R210, R207, UR9, R210 ;  /* 0x00000009cfd27c23 */ /* 0x000fe200080100d2 */
[----:B------:R-:W-:-:S02]  /*6080*/  HADD2.F32 R86, -RZ, R86.H1_H1 ;  /* 0x30000056ff567230 */ /* 0x000fc40000004100 */
[----:B------:R-:W-:Y:S01]  /*6090*/  FMUL.FTZ R113, R205, R200 ;  /* 0x000000c8cd717220 */ /* 0x000fe20000410000 */
[----:B------:R-:W-:Y:S02]  /*60a0*/  HADD2.F32 R225, -RZ, R59.H1_H1 ;  /* 0x3000003bffe17230 */ /* 0x000fe40000004100 */
[----:B------:R-:W-:Y:S01]  /*60b0*/  FFMA.FTZ R211, R208, UR9, R211 ;  /* 0x00000009d0d37c23 */ /* 0x000fe200080100d3 */
[----:B------:R-:W-:Y:S01]  /*60c0*/  FMUL.FTZ R200, R204, R87 ;  /* 0x00000057ccc87220 */ /* 0x000fe20000410000 */
[--C-:B------:R-:W-:Y:S02]  /*60d0*/  HADD2.F32 R206, -RZ, R58.reuse.H0_H0 ;  /* 0x2000003affce7230 */ /* 0x100fe40000004100 */
[----:B------:R-:W-:Y:S01]  /*60e0*/  FMUL.FTZ R207, R202, UR7 ;  /* 0x00000007cacf7c20 */ /* 0x000fe20008410000 */
[----:B------:R-:W-:Y:S02]  /*60f0*/  HADD2.F32 R212, -RZ, R58.H1_H1 ;  /* 0x3000003affd47230 */ /* 0x000fe40000004100 */
[----:B------:R-:W-:Y:S01]  /*6100*/  FMUL.FTZ R87, R115, UR7 ;  /* 0x0000000773577c20 */ /* 0x000fe20008410000 */
[----:B------:R-:W-:-:S02]  /*6110*/  HADD2.F32 R209, -RZ, R57.H0_H0 ;  /* 0x20000039ffd17230 */ /* 0x000fc40000004100 */
[----:B------:R-:W-:Y:S01]  /*6120*/  FMUL.FTZ R208, R203, UR7 ;  /* 0x00000007cbd07c20 */ /* 0x000fe20008410000 */
[--C-:B------:R-:W-:Y:S02]  /*6130*/  HADD2.F32 R81, -RZ, R85.reuse.H0_H0 ;  /* 0x20000055ff517230 */ /* 0x100fe40000004100 */
[----:B------:R-:W-:Y:S01]  /*6140*/  FMUL.FTZ R224, R224, R205 ;  /* 0x000000cde0e07220 */ /* 0x000fe20000410000 */
[----:B------:R-:W-:Y:S01]  /*6150*/  FMUL.FTZ R225, R225, R204 ;  /* 0x000000cce1e17220 */ /* 0x000fe20000410000 */
[----:B------:R-:W-:Y:S01]  /*6160*/  FMUL.FTZ R205, R207, R86 ;  /* 0x00000056cfcd7220 */ /* 0x000fe20000410000 */
[----:B------:R-:W-:Y:S02]  /*6170*/  HADD2.F32 R85, -RZ, R85.H1_H1 ;  /* 0x30000055ff557230 */ /* 0x000fe40000004100 */
[----:B------:R-:W-:Y:S01]  /*6180*/  FMUL.FTZ R204, R87, R82 ;  /* 0x0000005257cc7220 */ /* 0x000fe20000410000 */
        /* <DEDUP_REMOVED lines=27> */
.L_x_1772:
[--C-:B0-----:R-:W-:Y:S01]  /*6340*/  FFMA.FTZ R225, R209, UR4, R112.reuse ;  /* 0x00000004d1e17c23 */ /* 0x101fe20008010070 */
[--C-:B------:R-:W-:Y:S01]  /*6350*/  FFMA.FTZ R202, R202, UR4, R112.reuse ;  /* 0x00000004caca7c23 */ /* 0x100fe20008010070 */
[--C-:B------:R-:W-:Y:S01]  /*6360*/  FFMA.FTZ R207, R207, UR4, R112.reuse ;  /* 0x00000004cfcf7c23 */ /* 0x100fe20008010070 */
[----:B-----5:R-:W-:Y:S02]  /*6370*/  HADD2.F32 R200, -RZ, R87.H0_H0 ;  /* 0x20000057ffc87230 */ /* 0x020fe40000004100 */
[----:B------:R-:W-:Y:S01]  /*6380*/  FADD.FTZ R208, R208, -R225 ;  /* 0x800000e1d0d07221 */ /* 0x000fe20000010000 */
[--C-:B------:R-:W-:Y:S01]  /*6390*/  FFMA.FTZ R225, R214, UR4, R112.reuse ;  /* 0x00000004d6e17c23 */ /* 0x100fe20008010070 */
[----:B------:R-:W-:Y:S01]  /*63a0*/  FFMA.FTZ R214, R211, UR4, R112 ;  /* 0x00000004d3d67c23 */ /* 0x000fe20008010070 */
[----:B------:R-:W-:Y:S01]  /*63b0*/  FADD.FTZ R202, R203, -R202 ;  /* 0x800000cacbca7221 */ /* 0x000fe20000010000 */
[----:B------:R-:W-:Y:S01]  /*63c0*/  FFMA.FTZ R203, R115, UR4, R112 ;  /* 0x0000000473cb7c23 */ /* 0x000fe20008010070 */
[----:B------:R-:W-:Y:S01]  /*63d0*/  FADD.FTZ R225, R204, -R225 ;  /* 0x800000e1cce17221 */ /* 0x000fe20000010000 */
[----:B------:R-:W-:Y:S01]  /*63e0*/  FADD.FTZ R214, R113, -R214 ;  /* 0x800000d671d67221 */ /* 0x000fe20000010000 */
[--C-:B------:R-:W-:Y:S01]  /*63f0*/  FFMA.FTZ R113, R212, UR4, R112.reuse ;  /* 0x00000004d4717c23 */ /* 0x100fe20008010070 */
[----:B------:R-:W-:Y:S01]  /*6400*/  FFMA.FTZ R204, R213, UR4, R112 ;  /* 0x00000004d5cc7c23 */ /* 0x000fe20008010070 */
[----:B------:R-:W-:-:S02]  /*6410*/  HADD2.F32 R212, -RZ, R75.H1_H1 ;  /* 0x3000004bffd47230 */ /* 0x000fc40000004100 */
[----:B------:R-:W-:Y:S01]  /*6420*/  FADD.FTZ R203, R114, -R203 ;  /* 0x800000cb72cb7221 */ /* 0x000fe20000010000 */
[----:B------:R-:W-:Y:S02]  /*6430*/  HADD2.F32 R115, -RZ, R75.H0_H0 ;  /* 0x2000004bff737230 */ /* 0x000fe40000004100 */
[----:B------:R-:W-:Y:S01]  /*6440*/  FADD.FTZ R210, R210, -R113 ;  /* 0x80000071d2d27221 */ /* 0x000fe20000010000 */
[----:B------:R-:W-:Y:S02]  /*6450*/  HADD2.F32 R113, -RZ, R72.H0_H0 ;  /* 0x20000048ff717230 */ /* 0x000fe40000004100 */
[----:B------:R-:W-:Y:S01]  /*6460*/  FADD.FTZ R204, R205, -R204 ;  /* 0x800000cccdcc7221 */ /* 0x000fe20000010000 */
[----:B------:R-:W-:Y:S01]  /*6470*/  FFMA.FTZ R212, R203, UR9, R212 ;  /* 0x00000009cbd47c23 */ /* 0x000fe200080100d4 */
[--C-:B------:R-:W-:Y:S02]  /*6480*/  HADD2.F32 R205, -RZ, R74.reuse.H1_H1 ;  /* 0x3000004affcd7230 */ /* 0x100fe40000004100 */
[----:B------:R-:W-:Y:S01]  /*6490*/  FFMA.FTZ R214, R214, UR9, R115 ;  /* 0x00000009d6d67c23 */ /* 0x000fe20008010073 */
[----:B------:R-:W-:-:S02]  /*64a0*/  HADD2.F32 R203, -RZ, R74.H0_H0 ;  /* 0x2000004affcb7230 */ /* 0x000fc40000004100 */
[----:B------:R-:W-:Y:S01]  /*64b0*/  FFMA.FTZ R208, R208, UR9, R113 ;  /* 0x00000009d0d07c23 */ /* 0x000fe20008010071 */
[----:B------:R-:W-:Y:S02]  /*64c0*/  HADD2.F32 R115, -RZ, R73.H0_H0 ;  /* 0x20000049ff737230 */ /* 0x000fe40000004100 */
[----:B------:R-:W-:Y:S01]  /*64d0*/  FADD.FTZ R206, R206, -R207 ;  /* 0x800000cfcece7221 */ /* 0x000fe20000010000 */
[----:B------:R-:W-:Y:S02]  /*64e0*/  HADD2.F32 R113, -RZ, R72.H1_H1 ;  /* 0x30000048ff717230 */ /* 0x000fe40000004100 */
[----:B------:R-:W-:Y:S01]  /*64f0*/  FFMA.FTZ R210, R210, UR9, R205 ;  /* 0x00000009d2d27c23 */ /* 0x000fe200080100cd */
[----:B------:R-:W-:Y:S02]  /*6500*/  HADD2.F32 R223, -RZ, R87.H1_H1 ;  /* 0x30000057ffdf7230 */ /* 0x000fe40000004100 */
[----:B------:R-:W-:Y:S01]  /*6510*/  FFMA.FTZ R203, R204, UR9, R203 ;  /* 0x00000009cccb7c23 */ /* 0x000fe200080100cb */
[----:B------:R-:W-:Y:S01]  /*6520*/  FMUL.FTZ R205, R214, UR7 ;  /* 0x00000007d6cd7c20 */ /* 0x000fe20008410000 */
[----:B------:R-:W-:-:S02]  /*6530*/  HADD2.F32 R204, -RZ, R59.H0_H0 ;  /* 0x2000003bffcc7230 */ /* 0x000fc40000004100 */
[----:B------:R-:W-:Y:S01]  /*6540*/  FMUL.FTZ R212, R212, UR7 ;  /* 0x00000007d4d47c20 */ /* 0x000fe20008410000 */
[----:B------:R-:W-:Y:S02]  /*6550*/  HADD2.F32 R207, -RZ, R59.H1_H1 ;  /* 0x3000003bffcf7230 */ /* 0x000fe40000004100 */
[----:B------:R-:W-:Y:S01]  /*6560*/  FFMA.FTZ R202, R202, UR9, R115 ;  /* 0x00000009caca7c23 */ /* 0x000fe20008010073 */
[----:B------:R-:W-:Y:S01]  /*6570*/  FFMA.FTZ R115, R206, UR9, R113 ;  /* 0x00000009ce737c23 */ /* 0x000fe20008010071 */
[----:B------:R-:W-:Y:S02]  /*6580*/  HADD2.F32 R114, -RZ, R73.H1_H1 ;  /* 0x30000049ff727230 */ /* 0x000fe40000004100 */
[----:B------:R-:W-:Y:S01]  /*6590*/  FMUL.FTZ R113, R205, R200 ;  /* 0x000000c8cd717220 */ /* 0x000fe20000410000 */
[----:B------:R-:W-:Y:S01]  /*65a0*/  FMUL.FTZ R200, R212, R223 ;  /* 0x000000dfd4c87220 */ /* 0x000fe20000410000 */
[----:B------:R-:W-:Y:S01]  /*65b0*/  FMUL.FTZ R224, R204, R205 ;  /* 0x000000cdcce07220 */ /* 0x000fe20000410000 */
[----:B------:R-:W-:Y:S01]  /*65c0*/  FMUL.FTZ R223, R207, R212 ;  /* 0x000000d4cfdf7220 */ /* 0x000fe20000410000 */
[----:B------:R-:W-:Y:S01]  /*65d0*/  FMUL.FTZ R206, R203, UR7 ;  /* 0x00000007cbce7c20 */ /* 0x000fe20008410000 */
[----:B------:R-:W-:-:S02]  /*65e0*/  HADD2.F32 R87, -RZ, R86.H0_H0 ;  /* 0x20000056ff577230 */ /* 0x000fc40000004100 */
[----:B------:R-:W-:Y:S01]  /*65f0*/  FMUL.FTZ R207, R210, UR7 ;  /* 0x00000007d2cf7c20 */ /* 0x000fe20008410000 */
[--C-:B------:R-:W-:Y:S02]  /*6600*/  HADD2.F32 R205, -RZ, R58.reuse.H0_H0 ;  /* 0x2000003affcd7230 */ /* 0x100fe40000004100 */
[----:B------:R-:W-:Y:S01]  /*6610*/  FMUL.FTZ R202, R202, UR7 ;  /* 0x00000007caca7c20 */ /* 0x000fe20008410000 */
[----:B------:R-:W-:Y:S02]  /*6620*/  HADD2.F32 R212, -RZ, R58.H1_H1 ;  /* 0x3000003affd47230 */ /* 0x000fe40000004100 */
[----:B------:R-:W-:Y:S01]  /*6630*/  FFMA.FTZ R114, R225, UR9, R114 ;  /* 0x00000009e1727c23 */ /* 0x000fe20008010072 */
[----:B------:R-:W-:Y:S02]  /*6640*/  HADD2.F32 R203, -RZ, R57.H0_H0 ;  /* 0x20000039ffcb7230 */ /* 0x000fe40000004100 */
[----:B------:R-:W-:Y:S01]  /*6650*/  FMUL.FTZ R204, R206, R87 ;  /* 0x00000057cecc7220 */ /* 0x000fe20000410000 */
[----:B------:R-:W-:-:S02]  /*6660*/  HADD2.F32 R209, -RZ, R85.H0_H0 ;  /* 0x20000055ffd17230 */ /* 0x000fc40000004100 */
[----:B------:R-:W-:Y:S01]  /*6670*/  FMUL.FTZ R213, R205, R206 ;  /* 0x000000cecdd57220 */ /* 0x000fe20000410000 */
[----:B------:R-:W-:Y:S02]  /*6680*/  HADD2.F32 R222, -RZ, R86.H1_H1 ;  /* 0x30000056ffde7230 */ /* 0x000fe40000004100 */
[----:B------:R-:W-:Y:S01]  /*6690*/  FMUL.FTZ R214, R212, R207 ;  /* 0x000000cfd4d67220 */ /* 0x000fe20000410000 */
[----:B------:R-:W-:Y:S02]  /*66a0*/  HADD2.F32 R86, -RZ, R85.H1_H1 ;  /* 0x30000055ff567230 */ /* 0x000fe40000004100 */
[----:B------:R-:W-:Y:S01]  /*66b0*/  FMUL.FTZ R210, R203, R202 ;  /* 0x000000cacbd27220 */ /* 0x000fe20000410000 */
[----:B------:R-:W-:Y:S02]  /*66c0*/  HADD2.F32 R85, -RZ, R84.H0_H0 ;  /* 0x20000054ff557230 */ /* 0x000fe40000004100 */
[----:B------:R-:W-:Y:S01]  /*66d0*/  FMUL.FTZ R206, R202, R209 ;  /* 0x000000d1cace7220 */ /* 0x000fe20000410000 */
[----:B------:R-:W-:-:S02]  /*66e0*/  HADD2.F32 R212, -RZ, R57.H1_H1 ;  /* 0x30000039ffd47230 */ /* 0x000fc40000004100 */
[----:B------:R-:W-:Y:S01]  /*66f0*/  FMUL.FTZ R203, R114, UR7 ;  /* 0x0000000772cb7c20 */ /* 0x000fe20008410000 */
[--C-:B------:R-:W-:Y:S02]  /*6700*/  HADD2.F32 R87, -RZ, R56.reuse.H0_H0 ;  /* 0x20000038ff577230 */ /* 0x100fe40000004100 */
[----:B------:R-:W-:Y:S01]  /*6710*/  FMUL.FTZ R114, R208, UR7 ;  /* 0x00000007d0727c20 */ /* 0x000fe20008410000 */
[----:B------:R-:W-:Y:S02]  /*6720*/  HADD2.F32 R202, -RZ, R56.H1_H1 ;  /* 0x30000038ffca7230 */ /* 0x000fe40000004100 */
[----:B------:R-:W-:Y:S01]  /*6730*/  FMUL.FTZ R115, R115, UR7 ;  /* 0x0000000773737c20 */ /* 0x000fe20008410000 */
        /* <DEDUP_REMOVED lines=8> */
[----:B------:R-:W-:-:S02]  /*67c0*/  F2FP.F16.F32.PACK_AB R87, R223, R224 ;  /* 0x000000e0df57723e */ /* 0x000fc400000000ff */
[----:B------:R-:W-:Y:S02]  /*67d0*/  F2FP.F16.F32.PACK_AB R86, R214, R213 ;  /* 0x000000d5d656723e */ /* 0x000fe400000000ff */
[----:B------:R-:W-:Y:S02]  /*67e0*/  F2FP.F16.F32.PACK_AB R85, R211, R210 ;  /* 0x000000d2d355723e */ /* 0x000fe400000000ff */
[----:B------:R-:W-:-:S07]  /*67f0*/  F2FP.F16.F32.PACK_AB R84, R203, R114 ;  /* 0x00000072cb54723e */ /* 0x000fce00000000ff */
.L_x_1773:
        /* <DEDUP_REMOVED lines=12> */
[----:B------:R-:W-:Y:S01]  /*68c0*/  FADD.FTZ R92, R106, -R81 ;  /* 0x800000516a5c7221 */ /* 0x000fe20000010000 */
[----:B------:R-:W-:Y:S02]  /*68d0*/  HADD2.F32 R81, -RZ, R79.H1_H1 ;  /* 0x3000004fff517230 */ /* 0x000fe40000004100 */
[----:B------:R-:W-:Y:S01]  /*68e0*/  FADD.FTZ R98, R98, -R199 ;  /* 0x800000c762627221 */ /* 0x000fe20000010000 */
[--C-:B------:R-:W-:Y:S01]  /*68f0*/  FFMA.FTZ R93, R93, UR4, R112.reuse ;  /* 0x000000045d5d7c23 */ /* 0x100fe20008010070 */
[--C-:B------:R-:W-:Y:S01]  /*6900*/  FFMA.FTZ R82, R97, UR4, R112.reuse ;  /* 0x0000000461527c23 */ /* 0x100fe20008010070 */
[----:B------:R-:W-:Y:S01]  /*6910*/  FFMA.FTZ R114, R95, UR4, R112 ;  /* 0x000000045f727c23 */ /* 0x000fe20008010070 */
[----:B-----5:R-:W-:-:S02]  /*6920*/  HADD2.F32 R95, -RZ, R87.H0_H0 ;  /* 0x20000057ff5f7230 */ /* 0x020fc40000004100 */
[----:B------:R-:W-:Y:S01]  /*6930*/  FADD.FTZ R107, R107, -R80 ;  /* 0x800000506b6b7221 */ /* 0x000fe20000010000 */
[----:B------:R-:W-:Y:S02]  /*6940*/  HADD2.F32 R94, -RZ, R87.H1_H1 ;  /* 0x30000057ff5e7230 */ /* 0x000fe40000004100 */
[----:B------:R-:W-:Y:S01]  /*6950*/  FFMA.FTZ R83, R96, UR4, R112 ;  /* 0x0000000460537c23 */ /* 0x000fe20008010070 */
[----:B------:R-:W-:Y:S02]  /*6960*/  HADD2.F32 R80, -RZ, R79.H0_H0 ;  /* 0x2000004fff507230 */ /* 0x000fe40000004100 */
[----:B------:R-:W-:Y:S01]  /*6970*/  FFMA.FTZ R203, R98, UR9, R81 ;  /* 0x0000000962cb7c23 */ /* 0x000fe20008010051 */
[----:B------:R-:W-:Y:S02]  /*6980*/  HADD2.F32 R87, -RZ, R78.H1_H1 ;  /* 0x3000004eff577230 */ /* 0x000fe40000004100 */
[----:B------:R-:W-:Y:S01]  /*6990*/  FADD.FTZ R93, R100, -R93 ;  /* 0x8000005d645d7221 */ /* 0x000fe20000010000 */
[----:B------:R-:W-:Y:S01]  /*69a0*/  FADD.FTZ R102, R102, -R115 ;  /* 0x8000007366667221 */ /* 0x000fe20000010000 */
[----:B------:R-:W-:-:S02]  /*69b0*/  HADD2.F32 R81, -RZ, R77.H0_H0 ;  /* 0x2000004dff517230 */ /* 0x000fc40000004100 */
[----:B------:R-:W-:Y:S01]  /*69c0*/  FADD.FTZ R96, R105, -R82 ;  /* 0x8000005269607221 */ /* 0x000fe20000010000 */
[----:B------:R-:W-:Y:S02]  /*69d0*/  HADD2.F32 R82, -RZ, R77.H1_H1 ;  /* 0x3000004dff527230 */ /* 0x000fe40000004100 */
[----:B------:R-:W-:Y:S01]  /*69e0*/  FADD.FTZ R105, R104, -R83 ;  /* 0x8000005368697221 */ /* 0x000fe20000010000 */
[----:B------:R-:W-:Y:S01]  /*69f0*/  FADD.FTZ R106, R103, -R114 ;  /* 0x80000072676a7221 */ /* 0x000fe20000010000 */
[----:B------:R-:W-:Y:S01]  /*6a00*/  FFMA.FTZ R114, R93, UR9, R80 ;  /* 0x000000095d727c23 */ /* 0x000fe20008010050 */
[----:B------:R-:W-:Y:S01]  /*6a10*/  FFMA.FTZ R115, R102, UR9, R87 ;  /* 0x0000000966737c23 */ /* 0x000fe20008010057 */
[----:B------:R-:W-:Y:S01]  /*6a20*/  FFMA.FTZ R102, R96, UR9, R81 ;  /* 0x0000000960667c23 */ /* 0x000fe20008010051 */
[----:B------:R-:W-:Y:S02]  /*6a30*/  HADD2.F32 R83, -RZ, R78.H0_H0 ;  /* 0x2000004eff537230 */ /* 0x000fe40000004100 */
[----:B------:R-:W-:Y:S01]  /*6a40*/  FFMA.FTZ R105, R105, UR9, R82 ;  /* 0x0000000969697c23 */ /* 0x000fe20008010052 */
[----:B------:R-:W-:-:S02]  /*6a50*/  HADD2.F32 R81, -RZ, R76.H1_H1 ;  /* 0x3000004cff517230 */ /* 0x000fc40000004100 */
[----:B------:R-:W-:Y:S01]  /*6a60*/  FMUL.FTZ R82, R114, UR7 ;  /* 0x0000000772527c20 */ /* 0x000fe20008410000 */
[----:B------:R-:W-:Y:S02]  /*6a70*/  HADD2.F32 R199, -RZ, R63.H0_H0 ;  /* 0x2000003fffc77230 */ /* 0x000fe40000004100 */
[----:B------:R-:W-:Y:S01]  /*6a80*/  FFMA.FTZ R106, R106, UR9, R83 ;  /* 0x000000096a6a7c23 */ /* 0x000fe20008010053 */
[----:B------:R-:W-:Y:S02]  /*6a90*/  HADD2.F32 R80, -RZ, R76.H0_H0 ;  /* 0x2000004cff507230 */ /* 0x000fe40000004100 */
[----:B------:R-:W-:Y:S01]  /*6aa0*/  FFMA.FTZ R87, R92, UR9, R81 ;  /* 0x000000095c577c23 */ /* 0x000fe20008010051 */
[--C-:B------:R-:W-:Y:S02]  /*6ab0*/  HADD2.F32 R97, -RZ, R86.reuse.H0_H0 ;  /* 0x20000056ff617230 */ /* 0x100fe40000004100 */
[----:B------:R-:W-:Y:S01]  /*6ac0*/  FMUL.FTZ R83, R203, UR7 ;  /* 0x00000007cb537c20 */ /* 0x000fe20008410000 */
[----:B------:R-:W-:-:S02]  /*6ad0*/  HADD2.F32 R86, -RZ, R86.H1_H1 ;  /* 0x30000056ff567230 */ /* 0x000fc40000004100 */
[----:B------:R-:W-:Y:S01]  /*6ae0*/  FMUL.FTZ R95, R82, R95 ;  /* 0x0000005f525f7220 */ /* 0x000fe20000410000 */
[----:B------:R-:W-:Y:S02]  /*6af0*/  HADD2.F32 R202, -RZ, R63.H1_H1 ;  /* 0x3000003fffca7230 */ /* 0x000fe40000004100 */
[----:B------:R-:W-:Y:S01]  /*6b00*/  FMUL.FTZ R199, R199, R82 ;  /* 0x00000052c7c77220 */ /* 0x000fe20000410000 */
[----:B------:R-:W-:Y:S02]  /*6b10*/  HADD2.F32 R99, -RZ, R85.H0_H0 ;  /* 0x20000055ff637230 */ /* 0x000fe40000004100 */
[----:B------:R-:W-:Y:S01]  /*6b20*/  FMUL.FTZ R81, R115, UR7 ;  /* 0x0000000773517c20 */ /* 0x000fe20008410000 */
[----:B------:R-:W-:Y:S02]  /*6b30*/  HADD2.F32 R112, -RZ, R62.H1_H1 ;  /* 0x3000003eff707230 */ /* 0x000fe40000004100 */
[----:B------:R-:W-:Y:S01]  /*6b40*/  FMUL.FTZ R82, R102, UR7 ;  /* 0x0000000766527c20 */ /* 0x000fe20008410000 */
[----:B------:R-:W-:-:S02]  /*6b50*/  HADD2.F32 R103, -RZ, R61.H0_H0 ;  /* 0x2000003dff677230 */ /* 0x000fc40000004100 */
[----:B------:R-:W-:Y:S01]  /*6b60*/  FFMA.FTZ R80, R107, UR9, R80 ;  /* 0x000000096b507c23 */ /* 0x000fe20008010050 */
[----:B------:R-:W-:Y:S01]  /*6b70*/  FMUL.FTZ R94, R83, R94 ;  /* 0x0000005e535e7220 */ /* 0x000fe20000410000 */
[----:B------:R-:W-:Y:S01]  /*6b80*/  FMUL.FTZ R202, R202, R83 ;  /* 0x00000053caca7220 */ /* 0x000fe20000410000 */
[----:B------:R-:W-:Y:S02]  /*6b90*/  HADD2.F32 R107, -RZ, R62.H0_H0 ;  /* 0x2000003eff6b7230 */ /* 0x000fe40000004100 */
[----:B------:R-:W-:Y:S01]  /*6ba0*/  FMUL.FTZ R96, R81, R86 ;  /* 0x0000005651607220 */ /* 0x000fe20000410000 */
[----:B------:R-:W-:Y:S02]  /*6bb0*/  HADD2.F32 R93, -RZ, R61.H1_H1 ;  /* 0x3000003dff5d7230 */ /* 0x000fe40000004100 */
[----:B------:R-:W-:Y:S01]  /*6bc0*/  FMUL.FTZ R92, R106, UR7 ;  /* 0x000000076a5c7c20 */ /* 0x000fe20008410000 */
[----:B------:R-:W-:Y:S01]  /*6bd0*/  FMUL.FTZ R112, R112, R81 ;  /* 0x0000005170707220 */ /* 0x000fe20000410000 */
[----:B------:R-:W-:Y:S01]  /*6be0*/  FMUL.FTZ R99, R82, R99 ;  /* 0x0000006352637220 */ /* 0x000fe20000410000 */
[----:B------:R-:W-:Y:S01]  /*6bf0*/  FMUL.FTZ R103, R103, R82 ;  /* 0x0000005267677220 */ /* 0x000fe20000410000 */
[----:B------:R-:W-:-:S02]  /*6c00*/  HADD2.F32 R83, -RZ, R60.H0_H0 ;  /* 0x2000003cff537230 */ /* 0x000fc40000004100 */
[----:B------:R-:W-:Y:S01]  /*6c10*/  FMUL.FTZ R86, R105, UR7 ;  /* 0x0000000769567c20 */ /* 0x000fe20008410000 */
[----:B------:R-:W-:Y:S02]  /*6c20*/  HADD2.F32 R210, -RZ, R60.H1_H1 ;  /* 0x3000003cffd27230 */ /* 0x000fe40000004100 */
[----:B------:R-:W-:Y:S01]  /*6c30*/  FMUL.FTZ R82, R80, UR7 ;  /* 0x0000000750527c20 */ /* 0x000fe20008410000 */
[----:B------:R-:W-:Y:S01]  /*6c40*/  FMUL.FTZ R81, R87, UR7 ;  /* 0x0000000757517c20 */ /* 0x000fe20008410000 */
[--C-:B------:R-:W-:Y:S02]  /*6c50*/  HADD2.F32 R101, -RZ, R84.reuse.H0_H0 ;  /* 0x20000054ff657230 */ /* 0x100fe40000004100 */
[----:B------:R-:W-:Y:S01]  /*6c60*/  FMUL.FTZ R97, R92, R97 ;  /* 0x000000615c617220 */ /* 0x000fe20000410000 */
[----:B------:R-:W-:Y:S02]  /*6c70*/  HADD2.F32 R85, -RZ, R85.H1_H1 ;  /* 0x30000055ff557230 */ /* 0x000fe40000004100 */
        /* <DEDUP_REMOVED lines=11> */
[----:B------:R-:W-:Y:S02]  /*6d30*/  F2FP.F16.F32.PACK_AB R81, R105, R102 ;  /* 0x000000666951723e */ /* 0x000fe400000000ff */
[----:B------:R-:W-:Y:S02]  /*6d40*/  F2FP.F16.F32.PACK_AB R87, R202, R199 ;  /* 0x000000c7ca57723e */ /* 0x000fe400000000ff */
[----:B------:R-:W-:Y:S02]  /*6d50*/  F2FP.F16.F32.PACK_AB R86, R112, R107 ;  /* 0x0000006b7056723e */ /* 0x000fe400000000ff */
[----:B------:R-:W-:Y:S02]  /*6d60*/  F2FP.F16.F32.PACK_AB R85, R104, R103 ;  /* 0x000000676855723e */ /* 0x000fe400000000ff */
[----:B------:R-:W-:Y:S01]  /*6d70*/  F2FP.F16.F32.PACK_AB R84, R93, R92 ;  /* 0x0000005c5d54723e */ /* 0x000fe200000000ff */
[----:B------:R-:W-:Y:S06]  /*6d80*/  BRA `(.L_x_1775) ;  /* 0x0000000400307947 */ /* 0x000fec0003800000 */
.L_x_1774:
[--C-:B------:R-:W-:Y:S01]  /*6d90*/  FFMA.FTZ R93, R93, UR4, R112.reuse ;  /* 0x000000045d5d7c23 */ /* 0x100fe20008010070 */
[--C-:B------:R-:W-:Y:S01]  /*6da0*/  FFMA.FTZ R211, R92, UR4, R112.reuse ;  /* 0x000000045cd37c23 */ /* 0x100fe20008010070 */
[--C-:B------:R-:W-:Y:S02]  /*6db0*/  HADD2.F32 R92, -RZ, R79.reuse.H0_H0 ;  /* 0x2000004fff5c7230 */ /* 0x100fe40000004100 */
[--C-:B------:R-:W-:Y:S01]  /*6dc0*/  FFMA.FTZ R199, R96, UR4, R112.reuse ;  /* 0x0000000460c77c23 */ /* 0x100fe20008010070 */
[----:B------:R-:W-:Y:S01]  /*6dd0*/  FADD.FTZ R93, R100, -R93 ;  /* 0x8000005d645d7221 */ /* 0x000fe20000010000 */
[--C-:B------:R-:W-:Y:S01]  /*6de0*/  FFMA.FTZ R96, R95, UR4, R112.reuse ;  /* 0x000000045f607c23 */ /* 0x100fe20008010070 */
[----:B------:R-:W-:Y:S01]  /*6df0*/  FFMA.FTZ R95, R94, UR4, R112 ;  /* 0x000000045e5f7c23 */ /* 0x000fe20008010070 */
[----:B------:R-:W-:Y:S02]  /*6e00*/  HADD2.F32 R100, -RZ, R79.H1_H1 ;  /* 0x3000004fff647230 */ /* 0x000fe40000004100 */
[----:B------:R-:W-:Y:S01]  /*6e10*/  FFMA.FTZ R94, R93, UR9, R92 ;  /* 0x000000095d5e7c23 */ /* 0x000fe2000801005c */
[----:B------:R-:W-:Y:S01]  /*6e20*/  FADD.FTZ R211, R98, -R211 ;  /* 0x800000d362d37221 */ /* 0x000fe20000010000 */
[----:B------:R-:W-:-:S02]  /*6e30*/  HADD2.F32 R92, -RZ, R77.H1_H1 ;  /* 0x3000004dff5c7230 */ /* 0x000fc40000004100 */
[----:B------:R-:W-:Y:S01]  /*6e40*/  FADD.FTZ R199, R104, -R199 ;  /* 0x800000c768c77221 */ /* 0x000fe20000010000 */
[----:B------:R-:W-:Y:S01]  /*6e50*/  FADD.FTZ R96, R103, -R96 ;  /* 0x8000006067607221 */ /* 0x000fe20000010000 */
[--C-:B------:R-:W-:Y:S01]  /*6e60*/  FFMA.FTZ R202, R97, UR4, R112.reuse ;  /* 0x0000000461ca7c23 */ /* 0x100fe20008010070 */
[--C-:B------:R-:W-:Y:S02]  /*6e70*/  HADD2.F32 R103, -RZ, R78.reuse.H1_H1 ;  /* 0x3000004eff677230 */ /* 0x100fe40000004100 */
[----:B------:R-:W-:Y:S01]  /*6e80*/  FFMA.FTZ R115, R99, UR4, R112 ;  /* 0x0000000463737c23 */ /* 0x000fe20008010070 */
[----:B------:R-:W-:Y:S01]  /*6e90*/  FADD.FTZ R102, R102, -R95 ;  /* 0x8000005f66667221 */ /* 0x000fe20000010000 */
[----:B------:R-:W-:Y:S01]  /*6ea0*/  FFMA.FTZ R100, R211, UR9, R100 ;  /* 0x00000009d3647c23 */ /* 0x000fe20008010064 */
[----:B------:R-:W-:Y:S02]  /*6eb0*/  HADD2.F32 R95, -RZ, R78.H0_H0 ;  /* 0x2000004eff5f7230 */ /* 0x000fe40000004100 */
[----:B------:R-:W-:Y:S01]  /*6ec0*/  FFMA.FTZ R199, R199, UR9, R92 ;  /* 0x00000009c7c77c23 */ /* 0x000fe2000801005c */
[----:B------:R-:W-:Y:S01]  /*6ed0*/  FADD.FTZ R202, R105, -R202 ;  /* 0x800000ca69ca7221 */ /* 0x000fe20000010000 */
[----:B------:R-:W-:-:S02]  /*6ee0*/  HADD2.F32 R92, -RZ, R76.H1_H1 ;  /* 0x3000004cff5c7230 */ /* 0x000fc40000004100 */
[----:B------:R-:W-:Y:S01]  /*6ef0*/  FADD.FTZ R115, R106, -R115 ;  /* 0x800000736a737221 */ /* 0x000fe20000010000 */
[----:B------:R-:W-:Y:S01]  /*6f00*/  FFMA.FTZ R102, R102, UR9, R103 ;  /* 0x0000000966667c23 */ /* 0x000fe20008010067 */
[----:B------:R-:W-:Y:S02]  /*6f10*/  HADD2.F32 R105, -RZ, R63.H1_H1 ;  /* 0x3000003fff697230 */ /* 0x000fe40000004100 */
[----:B------:R-:W-:Y:S01]  /*6f20*/  FMUL.FTZ R100, R100, UR7 ;  /* 0x0000000764647c20 */ /* 0x000fe20008410000 */
[----:B-----5:R-:W-:Y:S02]  /*6f30*/  HADD2.F32 R203, -RZ, R87.H0_H0 ;  /* 0x20000057ffcb7230 */ /* 0x020fe40000004100 */
[----:B------:R-:W-:Y:S01]  /*6f40*/  FFMA.FTZ R114, R101, UR4, R112 ;  /* 0x0000000465727c23 */ /* 0x000fe20008010070 */
[----:B------:R-:W-:Y:S02]  /*6f50*/  HADD2.F32 R103, -RZ, R63.H0_H0 ;  /* 0x2000003fff677230 */ /* 0x000fe40000004100 */
[----:B------:R-:W-:Y:S01]  /*6f60*/  FMUL.FTZ R94, R94, UR7 ;  /* 0x000000075e5e7c20 */ /* 0x000fe20008410000 */
[----:B------:R-:W-:-:S02]  /*6f70*/  HADD2.F32 R213, -RZ, R87.H1_H1 ;  /* 0x30000057ffd57230 */ /* 0x000fc40000004100 */
[----:B------:R-:W-:Y:S01]  /*6f80*/  FFMA.FTZ R96, R96, UR9, R95 ;  /* 0x0000000960607c23 */ /* 0x000fe2000801005f */
[----:B------:R-:W-:Y:S02]  /*6f90*/  HADD2.F32 R93, -RZ, R77.H0_H0 ;  /* 0x2000004dff5d7230 */ /* 0x000fe40000004100 */
[----:B------:R-:W-:Y:S01]  /*6fa0*/  FFMA.FTZ R92, R115, UR9, R92 ;  /* 0x00000009735c7c23 */ /* 0x000fe2000801005c */
[----:B------:R-:W-:Y:S02]  /*6fb0*/  HADD2.F32 R87, -RZ, R76.H0_H0 ;  /* 0x2000004cff577230 */ /* 0x000fe40000004100 */
[----:B------:R-:W-:Y:S01]  /*6fc0*/  FMUL.FTZ R115, R105, R100 ;  /* 0x0000006469737220 */ /* 0x000fe20000410000 */
[----:B------:R-:W-:Y:S02]  /*6fd0*/  HADD2.F32 R97, -RZ, R86.H0_H0 ;  /* 0x20000056ff617230 */ /* 0x000fe40000004100 */
[----:B------:R-:W-:Y:S01]  /*6fe0*/  FADD.FTZ R114, R107, -R114 ;  /* 0x800000726b727221 */ /* 0x000fe20000010000 */
[----:B------:R-:W-:Y:S01]  /*6ff0*/  FMUL.FTZ R95, R94, R203 ;  /* 0x000000cb5e5f7220 */ /* 0x000fe20000410000 */
[----:B------:R-:W-:Y:S01]  /*7000*/  FMUL.FTZ R106, R103, R94 ;  /* 0x0000005e676a7220 */ /* 0x000fe20000410000 */
[----:B------:R-:W-:-:S02]  /*7010*/  HADD2.F32 R105, -RZ, R62.H0_H0 ;  /* 0x2000003eff697230 */ /* 0x000fc40000004100 */
[----:B------:R-:W-:Y:S01]  /*7020*/  FMUL.FTZ R94, R100, R213 ;  /* 0x000000d5645e7220 */ /* 0x000fe20000410000 */
[----:B------:R-:W-:Y:S02]  /*7030*/  HADD2.F32 R86, -RZ, R86.H1_H1 ;  /* 0x30000056ff567230 */ /* 0x000fe40000004100 */
[----:B------:R-:W-:Y:S01]  /*7040*/  FMUL.FTZ R96, R96, UR7 ;  /* 0x0000000760607c20 */ /* 0x000fe20008410000 */
[----:B------:R-:W-:Y:S02]  /*7050*/  HADD2.F32 R100, -RZ, R62.H1_H1 ;  /* 0x3000003eff647230 */ /* 0x000fe40000004100 */
[----:B------:R-:W-:Y:S01]  /*7060*/  FMUL.FTZ R107, R102, UR7 ;  /* 0x00000007666b7c20 */ /* 0x000fe20008410000 */
[----:B------:R-:W-:Y:S01]  /*7070*/  FFMA.FTZ R93, R202, UR9, R93 ;  /* 0x00000009ca5d7c23 */ /* 0x000fe2000801005d */
[----:B------:R-:W-:Y:S01]  /*7080*/  FFMA.FTZ R87, R114, UR9, R87 ;  /* 0x0000000972577c23 */ /* 0x000fe20008010057 */
[----:B------:R-:W-:Y:S01]  /*7090*/  FMUL.FTZ R97, R96, R97 ;  /* 0x0000006160617220 */ /* 0x000fe20000410000 */
[----:B------:R-:W-:Y:S01]  /*70a0*/  FMUL.FTZ R104, R105, R96 ;  /* 0x0000006069687220 */ /* 0x000fe20000410000 */
[----:B------:R-:W-:-:S02]  /*70b0*/  HADD2.F32 R99, -RZ, R85.H0_H0 ;  /* 0x20000055ff637230 */ /* 0x000fc40000004100 */
[----:B------:R-:W-:Y:S01]  /*70c0*/  FMUL.FTZ R96, R107, R86 ;  /* 0x000000566b607220 */ /* 0x000fe20000410000 */
[----:B------:R-:W-:Y:S02]  /*70d0*/  HADD2.F32 R103, -RZ, R61.H0_H0 ;  /* 0x2000003dff677230 */ /* 0x000fe40000004100 */
[----:B------:R-:W-:Y:S01]  /*70e0*/  FMUL.FTZ R98, R93, UR7 ;  /* 0x000000075d627c20 */ /* 0x000fe20008410000 */
[----:B------:R-:W-:Y:S02]  /*70f0*/  HADD2.F32 R85, -RZ, R85.H1_H1 ;  /* 0x30000055ff557230 */ /* 0x000fe40000004100 */
[----:B------:R-:W-:Y:S01]  /*7100*/  FMUL.FTZ R107, R100, R107 ;  /* 0x0000006b646b7220 */ /* 0x000fe20000410000 */
[----:B------:R-:W-:Y:S02]  /*7110*/  HADD2.F32 R105, -RZ, R61.H1_H1 ;  /* 0x3000003dff697230 */ /* 0x000fe40000004100 */
[----:B------:R-:W-:Y:S01]  /*7120*/  FMUL.FTZ R102, R199, UR7 ;  /* 0x00000007c7667c20 */ /* 0x000fe20008410000 */
[----:B------:R-:W-:-:S02]  /*7130*/  HADD2.F32 R93, -RZ, R60.H0_H0 ;  /* 0x2000003cff5d7230 */ /* 0x000fc40000004100 */
[----:B------:R-:W-:Y:S01]  /*7140*/  FMUL.FTZ R86, R87, UR7 ;  /* 0x0000000757567c20 */ /* 0x000fe20008410000 */
[----:B------:R-:W-:Y:S02]  /*7150*/  HADD2.F32 R100, -RZ, R60.H1_H1 ;  /* 0x3000003cff647230 */ /* 0x000fe40000004100 */
[----:B------:R-:W-:Y:S01]  /*7160*/  FMUL.FTZ R87, R92, UR7 ;  /* 0x000000075c577c20 */ /* 0x000fe20008410000 */
[--C-:B------:R-:W-:Y:S02]  /*7170*/  HADD2.F32 R101, -RZ, R84.reuse.H0_H0 ;  /* 0x20000054ff657230 */ /* 0x100fe40000004100 */
        /* <DEDUP_REMOVED lines=13> */
.L_x_1775:
[----:B------:R-:W1:Y:S01]  /*7250*/  @P0 LDC.64 R92, c[0x0][0x478] ;  /* 0x00011e00ff5c0b82 */ /* 0x000e620000000a00 */
[----:B------:R-:W-:-:S04]  /*7260*/  IMAD.WIDE.U32 R232, R178, 0x10, R232 ;  /* 0x00000010b2e87825 */ /* 0x000fc800078e00e8 */
[----:B-1----:R-:W-:-:S05]  /*7270*/  @P0 IMAD.WIDE.U32 R92, R178, 0x10, R92 ;  /* 0x00000010b25c0825 */ /* 0x002fca00078e005c */
[----:B------:R1:W-:Y:S04]  /*7280*/  @P0 STG.E.128 desc[UR10][R92.64], R80 ;  /* 0x000000505c000986 */ /* 0x0003e8000c101d0a */
[----:B------:R1:W-:Y:S02]  /*7290*/  STG.E.128 desc[UR10][R232.64], R84 ;  /* 0x00000054e8007986 */ /* 0x0003e4000c101d0a */
.L_x_1767:
        /* <DEDUP_REMOVED lines=70> */
[----:B-12---:R-:W-:Y:S02]  /*7700*/  MOV R93, R163 ;  /* 0x000000a3005d7202 */ /* 0x006fe40000000f00 */
        /* <DEDUP_REMOVED lines=61> */
.L_x_1755:
        /* <DEDUP_REMOVED lines=35> */
.L_x_1777:
        /* <DEDUP_REMOVED lines=15> */
.L_x_15603:


//--------------------- .text._ZN10layer_norm13ln_bwd_kernelINS_13Kernel_traitsI6__halfS2_S2_S2_fjLj4096ELj1ELj1ELj4ELj16ENS_18Kernel_traits_baseILj4096ES2_S2_S2_S2_fjLj128EEEEELb0ELb1ELb1ELb0EEEvNS_9BwdParamsE --------------------------
	.section	.text._ZN10layer_norm13ln_bwd_kernelINS_13Kernel_traitsI6__halfS2_S2_S2_fjLj4096ELj1ELj1ELj4ELj16ENS_18Kernel_traits_baseILj4096ES2_S2_S2_S2_fjLj128EEEEELb0ELb1ELb1ELb0EEEvNS_9BwdParamsE,"ax",@progbits
	.align	128
        .global         _ZN10layer_norm13ln_bwd_kernelINS_13Kernel_traitsI6__halfS2_S2_S2_fjLj4096ELj1ELj1ELj4ELj16ENS_18Kernel_traits_baseILj4096ES2_S2_S2_S2_fjLj128EEEEELb0ELb1ELb1ELb0EEEvNS_9BwdParamsE
        .type           _ZN10layer_norm13ln_bwd_kernelINS_13Kernel_traitsI6__halfS2_S2_S2_fjLj4096ELj1ELj1ELj4ELj16ENS_18Kernel_traits_baseILj4096ES2_S2_S2_S2_fjLj128EEEEELb0ELb1ELb1ELb0EEEvNS_9BwdParamsE,@function
        .size           _ZN10layer_norm13ln_bwd_kernelINS_13Kernel_traitsI6__halfS2_S2_S2_fjLj4096ELj1ELj1ELj4ELj16ENS_18Kernel_traits_baseILj4096ES2_S2_S2_S2_fjLj128EEEEELb0ELb1ELb1ELb0EEEvNS_9BwdParamsE,(.L_x_15604 - _ZN10layer_norm13ln_bwd_kernelINS_13Kernel_traitsI6__halfS2_S2_S2_fjLj4096ELj1ELj1ELj4ELj16ENS_18Kernel_traits_baseILj4096ES2_S2_S2_S2_fjLj128EEEEELb0ELb1ELb1ELb0EEEvNS_9BwdParamsE)
        .other          _ZN10layer_norm13ln_bwd_kernelINS_13Kernel_traitsI6__halfS2_S2_S2_fjLj4096ELj1ELj1ELj4ELj16ENS_18Kernel_traits_baseILj4096ES2_S2_S2_S2_fjLj128EEEEELb0ELb1ELb1ELb0EEEvNS_9BwdParamsE,@"STO_CUDA_ENTRY STV_DEFAULT"
_ZN10layer_norm13ln_bwd_kernelINS_13Kernel_traitsI6__halfS2_S2_S2_fjLj4096ELj1ELj1ELj4ELj16ENS_18Kernel_traits_baseILj4096ES2_S2_S2_S2_fjLj128EEEEELb0ELb1ELb1ELb0EEEvNS_9BwdParamsE:
.text._ZN10layer_norm13ln_bwd_kernelINS_13Kernel_traitsI6__halfS2_S2_S2_fjLj4096ELj1ELj1ELj4ELj16ENS_18Kernel_traits_baseILj4096ES2_S2_S2_S2_fjLj128EEEEELb0ELb1ELb1ELb0EEEvNS_9BwdParamsE:
        /* <DEDUP_REMOVED lines=8> */
[----:B0-----:R-:W-:-:S04]  /*0080*/  LOP3.LUT R3, R2, 0x7f, RZ, 0x3c, !PT ;  /* 0x0000007f02037812 */ /* 0x001fc800078e3cff */
[----:B------:R-:W-:Y:S02]  /*0090*/  LEA.HI.SX32 R4, R0, R3, 0x1d ;  /* 0x0000000300047211 */ /* 0x000fe400078feaff */
[----:B------:R-:W-:Y:S02]  /*00a0*/  MOV R3, R2 ;  /* 0x0000000200037202 */ /* 0x000fe40000000f00 */
        /* <DEDUP_REMOVED lines=137> */
.L_x_1930:
[----:B0-----:R-:W0:Y:S08]  /*0940*/  LDC.64 R14, c[0x0][0x3f8] ;  /* 0x0000fe00ff0e7b82 */ /* 0x001e300000000a00 */
[----:B------:R-:W1:Y:S08]  /*0950*/  LDC.64 R236, c[0x0][0x3f0] ;  /* 0x0000fc00ffec7b82 */ /* 0x000e700000000a00 */
[----:B--23--:R-:W2:Y:S01]  /*0960*/  LDC.64 R180, c[0x0][0x3c8] ;  /* 0x0000f200ffb47b82 */ /* 0x00cea20000000a00 */
[----:B0-----:R-:W-:-:S05]  /*0970*/  IMAD.WIDE R182, R0, 0x4, R14 ;  /* 0x0000000400b67825 */ /* 0x001fca00078e020e */
[----:B------:R-:W3:Y:S01]  /*0980*/  LDG.E R15, desc[UR10][R182.64] ;  /* 0x0000000ab60f7981 */ /* 0x000ee2000c1e1900 */
[----:B-1----:R-:W-:-:S06]  /*0990*/  IMAD.WIDE R236, R0, 0x4, R236 ;  /* 0x0000000400ec7825 */ /* 0x002fcc00078e02ec */
        /* <DEDUP_REMOVED lines=8> */
[----:B------:R-:W0:Y:S08]  /*0a20*/  LDC.64 R180, c[0x0][0x3c0] ;  /* 0x0000f000ffb47b82 */ /* 0x000e300000000a00 */
[----:B------:R-:W1:Y:S01]  /*0a30*/  LDC R5, c[0x0][0x388] ;  /* 0x0000e200ff057b82 */ /* 0x000e620000000800 */
[----:B0-----:R-:W-:-:S06]  /*0a40*/  IMAD.WIDE R180, R0, 0x4, R180 ;  /* 0x0000000400b47825 */ /* 0x001fcc00078e02b4 */
[----:B------:R-:W2:Y:S01]  /*0a50*/  LDG.E R180, desc[UR10][R180.64] ;  /* 0x0000000ab4b47981 */ /* 0x000ea2000c1e1900 */
[----:B------:R-:W-:Y:S01]  /*0a60*/  IADD3 R184, PT, PT, R15, -0x1, RZ ;  /* 0xffffffff0fb87810 */ /* 0x000fe20007ffe0ff */
[-C--:B-1----:R-:W-:Y:S01]  /*0a70*/  IMAD R182, R0, R5.reuse, RZ ;  /* 0x0000000500b67224 */ /* 0x082fe200078e02ff */
[----:B------:R-:W-:Y:S01]  /*0a80*/  ISETP.GE.U32.AND P5, PT, R4, 0x80, PT ;  /* 0x000000800400780c */ /* 0x000fe20003fa6070 */
[----:B------:R-:W0:Y:S01]  /*0a90*/  S2R R2, SR_TID.X ;  /* 0x0000000000027919 */ /* 0x000e220000002100 */
[----:B------:R-:W-:Y:S01]  /*0aa0*/  ISETP.NE.AND P0, PT, RZ, UR9, PT ;  /* 0x00000009ff007c0c */ /* 0x000fe2000bf05270 */
[----:B------:R-:W-:Y:S01]  /*0ab0*/  IMAD R184, R184, R5, RZ ;  /* 0x00000005b8b87224 */ /* 0x000fe200078e02ff */
[----:B------:R-:W-:Y:S01]  /*0ac0*/  SHF.R.S32.HI R183, RZ, 0x1f, R182 ;  /* 0x0000001fffb77819 */ /* 0x000fe200000114b6 */
[----:B------:R-:W-:Y:S01]  /*0ad0*/  BSSY.RECONVERGENT B1, `(.L_x_1781) ;  /* 0x000006b000017945 */ /* 0x000fe20003800200 */
[----:B------:R-:W-:Y:S02]  /*0ae0*/  ISETP.GE.U32.AND P4, PT, R4, 0x100, PT ;  /* 0x000001000400780c */ /* 0x000fe40003f86070 */
[----:B------:R-:W-:-:S02]  /*0af0*/  SHF.R.S32.HI R185, RZ, 0x1f, R184 ;  /* 0x0000001fffb97819 */ /* 0x000fc400000114b8 */
[----:B------:R-:W-:Y:S02]  /*0b00*/  LEA.HI R183, R183, R182, RZ, 0x3 ;  /* 0x000000b6b7b77211 */ /* 0x000fe400078f18ff */
[----:B------:R-:W-:Y:S02]  /*0b10*/  LEA.HI R185, R185, R184, RZ, 0x3 ;  /* 0x000000b8b9b97211 */ /* 0x000fe400078f18ff */
[C---:B------:R-:W-:Y:S02]  /*0b20*/  ISETP.GE.U32.AND P2, PT, R4.reuse, 0x180, PT ;  /* 0x000001800400780c */ /* 0x040fe40003f46070 */
[----:B------:R-:W-:Y:S02]  /*0b30*/  ISETP.GE.U32.AND P1, PT, R4, 0x200, PT ;  /* 0x000002000400780c */ /* 0x000fe40003f26070 */
[----:B------:R-:W-:Y:S02]  /*0b40*/  MOV R242, RZ ;  /* 0x000000ff00f27202 */ /* 0x000fe40000000f00 */
[----:B------:R-:W-:-:S02]  /*0b50*/  MOV R240, RZ ;  /* 0x000000ff00f07202 */ /* 0x000fc40000000f00 */
[-C--:B0-----:R-:W-:Y:S02]  /*0b60*/  LEA.HI.SX32 R234, R183, R2.reuse, 0x1d ;  /* 0x00000002b7ea7211 */ /* 0x081fe400078feaff */
[----:B------:R-:W-:Y:S02]  /*0b70*/  LEA.HI.SX32 R239, R185, R2, 0x1d ;  /* 0x00000002b9ef7211 */ /* 0x000fe400078feaff */
        /* <DEDUP_REMOVED lines=13> */
[----:B------:R-:W-:Y:S02]  /*0c50*/  HADD2.F32 R197, -RZ, R29.H1_H1 ;  /* 0x3000001dffc57230 */ /* 0x000fe40000004100 */
[----:B0-----:R-:W-:-:S05]  /*0c60*/  @P0 IMAD.WIDE.U32 R198, R238, 0x10, R198 ;  /* 0x00000010eec60825 */ /* 0x001fca00078e00c6 */
[----:B------:R0:W5:Y:S01]  /*0c70*/  @P0 LDG.E.128 R156, desc[UR10][R198.64] ;  /* 0x0000000ac69c0981 */ /* 0x000162000c1e1d00 */
[----:B------:R-:W-:Y:S01]  /*0c80*/  HADD2.F32 R230, -RZ, R31.H1_H1 ;  /* 0x3000001fffe67230 */ /* 0x000fe20000004100 */
[----:B------:R-:W-:Y:S02]  /*0c90*/  IADD3 R239, PT, PT, R239, 0x80, RZ ;  /* 0x00000080efef7810 */ /* 0x000fe40007ffe0ff */
[----:B------:R-:W-:Y:S01]  /*0ca0*/  IADD3 R238, PT, PT, R238, 0x80, RZ ;  /* 0x00000080eeee7810 */ /* 0x000fe20007ffe0ff */
[----:B0-----:R-:W-:Y:S02]  /*0cb0*/  HADD2.F32 R199, -RZ, R29.H0_H0 ;  /* 0x2000001dffc77230 */ /* 0x001fe40000004100 */
[--C-:B--2---:R-:W-:Y:S02]  /*0cc0*/  HADD2.F32 R190, -RZ, R184.reuse.H1_H1 ;  /* 0x300000b8ffbe7230 */ /* 0x104fe40000004100 */
[----:B------:R-:W-:Y:S02]  /*0cd0*/  HADD2.F32 R188, -RZ, R184.H0_H0 ;  /* 0x200000b8ffbc7230 */ /* 0x000fe40000004100 */
[----:B------:R-:W-:-:S02]  /*0ce0*/  HADD2.F32 R210, -RZ, R186.H0_H0 ;  /* 0x200000baffd27230 */ /* 0x000fc40000004100 */
[----:B------:R-:W-:Y:S02]  /*0cf0*/  HADD2.F32 R204, -RZ, R186.H1_H1 ;  /* 0x300000baffcc7230 */ /* 0x000fe40000004100 */
[C---:B------:R-:W-:Y:S01]  /*0d00*/  FADD.FTZ R3, -R237.reuse, R188 ;  /* 0x000000bced037221 */ /* 0x040fe20000010100 */
[--C-:B------:R-:W-:Y:S02]  /*0d10*/  HADD2.F32 R186, -RZ, R187.reuse.H0_H0 ;  /* 0x200000bbffba7230 */ /* 0x100fe40000004100 */
[C---:B------:R-:W-:Y:S01]  /*0d20*/  FADD.FTZ R213, -R237.reuse, R210 ;  /* 0x000000d2edd57221 */ /* 0x040fe20000010100 */
[----:B------:R-:W-:Y:S02]  /*0d30*/  HADD2.F32 R184, -RZ, R187.H1_H1 ;  /* 0x300000bbffb87230 */ /* 0x000fe40000004100 */
[----:B------:R-:W-:Y:S01]  /*0d40*/  FADD.FTZ R187, -R237, R190 ;  /* 0x000000beedbb7221 */ /* 0x000fe20000010100 */
[--C-:B------:R-:W-:Y:S02]  /*0d50*/  HADD2.F32 R206, -RZ, R185.reuse.H0_H0 ;  /* 0x200000b9ffce7230 */ /* 0x100fe40000004100 */
[----:B-----5:R-:W-:Y:S01]  /*0d60*/  FMUL.FTZ R3, R14, R3 ;  /* 0x000000030e037220 */ /* 0x020fe20000410000 */
[----:B------:R-:W-:-:S02]  /*0d70*/  HADD2.F32 R208, -RZ, R185.H1_H1 ;  /* 0x300000b9ffd07230 */ /* 0x000fc40000004100 */
[C---:B------:R-:W-:Y:S01]  /*0d80*/  FMUL.FTZ R190, R14.reuse, R187 ;  /* 0x000000bb0ebe7220 */ /* 0x040fe20000410000 */
[----:B---3--:R-:W-:Y:S02]  /*0d90*/  HADD2.F32 R185, -RZ, R180.H0_H0 ;  /* 0x200000b4ffb97230 */ /* 0x008fe40000004100 */
[----:B------:R-:W-:Y:S01]  /*0da0*/  FADD.FTZ R201, -R237, R206 ;  /* 0x000000ceedc97221 */ /* 0x000fe20000010100 */
[----:B------:R-:W-:Y:S02]  /*0db0*/  HADD2.F32 R188, -RZ, R28.H1_H1 ;  /* 0x3000001cffbc7230 */ /* 0x000fe40000004100 */
[C---:B------:R-:W-:Y:S01]  /*0dc0*/  FMUL.FTZ R213, R14.reuse, R213 ;  /* 0x000000d50ed57220 */ /* 0x040fe20000410000 */
[----:B------:R-:W-:Y:S02]  /*0dd0*/  HADD2.F32 R180, -RZ, R180.H1_H1 ;  /* 0x300000b4ffb47230 */ /* 0x000fe40000004100 */
[----:B------:R-:W-:Y:S01]  /*0de0*/  FMUL.FTZ R201, R14, R201 ;  /* 0x000000c90ec97220 */ /* 0x000fe20000410000 */
[----:B------:R-:W-:-:S02]  /*0df0*/  HADD2.F32 R206, -RZ, R181.H1_H1 ;  /* 0x300000b5ffce7230 */ /* 0x000fc40000004100 */
[-C--:B------:R-:W-:Y:S01]  /*0e00*/  FMUL.FTZ R192, R192, R185.reuse ;  /* 0x000000b9c0c07220 */ /* 0x080fe20000410000 */
[----:B------:R-:W-:Y:S01]  /*0e10*/  FADD.FTZ R88, R88, R185 ;  /* 0x000000b958587221 */ /* 0x000fe20000010000 */
[-C--:B------:R-:W-:Y:S01]  /*0e20*/  FMUL.FTZ R188, R188, R180.reuse ;  /* 0x000000b4bcbc7220 */ /* 0x080fe20000410000 */
[----:B------:R-:W-:Y:S01]  /*0e30*/  FADD.FTZ R89, R89, R180 ;  /* 0x000000b459597221 */ /* 0x000fe20000010000 */
[----:B------:R-:W-:Y:S01]  /*0e40*/  FFMA.FTZ R61, R190, R180, R61 ;  /* 0x000000b4be3d7223 */ /* 0x000fe2000001003d */
[----:B------:R-:W-:Y:S02]  /*0e50*/  HADD2.F32 R180, -RZ, R181.H0_H0 ;  /* 0x200000b5ffb47230 */ /* 0x000fe40000004100 */
[----:B------:R-:W-:Y:S01]  /*0e60*/  FADD.FTZ R181, -R237, R208 ;  /* 0x000000d0edb57221 */ /* 0x000fe20000010100 */
[----:B------:R-:W-:Y:S01]  /*0e70*/  FFMA.FTZ R60, R3, R185, R60 ;  /* 0x000000b9033c7223 */ /* 0x000fe2000001003c */
[----:B------:R-:W-:Y:S01]  /*0e80*/  FADD.FTZ R185, -R237, R204 ;  /* 0x000000ccedb97221 */ /* 0x000fe20000010100 */
[----:B------:R-:W-:Y:S01]  /*0e90*/  FMUL.FTZ R197, R197, R206 ;  /* 0x000000cec5c57220 */ /* 0x000fe20000410000 */
[-C--:B------:R-:W-:Y:S01]  /*0ea0*/  FMUL.FTZ R199, R199, R180.reuse ;  /* 0x000000b4c7c77220 */ /* 0x080fe20000410000 */
[----:B------:R-:W-:Y:S01]  /*0eb0*/  FADD.FTZ R90, R90, R180 ;  /* 0x000000b45a5a7221 */ /* 0x000fe20000010000 */
[----:B------:R-:W-:Y:S01]  /*0ec0*/  FMUL.FTZ R198, R14, R181 ;  /* 0x000000b50ec67220 */ /* 0x000fe20000410000 */
[----:B------:R-:W-:Y:S01]  /*0ed0*/  FFMA.FTZ R62, R201, R180, R62 ;  /* 0x000000b4c93e7223 */ /* 0x000fe2000001003e */
[----:B------:R-:W-:-:S02]  /*0ee0*/  HADD2.F32 R180, -RZ, R30.H0_H0 ;  /* 0x2000001effb47230 */ /* 0x000fc40000004100 */
[----:B------:R-:W-:Y:S01]  /*0ef0*/  FADD.FTZ R91, R91, R206 ;  /* 0x000000ce5b5b7221 */ /* 0x000fe20000010000 */
[----:B------:R-:W-:Y:S02]  /*0f00*/  HADD2.F32 R181, -RZ, R182.H0_H0 ;  /* 0x200000b6ffb57230 */ /* 0x000fe40000004100 */
[----:B------:R-:W-:Y:S01]  /*0f10*/  FFMA.FTZ R63, R198, R206, R63 ;  /* 0x000000cec63f7223 */ /* 0x000fe2000001003f */
[----:B------:R-:W-:Y:S02]  /*0f20*/  HADD2.F32 R206, -RZ, R30.H1_H1 ;  /* 0x3000001effce7230 */ /* 0x000fe40000004100 */
[----:B------:R-:W-:Y:S01]  /*0f30*/  FMUL.FTZ R208, R14, R185 ;  /* 0x000000b90ed07220 */ /* 0x000fe20000410000 */
[----:B------:R-:W-:Y:S02]  /*0f40*/  HADD2.F32 R182, -RZ, R182.H1_H1 ;  /* 0x300000b6ffb67230 */ /* 0x000fe40000004100 */
[-C--:B------:R-:W-:Y:S01]  /*0f50*/  FMUL.FTZ R210, R180, R181.reuse ;  /* 0x000000b5b4d27220 */ /* 0x080fe20000410000 */
[----:B------:R-:W-:Y:S01]  /*0f60*/  FADD.FTZ R92, R92, R181 ;  /* 0x000000b55c5c7221 */ /* 0x000fe20000010000 */
[----:B------:R-:W-:Y:S01]  /*0f70*/  FFMA.FTZ R64, R213, R181, R64 ;  /* 0x000000b5d5407223 */ /* 0x000fe20000010040 */
[----:B------:R-:W-:Y:S01]  /*0f80*/  FADD.FTZ R181, RZ, R192 ;  /* 0x000000c0ffb57221 */ /* 0x000fe20000010000 */
[----:B------:R-:W-:Y:S01]  /*0f90*/  FFMA.FTZ R185, R3, R192, RZ ;  /* 0x000000c003b97223 */ /* 0x000fe200000100ff */
[-C--:B------:R-:W-:Y:S01]  /*0fa0*/  FMUL.FTZ R206, R206, R182.reuse ;  /* 0x000000b6cece7220 */ /* 0x080fe20000410000 */
[----:B------:R-:W-:Y:S01]  /*0fb0*/  FADD.FTZ R93, R93, R182 ;  /* 0x000000b65d5d7221 */ /* 0x000fe20000010000 */
[----:B------:R-:W-:Y:S01]  /*0fc0*/  FFMA.FTZ R65, R208, R182, R65 ;  /* 0x000000b6d0417223 */ /* 0x000fe20000010041 */
[----:B------:R-:W-:Y:S01]  /*0fd0*/  FADD.FTZ R180, R181, R188 ;  /* 0x000000bcb5b47221 */ /* 0x000fe20000010000 */
[----:B------:R-:W-:Y:S01]  /*0fe0*/  FFMA.FTZ R182, R190, R188, R185 ;  /* 0x000000bcbeb67223 */ /* 0x000fe200000100b9 */
[----:B------:R-:W-:Y:S01]  /*0ff0*/  FADD.FTZ R211, -R237, R186 ;  /* 0x000000baedd37221 */ /* 0x000fe20000010100 */
[----:B------:R-:W-:-:S02]  /*1000*/  HADD2.F32 R187, -RZ, R183.H0_H0 ;  /* 0x200000b7ffbb7230 */ /* 0x000fc40000004100 */
[----:B------:R-:W-:Y:S01]  /*1010*/  FADD.FTZ R180, R180, R199 ;  /* 0x000000c7b4b47221 */ /* 0x000fe20000010000 */
[----:B------:R-:W-:Y:S01]  /*1020*/  FFMA.FTZ R181, R201, R199, R182 ;  /* 0x000000c7c9b57223 */ /* 0x000fe200000100b6 */
[----:B------:R-:W-:Y:S02]  /*1030*/  HADD2.F32 R204, -RZ, R31.H0_H0 ;  /* 0x2000001fffcc7230 */ /* 0x000fe40000004100 */
[----:B------:R-:W-:Y:S01]  /*1040*/  FMUL.FTZ R211, R14, R211 ;  /* 0x000000d30ed37220 */ /* 0x000fe20000410000 */
[----:B------:R-:W-:Y:S01]  /*1050*/  FADD.FTZ R185, R180, R197 ;  /* 0x000000c5b4b97221 */ /* 0x000fe20000010000 */
[----:B------:R-:W-:Y:S01]  /*1060*/  FFMA.FTZ R180, R198, R197, R181 ;  /* 0x000000c5c6b47223 */ /* 0x000fe200000100b5 */
[----:B------:R-:W-:Y:S01]  /*1070*/  FADD.FTZ R94, R94, R187 ;  /* 0x000000bb5e5e7221 */ /* 0x000fe20000010000 */
[-C--:B------:R-:W-:Y:S01]  /*1080*/  FFMA.FTZ R66, R211, R187.reuse, R66 ;  /* 0x000000bbd3427223 */ /* 0x080fe20000010042 */
[----:B------:R-:W-:Y:S01]  /*1090*/  FADD.FTZ R185, R185, R210 ;  /* 0x000000d2b9b97221 */ /* 0x000fe20000010000 */
[----:B------:R-:W-:Y:S01]  /*10a0*/  FFMA.FTZ R181, R213, R210, R180 ;  /* 0x000000d2d5b57223 */ /* 0x000fe200000100b4 */
[----:B------:R-:W-:Y:S01]  /*10b0*/  FMUL.FTZ R204, R204, R187 ;  /* 0x000000bbcccc7220 */ /* 0x000fe20000410000 */
[----:B------:R-:W-:-:S02]  /*10c0*/  HADD2.F32 R183, -RZ, R183.H1_H1 ;  /* 0x300000b7ffb77230 */ /* 0x000fc40000004100 */
[----:B------:R-:W-:Y:S01]  /*10d0*/  FADD.FTZ R187, -R237, R184 ;  /* 0x000000b8edbb7221 */ /* 0x000fe20000010100 */
[----:B------:R-:W-:Y:S01]  /*10e0*/  FADD.FTZ R185, R185, R206 ;  /* 0x000000ceb9b97221 */ /* 0x000fe20000010000 */
[----:B------:R-:W-:Y:S02]  /*10f0*/  FFMA.FTZ R180, R208, R206, R181 ;  /* 0x000000ced0b47223 */ /* 0x000fe400000100b5 */
        /* <DEDUP_REMOVED lines=8> */
.L_x_1782:
[----:B----4-:R-:W-:Y:S05]  /*1180*/  BSYNC.RECONVERGENT B1 ;  /* 0x0000000000017941 */ /* 0x010fea0003800200 */
.L_x_1781:
        /* <DEDUP_REMOVED lines=13> */
[----:B0-----:R-:W-:-:S05]  /*1260*/  @P0 IMAD.WIDE.U32 R20, R238, 0x10, R20 ;  /* 0x00000010ee140825 */ /* 0x001fca00078e0014 */
[----:B------:R0:W5:Y:S01]  /*1270*/  @P0 LDG.E.128 R160, desc[UR10][R20.64] ;  /* 0x0000000a14a00981 */ /* 0x000162000c1e1d00 */
[--C-:B------:R-:W-:Y:S01]  /*1280*/  HADD2.F32 R193, -RZ, R38.reuse.H0_H0 ;  /* 0x20000026ffc17230 */ /* 0x100fe20000004100 */
[----:B------:R-:W-:Y:S01]  /*1290*/  IADD3 R239, PT, PT, R239, 0x80, RZ ;  /* 0x00000080efef7810 */ /* 0x000fe20007ffe0ff */
[----:B------:R-:W-:Y:S01]  /*12a0*/  HADD2.F32 R209, -RZ, R38.H1_H1 ;  /* 0x30000026ffd17230 */ /* 0x000fe20000004100 */
[----:B------:R-:W-:Y:S01]  /*12b0*/  IADD3 R238, PT, PT, R238, 0x80, RZ ;  /* 0x00000080eeee7810 */ /* 0x000fe20007ffe0ff */
[--C-:B------:R-:W-:Y:S02]  /*12c0*/  HADD2.F32 R202, -RZ, R39.reuse.H0_H0 ;  /* 0x20000027ffca7230 */ /* 0x100fe40000004100 */
[----:B------:R-:W-:Y:S02]  /*12d0*/  HADD2.F32 R235, -RZ, R39.H1_H1 ;  /* 0x30000027ffeb7230 */ /* 0x000fe40000004100 */
[----:B0-----:R-:W-:Y:S02]  /*12e0*/  HADD2.F32 R21, -RZ, R37.H0_H0 ;  /* 0x20000025ff157230 */ /* 0x001fe40000004100 */
[----:B--2---:R-:W-:-:S02]  /*12f0*/  HADD2.F32 R10, -RZ, R180.H0_H0 ;  /* 0x200000b4ff0a7230 */ /* 0x004fc40000004100 */
[----:B------:R-:W-:Y:S02]  /*1300*/  HADD2.F32 R12, -RZ, R180.H1_H1 ;  /* 0x300000b4ff0c7230 */ /* 0x000fe40000004100 */
[----:B------:R-:W-:Y:S02]  /*1310*/  HADD2.F32 R20, -RZ, R181.H0_H0 ;  /* 0x200000b5ff147230 */ /* 0x000fe40000004100 */
[C---:B------:R-:W-:Y:S01]  /*1320*/  FADD.FTZ R13, -R237.reuse, R10 ;  /* 0x0000000aed0d7221 */ /* 0x040fe20000010100 */
[----:B------:R-:W-:Y:S02]  /*1330*/  HADD2.F32 R180, -RZ, R37.H1_H1 ;  /* 0x30000025ffb47230 */ /* 0x000fe40000004100 */
[----:B------:R-:W-:Y:S01]  /*1340*/  FADD.FTZ R23, -R237, R12 ;  /* 0x0000000ced177221 */ /* 0x000fe20000010100 */
[--C-:B---3--:R-:W-:Y:S02]  /*1350*/  HADD2.F32 R10, -RZ, R184.reuse.H0_H0 ;  /* 0x200000b8ff0a7230 */ /* 0x108fe40000004100 */
[----:B-----5:R-:W-:Y:S01]  /*1360*/  FMUL.FTZ R13, R14, R13 ;  /* 0x0000000d0e0d7220 */ /* 0x020fe20000410000 */
[----:B------:R-:W-:-:S02]  /*1370*/  HADD2.F32 R184, -RZ, R184.H1_H1 ;  /* 0x300000b8ffb87230 */ /* 0x000fc40000004100 */
[----:B------:R-:W-:Y:S01]  /*1380*/  FMUL.FTZ R12, R14, R23 ;  /* 0x000000170e0c7220 */ /* 0x000fe20000410000 */
[----:B------:R-:W-:Y:S01]  /*1390*/  FADD.FTZ R23, -R237, R20 ;  /* 0x00000014ed177221 */ /* 0x000fe20000010100 */
[-C--:B------:R-:W-:Y:S01]  /*13a0*/  FMUL.FTZ R11, R11, R10.reuse ;  /* 0x0000000a0b0b7220 */ /* 0x080fe20000410000 */
[----:B------:R-:W-:Y:S01]  /*13b0*/  FADD.FTZ R96, R96, R10 ;  /* 0x0000000a60607221 */ /* 0x000fe20000010000 */
[----:B------:R-:W-:Y:S01]  /*13c0*/  FFMA.FTZ R68, R13, R10, R68 ;  /* 0x0000000a0d447223 */ /* 0x000fe20000010044 */
[-C--:B------:R-:W-:Y:S01]  /*13d0*/  FMUL.FTZ R10, R22, R184.reuse ;  /* 0x000000b8160a7220 */ /* 0x080fe20000410000 */
[----:B------:R-:W-:Y:S01]  /*13e0*/  FADD.FTZ R97, R97, R184 ;  /* 0x000000b861617221 */ /* 0x000fe20000010000 */
[----:B------:R-:W-:Y:S01]  /*13f0*/  FFMA.FTZ R69, R12, R184, R69 ;  /* 0x000000b80c457223 */ /* 0x000fe20000010045 */
[----:B------:R-:W-:Y:S02]  /*1400*/  HADD2.F32 R184, -RZ, R182.H0_H0 ;  /* 0x200000b6ffb87230 */ /* 0x000fe40000004100 */
[----:B------:R-:W-:Y:S01]  /*1410*/  FMUL.FTZ R23, R14, R23 ;  /* 0x000000170e177220 */ /* 0x000fe20000410000 */
[----:B------:R-:W-:-:S02]  /*1420*/  HADD2.F32 R22, -RZ, R181.H1_H1 ;  /* 0x300000b5ff167230 */ /* 0x000fc40000004100 */
[--C-:B------:R-:W-:Y:S02]  /*1430*/  HADD2.F32 R20, -RZ, R185.reuse.H0_H0 ;  /* 0x200000b9ff147230 */ /* 0x100fe40000004100 */
[C---:B------:R-:W-:Y:S01]  /*1440*/  FADD.FTZ R195, -R237.reuse, R184 ;  /* 0x000000b8edc37221 */ /* 0x040fe20000010100 */
[----:B------:R-:W-:Y:S02]  /*1450*/  HADD2.F32 R185, -RZ, R185.H1_H1 ;  /* 0x300000b9ffb97230 */ /* 0x000fe40000004100 */
[----:B------:R-:W-:Y:S01]  /*1460*/  FADD.FTZ R181, -R237, R22 ;  /* 0x00000016edb57221 */ /* 0x000fe20000010100 */
[----:B------:R-:W-:Y:S02]  /*1470*/  HADD2.F32 R182, -RZ, R182.H1_H1 ;  /* 0x300000b6ffb67230 */ /* 0x000fe40000004100 */
[-C--:B------:R-:W-:Y:S01]  /*1480*/  FMUL.FTZ R21, R21, R20.reuse ;  /* 0x0000001415157220 */ /* 0x080fe20000410000 */
[----:B------:R-:W-:Y:S01]  /*1490*/  FADD.FTZ R98, R98, R20 ;  /* 0x0000001462627221 */ /* 0x000fe20000010000 */
[----:B------:R-:W-:Y:S01]  /*14a0*/  FFMA.FTZ R70, R23, R20, R70 ;  /* 0x0000001417467223 */ /* 0x000fe20000010046 */
[----:B------:R-:W-:Y:S01]  /*14b0*/  FMUL.FTZ R20, R180, R185 ;  /* 0x000000b9b4147220 */ /* 0x000fe20000410000 */
[----:B------:R-:W-:-:S02]  /*14c0*/  HADD2.F32 R180, -RZ, R186.H0_H0 ;  /* 0x200000baffb47230 */ /* 0x000fc40000004100 */
[C---:B------:R-:W-:Y:S01]  /*14d0*/  FMUL.FTZ R195, R14.reuse, R195 ;  /* 0x000000c30ec37220 */ /* 0x040fe20000410000 */
[----:B------:R-:W-:Y:S01]  /*14e0*/  FMUL.FTZ R22, R14, R181 ;  /* 0x000000b50e167220 */ /* 0x000fe20000410000 */
[----:B------:R-:W-:Y:S01]  /*14f0*/  FADD.FTZ R181, -R237, R182 ;  /* 0x000000b6edb57221 */ /* 0x000fe20000010100 */
[--C-:B------:R-:W-:Y:S02]  /*1500*/  HADD2.F32 R184, -RZ, R183.reuse.H1_H1 ;  /* 0x300000b7ffb87230 */ /* 0x100fe40000004100 */
[-C--:B------:R-:W-:Y:S01]  /*1510*/  FMUL.FTZ R193, R193, R180.reuse ;  /* 0x000000b4c1c17220 */ /* 0x080fe20000410000 */
[----:B------:R-:W-:Y:S01]  /*1520*/  FADD.FTZ R100, R100, R180 ;  /* 0x000000b464647221 */ /* 0x000fe20000010000 */
[----:B------:R-:W-:Y:S01]  /*1530*/  FFMA.FTZ R72, R195, R180, R72 ;  /* 0x000000b4c3487223 */ /* 0x000fe20000010048 */
[----:B------:R-:W-:Y:S02]  /*1540*/  HADD2.F32 R180, -RZ, R183.H0_H0 ;  /* 0x200000b7ffb47230 */ /* 0x000fe40000004100 */
[----:B------:R-:W-:Y:S01]  /*1550*/  FMUL.FTZ R196, R14, R181 ;  /* 0x000000b50ec47220 */ /* 0x000fe20000410000 */
        /* <DEDUP_REMOVED lines=8> */
[----:B------:R-:W-:Y:S01]  /*15e0*/  FADD.FTZ R181, R180, R21 ;  /* 0x00000015b4b57221 */ /* 0x000fe20000010000 */
[----:B------:R-:W-:Y:S01]  /*15f0*/  FFMA.FTZ R183, R23, R21, R182 ;  /* 0x0000001517b77223 */ /* 0x000fe200000100b6 */
[--C-:B------:R-:W-:Y:S02]  /*1600*/  HADD2.F32 R185, -RZ, R187.reuse.H0_H0 ;  /* 0x200000bbffb97230 */ /* 0x100fe40000004100 */
[----:B------:R-:W-:Y:S01]  /*1610*/  FMUL.FTZ R207, R14, R207 ;  /* 0x000000cf0ecf7220 */ /* 0x000fe20000410000 */
[----:B------:R-:W-:Y:S01]  /*1620*/  FADD.FTZ R180, R181, R20 ;  /* 0x00000014b5b47221 */ /* 0x000fe20000010000 */
[----:B------:R-:W-:Y:S01]  /*1630*/  FFMA.FTZ R182, R22, R20, R183 ;  /* 0x0000001416b67223 */ /* 0x000fe200000100b7 */
[----:B------:R-:W-:Y:S01]  /*1640*/  FMUL.FTZ R209, R209, R186 ;  /* 0x000000bad1d17220 */ /* 0x000fe20000410000 */
[----:B------:R-:W-:Y:S01]  /*1650*/  FADD.FTZ R102, R102, R185 ;  /* 0x000000b966667221 */ /* 0x000fe20000010000 */
[----:B------:R-:W-:Y:S01]  /*1660*/  FADD.FTZ R180, R180, R193 ;  /* 0x000000c1b4b47221 */ /* 0x000fe20000010000 */
[----:B------:R-:W-:Y:S01]  /*1670*/  FFMA.FTZ R181, R195, R193, R182 ;  /* 0x000000c1c3b57223 */ /* 0x000fe200000100b6 */
[-C--:B------:R-:W-:Y:S01]  /*1680*/  FFMA.FTZ R74, R207, R185.reuse, R74 ;  /* 0x000000b9cf4a7223 */ /* 0x080fe2000001004a */
[----:B------:R-:W-:Y:S01]  /*1690*/  FMUL.FTZ R202, R202, R185 ;  /* 0x000000b9caca7220 */ /* 0x000fe20000410000 */
[----:B------:R-:W-:Y:S01]  /*16a0*/  FADD.FTZ R185, -R237, R184 ;  /* 0x000000b8edb97221 */ /* 0x000fe20000010100 */
[----:B------:R-:W-:-:S02]  /*16b0*/  HADD2.F32 R184, -RZ, R187.H1_H1 ;  /* 0x300000bbffb87230 */ /* 0x000fc40000004100 */
        /* <DEDUP_REMOVED lines=11> */
[----:B------:R-:W-:-:S07]  /*1770*/  FFMA.FTZ R240, R214, R235, R181 ;  /* 0x000000ebd6f07223 */ /* 0x000fce00000100b5 */
.L_x_1784:
[----:B------:R-:W-:Y:S05]  /*1780*/  BSYNC.RECONVERGENT B1 ;  /* 0x0000000000017941 */ /* 0x000fea0003800200 */
.L_x_1783:
        /* <DEDUP_REMOVED lines=95> */
.L_x_1786:
[----:B------:R-:W-:Y:S05]  /*1d80*/  BSYNC.RECONVERGENT B1 ;  /* 0x0000000000017941 */ /* 0x000fea0003800200 */
.L_x_1785:
        /* <DEDUP_REMOVED lines=11> */
[----:B------:R-:W-:Y:S02]  /*1e40*/  HADD2.F32 R225, -RZ, R53.H0_H0 ;  /* 0x20000035ffe17230 */ /* 0x000fe40000004100 */
[----:B0-----:R-:W-:-:S05]  /*1e50*/  @P0 IMAD.WIDE.U32 R216, R238, 0x10, R216 ;  /* 0x00000010eed80825 */ /* 0x001fca00078e00d8 */
[----:B------:R0:W5:Y:S01]  /*1e60*/  @P0 LDG.E.128 R176, desc[UR10][R216.64] ;  /* 0x0000000ad8b00981 */ /* 0x000162000c1e1d00 */
[----:B------:R-:W-:Y:S02]  /*1e70*/  HADD2.F32 R221, -RZ, R54.H0_H0 ;  /* 0x20000036ffdd7230 */ /* 0x000fe40000004100 */
[----:B--2---:R-:W-:Y:S02]  /*1e80*/  HADD2.F32 R224, -RZ, R182.H0_H0 ;  /* 0x200000b6ffe07230 */ /* 0x004fe40000004100 */
[--C-:B------:R-:W-:Y:S02]  /*1e90*/  HADD2.F32 R218, -RZ, R180.reuse.H0_H0 ;  /* 0x200000b4ffda7230 */ /* 0x100fe40000004100 */
[----:B------:R-:W-:Y:S02]  /*1ea0*/  HADD2.F32 R220, -RZ, R180.H1_H1 ;  /* 0x300000b4ffdc7230 */ /* 0x000fe40000004100 */
[----:B------:R-:W-:Y:S01]  /*1eb0*/  FADD.FTZ R223, -R237, R224 ;  /* 0x000000e0eddf7221 */ /* 0x000fe20000010100 */
[----:B------:R-:W-:-:S02]  /*1ec0*/  HADD2.F32 R182, -RZ, R182.H1_H1 ;  /* 0x300000b6ffb67230 */ /* 0x000fc40000004100 */
[C---:B------:R-:W-:Y:S01]  /*1ed0*/  FADD.FTZ R231, -R237.reuse, R218 ;  /* 0x000000daede77221 */ /* 0x040fe20000010100 */
[--C-:B------:R-:W-:Y:S02]  /*1ee0*/  HADD2.F32 R180, -RZ, R181.reuse.H1_H1 ;  /* 0x300000b5ffb47230 */ /* 0x100fe40000004100 */
[C---:B------:R-:W-:Y:S01]  /*1ef0*/  FADD.FTZ R215, -R237.reuse, R220 ;  /* 0x000000dcedd77221 */ /* 0x040fe20000010100 */
[----:B------:R-:W-:Y:S02]  /*1f00*/  HADD2.F32 R222, -RZ, R181.H0_H0 ;  /* 0x200000b5ffde7230 */ /* 0x000fe40000004100 */
[----:B-----5:R-:W-:Y:S01]  /*1f10*/  FMUL.FTZ R231, R14, R231 ;  /* 0x000000e70ee77220 */ /* 0x020fe20000410000 */
[--C-:B------:R-:W-:Y:S02]  /*1f20*/  HADD2.F32 R226, -RZ, R183.reuse.H0_H0 ;  /* 0x200000b7ffe27230 */ /* 0x100fe40000004100 */
[----:B------:R-:W-:Y:S01]  /*1f30*/  FADD.FTZ R219, -R237, R180 ;  /* 0x000000b4eddb7221 */ /* 0x000fe20000010100 */
[----:B------:R-:W-:-:S02]  /*1f40*/  HADD2.F32 R228, -RZ, R183.H1_H1 ;  /* 0x300000b7ffe47230 */ /* 0x000fc40000004100 */
[C---:B------:R-:W-:Y:S01]  /*1f50*/  FADD.FTZ R183, -R237.reuse, R182 ;  /* 0x000000b6edb77221 */ /* 0x040fe20000010100 */
[----:B---3--:R-:W-:Y:S02]  /*1f60*/  HADD2.F32 R182, -RZ, R184.H0_H0 ;  /* 0x200000b8ffb67230 */ /* 0x008fe40000004100 */
[C---:B------:R-:W-:Y:S01]  /*1f70*/  FADD.FTZ R227, -R237.reuse, R222 ;  /* 0x000000deede37221 */ /* 0x040fe20000010100 */
[--C-:B0-----:R-:W-:Y:S02]  /*1f80*/  HADD2.F32 R216, -RZ, R185.reuse.H0_H0 ;  /* 0x200000b9ffd87230 */ /* 0x101fe40000004100 */
[----:B------:R-:W-:Y:S01]  /*1f90*/  FADD.FTZ R217, -R237, R226 ;  /* 0x000000e2edd97221 */ /* 0x000fe20000010100 */
[----:B------:R-:W-:Y:S02]  /*1fa0*/  HADD2.F32 R185, -RZ, R185.H1_H1 ;  /* 0x300000b9ffb97230 */ /* 0x000fe40000004100 */
[----:B------:R-:W-:Y:S01]  /*1fb0*/  FMUL.FTZ R224, R14, R219 ;  /* 0x000000db0ee07220 */ /* 0x000fe20000410000 */
[----:B------:R-:W-:-:S02]  /*1fc0*/  HADD2.F32 R222, -RZ, R53.H1_H1 ;  /* 0x30000035ffde7230 */ /* 0x000fc40000004100 */
[----:B------:R-:W-:Y:S01]  /*1fd0*/  FMUL.FTZ R229, R229, R182 ;  /* 0x000000b6e5e57220 */ /* 0x000fe20000410000 */
[----:B------:R-:W-:Y:S02]  /*1fe0*/  HADD2.F32 R184, -RZ, R184.H1_H1 ;  /* 0x300000b8ffb87230 */ /* 0x000fe40000004100 */
[----:B------:R-:W-:Y:S01]  /*1ff0*/  FADD.FTZ R237, -R237, R228 ;  /* 0x000000e4eded7221 */ /* 0x000fe20000010100 */
[----:B------:R-:W-:Y:S02]  /*2000*/  HADD2.F32 R226, -RZ, R52.H1_H1 ;  /* 0x30000034ffe27230 */ /* 0x000fe40000004100 */
[----:B------:R-:W-:Y:S01]  /*2010*/  FMUL.FTZ R228, R14, R215 ;  /* 0x000000d70ee47220 */ /* 0x000fe20000410000 */
[--C-:B------:R-:W-:Y:S02]  /*2020*/  HADD2.F32 R181, -RZ, R187.reuse.H0_H0 ;  /* 0x200000bbffb57230 */ /* 0x100fe40000004100 */
[----:B------:R-:W-:Y:S01]  /*2030*/  FMUL.FTZ R222, R222, R185 ;  /* 0x000000b9dede7220 */ /* 0x000fe20000410000 */
[----:B------:R-:W-:-:S02]  /*2040*/  HADD2.F32 R180, -RZ, R187.H1_H1 ;  /* 0x300000bbffb47230 */ /* 0x000fc40000004100 */
[----:B------:R-:W-:Y:S01]  /*2050*/  FADD.FTZ R119, R119, R185 ;  /* 0x000000b977777221 */ /* 0x000fe20000010000 */
[----:B------:R-:W-:Y:S01]  /*2060*/  FFMA.FTZ R83, R224, R185, R83 ;  /* 0x000000b9e0537223 */ /* 0x000fe20000010053 */
[----:B------:R-:W-:Y:S01]  /*2070*/  FMUL.FTZ R226, R226, R184 ;  /* 0x000000b8e2e27220 */ /* 0x000fe20000410000 */
[----:B------:R-:W-:Y:S01]  /*2080*/  FADD.FTZ R185, R242, R229 ;  /* 0x000000e5f2b97221 */ /* 0x000fe20000010000 */
[C---:B------:R-:W-:Y:S01]  /*2090*/  FFMA.FTZ R187, R231.reuse, R229, R240 ;  /* 0x000000e5e7bb7223 */ /* 0x040fe200000100f0 */
        /* <DEDUP_REMOVED lines=8> */
[----:B------:R-:W-:-:S02]  /*2120*/  HADD2.F32 R218, -RZ, R186.H0_H0 ;  /* 0x200000baffda7230 */ /* 0x000fc40000004100 */
[----:B------:R-:W-:Y:S01]  /*2130*/  FMUL.FTZ R220, R14, R183 ;  /* 0x000000b70edc7220 */ /* 0x000fe20000410000 */
[----:B------:R-:W-:Y:S01]  /*2140*/  FADD.FTZ R183, R182, R225 ;  /* 0x000000e1b6b77221 */ /* 0x000fe20000010000 */
[----:B------:R-:W-:Y:S01]  /*2150*/  FFMA.FTZ R185, R227, R225, R184 ;  /* 0x000000e1e3b97223 */ /* 0x000fe200000100b8 */
[----:B------:R-:W-:Y:S02]  /*2160*/  HADD2.F32 R186, -RZ, R186.H1_H1 ;  /* 0x300000baffba7230 */ /* 0x000fe40000004100 */
[----:B------:R-:W-:Y:S01]  /*2170*/  FMUL.FTZ R223, R14, R223 ;  /* 0x000000df0edf7220 */ /* 0x000fe20000410000 */
[----:B------:R-:W-:Y:S02]  /*2180*/  HADD2.F32 R219, -RZ, R54.H1_H1 ;  /* 0x30000036ffdb7230 */ /* 0x000fe40000004100 */
[----:B------:R-:W-:Y:S01]  /*2190*/  FMUL.FTZ R221, R221, R218 ;  /* 0x000000dadddd7220 */ /* 0x000fe20000410000 */
[----:B------:R-:W-:Y:S01]  /*21a0*/  FADD.FTZ R182, R183, R222 ;  /* 0x000000deb7b67221 */ /* 0x000fe20000010000 */
[----:B------:R-:W-:Y:S01]  /*21b0*/  FFMA.FTZ R184, R224, R222, R185 ;  /* 0x000000dee0b87223 */ /* 0x000fe200000100b9 */
[----:B------:R-:W-:Y:S01]  /*21c0*/  FADD.FTZ R118, R118, R216 ;  /* 0x000000d876767221 */ /* 0x000fe20000010000 */
[----:B------:R-:W-:Y:S01]  /*21d0*/  FFMA.FTZ R82, R227, R216, R82 ;  /* 0x000000d8e3527223 */ /* 0x000fe20000010052 */
[----:B------:R-:W-:-:S02]  /*21e0*/  HADD2.F32 R216, -RZ, R55.H0_H0 ;  /* 0x20000037ffd87230 */ /* 0x000fc40000004100 */
[----:B------:R-:W-:Y:S01]  /*21f0*/  FMUL.FTZ R219, R219, R186 ;  /* 0x000000badbdb7220 */ /* 0x000fe20000410000 */
[----:B------:R-:W-:Y:S01]  /*2200*/  FADD.FTZ R182, R182, R221 ;  /* 0x000000ddb6b67221 */ /* 0x000fe20000010000 */
[C---:B------:R-:W-:Y:S01]  /*2210*/  FFMA.FTZ R183, R223.reuse, R221, R184 ;  /* 0x000000dddfb77223 */ /* 0x040fe200000100b8 */
[----:B------:R-:W-:Y:S02]  /*2220*/  HADD2.F32 R187, -RZ, R55.H1_H1 ;  /* 0x30000037ffbb7230 */ /* 0x000fe40000004100 */
        /* <DEDUP_REMOVED lines=19> */
.L_x_1780:
[----:B------:R-:W0:Y:S01]  /*2360*/  LDC R5, c[0x0][0x388] ;  /* 0x0000e200ff057b82 */ /* 0x000e220000000800 */
[----:B------:R-:W1:Y:S01]  /*2370*/  S2R R2, SR_TID.X ;  /* 0x0000000000027919 */ /* 0x000e620000002100 */
[----:B------:R-:W-:-:S04]  /*2380*/  UISETP.NE.U32.AND UP0, UPT, UR12, URZ, UPT ;  /* 0x000000ff0c00728c */ /* 0x000fc8000bf05070 */
[----:B------:R-:W-:Y:S01]  /*2390*/  UISETP.NE.AND.EX UP0, UPT, UR13, URZ, UPT, UP0 ;  /* 0x000000ff0d00728c */ /* 0x000fe2000bf05300 */
[----:B0-----:R-:W-:-:S05]  /*23a0*/  IMAD R180, R0, R5, RZ ;  /* 0x0000000500b47224 */ /* 0x001fca00078e02ff */
[----:B------:R-:W-:-:S04]  /*23b0*/  SHF.R.S32.HI R181, RZ, 0x1f, R180 ;  /* 0x0000001fffb57819 */ /* 0x000fc800000114b4 */
[----:B------:R-:W-:-:S04]  /*23c0*/  LEA.HI R181, R181, R180, RZ, 0x3 ;  /* 0x000000b4b5b57211 */ /* 0x000fc800078f18ff */
[----:B-1----:R-:W-:Y:S01]  /*23d0*/  LEA.HI.SX32 R234, R181, R2, 0x1d ;  /* 0x00000002b5ea7211 */ /* 0x002fe200078feaff */
        /* <DEDUP_REMOVED lines=21> */
.L_x_1787:
[----:B----4-:R-:W-:Y:S05]  /*2530*/  BSYNC.RECONVERGENT B0 ;  /* 0x0000000000007941 */ /* 0x010fea0003800200 */
.L_x_1779:
[----:B0-----:R-:W0:Y:S01]  /*2540*/  SHFL.DOWN PT, R181, R242, 0x10, 0x1f ;  /* 0x0a001f00f2b57f89 */ /* 0x001e2200000e0000 */
        /* <DEDUP_REMOVED lines=30> */
.L_x_1789:
[----:B------:R-:W-:Y:S05]  /*2730*/  BSYNC.RECONVERGENT B0 ;  /* 0x0000000000007941 */ /* 0x000fea0003800200 */
.L_x_1788:
        /* <DEDUP_REMOVED lines=24> */
[----:B------:R-:W-:Y:S01]  /*28c0*/  HFMA2 R185, -RZ, RZ, 0, 0 ;  /* 0x00000000ffb97431 */ /* 0x000fe200000001ff */
[----:B------:R-:W-:Y:S01]  /*28d0*/  @P2 LEA.HI.SX32 R185, R181, R2, 0x1d ;  /* 0x00000002b5b92211 */ /* 0x000fe200078feaff */
[----:B------:R-:W-:Y:S01]  /*28e0*/  FADD.FTZ R186, R186, R237 ;  /* 0x000000edbaba7221 */ /* 0x000fe20000010000 */
[----:B------:R-:W-:-:S03]  /*28f0*/  FADD.FTZ R180, R187, R180 ;  /* 0x000000b4bbb47221 */ /* 0x000fc60000010000 */
[----:B------:R-:W-:Y:S01]  /*2900*/  FMUL.FTZ R187, R186, UR14 ;  /* 0x0000000ebabb7c20 */ /* 0x000fe20008410000 */
[----:B------:R-:W-:-:S04]  /*2910*/  FMUL.FTZ R184, R180, UR14 ;  /* 0x0000000eb4b87c20 */ /* 0x000fc80008410000 */
[----:B------:R-:W-:Y:S01]  /*2920*/  FSEL R187, R187, RZ, !P0 ;  /* 0x000000ffbbbb7208 */ /* 0x000fe20004000000 */
[----:B------:R-:W-:Y:S06]  /*2930*/  @!P1 BRA `(.L_x_1791) ;  /* 0x0000001800c49947 */ /* 0x000fec0003800000 */
[----:B------:R-:W-:-:S04]  /*2940*/  UISETP.NE.U32.AND UP0, UPT, UR12, URZ, UPT ;  /* 0x000000ff0c00728c */ /* 0x000fc8000bf05070 */
[----:B------:R-:W-:Y:S01]  /*2950*/  UISETP.NE.AND.EX UP0, UPT, UR13, URZ, UPT, UP0 ;  /* 0x000000ff0d00728c */ /* 0x000fe2000bf05300 */
[----:B------:R-:W-:Y:S10]  /*2960*/  @!P2 BRA `(.L_x_1792) ;  /* 0x00000000000ca947 */ /* 0x000ff40003800000 */
[----:B------:R-:W0:Y:S02]  /*2970*/  LDC.64 R112, c[0x0][0x390] ;  /* 0x0000e400ff707b82 */ /* 0x000e240000000a00 */
[----:B0-----:R-:W-:-:S06]  /*2980*/  IMAD.WIDE.U32 R112, R185, 0x10, R112 ;  /* 0x00000010b9707825 */ /* 0x001fcc00078e0070 */
[----:B------:R-:W5:Y:S02]  /*2990*/  LDG.E.128 R112, desc[UR10][R112.64] ;  /* 0x0000000a70707981 */ /* 0x000f64000c1e1d00 */
.L_x_1792:
        /* <DEDUP_REMOVED lines=8> */
[----:B------:R-:W-:Y:S01]  /*2a20*/  ISETP.GT.AND P0, PT, R15, RZ, PT ;  /* 0x000000ff0f00720c */ /* 0x000fe20003f04270 */
[----:B------:R-:W-:Y:S02]  /*2a30*/  HADD2.F32 R182, -RZ, R32.H0_H0 ;  /* 0x20000020ffb67230 */ /* 0x000fe40000004100 */
[----:B------:R-:W-:Y:S01]  /*2a40*/  FADD.FTZ R181, R192, -R181 ;  /* 0x800000b5c0b57221 */ /* 0x000fe20000010000 */
[----:B-----5:R-:W-:-:S03]  /*2a50*/  HADD2.F32 R180, -RZ, R112.H0_H0 ;  /* 0x20000070ffb47230 */ /* 0x020fc60000004100 */
[----:B------:R-:W-:-:S05]  /*2a60*/  FMUL.FTZ R181, R14, R181 ;  /* 0x000000b50eb57220 */ /* 0x000fca0000410000 */
[----:B------:R-:W-:-:S05]  /*2a70*/  FSEL R181, R181, RZ, P0 ;  /* 0x000000ffb5b57208 */ /* 0x000fca0000000000 */
[----:B------:R-:W-:-:S04]  /*2a80*/  FMUL.FTZ R181, R181, UR15 ;  /* 0x0000000fb5b57c20 */ /* 0x000fc80008410000 */
[C---:B------:R-:W-:Y:S01]  /*2a90*/  FMUL.FTZ R182, R181.reuse, R182 ;  /* 0x000000b6b5b67220 */ /* 0x040fe20000410000 */
[----:B------:R-:W-:-:S04]  /*2aa0*/  FFMA.FTZ R124, R181, R180, R124 ;  /* 0x000000b4b57c7223 */ /* 0x000fc8000001007c */
[----:B------:R-:W-:-:S04]  /*2ab0*/  F2FP.F16.F32.PACK_AB R182, RZ, R182 ;  /* 0x000000b6ffb6723e */ /* 0x000fc800000000ff */
[----:B------:R-:W-:-:S07]  /*2ac0*/  PRMT R164, R182, 0x7610, R164 ;  /* 0x00007610b6a47816 */ /* 0x000fce00000000a4 */
.L_x_1795:
[----:B------:R-:W-:Y:S05]  /*2ad0*/  @!P2 BRA `(.L_x_1796) ;  /* 0x000000000030a947 */ /* 0x000fea0003800000 */
[----:B------:R-:W-:Y:S01]  /*2ae0*/  FFMA.FTZ R181, R190, R184, R187 ;  /* 0x000000b8beb57223 */ /* 0x000fe200000100bb */
[----:B------:R-:W-:Y:S01]  /*2af0*/  ISETP.GT.AND P0, PT, R15, RZ, PT ;  /* 0x000000ff0f00720c */ /* 0x000fe20003f04270 */
[----:B------:R-:W-:Y:S02]  /*2b00*/  HADD2.F32 R183, -RZ, R32.H1_H1 ;  /* 0x30000020ffb77230 */ /* 0x000fe40000004100 */
[----:B------:R-:W-:-:S04]  /*2b10*/  FADD.FTZ R181, R188, -R181 ;  /* 0x800000b5bcb57221 */ /* 0x000fc80000010000 */
[----:B------:R-:W-:-:S05]  /*2b20*/  FMUL.FTZ R181, R14, R181 ;  /* 0x000000b50eb57220 */ /* 0x000fca0000410000 */
[----:B------:R-:W-:-:S05]  /*2b30*/  FSEL R181, R181, RZ, P0 ;  /* 0x000000ffb5b57208 */ /* 0x000fca0000000000 */
[----:B------:R-:W-:Y:S01]  /*2b40*/  FMUL.FTZ R180, R181, UR15 ;  /* 0x0000000fb5b47c20 */ /* 0x000fe20008410000 */
[----:B-----5:R-:W-:-:S03]  /*2b50*/  HADD2.F32 R181, -RZ, R112.H1_H1 ;  /* 0x30000070ffb57230 */ /* 0x020fc60000004100 */
[C---:B------:R-:W-:Y:S02]  /*2b60*/  FMUL.FTZ R183, R180.reuse, R183 ;  /* 0x000000b7b4b77220 */ /* 0x040fe40000410000 */
[----:B------:R-:W-:-:S03]  /*2b70*/  FFMA.FTZ R125, R180, R181, R125 ;  /* 0x000000b5b47d7223 */ /* 0x000fc6000001007d */
[----:B------:R-:W-:-:S04]  /*2b80*/  F2FP.F16.F32.PACK_AB R183, RZ, R183 ;  /* 0x000000b7ffb7723e */ /* 0x000fc800000000ff */
[----:B------:R-:W-:-:S07]  /*2b90*/  PRMT R164, R164, 0x5410, R183 ;  /* 0x00005410a4a47816 */ /* 0x000fce00000000b7 */
.L_x_1796:
        /* <DEDUP_REMOVED lines=13> */
.L_x_1797:
        /* <DEDUP_REMOVED lines=13> */
.L_x_1798:
        /* <DEDUP_REMOVED lines=13> */
.L_x_1799:
        /* <DEDUP_REMOVED lines=13> */
.L_x_1800:
        /* <DEDUP_REMOVED lines=13> */
.L_x_1801:
        /* <DEDUP_REMOVED lines=12> */
[----:B------:R-:W-:Y:S01]  /*3070*/  PRMT R167, R167, 0x5410, R183 ;  /* 0x00005410a7a77816 */ /* 0x000fe200000000b7 */
[----:B------:R-:W-:Y:S06]  /*3080*/  BRA `(.L_x_1802) ;  /* 0x0000001000c87947 */ /* 0x000fec0003800000 */
.L_x_1794:
        /* <DEDUP_REMOVED lines=10> */
[----:B------:R-:W-:Y:S01]  /*3130*/  FADD.FTZ R239, R210, -R181 ;  /* 0x800000b5d2ef7221 */ /* 0x000fe20000010000 */
[----:B------:R-:W-:Y:S01]  /*3140*/  FADD.FTZ R241, R206, -R241 ;  /* 0x800000f1cef17221 */ /* 0x000fe20000010000 */
[-CC-:B------:R-:W-:Y:S01]  /*3150*/  FFMA.FTZ R243, R211, R184.reuse, R187.reuse ;  /* 0x000000b8d3f37223 */ /* 0x180fe200000100bb */
[----:B------:R-:W-:Y:S01]  /*3160*/  FFMA.FTZ R245, R232, R184, R187 ;  /* 0x000000b8e8f57223 */ /* 0x000fe200000100bb */
[C---:B------:R-:W-:Y:S01]  /*3170*/  FMUL.FTZ R76, R14.reuse, R77 ;  /* 0x0000004d0e4c7220 */ /* 0x040fe20000410000 */
[C---:B------:R-:W-:Y:S01]  /*3180*/  FMUL.FTZ R77, R14.reuse, R183 ;  /* 0x000000b70e4d7220 */ /* 0x040fe20000410000 */
        /* <DEDUP_REMOVED lines=12> */
[----:B------:R-:W-:Y:S02]  /*3250*/  FSEL R183, R183, RZ, P0 ;  /* 0x000000ffb7b77208 */ /* 0x000fe40000000000 */
[----:B------:R-:W-:Y:S02]  /*3260*/  FSEL R78, R78, RZ, P0 ;  /* 0x000000ff4e4e7208 */ /* 0x000fe40000000000 */
[----:B------:R-:W-:Y:S01]  /*3270*/  FSEL R76, R76, RZ, P0 ;  /* 0x000000ff4c4c7208 */ /* 0x000fe20000000000 */
[----:B------:R-:W-:Y:S06]  /*3280*/  @!P2 BRA `(.L_x_1803) ;  /* 0x00000000001ca947 */ /* 0x000fec0003800000 */
[----:B------:R-:W-:Y:S02]  /*3290*/  HADD2.F32 R186, -RZ, R32.H0_H0 ;  /* 0x20000020ffba7230 */ /* 0x000fe40000004100 */
[----:B------:R-:W-:Y:S01]  /*32a0*/  FMUL.FTZ R237, R76, UR15 ;  /* 0x0000000f4ced7c20 */ /* 0x000fe20008410000 */
[----:B-----5:R-:W-:-:S03]  /*32b0*/  HADD2.F32 R239, -RZ, R112.H0_H0 ;  /* 0x20000070ffef7230 */ /* 0x020fc60000004100 */
[-C--:B------:R-:W-:Y:S02]  /*32c0*/  FMUL.FTZ R186, R186, R237.reuse ;  /* 0x000000edbaba7220 */ /* 0x080fe40000410000 */
[----:B------:R-:W-:-:S03]  /*32d0*/  FFMA.FTZ R124, R239, R237, R124 ;  /* 0x000000edef7c7223 */ /* 0x000fc6000001007c */
[----:B------:R-:W-:-:S04]  /*32e0*/  F2FP.F16.F32.PACK_AB R186, RZ, R186 ;  /* 0x000000baffba723e */ /* 0x000fc800000000ff */
[----:B------:R-:W-:-:S07]  /*32f0*/  PRMT R164, R186, 0x7610, R164 ;  /* 0x00007610baa47816 */ /* 0x000fce00000000a4 */
.L_x_1803:
[----:B------:R-:W-:Y:S05]  /*3300*/  @!P2 BRA `(.L_x_1804) ;  /* 0x00000000001ca947 */ /* 0x000fea0003800000 */
[----:B------:R-:W-:Y:S02]  /*3310*/  HADD2.F32 R237, -RZ, R32.H1_H1 ;  /* 0x30000020ffed7230 */ /* 0x000fe40000004100 */
[----:B------:R-:W-:Y:S01]  /*3320*/  FMUL.FTZ R186, R181, UR15 ;  /* 0x0000000fb5ba7c20 */ /* 0x000fe20008410000 */
[----:B-----5:R-:W-:-:S03]  /*3330*/  HADD2.F32 R238, -RZ, R112.H1_H1 ;  /* 0x30000070ffee7230 */ /* 0x020fc60000004100 */
[-C--:B------:R-:W-:Y:S02]  /*3340*/  FMUL.FTZ R236, R237, R186.reuse ;  /* 0x000000baedec7220 */ /* 0x080fe40000410000 */
[----:B------:R-:W-:-:S03]  /*3350*/  FFMA.FTZ R125, R238, R186, R125 ;  /* 0x000000baee7d7223 */ /* 0x000fc6000001007d */
[----:B------:R-:W-:-:S04]  /*3360*/  F2FP.F16.F32.PACK_AB R236, RZ, R236 ;  /* 0x000000ecffec723e */ /* 0x000fc800000000ff */
[----:B------:R-:W-:-:S07]  /*3370*/  PRMT R164, R164, 0x5410, R236 ;  /* 0x00005410a4a47816 */ /* 0x000fce00000000ec */
.L_x_1804:
[----:B------:R-:W-:Y:S05]  /*3380*/  @!P2 BRA `(.L_x_1805) ;  /* 0x00000000001ca947 */ /* 0x000fea0003800000 */
[----:B------:R-:W-:Y:S02]  /*3390*/  HADD2.F32 R186, -RZ, R33.H0_H0 ;  /* 0x20000021ffba7230 */ /* 0x000fe40000004100 */
[----:B------:R-:W-:Y:S01]  /*33a0*/  FMUL.FTZ R237, R77, UR15 ;  /* 0x0000000f4ded7c20 */ /* 0x000fe20008410000 */
[----:B-----5:R-:W-:-:S03]  /*33b0*/  HADD2.F32 R239, -RZ, R113.H0_H0 ;  /* 0x20000071ffef7230 */ /* 0x020fc60000004100 */
[-C--:B------:R-:W-:Y:S02]  /*33c0*/  FMUL.FTZ R186, R186, R237.reuse ;  /* 0x000000edbaba7220 */ /* 0x080fe40000410000 */
[----:B------:R-:W-:-:S03]  /*33d0*/  FFMA.FTZ R126, R239, R237, R126 ;  /* 0x000000edef7e7223 */ /* 0x000fc6000001007e */
[----:B------:R-:W-:-:S04]  /*33e0*/  F2FP.F16.F32.PACK_AB R186, RZ, R186 ;  /* 0x000000baffba723e */ /* 0x000fc800000000ff */
[----:B------:R-:W-:-:S07]  /*33f0*/  PRMT R165, R186, 0x7610, R165 ;  /* 0x00007610baa57816 */ /* 0x000fce00000000a5 */
.L_x_1805:
        /* <DEDUP_REMOVED lines=8> */
.L_x_1806:
        /* <DEDUP_REMOVED lines=8> */
.L_x_1807:
        /* <DEDUP_REMOVED lines=8> */
.L_x_1808:
[----:B------:R-:W-:Y:S02]  /*3580*/  F2FP.F16.F32.PACK_AB R78, R78, R183 ;  /* 0x000000b74e4e723e */ /* 0x000fe400000000ff */
[----:B------:R-:W-:Y:S02]  /*3590*/  F2FP.F16.F32.PACK_AB R77, R182, R77 ;  /* 0x0000004db64d723e */ /* 0x000fe400000000ff */
        /* <DEDUP_REMOVED lines=10> */
.L_x_1809:
[----:B------:R-:W-:Y:S02]  /*3640*/  F2FP.F16.F32.PACK_AB R76, R181, R76 ;  /* 0x0000004cb54c723e */ /* 0x000fe400000000ff */
[----:B------:R-:W-:Y:S01]  /*3650*/  F2FP.F16.F32.PACK_AB R79, R182, R183 ;  /* 0x000000b7b64f723e */ /* 0x000fe200000000ff */
[----:B------:R-:W-:Y:S06]  /*3660*/  @!P2 BRA `(.L_x_1802) ;  /* 0x0000000c0050a947 */ /* 0x000fec0003800000 */
[----:B------:R-:W-:Y:S02]  /*3670*/  HADD2.F32 R181, -RZ, R35.H1_H1 ;  /* 0x30000023ffb57230 */ /* 0x000fe40000004100 */
[----:B------:R-:W-:Y:S01]  /*3680*/  FMUL.FTZ R182, R182, UR15 ;  /* 0x0000000fb6b67c20 */ /* 0x000fe20008410000 */
[----:B-----5:R-:W-:-:S03]  /*3690*/  HADD2.F32 R186, -RZ, R115.H1_H1 ;  /* 0x30000073ffba7230 */ /* 0x020fc60000004100 */
[-C--:B------:R-:W-:Y:S02]  /*36a0*/  FMUL.FTZ R180, R181, R182.reuse ;  /* 0x000000b6b5b47220 */ /* 0x080fe40000410000 */
[----:B------:R-:W-:-:S03]  /*36b0*/  FFMA.FTZ R131, R186, R182, R131 ;  /* 0x000000b6ba837223 */ /* 0x000fc60000010083 */
[----:B------:R-:W-:-:S04]  /*36c0*/  F2FP.F16.F32.PACK_AB R180, RZ, R180 ;  /* 0x000000b4ffb4723e */ /* 0x000fc800000000ff */
[----:B------:R-:W-:Y:S01]  /*36d0*/  PRMT R167, R167, 0x5410, R180 ;  /* 0x00005410a7a77816 */ /* 0x000fe200000000b4 */
[----:B------:R-:W-:Y:S06]  /*36e0*/  BRA `(.L_x_1802) ;  /* 0x0000000c00307947 */ /* 0x000fec0003800000 */
.L_x_1793:
        /* <DEDUP_REMOVED lines=8> */
[----:B------:R-:W-:Y:S02]  /*3770*/  HADD2.F32 R181, -RZ, R156.H0_H0 ;  /* 0x2000009cffb57230 */ /* 0x000fe40000004100 */
[----:B------:R-:W-:Y:S02]  /*3780*/  HADD2.F32 R180, -RZ, R32.H0_H0 ;  /* 0x20000020ffb47230 */ /* 0x000fe40000004100 */
[----:B------:R-:W-:-:S04]  /*3790*/  @P0 FADD.FTZ R183, R192, -R183 ;  /* 0x800000b7c0b70221 */ /* 0x000fc80000010000 */
[----:B------:R-:W-:Y:S01]  /*37a0*/  @P0 FFMA.FTZ R181, R14, R183, R181 ;  /* 0x000000b70eb50223 */ /* 0x000fe200000100b5 */
[----:B-----5:R-:W-:-:S03]  /*37b0*/  HADD2.F32 R183, -RZ, R112.H0_H0 ;  /* 0x20000070ffb77230 */ /* 0x020fc60000004100 */
[----:B------:R-:W-:-:S04]  /*37c0*/  FMUL.FTZ R181, R181, UR15 ;  /* 0x0000000fb5b57c20 */ /* 0x000fc80008410000 */
[-C--:B------:R-:W-:Y:S01]  /*37d0*/  FMUL.FTZ R180, R180, R181.reuse ;  /* 0x000000b5b4b47220 */ /* 0x080fe20000410000 */
[----:B------:R-:W-:-:S04]  /*37e0*/  FFMA.FTZ R124, R183, R181, R124 ;  /* 0x000000b5b77c7223 */ /* 0x000fc8000001007c */
[----:B------:R-:W-:-:S04]  /*37f0*/  F2FP.F16.F32.PACK_AB R180, RZ, R180 ;  /* 0x000000b4ffb4723e */ /* 0x000fc800000000ff */
[----:B------:R-:W-:-:S07]  /*3800*/  PRMT R164, R180, 0x7610, R164 ;  /* 0x00007610b4a47816 */ /* 0x000fce00000000a4 */
.L_x_1811:
[----:B------:R-:W-:Y:S05]  /*3810*/  @!P2 BRA `(.L_x_1812) ;  /* 0x00000000002ca947 */ /* 0x000fea0003800000 */
[----:B------:R-:W-:Y:S01]  /*3820*/  @P0 FFMA.FTZ R183, R190, R184, R187 ;  /* 0x000000b8beb70223 */ /* 0x000fe200000100bb */
[----:B------:R-:W-:Y:S02]  /*3830*/  HADD2.F32 R181, -RZ, R156.H1_H1 ;  /* 0x3000009cffb57230 */ /* 0x000fe40000004100 */
[----:B-----5:R-:W-:Y:S02]  /*3840*/  HADD2.F32 R182, -RZ, R112.H1_H1 ;  /* 0x30000070ffb67230 */ /* 0x020fe40000004100 */
[----:B------:R-:W-:-:S04]  /*3850*/  @P0 FADD.FTZ R183, R188, -R183 ;  /* 0x800000b7bcb70221 */ /* 0x000fc80000010000 */
[----:B------:R-:W-:Y:S01]  /*3860*/  @P0 FFMA.FTZ R181, R14, R183, R181 ;  /* 0x000000b70eb50223 */ /* 0x000fe200000100b5 */
[----:B------:R-:W-:-:S03]  /*3870*/  HADD2.F32 R183, -RZ, R32.H1_H1 ;  /* 0x30000020ffb77230 */ /* 0x000fc60000004100 */
[----:B------:R-:W-:-:S04]  /*3880*/  FMUL.FTZ R180, R181, UR15 ;  /* 0x0000000fb5b47c20 */ /* 0x000fc80008410000 */
[-C--:B------:R-:W-:Y:S01]  /*3890*/  FMUL.FTZ R181, R183, R180.reuse ;  /* 0x000000b4b7b57220 */ /* 0x080fe20000410000 */
[----:B------:R-:W-:-:S04]  /*38a0*/  FFMA.FTZ R125, R182, R180, R125 ;  /* 0x000000b4b67d7223 */ /* 0x000fc8000001007d */
[----:B------:R-:W-:-:S04]  /*38b0*/  F2FP.F16.F32.PACK_AB R181, RZ, R181 ;  /* 0x000000b5ffb5723e */ /* 0x000fc800000000ff */
[----:B------:R-:W-:-:S07]  /*38c0*/  PRMT R164, R164, 0x5410, R181 ;  /* 0x00005410a4a47816 */ /* 0x000fce00000000b5 */
.L_x_1812:
[----:B------:R-:W-:Y:S05]  /*38d0*/  @!P2 BRA `(.L_x_1813) ;  /* 0x00000000002ca947 */ /* 0x000fea0003800000 */
[----:B------:R-:W-:Y:S01]  /*38e0*/  @P0 FFMA.FTZ R180, R201, R184, R187 ;  /* 0x000000b8c9b40223 */ /* 0x000fe200000100bb */
[----:B------:R-:W-:Y:S02]  /*38f0*/  HADD2.F32 R181, -RZ, R157.H0_H0 ;  /* 0x2000009dffb57230 */ /* 0x000fe40000004100 */
[----:B-----5:R-:W-:Y:S02]  /*3900*/  HADD2.F32 R183, -RZ, R113.H0_H0 ;  /* 0x20000071ffb77230 */ /* 0x020fe40000004100 */
[----:B------:R-:W-:-:S04]  /*3910*/  @P0 FADD.FTZ R180, R199, -R180 ;  /* 0x800000b4c7b40221 */ /* 0x000fc80000010000 */
[----:B------:R-:W-:Y:S01]  /*3920*/  @P0 FFMA.FTZ R181, R14, R180, R181 ;  /* 0x000000b40eb50223 */ /* 0x000fe200000100b5 */
[----:B------:R-:W-:-:S03]  /*3930*/  HADD2.F32 R180, -RZ, R33.H0_H0 ;  /* 0x20000021ffb47230 */ /* 0x000fc60000004100 */
[----:B------:R-:W-:-:S04]  /*3940*/  FMUL.FTZ R181, R181, UR15 ;  /* 0x0000000fb5b57c20 */ /* 0x000fc80008410000 */
[-C--:B------:R-:W-:Y:S01]  /*3950*/  FMUL.FTZ R180, R180, R181.reuse ;  /* 0x000000b5b4b47220 */ /* 0x080fe20000410000 */
[----:B------:R-:W-:-:S04]  /*3960*/  FFMA.FTZ R126, R183, R181, R126 ;  /* 0x000000b5b77e7223 */ /* 0x000fc8000001007e */
[----:B------:R-:W-:-:S04]  /*3970*/  F2FP.F16.F32.PACK_AB R180, RZ, R180 ;  /* 0x000000b4ffb4723e */ /* 0x000fc800000000ff */
[----:B------:R-:W-:-:S07]  /*3980*/  PRMT R165, R180, 0x7610, R165 ;  /* 0x00007610b4a57816 */ /* 0x000fce00000000a5 */
.L_x_1813:
[----:B------:R-:W-:Y:S05]  /*3990*/  @!P2 BRA `(.L_x_1814) ;  /* 0x00000000002ca947 */ /* 0x000fea0003800000 */
[----:B------:R-:W-:Y:S01]  /*39a0*/  @P0 FFMA.FTZ R180, R198, R184, R187 ;  /* 0x000000b8c6b40223 */ /* 0x000fe200000100bb */
[----:B------:R-:W-:Y:S02]  /*39b0*/  HADD2.F32 R181, -RZ, R157.H1_H1 ;  /* 0x3000009dffb57230 */ /* 0x000fe40000004100 */
[----:B------:R-:W-:Y:S02]  /*39c0*/  HADD2.F32 R183, -RZ, R33.H1_H1 ;  /* 0x30000021ffb77230 */ /* 0x000fe40000004100 */
[----:B------:R-:W-:Y:S01]  /*39d0*/  @P0 FADD.FTZ R180, R197, -R180 ;  /* 0x800000b4c5b40221 */ /* 0x000fe20000010000 */
[----:B-----5:R-:W-:-:S03]  /*39e0*/  HADD2.F32 R182, -RZ, R113.H1_H1 ;  /* 0x30000071ffb67230 */ /* 0x020fc60000004100 */
[----:B------:R-:W-:-:S04]  /*39f0*/  @P0 FFMA.FTZ R181, R14, R180, R181 ;  /* 0x000000b40eb50223 */ /* 0x000fc800000100b5 */
[----:B------:R-:W-:-:S04]  /*3a00*/  FMUL.FTZ R180, R181, UR15 ;  /* 0x0000000fb5b47c20 */ /* 0x000fc80008410000 */
[-C--:B------:R-:W-:Y:S01]  /*3a10*/  FMUL.FTZ R181, R183, R180.reuse ;  /* 0x000000b4b7b57220 */ /* 0x080fe20000410000 */
[----:B------:R-:W-:-:S04]  /*3a20*/  FFMA.FTZ R127, R182, R180, R127 ;  /* 0x000000b4b67f7223 */ /* 0x000fc8000001007f */
[----:B------:R-:W-:-:S04]  /*3a30*/  F2FP.F16.F32.PACK_AB R181, RZ, R181 ;  /* 0x000000b5ffb5723e */ /* 0x000fc800000000ff */
[----:B------:R-:W-:-:S07]  /*3a40*/  PRMT R165, R165, 0x5410, R181 ;  /* 0x00005410a5a57816 */ /* 0x000fce00000000b5 */
.L_x_1814:
[----:B------:R-:W-:Y:S05]  /*3a50*/  @!P2 BRA `(.L_x_1815) ;  /* 0x00000000002ca947 */ /* 0x000fea0003800000 */
        /* <DEDUP_REMOVED lines=11> */
.L_x_1815:
        /* <DEDUP_REMOVED lines=12> */
.L_x_1816:
        /* <DEDUP_REMOVED lines=12> */
.L_x_1817:
        /* <DEDUP_REMOVED lines=11> */
[----:B------:R-:W-:Y:S01]  /*3d40*/  PRMT R167, R167, 0x5410, R181 ;  /* 0x00005410a7a77816 */ /* 0x000fe200000000b5 */
[----:B------:R-:W-:Y:S06]  /*3d50*/  BRA `(.L_x_1802) ;  /* 0x0000000400947947 */ /* 0x000fec0003800000 */
.L_x_1810:
[----:B------:R-:W-:Y:S01]  /*3d60*/  ISETP.GT.AND P0, PT, R15, RZ, PT ;  /* 0x000000ff0f00720c */ /* 0x000fe20003f04270 */
[----:B------:R-:W-:Y:S02]  /*3d70*/  HADD2.F32 R237, -RZ, R156.H1_H1 ;  /* 0x3000009cffed7230 */ /* 0x000fe40000004100 */
[----:B------:R-:W-:-:S10]  /*3d80*/  HADD2.F32 R239, -RZ, R158.H1_H1 ;  /* 0x3000009effef7230 */ /* 0x000fd40000004100 */
[-CC-:B------:R-:W-:Y:S01]  /*3d90*/  @P0 FFMA.FTZ R77, R190, R184.reuse, R187.reuse ;  /* 0x000000b8be4d0223 */ /* 0x180fe200000100bb */
[-CC-:B------:R-:W-:Y:S01]  /*3da0*/  @P0 FFMA.FTZ R78, R201, R184.reuse, R187.reuse ;  /* 0x000000b8c94e0223 */ /* 0x180fe200000100bb */
[-CC-:B------:R-:W-:Y:S01]  /*3db0*/  @P0 FFMA.FTZ R180, R198, R184.reuse, R187.reuse ;  /* 0x000000b8c6b40223 */ /* 0x180fe200000100bb */
[----:B------:R-:W-:Y:S01]  /*3dc0*/  @P0 FFMA.FTZ R183, R213, R184, R187 ;  /* 0x000000b8d5b70223 */ /* 0x000fe200000100bb */
[----:B------:R-:W-:Y:S01]  /*3dd0*/  @P0 FADD.FTZ R76, R188, -R77 ;  /* 0x8000004dbc4c0221 */ /* 0x000fe20000010000 */
[--C-:B------:R-:W-:Y:S02]  /*3de0*/  HADD2.F32 R77, -RZ, R157.reuse.H0_H0 ;  /* 0x2000009dff4d7230 */ /* 0x100fe40000004100 */
[----:B------:R-:W-:Y:S01]  /*3df0*/  @P0 FADD.FTZ R79, R199, -R78 ;  /* 0x8000004ec74f0221 */ /* 0x000fe20000010000 */
[----:B------:R-:W-:Y:S02]  /*3e00*/  HADD2.F32 R78, -RZ, R158.H0_H0 ;  /* 0x2000009eff4e7230 */ /* 0x000fe40000004100 */
[----:B------:R-:W-:Y:S01]  /*3e10*/  @P0 FFMA.FTZ R237, R14, R76, R237 ;  /* 0x0000004c0eed0223 */ /* 0x000fe200000100ed */
[----:B------:R-:W-:-:S02]  /*3e20*/  HADD2.F32 R76, -RZ, R157.H1_H1 ;  /* 0x3000009dff4c7230 */ /* 0x000fc40000004100 */
[----:B------:R-:W-:Y:S01]  /*3e30*/  @P0 FFMA.FTZ R77, R14, R79, R77 ;  /* 0x0000004f0e4d0223 */ /* 0x000fe2000001004d */
[-C--:B------:R-:W-:Y:S01]  /*3e40*/  @P0 FFMA.FTZ R79, R208, R184.reuse, R187 ;  /* 0x000000b8d04f0223 */ /* 0x080fe200000100bb */
[----:B------:R-:W-:Y:S01]  /*3e50*/  @P0 FADD.FTZ R181, R197, -R180 ;  /* 0x800000b4c5b50221 */ /* 0x000fe20000010000 */
[----:B------:R-:W-:Y:S02]  /*3e60*/  @P0 FADD.FTZ R183, R210, -R183 ;  /* 0x800000b7d2b70221 */ /* 0x000fe40000010000 */
[----:B------:R-:W-:Y:S01]  /*3e70*/  @P0 FADD.FTZ R79, R206, -R79 ;  /* 0x8000004fce4f0221 */ /* 0x000fe20000010000 */
[C---:B------:R-:W-:Y:S01]  /*3e80*/  @P0 FFMA.FTZ R76, R14.reuse, R181, R76 ;  /* 0x000000b50e4c0223 */ /* 0x040fe2000001004c */
[----:B------:R-:W-:Y:S01]  /*3e90*/  @P0 FFMA.FTZ R78, R14, R183, R78 ;  /* 0x000000b70e4e0223 */ /* 0x000fe2000001004e */
[-CC-:B------:R-:W-:Y:S01]  /*3ea0*/  @P0 FFMA.FTZ R181, R211, R184.reuse, R187.reuse ;  /* 0x000000b8d3b50223 */ /* 0x180fe200000100bb */
[----:B------:R-:W-:Y:S01]  /*3eb0*/  @P0 FFMA.FTZ R183, R232, R184, R187 ;  /* 0x000000b8e8b70223 */ /* 0x000fe200000100bb */
[----:B------:R-:W-:Y:S01]  /*3ec0*/  @P0 FFMA.FTZ R239, R14, R79, R239 ;  /* 0x0000004f0eef0223 */ /* 0x000fe200000100ef */
[----:B------:R-:W-:-:S02]  /*3ed0*/  HADD2.F32 R79, -RZ, R159.H0_H0 ;  /* 0x2000009fff4f7230 */ /* 0x000fc40000004100 */
[----:B------:R-:W-:Y:S01]  /*3ee0*/  @P0 FADD.FTZ R180, R204, -R181 ;  /* 0x800000b5ccb40221 */ /* 0x000fe20000010000 */
[----:B------:R-:W-:Y:S01]  /*3ef0*/  @P0 FADD.FTZ R182, R230, -R183 ;  /* 0x800000b7e6b60221 */ /* 0x000fe20000010000 */
[----:B------:R-:W-:Y:S01]  /*3f00*/  @P3 FFMA.FTZ R183, R3, R184, R187 ;  /* 0x000000b803b73223 */ /* 0x000fe200000100bb */
[----:B------:R-:W-:Y:S02]  /*3f10*/  HADD2.F32 R181, -RZ, R159.H1_H1 ;  /* 0x3000009fffb57230 */ /* 0x000fe40000004100 */
[----:B------:R-:W-:Y:S01]  /*3f20*/  @P0 FFMA.FTZ R79, R14, R180, R79 ;  /* 0x000000b40e4f0223 */ /* 0x000fe2000001004f */
[----:B------:R-:W-:Y:S01]  /*3f30*/  @P3 FADD.FTZ R180, R192, -R183 ;  /* 0x800000b7c0b43221 */ /* 0x000fe20000010000 */
[----:B------:R-:W-:Y:S02]  /*3f40*/  HADD2.F32 R183, -RZ, R156.H0_H0 ;  /* 0x2000009cffb77230 */ /* 0x000fe40000004100 */
[----:B------:R-:W-:-:S03]  /*3f50*/  @P0 FFMA.FTZ R181, R14, R182, R181 ;  /* 0x000000b60eb50223 */ /* 0x000fc600000100b5 */
[----:B------:R-:W-:Y:S01]  /*3f60*/  @P3 FFMA.FTZ R183, R14, R180, R183 ;  /* 0x000000b40eb73223 */ /* 0x000fe200000100b7 */
        /* <DEDUP_REMOVED lines=8> */
.L_x_1818:
        /* <DEDUP_REMOVED lines=8> */
.L_x_1819:
        /* <DEDUP_REMOVED lines=8> */
.L_x_1820:
        /* <DEDUP_REMOVED lines=8> */
[----:B------:R-:W-:-:S07]  /*4170*/  PRMT R165, R165, 0x5410, R180 ;  /* 0x00005410a5a57816 */ /* 0x000fce00000000b4 */
.L_x_1821:
        /* <DEDUP_REMOVED lines=8> */
.L_x_1822:
        /* <DEDUP_REMOVED lines=9> */
.L_x_1823:
        /* <DEDUP_REMOVED lines=8> */
.L_x_1824:
        /* <DEDUP_REMOVED lines=10> */
.L_x_1802:
        /* <DEDUP_REMOVED lines=10> */
.L_x_1791:
[----:B------:R-:W-:Y:S05]  /*4450*/  BSYNC.RECONVERGENT B0 ;  /* 0x0000000000007941 */ /* 0x000fea0003800200 */
.L_x_1790:
[----:B------:R-:W-:Y:S01]  /*4460*/  ISETP.GE.U32.AND P3, PT, R4, 0x100, PT ;  /* 0x000001000400780c */ /* 0x000fe20003f66070 */
[----:B------:R-:W-:-:S12]  /*4470*/  BSSY.RECONVERGENT B0, `(.L_x_1825) ;  /* 0x00001af000007945 */ /* 0x000fd80003800200 */
[----:B------:R-:W-:Y:S05]  /*4480*/  @!P3 BRA `(.L_x_1826) ;  /* 0x0000001800b4b947 */ /* 0x000fea0003800000 */
[----:B------:R-:W-:-:S04]  /*4490*/  UISETP.NE.U32.AND UP0, UPT, UR12, URZ, UPT ;  /* 0x000000ff0c00728c */ /* 0x000fc8000bf05070 */
[----:B------:R-:W-:Y:S01]  /*44a0*/  UISETP.NE.AND.EX UP0, UPT, UR13, URZ, UPT, UP0 ;  /* 0x000000ff0d00728c */ /* 0x000fe2000bf05300 */
[----:B------:R-:W-:Y:S10]  /*44b0*/  @!P2 BRA `(.L_x_1827) ;  /* 0x00000000000ca947 */ /* 0x000ff40003800000 */
[----:B-----5:R-:W1:Y:S02]  /*44c0*/  LDC.64 R112, c[0x0][0x390] ;  /* 0x0000e400ff707b82 */ /* 0x020e640000000a00 */
[----:B-1----:R-:W-:-:S06]  /*44d0*/  IMAD.WIDE.U32 R112, R185, 0x10, R112 ;  /* 0x00000010b9707825 */ /* 0x002fcc00078e0070 */
[----:B------:R-:W5:Y:S02]  /*44e0*/  LDG.E.128 R112, desc[UR10][R112.64] ;  /* 0x0000000a70707981 */ /* 0x000f64000c1e1d00 */
.L_x_1827:
[----:B------:R-:W-:Y:S05]  /*44f0*/  BRA.U !UP0, `(.L_x_1828) ;  /* 0x0000000d08307547 */ /* 0x000fea000b800000 */
[----:B------:R-:W-:-:S04]  /*4500*/  UISETP.NE.U32.AND UP0, UPT, UR6, URZ, UPT ;  /* 0x000000ff0600728c */ /* 0x000fc8000bf05070 */
[----:B------:R-:W-:-:S06]  /*4510*/  UISETP.NE.AND.EX UP0, UPT, UR7, URZ, UPT, UP0 ;  /* 0x000000ff0700728c */ /* 0x000fcc000bf05300 */
[----:B------:R-:W-:-:S13]  /*4520*/  PLOP3.LUT P0, PT, PT, PT, UP0, 0x80, 0x8 ;  /* 0x000000000008781c */ /* 0x000fda0003f0f008 */
[----:B------:R-:W-:Y:S05]  /*4530*/  @!P0 BRA `(.L_x_1829) ;  /* 0x0000000400988947 */ /* 0x000fea0003800000 */
[----:B------:R-:W-:Y:S01]  /*4540*/  ISETP.GT.AND P4, PT, R15, RZ, PT ;  /* 0x000000ff0f00720c */ /* 0x000fe20003f84270 */
[----:B0-----:R-:W-:Y:S02]  /*4550*/  HADD2.F32 R79, -RZ, R160.H1_H1 ;  /* 0x300000a0ff4f7230 */ /* 0x001fe40000004100 */
[--C-:B------:R-:W-:Y:S02]  /*4560*/  HADD2.F32 R239, -RZ, R162.reuse.H1_H1 ;  /* 0x300000a2ffef7230 */ /* 0x100fe40000004100 */
[----:B------:R-:W-:Y:S02]  /*4570*/  HADD2.F32 R181, -RZ, R162.H0_H0 ;  /* 0x200000a2ffb57230 */ /* 0x000fe40000004100 */
[----:B------:R-:W-:Y:S02]  /*4580*/  HADD2.F32 R237, -RZ, R163.H0_H0 ;  /* 0x200000a3ffed7230 */ /* 0x000fe40000004100 */
[----:B------:R-:W-:-:S04]  /*4590*/  HADD2.F32 R241, -RZ, R160.H0_H0 ;  /* 0x200000a0fff17230 */ /* 0x000fc80000004100 */
[-CC-:B------:R-:W-:Y:S01]  /*45a0*/  @P4 FFMA.FTZ R77, R12, R184.reuse, R187.reuse ;  /* 0x000000b80c4d4223 */ /* 0x180fe200000100bb */
[-CC-:B------:R-:W-:Y:S01]  /*45b0*/  @P4 FFMA.FTZ R78, R23, R184.reuse, R187.reuse ;  /* 0x000000b8174e4223 */ /* 0x180fe200000100bb */
[-CC-:B------:R-:W-:Y:S01]  /*45c0*/  @P4 FFMA.FTZ R183, R22, R184.reuse, R187.reuse ;  /* 0x000000b816b74223 */ /* 0x180fe200000100bb */
[----:B------:R-:W-:Y:S01]  /*45d0*/  @P4 FFMA.FTZ R180, R195, R184, R187 ;  /* 0x000000b8c3b44223 */ /* 0x000fe200000100bb */
[----:B------:R-:W-:Y:S01]  /*45e0*/  @P4 FADD.FTZ R76, R10, -R77 ;  /* 0x8000004d0a4c4221 */ /* 0x000fe20000010000 */
[--C-:B------:R-:W-:Y:S02]  /*45f0*/  HADD2.F32 R77, -RZ, R161.reuse.H0_H0 ;  /* 0x200000a1ff4d7230 */ /* 0x100fe40000004100 */
[----:B------:R-:W-:Y:S01]  /*4600*/  @P4 FADD.FTZ R78, R21, -R78 ;  /* 0x8000004e154e4221 */ /* 0x000fe20000010000 */
[----:B------:R-:W-:Y:S01]  /*4610*/  @P4 FADD.FTZ R183, R20, -R183 ;  /* 0x800000b714b74221 */ /* 0x000fe20000010000 */
[----:B------:R-:W-:Y:S01]  /*4620*/  @P4 FFMA.FTZ R79, R14, R76, R79 ;  /* 0x0000004c0e4f4223 */ /* 0x000fe2000001004f */
[----:B------:R-:W-:-:S02]  /*4630*/  HADD2.F32 R76, -RZ, R161.H1_H1 ;  /* 0x300000a1ff4c7230 */ /* 0x000fc40000004100 */
[----:B------:R-:W-:Y:S01]  /*4640*/  @P4 FFMA.FTZ R77, R14, R78, R77 ;  /* 0x0000004e0e4d4223 */ /* 0x000fe2000001004d */
[-CC-:B------:R-:W-:Y:S01]  /*4650*/  @P4 FFMA.FTZ R78, R196, R184.reuse, R187.reuse ;  /* 0x000000b8c44e4223 */ /* 0x180fe200000100bb */
[----:B------:R-:W-:Y:S01]  /*4660*/  @P4 FADD.FTZ R180, R193, -R180 ;  /* 0x800000b4c1b44221 */ /* 0x000fe20000010000 */
[C---:B------:R-:W-:Y:S02]  /*4670*/  @P4 FFMA.FTZ R76, R14.reuse, R183, R76 ;  /* 0x000000b70e4c4223 */ /* 0x040fe4000001004c */
[----:B------:R-:W-:Y:S01]  /*4680*/  @P4 FADD.FTZ R78, R209, -R78 ;  /* 0x8000004ed14e4221 */ /* 0x000fe20000010000 */
[----:B------:R-:W-:Y:S01]  /*4690*/  @P4 FFMA.FTZ R183, R207, R184, R187 ;  /* 0x000000b8cfb74223 */ /* 0x000fe200000100bb */
[----:B------:R-:W-:Y:S01]  /*46a0*/  @P4 FFMA.FTZ R181, R14, R180, R181 ;  /* 0x000000b40eb54223 */ /* 0x000fe200000100b5 */
[----:B------:R-:W-:Y:S01]  /*46b0*/  @P4 FFMA.FTZ R180, R214, R184, R187 ;  /* 0x000000b8d6b44223 */ /* 0x000fe200000100bb */
[----:B------:R-:W-:Y:S01]  /*46c0*/  @P4 FFMA.FTZ R239, R14, R78, R239 ;  /* 0x0000004e0eef4223 */ /* 0x000fe200000100ef */
[----:B------:R-:W-:Y:S01]  /*46d0*/  @P4 FADD.FTZ R78, R202, -R183 ;  /* 0x800000b7ca4e4221 */ /* 0x000fe20000010000 */
[----:B------:R-:W-:-:S02]  /*46e0*/  HADD2.F32 R183, -RZ, R163.H1_H1 ;  /* 0x300000a3ffb77230 */ /* 0x000fc40000004100 */
[----:B------:R-:W-:Y:S01]  /*46f0*/  @P4 FADD.FTZ R180, R235, -R180 ;  /* 0x800000b4ebb44221 */ /* 0x000fe20000010000 */
[C---:B------:R-:W-:Y:S01]  /*4700*/  @P4 FFMA.FTZ R237, R14.reuse, R78, R237 ;  /* 0x0000004e0eed4223 */ /* 0x040fe200000100ed */
[----:B------:R-:W-:Y:S02]  /*4710*/  @P4 FFMA.FTZ R78, R13, R184, R187 ;  /* 0x000000b80d4e4223 */ /* 0x000fe400000100bb */
[----:B------:R-:W-:Y:S02]  /*4720*/  @P4 FFMA.FTZ R183, R14, R180, R183 ;  /* 0x000000b40eb74223 */ /* 0x000fe400000100b7 */
[----:B------:R-:W-:-:S04]  /*4730*/  @P4 FADD.FTZ R78, R11, -R78 ;  /* 0x8000004e0b4e4221 */ /* 0x000fc80000010000 */
[----:B------:R-:W-:Y:S01]  /*4740*/  @P4 FFMA.FTZ R241, R14, R78, R241 ;  /* 0x0000004e0ef14223 */ /* 0x000fe200000100f1 */
[----:B------:R-:W-:Y:S06]  /*4750*/  @!P2 BRA `(.L_x_1830) ;  /* 0x00000000001ca947 */ /* 0x000fec0003800000 */
[----:B------:R-:W-:Y:S02]  /*4760*/  HADD2.F32 R78, -RZ, R40.H0_H0 ;  /* 0x20000028ff4e7230 */ /* 0x000fe40000004100 */
[----:B------:R-:W-:Y:S01]  /*4770*/  FMUL.FTZ R243, R241, UR15 ;  /* 0x0000000ff1f37c20 */ /* 0x000fe20008410000 */
[----:B-----5:R-:W-:-:S03]  /*4780*/  HADD2.F32 R245, -RZ, R112.H0_H0 ;  /* 0x20000070fff57230 */ /* 0x020fc60000004100 */
[----:B------:R-:W-:Y:S02]  /*4790*/  FMUL.FTZ R78, R243, R78 ;  /* 0x0000004ef34e7220 */ /* 0x000fe40000410000 */
[----:B------:R-:W-:-:S03]  /*47a0*/  FFMA.FTZ R132, R245, R243, R132 ;  /* 0x000000f3f5847223 */ /* 0x000fc60000010084 */
[----:B------:R-:W-:-:S04]  /*47b0*/  F2FP.F16.F32.PACK_AB R78, RZ, R78 ;  /* 0x0000004eff4e723e */ /* 0x000fc800000000ff */
[----:B------:R-:W-:-:S07]  /*47c0*/  PRMT R164, R78, 0x7610, R164 ;  /* 0x000076104ea47816 */ /* 0x000fce00000000a4 */
.L_x_1830:
[----:B------:R-:W-:Y:S05]  /*47d0*/  @!P2 BRA `(.L_x_1831) ;  /* 0x00000000001ca947 */ /* 0x000fea0003800000 */
[----:B------:R-:W-:Y:S02]  /*47e0*/  HADD2.F32 R243, -RZ, R40.H1_H1 ;  /* 0x30000028fff37230 */ /* 0x000fe40000004100 */
[----:B------:R-:W-:Y:S01]  /*47f0*/  FMUL.FTZ R78, R79, UR15 ;  /* 0x0000000f4f4e7c20 */ /* 0x000fe20008410000 */
[----:B-----5:R-:W-:-:S03]  /*4800*/  HADD2.F32 R180, -RZ, R112.H1_H1 ;  /* 0x30000070ffb47230 */ /* 0x020fc60000004100 */
[----:B------:R-:W-:Y:S02]  /*4810*/  FMUL.FTZ R243, R78, R243 ;  /* 0x000000f34ef37220 */ /* 0x000fe40000410000 */
[----:B------:R-:W-:-:S03]  /*4820*/  FFMA.FTZ R133, R180, R78, R133 ;  /* 0x0000004eb4857223 */ /* 0x000fc60000010085 */
[----:B------:R-:W-:-:S04]  /*4830*/  F2FP.F16.F32.PACK_AB R243, RZ, R243 ;  /* 0x000000f3fff3723e */ /* 0x000fc800000000ff */
[----:B------:R-:W-:-:S07]  /*4840*/  PRMT R164, R164, 0x5410, R243 ;  /* 0x00005410a4a47816 */ /* 0x000fce00000000f3 */
.L_x_1831:
[----:B------:R-:W-:Y:S05]  /*4850*/  @!P2 BRA `(.L_x_1832) ;  /* 0x00000000001ca947 */ /* 0x000fea0003800000 */
[----:B------:R-:W-:Y:S02]  /*4860*/  HADD2.F32 R78, -RZ, R41.H0_H0 ;  /* 0x20000029ff4e7230 */ /* 0x000fe40000004100 */
[----:B------:R-:W-:Y:S01]  /*4870*/  FMUL.FTZ R243, R77, UR15 ;  /* 0x0000000f4df37c20 */ /* 0x000fe20008410000 */
[----:B-----5:R-:W-:-:S03]  /*4880*/  HADD2.F32 R245, -RZ, R113.H0_H0 ;  /* 0x20000071fff57230 */ /* 0x020fc60000004100 */
[----:B------:R-:W-:Y:S02]  /*4890*/  FMUL.FTZ R78, R243, R78 ;  /* 0x0000004ef34e7220 */ /* 0x000fe40000410000 */
[----:B------:R-:W-:-:S03]  /*48a0*/  FFMA.FTZ R134, R245, R243, R134 ;  /* 0x000000f3f5867223 */ /* 0x000fc60000010086 */
[----:B------:R-:W-:-:S04]  /*48b0*/  F2FP.F16.F32.PACK_AB R78, RZ, R78 ;  /* 0x0000004eff4e723e */ /* 0x000fc800000000ff */
[----:B------:R-:W-:-:S07]  /*48c0*/  PRMT R165, R78, 0x7610, R165 ;  /* 0x000076104ea57816 */ /* 0x000fce00000000a5 */
.L_x_1832:
[----:B------:R-:W-:Y:S01]  /*48d0*/  F2FP.F16.F32.PACK_AB R77, R76, R77 ;  /* 0x0000004d4c4d723e */ /* 0x000fe200000000ff */
[----:B------:R-:W-:Y:S06]  /*48e0*/  @!P2 BRA `(.L_x_1833) ;  /* 0x00000000001ca947 */ /* 0x000fec0003800000 */
[----:B------:R-:W-:Y:S02]  /*48f0*/  HADD2.F32 R243, -RZ, R41.H1_H1 ;  /* 0x30000029fff37230 */ /* 0x000fe40000004100 */
[----:B------:R-:W-:Y:S01]  /*4900*/  FMUL.FTZ R76, R76, UR15 ;  /* 0x0000000f4c4c7c20 */ /* 0x000fe20008410000 */
[----:B-----5:R-:W-:-:S03]  /*4910*/  HADD2.F32 R78, -RZ, R113.H1_H1 ;  /* 0x30000071ff4e7230 */ /* 0x020fc60000004100 */
[----:B------:R-:W-:Y:S02]  /*4920*/  FMUL.FTZ R243, R76, R243 ;  /* 0x000000f34cf37220 */ /* 0x000fe40000410000 */
[----:B------:R-:W-:-:S03]  /*4930*/  FFMA.FTZ R135, R78, R76, R135 ;  /* 0x0000004c4e877223 */ /* 0x000fc60000010087 */
[----:B------:R-:W-:-:S04]  /*4940*/  F2FP.F16.F32.PACK_AB R243, RZ, R243 ;  /* 0x000000f3fff3723e */ /* 0x000fc800000000ff */
[----:B------:R-:W-:-:S07]  /*4950*/  PRMT R165, R165, 0x5410, R243 ;  /* 0x00005410a5a57816 */ /* 0x000fce00000000f3 */
.L_x_1833:
        /* <DEDUP_REMOVED lines=8> */
.L_x_1834:
        /* <DEDUP_REMOVED lines=9> */
.L_x_1835:
        /* <DEDUP_REMOVED lines=8> */
.L_x_1836:
[----:B------:R-:W-:Y:S02]  /*4af0*/  F2FP.F16.F32.PACK_AB R76, R79, R241 ;  /* 0x000000f14f4c723e */ /* 0x000fe400000000ff */
        /* <DEDUP_REMOVED lines=8> */
[----:B------:R-:W-:Y:S01]  /*4b80*/  PRMT R167, R167, 0x5410, R181 ;  /* 0x00005410a7a77816 */ /* 0x000fe200000000b5 */
[----:B------:R-:W-:Y:S06]  /*4b90*/  BRA `(.L_x_1837) ;  /* 0x0000001000d07947 */ /* 0x000fec0003800000 */
.L_x_1829:
[----:B------:R-:W-:Y:S01]  /*4ba0*/  ISETP.GT.AND P4, PT, R15, RZ, PT ;  /* 0x000000ff0f00720c */ /* 0x000fe20003f84270 */
[----:B------:R-:W-:-:S12]  /*4bb0*/  @!P2 BRA `(.L_x_1838) ;  /* 0x00000000002ca947 */ /* 0x000fd80003800000 */
[----:B0-----:R-:W-:Y:S01]  /*4bc0*/  @P4 FFMA.FTZ R180, R13, R184, R187 ;  /* 0x000000b80db44223 */ /* 0x001fe200000100bb */
        /* <DEDUP_REMOVED lines=10> */
.L_x_1838:
[----:B------:R-:W-:Y:S05]  /*4c70*/  @!P2 BRA `(.L_x_1839) ;  /* 0x00000000002ca947 */ /* 0x000fea0003800000 */
[----:B0-----:R-:W-:Y:S01]  /*4c80*/  @P4 FFMA.FTZ R183, R12, R184, R187 ;  /* 0x000000b80cb74223 */ /* 0x001fe200000100bb */
        /* <DEDUP_REMOVED lines=10> */
.L_x_1839:
[----:B------:R-:W-:Y:S05]  /*4d30*/  @!P2 BRA `(.L_x_1840) ;  /* 0x00000000002ca947 */ /* 0x000fea0003800000 */
        /* <DEDUP_REMOVED lines=11> */
.L_x_1840:
        /* <DEDUP_REMOVED lines=12> */
.L_x_1841:
        /* <DEDUP_REMOVED lines=12> */
.L_x_1842:
[----:B------:R-:W-:Y:S05]  /*4f70*/  @!P2 BRA `(.L_x_1843) ;  /* 0x00000000002ca947 */ /* 0x000fea0003800000 */
[----:B0-----:R-:W-:Y:S01]  /*4f80*/  @P4 FFMA.FTZ R180, R196, R184, R187 ;  /* 0x000000b8c4b44223 */ /* 0x001fe200000100bb */
        /* <DEDUP_REMOVED lines=10> */
.L_x_1843:
[----:B------:R-:W-:Y:S05]  /*5030*/  @!P2 BRA `(.L_x_1844) ;  /* 0x00000000002ca947 */ /* 0x000fea0003800000 */
[----:B0-----:R-:W-:Y:S01]  /*5040*/  @P4 FFMA.FTZ R183, R207, R184, R187 ;  /* 0x000000b8cfb74223 */ /* 0x001fe200000100bb */
        /* <DEDUP_REMOVED lines=10> */
.L_x_1844:
        /* <DEDUP_REMOVED lines=11> */
[----:B------:R-:W-:Y:S01]  /*51a0*/  PRMT R167, R167, 0x5410, R181 ;  /* 0x00005410a7a77816 */ /* 0x000fe200000000b5 */
[----:B------:R-:W-:Y:S06]  /*51b0*/  BRA `(.L_x_1837) ;  /* 0x0000000c00487947 */ /* 0x000fec0003800000 */
.L_x_1828:
[----:B0-----:R-:W0:Y:S02]  /*51c0*/  LDC.64 R180, c[0x0][0x478] ;  /* 0x00011e00ffb47b82 */ /* 0x001e240000000a00 */
[----:B0-----:R-:W-:-:S04]  /*51d0*/  ISETP.NE.U32.AND P0, PT, R180, RZ, PT ;  /* 0x000000ffb400720c */ /* 0x001fc80003f05070 */
[----:B------:R-:W-:-:S13]  /*51e0*/  ISETP.NE.AND.EX P0, PT, R181, RZ, PT, P0 ;  /* 0x000000ffb500720c */ /* 0x000fda0003f05300 */
[----:B------:R-:W-:Y:S05]  /*51f0*/  @!P0 BRA `(.L_x_1845) ;  /* 0x0000000400988947 */ /* 0x000fea0003800000 */
        /* <DEDUP_REMOVED lines=39> */
.L_x_1846:
        /* <DEDUP_REMOVED lines=8> */
.L_x_1847:
        /* <DEDUP_REMOVED lines=8> */
.L_x_1848:
        /* <DEDUP_REMOVED lines=8> */
.L_x_1849:
        /* <DEDUP_REMOVED lines=8> */
.L_x_1850:
        /* <DEDUP_REMOVED lines=8> */
.L_x_1851:
        /* <DEDUP_REMOVED lines=12> */
.L_x_1852:
        /* <DEDUP_REMOVED lines=11> */
.L_x_1845:
        /* <DEDUP_REMOVED lines=9> */
[-C--:B------:R-:W-:Y:S01]  /*58f0*/  FMUL.FTZ R180, R182, R181.reuse ;  /* 0x000000b5b6b47220 */ /* 0x080fe20000410000 */
[----:B------:R-:W-:-:S04]  /*5900*/  FFMA.FTZ R132, R183, R181, R132 ;  /* 0x000000b5b7847223 */ /* 0x000fc80000010084 */
[----:B------:R-:W-:-:S04]  /*5910*/  F2FP.F16.F32.PACK_AB R180, RZ, R180 ;  /* 0x000000b4ffb4723e */ /* 0x000fc800000000ff */
[----:B------:R-:W-:-:S07]  /*5920*/  PRMT R164, R180, 0x7610, R164 ;  /* 0x00007610b4a47816 */ /* 0x000fce00000000a4 */
.L_x_1853:
[----:B------:R-:W-:Y:S05]  /*5930*/  @!P2 BRA `(.L_x_1854) ;  /* 0x000000000030a947 */ /* 0x000fea0003800000 */
[----:B------:R-:W-:Y:S01]  /*5940*/  FFMA.FTZ R181, R12, R184, R187 ;  /* 0x000000b80cb57223 */ /* 0x000fe200000100bb */
[----:B------:R-:W-:Y:S01]  /*5950*/  ISETP.GT.AND P4, PT, R15, RZ, PT ;  /* 0x000000ff0f00720c */ /* 0x000fe20003f84270 */
[----:B-----5:R-:W-:Y:S02]  /*5960*/  HADD2.F32 R182, -RZ, R112.H1_H1 ;  /* 0x30000070ffb67230 */ /* 0x020fe40000004100 */
[----:B------:R-:W-:-:S04]  /*5970*/  FADD.FTZ R181, R10, -R181 ;  /* 0x800000b50ab57221 */ /* 0x000fc80000010000 */
[----:B------:R-:W-:Y:S01]  /*5980*/  FMUL.FTZ R180, R14, R181 ;  /* 0x000000b50eb47220 */ /* 0x000fe20000410000 */
[----:B------:R-:W-:-:S04]  /*5990*/  HADD2.F32 R181, -RZ, R40.H1_H1 ;  /* 0x30000028ffb57230 */ /* 0x000fc80000004100 */
[----:B------:R-:W-:-:S05]  /*59a0*/  FSEL R180, R180, RZ, P4 ;  /* 0x000000ffb4b47208 */ /* 0x000fca0002000000 */
[----:B------:R-:W-:-:S04]  /*59b0*/  FMUL.FTZ R180, R180, UR15 ;  /* 0x0000000fb4b47c20 */ /* 0x000fc80008410000 */
[-C--:B------:R-:W-:Y:S01]  /*59c0*/  FMUL.FTZ R181, R181, R180.reuse ;  /* 0x000000b4b5b57220 */ /* 0x080fe20000410000 */
[----:B------:R-:W-:-:S04]  /*59d0*/  FFMA.FTZ R133, R182, R180, R133 ;  /* 0x000000b4b6857223 */ /* 0x000fc80000010085 */
[----:B------:R-:W-:-:S04]  /*59e0*/  F2FP.F16.F32.PACK_AB R181, RZ, R181 ;  /* 0x000000b5ffb5723e */ /* 0x000fc800000000ff */
[----:B------:R-:W-:-:S07]  /*59f0*/  PRMT R164, R164, 0x5410, R181 ;  /* 0x00005410a4a47816 */ /* 0x000fce00000000b5 */
.L_x_1854:
        /* <DEDUP_REMOVED lines=13> */
.L_x_1855:
        /* <DEDUP_REMOVED lines=13> */
.L_x_1856:
        /* <DEDUP_REMOVED lines=13> */
.L_x_1857:
        /* <DEDUP_REMOVED lines=13> */
.L_x_1858:
        /* <DEDUP_REMOVED lines=13> */
.L_x_1859:
        /* <DEDUP_REMOVED lines=13> */
.L_x_1837:
[----:B0-----:R-:W0:Y:S08]  /*5ee0*/  @P0 LDC.64 R182, c[0x0][0x478] ;  /* 0x00011e00ffb60b82 */ /* 0x001e300000000a00 */
[----:B------:R-:W1:Y:S01]  /*5ef0*/  @P2 LDC.64 R180, c[0x0][0x468] ;  /* 0x00011a00ffb42b82 */ /* 0x000e620000000a00 */
[C---:B0-----:R-:W-:Y:S01]  /*5f00*/  @P0 IMAD.WIDE.U32 R182, R234.reuse, 0x10, R182 ;  /* 0x00000010eab60825 */ /* 0x041fe200078e00b6 */
[----:B------:R-:W-:-:S04]  /*5f10*/  IADD3 R234, PT, PT, R234, 0x80, RZ ;  /* 0x00000080eaea7810 */ /* 0x000fc80007ffe0ff */
[----:B------:R2:W-:Y:S01]  /*5f20*/  @P0 STG.E.128 desc[UR10][R182.64], R76 ;  /* 0x0000004cb6000986 */ /* 0x0005e2000c101d0a */
[C---:B-1----:R-:W-:Y:S01]  /*5f30*/  @P2 IMAD.WIDE.U32 R180, R185.reuse, 0x10, R180 ;  /* 0x00000010b9b42825 */ /* 0x042fe200078e00b4 */
[----:B------:R-:W-:-:S04]  /*5f40*/  IADD3 R185, PT, PT, R185, 0x80, RZ ;  /* 0x00000080b9b97810 */ /* 0x000fc80007ffe0ff */
[----:B------:R2:W-:Y:S03]  /*5f50*/  @P2 STG.E.128 desc[UR10][R180.64], R164 ;  /* 0x000000a4b4002986 */ /* 0x0005e6000c101d0a */
.L_x_1826:
[----:B------:R-:W-:Y:S05]  /*5f60*/  BSYNC.RECONVERGENT B0 ;  /* 0x0000000000007941 */ /* 0x000fea0003800200 */
.L_x_1825:
        /* <DEDUP_REMOVED lines=9> */
.L_x_1862:
[----:B------:R-:W-:Y:S05]  /*6000*/  BRA.U !UP0, `(.L_x_1863) ;  /* 0x0000000d08307547 */ /* 0x000fea000b800000 */
[----:B------:R-:W-:-:S04]  /*6010*/  UISETP.NE.U32.AND UP0, UPT, UR6, URZ, UPT ;  /* 0x000000ff0600728c */ /* 0x000fc8000bf05070 */
[----:B------:R-:W-:-:S06]  /*6020*/  UISETP.NE.AND.EX UP0, UPT, UR7, URZ, UPT, UP0 ;  /* 0x000000ff0700728c */ /* 0x000fcc000bf05300 */
[----:B------:R-:W-:-:S13]  /*6030*/  PLOP3.LUT P0, PT, PT, PT, UP0, 0x80, 0x8 ;  /* 0x000000000008781c */ /* 0x000fda0003f0f008 */
[----:B------:R-:W-:Y:S05]  /*6040*/  @!P0 BRA `(.L_x_1864) ;  /* 0x0000000400988947 */ /* 0x000fea0003800000 */
[----:B------:R-:W-:Y:S01]  /*6050*/  ISETP.GT.AND P5, PT, R15, RZ, PT ;  /* 0x000000ff0f00720c */ /* 0x000fe20003fa4270 */
[----:B0-2---:R-:W-:Y:S02]  /*6060*/  HADD2.F32 R79, -RZ, R24.H1_H1 ;  /* 0x30000018ff4f7230 */ /* 0x005fe40000004100 */
        /* <DEDUP_REMOVED lines=39> */
.L_x_1865:
        /* <DEDUP_REMOVED lines=8> */
.L_x_1866:
        /* <DEDUP_REMOVED lines=8> */
.L_x_1867:
        /* <DEDUP_REMOVED lines=9> */
.L_x_1868:
        /* <DEDUP_REMOVED lines=8> */
.L_x_1869:
        /* <DEDUP_REMOVED lines=9> */
.L_x_1870:
        /* <DEDUP_REMOVED lines=8> */
.L_x_1871:
        /* <DEDUP_REMOVED lines=11> */
.L_x_1864:
[----:B------:R-:W-:Y:S01]  /*66b0*/  ISETP.GT.AND P5, PT, R15, RZ, PT ;  /* 0x000000ff0f00720c */ /* 0x000fe20003fa4270 */
[----:B------:R-:W-:-:S12]  /*66c0*/  @!P2 BRA `(.L_x_1873) ;  /* 0x00000000002ca947 */ /* 0x000fd80003800000 */
[----:B0-2---:R-:W-:Y:S01]  /*66d0*/  @P5 FFMA.FTZ R180, R9, R184, R187 ;  /* 0x000000b809b45223 */ /* 0x005fe200000100bb */
        /* <DEDUP_REMOVED lines=10> */
.L_x_1873:
[----:B------:R-:W-:Y:S05]  /*6780*/  @!P2 BRA `(.L_x_1874) ;  /* 0x00000000002ca947 */ /* 0x000fea0003800000 */
[----:B0-2---:R-:W-:Y:S01]  /*6790*/  @P5 FFMA.FTZ R183, R8, R184, R187 ;  /* 0x000000b808b75223 */ /* 0x005fe200000100bb */
        /* <DEDUP_REMOVED lines=10> */
.L_x_1874:
[----:B------:R-:W-:Y:S05]  /*6840*/  @!P2 BRA `(.L_x_1875) ;  /* 0x00000000002ca947 */ /* 0x000fea0003800000 */
        /* <DEDUP_REMOVED lines=11> */
.L_x_1875:
        /* <DEDUP_REMOVED lines=12> */
.L_x_1876:
        /* <DEDUP_REMOVED lines=12> */
.L_x_1877:
[----:B------:R-:W-:Y:S05]  /*6a80*/  @!P2 BRA `(.L_x_1878) ;  /* 0x00000000002ca947 */ /* 0x000fea0003800000 */
[----:B0-2---:R-:W-:Y:S01]  /*6a90*/  @P5 FFMA.FTZ R180, R194, R184, R187 ;  /* 0x000000b8c2b45223 */ /* 0x005fe200000100bb */
        /* <DEDUP_REMOVED lines=10> */
.L_x_1878:
[----:B------:R-:W-:Y:S05]  /*6b40*/  @!P2 BRA `(.L_x_1879) ;  /* 0x00000000002ca947 */ /* 0x000fea0003800000 */
[----:B0-2---:R-:W-:Y:S01]  /*6b50*/  @P5 FFMA.FTZ R183, R203, R184, R187 ;  /* 0x000000b8cbb75223 */ /* 0x005fe200000100bb */
        /* <DEDUP_REMOVED lines=10> */
.L_x_1879:
        /* <DEDUP_REMOVED lines=13> */
.L_x_1863:
[----:B0-2---:R-:W0:Y:S02]  /*6cd0*/  LDC.64 R180, c[0x0][0x478] ;  /* 0x00011e00ffb47b82 */ /* 0x005e240000000a00 */
        /* <DEDUP_REMOVED lines=42> */
.L_x_1881:
        /* <DEDUP_REMOVED lines=8> */
.L_x_1882:
        /* <DEDUP_REMOVED lines=8> */
.L_x_1883:
        /* <DEDUP_REMOVED lines=8> */
.L_x_1884:
        /* <DEDUP_REMOVED lines=8> */
.L_x_1885:
        /* <DEDUP_REMOVED lines=8> */
.L_x_1886:
        /* <DEDUP_REMOVED lines=12> */
.L_x_1887:
        /* <DEDUP_REMOVED lines=11> */
.L_x_1880:
        /* <DEDUP_REMOVED lines=13> */
.L_x_1888:
        /* <DEDUP_REMOVED lines=13> */
.L_x_1889:
        /* <DEDUP_REMOVED lines=13> */
.L_x_1890:
        /* <DEDUP_REMOVED lines=13> */
.L_x_1891:
        /* <DEDUP_REMOVED lines=13> */
.L_x_1892:
        /* <DEDUP_REMOVED lines=13> */
.L_x_1893:
        /* <DEDUP_REMOVED lines=13> */
.L_x_1894:
        /* <DEDUP_REMOVED lines=13> */
.L_x_1872:
[----:B0-2---:R-:W0:Y:S08]  /*79f0*/  @P0 LDC.64 R182, c[0x0][0x478] ;  /* 0x00011e00ffb60b82 */ /* 0x005e300000000a00 */
[----:B------:R-:W1:Y:S01]  /*7a00*/  @P2 LDC.64 R180, c[0x0][0x468] ;  /* 0x00011a00ffb42b82 */ /* 0x000e620000000a00 */
[C---:B0-----:R-:W-:Y:S01]  /*7a10*/  @P0 IMAD.WIDE.U32 R182, R234.reuse, 0x10, R182 ;  /* 0x00000010eab60825 */ /* 0x041fe200078e00b6 */
[----:B------:R-:W-:-:S04]  /*7a20*/  IADD3 R234, PT, PT, R234, 0x80, RZ ;  /* 0x00000080eaea7810 */ /* 0x000fc80007ffe0ff */
[----:B------:R3:W-:Y:S01]  /*7a30*/  @P0 STG.E.128 desc[UR10][R182.64], R76 ;  /* 0x0000004cb6000986 */ /* 0x0007e2000c101d0a */
[C---:B-1----:R-:W-:Y:S01]  /*7a40*/  @P2 IMAD.WIDE.U32 R180, R185.reuse, 0x10, R180 ;  /* 0x00000010b9b42825 */ /* 0x042fe200078e00b4 */
[----:B------:R-:W-:-:S04]  /*7a50*/  IADD3 R185, PT, PT, R185, 0x80, RZ ;  /* 0x00000080b9b97810 */ /* 0x000fc80007ffe0ff */
[----:B------:R3:W-:Y:S03]  /*7a60*/  @P2 STG.E.128 desc[UR10][R180.64], R164 ;  /* 0x000000a4b4002986 */ /* 0x0007e6000c101d0a */
.L_x_1861:
[----:B------:R-:W-:Y:S05]  /*7a70*/  BSYNC.RECONVERGENT B0 ;  /* 0x0000000000007941 */ /* 0x000fea0003800200 */
.L_x_1860:
        /* <DEDUP_REMOVED lines=9> */
.L_x_1897:
[----:B------:R-:W-:Y:S05]  /*7b10*/  BRA.U !UP0, `(.L_x_1898) ;  /* 0x0000000d08307547 */ /* 0x000fea000b800000 */
[----:B------:R-:W-:-:S04]  /*7b20*/  UISETP.NE.U32.AND UP0, UPT, UR6, URZ, UPT ;  /* 0x000000ff0600728c */ /* 0x000fc8000bf05070 */
[----:B------:R-:W-:-:S06]  /*7b30*/  UISETP.NE.AND.EX UP0, UPT, UR7, URZ, UPT, UP0 ;  /* 0x000000ff0700728c */ /* 0x000fcc000bf05300 */
[----:B------:R-:W-:-:S13]  /*7b40*/  PLOP3.LUT P0, PT, PT, PT, UP0, 0x80, 0x8 ;  /* 0x000000000008781c */ /* 0x000fda0003f0f008 */
[----:B------:R-:W-:Y:S05]  /*7b50*/  @!P0 BRA `(.L_x_1899) ;  /* 0x0000000400988947 */ /* 0x000fea0003800000 */
[----:B------:R-:W-:Y:S01]  /*7b60*/  ISETP.GT.AND P6, PT, R15, RZ, PT ;  /* 0x000000ff0f00720c */ /* 0x000fe20003fc4270 */
[----:B------:R-:W-:Y:S02]  /*7b70*/  HADD2.F32 R15, -RZ, R176.H0_H0 ;  /* 0x200000b0ff0f7230 */ /* 0x000fe40000004100 */
[--C-:B------:R-:W-:Y:S02]  /*7b80*/  HADD2.F32 R237, -RZ, R177.reuse.H1_H1 ;  /* 0x300000b1ffed7230 */ /* 0x100fe40000004100 */
[----:B0-23--:R-:W-:Y:S02]  /*7b90*/  HADD2.F32 R181, -RZ, R177.H0_H0 ;  /* 0x200000b1ffb57230 */ /* 0x00dfe40000004100 */
[----:B------:R-:W-:-:S06]  /*7ba0*/  HADD2.F32 R79, -RZ, R178.H0_H0 ;  /* 0x200000b2ff4f7230 */ /* 0x000fcc0000004100 */
[-CC-:B------:R-:W-:Y:S01]  /*7bb0*/  @P6 FFMA.FTZ R76, R231, R184.reuse, R187.reuse ;  /* 0x000000b8e74c6223 */ /* 0x180fe200000100bb */
[-CC-:B------:R-:W-:Y:S01]  /*7bc0*/  @P6 FFMA.FTZ R183, R224, R184.reuse, R187.reuse ;  /* 0x000000b8e0b76223 */ /* 0x180fe200000100bb */
[-CC-:B------:R-:W-:Y:S01]  /*7bd0*/  @P6 FFMA.FTZ R182, R220, R184.reuse, R187.reuse ;  /* 0x000000b8dcb66223 */ /* 0x180fe200000100bb */
[-CC-:B------:R-:W-:Y:S01]  /*7be0*/  @P6 FFMA.FTZ R78, R227, R184.reuse, R187.reuse ;  /* 0x000000b8e34e6223 */ /* 0x180fe200000100bb */
[----:B------:R-:W-:Y:S01]  /*7bf0*/  @P6 FADD.FTZ R76, R229, -R76 ;  /* 0x8000004ce54c6221 */ /* 0x000fe20000010000 */
[-CC-:B------:R-:W-:Y:S01]  /*7c00*/  @P6 FFMA.FTZ R180, R223, R184.reuse, R187.reuse ;  /* 0x000000b8dfb46223 */ /* 0x180fe200000100bb */
[-CC-:B------:R-:W-:Y:S01]  /*7c10*/  @P6 FFMA.FTZ R77, R228, R184.reuse, R187.reuse ;  /* 0x000000b8e44d6223 */ /* 0x180fe200000100bb */
[----:B------:R-:W-:Y:S01]  /*7c20*/  @P6 FFMA.FTZ R186, R217, R184, R187 ;  /* 0x000000b8d9ba6223 */ /* 0x000fe200000100bb */
[----:B------:R-:W-:Y:S01]  /*7c30*/  @P6 FFMA.FTZ R15, R14, R76, R15 ;  /* 0x0000004c0e0f6223 */ /* 0x000fe2000001000f */
[----:B------:R-:W-:Y:S01]  /*7c40*/  @P6 FFMA.FTZ R241, R218, R184, R187 ;  /* 0x000000b8daf16223 */ /* 0x000fe200000100bb */
[----:B------:R-:W-:-:S02]  /*7c50*/  HADD2.F32 R76, -RZ, R178.H1_H1 ;  /* 0x300000b2ff4c7230 */ /* 0x000fc40000004100 */
        /* <DEDUP_REMOVED lines=8> */
[----:B------:R-:W-:Y:S02]  /*7ce0*/  HADD2.F32 R187, -RZ, R176.H1_H1 ;  /* 0x300000b0ffbb7230 */ /* 0x000fe40000004100 */
[----:B------:R-:W-:Y:S01]  /*7cf0*/  @P6 FADD.FTZ R77, R226, -R77 ;  /* 0x8000004de24d6221 */ /* 0x000fe20000010000 */
[----:B------:R-:W-:-:S02]  /*7d00*/  HADD2.F32 R183, -RZ, R179.H1_H1 ;  /* 0x300000b3ffb77230 */ /* 0x000fc40000004100 */
[----:B------:R-:W-:Y:S01]  /*7d10*/  @P6 FADD.FTZ R78, R216, -R241 ;  /* 0x800000f1d84e6221 */ /* 0x000fe20000010000 */
[----:B------:R-:W-:Y:S02]  /*7d20*/  HADD2.F32 R180, -RZ, R179.H0_H0 ;  /* 0x200000b3ffb47230 */ /* 0x000fe40000004100 */
[----:B------:R-:W-:Y:S01]  /*7d30*/  @P6 FADD.FTZ R239, R215, -R186 ;  /* 0x800000bad7ef6221 */ /* 0x000fe20000010000 */
[C---:B------:R-:W-:Y:S01]  /*7d40*/  @P6 FFMA.FTZ R187, R14.reuse, R77, R187 ;  /* 0x0000004d0ebb6223 */ /* 0x040fe200000100bb */
[----:B------:R-:W-:Y:S01]  /*7d50*/  @P6 FFMA.FTZ R183, R14, R78, R183 ;  /* 0x0000004e0eb76223 */ /* 0x000fe200000100b7 */
[----:B------:R-:W-:Y:S01]  /*7d60*/  F2FP.F16.F32.PACK_AB R78, R76, R79 ;  /* 0x0000004f4c4e723e */ /* 0x000fe200000000ff */
[----:B------:R-:W-:Y:S01]  /*7d70*/  @P6 FFMA.FTZ R180, R14, R239, R180 ;  /* 0x000000ef0eb46223 */ /* 0x000fe200000100b4 */
[----:B------:R-:W-:Y:S01]  /*7d80*/  F2FP.F16.F32.PACK_AB R77, R237, R181 ;  /* 0x000000b5ed4d723e */ /* 0x000fe200000000ff */
        /* <DEDUP_REMOVED lines=8> */
.L_x_1900:
        /* <DEDUP_REMOVED lines=8> */
.L_x_1901:
        /* <DEDUP_REMOVED lines=8> */
.L_x_1902:
        /* <DEDUP_REMOVED lines=8> */
.L_x_1903:
        /* <DEDUP_REMOVED lines=8> */
.L_x_1904:
        /* <DEDUP_REMOVED lines=8> */
.L_x_1905:
        /* <DEDUP_REMOVED lines=8> */
.L_x_1906:
        /* <DEDUP_REMOVED lines=11> */
.L_x_1899:
[----:B------:R-:W-:Y:S01]  /*81c0*/  ISETP.GT.AND P6, PT, R15, RZ, PT ;  /* 0x000000ff0f00720c */ /* 0x000fe20003fc4270 */
[----:B------:R-:W-:-:S12]  /*81d0*/  @!P2 BRA `(.L_x_1908) ;  /* 0x00000000002ca947 */ /* 0x000fd80003800000 */
[----:B0-23--:R-:W-:Y:S01]  /*81e0*/  @P6 FFMA.FTZ R180, R231, R184, R187 ;  /* 0x000000b8e7b46223 */ /* 0x00dfe200000100bb */
        /* <DEDUP_REMOVED lines=10> */
.L_x_1908:
[----:B------:R-:W-:Y:S05]  /*8290*/  @!P2 BRA `(.L_x_1909) ;  /* 0x00000000002ca947 */ /* 0x000fea0003800000 */
[----:B0-23--:R-:W-:Y:S01]  /*82a0*/  @P6 FFMA.FTZ R181, R228, R184, R187 ;  /* 0x000000b8e4b56223 */ /* 0x00dfe200000100bb */
        /* <DEDUP_REMOVED lines=10> */
.L_x_1909:
[----:B------:R-:W-:Y:S05]  /*8350*/  @!P2 BRA `(.L_x_1910) ;  /* 0x00000000002ca947 */ /* 0x000fea0003800000 */
        /* <DEDUP_REMOVED lines=11> */
.L_x_1910:
        /* <DEDUP_REMOVED lines=12> */
.L_x_1911:
        /* <DEDUP_REMOVED lines=12> */
.L_x_1912:
[----:B------:R-:W-:Y:S05]  /*8590*/  @!P2 BRA `(.L_x_1913) ;  /* 0x00000000002ca947 */ /* 0x000fea0003800000 */
[----:B0-23--:R-:W-:Y:S01]  /*85a0*/  @P6 FFMA.FTZ R180, R220, R184, R187 ;  /* 0x000000b8dcb46223 */ /* 0x00dfe200000100bb */
        /* <DEDUP_REMOVED lines=10> */
.L_x_1913:
        /* <DEDUP_REMOVED lines=12> */
.L_x_1914:
[----:B------:R-:W-:Y:S05]  /*8710*/  @!P2 BRA `(.L_x_1907) ;  /* 0x0000000c0078a947 */ /* 0x000fea0003800000 */
[----:B------:R-:W-:Y:S01]  /*8720*/  @P6 FFMA.FTZ R187, R218, R184, R187 ;  /* 0x000000b8dabb6223 */ /* 0x000fe200000100bb */
[----:B------:R-:W-:Y:S02]  /*8730*/  HADD2.F32 R15, -RZ, R179.H1_H1 ;  /* 0x300000b3ff0f7230 */ /* 0x000fe40000004100 */
[----:B0-23--:R-:W-:Y:S02]  /*8740*/  HADD2.F32 R181, -RZ, R59.H1_H1 ;  /* 0x3000003bffb57230 */ /* 0x00dfe40000004100 */
        /* <DEDUP_REMOVED lines=9> */
.L_x_1898:
[----:B0-23--:R-:W0:Y:S02]  /*87e0*/  LDC.64 R180, c[0x0][0x478] ;  /* 0x00011e00ffb47b82 */ /* 0x00de240000000a00 */
        /* <DEDUP_REMOVED lines=8> */
[-CC-:B------:R-:W-:Y:S01]  /*8870*/  FFMA.FTZ R182, R220, R184.reuse, R187.reuse ;  /* 0x000000b8dcb67223 */ /* 0x180fe200000100bb */
[----:B------:R-:W-:Y:S01]  /*8880*/  ISETP.GT.AND P6, PT, R15, RZ, PT ;  /* 0x000000ff0f00720c */ /* 0x000fe20003fc4270 */
[----:B------:R-:W-:Y:S01]  /*8890*/  FADD.FTZ R15, R229, -R76 ;  /* 0x8000004ce50f7221 */ /* 0x000fe20000010000 */
[-CC-:B------:R-:W-:Y:S01]  /*88a0*/  FFMA.FTZ R186, R217, R184.reuse, R187.reuse ;  /* 0x000000b8d9ba7223 */ /* 0x180fe200000100bb */
[----:B------:R-:W-:Y:S01]  /*88b0*/  FFMA.FTZ R239, R218, R184, R187 ;  /* 0x000000b8daef7223 */ /* 0x000fe200000100bb */
[----:B------:R-:W-:Y:S01]  /*88c0*/  FADD.FTZ R77, R226, -R77 ;  /* 0x8000004de24d7221 */ /* 0x000fe20000010000 */
[----:B------:R-:W-:Y:S01]  /*88d0*/  FADD.FTZ R181, R222, -R181 ;  /* 0x800000b5deb57221 */ /* 0x000fe20000010000 */
[----:B------:R-:W-:Y:S01]  /*88e0*/  FADD.FTZ R79, R225, -R78 ;  /* 0x8000004ee14f7221 */ /* 0x000fe20000010000 */
[----:B------:R-:W-:Y:S01]  /*88f0*/  FADD.FTZ R183, R221, -R180 ;  /* 0x800000b4ddb77221 */ /* 0x000fe20000010000 */
[----:B------:R-:W-:Y:S01]  /*8900*/  FADD.FTZ R187, R219, -R182 ;  /* 0x800000b6dbbb7221 */ /* 0x000fe20000010000 */
[C---:B------:R-:W-:Y:S01]  /*8910*/  FMUL.FTZ R76, R14.reuse, R15 ;  /* 0x0000000f0e4c7220 */ /* 0x040fe20000410000 */
[----:B------:R-:W-:Y:S01]  /*8920*/  FADD.FTZ R237, R215, -R186 ;  /* 0x800000bad7ed7221 */ /* 0x000fe20000010000 */
[C---:B------:R-:W-:Y:S01]  /*8930*/  FMUL.FTZ R15, R14.reuse, R77 ;  /* 0x0000004d0e0f7220 */ /* 0x040fe20000410000 */
[----:B------:R-:W-:Y:S01]  /*8940*/  FMUL.FTZ R78, R14, R181 ;  /* 0x000000b50e4e7220 */ /* 0x000fe20000410000 */
[----:B------:R-:W-:Y:S01]  /*8950*/  FADD.FTZ R239, R216, -R239 ;  /* 0x800000efd8ef7221 */ /* 0x000fe20000010000 */
        /* <DEDUP_REMOVED lines=13> */
[----:B------:R-:W-:Y:S02]  /*8a30*/  F2FP.F16.F32.PACK_AB R78, R180, R181 ;  /* 0x000000b5b44e723e */ /* 0x000fe400000000ff */
[----:B------:R-:W-:Y:S01]  /*8a40*/  F2FP.F16.F32.PACK_AB R77, R187, R184 ;  /* 0x000000b8bb4d723e */ /* 0x000fe200000000ff */
        /* <DEDUP_REMOVED lines=8> */
.L_x_1916:
        /* <DEDUP_REMOVED lines=8> */
.L_x_1917:
        /* <DEDUP_REMOVED lines=8> */
.L_x_1918:
        /* <DEDUP_REMOVED lines=8> */
.L_x_1919:
        /* <DEDUP_REMOVED lines=8> */
.L_x_1920:
        /* <DEDUP_REMOVED lines=8> */
.L_x_1921:
        /* <DEDUP_REMOVED lines=8> */
.L_x_1922:
        /* <DEDUP_REMOVED lines=11> */
.L_x_1915:
        /* <DEDUP_REMOVED lines=13> */
.L_x_1923:
        /* <DEDUP_REMOVED lines=13> */
.L_x_1924:
        /* <DEDUP_REMOVED lines=13> */
.L_x_1925:
        /* <DEDUP_REMOVED lines=13> */
.L_x_1926:
        /* <DEDUP_REMOVED lines=13> */
.L_x_1927:
        /* <DEDUP_REMOVED lines=13> */
.L_x_1928:
        /* <DEDUP_REMOVED lines=13> */
.L_x_1929:
[----:B------:R-:W-:Y:S05]  /*9430*/  @!P2 BRA `(.L_x_1907) ;  /* 0x000000000030a947 */ /* 0x000fea0003800000 */
[----:B------:R-:W-:Y:S01]  /*9440*/  FFMA.FTZ R187, R218, R184, R187 ;  /* 0x000000b8dabb7223 */ /* 0x000fe200000100bb */
[----:B------:R-:W-:Y:S01]  /*9450*/  ISETP.GT.AND P6, PT, R15, RZ, PT ;  /* 0x000000ff0f00720c */ /* 0x000fe20003fc4270 */
[----:B------:R-:W-:Y:S02]  /*9460*/  HADD2.F32 R15, -RZ, R59.H1_H1 ;  /* 0x3000003bff0f7230 */ /* 0x000fe40000004100 */
[----:B------:R-:W-:Y:S01]  /*9470*/  FADD.FTZ R187, R216, -R187 ;  /* 0x800000bbd8bb7221 */ /* 0x000fe20000010000 */
[----:B-----5:R-:W-:-:S03]  /*9480*/  HADD2.F32 R180, -RZ, R115.H1_H1 ;  /* 0x30000073ffb47230 */ /* 0x020fc60000004100 */
[----:B------:R-:W-:-:S05]  /*9490*/  FMUL.FTZ R14, R14, R187 ;  /* 0x000000bb0e0e7220 */ /* 0x000fca0000410000 */
[----:B------:R-:W-:-:S05]  /*94a0*/  FSEL R14, R14, RZ, P6 ;  /* 0x000000ff0e0e7208 */ /* 0x000fca0003000000 */
[----:B------:R-:W-:-:S04]  /*94b0*/  FMUL.FTZ R14, R14, UR15 ;  /* 0x0000000f0e0e7c20 */ /* 0x000fc80008410000 */
[-C--:B------:R-:W-:Y:S01]  /*94c0*/  FMUL.FTZ R15, R15, R14.reuse ;  /* 0x0000000e0f0f7220 */ /* 0x080fe20000410000 */
[----:B------:R-:W-:-:S04]  /*94d0*/  FFMA.FTZ R155, R180, R14, R155 ;  /* 0x0000000eb49b7223 */ /* 0x000fc8000001009b */
[----:B------:R-:W-:-:S04]  /*94e0*/  F2FP.F16.F32.PACK_AB R15, RZ, R15 ;  /* 0x0000000fff0f723e */ /* 0x000fc800000000ff */
[----:B------:R-:W-:-:S07]  /*94f0*/  PRMT R167, R167, 0x5410, R15 ;  /* 0x00005410a7a77816 */ /* 0x000fce000000000f */
.L_x_1907:
[----:B0-23--:R-:W0:Y:S08]  /*9500*/  @P0 LDC.64 R180, c[0x0][0x478] ;  /* 0x00011e00ffb40b82 */ /* 0x00de300000000a00 */
[----:B------:R-:W1:Y:S01]  /*9510*/  @P2 LDC.64 R14, c[0x0][0x468] ;  /* 0x00011a00ff0e2b82 */ /* 0x000e620000000a00 */
[----:B0-----:R-:W-:-:S05]  /*9520*/  @P0 IMAD.WIDE.U32 R180, R234, 0x10, R180 ;  /* 0x00000010eab40825 */ /* 0x001fca00078e00b4 */
[----:B------:R4:W-:Y:S01]  /*9530*/  @P0 STG.E.128 desc[UR10][R180.64], R76 ;  /* 0x0000004cb4000986 */ /* 0x0009e2000c101d0a */
[----:B-1----:R-:W-:-:S05]  /*9540*/  @P2 IMAD.WIDE.U32 R14, R185, 0x10, R14 ;  /* 0x00000010b90e2825 */ /* 0x002fca00078e000e */
[----:B------:R4:W-:Y:S02]  /*9550*/  @P2 STG.E.128 desc[UR10][R14.64], R164 ;  /* 0x000000a40e002986 */ /* 0x0009e4000c101d0a */
.L_x_1896:
[----:B------:R-:W-:Y:S05]  /*9560*/  BSYNC.RECONVERGENT B0 ;  /* 0x0000000000007941 */ /* 0x000fea0003800200 */
.L_x_1895:
[----:B----4-:R-:W1:Y:S01]  /*9570*/  LDC.64 R14, c[0x0][0x380] ;  /* 0x0000e000ff0e7b82 */ /* 0x010e620000000a00 */
[----:B------:R-:W-:Y:S01]  /*9580*/  UPLOP3.LUT UP1, UPT, UPT, UPT, UP1, 0x40, 0x4 ;  /* 0x000000000004789c */ /* 0x000fe20003f2e810 */
[----:B-1----:R-:W-:-:S04]  /*9590*/  IADD3 R0, PT, PT, R0, R14, RZ ;  /* 0x0000000e00007210 */ /* 0x002fc80007ffe0ff */
[----:B------:R-:W-:-:S13]  /*95a0*/  ISETP.GE.AND P0, PT, R0, R15, PT ;  /* 0x0000000f0000720c */ /* 0x000fda0003f06270 */
[----:B------:R-:W-:Y:S05]  /*95b0*/  @!P0 BRA `(.L_x_1930) ;  /* 0xffffff7000e08947 */ /* 0x000fea000383ffff */
.L_x_1778:
[----:B------:R-:W1:Y:S01]  /*95c0*/  S2UR UR4, SR_CTAID.X ;  /* 0x00000000000479c3 */ /* 0x000e620000002500 */
[----:B------:R-:W-:Y:S01]  /*95d0*/  BSSY.RECONVERGENT B0, `(.L_x_1931) ;  /* 0x0000011000007945 */ /* 0x000fe20003800200 */
[----:B-1----:R-:W-:-:S05]  /*95e0*/  IMAD R5, R5, UR4, RZ ;  /* 0x0000000405057c24 */ /* 0x002fca000f8e02ff */
[----:B------:R-:W-:Y:S01]  /*95f0*/  LEA.HI R9, R5, R2, RZ, 0x1d ;  /* 0x0000000205097211 */ /* 0x000fe200078fe8ff */
[----:B------:R-:W-:Y:S06]  /*9600*/  @!P1 BRA `(.L_x_1932) ;  /* 0x0000000000349947 */ /* 0x000fec0003800000 */
[----:B------:R-:W1:Y:S08]  /*9610*/  LDC.64 R2, c[0x0][0x440] ;  /* 0x00011000ff027b82 */ /* 0x000e700000000a00 */
[----:B------:R-:W4:Y:S08]  /*9620*/  LDC.64 R4, c[0x0][0x448] ;  /* 0x00011200ff047b82 */ /* 0x000f300000000a00 */
[----:B------:R-:W0:Y:S01]  /*9630*/  LDC.64 R6, c[0x0][0x460] ;  /* 0x00011800ff067b82 */ /* 0x000e220000000a00 */
[----:B-1----:R-:W-:-:S05]  /*9640*/  IMAD.WIDE.U32 R2, R9, 0x20, R2 ;  /* 0x0000002009027825 */ /* 0x002fca00078e0002 */
        /* <DEDUP_REMOVED lines=9> */
.L_x_1932:
[----:B------:R-:W-:Y:S05]  /*96e0*/  BSYNC.RECONVERGENT B0 ;  /* 0x0000000000007941 */ /* 0x000fea0003800200 */
.L_x_1931:
[----:B------:R-:W-:Y:S04]  /*96f0*/  BSSY.RECONVERGENT B0, `(.L_x_1933) ;  /* 0x000000f000007945 */ /* 0x000fe80003800200 */
[----:B------:R-:W-:Y:S05]  /*9700*/  @!P3 BRA `(.L_x_1934) ;  /* 0x000000000034b947 */ /* 0x000fea0003800000 */
[----:B-1----:R-:W1:Y:S08]  /*9710*/  LDC.64 R2, c[0x0][0x440] ;  /* 0x00011000ff027b82 */ /* 0x002e700000000a00 */
        /* <DEDUP_REMOVED lines=12> */
.L_x_1934:
[----:B------:R-:W-:Y:S05]  /*97e0*/  BSYNC.RECONVERGENT B0 ;  /* 0x0000000000007941 */ /* 0x000fea0003800200 */
.L_x_1933:
        /* <DEDUP_REMOVED lines=15> */
.L_x_1936:
[----:B------:R-:W-:Y:S05]  /*98e0*/  BSYNC.RECONVERGENT B0 ;  /* 0x0000000000007941 */ /* 0x000fea0003800200 */
.L_x_1935:
[----:B------:R-:W-:Y:S05]  /*98f0*/  @!P5 EXIT ;  /* 0x000000000000d94d */ /* 0x000fea0003800000 */
[----:B-1----:R-:W1:Y:S08]  /*9900*/  LDC.64 R2, c[0x0][0x440] ;  /* 0x00011000ff027b82 */ /* 0x002e700000000a00 */
[----:B------:R-:W4:Y:S08]  /*9910*/  LDC.64 R4, c[0x0][0x448] ;  /* 0x00011200ff047b82 */ /* 0x000f300000000a00 */
[----:B------:R-:W0:Y:S01]  /*9920*/  LDC.64 R6, c[0x0][0x460] ;  /* 0x00011800ff067b82 */ /* 0x000e220000000a00 */
[----:B-1----:R-:W-:-:S05]  /*9930*/  IMAD.WIDE.U32 R2, R9, 0x20, R2 ;  /* 0x0000002009027825 */ /* 0x002fca00078e0002 */
        /* <DEDUP_REMOVED lines=9> */
.L_x_1937:
        /* <DEDUP_REMOVED lines=11> */
.L_x_15604:


//--------------------- .text._ZN10layer_norm13ln_bwd_kernelINS_13Kernel_traitsI6__halfS2_S2_S2_fjLj4096ELj1ELj1ELj4ELj16ENS_18Kernel_traits_baseILj4096ES2_S2_S2_S2_fjLj128EEEEELb0ELb1ELb1ELb1EEEvNS_9BwdParamsE --------------------------
	.section	.text._ZN10layer_norm13ln_bwd_kernelINS_13Kernel_traitsI6__halfS2_S2_S2_fjLj4096ELj1ELj1ELj4ELj16ENS_18Kernel_traits_baseILj4096ES2_S2_S2_S2_fjLj128EEEEELb0ELb1ELb1ELb1EEEvNS_9BwdParamsE,"ax",@progbits
	.align	128
        .global         _ZN10layer_norm13ln_bwd_kernelINS_13Kernel_traitsI6__halfS2_S2_S2_fjLj4096ELj1ELj1ELj4ELj16ENS_18Kernel_traits_baseILj4096ES2_S2_S2_S2_fjLj128EEEEELb0ELb1ELb1ELb1EEEvNS_9BwdParamsE
        .type           _ZN10layer_norm13ln_bwd_kernelINS_13Kernel_traitsI6__halfS2_S2_S2_fjLj4096ELj1ELj1ELj4ELj16ENS_18Kernel_traits_baseILj4096ES2_S2_S2_S2_fjLj128EEEEELb0ELb1ELb1ELb1EEEvNS_9BwdParamsE,@function
        .size           _ZN10layer_norm13ln_bwd_kernelINS_13Kernel_traitsI6__halfS2_S2_S2_fjLj4096ELj1ELj1ELj4ELj16ENS_18Kernel_traits_baseILj4096ES2_S2_S2_S2_fjLj128EEEEELb0ELb1ELb1ELb1EEEvNS_9BwdParamsE,(.L_x_15605 - _ZN10layer_norm13ln_bwd_kernelINS_13Kernel_traitsI6__halfS2_S2_S2_fjLj4096ELj1ELj1ELj4ELj16ENS_18Kernel_traits_baseILj4096ES2_S2_S2_S2_fjLj128EEEEELb0ELb1ELb1ELb1EEEvNS_9BwdParamsE)
        .other          _ZN10layer_norm13ln_bwd_kernelINS_13Kernel_traitsI6__halfS2_S2_S2_fjLj4096ELj1ELj1ELj4ELj16ENS_18Kernel_traits_baseILj4096ES2_S2_S2_S2_fjLj128EEEEELb0ELb1ELb1ELb1EEEvNS_9BwdParamsE,@"STO_CUDA_ENTRY STV_DEFAULT"
_ZN10layer_norm13ln_bwd_kernelINS_13Kernel_traitsI6__halfS2_S2_S2_fjLj4096ELj1ELj1ELj4ELj16ENS_18Kernel_traits_baseILj4096ES2_S2_S2_S2_fjLj128EEEEELb0ELb1ELb1ELb1EEEvNS_9BwdParamsE:
.text._ZN10layer_norm13ln_bwd_kernelINS_13Kernel_traitsI6__halfS2_S2_S2_fjLj4096ELj1ELj1ELj4ELj16ENS_18Kernel_traits_baseILj4096ES2_S2_S2_S2_fjLj128EEEEELb0ELb1ELb1ELb1EEEvNS_9BwdParamsE:
        /* <DEDUP_REMOVED lines=56> */
[----:B------:R-:W2:Y:S01]  /*0380*/  LDCU UR16, c[0x0][0x40c] ;  /* 0x00008180ff1077ac */ /* 0x000ea20008000800 */
[----:B------:R-:W3:Y:S06]  /*0390*/  LDCU UR14, c[0x0][0x388] ;  /* 0x00007100ff0e77ac */ /* 0x000eec0008000800 */
[----:B------:R-:W4:Y:S01]  /*03a0*/  LDC.64 R4, c[0x0][0x3e8] ;  /* 0x0000fa00ff047b82 */ /* 0x000f220000000a00 */
[----:B------:R-:W0:Y:S01]  /*03b0*/  LDCU.U8 UR11, c[0x0][0x410] ;  /* 0x00008200ff0b77ac */ /* 0x000e220008000000 */
[----:B------:R-:W0:Y:S01]  /*03c0*/  LDCU UR15, c[0x0][0x400] ;  /* 0x00008000ff0f77ac */ /* 0x000e220008000800 */
[----:B------:R-:W0:Y:S01]  /*03d0*/  LDCU.64 UR6, c[0x0][0x438] ;  /* 0x00008700ff0677ac */ /* 0x000e220008000a00 */
[----:B------:R-:W0:Y:S01]  /*03e0*/  LDCU.64 UR8, c[0x0][0x478] ;  /* 0x00008f00ff0877ac */ /* 0x000e220008000a00 */
[----:B-1----:R-:W-:-:S05]  /*03f0*/  IMAD.WIDE.U32 R2, R229, 0x10, R2 ;  /* 0x00000010e5027825 */ /* 0x002fca00078e0002 */
[----:B0-----:R0:W5:Y:S01]  /*0400*/  LDG.E.128 R68, desc[UR12][R2.64+0x1800] ;  /* 0x0018000c02447981 */ /* 0x001162000c1e1d00 */
[----:B----4-:R-:W-:-:S03]  /*0410*/  IMAD.WIDE.U32 R4, R229, 0x10, R4 ;  /* 0x00000010e5047825 */ /* 0x010fc600078e0004 */
[----:B------:R0:W5:Y:S04]  /*0420*/  LDG.E.128 R64, desc[UR12][R2.64+0x1000] ;  /* 0x0010000c02407981 */ /* 0x000168000c1e1d00 */
[----:B------:R0:W5:Y:S04]  /*0430*/  LDG.E.128 R60, desc[UR12][R2.64+0x800] ;  /* 0x0008000c023c7981 */ /* 0x000168000c1e1d00 */
[----:B------:R0:W5:Y:S04]  /*0440*/  LDG.E.128 R56, desc[UR12][R2.64] ;  /* 0x0000000c02387981 */ /* 0x000168000c1e1d00 */
[----:B------:R0:W5:Y:S04]  /*0450*/  LDG.E.128 R52, desc[UR12][R4.64+0x1800] ;  /* 0x0018000c04347981 */ /* 0x000168000c1e1d00 */
[----:B------:R0:W5:Y:S04]  /*0460*/  LDG.E.128 R48, desc[UR12][R4.64+0x1000] ;  /* 0x0010000c04307981 */ /* 0x000168000c1e1d00 */
[----:B------:R0:W5:Y:S04]  /*0470*/  LDG.E.128 R44, desc[UR12][R4.64+0x800] ;  /* 0x0008000c042c7981 */ /* 0x000168000c1e1d00 */
[----:B------:R0:W5:Y:S01]  /*0480*/  LDG.E.128 R40, desc[UR12][R4.64] ;  /* 0x0000000c04287981 */ /* 0x000162000c1e1d00 */
[----:B------:R-:W-:Y:S01]  /*0490*/  HFMA2 R164, -RZ, RZ, 0, 0 ;  /* 0x00000000ffa47431 */ /* 0x000fe200000001ff */
[----:B------:R-:W-:Y:S01]  /*04a0*/  MOV R227, UR4 ;  /* 0x0000000400e37c02 */ /* 0x000fe20008000f00 */
[----:B--23--:R-:W-:-:S11]  /*04b0*/  UPLOP3.LUT UP1, UPT, UPT, UPT, UPT, 0x40, 0x4 ;  /* 0x000000000004789c */ /* 0x00cfd60003f2e870 */
.L_x_2074:
[----:B------:R-:W1:Y:S08]  /*04c0*/  LDC.64 R182, c[0x0][0x3f8] ;  /* 0x0000fe00ffb67b82 */ /* 0x000e700000000a00 */
[----:B------:R-:W2:Y:S08]  /*04d0*/  LDC.64 R232, c[0x0][0x3c8] ;  /* 0x0000f200ffe87b82 */ /* 0x000eb00000000a00 */
[----:B------:R-:W3:Y:S01]  /*04e0*/  LDC.64 R180, c[0x0][0x3f0] ;  /* 0x0000fc00ffb47b82 */ /* 0x000ee20000000a00 */
[----:B-1----:R-:W-:-:S05]  /*04f0*/  IMAD.WIDE R182, R227, 0x4, R182 ;  /* 0x00000004e3b67825 */ /* 0x002fca00078e02b6 */
[----:B------:R-:W4:Y:S01]  /*0500*/  LDG.E R231, desc[UR12][R182.64] ;  /* 0x0000000cb6e77981 */ /* 0x000f22000c1e1900 */
[----:B--2---:R-:W-:-:S06]  /*0510*/  IMAD.WIDE R232, R227, 0x4, R232 ;  /* 0x00000004e3e87825 */ /* 0x004fcc00078e02e8 */
[----:B-----5:R1:W5:Y:S01]  /*0520*/  LDG.E R232, desc[UR12][R232.64] ;  /* 0x0000000ce8e87981 */ /* 0x020362000c1e1900 */
[----:B---3--:R-:W-:-:S06]  /*0530*/  IMAD.WIDE R180, R227, 0x4, R180 ;  /* 0x00000004e3b47825 */ /* 0x008fcc00078e02b4 */
[----:B------:R1:W5:Y:S01]  /*0540*/  LDG.E R180, desc[UR12][R180.64] ;  /* 0x0000000cb4b47981 */ /* 0x000362000c1e1900 */
[----:B------:R-:W-:Y:S02]  /*0550*/  CS2R R184, SRZ ;  /* 0x0000000000b87805 */ /* 0x000fe4000001ff00 */
[----:B----4-:R-:W-:-:S13]  /*0560*/  ISETP.GE.AND P1, PT, R231, 0x1, PT ;  /* 0x00000001e700780c */ /* 0x010fda0003f26270 */
[----:B-1----:R-:W-:Y:S05]  /*0570*/  @!P1 BRA `(.L_x_1939) ;  /* 0x0000001400e49947 */ /* 0x002fea0003800000 */
[----:B------:R-:W1:Y:S01]  /*0580*/  S2R R6, SR_TID.X ;  /* 0x0000000000067919 */ /* 0x000e620000002100 */
[----:B------:R-:W-:Y:S01]  /*0590*/  IMAD R0, R227, UR14, RZ ;  /* 0x0000000ee3007c24 */ /* 0x000fe2000f8e02ff */
[----:B0-----:R-:W-:Y:S01]  /*05a0*/  IADD3 R2, PT, PT, R231, -0x1, RZ ;  /* 0xffffffffe7027810 */ /* 0x001fe20007ffe0ff */
[----:B------:R-:W0:Y:S03]  /*05b0*/  LDC.64 R8, c[0x0][0x3a8] ;  /* 0x0000ea00ff087b82 */ /* 0x000e260000000a00 */
[----:B------:R-:W-:Y:S01]  /*05c0*/  SHF.R.S32.HI R3, RZ, 0x1f, R0 ;  /* 0x0000001fff037819 */ /* 0x000fe20000011400 */
[----:B------:R-:W-:-:S03]  /*05d0*/  IMAD R2, R2, UR14, RZ ;  /* 0x0000000e02027c24 */ /* 0x000fc6000f8e02ff */
[----:B------:R-:W-:Y:S01]  /*05e0*/  LEA.HI R3, R3, R0, RZ, 0x3 ;  /* 0x0000000003037211 */ /* 0x000fe200078f18ff */
[----:B------:R-:W2:Y:S01]  /*05f0*/  LDC.64 R4, c[0x0][0x428] ;  /* 0x00010a00ff047b82 */ /* 0x000ea20000000a00 */
[----:B------:R-:W-:-:S04]  /*0600*/  SHF.R.S32.HI R7, RZ, 0x1f, R2 ;  /* 0x0000001fff077819 */ /* 0x000fc80000011402 */
[----:B------:R-:W-:Y:S02]  /*0610*/  LEA.HI R7, R7, R2, RZ, 0x3 ;  /* 0x0000000207077211 */ /* 0x000fe400078f18ff */
[-C--:B-1----:R-:W-:Y:S02]  /*0620*/  LEA.HI.SX32 R197, R3, R6.reuse, 0x1d ;  /* 0x0000000603c57211 */ /* 0x082fe400078feaff */
[----:B------:R-:W1:Y:S01]  /*0630*/  LDC.64 R2, c[0x0][0x3c0] ;  /* 0x0000f000ff027b82 */ /* 0x000e620000000a00 */
[----:B------:R-:W-:Y:S02]  /*0640*/  LEA.HI.SX32 R7, R7, R6, 0x1d ;  /* 0x0000000607077211 */ /* 0x000fe400078feaff */
[C---:B------:R-:W-:Y:S01]  /*0650*/  IADD3 R181, PT, PT, R197.reuse, 0x80, RZ ;  /* 0x00000080c5b57810 */ /* 0x040fe20007ffe0ff */
[----:B0-----:R-:W-:Y:S01]  /*0660*/  IMAD.WIDE.U32 R184, R197, 0x10, R8 ;  /* 0x00000010c5b87825 */ /* 0x001fe200078e0008 */
[----:B------:R-:W-:Y:S02]  /*0670*/  IADD3 R21, PT, PT, R7, 0x80, RZ ;  /* 0x0000008007157810 */ /* 0x000fe40007ffe0ff */
[----:B------:R-:W-:-:S02]  /*0680*/  IADD3 R195, PT, PT, R197, 0x100, RZ ;  /* 0x00000100c5c37810 */ /* 0x000fc40007ffe0ff */
[----:B------:R-:W-:Y:S02]  /*0690*/  IADD3 R13, PT, PT, R7, 0x100, RZ ;  /* 0x00000100070d7810 */ /* 0x000fe40007ffe0ff */
[----:B------:R-:W-:Y:S01]  /*06a0*/  IADD3 R199, PT, PT, R197, 0x180, RZ ;  /* 0x00000180c5c77810 */ /* 0x000fe20007ffe0ff */
[----:B--2---:R-:W-:Y:S01]  /*06b0*/  IMAD.WIDE.U32 R188, R7, 0x10, R4 ;  /* 0x0000001007bc7825 */ /* 0x004fe200078e0004 */
[----:B------:R-:W-:Y:S01]  /*06c0*/  SHF.R.S32.HI R0, RZ, 0x1f, R227 ;  /* 0x0000001fff007819 */ /* 0x000fe200000114e3 */
[----:B------:R-:W2:Y:S02]  /*06d0*/  LDG.E.128 R184, desc[UR12][R184.64] ;  /* 0x0000000cb8b87981 */ /* 0x000ea4000c1e1d00 */
[----:B------:R-:W-:-:S04]  /*06e0*/  IMAD.WIDE.U32 R200, R181, 0x10, R8 ;  /* 0x00000010b5c87825 */ /* 0x000fc800078e0008 */
[----:B------:R-:W-:Y:S01]  /*06f0*/  IMAD.WIDE.U32 R20, R21, 0x10, R4 ;  /* 0x0000001015147825 */ /* 0x000fe200078e0004 */
[----:B-1----:R-:W-:-:S03]  /*0700*/  LEA R2, P0, R227, R2, 0x2 ;  /* 0x00000002e3027211 */ /* 0x002fc600078010ff */
[----:B------:R-:W-:Y:S01]  /*0710*/  IMAD.WIDE.U32 R16, R195, 0x10, R8 ;  /* 0x00000010c3107825 */ /* 0x000fe200078e0008 */
[----:B------:R-:W-:Y:S01]  /*0720*/  IADD3 R7, PT, PT, R7, 0x180, RZ ;  /* 0x0000018007077810 */ /* 0x000fe20007ffe0ff */
[----:B------:R-:W3:Y:S02]  /*0730*/  LDG.E.128 R188, desc[UR12][R188.64] ;  /* 0x0000000cbcbc7981 */ /* 0x000ee4000c1e1d00 */
[----:B------:R-:W-:Y:S01]  /*0740*/  IMAD.WIDE.U32 R12, R13, 0x10, R4 ;  /* 0x000000100d0c7825 */ /* 0x000fe200078e0004 */
[----:B------:R-:W-:Y:S01]  /*0750*/  LEA.HI.X R3, R227, R3, R0, 0x2, P0 ;  /* 0x00000003e3037211 */ /* 0x000fe200000f1400 */
[----:B------:R-:W4:Y:S02]  /*0760*/  LDG.E.128 R200, desc[UR12][R200.64] ;  /* 0x0000000cc8c87981 */ /* 0x000f24000c1e1d00 */
[----:B------:R-:W-:Y:S02]  /*0770*/  IMAD.WIDE.U32 R8, R199, 0x10, R8 ;  /* 0x00000010c7087825 */ /* 0x000fe400078e0008 */
[----:B------:R-:W4:Y:S04]  /*0780*/  LDG.E.128 R20, desc[UR12][R20.64] ;  /* 0x0000000c14147981 */ /* 0x000f28000c1e1d00 */
[----:B------:R-:W4:Y:S01]  /*0790*/  LDG.E.128 R16, desc[UR12][R16.64] ;  /* 0x0000000c10107981 */ /* 0x000f22000c1e1d00 */
[----:B------:R-:W-:-:S03]  /*07a0*/  IMAD.WIDE.U32 R4, R7, 0x10, R4 ;  /* 0x0000001007047825 */ /* 0x000fc600078e0004 */
[----:B------:R-:W4:Y:S04]  /*07b0*/  LDG.E.128 R12, desc[UR12][R12.64] ;  /* 0x0000000c0c0c7981 */ /* 0x000f28000c1e1d00 */
[----:B------:R0:W4:Y:S04]  /*07c0*/  LDG.E R0, desc[UR12][R2.64] ;  /* 0x0000000c02007981 */ /* 0x000128000c1e1900 */
[----:B------:R-:W4:Y:S04]  /*07d0*/  LDG.E.128 R8, desc[UR12][R8.64] ;  /* 0x0000000c08087981 */ /* 0x000f28000c1e1d00 */
[----:B------:R-:W4:Y:S01]  /*07e0*/  LDG.E.128 R4, desc[UR12][R4.64] ;  /* 0x0000000c04047981 */ /* 0x000f22000c1e1d00 */
[----:B------:R-:W-:-:S04]  /*07f0*/  UISETP.NE.U32.AND UP0, UPT, UR6, URZ, UPT ;  /* 0x000000ff0600728c */ /* 0x000fc8000bf05070 */
[----:B------:R-:W-:-:S06]  /*0800*/  UISETP.NE.AND.EX UP0, UPT, UR7, URZ, UPT, UP0 ;  /* 0x000000ff0700728c */ /* 0x000fcc000bf05300 */
[----:B------:R-:W-:-:S13]  /*0810*/  PLOP3.LUT P0, PT, PT, PT, UP0, 0x80, 0x8 ;  /* 0x000000000008781c */ /* 0x000fda0003f0f008 */
[----:B------:R-:W0:Y:S08]  /*0820*/  @P0 LDC.64 R182, c[0x0][0x438] ;  /* 0x00010e00ffb60b82 */ /* 0x000e300000000a00 */
[----:B------:R-:W1:Y:S08]  /*0830*/  @P0 LDC.64 R192, c[0x0][0x438] ;  /* 0x00010e00ffc00b82 */ /* 0x000e700000000a00 */
[----:B------:R-:W1:Y:S08]  /*0840*/  @P0 LDC.64 R208, c[0x0][0x438] ;  /* 0x00010e00ffd00b82 */ /* 0x000e700000000a00 */
[----:B------:R-:W1:Y:S01]  /*0850*/  @P0 LDC.64 R206, c[0x0][0x438] ;  /* 0x00010e00ffce0b82 */ /* 0x000e620000000a00 */
[----:B0-----:R-:W-:Y:S01]  /*0860*/  @P0 IMAD.WIDE.U32 R2, R197, 0x10, R182 ;  /* 0x00000010c5020825 */ /* 0x001fe200078e00b6 */
[----:B------:R-:W-:-:S04]  /*0870*/  ISETP.NE.AND P2, PT, RZ, UR11, PT ;  /* 0x0000000bff007c0c */ /* 0x000fc8000bf45270 */
[----:B------:R-:W5:Y:S01]  /*0880*/  @P0 LDG.E.128 R36, desc[UR12][R2.64] ;  /* 0x0000000c02240981 */ /* 0x000f62000c1e1d00 */
[----:B-1----:R-:W-:-:S05]  /*0890*/  @P0 IMAD.WIDE.U32 R182, R181, 0x10, R192 ;  /* 0x00000010b5b60825 */ /* 0x002fca00078e00c0 */
[----:B------:R0:W5:Y:S01]  /*08a0*/  @P0 LDG.E.128 R32, desc[UR12][R182.64] ;  /* 0x0000000cb6200981 */ /* 0x000162000c1e1d00 */
[----:B------:R-:W-:-:S05]  /*08b0*/  @P0 IMAD.WIDE.U32 R208, R199, 0x10, R208 ;  /* 0x00000010c7d00825 */ /* 0x000fca00078e00d0 */
[----:B------:R1:W5:Y:S01]  /*08c0*/  @P0 LDG.E.128 R24, desc[UR12][R208.64] ;  /* 0x0000000cd0180981 */ /* 0x000362000c1e1d00 */
[----:B------:R-:W-:-:S05]  /*08d0*/  @P0 IMAD.WIDE.U32 R206, R195, 0x10, R206 ;  /* 0x00000010c3ce0825 */ /* 0x000fca00078e00ce */
[----:B------:R1:W5:Y:S01]  /*08e0*/  @P0 LDG.E.128 R28, desc[UR12][R206.64] ;  /* 0x0000000cce1c0981 */ /* 0x000362000c1e1d00 */
[----:B------:R-:W-:Y:S02]  /*08f0*/  HADD2.F32 R230, -RZ, R56.H0_H0 ;  /* 0x20000038ffe67230 */ /* 0x000fe40000004100 */
[--C-:B--2---:R-:W-:Y:S02]  /*0900*/  HADD2.F32 R217, -RZ, R187.reuse.H0_H0 ;  /* 0x200000bbffd97230 */ /* 0x104fe40000004100 */
[----:B------:R-:W-:Y:S02]  /*0910*/  HADD2.F32 R211, -RZ, R187.H1_H1 ;  /* 0x300000bbffd37230 */ /* 0x000fe40000004100 */
[--C-:B------:R-:W-:Y:S02]  /*0920*/  HADD2.F32 R198, -RZ, R184.reuse.H0_H0 ;  /* 0x200000b8ffc67230 */ /* 0x100fe40000004100 */
[----:B------:R-:W-:Y:S02]  /*0930*/  HADD2.F32 R223, -RZ, R184.H1_H1 ;  /* 0x300000b8ffdf7230 */ /* 0x000fe40000004100 */
[----:B------:R-:W-:-:S02]  /*0940*/  HADD2.F32 R225, -RZ, R185.H0_H0 ;  /* 0x200000b9ffe17230 */ /* 0x000fc40000004100 */
[----:B------:R-:W-:Y:S02]  /*0950*/  HADD2.F32 R219, -RZ, R185.H1_H1 ;  /* 0x300000b9ffdb7230 */ /* 0x000fe40000004100 */
[----:B------:R-:W-:Y:S02]  /*0960*/  HADD2.F32 R221, -RZ, R186.H0_H0 ;  /* 0x200000baffdd7230 */ /* 0x000fe40000004100 */
[--C-:B---3--:R-:W-:Y:S02]  /*0970*/  HADD2.F32 R205, -RZ, R188.reuse.H0_H0 ;  /* 0x200000bcffcd7230 */ /* 0x108fe40000004100 */
[----:B------:R-:W-:Y:S02]  /*0980*/  HADD2.F32 R194, -RZ, R188.H1_H1 ;  /* 0x300000bcffc27230 */ /* 0x000fe40000004100 */
[--C-:B----4-:R-:W-:Y:S02]  /*0990*/  HADD2.F32 R196, -RZ, R201.reuse.H0_H0 ;  /* 0x200000c9ffc47230 */ /* 0x110fe40000004100 */
        /* <DEDUP_REMOVED lines=8> */
[----:B------:R-:W-:Y:S01]  /*0a20*/  HADD2.F32 R249, -RZ, R16.H1_H1 ;  /* 0x30000010fff97230 */ /* 0x000fe20000004100 */
[----:B------:R-:W-:Y:S01]  /*0a30*/  FSEL R0, R0, RZ, !P2 ;  /* 0x000000ff00007208 */ /* 0x000fe20005000000 */
[--C-:B------:R-:W-:Y:S02]  /*0a40*/  HADD2.F32 R189, -RZ, R23.reuse.H0_H0 ;  /* 0x20000017ffbd7230 */ /* 0x100fe40000004100 */
[----:B------:R-:W-:Y:S02]  /*0a50*/  HADD2.F32 R20, -RZ, R23.H1_H1 ;  /* 0x30000017ff147230 */ /* 0x000fe40000004100 */
[--C-:B------:R-:W-:Y:S02]  /*0a60*/  HADD2.F32 R243, -RZ, R18.reuse.H0_H0 ;  /* 0x20000012fff37230 */ /* 0x100fe40000004100 */
[----:B------:R-:W-:-:S02]  /*0a70*/  HADD2.F32 R241, -RZ, R18.H1_H1 ;  /* 0x30000012fff17230 */ /* 0x000fc40000004100 */
[--C-:B------:R-:W-:Y:S02]  /*0a80*/  HADD2.F32 R21, -RZ, R13.reuse.H0_H0 ;  /* 0x2000000dff157230 */ /* 0x100fe40000004100 */
[----:B------:R-:W-:Y:S02]  /*0a90*/  HADD2.F32 R16, -RZ, R13.H1_H1 ;  /* 0x3000000dff107230 */ /* 0x000fe40000004100 */
[----:B------:R-:W-:Y:S02]  /*0aa0*/  HADD2.F32 R181, -RZ, R203.H0_H0 ;  /* 0x200000cbffb57230 */ /* 0x000fe40000004100 */
[--C-:B------:R-:W-:Y:S02]  /*0ab0*/  HADD2.F32 R247, -RZ, R17.reuse.H0_H0 ;  /* 0x20000011fff77230 */ /* 0x100fe40000004100 */
[----:B------:R-:W-:Y:S02]  /*0ac0*/  HADD2.F32 R245, -RZ, R17.H1_H1 ;  /* 0x30000011fff57230 */ /* 0x000fe40000004100 */
[----:B------:R-:W-:-:S02]  /*0ad0*/  HADD2.F32 R23, -RZ, R12.H0_H0 ;  /* 0x2000000cff177230 */ /* 0x000fc40000004100 */
[----:B------:R-:W-:Y:S02]  /*0ae0*/  HADD2.F32 R18, -RZ, R12.H1_H1 ;  /* 0x3000000cff127230 */ /* 0x000fe40000004100 */
[----:B------:R-:W-:Y:S02]  /*0af0*/  HADD2.F32 R13, -RZ, R8.H1_H1 ;  /* 0x30000008ff0d7230 */ /* 0x000fe40000004100 */
[--C-:B------:R-:W-:Y:S02]  /*0b00*/  HADD2.F32 R213, -RZ, R200.reuse.H0_H0 ;  /* 0x200000c8ffd57230 */ /* 0x100fe40000004100 */
[----:B------:R-:W-:Y:S02]  /*0b10*/  HADD2.F32 R210, -RZ, R200.H1_H1 ;  /* 0x300000c8ffd27230 */ /* 0x000fe40000004100 */
[--C-:B------:R-:W-:Y:S02]  /*0b20*/  HADD2.F32 R17, -RZ, R15.reuse.H0_H0 ;  /* 0x2000000fff117230 */ /* 0x100fe40000004100 */
[----:B------:R-:W-:-:S02]  /*0b30*/  HADD2.F32 R12, -RZ, R15.H1_H1 ;  /* 0x3000000fff0c7230 */ /* 0x000fc40000004100 */
[--C-:B0-----:R-:W-:Y:S02]  /*0b40*/  HADD2.F32 R183, -RZ, R9.reuse.H0_H0 ;  /* 0x20000009ffb77230 */ /* 0x101fe40000004100 */
[----:B------:R-:W-:Y:S02]  /*0b50*/  HADD2.F32 R229, -RZ, R9.H1_H1 ;  /* 0x30000009ffe57230 */ /* 0x000fe40000004100 */
[----:B------:R-:W-:Y:S02]  /*0b60*/  HADD2.F32 R233, -RZ, R10.H1_H1 ;  /* 0x3000000affe97230 */ /* 0x000fe40000004100 */
[----:B------:R-:W-:Y:S02]  /*0b70*/  HADD2.F32 R2, -RZ, R11.H1_H1 ;  /* 0x3000000bff027230 */ /* 0x000fe40000004100 */
[----:B------:R-:W-:Y:S02]  /*0b80*/  HADD2.F32 R215, -RZ, R186.H1_H1 ;  /* 0x300000baffd77230 */ /* 0x000fe40000004100 */
[----:B------:R-:W-:-:S02]  /*0b90*/  HADD2.F32 R185, -RZ, R202.H0_H0 ;  /* 0x200000caffb97230 */ /* 0x000fc40000004100 */
[----:B------:R-:W-:Y:S02]  /*0ba0*/  HADD2.F32 R204, -RZ, R202.H1_H1 ;  /* 0x300000caffcc7230 */ /* 0x000fe40000004100 */
[----:B------:R-:W-:Y:S02]  /*0bb0*/  HADD2.F32 R200, -RZ, R203.H1_H1 ;  /* 0x300000cbffc87230 */ /* 0x000fe40000004100 */
[--C-:B------:R-:W-:Y:S02]  /*0bc0*/  HADD2.F32 R239, -RZ, R19.reuse.H0_H0 ;  /* 0x20000013ffef7230 */ /* 0x100fe40000004100 */
[----:B------:R-:W-:Y:S02]  /*0bd0*/  HADD2.F32 R237, -RZ, R19.H1_H1 ;  /* 0x30000013ffed7230 */ /* 0x000fe40000004100 */
[----:B------:R-:W-:Y:S02]  /*0be0*/  HADD2.F32 R15, -RZ, R8.H0_H0 ;  /* 0x20000008ff0f7230 */ /* 0x000fe40000004100 */
[----:B------:R-:W-:-:S02]  /*0bf0*/  HADD2.F32 R9, -RZ, R10.H0_H0 ;  /* 0x2000000aff097230 */ /* 0x000fc40000004100 */
[----:B------:R-:W-:Y:S02]  /*0c00*/  HADD2.F32 R235, -RZ, R11.H0_H0 ;  /* 0x2000000bffeb7230 */ /* 0x000fe40000004100 */
[C---:B-1----:R-:W-:Y:S01]  /*0c10*/  FADD.FTZ R208, -R0.reuse, R187 ;  /* 0x000000bb00d07221 */ /* 0x042fe20000010100 */
        /* <DEDUP_REMOVED lines=31> */
[----:B------:R-:W-:-:S02]  /*0e10*/  HADD2.F32 R233, -RZ, R5.H0_H0 ;  /* 0x20000005ffe97230 */ /* 0x000fc40000004100 */
[----:B------:R-:W-:Y:S02]  /*0e20*/  HADD2.F32 R2, -RZ, R5.H1_H1 ;  /* 0x30000005ff027230 */ /* 0x000fe40000004100 */
[--C-:B------:R-:W-:Y:S02]  /*0e30*/  HADD2.F32 R5, -RZ, R6.reuse.H0_H0 ;  /* 0x20000006ff057230 */ /* 0x100fe40000004100 */
[----:B------:R-:W-:Y:S02]  /*0e40*/  HADD2.F32 R0, -RZ, R6.H1_H1 ;  /* 0x30000006ff007230 */ /* 0x000fe40000004100 */
[--C-:B------:R-:W-:Y:S02]  /*0e50*/  HADD2.F32 R185, -RZ, R7.reuse.H0_H0 ;  /* 0x20000007ffb97230 */ /* 0x100fe40000004100 */
[----:B------:R-:W-:Y:S02]  /*0e60*/  HADD2.F32 R182, -RZ, R7.H1_H1 ;  /* 0x30000007ffb67230 */ /* 0x000fe40000004100 */
[----:B------:R-:W-:-:S02]  /*0e70*/  HADD2.F32 R7, -RZ, R56.H1_H1 ;  /* 0x30000038ff077230 */ /* 0x000fc40000004100 */
[--C-:B------:R-:W-:Y:S02]  /*0e80*/  HADD2.F32 R6, -RZ, R57.reuse.H0_H0 ;  /* 0x20000039ff067230 */ /* 0x100fe40000004100 */
[----:B-----5:R-:W-:Y:S01]  /*0e90*/  FMUL.FTZ R228, R232, R223 ;  /* 0x000000dfe8e47220 */ /* 0x020fe20000410000 */
[----:B------:R-:W-:Y:S02]  /*0ea0*/  HADD2.F32 R197, -RZ, R190.H0_H0 ;  /* 0x200000beffc57230 */ /* 0x000fe40000004100 */
[----:B------:R-:W-:Y:S01]  /*0eb0*/  FMUL.FTZ R226, R7, R194 ;  /* 0x000000c207e27220 */ /* 0x000fe20000410000 */
[----:B------:R-:W-:Y:S02]  /*0ec0*/  HADD2.F32 R7, -RZ, R57.H1_H1 ;  /* 0x30000039ff077230 */ /* 0x000fe40000004100 */
[----:B------:R-:W-:Y:S01]  /*0ed0*/  FMUL.FTZ R223, R6, R199 ;  /* 0x000000c706df7220 */ /* 0x000fe20000410000 */
[----:B------:R-:W-:Y:S02]  /*0ee0*/  HADD2.F32 R6, -RZ, R58.H0_H0 ;  /* 0x2000003aff067230 */ /* 0x000fe40000004100 */
[----:B------:R-:W-:Y:S01]  /*0ef0*/  FMUL.FTZ R224, R232, R219 ;  /* 0x000000dbe8e07220 */ /* 0x000fe20000410000 */
[----:B------:R-:W-:-:S02]  /*0f00*/  HADD2.F32 R190, -RZ, R190.H1_H1 ;  /* 0x300000beffbe7230 */ /* 0x000fc40000004100 */
[----:B------:R-:W-:Y:S01]  /*0f10*/  FMUL.FTZ R222, R7, R192 ;  /* 0x000000c007de7220 */ /* 0x000fe20000410000 */
[----:B------:R-:W-:Y:S02]  /*0f20*/  HADD2.F32 R195, -RZ, R191.H0_H0 ;  /* 0x200000bfffc37230 */ /* 0x000fe40000004100 */
[----:B------:R-:W-:Y:S01]  /*0f30*/  FMUL.FTZ R219, R6, R197 ;  /* 0x000000c506db7220 */ /* 0x000fe20000410000 */
[----:B------:R-:W-:Y:S02]  /*0f40*/  HADD2.F32 R7, -RZ, R58.H1_H1 ;  /* 0x3000003aff077230 */ /* 0x000fe40000004100 */
        /* <DEDUP_REMOVED lines=8> */
[----:B------:R-:W-:Y:S01]  /*0fd0*/  FMUL.FTZ R214, R7, R186 ;  /* 0x000000ba07d67220 */ /* 0x000fe20000410000 */
[----:B------:R-:W-:Y:S02]  /*0fe0*/  HADD2.F32 R7, -RZ, R60.H1_H1 ;  /* 0x3000003cff077230 */ /* 0x000fe40000004100 */
[----:B------:R-:W-:Y:S01]  /*0ff0*/  FMUL.FTZ R211, R6, R201 ;  /* 0x000000c906d37220 */ /* 0x000fe20000410000 */
[----:B------:R-:W-:Y:S02]  /*1000*/  HADD2.F32 R6, -RZ, R61.H0_H0 ;  /* 0x2000003dff067230 */ /* 0x000fe40000004100 */
[C---:B------:R-:W-:Y:S01]  /*1010*/  FMUL.FTZ R212, R232.reuse, R207 ;  /* 0x000000cfe8d47220 */ /* 0x040fe20000410000 */
[----:B------:R-:W-:Y:S01]  /*1020*/  FMUL.FTZ R3, R232, R3 ;  /* 0x00000003e8037220 */ /* 0x000fe20000410000 */
[----:B------:R-:W-:Y:S01]  /*1030*/  FMUL.FTZ R210, R7, R188 ;  /* 0x000000bc07d27220 */ /* 0x000fe20000410000 */
[----:B------:R-:W-:-:S02]  /*1040*/  HADD2.F32 R191, -RZ, R22.H0_H0 ;  /* 0x20000016ffbf7230 */ /* 0x000fc40000004100 */
[----:B------:R-:W-:Y:S01]  /*1050*/  FMUL.FTZ R207, R6, R193 ;  /* 0x000000c106cf7220 */ /* 0x000fe20000410000 */
[----:B------:R-:W-:Y:S02]  /*1060*/  HADD2.F32 R7, -RZ, R61.H1_H1 ;  /* 0x3000003dff077230 */ /* 0x000fe40000004100 */
[----:B------:R-:W-:Y:S02]  /*1070*/  HADD2.F32 R6, -RZ, R62.H0_H0 ;  /* 0x2000003eff067230 */ /* 0x000fe40000004100 */
[-C--:B------:R-:W-:Y:S01]  /*1080*/  FMUL.FTZ R230, R230, R205.reuse ;  /* 0x000000cde6e67220 */ /* 0x080fe20000410000 */
[----:B------:R-:W-:Y:S01]  /*1090*/  FADD.FTZ R164, R164, R205 ;  /* 0x000000cda4a47221 */ /* 0x000fe20000010000 */
[----:B------:R-:W-:Y:S01]  /*10a0*/  FFMA.FTZ R72, R3, R205, R72 ;  /* 0x000000cd03487223 */ /* 0x000fe20000010048 */
[----:B------:R-:W-:Y:S01]  /*10b0*/  FMUL.FTZ R205, R232, R203 ;  /* 0x000000cbe8cd7220 */ /* 0x000fe20000410000 */
[----:B------:R-:W-:Y:S01]  /*10c0*/  FMUL.FTZ R206, R7, R184 ;  /* 0x000000b807ce7220 */ /* 0x000fe20000410000 */
[----:B------:R-:W-:Y:S01]  /*10d0*/  FMUL.FTZ R203, R6, R191 ;  /* 0x000000bf06cb7220 */ /* 0x000fe20000410000 */
[----:B------:R-:W-:-:S02]  /*10e0*/  HADD2.F32 R22, -RZ, R22.H1_H1 ;  /* 0x30000016ff167230 */ /* 0x000fc40000004100 */
[----:B------:R-:W-:Y:S01]  /*10f0*/  FMUL.FTZ R225, R232, R225 ;  /* 0x000000e1e8e17220 */ /* 0x000fe20000410000 */
[----:B------:R-:W-:Y:S02]  /*1100*/  HADD2.F32 R7, -RZ, R62.H1_H1 ;  /* 0x3000003eff077230 */ /* 0x000fe40000004100 */
[--C-:B------:R-:W-:Y:S02]  /*1110*/  HADD2.F32 R6, -RZ, R63.reuse.H0_H0 ;  /* 0x2000003fff067230 */ /* 0x100fe40000004100 */
[----:B------:R-:W-:Y:S01]  /*1120*/  FADD.FTZ R166, R166, R199 ;  /* 0x000000c7a6a67221 */ /* 0x000fe20000010000 */
[----:B------:R-:W-:Y:S01]  /*1130*/  FFMA.FTZ R74, R225, R199, R74 ;  /* 0x000000c7e14a7223 */ /* 0x000fe2000001004a */
[----:B------:R-:W-:Y:S01]  /*1140*/  FMUL.FTZ R202, R7, R22 ;  /* 0x0000001607ca7220 */ /* 0x000fe20000410000 */
[----:B------:R-:W-:Y:S01]  /*1150*/  FMUL.FTZ R217, R232, R217 ;  /* 0x000000d9e8d97220 */ /* 0x000fe20000410000 */
[----:B------:R-:W-:Y:S01]  /*1160*/  FMUL.FTZ R199, R6, R189 ;  /* 0x000000bd06c77220 */ /* 0x000fe20000410000 */
[----:B------:R-:W-:-:S02]  /*1170*/  HADD2.F32 R7, -RZ, R63.H1_H1 ;  /* 0x3000003fff077230 */ /* 0x000fc40000004100 */
[--C-:B------:R-:W-:Y:S02]  /*1180*/  HADD2.F32 R6, -RZ, R64.reuse.H0_H0 ;  /* 0x20000040ff067230 */ /* 0x100fe40000004100 */
[----:B------:R-:W-:Y:S01]  /*1190*/  FMUL.FTZ R209, R232, R209 ;  /* 0x000000d1e8d17220 */ /* 0x000fe20000410000 */
[----:B------:R-:W-:Y:S01]  /*11a0*/  FADD.FTZ R162, R162, R195 ;  /* 0x000000c3a2a27221 */ /* 0x000fe20000010000 */
[----:B------:R-:W-:Y:S01]  /*11b0*/  FFMA.FTZ R78, R217, R195, R78 ;  /* 0x000000c3d94e7223 */ /* 0x000fe2000001004e */
[----:B------:R-:W-:Y:S01]  /*11c0*/  FMUL.FTZ R198, R7, R20 ;  /* 0x0000001407c67220 */ /* 0x000fe20000410000 */
[----:B------:R-:W-:Y:S01]  /*11d0*/  FMUL.FTZ R195, R6, R23 ;  /* 0x0000001706c37220 */ /* 0x000fe20000410000 */
[----:B------:R-:W-:Y:S01]  /*11e0*/  FADD.FTZ R158, R158, R193 ;  /* 0x000000c19e9e7221 */ /* 0x000fe20000010000 */
[----:B------:R-:W-:Y:S01]  /*11f0*/  FFMA.FTZ R82, R209, R193, R82 ;  /* 0x000000c1d1527223 */ /* 0x000fe20000010052 */
[----:B------:R-:W-:Y:S02]  /*1200*/  HADD2.F32 R7, -RZ, R64.H1_H1 ;  /* 0x30000040ff077230 */ /* 0x000fe40000004100 */
[----:B------:R-:W-:Y:S01]  /*1210*/  FMUL.FTZ R221, R232, R221 ;  /* 0x000000dde8dd7220 */ /* 0x000fe20000410000 */
[----:B------:R-:W-:-:S02]  /*1220*/  HADD2.F32 R6, -RZ, R65.H0_H0 ;  /* 0x20000041ff067230 */ /* 0x000fc40000004100 */
        /* <DEDUP_REMOVED lines=11> */
[C---:B------:R-:W-:Y:S01]  /*12e0*/  FMUL.FTZ R213, R232.reuse, R213 ;  /* 0x000000d5e8d57220 */ /* 0x040fe20000410000 */
[----:B------:R-:W-:Y:S01]  /*12f0*/  FMUL.FTZ R197, R232, R251 ;  /* 0x000000fbe8c57220 */ /* 0x000fe20000410000 */
[----:B------:R-:W-:Y:S01]  /*1300*/  FFMA.FTZ R7, R3, R230, RZ ;  /* 0x000000e603077223 */ /* 0x000fe200000100ff */
[----:B------:R-:W-:Y:S01]  /*1310*/  FADD.FTZ R21, RZ, R230 ;  /* 0x000000e6ff157221 */ /* 0x000fe20000010000 */
[----:B------:R-:W-:Y:S01]  /*1320*/  FADD.FTZ R156, R156, R201 ;  /* 0x000000c99c9c7221 */ /* 0x000fe20000010000 */
[----:B------:R-:W-:Y:S01]  /*1330*/  FFMA.FTZ R80, R213, R201, R80 ;  /* 0x000000c9d5507223 */ /* 0x000fe20000010050 */
[----:B------:R-:W-:Y:S01]  /*1340*/  FADD.FTZ R148, R148, R23 ;  /* 0x0000001794947221 */ /* 0x000fe20000010000 */
[----:B------:R-:W-:Y:S01]  /*1350*/  FFMA.FTZ R88, R197, R23, R88 ;  /* 0x00000017c5587223 */ /* 0x000fe20000010058 */
[----:B------:R-:W-:Y:S01]  /*1360*/  FFMA.FTZ R6, R228, R226, R7 ;  /* 0x000000e2e4067223 */ /* 0x000fe20000010007 */
[----:B------:R-:W-:Y:S01]  /*1370*/  FADD.FTZ R10, R226, R21 ;  /* 0x00000015e20a7221 */ /* 0x000fe20000010000 */
[----:B------:R-:W-:Y:S01]  /*1380*/  FMUL.FTZ R201, R232, R8 ;  /* 0x00000008e8c97220 */ /* 0x000fe20000410000 */
[----:B------:R-:W-:-:S02]  /*1390*/  HADD2.F32 R23, -RZ, R65.H1_H1 ;  /* 0x30000041ff177230 */ /* 0x000fc40000004100 */
[----:B------:R-:W-:Y:S01]  /*13a0*/  FADD.FTZ R167, R167, R192 ;  /* 0x000000c0a7a77221 */ /* 0x000fe20000010000 */
[----:B------:R-:W-:Y:S02]  /*13b0*/  HADD2.F32 R19, -RZ, R14.H0_H0 ;  /* 0x2000000eff137230 */ /* 0x000fe40000004100 */
[----:B------:R-:W-:Y:S01]  /*13c0*/  FFMA.FTZ R75, R224, R192, R75 ;  /* 0x000000c0e04b7223 */ /* 0x000fe2000001004b */
[----:B------:R-:W-:Y:S02]  /*13d0*/  HADD2.F32 R8, -RZ, R66.H0_H0 ;  /* 0x20000042ff087230 */ /* 0x000fe40000004100 */
[----:B------:R-:W-:Y:S01]  /*13e0*/  FMUL.FTZ R192, R232, R245 ;  /* 0x000000f5e8c07220 */ /* 0x000fe20000410000 */
[----:B------:R-:W-:Y:S01]  /*13f0*/  FFMA.FTZ R7, R225, R223, R6 ;  /* 0x000000dfe1077223 */ /* 0x000fe20000010006 */
[----:B------:R-:W-:Y:S01]  /*1400*/  FADD.FTZ R245, R223, R10 ;  /* 0x0000000adff57221 */ /* 0x000fe20000010000 */
[----:B------:R-:W-:Y:S01]  /*1410*/  FADD.FTZ R161, R161, R190 ;  /* 0x000000bea1a17221 */ /* 0x000fe20000010000 */
[----:B------:R-:W-:Y:S01]  /*1420*/  FFMA.FTZ R77, R220, R190, R77 ;  /* 0x000000bedc4d7223 */ /* 0x000fe2000001004d */
[----:B------:R-:W-:Y:S01]  /*1430*/  FADD.FTZ R154, R154, R189 ;  /* 0x000000bd9a9a7221 */ /* 0x000fe20000010000 */
[----:B------:R-:W-:Y:S01]  /*1440*/  FFMA.FTZ R86, R201, R189, R86 ;  /* 0x000000bdc9567223 */ /* 0x000fe20000010056 */
[----:B------:R-:W-:Y:S01]  /*1450*/  FMUL.FTZ R190, R23, R16 ;  /* 0x0000001017be7220 */ /* 0x000fe20000410000 */
[----:B------:R-:W-:Y:S01]  /*1460*/  FMUL.FTZ R189, R232, R243 ;  /* 0x000000f3e8bd7220 */ /* 0x000fe20000410000 */
[-C--:B------:R-:W-:Y:S01]  /*1470*/  FMUL.FTZ R23, R8, R19.reuse ;  /* 0x0000001308177220 */ /* 0x080fe20000410000 */
[----:B------:R-:W-:Y:S01]  /*1480*/  FFMA.FTZ R6, R224, R222, R7 ;  /* 0x000000dee0067223 */ /* 0x000fe20000010007 */
[----:B------:R-:W-:Y:S01]  /*1490*/  FADD.FTZ R8, R222, R245 ;  /* 0x000000f5de087221 */ /* 0x000fe20000010000 */
[----:B------:R-:W-:Y:S01]  /*14a0*/  FADD.FTZ R144, R144, R19 ;  /* 0x0000001390907221 */ /* 0x000fe20000010000 */
[----:B------:R-:W-:Y:S01]  /*14b0*/  FFMA.FTZ R92, R189, R19, R92 ;  /* 0x00000013bd5c7223 */ /* 0x000fe2000001005c */
[----:B------:R-:W-:Y:S01]  /*14c0*/  FFMA.FTZ R7, R221, R219, R6 ;  /* 0x000000dbdd077223 */ /* 0x000fe20000010006 */
[----:B------:R-:W-:-:S03]  /*14d0*/  FADD.FTZ R19, R219, R8 ;  /* 0x00000008db137221 */ /* 0x000fc60000010000 */
[----:B------:R-:W-:Y:S01]  /*14e0*/  FFMA.FTZ R6, R220, R218, R7 ;  /* 0x000000dadc067223 */ /* 0x000fe20000010007 */
[----:B------:R-:W-:Y:S01]  /*14f0*/  FADD.FTZ R8, R218, R19 ;  /* 0x00000013da087221 */ /* 0x000fe20000010000 */
[----:B------:R-:W-:Y:S02]  /*1500*/  HADD2.F32 R14, -RZ, R14.H1_H1 ;  /* 0x3000000eff0e7230 */ /* 0x000fe40000004100 */
[----:B------:R-:W-:Y:S01]  /*1510*/  FMUL.FTZ R204, R232, R204 ;  /* 0x000000cce8cc7220 */ /* 0x000fe20000410000 */
[----:B------:R-:W-:Y:S01]  /*1520*/  FFMA.FTZ R7, R217, R215, R6 ;  /* 0x000000d7d9077223 */ /* 0x000fe20000010006 */
[----:B------:R-:W-:Y:S01]  /*1530*/  FADD.FTZ R19, R215, R8 ;  /* 0x00000008d7137221 */ /* 0x000fe20000010000 */
[----:B------:R-:W-:Y:S02]  /*1540*/  HADD2.F32 R21, -RZ, R66.H1_H1 ;  /* 0x30000042ff157230 */ /* 0x000fe40000004100 */
[----:B------:R-:W-:Y:S01]  /*1550*/  FADD.FTZ R153, R153, R22 ;  /* 0x0000001699997221 */ /* 0x000fe20000010000 */
[----:B------:R-:W-:Y:S01]  /*1560*/  FFMA.FTZ R6, R216, R214, R7 ;  /* 0x000000d6d8067223 */ /* 0x000fe20000010007 */
[----:B------:R-:W-:Y:S01]  /*1570*/  FADD.FTZ R10, R214, R19 ;  /* 0x00000013d60a7221 */ /* 0x000fe20000010000 */
[----:B------:R-:W-:Y:S01]  /*1580*/  FFMA.FTZ R85, R204, R22, R85 ;  /* 0x00000016cc557223 */ /* 0x000fe20000010055 */
[----:B------:R-:W-:Y:S01]  /*1590*/  FMUL.FTZ R22, R21, R14 ;  /* 0x0000000e15167220 */ /* 0x000fe20000410000 */
[----:B------:R-:W-:-:S02]  /*15a0*/  HADD2.F32 R8, -RZ, R67.H0_H0 ;  /* 0x20000043ff087230 */ /* 0x000fc40000004100 */
[----:B------:R-:W-:Y:S01]  /*15b0*/  FMUL.FTZ R21, R232, R239 ;  /* 0x000000efe8157220 */ /* 0x000fe20000410000 */
[----:B------:R-:W-:Y:S01]  /*15c0*/  FFMA.FTZ R7, R213, R211, R6 ;  /* 0x000000d3d5077223 */ /* 0x000fe20000010006 */
[----:B------:R-:W-:Y:S01]  /*15d0*/  FADD.FTZ R239, R211, R10 ;  /* 0x0000000ad3ef7221 */ /* 0x000fe20000010000 */
[-C--:B------:R-:W-:Y:S02]  /*15e0*/  FMUL.FTZ R19, R8, R17.reuse ;  /* 0x0000001108137220 */ /* 0x080fe40000410000 */
[----:B------:R-:W-:Y:S01]  /*15f0*/  FFMA.FTZ R6, R212, R210, R7 ;  /* 0x000000d2d4067223 */ /* 0x000fe20000010007 */
[----:B------:R-:W-:Y:S01]  /*1600*/  FADD.FTZ R8, R210, R239 ;  /* 0x000000efd2087221 */ /* 0x000fe20000010000 */
[----:B------:R-:W-:Y:S01]  /*1610*/  FADD.FTZ R146, R146, R17 ;  /* 0x0000001192927221 */ /* 0x000fe20000010000 */
[----:B------:R-:W-:Y:S01]  /*1620*/  FFMA.FTZ R94, R21, R17, R94 ;  /* 0x00000011155e7223 */ /* 0x000fe2000001005e */
[C---:B------:R-:W-:Y:S01]  /*1630*/  FMUL.FTZ R208, R232.reuse, R208 ;  /* 0x000000d0e8d07220 */ /* 0x040fe20000410000 */
[----:B------:R-:W-:Y:S01]  /*1640*/  FFMA.FTZ R7, R209, R207, R6 ;  /* 0x000000cfd1077223 */ /* 0x000fe20000010006 */
[----:B------:R-:W-:Y:S01]  /*1650*/  FADD.FTZ R17, R207, R8 ;  /* 0x00000008cf117221 */ /* 0x000fe20000010000 */
[----:B------:R-:W-:-:S02]  /*1660*/  FMUL.FTZ R200, R232, R200 ;  /* 0x000000c8e8c87220 */ /* 0x000fc40000410000 */
[----:B------:R-:W-:Y:S01]  /*1670*/  FFMA.FTZ R6, R208, R206, R7 ;  /* 0x000000ced0067223 */ /* 0x000fe20000010007 */
[----:B------:R-:W-:Y:S01]  /*1680*/  FADD.FTZ R10, R206, R17 ;  /* 0x00000011ce0a7221 */ /* 0x000fe20000010000 */
[----:B------:R-:W-:Y:S02]  /*1690*/  HADD2.F32 R235, -RZ, R4.H0_H0 ;  /* 0x20000004ffeb7230 */ /* 0x000fe40000004100 */
[----:B------:R-:W-:Y:S01]  /*16a0*/  FADD.FTZ R155, R155, R20 ;  /* 0x000000149b9b7221 */ /* 0x000fe20000010000 */
[----:B------:R-:W-:Y:S01]  /*16b0*/  FFMA.FTZ R87, R200, R20, R87 ;  /* 0x00000014c8577223 */ /* 0x000fe20000010057 */
[----:B------:R-:W-:Y:S02]  /*16c0*/  HADD2.F32 R8, -RZ, R68.H0_H0 ;  /* 0x20000044ff087230 */ /* 0x000fe40000004100 */
[C---:B------:R-:W-:Y:S01]  /*16d0*/  FMUL.FTZ R20, R232.reuse, R237 ;  /* 0x000000ede8147220 */ /* 0x040fe20000410000 */
[----:B------:R-:W-:Y:S01]  /*16e0*/  FFMA.FTZ R7, R205, R203, R6 ;  /* 0x000000cbcd077223 */ /* 0x000fe20000010006 */
[----:B------:R-:W-:Y:S01]  /*16f0*/  FADD.FTZ R237, R203, R10 ;  /* 0x0000000acbed7221 */ /* 0x000fe20000010000 */
[----:B------:R-:W-:Y:S01]  /*1700*/  FMUL.FTZ R17, R232, R15 ;  /* 0x0000000fe8117220 */ /* 0x000fe20000410000 */
[-C--:B------:R-:W-:Y:S01]  /*1710*/  FMUL.FTZ R15, R8, R235.reuse ;  /* 0x000000eb080f7220 */ /* 0x080fe20000410000 */
        /* <DEDUP_REMOVED lines=10> */
[----:B------:R-:W-:-:S02]  /*17c0*/  HADD2.F32 R4, -RZ, R4.H1_H1 ;  /* 0x30000004ff047230 */ /* 0x000fc40000004100 */
[----:B------:R-:W-:Y:S01]  /*17d0*/  FADD.FTZ R151, R151, R16 ;  /* 0x0000001097977221 */ /* 0x000fe20000010000 */
[----:B------:R-:W-:Y:S01]  /*17e0*/  FFMA.FTZ R91, R192, R16, R91 ;  /* 0x00000010c05b7223 */ /* 0x000fe2000001005b */
[C---:B------:R-:W-:Y:S01]  /*17f0*/  FMUL.FTZ R188, R232.reuse, R241 ;  /* 0x000000f1e8bc7220 */ /* 0x040fe20000410000 */
[----:B------:R-:W-:Y:S02]  /*1800*/  HADD2.F32 R239, -RZ, R68.H1_H1 ;  /* 0x30000044ffef7230 */ /* 0x000fe40000004100 */
[C---:B------:R-:W-:Y:S01]  /*1810*/  FMUL.FTZ R16, R232.reuse, R11 ;  /* 0x0000000be8107220 */ /* 0x040fe20000410000 */
[----:B------:R-:W-:Y:S01]  /*1820*/  FMUL.FTZ R196, R232, R249 ;  /* 0x000000f9e8c47220 */ /* 0x000fe20000410000 */
[----:B------:R-:W-:Y:S01]  /*1830*/  FFMA.FTZ R7, R197, R195, R8 ;  /* 0x000000c3c5077223 */ /* 0x000fe20000010008 */
[----:B------:R-:W-:Y:S01]  /*1840*/  FADD.FTZ R11, R195, R6 ;  /* 0x00000006c30b7221 */ /* 0x000fe20000010000 */
[----:B------:R-:W-:Y:S01]  /*1850*/  FADD.FTZ R145, R145, R14 ;  /* 0x0000000e91917221 */ /* 0x000fe20000010000 */
[----:B------:R-:W-:Y:S01]  /*1860*/  FFMA.FTZ R93, R188, R14, R93 ;  /* 0x0000000ebc5d7223 */ /* 0x000fe2000001005d */
[-C--:B------:R-:W-:Y:S01]  /*1870*/  FMUL.FTZ R14, R239, R4.reuse ;  /* 0x00000004ef0e7220 */ /* 0x080fe20000410000 */
[----:B------:R-:W-:Y:S01]  /*1880*/  FADD.FTZ R141, R141, R4 ;  /* 0x000000048d8d7221 */ /* 0x000fe20000010000 */
[----:B------:R-:W-:Y:S01]  /*1890*/  FFMA.FTZ R97, R16, R4, R97 ;  /* 0x0000000410617223 */ /* 0x000fe20000010061 */
[----:B------:R-:W-:Y:S01]  /*18a0*/  FFMA.FTZ R4, R196, R194, R7 ;  /* 0x000000c2c4047223 */ /* 0x000fe20000010007 */
[----:B------:R-:W-:Y:S01]  /*18b0*/  FADD.FTZ R6, R194, R11 ;  /* 0x0000000bc2067221 */ /* 0x000fe20000010000 */
[----:B------:R-:W-:-:S02]  /*18c0*/  HADD2.F32 R241, -RZ, R67.H1_H1 ;  /* 0x30000043fff17230 */ /* 0x000fc40000004100 */
[----:B------:R-:W-:Y:S01]  /*18d0*/  FFMA.FTZ R7, R193, R191, R4 ;  /* 0x000000bfc1077223 */ /* 0x000fe20000010004 */
[----:B------:R-:W-:Y:S01]  /*18e0*/  FADD.FTZ R235, R191, R6 ;  /* 0x00000006bfeb7221 */ /* 0x000fe20000010000 */
[----:B------:R-:W-:Y:S01]  /*18f0*/  FADD.FTZ R149, R149, R18 ;  /* 0x0000001295957221 */ /* 0x000fe20000010000 */
[----:B------:R-:W-:Y:S01]  /*1900*/  FFMA.FTZ R89, R196, R18, R89 ;  /* 0x00000012c4597223 */ /* 0x000fe20000010059 */
[----:B------:R-:W-:Y:S01]  /*1910*/  FFMA.FTZ R4, R192, R190, R7 ;  /* 0x000000bec0047223 */ /* 0x000fe20000010007 */
[----:B------:R-:W-:Y:S01]  /*1920*/  FADD.FTZ R6, R190, R235 ;  /* 0x000000ebbe067221 */ /* 0x000fe20000010000 */
[-C--:B------:R-:W-:Y:S01]  /*1930*/  FMUL.FTZ R18, R241, R12.reuse ;  /* 0x0000000cf1127220 */ /* 0x080fe20000410000 */
[----:B------:R-:W-:Y:S01]  /*1940*/  FADD.FTZ R147, R147, R12 ;  /* 0x0000000c93937221 */ /* 0x000fe20000010000 */
[----:B------:R-:W-:Y:S01]  /*1950*/  FFMA.FTZ R95, R20, R12, R95 ;  /* 0x0000000c145f7223 */ /* 0x000fe2000001005f */
[--C-:B------:R-:W-:Y:S02]  /*1960*/  HADD2.F32 R237, -RZ, R69.reuse.H1_H1 ;  /* 0x30000045ffed7230 */ /* 0x100fe40000004100 */
[----:B------:R-:W-:Y:S01]  /*1970*/  FMUL.FTZ R12, R232, R229 ;  /* 0x000000e5e80c7220 */ /* 0x000fe20000410000 */
[----:B------:R-:W-:Y:S01]  /*1980*/  FFMA.FTZ R7, R189, R23, R4 ;  /* 0x00000017bd077223 */ /* 0x000fe20000010004 */
[----:B------:R-:W-:Y:S01]  /*1990*/  FADD.FTZ R229, R23, R6 ;  /* 0x0000000617e57221 */ /* 0x000fe20000010000 */
[----:B------:R-:W-:-:S02]  /*19a0*/  HADD2.F32 R8, -RZ, R69.H0_H0 ;  /* 0x20000045ff087230 */ /* 0x000fc40000004100 */
[----:B------:R-:W-:Y:S01]  /*19b0*/  FMUL.FTZ R13, R232, R13 ;  /* 0x0000000de80d7220 */ /* 0x000fe20000410000 */
[-C--:B------:R-:W-:Y:S01]  /*19c0*/  FMUL.FTZ R10, R237, R2.reuse ;  /* 0x00000002ed0a7220 */ /* 0x080fe20000410000 */
[----:B------:R-:W-:Y:S01]  /*19d0*/  FADD.FTZ R143, R143, R2 ;  /* 0x000000028f8f7221 */ /* 0x000fe20000010000 */
[----:B------:R-:W-:Y:S01]  /*19e0*/  FFMA.FTZ R99, R12, R2, R99 ;  /* 0x000000020c637223 */ /* 0x000fe20000010063 */
[----:B------:R-:W-:Y:S01]  /*19f0*/  FFMA.FTZ R2, R188, R22, R7 ;  /* 0x00000016bc027223 */ /* 0x000fe20000010007 */
[----:B------:R-:W-:Y:S01]  /*1a00*/  FADD.FTZ R4, R22, R229 ;  /* 0x000000e516047221 */ /* 0x000fe20000010000 */
[-C--:B------:R-:W-:Y:S01]  /*1a10*/  FMUL.FTZ R11, R8, R233.reuse ;  /* 0x000000e9080b7220 */ /* 0x080fe20000410000 */
[----:B------:R-:W-:Y:S01]  /*1a20*/  FADD.FTZ R142, R142, R233 ;  /* 0x000000e98e8e7221 */ /* 0x000fe20000010000 */
[----:B------:R-:W-:Y:S01]  /*1a30*/  FFMA.FTZ R98, R13, R233, R98 ;  /* 0x000000e90d627223 */ /* 0x000fe20000010062 */
[----:B------:R-:W-:Y:S01]  /*1a40*/  FFMA.FTZ R229, R21, R19, R2 ;  /* 0x0000001315e57223 */ /* 0x000fe20000010002 */
[----:B------:R-:W-:Y:S01]  /*1a50*/  FADD.FTZ R233, R19, R4 ;  /* 0x0000000413e97221 */ /* 0x000fe20000010000 */
[----:B------:R-:W-:-:S02]  /*1a60*/  HADD2.F32 R6, -RZ, R70.H0_H0 ;  /* 0x20000046ff067230 */ /* 0x000fc40000004100 */
[----:B------:R-:W-:Y:S01]  /*1a70*/  FMUL.FTZ R9, R232, R9 ;  /* 0x00000009e8097220 */ /* 0x000fe20000410000 */
[----:B------:R-:W-:Y:S01]  /*1a80*/  FFMA.FTZ R4, R20, R18, R229 ;  /* 0x0000001214047223 */ /* 0x000fe200000100e5 */
[----:B------:R-:W-:Y:S01]  /*1a90*/  FADD.FTZ R2, R18, R233 ;  /* 0x000000e912027221 */ /* 0x000fe20000010000 */
[----:B------:R-:W-:Y:S01]  /*1aa0*/  FADD.FTZ R136, R136, R5 ;  /* 0x0000000588887221 */ /* 0x000fe20000010000 */
[-C--:B------:R-:W-:Y:S01]  /*1ab0*/  FMUL.FTZ R7, R6, R5.reuse ;  /* 0x0000000506077220 */ /* 0x080fe20000410000 */
[----:B------:R-:W-:Y:S01]  /*1ac0*/  FFMA.FTZ R100, R9, R5, R100 ;  /* 0x0000000509647223 */ /* 0x000fe20000010064 */
[----:B------:R-:W-:Y:S01]  /*1ad0*/  FFMA.FTZ R229, R17, R15, R4 ;  /* 0x0000000f11e57223 */ /* 0x000fe20000010004 */
[----:B------:R-:W-:Y:S01]  /*1ae0*/  FADD.FTZ R5, R15, R2 ;  /* 0x000000020f057221 */ /* 0x000fe20000010000 */
[----:B------:R-:W-:Y:S02]  /*1af0*/  HADD2.F32 R235, -RZ, R70.H1_H1 ;  /* 0x30000046ffeb7230 */ /* 0x000fe40000004100 */
[----:B------:R-:W-:Y:S01]  /*1b00*/  FFMA.FTZ R4, R16, R14, R229 ;  /* 0x0000000e10047223 */ /* 0x000fe200000100e5 */
[----:B------:R-:W-:Y:S01]  /*1b10*/  FADD.FTZ R2, R5, R14 ;  /* 0x0000000e05027221 */ /* 0x000fe20000010000 */
[----:B------:R-:W-:-:S02]  /*1b20*/  FMUL.FTZ R8, R232, R187 ;  /* 0x000000bbe8087220 */ /* 0x000fc40000410000 */
[----:B------:R-:W-:Y:S01]  /*1b30*/  FFMA.FTZ R187, R13, R11, R4 ;  /* 0x0000000b0dbb7223 */ /* 0x000fe20000010004 */
[----:B------:R-:W-:Y:S01]  /*1b40*/  FADD.FTZ R5, R2, R11 ;  /* 0x0000000b02057221 */ /* 0x000fe20000010000 */
[-C--:B------:R-:W-:Y:S01]  /*1b50*/  FMUL.FTZ R6, R235, R0.reuse ;  /* 0x00000000eb067220 */ /* 0x080fe20000410000 */
[----:B------:R-:W-:Y:S01]  /*1b60*/  FADD.FTZ R137, R137, R0 ;  /* 0x0000000089897221 */ /* 0x000fe20000010000 */
[----:B------:R-:W-:Y:S01]  /*1b70*/  FFMA.FTZ R101, R8, R0, R101 ;  /* 0x0000000008657223 */ /* 0x000fe20000010065 */
[----:B------:R-:W-:Y:S01]  /*1b80*/  FFMA.FTZ R2, R12, R10, R187 ;  /* 0x0000000a0c027223 */ /* 0x000fe200000100bb */
[----:B------:R-:W-:Y:S01]  /*1b90*/  FADD.FTZ R0, R5, R10 ;  /* 0x0000000a05007221 */ /* 0x000fe20000010000 */
[--C-:B------:R-:W-:Y:S02]  /*1ba0*/  HADD2.F32 R4, -RZ, R71.reuse.H0_H0 ;  /* 0x20000047ff047230 */ /* 0x100fe40000004100 */
[----:B------:R-:W-:Y:S01]  /*1bb0*/  FMUL.FTZ R5, R232, R183 ;  /* 0x000000b7e8057220 */ /* 0x000fe20000410000 */
[----:B------:R-:W-:Y:S01]  /*1bc0*/  FFMA.FTZ R187, R9, R7, R2 ;  /* 0x0000000709bb7223 */ /* 0x000fe20000010002 */
[----:B------:R-:W-:Y:S01]  /*1bd0*/  FADD.FTZ R183, R0, R7 ;  /* 0x0000000700b77221 */ /* 0x000fe20000010000 */
[----:B------:R-:W-:Y:S01]  /*1be0*/  FADD.FTZ R159, R159, R184 ;  /* 0x000000b89f9f7221 */ /* 0x000fe20000010000 */
[----:B------:R-:W-:Y:S01]  /*1bf0*/  FFMA.FTZ R83, R208, R184, R83 ;  /* 0x000000b8d0537223 */ /* 0x000fe20000010053 */
[----:B------:R-:W-:-:S02]  /*1c00*/  HADD2.F32 R229, -RZ, R71.H1_H1 ;  /* 0x30000047ffe57230 */ /* 0x000fc40000004100 */
[-C--:B------:R-:W-:Y:S01]  /*1c10*/  FMUL.FTZ R4, R4, R185.reuse ;  /* 0x000000b904047220 */ /* 0x080fe20000410000 */
[----:B------:R-:W-:Y:S01]  /*1c20*/  FFMA.FTZ R184, R8, R6, R187 ;  /* 0x0000000608b87223 */ /* 0x000fe200000100bb */
[----:B------:R-:W-:Y:S01]  /*1c30*/  FADD.FTZ R183, R183, R6 ;  /* 0x00000006b7b77221 */ /* 0x000fe20000010000 */
[----:B------:R-:W-:Y:S01]  /*1c40*/  FADD.FTZ R138, R138, R185 ;  /* 0x000000b98a8a7221 */ /* 0x000fe20000010000 */
[----:B------:R-:W-:Y:S01]  /*1c50*/  FFMA.FTZ R102, R5, R185, R102 ;  /* 0x000000b905667223 */ /* 0x000fe20000010066 */
[----:B------:R-:W-:Y:S01]  /*1c60*/  FMUL.FTZ R2, R232, R181 ;  /* 0x000000b5e8027220 */ /* 0x000fe20000410000 */
[----:B------:R-:W-:Y:S01]  /*1c70*/  FMUL.FTZ R0, R229, R182 ;  /* 0x000000b6e5007220 */ /* 0x000fe20000410000 */
[----:B------:R-:W-:Y:S01]  /*1c80*/  FFMA.FTZ R185, R5, R4, R184 ;  /* 0x0000000405b97223 */ /* 0x000fe200000100b8 */
[----:B------:R-:W-:Y:S01]  /*1c90*/  FADD.FTZ R183, R183, R4 ;  /* 0x00000004b7b77221 */ /* 0x000fe20000010000 */
[----:B------:R-:W-:Y:S01]  /*1ca0*/  FADD.FTZ R163, R163, R186 ;  /* 0x000000baa3a37221 */ /* 0x000fe20000010000 */
[----:B------:R-:W-:Y:S01]  /*1cb0*/  FFMA.FTZ R79, R216, R186, R79 ;  /* 0x000000bad84f7223 */ /* 0x000fe2000001004f */
[----:B------:R-:W-:Y:S01]  /*1cc0*/  FADD.FTZ R139, R139, R182 ;  /* 0x000000b68b8b7221 */ /* 0x000fe20000010000 */
[C---:B------:R-:W-:Y:S01]  /*1cd0*/  FFMA.FTZ R103, R2.reuse, R182, R103 ;  /* 0x000000b602677223 */ /* 0x040fe20000010067 */
[----:B------:R-:W-:Y:S01]  /*1ce0*/  FFMA.FTZ R185, R2, R0, R185 ;  /* 0x0000000002b97223 */ /* 0x000fe200000100b9 */
[----:B------:R-:W-:Y:S01]  /*1cf0*/  FADD.FTZ R184, R183, R0 ;  /* 0x00000000b7b87221 */ /* 0x000fe20000010000 */
[----:B------:R-:W-:Y:S06]  /*1d00*/  BRA `(.L_x_1940) ;  /* 0x0000000000507947 */ /* 0x000fec0003800000 */
.L_x_1939:
[----:B------:R-:W-:-:S04]  /*1d10*/  ISETP.NE.U32.AND P0, PT, RZ, UR6, PT ;  /* 0x00000006ff007c0c */ /* 0x000fc8000bf05070 */
[----:B------:R-:W-:-:S13]  /*1d20*/  ISETP.NE.AND.EX P0, PT, RZ, UR7, PT, P0 ;  /* 0x00000007ff007c0c */ /* 0x000fda000bf05300 */
[----:B------:R-:W-:Y:S05]  /*1d30*/  @!P0 BRA `(.L_x_1940) ;  /* 0x0000000000448947 */ /* 0x000fea0003800000 */
[----:B------:R-:W1:Y:S01]  /*1d40*/  S2R R28, SR_TID.X ;  /* 0x00000000001c7919 */ /* 0x000e620000002100 */
[----:B------:R-:W2:Y:S01]  /*1d50*/  LDC.64 R24, c[0x0][0x438] ;  /* 0x00010e00ff187b82 */ /* 0x000ea20000000a00 */
[----:B------:R-:W-:-:S05]  /*1d60*/  IMAD R26, R227, UR14, RZ ;  /* 0x0000000ee31a7c24 */ /* 0x000fca000f8e02ff */
[----:B------:R-:W-:-:S04]  /*1d70*/  SHF.R.S32.HI R27, RZ, 0x1f, R26 ;  /* 0x0000001fff1b7819 */ /* 0x000fc8000001141a */
[----:B------:R-:W-:-:S04]  /*1d80*/  LEA.HI R27, R27, R26, RZ, 0x3 ;  /* 0x0000001a1b1b7211 */ /* 0x000fc800078f18ff */
[----:B-1----:R-:W-:-:S04]  /*1d90*/  LEA.HI.SX32 R37, R27, R28, 0x1d ;  /* 0x0000001c1b257211 */ /* 0x002fc800078feaff */
[C---:B------:R-:W-:Y:S02]  /*1da0*/  IADD3 R33, PT, PT, R37.reuse, 0x80, RZ ;  /* 0x0000008025217810 */ /* 0x040fe40007ffe0ff */
[C---:B------:R-:W-:Y:S02]  /*1db0*/  IADD3 R29, PT, PT, R37.reuse, 0x100, RZ ;  /* 0x00000100251d7810 */ /* 0x040fe40007ffe0ff */
[C---:B------:R-:W-:Y:S01]  /*1dc0*/  IADD3 R27, PT, PT, R37.reuse, 0x180, RZ ;  /* 0x00000180251b7810 */ /* 0x040fe20007ffe0ff */
[----:B--2---:R-:W-:-:S04]  /*1dd0*/  IMAD.WIDE.U32 R36, R37, 0x10, R24 ;  /* 0x0000001025247825 */ /* 0x004fc800078e0018 */
[--C-:B------:R-:W-:Y:S02]  /*1de0*/  IMAD.WIDE.U32 R32, R33, 0x10, R24.reuse ;  /* 0x0000001021207825 */ /* 0x100fe400078e0018 */
[----:B------:R-:W5:Y:S02]  /*1df0*/  LDG.E.128 R36, desc[UR12][R36.64] ;  /* 0x0000000c24247981 */ /* 0x000f64000c1e1d00 */
[--C-:B------:R-:W-:Y:S02]  /*1e00*/  IMAD.WIDE.U32 R28, R29, 0x10, R24.reuse ;  /* 0x000000101d1c7825 */ /* 0x100fe400078e0018 */
[----:B------:R-:W5:Y:S02]  /*1e10*/  LDG.E.128 R32, desc[UR12][R32.64] ;  /* 0x0000000c20207981 */ /* 0x000f64000c1e1d00 */
[----:B------:R-:W-:Y:S02]  /*1e20*/  IMAD.WIDE.U32 R24, R27, 0x10, R24 ;  /* 0x000000101b187825 */ /* 0x000fe400078e0018 */
[----:B------:R-:W5:Y:S04]  /*1e30*/  LDG.E.128 R28, desc[UR12][R28.64] ;  /* 0x0000000c1c1c7981 */ /* 0x000f68000c1e1d00 */
[----:B------:R-:W5:Y:S02]  /*1e40*/  LDG.E.128 R24, desc[UR12][R24.64] ;  /* 0x0000000c18187981 */ /* 0x000f64000c1e1d00 */
.L_x_1940:
[----:B------:R-:W1:Y:S01]  /*1e50*/  SHFL.DOWN PT, R181, R184, 0x10, 0x1f ;  /* 0x0a001f00b8b57f89 */ /* 0x000e6200000e0000 */
[----:B------:R-:W2:Y:S01]  /*1e60*/  LDC R236, c[0x0][0x388] ;  /* 0x0000e200ffec7b82 */ /* 0x000ea20000000800 */
[C---:B-----5:R-:W-:Y:S01]  /*1e70*/  ISETP.GE.AND P2, PT, R180.reuse, 0x1, PT ;  /* 0x00000001b400780c */ /* 0x060fe20003f46270 */
[----:B------:R-:W-:Y:S01]  /*1e80*/  BSSY.RECONVERGENT B0, `(.L_x_1941) ;  /* 0x0000027000007945 */ /* 0x000fe20003800200 */
[----:B------:R-:W3:Y:S01]  /*1e90*/  SHFL.DOWN PT, R182, R185, 0x10, 0x1f ;  /* 0x0a001f00b9b67f89 */ /* 0x000ee200000e0000 */
[----:B------:R-:W4:Y:S10]  /*1ea0*/  S2R R229, SR_TID.X ;  /* 0x0000000000e57919 */ /* 0x000f340000002100 */
[----:B------:R-:W-:Y:S01]  /*1eb0*/  @P2 IADD3 R233, PT, PT, R180, -0x1, RZ ;  /* 0xffffffffb4e92810 */ /* 0x000fe20007ffe0ff */
[----:B-1----:R-:W-:-:S04]  /*1ec0*/  FADD.FTZ R181, R181, R184 ;  /* 0x000000b8b5b57221 */ /* 0x002fc80000010000 */
[----:B--2---:R-:W-:Y:S02]  /*1ed0*/  @P2 IMAD R233, R233, R236, RZ ;  /* 0x000000ece9e92224 */ /* 0x004fe400078e02ff */
[----:B---3--:R-:W-:Y:S01]  /*1ee0*/  FADD.FTZ R182, R182, R185 ;  /* 0x000000b9b6b67221 */ /* 0x008fe20000010000 */
[----:B------:R-:W1:Y:S02]  /*1ef0*/  SHFL.DOWN PT, R186, R181, 0x8, 0x1f ;  /* 0x09001f00b5ba7f89 */ /* 0x000e6400000e0000 */
[----:B------:R-:W-:Y:S02]  /*1f00*/  @P2 SHF.R.S32.HI R180, RZ, 0x1f, R233 ;  /* 0x0000001fffb42819 */ /* 0x000fe400000114e9 */
[----:B------:R-:W2:Y:S02]  /*1f10*/  SHFL.DOWN PT, R183, R182, 0x8, 0x1f ;  /* 0x09001f00b6b77f89 */ /* 0x000ea400000e0000 */
[----:B------:R-:W-:Y:S02]  /*1f20*/  @P2 LEA.HI R180, R180, R233, RZ, 0x3 ;  /* 0x000000e9b4b42211 */ /* 0x000fe400078f18ff */
[----:B------:R-:W-:-:S02]  /*1f30*/  MOV R233, RZ ;  /* 0x000000ff00e97202 */ /* 0x000fc40000000f00 */
[----:B----4-:R-:W-:Y:S02]  /*1f40*/  LOP3.LUT P3, RZ, R229, 0x1f, RZ, 0xc0, !PT ;  /* 0x0000001fe5ff7812 */ /* 0x010fe4000786c0ff */
[----:B------:R-:W-:Y:S01]  /*1f50*/  @P2 LEA.HI.SX32 R233, R180, R229, 0x1d ;  /* 0x000000e5b4e92211 */ /* 0x000fe200078feaff */
[----:B-1----:R-:W-:Y:S01]  /*1f60*/  FADD.FTZ R186, R181, R186 ;  /* 0x000000bab5ba7221 */ /* 0x002fe20000010000 */
[----:B--2---:R-:W-:-:S04]  /*1f70*/  FADD.FTZ R183, R182, R183 ;  /* 0x000000b7b6b77221 */ /* 0x004fc80000010000 */
[----:B------:R-:W1:Y:S04]  /*1f80*/  SHFL.DOWN PT, R187, R186, 0x4, 0x1f ;  /* 0x08801f00babb7f89 */ /* 0x000e6800000e0000 */
[----:B------:R-:W2:Y:S01]  /*1f90*/  SHFL.DOWN PT, R234, R183, 0x4, 0x1f ;  /* 0x08801f00b7ea7f89 */ /* 0x000ea200000e0000 */
[----:B-1----:R-:W-:Y:S01]  /*1fa0*/  FADD.FTZ R187, R186, R187 ;  /* 0x000000bbbabb7221 */ /* 0x002fe20000010000 */
[----:B--2---:R-:W-:-:S04]  /*1fb0*/  FADD.FTZ R234, R183, R234 ;  /* 0x000000eab7ea7221 */ /* 0x004fc80000010000 */
[----:B------:R-:W1:Y:S01]  /*1fc0*/  SHFL.DOWN PT, R184, R187, 0x2, 0x1f ;  /* 0x08401f00bbb87f89 */ /* 0x000e6200000e0000 */
[----:B------:R-:W2:Y:S03]  /*1fd0*/  @P2 LDC.64 R182, c[0x0][0x390] ;  /* 0x0000e400ffb62b82 */ /* 0x000ea60000000a00 */
[----:B------:R-:W3:Y:S01]  /*1fe0*/  SHFL.DOWN PT, R185, R234, 0x2, 0x1f ;  /* 0x08401f00eab97f89 */ /* 0x000ee200000e0000 */
[----:B-1----:R-:W-:Y:S01]  /*1ff0*/  FADD.FTZ R184, R187, R184 ;  /* 0x000000b8bbb87221 */ /* 0x002fe20000010000 */
[----:B---3--:R-:W-:-:S04]  /*2000*/  FADD.FTZ R185, R234, R185 ;  /* 0x000000b9eab97221 */ /* 0x008fc80000010000 */
[----:B------:R-:W1:Y:S01]  /*2010*/  SHFL.DOWN PT, R181, R184, 0x1, 0x1f ;  /* 0x08201f00b8b57f89 */ /* 0x000e6200000e0000 */
[----:B--2---:R-:W-:-:S03]  /*2020*/  @P2 IMAD.WIDE.U32 R234, R233, 0x10, R182 ;  /* 0x00000010e9ea2825 */ /* 0x004fc600078e00b6 */
[----:B------:R-:W2:Y:S01]  /*2030*/  SHFL.DOWN PT, R186, R185, 0x1, 0x1f ;  /* 0x08201f00b9ba7f89 */ /* 0x000ea200000e0000 */
[----:B-1----:R-:W-:Y:S01]  /*2040*/  FADD.FTZ R180, R184, R181 ;  /* 0x000000b5b8b47221 */ /* 0x002fe20000010000 */
[----:B--2---:R-:W-:Y:S01]  /*2050*/  FADD.FTZ R181, R185, R186 ;  /* 0x000000bab9b57221 */ /* 0x004fe20000010000 */
[----:B------:R-:W-:Y:S06]  /*2060*/  @P3 BRA `(.L_x_1942) ;  /* 0x0000000000203947 */ /* 0x000fec0003800000 */
[----:B------:R-:W1:Y:S01]  /*2070*/  S2UR UR5, SR_CgaCtaId ;  /* 0x00000000000579c3 */ /* 0x000e620000008800 */
[----:B------:R-:W-:Y:S01]  /*2080*/  UMOV UR4, 0x400 ;  /* 0x0000040000047882 */ /* 0x000fe20000000000 */
[----:B------:R-:W-:-:S04]  /*2090*/  SHF.R.U32.HI R182, RZ, 0x2, R229 ;  /* 0x00000002ffb67819 */ /* 0x000fc800000116e5 */
[----:B------:R-:W-:Y:S01]  /*20a0*/  LOP3.LUT R182, R182, 0x18, RZ, 0xc0, !PT ;  /* 0x00000018b6b67812 */ /* 0x000fe200078ec0ff */
[----:B-1----:R-:W-:-:S04]  /*20b0*/  ULEA UR4, UR5, UR4, 0x18 ;  /* 0x0000000405047291 */ /* 0x002fc8000f8ec0ff */
[----:B------:R-:W-:Y:S02]  /*20c0*/  UIADD3 UR5, UPT, UPT, UR4, 0x4020, URZ ;  /* 0x0000402004057890 */ /* 0x000fe4000fffe0ff */
[----:B------:R-:W-:-:S09]  /*20d0*/  @!UP1 UIADD3 UR5, UPT, UPT, UR4, 0x4000, URZ ;  /* 0x0000400004059890 */ /* 0x000fd2000fffe0ff */
[----:B------:R1:W-:Y:S03]  /*20e0*/  STS.64 [R182+UR5], R180 ;  /* 0x000000b4b6007988 */ /* 0x0003e60008000a05 */
.L_x_1942:
[----:B------:R-:W-:Y:S05]  /*20f0*/  BSYNC.RECONVERGENT B0 ;  /* 0x0000000000007941 */ /* 0x000fea0003800200 */
.L_x_1941:
[----:B------:R-:W-:Y:S06]  /*2100*/  BAR.SYNC.DEFER_BLOCKING 0x0 ;  /* 0x0000000000007b1d */ /* 0x000fec0000010000 */
[----:B------:R2:W5:Y:S02]  /*2110*/  @P2 LDG.E.128 R168, desc[UR12][R234.64] ;  /* 0x0000000ceaa82981 */ /* 0x000564000c1e1d00 */
[----:B------:R-:W3:Y:S01]  /*2120*/  S2UR UR5, SR_CgaCtaId ;  /* 0x00000000000579c3 */ /* 0x000ee20000008800 */
[----:B------:R-:W-:Y:S01]  /*2130*/  UMOV UR4, 0x400 ;  /* 0x0000040000047882 */ /* 0x000fe20000000000 */
[----:B------:R-:W-:Y:S01]  /*2140*/  UISETP.NE.U32.AND UP0, UPT, UR6, URZ, UPT ;  /* 0x000000ff0600728c */ /* 0x000fe2000bf05070 */
[----:B------:R-:W-:Y:S01]  /*2150*/  IMAD R236, R227, R236, RZ ;  /* 0x000000ece3ec7224 */ /* 0x000fe200078e02ff */
[----:B------:R-:W-:-:S02]  /*2160*/  ISETP.NE.AND P3, PT, RZ, UR11, PT ;  /* 0x0000000bff007c0c */ /* 0x000fc4000bf65270 */
[----:B------:R-:W-:Y:S02]  /*2170*/  UISETP.NE.AND.EX UP0, UPT, UR7, URZ, UPT, UP0 ;  /* 0x000000ff0700728c */ /* 0x000fe4000bf05300 */
[----:B---3--:R-:W-:-:S04]  /*2180*/  ULEA UR4, UR5, UR4, 0x18 ;  /* 0x0000000405047291 */ /* 0x008fc8000f8ec0ff */
[----:B------:R-:W-:Y:S02]  /*2190*/  UIADD3 UR5, UPT, UPT, UR4, 0x4020, URZ ;  /* 0x0000402004057890 */ /* 0x000fe4000fffe0ff */
[----:B------:R-:W-:Y:S02]  /*21a0*/  @!UP1 UIADD3 UR5, UPT, UPT, UR4, 0x4000, URZ ;  /* 0x0000400004059890 */ /* 0x000fe4000fffe0ff */
[----:B------:R-:W-:Y:S02]  /*21b0*/  UIADD3 UR10, UPT, UPT, UR4, 0x4030, URZ ;  /* 0x00004030040a7890 */ /* 0x000fe4000fffe0ff */
[----:B------:R-:W-:-:S05]  /*21c0*/  @!UP1 UIADD3 UR10, UPT, UPT, UR4, 0x4010, URZ ;  /* 0x00004010040a9890 */ /* 0x000fca000fffe0ff */
[----:B-1----:R-:W1:Y:S04]  /*21d0*/  LDS.128 R180, [UR5] ;  /* 0x00000005ffb47984 */ /* 0x002e680008000c00 */
[----:B------:R-:W3:Y:S01]  /*21e0*/  LDS.128 R184, [UR10] ;  /* 0x0000000affb87984 */ /* 0x000ee20008000c00 */
[----:B-1----:R-:W-:Y:S01]  /*21f0*/  FADD.FTZ R237, RZ, R180 ;  /* 0x000000b4ffed7221 */ /* 0x002fe20000010000 */
[----:B------:R-:W-:Y:S01]  /*2200*/  FADD.FTZ R180, RZ, R181 ;  /* 0x000000b5ffb47221 */ /* 0x000fe20000010000 */
[----:B------:R-:W-:Y:S02]  /*2210*/  SHF.R.S32.HI R181, RZ, 0x1f, R236 ;  /* 0x0000001fffb57819 */ /* 0x000fe400000114ec */
[----:B------:R-:W-:Y:S01]  /*2220*/  FADD.FTZ R237, R182, R237 ;  /* 0x000000edb6ed7221 */ /* 0x000fe20000010000 */
[----:B------:R-:W-:Y:S01]  /*2230*/  FADD.FTZ R180, R183, R180 ;  /* 0x000000b4b7b47221 */ /* 0x000fe20000010000 */
[----:B------:R-:W-:-:S02]  /*2240*/  LEA.HI R236, R181, R236, RZ, 0x3 ;  /* 0x000000ecb5ec7211 */ /* 0x000fc400078f18ff */
[----:B---3--:R-:W-:Y:S01]  /*2250*/  FADD.FTZ R237, R237, R184 ;  /* 0x000000b8eded7221 */ /* 0x008fe20000010000 */
[----:B------:R-:W-:Y:S01]  /*2260*/  FADD.FTZ R180, R180, R185 ;  /* 0x000000b9b4b47221 */ /* 0x000fe20000010000 */
[----:B------:R-:W-:Y:S02]  /*2270*/  LEA.HI.SX32 R185, R236, R229, 0x1d ;  /* 0x000000e5ecb97211 */ /* 0x000fe400078feaff */
[----:B------:R-:W-:Y:S01]  /*2280*/  FADD.FTZ R186, R186, R237 ;  /* 0x000000edbaba7221 */ /* 0x000fe20000010000 */
[----:B------:R-:W-:-:S03]  /*2290*/  FADD.FTZ R180, R187, R180 ;  /* 0x000000b4bbb47221 */ /* 0x000fc60000010000 */
[----:B------:R-:W-:Y:S01]  /*22a0*/  FMUL.FTZ R187, R186, UR15 ;  /* 0x0000000fbabb7c20 */ /* 0x000fe20008410000 */
[----:B------:R-:W-:-:S04]  /*22b0*/  FMUL.FTZ R184, R180, UR15 ;  /* 0x0000000fb4b87c20 */ /* 0x000fc80008410000 */
[----:B------:R-:W-:Y:S01]  /*22c0*/  FSEL R187, R187, RZ, !P3 ;  /* 0x000000ffbbbb7208 */ /* 0x000fe20005800000 */
[----:B--2---:R-:W-:Y:S06]  /*22d0*/  BRA.U UP0, `(.L_x_1943) ;  /* 0x0000000d00507547 */ /* 0x004fec000b800000 */
        /* <DEDUP_REMOVED lines=18> */
.L_x_1945:
        /* <DEDUP_REMOVED lines=13> */
.L_x_1946:
        /* <DEDUP_REMOVED lines=13> */
.L_x_1947:
        /* <DEDUP_REMOVED lines=13> */
.L_x_1948:
        /* <DEDUP_REMOVED lines=13> */
.L_x_1949:
        /* <DEDUP_REMOVED lines=13> */
.L_x_1950:
        /* <DEDUP_REMOVED lines=13> */
.L_x_1951:
        /* <DEDUP_REMOVED lines=14> */
.L_x_1944:
        /* <DEDUP_REMOVED lines=39> */
.L_x_1953:
        /* <DEDUP_REMOVED lines=8> */
.L_x_1954:
        /* <DEDUP_REMOVED lines=8> */
.L_x_1955:
        /* <DEDUP_REMOVED lines=8> */
.L_x_1956:
        /* <DEDUP_REMOVED lines=8> */
.L_x_1957:
        /* <DEDUP_REMOVED lines=8> */
.L_x_1958:
        /* <DEDUP_REMOVED lines=12> */
.L_x_1959:
        /* <DEDUP_REMOVED lines=11> */
.L_x_1943:
        /* <DEDUP_REMOVED lines=18> */
.L_x_1961:
        /* <DEDUP_REMOVED lines=12> */
.L_x_1962:
        /* <DEDUP_REMOVED lines=12> */
.L_x_1963:
        /* <DEDUP_REMOVED lines=12> */
.L_x_1964:
        /* <DEDUP_REMOVED lines=12> */
.L_x_1965:
        /* <DEDUP_REMOVED lines=12> */
.L_x_1966:
        /* <DEDUP_REMOVED lines=12> */
.L_x_1967:
        /* <DEDUP_REMOVED lines=13> */
.L_x_1960:
[----:B------:R-:W-:Y:S01]  /*3690*/  ISETP.GT.AND P3, PT, R231, RZ, PT ;  /* 0x000000ffe700720c */ /* 0x000fe20003f64270 */
[----:B------:R-:W-:Y:S02]  /*36a0*/  HADD2.F32 R235, -RZ, R36.H1_H1 ;  /* 0x30000024ffeb7230 */ /* 0x000fe40000004100 */
[----:B------:R-:W-:Y:S01]  /*36b0*/  @P1 FFMA.FTZ R243, R3, R184, R187 ;  /* 0x000000b803f31223 */ /* 0x000fe200000100bb */
[--C-:B------:R-:W-:Y:S02]  /*36c0*/  HADD2.F32 R177, -RZ, R37.reuse.H0_H0 ;  /* 0x20000025ffb17230 */ /* 0x100fe40000004100 */
[----:B------:R-:W-:Y:S02]  /*36d0*/  HADD2.F32 R239, -RZ, R37.H1_H1 ;  /* 0x30000025ffef7230 */ /* 0x000fe40000004100 */
[--C-:B------:R-:W-:Y:S02]  /*36e0*/  HADD2.F32 R237, -RZ, R38.reuse.H1_H1 ;  /* 0x30000026ffed7230 */ /* 0x100fe40000004100 */
[----:B------:R-:W-:-:S03]  /*36f0*/  HADD2.F32 R241, -RZ, R38.H0_H0 ;  /* 0x20000026fff17230 */ /* 0x000fc60000004100 */
[-CC-:B------:R-:W-:Y:S01]  /*3700*/  @P3 FFMA.FTZ R179, R228, R184.reuse, R187.reuse ;  /* 0x000000b8e4b33223 */ /* 0x180fe200000100bb */
[-CC-:B------:R-:W-:Y:S01]  /*3710*/  @P3 FFMA.FTZ R176, R225, R184.reuse, R187.reuse ;  /* 0x000000b8e1b03223 */ /* 0x180fe200000100bb */
[-CC-:B------:R-:W-:Y:S01]  /*3720*/  @P3 FFMA.FTZ R181, R224, R184.reuse, R187.reuse ;  /* 0x000000b8e0b53223 */ /* 0x180fe200000100bb */
[-C--:B------:R-:W-:Y:S01]  /*3730*/  @P3 FFMA.FTZ R183, R216, R184.reuse, R187 ;  /* 0x000000b8d8b73223 */ /* 0x080fe200000100bb */
[----:B------:R-:W-:Y:S01]  /*3740*/  @P3 FADD.FTZ R179, R226, -R179 ;  /* 0x800000b3e2b33221 */ /* 0x000fe20000010000 */
[----:B------:R-:W-:Y:S01]  /*3750*/  @P3 FADD.FTZ R176, R223, -R176 ;  /* 0x800000b0dfb03221 */ /* 0x000fe20000010000 */
[----:B------:R-:W-:Y:S01]  /*3760*/  @P3 FADD.FTZ R178, R222, -R181 ;  /* 0x800000b5deb23221 */ /* 0x000fe20000010000 */
[-C--:B------:R-:W-:Y:S01]  /*3770*/  @P3 FFMA.FTZ R180, R217, R184.reuse, R187 ;  /* 0x000000b8d9b43223 */ /* 0x080fe200000100bb */
[----:B------:R-:W-:Y:S01]  /*3780*/  @P3 FFMA.FTZ R235, R232, R179, R235 ;  /* 0x000000b3e8eb3223 */ /* 0x000fe200000100eb */
[----:B------:R-:W-:Y:S01]  /*3790*/  @P3 FFMA.FTZ R179, R220, R184, R187 ;  /* 0x000000b8dcb33223 */ /* 0x000fe200000100bb */
[C---:B------:R-:W-:Y:S01]  /*37a0*/  @P3 FFMA.FTZ R177, R232.reuse, R176, R177 ;  /* 0x000000b0e8b13223 */ /* 0x040fe200000100b1 */
[----:B------:R-:W-:Y:S01]  /*37b0*/  @P3 FFMA.FTZ R176, R221, R184, R187 ;  /* 0x000000b8ddb03223 */ /* 0x000fe200000100bb */
[----:B------:R-:W-:Y:S01]  /*37c0*/  @P3 FFMA.FTZ R239, R232, R178, R239 ;  /* 0x000000b2e8ef3223 */ /* 0x000fe200000100ef */
[----:B------:R-:W-:Y:S01]  /*37d0*/  @P3 FADD.FTZ R178, R218, -R179 ;  /* 0x800000b3dab23221 */ /* 0x000fe20000010000 */
[----:B------:R-:W-:-:S02]  /*37e0*/  HADD2.F32 R179, -RZ, R39.H0_H0 ;  /* 0x20000027ffb37230 */ /* 0x000fc40000004100 */
[----:B------:R-:W-:Y:S01]  /*37f0*/  @P3 FADD.FTZ R176, R219, -R176 ;  /* 0x800000b0dbb03221 */ /* 0x000fe20000010000 */
[----:B------:R-:W-:Y:S02]  /*3800*/  HADD2.F32 R181, -RZ, R39.H1_H1 ;  /* 0x30000027ffb57230 */ /* 0x000fe40000004100 */
[----:B------:R-:W-:Y:S01]  /*3810*/  @P3 FFMA.FTZ R237, R232, R178, R237 ;  /* 0x000000b2e8ed3223 */ /* 0x000fe200000100ed */
[----:B------:R-:W-:Y:S01]  /*3820*/  @P3 FADD.FTZ R178, R214, -R183 ;  /* 0x800000b7d6b23221 */ /* 0x000fe20000010000 */
[----:B------:R-:W-:Y:S01]  /*3830*/  @P3 FFMA.FTZ R241, R232, R176, R241 ;  /* 0x000000b0e8f13223 */ /* 0x000fe200000100f1 */
[----:B------:R-:W-:Y:S02]  /*3840*/  HADD2.F32 R183, -RZ, R36.H0_H0 ;  /* 0x20000024ffb77230 */ /* 0x000fe40000004100 */
[----:B------:R-:W-:Y:S01]  /*3850*/  @P3 FADD.FTZ R180, R215, -R180 ;  /* 0x800000b4d7b43221 */ /* 0x000fe20000010000 */
[----:B------:R-:W-:Y:S01]  /*3860*/  @P1 FADD.FTZ R176, R230, -R243 ;  /* 0x800000f3e6b01221 */ /* 0x000fe20000010000 */
[----:B------:R-:W-:-:S02]  /*3870*/  @P3 FFMA.FTZ R181, R232, R178, R181 ;  /* 0x000000b2e8b53223 */ /* 0x000fc400000100b5 */
[C---:B------:R-:W-:Y:S01]  /*3880*/  @P3 FFMA.FTZ R179, R232.reuse, R180, R179 ;  /* 0x000000b4e8b33223 */ /* 0x040fe200000100b3 */
        /* <DEDUP_REMOVED lines=9> */
.L_x_1968:
        /* <DEDUP_REMOVED lines=8> */
.L_x_1969:
        /* <DEDUP_REMOVED lines=8> */
.L_x_1970:
        /* <DEDUP_REMOVED lines=10> */
.L_x_1971:
        /* <DEDUP_REMOVED lines=8> */
.L_x_1972:
        /* <DEDUP_REMOVED lines=8> */
.L_x_1973:
        /* <DEDUP_REMOVED lines=8> */
.L_x_1974:
        /* <DEDUP_REMOVED lines=10> */
.L_x_1952:
[----:B------:R-:W-:Y:S01]  /*3ce0*/  ISETP.NE.U32.AND P1, PT, RZ, UR4, PT ;  /* 0x00000004ff007c0c */ /* 0x000fe2000bf25070 */
[----:B------:R-:W1:Y:S03]  /*3cf0*/  @P2 LDC.64 R182, c[0x0][0x468] ;  /* 0x00011a00ffb62b82 */ /* 0x000e660000000a00 */
[----:B------:R-:W-:-:S13]  /*3d00*/  ISETP.NE.AND.EX P1, PT, RZ, UR5, PT, P1 ;  /* 0x00000005ff007c0c */ /* 0x000fda000bf25310 */
[----:B------:R-:W2:Y:S01]  /*3d10*/  @P1 LDC.64 R180, c[0x0][0x478] ;  /* 0x00011e00ffb41b82 */ /* 0x000ea20000000a00 */
[----:B-1----:R-:W-:-:S04]  /*3d20*/  @P2 IMAD.WIDE.U32 R182, R233, 0x10, R182 ;  /* 0x00000010e9b62825 */ /* 0x002fc800078e00b6 */
[----:B--2---:R-:W-:-:S05]  /*3d30*/  @P1 IMAD.WIDE.U32 R180, R185, 0x10, R180 ;  /* 0x00000010b9b41825 */ /* 0x004fca00078e00b4 */
[----:B------:R1:W-:Y:S04]  /*3d40*/  @P1 STG.E.128 desc[UR12][R180.64], R176 ;  /* 0x000000b0b4001986 */ /* 0x0003e8000c101d0c */
[----:B------:R1:W-:Y:S01]  /*3d50*/  @P2 STG.E.128 desc[UR12][R182.64], R172 ;  /* 0x000000acb6002986 */ /* 0x0003e2000c101d0c */
[----:B------:R-:W-:Y:S05]  /*3d60*/  @!P2 BRA `(.L_x_1975) ;  /* 0x000000000010a947 */ /* 0x000fea0003800000 */
[----:B-----5:R-:W2:Y:S01]  /*3d70*/  LDC.64 R168, c[0x0][0x390] ;  /* 0x0000e400ffa87b82 */ /* 0x020ea20000000a00 */
[----:B------:R-:W-:-:S05]  /*3d80*/  IADD3 R171, PT, PT, R233, 0x80, RZ ;  /* 0x00000080e9ab7810 */ /* 0x000fca0007ffe0ff */
[----:B--2---:R-:W-:-:S06]  /*3d90*/  IMAD.WIDE.U32 R168, R171, 0x10, R168 ;  /* 0x00000010aba87825 */ /* 0x004fcc00078e00a8 */
[----:B------:R-:W5:Y:S02]  /*3da0*/  LDG.E.128 R168, desc[UR12][R168.64] ;  /* 0x0000000ca8a87981 */ /* 0x000f64000c1e1d00 */
.L_x_1975:
[----:B------:R-:W-:Y:S05]  /*3db0*/  @!P0 BRA `(.L_x_1976) ;  /* 0x0000000c00248947 */ /* 0x000fea0003800000 */
[----:B------:R-:W-:Y:S05]  /*3dc0*/  @!P1 BRA `(.L_x_1977) ;  /* 0x0000000400989947 */ /* 0x000fea0003800000 */
[----:B------:R-:W-:Y:S01]  /*3dd0*/  ISETP.GT.AND P3, PT, R231, RZ, PT ;  /* 0x000000ffe700720c */ /* 0x000fe20003f64270 */
[----:B-1----:R-:W-:Y:S02]  /*3de0*/  HADD2.F32 R181, -RZ, R32.H1_H1 ;  /* 0x30000020ffb57230 */ /* 0x002fe40000004100 */
[--C-:B------:R-:W-:Y:S02]  /*3df0*/  HADD2.F32 R177, -RZ, R33.reuse.H0_H0 ;  /* 0x20000021ffb17230 */ /* 0x100fe40000004100 */
[----:B------:R-:W-:Y:S02]  /*3e00*/  HADD2.F32 R179, -RZ, R33.H1_H1 ;  /* 0x30000021ffb37230 */ /* 0x000fe40000004100 */
[----:B------:R-:W-:Y:S02]  /*3e10*/  HADD2.F32 R237, -RZ, R34.H0_H0 ;  /* 0x20000022ffed7230 */ /* 0x000fe40000004100 */
[----:B------:R-:W-:-:S04]  /*3e20*/  HADD2.F32 R180, -RZ, R35.H0_H0 ;  /* 0x20000023ffb47230 */ /* 0x000fc80000004100 */
[-CC-:B------:R-:W-:Y:S01]  /*3e30*/  @P3 FFMA.FTZ R183, R212, R184.reuse, R187.reuse ;  /* 0x000000b8d4b73223 */ /* 0x180fe200000100bb */
[-CC-:B------:R-:W-:Y:S01]  /*3e40*/  @P3 FFMA.FTZ R176, R209, R184.reuse, R187.reuse ;  /* 0x000000b8d1b03223 */ /* 0x180fe200000100bb */
[-CC-:B------:R-:W-:Y:S01]  /*3e50*/  @P3 FFMA.FTZ R235, R208, R184.reuse, R187.reuse ;  /* 0x000000b8d0eb3223 */ /* 0x180fe200000100bb */
[-C--:B------:R-:W-:Y:S01]  /*3e60*/  @P3 FFMA.FTZ R182, R201, R184.reuse, R187 ;  /* 0x000000b8c9b63223 */ /* 0x080fe200000100bb */
[----:B------:R-:W-:Y:S01]  /*3e70*/  @P3 FADD.FTZ R183, R210, -R183 ;  /* 0x800000b7d2b73221 */ /* 0x000fe20000010000 */
[----:B------:R-:W-:Y:S01]  /*3e80*/  @P3 FADD.FTZ R176, R207, -R176 ;  /* 0x800000b0cfb03221 */ /* 0x000fe20000010000 */
[----:B------:R-:W-:Y:S01]  /*3e90*/  @P3 FADD.FTZ R178, R206, -R235 ;  /* 0x800000ebceb23221 */ /* 0x000fe20000010000 */
[----:B------:R-:W-:Y:S02]  /*3ea0*/  HADD2.F32 R235, -RZ, R34.H1_H1 ;  /* 0x30000022ffeb7230 */ /* 0x000fe40000004100 */
[----:B------:R-:W-:Y:S01]  /*3eb0*/  @P3 FFMA.FTZ R181, R232, R183, R181 ;  /* 0x000000b7e8b53223 */ /* 0x000fe200000100b5 */
[----:B------:R-:W-:Y:S01]  /*3ec0*/  @P3 FFMA.FTZ R183, R204, R184, R187 ;  /* 0x000000b8ccb73223 */ /* 0x000fe200000100bb */
[C---:B------:R-:W-:Y:S01]  /*3ed0*/  @P3 FFMA.FTZ R177, R232.reuse, R176, R177 ;  /* 0x000000b0e8b13223 */ /* 0x040fe200000100b1 */
[----:B------:R-:W-:Y:S01]  /*3ee0*/  @P3 FFMA.FTZ R179, R232, R178, R179 ;  /* 0x000000b2e8b33223 */ /* 0x000fe200000100b3 */
[-C--:B------:R-:W-:Y:S01]  /*3ef0*/  @P3 FFMA.FTZ R176, R205, R184.reuse, R187 ;  /* 0x000000b8cdb03223 */ /* 0x080fe200000100bb */
[----:B------:R-:W-:Y:S01]  /*3f00*/  @P3 FADD.FTZ R178, R202, -R183 ;  /* 0x800000b7cab23221 */ /* 0x000fe20000010000 */
[----:B------:R-:W-:Y:S01]  /*3f10*/  @P3 FADD.FTZ R183, R199, -R182 ;  /* 0x800000b6c7b73221 */ /* 0x000fe20000010000 */
[----:B------:R-:W-:Y:S01]  /*3f20*/  @P3 FFMA.FTZ R239, R200, R184, R187 ;  /* 0x000000b8c8ef3223 */ /* 0x000fe200000100bb */
[----:B------:R-:W-:Y:S01]  /*3f30*/  @P3 FADD.FTZ R176, R203, -R176 ;  /* 0x800000b0cbb03221 */ /* 0x000fe20000010000 */
[C---:B------:R-:W-:Y:S01]  /*3f40*/  @P3 FFMA.FTZ R235, R232.reuse, R178, R235 ;  /* 0x000000b2e8eb3223 */ /* 0x040fe200000100eb */
[----:B------:R-:W-:Y:S01]  /*3f50*/  @P3 FFMA.FTZ R178, R213, R184, R187 ;  /* 0x000000b8d5b23223 */ /* 0x000fe200000100bb */
[C---:B------:R-:W-:Y:S01]  /*3f60*/  @P3 FFMA.FTZ R180, R232.reuse, R183, R180 ;  /* 0x000000b7e8b43223 */ /* 0x040fe200000100b4 */
[----:B------:R-:W-:Y:S01]  /*3f70*/  @P3 FFMA.FTZ R237, R232, R176, R237 ;  /* 0x000000b0e8ed3223 */ /* 0x000fe200000100ed */
[----:B------:R-:W-:-:S02]  /*3f80*/  HADD2.F32 R183, -RZ, R35.H1_H1 ;  /* 0x30000023ffb77230 */ /* 0x000fc40000004100 */
[----:B------:R-:W-:Y:S01]  /*3f90*/  @P3 FADD.FTZ R182, R198, -R239 ;  /* 0x800000efc6b63221 */ /* 0x000fe20000010000 */
[----:B------:R-:W-:Y:S02]  /*3fa0*/  HADD2.F32 R176, -RZ, R32.H0_H0 ;  /* 0x20000020ffb07230 */ /* 0x000fe40000004100 */
[----:B------:R-:W-:Y:S01]  /*3fb0*/  @P3 FADD.FTZ R239, R211, -R178 ;  /* 0x800000b2d3ef3221 */ /* 0x000fe20000010000 */
[----:B------:R-:W-:-:S03]  /*3fc0*/  @P3 FFMA.FTZ R183, R232, R182, R183 ;  /* 0x000000b6e8b73223 */ /* 0x000fc600000100b7 */
        /* <DEDUP_REMOVED lines=9> */
.L_x_1978:
        /* <DEDUP_REMOVED lines=8> */
.L_x_1979:
        /* <DEDUP_REMOVED lines=8> */
.L_x_1980:
        /* <DEDUP_REMOVED lines=10> */
.L_x_1981:
        /* <DEDUP_REMOVED lines=8> */
.L_x_1982:
        /* <DEDUP_REMOVED lines=8> */
.L_x_1983:
        /* <DEDUP_REMOVED lines=8> */
.L_x_1984:
        /* <DEDUP_REMOVED lines=11> */
.L_x_1977:
[----:B------:R-:W-:Y:S01]  /*4430*/  ISETP.GT.AND P3, PT, R231, RZ, PT ;  /* 0x000000ffe700720c */ /* 0x000fe20003f64270 */
[----:B------:R-:W-:-:S12]  /*4440*/  @!P2 BRA `(.L_x_1986) ;  /* 0x00000000002ca947 */ /* 0x000fd80003800000 */
[----:B-1----:R-:W-:Y:S01]  /*4450*/  @P3 FFMA.FTZ R180, R213, R184, R187 ;  /* 0x000000b8d5b43223 */ /* 0x002fe200000100bb */
        /* <DEDUP_REMOVED lines=10> */
.L_x_1986:
[----:B------:R-:W-:Y:S05]  /*4500*/  @!P2 BRA `(.L_x_1987) ;  /* 0x00000000002ca947 */ /* 0x000fea0003800000 */
[----:B-1----:R-:W-:Y:S01]  /*4510*/  @P3 FFMA.FTZ R183, R212, R184, R187 ;  /* 0x000000b8d4b73223 */ /* 0x002fe200000100bb */
        /* <DEDUP_REMOVED lines=10> */
.L_x_1987:
[----:B------:R-:W-:Y:S05]  /*45c0*/  @!P2 BRA `(.L_x_1988) ;  /* 0x00000000002ca947 */ /* 0x000fea0003800000 */
        /* <DEDUP_REMOVED lines=11> */
.L_x_1988:
        /* <DEDUP_REMOVED lines=12> */
.L_x_1989:
        /* <DEDUP_REMOVED lines=12> */
.L_x_1990:
        /* <DEDUP_REMOVED lines=12> */
.L_x_1991:
        /* <DEDUP_REMOVED lines=12> */
.L_x_1992:
        /* <DEDUP_REMOVED lines=13> */
.L_x_1976:
[----:B------:R-:W-:Y:S05]  /*4a50*/  @!P1 BRA `(.L_x_1993) ;  /* 0x0000000400989947 */ /* 0x000fea0003800000 */
[-CC-:B-1----:R-:W-:Y:S01]  /*4a60*/  FFMA.FTZ R177, R212, R184.reuse, R187.reuse ;  /* 0x000000b8d4b17223 */ /* 0x182fe200000100bb */
        /* <DEDUP_REMOVED lines=12> */
[----:B------:R-:W-:Y:S01]  /*4b30*/  FFMA.FTZ R241, R200, R184, R187 ;  /* 0x000000b8c8f17223 */ /* 0x000fe200000100bb */
[----:B------:R-:W-:Y:S01]  /*4b40*/  FADD.FTZ R239, R199, -R182 ;  /* 0x800000b6c7ef7221 */ /* 0x000fe20000010000 */
        /* <DEDUP_REMOVED lines=8> */
[----:B------:R-:W-:-:S02]  /*4bd0*/  FMUL.FTZ R176, R232, R239 ;  /* 0x000000efe8b07220 */ /* 0x000fc40000410000 */
[----:B------:R-:W-:Y:S01]  /*4be0*/  FSEL R180, R180, RZ, P3 ;  /* 0x000000ffb4b47208 */ /* 0x000fe20001800000 */
        /* <DEDUP_REMOVED lines=14> */
.L_x_1994:
        /* <DEDUP_REMOVED lines=8> */
.L_x_1995:
        /* <DEDUP_REMOVED lines=8> */
.L_x_1996:
        /* <DEDUP_REMOVED lines=8> */
.L_x_1997:
        /* <DEDUP_REMOVED lines=8> */
.L_x_1998:
        /* <DEDUP_REMOVED lines=8> */
.L_x_1999:
        /* <DEDUP_REMOVED lines=12> */
.L_x_2000:
        /* <DEDUP_REMOVED lines=11> */
.L_x_1993:
[----:B------:R-:W-:Y:S05]  /*50c0*/  @!P2 BRA `(.L_x_2001) ;  /* 0x000000000030a947 */ /* 0x000fea0003800000 */
[----:B-1----:R-:W-:Y:S01]  /*50d0*/  FFMA.FTZ R180, R213, R184, R187 ;  /* 0x000000b8d5b47223 */ /* 0x002fe200000100bb */
        /* <DEDUP_REMOVED lines=11> */
.L_x_2001:
[----:B------:R-:W-:Y:S05]  /*5190*/  @!P2 BRA `(.L_x_2002) ;  /* 0x000000000030a947 */ /* 0x000fea0003800000 */
[----:B-1----:R-:W-:Y:S01]  /*51a0*/  FFMA.FTZ R181, R212, R184, R187 ;  /* 0x000000b8d4b57223 */ /* 0x002fe200000100bb */
        /* <DEDUP_REMOVED lines=11> */
.L_x_2002:
        /* <DEDUP_REMOVED lines=13> */
.L_x_2003:
        /* <DEDUP_REMOVED lines=13> */
.L_x_2004:
        /* <DEDUP_REMOVED lines=13> */
.L_x_2005:
        /* <DEDUP_REMOVED lines=13> */
.L_x_2006:
        /* <DEDUP_REMOVED lines=13> */
.L_x_2007:
        /* <DEDUP_REMOVED lines=13> */
.L_x_1985:
[----:B-1----:R-:W1:Y:S01]  /*5740*/  @P1 LDC.64 R180, c[0x0][0x478] ;  /* 0x00011e00ffb41b82 */ /* 0x002e620000000a00 */
[----:B------:R-:W-:Y:S02]  /*5750*/  @P1 IADD3 R235, PT, PT, R185, 0x80, RZ ;  /* 0x00000080b9eb1810 */ /* 0x000fe40007ffe0ff */
[----:B------:R-:W-:-:S05]  /*5760*/  @P2 IADD3 R237, PT, PT, R233, 0x80, RZ ;  /* 0x00000080e9ed2810 */ /* 0x000fca0007ffe0ff */
[----:B------:R-:W2:Y:S01]  /*5770*/  @P2 LDC.64 R182, c[0x0][0x468] ;  /* 0x00011a00ffb62b82 */ /* 0x000ea20000000a00 */
[----:B-1----:R-:W-:-:S05]  /*5780*/  @P1 IMAD.WIDE.U32 R180, R235, 0x10, R180 ;  /* 0x00000010ebb41825 */ /* 0x002fca00078e00b4 */
[----:B------:R1:W-:Y:S01]  /*5790*/  @P1 STG.E.128 desc[UR12][R180.64], R176 ;  /* 0x000000b0b4001986 */ /* 0x0003e2000c101d0c */
[----:B--2---:R-:W-:-:S05]  /*57a0*/  @P2 IMAD.WIDE.U32 R182, R237, 0x10, R182 ;  /* 0x00000010edb62825 */ /* 0x004fca00078e00b6 */
[----:B------:R1:W-:Y:S01]  /*57b0*/  @P2 STG.E.128 desc[UR12][R182.64], R172 ;  /* 0x000000acb6002986 */ /* 0x0003e2000c101d0c */
[----:B------:R-:W-:Y:S05]  /*57c0*/  @!P2 BRA `(.L_x_2008) ;  /* 0x000000000010a947 */ /* 0x000fea0003800000 */
[----:B-----5:R-:W2:Y:S01]  /*57d0*/  LDC.64 R168, c[0x0][0x390] ;  /* 0x0000e400ffa87b82 */ /* 0x020ea20000000a00 */
[----:B------:R-:W-:-:S05]  /*57e0*/  IADD3 R171, PT, PT, R233, 0x100, RZ ;  /* 0x00000100e9ab7810 */ /* 0x000fca0007ffe0ff */
[----:B--2---:R-:W-:-:S06]  /*57f0*/  IMAD.WIDE.U32 R168, R171, 0x10, R168 ;  /* 0x00000010aba87825 */ /* 0x004fcc00078e00a8 */
[----:B------:R-:W5:Y:S02]  /*5800*/  LDG.E.128 R168, desc[UR12][R168.64] ;  /* 0x0000000ca8a87981 */ /* 0x000f64000c1e1d00 */
.L_x_2008:
        /* <DEDUP_REMOVED lines=43> */
.L_x_2011:
        /* <DEDUP_REMOVED lines=8> */
.L_x_2012:
        /* <DEDUP_REMOVED lines=8> */
.L_x_2013:
        /* <DEDUP_REMOVED lines=10> */
.L_x_2014:
        /* <DEDUP_REMOVED lines=8> */
.L_x_2015:
        /* <DEDUP_REMOVED lines=8> */
.L_x_2016:
        /* <DEDUP_REMOVED lines=8> */
.L_x_2017:
        /* <DEDUP_REMOVED lines=11> */
.L_x_2010:
        /* <DEDUP_REMOVED lines=13> */
.L_x_2019:
        /* <DEDUP_REMOVED lines=12> */
.L_x_2020:
        /* <DEDUP_REMOVED lines=12> */
.L_x_2021:
        /* <DEDUP_REMOVED lines=12> */
.L_x_2022:
        /* <DEDUP_REMOVED lines=12> */
.L_x_2023:
        /* <DEDUP_REMOVED lines=12> */
.L_x_2024:
        /* <DEDUP_REMOVED lines=12> */
.L_x_2025:
        /* <DEDUP_REMOVED lines=13> */
.L_x_2009:
        /* <DEDUP_REMOVED lines=40> */
.L_x_2027:
        /* <DEDUP_REMOVED lines=8> */
.L_x_2028:
        /* <DEDUP_REMOVED lines=8> */
.L_x_2029:
        /* <DEDUP_REMOVED lines=8> */
.L_x_2030:
        /* <DEDUP_REMOVED lines=8> */
.L_x_2031:
        /* <DEDUP_REMOVED lines=8> */
.L_x_2032:
        /* <DEDUP_REMOVED lines=12> */
.L_x_2033:
        /* <DEDUP_REMOVED lines=11> */
.L_x_2026:
        /* <DEDUP_REMOVED lines=13> */
.L_x_2034:
        /* <DEDUP_REMOVED lines=13> */
.L_x_2035:
        /* <DEDUP_REMOVED lines=13> */
.L_x_2036:
        /* <DEDUP_REMOVED lines=13> */
.L_x_2037:
        /* <DEDUP_REMOVED lines=13> */
.L_x_2038:
        /* <DEDUP_REMOVED lines=13> */
.L_x_2039:
        /* <DEDUP_REMOVED lines=13> */
.L_x_2040:
        /* <DEDUP_REMOVED lines=13> */
.L_x_2018:
[----:B-1----:R-:W1:Y:S01]  /*71a0*/  @P1 LDC.64 R182, c[0x0][0x478] ;  /* 0x00011e00ffb61b82 */ /* 0x002e620000000a00 */
[----:B------:R-:W-:Y:S02]  /*71b0*/  @P1 IADD3 R235, PT, PT, R185, 0x100, RZ ;  /* 0x00000100b9eb1810 */ /* 0x000fe40007ffe0ff */
[C---:B------:R-:W-:Y:S02]  /*71c0*/  @P2 IADD3 R237, PT, PT, R233.reuse, 0x100, RZ ;  /* 0x00000100e9ed2810 */ /* 0x040fe40007ffe0ff */
[----:B------:R-:W-:-:S03]  /*71d0*/  IADD3 R233, PT, PT, R233, 0x180, RZ ;  /* 0x00000180e9e97810 */ /* 0x000fc60007ffe0ff */
[----:B------:R-:W2:Y:S01]  /*71e0*/  @P2 LDC.64 R180, c[0x0][0x468] ;  /* 0x00011a00ffb42b82 */ /* 0x000ea20000000a00 */
[----:B-1----:R-:W-:-:S05]  /*71f0*/  @P1 IMAD.WIDE.U32 R182, R235, 0x10, R182 ;  /* 0x00000010ebb61825 */ /* 0x002fca00078e00b6 */
[----:B------:R1:W-:Y:S01]  /*7200*/  @P1 STG.E.128 desc[UR12][R182.64], R176 ;  /* 0x000000b0b6001986 */ /* 0x0003e2000c101d0c */
[----:B--2---:R-:W-:-:S05]  /*7210*/  @P2 IMAD.WIDE.U32 R180, R237, 0x10, R180 ;  /* 0x00000010edb42825 */ /* 0x004fca00078e00b4 */
[----:B------:R1:W-:Y:S01]  /*7220*/  @P2 STG.E.128 desc[UR12][R180.64], R172 ;  /* 0x000000acb4002986 */ /* 0x0003e2000c101d0c */
[----:B------:R-:W-:Y:S05]  /*7230*/  @!P2 BRA `(.L_x_2041) ;  /* 0x00000000000ca947 */ /* 0x000fea0003800000 */
[----:B-----5:R-:W2:Y:S02]  /*7240*/  LDC.64 R168, c[0x0][0x390] ;  /* 0x0000e400ffa87b82 */ /* 0x020ea40000000a00 */
[----:B--2---:R-:W-:-:S06]  /*7250*/  IMAD.WIDE.U32 R168, R233, 0x10, R168 ;  /* 0x00000010e9a87825 */ /* 0x004fcc00078e00a8 */
[----:B------:R-:W5:Y:S02]  /*7260*/  LDG.E.128 R168, desc[UR12][R168.64] ;  /* 0x0000000ca8a87981 */ /* 0x000f64000c1e1d00 */
.L_x_2041:
[----:B------:R-:W-:Y:S05]  /*7270*/  @!P0 BRA `(.L_x_2042) ;  /* 0x0000000c00248947 */ /* 0x000fea0003800000 */
[----:B------:R-:W-:Y:S05]  /*7280*/  @!P1 BRA `(.L_x_2043) ;  /* 0x0000000400989947 */ /* 0x000fea0003800000 */
[----:B------:R-:W-:Y:S01]  /*7290*/  ISETP.GT.AND P0, PT, R231, RZ, PT ;  /* 0x000000ffe700720c */ /* 0x000fe20003f04270 */
[--C-:B-1----:R-:W-:Y:S02]  /*72a0*/  HADD2.F32 R179, -RZ, R24.reuse.H1_H1 ;  /* 0x30000018ffb37230 */ /* 0x102fe40000004100 */
[----:B------:R-:W-:-:S10]  /*72b0*/  HADD2.F32 R182, -RZ, R24.H0_H0 ;  /* 0x20000018ffb67230 */ /* 0x000fd40000004100 */
        /* <DEDUP_REMOVED lines=9> */
[--C-:B------:R-:W-:Y:S02]  /*7350*/  HADD2.F32 R187, -RZ, R25.reuse.H1_H1 ;  /* 0x30000019ffbb7230 */ /* 0x100fe40000004100 */
[----:B------:R-:W-:Y:S01]  /*7360*/  @P0 FADD.FTZ R176, R10, -R183 ;  /* 0x800000b70ab00221 */ /* 0x000fe20000010000 */
[----:B------:R-:W-:-:S02]  /*7370*/  HADD2.F32 R184, -RZ, R25.H0_H0 ;  /* 0x20000019ffb87230 */ /* 0x000fc40000004100 */
[----:B------:R-:W-:Y:S01]  /*7380*/  @P0 FADD.FTZ R180, R7, -R180 ;  /* 0x800000b407b40221 */ /* 0x000fe20000010000 */
[--C-:B------:R-:W-:Y:S02]  /*7390*/  HADD2.F32 R183, -RZ, R26.reuse.H0_H0 ;  /* 0x2000001affb77230 */ /* 0x100fe40000004100 */
[----:B------:R-:W-:Y:S01]  /*73a0*/  @P0 FFMA.FTZ R187, R232, R176, R187 ;  /* 0x000000b0e8bb0223 */ /* 0x000fe200000100bb */
[----:B------:R-:W-:Y:S02]  /*73b0*/  HADD2.F32 R176, -RZ, R26.H1_H1 ;  /* 0x3000001affb07230 */ /* 0x000fe40000004100 */
[----:B------:R-:W-:Y:S01]  /*73c0*/  @P0 FADD.FTZ R231, R6, -R231 ;  /* 0x800000e706e70221 */ /* 0x000fe20000010000 */
[C---:B------:R-:W-:Y:S01]  /*73d0*/  @P0 FFMA.FTZ R184, R232.reuse, R181, R184 ;  /* 0x000000b5e8b80223 */ /* 0x040fe200000100b8 */
[----:B------:R-:W-:Y:S01]  /*73e0*/  @P0 FFMA.FTZ R183, R232, R180, R183 ;  /* 0x000000b4e8b70223 */ /* 0x000fe200000100b7 */
[----:B------:R-:W-:Y:S01]  /*73f0*/  @P0 FADD.FTZ R177, R14, -R177 ;  /* 0x800000b10eb10221 */ /* 0x000fe20000010000 */
[----:B------:R-:W-:-:S02]  /*7400*/  HADD2.F32 R180, -RZ, R27.H0_H0 ;  /* 0x2000001bffb47230 */ /* 0x000fc40000004100 */
[----:B------:R-:W-:Y:S01]  /*7410*/  @P0 FFMA.FTZ R176, R232, R231, R176 ;  /* 0x000000e7e8b00223 */ /* 0x000fe200000100b0 */
[----:B------:R-:W-:Y:S02]  /*7420*/  HADD2.F32 R181, -RZ, R27.H1_H1 ;  /* 0x3000001bffb57230 */ /* 0x000fe40000004100 */
[----:B------:R-:W-:Y:S01]  /*7430*/  @P0 FADD.FTZ R235, R4, -R235 ;  /* 0x800000eb04eb0221 */ /* 0x000fe20000010000 */
[----:B------:R-:W-:Y:S01]  /*7440*/  @P0 FADD.FTZ R186, R0, -R237 ;  /* 0x800000ed00ba0221 */ /* 0x000fe20000010000 */
[----:B------:R-:W-:Y:S01]  /*7450*/  @P0 FADD.FTZ R231, R15, -R178 ;  /* 0x800000b20fe70221 */ /* 0x000fe20000010000 */
[C---:B------:R-:W-:Y:S01]  /*7460*/  @P0 FFMA.FTZ R179, R232.reuse, R177, R179 ;  /* 0x000000b1e8b30223 */ /* 0x040fe200000100b3 */
        /* <DEDUP_REMOVED lines=13> */
.L_x_2044:
        /* <DEDUP_REMOVED lines=8> */
.L_x_2045:
        /* <DEDUP_REMOVED lines=8> */
.L_x_2046:
        /* <DEDUP_REMOVED lines=8> */
.L_x_2047:
        /* <DEDUP_REMOVED lines=8> */
.L_x_2048:
        /* <DEDUP_REMOVED lines=8> */
.L_x_2049:
        /* <DEDUP_REMOVED lines=8> */
.L_x_2050:
        /* <DEDUP_REMOVED lines=11> */
.L_x_2043:
        /* <DEDUP_REMOVED lines=13> */
.L_x_2052:
        /* <DEDUP_REMOVED lines=12> */
.L_x_2053:
        /* <DEDUP_REMOVED lines=12> */
.L_x_2054:
        /* <DEDUP_REMOVED lines=12> */
.L_x_2055:
        /* <DEDUP_REMOVED lines=12> */
.L_x_2056:
        /* <DEDUP_REMOVED lines=12> */
.L_x_2057:
[----:B------:R-:W-:Y:S05]  /*7d80*/  @!P2 BRA `(.L_x_2058) ;  /* 0x00000000002ca947 */ /* 0x000fea0003800000 */
[----:B-1----:R-:W-:Y:S01]  /*7d90*/  @P0 FFMA.FTZ R183, R5, R184, R187 ;  /* 0x000000b805b70223 */ /* 0x002fe200000100bb */
        /* <DEDUP_REMOVED lines=10> */
.L_x_2058:
[----:B------:R-:W-:Y:S05]  /*7e40*/  @!P2 BRA `(.L_x_2051) ;  /* 0x0000000c006ca947 */ /* 0x000fea0003800000 */
[----:B------:R-:W-:Y:S01]  /*7e50*/  @P0 FFMA.FTZ R187, R2, R184, R187 ;  /* 0x000000b802bb0223 */ /* 0x000fe200000100bb */
[----:B-1----:R-:W-:Y:S02]  /*7e60*/  HADD2.F32 R181, -RZ, R27.H1_H1 ;  /* 0x3000001bffb57230 */ /* 0x002fe40000004100 */
        /* <DEDUP_REMOVED lines=10> */
.L_x_2042:
[----:B------:R-:W-:Y:S05]  /*7f10*/  @!P1 BRA `(.L_x_2059) ;  /* 0x0000000400989947 */ /* 0x000fea0003800000 */
[-CC-:B-1----:R-:W-:Y:S01]  /*7f20*/  FFMA.FTZ R176, R17, R184.reuse, R187.reuse ;  /* 0x000000b811b07223 */ /* 0x182fe200000100bb */
[----:B------:R-:W-:Y:S01]  /*7f30*/  ISETP.GT.AND P0, PT, R231, RZ, PT ;  /* 0x000000ffe700720c */ /* 0x000fe20003f04270 */
[-CC-:B------:R-:W-:Y:S01]  /*7f40*/  FFMA.FTZ R178, R13, R184.reuse, R187.reuse ;  /* 0x000000b80db27223 */ /* 0x180fe200000100bb */
[-CC-:B------:R-:W-:Y:S01]  /*7f50*/  FFMA.FTZ R179, R16, R184.reuse, R187.reuse ;  /* 0x000000b810b37223 */ /* 0x180fe200000100bb */
[-CC-:B------:R-:W-:Y:S01]  /*7f60*/  FFMA.FTZ R183, R12, R184.reuse, R187.reuse ;  /* 0x000000b80cb77223 */ /* 0x180fe200000100bb */
[-CC-:B------:R-:W-:Y:S01]  /*7f70*/  FFMA.FTZ R180, R9, R184.reuse, R187.reuse ;  /* 0x000000b809b47223 */ /* 0x180fe200000100bb */
[-CC-:B------:R-:W-:Y:S01]  /*7f80*/  FFMA.FTZ R231, R8, R184.reuse, R187.reuse ;  /* 0x000000b808e77223 */ /* 0x180fe200000100bb */
        /* <DEDUP_REMOVED lines=9> */
[----:B------:R-:W-:Y:S01]  /*8020*/  FMUL.FTZ R177, R232, R181 ;  /* 0x000000b5e8b17220 */ /* 0x000fe20000410000 */
[----:B------:R-:W-:Y:S01]  /*8030*/  FADD.FTZ R235, R4, -R235 ;  /* 0x800000eb04eb7221 */ /* 0x000fe20000010000 */
        /* <DEDUP_REMOVED lines=21> */
.L_x_2060:
        /* <DEDUP_REMOVED lines=8> */
.L_x_2061:
        /* <DEDUP_REMOVED lines=8> */
.L_x_2062:
        /* <DEDUP_REMOVED lines=8> */
.L_x_2063:
        /* <DEDUP_REMOVED lines=8> */
.L_x_2064:
        /* <DEDUP_REMOVED lines=8> */
.L_x_2065:
        /* <DEDUP_REMOVED lines=12> */
.L_x_2066:
        /* <DEDUP_REMOVED lines=11> */
.L_x_2059:
        /* <DEDUP_REMOVED lines=13> */
.L_x_2067:
        /* <DEDUP_REMOVED lines=13> */
.L_x_2068:
        /* <DEDUP_REMOVED lines=13> */
.L_x_2069:
        /* <DEDUP_REMOVED lines=13> */
.L_x_2070:
        /* <DEDUP_REMOVED lines=13> */
.L_x_2071:
        /* <DEDUP_REMOVED lines=13> */
.L_x_2072:
        /* <DEDUP_REMOVED lines=13> */
.L_x_2073:
[----:B------:R-:W-:Y:S05]  /*8b30*/  @!P2 BRA `(.L_x_2051) ;  /* 0x000000000030a947 */ /* 0x000fea0003800000 */
[----:B------:R-:W-:Y:S01]  /*8b40*/  FFMA.FTZ R187, R2, R184, R187 ;  /* 0x000000b802bb7223 */ /* 0x000fe200000100bb */
[----:B------:R-:W-:Y:S01]  /*8b50*/  ISETP.GT.AND P0, PT, R231, RZ, PT ;  /* 0x000000ffe700720c */ /* 0x000fe20003f04270 */
[----:B-1----:R-:W-:Y:S02]  /*8b60*/  HADD2.F32 R181, -RZ, R55.H1_H1 ;  /* 0x30000037ffb57230 */ /* 0x002fe40000004100 */
        /* <DEDUP_REMOVED lines=9> */
.L_x_2051:
[----:B------:R-:W2:Y:S01]  /*8c00*/  @P1 LDC.64 R186, c[0x0][0x478] ;  /* 0x00011e00ffba1b82 */ /* 0x000ea20000000a00 */
[----:B------:R-:W-:Y:S01]  /*8c10*/  @P1 IADD3 R185, PT, PT, R185, 0x180, RZ ;  /* 0x00000180b9b91810 */ /* 0x000fe20007ffe0ff */
[----:B------:R-:W-:-:S06]  /*8c20*/  UPLOP3.LUT UP1, UPT, UPT, UPT, UP1, 0x40, 0x4 ;  /* 0x000000000004789c */ /* 0x000fcc0003f2e810 */
[----:B-1----:R-:W1:Y:S08]  /*8c30*/  @P2 LDC.64 R182, c[0x0][0x468] ;  /* 0x00011a00ffb62b82 */ /* 0x002e700000000a00 */
[----:B------:R-:W3:Y:S01]  /*8c40*/  LDC.64 R180, c[0x0][0x380] ;  /* 0x0000e000ffb47b82 */ /* 0x000ee20000000a00 */
[----:B--2---:R-:W-:-:S05]  /*8c50*/  @P1 IMAD.WIDE.U32 R186, R185, 0x10, R186 ;  /* 0x00000010b9ba1825 */ /* 0x004fca00078e00ba */
[----:B------:R2:W-:Y:S01]  /*8c60*/  @P1 STG.E.128 desc[UR12][R186.64], R176 ;  /* 0x000000b0ba001986 */ /* 0x0005e2000c101d0c */
[----:B-1----:R-:W-:-:S05]  /*8c70*/  @P2 IMAD.WIDE.U32 R182, R233, 0x10, R182 ;  /* 0x00000010e9b62825 */ /* 0x002fca00078e00b6 */
[----:B------:R2:W-:Y:S01]  /*8c80*/  @P2 STG.E.128 desc[UR12][R182.64], R172 ;  /* 0x000000acb6002986 */ /* 0x0005e2000c101d0c */
[----:B---3--:R-:W-:-:S04]  /*8c90*/  IADD3 R227, PT, PT, R227, R180, RZ ;  /* 0x000000b4e3e37210 */ /* 0x008fc80007ffe0ff */
[----:B------:R-:W-:-:S13]  /*8ca0*/  ISETP.GE.AND P0, PT, R227, R181, PT ;  /* 0x000000b5e300720c */ /* 0x000fda0003f06270 */
[----:B--2---:R-:W-:Y:S05]  /*8cb0*/  @!P0 BRA `(.L_x_2074) ;  /* 0xffffff7800008947 */ /* 0x004fea000383ffff */
.L_x_1938:
[----:B------:R-:W1:Y:S08]  /*8cc0*/  S2UR UR4, SR_CTAID.X ;  /* 0x00000000000479c3 */ /* 0x000e700000002500 */
[----:B------:R-:W1:Y:S08]  /*8cd0*/  LDC R0, c[0x0][0x388] ;  /* 0x0000e200ff007b82 */ /* 0x000e700000000800 */
[----:B0-----:R-:W0:Y:S08]  /*8ce0*/  LDC.64 R2, c[0x0][0x440] ;  /* 0x00011000ff027b82 */ /* 0x001e300000000a00 */
[----:B------:R-:W2:Y:S08]  /*8cf0*/  LDC.64 R4, c[0x0][0x448] ;  /* 0x00011200ff047b82 */ /* 0x000eb00000000a00 */
[----:B------:R-:W3:Y:S01]  /*8d00*/  LDC.64 R6, c[0x0][0x460] ;  /* 0x00011800ff067b82 */ /* 0x000ee20000000a00 */
[----:B-1----:R-:W-:-:S05]  /*8d10*/  IMAD R0, R0, UR4, RZ ;  /* 0x0000000400007c24 */ /* 0x002fca000f8e02ff */
[----:B------:R-:W-:-:S05]  /*8d20*/  LEA.HI R229, R0, R229, RZ, 0x1d ;  /* 0x000000e500e57211 */ /* 0x000fca00078fe8ff */
[----:B0-----:R-:W-:-:S04]  /*8d30*/  IMAD.WIDE.U32 R2, R229, 0x20, R2 ;  /* 0x00000020e5027825 */ /* 0x001fc800078e0002 */
[C---:B--2---:R-:W-:Y:S01]  /*8d40*/  IMAD.WIDE.U32 R4, R229.reuse, 0x20, R4 ;  /* 0x00000020e5047825 */ /* 0x044fe200078e0004 */
[----:B------:R-:W-:Y:S04]  /*8d50*/  STG.E.128 desc[UR12][R2.64], R164 ;  /* 0x000000a402007986 */ /* 0x000fe8000c101d0c */
[----:B------:R-:W-:Y:S01]  /*8d60*/  STG.E.128 desc[UR12][R2.64+0x10], R160 ;  /* 0x000010a002007986 */ /* 0x000fe2000c101d0c */
        /* <DEDUP_REMOVED lines=24> */
.L_x_2075:
        /* <DEDUP_REMOVED lines=9> */
.L_x_15605:


//--------------------- .text._ZN10layer_norm13ln_bwd_kernelINS_13Kernel_traitsI6__halfS2_S2_S2_fjLj4096ELj1ELj1ELj4ELj16ENS_18Kernel_traits_baseILj4096ES2_S2_S2_S2_fjLj128EEEEELb1ELb0ELb0ELb0EEEvNS_9BwdParamsE --------------------------
	.section	.text._ZN10layer_norm13ln_bwd_kernelINS_13Kernel_traitsI6__halfS2_S2_S2_fjLj4096ELj1ELj1ELj4ELj16ENS_18Kernel_traits_baseILj4096ES2_S2_S2_S2_fjLj128EEEEELb1ELb0ELb0ELb0EEEvNS_9BwdParamsE,"ax",@progbits
	.align	128
        .global         _ZN10layer_norm13ln_bwd_kernelINS_13Kernel_traitsI6__halfS2_S2_S2_fjLj4096ELj1ELj1ELj4ELj16ENS_18Kernel_traits_baseILj4096ES2_S2_S2_S2_fjLj128EEEEELb1ELb0ELb0ELb0EEEvNS_9BwdParamsE
        .type           _ZN10layer_norm13ln_bwd_kernelINS_13Kernel_traitsI6__halfS2_S2_S2_fjLj4096ELj1ELj1ELj4ELj16ENS_18Kernel_traits_baseILj4096ES2_S2_S2_S2_fjLj128EEEEELb1ELb0ELb0ELb0EEEvNS_9BwdParamsE,@function
        .size           _ZN10layer_norm13ln_bwd_kernelINS_13Kernel_traitsI6__halfS2_S2_S2_fjLj4096ELj1ELj1ELj4ELj16ENS_18Kernel_traits_baseILj4096ES2_S2_S2_S2_fjLj128EEEEELb1ELb0ELb0ELb0EEEvNS_9BwdParamsE,(.L_x_15606 - _ZN10layer_norm13ln_bwd_kernelINS_13Kernel_traitsI6__halfS2_S2_S2_fjLj4096ELj1ELj1ELj4ELj16ENS_18Kernel_traits_baseILj4096ES2_S2_S2_S2_fjLj128EEEEELb1ELb0ELb0ELb0EEEvNS_9BwdParamsE)
        .other          _ZN10layer_norm13ln_bwd_kernelINS_13Kernel_traitsI6__halfS2_S2_S2_fjLj4096ELj1ELj1ELj4ELj16ENS_18Kernel_traits_baseILj4096ES2_S2_S2_S2_fjLj128EEEEELb1ELb0ELb0ELb0EEEvNS_9BwdParamsE,@"STO_CUDA_ENTRY STV_DEFAULT"
_ZN10layer_norm13ln_bwd_kernelINS_13Kernel_traitsI6__halfS2_S2_S2_fjLj4096ELj1ELj1ELj4ELj16ENS_18Kernel_traits_baseILj4096ES2_S2_S2_S2_fjLj128EEEEELb1ELb0ELb0ELb0EEEvNS_9BwdParamsE:
.text._ZN10layer_norm13ln_bwd_kernelINS_13Kernel_traitsI6__halfS2_S2_S2_fjLj4096ELj1ELj1ELj4ELj16ENS_18Kernel_traits_baseILj4096ES2_S2_S2_S2_fjLj128EEEEELb1ELb0ELb0ELb0EEEvNS_9BwdParamsE:
        /* <DEDUP_REMOVED lines=97> */
[----:B------:R-:W-:Y:S02]  /*0610*/  P2R R7, PR, RZ, 0x1 ;  /* 0x00000001ff077803 */ /* 0x000fe40000000000 */
[----:B------:R-:W-:Y:S02]  /*0620*/  CS2R R96, SRZ ;  /* 0x0000000000607805 */ /* 0x000fe4000001ff00 */
[----:B------:R-:W-:Y:S02]  /*0630*/  CS2R R98, SRZ ;  /* 0x0000000000627805 */ /* 0x000fe4000001ff00 */
[----:B------:R-:W-:Y:S02]  /*0640*/  CS2R R128, SRZ ;  /* 0x0000000000807805 */ /* 0x000fe4000001ff00 */
[----:B------:R-:W-:-:S02]  /*0650*/  CS2R R130, SRZ ;  /* 0x0000000000827805 */ /* 0x000fc4000001ff00 */
[----:B------:R-:W-:Y:S02]  /*0660*/  CS2R R132, SRZ ;  /* 0x0000000000847805 */ /* 0x000fe4000001ff00 */
[----:B------:R-:W-:Y:S01]  /*0670*/  CS2R R134, SRZ ;  /* 0x0000000000867805 */ /* 0x000fe2000001ff00 */
[----:B------:R-:W0:Y:S01]  /*0680*/  LDCU.U8 UR7, c[0x0][0x410] ;  /* 0x00008200ff0777ac */ /* 0x000e220008000000 */
[----:B------:R-:W1:Y:S01]  /*0690*/  LDCU UR11, c[0x0][0x408] ;  /* 0x00008100ff0b77ac */ /* 0x000e620008000800 */
[----:B------:R-:W2:Y:S01]  /*06a0*/  LDCU UR10, c[0x0][0x400] ;  /* 0x00008000ff0a77ac */ /* 0x000ea20008000800 */
[----:B------:R-:W3:Y:S01]  /*06b0*/  LDCU.64 UR8, c[0x0][0x438] ;  /* 0x00008700ff0877ac */ /* 0x000ee20008000a00 */
[----:B------:R-:W4:Y:S02]  /*06c0*/  LDCU.64 UR12, c[0x0][0x478] ;  /* 0x00008f00ff0c77ac */ /* 0x000f240008000a00 */
.L_x_2115:
[----:B------:R-:W0:Y:S08]  /*06d0*/  LDC.64 R138, c[0x0][0x3c0] ;  /* 0x0000f000ff8a7b82 */ /* 0x000e300000000a00 */
[----:B------:R-:W1:Y:S08]  /*06e0*/  LDC R5, c[0x0][0x388] ;  /* 0x0000e200ff057b82 */ /* 0x000e700000000800 */
[----:B------:R-:W2:Y:S01]  /*06f0*/  LDC.64 R136, c[0x0][0x3c8] ;  /* 0x0000f200ff887b82 */ /* 0x000ea20000000a00 */
[----:B0-----:R-:W-:-:S06]  /*0700*/  IMAD.WIDE R138, R0, 0x4, R138 ;  /* 0x00000004008a7825 */ /* 0x001fcc00078e028a */
[----:B------:R-:W3:Y:S01]  /*0710*/  LDG.E R138, desc[UR4][R138.64] ;  /* 0x000000048a8a7981 */ /* 0x000ee2000c1e1900 */
[----:B------:R-:W-:Y:S01]  /*0720*/  ISETP.GE.U32.AND P3, PT, R4, 0x80, PT ;  /* 0x000000800400780c */ /* 0x000fe20003f66070 */
[----:B-1----:R-:W-:Y:S01]  /*0730*/  IMAD R140, R0, R5, RZ ;  /* 0x00000005008c7224 */ /* 0x002fe200078e02ff */
[C---:B------:R-:W-:Y:S01]  /*0740*/  ISETP.GE.U32.AND P5, PT, R4.reuse, 0x100, PT ;  /* 0x000001000400780c */ /* 0x040fe20003fa6070 */
[----:B------:R-:W0:Y:S01]  /*0750*/  S2R R181, SR_CgaCtaId ;  /* 0x0000000000b57919 */ /* 0x000e220000008800 */
[----:B------:R-:W-:Y:S02]  /*0760*/  ISETP.GE.U32.AND P4, PT, R4, 0x180, PT ;  /* 0x000001800400780c */ /* 0x000fe40003f86070 */
[----:B------:R-:W-:Y:S01]  /*0770*/  SHF.R.S32.HI R141, RZ, 0x1f, R140 ;  /* 0x0000001fff8d7819 */ /* 0x000fe2000001148c */
[----:B--2---:R-:W-:-:S03]  /*0780*/  IMAD.WIDE R136, R0, 0x4, R136 ;  /* 0x0000000400887825 */ /* 0x004fc600078e0288 */
[----:B------:R-:W-:Y:S01]  /*0790*/  LEA.HI R141, R141, R140, RZ, 0x3 ;  /* 0x0000008c8d8d7211 */ /* 0x000fe200078f18ff */
[----:B------:R-:W-:Y:S01]  /*07a0*/  BSSY.RECONVERGENT B0, `(.L_x_2077) ;  /* 0x0000069000007945 */ /* 0x000fe20003800200 */
[----:B------:R-:W-:Y:S02]  /*07b0*/  ISETP.NE.AND P0, PT, RZ, UR7, PT ;  /* 0x00000007ff007c0c */ /* 0x000fe4000bf05270 */
[----:B------:R-:W-:Y:S01]  /*07c0*/  LEA.HI.SX32 R145, R141, R6, 0x1d ;  /* 0x000000068d917211 */ /* 0x000fe200078feaff */
[----:B------:R-:W-:Y:S01]  /*07d0*/  HFMA2 R187, -RZ, RZ, 0, 0 ;  /* 0x00000000ffbb7431 */ /* 0x000fe200000001ff */
[----:B-----5:R1:W5:Y:S01]  /*07e0*/  LDG.E R179, desc[UR4][R136.64] ;  /* 0x0000000488b37981 */ /* 0x020362000c1e1900 */
[----:B------:R-:W-:Y:S02]  /*07f0*/  MOV R192, RZ ;  /* 0x000000ff00c07202 */ /* 0x000fe40000000f00 */
[----:B------:R-:W-:Y:S02]  /*0800*/  MOV R193, R145 ;  /* 0x0000009100c17202 */ /* 0x000fe40000000f00 */
[----:B-1----:R-:W-:-:S02]  /*0810*/  P2R R136, PR, RZ, 0x1 ;  /* 0x00000001ff887803 */ /* 0x002fc40000000000 */
[----:B---3--:R-:W-:Y:S01]  /*0820*/  FSEL R186, R138, RZ, !P0 ;  /* 0x000000ff8aba7208 */ /* 0x008fe20004000000 */
[----:B0-----:R-:W-:Y:S06]  /*0830*/  @!P3 BRA `(.L_x_2078) ;  /* 0x00000004007cb947 */ /* 0x001fec0003800000 */
        /* <DEDUP_REMOVED lines=12> */
[----:B------:R-:W-:-:S02]  /*0900*/  HADD2.F32 R148, -RZ, R48.H0_H0 ;  /* 0x20000030ff947230 */ /* 0x000fc40000004100 */
[----:B------:R-:W-:Y:S02]  /*0910*/  HADD2.F32 R144, -RZ, R48.H1_H1 ;  /* 0x30000030ff907230 */ /* 0x000fe40000004100 */
[----:B0-----:R-:W-:-:S05]  /*0920*/  @P0 IMAD.WIDE.U32 R32, R145, 0x10, R32 ;  /* 0x0000001091200825 */ /* 0x001fca00078e0020 */
[----:B------:R0:W5:Y:S02]  /*0930*/  @P0 LDG.E.128 R112, desc[UR4][R32.64] ;  /* 0x0000000420700981 */ /* 0x000164000c1e1d00 */
[--C-:B0-----:R-:W-:Y:S02]  /*0940*/  HADD2.F32 R33, -RZ, R49.reuse.H0_H0 ;  /* 0x20000031ff217230 */ /* 0x101fe40000004100 */
[----:B------:R-:W-:Y:S02]  /*0950*/  HADD2.F32 R32, -RZ, R49.H1_H1 ;  /* 0x30000031ff207230 */ /* 0x000fe40000004100 */
[----:B------:R-:W-:Y:S02]  /*0960*/  HADD2.F32 R138, -RZ, R51.H0_H0 ;  /* 0x20000033ff8a7230 */ /* 0x000fe40000004100 */
[--C-:B---3--:R-:W-:Y:S02]  /*0970*/  HADD2.F32 R3, -RZ, R24.reuse.H0_H0 ;  /* 0x20000018ff037230 */ /* 0x108fe40000004100 */
[----:B------:R-:W-:-:S02]  /*0980*/  HADD2.F32 R35, -RZ, R24.H1_H1 ;  /* 0x30000018ff237230 */ /* 0x000fc40000004100 */
[----:B------:R-:W-:Y:S02]  /*0990*/  HADD2.F32 R137, -RZ, R25.H0_H0 ;  /* 0x20000019ff897230 */ /* 0x000fe40000004100 */
[----:B------:R-:W-:Y:S01]  /*09a0*/  FADD.FTZ R24, -R186, R3 ;  /* 0x00000003ba187221 */ /* 0x000fe20000010100 */
[----:B------:R-:W-:-:S03]  /*09b0*/  HADD2.F32 R141, -RZ, R26.H0_H0 ;  /* 0x2000001aff8d7230 */ /* 0x000fc60000004100 */
[C---:B-----5:R-:W-:Y:S01]  /*09c0*/  FMUL.FTZ R3, R179.reuse, R24 ;  /* 0x00000018b3037220 */ /* 0x060fe20000410000 */
[C---:B------:R-:W-:Y:S01]  /*09d0*/  FADD.FTZ R24, -R186.reuse, R137 ;  /* 0x00000089ba187221 */ /* 0x040fe20000010100 */
[----:B------:R-:W-:Y:S02]  /*09e0*/  HADD2.F32 R139, -RZ, R25.H1_H1 ;  /* 0x30000019ff8b7230 */ /* 0x000fe40000004100 */
[C---:B------:R-:W-:Y:S01]  /*09f0*/  FADD.FTZ R146, -R186.reuse, R35 ;  /* 0x00000023ba927221 */ /* 0x040fe20000010100 */
[----:B----4-:R-:W-:Y:S02]  /*0a00*/  HADD2.F32 R25, -RZ, R28.H0_H0 ;  /* 0x2000001cff197230 */ /* 0x010fe40000004100 */
[----:B------:R-:W-:Y:S01]  /*0a10*/  FMUL.FTZ R35, R179, R24 ;  /* 0x00000018b3237220 */ /* 0x000fe20000410000 */
[----:B------:R-:W-:Y:S01]  /*0a20*/  FADD.FTZ R24, -R186, R141 ;  /* 0x0000008dba187221 */ /* 0x000fe20000010100 */
[--C-:B------:R-:W-:Y:S02]  /*0a30*/  HADD2.F32 R187, -RZ, R27.reuse.H0_H0 ;  /* 0x2000001bffbb7230 */ /* 0x100fe40000004100 */
[----:B------:R-:W-:-:S02]  /*0a40*/  HADD2.F32 R195, -RZ, R27.H1_H1 ;  /* 0x3000001bffc37230 */ /* 0x000fc40000004100 */
[--C-:B------:R-:W-:Y:S02]  /*0a50*/  HADD2.F32 R27, -RZ, R30.reuse.H0_H0 ;  /* 0x2000001eff1b7230 */ /* 0x100fe40000004100 */
[----:B------:R-:W-:Y:S02]  /*0a60*/  HADD2.F32 R136, -RZ, R30.H1_H1 ;  /* 0x3000001eff887230 */ /* 0x000fe40000004100 */
[----:B------:R-:W-:Y:S01]  /*0a70*/  FMUL.FTZ R148, R148, R25 ;  /* 0x0000001994947220 */ /* 0x000fe20000410000 */
[----:B------:R-:W-:Y:S02]  /*0a80*/  HADD2.F32 R28, -RZ, R28.H1_H1 ;  /* 0x3000001cff1c7230 */ /* 0x000fe40000004100 */
[----:B------:R-:W-:Y:S01]  /*0a90*/  FADD.FTZ R34, -R186, R139 ;  /* 0x0000008bba227221 */ /* 0x000fe20000010100 */
[--C-:B------:R-:W-:Y:S02]  /*0aa0*/  HADD2.F32 R193, -RZ, R31.reuse.H0_H0 ;  /* 0x2000001fffc17230 */ /* 0x100fe40000004100 */
[----:B------:R-:W-:-:S02]  /*0ab0*/  HADD2.F32 R140, -RZ, R31.H1_H1 ;  /* 0x3000001fff8c7230 */ /* 0x000fc40000004100 */
[C---:B------:R-:W-:Y:S01]  /*0ac0*/  FMUL.FTZ R31, R179.reuse, R24 ;  /* 0x00000018b31f7220 */ /* 0x040fe20000410000 */
[----:B------:R-:W-:Y:S02]  /*0ad0*/  HADD2.F32 R30, -RZ, R50.H0_H0 ;  /* 0x20000032ff1e7230 */ /* 0x000fe40000004100 */
[----:B------:R-:W-:Y:S01]  /*0ae0*/  FMUL.FTZ R146, R179, R146 ;  /* 0x00000092b3927220 */ /* 0x000fe20000410000 */
[----:B------:R-:W-:Y:S02]  /*0af0*/  HADD2.F32 R143, -RZ, R26.H1_H1 ;  /* 0x3000001aff8f7230 */ /* 0x000fe40000004100 */
[----:B------:R-:W-:Y:S01]  /*0b00*/  FADD.FTZ R76, R76, R25 ;  /* 0x000000194c4c7221 */ /* 0x000fe20000010000 */
[--C-:B------:R-:W-:Y:S02]  /*0b10*/  HADD2.F32 R26, -RZ, R29.reuse.H0_H0 ;  /* 0x2000001dff1a7230 */ /* 0x100fe40000004100 */
[----:B------:R-:W-:Y:S01]  /*0b20*/  FFMA.FTZ R52, R3, R25, R52 ;  /* 0x0000001903347223 */ /* 0x000fe20000010034 */
[----:B------:R-:W-:-:S02]  /*0b30*/  HADD2.F32 R29, -RZ, R29.H1_H1 ;  /* 0x3000001dff1d7230 */ /* 0x000fc40000004100 */
[----:B------:R-:W-:Y:S01]  /*0b40*/  FMUL.FTZ R144, R144, R28 ;  /* 0x0000001c90907220 */ /* 0x000fe20000410000 */
[----:B------:R-:W-:Y:S01]  /*0b50*/  FMUL.FTZ R34, R179, R34 ;  /* 0x00000022b3227220 */ /* 0x000fe20000410000 */
[-C--:B------:R-:W-:Y:S01]  /*0b60*/  FMUL.FTZ R30, R30, R27.reuse ;  /* 0x0000001b1e1e7220 */ /* 0x080fe20000410000 */
[----:B------:R-:W-:Y:S01]  /*0b70*/  FADD.FTZ R80, R80, R27 ;  /* 0x0000001b50507221 */ /* 0x000fe20000010000 */
[----:B------:R-:W-:Y:S01]  /*0b80*/  FFMA.FTZ R56, R31, R27, R56 ;  /* 0x0000001b1f387223 */ /* 0x000fe20000010038 */
[----:B------:R-:W-:Y:S01]  /*0b90*/  FADD.FTZ R25, RZ, R148 ;  /* 0x00000094ff197221 */ /* 0x000fe20000010000 */
[----:B------:R-:W-:Y:S01]  /*0ba0*/  FADD.FTZ R77, R77, R28 ;  /* 0x0000001c4d4d7221 */ /* 0x000fe20000010000 */
[----:B------:R-:W-:Y:S01]  /*0bb0*/  FFMA.FTZ R53, R146, R28, R53 ;  /* 0x0000001c92357223 */ /* 0x000fe20000010035 */
[----:B------:R-:W-:Y:S01]  /*0bc0*/  FFMA.FTZ R27, R3, R148, RZ ;  /* 0x00000094031b7223 */ /* 0x000fe200000100ff */
[----:B------:R-:W-:Y:S01]  /*0bd0*/  FADD.FTZ R28, -R186, R143 ;  /* 0x0000008fba1c7221 */ /* 0x000fe20000010100 */
[-C--:B------:R-:W-:Y:S01]  /*0be0*/  FMUL.FTZ R33, R33, R26.reuse ;  /* 0x0000001a21217220 */ /* 0x080fe20000410000 */
[----:B------:R-:W-:Y:S01]  /*0bf0*/  FADD.FTZ R78, R78, R26 ;  /* 0x0000001a4e4e7221 */ /* 0x000fe20000010000 */
[----:B------:R-:W-:Y:S01]  /*0c00*/  FFMA.FTZ R54, R35, R26, R54 ;  /* 0x0000001a23367223 */ /* 0x000fe20000010036 */
[-C--:B------:R-:W-:Y:S01]  /*0c10*/  FMUL.FTZ R32, R32, R29.reuse ;  /* 0x0000001d20207220 */ /* 0x080fe20000410000 */
[----:B------:R-:W-:Y:S01]  /*0c20*/  FADD.FTZ R79, R79, R29 ;  /* 0x0000001d4f4f7221 */ /* 0x000fe20000010000 */
[----:B------:R-:W-:Y:S01]  /*0c30*/  FFMA.FTZ R55, R34, R29, R55 ;  /* 0x0000001d22377223 */ /* 0x000fe20000010037 */
[----:B------:R-:W-:Y:S01]  /*0c40*/  FADD.FTZ R24, R25, R144 ;  /* 0x0000009019187221 */ /* 0x000fe20000010000 */
[----:B------:R-:W-:-:S02]  /*0c50*/  HADD2.F32 R29, -RZ, R50.H1_H1 ;  /* 0x30000032ff1d7230 */ /* 0x000fc40000004100 */
[----:B------:R-:W-:Y:S01]  /*0c60*/  FFMA.FTZ R26, R146, R144, R27 ;  /* 0x00000090921a7223 */ /* 0x000fe2000001001b */
[----:B------:R-:W-:Y:S01]  /*0c70*/  FMUL.FTZ R28, R179, R28 ;  /* 0x0000001cb31c7220 */ /* 0x000fe20000410000 */
[----:B------:R-:W-:Y:S01]  /*0c80*/  FADD.FTZ R25, R24, R33 ;  /* 0x0000002118197221 */ /* 0x000fe20000010000 */
[----:B------:R-:W-:Y:S01]  /*0c90*/  FADD.FTZ R81, R81, R136 ;  /* 0x0000008851517221 */ /* 0x000fe20000010000 */
[----:B------:R-:W-:Y:S01]  /*0ca0*/  FFMA.FTZ R137, R35, R33, R26 ;  /* 0x0000002123897223 */ /* 0x000fe2000001001a */
[-C--:B------:R-:W-:Y:S01]  /*0cb0*/  FMUL.FTZ R29, R29, R136.reuse ;  /* 0x000000881d1d7220 */ /* 0x080fe20000410000 */
        /* <DEDUP_REMOVED lines=8> */
[----:B------:R-:W-:Y:S02]  /*0d40*/  FMUL.FTZ R25, R139, R140 ;  /* 0x0000008c8b197220 */ /* 0x000fe40000410000 */
[----:B------:R-:W-:Y:S01]  /*0d50*/  FADD.FTZ R139, R136, R29 ;  /* 0x0000001d888b7221 */ /* 0x000fe20000010000 */
[----:B------:R-:W-:Y:S01]  /*0d60*/  FMUL.FTZ R26, R138, R193 ;  /* 0x000000c18a1a7220 */ /* 0x000fe20000410000 */
[----:B------:R-:W-:Y:S01]  /*0d70*/  FADD.FTZ R24, -R186, R195 ;  /* 0x000000c3ba187221 */ /* 0x000fe20000010100 */
[----:B------:R-:W-:Y:S02]  /*0d80*/  FFMA.FTZ R136, R28, R29, R137 ;  /* 0x0000001d1c887223 */ /* 0x000fe40000010089 */
[----:B------:R-:W-:Y:S01]  /*0d90*/  FADD.FTZ R138, R139, R26 ;  /* 0x0000001a8b8a7221 */ /* 0x000fe20000010000 */
[----:B------:R-:W-:Y:S01]  /*0da0*/  FMUL.FTZ R24, R179, R24 ;  /* 0x00000018b3187220 */ /* 0x000fe20000410000 */
[C---:B------:R-:W-:Y:S01]  /*0db0*/  FFMA.FTZ R136, R27.reuse, R26, R136 ;  /* 0x0000001a1b887223 */ /* 0x040fe20000010088 */
[----:B------:R-:W-:Y:S01]  /*0dc0*/  FADD.FTZ R82, R82, R193 ;  /* 0x000000c152527221 */ /* 0x000fe20000010000 */
[----:B------:R-:W-:Y:S01]  /*0dd0*/  FFMA.FTZ R58, R27, R193, R58 ;  /* 0x000000c11b3a7223 */ /* 0x000fe2000001003a */
[----:B------:R-:W-:Y:S01]  /*0de0*/  FADD.FTZ R83, R83, R140 ;  /* 0x0000008c53537221 */ /* 0x000fe20000010000 */
[----:B------:R-:W-:Y:S01]  /*0df0*/  FFMA.FTZ R59, R24, R140, R59 ;  /* 0x0000008c183b7223 */ /* 0x000fe2000001003b */
[----:B------:R-:W-:Y:S01]  /*0e00*/  IADD3 R193, PT, PT, R145, 0x80, RZ ;  /* 0x0000008091c17810 */ /* 0x000fe20007ffe0ff */
[----:B------:R-:W-:Y:S01]  /*0e10*/  FADD.FTZ R187, R138, R25 ;  /* 0x000000198abb7221 */ /* 0x000fe20000010000 */
[----:B------:R-:W-:-:S07]  /*0e20*/  FFMA.FTZ R192, R24, R25, R136 ;  /* 0x0000001918c07223 */ /* 0x000fce0000010088 */
.L_x_2078:
[----:B----4-:R-:W-:Y:S05]  /*0e30*/  BSYNC.RECONVERGENT B0 ;  /* 0x0000000000007941 */ /* 0x010fea0003800200 */
.L_x_2077:
        /* <DEDUP_REMOVED lines=19> */
[----:B------:R-:W-:Y:S01]  /*0f70*/  HADD2.F32 R16, -RZ, R37.H1_H1 ;  /* 0x30000025ff107230 */ /* 0x000fe20000004100 */
[----:B------:R-:W-:Y:S01]  /*0f80*/  IADD3 R193, PT, PT, R193, 0x80, RZ ;  /* 0x00000080c1c17810 */ /* 0x000fe20007ffe0ff */
[--C-:B---3--:R-:W-:Y:S02]  /*0f90*/  HADD2.F32 R19, -RZ, R8.reuse.H0_H0 ;  /* 0x20000008ff137230 */ /* 0x108fe40000004100 */
[----:B------:R-:W-:Y:S02]  /*0fa0*/  HADD2.F32 R137, -RZ, R8.H1_H1 ;  /* 0x30000008ff897230 */ /* 0x000fe40000004100 */
[----:B------:R-:W-:-:S02]  /*0fb0*/  HADD2.F32 R139, -RZ, R9.H0_H0 ;  /* 0x20000009ff8b7230 */ /* 0x000fc40000004100 */
[C---:B------:R-:W-:Y:S01]  /*0fc0*/  FADD.FTZ R8, -R186.reuse, R19 ;  /* 0x00000013ba087221 */ /* 0x040fe20000010100 */
[----:B------:R-:W-:Y:S02]  /*0fd0*/  HADD2.F32 R141, -RZ, R9.H1_H1 ;  /* 0x30000009ff8d7230 */ /* 0x000fe40000004100 */
[----:B----4-:R-:W-:Y:S02]  /*0fe0*/  HADD2.F32 R9, -RZ, R12.H0_H0 ;  /* 0x2000000cff097230 */ /* 0x010fe40000004100 */
[----:B-----5:R-:W-:Y:S01]  /*0ff0*/  FMUL.FTZ R23, R179, R8 ;  /* 0x00000008b3177220 */ /* 0x020fe20000410000 */
[C---:B------:R-:W-:Y:S01]  /*1000*/  FADD.FTZ R22, -R186.reuse, R137 ;  /* 0x00000089ba167221 */ /* 0x040fe20000010100 */
[----:B------:R-:W-:Y:S02]  /*1010*/  HADD2.F32 R143, -RZ, R10.H0_H0 ;  /* 0x2000000aff8f7230 */ /* 0x000fe40000004100 */
[----:B------:R-:W-:Y:S01]  /*1020*/  FADD.FTZ R8, -R186, R139 ;  /* 0x0000008bba087221 */ /* 0x000fe20000010100 */
[----:B------:R-:W-:-:S02]  /*1030*/  HADD2.F32 R12, -RZ, R12.H1_H1 ;  /* 0x3000000cff0c7230 */ /* 0x000fc40000004100 */
[-C--:B------:R-:W-:Y:S01]  /*1040*/  FMUL.FTZ R21, R21, R9.reuse ;  /* 0x0000000915157220 */ /* 0x080fe20000410000 */
[C---:B------:R-:W-:Y:S01]  /*1050*/  FADD.FTZ R18, -R186.reuse, R141 ;  /* 0x0000008dba127221 */ /* 0x040fe20000010100 */
[----:B------:R-:W-:Y:S02]  /*1060*/  HADD2.F32 R195, -RZ, R10.H1_H1 ;  /* 0x3000000affc37230 */ /* 0x000fe40000004100 */
[C---:B------:R-:W-:Y:S01]  /*1070*/  FMUL.FTZ R22, R179.reuse, R22 ;  /* 0x00000016b3167220 */ /* 0x040fe20000410000 */
[--C-:B------:R-:W-:Y:S02]  /*1080*/  HADD2.F32 R10, -RZ, R13.reuse.H0_H0 ;  /* 0x2000000dff0a7230 */ /* 0x100fe40000004100 */
[----:B------:R-:W-:Y:S01]  /*1090*/  FMUL.FTZ R19, R179, R8 ;  /* 0x00000008b3137220 */ /* 0x000fe20000410000 */
[----:B------:R-:W-:Y:S02]  /*10a0*/  HADD2.F32 R13, -RZ, R13.H1_H1 ;  /* 0x3000000dff0d7230 */ /* 0x000fe40000004100 */
[----:B------:R-:W-:Y:S01]  /*10b0*/  FADD.FTZ R8, -R186, R143 ;  /* 0x0000008fba087221 */ /* 0x000fe20000010100 */
[----:B------:R-:W-:Y:S01]  /*10c0*/  FADD.FTZ R84, R84, R9 ;  /* 0x0000000954547221 */ /* 0x000fe20000010000 */
[----:B------:R-:W-:Y:S01]  /*10d0*/  FFMA.FTZ R60, R23, R9, R60 ;  /* 0x00000009173c7223 */ /* 0x000fe2000001003c */
[----:B------:R-:W-:Y:S01]  /*10e0*/  FMUL.FTZ R20, R20, R12 ;  /* 0x0000000c14147220 */ /* 0x000fe20000410000 */
[----:B------:R-:W-:Y:S01]  /*10f0*/  FMUL.FTZ R18, R179, R18 ;  /* 0x00000012b3127220 */ /* 0x000fe20000410000 */
[----:B------:R-:W-:Y:S01]  /*1100*/  FADD.FTZ R187, R187, R21 ;  /* 0x00000015bbbb7221 */ /* 0x000fe20000010000 */
[----:B------:R-:W-:-:S02]  /*1110*/  HADD2.F32 R197, -RZ, R11.H0_H0 ;  /* 0x2000000bffc57230 */ /* 0x000fc40000004100 */
[----:B------:R-:W-:Y:S01]  /*1120*/  FADD.FTZ R85, R85, R12 ;  /* 0x0000000c55557221 */ /* 0x000fe20000010000 */
[----:B------:R-:W-:Y:S02]  /*1130*/  HADD2.F32 R199, -RZ, R11.H1_H1 ;  /* 0x3000000bffc77230 */ /* 0x000fe40000004100 */
[----:B------:R-:W-:Y:S01]  /*1140*/  FFMA.FTZ R61, R22, R12, R61 ;  /* 0x0000000c163d7223 */ /* 0x000fe2000001003d */
[----:B------:R-:W-:Y:S01]  /*1150*/  FFMA.FTZ R9, R23, R21, R192 ;  /* 0x0000001517097223 */ /* 0x000fe200000100c0 */
[--C-:B------:R-:W-:Y:S02]  /*1160*/  HADD2.F32 R11, -RZ, R14.reuse.H0_H0 ;  /* 0x2000000eff0b7230 */ /* 0x100fe40000004100 */
[----:B------:R-:W-:Y:S01]  /*1170*/  FADD.FTZ R12, -R186, R195 ;  /* 0x000000c3ba0c7221 */ /* 0x000fe20000010100 */
[----:B------:R-:W-:Y:S02]  /*1180*/  HADD2.F32 R136, -RZ, R14.H1_H1 ;  /* 0x3000000eff887230 */ /* 0x000fe40000004100 */
[----:B------:R-:W-:-:S02]  /*1190*/  HADD2.F32 R138, -RZ, R15.H0_H0 ;  /* 0x2000000fff8a7230 */ /* 0x000fc40000004100 */
[----:B------:R-:W-:Y:S02]  /*11a0*/  HADD2.F32 R140, -RZ, R15.H1_H1 ;  /* 0x3000000fff8c7230 */ /* 0x000fe40000004100 */
[----:B------:R-:W-:Y:S01]  /*11b0*/  FMUL.FTZ R15, R179, R8 ;  /* 0x00000008b30f7220 */ /* 0x000fe20000410000 */
[--C-:B------:R-:W-:Y:S02]  /*11c0*/  HADD2.F32 R14, -RZ, R38.reuse.H0_H0 ;  /* 0x20000026ff0e7230 */ /* 0x100fe40000004100 */
        /* <DEDUP_REMOVED lines=10> */
[-C--:B------:R-:W-:Y:S01]  /*1270*/  FMUL.FTZ R14, R14, R11.reuse ;  /* 0x0000000b0e0e7220 */ /* 0x080fe20000410000 */
[----:B------:R-:W-:Y:S01]  /*1280*/  FADD.FTZ R88, R88, R11 ;  /* 0x0000000b58587221 */ /* 0x000fe20000010000 */
[----:B------:R-:W-:Y:S01]  /*1290*/  FFMA.FTZ R64, R15, R11, R64 ;  /* 0x0000000b0f407223 */ /* 0x000fe20000010040 */
[----:B------:R-:W-:Y:S01]  /*12a0*/  FADD.FTZ R9, R8, R17 ;  /* 0x0000001108097221 */ /* 0x000fe20000010000 */
[--C-:B------:R-:W-:Y:S02]  /*12b0*/  HADD2.F32 R11, -RZ, R39.reuse.H0_H0 ;  /* 0x20000027ff0b7230 */ /* 0x100fe40000004100 */
        /* <DEDUP_REMOVED lines=13> */
[----:B------:R-:W-:Y:S01]  /*1390*/  FADD.FTZ R8, -R186, R199 ;  /* 0x000000c7ba087221 */ /* 0x000fe20000010100 */
[----:B------:R-:W-:Y:S01]  /*13a0*/  FADD.FTZ R139, R136, R13 ;  /* 0x0000000d888b7221 */ /* 0x000fe20000010000 */
[----:B------:R-:W-:Y:S01]  /*13b0*/  FFMA.FTZ R136, R12, R13, R137 ;  /* 0x0000000d0c887223 */ /* 0x000fe20000010089 */
        /* <DEDUP_REMOVED lines=9> */
.L_x_2080:
[----:B------:R-:W-:Y:S05]  /*1450*/  BSYNC.RECONVERGENT B0 ;  /* 0x0000000000007941 */ /* 0x000fea0003800200 */
.L_x_2079:
        /* <DEDUP_REMOVED lines=11> */
[----:B--2---:R-:W-:-:S04]  /*1510*/  IMAD.WIDE.U32 R152, R193, 0x8, R152 ;  /* 0x00000008c1987825 */ /* 0x004fc800078e0098 */
[----:B------:R-:W-:Y:S01]  /*1520*/  HADD2.F32 R149, -RZ, R40.H1_H1 ;  /* 0x30000028ff957230 */ /* 0x000fe20000004100 */
[----:B------:R0:W5:Y:S07]  /*1530*/  LDG.E.64 R182, desc[UR4][R152.64] ;  /* 0x0000000498b67981 */ /* 0x00016e000c1e1b00 */
[----:B------:R-:W1:Y:S01]  /*1540*/  @P0 LDC.64 R150, c[0x0][0x438] ;  /* 0x00010e00ff960b82 */ /* 0x000e620000000a00 */
[----:B------:R-:W-:Y:S02]  /*1550*/  HADD2.F32 R154, -RZ, R41.H0_H0 ;  /* 0x20000029ff9a7230 */ /* 0x000fe40000004100 */
[----:B-1----:R-:W-:-:S05]  /*1560*/  @P0 IMAD.WIDE.U32 R150, R193, 0x10, R150 ;  /* 0x00000010c1960825 */ /* 0x002fca00078e0096 */
[----:B------:R1:W5:Y:S01]  /*1570*/  @P0 LDG.E.128 R120, desc[UR4][R150.64] ;  /* 0x0000000496780981 */ /* 0x000362000c1e1d00 */
[----:B0-----:R-:W-:Y:S02]  /*1580*/  HADD2.F32 R153, -RZ, R41.H1_H1 ;  /* 0x30000029ff997230 */ /* 0x001fe40000004100 */
[----:B------:R-:W-:Y:S01]  /*1590*/  HADD2.F32 R158, -RZ, R42.H0_H0 ;  /* 0x2000002aff9e7230 */ /* 0x000fe20000004100 */
[----:B------:R-:W-:Y:S01]  /*15a0*/  IADD3 R193, PT, PT, R193, 0x80, RZ ;  /* 0x00000080c1c17810 */ /* 0x000fe20007ffe0ff */
[--C-:B---3--:R-:W-:Y:S02]  /*15b0*/  HADD2.F32 R147, -RZ, R136.reuse.H0_H0 ;  /* 0x20000088ff937230 */ /* 0x108fe40000004100 */
[----:B------:R-:W-:Y:S02]  /*15c0*/  HADD2.F32 R155, -RZ, R136.H1_H1 ;  /* 0x30000088ff9b7230 */ /* 0x000fe40000004100 */
[--C-:B------:R-:W-:Y:S02]  /*15d0*/  HADD2.F32 R157, -RZ, R137.reuse.H0_H0 ;  /* 0x20000089ff9d7230 */ /* 0x100fe40000004100 */
[----:B-1----:R-:W-:Y:S01]  /*15e0*/  FADD.FTZ R150, -R186, R147 ;  /* 0x00000093ba967221 */ /* 0x002fe20000010100 */
[----:B------:R-:W-:-:S02]  /*15f0*/  HADD2.F32 R159, -RZ, R137.H1_H1 ;  /* 0x30000089ff9f7230 */ /* 0x000fc40000004100 */
[----:B------:R-:W-:Y:S02]  /*1600*/  HADD2.F32 R136, -RZ, R40.H0_H0 ;  /* 0x20000028ff887230 */ /* 0x000fe40000004100 */
[----:B----4-:R-:W-:Y:S02]  /*1610*/  HADD2.F32 R137, -RZ, R140.H0_H0 ;  /* 0x2000008cff897230 */ /* 0x010fe40000004100 */
[----:B-----5:R-:W-:Y:S01]  /*1620*/  FMUL.FTZ R147, R179, R150 ;  /* 0x00000096b3937220 */ /* 0x020fe20000410000 */
[----:B------:R-:W-:Y:S02]  /*1630*/  HADD2.F32 R161, -RZ, R138.H0_H0 ;  /* 0x2000008affa17230 */ /* 0x000fe40000004100 */
[----:B------:R-:W-:Y:S01]  /*1640*/  FMUL.FTZ R150, R136, R137 ;  /* 0x0000008988967220 */ /* 0x000fe20000410000 */
[----:B------:R-:W-:Y:S01]  /*1650*/  FADD.FTZ R136, -R186, R157 ;  /* 0x0000009dba887221 */ /* 0x000fe20000010100 */
[----:B------:R-:W-:-:S03]  /*1660*/  HADD2.F32 R140, -RZ, R140.H1_H1 ;  /* 0x3000008cff8c7230 */ /* 0x000fc60000004100 */
[C---:B------:R-:W-:Y:S01]  /*1670*/  FMUL.FTZ R151, R179.reuse, R136 ;  /* 0x00000088b3977220 */ /* 0x040fe20000410000 */
[C---:B------:R-:W-:Y:S01]  /*1680*/  FADD.FTZ R136, -R186.reuse, R161 ;  /* 0x000000a1ba887221 */ /* 0x040fe20000010100 */
[--C-:B------:R-:W-:Y:S02]  /*1690*/  HADD2.F32 R197, -RZ, R139.reuse.H0_H0 ;  /* 0x2000008bffc57230 */ /* 0x100fe40000004100 */
[----:B------:R-:W-:Y:S01]  /*16a0*/  FADD.FTZ R152, -R186, R155 ;  /* 0x0000009bba987221 */ /* 0x000fe20000010100 */
[----:B------:R-:W-:Y:S02]  /*16b0*/  HADD2.F32 R199, -RZ, R139.H1_H1 ;  /* 0x3000008bffc77230 */ /* 0x000fe40000004100 */
[----:B------:R-:W-:Y:S01]  /*16c0*/  FMUL.FTZ R155, R179, R136 ;  /* 0x00000088b39b7220 */ /* 0x000fe20000410000 */
[----:B------:R-:W-:Y:S02]  /*16d0*/  HADD2.F32 R139, -RZ, R141.H0_H0 ;  /* 0x2000008dff8b7230 */ /* 0x000fe40000004100 */
[----:B------:R-:W-:Y:S01]  /*16e0*/  FADD.FTZ R92, R92, R137 ;  /* 0x000000895c5c7221 */ /* 0x000fe20000010000 */
[----:B------:R-:W-:Y:S01]  /*16f0*/  FFMA.FTZ R68, R147, R137, R68 ;  /* 0x0000008993447223 */ /* 0x000fe20000010044 */
[----:B------:R-:W-:Y:S01]  /*1700*/  FMUL.FTZ R149, R149, R140 ;  /* 0x0000008c95957220 */ /* 0x000fe20000410000 */
[----:B------:R-:W-:Y:S01]  /*1710*/  FADD.FTZ R156, -R186, R159 ;  /* 0x0000009fba9c7221 */ /* 0x000fe20000010100 */
[----:B------:R-:W-:Y:S01]  /*1720*/  FADD.FTZ R136, R187, R150 ;  /* 0x00000096bb887221 */ /* 0x000fe20000010000 */
[----:B------:R-:W-:Y:S01]  /*1730*/  FMUL.FTZ R152, R179, R152 ;  /* 0x00000098b3987220 */ /* 0x000fe20000410000 */
[----:B------:R-:W-:Y:S01]  /*1740*/  FFMA.FTZ R137, R147, R150, R192 ;  /* 0x0000009693897223 */ /* 0x000fe200000100c0 */
[----:B------:R-:W-:-:S02]  /*1750*/  HADD2.F32 R195, -RZ, R138.H1_H1 ;  /* 0x3000008affc37230 */ /* 0x000fc40000004100 */
[-C--:B------:R-:W-:Y:S01]  /*1760*/  FMUL.FTZ R154, R154, R139.reuse ;  /* 0x0000008b9a9a7220 */ /* 0x080fe20000410000 */
[----:B------:R-:W-:Y:S02]  /*1770*/  HADD2.F32 R138, -RZ, R141.H1_H1 ;  /* 0x3000008dff8a7230 */ /* 0x000fe40000004100 */
[----:B------:R-:W-:Y:S01]  /*1780*/  FADD.FTZ R94, R94, R139 ;  /* 0x0000008b5e5e7221 */ /* 0x000fe20000010000 */
[----:B------:R-:W-:Y:S01]  /*1790*/  FFMA.FTZ R70, R151, R139, R70 ;  /* 0x0000008b97467223 */ /* 0x000fe20000010046 */
[----:B------:R-:W-:Y:S01]  /*17a0*/  FMUL.FTZ R156, R179, R156 ;  /* 0x0000009cb39c7220 */ /* 0x000fe20000410000 */
[----:B------:R-:W-:Y:S01]  /*17b0*/  FADD.FTZ R139, R136, R149 ;  /* 0x00000095888b7221 */ /* 0x000fe20000010000 */
[----:B------:R-:W-:Y:S01]  /*17c0*/  FFMA.FTZ R136, R152, R149, R137 ;  /* 0x0000009598887223 */ /* 0x000fe20000010089 */
[----:B------:R-:W-:Y:S01]  /*17d0*/  FADD.FTZ R160, -R186, R195 ;  /* 0x000000c3baa07221 */ /* 0x000fe20000010100 */
[--C-:B------:R-:W-:Y:S02]  /*17e0*/  HADD2.F32 R141, -RZ, R142.reuse.H0_H0 ;  /* 0x2000008eff8d7230 */ /* 0x100fe40000004100 */
[-C--:B------:R-:W-:Y:S01]  /*17f0*/  FMUL.FTZ R153, R153, R138.reuse ;  /* 0x0000008a99997220 */ /* 0x080fe20000410000 */
[----:B------:R-:W-:Y:S01]  /*1800*/  FADD.FTZ R95, R95, R138 ;  /* 0x0000008a5f5f7221 */ /* 0x000fe20000010000 */
[----:B------:R-:W-:Y:S01]  /*1810*/  FFMA.FTZ R71, R156, R138, R71 ;  /* 0x0000008a9c477223 */ /* 0x000fe20000010047 */
[----:B------:R-:W-:Y:S01]  /*1820*/  FADD.FTZ R138, R139, R154 ;  /* 0x0000009a8b8a7221 */ /* 0x000fe20000010000 */
[----:B------:R-:W-:Y:S01]  /*1830*/  FFMA.FTZ R137, R151, R154, R136 ;  /* 0x0000009a97897223 */ /* 0x000fe20000010088 */
[----:B------:R-:W-:-:S02]  /*1840*/  HADD2.F32 R142, -RZ, R142.H1_H1 ;  /* 0x3000008eff8e7230 */ /* 0x000fc40000004100 */
[----:B------:R-:W-:Y:S01]  /*1850*/  FMUL.FTZ R160, R179, R160 ;  /* 0x000000a0b3a07220 */ /* 0x000fe20000410000 */
[----:B------:R-:W-:Y:S02]  /*1860*/  HADD2.F32 R157, -RZ, R42.H1_H1 ;  /* 0x3000002aff9d7230 */ /* 0x000fe40000004100 */
[----:B------:R-:W-:Y:S01]  /*1870*/  FMUL.FTZ R158, R158, R141 ;  /* 0x0000008d9e9e7220 */ /* 0x000fe20000410000 */
[----:B------:R-:W-:Y:S01]  /*1880*/  FADD.FTZ R139, R138, R153 ;  /* 0x000000998a8b7221 */ /* 0x000fe20000010000 */
[----:B------:R-:W-:Y:S01]  /*1890*/  FFMA.FTZ R136, R156, R153, R137 ;  /* 0x000000999c887223 */ /* 0x000fe20000010089 */
[----:B------:R-:W-:Y:S01]  /*18a0*/  FADD.FTZ R97, R97, R142 ;  /* 0x0000008e61617221 */ /* 0x000fe20000010000 */
[-C--:B------:R-:W-:Y:S01]  /*18b0*/  FMUL.FTZ R157, R157, R142.reuse ;  /* 0x0000008e9d9d7220 */ /* 0x080fe20000410000 */
[----:B------:R-:W-:Y:S01]  /*18c0*/  FFMA.FTZ R73, R160, R142, R73 ;  /* 0x0000008ea0497223 */ /* 0x000fe20000010049 */
[----:B------:R-:W-:Y:S02]  /*18d0*/  HADD2.F32 R162, -RZ, R143.H0_H0 ;  /* 0x2000008fffa27230 */ /* 0x000fe40000004100 */
[----:B------:R-:W-:Y:S01]  /*18e0*/  FADD.FTZ R142, -R186, R197 ;  /* 0x000000c5ba8e7221 */ /* 0x000fe20000010100 */
[----:B------:R-:W-:-:S02]  /*18f0*/  HADD2.F32 R159, -RZ, R43.H0_H0 ;  /* 0x2000002bff9f7230 */ /* 0x000fc40000004100 */
        /* <DEDUP_REMOVED lines=23> */
.L_x_2082:
[----:B------:R-:W-:Y:S05]  /*1a70*/  BSYNC.RECONVERGENT B0 ;  /* 0x0000000000007941 */ /* 0x000fea0003800200 */
.L_x_2081:
[----:B------:R-:W-:Y:S01]  /*1a80*/  ISETP.GE.U32.AND P2, PT, R4, 0x200, PT ;  /* 0x000002000400780c */ /* 0x000fe20003f46070 */
[----:B------:R-:W-:Y:S01]  /*1a90*/  BSSY.RECONVERGENT B0, `(.L_x_2083) ;  /* 0x0000061000007945 */ /* 0x000fe20003800200 */
[----:B------:R-:W-:-:S11]  /*1aa0*/  MOV R194, 0x400 ;  /* 0x0000040000c27802 */ /* 0x000fd60000000f00 */
[----:B------:R-:W-:Y:S05]  /*1ab0*/  @!P2 BRA `(.L_x_2084) ;  /* 0x000000040078a947 */ /* 0x000fea0003800000 */
[----:B------:R-:W0:Y:S01]  /*1ac0*/  LDC.64 R136, c[0x0][0x3a8] ;  /* 0x0000ea00ff887b82 */ /* 0x000e220000000a00 */
[----:B------:R-:W-:-:S04]  /*1ad0*/  ISETP.NE.U32.AND P0, PT, RZ, UR8, PT ;  /* 0x00000008ff007c0c */ /* 0x000fc8000bf05070 */
[----:B------:R-:W-:-:S03]  /*1ae0*/  ISETP.NE.AND.EX P0, PT, RZ, UR9, PT, P0 ;  /* 0x00000009ff007c0c */ /* 0x000fc6000bf05300 */
[----:B------:R-:W1:Y:S08]  /*1af0*/  LDC.64 R140, c[0x0][0x428] ;  /* 0x00010a00ff8c7b82 */ /* 0x000e700000000a00 */
[----:B------:R-:W2:Y:S01]  /*1b00*/  LDC.64 R184, c[0x0][0x3b0] ;  /* 0x0000ec00ffb87b82 */ /* 0x000ea20000000a00 */
[----:B0-----:R-:W-:-:S07]  /*1b10*/  IMAD.WIDE.U32 R136, R193, 0x10, R136 ;  /* 0x00000010c1887825 */ /* 0x001fce00078e0088 */
[----:B------:R-:W0:Y:S01]  /*1b20*/  @P0 LDC.64 R166, c[0x0][0x438] ;  /* 0x00010e00ffa60b82 */ /* 0x000e220000000a00 */
[----:B------:R-:W3:Y:S01]  /*1b30*/  LDG.E.128 R136, desc[UR4][R136.64] ;  /* 0x0000000488887981 */ /* 0x000ee2000c1e1d00 */
[----:B-1----:R-:W-:-:S06]  /*1b40*/  IMAD.WIDE.U32 R140, R193, 0x10, R140 ;  /* 0x00000010c18c7825 */ /* 0x002fcc00078e008c */
[----:B------:R-:W4:Y:S01]  /*1b50*/  LDG.E.128 R140, desc[UR4][R140.64] ;  /* 0x000000048c8c7981 */ /* 0x000f22000c1e1d00 */
[----:B--2---:R-:W-:-:S06]  /*1b60*/  IMAD.WIDE.U32 R184, R193, 0x8, R184 ;  /* 0x00000008c1b87825 */ /* 0x004fcc00078e00b8 */
[----:B------:R-:W5:Y:S01]  /*1b70*/  LDG.E.64 R184, desc[UR4][R184.64] ;  /* 0x00000004b8b87981 */ /* 0x000f62000c1e1b00 */
[----:B0-----:R-:W-:-:S05]  /*1b80*/  @P0 IMAD.WIDE.U32 R166, R193, 0x10, R166 ;  /* 0x00000010c1a60825 */ /* 0x001fca00078e00a6 */
[----:B------:R0:W5:Y:S01]  /*1b90*/  @P0 LDG.E.128 R124, desc[UR4][R166.64] ;  /* 0x00000004a67c0981 */ /* 0x000162000c1e1d00 */
[----:B------:R-:W-:Y:S02]  /*1ba0*/  HADD2.F32 R170, -RZ, R45.H0_H0 ;  /* 0x2000002dffaa7230 */ /* 0x000fe40000004100 */
[----:B0-----:R-:W-:Y:S02]  /*1bb0*/  HADD2.F32 R166, -RZ, R44.H0_H0 ;  /* 0x2000002cffa67230 */ /* 0x001fe40000004100 */
[----:B------:R-:W-:Y:S02]  /*1bc0*/  HADD2.F32 R175, -RZ, R47.H0_H0 ;  /* 0x2000002fffaf7230 */ /* 0x000fe40000004100 */
[----:B---3--:R-:W-:Y:S02]  /*1bd0*/  HADD2.F32 R163, -RZ, R136.H0_H0 ;  /* 0x20000088ffa37230 */ /* 0x008fe40000004100 */
[--C-:B------:R-:W-:Y:S02]  /*1be0*/  HADD2.F32 R167, -RZ, R137.reuse.H0_H0 ;  /* 0x20000089ffa77230 */ /* 0x100fe40000004100 */
[----:B------:R-:W-:-:S02]  /*1bf0*/  HADD2.F32 R169, -RZ, R137.H1_H1 ;  /* 0x30000089ffa97230 */ /* 0x000fc40000004100 */
[----:B------:R-:W-:Y:S02]  /*1c00*/  HADD2.F32 R137, -RZ, R138.H1_H1 ;  /* 0x3000008aff897230 */ /* 0x000fe40000004100 */
[--C-:B------:R-:W-:Y:S02]  /*1c10*/  HADD2.F32 R173, -RZ, R139.reuse.H0_H0 ;  /* 0x2000008bffad7230 */ /* 0x100fe40000004100 */
[----:B------:R-:W-:Y:S02]  /*1c20*/  HADD2.F32 R139, -RZ, R139.H1_H1 ;  /* 0x3000008bff8b7230 */ /* 0x000fe40000004100 */
[----:B------:R-:W-:Y:S02]  /*1c30*/  HADD2.F32 R165, -RZ, R136.H1_H1 ;  /* 0x30000088ffa57230 */ /* 0x000fe40000004100 */
[C---:B------:R-:W-:Y:S01]  /*1c40*/  FADD.FTZ R136, -R186.reuse, R163 ;  /* 0x000000a3ba887221 */ /* 0x040fe20000010100 */
[C---:B------:R-:W-:Y:S01]  /*1c50*/  FADD.FTZ R172, -R186.reuse, R169 ;  /* 0x000000a9baac7221 */ /* 0x040fe20000010100 */
[----:B------:R-:W-:Y:S01]  /*1c60*/  FADD.FTZ R178, -R186, R137 ;  /* 0x00000089bab27221 */ /* 0x000fe20000010100 */
[----:B----4-:R-:W-:-:S02]  /*1c70*/  HADD2.F32 R137, -RZ, R140.H0_H0 ;  /* 0x2000008cff897230 */ /* 0x010fc40000004100 */
[C---:B------:R-:W-:Y:S01]  /*1c80*/  FADD.FTZ R196, -R186.reuse, R139 ;  /* 0x0000008bbac47221 */ /* 0x040fe20000010100 */
[--C-:B------:R-:W-:Y:S02]  /*1c90*/  HADD2.F32 R139, -RZ, R141.reuse.H0_H0 ;  /* 0x2000008dff8b7230 */ /* 0x100fe40000004100 */
[C---:B-----5:R-:W-:Y:S01]  /*1ca0*/  FMUL.FTZ R163, R179.reuse, R136 ;  /* 0x00000088b3a37220 */ /* 0x060fe20000410000 */
[----:B------:R-:W-:Y:S02]  /*1cb0*/  HADD2.F32 R174, -RZ, R141.H1_H1 ;  /* 0x3000008dffae7230 */ /* 0x000fe40000004100 */
[----:B------:R-:W-:Y:S01]  /*1cc0*/  FADD.FTZ R168, -R186, R165 ;  /* 0x000000a5baa87221 */ /* 0x000fe20000010100 */
[----:B------:R-:W-:Y:S02]  /*1cd0*/  HADD2.F32 R169, -RZ, R45.H1_H1 ;  /* 0x3000002dffa97230 */ /* 0x000fe40000004100 */
[----:B------:R-:W-:Y:S01]  /*1ce0*/  FMUL.FTZ R172, R179, R172 ;  /* 0x000000acb3ac7220 */ /* 0x000fe20000410000 */
[----:B------:R-:W-:-:S02]  /*1cf0*/  HADD2.F32 R171, -RZ, R138.H0_H0 ;  /* 0x2000008affab7230 */ /* 0x000fc40000004100 */
[----:B------:R-:W-:Y:S01]  /*1d00*/  FADD.FTZ R138, -R186, R167 ;  /* 0x000000a7ba8a7221 */ /* 0x000fe20000010100 */
[----:B------:R-:W-:Y:S02]  /*1d10*/  HADD2.F32 R141, -RZ, R142.H0_H0 ;  /* 0x2000008eff8d7230 */ /* 0x000fe40000004100 */
[----:B------:R-:W-:Y:S02]  /*1d20*/  HADD2.F32 R136, -RZ, R46.H0_H0 ;  /* 0x2000002eff887230 */ /* 0x000fe40000004100 */
[----:B------:R-:W-:Y:S01]  /*1d30*/  FMUL.FTZ R166, R166, R137 ;  /* 0x00000089a6a67220 */ /* 0x000fe20000410000 */
[----:B------:R-:W-:Y:S02]  /*1d40*/  HADD2.F32 R140, -RZ, R140.H1_H1 ;  /* 0x3000008cff8c7230 */ /* 0x000fe40000004100 */
[----:B------:R-:W-:Y:S02]  /*1d50*/  HADD2.F32 R165, -RZ, R44.H1_H1 ;  /* 0x3000002cffa57230 */ /* 0x000fe40000004100 */
[-C--:B------:R-:W-:Y:S01]  /*1d60*/  FMUL.FTZ R169, R169, R174.reuse ;  /* 0x000000aea9a97220 */ /* 0x080fe20000410000 */
[----:B------:R-:W-:Y:S01]  /*1d70*/  FADD.FTZ R131, R131, R174 ;  /* 0x000000ae83837221 */ /* 0x000fe20000010000 */
[----:B------:R-:W-:Y:S01]  /*1d80*/  FFMA.FTZ R103, R172, R174, R103 ;  /* 0x000000aeac677223 */ /* 0x000fe20000010067 */
[----:B------:R-:W-:Y:S01]  /*1d90*/  FMUL.FTZ R167, R179, R138 ;  /* 0x0000008ab3a77220 */ /* 0x000fe20000410000 */
        /* <DEDUP_REMOVED lines=10> */
[----:B------:R-:W-:Y:S01]  /*1e40*/  FADD.FTZ R139, R136, R165 ;  /* 0x000000a5888b7221 */ /* 0x000fe20000010000 */
[----:B------:R-:W-:Y:S01]  /*1e50*/  FFMA.FTZ R136, R168, R165, R137 ;  /* 0x000000a5a8887223 */ /* 0x000fe20000010089 */
[----:B------:R-:W-:-:S02]  /*1e60*/  FADD.FTZ R176, -R186, R171 ;  /* 0x000000abbab07221 */ /* 0x000fc40000010100 */
[----:B------:R-:W-:Y:S01]  /*1e70*/  FADD.FTZ R138, R139, R170 ;  /* 0x000000aa8b8a7221 */ /* 0x000fe20000010000 */
[----:B------:R-:W-:Y:S01]  /*1e80*/  FFMA.FTZ R137, R167, R170, R136 ;  /* 0x000000aaa7897223 */ /* 0x000fe20000010088 */
[----:B------:R-:W-:Y:S01]  /*1e90*/  FADD.FTZ R180, -R186, R173 ;  /* 0x000000adbab47221 */ /* 0x000fe20000010100 */
[----:B------:R-:W-:Y:S02]  /*1ea0*/  HADD2.F32 R142, -RZ, R142.H1_H1 ;  /* 0x3000008eff8e7230 */ /* 0x000fe40000004100 */
[----:B------:R-:W-:Y:S01]  /*1eb0*/  FMUL.FTZ R171, R179, R176 ;  /* 0x000000b0b3ab7220 */ /* 0x000fe20000410000 */
[----:B------:R-:W-:Y:S02]  /*1ec0*/  HADD2.F32 R173, -RZ, R46.H1_H1 ;  /* 0x3000002effad7230 */ /* 0x000fe40000004100 */
[----:B------:R-:W-:Y:S01]  /*1ed0*/  FADD.FTZ R139, R138, R169 ;  /* 0x000000a98a8b7221 */ /* 0x000fe20000010000 */
[----:B------:R-:W-:Y:S01]  /*1ee0*/  FFMA.FTZ R136, R172, R169, R137 ;  /* 0x000000a9ac887223 */ /* 0x000fe20000010089 */
[----:B------:R-:W-:-:S02]  /*1ef0*/  HADD2.F32 R186, -RZ, R143.H0_H0 ;  /* 0x2000008fffba7230 */ /* 0x000fc40000004100 */
[----:B------:R-:W-:Y:S01]  /*1f00*/  FMUL.FTZ R176, R179, R178 ;  /* 0x000000b2b3b07220 */ /* 0x000fe20000410000 */
[----:B------:R-:W-:Y:S01]  /*1f10*/  FMUL.FTZ R173, R173, R142 ;  /* 0x0000008eadad7220 */ /* 0x000fe20000410000 */
[----:B------:R-:W-:Y:S01]  /*1f20*/  FADD.FTZ R138, R139, R174 ;  /* 0x000000ae8b8a7221 */ /* 0x000fe20000010000 */
[----:B------:R-:W-:Y:S01]  /*1f30*/  FFMA.FTZ R137, R171, R174, R136 ;  /* 0x000000aeab897223 */ /* 0x000fe20000010088 */
[----:B------:R-:W-:Y:S02]  /*1f40*/  HADD2.F32 R143, -RZ, R143.H1_H1 ;  /* 0x3000008fff8f7230 */ /* 0x000fe40000004100 */
[----:B------:R-:W-:Y:S01]  /*1f50*/  FMUL.FTZ R175, R175, R186 ;  /* 0x000000baafaf7220 */ /* 0x000fe20000410000 */
[----:B------:R-:W-:Y:S02]  /*1f60*/  HADD2.F32 R178, -RZ, R47.H1_H1 ;  /* 0x3000002fffb27230 */ /* 0x000fe40000004100 */
[C---:B------:R-:W-:Y:S01]  /*1f70*/  FMUL.FTZ R177, R179.reuse, R180 ;  /* 0x000000b4b3b17220 */ /* 0x040fe20000410000 */
        /* <DEDUP_REMOVED lines=18> */
.L_x_2084:
[----:B------:R-:W-:Y:S05]  /*20a0*/  BSYNC.RECONVERGENT B0 ;  /* 0x0000000000007941 */ /* 0x000fea0003800200 */
.L_x_2083:
        /* <DEDUP_REMOVED lines=11> */
[----:B------:R-:W0:Y:S02]  /*2160*/  SHFL.DOWN PT, R139, R136, 0x8, 0x1f ;  /* 0x09001f00888b7f89 */ /* 0x000e2400000e0000 */
[----:B------:R-:W-:Y:S02]  /*2170*/  @!P6 LEA R194, R2, R193, 0x3 ;  /* 0x000000c102c2e211 */ /* 0x000fe400078e18ff */
        /* <DEDUP_REMOVED lines=14> */
[----:B-1----:R-:W-:-:S05]  /*2260*/  FADD.FTZ R187, R142, R187 ;  /* 0x000000bb8ebb7221 */ /* 0x002fca0000010000 */
[----:B------:R-:W-:Y:S01]  /*2270*/  @!P6 STS.64 [R194], R186 ;  /* 0x000000bac200e388 */ /* 0x000fe20000000a00 */
[----:B------:R-:W-:-:S13]  /*2280*/  ISETP.NE.AND P6, PT, R7, RZ, PT ;  /* 0x000000ff0700720c */ /* 0x000fda0003fc5270 */
[----:B------:R-:W0:Y:S02]  /*2290*/  @P6 LDC.64 R136, c[0x0][0x3e0] ;  /* 0x0000f800ff886b82 */ /* 0x000e240000000a00 */
[----:B0-----:R-:W-:-:S06]  /*22a0*/  @P6 IMAD.WIDE R192, R0, 0x2, R136 ;  /* 0x0000000200c06825 */ /* 0x001fcc00078e0288 */
[----:B------:R-:W2:Y:S01]  /*22b0*/  @P6 LDG.E.U16 R192, desc[UR4][R192.64] ;  /* 0x00000004c0c06981 */ /* 0x000ea2000c1e1500 */
[C---:B------:R-:W-:Y:S01]  /*22c0*/  @!P1 IADD3 R195, PT, PT, R181.reuse, 0x4000, RZ ;  /* 0x00004000b5c39810 */ /* 0x040fe20007ffe0ff */
[----:B------:R-:W-:Y:S01]  /*22d0*/  UISETP.NE.U32.AND UP0, UPT, UR8, URZ, UPT ;  /* 0x000000ff0800728c */ /* 0x000fe2000bf05070 */
[C---:B------:R-:W-:Y:S01]  /*22e0*/  IADD3 R140, PT, PT, R181.reuse, 0x4030, RZ ;  /* 0x00004030b58c7810 */ /* 0x040fe20007ffe0ff */
[----:B------:R-:W-:Y:S01]  /*22f0*/  BAR.SYNC.DEFER_BLOCKING 0x0 ;  /* 0x0000000000007b1d */ /* 0x000fe20000010000 */
[----:B------:R-:W-:Y:S01]  /*2300*/  @!P1 IADD3 R140, PT, PT, R181, 0x4010, RZ ;  /* 0x00004010b58c9810 */ /* 0x000fe20007ffe0ff */
[----:B------:R-:W-:Y:S01]  /*2310*/  UISETP.NE.AND.EX UP0, UPT, UR9, URZ, UPT, UP0 ;  /* 0x000000ff0900728c */ /* 0x000fe2000bf05300 */
[----:B------:R-:W-:-:S03]  /*2320*/  ISETP.NE.AND P0, PT, RZ, UR7, PT ;  /* 0x00000007ff007c0c */ /* 0x000fc6000bf05270 */
[----:B------:R-:W-:Y:S01]  /*2330*/  BSSY.RECONVERGENT B0, `(.L_x_2085) ;  /* 0x00004ba000007945 */ /* 0x000fe20003800200 */
[----:B------:R-:W0:Y:S04]  /*2340*/  LDS.128 R136, [R195] ;  /* 0x00000000c3887984 */ /* 0x000e280000000c00 */
[----:B------:R-:W1:Y:S01]  /*2350*/  LDS.128 R140, [R140] ;  /* 0x000000008c8c7984 */ /* 0x000e620000000c00 */
[----:B0-----:R-:W-:Y:S01]  /*2360*/  FADD.FTZ R181, RZ, R136 ;  /* 0x00000088ffb57221 */ /* 0x001fe20000010000 */
[----:B------:R-:W-:-:S03]  /*2370*/  FADD.FTZ R136, RZ, R137 ;  /* 0x00000089ff887221 */ /* 0x000fc60000010000 */
[----:B------:R-:W-:Y:S01]  /*2380*/  FADD.FTZ R181, R138, R181 ;  /* 0x000000b58ab57221 */ /* 0x000fe20000010000 */
[----:B------:R-:W-:-:S03]  /*2390*/  FADD.FTZ R136, R139, R136 ;  /* 0x000000888b887221 */ /* 0x000fc60000010000 */
[----:B-1----:R-:W-:Y:S01]  /*23a0*/  FADD.FTZ R181, R181, R140 ;  /* 0x0000008cb5b57221 */ /* 0x002fe20000010000 */
[----:B------:R-:W-:-:S03]  /*23b0*/  FADD.FTZ R136, R136, R141 ;  /* 0x0000008d88887221 */ /* 0x000fc60000010000 */
[----:B------:R-:W-:Y:S01]  /*23c0*/  FADD.FTZ R142, R142, R181 ;  /* 0x000000b58e8e7221 */ /* 0x000fe20000010000 */
[----:B------:R-:W-:Y:S01]  /*23d0*/  FADD.FTZ R136, R143, R136 ;  /* 0x000000888f887221 */ /* 0x000fe20000010000 */
[----:B------:R-:W-:Y:S02]  /*23e0*/  HFMA2 R181, -RZ, RZ, 1.875, 0 ;  /* 0x3f800000ffb57431 */ /* 0x000fe400000001ff */
[----:B------:R-:W-:Y:S01]  /*23f0*/  FMUL.FTZ R142, R142, UR10 ;  /* 0x0000000a8e8e7c20 */ /* 0x000fe20008410000 */
[----:B------:R-:W-:-:S04]  /*2400*/  FMUL.FTZ R186, R136, UR10 ;  /* 0x0000000a88ba7c20 */ /* 0x000fc80008410000 */
[----:B------:R-:W-:Y:S01]  /*2410*/  FSEL R187, R142, RZ, !P0 ;  /* 0x000000ff8ebb7208 */ /* 0x000fe20004000000 */
[----:B--2---:R-:W-:Y:S01]  /*2420*/  @P6 HADD2.F32 R181, -RZ, R192.H0_H0 ;  /* 0x200000c0ffb56230 */ /* 0x004fe20000004100 */
[----:B------:R-:W-:Y:S06]  /*2430*/  BRA.U UP0, `(.L_x_2086) ;  /* 0x0000002100b87547 */ /* 0x000fec000b800000 */
        /* <DEDUP_REMOVED lines=18> */
[----:B------:R-:W-:-:S04]  /*2560*/  FMUL.FTZ R136, R136, R181 ;  /* 0x000000b588887220 */ /* 0x000fc80000410000 */
[----:B------:R-:W-:-:S05]  /*2570*/  FMUL.FTZ R136, R136, UR11 ;  /* 0x0000000b88887c20 */ /* 0x000fca0008410000 */
[----:B------:R-:W-:Y:S01]  /*2580*/  FSEL R142, R136, RZ, P0 ;  /* 0x000000ff888e7208 */ /* 0x000fe20000000000 */
[----:B------:R-:W-:Y:S01]  /*2590*/  FADD.FTZ R136, R30, -R137 ;  /* 0x800000891e887221 */ /* 0x000fe20000010000 */
[----:B------:R-:W-:Y:S01]  /*25a0*/  LOP3.LUT P0, RZ, R191, 0xff, RZ, 0xc0, !PT ;  /* 0x000000ffbfff7812 */ /* 0x000fe2000780c0ff */
[----:B------:R-:W-:Y:S01]  /*25b0*/  FFMA.FTZ R137, R34, R186, R187 ;  /* 0x000000ba22897223 */ /* 0x000fe200000100bb */
[----:B------:R-:W-:Y:S01]  /*25c0*/  F2FP.F16.F32.PACK_AB R139, R142, R139 ;  /* 0x0000008b8e8b723e */ /* 0x000fe200000000ff */
        /* <DEDUP_REMOVED lines=12> */
[----:B------:R-:W-:Y:S02]  /*2690*/  LOP3.LUT P0, RZ, R190, 0xff0000, RZ, 0xc0, !PT ;  /* 0x00ff0000beff7812 */ /* 0x000fe4000780c0ff */
[----:B------:R-:W-:Y:S01]  /*26a0*/  F2FP.F16.F32.PACK_AB R138, R193, R138 ;  /* 0x0000008ac18a723e */ /* 0x000fe200000000ff */
        /* <DEDUP_REMOVED lines=20> */
[----:B------:R-:W-:Y:S02]  /*27f0*/  LOP3.LUT P0, RZ, R190, 0xff, RZ, 0xc0, !PT ;  /* 0x000000ffbeff7812 */ /* 0x000fe4000780c0ff */
[----:B------:R-:W-:Y:S01]  /*2800*/  F2FP.F16.F32.PACK_AB R137, R143, R140 ;  /* 0x0000008c8f89723e */ /* 0x000fe200000000ff */
[----:B------:R-:W-:-:S04]  /*2810*/  FMUL.FTZ R136, R179, R136 ;  /* 0x00000088b3887220 */ /* 0x000fc80000410000 */
[----:B------:R-:W-:-:S04]  /*2820*/  FMUL.FTZ R136, R136, R181 ;  /* 0x000000b588887220 */ /* 0x000fc80000410000 */
[----:B------:R-:W-:-:S05]  /*2830*/  FMUL.FTZ R136, R136, UR11 ;  /* 0x0000000b88887c20 */ /* 0x000fca0008410000 */
[----:B------:R-:W-:-:S04]  /*2840*/  FSEL R136, R136, RZ, P0 ;  /* 0x000000ff88887208 */ /* 0x000fc80000000000 */
[----:B------:R-:W-:Y:S01]  /*2850*/  F2FP.F16.F32.PACK_AB R136, R141, R136 ;  /* 0x000000888d88723e */ /* 0x000fe200000000ff */
[----:B------:R-:W-:Y:S06]  /*2860*/  BRA `(.L_x_2090) ;  /* 0x0000000400047947 */ /* 0x000fec0003800000 */
.L_x_2089:
        /* <DEDUP_REMOVED lines=14> */
[----:B------:R-:W-:-:S03]  /*2950*/  F2FP.F16.F32.PACK_AB R111, R111, R194 ;  /* 0x000000c26f6f723e */ /* 0x000fc600000000ff */
        /* <DEDUP_REMOVED lines=13> */
[C---:B------:R-:W-:Y:S01]  /*2a30*/  FMUL.FTZ R108, R192.reuse, R181 ;  /* 0x000000b5c06c7220 */ /* 0x040fe20000410000 */
[----:B------:R-:W-:-:S03]  /*2a40*/  F2FP.F16.F32.PACK_AB R110, R192, R110 ;  /* 0x0000006ec06e723e */ /* 0x000fc600000000ff */
        /* <DEDUP_REMOVED lines=26> */
[----:B------:R-:W-:Y:S01]  /*2bf0*/  FMUL.FTZ R109, R108, R181 ;  /* 0x000000b56c6d7220 */ /* 0x000fe20000410000 */
[----:B------:R-:W-:Y:S02]  /*2c00*/  F2FP.F16.F32.PACK_AB R108, R137, R108 ;  /* 0x0000006c896c723e */ /* 0x000fe400000000ff */
[----:B------:R-:W-:Y:S01]  /*2c10*/  F2FP.F16.F32.PACK_AB R137, R143, R140 ;  /* 0x0000008c8f89723e */ /* 0x000fe200000000ff */
[----:B------:R-:W-:-:S05]  /*2c20*/  FMUL.FTZ R109, R109, UR11 ;  /* 0x0000000b6d6d7c20 */ /* 0x000fca0008410000 */
[----:B------:R-:W-:Y:S02]  /*2c30*/  FSEL R136, R109, RZ, P0 ;  /* 0x000000ff6d887208 */ /* 0x000fe40000000000 */
[----:B------:R-:W-:Y:S02]  /*2c40*/  F2FP.F16.F32.PACK_AB R109, R139, R138 ;  /* 0x0000008a8b6d723e */ /* 0x000fe400000000ff */
[----:B------:R-:W-:Y:S02]  /*2c50*/  F2FP.F16.F32.PACK_AB R139, R196, R195 ;  /* 0x000000c3c48b723e */ /* 0x000fe400000000ff */
[----:B------:R-:W-:Y:S02]  /*2c60*/  F2FP.F16.F32.PACK_AB R138, R193, R142 ;  /* 0x0000008ec18a723e */ /* 0x000fe400000000ff */
[----:B------:R-:W-:-:S07]  /*2c70*/  F2FP.F16.F32.PACK_AB R136, R141, R136 ;  /* 0x000000888d88723e */ /* 0x000fce00000000ff */
.L_x_2090:
[----:B------:R-:W0:Y:S08]  /*2c80*/  @P6 LDC.64 R142, c[0x0][0x478] ;  /* 0x00011e00ff8e6b82 */ /* 0x000e300000000a00 */
[----:B------:R-:W1:Y:S01]  /*2c90*/  LDC.64 R140, c[0x0][0x468] ;  /* 0x00011a00ff8c7b82 */ /* 0x000e620000000a00 */
[----:B0-----:R-:W-:-:S05]  /*2ca0*/  @P6 IMAD.WIDE.U32 R142, R145, 0x10, R142 ;  /* 0x00000010918e6825 */ /* 0x001fca00078e008e */
[----:B------:R0:W-:Y:S01]  /*2cb0*/  @P6 STG.E.128 desc[UR4][R142.64], R108 ;  /* 0x0000006c8e006986 */ /* 0x0001e2000c101d04 */
[C---:B-1----:R-:W-:Y:S01]  /*2cc0*/  IMAD.WIDE.U32 R140, R145.reuse, 0x10, R140 ;  /* 0x00000010918c7825 */ /* 0x042fe200078e008c */
[----:B------:R-:W-:-:S04]  /*2cd0*/  IADD3 R145, PT, PT, R145, 0x80, RZ ;  /* 0x0000008091917810 */ /* 0x000fc80007ffe0ff */
[----:B------:R0:W-:Y:S03]  /*2ce0*/  STG.E.128 desc[UR4][R140.64], R136 ;  /* 0x000000888c007986 */ /* 0x0001e6000c101d04 */
.L_x_2088:
[----:B------:R-:W-:Y:S05]  /*2cf0*/  BSYNC.RECONVERGENT B1 ;  /* 0x0000000000017941 */ /* 0x000fea0003800200 */
.L_x_2087:
[----:B------:R-:W-:Y:S04]  /*2d00*/  BSSY.RECONVERGENT B1, `(.L_x_2091) ;  /* 0x000008b000017945 */ /* 0x000fe80003800200 */
[----:B------:R-:W-:Y:S05]  /*2d10*/  @!P5 BRA `(.L_x_2092) ;  /* 0x000000080024d947 */ /* 0x000fea0003800000 */
[----:B------:R-:W-:-:S04]  /*2d20*/  ISETP.NE.U32.AND P6, PT, RZ, UR12, PT ;  /* 0x0000000cff007c0c */ /* 0x000fc8000bfc5070 */
[----:B------:R-:W-:-:S13]  /*2d30*/  ISETP.NE.AND.EX P6, PT, RZ, UR13, PT, P6 ;  /* 0x0000000dff007c0c */ /* 0x000fda000bfc5360 */
[----:B------:R-:W-:Y:S05]  /*2d40*/  @!P6 BRA `(.L_x_2093) ;  /* 0x000000040008e947 */ /* 0x000fea0003800000 */
[----:B0-----:R-:W-:Y:S01]  /*2d50*/  FFMA.FTZ R109, R11, R186, R187 ;  /* 0x000000ba0b6d7223 */ /* 0x001fe200000100bb */
        /* <DEDUP_REMOVED lines=63> */
[----:B------:R-:W-:Y:S01]  /*3150*/  F2FP.F16.F32.PACK_AB R136, R141, R136 ;  /* 0x000000888d88723e */ /* 0x000fe200000000ff */
[----:B------:R-:W-:Y:S06]  /*3160*/  BRA `(.L_x_2094) ;  /* 0x0000000000f47947 */ /* 0x000fec0003800000 */
.L_x_2093:
        /* <DEDUP_REMOVED lines=59> */
[----:B------:R-:W-:-:S04]  /*3520*/  FSEL R136, R136, RZ, P0 ;  /* 0x000000ff88887208 */ /* 0x000fc80000000000 */
[----:B------:R-:W-:-:S07]  /*3530*/  F2FP.F16.F32.PACK_AB R136, R141, R136 ;  /* 0x000000888d88723e */ /* 0x000fce00000000ff */
.L_x_2094:
[----:B------:R-:W0:Y:S08]  /*3540*/  @P6 LDC.64 R142, c[0x0][0x478] ;  /* 0x00011e00ff8e6b82 */ /* 0x000e300000000a00 */
[----:B------:R-:W1:Y:S01]  /*3550*/  LDC.64 R140, c[0x0][0x468] ;  /* 0x00011a00ff8c7b82 */ /* 0x000e620000000a00 */
[----:B0-----:R-:W-:-:S05]  /*3560*/  @P6 IMAD.WIDE.U32 R142, R145, 0x10, R142 ;  /* 0x00000010918e6825 */ /* 0x001fca00078e008e */
[----:B------:R2:W-:Y:S01]  /*3570*/  @P6 STG.E.128 desc[UR4][R142.64], R108 ;  /* 0x0000006c8e006986 */ /* 0x0005e2000c101d04 */
[C---:B-1----:R-:W-:Y:S01]  /*3580*/  IMAD.WIDE.U32 R140, R145.reuse, 0x10, R140 ;  /* 0x00000010918c7825 */ /* 0x042fe200078e008c */
[----:B------:R-:W-:-:S04]  /*3590*/  IADD3 R145, PT, PT, R145, 0x80, RZ ;  /* 0x0000008091917810 */ /* 0x000fc80007ffe0ff */
[----:B------:R2:W-:Y:S03]  /*35a0*/  STG.E.128 desc[UR4][R140.64], R136 ;  /* 0x000000888c007986 */ /* 0x0005e6000c101d04 */
.L_x_2092:
[----:B------:R-:W-:Y:S05]  /*35b0*/  BSYNC.RECONVERGENT B1 ;  /* 0x0000000000017941 */ /* 0x000fea0003800200 */
.L_x_2091:
[----:B------:R-:W-:Y:S04]  /*35c0*/  BSSY.RECONVERGENT B1, `(.L_x_2095) ;  /* 0x000008b000017945 */ /* 0x000fe80003800200 */
[----:B------:R-:W-:Y:S05]  /*35d0*/  @!P4 BRA `(.L_x_2096) ;  /* 0x000000080024c947 */ /* 0x000fea0003800000 */
[----:B------:R-:W-:-:S04]  /*35e0*/  ISETP.NE.U32.AND P6, PT, RZ, UR12, PT ;  /* 0x0000000cff007c0c */ /* 0x000fc8000bfc5070 */
[----:B------:R-:W-:-:S13]  /*35f0*/  ISETP.NE.AND.EX P6, PT, RZ, UR13, PT, P6 ;  /* 0x0000000dff007c0c */ /* 0x000fda000bfc5360 */
[----:B------:R-:W-:Y:S05]  /*3600*/  @!P6 BRA `(.L_x_2097) ;  /* 0x000000040008e947 */ /* 0x000fea0003800000 */
        /* <DEDUP_REMOVED lines=66> */
.L_x_2097:
        /* <DEDUP_REMOVED lines=60> */
[----:B------:R-:W-:-:S07]  /*3df0*/  F2FP.F16.F32.PACK_AB R136, R141, R136 ;  /* 0x000000888d88723e */ /* 0x000fce00000000ff */
.L_x_2098:
[----:B------:R-:W0:Y:S08]  /*3e00*/  @P6 LDC.64 R142, c[0x0][0x478] ;  /* 0x00011e00ff8e6b82 */ /* 0x000e300000000a00 */
[----:B------:R-:W1:Y:S01]  /*3e10*/  LDC.64 R140, c[0x0][0x468] ;  /* 0x00011a00ff8c7b82 */ /* 0x000e620000000a00 */
[----:B0-----:R-:W-:-:S05]  /*3e20*/  @P6 IMAD.WIDE.U32 R142, R145, 0x10, R142 ;  /* 0x00000010918e6825 */ /* 0x001fca00078e008e */
[----:B------:R3:W-:Y:S01]  /*3e30*/  @P6 STG.E.128 desc[UR4][R142.64], R108 ;  /* 0x0000006c8e006986 */ /* 0x0007e2000c101d04 */
[C---:B-1----:R-:W-:Y:S01]  /*3e40*/  IMAD.WIDE.U32 R140, R145.reuse, 0x10, R140 ;  /* 0x00000010918c7825 */ /* 0x042fe200078e008c */
[----:B------:R-:W-:-:S04]  /*3e50*/  IADD3 R145, PT, PT, R145, 0x80, RZ ;  /* 0x0000008091917810 */ /* 0x000fc80007ffe0ff */
[----:B------:R3:W-:Y:S03]  /*3e60*/  STG.E.128 desc[UR4][R140.64], R136 ;  /* 0x000000888c007986 */ /* 0x0007e6000c101d04 */
.L_x_2096:
[----:B------:R-:W-:Y:S05]  /*3e70*/  BSYNC.RECONVERGENT B1 ;  /* 0x0000000000017941 */ /* 0x000fea0003800200 */
.L_x_2095:
[----:B------:R-:W-:Y:S05]  /*3e80*/  @!P2 BRA `(.L_x_2099) ;  /* 0x000000300010a947 */ /* 0x000fea0003800000 */
[----:B------:R-:W-:-:S04]  /*3e90*/  ISETP.NE.U32.AND P6, PT, RZ, UR12, PT ;  /* 0x0000000cff007c0c */ /* 0x000fc8000bfc5070 */
[----:B------:R-:W-:-:S13]  /*3ea0*/  ISETP.NE.AND.EX P6, PT, RZ, UR13, PT, P6 ;  /* 0x0000000dff007c0c */ /* 0x000fda000bfc5360 */
[----:B------:R-:W-:Y:S05]  /*3eb0*/  @!P6 BRA `(.L_x_2100) ;  /* 0x000000040008e947 */ /* 0x000fea0003800000 */
[----:B0-23--:R-:W-:Y:S01]  /*3ec0*/  FFMA.FTZ R109, R180, R186, R187 ;  /* 0x000000bab46d7223 */ /* 0x00dfe200000100bb */
[----:B------:R-:W-:-:S03]  /*3ed0*/  ISETP.GE.U32.AND P0, PT, R184, RZ, PT ;  /* 0x000000ffb800720c */ /* 0x000fc60003f06070 */
[----:B------:R-:W-:Y:S01]  /*3ee0*/  FADD.FTZ R108, R178, -R109 ;  /* 0x8000006db26c7221 */ /* 0x000fe20000010000 */
[----:B------:R-:W-:Y:S01]  /*3ef0*/  ISETP.GE.U32.AND.EX P0, PT, R185, 0x1000000, PT, P0 ;  /* 0x01000000b900780c */ /* 0x000fe20003f06100 */
[----:B------:R-:W-:Y:S02]  /*3f00*/  FFMA.FTZ R109, R171, R186, R187 ;  /* 0x000000baab6d7223 */ /* 0x000fe400000100bb */
[----:B-----5:R-:W-:-:S04]  /*3f10*/  FMUL.FTZ R111, R179, R108 ;  /* 0x0000006cb36f7220 */ /* 0x020fc80000410000 */
        /* <DEDUP_REMOVED lines=23> */
[----:B------:R-:W-:Y:S02]  /*4090*/  F2FP.F16.F32.PACK_AB R110, R139, R110 ;  /* 0x0000006e8b6e723e */ /* 0x000fe400000000ff */
[----:B------:R-:W-:Y:S01]  /*40a0*/  F2FP.F16.F32.PACK_AB R139, R195, R194 ;  /* 0x000000c2c38b723e */ /* 0x000fe200000000ff */
        /* <DEDUP_REMOVED lines=17> */
[-CC-:B------:R-:W-:Y:S01]  /*41c0*/  FFMA.FTZ R108, R168, R186.reuse, R187.reuse ;  /* 0x000000baa86c7223 */ /* 0x180fe200000100bb */
[----:B------:R-:W-:Y:S01]  /*41d0*/  LOP3.LUT P0, RZ, R184, 0xff00, RZ, 0xc0, !PT ;  /* 0x0000ff00b8ff7812 */ /* 0x000fe2000780c0ff */
[----:B------:R-:W-:Y:S02]  /*41e0*/  FFMA.FTZ R187, R163, R186, R187 ;  /* 0x000000baa3bb7223 */ /* 0x000fe400000100bb */
        /* <DEDUP_REMOVED lines=12> */
[----:B------:R-:W-:-:S04]  /*42b0*/  FSEL R136, R181, RZ, P0 ;  /* 0x000000ffb5887208 */ /* 0x000fc80000000000 */
[----:B------:R-:W-:Y:S01]  /*42c0*/  F2FP.F16.F32.PACK_AB R136, R141, R136 ;  /* 0x000000888d88723e */ /* 0x000fe200000000ff */
[----:B------:R-:W-:Y:S06]  /*42d0*/  BRA `(.L_x_2101) ;  /* 0x0000000000f47947 */ /* 0x000fec0003800000 */
.L_x_2100:
        /* <DEDUP_REMOVED lines=46> */
[----:B------:R-:W-:Y:S01]  /*45c0*/  LOP3.LUT P0, RZ, R184, 0xff00, RZ, 0xc0, !PT ;  /* 0x0000ff00b8ff7812 */ /* 0x000fe2000780c0ff */
[----:B------:R-:W-:Y:S01]  /*45d0*/  FFMA.FTZ R187, R163, R186, R187 ;  /* 0x000000baa3bb7223 */ /* 0x000fe200000100bb */
[----:B------:R-:W-:Y:S01]  /*45e0*/  F2FP.F16.F32.PACK_AB R137, R140, R137 ;  /* 0x000000898c89723e */ /* 0x000fe200000000ff */
        /* <DEDUP_REMOVED lines=10> */
[----:B------:R-:W-:-:S04]  /*4690*/  FSEL R136, R136, RZ, P0 ;  /* 0x000000ff88887208 */ /* 0x000fc80000000000 */
[----:B------:R-:W-:-:S07]  /*46a0*/  F2FP.F16.F32.PACK_AB R136, R141, R136 ;  /* 0x000000888d88723e */ /* 0x000fce00000000ff */
.L_x_2101:
[----:B------:R-:W0:Y:S08]  /*46b0*/  @P6 LDC.64 R142, c[0x0][0x478] ;  /* 0x00011e00ff8e6b82 */ /* 0x000e300000000a00 */
[----:B------:R-:W1:Y:S01]  /*46c0*/  LDC.64 R140, c[0x0][0x468] ;  /* 0x00011a00ff8c7b82 */ /* 0x000e620000000a00 */
[----:B0-----:R-:W-:-:S05]  /*46d0*/  @P6 IMAD.WIDE.U32 R142, R145, 0x10, R142 ;  /* 0x00000010918e6825 */ /* 0x001fca00078e008e */
[----:B------:R0:W-:Y:S01]  /*46e0*/  @P6 STG.E.128 desc[UR4][R142.64], R108 ;  /* 0x0000006c8e006986 */ /* 0x0001e2000c101d04 */
[----:B-1----:R-:W-:-:S05]  /*46f0*/  IMAD.WIDE.U32 R140, R145, 0x10, R140 ;  /* 0x00000010918c7825 */ /* 0x002fca00078e008c */
[----:B------:R0:W-:Y:S01]  /*4700*/  STG.E.128 desc[UR4][R140.64], R136 ;  /* 0x000000888c007986 */ /* 0x0001e2000c101d04 */
[----:B------:R-:W-:Y:S05]  /*4710*/  BRA `(.L_x_2099) ;  /* 0x0000002400ec7947 */ /* 0x000fea0003800000 */
.L_x_2086:
        /* <DEDUP_REMOVED lines=8> */
[-C--:B------:R-:W-:Y:S01]  /*47a0*/  FFMA.FTZ R140, R24, R186.reuse, R187 ;  /* 0x000000ba188c7223 */ /* 0x080fe200000100bb */
[----:B------:R-:W-:Y:S02]  /*47b0*/  HADD2.F32 R138, -RZ, R115.H1_H1 ;  /* 0x30000073ff8a7230 */ /* 0x000fe40000004100 */
[----:B------:R-:W-:Y:S01]  /*47c0*/  FADD.FTZ R137, R26, -R137 ;  /* 0x800000891a897221 */ /* 0x000fe20000010000 */
[----:B------:R-:W-:Y:S01]  /*47d0*/  LOP3.LUT P0, RZ, R191, 0xff0000, RZ, 0xc0, !PT ;  /* 0x00ff0000bfff7812 */ /* 0x000fe2000780c0ff */
[----:B------:R-:W-:Y:S01]  /*47e0*/  FADD.FTZ R140, R25, -R140 ;  /* 0x8000008c198c7221 */ /* 0x000fe20000010000 */
[-CC-:B------:R-:W-:Y:S01]  /*47f0*/  FFMA.FTZ R196, R28, R186.reuse, R187.reuse ;  /* 0x000000ba1cc47223 */ /* 0x180fe200000100bb */
[----:B-----5:R-:W-:Y:S01]  /*4800*/  FFMA.FTZ R136, R179, R137, R136 ;  /* 0x00000089b3887223 */ /* 0x020fe20000010088 */
[----:B------:R-:W-:Y:S01]  /*4810*/  FFMA.FTZ R137, R31, R186, R187 ;  /* 0x000000ba1f897223 */ /* 0x000fe200000100bb */
[----:B------:R-:W-:Y:S01]  /*4820*/  FFMA.FTZ R142, R179, R140, R138 ;  /* 0x0000008cb38e7223 */ /* 0x000fe2000001008a */
[----:B------:R-:W-:-:S02]  /*4830*/  HADD2.F32 R138, -RZ, R114.H0_H0 ;  /* 0x20000072ff8a7230 */ /* 0x000fc40000004100 */
[-C--:B------:R-:W-:Y:S01]  /*4840*/  FMUL.FTZ R136, R136, R181.reuse ;  /* 0x000000b588887220 */ /* 0x080fe20000410000 */
[-C--:B------:R-:W-:Y:S01]  /*4850*/  FFMA.FTZ R192, R35, R186.reuse, R187 ;  /* 0x000000ba23c07223 */ /* 0x080fe200000100bb */
[----:B------:R-:W-:Y:S01]  /*4860*/  FADD.FTZ R141, R30, -R137 ;  /* 0x800000891e8d7221 */ /* 0x000fe20000010000 */
[----:B------:R-:W-:Y:S02]  /*4870*/  HADD2.F32 R140, -RZ, R114.H1_H1 ;  /* 0x30000072ff8c7230 */ /* 0x000fe40000004100 */
[----:B------:R-:W-:Y:S01]  /*4880*/  FMUL.FTZ R136, R136, UR11 ;  /* 0x0000000b88887c20 */ /* 0x000fe20008410000 */
[----:B------:R-:W-:Y:S01]  /*4890*/  FMUL.FTZ R142, R142, R181 ;  /* 0x000000b58e8e7220 */ /* 0x000fe20000410000 */
[----:B------:R-:W-:Y:S01]  /*48a0*/  FADD.FTZ R143, R29, -R196 ;  /* 0x800000c41d8f7221 */ /* 0x000fe20000010000 */
[----:B------:R-:W-:Y:S01]  /*48b0*/  FADD.FTZ R139, R33, -R192 ;  /* 0x800000c0218b7221 */ /* 0x000fe20000010000 */
[C---:B------:R-:W-:Y:S01]  /*48c0*/  FFMA.FTZ R138, R179.reuse, R141, R138 ;  /* 0x0000008db38a7223 */ /* 0x040fe2000001008a */
[----:B------:R-:W-:Y:S01]  /*48d0*/  FSEL R194, R136, RZ, P0 ;  /* 0x000000ff88c27208 */ /* 0x000fe20000000000 */
[--C-:B------:R-:W-:Y:S01]  /*48e0*/  HADD2.F32 R136, -RZ, R113.reuse.H0_H0 ;  /* 0x20000071ff887230 */ /* 0x100fe20000004100 */
[----:B------:R-:W-:Y:S01]  /*48f0*/  ISETP.GE.U32.AND P0, PT, R190, RZ, PT ;  /* 0x000000ffbe00720c */ /* 0x000fe20003f06070 */
[----:B------:R-:W-:Y:S01]  /*4900*/  FMUL.FTZ R137, R142, UR11 ;  /* 0x0000000b8e897c20 */ /* 0x000fe20008410000 */
[----:B------:R-:W-:Y:S01]  /*4910*/  FFMA.FTZ R142, R179, R143, R140 ;  /* 0x0000008fb38e7223 */ /* 0x000fe2000001008c */
[-CC-:B------:R-:W-:Y:S01]  /*4920*/  FFMA.FTZ R141, R34, R186.reuse, R187.reuse ;  /* 0x000000ba228d7223 */ /* 0x180fe200000100bb */
[----:B------:R-:W-:Y:S01]  /*4930*/  ISETP.GE.U32.AND.EX P0, PT, R191, 0x1000000, PT, P0 ;  /* 0x01000000bf00780c */ /* 0x000fe20003f06100 */
[----:B------:R-:W-:Y:S01]  /*4940*/  FFMA.FTZ R140, R179, R139, R136 ;  /* 0x0000008bb38c7223 */ /* 0x000fe20000010088 */
[-C--:B------:R-:W-:Y:S01]  /*4950*/  FMUL.FTZ R136, R138, R181.reuse ;  /* 0x000000b58a887220 */ /* 0x080fe20000410000 */
[----:B------:R-:W-:Y:S01]  /*4960*/  FFMA.FTZ R139, R146, R186, R187 ;  /* 0x000000ba928b7223 */ /* 0x000fe200000100bb */
[----:B------:R-:W-:Y:S01]  /*4970*/  FSEL R195, R137, RZ, P0 ;  /* 0x000000ff89c37208 */ /* 0x000fe20000000000 */
[----:B------:R-:W-:Y:S01]  /*4980*/  FMUL.FTZ R142, R142, R181 ;  /* 0x000000b58e8e7220 */ /* 0x000fe20000410000 */
[----:B------:R-:W-:Y:S01]  /*4990*/  FMUL.FTZ R137, R136, UR11 ;  /* 0x0000000b88897c20 */ /* 0x000fe20008410000 */
[----:B------:R-:W-:Y:S01]  /*49a0*/  LOP3.LUT P0, RZ, R191, 0xff, RZ, 0xc0, !PT ;  /* 0x000000ffbfff7812 */ /* 0x000fe2000780c0ff */
[----:B------:R-:W-:Y:S01]  /*49b0*/  FADD.FTZ R143, R32, -R141 ;  /* 0x8000008d208f7221 */ /* 0x000fe20000010000 */
[----:B------:R-:W-:Y:S01]  /*49c0*/  FADD.FTZ R141, R144, -R139 ;  /* 0x8000008b908d7221 */ /* 0x000fe20000010000 */
[----:B------:R-:W-:-:S02]  /*49d0*/  HADD2.F32 R138, -RZ, R113.H1_H1 ;  /* 0x30000071ff8a7230 */ /* 0x000fc40000004100 */
[----:B------:R-:W-:Y:S01]  /*49e0*/  FMUL.FTZ R139, R142, UR11 ;  /* 0x0000000b8e8b7c20 */ /* 0x000fe20008410000 */
[----:B------:R-:W-:Y:S01]  /*49f0*/  FSEL R192, R137, RZ, P0 ;  /* 0x000000ff89c07208 */ /* 0x000fe20000000000 */
[--C-:B------:R-:W-:Y:S01]  /*4a00*/  HADD2.F32 R136, -RZ, R112.reuse.H1_H1 ;  /* 0x30000070ff887230 */ /* 0x100fe20000004100 */
[----:B------:R-:W-:Y:S01]  /*4a10*/  LOP3.LUT P0, RZ, R191, 0xff00, RZ, 0xc0, !PT ;  /* 0x0000ff00bfff7812 */ /* 0x000fe2000780c0ff */
[----:B------:R-:W-:Y:S01]  /*4a20*/  FFMA.FTZ R137, R3, R186, R187 ;  /* 0x000000ba03897223 */ /* 0x000fe200000100bb */
[----:B------:R-:W-:Y:S01]  /*4a30*/  FMUL.FTZ R140, R140, R181 ;  /* 0x000000b58c8c7220 */ /* 0x000fe20000410000 */
[----:B------:R-:W-:Y:S01]  /*4a40*/  FFMA.FTZ R142, R179, R143, R138 ;  /* 0x0000008fb38e7223 */ /* 0x000fe2000001008a */
[----:B------:R-:W-:Y:S01]  /*4a50*/  FSEL R193, R139, RZ, P0 ;  /* 0x000000ff8bc17208 */ /* 0x000fe20000000000 */
[----:B------:R-:W-:Y:S01]  /*4a60*/  FADD.FTZ R139, R148, -R137 ;  /* 0x80000089948b7221 */ /* 0x000fe20000010000 */
[----:B------:R-:W-:Y:S01]  /*4a70*/  FFMA.FTZ R138, R179, R141, R136 ;  /* 0x0000008db38a7223 */ /* 0x000fe20000010088 */
[----:B------:R-:W-:Y:S01]  /*4a80*/  FMUL.FTZ R137, R140, UR11 ;  /* 0x0000000b8c897c20 */ /* 0x000fe20008410000 */
[----:B------:R-:W-:Y:S01]  /*4a90*/  LOP3.LUT P0, RZ, R190, 0xff0000, RZ, 0xc0, !PT ;  /* 0x00ff0000beff7812 */ /* 0x000fe2000780c0ff */
[----:B------:R-:W0:Y:S01]  /*4aa0*/  LDC.64 R140, c[0x0][0x468] ;  /* 0x00011a00ff8c7b82 */ /* 0x000e220000000a00 */
[-C--:B------:R-:W-:Y:S01]  /*4ab0*/  FMUL.FTZ R142, R142, R181.reuse ;  /* 0x000000b58e8e7220 */ /* 0x080fe20000410000 */
[----:B------:R-:W-:Y:S01]  /*4ac0*/  HADD2.F32 R136, -RZ, R112.H0_H0 ;  /* 0x20000070ff887230 */ /* 0x000fe20000004100 */
[----:B------:R-:W-:Y:S01]  /*4ad0*/  FSEL R137, R137, RZ, P0 ;  /* 0x000000ff89897208 */ /* 0x000fe20000000000 */
[----:B------:R-:W-:Y:S01]  /*4ae0*/  FMUL.FTZ R138, R138, R181 ;  /* 0x000000b58a8a7220 */ /* 0x000fe20000410000 */
[----:B------:R-:W-:Y:S01]  /*4af0*/  FMUL.FTZ R142, R142, UR11 ;  /* 0x0000000b8e8e7c20 */ /* 0x000fe20008410000 */
[----:B------:R-:W-:Y:S01]  /*4b00*/  LOP3.LUT P0, RZ, R190, 0xff000000, RZ, 0xc0, !PT ;  /* 0xff000000beff7812 */ /* 0x000fe2000780c0ff */
[----:B------:R-:W-:Y:S01]  /*4b10*/  FFMA.FTZ R136, R179, R139, R136 ;  /* 0x0000008bb3887223 */ /* 0x000fe20000010088 */
[----:B------:R-:W-:Y:S01]  /*4b20*/  FMUL.FTZ R138, R138, UR11 ;  /* 0x0000000b8a8a7c20 */ /* 0x000fe20008410000 */
[----:B------:R-:W-:-:S02]  /*4b30*/  F2FP.F16.F32.PACK_AB R139, R195, R194 ;  /* 0x000000c2c38b723e */ /* 0x000fc400000000ff */
[----:B------:R-:W-:Y:S01]  /*4b40*/  FSEL R142, R142, RZ, P0 ;  /* 0x000000ff8e8e7208 */ /* 0x000fe20000000000 */
[----:B------:R-:W-:Y:S01]  /*4b50*/  FMUL.FTZ R136, R136, R181 ;  /* 0x000000b588887220 */ /* 0x000fe20000410000 */
[----:B------:R-:W-:Y:S02]  /*4b60*/  LOP3.LUT P0, RZ, R190, 0xff00, RZ, 0xc0, !PT ;  /* 0x0000ff00beff7812 */ /* 0x000fe4000780c0ff */
[----:B------:R-:W-:Y:S01]  /*4b70*/  F2FP.F16.F32.PACK_AB R137, R142, R137 ;  /* 0x000000898e89723e */ /* 0x000fe200000000ff */
[----:B------:R-:W-:Y:S01]  /*4b80*/  FMUL.FTZ R136, R136, UR11 ;  /* 0x0000000b88887c20 */ /* 0x000fe20008410000 */
[----:B------:R-:W-:Y:S02]  /*4b90*/  FSEL R143, R138, RZ, P0 ;  /* 0x000000ff8a8f7208 */ /* 0x000fe40000000000 */
[----:B------:R-:W-:Y:S02]  /*4ba0*/  LOP3.LUT P0, RZ, R190, 0xff, RZ, 0xc0, !PT ;  /* 0x000000ffbeff7812 */ /* 0x000fe4000780c0ff */
[----:B------:R-:W-:-:S02]  /*4bb0*/  F2FP.F16.F32.PACK_AB R138, R193, R192 ;  /* 0x000000c0c18a723e */ /* 0x000fc400000000ff */
[----:B------:R-:W-:Y:S01]  /*4bc0*/  FSEL R136, R136, RZ, P0 ;  /* 0x000000ff88887208 */ /* 0x000fe20000000000 */
[C---:B0-----:R-:W-:Y:S01]  /*4bd0*/  IMAD.WIDE.U32 R140, R145.reuse, 0x10, R140 ;  /* 0x00000010918c7825 */ /* 0x041fe200078e008c */
[----:B------:R-:W-:Y:S02]  /*4be0*/  IADD3 R145, PT, PT, R145, 0x80, RZ ;  /* 0x0000008091917810 */ /* 0x000fe40007ffe0ff */
[----:B------:R-:W-:-:S05]  /*4bf0*/  F2FP.F16.F32.PACK_AB R136, R143, R136 ;  /* 0x000000888f88723e */ /* 0x000fca00000000ff */
[----:B------:R0:W-:Y:S02]  /*4c00*/  STG.E.128 desc[UR4][R140.64], R136 ;  /* 0x000000888c007986 */ /* 0x0001e4000c101d04 */
.L_x_2104:
[----:B------:R-:W-:Y:S05]  /*4c10*/  BSYNC.RECONVERGENT B1 ;  /* 0x0000000000017941 */ /* 0x000fea0003800200 */
.L_x_2103:
[----:B------:R-:W-:Y:S04]  /*4c20*/  BSSY.RECONVERGENT B1, `(.L_x_2105) ;  /* 0x000004b000017945 */ /* 0x000fe80003800200 */
[----:B------:R-:W-:Y:S05]  /*4c30*/  @!P5 BRA `(.L_x_2106) ;  /* 0x000000040024d947 */ /* 0x000fea0003800000 */
[-CC-:B0-----:R-:W-:Y:S01]  /*4c40*/  FFMA.FTZ R137, R11, R186.reuse, R187.reuse ;  /* 0x000000ba0b897223 */ /* 0x181fe200000100bb */
        /* <DEDUP_REMOVED lines=34> */
[----:B------:R-:W-:-:S02]  /*4e70*/  HADD2.F32 R138, -RZ, R117.H1_H1 ;  /* 0x30000075ff8a7230 */ /* 0x000fc40000004100 */
[----:B------:R-:W-:Y:S01]  /*4e80*/  FADD.FTZ R143, R16, -R141 ;  /* 0x8000008d108f7221 */ /* 0x000fe20000010000 */
[--C-:B------:R-:W-:Y:S02]  /*4e90*/  HADD2.F32 R136, -RZ, R116.reuse.H1_H1 ;  /* 0x30000074ff887230 */ /* 0x100fe40000004100 */
[----:B------:R-:W-:Y:S01]  /*4ea0*/  FADD.FTZ R141, R20, -R139 ;  /* 0x8000008b148d7221 */ /* 0x000fe20000010000 */
[----:B------:R-:W-:Y:S01]  /*4eb0*/  FMUL.FTZ R140, R140, R181 ;  /* 0x000000b58c8c7220 */ /* 0x000fe20000410000 */
[----:B------:R-:W-:Y:S01]  /*4ec0*/  FMUL.FTZ R139, R142, UR11 ;  /* 0x0000000b8e8b7c20 */ /* 0x000fe20008410000 */
[----:B------:R-:W-:Y:S01]  /*4ed0*/  FSEL R192, R137, RZ, P0 ;  /* 0x000000ff89c07208 */ /* 0x000fe20000000000 */
[----:B------:R-:W-:Y:S01]  /*4ee0*/  FFMA.FTZ R142, R179, R143, R138 ;  /* 0x0000008fb38e7223 */ /* 0x000fe2000001008a */
[----:B------:R-:W-:Y:S01]  /*4ef0*/  LOP3.LUT P0, RZ, R189, 0xff00, RZ, 0xc0, !PT ;  /* 0x0000ff00bdff7812 */ /* 0x000fe2000780c0ff */
[----:B------:R-:W-:Y:S01]  /*4f00*/  FFMA.FTZ R138, R179, R141, R136 ;  /* 0x0000008db38a7223 */ /* 0x000fe20000010088 */
[----:B------:R-:W-:Y:S01]  /*4f10*/  FFMA.FTZ R196, R23, R186, R187 ;  /* 0x000000ba17c47223 */ /* 0x000fe200000100bb */
[----:B------:R-:W-:Y:S01]  /*4f20*/  FMUL.FTZ R137, R140, UR11 ;  /* 0x0000000b8c897c20 */ /* 0x000fe20008410000 */
[----:B------:R-:W-:Y:S01]  /*4f30*/  FSEL R193, R139, RZ, P0 ;  /* 0x000000ff8bc17208 */ /* 0x000fe20000000000 */
[----:B------:R-:W0:Y:S01]  /*4f40*/  LDC.64 R140, c[0x0][0x468] ;  /* 0x00011a00ff8c7b82 */ /* 0x000e220000000a00 */
[----:B------:R-:W-:Y:S01]  /*4f50*/  LOP3.LUT P0, RZ, R188, 0xff0000, RZ, 0xc0, !PT ;  /* 0x00ff0000bcff7812 */ /* 0x000fe2000780c0ff */
[----:B------:R-:W-:Y:S01]  /*4f60*/  FMUL.FTZ R142, R142, R181 ;  /* 0x000000b58e8e7220 */ /* 0x000fe20000410000 */
[----:B------:R-:W-:-:S02]  /*4f70*/  HADD2.F32 R136, -RZ, R116.H0_H0 ;  /* 0x20000074ff887230 */ /* 0x000fc40000004100 */
[----:B------:R-:W-:Y:S01]  /*4f80*/  FADD.FTZ R196, R21, -R196 ;  /* 0x800000c415c47221 */ /* 0x000fe20000010000 */
[----:B------:R-:W-:Y:S01]  /*4f90*/  FSEL R137, R137, RZ, P0 ;  /* 0x000000ff89897208 */ /* 0x000fe20000000000 */
[----:B------:R-:W-:Y:S01]  /*4fa0*/  FMUL.FTZ R142, R142, UR11 ;  /* 0x0000000b8e8e7c20 */ /* 0x000fe20008410000 */
[-C--:B------:R-:W-:Y:S01]  /*4fb0*/  FMUL.FTZ R138, R138, R181.reuse ;  /* 0x000000b58a8a7220 */ /* 0x080fe20000410000 */
[----:B------:R-:W-:Y:S01]  /*4fc0*/  LOP3.LUT P0, RZ, R188, 0xff000000, RZ, 0xc0, !PT ;  /* 0xff000000bcff7812 */ /* 0x000fe2000780c0ff */
[----:B------:R-:W-:Y:S01]  /*4fd0*/  FFMA.FTZ R136, R179, R196, R136 ;  /* 0x000000c4b3887223 */ /* 0x000fe20000010088 */
[----:B------:R-:W-:Y:S01]  /*4fe0*/  F2FP.F16.F32.PACK_AB R139, R195, R194 ;  /* 0x000000c2c38b723e */ /* 0x000fe200000000ff */
[----:B------:R-:W-:Y:S01]  /*4ff0*/  FMUL.FTZ R138, R138, UR11 ;  /* 0x0000000b8a8a7c20 */ /* 0x000fe20008410000 */
[----:B------:R-:W-:Y:S01]  /*5000*/  FSEL R142, R142, RZ, P0 ;  /* 0x000000ff8e8e7208 */ /* 0x000fe20000000000 */
[----:B------:R-:W-:Y:S01]  /*5010*/  FMUL.FTZ R136, R136, R181 ;  /* 0x000000b588887220 */ /* 0x000fe20000410000 */
[----:B------:R-:W-:-:S02]  /*5020*/  LOP3.LUT P0, RZ, R188, 0xff00, RZ, 0xc0, !PT ;  /* 0x0000ff00bcff7812 */ /* 0x000fc4000780c0ff */
[----:B------:R-:W-:Y:S01]  /*5030*/  F2FP.F16.F32.PACK_AB R137, R142, R137 ;  /* 0x000000898e89723e */ /* 0x000fe200000000ff */
[----:B------:R-:W-:Y:S01]  /*5040*/  FMUL.FTZ R136, R136, UR11 ;  /* 0x0000000b88887c20 */ /* 0x000fe20008410000 */
[----:B------:R-:W-:Y:S02]  /*5050*/  FSEL R143, R138, RZ, P0 ;  /* 0x000000ff8a8f7208 */ /* 0x000fe40000000000 */
[----:B------:R-:W-:Y:S02]  /*5060*/  LOP3.LUT P0, RZ, R188, 0xff, RZ, 0xc0, !PT ;  /* 0x000000ffbcff7812 */ /* 0x000fe4000780c0ff */
[----:B------:R-:W-:Y:S02]  /*5070*/  F2FP.F16.F32.PACK_AB R138, R193, R192 ;  /* 0x000000c0c18a723e */ /* 0x000fe400000000ff */
[----:B------:R-:W-:Y:S01]  /*5080*/  FSEL R136, R136, RZ, P0 ;  /* 0x000000ff88887208 */ /* 0x000fe20000000000 */
[C---:B0-----:R-:W-:Y:S01]  /*5090*/  IMAD.WIDE.U32 R140, R145.reuse, 0x10, R140 ;  /* 0x00000010918c7825 */ /* 0x041fe200078e008c */
[----:B------:R-:W-:-:S02]  /*50a0*/  IADD3 R145, PT, PT, R145, 0x80, RZ ;  /* 0x0000008091917810 */ /* 0x000fc40007ffe0ff */
[----:B------:R-:W-:-:S05]  /*50b0*/  F2FP.F16.F32.PACK_AB R136, R143, R136 ;  /* 0x000000888f88723e */ /* 0x000fca00000000ff */
[----:B------:R1:W-:Y:S02]  /*50c0*/  STG.E.128 desc[UR4][R140.64], R136 ;  /* 0x000000888c007986 */ /* 0x0003e4000c101d04 */
.L_x_2106:
[----:B------:R-:W-:Y:S05]  /*50d0*/  BSYNC.RECONVERGENT B1 ;  /* 0x0000000000017941 */ /* 0x000fea0003800200 */
.L_x_2105:
[----:B------:R-:W-:Y:S04]  /*50e0*/  BSSY.RECONVERGENT B1, `(.L_x_2107) ;  /* 0x000004b000017945 */ /* 0x000fe80003800200 */
[----:B------:R-:W-:Y:S05]  /*50f0*/  @!P4 BRA `(.L_x_2108) ;  /* 0x000000040024c947 */ /* 0x000fea0003800000 */
[-CC-:B01----:R-:W-:Y:S01]  /*5100*/  FFMA.FTZ R138, R161, R186.reuse, R187.reuse ;  /* 0x000000baa18a7223 */ /* 0x183fe200000100bb */
[--C-:B------:R-:W-:Y:S02]  /*5110*/  HADD2.F32 R136, -RZ, R123.reuse.H0_H0 ;  /* 0x2000007bff887230 */ /* 0x100fe40000004100 */
[-CC-:B------:R-:W-:Y:S01]  /*5120*/  FFMA.FTZ R137, R164, R186.reuse, R187.reuse ;  /* 0x000000baa4897223 */ /* 0x180fe200000100bb */
[-C--:B------:R-:W-:Y:S01]  /*5130*/  FFMA.FTZ R139, R155, R186.reuse, R187 ;  /* 0x000000ba9b8b7223 */ /* 0x080fe200000100bb */
[----:B------:R-:W-:Y:S01]  /*5140*/  FADD.FTZ R138, R159, -R138 ;  /* 0x8000008a9f8a7221 */ /* 0x000fe20000010000 */
[----:B------:R-:W-:Y:S01]  /*5150*/  LOP3.LUT P0, RZ, R183, 0xff0000, RZ, 0xc0, !PT ;  /* 0x00ff0000b7ff7812 */ /* 0x000fe2000780c0ff */
[----:B------:R-:W-:Y:S01]  /*5160*/  FADD.FTZ R137, R162, -R137 ;  /* 0x80000089a2897221 */ /* 0x000fe20000010000 */
[----:B------:R-:W-:Y:S01]  /*5170*/  FFMA.FTZ R192, R160, R186, R187 ;  /* 0x000000baa0c07223 */ /* 0x000fe200000100bb */
[----:B-----5:R-:W-:Y:S01]  /*5180*/  FFMA.FTZ R136, R179, R138, R136 ;  /* 0x0000008ab3887223 */ /* 0x020fe20000010088 */
[----:B------:R-:W-:-:S02]  /*5190*/  HADD2.F32 R138, -RZ, R123.H1_H1 ;  /* 0x3000007bff8a7230 */ /* 0x000fc40000004100 */
[----:B------:R-:W-:Y:S01]  /*51a0*/  FADD.FTZ R141, R158, -R139 ;  /* 0x8000008b9e8d7221 */ /* 0x000fe20000010000 */
[--C-:B------:R-:W-:Y:S02]  /*51b0*/  HADD2.F32 R140, -RZ, R122.reuse.H1_H1 ;  /* 0x3000007aff8c7230 */ /* 0x100fe40000004100 */
[----:B------:R-:W-:Y:S01]  /*51c0*/  FMUL.FTZ R136, R136, R181 ;  /* 0x000000b588887220 */ /* 0x000fe20000410000 */
[----:B------:R-:W-:Y:S01]  /*51d0*/  FADD.FTZ R143, R157, -R192 ;  /* 0x800000c09d8f7221 */ /* 0x000fe20000010000 */
[----:B------:R-:W-:Y:S01]  /*51e0*/  FFMA.FTZ R142, R179, R137, R138 ;  /* 0x00000089b38e7223 */ /* 0x000fe2000001008a */
[----:B------:R-:W-:Y:S02]  /*51f0*/  HADD2.F32 R138, -RZ, R122.H0_H0 ;  /* 0x2000007aff8a7230 */ /* 0x000fe40000004100 */
[----:B------:R-:W-:Y:S01]  /*5200*/  FMUL.FTZ R136, R136, UR11 ;  /* 0x0000000b88887c20 */ /* 0x000fe20008410000 */
[-CC-:B------:R-:W-:Y:S01]  /*5210*/  FFMA.FTZ R137, R151, R186.reuse, R187.reuse ;  /* 0x000000ba97897223 */ /* 0x180fe200000100bb */
[----:B------:R-:W-:Y:S01]  /*5220*/  FMUL.FTZ R142, R142, R181 ;  /* 0x000000b58e8e7220 */ /* 0x000fe20000410000 */
[-C--:B------:R-:W-:Y:S01]  /*5230*/  FFMA.FTZ R192, R152, R186.reuse, R187 ;  /* 0x000000ba98c07223 */ /* 0x080fe200000100bb */
[C---:B------:R-:W-:Y:S01]  /*5240*/  FFMA.FTZ R138, R179.reuse, R141, R138 ;  /* 0x0000008db38a7223 */ /* 0x040fe2000001008a */
[----:B------:R-:W-:Y:S01]  /*5250*/  FSEL R194, R136, RZ, P0 ;  /* 0x000000ff88c27208 */ /* 0x000fe20000000000 */
[--C-:B------:R-:W-:Y:S01]  /*5260*/  HADD2.F32 R136, -RZ, R121.reuse.H0_H0 ;  /* 0x20000079ff887230 */ /* 0x100fe20000004100 */
[----:B------:R-:W-:Y:S01]  /*5270*/  ISETP.GE.U32.AND P0, PT, R182, RZ, PT ;  /* 0x000000ffb600720c */ /* 0x000fe20003f06070 */
[----:B------:R-:W-:Y:S01]  /*5280*/  FADD.FTZ R139, R154, -R137 ;  /* 0x800000899a8b7221 */ /* 0x000fe20000010000 */
[----:B------:R-:W-:Y:S01]  /*5290*/  FMUL.FTZ R137, R142, UR11 ;  /* 0x0000000b8e897c20 */ /* 0x000fe20008410000 */
[----:B------:R-:W-:Y:S01]  /*52a0*/  FFMA.FTZ R142, R179, R143, R140 ;  /* 0x0000008fb38e7223 */ /* 0x000fe2000001008c */
[----:B------:R-:W-:Y:S01]  /*52b0*/  ISETP.GE.U32.AND.EX P0, PT, R183, 0x1000000, PT, P0 ;  /* 0x01000000b700780c */ /* 0x000fe20003f06100 */
[----:B------:R-:W-:Y:S01]  /*52c0*/  FFMA.FTZ R140, R179, R139, R136 ;  /* 0x0000008bb38c7223 */ /* 0x000fe20000010088 */
[-C--:B------:R-:W-:Y:S01]  /*52d0*/  FMUL.FTZ R136, R138, R181.reuse ;  /* 0x000000b58a887220 */ /* 0x080fe20000410000 */
[----:B------:R-:W-:Y:S01]  /*52e0*/  FMUL.FTZ R142, R142, R181 ;  /* 0x000000b58e8e7220 */ /* 0x000fe20000410000 */
[----:B------:R-:W-:Y:S01]  /*52f0*/  FSEL R195, R137, RZ, P0 ;  /* 0x000000ff89c37208 */ /* 0x000fe20000000000 */
[----:B------:R-:W-:Y:S01]  /*5300*/  FFMA.FTZ R196, R156, R186, R187 ;  /* 0x000000ba9cc47223 */ /* 0x000fe200000100bb */
[----:B------:R-:W-:Y:S01]  /*5310*/  FMUL.FTZ R137, R136, UR11 ;  /* 0x0000000b88897c20 */ /* 0x000fe20008410000 */
[----:B------:R-:W-:Y:S01]  /*5320*/  LOP3.LUT P0, RZ, R183, 0xff, RZ, 0xc0, !PT ;  /* 0x000000ffb7ff7812 */ /* 0x000fe2000780c0ff */
[----:B------:R-:W-:Y:S01]  /*5330*/  FADD.FTZ R141, R149, -R192 ;  /* 0x800000c0958d7221 */ /* 0x000fe20000010000 */
[----:B------:R-:W-:-:S02]  /*5340*/  HADD2.F32 R138, -RZ, R121.H1_H1 ;  /* 0x30000079ff8a7230 */ /* 0x000fc40000004100 */
[----:B------:R-:W-:Y:S01]  /*5350*/  FMUL.FTZ R139, R142, UR11 ;  /* 0x0000000b8e8b7c20 */ /* 0x000fe20008410000 */
[----:B------:R-:W-:Y:S01]  /*5360*/  FSEL R192, R137, RZ, P0 ;  /* 0x000000ff89c07208 */ /* 0x000fe20000000000 */
[----:B------:R-:W-:Y:S01]  /*5370*/  FADD.FTZ R196, R153, -R196 ;  /* 0x800000c499c47221 */ /* 0x000fe20000010000 */
[----:B------:R-:W-:Y:S01]  /*5380*/  LOP3.LUT P0, RZ, R183, 0xff00, RZ, 0xc0, !PT ;  /* 0x0000ff00b7ff7812 */ /* 0x000fe2000780c0ff */
[--C-:B------:R-:W-:Y:S02]  /*5390*/  HADD2.F32 R136, -RZ, R120.reuse.H1_H1 ;  /* 0x30000078ff887230 */ /* 0x100fe40000004100 */
        /* <DEDUP_REMOVED lines=31> */
.L_x_2108:
[----:B------:R-:W-:Y:S05]  /*5590*/  BSYNC.RECONVERGENT B1 ;  /* 0x0000000000017941 */ /* 0x000fea0003800200 */
.L_x_2107:
[----:B------:R-:W-:Y:S05]  /*55a0*/  @!P2 BRA `(.L_x_2099) ;  /* 0x000000180048a947 */ /* 0x000fea0003800000 */
[-CC-:B012---:R-:W-:Y:S01]  /*55b0*/  FFMA.FTZ R141, R180, R186.reuse, R187.reuse ;  /* 0x000000bab48d7223 */ /* 0x187fe200000100bb */
[-CC-:B------:R-:W-:Y:S01]  /*55c0*/  FFMA.FTZ R140, R177, R186.reuse, R187.reuse ;  /* 0x000000bab18c7223 */ /* 0x180fe200000100bb */
[--C-:B------:R-:W-:Y:S02]  /*55d0*/  HADD2.F32 R136, -RZ, R127.reuse.H0_H0 ;  /* 0x2000007fff887230 */ /* 0x100fe40000004100 */
[-C--:B------:R-:W-:Y:S01]  /*55e0*/  FFMA.FTZ R139, R171, R186.reuse, R187 ;  /* 0x000000baab8b7223 */ /* 0x080fe200000100bb */
[----:B------:R-:W-:Y:S01]  /*55f0*/  FADD.FTZ R194, R178, -R141 ;  /* 0x8000008db2c27221 */ /* 0x000fe20000010000 */
[----:B------:R-:W-:Y:S01]  /*5600*/  FADD.FTZ R141, R175, -R140 ;  /* 0x8000008caf8d7221 */ /* 0x000fe20000010000 */
[----:B------:R-:W-:Y:S02]  /*5610*/  HADD2.F32 R138, -RZ, R127.H1_H1 ;  /* 0x3000007fff8a7230 */ /* 0x000fe40000004100 */
[-CC-:B------:R-:W-:Y:S01]  /*5620*/  FFMA.FTZ R137, R167, R186.reuse, R187.reuse ;  /* 0x000000baa7897223 */ /* 0x180fe200000100bb */
[----:B------:R-:W-:Y:S01]  /*5630*/  FFMA.FTZ R192, R176, R186, R187 ;  /* 0x000000bab0c07223 */ /* 0x000fe200000100bb */
[C---:B-----5:R-:W-:Y:S01]  /*5640*/  FFMA.FTZ R142, R179.reuse, R141, R136 ;  /* 0x0000008db38e7223 */ /* 0x060fe20000010088 */
[----:B------:R-:W-:Y:S01]  /*5650*/  FADD.FTZ R141, R174, -R139 ;  /* 0x8000008bae8d7221 */ /* 0x000fe20000010000 */
[----:B------:R-:W-:Y:S01]  /*5660*/  FADD.FTZ R139, R170, -R137 ;  /* 0x80000089aa8b7221 */ /* 0x000fe20000010000 */
[----:B------:R-:W-:Y:S01]  /*5670*/  FFMA.FTZ R194, R179, R194, R138 ;  /* 0x000000c2b3c27223 */ /* 0x000fe2000001008a */
[-C--:B------:R-:W-:Y:S01]  /*5680*/  FMUL.FTZ R142, R142, R181.reuse ;  /* 0x000000b58e8e7220 */ /* 0x080fe20000410000 */
[--C-:B------:R-:W-:Y:S01]  /*5690*/  HADD2.F32 R138, -RZ, R126.reuse.H0_H0 ;  /* 0x2000007eff8a7230 */ /* 0x100fe20000004100 */
[----:B------:R-:W-:Y:S01]  /*56a0*/  LOP3.LUT P0, RZ, R185, 0xff0000, RZ, 0xc0, !PT ;  /* 0x00ff0000b9ff7812 */ /* 0x000fe2000780c0ff */
[-CC-:B------:R-:W-:Y:S01]  /*56b0*/  FFMA.FTZ R198, R172, R186.reuse, R187.reuse ;  /* 0x000000baacc67223 */ /* 0x180fe200000100bb */
[----:B------:R-:W-:Y:S01]  /*56c0*/  FMUL.FTZ R137, R142, UR11 ;  /* 0x0000000b8e897c20 */ /* 0x000fe20008410000 */
[-CC-:B------:R-:W-:Y:S01]  /*56d0*/  FFMA.FTZ R143, R163, R186.reuse, R187.reuse ;  /* 0x000000baa38f7223 */ /* 0x180fe200000100bb */
[----:B------:R-:W-:Y:S01]  /*56e0*/  FFMA.FTZ R196, R168, R186, R187 ;  /* 0x000000baa8c47223 */ /* 0x000fe200000100bb */
[----:B------:R-:W-:Y:S01]  /*56f0*/  FADD.FTZ R187, R173, -R192 ;  /* 0x800000c0adbb7221 */ /* 0x000fe20000010000 */
[----:B------:R-:W-:Y:S01]  /*5700*/  FMUL.FTZ R194, R194, R181 ;  /* 0x000000b5c2c27220 */ /* 0x000fe20000410000 */
[----:B------:R-:W-:Y:S01]  /*5710*/  FSEL R192, R137, RZ, P0 ;  /* 0x000000ff89c07208 */ /* 0x000fe20000000000 */
[----:B------:R-:W-:Y:S01]  /*5720*/  FFMA.FTZ R142, R179, R141, R138 ;  /* 0x0000008db38e7223 */ /* 0x000fe2000001008a */
[----:B------:R-:W-:Y:S01]  /*5730*/  ISETP.GE.U32.AND P0, PT, R184, RZ, PT ;  /* 0x000000ffb800720c */ /* 0x000fe20003f06070 */
[----:B------:R-:W-:-:S02]  /*5740*/  HADD2.F32 R140, -RZ, R126.H1_H1 ;  /* 0x3000007eff8c7230 */ /* 0x000fc40000004100 */
[----:B------:R-:W-:Y:S01]  /*5750*/  FMUL.FTZ R194, R194, UR11 ;  /* 0x0000000bc2c27c20 */ /* 0x000fe20008410000 */
[--C-:B------:R-:W-:Y:S02]  /*5760*/  HADD2.F32 R136, -RZ, R125.reuse.H0_H0 ;  /* 0x2000007dff887230 */ /* 0x100fe40000004100 */
[----:B------:R-:W-:Y:S01]  /*5770*/  FMUL.FTZ R142, R142, R181 ;  /* 0x000000b58e8e7220 */ /* 0x000fe20000410000 */
[----:B------:R-:W-:Y:S01]  /*5780*/  ISETP.GE.U32.AND.EX P0, PT, R185, 0x1000000, PT, P0 ;  /* 0x01000000b900780c */ /* 0x000fe20003f06100 */
[C---:B------:R-:W-:Y:S01]  /*5790*/  FFMA.FTZ R186, R179.reuse, R187, R140 ;  /* 0x000000bbb3ba7223 */ /* 0x040fe2000001008c */
[----:B------:R-:W-:Y:S02]  /*57a0*/  HADD2.F32 R140, -RZ, R125.H1_H1 ;  /* 0x3000007dff8c7230 */ /* 0x000fe40000004100 */
[----:B------:R-:W-:Y:S01]  /*57b0*/  FFMA.FTZ R138, R179, R139, R136 ;  /* 0x0000008bb38a7223 */ /* 0x000fe20000010088 */
[--C-:B------:R-:W-:Y:S02]  /*57c0*/  HADD2.F32 R136, -RZ, R124.reuse.H1_H1 ;  /* 0x3000007cff887230 */ /* 0x100fe40000004100 */
[----:B------:R-:W-:Y:S01]  /*57d0*/  FADD.FTZ R198, R169, -R198 ;  /* 0x800000c6a9c67221 */ /* 0x000fe20000010000 */
[----:B------:R-:W-:Y:S01]  /*57e0*/  FMUL.FTZ R137, R142, UR11 ;  /* 0x0000000b8e897c20 */ /* 0x000fe20008410000 */
[----:B------:R-:W-:Y:S01]  /*57f0*/  FSEL R193, R194, RZ, P0 ;  /* 0x000000ffc2c17208 */ /* 0x000fe20000000000 */
[----:B------:R-:W-:Y:S01]  /*5800*/  FADD.FTZ R139, R165, -R196 ;  /* 0x800000c4a58b7221 */ /* 0x000fe20000010000 */
[----:B------:R-:W-:Y:S01]  /*5810*/  LOP3.LUT P0, RZ, R185, 0xff, RZ, 0xc0, !PT ;  /* 0x000000ffb9ff7812 */ /* 0x000fe2000780c0ff */
[----:B------:R-:W-:Y:S01]  /*5820*/  FMUL.FTZ R141, R186, R181 ;  /* 0x000000b5ba8d7220 */ /* 0x000fe20000410000 */
[C---:B------:R-:W-:Y:S01]  /*5830*/  FFMA.FTZ R142, R179.reuse, R198, R140 ;  /* 0x000000c6b38e7223 */ /* 0x040fe2000001008c */
[----:B------:R-:W-:Y:S01]  /*5840*/  FFMA.FTZ R140, R179, R139, R136 ;  /* 0x0000008bb38c7223 */ /* 0x000fe20000010088 */
[----:B------:R-:W-:Y:S01]  /*5850*/  FSEL R186, R137, RZ, P0 ;  /* 0x000000ff89ba7208 */ /* 0x000fe20000000000 */
[----:B------:R-:W-:Y:S01]  /*5860*/  FMUL.FTZ R141, R141, UR11 ;  /* 0x0000000b8d8d7c20 */ /* 0x000fe20008410000 */
[----:B------:R-:W0:Y:S01]  /*5870*/  LDC.64 R136, c[0x0][0x468] ;  /* 0x00011a00ff887b82 */ /* 0x000e220000000a00 */
[----:B------:R-:W-:Y:S01]  /*5880*/  LOP3.LUT P0, RZ, R185, 0xff00, RZ, 0xc0, !PT ;  /* 0x0000ff00b9ff7812 */ /* 0x000fe2000780c0ff */
[-C--:B------:R-:W-:Y:S01]  /*5890*/  FMUL.FTZ R139, R138, R181.reuse ;  /* 0x000000b58a8b7220 */ /* 0x080fe20000410000 */
[-C--:B------:R-:W-:Y:S01]  /*58a0*/  FMUL.FTZ R142, R142, R181.reuse ;  /* 0x000000b58e8e7220 */ /* 0x080fe20000410000 */
[----:B------:R-:W-:Y:S01]  /*58b0*/  HADD2.F32 R138, -RZ, R124.H0_H0 ;  /* 0x2000007cff8a7230 */ /* 0x000fe20000004100 */
[----:B------:R-:W-:Y:S01]  /*58c0*/  FSEL R187, R141, RZ, P0 ;  /* 0x000000ff8dbb7208 */ /* 0x000fe20000000000 */
[----:B------:R-:W-:Y:S01]  /*58d0*/  FMUL.FTZ R139, R139, UR11 ;  /* 0x0000000b8b8b7c20 */ /* 0x000fe20008410000 */
[----:B------:R-:W-:Y:S01]  /*58e0*/  LOP3.LUT P0, RZ, R184, 0xff0000, RZ, 0xc0, !PT ;  /* 0x00ff0000b8ff7812 */ /* 0x000fe2000780c0ff */
[----:B------:R-:W-:Y:S01]  /*58f0*/  FADD.FTZ R143, R166, -R143 ;  /* 0x8000008fa68f7221 */ /* 0x000fe20000010000 */
[----:B------:R-:W-:Y:S01]  /*5900*/  FMUL.FTZ R141, R142, UR11 ;  /* 0x0000000b8e8d7c20 */ /* 0x000fe20008410000 */
[----:B------:R-:W-:Y:S01]  /*5910*/  FMUL.FTZ R140, R140, R181 ;  /* 0x000000b58c8c7220 */ /* 0x000fe20000410000 */
[----:B------:R-:W-:Y:S01]  /*5920*/  FSEL R142, R139, RZ, P0 ;  /* 0x000000ff8b8e7208 */ /* 0x000fe20000000000 */
[----:B------:R-:W-:Y:S01]  /*5930*/  FFMA.FTZ R138, R179, R143, R138 ;  /* 0x0000008fb38a7223 */ /* 0x000fe2000001008a */
[----:B------:R-:W-:Y:S01]  /*5940*/  LOP3.LUT P0, RZ, R184, 0xff000000, RZ, 0xc0, !PT ;  /* 0xff000000b8ff7812 */ /* 0x000fe2000780c0ff */
[----:B------:R-:W-:Y:S01]  /*5950*/  FMUL.FTZ R140, R140, UR11 ;  /* 0x0000000b8c8c7c20 */ /* 0x000fe20008410000 */
[----:B------:R-:W-:Y:S01]  /*5960*/  F2FP.F16.F32.PACK_AB R139, R193, R192 ;  /* 0x000000c0c18b723e */ /* 0x000fe200000000ff */
[----:B------:R-:W-:Y:S01]  /*5970*/  FMUL.FTZ R138, R138, R181 ;  /* 0x000000b58a8a7220 */ /* 0x000fe20000410000 */
[----:B------:R-:W-:-:S02]  /*5980*/  FSEL R179, R141, RZ, P0 ;  /* 0x000000ff8db37208 */ /* 0x000fc40000000000 */
[----:B------:R-:W-:Y:S01]  /*5990*/  LOP3.LUT P0, RZ, R184, 0xff00, RZ, 0xc0, !PT ;  /* 0x0000ff00b8ff7812 */ /* 0x000fe2000780c0ff */
[----:B------:R-:W-:-:S03]  /*59a0*/  FMUL.FTZ R138, R138, UR11 ;  /* 0x0000000b8a8a7c20 */ /* 0x000fc60008410000 */
[----:B------:R-:W-:Y:S01]  /*59b0*/  FSEL R143, R140, RZ, P0 ;  /* 0x000000ff8c8f7208 */ /* 0x000fe20000000000 */
[----:B0-----:R-:W-:Y:S01]  /*59c0*/  IMAD.WIDE.U32 R140, R145, 0x10, R136 ;  /* 0x00000010918c7825 */ /* 0x001fe200078e0088 */
[----:B------:R-:W-:Y:S02]  /*59d0*/  LOP3.LUT P0, RZ, R184, 0xff, RZ, 0xc0, !PT ;  /* 0x000000ffb8ff7812 */ /* 0x000fe4000780c0ff */
[----:B------:R-:W-:Y:S02]  /*59e0*/  F2FP.F16.F32.PACK_AB R137, R179, R142 ;  /* 0x0000008eb389723e */ /* 0x000fe400000000ff */
[----:B------:R-:W-:Y:S02]  /*59f0*/  FSEL R136, R138, RZ, P0 ;  /* 0x000000ff8a887208 */ /* 0x000fe40000000000 */
[----:B------:R-:W-:Y:S02]  /*5a00*/  F2FP.F16.F32.PACK_AB R138, R187, R186 ;  /* 0x000000babb8a723e */ /* 0x000fe400000000ff */
[----:B------:R-:W-:-:S05]  /*5a10*/  F2FP.F16.F32.PACK_AB R136, R143, R136 ;  /* 0x000000888f88723e */ /* 0x000fca00000000ff */
[----:B------:R4:W-:Y:S01]  /*5a20*/  STG.E.128 desc[UR4][R140.64], R136 ;  /* 0x000000888c007986 */ /* 0x0009e2000c101d04 */
[----:B------:R-:W-:Y:S05]  /*5a30*/  BRA `(.L_x_2099) ;  /* 0x0000001400247947 */ /* 0x000fea0003800000 */
.L_x_2102:
[----:B------:R-:W-:Y:S04]  /*5a40*/  BSSY.RECONVERGENT B1, `(.L_x_2109) ;  /* 0x0000052000017945 */ /* 0x000fe80003800200 */
[----:B------:R-:W-:Y:S05]  /*5a50*/  @!P3 BRA `(.L_x_2110) ;  /* 0x000000040040b947 */ /* 0x000fea0003800000 */
[-C--:B------:R-:W-:Y:S01]  /*5a60*/  FFMA.FTZ R109, R27, R186.reuse, R187 ;  /* 0x000000ba1b6d7223 */ /* 0x080fe200000100bb */
[--C-:B------:R-:W-:Y:S01]  /*5a70*/  HADD2.F32 R110, -RZ, R115.reuse.H0_H0 ;  /* 0x20000073ff6e7230 */ /* 0x100fe20000004100 */
[----:B------:R-:W-:Y:S01]  /*5a80*/  LOP3.LUT P0, RZ, R191, 0xff0000, RZ, 0xc0, !PT ;  /* 0x00ff0000bfff7812 */ /* 0x000fe2000780c0ff */
[----:B------:R-:W-:Y:S02]  /*5a90*/  HADD2.F32 R111, -RZ, R114.H0_H0 ;  /* 0x20000072ff6f7230 */ /* 0x000fe40000004100 */
[----:B------:R-:W-:Y:S01]  /*5aa0*/  FADD.FTZ R108, R26, -R109 ;  /* 0x8000006d1a6c7221 */ /* 0x000fe20000010000 */
[--C-:B------:R-:W-:Y:S01]  /*5ab0*/  FFMA.FTZ R109, R31, R186, R187.reuse ;  /* 0x000000ba1f6d7223 */ /* 0x100fe200000100bb */
[----:B------:R-:W-:Y:S01]  /*5ac0*/  HADD2.F32 R138, -RZ, R115.H1_H1 ;  /* 0x30000073ff8a7230 */ /* 0x000fe20000004100 */
[----:B------:R-:W0:Y:S01]  /*5ad0*/  LDC.64 R142, c[0x0][0x478] ;  /* 0x00011e00ff8e7b82 */ /* 0x000e220000000a00 */
[----:B-----5:R-:W-:Y:S01]  /*5ae0*/  FFMA.FTZ R200, R179, R108, R110 ;  /* 0x0000006cb3c87223 */ /* 0x020fe2000001006e */
[----:B------:R-:W-:Y:S01]  /*5af0*/  FFMA.FTZ R108, R24, R186, R187 ;  /* 0x000000ba186c7223 */ /* 0x000fe200000100bb */
[----:B------:R-:W-:-:S02]  /*5b00*/  HADD2.F32 R137, -RZ, R113.H1_H1 ;  /* 0x30000071ff897230 */ /* 0x000fc40000004100 */
[-C--:B------:R-:W-:Y:S01]  /*5b10*/  FMUL.FTZ R110, R200, R181.reuse ;  /* 0x000000b5c86e7220 */ /* 0x080fe20000410000 */
[----:B------:R-:W-:Y:S01]  /*5b20*/  FADD.FTZ R136, R25, -R108 ;  /* 0x8000006c19887221 */ /* 0x000fe20000010000 */
[----:B------:R-:W-:Y:S01]  /*5b30*/  FADD.FTZ R108, R30, -R109 ;  /* 0x8000006d1e6c7221 */ /* 0x000fe20000010000 */
[----:B------:R-:W-:Y:S02]  /*5b40*/  HADD2.F32 R109, -RZ, R113.H0_H0 ;  /* 0x20000071ff6d7230 */ /* 0x000fe40000004100 */
[----:B------:R-:W-:Y:S01]  /*5b50*/  FMUL.FTZ R110, R110, UR11 ;  /* 0x0000000b6e6e7c20 */ /* 0x000fe20008410000 */
[C---:B------:R-:W-:Y:S01]  /*5b60*/  FFMA.FTZ R201, R179.reuse, R136, R138 ;  /* 0x00000088b3c97223 */ /* 0x040fe2000001008a */
[----:B------:R-:W-:Y:S01]  /*5b70*/  FFMA.FTZ R196, R179, R108, R111 ;  /* 0x0000006cb3c47223 */ /* 0x000fe2000001006f */
[-CC-:B------:R-:W-:Y:S01]  /*5b80*/  FFMA.FTZ R108, R35, R186.reuse, R187.reuse ;  /* 0x000000ba236c7223 */ /* 0x180fe200000100bb */
[-CC-:B------:R-:W-:Y:S01]  /*5b90*/  FFMA.FTZ R111, R34, R186.reuse, R187.reuse ;  /* 0x000000ba226f7223 */ /* 0x180fe200000100bb */
[----:B------:R-:W-:Y:S01]  /*5ba0*/  FSEL R199, R110, RZ, P0 ;  /* 0x000000ff6ec77208 */ /* 0x000fe20000000000 */
[----:B------:R-:W-:Y:S01]  /*5bb0*/  FFMA.FTZ R110, R28, R186, R187 ;  /* 0x000000ba1c6e7223 */ /* 0x000fe200000100bb */
[----:B------:R-:W-:Y:S01]  /*5bc0*/  FMUL.FTZ R139, R201, R181 ;  /* 0x000000b5c98b7220 */ /* 0x000fe20000410000 */
[----:B------:R-:W-:Y:S01]  /*5bd0*/  FADD.FTZ R108, R33, -R108 ;  /* 0x8000006c216c7221 */ /* 0x000fe20000010000 */
[----:B------:R-:W-:Y:S01]  /*5be0*/  ISETP.GE.U32.AND P0, PT, R190, RZ, PT ;  /* 0x000000ffbe00720c */ /* 0x000fe20003f06070 */
[----:B------:R-:W-:-:S02]  /*5bf0*/  HADD2.F32 R138, -RZ, R114.H1_H1 ;  /* 0x30000072ff8a7230 */ /* 0x000fc40000004100 */
[----:B------:R-:W-:Y:S01]  /*5c00*/  FADD.FTZ R136, R29, -R110 ;  /* 0x8000006e1d887221 */ /* 0x000fe20000010000 */
[----:B------:R-:W-:Y:S01]  /*5c10*/  FADD.FTZ R110, R32, -R111 ;  /* 0x8000006f206e7221 */ /* 0x000fe20000010000 */
[----:B------:R-:W-:Y:S01]  /*5c20*/  FMUL.FTZ R111, R139, UR11 ;  /* 0x0000000b8b6f7c20 */ /* 0x000fe20008410000 */
[----:B------:R-:W-:Y:S01]  /*5c30*/  FFMA.FTZ R192, R179, R108, R109 ;  /* 0x0000006cb3c07223 */ /* 0x000fe2000001006d */
[----:B------:R-:W-:Y:S01]  /*5c40*/  ISETP.GE.U32.AND.EX P0, PT, R191, 0x1000000, PT, P0 ;  /* 0x01000000bf00780c */ /* 0x000fe20003f06100 */
[-C--:B------:R-:W-:Y:S01]  /*5c50*/  FMUL.FTZ R108, R196, R181.reuse ;  /* 0x000000b5c46c7220 */ /* 0x080fe20000410000 */
[----:B------:R-:W-:Y:S01]  /*5c60*/  FFMA.FTZ R193, R179, R136, R138 ;  /* 0x00000088b3c17223 */ /* 0x000fe2000001008a */
[----:B------:R-:W-:Y:S01]  /*5c70*/  FFMA.FTZ R109, R3, R186, R187 ;  /* 0x000000ba036d7223 */ /* 0x000fe200000100bb */
[----:B------:R-:W-:Y:S01]  /*5c80*/  FSEL R202, R111, RZ, P0 ;  /* 0x000000ff6fca7208 */ /* 0x000fe20000000000 */
[----:B------:R-:W-:Y:S01]  /*5c90*/  FMUL.FTZ R138, R108, UR11 ;  /* 0x0000000b6c8a7c20 */ /* 0x000fe20008410000 */
[----:B------:R-:W-:Y:S01]  /*5ca0*/  LOP3.LUT P0, RZ, R191, 0xff, RZ, 0xc0, !PT ;  /* 0x000000ffbfff7812 */ /* 0x000fe2000780c0ff */
[-C--:B------:R-:W-:Y:S01]  /*5cb0*/  FMUL.FTZ R140, R193, R181.reuse ;  /* 0x000000b5c18c7220 */ /* 0x080fe20000410000 */
[----:B------:R-:W-:Y:S01]  /*5cc0*/  FFMA.FTZ R139, R179, R110, R137 ;  /* 0x0000006eb38b7223 */ /* 0x000fe20000010089 */
[--C-:B------:R-:W-:Y:S01]  /*5cd0*/  HADD2.F32 R110, -RZ, R112.reuse.H0_H0 ;  /* 0x20000070ff6e7230 */ /* 0x100fe20000004100 */
[----:B------:R-:W-:Y:S01]  /*5ce0*/  FSEL R197, R138, RZ, P0 ;  /* 0x000000ff8ac57208 */ /* 0x000fe20000000000 */
[----:B------:R-:W-:Y:S01]  /*5cf0*/  FMUL.FTZ R140, R140, UR11 ;  /* 0x0000000b8c8c7c20 */ /* 0x000fe20008410000 */
[----:B------:R-:W-:Y:S01]  /*5d00*/  FADD.FTZ R108, R148, -R109 ;  /* 0x8000006d946c7221 */ /* 0x000fe20000010000 */
[----:B------:R-:W-:Y:S01]  /*5d10*/  LOP3.LUT P0, RZ, R191, 0xff00, RZ, 0xc0, !PT ;  /* 0x0000ff00bfff7812 */ /* 0x000fe2000780c0ff */
[----:B------:R-:W-:Y:S01]  /*5d20*/  FFMA.FTZ R111, R146, R186, R187 ;  /* 0x000000ba926f7223 */ /* 0x000fe200000100bb */
[-C--:B------:R-:W-:Y:S01]  /*5d30*/  FMUL.FTZ R109, R192, R181.reuse ;  /* 0x000000b5c06d7220 */ /* 0x080fe20000410000 */
[----:B------:R-:W-:Y:S01]  /*5d40*/  FFMA.FTZ R108, R179, R108, R110 ;  /* 0x0000006cb36c7223 */ /* 0x000fe2000001006e */
[----:B------:R-:W-:Y:S01]  /*5d50*/  FSEL R198, R140, RZ, P0 ;  /* 0x000000ff8cc67208 */ /* 0x000fe20000000000 */
[----:B------:R-:W-:Y:S01]  /*5d60*/  FADD.FTZ R136, R144, -R111 ;  /* 0x8000006f90887221 */ /* 0x000fe20000010000 */
[----:B------:R-:W-:Y:S01]  /*5d70*/  FMUL.FTZ R110, R109, UR11 ;  /* 0x0000000b6d6e7c20 */ /* 0x000fe20008410000 */
[----:B------:R-:W1:Y:S01]  /*5d80*/  LDC.64 R140, c[0x0][0x468] ;  /* 0x00011a00ff8c7b82 */ /* 0x000e620000000a00 */
[----:B------:R-:W-:Y:S01]  /*5d90*/  LOP3.LUT P0, RZ, R190, 0xff0000, RZ, 0xc0, !PT ;  /* 0x00ff0000beff7812 */ /* 0x000fe2000780c0ff */
[----:B------:R-:W-:Y:S01]  /*5da0*/  FMUL.FTZ R111, R139, R181 ;  /* 0x000000b58b6f7220 */ /* 0x000fe20000410000 */
[----:B------:R-:W-:-:S02]  /*5db0*/  HADD2.F32 R137, -RZ, R112.H1_H1 ;  /* 0x30000070ff897230 */ /* 0x000fc40000004100 */
[----:B------:R-:W-:Y:S01]  /*5dc0*/  FMUL.FTZ R109, R108, R181 ;  /* 0x000000b56c6d7220 */ /* 0x000fe20000410000 */
[----:B------:R-:W-:Y:S01]  /*5dd0*/  FSEL R194, R110, RZ, P0 ;  /* 0x000000ff6ec27208 */ /* 0x000fe20000000000 */
[----:B------:R-:W-:Y:S01]  /*5de0*/  FMUL.FTZ R111, R111, UR11 ;  /* 0x0000000b6f6f7c20 */ /* 0x000fe20008410000 */
[----:B------:R-:W-:Y:S01]  /*5df0*/  LOP3.LUT P0, RZ, R190, 0xff000000, RZ, 0xc0, !PT ;  /* 0xff000000beff7812 */ /* 0x000fe2000780c0ff */
[----:B------:R-:W-:Y:S01]  /*5e00*/  FFMA.FTZ R137, R179, R136, R137 ;  /* 0x00000088b3897223 */ /* 0x000fe20000010089 */
[----:B------:R-:W-:Y:S01]  /*5e10*/  FMUL.FTZ R109, R109, UR11 ;  /* 0x0000000b6d6d7c20 */ /* 0x000fe20008410000 */
[----:B0-----:R-:W-:Y:S01]  /*5e20*/  IMAD.WIDE.U32 R142, R145, 0x10, R142 ;  /* 0x00000010918e7825 */ /* 0x001fe200078e008e */
[----:B------:R-:W-:-:S03]  /*5e30*/  FSEL R195, R111, RZ, P0 ;  /* 0x000000ff6fc37208 */ /* 0x000fc60000000000 */
[----:B------:R-:W-:Y:S01]  /*5e40*/  FMUL.FTZ R110, R137, R181 ;  /* 0x000000b5896e7220 */ /* 0x000fe20000410000 */
[----:B------:R-:W-:Y:S02]  /*5e50*/  LOP3.LUT P0, RZ, R190, 0xff, RZ, 0xc0, !PT ;  /* 0x000000ffbeff7812 */ /* 0x000fe4000780c0ff */
[----:B------:R-:W-:Y:S01]  /*5e60*/  F2FP.F16.F32.PACK_AB R111, R201, R200 ;  /* 0x000000c8c96f723e */ /* 0x000fe200000000ff */
[----:B------:R-:W-:Y:S01]  /*5e70*/  FMUL.FTZ R138, R110, UR11 ;  /* 0x0000000b6e8a7c20 */ /* 0x000fe20008410000 */
[----:B------:R-:W-:Y:S02]  /*5e80*/  FSEL R136, R109, RZ, P0 ;  /* 0x000000ff6d887208 */ /* 0x000fe40000000000 */
[----:B------:R-:W-:Y:S02]  /*5e90*/  LOP3.LUT P0, RZ, R190, 0xff00, RZ, 0xc0, !PT ;  /* 0x0000ff00beff7812 */ /* 0x000fe4000780c0ff */
[----:B------:R-:W-:Y:S02]  /*5ea0*/  F2FP.F16.F32.PACK_AB R110, R193, R196 ;  /* 0x000000c4c16e723e */ /* 0x000fe400000000ff */
[----:B------:R-:W-:Y:S01]  /*5eb0*/  FSEL R193, R138, RZ, P0 ;  /* 0x000000ff8ac17208 */ /* 0x000fe20000000000 */
[----:B-1----:R-:W-:Y:S01]  /*5ec0*/  IMAD.WIDE.U32 R140, R145, 0x10, R140 ;  /* 0x00000010918c7825 */ /* 0x002fe200078e008c */
[----:B------:R-:W-:-:S02]  /*5ed0*/  F2FP.F16.F32.PACK_AB R109, R139, R192 ;  /* 0x000000c08b6d723e */ /* 0x000fc400000000ff */
[----:B------:R-:W-:Y:S02]  /*5ee0*/  F2FP.F16.F32.PACK_AB R108, R137, R108 ;  /* 0x0000006c896c723e */ /* 0x000fe400000000ff */
[----:B------:R-:W-:Y:S02]  /*5ef0*/  F2FP.F16.F32.PACK_AB R139, R202, R199 ;  /* 0x000000c7ca8b723e */ /* 0x000fe400000000ff */
[----:B------:R-:W-:Y:S01]  /*5f00*/  F2FP.F16.F32.PACK_AB R138, R198, R197 ;  /* 0x000000c5c68a723e */ /* 0x000fe200000000ff */
[----:B------:R0:W-:Y:S01]  /*5f10*/  STG.E.128 desc[UR4][R142.64], R108 ;  /* 0x0000006c8e007986 */ /* 0x0001e2000c101d04 */
[----:B------:R-:W-:Y:S02]  /*5f20*/  F2FP.F16.F32.PACK_AB R137, R195, R194 ;  /* 0x000000c2c389723e */ /* 0x000fe400000000ff */
[----:B------:R-:W-:Y:S02]  /*5f30*/  F2FP.F16.F32.PACK_AB R136, R193, R136 ;  /* 0x00000088c188723e */ /* 0x000fe400000000ff */
[----:B------:R-:W-:-:S03]  /*5f40*/  IADD3 R145, PT, PT, R145, 0x80, RZ ;  /* 0x0000008091917810 */ /* 0x000fc60007ffe0ff */
[----:B------:R0:W-:Y:S04]  /*5f50*/  STG.E.128 desc[UR4][R140.64], R136 ;  /* 0x000000888c007986 */ /* 0x0001e8000c101d04 */
.L_x_2110:
[----:B------:R-:W-:Y:S05]  /*5f60*/  BSYNC.RECONVERGENT B1 ;  /* 0x0000000000017941 */ /* 0x000fea0003800200 */
.L_x_2109:
[----:B------:R-:W-:Y:S04]  /*5f70*/  BSSY.RECONVERGENT B1, `(.L_x_2111) ;  /* 0x0000052000017945 */ /* 0x000fe80003800200 */
[----:B------:R-:W-:Y:S05]  /*5f80*/  @!P5 BRA `(.L_x_2112) ;  /* 0x000000040040d947 */ /* 0x000fea0003800000 */
[-C--:B0-----:R-:W-:Y:S01]  /*5f90*/  FFMA.FTZ R109, R11, R186.reuse, R187 ;  /* 0x000000ba0b6d7223 */ /* 0x081fe200000100bb */
[--C-:B------:R-:W-:Y:S01]  /*5fa0*/  HADD2.F32 R110, -RZ, R119.reuse.H0_H0 ;  /* 0x20000077ff6e7230 */ /* 0x100fe20000004100 */
[----:B------:R-:W-:Y:S01]  /*5fb0*/  LOP3.LUT P0, RZ, R189, 0xff0000, RZ, 0xc0, !PT ;  /* 0x00ff0000bdff7812 */ /* 0x000fe2000780c0ff */
[----:B------:R-:W-:Y:S02]  /*5fc0*/  HADD2.F32 R138, -RZ, R119.H1_H1 ;  /* 0x30000077ff8a7230 */ /* 0x000fe40000004100 */
[----:B------:R-:W-:Y:S01]  /*5fd0*/  FADD.FTZ R108, R10, -R109 ;  /* 0x8000006d0a6c7221 */ /* 0x000fe20000010000 */
[--C-:B------:R-:W-:Y:S01]  /*5fe0*/  FFMA.FTZ R109, R15, R186, R187.reuse ;  /* 0x000000ba0f6d7223 */ /* 0x100fe200000100bb */
[----:B------:R-:W-:Y:S01]  /*5ff0*/  HADD2.F32 R111, -RZ, R118.H0_H0 ;  /* 0x20000076ff6f7230 */ /* 0x000fe20000004100 */
        /* <DEDUP_REMOVED lines=12> */
[----:B------:R-:W-:Y:S01]  /*60c0*/  HADD2.F32 R138, -RZ, R118.H1_H1 ;  /* 0x30000076ff8a7230 */ /* 0x000fe20000004100 */
[----:B------:R-:W-:Y:S01]  /*60d0*/  FSEL R199, R110, RZ, P0 ;  /* 0x000000ff6ec77208 */ /* 0x000fe20000000000 */
[-CC-:B------:R-:W-:Y:S01]  /*60e0*/  FFMA.FTZ R110, R12, R186.reuse, R187.reuse ;  /* 0x000000ba0c6e7223 */ /* 0x180fe200000100bb */
[-C--:B------:R-:W-:Y:S01]  /*60f0*/  FMUL.FTZ R139, R201, R181.reuse ;  /* 0x000000b5c98b7220 */ /* 0x080fe20000410000 */
[----:B------:R-:W-:Y:S01]  /*6100*/  ISETP.GE.U32.AND P0, PT, R188, RZ, PT ;  /* 0x000000ffbc00720c */ /* 0x000fe20003f06070 */
[----:B------:R-:W-:Y:S01]  /*6110*/  FFMA.FTZ R108, R19, R186, R187 ;  /* 0x000000ba136c7223 */ /* 0x000fe200000100bb */
[----:B------:R-:W-:Y:S01]  /*6120*/  FADD.FTZ R136, R13, -R110 ;  /* 0x8000006e0d887221 */ /* 0x000fe20000010000 */
[----:B------:R-:W-:Y:S01]  /*6130*/  FADD.FTZ R110, R16, -R111 ;  /* 0x8000006f106e7221 */ /* 0x000fe20000010000 */
[----:B------:R-:W-:Y:S01]  /*6140*/  FMUL.FTZ R111, R139, UR11 ;  /* 0x0000000b8b6f7c20 */ /* 0x000fe20008410000 */
[----:B------:R-:W-:Y:S01]  /*6150*/  ISETP.GE.U32.AND.EX P0, PT, R189, 0x1000000, PT, P0 ;  /* 0x01000000bd00780c */ /* 0x000fe20003f06100 */
[----:B------:R-:W-:Y:S01]  /*6160*/  FADD.FTZ R108, R17, -R108 ;  /* 0x8000006c116c7221 */ /* 0x000fe20000010000 */
[C---:B------:R-:W-:Y:S01]  /*6170*/  FFMA.FTZ R193, R179.reuse, R136, R138 ;  /* 0x00000088b3c17223 */ /* 0x040fe2000001008a */
[----:B------:R-:W-:Y:S01]  /*6180*/  FFMA.FTZ R139, R179, R110, R137 ;  /* 0x0000006eb38b7223 */ /* 0x000fe20000010089 */
[----:B------:R-:W-:Y:S01]  /*6190*/  FSEL R202, R111, RZ, P0 ;  /* 0x000000ff6fca7208 */ /* 0x000fe20000000000 */
[-C--:B------:R-:W-:Y:S01]  /*61a0*/  FMUL.FTZ R111, R196, R181.reuse ;  /* 0x000000b5c46f7220 */ /* 0x080fe20000410000 */
[----:B------:R-:W-:Y:S01]  /*61b0*/  FFMA.FTZ R192, R179, R108, R109 ;  /* 0x0000006cb3c07223 */ /* 0x000fe2000001006d */
[----:B------:R-:W-:Y:S01]  /*61c0*/  LOP3.LUT P0, RZ, R189, 0xff, RZ, 0xc0, !PT ;  /* 0x000000ffbdff7812 */ /* 0x000fe2000780c0ff */
[-CC-:B------:R-:W-:Y:S01]  /*61d0*/  FFMA.FTZ R108, R23, R186.reuse, R187.reuse ;  /* 0x000000ba176c7223 */ /* 0x180fe200000100bb */
[----:B------:R-:W-:Y:S01]  /*61e0*/  FMUL.FTZ R137, R111, UR11 ;  /* 0x0000000b6f897c20 */ /* 0x000fe20008410000 */
[----:B------:R-:W-:Y:S01]  /*61f0*/  FFMA.FTZ R109, R22, R186, R187 ;  /* 0x000000ba166d7223 */ /* 0x000fe200000100bb */
[----:B------:R-:W-:Y:S01]  /*6200*/  FMUL.FTZ R138, R193, R181 ;  /* 0x000000b5c18a7220 */ /* 0x000fe20000410000 */
[----:B------:R-:W-:-:S02]  /*6210*/  HADD2.F32 R110, -RZ, R116.H0_H0 ;  /* 0x20000074ff6e7230 */ /* 0x000fc40000004100 */
[----:B------:R-:W-:Y:S01]  /*6220*/  FADD.FTZ R108, R21, -R108 ;  /* 0x8000006c156c7221 */ /* 0x000fe20000010000 */
[----:B------:R-:W-:Y:S02]  /*6230*/  HADD2.F32 R111, -RZ, R116.H1_H1 ;  /* 0x30000074ff6f7230 */ /* 0x000fe40000004100 */
[----:B------:R-:W-:Y:S01]  /*6240*/  FADD.FTZ R136, R20, -R109 ;  /* 0x8000006d14887221 */ /* 0x000fe20000010000 */
[----:B------:R-:W-:Y:S01]  /*6250*/  FMUL.FTZ R138, R138, UR11 ;  /* 0x0000000b8a8a7c20 */ /* 0x000fe20008410000 */
[----:B------:R-:W-:Y:S01]  /*6260*/  FSEL R197, R137, RZ, P0 ;  /* 0x000000ff89c57208 */ /* 0x000fe20000000000 */
[-C--:B------:R-:W-:Y:S01]  /*6270*/  FMUL.FTZ R109, R192, R181.reuse ;  /* 0x000000b5c06d7220 */ /* 0x080fe20000410000 */
[----:B------:R-:W-:Y:S01]  /*6280*/  LOP3.LUT P0, RZ, R189, 0xff00, RZ, 0xc0, !PT ;  /* 0x0000ff00bdff7812 */ /* 0x000fe2000780c0ff */
[C---:B------:R-:W-:Y:S01]  /*6290*/  FFMA.FTZ R108, R179.reuse, R108, R110 ;  /* 0x0000006cb36c7223 */ /* 0x040fe2000001006e */
[----:B------:R-:W-:Y:S01]  /*62a0*/  FFMA.FTZ R137, R179, R136, R111 ;  /* 0x00000088b3897223 */ /* 0x000fe2000001006f */
[----:B------:R-:W-:Y:S01]  /*62b0*/  FMUL.FTZ R110, R109, UR11 ;  /* 0x0000000b6d6e7c20 */ /* 0x000fe20008410000 */
[----:B------:R-:W-:Y:S01]  /*62c0*/  FSEL R198, R138, RZ, P0 ;  /* 0x000000ff8ac67208 */ /* 0x000fe20000000000 */
[----:B------:R-:W1:Y:S01]  /*62d0*/  LDC.64 R140, c[0x0][0x468] ;  /* 0x00011a00ff8c7b82 */ /* 0x000e620000000a00 */
[----:B------:R-:W-:Y:S01]  /*62e0*/  LOP3.LUT P0, RZ, R188, 0xff0000, RZ, 0xc0, !PT ;  /* 0x00ff0000bcff7812 */ /* 0x000fe2000780c0ff */
[-C--:B------:R-:W-:Y:S01]  /*62f0*/  FMUL.FTZ R111, R139, R181.reuse ;  /* 0x000000b58b6f7220 */ /* 0x080fe20000410000 */
[----:B------:R-:W-:Y:S01]  /*6300*/  FMUL.FTZ R109, R108, R181 ;  /* 0x000000b56c6d7220 */ /* 0x000fe20000410000 */
[----:B------:R-:W-:Y:S01]  /*6310*/  F2FP.F16.F32.PACK_AB R108, R137, R108 ;  /* 0x0000006c896c723e */ /* 0x000fe200000000ff */
[----:B0-----:R-:W-:-:S04]  /*6320*/  IMAD.WIDE.U32 R142, R145, 0x10, R142 ;  /* 0x00000010918e7825 */ /* 0x001fc800078e008e */
[----:B------:R-:W-:Y:S01]  /*6330*/  FMUL.FTZ R111, R111, UR11 ;  /* 0x0000000b6f6f7c20 */ /* 0x000fe20008410000 */
[----:B------:R-:W-:Y:S01]  /*6340*/  FSEL R194, R110, RZ, P0 ;  /* 0x000000ff6ec27208 */ /* 0x000fe20000000000 */
[----:B------:R-:W-:Y:S01]  /*6350*/  FMUL.FTZ R109, R109, UR11 ;  /* 0x0000000b6d6d7c20 */ /* 0x000fe20008410000 */
[----:B------:R-:W-:Y:S01]  /*6360*/  LOP3.LUT P0, RZ, R188, 0xff000000, RZ, 0xc0, !PT ;  /* 0xff000000bcff7812 */ /* 0x000fe2000780c0ff */
[----:B------:R-:W-:-:S03]  /*6370*/  FMUL.FTZ R110, R137, R181 ;  /* 0x000000b5896e7220 */ /* 0x000fc60000410000 */
[----:B------:R-:W-:Y:S01]  /*6380*/  FSEL R195, R111, RZ, P0 ;  /* 0x000000ff6fc37208 */ /* 0x000fe20000000000 */
[----:B------:R-:W-:Y:S01]  /*6390*/  FMUL.FTZ R138, R110, UR11 ;  /* 0x0000000b6e8a7c20 */ /* 0x000fe20008410000 */
[C---:B------:R-:W-:Y:S02]  /*63a0*/  LOP3.LUT P0, RZ, R188.reuse, 0xff, RZ, 0xc0, !PT ;  /* 0x000000ffbcff7812 */ /* 0x040fe4000780c0ff */
[----:B------:R-:W-:Y:S02]  /*63b0*/  F2FP.F16.F32.PACK_AB R110, R193, R196 ;  /* 0x000000c4c16e723e */ /* 0x000fe400000000ff */
[----:B------:R-:W-:Y:S02]  /*63c0*/  FSEL R136, R109, RZ, P0 ;  /* 0x000000ff6d887208 */ /* 0x000fe40000000000 */
[----:B------:R-:W-:Y:S02]  /*63d0*/  LOP3.LUT P0, RZ, R188, 0xff00, RZ, 0xc0, !PT ;  /* 0x0000ff00bcff7812 */ /* 0x000fe4000780c0ff */
[----:B------:R-:W-:Y:S01]  /*63e0*/  F2FP.F16.F32.PACK_AB R111, R201, R200 ;  /* 0x000000c8c96f723e */ /* 0x000fe200000000ff */
[----:B-1----:R-:W-:Y:S01]  /*63f0*/  IMAD.WIDE.U32 R140, R145, 0x10, R140 ;  /* 0x00000010918c7825 */ /* 0x002fe200078e008c */
[----:B------:R-:W-:-:S02]  /*6400*/  FSEL R193, R138, RZ, P0 ;  /* 0x000000ff8ac17208 */ /* 0x000fc40000000000 */
        /* <DEDUP_REMOVED lines=8> */
.L_x_2112:
[----:B------:R-:W-:Y:S05]  /*6490*/  BSYNC.RECONVERGENT B1 ;  /* 0x0000000000017941 */ /* 0x000fea0003800200 */
.L_x_2111:
[----:B------:R-:W-:Y:S04]  /*64a0*/  BSSY.RECONVERGENT B1, `(.L_x_2113) ;  /* 0x0000052000017945 */ /* 0x000fe80003800200 */
[----:B------:R-:W-:Y:S05]  /*64b0*/  @!P4 BRA `(.L_x_2114) ;  /* 0x000000040040c947 */ /* 0x000fea0003800000 */
[-CC-:B01----:R-:W-:Y:S01]  /*64c0*/  FFMA.FTZ R108, R161, R186.reuse, R187.reuse ;  /* 0x000000baa16c7223 */ /* 0x183fe200000100bb */
[--C-:B------:R-:W-:Y:S02]  /*64d0*/  HADD2.F32 R110, -RZ, R123.reuse.H0_H0 ;  /* 0x2000007bff6e7230 */ /* 0x100fe40000004100 */
[-CC-:B------:R-:W-:Y:S01]  /*64e0*/  FFMA.FTZ R109, R155, R186.reuse, R187.reuse ;  /* 0x000000ba9b6d7223 */ /* 0x180fe200000100bb */
[----:B------:R-:W-:Y:S01]  /*64f0*/  FFMA.FTZ R137, R164, R186, R187 ;  /* 0x000000baa4897223 */ /* 0x000fe200000100bb */
[----:B------:R-:W-:Y:S01]  /*6500*/  FADD.FTZ R108, R159, -R108 ;  /* 0x8000006c9f6c7221 */ /* 0x000fe20000010000 */
[----:B------:R-:W-:Y:S01]  /*6510*/  HADD2.F32 R111, -RZ, R122.H0_H0 ;  /* 0x2000007aff6f7230 */ /* 0x000fe20000004100 */
[----:B------:R-:W-:Y:S01]  /*6520*/  LOP3.LUT P0, RZ, R183, 0xff0000, RZ, 0xc0, !PT ;  /* 0x00ff0000b7ff7812 */ /* 0x000fe2000780c0ff */
[----:B------:R-:W-:Y:S02]  /*6530*/  HADD2.F32 R138, -RZ, R123.H1_H1 ;  /* 0x3000007bff8a7230 */ /* 0x000fe40000004100 */
[----:B-----5:R-:W-:Y:S01]  /*6540*/  FFMA.FTZ R200, R179, R108, R110 ;  /* 0x0000006cb3c87223 */ /* 0x020fe2000001006e */
[----:B------:R-:W-:Y:S01]  /*6550*/  FADD.FTZ R108, R158, -R109 ;  /* 0x8000006d9e6c7221 */ /* 0x000fe20000010000 */
[----:B------:R-:W-:Y:S01]  /*6560*/  FADD.FTZ R136, R162, -R137 ;  /* 0x80000089a2887221 */ /* 0x000fe20000010000 */
[----:B------:R-:W-:Y:S01]  /*6570*/  FFMA.FTZ R109, R151, R186, R187 ;  /* 0x000000ba976d7223 */ /* 0x000fe200000100bb */
[----:B------:R-:W-:Y:S01]  /*6580*/  FMUL.FTZ R110, R200, R181 ;  /* 0x000000b5c86e7220 */ /* 0x000fe20000410000 */
[C---:B------:R-:W-:Y:S01]  /*6590*/  FFMA.FTZ R196, R179.reuse, R108, R111 ;  /* 0x0000006cb3c47223 */ /* 0x040fe2000001006f */
[----:B------:R-:W-:Y:S01]  /*65a0*/  FFMA.FTZ R108, R160, R186, R187 ;  /* 0x000000baa06c7223 */ /* 0x000fe200000100bb */
[----:B------:R-:W-:Y:S01]  /*65b0*/  FFMA.FTZ R201, R179, R136, R138 ;  /* 0x00000088b3c97223 */ /* 0x000fe2000001008a */
[----:B------:R-:W-:Y:S01]  /*65c0*/  FMUL.FTZ R110, R110, UR11 ;  /* 0x0000000b6e6e7c20 */ /* 0x000fe20008410000 */
[----:B------:R-:W-:-:S02]  /*65d0*/  HADD2.F32 R111, -RZ, R121.H0_H0 ;  /* 0x20000079ff6f7230 */ /* 0x000fc40000004100 */
[----:B------:R-:W-:Y:S01]  /*65e0*/  FADD.FTZ R136, R157, -R108 ;  /* 0x8000006c9d887221 */ /* 0x000fe20000010000 */
[-C--:B------:R-:W-:Y:S01]  /*65f0*/  FMUL.FTZ R139, R201, R181.reuse ;  /* 0x000000b5c98b7220 */ /* 0x080fe20000410000 */
[----:B------:R-:W-:Y:S01]  /*6600*/  FADD.FTZ R108, R154, -R109 ;  /* 0x8000006d9a6c7221 */ /* 0x000fe20000010000 */
[----:B------:R-:W-:Y:S01]  /*6610*/  FSEL R199, R110, RZ, P0 ;  /* 0x000000ff6ec77208 */ /* 0x000fe20000000000 */
[----:B------:R-:W-:Y:S01]  /*6620*/  FFMA.FTZ R110, R156, R186, R187 ;  /* 0x000000ba9c6e7223 */ /* 0x000fe200000100bb */
[----:B------:R-:W-:Y:S01]  /*6630*/  ISETP.GE.U32.AND P0, PT, R182, RZ, PT ;  /* 0x000000ffb600720c */ /* 0x000fe20003f06070 */
[----:B------:R-:W-:Y:S02]  /*6640*/  HADD2.F32 R138, -RZ, R122.H1_H1 ;  /* 0x3000007aff8a7230 */ /* 0x000fe40000004100 */
[----:B------:R-:W-:Y:S01]  /*6650*/  FMUL.FTZ R109, R139, UR11 ;  /* 0x0000000b8b6d7c20 */ /* 0x000fe20008410000 */
[----:B------:R-:W-:Y:S02]  /*6660*/  HADD2.F32 R137, -RZ, R121.H1_H1 ;  /* 0x30000079ff897230 */ /* 0x000fe40000004100 */
[----:B------:R-:W-:Y:S01]  /*6670*/  FADD.FTZ R110, R153, -R110 ;  /* 0x8000006e996e7221 */ /* 0x000fe20000010000 */
[----:B------:R-:W-:Y:S01]  /*6680*/  FFMA.FTZ R192, R179, R108, R111 ;  /* 0x0000006cb3c07223 */ /* 0x000fe2000001006f */
[----:B------:R-:W-:Y:S01]  /*6690*/  ISETP.GE.U32.AND.EX P0, PT, R183, 0x1000000, PT, P0 ;  /* 0x01000000b700780c */ /* 0x000fe20003f06100 */
[-C--:B------:R-:W-:Y:S01]  /*66a0*/  FMUL.FTZ R108, R196, R181.reuse ;  /* 0x000000b5c46c7220 */ /* 0x080fe20000410000 */
[C---:B------:R-:W-:Y:S01]  /*66b0*/  FFMA.FTZ R193, R179.reuse, R136, R138 ;  /* 0x00000088b3c17223 */ /* 0x040fe2000001008a */
[----:B------:R-:W-:Y:S01]  /*66c0*/  FFMA.FTZ R139, R179, R110, R137 ;  /* 0x0000006eb38b7223 */ /* 0x000fe20000010089 */
[----:B------:R-:W-:Y:S01]  /*66d0*/  FSEL R202, R109, RZ, P0 ;  /* 0x000000ff6dca7208 */ /* 0x000fe20000000000 */
[----:B------:R-:W-:Y:S01]  /*66e0*/  FMUL.FTZ R137, R108, UR11 ;  /* 0x0000000b6c897c20 */ /* 0x000fe20008410000 */
[----:B------:R-:W-:Y:S01]  /*66f0*/  LOP3.LUT P0, RZ, R183, 0xff, RZ, 0xc0, !PT ;  /* 0x000000ffb7ff7812 */ /* 0x000fe2000780c0ff */
[-CC-:B------:R-:W-:Y:S01]  /*6700*/  FFMA.FTZ R109, R147, R186.reuse, R187.reuse ;  /* 0x000000ba936d7223 */ /* 0x180fe200000100bb */
[----:B------:R-:W-:Y:S01]  /*6710*/  FMUL.FTZ R138, R193, R181 ;  /* 0x000000b5c18a7220 */ /* 0x000fe20000410000 */
[----:B------:R-:W-:Y:S01]  /*6720*/  FFMA.FTZ R136, R152, R186, R187 ;  /* 0x000000ba98887223 */ /* 0x000fe200000100bb */
[----:B------:R-:W-:-:S02]  /*6730*/  HADD2.F32 R110, -RZ, R120.H0_H0 ;  /* 0x20000078ff6e7230 */ /* 0x000fc40000004100 */
[----:B------:R-:W-:Y:S01]  /*6740*/  FADD.FTZ R108, R150, -R109 ;  /* 0x8000006d966c7221 */ /* 0x000fe20000010000 */
[----:B------:R-:W-:Y:S02]  /*6750*/  HADD2.F32 R111, -RZ, R120.H1_H1 ;  /* 0x30000078ff6f7230 */ /* 0x000fe40000004100 */
[----:B------:R-:W-:Y:S01]  /*6760*/  FMUL.FTZ R138, R138, UR11 ;  /* 0x0000000b8a8a7c20 */ /* 0x000fe20008410000 */
[----:B------:R-:W-:Y:S01]  /*6770*/  FSEL R197, R137, RZ, P0 ;  /* 0x000000ff89c57208 */ /* 0x000fe20000000000 */
[----:B------:R-:W-:Y:S01]  /*6780*/  FADD.FTZ R136, R149, -R136 ;  /* 0x8000008895887221 */ /* 0x000fe20000010000 */
[----:B------:R-:W-:Y:S01]  /*6790*/  LOP3.LUT P0, RZ, R183, 0xff00, RZ, 0xc0, !PT ;  /* 0x0000ff00b7ff7812 */ /* 0x000fe2000780c0ff */
[-C--:B------:R-:W-:Y:S01]  /*67a0*/  FMUL.FTZ R109, R192, R181.reuse ;  /* 0x000000b5c06d7220 */ /* 0x080fe20000410000 */
[C---:B------:R-:W-:Y:S01]  /*67b0*/  FFMA.FTZ R108, R179.reuse, R108, R110 ;  /* 0x0000006cb36c7223 */ /* 0x040fe2000001006e */
[----:B------:R-:W0:Y:S01]  /*67c0*/  LDC.64 R142, c[0x0][0x478] ;  /* 0x00011e00ff8e7b82 */ /* 0x000e220000000a00 */
[----:B------:R-:W-:Y:S01]  /*67d0*/  FFMA.FTZ R137, R179, R136, R111 ;  /* 0x00000088b3897223 */ /* 0x000fe2000001006f */
[----:B------:R-:W-:Y:S01]  /*67e0*/  FSEL R198, R138, RZ, P0 ;  /* 0x000000ff8ac67208 */ /* 0x000fe20000000000 */
[----:B------:R-:W-:Y:S01]  /*67f0*/  FMUL.FTZ R110, R109, UR11 ;  /* 0x0000000b6d6e7c20 */ /* 0x000fe20008410000 */
[----:B------:R-:W-:Y:S01]  /*6800*/  LOP3.LUT P0, RZ, R182, 0xff0000, RZ, 0xc0, !PT ;  /* 0x00ff0000b6ff7812 */ /* 0x000fe2000780c0ff */
[-C--:B------:R-:W-:Y:S01]  /*6810*/  FMUL.FTZ R111, R139, R181.reuse ;  /* 0x000000b58b6f7220 */ /* 0x080fe20000410000 */
[-C--:B------:R-:W-:Y:S01]  /*6820*/  FMUL.FTZ R109, R108, R181.reuse ;  /* 0x000000b56c6d7220 */ /* 0x080fe20000410000 */
[----:B------:R-:W-:Y:S01]  /*6830*/  F2FP.F16.F32.PACK_AB R108, R137, R108 ;  /* 0x0000006c896c723e */ /* 0x000fe200000000ff */
[----:B------:R-:W1:Y:S01]  /*6840*/  LDC.64 R140, c[0x0][0x468] ;  /* 0x00011a00ff8c7b82 */ /* 0x000e620000000a00 */
        /* <DEDUP_REMOVED lines=10> */
[----:B------:R-:W-:Y:S01]  /*68f0*/  LOP3.LUT P0, RZ, R182, 0xff00, RZ, 0xc0, !PT ;  /* 0x0000ff00b6ff7812 */ /* 0x000fe2000780c0ff */
[----:B0-----:R-:W-:Y:S01]  /*6900*/  IMAD.WIDE.U32 R142, R145, 0x10, R142 ;  /* 0x00000010918e7825 */ /* 0x001fe200078e008e */
[----:B------:R-:W-:-:S02]  /*6910*/  F2FP.F16.F32.PACK_AB R111, R201, R200 ;  /* 0x000000c8c96f723e */ /* 0x000fc400000000ff */
[----:B------:R-:W-:Y:S02]  /*6920*/  FSEL R193, R138, RZ, P0 ;  /* 0x000000ff8ac17208 */ /* 0x000fe40000000000 */
[----:B------:R-:W-:Y:S02]  /*6930*/  F2FP.F16.F32.PACK_AB R109, R139, R192 ;  /* 0x000000c08b6d723e */ /* 0x000fe400000000ff */
[----:B------:R-:W-:Y:S01]  /*6940*/  F2FP.F16.F32.PACK_AB R139, R202, R199 ;  /* 0x000000c7ca8b723e */ /* 0x000fe200000000ff */
[----:B-1----:R-:W-:Y:S01]  /*6950*/  IMAD.WIDE.U32 R140, R145, 0x10, R140 ;  /* 0x00000010918c7825 */ /* 0x002fe200078e008c */
[----:B------:R-:W-:Y:S01]  /*6960*/  F2FP.F16.F32.PACK_AB R138, R198, R197 ;  /* 0x000000c5c68a723e */ /* 0x000fe200000000ff */
[----:B------:R2:W-:Y:S01]  /*6970*/  STG.E.128 desc[UR4][R142.64], R108 ;  /* 0x0000006c8e007986 */ /* 0x0005e2000c101d04 */
[----:B------:R-:W-:Y:S02]  /*6980*/  F2FP.F16.F32.PACK_AB R137, R195, R194 ;  /* 0x000000c2c389723e */ /* 0x000fe400000000ff */
[----:B------:R-:W-:-:S02]  /*6990*/  F2FP.F16.F32.PACK_AB R136, R193, R136 ;  /* 0x00000088c188723e */ /* 0x000fc400000000ff */
[----:B------:R-:W-:-:S03]  /*69a0*/  IADD3 R145, PT, PT, R145, 0x80, RZ ;  /* 0x0000008091917810 */ /* 0x000fc60007ffe0ff */
[----:B------:R2:W-:Y:S04]  /*69b0*/  STG.E.128 desc[UR4][R140.64], R136 ;  /* 0x000000888c007986 */ /* 0x0005e8000c101d04 */
.L_x_2114:
[----:B------:R-:W-:Y:S05]  /*69c0*/  BSYNC.RECONVERGENT B1 ;  /* 0x0000000000017941 */ /* 0x000fea0003800200 */
.L_x_2113:
[----:B------:R-:W-:Y:S05]  /*69d0*/  @!P2 BRA `(.L_x_2099) ;  /* 0x00000004003ca947 */ /* 0x000fea0003800000 */
[-CC-:B012---:R-:W-:Y:S01]  /*69e0*/  FFMA.FTZ R108, R177, R186.reuse, R187.reuse ;  /* 0x000000bab16c7223 */ /* 0x187fe200000100bb */
[--C-:B------:R-:W-:Y:S02]  /*69f0*/  HADD2.F32 R110, -RZ, R127.reuse.H0_H0 ;  /* 0x2000007fff6e7230 */ /* 0x100fe40000004100 */
[-CC-:B------:R-:W-:Y:S01]  /*6a00*/  FFMA.FTZ R139, R180, R186.reuse, R187.reuse ;  /* 0x000000bab48b7223 */ /* 0x180fe200000100bb */
[----:B------:R-:W-:Y:S01]  /*6a10*/  FFMA.FTZ R109, R171, R186, R187 ;  /* 0x000000baab6d7223 */ /* 0x000fe200000100bb */
[----:B------:R-:W-:Y:S01]  /*6a20*/  FADD.FTZ R108, R175, -R108 ;  /* 0x8000006caf6c7221 */ /* 0x000fe20000010000 */
[----:B------:R-:W-:Y:S02]  /*6a30*/  HADD2.F32 R142, -RZ, R127.H1_H1 ;  /* 0x3000007fff8e7230 */ /* 0x000fe40000004100 */
[----:B------:R-:W-:Y:S01]  /*6a40*/  FADD.FTZ R140, R178, -R139 ;  /* 0x8000008bb28c7221 */ /* 0x000fe20000010000 */
[----:B------:R-:W-:Y:S01]  /*6a50*/  LOP3.LUT P0, RZ, R185, 0xff0000, RZ, 0xc0, !PT ;  /* 0x00ff0000b9ff7812 */ /* 0x000fe2000780c0ff */
[----:B-----5:R-:W-:Y:S01]  /*6a60*/  FFMA.FTZ R198, R179, R108, R110 ;  /* 0x0000006cb3c67223 */ /* 0x020fe2000001006e */
[----:B------:R-:W-:-:S02]  /*6a70*/  HADD2.F32 R137, -RZ, R126.H0_H0 ;  /* 0x2000007eff897230 */ /* 0x000fc40000004100 */
[----:B------:R-:W-:Y:S01]  /*6a80*/  FADD.FTZ R108, R174, -R109 ;  /* 0x8000006dae6c7221 */ /* 0x000fe20000010000 */
[-CC-:B------:R-:W-:Y:S01]  /*6a90*/  FFMA.FTZ R136, R176, R186.reuse, R187.reuse ;  /* 0x000000bab0887223 */ /* 0x180fe200000100bb */
[-C--:B------:R-:W-:Y:S01]  /*6aa0*/  FMUL.FTZ R138, R198, R181.reuse ;  /* 0x000000b5c68a7220 */ /* 0x080fe20000410000 */
[----:B------:R-:W-:Y:S01]  /*6ab0*/  FFMA.FTZ R111, R167, R186, R187 ;  /* 0x000000baa76f7223 */ /* 0x000fe200000100bb */
[C---:B------:R-:W-:Y:S01]  /*6ac0*/  FFMA.FTZ R197, R179.reuse, R140, R142 ;  /* 0x0000008cb3c57223 */ /* 0x040fe2000001008e */
[----:B------:R-:W-:Y:S01]  /*6ad0*/  FFMA.FTZ R194, R179, R108, R137 ;  /* 0x0000006cb3c27223 */ /* 0x000fe20000010089 */
[----:B------:R-:W-:Y:S01]  /*6ae0*/  FMUL.FTZ R138, R138, UR11 ;  /* 0x0000000b8a8a7c20 */ /* 0x000fe20008410000 */
[--C-:B------:R-:W-:Y:S02]  /*6af0*/  HADD2.F32 R137, -RZ, R125.reuse.H0_H0 ;  /* 0x2000007dff897230 */ /* 0x100fe40000004100 */
[----:B------:R-:W-:Y:S01]  /*6b00*/  FADD.FTZ R136, R173, -R136 ;  /* 0x80000088ad887221 */ /* 0x000fe20000010000 */
[----:B------:R-:W-:Y:S01]  /*6b10*/  FMUL.FTZ R140, R197, R181 ;  /* 0x000000b5c58c7220 */ /* 0x000fe20000410000 */
[----:B------:R-:W-:Y:S01]  /*6b20*/  FADD.FTZ R108, R170, -R111 ;  /* 0x8000006faa6c7221 */ /* 0x000fe20000010000 */
[----:B------:R-:W-:Y:S01]  /*6b30*/  FSEL R195, R138, RZ, P0 ;  /* 0x000000ff8ac37208 */ /* 0x000fe20000000000 */
[----:B------:R-:W-:Y:S01]  /*6b40*/  HADD2.F32 R138, -RZ, R126.H1_H1 ;  /* 0x3000007eff8a7230 */ /* 0x000fe20000004100 */
[----:B------:R-:W-:Y:S01]  /*6b50*/  ISETP.GE.U32.AND P0, PT, R184, RZ, PT ;  /* 0x000000ffb800720c */ /* 0x000fe20003f06070 */
[----:B------:R-:W-:Y:S01]  /*6b60*/  FMUL.FTZ R140, R140, UR11 ;  /* 0x0000000b8c8c7c20 */ /* 0x000fe20008410000 */
[----:B------:R-:W-:Y:S01]  /*6b70*/  FFMA.FTZ R110, R172, R186, R187 ;  /* 0x000000baac6e7223 */ /* 0x000fe200000100bb */
[----:B------:R-:W-:-:S02]  /*6b80*/  HADD2.F32 R139, -RZ, R125.H1_H1 ;  /* 0x3000007dff8b7230 */ /* 0x000fc40000004100 */
[C---:B------:R-:W-:Y:S01]  /*6b90*/  FFMA.FTZ R193, R179.reuse, R136, R138 ;  /* 0x00000088b3c17223 */ /* 0x040fe2000001008a */
[----:B------:R-:W-:Y:S01]  /*6ba0*/  FFMA.FTZ R138, R179, R108, R137 ;  /* 0x0000006cb38a7223 */ /* 0x000fe20000010089 */
[----:B------:R-:W-:Y:S01]  /*6bb0*/  ISETP.GE.U32.AND.EX P0, PT, R185, 0x1000000, PT, P0 ;  /* 0x01000000b900780c */ /* 0x000fe20003f06100 */
[-C--:B------:R-:W-:Y:S01]  /*6bc0*/  FMUL.FTZ R108, R194, R181.reuse ;  /* 0x000000b5c26c7220 */ /* 0x080fe20000410000 */
[-CC-:B------:R-:W-:Y:S01]  /*6bd0*/  FFMA.FTZ R109, R163, R186.reuse, R187.reuse ;  /* 0x000000baa36d7223 */ /* 0x180fe200000100bb */
[----:B------:R-:W-:Y:S01]  /*6be0*/  FADD.FTZ R110, R169, -R110 ;  /* 0x8000006ea96e7221 */ /* 0x000fe20000010000 */
[----:B------:R-:W-:Y:S01]  /*6bf0*/  FSEL R200, R140, RZ, P0 ;  /* 0x000000ff8cc87208 */ /* 0x000fe20000000000 */
[----:B------:R-:W-:Y:S01]  /*6c00*/  FMUL.FTZ R111, R108, UR11 ;  /* 0x0000000b6c6f7c20 */ /* 0x000fe20008410000 */
[----:B------:R-:W-:Y:S01]  /*6c10*/  LOP3.LUT P0, RZ, R185, 0xff, RZ, 0xc0, !PT ;  /* 0x000000ffb9ff7812 */ /* 0x000fe2000780c0ff */
[----:B------:R-:W-:Y:S01]  /*6c20*/  FMUL.FTZ R136, R193, R181 ;  /* 0x000000b5c1887220 */ /* 0x000fe20000410000 */
[----:B------:R-:W-:Y:S01]  /*6c30*/  FFMA.FTZ R186, R168, R186, R187 ;  /* 0x000000baa8ba7223 */ /* 0x000fe200000100bb */
[----:B------:R-:W-:Y:S01]  /*6c40*/  FFMA.FTZ R139, R179, R110, R139 ;  /* 0x0000006eb38b7223 */ /* 0x000fe2000001008b */
[----:B------:R-:W-:Y:S01]  /*6c50*/  FADD.FTZ R108, R166, -R109 ;  /* 0x8000006da66c7221 */ /* 0x000fe20000010000 */
[----:B------:R-:W-:Y:S01]  /*6c60*/  FMUL.FTZ R136, R136, UR11 ;  /* 0x0000000b88887c20 */ /* 0x000fe20008410000 */
[----:B------:R-:W-:Y:S01]  /*6c70*/  FSEL R187, R111, RZ, P0 ;  /* 0x000000ff6fbb7208 */ /* 0x000fe20000000000 */
[----:B------:R-:W-:-:S02]  /*6c80*/  HADD2.F32 R110, -RZ, R124.H0_H0 ;  /* 0x2000007cff6e7230 */ /* 0x000fc40000004100 */
[-C--:B------:R-:W-:Y:S01]  /*6c90*/  FMUL.FTZ R109, R138, R181.reuse ;  /* 0x000000b58a6d7220 */ /* 0x080fe20000410000 */
[----:B------:R-:W-:Y:S01]  /*6ca0*/  LOP3.LUT P0, RZ, R185, 0xff00, RZ, 0xc0, !PT ;  /* 0x0000ff00b9ff7812 */ /* 0x000fe2000780c0ff */
[----:B------:R-:W0:Y:S01]  /*6cb0*/  LDC.64 R140, c[0x0][0x478] ;  /* 0x00011e00ff8c7b82 */ /* 0x000e220000000a00 */
[-C--:B------:R-:W-:Y:S01]  /*6cc0*/  FMUL.FTZ R111, R139, R181.reuse ;  /* 0x000000b58b6f7220 */ /* 0x080fe20000410000 */
[----:B------:R-:W-:Y:S01]  /*6cd0*/  FMUL.FTZ R109, R109, UR11 ;  /* 0x0000000b6d6d7c20 */ /* 0x000fe20008410000 */
[----:B------:R-:W-:Y:S01]  /*6ce0*/  FSEL R196, R136, RZ, P0 ;  /* 0x000000ff88c47208 */ /* 0x000fe20000000000 */
[----:B------:R-:W-:Y:S01]  /*6cf0*/  FFMA.FTZ R108, R179, R108, R110 ;  /* 0x0000006cb36c7223 */ /* 0x000fe2000001006e */
[----:B------:R-:W-:Y:S01]  /*6d00*/  LOP3.LUT P0, RZ, R184, 0xff0000, RZ, 0xc0, !PT ;  /* 0x00ff0000b8ff7812 */ /* 0x000fe2000780c0ff */
[----:B------:R-:W-:Y:S02]  /*6d10*/  HADD2.F32 R110, -RZ, R124.H1_H1 ;  /* 0x3000007cff6e7230 */ /* 0x000fe40000004100 */
[----:B------:R-:W-:Y:S01]  /*6d20*/  FADD.FTZ R186, R165, -R186 ;  /* 0x800000baa5ba7221 */ /* 0x000fe20000010000 */
[----:B------:R-:W1:Y:S01]  /*6d30*/  LDC.64 R142, c[0x0][0x468] ;  /* 0x00011a00ff8e7b82 */ /* 0x000e620000000a00 */
[----:B------:R-:W-:Y:S01]  /*6d40*/  FMUL.FTZ R111, R111, UR11 ;  /* 0x0000000b6f6f7c20 */ /* 0x000fe20008410000 */
[----:B------:R-:W-:Y:S01]  /*6d50*/  FSEL R137, R109, RZ, P0 ;  /* 0x000000ff6d897208 */ /* 0x000fe20000000000 */
        /* <DEDUP_REMOVED lines=11> */
[----:B------:R-:W-:Y:S01]  /*6e10*/  LOP3.LUT P0, RZ, R184, 0xff00, RZ, 0xc0, !PT ;  /* 0x0000ff00b8ff7812 */ /* 0x000fe2000780c0ff */
[----:B0-----:R-:W-:Y:S01]  /*6e20*/  IMAD.WIDE.U32 R140, R145, 0x10, R140 ;  /* 0x00000010918c7825 */ /* 0x001fe200078e008c */
[----:B------:R-:W-:Y:S02]  /*6e30*/  F2FP.F16.F32.PACK_AB R109, R139, R138 ;  /* 0x0000008a8b6d723e */ /* 0x000fe400000000ff */
[----:B------:R-:W-:Y:S02]  /*6e40*/  FSEL R181, R181, RZ, P0 ;  /* 0x000000ffb5b57208 */ /* 0x000fe40000000000 */
[----:B------:R-:W-:Y:S01]  /*6e50*/  F2FP.F16.F32.PACK_AB R108, R186, R108 ;  /* 0x0000006cba6c723e */ /* 0x000fe200000000ff */
[----:B-1----:R-:W-:Y:S01]  /*6e60*/  IMAD.WIDE.U32 R142, R145, 0x10, R142 ;  /* 0x00000010918e7825 */ /* 0x002fe200078e008e */
[----:B------:R-:W-:-:S02]  /*6e70*/  F2FP.F16.F32.PACK_AB R139, R200, R195 ;  /* 0x000000c3c88b723e */ /* 0x000fc400000000ff */
[----:B------:R-:W-:Y:S01]  /*6e80*/  F2FP.F16.F32.PACK_AB R138, R196, R187 ;  /* 0x000000bbc48a723e */ /* 0x000fe200000000ff */
[----:B------:R3:W-:Y:S01]  /*6e90*/  STG.E.128 desc[UR4][R140.64], R108 ;  /* 0x0000006c8c007986 */ /* 0x0007e2000c101d04 */
[----:B------:R-:W-:Y:S02]  /*6ea0*/  F2FP.F16.F32.PACK_AB R137, R192, R137 ;  /* 0x00000089c089723e */ /* 0x000fe400000000ff */
[----:B------:R-:W-:-:S05]  /*6eb0*/  F2FP.F16.F32.PACK_AB R136, R181, R136 ;  /* 0x00000088b588723e */ /* 0x000fca00000000ff */
[----:B------:R3:W-:Y:S02]  /*6ec0*/  STG.E.128 desc[UR4][R142.64], R136 ;  /* 0x000000888e007986 */ /* 0x0007e4000c101d04 */
.L_x_2099:
[----:B------:R-:W-:Y:S05]  /*6ed0*/  BSYNC.RECONVERGENT B0 ;  /* 0x0000000000007941 */ /* 0x000fea0003800200 */
.L_x_2085:
[----:B01234-:R-:W0:Y:S01]  /*6ee0*/  LDC.64 R136, c[0x0][0x380] ;  /* 0x0000e000ff887b82 */ /* 0x01fe220000000a00 */
[----:B------:R-:W-:Y:S02]  /*6ef0*/  PLOP3.LUT P1, PT, P1, PT, PT, 0x8, 0x80 ;  /* 0x000000000080781c */ /* 0x000fe40000f2e170 */
[----:B0-----:R-:W-:-:S04]  /*6f00*/  IADD3 R0, PT, PT, R0, R136, RZ ;  /* 0x0000008800007210 */ /* 0x001fc80007ffe0ff */
[----:B------:R-:W-:-:S13]  /*6f10*/  ISETP.GE.AND P0, PT, R0, R137, PT ;  /* 0x000000890000720c */ /* 0x000fda0003f06270 */
[----:B------:R-:W-:Y:S05]  /*6f20*/  @!P0 BRA `(.L_x_2115) ;  /* 0xffffff9400e88947 */ /* 0x000fea000383ffff */
.L_x_2076:
        /* <DEDUP_REMOVED lines=39> */
.L_x_2116:
        /* <DEDUP_REMOVED lines=14> */
.L_x_15606:


//--------------------- .text._ZN10layer_norm13ln_bwd_kernelINS_13Kernel_traitsI6__halfS2_S2_S2_fjLj4096ELj1ELj1ELj4ELj16ENS_18Kernel_traits_baseILj4096ES2_S2_S2_S2_fjLj128EEEEELb1ELb0ELb0ELb1EEEvNS_9BwdParamsE --------------------------
	.section	.text._ZN10layer_norm13ln_bwd_kernelINS_13Kernel_traitsI6__halfS2_S2_S2_fjLj4096ELj1ELj1ELj4ELj16ENS_18Kernel_traits_baseILj4096ES2_S2_S2_S2_fjLj128EEEEELb1ELb0ELb0ELb1EEEvNS_9BwdParamsE,"ax",@progbits
	.align	128
        .global         _ZN10layer_norm13ln_bwd_kernelINS_13Kernel_traitsI6__halfS2_S2_S2_fjLj4096ELj1ELj1ELj4ELj16ENS_18Kernel_traits_baseILj4096ES2_S2_S2_S2_fjLj128EEEEELb1ELb0ELb0ELb1EEEvNS_9BwdParamsE
        .type           _ZN10layer_norm13ln_bwd_kernelINS_13Kernel_traitsI6__halfS2_S2_S2_fjLj4096ELj1ELj1ELj4ELj16ENS_18Kernel_traits_baseILj4096ES2_S2_S2_S2_fjLj128EEEEELb1ELb0ELb0ELb1EEEvNS_9BwdParamsE,@function
        .size           _ZN10layer_norm13ln_bwd_kernelINS_13Kernel_traitsI6__halfS2_S2_S2_fjLj4096ELj1ELj1ELj4ELj16ENS_18Kernel_traits_baseILj4096ES2_S2_S2_S2_fjLj128EEEEELb1ELb0ELb0ELb1EEEvNS_9BwdParamsE,(.L_x_15607 - _ZN10layer_norm13ln_bwd_kernelINS_13Kernel_traitsI6__halfS2_S2_S2_fjLj4096ELj1ELj1ELj4ELj16ENS_18Kernel_traits_baseILj4096ES2_S2_S2_S2_fjLj128EEEEELb1ELb0ELb0ELb1EEEvNS_9BwdParamsE)
        .other          _ZN10layer_norm13ln_bwd_kernelINS_13Kernel_traitsI6__halfS2_S2_S2_fjLj4096ELj1ELj1ELj4ELj16ENS_18Kernel_traits_baseILj4096ES2_S2_S2_S2_fjLj128EEEEELb1ELb0ELb0ELb1EEEvNS_9BwdParamsE,@"STO_CUDA_ENTRY STV_DEFAULT"
_ZN10layer_norm13ln_bwd_kernelINS_13Kernel_traitsI6__halfS2_S2_S2_fjLj4096ELj1ELj1ELj4ELj16ENS_18Kernel_traits_baseILj4096ES2_S2_S2_S2_fjLj128EEEEELb1ELb0ELb0ELb1EEEvNS_9BwdParamsE:
.text._ZN10layer_norm13ln_bwd_kernelINS_13Kernel_traitsI6__halfS2_S2_S2_fjLj4096ELj1ELj1ELj4ELj16ENS_18Kernel_traits_baseILj4096ES2_S2_S2_S2_fjLj128EEEEELb1ELb0ELb0ELb1EEEvNS_9BwdParamsE:
        /* <DEDUP_REMOVED lines=90> */
[----:B---3--:R-:W-:-:S02]  /*05a0*/  HADD2.F32 R154, -RZ, R144.H0_H0 ;  /* 0x20000090ff9a7230 */ /* 0x008fc40000004100 */
[----:B------:R-:W-:Y:S02]  /*05b0*/  HADD2.F32 R153, -RZ, R144.H1_H1 ;  /* 0x30000090ff997230 */ /* 0x000fe40000004100 */
[--C-:B------:R-:W-:Y:S02]  /*05c0*/  HADD2.F32 R152, -RZ, R145.reuse.H0_H0 ;  /* 0x20000091ff987230 */ /* 0x100fe40000004100 */
[----:B------:R-:W-:Y:S02]  /*05d0*/  HADD2.F32 R151, -RZ, R145.H1_H1 ;  /* 0x30000091ff977230 */ /* 0x000fe40000004100 */
[--C-:B------:R-:W-:Y:S02]  /*05e0*/  HADD2.F32 R150, -RZ, R146.reuse.H0_H0 ;  /* 0x20000092ff967230 */ /* 0x100fe40000004100 */
[----:B------:R-:W-:Y:S02]  /*05f0*/  HADD2.F32 R149, -RZ, R146.H1_H1 ;  /* 0x30000092ff957230 */ /* 0x000fe40000004100 */
[----:B----4-:R-:W-:-:S02]  /*0600*/  HADD2.F32 R146, -RZ, R136.H0_H0 ;  /* 0x20000088ff927230 */ /* 0x010fc40000004100 */
[----:B------:R-:W-:Y:S02]  /*0610*/  HADD2.F32 R145, -RZ, R136.H1_H1 ;  /* 0x30000088ff917230 */ /* 0x000fe40000004100 */
[--C-:B------:R-:W-:Y:S02]  /*0620*/  HADD2.F32 R144, -RZ, R137.reuse.H0_H0 ;  /* 0x20000089ff907230 */ /* 0x100fe40000004100 */
[----:B------:R-:W-:Y:S02]  /*0630*/  HADD2.F32 R143, -RZ, R137.H1_H1 ;  /* 0x30000089ff8f7230 */ /* 0x000fe40000004100 */
[--C-:B------:R-:W-:Y:S02]  /*0640*/  HADD2.F32 R142, -RZ, R138.reuse.H0_H0 ;  /* 0x2000008aff8e7230 */ /* 0x100fe40000004100 */
[----:B------:R-:W-:Y:S02]  /*0650*/  HADD2.F32 R141, -RZ, R138.H1_H1 ;  /* 0x3000008aff8d7230 */ /* 0x000fe40000004100 */
[----:B------:R-:W-:-:S02]  /*0660*/  HADD2.F32 R148, -RZ, R147.H0_H0 ;  /* 0x20000093ff947230 */ /* 0x000fc40000004100 */
[----:B------:R-:W-:Y:S02]  /*0670*/  HADD2.F32 R140, -RZ, R139.H0_H0 ;  /* 0x2000008bff8c7230 */ /* 0x000fe40000004100 */
[--C-:B-----5:R-:W-:Y:S02]  /*0680*/  HADD2.F32 R138, -RZ, R128.reuse.H0_H0 ;  /* 0x20000080ff8a7230 */ /* 0x120fe40000004100 */
[----:B------:R-:W-:Y:S02]  /*0690*/  HADD2.F32 R137, -RZ, R128.H1_H1 ;  /* 0x30000080ff897230 */ /* 0x000fe40000004100 */
[--C-:B------:R-:W-:Y:S02]  /*06a0*/  HADD2.F32 R136, -RZ, R129.reuse.H0_H0 ;  /* 0x20000081ff887230 */ /* 0x100fe40000004100 */
[----:B------:R-:W-:Y:S02]  /*06b0*/  HADD2.F32 R135, -RZ, R129.H1_H1 ;  /* 0x30000081ff877230 */ /* 0x000fe40000004100 */
[----:B------:R-:W-:-:S02]  /*06c0*/  HADD2.F32 R134, -RZ, R130.H0_H0 ;  /* 0x20000082ff867230 */ /* 0x000fc40000004100 */
[----:B------:R-:W-:Y:S02]  /*06d0*/  HADD2.F32 R133, -RZ, R130.H1_H1 ;  /* 0x30000082ff857230 */ /* 0x000fe40000004100 */
[----:B------:R-:W-:Y:S02]  /*06e0*/  HADD2.F32 R132, -RZ, R131.H0_H0 ;  /* 0x20000083ff847230 */ /* 0x000fe40000004100 */
[----:B------:R-:W-:Y:S02]  /*06f0*/  HADD2.F32 R147, -RZ, R147.H1_H1 ;  /* 0x30000093ff937230 */ /* 0x000fe40000004100 */
[----:B------:R-:W-:Y:S02]  /*0700*/  HADD2.F32 R139, -RZ, R139.H1_H1 ;  /* 0x3000008bff8b7230 */ /* 0x000fe40000004100 */
        /* <DEDUP_REMOVED lines=8> */
[----:B012---:R-:W-:-:S07]  /*0790*/  HADD2.F32 R122, -RZ, R7.H1_H1 ;  /* 0x30000007ff7a7230 */ /* 0x007fce0000004100 */
.L_x_2129:
[----:B------:R-:W-:Y:S01]  /*07a0*/  IMAD R0, R121, UR9, RZ ;  /* 0x0000000979007c24 */ /* 0x000fe2000f8e02ff */
[----:B------:R-:W0:Y:S04]  /*07b0*/  LDC.64 R48, c[0x0][0x3a8] ;  /* 0x0000ea00ff307b82 */ /* 0x000e280000000a00 */
[----:B------:R-:W-:-:S04]  /*07c0*/  SHF.R.S32.HI R3, RZ, 0x1f, R0 ;  /* 0x0000001fff037819 */ /* 0x000fc80000011400 */
[----:B------:R-:W-:Y:S01]  /*07d0*/  LEA.HI R3, R3, R0, RZ, 0x3 ;  /* 0x0000000003037211 */ /* 0x000fe200078f18ff */
[----:B------:R-:W1:Y:S03]  /*07e0*/  LDC.64 R52, c[0x0][0x428] ;  /* 0x00010a00ff347b82 */ /* 0x000e660000000a00 */
[----:B------:R-:W-:-:S05]  /*07f0*/  LEA.HI.SX32 R163, R3, R56, 0x1d ;  /* 0x0000003803a37211 */ /* 0x000fca00078feaff */
[----:B------:R-:W2:Y:S01]  /*0800*/  LDC.64 R2, c[0x0][0x3c0] ;  /* 0x0000f000ff027b82 */ /* 0x000ea20000000a00 */
[C---:B------:R-:W-:Y:S01]  /*0810*/  IADD3 R161, PT, PT, R163.reuse, 0x80, RZ ;  /* 0x00000080a3a17810 */ /* 0x040fe20007ffe0ff */
[----:B0-----:R-:W-:-:S04]  /*0820*/  IMAD.WIDE.U32 R24, R163, 0x10, R48 ;  /* 0x00000010a3187825 */ /* 0x001fc800078e0030 */
[----:B------:R-:W-:Y:S02]  /*0830*/  IMAD.WIDE.U32 R32, R161, 0x10, R48 ;  /* 0x00000010a1207825 */ /* 0x000fe400078e0030 */
[----:B------:R-:W3:Y:S02]  /*0840*/  LDG.E.128 R24, desc[UR6][R24.64] ;  /* 0x0000000618187981 */ /* 0x000ee4000c1e1d00 */
[----:B-1----:R-:W-:Y:S02]  /*0850*/  IMAD.WIDE.U32 R28, R163, 0x10, R52 ;  /* 0x00000010a31c7825 */ /* 0x002fe400078e0034 */
[----:B------:R-:W4:Y:S04]  /*0860*/  LDG.E.128 R32, desc[UR6][R32.64] ;  /* 0x0000000620207981 */ /* 0x000f28000c1e1d00 */
[----:B------:R-:W4:Y:S01]  /*0870*/  LDG.E.128 R28, desc[UR6][R28.64] ;  /* 0x000000061c1c7981 */ /* 0x000f22000c1e1d00 */
[----:B--2---:R-:W-:-:S02]  /*0880*/  IMAD.WIDE R156, R121, 0x4, R2 ;  /* 0x00000004799c7825 */ /* 0x004fc400078e0202 */
[----:B------:R-:W0:Y:S01]  /*0890*/  LDC.64 R2, c[0x0][0x3c8] ;  /* 0x0000f200ff027b82 */ /* 0x000e220000000a00 */
[C---:B------:R-:W-:Y:S02]  /*08a0*/  IADD3 R159, PT, PT, R163.reuse, 0x100, RZ ;  /* 0x00000100a39f7810 */ /* 0x040fe40007ffe0ff */
[----:B------:R-:W-:Y:S01]  /*08b0*/  IADD3 R155, PT, PT, R163, 0x180, RZ ;  /* 0x00000180a39b7810 */ /* 0x000fe20007ffe0ff */
[----:B------:R-:W2:Y:S02]  /*08c0*/  LDG.E R172, desc[UR6][R156.64] ;  /* 0x000000069cac7981 */ /* 0x000ea4000c1e1900 */
[----:B------:R-:W-:-:S04]  /*08d0*/  IMAD.WIDE.U32 R40, R159, 0x10, R48 ;  /* 0x000000109f287825 */ /* 0x000fc800078e0030 */
[----:B------:R-:W-:Y:S02]  /*08e0*/  IMAD.WIDE.U32 R48, R155, 0x10, R48 ;  /* 0x000000109b307825 */ /* 0x000fe400078e0030 */
[----:B------:R-:W2:Y:S02]  /*08f0*/  LDG.E.128 R40, desc[UR6][R40.64] ;  /* 0x0000000628287981 */ /* 0x000ea4000c1e1d00 */
[----:B------:R-:W-:Y:S02]  /*0900*/  IMAD.WIDE.U32 R36, R161, 0x10, R52 ;  /* 0x00000010a1247825 */ /* 0x000fe400078e0034 */
[----:B------:R-:W2:Y:S04]  /*0910*/  LDG.E.128 R48, desc[UR6][R48.64] ;  /* 0x0000000630307981 */ /* 0x000ea8000c1e1d00 */
[----:B------:R-:W2:Y:S01]  /*0920*/  LDG.E.128 R36, desc[UR6][R36.64] ;  /* 0x0000000624247981 */ /* 0x000ea2000c1e1d00 */
[----:B0-----:R-:W-:-:S05]  /*0930*/  IMAD.WIDE R2, R121, 0x4, R2 ;  /* 0x0000000479027825 */ /* 0x001fca00078e0202 */
[----:B------:R0:W2:Y:S01]  /*0940*/  LDG.E R158, desc[UR6][R2.64] ;  /* 0x00000006029e7981 */ /* 0x0000a2000c1e1900 */
[----:B------:R-:W-:-:S06]  /*0950*/  IMAD.WIDE.U32 R44, R159, 0x10, R52 ;  /* 0x000000109f2c7825 */ /* 0x000fcc00078e0034 */
[----:B------:R-:W2:Y:S01]  /*0960*/  LDG.E.128 R44, desc[UR6][R44.64] ;  /* 0x000000062c2c7981 */ /* 0x000ea2000c1e1d00 */
[----:B------:R-:W-:Y:S01]  /*0970*/  IMAD.WIDE.U32 R52, R155, 0x10, R52 ;  /* 0x000000109b347825 */ /* 0x000fe200078e0034 */
[----:B------:R-:W-:Y:S01]  /*0980*/  ISETP.NE.U32.AND P3, PT, RZ, UR10, PT ;  /* 0x0000000aff007c0c */ /* 0x000fe2000bf65070 */
[----:B0-----:R-:W0:Y:S04]  /*0990*/  LDC.64 R2, c[0x0][0x3b0] ;  /* 0x0000ec00ff027b82 */ /* 0x001e280000000a00 */
[----:B------:R-:W2:Y:S01]  /*09a0*/  LDG.E.128 R52, desc[UR6][R52.64] ;  /* 0x0000000634347981 */ /* 0x000ea2000c1e1d00 */
[----:B------:R-:W-:Y:S02]  /*09b0*/  ISETP.NE.AND.EX P3, PT, RZ, UR11, PT, P3 ;  /* 0x0000000bff007c0c */ /* 0x000fe4000bf65330 */
[----:B------:R-:W-:Y:S01]  /*09c0*/  ISETP.NE.AND P5, PT, RZ, UR8, PT ;  /* 0x00000008ff007c0c */ /* 0x000fe2000bfa5270 */
[----:B---3--:R-:W-:-:S02]  /*09d0*/  HADD2.F32 R233, -RZ, R26.H0_H0 ;  /* 0x2000001affe97230 */ /* 0x008fc40000004100 */
[----:B------:R-:W-:Y:S02]  /*09e0*/  HADD2.F32 R235, -RZ, R26.H1_H1 ;  /* 0x3000001affeb7230 */ /* 0x000fe40000004100 */
[--C-:B------:R-:W-:Y:S02]  /*09f0*/  HADD2.F32 R247, -RZ, R27.reuse.H0_H0 ;  /* 0x2000001bfff77230 */ /* 0x100fe40000004100 */
[----:B------:R-:W-:-:S04]  /*0a00*/  HADD2.F32 R231, -RZ, R27.H1_H1 ;  /* 0x3000001bffe77230 */ /* 0x000fc80000004100 */
[----:B------:R-:W1:Y:S01]  /*0a10*/  @P3 LDC.64 R26, c[0x0][0x438] ;  /* 0x00010e00ff1a3b82 */ /* 0x000e620000000a00 */
[--C-:B------:R-:W-:Y:S02]  /*0a20*/  HADD2.F32 R243, -RZ, R24.reuse.H0_H0 ;  /* 0x20000018fff37230 */ /* 0x100fe40000004100 */
[----:B------:R-:W-:Y:S02]  /*0a30*/  HADD2.F32 R237, -RZ, R24.H1_H1 ;  /* 0x30000018ffed7230 */ /* 0x000fe40000004100 */
[--C-:B------:R-:W-:Y:S02]  /*0a40*/  HADD2.F32 R241, -RZ, R25.reuse.H0_H0 ;  /* 0x20000019fff17230 */ /* 0x100fe40000004100 */
[----:B------:R-:W-:Y:S02]  /*0a50*/  HADD2.F32 R239, -RZ, R25.H1_H1 ;  /* 0x30000019ffef7230 */ /* 0x000fe40000004100 */
[--C-:B----4-:R-:W-:Y:S01]  /*0a60*/  HADD2.F32 R157, -RZ, R28.reuse.H0_H0 ;  /* 0x2000001cff9d7230 */ /* 0x110fe20000004100 */
[----:B------:R-:W3:Y:S01]  /*0a70*/  @P3 LDC.64 R24, c[0x0][0x438] ;  /* 0x00010e00ff183b82 */ /* 0x000ee20000000a00 */
[----:B------:R-:W-:-:S02]  /*0a80*/  HADD2.F32 R160, -RZ, R28.H1_H1 ;  /* 0x3000001cffa07230 */ /* 0x000fc40000004100 */
[--C-:B------:R-:W-:Y:S02]  /*0a90*/  HADD2.F32 R167, -RZ, R29.reuse.H0_H0 ;  /* 0x2000001dffa77230 */ /* 0x100fe40000004100 */
[----:B------:R-:W-:Y:S02]  /*0aa0*/  HADD2.F32 R171, -RZ, R29.H1_H1 ;  /* 0x3000001dffab7230 */ /* 0x000fe40000004100 */
[--C-:B------:R-:W-:Y:S01]  /*0ab0*/  HADD2.F32 R223, -RZ, R32.reuse.H0_H0 ;  /* 0x20000020ffdf7230 */ /* 0x100fe20000004100 */
[----:B------:R-:W4:Y:S01]  /*0ac0*/  @P1 LDC.64 R28, c[0x0][0x3e0] ;  /* 0x0000f800ff1c1b82 */ /* 0x000f220000000a00 */
[----:B------:R-:W-:Y:S02]  /*0ad0*/  HADD2.F32 R215, -RZ, R32.H1_H1 ;  /* 0x30000020ffd77230 */ /* 0x000fe40000004100 */
[--C-:B------:R-:W-:Y:S02]  /*0ae0*/  HADD2.F32 R217, -RZ, R33.reuse.H0_H0 ;  /* 0x20000021ffd97230 */ /* 0x100fe40000004100 */
[----:B------:R-:W-:-:S03]  /*0af0*/  HADD2.F32 R219, -RZ, R33.H1_H1 ;  /* 0x30000021ffdb7230 */ /* 0x000fc60000004100 */
[----:B------:R-:W0:Y:S01]  /*0b00*/  @P3 LDC.64 R32, c[0x0][0x438] ;  /* 0x00010e00ff203b82 */ /* 0x000e220000000a00 */
[----:B--2---:R-:W-:Y:S01]  /*0b10*/  FSEL R172, R172, RZ, !P5 ;  /* 0x000000ffacac7208 */ /* 0x004fe20006800000 */
[----:B------:R-:W-:Y:S02]  /*0b20*/  HADD2.F32 R0, -RZ, R42.H1_H1 ;  /* 0x3000002aff007230 */ /* 0x000fe40000004100 */
[----:B-1----:R-:W-:-:S04]  /*0b30*/  @P3 IMAD.WIDE.U32 R26, R159, 0x10, R26 ;  /* 0x000000109f1a3825 */ /* 0x002fc800078e001a */
[----:B------:R-:W-:Y:S01]  /*0b40*/  FADD.FTZ R243, -R172, R243 ;  /* 0x000000f3acf37221 */ /* 0x000fe20000010100 */
[----:B------:R-:W-:Y:S01]  /*0b50*/  FMUL.FTZ R245, R154, R157 ;  /* 0x0000009d9af57220 */ /* 0x000fe20000410000 */
[--C-:B------:R-:W-:Y:S02]  /*0b60*/  HADD2.F32 R227, -RZ, R49.reuse.H0_H0 ;  /* 0x20000031ffe37230 */ /* 0x100fe40000004100 */
[----:B------:R-:W-:Y:S02]  /*0b70*/  HADD2.F32 R213, -RZ, R49.H1_H1 ;  /* 0x30000031ffd57230 */ /* 0x000fe40000004100 */
[C---:B------:R-:W-:Y:S01]  /*0b80*/  FADD.FTZ R49, -R172.reuse, R0 ;  /* 0x00000000ac317221 */ /* 0x040fe20000010100 */
[--C-:B------:R-:W-:Y:S02]  /*0b90*/  HADD2.F32 R165, -RZ, R38.reuse.H0_H0 ;  /* 0x20000026ffa57230 */ /* 0x100fe40000004100 */
[----:B------:R-:W-:Y:S01]  /*0ba0*/  FADD.FTZ R237, -R172, R237 ;  /* 0x000000edaced7221 */ /* 0x000fe20000010100 */
[----:B------:R-:W-:-:S02]  /*0bb0*/  HADD2.F32 R164, -RZ, R38.H1_H1 ;  /* 0x30000026ffa47230 */ /* 0x000fc40000004100 */
[----:B------:R-:W-:Y:S01]  /*0bc0*/  FMUL.FTZ R0, R158, R243 ;  /* 0x000000f39e007220 */ /* 0x000fe20000410000 */
[--C-:B------:R-:W-:Y:S01]  /*0bd0*/  HADD2.F32 R169, -RZ, R39.reuse.H0_H0 ;  /* 0x20000027ffa97230 */ /* 0x100fe20000004100 */
[----:B------:R1:W5:Y:S01]  /*0be0*/  @P3 LDG.E.128 R12, desc[UR6][R26.64] ;  /* 0x000000061a0c3981 */ /* 0x000362000c1e1d00 */
[----:B------:R-:W-:Y:S02]  /*0bf0*/  HADD2.F32 R168, -RZ, R39.H1_H1 ;  /* 0x30000027ffa87230 */ /* 0x000fe40000004100 */
[----:B----4-:R-:W-:-:S04]  /*0c00*/  @P1 IMAD.WIDE R28, R121, 0x2, R28 ;  /* 0x00000002791c1825 */ /* 0x010fc800078e021c */
[----:B------:R-:W-:Y:S01]  /*0c10*/  FMUL.FTZ R243, R153, R160 ;  /* 0x000000a099f37220 */ /* 0x000fe20000410000 */
[----:B0-----:R-:W-:-:S04]  /*0c20*/  @P3 IMAD.WIDE.U32 R32, R163, 0x10, R32 ;  /* 0x00000010a3203825 */ /* 0x001fc800078e0020 */
[----:B------:R-:W-:Y:S01]  /*0c30*/  FADD.FTZ R241, -R172, R241 ;  /* 0x000000f1acf17221 */ /* 0x000fe20000010100 */
[----:B------:R-:W-:Y:S01]  /*0c40*/  FMUL.FTZ R242, R158, R237 ;  /* 0x000000ed9ef27220 */ /* 0x000fe20000410000 */
[----:B-1----:R-:W-:Y:S01]  /*0c50*/  FADD.FTZ R26, RZ, R245 ;  /* 0x000000f5ff1a7221 */ /* 0x002fe20000010000 */
[----:B---3--:R-:W-:-:S04]  /*0c60*/  @P3 IMAD.WIDE.U32 R38, R155, 0x10, R24 ;  /* 0x000000109b263825 */ /* 0x008fc800078e0018 */
[----:B------:R-:W-:Y:S01]  /*0c70*/  FFMA.FTZ R27, R0, R245, RZ ;  /* 0x000000f5001b7223 */ /* 0x000fe200000100ff */
[----:B------:R0:W2:Y:S01]  /*0c80*/  @P1 LDG.E.U16 R209, desc[UR6][R28.64] ;  /* 0x000000061cd11981 */ /* 0x0000a2000c1e1500 */
[----:B------:R-:W-:-:S04]  /*0c90*/  IMAD.WIDE.U32 R24, R159, 0x8, R2 ;  /* 0x000000089f187825 */ /* 0x000fc800078e0002 */
[----:B------:R-:W-:Y:S01]  /*0ca0*/  FMUL.FTZ R240, R152, R167 ;  /* 0x000000a798f07220 */ /* 0x000fe20000410000 */
[----:B------:R-:W5:Y:S01]  /*0cb0*/  @P3 LDG.E.128 R4, desc[UR6][R32.64] ;  /* 0x0000000620043981 */ /* 0x000f62000c1e1d00 */
[----:B------:R-:W-:Y:S01]  /*0cc0*/  FADD.FTZ R239, -R172, R239 ;  /* 0x000000efacef7221 */ /* 0x000fe20000010100 */
[----:B------:R-:W-:Y:S01]  /*0cd0*/  FMUL.FTZ R241, R158, R241 ;  /* 0x000000f19ef17220 */ /* 0x000fe20000410000 */
[--C-:B------:R-:W-:Y:S02]  /*0ce0*/  HADD2.F32 R166, -RZ, R30.reuse.H0_H0 ;  /* 0x2000001effa67230 */ /* 0x100fe40000004100 */
[----:B------:R-:W-:Y:S01]  /*0cf0*/  FMUL.FTZ R238, R151, R171 ;  /* 0x000000ab97ee7220 */ /* 0x000fe20000410000 */
[----:B------:R-:W-:Y:S01]  /*0d00*/  FADD.FTZ R233, -R172, R233 ;  /* 0x000000e9ace97221 */ /* 0x000fe20000010100 */
[----:B0-----:R-:W-:Y:S01]  /*0d10*/  FADD.FTZ R29, R26, R243 ;  /* 0x000000f31a1d7221 */ /* 0x001fe20000010000 */
[----:B------:R-:W-:Y:S02]  /*0d20*/  HADD2.F32 R177, -RZ, R30.H1_H1 ;  /* 0x3000001effb17230 */ /* 0x000fe40000004100 */
[----:B------:R-:W-:Y:S01]  /*0d30*/  FADD.FTZ R235, -R172, R235 ;  /* 0x000000ebaceb7221 */ /* 0x000fe20000010100 */
[--C-:B------:R-:W-:Y:S01]  /*0d40*/  HADD2.F32 R162, -RZ, R31.reuse.H0_H0 ;  /* 0x2000001fffa27230 */ /* 0x100fe20000004100 */
[----:B------:R0:W5:Y:S01]  /*0d50*/  LDG.E.64 R32, desc[UR6][R24.64] ;  /* 0x0000000618207981 */ /* 0x000162000c1e1b00 */
[----:B------:R-:W-:Y:S01]  /*0d60*/  FADD.FTZ R29, R29, R240 ;  /* 0x000000f01d1d7221 */ /* 0x000fe20000010000 */
[----:B------:R-:W-:Y:S01]  /*0d70*/  FMUL.FTZ R239, R158, R239 ;  /* 0x000000ef9eef7220 */ /* 0x000fe20000410000 */
[----:B------:R-:W-:Y:S01]  /*0d80*/  FMUL.FTZ R237, R150, R166 ;  /* 0x000000a696ed7220 */ /* 0x000fe20000410000 */
[----:B------:R-:W-:Y:S01]  /*0d90*/  FADD.FTZ R247, -R172, R247 ;  /* 0x000000f7acf77221 */ /* 0x000fe20000010100 */
[----:B------:R-:W-:-:S02]  /*0da0*/  HADD2.F32 R173, -RZ, R31.H1_H1 ;  /* 0x3000001fffad7230 */ /* 0x000fc40000004100 */
[C---:B------:R-:W-:Y:S01]  /*0db0*/  FADD.FTZ R231, -R172.reuse, R231 ;  /* 0x000000e7ace77221 */ /* 0x040fe20000010100 */
[--C-:B------:R-:W-:Y:S02]  /*0dc0*/  HADD2.F32 R175, -RZ, R36.reuse.H0_H0 ;  /* 0x20000024ffaf7230 */ /* 0x100fe40000004100 */
[----:B------:R-:W-:Y:S01]  /*0dd0*/  FADD.FTZ R223, -R172, R223 ;  /* 0x000000dfacdf7221 */ /* 0x000fe20000010100 */
[----:B------:R-:W-:Y:S02]  /*0de0*/  HADD2.F32 R179, -RZ, R36.H1_H1 ;  /* 0x30000024ffb37230 */ /* 0x000fe40000004100 */
[----:B0-----:R-:W-:Y:S01]  /*0df0*/  FFMA.FTZ R24, R242, R243, R27 ;  /* 0x000000f3f2187223 */ /* 0x001fe2000001001b */
[----:B------:R-:W-:Y:S01]  /*0e00*/  FADD.FTZ R26, R29, R238 ;  /* 0x000000ee1d1a7221 */ /* 0x000fe20000010000 */
[----:B------:R-:W-:Y:S01]  /*0e10*/  FMUL.FTZ R236, R158, R233 ;  /* 0x000000e99eec7220 */ /* 0x000fe20000410000 */
[----:B------:R-:W-:Y:S01]  /*0e20*/  FMUL.FTZ R234, R149, R177 ;  /* 0x000000b195ea7220 */ /* 0x000fe20000410000 */
[----:B------:R-:W-:Y:S01]  /*0e30*/  FFMA.FTZ R24, R241, R240, R24 ;  /* 0x000000f0f1187223 */ /* 0x000fe20000010018 */
[----:B------:R-:W-:Y:S01]  /*0e40*/  FADD.FTZ R27, R26, R237 ;  /* 0x000000ed1a1b7221 */ /* 0x000fe20000010000 */
[C---:B------:R-:W-:Y:S01]  /*0e50*/  FMUL.FTZ R235, R158.reuse, R235 ;  /* 0x000000eb9eeb7220 */ /* 0x040fe20000410000 */
[----:B------:R-:W-:Y:S01]  /*0e60*/  FMUL.FTZ R232, R158, R247 ;  /* 0x000000f79ee87220 */ /* 0x000fe20000410000 */
[----:B------:R-:W-:Y:S01]  /*0e70*/  FFMA.FTZ R25, R239, R238, R24 ;  /* 0x000000eeef197223 */ /* 0x000fe20000010018 */
[----:B------:R-:W-:Y:S01]  /*0e80*/  FMUL.FTZ R233, R148, R162 ;  /* 0x000000a294e97220 */ /* 0x000fe20000410000 */
[----:B------:R-:W-:Y:S01]  /*0e90*/  FADD.FTZ R215, -R172, R215 ;  /* 0x000000d7acd77221 */ /* 0x000fe20000010100 */
[----:B------:R-:W-:-:S02]  /*0ea0*/  HADD2.F32 R170, -RZ, R37.H0_H0 ;  /* 0x20000025ffaa7230 */ /* 0x000fc40000004100 */
[----:B------:R-:W-:Y:S01]  /*0eb0*/  FFMA.FTZ R24, R236, R237, R25 ;  /* 0x000000edec187223 */ /* 0x000fe20000010019 */
[----:B------:R-:W-:Y:S01]  /*0ec0*/  FADD.FTZ R26, R27, R234 ;  /* 0x000000ea1b1a7221 */ /* 0x000fe20000010000 */
[----:B------:R-:W-:Y:S01]  /*0ed0*/  FADD.FTZ R217, -R172, R217 ;  /* 0x000000d9acd97221 */ /* 0x000fe20000010100 */
[----:B------:R-:W-:Y:S02]  /*0ee0*/  HADD2.F32 R156, -RZ, R37.H1_H1 ;  /* 0x30000025ff9c7230 */ /* 0x000fe40000004100 */
        /* <DEDUP_REMOVED lines=12> */
[----:B------:R-:W-:Y:S01]  /*0fb0*/  FFMA.FTZ R24, R212, R210, R27 ;  /* 0x000000d2d4187223 */ /* 0x000fe2000001001b */
[----:B------:R-:W-:-:S02]  /*0fc0*/  HADD2.F32 R221, -RZ, R34.H0_H0 ;  /* 0x20000022ffdd7230 */ /* 0x000fc40000004100 */
[----:B------:R-:W-:Y:S01]  /*0fd0*/  FMUL.FTZ R216, R144, R170 ;  /* 0x000000aa90d87220 */ /* 0x000fe20000410000 */
[----:B------:R-:W-:Y:S01]  /*0fe0*/  FADD.FTZ R25, R25, R214 ;  /* 0x000000d619197221 */ /* 0x000fe20000010000 */
[----:B------:R-:W-:Y:S01]  /*0ff0*/  FADD.FTZ R219, -R172, R219 ;  /* 0x000000dbacdb7221 */ /* 0x000fe20000010100 */
[----:B------:R-:W-:Y:S01]  /*1000*/  FMUL.FTZ R218, R158, R217 ;  /* 0x000000d99eda7220 */ /* 0x000fe20000410000 */
[----:B------:R-:W-:Y:S01]  /*1010*/  FFMA.FTZ R27, R215, R214, R24 ;  /* 0x000000d6d71b7223 */ /* 0x000fe20000010018 */
[----:B------:R-:W-:Y:S02]  /*1020*/  HADD2.F32 R205, -RZ, R34.H1_H1 ;  /* 0x30000022ffcd7230 */ /* 0x000fe40000004100 */
[----:B------:R-:W-:Y:S01]  /*1030*/  FMUL.FTZ R217, R143, R156 ;  /* 0x0000009c8fd97220 */ /* 0x000fe20000410000 */
[----:B------:R-:W-:Y:S01]  /*1040*/  FADD.FTZ R24, R25, R216 ;  /* 0x000000d819187221 */ /* 0x000fe20000010000 */
[----:B------:R-:W-:Y:S01]  /*1050*/  FADD.FTZ R221, -R172, R221 ;  /* 0x000000ddacdd7221 */ /* 0x000fe20000010100 */
        /* <DEDUP_REMOVED lines=20> */
[--C-:B------:R-:W-:Y:S02]  /*11a0*/  HADD2.F32 R203, -RZ, R41.reuse.H0_H0 ;  /* 0x20000029ffcb7230 */ /* 0x100fe40000004100 */
[----:B------:R-:W-:Y:S02]  /*11b0*/  HADD2.F32 R193, -RZ, R41.H1_H1 ;  /* 0x30000029ffc17230 */ /* 0x000fe40000004100 */
[----:B------:R-:W-:Y:S01]  /*11c0*/  FMUL.FTZ R226, R139, R168 ;  /* 0x000000a88be27220 */ /* 0x000fe20000410000 */
[----:B------:R-:W-:-:S02]  /*11d0*/  HADD2.F32 R41, -RZ, R44.H0_H0 ;  /* 0x2000002cff297230 */ /* 0x000fc40000004100 */
[----:B------:R-:W-:Y:S01]  /*11e0*/  FADD.FTZ R25, R24, R223 ;  /* 0x000000df18197221 */ /* 0x000fe20000010000 */
[----:B------:R-:W-:Y:S02]  /*11f0*/  HADD2.F32 R197, -RZ, R40.H1_H1 ;  /* 0x30000028ffc57230 */ /* 0x000fe40000004100 */
        /* <DEDUP_REMOVED lines=10> */
[----:B------:R-:W-:Y:S02]  /*12a0*/  HADD2.F32 R199, -RZ, R42.H0_H0 ;  /* 0x2000002affc77230 */ /* 0x000fe40000004100 */
[----:B------:R-:W-:Y:S02]  /*12b0*/  HADD2.F32 R181, -RZ, R47.H0_H0 ;  /* 0x2000002fffb57230 */ /* 0x000fe40000004100 */
[----:B------:R-:W-:Y:S01]  /*12c0*/  FMUL.FTZ R196, R158, R49 ;  /* 0x000000319ec47220 */ /* 0x000fe20000410000 */
[----:B------:R-:W-:Y:S02]  /*12d0*/  HADD2.F32 R34, -RZ, R43.H1_H1 ;  /* 0x3000002bff227230 */ /* 0x000fe40000004100 */
[----:B------:R-:W-:Y:S01]  /*12e0*/  FMUL.FTZ R205, R137, R44 ;  /* 0x0000002c89cd7220 */ /* 0x000fe20000410000 */
[--C-:B------:R-:W-:Y:S02]  /*12f0*/  HADD2.F32 R43, -RZ, R45.reuse.H0_H0 ;  /* 0x2000002dff2b7230 */ /* 0x100fe40000004100 */
[----:B------:R-:W-:Y:S01]  /*1300*/  FADD.FTZ R24, R25, R206 ;  /* 0x000000ce19187221 */ /* 0x000fe20000010000 */
[----:B------:R-:W-:Y:S01]  /*1310*/  FADD.FTZ R203, -R172, R203 ;  /* 0x000000cbaccb7221 */ /* 0x000fe20000010100 */
[----:B------:R-:W-:Y:S01]  /*1320*/  FMUL.FTZ R204, R158, R197 ;  /* 0x000000c59ecc7220 */ /* 0x000fe20000410000 */
[----:B------:R-:W-:Y:S01]  /*1330*/  FFMA.FTZ R25, R207, R206, R26 ;  /* 0x000000cecf197223 */ /* 0x000fe2000001001a */
[----:B------:R-:W-:-:S02]  /*1340*/  HADD2.F32 R40, -RZ, R45.H1_H1 ;  /* 0x3000002dff287230 */ /* 0x000fc40000004100 */
[----:B------:R-:W-:Y:S01]  /*1350*/  FMUL.FTZ R202, R136, R43 ;  /* 0x0000002b88ca7220 */ /* 0x000fe20000410000 */
[----:B------:R-:W-:Y:S01]  /*1360*/  FADD.FTZ R27, R24, R205 ;  /* 0x000000cd181b7221 */ /* 0x000fe20000010000 */
[----:B------:R-:W-:Y:S01]  /*1370*/  FADD.FTZ R193, -R172, R193 ;  /* 0x000000c1acc17221 */ /* 0x000fe20000010100 */
[----:B------:R-:W-:Y:S01]  /*1380*/  FMUL.FTZ R203, R158, R203 ;  /* 0x000000cb9ecb7220 */ /* 0x000fe20000410000 */
[----:B------:R-:W-:Y:S01]  /*1390*/  FFMA.FTZ R24, R204, R205, R25 ;  /* 0x000000cdcc187223 */ /* 0x000fe20000010019 */
[--C-:B------:R-:W-:Y:S02]  /*13a0*/  HADD2.F32 R45, -RZ, R46.reuse.H0_H0 ;  /* 0x2000002eff2d7230 */ /* 0x100fe40000004100 */
[----:B------:R-:W-:Y:S01]  /*13b0*/  FMUL.FTZ R201, R135, R40 ;  /* 0x0000002887c97220 */ /* 0x000fe20000410000 */
[----:B------:R-:W-:Y:S01]  /*13c0*/  FADD.FTZ R26, R27, R202 ;  /* 0x000000ca1b1a7221 */ /* 0x000fe20000010000 */
[----:B------:R-:W-:Y:S01]  /*13d0*/  FADD.FTZ R199, -R172, R199 ;  /* 0x000000c7acc77221 */ /* 0x000fe20000010100 */
[----:B------:R-:W-:Y:S01]  /*13e0*/  FMUL.FTZ R200, R158, R193 ;  /* 0x000000c19ec87220 */ /* 0x000fe20000410000 */
[----:B------:R-:W-:Y:S01]  /*13f0*/  FFMA.FTZ R25, R203, R202, R24 ;  /* 0x000000cacb197223 */ /* 0x000fe20000010018 */
[----:B------:R-:W-:-:S02]  /*1400*/  HADD2.F32 R46, -RZ, R46.H1_H1 ;  /* 0x3000002eff2e7230 */ /* 0x000fc40000004100 */
[----:B------:R-:W-:Y:S01]  /*1410*/  FMUL.FTZ R198, R134, R45 ;  /* 0x0000002d86c67220 */ /* 0x000fe20000410000 */
[----:B------:R-:W-:Y:S01]  /*1420*/  FADD.FTZ R27, R26, R201 ;  /* 0x000000c91a1b7221 */ /* 0x000fe20000010000 */
[----:B------:R-:W-:Y:S01]  /*1430*/  FMUL.FTZ R199, R158, R199 ;  /* 0x000000c79ec77220 */ /* 0x000fe20000410000 */
[----:B------:R-:W-:Y:S01]  /*1440*/  FFMA.FTZ R24, R200, R201, R25 ;  /* 0x000000c9c8187223 */ /* 0x000fe20000010019 */
[----:B------:R-:W-:Y:S01]  /*1450*/  FMUL.FTZ R197, R133, R46 ;  /* 0x0000002e85c57220 */ /* 0x000fe20000410000 */
[----:B------:R-:W-:Y:S01]  /*1460*/  FADD.FTZ R26, R27, R198 ;  /* 0x000000c61b1a7221 */ /* 0x000fe20000010000 */
[----:B------:R-:W-:Y:S01]  /*1470*/  FADD.FTZ R195, -R172, R195 ;  /* 0x000000c3acc37221 */ /* 0x000fe20000010100 */
[----:B------:R-:W-:Y:S01]  /*1480*/  FFMA.FTZ R25, R199, R198, R24 ;  /* 0x000000c6c7197223 */ /* 0x000fe20000010018 */
[----:B------:R-:W-:Y:S02]  /*1490*/  HADD2.F32 R42, -RZ, R47.H1_H1 ;  /* 0x3000002fff2a7230 */ /* 0x000fe40000004100 */
[----:B------:R-:W-:Y:S01]  /*14a0*/  FMUL.FTZ R194, R132, R181 ;  /* 0x000000b584c27220 */ /* 0x000fe20000410000 */
[----:B------:R-:W-:-:S02]  /*14b0*/  HADD2.F32 R35, -RZ, R48.H0_H0 ;  /* 0x20000030ff237230 */ /* 0x000fc40000004100 */
[----:B------:R-:W-:Y:S01]  /*14c0*/  FADD.FTZ R27, R26, R197 ;  /* 0x000000c51a1b7221 */ /* 0x000fe20000010000 */
[----:B------:R-:W-:Y:S01]  /*14d0*/  FADD.FTZ R47, -R172, R34 ;  /* 0x00000022ac2f7221 */ /* 0x000fe20000010100 */
[----:B------:R-:W-:Y:S01]  /*14e0*/  FMUL.FTZ R195, R158, R195 ;  /* 0x000000c39ec37220 */ /* 0x000fe20000410000 */
[----:B------:R-:W-:Y:S01]  /*14f0*/  FFMA.FTZ R24, R196, R197, R25 ;  /* 0x000000c5c4187223 */ /* 0x000fe20000010019 */
[----:B------:R-:W-:Y:S02]  /*1500*/  HADD2.F32 R182, -RZ, R52.H0_H0 ;  /* 0x20000034ffb67230 */ /* 0x000fe40000004100 */
[----:B------:R-:W-:Y:S01]  /*1510*/  FMUL.FTZ R193, R131, R42 ;  /* 0x0000002a83c17220 */ /* 0x000fe20000410000 */
[----:B------:R-:W-:Y:S02]  /*1520*/  HADD2.F32 R229, -RZ, R48.H1_H1 ;  /* 0x30000030ffe57230 */ /* 0x000fe40000004100 */
[----:B------:R-:W-:Y:S01]  /*1530*/  FADD.FTZ R26, R27, R194 ;  /* 0x000000c21b1a7221 */ /* 0x000fe20000010000 */
[----:B------:R-:W-:-:S02]  /*1540*/  HADD2.F32 R185, -RZ, R51.H0_H0 ;  /* 0x20000033ffb97230 */ /* 0x000fc40000004100 */
[----:B------:R-:W-:Y:S01]  /*1550*/  FMUL.FTZ R192, R158, R47 ;  /* 0x0000002f9ec07220 */ /* 0x000fe20000410000 */
[----:B------:R-:W-:Y:S02]  /*1560*/  HADD2.F32 R189, -RZ, R51.H1_H1 ;  /* 0x30000033ffbd7230 */ /* 0x000fe40000004100 */
[----:B------:R-:W-:Y:S01]  /*1570*/  FADD.FTZ R51, -R172, R35 ;  /* 0x00000023ac337221 */ /* 0x000fe20000010100 */
        /* <DEDUP_REMOVED lines=9> */
[----:B------:R-:W-:Y:S02]  /*1610*/  HADD2.F32 R211, -RZ, R50.H1_H1 ;  /* 0x30000032ffd37230 */ /* 0x000fe40000004100 */
[----:B------:R-:W-:Y:S01]  /*1620*/  FADD.FTZ R24, R24, R49 ;  /* 0x0000003118187221 */ /* 0x000fe20000010000 */
[--C-:B------:R-:W-:Y:S02]  /*1630*/  HADD2.F32 R186, -RZ, R53.reuse.H0_H0 ;  /* 0x20000035ffba7230 */ /* 0x100fe40000004100 */
[----:B------:R-:W-:Y:S01]  /*1640*/  FADD.FTZ R227, -R172, R227 ;  /* 0x000000e3ace37221 */ /* 0x000fe20000010100 */
[----:B------:R-:W-:Y:S01]  /*1650*/  FMUL.FTZ R50, R158, R229 ;  /* 0x000000e59e327220 */ /* 0x000fe20000410000 */
[----:B------:R-:W-:Y:S01]  /*1660*/  FFMA.FTZ R25, R51, R49, R26 ;  /* 0x0000003133197223 */ /* 0x000fe2000001001a */
[----:B------:R-:W-:Y:S02]  /*1670*/  HADD2.F32 R188, -RZ, R53.H1_H1 ;  /* 0x30000035ffbc7230 */ /* 0x000fe40000004100 */
[----:B------:R-:W-:Y:S01]  /*1680*/  FADD.FTZ R27, R24, R47 ;  /* 0x0000002f181b7221 */ /* 0x000fe20000010000 */
[----:B------:R-:W-:Y:S01]  /*1690*/  FADD.FTZ R213, -R172, R213 ;  /* 0x000000d5acd57221 */ /* 0x000fe20000010100 */
[----:B------:R-:W-:Y:S01]  /*16a0*/  FMUL.FTZ R52, R128, R186 ;  /* 0x000000ba80347220 */ /* 0x000fe20000410000 */
[----:B------:R-:W-:Y:S01]  /*16b0*/  FMUL.FTZ R53, R158, R227 ;  /* 0x000000e39e357220 */ /* 0x000fe20000410000 */
[----:B------:R-:W-:Y:S01]  /*16c0*/  FFMA.FTZ R24, R50, R47, R25 ;  /* 0x0000002f32187223 */ /* 0x000fe20000010019 */
[C---:B------:R-:W-:Y:S01]  /*16d0*/  FADD.FTZ R183, -R172.reuse, R183 ;  /* 0x000000b7acb77221 */ /* 0x040fe20000010100 */
[C---:B------:R-:W-:Y:S01]  /*16e0*/  FADD.FTZ R211, -R172.reuse, R211 ;  /* 0x000000d3acd37221 */ /* 0x040fe20000010100 */
[C---:B------:R-:W-:Y:S01]  /*16f0*/  FADD.FTZ R185, -R172.reuse, R185 ;  /* 0x000000b9acb97221 */ /* 0x040fe20000010100 */
[----:B------:R-:W-:Y:S01]  /*1700*/  FADD.FTZ R189, -R172, R189 ;  /* 0x000000bdacbd7221 */ /* 0x000fe20000010100 */
[----:B------:R-:W-:-:S02]  /*1710*/  HADD2.F32 R187, -RZ, R54.H0_H0 ;  /* 0x20000036ffbb7230 */ /* 0x000fc40000004100 */
[----:B------:R-:W-:Y:S01]  /*1720*/  FMUL.FTZ R48, R127, R188 ;  /* 0x000000bc7f307220 */ /* 0x000fe20000410000 */
[C---:B------:R-:W-:Y:S01]  /*1730*/  FMUL.FTZ R172, R158.reuse, R213 ;  /* 0x000000d59eac7220 */ /* 0x040fe20000410000 */
[----:B------:R-:W-:Y:S01]  /*1740*/  FADD.FTZ R27, R27, R52 ;  /* 0x000000341b1b7221 */ /* 0x000fe20000010000 */
[----:B------:R-:W-:Y:S01]  /*1750*/  FFMA.FTZ R25, R53, R52, R24 ;  /* 0x0000003435197223 */ /* 0x000fe20000010018 */
[----:B------:R-:W-:Y:S02]  /*1760*/  HADD2.F32 R190, -RZ, R54.H1_H1 ;  /* 0x30000036ffbe7230 */ /* 0x000fe40000004100 */
[----:B------:R-:W-:Y:S01]  /*1770*/  FMUL.FTZ R183, R158, R183 ;  /* 0x000000b79eb77220 */ /* 0x000fe20000410000 */
[--C-:B------:R-:W-:Y:S02]  /*1780*/  HADD2.F32 R191, -RZ, R55.reuse.H0_H0 ;  /* 0x20000037ffbf7230 */ /* 0x100fe40000004100 */
[----:B------:R-:W-:Y:S01]  /*1790*/  FADD.FTZ R24, R27, R48 ;  /* 0x000000301b187221 */ /* 0x000fe20000010000 */
[----:B------:R-:W-:-:S02]  /*17a0*/  HADD2.F32 R208, -RZ, R55.H1_H1 ;  /* 0x30000037ffd07230 */ /* 0x000fc40000004100 */
[----:B------:R-:W-:Y:S01]  /*17b0*/  FMUL.FTZ R55, R126, R187 ;  /* 0x000000bb7e377220 */ /* 0x000fe20000410000 */
[----:B------:R-:W-:Y:S01]  /*17c0*/  FFMA.FTZ R26, R172, R48, R25 ;  /* 0x00000030ac1a7223 */ /* 0x000fe20000010019 */
        /* <DEDUP_REMOVED lines=22> */
[----:B------:R-:W1:Y:S04]  /*1930*/  SHFL.DOWN PT, R29, R24, 0x8, 0x1f ;  /* 0x09001f00181d7f89 */ /* 0x000e6800000e0000 */
[----:B0-----:R-:W0:Y:S01]  /*1940*/  SHFL.DOWN PT, R31, R26, 0x8, 0x1f ;  /* 0x09001f001a1f7f89 */ /* 0x001e2200000e0000 */
[----:B-1----:R-:W-:Y:S01]  /*1950*/  FADD.FTZ R29, R24, R29 ;  /* 0x0000001d181d7221 */ /* 0x002fe20000010000 */
[----:B0-----:R-:W-:-:S04]  /*1960*/  FADD.FTZ R31, R26, R31 ;  /* 0x0000001f1a1f7221 */ /* 0x001fc80000010000 */
        /* <DEDUP_REMOVED lines=16> */
[----:B------:R-:W-:Y:S01]  /*1a70*/  IADD3 R189, PT, PT, R26, 0x4020, RZ ;  /* 0x000040201abd7810 */ /* 0x000fe20007ffe0ff */
[----:B------:R-:W-:-:S03]  /*1a80*/  IMAD.WIDE.U32 R36, R163, 0x8, R2 ;  /* 0x00000008a3247825 */ /* 0x000fc600078e0002 */
[----:B------:R-:W-:Y:S01]  /*1a90*/  @!P4 MOV R28, R189 ;  /* 0x000000bd001cc202 */ /* 0x000fe20000000f00 */
[----:B------:R-:W-:-:S04]  /*1aa0*/  IMAD.WIDE.U32 R34, R161, 0x8, R2 ;  /* 0x00000008a1227825 */ /* 0x000fc800078e0002 */
[----:B------:R-:W-:Y:S01]  /*1ab0*/  FADD.FTZ R118, R157, R118 ;  /* 0x000000769d767221 */ /* 0x000fe20000010000 */
[----:B------:R-:W-:Y:S01]  /*1ac0*/  FFMA.FTZ R123, R0, R157, R123 ;  /* 0x0000009d007b7223 */ /* 0x000fe2000001007b */
[----:B------:R-:W5:Y:S01]  /*1ad0*/  LDG.E.64 R36, desc[UR6][R36.64] ;  /* 0x0000000624247981 */ /* 0x000f62000c1e1b00 */
[----:B------:R-:W-:Y:S01]  /*1ae0*/  @!P0 IADD3 R28, PT, PT, R26, 0x4000, RZ ;  /* 0x000040001a1c8810 */ /* 0x000fe20007ffe0ff */
[----:B------:R-:W-:Y:S02]  /*1af0*/  IMAD.WIDE.U32 R2, R155, 0x8, R2 ;  /* 0x000000089b027825 */ /* 0x000fe400078e0002 */
[----:B------:R-:W5:Y:S01]  /*1b00*/  LDG.E.64 R34, desc[UR6][R34.64] ;  /* 0x0000000622227981 */ /* 0x000f62000c1e1b00 */
[----:B------:R-:W-:Y:S01]  /*1b10*/  @!P4 LEA R157, R120, R28, 0x3 ;  /* 0x0000001c789dc211 */ /* 0x000fe200078e18ff */
[----:B0-----:R-:W-:Y:S02]  /*1b20*/  FADD.FTZ R38, R25, R38 ;  /* 0x0000002619267221 */ /* 0x001fe40000010000 */
[----:B------:R-:W5:Y:S01]  /*1b30*/  LDG.E.64 R2, desc[UR6][R2.64] ;  /* 0x0000000602027981 */ /* 0x000f62000c1e1b00 */
[----:B-1----:R-:W-:-:S05]  /*1b40*/  FADD.FTZ R39, R27, R24 ;  /* 0x000000181b277221 */ /* 0x002fca0000010000 */
[----:B------:R0:W-:Y:S01]  /*1b50*/  @!P4 STS.64 [R157], R38 ;  /* 0x000000269d00c388 */ /* 0x0001e20000000a00 */
[C---:B------:R-:W-:Y:S02]  /*1b60*/  @!P2 IADD3 R189, PT, PT, R26.reuse, 0x4000, RZ ;  /* 0x000040001abda810 */ /* 0x040fe40007ffe0ff */
[C---:B------:R-:W-:Y:S02]  /*1b70*/  IADD3 R29, PT, PT, R26.reuse, 0x4030, RZ ;  /* 0x000040301a1d7810 */ /* 0x040fe40007ffe0ff */
[----:B------:R-:W-:Y:S01]  /*1b80*/  @!P2 IADD3 R29, PT, PT, R26, 0x4010, RZ ;  /* 0x000040101a1da810 */ /* 0x000fe20007ffe0ff */
[----:B------:R-:W-:Y:S06]  /*1b90*/  BAR.SYNC.DEFER_BLOCKING 0x0 ;  /* 0x0000000000007b1d */ /* 0x000fec0000010000 */
[----:B------:R-:W1:Y:S04]  /*1ba0*/  LDS.128 R24, [R189] ;  /* 0x00000000bd187984 */ /* 0x000e680000000c00 */
[----:B------:R-:W3:Y:S01]  /*1bb0*/  LDS.128 R28, [R29] ;  /* 0x000000001d1c7984 */ /* 0x000ee20000000c00 */
        /* <DEDUP_REMOVED lines=72> */
[----:B--2---:R-:W-:-:S02]  /*2040*/  @P1 HADD2.F32 R38, -RZ, R209.H0_H0 ;  /* 0x200000d1ff261230 */ /* 0x004fc40000004100 */
[----:B------:R-:W-:Y:S01]  /*2050*/  FMUL.FTZ R40, R24, UR12 ;  /* 0x0000000c18287c20 */ /* 0x000fe20008410000 */
[----:B------:R-:W-:Y:S01]  /*2060*/  FSEL R39, R30, RZ, !P5 ;  /* 0x000000ff1e277208 */ /* 0x000fe20006800000 */
[----:B------:R-:W-:Y:S06]  /*2070*/  @!P3 BRA `(.L_x_2118) ;  /* 0x000000240060b947 */ /* 0x000fec0003800000 */
[----:B------:R-:W-:-:S04]  /*2080*/  UISETP.NE.U32.AND UP0, UPT, UR14, URZ, UPT ;  /* 0x000000ff0e00728c */ /* 0x000fc8000bf05070 */
[----:B------:R-:W-:-:S09]  /*2090*/  UISETP.NE.AND.EX UP0, UPT, UR15, URZ, UPT, UP0 ;  /* 0x000000ff0f00728c */ /* 0x000fd2000bf05300 */
[----:B------:R-:W-:Y:S05]  /*20a0*/  BRA.U UP0, `(.L_x_2119) ;  /* 0x0000001100787547 */ /* 0x000fea000b800000 */
[-CC-:B------:R-:W-:Y:S01]  /*20b0*/  FFMA.FTZ R0, R0, R40.reuse, R39.reuse ;  /* 0x0000002800007223 */ /* 0x180fe20000010027 */
[--C-:B-----5:R-:W-:Y:S02]  /*20c0*/  HADD2.F32 R41, -RZ, R4.reuse.H0_H0 ;  /* 0x20000004ff297230 */ /* 0x120fe40000004100 */
[-CC-:B------:R-:W-:Y:S01]  /*20d0*/  FFMA.FTZ R242, R242, R40.reuse, R39.reuse ;  /* 0x00000028f2f27223 */ /* 0x180fe20000010027 */
[----:B------:R-:W-:Y:S01]  /*20e0*/  FFMA.FTZ R241, R241, R40, R39 ;  /* 0x00000028f1f17223 */ /* 0x000fe20000010027 */
[----:B------:R-:W-:Y:S01]  /*20f0*/  FADD.FTZ R245, R245, -R0 ;  /* 0x80000000f5f57221 */ /* 0x000fe20000010000 */
[----:B------:R-:W-:Y:S02]  /*2100*/  HADD2.F32 R30, -RZ, R4.H1_H1 ;  /* 0x30000004ff1e7230 */ /* 0x000fe40000004100 */
[----:B------:R-:W-:Y:S01]  /*2110*/  FADD.FTZ R243, R243, -R242 ;  /* 0x800000f2f3f37221 */ /* 0x000fe20000010000 */
[--C-:B------:R-:W-:Y:S02]  /*2120*/  HADD2.F32 R42, -RZ, R5.reuse.H0_H0 ;  /* 0x20000005ff2a7230 */ /* 0x100fe40000004100 */
[----:B------:R-:W-:Y:S01]  /*2130*/  FADD.FTZ R241, R240, -R241 ;  /* 0x800000f1f0f17221 */ /* 0x000fe20000010000 */
[C---:B------:R-:W-:Y:S01]  /*2140*/  FFMA.FTZ R41, R158.reuse, R245, R41 ;  /* 0x000000f59e297223 */ /* 0x040fe20000010029 */
[----:B------:R-:W-:Y:S01]  /*2150*/  FFMA.FTZ R243, R158, R243, R30 ;  /* 0x000000f39ef37223 */ /* 0x000fe2000001001e */
[----:B------:R-:W-:Y:S01]  /*2160*/  LOP3.LUT P5, RZ, R36, 0xff, RZ, 0xc0, !PT ;  /* 0x000000ff24ff7812 */ /* 0x000fe200078ac0ff */
[----:B------:R-:W-:Y:S01]  /*2170*/  FFMA.FTZ R241, R158, R241, R42 ;  /* 0x000000f19ef17223 */ /* 0x000fe2000001002a */
[-C--:B------:R-:W-:Y:S01]  /*2180*/  FMUL.FTZ R41, R41, R38.reuse ;  /* 0x0000002629297220 */ /* 0x080fe20000410000 */
[----:B------:R-:W-:Y:S01]  /*2190*/  FMUL.FTZ R243, R243, R38 ;  /* 0x00000026f3f37220 */ /* 0x000fe20000410000 */
[--C-:B------:R-:W-:Y:S01]  /*21a0*/  FFMA.FTZ R26, R51, R40, R39.reuse ;  /* 0x00000028331a7223 */ /* 0x100fe20000010027 */
[----:B------:R-:W-:Y:S01]  /*21b0*/  FMUL.FTZ R241, R241, R38 ;  /* 0x00000026f1f17220 */ /* 0x000fe20000410000 */
[----:B------:R-:W-:Y:S01]  /*21c0*/  FMUL.FTZ R30, R41, UR4 ;  /* 0x00000004291e7c20 */ /* 0x000fe20008410000 */
[----:B------:R-:W-:Y:S01]  /*21d0*/  FMUL.FTZ R51, R243, UR4 ;  /* 0x00000004f3337c20 */ /* 0x000fe20008410000 */
[C---:B------:R-:W-:Y:S01]  /*21e0*/  LOP3.LUT P4, RZ, R36.reuse, 0xff00, RZ, 0xc0, !PT ;  /* 0x0000ff0024ff7812 */ /* 0x040fe2000788c0ff */
[----:B------:R-:W-:Y:S01]  /*21f0*/  FMUL.FTZ R241, R241, UR4 ;  /* 0x00000004f1f17c20 */ /* 0x000fe20008410000 */
[----:B------:R-:W-:Y:S01]  /*2200*/  LOP3.LUT P6, RZ, R36, 0xff0000, RZ, 0xc0, !PT ;  /* 0x00ff000024ff7812 */ /* 0x000fe200078cc0ff */
[-CC-:B------:R-:W-:Y:S01]  /*2210*/  FFMA.FTZ R239, R239, R40.reuse, R39.reuse ;  /* 0x00000028efef7223 */ /* 0x180fe20000010027 */
[----:B------:R-:W-:Y:S01]  /*2220*/  FSEL R30, R30, RZ, P5 ;  /* 0x000000ff1e1e7208 */ /* 0x000fe20002800000 */
[-CC-:B------:R-:W-:Y:S01]  /*2230*/  FFMA.FTZ R236, R236, R40.reuse, R39.reuse ;  /* 0x00000028ecec7223 */ /* 0x180fe20000010027 */
[C---:B------:R-:W-:Y:S01]  /*2240*/  ISETP.GE.U32.AND P5, PT, R36.reuse, RZ, PT ;  /* 0x000000ff2400720c */ /* 0x040fe20003fa6070 */
[-CC-:B------:R-:W-:Y:S01]  /*2250*/  FFMA.FTZ R235, R235, R40.reuse, R39.reuse ;  /* 0x00000028ebeb7223 */ /* 0x180fe20000010027 */
[----:B------:R-:W-:Y:S01]  /*2260*/  LOP3.LUT P0, RZ, R36, 0xff000000, RZ, 0xc0, !PT ;  /* 0xff00000024ff7812 */ /* 0x000fe2000780c0ff */
[-CC-:B------:R-:W-:Y:S01]  /*2270*/  FFMA.FTZ R232, R232, R40.reuse, R39.reuse ;  /* 0x00000028e8e87223 */ /* 0x180fe20000010027 */
[----:B------:R-:W-:Y:S01]  /*2280*/  FSEL R51, R51, RZ, P4 ;  /* 0x000000ff33337208 */ /* 0x000fe20002000000 */
[-CC-:B------:R-:W-:Y:S01]  /*2290*/  FFMA.FTZ R231, R231, R40.reuse, R39.reuse ;  /* 0x00000028e7e77223 */ /* 0x180fe20000010027 */
[----:B------:R-:W-:Y:S01]  /*22a0*/  FSEL R36, R241, RZ, P6 ;  /* 0x000000fff1247208 */ /* 0x000fe20003000000 */
[-CC-:B------:R-:W-:Y:S01]  /*22b0*/  FFMA.FTZ R43, R212, R40.reuse, R39.reuse ;  /* 0x00000028d42b7223 */ /* 0x180fe20000010027 */
[----:B------:R-:W-:Y:S01]  /*22c0*/  LOP3.LUT P3, RZ, R37, 0xff, RZ, 0xc0, !PT ;  /* 0x000000ff25ff7812 */ /* 0x000fe2000786c0ff */
[-CC-:B------:R-:W-:Y:S01]  /*22d0*/  FFMA.FTZ R215, R215, R40.reuse, R39.reuse ;  /* 0x00000028d7d77223 */ /* 0x180fe20000010027 */
[C---:B------:R-:W-:Y:S01]  /*22e0*/  LOP3.LUT P4, RZ, R37.reuse, 0xff00, RZ, 0xc0, !PT ;  /* 0x0000ff0025ff7812 */ /* 0x040fe2000788c0ff */
[-CC-:B------:R-:W-:Y:S01]  /*22f0*/  FFMA.FTZ R45, R218, R40.reuse, R39.reuse ;  /* 0x00000028da2d7223 */ /* 0x180fe20000010027 */
[C---:B------:R-:W-:Y:S01]  /*2300*/  LOP3.LUT P6, RZ, R37.reuse, 0xff0000, RZ, 0xc0, !PT ;  /* 0x00ff000025ff7812 */ /* 0x040fe200078cc0ff */
[----:B------:R-:W-:Y:S01]  /*2310*/  FFMA.FTZ R220, R220, R40, R39 ;  /* 0x00000028dcdc7223 */ /* 0x000fe20000010027 */
[----:B------:R-:W-:Y:S01]  /*2320*/  ISETP.GE.U32.AND.EX P5, PT, R37, 0x1000000, PT, P5 ;  /* 0x010000002500780c */ /* 0x000fe20003fa6150 */
[----:B------:R-:W-:-:S02]  /*2330*/  HADD2.F32 R37, -RZ, R5.H1_H1 ;  /* 0x30000005ff257230 */ /* 0x000fc40000004100 */
        /* <DEDUP_REMOVED lines=19> */
[----:B------:R-:W-:Y:S01]  /*2470*/  FFMA.FTZ R39, R180, R40, R39 ;  /* 0x00000028b4277223 */ /* 0x000fe20000010027 */
[----:B------:R-:W-:-:S02]  /*2480*/  HADD2.F32 R40, -RZ, R6.H0_H0 ;  /* 0x20000006ff287230 */ /* 0x000fc40000004100 */
[----:B------:R-:W-:Y:S01]  /*2490*/  FADD.FTZ R237, R237, -R236 ;  /* 0x800000eceded7221 */ /* 0x000fe20000010000 */
[----:B------:R-:W-:Y:S02]  /*24a0*/  HADD2.F32 R42, -RZ, R6.H1_H1 ;  /* 0x30000006ff2a7230 */ /* 0x000fe40000004100 */
[----:B------:R-:W-:Y:S01]  /*24b0*/  FADD.FTZ R235, R234, -R235 ;  /* 0x800000ebeaeb7221 */ /* 0x000fe20000010000 */
[----:B------:R-:W-:Y:S01]  /*24c0*/  FFMA.FTZ R37, R158, R239, R37 ;  /* 0x000000ef9e257223 */ /* 0x000fe20000010025 */
[----:B------:R-:W-:Y:S02]  /*24d0*/  HADD2.F32 R41, -RZ, R8.H0_H0 ;  /* 0x20000008ff297230 */ /* 0x000fe40000004100 */
[----:B------:R-:W-:Y:S01]  /*24e0*/  FADD.FTZ R43, R210, -R43 ;  /* 0x8000002bd22b7221 */ /* 0x000fe20000010000 */
[--C-:B------:R-:W-:Y:S02]  /*24f0*/  HADD2.F32 R44, -RZ, R7.reuse.H0_H0 ;  /* 0x20000007ff2c7230 */ /* 0x100fe40000004100 */
[----:B------:R-:W-:Y:S01]  /*2500*/  FADD.FTZ R233, R233, -R232 ;  /* 0x800000e8e9e97221 */ /* 0x000fe20000010000 */
[C---:B------:R-:W-:Y:S01]  /*2510*/  FFMA.FTZ R237, R158.reuse, R237, R40 ;  /* 0x000000ed9eed7223 */ /* 0x040fe20000010028 */
[----:B------:R-:W-:Y:S01]  /*2520*/  FFMA.FTZ R235, R158, R235, R42 ;  /* 0x000000eb9eeb7223 */ /* 0x000fe2000001002a */
[----:B------:R-:W-:-:S02]  /*2530*/  HADD2.F32 R46, -RZ, R7.H1_H1 ;  /* 0x30000007ff2e7230 */ /* 0x000fc40000004100 */
[-C--:B------:R-:W-:Y:S01]  /*2540*/  FMUL.FTZ R37, R37, R38.reuse ;  /* 0x0000002625257220 */ /* 0x080fe20000410000 */
[----:B------:R-:W-:Y:S02]  /*2550*/  HADD2.F32 R40, -RZ, R8.H1_H1 ;  /* 0x30000008ff287230 */ /* 0x000fe40000004100 */
[----:B------:R-:W-:Y:S01]  /*2560*/  FADD.FTZ R231, R230, -R231 ;  /* 0x800000e7e6e77221 */ /* 0x000fe20000010000 */
[----:B------:R-:W-:Y:S02]  /*2570*/  HADD2.F32 R42, -RZ, R9.H0_H0 ;  /* 0x20000009ff2a7230 */ /* 0x000fe40000004100 */
[----:B------:R-:W-:Y:S01]  /*2580*/  FADD.FTZ R215, R214, -R215 ;  /* 0x800000d7d6d77221 */ /* 0x000fe20000010000 */
[----:B------:R-:W-:Y:S01]  /*2590*/  FADD.FTZ R45, R216, -R45 ;  /* 0x8000002dd82d7221 */ /* 0x000fe20000010000 */
[C---:B------:R-:W-:Y:S01]  /*25a0*/  FFMA.FTZ R41, R158.reuse, R43, R41 ;  /* 0x0000002b9e297223 */ /* 0x040fe20000010029 */
[C---:B------:R-:W-:Y:S01]  /*25b0*/  FFMA.FTZ R233, R158.reuse, R233, R44 ;  /* 0x000000e99ee97223 */ /* 0x040fe2000001002c */
[-C--:B------:R-:W-:Y:S01]  /*25c0*/  FMUL.FTZ R237, R237, R38.reuse ;  /* 0x00000026eded7220 */ /* 0x080fe20000410000 */
[----:B------:R-:W-:Y:S01]  /*25d0*/  FMUL.FTZ R37, R37, UR4 ;  /* 0x0000000425257c20 */ /* 0x000fe20008410000 */
[-C--:B------:R-:W-:Y:S01]  /*25e0*/  FMUL.FTZ R235, R235, R38.reuse ;  /* 0x00000026ebeb7220 */ /* 0x080fe20000410000 */
[C---:B------:R-:W-:Y:S01]  /*25f0*/  FFMA.FTZ R231, R158.reuse, R231, R46 ;  /* 0x000000e79ee77223 */ /* 0x040fe2000001002e */
        /* <DEDUP_REMOVED lines=20> */
[C---:B------:R-:W-:Y:S01]  /*2740*/  LOP3.LUT P4, RZ, R34.reuse, 0xff0000, RZ, 0xc0, !PT ;  /* 0x00ff000022ff7812 */ /* 0x040fe2000788c0ff */
[--C-:B------:R-:W-:Y:S01]  /*2750*/  HADD2.F32 R24, -RZ, R10.reuse.H1_H1 ;  /* 0x3000000aff187230 */ /* 0x100fe20000004100 */
[----:B------:R-:W-:Y:S01]  /*2760*/  FSEL R156, R41, RZ, P0 ;  /* 0x000000ff299c7208 */ /* 0x000fe20000000000 */
[----:B------:R-:W-:Y:S01]  /*2770*/  FADD.FTZ R217, R217, -R220 ;  /* 0x800000dcd9d97221 */ /* 0x000fe20000010000 */
[----:B------:R-:W-:Y:S01]  /*2780*/  ISETP.GE.U32.AND P0, PT, R34, RZ, PT ;  /* 0x000000ff2200720c */ /* 0x000fe20003f06070 */
[----:B------:R-:W-:Y:S01]  /*2790*/  FADD.FTZ R203, R202, -R203 ;  /* 0x800000cbcacb7221 */ /* 0x000fe20000010000 */
[----:B------:R-:W-:Y:S01]  /*27a0*/  FSEL R160, R160, RZ, P6 ;  /* 0x000000ffa0a07208 */ /* 0x000fe20003000000 */
[----:B------:R-:W-:Y:S01]  /*27b0*/  FADD.FTZ R219, R219, -R0 ;  /* 0x80000000dbdb7221 */ /* 0x000fe20000010000 */
[----:B------:R-:W-:Y:S01]  /*27c0*/  LOP3.LUT P6, RZ, R34, 0xff000000, RZ, 0xc0, !PT ;  /* 0xff00000022ff7812 */ /* 0x000fe200078cc0ff */
[----:B------:R-:W-:Y:S01]  /*27d0*/  HADD2.F32 R0, -RZ, R10.H0_H0 ;  /* 0x2000000aff007230 */ /* 0x000fe20000004100 */
[----:B------:R-:W-:Y:S01]  /*27e0*/  FSEL R167, R167, RZ, P5 ;  /* 0x000000ffa7a77208 */ /* 0x000fe20002800000 */
[----:B------:R-:W-:Y:S01]  /*27f0*/  HADD2.F32 R42, -RZ, R11.H1_H1 ;  /* 0x3000000bff2a7230 */ /* 0x000fe20000004100 */
[----:B------:R-:W-:Y:S01]  /*2800*/  FSEL R165, R165, RZ, P3 ;  /* 0x000000ffa5a57208 */ /* 0x000fe20001800000 */
[----:B------:R-:W-:Y:S01]  /*2810*/  FADD.FTZ R27, R226, -R27 ;  /* 0x8000001be21b7221 */ /* 0x000fe20000010000 */
[----:B------:R-:W-:Y:S01]  /*2820*/  FSEL R34, R45, RZ, P4 ;  /* 0x000000ff2d227208 */ /* 0x000fe20002000000 */
[C---:B------:R-:W-:Y:S01]  /*2830*/  FFMA.FTZ R219, R158.reuse, R219, R0 ;  /* 0x000000db9edb7223 */ /* 0x040fe20000010000 */
[C---:B------:R-:W-:Y:S01]  /*2840*/  LOP3.LUT P5, RZ, R35.reuse, 0xff, RZ, 0xc0, !PT ;  /* 0x000000ff23ff7812 */ /* 0x040fe200078ac0ff */
[--C-:B------:R-:W-:Y:S01]  /*2850*/  HADD2.F32 R41, -RZ, R12.reuse.H0_H0 ;  /* 0x2000000cff297230 */ /* 0x100fe20000004100 */
[C---:B------:R-:W-:Y:S01]  /*2860*/  LOP3.LUT P3, RZ, R35.reuse, 0xff00, RZ, 0xc0, !PT ;  /* 0x0000ff0023ff7812 */ /* 0x040fe2000786c0ff */
[----:B------:R-:W-:Y:S01]  /*2870*/  FFMA.FTZ R27, R158, R27, R42 ;  /* 0x0000001b9e1b7223 */ /* 0x000fe2000001002a */
[C---:B------:R-:W-:Y:S01]  /*2880*/  LOP3.LUT P4, RZ, R35.reuse, 0xff0000, RZ, 0xc0, !PT ;  /* 0x00ff000023ff7812 */ /* 0x040fe2000788c0ff */
[----:B------:R-:W-:Y:S01]  /*2890*/  HADD2.F32 R0, -RZ, R12.H1_H1 ;  /* 0x3000000cff007230 */ /* 0x000fe20000004100 */
[----:B------:R-:W-:Y:S01]  /*28a0*/  ISETP.GE.U32.AND.EX P0, PT, R35, 0x1000000, PT, P0 ;  /* 0x010000002300780c */ /* 0x000fe20003f06100 */
[----:B------:R-:W-:Y:S01]  /*28b0*/  FADD.FTZ R35, R222, -R25 ;  /* 0x80000019de237221 */ /* 0x000fe20000010000 */
[----:B------:R-:W-:-:S02]  /*28c0*/  HADD2.F32 R25, -RZ, R9.H1_H1 ;  /* 0x30000009ff197230 */ /* 0x000fc40000004100 */
[----:B------:R-:W-:Y:S01]  /*28d0*/  FADD.FTZ R207, R206, -R207 ;  /* 0x800000cfcecf7221 */ /* 0x000fe20000010000 */
[----:B------:R-:W-:Y:S01]  /*28e0*/  FADD.FTZ R205, R205, -R204 ;  /* 0x800000cccdcd7221 */ /* 0x000fe20000010000 */
[C---:B------:R-:W-:Y:S01]  /*28f0*/  FFMA.FTZ R35, R158.reuse, R35, R24 ;  /* 0x000000239e237223 */ /* 0x040fe20000010018 */
[----:B------:R-:W-:Y:S02]  /*2900*/  HADD2.F32 R24, -RZ, R13.H0_H0 ;  /* 0x2000000dff187230 */ /* 0x000fe40000004100 */
[C---:B------:R-:W-:Y:S01]  /*2910*/  FFMA.FTZ R25, R158.reuse, R217, R25 ;  /* 0x000000d99e197223 */ /* 0x040fe20000010019 */
[----:B------:R-:W-:Y:S02]  /*2920*/  HADD2.F32 R40, -RZ, R11.H0_H0 ;  /* 0x2000000bff287230 */ /* 0x000fe40000004100 */
[-C--:B------:R-:W-:Y:S01]  /*2930*/  FMUL.FTZ R219, R219, R38.reuse ;  /* 0x00000026dbdb7220 */ /* 0x080fe20000410000 */
[-C--:B------:R-:W-:Y:S01]  /*2940*/  FMUL.FTZ R27, R27, R38.reuse ;  /* 0x000000261b1b7220 */ /* 0x080fe20000410000 */
[C---:B------:R-:W-:Y:S01]  /*2950*/  FFMA.FTZ R203, R158.reuse, R203, R24 ;  /* 0x000000cb9ecb7223 */ /* 0x040fe20000010018 */
[-C--:B------:R-:W-:Y:S01]  /*2960*/  FMUL.FTZ R24, R35, R38.reuse ;  /* 0x0000002623187220 */ /* 0x080fe20000410000 */
[----:B------:R-:W-:Y:S01]  /*2970*/  FMUL.FTZ R25, R25, R38 ;  /* 0x0000002619197220 */ /* 0x000fe20000410000 */
[----:B------:R-:W-:Y:S01]  /*2980*/  FADD.FTZ R49, R49, -R26 ;  /* 0x8000001a31317221 */ /* 0x000fe20000010000 */
[----:B------:R-:W-:Y:S01]  /*2990*/  FFMA.FTZ R41, R158, R207, R41 ;  /* 0x000000cf9e297223 */ /* 0x000fe20000010029 */
[----:B------:R-:W-:Y:S01]  /*29a0*/  FMUL.FTZ R24, R24, UR4 ;  /* 0x0000000418187c20 */ /* 0x000fe20008410000 */
[----:B------:R-:W-:Y:S01]  /*29b0*/  FMUL.FTZ R25, R25, UR4 ;  /* 0x0000000419197c20 */ /* 0x000fe20008410000 */
[----:B------:R-:W-:Y:S01]  /*29c0*/  FFMA.FTZ R205, R158, R205, R0 ;  /* 0x000000cd9ecd7223 */ /* 0x000fe20000010000 */
[----:B------:R-:W-:Y:S01]  /*29d0*/  FADD.FTZ R199, R198, -R199 ;  /* 0x800000c7c6c77221 */ /* 0x000fe20000010000 */
[--C-:B------:R-:W-:Y:S01]  /*29e0*/  HADD2.F32 R26, -RZ, R14.reuse.H1_H1 ;  /* 0x3000000eff1a7230 */ /* 0x100fe20000004100 */
[----:B------:R-:W-:Y:S01]  /*29f0*/  FSEL R169, R24, RZ, P3 ;  /* 0x000000ff18a97208 */ /* 0x000fe20001800000 */
[----:B------:R-:W-:Y:S01]  /*2a00*/  HADD2.F32 R24, -RZ, R14.H0_H0 ;  /* 0x2000000eff187230 */ /* 0x000fe20000004100 */
[----:B------:R-:W-:Y:S01]  /*2a10*/  FSEL R35, R25, RZ, P6 ;  /* 0x000000ff19237208 */ /* 0x000fe20003000000 */
[----:B------:R-:W-:Y:S01]  /*2a20*/  FFMA.FTZ R223, R158, R223, R40 ;  /* 0x000000df9edf7223 */ /* 0x000fe20000010028 */
[----:B------:R-:W-:Y:S01]  /*2a30*/  FADD.FTZ R197, R197, -R196 ;  /* 0x800000c4c5c57221 */ /* 0x000fe20000010000 */
[----:B------:R-:W-:-:S02]  /*2a40*/  HADD2.F32 R25, -RZ, R13.H1_H1 ;  /* 0x3000000dff197230 */ /* 0x000fc40000004100 */
[----:B------:R-:W-:Y:S01]  /*2a50*/  FADD.FTZ R201, R201, -R200 ;  /* 0x800000c8c9c97221 */ /* 0x000fe20000010000 */
[----:B------:R-:W-:Y:S01]  /*2a60*/  FMUL.FTZ R0, R219, UR4 ;  /* 0x00000004db007c20 */ /* 0x000fe20008410000 */
[----:B------:R-:W-:Y:S01]  /*2a70*/  FMUL.FTZ R27, R27, UR4 ;  /* 0x000000041b1b7c20 */ /* 0x000fe20008410000 */
[-C--:B------:R-:W-:Y:S01]  /*2a80*/  FMUL.FTZ R41, R41, R38.reuse ;  /* 0x0000002629297220 */ /* 0x080fe20000410000 */
[-C--:B------:R-:W-:Y:S01]  /*2a90*/  FMUL.FTZ R205, R205, R38.reuse ;  /* 0x00000026cdcd7220 */ /* 0x080fe20000410000 */
[----:B------:R-:W-:Y:S02]  /*2aa0*/  HADD2.F32 R40, -RZ, R15.H1_H1 ;  /* 0x3000000fff287230 */ /* 0x000fe40000004100 */
[C---:B------:R-:W-:Y:S01]  /*2ab0*/  FFMA.FTZ R199, R158.reuse, R199, R24 ;  /* 0x000000c79ec77223 */ /* 0x040fe20000010018 */
[----:B------:R-:W-:Y:S01]  /*2ac0*/  FMUL.FTZ R223, R223, R38 ;  /* 0x00000026dfdf7220 */ /* 0x000fe20000410000 */
[----:B------:R-:W-:Y:S01]  /*2ad0*/  FADD.FTZ R193, R193, -R192 ;  /* 0x800000c0c1c17221 */ /* 0x000fe20000010000 */
[----:B------:R-:W-:Y:S01]  /*2ae0*/  FFMA.FTZ R197, R158, R197, R26 ;  /* 0x000000c59ec57223 */ /* 0x000fe2000001001a */
[----:B------:R-:W-:-:S02]  /*2af0*/  HADD2.F32 R24, -RZ, R17.H0_H0 ;  /* 0x20000011ff187230 */ /* 0x000fc40000004100 */
[----:B------:R-:W-:Y:S01]  /*2b00*/  FADD.FTZ R53, R52, -R53 ;  /* 0x8000003534357221 */ /* 0x000fe20000010000 */
[----:B------:R-:W-:Y:S01]  /*2b10*/  FFMA.FTZ R25, R158, R201, R25 ;  /* 0x000000c99e197223 */ /* 0x000fe20000010019 */
[----:B------:R-:W-:Y:S01]  /*2b20*/  FSEL R0, R0, RZ, P5 ;  /* 0x000000ff00007208 */ /* 0x000fe20002800000 */
[----:B------:R-:W-:Y:S01]  /*2b30*/  FMUL.FTZ R203, R203, R38 ;  /* 0x00000026cbcb7220 */ /* 0x000fe20000410000 */
[----:B------:R-:W-:Y:S01]  /*2b40*/  FMUL.FTZ R41, R41, UR4 ;  /* 0x0000000429297c20 */ /* 0x000fe20008410000 */
[----:B------:R-:W-:Y:S01]  /*2b50*/  FMUL.FTZ R171, R205, UR4 ;  /* 0x00000004cdab7c20 */ /* 0x000fe20008410000 */
[----:B------:R-:W-:Y:S01]  /*2b60*/  FSEL R173, R27, RZ, P0 ;  /* 0x000000ff1bad7208 */ /* 0x000fe20000000000 */
[----:B------:R-:W-:Y:S01]  /*2b70*/  FADD.FTZ R55, R55, -R28 ;  /* 0x8000001c37377221 */ /* 0x000fe20000010000 */
[C---:B------:R-:W-:Y:S01]  /*2b80*/  LOP3.LUT P6, RZ, R32.reuse, 0xff, RZ, 0xc0, !PT ;  /* 0x000000ff20ff7812 */ /* 0x040fe200078cc0ff */
[----:B------:R-:W-:Y:S01]  /*2b90*/  FMUL.FTZ R164, R223, UR4 ;  /* 0x00000004dfa47c20 */ /* 0x000fe20008410000 */
[----:B------:R-:W-:Y:S01]  /*2ba0*/  LOP3.LUT P5, RZ, R32, 0xff00, RZ, 0xc0, !PT ;  /* 0x0000ff0020ff7812 */ /* 0x000fe200078ac0ff */
[----:B------:R-:W-:-:S02]  /*2bb0*/  HADD2.F32 R28, -RZ, R15.H0_H0 ;  /* 0x2000000fff1c7230 */ /* 0x000fc40000004100 */
[----:B------:R-:W-:Y:S01]  /*2bc0*/  FFMA.FTZ R193, R158, R193, R40 ;  /* 0x000000c19ec17223 */ /* 0x000fe20000010028 */
[----:B------:R-:W-:Y:S02]  /*2bd0*/  HADD2.F32 R27, -RZ, R16.H0_H0 ;  /* 0x20000010ff1b7230 */ /* 0x000fe40000004100 */
[-C--:B------:R-:W-:Y:S01]  /*2be0*/  FMUL.FTZ R197, R197, R38.reuse ;  /* 0x00000026c5c57220 */ /* 0x080fe20000410000 */
[--C-:B------:R-:W-:Y:S02]  /*2bf0*/  HADD2.F32 R26, -RZ, R18.reuse.H0_H0 ;  /* 0x20000012ff1a7230 */ /* 0x100fe40000004100 */
[----:B------:R-:W-:Y:S01]  /*2c00*/  FADD.FTZ R195, R194, -R195 ;  /* 0x800000c3c2c37221 */ /* 0x000fe20000010000 */
[-C--:B------:R-:W-:Y:S01]  /*2c10*/  FMUL.FTZ R25, R25, R38.reuse ;  /* 0x0000002619197220 */ /* 0x080fe20000410000 */
[----:B------:R-:W-:Y:S01]  /*2c20*/  FFMA.FTZ R53, R158, R53, R24 ;  /* 0x000000359e357223 */ /* 0x000fe20000010018 */
[----:B------:R-:W-:Y:S01]  /*2c30*/  FMUL.FTZ R203, R203, UR4 ;  /* 0x00000004cbcb7c20 */ /* 0x000fe20008410000 */
[----:B------:R-:W-:Y:S01]  /*2c40*/  LOP3.LUT P3, RZ, R32, 0xff0000, RZ, 0xc0, !PT ;  /* 0x00ff000020ff7812 */ /* 0x000fe2000786c0ff */
[----:B------:R-:W-:Y:S01]  /*2c50*/  FMUL.FTZ R197, R197, UR4 ;  /* 0x00000004c5c57c20 */ /* 0x000fe20008410000 */
[----:B------:R-:W-:Y:S01]  /*2c60*/  FSEL R162, R41, RZ, P6 ;  /* 0x000000ff29a27208 */ /* 0x000fe20003000000 */
[-C--:B------:R-:W-:Y:S01]  /*2c70*/  FMUL.FTZ R193, R193, R38.reuse ;  /* 0x00000026c1c17220 */ /* 0x080fe20000410000 */
[----:B------:R-:W-:Y:S01]  /*2c80*/  FSEL R171, R171, RZ, P5 ;  /* 0x000000ffabab7208 */ /* 0x000fe20002800000 */
[----:B------:R-:W-:Y:S01]  /*2c90*/  FFMA.FTZ R195, R158, R195, R28 ;  /* 0x000000c39ec37223 */ /* 0x000fe2000001001c */
[----:B------:R-:W-:Y:S01]  /*2ca0*/  FSEL R164, R164, RZ, P4 ;  /* 0x000000ffa4a47208 */ /* 0x000fe20002000000 */
[----:B------:R-:W-:Y:S01]  /*2cb0*/  FFMA.FTZ R27, R158, R49, R27 ;  /* 0x000000319e1b7223 */ /* 0x000fe2000001001b */
[----:B------:R-:W-:Y:S01]  /*2cc0*/  ISETP.GE.U32.AND P6, PT, R32, RZ, PT ;  /* 0x000000ff2000720c */ /* 0x000fe20003fc6070 */
[----:B------:R-:W-:Y:S01]  /*2cd0*/  FMUL.FTZ R25, R25, UR4 ;  /* 0x0000000419197c20 */ /* 0x000fe20008410000 */
[----:B------:R-:W-:Y:S01]  /*2ce0*/  LOP3.LUT P5, RZ, R33, 0xff00, RZ, 0xc0, !PT ;  /* 0x0000ff0021ff7812 */ /* 0x000fe200078ac0ff */
[----:B------:R-:W-:Y:S01]  /*2cf0*/  FFMA.FTZ R55, R158, R55, R26 ;  /* 0x000000379e377223 */ /* 0x000fe2000001001a */
[-C--:B------:R-:W-:Y:S01]  /*2d00*/  FMUL.FTZ R53, R53, R38.reuse ;  /* 0x0000002635357220 */ /* 0x080fe20000410000 */
[----:B------:R-:W-:Y:S01]  /*2d10*/  LOP3.LUT P4, RZ, R32, 0xff000000, RZ, 0xc0, !PT ;  /* 0xff00000020ff7812 */ /* 0x000fe2000788c0ff */
[----:B------:R-:W-:Y:S01]  /*2d20*/  FMUL.FTZ R193, R193, UR4 ;  /* 0x00000004c1c17c20 */ /* 0x000fe20008410000 */
[----:B------:R-:W-:Y:S01]  /*2d30*/  FSEL R32, R203, RZ, P3 ;  /* 0x000000ffcb207208 */ /* 0x000fe20001800000 */
[-C--:B------:R-:W-:Y:S01]  /*2d40*/  FMUL.FTZ R199, R199, R38.reuse ;  /* 0x00000026c7c77220 */ /* 0x080fe20000410000 */
[----:B------:R-:W-:Y:S01]  /*2d50*/  LOP3.LUT P0, RZ, R33, 0xff, RZ, 0xc0, !PT ;  /* 0x000000ff21ff7812 */ /* 0x000fe2000780c0ff */
[-C--:B------:R-:W-:Y:S01]  /*2d60*/  FMUL.FTZ R195, R195, R38.reuse ;  /* 0x00000026c3c37220 */ /* 0x080fe20000410000 */
[----:B------:R-:W-:Y:S01]  /*2d70*/  LOP3.LUT P3, RZ, R33, 0xff0000, RZ, 0xc0, !PT ;  /* 0x00ff000021ff7812 */ /* 0x000fe2000786c0ff */
[-C--:B------:R-:W-:Y:S01]  /*2d80*/  FMUL.FTZ R27, R27, R38.reuse ;  /* 0x000000261b1b7220 */ /* 0x080fe20000410000 */
[----:B------:R-:W-:Y:S01]  /*2d90*/  ISETP.GE.U32.AND.EX P6, PT, R33, 0x1000000, PT, P6 ;  /* 0x010000002100780c */ /* 0x000fe20003fc6160 */
[----:B------:R-:W-:Y:S01]  /*2da0*/  FMUL.FTZ R55, R55, R38 ;  /* 0x0000002637377220 */ /* 0x000fe20000410000 */
[----:B------:R-:W-:Y:S01]  /*2db0*/  FSEL R52, R197, RZ, P5 ;  /* 0x000000ffc5347208 */ /* 0x000fe20002800000 */
[----:B------:R-:W-:Y:S01]  /*2dc0*/  FMUL.FTZ R53, R53, UR4 ;  /* 0x0000000435357c20 */ /* 0x000fe20008410000 */
[----:B------:R-:W-:Y:S01]  /*2dd0*/  FSEL R33, R25, RZ, P4 ;  /* 0x000000ff19217208 */ /* 0x000fe20002000000 */
[----:B------:R-:W-:Y:S01]  /*2de0*/  FMUL.FTZ R199, R199, UR4 ;  /* 0x00000004c7c77c20 */ /* 0x000fe20008410000 */
[C---:B------:R-:W-:Y:S01]  /*2df0*/  LOP3.LUT P5, RZ, R2.reuse, 0xff0000, RZ, 0xc0, !PT ;  /* 0x00ff000002ff7812 */ /* 0x040fe200078ac0ff */
[----:B------:R-:W0:Y:S01]  /*2e00*/  LDC.64 R24, c[0x0][0x468] ;  /* 0x00011a00ff187b82 */ /* 0x000e220000000a00 */
[----:B------:R-:W-:Y:S01]  /*2e10*/  FMUL.FTZ R195, R195, UR4 ;  /* 0x00000004c3c37c20 */ /* 0x000fe20008410000 */
[----:B------:R-:W-:Y:S01]  /*2e20*/  FMUL.FTZ R27, R27, UR4 ;  /* 0x000000041b1b7c20 */ /* 0x000fe20008410000 */
[----:B------:R-:W-:Y:S01]  /*2e30*/  FSEL R166, R193, RZ, P6 ;  /* 0x000000ffc1a67208 */ /* 0x000fe20003000000 */
[----:B------:R-:W-:Y:S01]  /*2e40*/  FMUL.FTZ R55, R55, UR4 ;  /* 0x0000000437377c20 */ /* 0x000fe20008410000 */
[C---:B------:R-:W-:Y:S01]  /*2e50*/  LOP3.LUT P4, RZ, R2.reuse, 0xff, RZ, 0xc0, !PT ;  /* 0x000000ff02ff7812 */ /* 0x040fe2000788c0ff */
[----:B------:R-:W-:Y:S01]  /*2e60*/  HADD2.F32 R26, -RZ, R17.H1_H1 ;  /* 0x30000011ff1a7230 */ /* 0x000fe20000004100 */
[----:B------:R-:W-:Y:S01]  /*2e70*/  LOP3.LUT P6, RZ, R3, 0xff, RZ, 0xc0, !PT ;  /* 0x000000ff03ff7812 */ /* 0x000fe200078cc0ff */
[----:B------:R-:W-:Y:S01]  /*2e80*/  HADD2.F32 R28, -RZ, R18.H1_H1 ;  /* 0x30000012ff1c7230 */ /* 0x000fe20000004100 */
[----:B------:R-:W-:Y:S01]  /*2e90*/  FSEL R53, R53, RZ, P5 ;  /* 0x000000ff35357208 */ /* 0x000fe20002800000 */
[--C-:B------:R-:W-:Y:S01]  /*2ea0*/  HADD2.F32 R40, -RZ, R19.reuse.H0_H0 ;  /* 0x20000013ff287230 */ /* 0x100fe20000004100 */
[----:B------:R-:W-:Y:S01]  /*2eb0*/  ISETP.GE.U32.AND P5, PT, R2, RZ, PT ;  /* 0x000000ff0200720c */ /* 0x000fe20003fa6070 */
[----:B------:R-:W-:Y:S01]  /*2ec0*/  FADD.FTZ R47, R47, -R50 ;  /* 0x800000322f2f7221 */ /* 0x000fe20000010000 */
[----:B------:R-:W-:Y:S01]  /*2ed0*/  FSEL R199, R199, RZ, P0 ;  /* 0x000000ffc7c77208 */ /* 0x000fe20000000000 */
        /* <DEDUP_REMOVED lines=8> */
[----:B------:R-:W-:Y:S01]  /*2f60*/  FFMA.FTZ R29, R158, R29, R26 ;  /* 0x0000001d9e1d7223 */ /* 0x000fe2000001001a */
[----:B------:R-:W-:Y:S01]  /*2f70*/  LOP3.LUT P3, RZ, R2, 0xff000000, RZ, 0xc0, !PT ;  /* 0xff00000002ff7812 */ /* 0x000fe2000786c0ff */
[----:B------:R-:W-:Y:S01]  /*2f80*/  HADD2.F32 R2, -RZ, R16.H1_H1 ;  /* 0x30000010ff027230 */ /* 0x000fe20000004100 */
[C---:B------:R-:W-:Y:S01]  /*2f90*/  LOP3.LUT P4, RZ, R3.reuse, 0xff00, RZ, 0xc0, !PT ;  /* 0x0000ff0003ff7812 */ /* 0x040fe2000788c0ff */
[C---:B------:R-:W-:Y:S01]  /*2fa0*/  FFMA.FTZ R31, R158.reuse, R31, R28 ;  /* 0x0000001f9e1f7223 */ /* 0x040fe2000001001c */
[C---:B------:R-:W-:Y:S01]  /*2fb0*/  LOP3.LUT P6, RZ, R3.reuse, 0xff0000, RZ, 0xc0, !PT ;  /* 0x00ff000003ff7812 */ /* 0x040fe200078cc0ff */
[----:B------:R-:W-:Y:S01]  /*2fc0*/  FFMA.FTZ R185, R158, R185, R40 ;  /* 0x000000b99eb97223 */ /* 0x000fe20000010028 */
[----:B------:R-:W-:Y:S01]  /*2fd0*/  ISETP.GE.U32.AND.EX P5, PT, R3, 0x1000000, PT, P5 ;  /* 0x010000000300780c */ /* 0x000fe20003fa6150 */
[----:B------:R-:W-:-:S02]  /*2fe0*/  HADD2.F32 R3, -RZ, R19.H1_H1 ;  /* 0x30000013ff037230 */ /* 0x000fc40000004100 */
[----:B------:R-:W-:Y:S01]  /*2ff0*/  FFMA.FTZ R47, R158, R47, R2 ;  /* 0x0000002f9e2f7223 */ /* 0x000fe20000010002 */
[-C--:B------:R-:W-:Y:S01]  /*3000*/  FMUL.FTZ R48, R31, R38.reuse ;  /* 0x000000261f307220 */ /* 0x080fe20000410000 */
[----:B------:R-:W-:Y:S01]  /*3010*/  FMUL.FTZ R185, R185, R38 ;  /* 0x00000026b9b97220 */ /* 0x000fe20000410000 */
[----:B0-----:R-:W-:-:S04]  /*3020*/  IMAD.WIDE.U32 R40, R161, 0x10, R24 ;  /* 0x00000010a1287825 */ /* 0x001fc800078e0018 */
[----:B------:R-:W-:Y:S01]  /*3030*/  FFMA.FTZ R3, R158, R39, R3 ;  /* 0x000000279e037223 */ /* 0x000fe20000010003 */
        /* <DEDUP_REMOVED lines=8> */
[----:B------:R-:W-:Y:S01]  /*30c0*/  IMAD.WIDE.U32 R2, R163, 0x10, R24 ;  /* 0x00000010a3027825 */ /* 0x000fe200078e0018 */
[----:B------:R-:W-:-:S02]  /*30d0*/  FSEL R185, R185, RZ, P6 ;  /* 0x000000ffb9b97208 */ /* 0x000fc40003000000 */
[----:B------:R-:W-:Y:S01]  /*30e0*/  FSEL R38, R48, RZ, P4 ;  /* 0x000000ff30267208 */ /* 0x000fe20002000000 */
[--C-:B------:R-:W-:Y:S01]  /*30f0*/  IMAD.WIDE.U32 R42, R159, 0x10, R24.reuse ;  /* 0x000000109f2a7825 */ /* 0x100fe200078e0018 */
[----:B------:R-:W-:Y:S02]  /*3100*/  FSEL R50, R50, RZ, P5 ;  /* 0x000000ff32327208 */ /* 0x000fe40002800000 */
[----:B------:R-:W-:Y:S01]  /*3110*/  F2FP.F16.F32.PACK_AB R27, R167, R160 ;  /* 0x000000a0a71b723e */ /* 0x000fe200000000ff */
[----:B------:R-:W-:Y:S01]  /*3120*/  IMAD.WIDE.U32 R44, R155, 0x10, R24 ;  /* 0x000000109b2c7825 */ /* 0x000fe200078e0018 */
[----:B------:R-:W-:Y:S02]  /*3130*/  F2FP.F16.F32.PACK_AB R24, R51, R30 ;  /* 0x0000001e3318723e */ /* 0x000fe400000000ff */
[----:B------:R-:W-:Y:S02]  /*3140*/  F2FP.F16.F32.PACK_AB R25, R37, R36 ;  /* 0x000000242519723e */ /* 0x000fe400000000ff */
[----:B------:R-:W-:-:S02]  /*3150*/  F2FP.F16.F32.PACK_AB R30, R169, R0 ;  /* 0x00000000a91e723e */ /* 0x000fc400000000ff */
[----:B------:R-:W-:Y:S02]  /*3160*/  FSEL R0, R39, RZ, P3 ;  /* 0x000000ff27007208 */ /* 0x000fe40001800000 */
[----:B------:R-:W-:Y:S02]  /*3170*/  FSEL R36, R47, RZ, P0 ;  /* 0x000000ff2f247208 */ /* 0x000fe40000000000 */
[----:B------:R-:W-:Y:S02]  /*3180*/  F2FP.F16.F32.PACK_AB R26, R157, R46 ;  /* 0x0000002e9d1a723e */ /* 0x000fe400000000ff */
[----:B------:R-:W-:Y:S02]  /*3190*/  F2FP.F16.F32.PACK_AB R31, R173, R164 ;  /* 0x000000a4ad1f723e */ /* 0x000fe400000000ff */
        /* <DEDUP_REMOVED lines=13> */
[----:B------:R0:W-:Y:S01]  /*3270*/  STG.E.128 desc[UR6][R44.64], R36 ;  /* 0x000000242c007986 */ /* 0x0001e2000c101d06 */
[----:B------:R-:W-:Y:S05]  /*3280*/  BRA `(.L_x_2120) ;  /* 0x0000003400387947 */ /* 0x000fea0003800000 */
.L_x_2119:
[-CC-:B------:R-:W-:Y:S01]  /*3290*/  FFMA.FTZ R232, R232, R40.reuse, R39.reuse ;  /* 0x00000028e8e87223 */ /* 0x180fe20000010027 */
[--C-:B-----5:R-:W-:Y:S02]  /*32a0*/  HADD2.F32 R25, -RZ, R7.reuse.H0_H0 ;  /* 0x20000007ff197230 */ /* 0x120fe40000004100 */
[-CC-:B------:R-:W-:Y:S01]  /*32b0*/  FFMA.FTZ R236, R236, R40.reuse, R39.reuse ;  /* 0x00000028ecec7223 */ /* 0x180fe20000010027 */
[----:B------:R-:W-:Y:S01]  /*32c0*/  FFMA.FTZ R231, R231, R40, R39 ;  /* 0x00000028e7e77223 */ /* 0x000fe20000010027 */
[----:B------:R-:W-:Y:S01]  /*32d0*/  FADD.FTZ R23, R233, -R232 ;  /* 0x800000e8e9177221 */ /* 0x000fe20000010000 */
[----:B------:R-:W-:Y:S02]  /*32e0*/  HADD2.F32 R22, -RZ, R6.H0_H0 ;  /* 0x20000006ff167230 */ /* 0x000fe40000004100 */
[----:B------:R-:W-:Y:S01]  /*32f0*/  FADD.FTZ R21, R237, -R236 ;  /* 0x800000eced157221 */ /* 0x000fe20000010000 */
[----:B------:R-:W-:Y:S02]  /*3300*/  HADD2.F32 R20, -RZ, R7.H1_H1 ;  /* 0x30000007ff147230 */ /* 0x000fe40000004100 */
[----:B------:R-:W-:Y:S01]  /*3310*/  FFMA.FTZ R23, R158, R23, R25 ;  /* 0x000000179e177223 */ /* 0x000fe20000010019 */
[----:B------:R-:W-:Y:S01]  /*3320*/  FADD.FTZ R231, R230, -R231 ;  /* 0x800000e7e6e77221 */ /* 0x000fe20000010000 */
[C---:B------:R-:W-:Y:S01]  /*3330*/  FFMA.FTZ R21, R158.reuse, R21, R22 ;  /* 0x000000159e157223 */ /* 0x040fe20000010016 */
[----:B------:R-:W-:Y:S01]  /*3340*/  LOP3.LUT P4, RZ, R37, 0xff0000, RZ, 0xc0, !PT ;  /* 0x00ff000025ff7812 */ /* 0x000fe2000788c0ff */
[-C--:B------:R-:W-:Y:S01]  /*3350*/  FMUL.FTZ R24, R23, R38.reuse ;  /* 0x0000002617187220 */ /* 0x080fe20000410000 */
[----:B------:R-:W-:Y:S01]  /*3360*/  FFMA.FTZ R20, R158, R231, R20 ;  /* 0x000000e79e147223 */ /* 0x000fe20000010014 */
[-C--:B------:R-:W-:Y:S01]  /*3370*/  FMUL.FTZ R22, R21, R38.reuse ;  /* 0x0000002615167220 */ /* 0x080fe20000410000 */
[----:B------:R-:W-:Y:S01]  /*3380*/  ISETP.GE.U32.AND P6, PT, R36, RZ, PT ;  /* 0x000000ff2400720c */ /* 0x000fe20003fc6070 */
[----:B------:R-:W-:Y:S01]  /*3390*/  FMUL.FTZ R24, R24, UR4 ;  /* 0x0000000418187c20 */ /* 0x000fe20008410000 */
[----:B------:R-:W-:Y:S01]  /*33a0*/  FMUL.FTZ R25, R20, R38 ;  /* 0x0000002614197220 */ /* 0x000fe20000410000 */
[----:B------:R-:W-:Y:S01]  /*33b0*/  FMUL.FTZ R22, R22, UR4 ;  /* 0x0000000416167c20 */ /* 0x000fe20008410000 */
[-CC-:B------:R-:W-:Y:S01]  /*33c0*/  FFMA.FTZ R0, R0, R40.reuse, R39.reuse ;  /* 0x0000002800007223 */ /* 0x180fe20000010027 */
[----:B------:R-:W-:Y:S01]  /*33d0*/  LOP3.LUT P3, RZ, R37, 0xff, RZ, 0xc0, !PT ;  /* 0x000000ff25ff7812 */ /* 0x000fe2000786c0ff */
[----:B------:R-:W-:Y:S01]  /*33e0*/  FMUL.FTZ R25, R25, UR4 ;  /* 0x0000000419197c20 */ /* 0x000fe20008410000 */
[----:B------:R-:W-:Y:S01]  /*33f0*/  FSEL R42, R24, RZ, P4 ;  /* 0x000000ff182a7208 */ /* 0x000fe20002000000 */
[-CC-:B------:R-:W-:Y:S01]  /*3400*/  FFMA.FTZ R24, R225, R40.reuse, R39.reuse ;  /* 0x00000028e1187223 */ /* 0x180fe20000010027 */
[----:B------:R-:W-:Y:S01]  /*3410*/  ISETP.GE.U32.AND.EX P6, PT, R37, 0x1000000, PT, P6 ;  /* 0x010000002500780c */ /* 0x000fe20003fc6160 */
[-CC-:B------:R-:W-:Y:S01]  /*3420*/  FFMA.FTZ R241, R241, R40.reuse, R39.reuse ;  /* 0x00000028f1f17223 */ /* 0x180fe20000010027 */
[-CC-:B------:R-:W-:Y:S01]  /*3430*/  FFMA.FTZ R235, R235, R40.reuse, R39.reuse ;  /* 0x00000028ebeb7223 */ /* 0x180fe20000010027 */
[-CC-:B------:R-:W-:Y:S01]  /*3440*/  FFMA.FTZ R239, R239, R40.reuse, R39.reuse ;  /* 0x00000028efef7223 */ /* 0x180fe20000010027 */
[----:B------:R-:W-:Y:S01]  /*3450*/  FADD.FTZ R43, R245, -R0 ;  /* 0x80000000f52b7221 */ /* 0x000fe20000010000 */
[----:B------:R-:W-:Y:S01]  /*3460*/  FSEL R26, R22, RZ, P3 ;  /* 0x000000ff161a7208 */ /* 0x000fe20001800000 */
[----:B------:R-:W-:Y:S01]  /*3470*/  FADD.FTZ R31, R223, -R24 ;  /* 0x80000018df1f7221 */ /* 0x000fe20000010000 */
[----:B------:R-:W-:Y:S01]  /*3480*/  HADD2.F32 R0, -RZ, R4.H0_H0 ;  /* 0x20000004ff007230 */ /* 0x000fe20000004100 */
[----:B------:R-:W-:Y:S01]  /*3490*/  FSEL R27, R25, RZ, P6 ;  /* 0x000000ff191b7208 */ /* 0x000fe20003000000 */
[----:B------:R-:W-:Y:S01]  /*34a0*/  FFMA.FTZ R22, R221, R40, R39 ;  /* 0x00000028dd167223 */ /* 0x000fe20000010027 */
[----:B------:R-:W-:-:S02]  /*34b0*/  HADD2.F32 R29, -RZ, R6.H1_H1 ;  /* 0x30000006ff1d7230 */ /* 0x000fc40000004100 */
[----:B------:R-:W-:Y:S01]  /*34c0*/  FADD.FTZ R25, R240, -R241 ;  /* 0x800000f1f0197221 */ /* 0x000fe20000010000 */
[--C-:B------:R-:W-:Y:S02]  /*34d0*/  HADD2.F32 R24, -RZ, R5.reuse.H0_H0 ;  /* 0x20000005ff187230 */ /* 0x100fe40000004100 */
[----:B------:R-:W-:Y:S01]  /*34e0*/  FADD.FTZ R235, R234, -R235 ;  /* 0x800000ebeaeb7221 */ /* 0x000fe20000010000 */
[----:B------:R-:W-:Y:S02]  /*34f0*/  HADD2.F32 R28, -RZ, R5.H1_H1 ;  /* 0x30000005ff1c7230 */ /* 0x000fe40000004100 */
[----:B------:R-:W-:Y:S01]  /*3500*/  FADD.FTZ R239, R238, -R239 ;  /* 0x800000efeeef7221 */ /* 0x000fe20000010000 */
[----:B------:R-:W-:Y:S01]  /*3510*/  LOP3.LUT P3, RZ, R37, 0xff00, RZ, 0xc0, !PT ;  /* 0x0000ff0025ff7812 */ /* 0x000fe2000786c0ff */
[----:B------:R-:W-:Y:S01]  /*3520*/  FADD.FTZ R219, R219, -R22 ;  /* 0x80000016dbdb7221 */ /* 0x000fe20000010000 */
[----:B------:R-:W-:Y:S01]  /*3530*/  FFMA.FTZ R37, R228, R40, R39 ;  /* 0x00000028e4257223 */ /* 0x000fe20000010027 */
[C---:B------:R-:W-:Y:S01]  /*3540*/  FFMA.FTZ R43, R158.reuse, R43, R0 ;  /* 0x0000002b9e2b7223 */ /* 0x040fe20000010000 */
[C---:B------:R-:W-:Y:S01]  /*3550*/  FFMA.FTZ R22, R158.reuse, R235, R29 ;  /* 0x000000eb9e167223 */ /* 0x040fe2000001001d */
[----:B------:R-:W-:Y:S01]  /*3560*/  FFMA.FTZ R25, R158, R25, R24 ;  /* 0x000000199e197223 */ /* 0x000fe20000010018 */
[----:B------:R-:W-:-:S02]  /*3570*/  HADD2.F32 R0, -RZ, R11.H0_H0 ;  /* 0x2000000bff007230 */ /* 0x000fc40000004100 */
[----:B------:R-:W-:Y:S01]  /*3580*/  FFMA.FTZ R24, R158, R239, R28 ;  /* 0x000000ef9e187223 */ /* 0x000fe2000001001c */
[----:B------:R-:W-:Y:S01]  /*3590*/  HADD2.F32 R28, -RZ, R11.H1_H1 ;  /* 0x3000000bff1c7230 */ /* 0x000fe20000004100 */
[----:B------:R-:W-:Y:S01]  /*35a0*/  LOP3.LUT P0, RZ, R36, 0xff, RZ, 0xc0, !PT ;  /* 0x000000ff24ff7812 */ /* 0x000fe2000780c0ff */
[----:B------:R-:W-:Y:S01]  /*35b0*/  FADD.FTZ R37, R226, -R37 ;  /* 0x80000025e2257221 */ /* 0x000fe20000010000 */
[----:B------:R-:W-:Y:S01]  /*35c0*/  LOP3.LUT P5, RZ, R36, 0xff00, RZ, 0xc0, !PT ;  /* 0x0000ff0024ff7812 */ /* 0x000fe200078ac0ff */
[-C--:B------:R-:W-:Y:S01]  /*35d0*/  FMUL.FTZ R29, R22, R38.reuse ;  /* 0x00000026161d7220 */ /* 0x080fe20000410000 */
[----:B------:R-:W-:Y:S01]  /*35e0*/  LOP3.LUT P4, RZ, R36, 0xff0000, RZ, 0xc0, !PT ;  /* 0x00ff000024ff7812 */ /* 0x000fe2000788c0ff */
[----:B------:R-:W-:Y:S01]  /*35f0*/  FFMA.FTZ R31, R158, R31, R0 ;  /* 0x0000001f9e1f7223 */ /* 0x000fe20000010000 */
[----:B------:R-:W-:Y:S01]  /*3600*/  LOP3.LUT P6, RZ, R36, 0xff000000, RZ, 0xc0, !PT ;  /* 0xff00000024ff7812 */ /* 0x000fe200078cc0ff */
[----:B------:R-:W-:Y:S02]  /*3610*/  HADD2.F32 R36, -RZ, R10.H0_H0 ;  /* 0x2000000aff247230 */ /* 0x000fe40000004100 */
[----:B------:R-:W-:Y:S01]  /*3620*/  FMUL.FTZ R0, R25, R38 ;  /* 0x0000002619007220 */ /* 0x000fe20000410000 */
[----:B------:R-:W-:Y:S01]  /*3630*/  FFMA.FTZ R242, R242, R40, R39 ;  /* 0x00000028f2f27223 */ /* 0x000fe20000010027 */
[C---:B------:R-:W-:Y:S01]  /*3640*/  FFMA.FTZ R28, R158.reuse, R37, R28 ;  /* 0x000000259e1c7223 */ /* 0x040fe2000001001c */
[----:B------:R-:W-:Y:S01]  /*3650*/  FMUL.FTZ R37, R29, UR4 ;  /* 0x000000041d257c20 */ /* 0x000fe20008410000 */
[----:B------:R-:W-:Y:S01]  /*3660*/  FFMA.FTZ R29, R158, R219, R36 ;  /* 0x000000db9e1d7223 */ /* 0x000fe20000010024 */
[----:B------:R-:W-:-:S02]  /*3670*/  HADD2.F32 R30, -RZ, R4.H1_H1 ;  /* 0x30000004ff1e7230 */ /* 0x000fc40000004100 */
[----:B------:R-:W-:Y:S01]  /*3680*/  FMUL.FTZ R36, R0, UR4 ;  /* 0x0000000400247c20 */ /* 0x000fe20008410000 */
[----:B------:R-:W-:Y:S01]  /*3690*/  FADD.FTZ R243, R243, -R242 ;  /* 0x800000f2f3f37221 */ /* 0x000fe20000010000 */
[-C--:B------:R-:W-:Y:S01]  /*36a0*/  FMUL.FTZ R0, R43, R38.reuse ;  /* 0x000000262b007220 */ /* 0x080fe20000410000 */
[-C--:B------:R-:W-:Y:S01]  /*36b0*/  FMUL.FTZ R41, R24, R38.reuse ;  /* 0x0000002618297220 */ /* 0x080fe20000410000 */
[-C--:B------:R-:W-:Y:S01]  /*36c0*/  FMUL.FTZ R46, R31, R38.reuse ;  /* 0x000000261f2e7220 */ /* 0x080fe20000410000 */
[----:B------:R-:W-:Y:S01]  /*36d0*/  FFMA.FTZ R30, R158, R243, R30 ;  /* 0x000000f39e1e7223 */ /* 0x000fe2000001001e */
[----:B------:R-:W-:Y:S01]  /*36e0*/  FMUL.FTZ R0, R0, UR4 ;  /* 0x0000000400007c20 */ /* 0x000fe20008410000 */
[----:B------:R-:W-:Y:S01]  /*36f0*/  FMUL.FTZ R45, R41, UR4 ;  /* 0x00000004292d7c20 */ /* 0x000fe20008410000 */
[-C--:B------:R-:W-:Y:S01]  /*3700*/  FMUL.FTZ R156, R28, R38.reuse ;  /* 0x000000261c9c7220 */ /* 0x080fe20000410000 */
[-C--:B------:R-:W-:Y:S01]  /*3710*/  FMUL.FTZ R41, R30, R38.reuse ;  /* 0x000000261e297220 */ /* 0x080fe20000410000 */
[----:B------:R-:W-:Y:S01]  /*3720*/  FMUL.FTZ R46, R46, UR4 ;  /* 0x000000042e2e7c20 */ /* 0x000fe20008410000 */
[----:B------:R-:W-:Y:S01]  /*3730*/  FSEL R44, R0, RZ, P0 ;  /* 0x000000ff002c7208 */ /* 0x000fe20000000000 */
[----:B------:R-:W-:Y:S01]  /*3740*/  FMUL.FTZ R0, R29, R38 ;  /* 0x000000261d007220 */ /* 0x000fe20000410000 */
[----:B------:R-:W-:Y:S01]  /*3750*/  FMUL.FTZ R41, R41, UR4 ;  /* 0x0000000429297c20 */ /* 0x000fe20008410000 */
[----:B------:R-:W-:Y:S01]  /*3760*/  FSEL R45, R45, RZ, P6 ;  /* 0x000000ff2d2d7208 */ /* 0x000fe20003000000 */
[----:B------:R-:W-:Y:S01]  /*3770*/  FMUL.FTZ R156, R156, UR4 ;  /* 0x000000049c9c7c20 */ /* 0x000fe20008410000 */
[----:B------:R-:W-:Y:S01]  /*3780*/  FMUL.FTZ R0, R0, UR4 ;  /* 0x0000000400007c20 */ /* 0x000fe20008410000 */
[----:B------:R-:W-:Y:S01]  /*3790*/  LOP3.LUT P6, RZ, R35, 0xff, RZ, 0xc0, !PT ;  /* 0x000000ff23ff7812 */ /* 0x000fe200078cc0ff */
[----:B------:R-:W-:Y:S01]  /*37a0*/  HADD2.F32 R169, -RZ, R10.H1_H1 ;  /* 0x3000000affa97230 */ /* 0x000fe20000004100 */
[----:B------:R-:W-:Y:S01]  /*37b0*/  ISETP.GE.U32.AND P0, PT, R34, RZ, PT ;  /* 0x000000ff2200720c */ /* 0x000fe20003f06070 */
[-CC-:B------:R-:W-:Y:S01]  /*37c0*/  FFMA.FTZ R215, R215, R40.reuse, R39.reuse ;  /* 0x00000028d7d77223 */ /* 0x180fe20000010027 */
[----:B------:R-:W-:Y:S01]  /*37d0*/  FSEL R165, R41, RZ, P5 ;  /* 0x000000ff29a57208 */ /* 0x000fe20002800000 */
[-CC-:B------:R-:W-:Y:S01]  /*37e0*/  FFMA.FTZ R41, R224, R40.reuse, R39.reuse ;  /* 0x00000028e0297223 */ /* 0x180fe20000010027 */
[----:B------:R-:W-:Y:S01]  /*37f0*/  FSEL R0, R0, RZ, P6 ;  /* 0x000000ff00007208 */ /* 0x000fe20003000000 */
[-C--:B------:R-:W-:Y:S01]  /*3800*/  FFMA.FTZ R167, R212, R40.reuse, R39 ;  /* 0x00000028d4a77223 */ /* 0x080fe20000010027 */
[C---:B------:R-:W-:Y:S01]  /*3810*/  LOP3.LUT P5, RZ, R35.reuse, 0xff0000, RZ, 0xc0, !PT ;  /* 0x00ff000023ff7812 */ /* 0x040fe200078ac0ff */
[----:B------:R-:W-:Y:S01]  /*3820*/  FADD.FTZ R41, R222, -R41 ;  /* 0x80000029de297221 */ /* 0x000fe20000010000 */
[----:B------:R-:W-:Y:S01]  /*3830*/  ISETP.GE.U32.AND.EX P0, PT, R35, 0x1000000, PT, P0 ;  /* 0x010000002300780c */ /* 0x000fe20003f06100 */
[-CC-:B------:R-:W-:Y:S01]  /*3840*/  FFMA.FTZ R195, R195, R40.reuse, R39.reuse ;  /* 0x00000028c3c37223 */ /* 0x180fe20000010027 */
[----:B------:R-:W-:Y:S01]  /*3850*/  LOP3.LUT P6, RZ, R35, 0xff00, RZ, 0xc0, !PT ;  /* 0x0000ff0023ff7812 */ /* 0x000fe200078cc0ff */
[-CC-:B------:R-:W-:Y:S01]  /*3860*/  FFMA.FTZ R35, R218, R40.reuse, R39.reuse ;  /* 0x00000028da237223 */ /* 0x180fe20000010027 */
[----:B------:R-:W-:Y:S01]  /*3870*/  FSEL R37, R37, RZ, P3 ;  /* 0x000000ff25257208 */ /* 0x000fe20001800000 */
[----:B------:R-:W-:Y:S01]  /*3880*/  HADD2.F32 R162, -RZ, R9.H0_H0 ;  /* 0x20000009ffa27230 */ /* 0x000fe20000004100 */
[----:B------:R-:W-:Y:S01]  /*3890*/  FSEL R36, R36, RZ, P4 ;  /* 0x000000ff24247208 */ /* 0x000fe20002000000 */
[----:B------:R-:W-:Y:S01]  /*38a0*/  FFMA.FTZ R220, R220, R40, R39 ;  /* 0x00000028dcdc7223 */ /* 0x000fe20000010027 */
[----:B------:R-:W-:Y:S01]  /*38b0*/  FSEL R157, R46, RZ, P5 ;  /* 0x000000ff2e9d7208 */ /* 0x000fe20002800000 */
[----:B------:R-:W-:Y:S01]  /*38c0*/  FADD.FTZ R35, R216, -R35 ;  /* 0x80000023d8237221 */ /* 0x000fe20000010000 */
[----:B------:R-:W-:Y:S01]  /*38d0*/  FSEL R156, R156, RZ, P0 ;  /* 0x000000ff9c9c7208 */ /* 0x000fe20000000000 */
[--C-:B------:R-:W-:Y:S01]  /*38e0*/  HADD2.F32 R160, -RZ, R8.reuse.H1_H1 ;  /* 0x30000008ffa07230 */ /* 0x100fe20000004100 */
[----:B------:R-:W-:Y:S01]  /*38f0*/  LOP3.LUT P3, RZ, R34, 0xff, RZ, 0xc0, !PT ;  /* 0x000000ff22ff7812 */ /* 0x000fe2000786c0ff */
[----:B------:R-:W-:Y:S01]  /*3900*/  FADD.FTZ R181, R214, -R215 ;  /* 0x800000d7d6b57221 */ /* 0x000fe20000010000 */
[C---:B------:R-:W-:Y:S01]  /*3910*/  LOP3.LUT P4, RZ, R34.reuse, 0xff00, RZ, 0xc0, !PT ;  /* 0x0000ff0022ff7812 */ /* 0x040fe2000788c0ff */
[----:B------:R-:W-:Y:S01]  /*3920*/  HADD2.F32 R46, -RZ, R8.H0_H0 ;  /* 0x20000008ff2e7230 */ /* 0x000fe20000004100 */
[----:B------:R-:W-:Y:S01]  /*3930*/  LOP3.LUT P5, RZ, R34, 0xff0000, RZ, 0xc0, !PT ;  /* 0x00ff000022ff7812 */ /* 0x000fe200078ac0ff */
[----:B------:R-:W-:Y:S01]  /*3940*/  FADD.FTZ R167, R210, -R167 ;  /* 0x800000a7d2a77221 */ /* 0x000fe20000010000 */
[----:B------:R-:W-:Y:S01]  /*3950*/  LOP3.LUT P0, RZ, R34, 0xff000000, RZ, 0xc0, !PT ;  /* 0xff00000022ff7812 */ /* 0x000fe2000780c0ff */
[----:B------:R-:W-:Y:S01]  /*3960*/  FFMA.FTZ R34, R158, R41, R169 ;  /* 0x000000299e227223 */ /* 0x000fe200000100a9 */
[----:B------:R-:W-:-:S02]  /*3970*/  HADD2.F32 R41, -RZ, R15.H0_H0 ;  /* 0x2000000fff297230 */ /* 0x000fc40000004100 */
[----:B------:R-:W-:Y:S01]  /*3980*/  FFMA.FTZ R199, R199, R40, R39 ;  /* 0x00000028c7c77223 */ /* 0x000fe20000010027 */
[----:B------:R-:W-:Y:S01]  /*3990*/  FADD.FTZ R177, R194, -R195 ;  /* 0x800000c3c2b17221 */ /* 0x000fe20000010000 */
[----:B------:R-:W-:Y:S02]  /*39a0*/  HADD2.F32 R170, -RZ, R9.H1_H1 ;  /* 0x30000009ffaa7230 */ /* 0x000fe40000004100 */
[----:B------:R-:W-:Y:S01]  /*39b0*/  FADD.FTZ R217, R217, -R220 ;  /* 0x800000dcd9d97221 */ /* 0x000fe20000010000 */
[C---:B------:R-:W-:Y:S01]  /*39c0*/  FFMA.FTZ R35, R158.reuse, R35, R162 ;  /* 0x000000239e237223 */ /* 0x040fe200000100a2 */
[C---:B------:R-:W-:Y:S01]  /*39d0*/  FFMA.FTZ R181, R158.reuse, R181, R160 ;  /* 0x000000b59eb57223 */ /* 0x040fe200000100a0 */
[----:B------:R-:W-:Y:S01]  /*39e0*/  FFMA.FTZ R179, R158, R167, R46 ;  /* 0x000000a79eb37223 */ /* 0x000fe2000001002e */
[----:B------:R-:W-:Y:S02]  /*39f0*/  HADD2.F32 R160, -RZ, R14.H0_H0 ;  /* 0x2000000effa07230 */ /* 0x000fe40000004100 */
[----:B------:R-:W-:Y:S01]  /*3a00*/  FADD.FTZ R175, R198, -R199 ;  /* 0x800000c7c6af7221 */ /* 0x000fe20000010000 */
[-C--:B------:R-:W-:Y:S01]  /*3a10*/  FMUL.FTZ R46, R34, R38.reuse ;  /* 0x00000026222e7220 */ /* 0x080fe20000410000 */
[C---:B------:R-:W-:Y:S01]  /*3a20*/  FFMA.FTZ R177, R158.reuse, R177, R41 ;  /* 0x000000b19eb17223 */ /* 0x040fe20000010029 */
[----:B------:R-:W-:Y:S01]  /*3a30*/  FFMA.FTZ R170, R158, R217, R170 ;  /* 0x000000d99eaa7223 */ /* 0x000fe200000100aa */
[----:B------:R-:W-:Y:S01]  /*3a40*/  FMUL.FTZ R41, R35, R38 ;  /* 0x0000002623297220 */ /* 0x000fe20000410000 */
[----:B------:R-:W-:Y:S01]  /*3a50*/  FFMA.FTZ R192, R192, R40, R39 ;  /* 0x00000028c0c07223 */ /* 0x000fe20000010027 */
[----:B------:R-:W-:Y:S01]  /*3a60*/  FMUL.FTZ R167, R46, UR4 ;  /* 0x000000042ea77c20 */ /* 0x000fe20008410000 */
[----:B------:R-:W-:Y:S01]  /*3a70*/  FFMA.FTZ R175, R158, R175, R160 ;  /* 0x000000af9eaf7223 */ /* 0x000fe200000100a0 */
[----:B------:R-:W-:Y:S01]  /*3a80*/  FMUL.FTZ R46, R170, R38 ;  /* 0x00000026aa2e7220 */ /* 0x000fe20000410000 */
[----:B------:R-:W-:Y:S01]  /*3a90*/  FMUL.FTZ R160, R41, UR4 ;  /* 0x0000000429a07c20 */ /* 0x000fe20008410000 */
[----:B------:R-:W-:-:S02]  /*3aa0*/  HADD2.F32 R168, -RZ, R15.H1_H1 ;  /* 0x3000000fffa87230 */ /* 0x000fc40000004100 */
[-C--:B------:R-:W-:Y:S01]  /*3ab0*/  FMUL.FTZ R41, R179, R38.reuse ;  /* 0x00000026b3297220 */ /* 0x080fe20000410000 */
[----:B------:R-:W-:Y:S01]  /*3ac0*/  FADD.FTZ R193, R193, -R192 ;  /* 0x800000c0c1c17221 */ /* 0x000fe20000010000 */
[----:B------:R-:W-:Y:S01]  /*3ad0*/  FMUL.FTZ R169, R46, UR4 ;  /* 0x000000042ea97c20 */ /* 0x000fe20008410000 */
[-C--:B------:R-:W-:Y:S01]  /*3ae0*/  FMUL.FTZ R46, R181, R38.reuse ;  /* 0x00000026b52e7220 */ /* 0x080fe20000410000 */
[----:B------:R-:W-:Y:S01]  /*3af0*/  FMUL.FTZ R41, R41, UR4 ;  /* 0x0000000429297c20 */ /* 0x000fe20008410000 */
[----:B------:R-:W-:Y:S01]  /*3b00*/  FFMA.FTZ R168, R158, R193, R168 ;  /* 0x000000c19ea87223 */ /* 0x000fe200000100a8 */
[-C--:B------:R-:W-:Y:S01]  /*3b10*/  FMUL.FTZ R162, R177, R38.reuse ;  /* 0x00000026b1a27220 */ /* 0x080fe20000410000 */
[----:B------:R-:W-:Y:S01]  /*3b20*/  FMUL.FTZ R46, R46, UR4 ;  /* 0x000000042e2e7c20 */ /* 0x000fe20008410000 */
[----:B------:R-:W-:Y:S01]  /*3b30*/  FSEL R169, R169, RZ, P0 ;  /* 0x000000ffa9a97208 */ /* 0x000fe20000000000 */
[-C--:B------:R-:W-:Y:S01]  /*3b40*/  FMUL.FTZ R164, R168, R38.reuse ;  /* 0x00000026a8a47220 */ /* 0x080fe20000410000 */
[----:B------:R-:W-:Y:S01]  /*3b50*/  FSEL R166, R41, RZ, P3 ;  /* 0x000000ff29a67208 */ /* 0x000fe20001800000 */
[----:B------:R-:W-:Y:S01]  /*3b60*/  FMUL.FTZ R41, R175, R38 ;  /* 0x00000026af297220 */ /* 0x000fe20000410000 */
[----:B------:R-:W-:Y:S01]  /*3b70*/  ISETP.GE.U32.AND P3, PT, R32, RZ, PT ;  /* 0x000000ff2000720c */ /* 0x000fe20003f66070 */
[----:B------:R-:W-:Y:S01]  /*3b80*/  FMUL.FTZ R162, R162, UR4 ;  /* 0x00000004a2a27c20 */ /* 0x000fe20008410000 */
[----:B------:R-:W-:Y:S01]  /*3b90*/  FSEL R173, R46, RZ, P4 ;  /* 0x000000ff2ead7208 */ /* 0x000fe20002000000 */
[----:B------:R-:W-:Y:S01]  /*3ba0*/  FMUL.FTZ R164, R164, UR4 ;  /* 0x00000004a4a47c20 */ /* 0x000fe20008410000 */
[----:B------:R-:W-:Y:S01]  /*3bb0*/  LOP3.LUT P4, RZ, R33, 0xff0000, RZ, 0xc0, !PT ;  /* 0x00ff000021ff7812 */ /* 0x000fe2000788c0ff */
[----:B------:R-:W-:Y:S01]  /*3bc0*/  FMUL.FTZ R41, R41, UR4 ;  /* 0x0000000429297c20 */ /* 0x000fe20008410000 */
[----:B------:R-:W-:Y:S01]  /*3bd0*/  ISETP.GE.U32.AND.EX P3, PT, R33, 0x1000000, PT, P3 ;  /* 0x010000002100780c */ /* 0x000fe20003f66130 */
        /* <DEDUP_REMOVED lines=15> */
[C---:B------:R-:W-:Y:S01]  /*3cd0*/  LOP3.LUT P4, RZ, R32.reuse, 0xff0000, RZ, 0xc0, !PT ;  /* 0x00ff000020ff7812 */ /* 0x040fe2000788c0ff */
[-CC-:B------:R-:W-:Y:S01]  /*3ce0*/  FFMA.FTZ R50, R183, R40.reuse, R39.reuse ;  /* 0x00000028b7327223 */ /* 0x180fe20000010027 */
[----:B------:R-:W-:Y:S01]  /*3cf0*/  LOP3.LUT P3, RZ, R32, 0xff000000, RZ, 0xc0, !PT ;  /* 0xff00000020ff7812 */ /* 0x000fe2000786c0ff */
[-CC-:B------:R-:W-:Y:S01]  /*3d00*/  FFMA.FTZ R32, R51, R40.reuse, R39.reuse ;  /* 0x0000002833207223 */ /* 0x180fe20000010027 */
[----:B------:R-:W-:Y:S01]  /*3d10*/  FSEL R162, R41, RZ, P0 ;  /* 0x000000ff29a27208 */ /* 0x000fe20000000000 */
[-CC-:B------:R-:W-:Y:S01]  /*3d20*/  FFMA.FTZ R195, R178, R40.reuse, R39.reuse ;  /* 0x00000028b2c37223 */ /* 0x180fe20000010027 */
[----:B------:R-:W-:Y:S01]  /*3d30*/  LOP3.LUT P0, RZ, R33, 0xff00, RZ, 0xc0, !PT ;  /* 0x0000ff0021ff7812 */ /* 0x000fe2000780c0ff */
[-CC-:B------:R-:W-:Y:S01]  /*3d40*/  FFMA.FTZ R199, R185, R40.reuse, R39.reuse ;  /* 0x00000028b9c77223 */ /* 0x180fe20000010027 */
[----:B------:R-:W-:Y:S01]  /*3d50*/  FFMA.FTZ R209, R180, R40, R39 ;  /* 0x00000028b4d17223 */ /* 0x000fe20000010027 */
[----:B------:R-:W-:-:S02]  /*3d60*/  HADD2.F32 R33, -RZ, R14.H1_H1 ;  /* 0x3000000eff217230 */ /* 0x000fc40000004100 */
[----:B------:R-:W-:Y:S01]  /*3d70*/  FADD.FTZ R51, R202, -R203 ;  /* 0x800000cbca337221 */ /* 0x000fe20000010000 */
[--C-:B------:R-:W-:Y:S02]  /*3d80*/  HADD2.F32 R40, -RZ, R13.reuse.H0_H0 ;  /* 0x2000000dff287230 */ /* 0x100fe40000004100 */
[----:B------:R-:W-:Y:S01]  /*3d90*/  FADD.FTZ R39, R197, -R196 ;  /* 0x800000c4c5277221 */ /* 0x000fe20000010000 */
[----:B------:R-:W-:Y:S01]  /*3da0*/  FADD.FTZ R185, R49, -R32 ;  /* 0x8000002031b97221 */ /* 0x000fe20000010000 */
[--C-:B------:R-:W-:Y:S02]  /*3db0*/  HADD2.F32 R32, -RZ, R12.reuse.H0_H0 ;  /* 0x2000000cff207230 */ /* 0x100fe40000004100 */
[----:B------:R-:W-:Y:S01]  /*3dc0*/  FADD.FTZ R183, R206, -R207 ;  /* 0x800000cfceb77221 */ /* 0x000fe20000010000 */
[----:B------:R-:W-:Y:S01]  /*3dd0*/  FADD.FTZ R187, R55, -R50 ;  /* 0x8000003237bb7221 */ /* 0x000fe20000010000 */
[----:B------:R-:W-:Y:S02]  /*3de0*/  HADD2.F32 R50, -RZ, R13.H1_H1 ;  /* 0x3000000dff327230 */ /* 0x000fe40000004100 */
[C---:B------:R-:W-:Y:S01]  /*3df0*/  FFMA.FTZ R39, R158.reuse, R39, R33 ;  /* 0x000000279e277223 */ /* 0x040fe20000010021 */
[C---:B------:R-:W-:Y:S01]  /*3e00*/  FFMA.FTZ R51, R158.reuse, R51, R40 ;  /* 0x000000339e337223 */ /* 0x040fe20000010028 */
[----:B------:R-:W-:Y:S01]  /*3e10*/  FADD.FTZ R201, R201, -R200 ;  /* 0x800000c8c9c97221 */ /* 0x000fe20000010000 */
[----:B------:R-:W-:Y:S01]  /*3e20*/  FFMA.FTZ R183, R158, R183, R32 ;  /* 0x000000b79eb77223 */ /* 0x000fe20000010020 */
[-C--:B------:R-:W-:Y:S01]  /*3e30*/  FMUL.FTZ R33, R39, R38.reuse ;  /* 0x0000002627217220 */ /* 0x080fe20000410000 */
[----:B------:R-:W-:Y:S01]  /*3e40*/  FMUL.FTZ R32, R51, R38 ;  /* 0x0000002633207220 */ /* 0x000fe20000410000 */
[----:B------:R-:W-:-:S02]  /*3e50*/  HADD2.F32 R182, -RZ, R12.H1_H1 ;  /* 0x3000000cffb67230 */ /* 0x000fc40000004100 */
[----:B------:R-:W-:Y:S01]  /*3e60*/  FFMA.FTZ R50, R158, R201, R50 ;  /* 0x000000c99e327223 */ /* 0x000fe20000010032 */
[----:B------:R-:W-:Y:S01]  /*3e70*/  FADD.FTZ R205, R205, -R204 ;  /* 0x800000cccdcd7221 */ /* 0x000fe20000010000 */
[----:B------:R-:W-:Y:S02]  /*3e80*/  HADD2.F32 R41, -RZ, R16.H0_H0 ;  /* 0x20000010ff297230 */ /* 0x000fe40000004100 */
[----:B------:R-:W-:Y:S01]  /*3e90*/  FADD.FTZ R189, R52, -R53 ;  /* 0x8000003534bd7221 */ /* 0x000fe20000010000 */
[----:B------:R-:W-:Y:S01]  /*3ea0*/  FMUL.FTZ R53, R33, UR4 ;  /* 0x0000000421357c20 */ /* 0x000fe20008410000 */
[----:B------:R-:W-:Y:S01]  /*3eb0*/  FMUL.FTZ R55, R32, UR4 ;  /* 0x0000000420377c20 */ /* 0x000fe20008410000 */
[----:B------:R-:W-:Y:S02]  /*3ec0*/  HADD2.F32 R40, -RZ, R17.H0_H0 ;  /* 0x20000011ff287230 */ /* 0x000fe40000004100 */
[-C--:B------:R-:W-:Y:S01]  /*3ed0*/  FMUL.FTZ R33, R50, R38.reuse ;  /* 0x0000002632217220 */ /* 0x080fe20000410000 */
[----:B------:R-:W-:Y:S01]  /*3ee0*/  FMUL.FTZ R32, R183, R38 ;  /* 0x00000026b7207220 */ /* 0x000fe20000410000 */
[----:B------:R-:W-:Y:S01]  /*3ef0*/  FFMA.FTZ R182, R158, R205, R182 ;  /* 0x000000cd9eb67223 */ /* 0x000fe200000100b6 */
[----:B------:R-:W-:-:S02]  /*3f00*/  HADD2.F32 R52, -RZ, R18.H0_H0 ;  /* 0x20000012ff347230 */ /* 0x000fc40000004100 */
[----:B------:R-:W-:Y:S01]  /*3f10*/  FFMA.FTZ R185, R158, R185, R41 ;  /* 0x000000b99eb97223 */ /* 0x000fe20000010029 */
[----:B------:R-:W-:Y:S01]  /*3f20*/  FMUL.FTZ R178, R33, UR4 ;  /* 0x0000000421b27c20 */ /* 0x000fe20008410000 */
[----:B------:R-:W-:Y:S01]  /*3f30*/  FMUL.FTZ R32, R32, UR4 ;  /* 0x0000000420207c20 */ /* 0x000fe20008410000 */
[----:B------:R-:W-:Y:S01]  /*3f40*/  FFMA.FTZ R189, R158, R189, R40 ;  /* 0x000000bd9ebd7223 */ /* 0x000fe20000010028 */
[-C--:B------:R-:W-:Y:S01]  /*3f50*/  FMUL.FTZ R33, R182, R38.reuse ;  /* 0x00000026b6217220 */ /* 0x080fe20000410000 */
[----:B------:R-:W-:Y:S01]  /*3f60*/  FFMA.FTZ R187, R158, R187, R52 ;  /* 0x000000bb9ebb7223 */ /* 0x000fe20000010034 */
[-C--:B------:R-:W-:Y:S01]  /*3f70*/  FMUL.FTZ R40, R185, R38.reuse ;  /* 0x00000026b9287220 */ /* 0x080fe20000410000 */
[----:B------:R-:W-:Y:S01]  /*3f80*/  FSEL R184, R32, RZ, P6 ;  /* 0x000000ff20b87208 */ /* 0x000fe20003000000 */
[----:B------:R-:W-:Y:S01]  /*3f90*/  FMUL.FTZ R33, R33, UR4 ;  /* 0x0000000421217c20 */ /* 0x000fe20008410000 */
[----:B------:R-:W-:Y:S01]  /*3fa0*/  FSEL R53, R53, RZ, P0 ;  /* 0x000000ff35357208 */ /* 0x000fe20000000000 */
        /* <DEDUP_REMOVED lines=8> */
[----:B------:R-:W0:Y:S01]  /*4030*/  LDC.64 R40, c[0x0][0x478] ;  /* 0x00011e00ff287b82 */ /* 0x000e220000000a00 */
[----:B------:R-:W-:Y:S01]  /*4040*/  LOP3.LUT P3, RZ, R2, 0xff0000, RZ, 0xc0, !PT ;  /* 0x00ff000002ff7812 */ /* 0x000fe2000786c0ff */
[--C-:B------:R-:W-:Y:S01]  /*4050*/  HADD2.F32 R33, -RZ, R19.reuse.H1_H1 ;  /* 0x30000013ff217230 */ /* 0x100fe20000004100 */
[----:B------:R-:W-:Y:S01]  /*4060*/  LOP3.LUT P5, RZ, R3, 0xff, RZ, 0xc0, !PT ;  /* 0x000000ff03ff7812 */ /* 0x000fe200078ac0ff */
[----:B------:R-:W-:Y:S01]  /*4070*/  FADD.FTZ R209, R176, -R209 ;  /* 0x800000d1b0d17221 */ /* 0x000fe20000010000 */
[----:B------:R-:W-:Y:S01]  /*4080*/  FSEL R52, R52, RZ, P0 ;  /* 0x000000ff34347208 */ /* 0x000fe20000000000 */
[----:B------:R-:W-:Y:S01]  /*4090*/  FADD.FTZ R195, R54, -R195 ;  /* 0x800000c336c37221 */ /* 0x000fe20000010000 */
[----:B------:R-:W-:Y:S01]  /*40a0*/  ISETP.GE.U32.AND P0, PT, R2, RZ, PT ;  /* 0x000000ff0200720c */ /* 0x000fe20003f06070 */
[----:B------:R-:W-:Y:S01]  /*40b0*/  FFMA.FTZ R209, R158, R209, R33 ;  /* 0x000000d19ed17223 */ /* 0x000fe20000010021 */
[----:B------:R-:W-:Y:S01]  /*40c0*/  FSEL R172, R32, RZ, P3 ;  /* 0x000000ff20ac7208 */ /* 0x000fe20001800000 */
[----:B------:R-:W-:Y:S01]  /*40d0*/  HADD2.F32 R33, -RZ, R16.H1_H1 ;  /* 0x30000010ff217230 */ /* 0x000fe20000004100 */
[----:B------:R-:W-:Y:S01]  /*40e0*/  FSEL R180, R49, RZ, P5 ;  /* 0x000000ff31b47208 */ /* 0x000fe20002800000 */
[----:B------:R-:W-:Y:S01]  /*40f0*/  HADD2.F32 R32, -RZ, R19.H0_H0 ;  /* 0x20000013ff207230 */ /* 0x000fe20000004100 */
[C---:B------:R-:W-:Y:S01]  /*4100*/  LOP3.LUT P3, RZ, R3.reuse, 0xff00, RZ, 0xc0, !PT ;  /* 0x0000ff0003ff7812 */ /* 0x040fe2000786c0ff */
[----:B------:R-:W-:Y:S01]  /*4110*/  FADD.FTZ R199, R174, -R199 ;  /* 0x800000c7aec77221 */ /* 0x000fe20000010000 */
[C---:B------:R-:W-:Y:S01]  /*4120*/  LOP3.LUT P5, RZ, R3.reuse, 0xff0000, RZ, 0xc0, !PT ;  /* 0x00ff000003ff7812 */ /* 0x040fe200078ac0ff */
[----:B------:R-:W-:Y:S01]  /*4130*/  FADD.FTZ R193, R48, -R193 ;  /* 0x800000c130c17221 */ /* 0x000fe20000010000 */
[----:B------:R-:W-:Y:S01]  /*4140*/  ISETP.GE.U32.AND.EX P0, PT, R3, 0x1000000, PT, P0 ;  /* 0x010000000300780c */ /* 0x000fe20003f06100 */
[----:B------:R-:W-:Y:S01]  /*4150*/  FADD.FTZ R3, R47, -R46 ;  /* 0x8000002e2f037221 */ /* 0x000fe20000010000 */
[----:B------:R-:W-:Y:S01]  /*4160*/  F2FP.F16.F32.PACK_AB R23, R20, R23 ;  /* 0x000000171417723e */ /* 0x000fe200000000ff */
[----:B------:R-:W1:Y:S01]  /*4170*/  LDC.64 R46, c[0x0][0x468] ;  /* 0x00011a00ff2e7b82 */ /* 0x000e620000000a00 */
[----:B------:R-:W-:Y:S01]  /*4180*/  F2FP.F16.F32.PACK_AB R20, R30, R43 ;  /* 0x0000002b1e14723e */ /* 0x000fe200000000ff */
[----:B------:R-:W-:Y:S01]  /*4190*/  HADD2.F32 R30, -RZ, R18.H1_H1 ;  /* 0x30000012ff1e7230 */ /* 0x000fe20000004100 */
[----:B------:R-:W-:Y:S01]  /*41a0*/  FSEL R55, R55, RZ, P4 ;  /* 0x000000ff37377208 */ /* 0x000fe20002000000 */
[----:B------:R-:W-:Y:S01]  /*41b0*/  FFMA.FTZ R54, R158, R3, R33 ;  /* 0x000000039e367223 */ /* 0x000fe20000010021 */
[----:B------:R-:W-:Y:S01]  /*41c0*/  LOP3.LUT P4, RZ, R2, 0xff00, RZ, 0xc0, !PT ;  /* 0x0000ff0002ff7812 */ /* 0x000fe2000788c0ff */
[----:B------:R-:W-:Y:S01]  /*41d0*/  FFMA.FTZ R199, R158, R199, R32 ;  /* 0x000000c79ec77223 */ /* 0x000fe20000010020 */
[----:B------:R-:W-:Y:S01]  /*41e0*/  LOP3.LUT P6, RZ, R2, 0xff000000, RZ, 0xc0, !PT ;  /* 0xff00000002ff7812 */ /* 0x000fe200078cc0ff */
[----:B------:R-:W-:Y:S01]  /*41f0*/  HADD2.F32 R2, -RZ, R17.H1_H1 ;  /* 0x30000011ff027230 */ /* 0x000fe20000004100 */
[----:B------:R-:W-:Y:S01]  /*4200*/  F2FP.F16.F32.PACK_AB R22, R22, R21 ;  /* 0x000000151616723e */ /* 0x000fe200000000ff */
[----:B------:R-:W-:Y:S01]  /*4210*/  FFMA.FTZ R195, R158, R195, R30 ;  /* 0x000000c39ec37223 */ /* 0x000fe2000001001e */
[----:B------:R-:W-:Y:S01]  /*4220*/  F2FP.F16.F32.PACK_AB R21, R24, R25 ;  /* 0x000000191815723e */ /* 0x000fe200000000ff */
[----:B0-----:R-:W-:Y:S01]  /*4230*/  IMAD.WIDE.U32 R24, R163, 0x10, R40 ;  /* 0x00000010a3187825 */ /* 0x001fe200078e0028 */
[----:B------:R-:W-:-:S03]  /*4240*/  F2FP.F16.F32.PACK_AB R30, R34, R29 ;  /* 0x0000001d221e723e */ /* 0x000fc600000000ff */
[----:B------:R-:W-:Y:S01]  /*4250*/  FFMA.FTZ R193, R158, R193, R2 ;  /* 0x000000c19ec17223 */ /* 0x000fe20000010002 */
[----:B------:R-:W-:Y:S01]  /*4260*/  F2FP.F16.F32.PACK_AB R29, R170, R35 ;  /* 0x00000023aa1d723e */ /* 0x000fe200000000ff */
[----:B------:R-:W-:Y:S01]  /*4270*/  IMAD.WIDE.U32 R2, R159, 0x10, R40 ;  /* 0x000000109f027825 */ /* 0x000fe200078e0028 */
[----:B------:R-:W-:Y:S01]  /*4280*/  F2FP.F16.F32.PACK_AB R31, R28, R31 ;  /* 0x0000001f1c1f723e */ /* 0x000fe200000000ff */
[----:B------:R0:W-:Y:S01]  /*4290*/  STG.E.128 desc[UR6][R24.64], R20 ;  /* 0x0000001418007986 */ /* 0x0001e2000c101d06 */
[----:B------:R-:W-:Y:S02]  /*42a0*/  F2FP.F16.F32.PACK_AB R35, R27, R42 ;  /* 0x0000002a1b23723e */ /* 0x000fe400000000ff */
[----:B------:R-:W-:Y:S02]  /*42b0*/  F2FP.F16.F32.PACK_AB R34, R37, R26 ;  /* 0x0000001a2522723e */ /* 0x000fe400000000ff */
[----:B------:R-:W-:Y:S01]  /*42c0*/  F2FP.F16.F32.PACK_AB R33, R45, R36 ;  /* 0x000000242d21723e */ /* 0x000fe200000000ff */
[----:B-1----:R-:W-:Y:S01]  /*42d0*/  IMAD.WIDE.U32 R48, R163, 0x10, R46 ;  /* 0x00000010a3307825 */ /* 0x002fe200078e002e */
[----:B------:R-:W-:-:S02]  /*42e0*/  F2FP.F16.F32.PACK_AB R32, R165, R44 ;  /* 0x0000002ca520723e */ /* 0x000fc400000000ff */
[----:B------:R-:W-:Y:S01]  /*42f0*/  F2FP.F16.F32.PACK_AB R28, R181, R179 ;  /* 0x000000b3b51c723e */ /* 0x000fe200000000ff */
[----:B------:R-:W-:Y:S01]  /*4300*/  IMAD.WIDE.U32 R36, R161, 0x10, R40 ;  /* 0x00000010a1247825 */ /* 0x000fe200078e0028 */
[----:B------:R-:W-:Y:S01]  /*4310*/  F2FP.F16.F32.PACK_AB R26, R39, R175 ;  /* 0x000000af271a723e */ /* 0x000fe200000000ff */
[----:B------:R1:W-:Y:S01]  /*4320*/  STG.E.128 desc[UR6][R48.64], R32 ;  /* 0x0000002030007986 */ /* 0x0003e2000c101d06 */
[----:B------:R-:W-:Y:S01]  /*4330*/  F2FP.F16.F32.PACK_AB R27, R168, R177 ;  /* 0x000000b1a81b723e */ /* 0x000fe200000000ff */
[--C-:B------:R-:W-:Y:S02]  /*4340*/  IMAD.WIDE.U32 R42, R161, 0x10, R46.reuse ;  /* 0x00000010a12a7825 */ /* 0x100fe400078e002e */
[----:B------:R2:W-:Y:S01]  /*4350*/  STG.E.128 desc[UR6][R36.64], R28 ;  /* 0x0000001c24007986 */ /* 0x0005e2000c101d06 */
[C---:B0-----:R-:W-:Y:S01]  /*4360*/  F2FP.F16.F32.PACK_AB R20, R54.reuse, R185 ;  /* 0x000000b93614723e */ /* 0x041fe200000000ff */
[-C--:B------:R-:W-:Y:S01]  /*4370*/  FMUL.FTZ R54, R54, R38.reuse ;  /* 0x0000002636367220 */ /* 0x080fe20000410000 */
[C---:B------:R-:W-:Y:S01]  /*4380*/  F2FP.F16.F32.PACK_AB R21, R193.reuse, R189 ;  /* 0x000000bdc115723e */ /* 0x040fe200000000ff */
[-C--:B------:R-:W-:Y:S01]  /*4390*/  FMUL.FTZ R193, R193, R38.reuse ;  /* 0x00000026c1c17220 */ /* 0x080fe20000410000 */
[C---:B------:R-:W-:Y:S01]  /*43a0*/  F2FP.F16.F32.PACK_AB R22, R195.reuse, R187 ;  /* 0x000000bbc316723e */ /* 0x040fe200000000ff */
[----:B------:R-:W-:Y:S01]  /*43b0*/  FMUL.FTZ R195, R195, R38 ;  /* 0x00000026c3c37220 */ /* 0x000fe20000410000 */
[----:B------:R-:W-:Y:S01]  /*43c0*/  FMUL.FTZ R54, R54, UR4 ;  /* 0x0000000436367c20 */ /* 0x000fe20008410000 */
[----:B------:R-:W-:Y:S01]  /*43d0*/  FMUL.FTZ R193, R193, UR4 ;  /* 0x00000004c1c17c20 */ /* 0x000fe20008410000 */
[----:B------:R-:W-:Y:S01]  /*43e0*/  F2FP.F16.F32.PACK_AB R25, R50, R51 ;  /* 0x000000333219723e */ /* 0x000fe200000000ff */
[----:B------:R-:W-:Y:S01]  /*43f0*/  FMUL.FTZ R195, R195, UR4 ;  /* 0x00000004c3c37c20 */ /* 0x000fe20008410000 */
[----:B------:R-:W-:Y:S01]  /*4400*/  F2FP.F16.F32.PACK_AB R24, R182, R183 ;  /* 0x000000b7b618723e */ /* 0x000fe200000000ff */
[----:B------:R-:W-:Y:S01]  /*4410*/  IMAD.WIDE.U32 R44, R159, 0x10, R46 ;  /* 0x000000109f2c7825 */ /* 0x000fe200078e002e */
[----:B-1----:R-:W-:-:S02]  /*4420*/  FSEL R49, R54, RZ, P4 ;  /* 0x000000ff36317208 */ /* 0x002fc40002000000 */
[----:B------:R-:W-:Y:S01]  /*4430*/  FSEL R195, R195, RZ, P3 ;  /* 0x000000ffc3c37208 */ /* 0x000fe20001800000 */
[----:B------:R-:W-:-:S04]  /*4440*/  IMAD.WIDE.U32 R40, R155, 0x10, R40 ;  /* 0x000000109b287825 */ /* 0x000fc800078e0028 */
[-C--:B--2---:R-:W-:Y:S01]  /*4450*/  FMUL.FTZ R36, R199, R38.reuse ;  /* 0x00000026c7247220 */ /* 0x084fe20000410000 */
[----:B------:R-:W-:Y:S01]  /*4460*/  FMUL.FTZ R38, R209, R38 ;  /* 0x00000026d1267220 */ /* 0x000fe20000410000 */
[----:B------:R-:W-:Y:S01]  /*4470*/  F2FP.F16.F32.PACK_AB R31, R156, R157 ;  /* 0x0000009d9c1f723e */ /* 0x000fe200000000ff */
[----:B------:R-:W-:-:S04]  /*4480*/  IMAD.WIDE.U32 R46, R155, 0x10, R46 ;  /* 0x000000109b2e7825 */ /* 0x000fc800078e002e */
[----:B------:R-:W-:Y:S01]  /*4490*/  FMUL.FTZ R36, R36, UR4 ;  /* 0x0000000424247c20 */ /* 0x000fe20008410000 */
[----:B------:R-:W-:Y:S01]  /*44a0*/  FMUL.FTZ R38, R38, UR4 ;  /* 0x0000000426267c20 */ /* 0x000fe20008410000 */
[----:B------:R-:W-:Y:S02]  /*44b0*/  F2FP.F16.F32.PACK_AB R30, R167, R0 ;  /* 0x00000000a71e723e */ /* 0x000fe400000000ff */
[----:B------:R-:W-:Y:S02]  /*44c0*/  F2FP.F16.F32.PACK_AB R29, R169, R160 ;  /* 0x000000a0a91d723e */ /* 0x000fe400000000ff */
[----:B------:R-:W-:Y:S02]  /*44d0*/  FSEL R36, R36, RZ, P5 ;  /* 0x000000ff24247208 */ /* 0x000fe40002800000 */
[----:B------:R-:W-:Y:S02]  /*44e0*/  FSEL R39, R38, RZ, P0 ;  /* 0x000000ff26277208 */ /* 0x000fe40000000000 */
[----:B------:R-:W-:-:S02]  /*44f0*/  F2FP.F16.F32.PACK_AB R28, R173, R166 ;  /* 0x000000a6ad1c723e */ /* 0x000fc400000000ff */
[----:B------:R-:W-:Y:S02]  /*4500*/  FSEL R37, R193, RZ, P6 ;  /* 0x000000ffc1257208 */ /* 0x000fe40003000000 */
[----:B------:R-:W-:Y:S01]  /*4510*/  F2FP.F16.F32.PACK_AB R35, R164, R171 ;  /* 0x000000aba423723e */ /* 0x000fe200000000ff */
[----:B------:R1:W-:Y:S01]  /*4520*/  STG.E.128 desc[UR6][R42.64], R28 ;  /* 0x0000001c2a007986 */ /* 0x0003e2000c101d06 */
[----:B------:R-:W-:Y:S02]  /*4530*/  F2FP.F16.F32.PACK_AB R34, R53, R162 ;  /* 0x000000a23522723e */ /* 0x000fe400000000ff */
[----:B------:R-:W-:Y:S01]  /*4540*/  F2FP.F16.F32.PACK_AB R33, R178, R55 ;  /* 0x00000037b221723e */ /* 0x000fe200000000ff */
[----:B------:R1:W-:Y:S01]  /*4550*/  STG.E.128 desc[UR6][R2.64], R24 ;  /* 0x0000001802007986 */ /* 0x0003e2000c101d06 */
[----:B------:R-:W-:Y:S02]  /*4560*/  F2FP.F16.F32.PACK_AB R32, R191, R184 ;  /* 0x000000b8bf20723e */ /* 0x000fe400000000ff */
[----:B------:R-:W-:-:S02]  /*4570*/  F2FP.F16.F32.PACK_AB R23, R209, R199 ;  /* 0x000000c7d117723e */ /* 0x000fc400000000ff */
[----:B------:R-:W-:Y:S01]  /*4580*/  F2FP.F16.F32.PACK_AB R39, R39, R36 ;  /* 0x000000242727723e */ /* 0x000fe200000000ff */
[----:B------:R1:W-:Y:S01]  /*4590*/  STG.E.128 desc[UR6][R44.64], R32 ;  /* 0x000000202c007986 */ /* 0x0003e2000c101d06 */
[----:B------:R-:W-:Y:S02]  /*45a0*/  F2FP.F16.F32.PACK_AB R38, R195, R180 ;  /* 0x000000b4c326723e */ /* 0x000fe400000000ff */
[----:B------:R-:W-:Y:S01]  /*45b0*/  F2FP.F16.F32.PACK_AB R37, R37, R172 ;  /* 0x000000ac2525723e */ /* 0x000fe200000000ff */
[----:B------:R1:W-:Y:S01]  /*45c0*/  STG.E.128 desc[UR6][R40.64], R20 ;  /* 0x0000001428007986 */ /* 0x0003e2000c101d06 */
[----:B------:R-:W-:-:S05]  /*45d0*/  F2FP.F16.F32.PACK_AB R36, R49, R52 ;  /* 0x000000343124723e */ /* 0x000fca00000000ff */
[----:B------:R1:W-:Y:S01]  /*45e0*/  STG.E.128 desc[UR6][R46.64], R36 ;  /* 0x000000242e007986 */ /* 0x0003e2000c101d06 */
[----:B------:R-:W-:Y:S05]  /*45f0*/  BRA `(.L_x_2120) ;  /* 0x00000020005c7947 */ /* 0x000fea0003800000 */
.L_x_2118:
        /* <DEDUP_REMOVED lines=10> */
[-CC-:B------:R-:W-:Y:S01]  /*46a0*/  FFMA.FTZ R232, R232, R40.reuse, R39.reuse ;  /* 0x00000028e8e87223 */ /* 0x180fe20000010027 */
[C---:B------:R-:W-:Y:S01]  /*46b0*/  FMUL.FTZ R25, R158.reuse, R25 ;  /* 0x000000199e197220 */ /* 0x040fe20000410000 */
[C---:B------:R-:W-:Y:S01]  /*46c0*/  FMUL.FTZ R27, R158.reuse, R27 ;  /* 0x0000001b9e1b7220 */ /* 0x040fe20000410000 */
[----:B------:R-:W-:Y:S01]  /*46d0*/  FMUL.FTZ R29, R158, R29 ;  /* 0x0000001d9e1d7220 */ /* 0x000fe20000410000 */
[--C-:B------:R-:W-:Y:S01]  /*46e0*/  FFMA.FTZ R0, R0, R40, R39.reuse ;  /* 0x0000002800007223 */ /* 0x100fe20000010027 */
[-C--:B------:R-:W-:Y:S01]  /*46f0*/  FMUL.FTZ R25, R25, R38.reuse ;  /* 0x0000002619197220 */ /* 0x080fe20000410000 */
[-C--:B------:R-:W-:Y:S01]  /*4700*/  FMUL.FTZ R27, R27, R38.reuse ;  /* 0x000000261b1b7220 */ /* 0x080fe20000410000 */
[----:B------:R-:W-:Y:S01]  /*4710*/  FMUL.FTZ R29, R29, R38 ;  /* 0x000000261d1d7220 */ /* 0x000fe20000410000 */
[C---:B------:R-:W-:Y:S01]  /*4720*/  LOP3.LUT P5, RZ, R36.reuse, 0xff0000, RZ, 0xc0, !PT ;  /* 0x00ff000024ff7812 */ /* 0x040fe200078ac0ff */
[----:B------:R-:W-:Y:S01]  /*4730*/  FMUL.FTZ R25, R25, UR4 ;  /* 0x0000000419197c20 */ /* 0x000fe20008410000 */
[----:B------:R-:W-:Y:S01]  /*4740*/  FMUL.FTZ R27, R27, UR4 ;  /* 0x000000041b1b7c20 */ /* 0x000fe20008410000 */
[----:B------:R-:W-:Y:S01]  /*4750*/  FMUL.FTZ R24, R29, UR4 ;  /* 0x000000041d187c20 */ /* 0x000fe20008410000 */
[----:B------:R-:W-:Y:S01]  /*4760*/  LOP3.LUT P6, RZ, R37, 0xff, RZ, 0xc0, !PT ;  /* 0x000000ff25ff7812 */ /* 0x000fe200078cc0ff */
[-CC-:B------:R-:W-:Y:S01]  /*4770*/  FFMA.FTZ R235, R235, R40.reuse, R39.reuse ;  /* 0x00000028ebeb7223 */ /* 0x180fe20000010027 */
        /* <DEDUP_REMOVED lines=36> */
[----:B------:R-:W-:Y:S02]  /*49c0*/  F2FP.F16.F32.PACK_AB R27, R41, R28 ;  /* 0x0000001c291b723e */ /* 0x000fe400000000ff */
[----:B------:R-:W-:Y:S02]  /*49d0*/  F2FP.F16.F32.PACK_AB R26, R37, R26 ;  /* 0x0000001a251a723e */ /* 0x000fe400000000ff */
[----:B------:R-:W-:Y:S02]  /*49e0*/  F2FP.F16.F32.PACK_AB R25, R31, R0 ;  /* 0x000000001f19723e */ /* 0x000fe400000000ff */
[----:B------:R-:W-:Y:S01]  /*49f0*/  F2FP.F16.F32.PACK_AB R24, R29, R24 ;  /* 0x000000181d18723e */ /* 0x000fe200000000ff */
[----:B------:R-:W-:Y:S06]  /*4a00*/  BRA `(.L_x_2122) ;  /* 0x0000000400047947 */ /* 0x000fec0003800000 */
.L_x_2121:
        /* <DEDUP_REMOVED lines=14> */
[----:B------:R-:W-:Y:S01]  /*4af0*/  FMUL.FTZ R20, R237, R38 ;  /* 0x00000026ed147220 */ /* 0x000fe20000410000 */
[--C-:B------:R-:W-:Y:S01]  /*4b00*/  FFMA.FTZ R241, R241, R40, R39.reuse ;  /* 0x00000028f1f17223 */ /* 0x100fe20000010027 */
[----:B------:R-:W-:Y:S01]  /*4b10*/  FMUL.FTZ R24, R21, UR4 ;  /* 0x0000000415187c20 */ /* 0x000fe20008410000 */
[----:B------:R-:W-:Y:S01]  /*4b20*/  FMUL.FTZ R21, R22, R38 ;  /* 0x0000002616157220 */ /* 0x000fe20000410000 */
[--C-:B------:R-:W-:Y:S01]  /*4b30*/  FFMA.FTZ R239, R239, R40, R39.reuse ;  /* 0x00000028efef7223 */ /* 0x100fe20000010027 */
[----:B------:R-:W-:Y:S01]  /*4b40*/  FMUL.FTZ R25, R231, R38 ;  /* 0x00000026e7197220 */ /* 0x000fe20000410000 */
        /* <DEDUP_REMOVED lines=22> */
[C---:B------:R-:W-:Y:S01]  /*4cb0*/  F2FP.F16.F32.PACK_AB R21, R239.reuse, R21 ;  /* 0x00000015ef15723e */ /* 0x040fe200000000ff */
        /* <DEDUP_REMOVED lines=15> */
[----:B------:R-:W-:Y:S02]  /*4db0*/  F2FP.F16.F32.PACK_AB R23, R231, R23 ;  /* 0x00000017e717723e */ /* 0x000fe400000000ff */
[----:B------:R-:W-:Y:S02]  /*4dc0*/  F2FP.F16.F32.PACK_AB R22, R22, R237 ;  /* 0x000000ed1616723e */ /* 0x000fe400000000ff */
[----:B------:R-:W-:Y:S02]  /*4dd0*/  F2FP.F16.F32.PACK_AB R20, R20, R245 ;  /* 0x000000f51414723e */ /* 0x000fe400000000ff */
[----:B------:R-:W-:Y:S02]  /*4de0*/  F2FP.F16.F32.PACK_AB R27, R30, R27 ;  /* 0x0000001b1e1b723e */ /* 0x000fe400000000ff */
[----:B------:R-:W-:-:S02]  /*4df0*/  F2FP.F16.F32.PACK_AB R26, R31, R26 ;  /* 0x0000001a1f1a723e */ /* 0x000fc400000000ff */
[----:B------:R-:W-:Y:S02]  /*4e00*/  F2FP.F16.F32.PACK_AB R25, R28, R25 ;  /* 0x000000191c19723e */ /* 0x000fe400000000ff */
[----:B------:R-:W-:-:S07]  /*4e10*/  F2FP.F16.F32.PACK_AB R24, R29, R0 ;  /* 0x000000001d18723e */ /* 0x000fce00000000ff */
.L_x_2122:
[----:B------:R-:W0:Y:S08]  /*4e20*/  @P0 LDC.64 R30, c[0x0][0x478] ;  /* 0x00011e00ff1e0b82 */ /* 0x000e300000000a00 */
[----:B------:R-:W1:Y:S01]  /*4e30*/  LDC.64 R28, c[0x0][0x468] ;  /* 0x00011a00ff1c7b82 */ /* 0x000e620000000a00 */
[----:B0-----:R-:W-:-:S05]  /*4e40*/  @P0 IMAD.WIDE.U32 R30, R163, 0x10, R30 ;  /* 0x00000010a31e0825 */ /* 0x001fca00078e001e */
[----:B------:R0:W-:Y:S01]  /*4e50*/  @P0 STG.E.128 desc[UR6][R30.64], R20 ;  /* 0x000000141e000986 */ /* 0x0001e2000c101d06 */
[----:B-1----:R-:W-:-:S05]  /*4e60*/  IMAD.WIDE.U32 R36, R163, 0x10, R28 ;  /* 0x00000010a3247825 */ /* 0x002fca00078e001c */
        /* <DEDUP_REMOVED lines=13> */
[----:B------:R-:W-:Y:S01]  /*4f40*/  LOP3.LUT P6, RZ, R35, 0xff0000, RZ, 0xc0, !PT ;  /* 0x00ff000023ff7812 */ /* 0x000fe200078cc0ff */
[-C--:B------:R-:W-:Y:S01]  /*4f50*/  FMUL.FTZ R20, R23, R38.reuse ;  /* 0x0000002617147220 */ /* 0x080fe20000410000 */
[----:B------:R-:W-:Y:S01]  /*4f60*/  FMUL.FTZ R24, R158, R27 ;  /* 0x0000001b9e187220 */ /* 0x000fe20000410000 */
[----:B------:R-:W-:Y:S01]  /*4f70*/  FMUL.FTZ R0, R25, R38 ;  /* 0x0000002619007220 */ /* 0x000fe20000410000 */
[--C-:B------:R-:W-:Y:S01]  /*4f80*/  FFMA.FTZ R27, R218, R40, R39.reuse ;  /* 0x00000028da1b7223 */ /* 0x100fe20000010027 */
[----:B------:R-:W-:Y:S01]  /*4f90*/  FMUL.FTZ R21, R20, UR4 ;  /* 0x0000000414157c20 */ /* 0x000fe20008410000 */
[----:B------:R-:W-:Y:S01]  /*4fa0*/  FMUL.FTZ R20, R22, R38 ;  /* 0x0000002616147220 */ /* 0x000fe20000410000 */
[--C-:B------:R-:W-:Y:S01]  /*4fb0*/  FFMA.FTZ R220, R220, R40, R39.reuse ;  /* 0x00000028dcdc7223 */ /* 0x100fe20000010027 */
[----:B------:R-:W-:Y:S01]  /*4fc0*/  ISETP.GE.U32.AND P3, PT, R34, RZ, PT ;  /* 0x000000ff2200720c */ /* 0x000fe20003f66070 */
[----:B------:R-:W-:Y:S01]  /*4fd0*/  FMUL.FTZ R26, R24, R38 ;  /* 0x00000026181a7220 */ /* 0x000fe20000410000 */
[----:B------:R-:W-:Y:S01]  /*4fe0*/  FSEL R37, R21, RZ, P6 ;  /* 0x000000ff15257208 */ /* 0x000fe20003000000 */
[----:B------:R-:W-:Y:S01]  /*4ff0*/  FMUL.FTZ R0, R0, UR4 ;  /* 0x0000000400007c20 */ /* 0x000fe20008410000 */
[-CC-:B------:R-:W-:Y:S01]  /*5000*/  FFMA.FTZ R215, R215, R40.reuse, R39.reuse ;  /* 0x00000028d7d77223 */ /* 0x180fe20000010027 */
[----:B------:R-:W-:Y:S01]  /*5010*/  FFMA.FTZ R21, R212, R40, R39 ;  /* 0x00000028d4157223 */ /* 0x000fe20000010027 */
[----:B------:R-:W-:Y:S01]  /*5020*/  LOP3.LUT P5, RZ, R35, 0xff, RZ, 0xc0, !PT ;  /* 0x000000ff23ff7812 */ /* 0x000fe200078ac0ff */
[----:B------:R-:W-:Y:S01]  /*5030*/  FMUL.FTZ R20, R20, UR4 ;  /* 0x0000000414147c20 */ /* 0x000fe20008410000 */
        /* <DEDUP_REMOVED lines=12> */
[----:B------:R-:W-:Y:S01]  /*5100*/  F2FP.F16.F32.PACK_AB R22, R22, R25 ;  /* 0x000000191616723e */ /* 0x000fe200000000ff */
[----:B------:R-:W-:Y:S01]  /*5110*/  FMUL.FTZ R25, R158, R27 ;  /* 0x0000001b9e197220 */ /* 0x000fe20000410000 */
[----:B------:R-:W-:Y:S01]  /*5120*/  FSEL R42, R26, RZ, P3 ;  /* 0x000000ff1a2a7208 */ /* 0x000fe20001800000 */
[-C--:B------:R-:W-:Y:S01]  /*5130*/  FMUL.FTZ R26, R21, R38.reuse ;  /* 0x00000026151a7220 */ /* 0x080fe20000410000 */
[----:B------:R-:W-:Y:S01]  /*5140*/  F2FP.F16.F32.PACK_AB R23, R24, R23 ;  /* 0x000000171817723e */ /* 0x000fe200000000ff */
[CC--:B------:R-:W-:Y:S01]  /*5150*/  FMUL.FTZ R27, R0.reuse, R38.reuse ;  /* 0x00000026001b7220 */ /* 0x0c0fe20000410000 */
[----:B------:R-:W-:Y:S01]  /*5160*/  F2FP.F16.F32.PACK_AB R21, R0, R21 ;  /* 0x000000150015723e */ /* 0x000fe200000000ff */
        /* <DEDUP_REMOVED lines=10> */
[----:B------:R-:W-:Y:S02]  /*5210*/  F2FP.F16.F32.PACK_AB R20, R20, R25 ;  /* 0x000000191414723e */ /* 0x000fe400000000ff */
[----:B------:R-:W-:Y:S02]  /*5220*/  FSEL R25, R26, RZ, P5 ;  /* 0x000000ff1a197208 */ /* 0x000fe40002800000 */
[----:B------:R-:W-:-:S02]  /*5230*/  FSEL R30, R27, RZ, P6 ;  /* 0x000000ff1b1e7208 */ /* 0x000fc40003000000 */
[----:B------:R-:W-:Y:S02]  /*5240*/  FSEL R31, R24, RZ, P3 ;  /* 0x000000ff181f7208 */ /* 0x000fe40001800000 */
[----:B------:R-:W-:Y:S02]  /*5250*/  FSEL R0, R0, RZ, P4 ;  /* 0x000000ff00007208 */ /* 0x000fe40002000000 */
[----:B------:R-:W-:Y:S02]  /*5260*/  F2FP.F16.F32.PACK_AB R27, R42, R37 ;  /* 0x000000252a1b723e */ /* 0x000fe400000000ff */
[----:B------:R-:W-:Y:S02]  /*5270*/  F2FP.F16.F32.PACK_AB R26, R36, R35 ;  /* 0x00000023241a723e */ /* 0x000fe400000000ff */
[----:B------:R-:W-:Y:S02]  /*5280*/  F2FP.F16.F32.PACK_AB R25, R30, R25 ;  /* 0x000000191e19723e */ /* 0x000fe400000000ff */
[----:B------:R-:W-:Y:S01]  /*5290*/  F2FP.F16.F32.PACK_AB R24, R31, R0 ;  /* 0x000000001f18723e */ /* 0x000fe200000000ff */
[----:B------:R-:W-:Y:S06]  /*52a0*/  BRA `(.L_x_2124) ;  /* 0x0000000000f47947 */ /* 0x000fec0003800000 */
.L_x_2123:
[-CC-:B------:R-:W-:Y:S01]  /*52b0*/  FFMA.FTZ R0, R221, R40.reuse, R39.reuse ;  /* 0x00000028dd007223 */ /* 0x180fe20000010027 */
[-CC-:B------:R-:W-:Y:S01]  /*52c0*/  FFMA.FTZ R215, R215, R40.reuse, R39.reuse ;  /* 0x00000028d7d77223 */ /* 0x180fe20000010027 */
[-CC-:B0-----:R-:W-:Y:S01]  /*52d0*/  FFMA.FTZ R25, R218, R40.reuse, R39.reuse ;  /* 0x00000028da197223 */ /* 0x181fe20000010027 */
[-C--:B------:R-:W-:Y:S01]  /*52e0*/  FFMA.FTZ R220, R220, R40.reuse, R39 ;  /* 0x00000028dcdc7223 */ /* 0x080fe20000010027 */
[----:B------:R-:W-:Y:S01]  /*52f0*/  FADD.FTZ R219, R219, -R0 ;  /* 0x80000000dbdb7221 */ /* 0x000fe20000010000 */
[----:B------:R-:W-:Y:S01]  /*5300*/  FADD.FTZ R215, R214, -R215 ;  /* 0x800000d7d6d77221 */ /* 0x000fe20000010000 */
[-C--:B------:R-:W-:Y:S01]  /*5310*/  FFMA.FTZ R0, R225, R40.reuse, R39 ;  /* 0x00000028e1007223 */ /* 0x080fe20000010027 */
[----:B------:R-:W-:Y:S01]  /*5320*/  FADD.FTZ R27, R216, -R25 ;  /* 0x80000019d81b7221 */ /* 0x000fe20000010000 */
[C---:B------:R-:W-:Y:S01]  /*5330*/  FMUL.FTZ R219, R158.reuse, R219 ;  /* 0x000000db9edb7220 */ /* 0x040fe20000410000 */
[----:B------:R-:W-:Y:S01]  /*5340*/  FMUL.FTZ R215, R158, R215 ;  /* 0x000000d79ed77220 */ /* 0x000fe20000410000 */
[----:B------:R-:W-:Y:S01]  /*5350*/  FADD.FTZ R223, R223, -R0 ;  /* 0x80000000dfdf7221 */ /* 0x000fe20000010000 */
[-CC-:B------:R-:W-:Y:S01]  /*5360*/  FFMA.FTZ R31, R224, R40.reuse, R39.reuse ;  /* 0x00000028e01f7223 */ /* 0x180fe20000010027 */
[-CC-:B------:R-:W-:Y:S01]  /*5370*/  FFMA.FTZ R37, R228, R40.reuse, R39.reuse ;  /* 0x00000028e4257223 */ /* 0x180fe20000010027 */
[----:B------:R-:W-:Y:S01]  /*5380*/  FFMA.FTZ R25, R212, R40, R39 ;  /* 0x00000028d4197223 */ /* 0x000fe20000010027 */
[C---:B------:R-:W-:Y:S01]  /*5390*/  FMUL.FTZ R27, R158.reuse, R27 ;  /* 0x0000001b9e1b7220 */ /* 0x040fe20000410000 */
[-C--:B------:R-:W-:Y:S01]  /*53a0*/  FMUL.FTZ R219, R219, R38.reuse ;  /* 0x00000026dbdb7220 */ /* 0x080fe20000410000 */
[-C--:B------:R-:W-:Y:S01]  /*53b0*/  FMUL.FTZ R215, R215, R38.reuse ;  /* 0x00000026d7d77220 */ /* 0x080fe20000410000 */
[----:B------:R-:W-:Y:S01]  /*53c0*/  FMUL.FTZ R223, R158, R223 ;  /* 0x000000df9edf7220 */ /* 0x000fe20000410000 */
[----:B------:R-:W-:Y:S01]  /*53d0*/  FADD.FTZ R217, R217, -R220 ;  /* 0x800000dcd9d97221 */ /* 0x000fe20000010000 */
[----:B------:R-:W-:Y:S01]  /*53e0*/  FADD.FTZ R31, R222, -R31 ;  /* 0x8000001fde1f7221 */ /* 0x000fe20000010000 */
[----:B------:R-:W-:Y:S01]  /*53f0*/  FADD.FTZ R37, R226, -R37 ;  /* 0x80000025e2257221 */ /* 0x000fe20000010000 */
[----:B------:R-:W-:Y:S01]  /*5400*/  FADD.FTZ R25, R210, -R25 ;  /* 0x80000019d2197221 */ /* 0x000fe20000010000 */
[-C--:B------:R-:W-:Y:S01]  /*5410*/  FMUL.FTZ R27, R27, R38.reuse ;  /* 0x000000261b1b7220 */ /* 0x080fe20000410000 */
[----:B------:R-:W-:Y:S01]  /*5420*/  FMUL.FTZ R219, R219, UR4 ;  /* 0x00000004dbdb7c20 */ /* 0x000fe20008410000 */
        /* <DEDUP_REMOVED lines=9> */
[C---:B------:R-:W-:Y:S01]  /*54c0*/  LOP3.LUT P5, RZ, R34.reuse, 0xff0000, RZ, 0xc0, !PT ;  /* 0x00ff000022ff7812 */ /* 0x040fe200078ac0ff */
[----:B------:R-:W-:Y:S01]  /*54d0*/  FMUL.FTZ R223, R223, UR4 ;  /* 0x00000004dfdf7c20 */ /* 0x000fe20008410000 */
[----:B------:R-:W-:Y:S01]  /*54e0*/  FSEL R26, R219, RZ, P6 ;  /* 0x000000ffdb1a7208 */ /* 0x000fe20003000000 */
        /* <DEDUP_REMOVED lines=21> */
[----:B------:R-:W-:Y:S02]  /*5640*/  F2FP.F16.F32.PACK_AB R27, R30, R27 ;  /* 0x0000001b1e1b723e */ /* 0x000fe400000000ff */
[----:B------:R-:W-:Y:S02]  /*5650*/  F2FP.F16.F32.PACK_AB R26, R31, R26 ;  /* 0x0000001a1f1a723e */ /* 0x000fe400000000ff */
[----:B------:R-:W-:Y:S02]  /*5660*/  F2FP.F16.F32.PACK_AB R25, R217, R0 ;  /* 0x00000000d919723e */ /* 0x000fe400000000ff */
[----:B------:R-:W-:-:S07]  /*5670*/  F2FP.F16.F32.PACK_AB R24, R215, R24 ;  /* 0x00000018d718723e */ /* 0x000fce00000000ff */
.L_x_2124:
        /* <DEDUP_REMOVED lines=19> */
[----:B------:R-:W-:Y:S01]  /*57b0*/  FMUL.FTZ R0, R25, R38 ;  /* 0x0000002619007220 */ /* 0x000fe20000410000 */
[----:B------:R-:W-:Y:S01]  /*57c0*/  LOP3.LUT P6, RZ, R33, 0xff0000, RZ, 0xc0, !PT ;  /* 0x00ff000021ff7812 */ /* 0x000fe200078cc0ff */
[--C-:B------:R-:W-:Y:S01]  /*57d0*/  FFMA.FTZ R203, R203, R40, R39.reuse ;  /* 0x00000028cbcb7223 */ /* 0x100fe20000010027 */
[----:B------:R-:W-:Y:S01]  /*57e0*/  FMUL.FTZ R21, R20, UR4 ;  /* 0x0000000414157c20 */ /* 0x000fe20008410000 */
[----:B------:R-:W-:Y:S01]  /*57f0*/  FMUL.FTZ R20, R22, R38 ;  /* 0x0000002616147220 */ /* 0x000fe20000410000 */
[--C-:B------:R-:W-:Y:S01]  /*5800*/  FFMA.FTZ R200, R200, R40, R39.reuse ;  /* 0x00000028c8c87223 */ /* 0x100fe20000010027 */
[----:B------:R-:W-:Y:S01]  /*5810*/  ISETP.GE.U32.AND P3, PT, R32, RZ, PT ;  /* 0x000000ff2000720c */ /* 0x000fe20003f66070 */
[----:B------:R-:W-:Y:S01]  /*5820*/  FMUL.FTZ R26, R24, R38 ;  /* 0x00000026181a7220 */ /* 0x000fe20000410000 */
        /* <DEDUP_REMOVED lines=45> */
.L_x_2125:
        /* <DEDUP_REMOVED lines=61> */
.L_x_2126:
        /* <DEDUP_REMOVED lines=9> */
[----:B0-----:R-:W-:Y:S01]  /*5f60*/  FFMA.FTZ R25, R178, R40, R39 ;  /* 0x00000028b2197223 */ /* 0x001fe20000010027 */
        /* <DEDUP_REMOVED lines=27> */
[C---:B------:R-:W-:Y:S01]  /*6120*/  LOP3.LUT P5, RZ, R3.reuse, 0xff00, RZ, 0xc0, !PT ;  /* 0x0000ff0003ff7812 */ /* 0x040fe200078ac0ff */
        /* <DEDUP_REMOVED lines=14> */
[----:B------:R-:W-:Y:S02]  /*6210*/  F2FP.F16.F32.PACK_AB R22, R22, R23 ;  /* 0x000000171616723e */ /* 0x000fe400000000ff */
[----:B------:R-:W-:Y:S01]  /*6220*/  F2FP.F16.F32.PACK_AB R21, R0, R21 ;  /* 0x000000150015723e */ /* 0x000fe200000000ff */
[-C--:B------:R-:W-:Y:S01]  /*6230*/  FMUL.FTZ R0, R20, R38.reuse ;  /* 0x0000002614007220 */ /* 0x080fe20000410000 */
[C---:B------:R-:W-:Y:S01]  /*6240*/  F2FP.F16.F32.PACK_AB R23, R24.reuse, R31 ;  /* 0x0000001f1817723e */ /* 0x040fe200000000ff */
[-C--:B------:R-:W-:Y:S01]  /*6250*/  FMUL.FTZ R24, R24, R38.reuse ;  /* 0x0000002618187220 */ /* 0x080fe20000410000 */
[----:B------:R-:W-:Y:S01]  /*6260*/  FMUL.FTZ R38, R3, R38 ;  /* 0x0000002603267220 */ /* 0x000fe20000410000 */
[----:B------:R-:W-:Y:S01]  /*6270*/  FMUL.FTZ R2, R2, UR4 ;  /* 0x0000000402027c20 */ /* 0x000fe20008410000 */
[----:B------:R-:W-:Y:S01]  /*6280*/  FMUL.FTZ R0, R0, UR4 ;  /* 0x0000000400007c20 */ /* 0x000fe20008410000 */
[----:B------:R-:W-:Y:S01]  /*6290*/  FMUL.FTZ R24, R24, UR4 ;  /* 0x0000000418187c20 */ /* 0x000fe20008410000 */
[----:B------:R-:W-:Y:S01]  /*62a0*/  FMUL.FTZ R38, R38, UR4 ;  /* 0x0000000426267c20 */ /* 0x000fe20008410000 */
[----:B------:R-:W-:-:S02]  /*62b0*/  F2FP.F16.F32.PACK_AB R20, R20, R3 ;  /* 0x000000031414723e */ /* 0x000fc400000000ff */
[----:B------:R-:W-:Y:S02]  /*62c0*/  FSEL R2, R2, RZ, P6 ;  /* 0x000000ff02027208 */ /* 0x000fe40003000000 */
[----:B------:R-:W-:Y:S02]  /*62d0*/  FSEL R31, R24, RZ, P3 ;  /* 0x000000ff181f7208 */ /* 0x000fe40001800000 */
[----:B------:R-:W-:Y:S02]  /*62e0*/  FSEL R3, R0, RZ, P5 ;  /* 0x000000ff00037208 */ /* 0x000fe40002800000 */
[----:B------:R-:W-:Y:S02]  /*62f0*/  FSEL R24, R38, RZ, P4 ;  /* 0x000000ff26187208 */ /* 0x000fe40002000000 */
[----:B------:R-:W-:Y:S02]  /*6300*/  F2FP.F16.F32.PACK_AB R26, R27, R26 ;  /* 0x0000001a1b1a723e */ /* 0x000fe400000000ff */
[----:B------:R-:W-:-:S02]  /*6310*/  F2FP.F16.F32.PACK_AB R25, R2, R25 ;  /* 0x000000190219723e */ /* 0x000fc400000000ff */
[----:B------:R-:W-:Y:S02]  /*6320*/  F2FP.F16.F32.PACK_AB R27, R31, R30 ;  /* 0x0000001e1f1b723e */ /* 0x000fe400000000ff */
[----:B------:R-:W-:Y:S01]  /*6330*/  F2FP.F16.F32.PACK_AB R24, R3, R24 ;  /* 0x000000180318723e */ /* 0x000fe200000000ff */
[----:B------:R-:W-:Y:S06]  /*6340*/  BRA `(.L_x_2128) ;  /* 0x0000000000f47947 */ /* 0x000fec0003800000 */
.L_x_2127:
[-CC-:B------:R-:W-:Y:S01]  /*6350*/  FFMA.FTZ R0, R183, R40.reuse, R39.reuse ;  /* 0x00000028b7007223 */ /* 0x180fe20000010027 */
[-CC-:B------:R-:W-:Y:S01]  /*6360*/  FFMA.FTZ R50, R50, R40.reuse, R39.reuse ;  /* 0x0000002832327223 */ /* 0x180fe20000010027 */
[-CC-:B------:R-:W-:Y:S01]  /*6370*/  FFMA.FTZ R53, R53, R40.reuse, R39.reuse ;  /* 0x0000002835357223 */ /* 0x180fe20000010027 */
[-CC-:B------:R-:W-:Y:S01]  /*6380*/  FFMA.FTZ R185, R185, R40.reuse, R39.reuse ;  /* 0x00000028b9b97223 */ /* 0x180fe20000010027 */
[----:B------:R-:W-:Y:S01]  /*6390*/  FADD.FTZ R55, R55, -R0 ;  /* 0x8000000037377221 */ /* 0x000fe20000010000 */
[----:B------:R-:W-:Y:S01]  /*63a0*/  FADD.FTZ R47, R47, -R50 ;  /* 0x800000322f2f7221 */ /* 0x000fe20000010000 */
[-CC-:B0-----:R-:W-:Y:S01]  /*63b0*/  FFMA.FTZ R25, R172, R40.reuse, R39.reuse ;  /* 0x00000028ac197223 */ /* 0x181fe20000010027 */
[-CC-:B------:R-:W-:Y:S01]  /*63c0*/  FFMA.FTZ R27, R178, R40.reuse, R39.reuse ;  /* 0x00000028b21b7223 */ /* 0x180fe20000010027 */
[----:B------:R-:W-:Y:S01]  /*63d0*/  FMUL.FTZ R55, R158, R55 ;  /* 0x000000379e377220 */ /* 0x000fe20000410000 */
[-C--:B------:R-:W-:Y:S01]  /*63e0*/  FFMA.FTZ R31, R180, R40.reuse, R39 ;  /* 0x00000028b41f7223 */ /* 0x080fe20000010027 */
[----:B------:R-:W-:Y:S01]  /*63f0*/  FADD.FTZ R53, R52, -R53 ;  /* 0x8000003534357221 */ /* 0x000fe20000010000 */
[----:B------:R-:W-:Y:S01]  /*6400*/  FADD.FTZ R185, R174, -R185 ;  /* 0x800000b9aeb97221 */ /* 0x000fe20000010000 */
[C---:B------:R-:W-:Y:S01]  /*6410*/  FMUL.FTZ R47, R158.reuse, R47 ;  /* 0x0000002f9e2f7220 */ /* 0x040fe20000410000 */
[----:B------:R-:W-:Y:S01]  /*6420*/  FFMA.FTZ R40, R51, R40, R39 ;  /* 0x0000002833287223 */ /* 0x000fe20000010027 */
[-C--:B------:R-:W-:Y:S01]  /*6430*/  FMUL.FTZ R55, R55, R38.reuse ;  /* 0x0000002637377220 */ /* 0x080fe20000410000 */
[C---:B------:R-:W-:Y:S01]  /*6440*/  FMUL.FTZ R53, R158.reuse, R53 ;  /* 0x000000359e357220 */ /* 0x040fe20000410000 */
[----:B------:R-:W-:Y:S01]  /*6450*/  FMUL.FTZ R185, R158, R185 ;  /* 0x000000b99eb97220 */ /* 0x000fe20000410000 */
[-C--:B------:R-:W-:Y:S01]  /*6460*/  FMUL.FTZ R47, R47, R38.reuse ;  /* 0x000000262f2f7220 */ /* 0x080fe20000410000 */
[----:B------:R-:W-:Y:S01]  /*6470*/  FADD.FTZ R25, R48, -R25 ;  /* 0x8000001930197221 */ /* 0x000fe20000010000 */
[----:B------:R-:W-:Y:S01]  /*6480*/  FADD.FTZ R27, R54, -R27 ;  /* 0x8000001b361b7221 */ /* 0x000fe20000010000 */
[----:B------:R-:W-:Y:S01]  /*6490*/  FADD.FTZ R31, R176, -R31 ;  /* 0x8000001fb01f7221 */ /* 0x000fe20000010000 */
[----:B------:R-:W-:Y:S01]  /*64a0*/  FADD.FTZ R49, R49, -R40 ;  /* 0x8000002831317221 */ /* 0x000fe20000010000 */
[----:B------:R-:W-:Y:S01]  /*64b0*/  FMUL.FTZ R55, R55, UR4 ;  /* 0x0000000437377c20 */ /* 0x000fe20008410000 */
[-C--:B------:R-:W-:Y:S01]  /*64c0*/  FMUL.FTZ R53, R53, R38.reuse ;  /* 0x0000002635357220 */ /* 0x080fe20000410000 */
[-C--:B------:R-:W-:Y:S01]  /*64d0*/  FMUL.FTZ R185, R185, R38.reuse ;  /* 0x00000026b9b97220 */ /* 0x080fe20000410000 */
[----:B------:R-:W-:Y:S01]  /*64e0*/  FMUL.FTZ R47, R47, UR4 ;  /* 0x000000042f2f7c20 */ /* 0x000fe20008410000 */
[----:B------:R-:W-:Y:S01]  /*64f0*/  LOP3.LUT P6, RZ, R3, 0xff, RZ, 0xc0, !PT ;  /* 0x000000ff03ff7812 */ /* 0x000fe200078cc0ff */
[C---:B------:R-:W-:Y:S01]  /*6500*/  FMUL.FTZ R25, R158.reuse, R25 ;  /* 0x000000199e197220 */ /* 0x040fe20000410000 */
[C---:B------:R-:W-:Y:S01]  /*6510*/  FMUL.FTZ R27, R158.reuse, R27 ;  /* 0x0000001b9e1b7220 */ /* 0x040fe20000410000 */
[C---:B------:R-:W-:Y:S01]  /*6520*/  FMUL.FTZ R31, R158.reuse, R31 ;  /* 0x0000001f9e1f7220 */ /* 0x040fe20000410000 */
[----:B------:R-:W-:Y:S01]  /*6530*/  FMUL.FTZ R49, R158, R49 ;  /* 0x000000319e317220 */ /* 0x000fe20000410000 */
[C---:B------:R-:W-:Y:S01]  /*6540*/  LOP3.LUT P3, RZ, R2.reuse, 0xff00, RZ, 0xc0, !PT ;  /* 0x0000ff0002ff7812 */ /* 0x040fe2000786c0ff */
[----:B------:R-:W-:Y:S01]  /*6550*/  FMUL.FTZ R53, R53, UR4 ;  /* 0x0000000435357c20 */ /* 0x000fe20008410000 */
[----:B------:R-:W-:Y:S01]  /*6560*/  FSEL R26, R55, RZ, P6 ;  /* 0x000000ff371a7208 */ /* 0x000fe20003000000 */
[----:B------:R-:W-:Y:S01]  /*6570*/  FMUL.FTZ R185, R185, UR4 ;  /* 0x00000004b9b97c20 */ /* 0x000fe20008410000 */
[-C--:B------:R-:W-:Y:S01]  /*6580*/  FMUL.FTZ R0, R25, R38.reuse ;  /* 0x0000002619007220 */ /* 0x080fe20000410000 */
[-C--:B------:R-:W-:Y:S01]  /*6590*/  FMUL.FTZ R27, R27, R38.reuse ;  /* 0x000000261b1b7220 */ /* 0x080fe20000410000 */
[-C--:B------:R-:W-:Y:S01]  /*65a0*/  FMUL.FTZ R31, R31, R38.reuse ;  /* 0x000000261f1f7220 */ /* 0x080fe20000410000 */
[----:B------:R-:W-:Y:S01]  /*65b0*/  FMUL.FTZ R49, R49, R38 ;  /* 0x0000002631317220 */ /* 0x000fe20000410000 */
[----:B------:R-:W-:Y:S01]  /*65c0*/  LOP3.LUT P5, RZ, R2, 0xff0000, RZ, 0xc0, !PT ;  /* 0x00ff000002ff7812 */ /* 0x000fe200078ac0ff */
[----:B------:R-:W-:Y:S01]  /*65d0*/  FMUL.FTZ R0, R0, UR4 ;  /* 0x0000000400007c20 */ /* 0x000fe20008410000 */
[----:B------:R-:W-:Y:S01]  /*65e0*/  FSEL R47, R47, RZ, P3 ;  /* 0x000000ff2f2f7208 */ /* 0x000fe20001800000 */
[----:B------:R-:W-:Y:S01]  /*65f0*/  FMUL.FTZ R31, R31, UR4 ;  /* 0x000000041f1f7c20 */ /* 0x000fe20008410000 */
[----:B------:R-:W-:Y:S01]  /*6600*/  LOP3.LUT P6, RZ, R3, 0xff0000, RZ, 0xc0, !PT ;  /* 0x00ff000003ff7812 */ /* 0x000fe200078cc0ff */
[----:B------:R-:W-:Y:S01]  /*6610*/  FMUL.FTZ R27, R27, UR4 ;  /* 0x000000041b1b7c20 */ /* 0x000fe20008410000 */
[----:B------:R-:W-:Y:S01]  /*6620*/  ISETP.GE.U32.AND P3, PT, R2, RZ, PT ;  /* 0x000000ff0200720c */ /* 0x000fe20003f66070 */
[----:B------:R-:W-:Y:S01]  /*6630*/  FMUL.FTZ R49, R49, UR4 ;  /* 0x0000000431317c20 */ /* 0x000fe20008410000 */
[----:B------:R-:W-:-:S02]  /*6640*/  FSEL R25, R53, RZ, P5 ;  /* 0x000000ff35197208 */ /* 0x000fc40002800000 */
[----:B------:R-:W-:Y:S02]  /*6650*/  FSEL R185, R185, RZ, P6 ;  /* 0x000000ffb9b97208 */ /* 0x000fe40003000000 */
[C---:B------:R-:W-:Y:S02]  /*6660*/  LOP3.LUT P4, RZ, R2.reuse, 0xff000000, RZ, 0xc0, !PT ;  /* 0xff00000002ff7812 */ /* 0x040fe4000788c0ff */
[C---:B------:R-:W-:Y:S02]  /*6670*/  LOP3.LUT P5, RZ, R3.reuse, 0xff00, RZ, 0xc0, !PT ;  /* 0x0000ff0003ff7812 */ /* 0x040fe400078ac0ff */
[----:B------:R-:W-:Y:S02]  /*6680*/  ISETP.GE.U32.AND.EX P3, PT, R3, 0x1000000, PT, P3 ;  /* 0x010000000300780c */ /* 0x000fe40003f66130 */
[----:B------:R-:W-:Y:S02]  /*6690*/  LOP3.LUT P6, RZ, R2, 0xff, RZ, 0xc0, !PT ;  /* 0x000000ff02ff7812 */ /* 0x000fe400078cc0ff */
[----:B------:R-:W-:-:S02]  /*66a0*/  FSEL R2, R31, RZ, P3 ;  /* 0x000000ff1f027208 */ /* 0x000fc40001800000 */
[----:B------:R-:W-:Y:S02]  /*66b0*/  FSEL R3, R27, RZ, P5 ;  /* 0x000000ff1b037208 */ /* 0x000fe40002800000 */
[----:B------:R-:W-:Y:S02]  /*66c0*/  FSEL R0, R0, RZ, P4 ;  /* 0x000000ff00007208 */ /* 0x000fe40002000000 */
[----:B------:R-:W-:Y:S02]  /*66d0*/  FSEL R24, R49, RZ, P6 ;  /* 0x000000ff31187208 */ /* 0x000fe40003000000 */
[----:B------:R-:W-:Y:S02]  /*66e0*/  F2FP.F16.F32.PACK_AB R27, R2, R185 ;  /* 0x000000b9021b723e */ /* 0x000fe400000000ff */
[----:B------:R-:W-:Y:S02]  /*66f0*/  F2FP.F16.F32.PACK_AB R26, R3, R26 ;  /* 0x0000001a031a723e */ /* 0x000fe400000000ff */
[----:B------:R-:W-:-:S02]  /*6700*/  F2FP.F16.F32.PACK_AB R25, R0, R25 ;  /* 0x000000190019723e */ /* 0x000fc400000000ff */
[----:B------:R-:W-:-:S07]  /*6710*/  F2FP.F16.F32.PACK_AB R24, R47, R24 ;  /* 0x000000182f18723e */ /* 0x000fce00000000ff */
.L_x_2128:
[----:B------:R-:W0:Y:S01]  /*6720*/  @P0 LDC.64 R2, c[0x0][0x478] ;  /* 0x00011e00ff020b82 */ /* 0x000e220000000a00 */
[----:B------:R-:W-:-:S04]  /*6730*/  IMAD.WIDE.U32 R28, R155, 0x10, R28 ;  /* 0x000000109b1c7825 */ /* 0x000fc800078e001c */
[----:B0-----:R-:W-:-:S05]  /*6740*/  @P0 IMAD.WIDE.U32 R2, R155, 0x10, R2 ;  /* 0x000000109b020825 */ /* 0x001fca00078e0002 */
[----:B------:R2:W-:Y:S04]  /*6750*/  @P0 STG.E.128 desc[UR6][R2.64], R20 ;  /* 0x0000001402000986 */ /* 0x0005e8000c101d06 */
[----:B------:R2:W-:Y:S02]  /*6760*/  STG.E.128 desc[UR6][R28.64], R24 ;  /* 0x000000181c007986 */ /* 0x0005e4000c101d06 */
.L_x_2120:
        /* <DEDUP_REMOVED lines=64> */
.L_x_2117:
        /* <DEDUP_REMOVED lines=24> */
.L_x_2130:
        /* <DEDUP_REMOVED lines=9> */
.L_x_15607:


//--------------------- .text._ZN10layer_norm22ln_bwd_finalize_kernelINS_22Kernel_traits_finalizeILj4096E6__halfS2_S2_S2_fjLb0ELj1024ELj4ENS_18Kernel_traits_baseILj4096ES2_S2_S2_S2_fjLj1024EEEEELb0ELb0EEEvNS_9BwdParamsE --------------------------
	.section	.text._ZN10layer_norm22ln_bwd_finalize_kernelINS_22Kernel_traits_finalizeILj4096E6__halfS2_S2_S2_fjLb0ELj1024ELj4ENS_18Kernel_traits_baseILj4096ES2_S2_S2_S2_fjLj1024EEEEELb0ELb0EEEvNS_9BwdParamsE,"ax",@progbits
	.align	128
        .global         _ZN10layer_norm22ln_bwd_finalize_kernelINS_22Kernel_traits_finalizeILj4096E6__halfS2_S2_S2_fjLb0ELj1024ELj4ENS_18Kernel_traits_baseILj4096ES2_S2_S2_S2_fjLj1024EEEEELb0ELb0EEEvNS_9BwdParamsE
        .type           _ZN10layer_norm22ln_bwd_finalize_kernelINS_22Kernel_traits_finalizeILj4096E6__halfS2_S2_S2_fjLb0ELj1024ELj4ENS_18Kernel_traits_baseILj4096ES2_S2_S2_S2_fjLj1024EEEEELb0ELb0EEEvNS_9BwdParamsE,@function
        .size           _ZN10layer_norm22ln_bwd_finalize_kernelINS_22Kernel_traits_finalizeILj4096E6__halfS2_S2_S2_fjLb0ELj1024ELj4ENS_18Kernel_traits_baseILj4096ES2_S2_S2_S2_fjLj1024EEEEELb0ELb0EEEvNS_9BwdParamsE,(.L_x_15608 - _ZN10layer_norm22ln_bwd_finalize_kernelINS_22Kernel_traits_finalizeILj4096E6__halfS2_S2_S2_fjLb0ELj1024ELj4ENS_18Kernel_traits_baseILj4096ES2_S2_S2_S2_fjLj1024EEEEELb0ELb0EEEvNS_9BwdParamsE)
        .other          _ZN10layer_norm22ln_bwd_finalize_kernelINS_22Kernel_traits_finalizeILj4096E6__halfS2_S2_S2_fjLb0ELj1024ELj4ENS_18Kernel_traits_baseILj4096ES2_S2_S2_S2_fjLj1024EEEEELb0ELb0EEEvNS_9BwdParamsE,@"STO_CUDA_ENTRY STV_DEFAULT"
_ZN10layer_norm22ln_bwd_finalize_kernelINS_22Kernel_traits_finalizeILj4096E6__halfS2_S2_S2_fjLb0ELj1024ELj4ENS_18Kernel_traits_baseILj4096ES2_S2_S2_S2_fjLj1024EEEEELb0ELb0EEEvNS_9BwdParamsE:
.text._ZN10layer_norm22ln_bwd_finalize_kernelINS_22Kernel_traits_finalizeILj4096E6__halfS2_S2_S2_fjLb0ELj1024ELj4ENS_18Kernel_traits_baseILj4096ES2_S2_S2_S2_fjLj1024EEEEELb0ELb0EEEvNS_9BwdParamsE:
        /* <DEDUP_REMOVED lines=82> */
.L_x_2135:
        /* <DEDUP_REMOVED lines=118> */
.L_x_2134:
[----:B------:R-:W-:Y:S05]  /*0c80*/  BSYNC.RECONVERGENT B1 ;  /* 0x0000000000017941 */ /* 0x000fea0003800200 */
.L_x_2133:
        /* <DEDUP_REMOVED lines=75> */
.L_x_2137:
[----:B------:R-:W-:Y:S05]  /*1140*/  BSYNC.RECONVERGENT B1 ;  /* 0x0000000000017941 */ /* 0x000fea0003800200 */
.L_x_2136:
        /* <DEDUP_REMOVED lines=37> */
.L_x_2139:
[----:B------:R-:W-:Y:S05]  /*13a0*/  BSYNC.RECONVERGENT B1 ;  /* 0x0000000000017941 */ /* 0x000fea0003800200 */
.L_x_2138:
[----:B------:R-:W-:Y:S05]  /*13b0*/  @!P1 BRA `(.L_x_2132) ;  /* 0x0000000000409947 */ /* 0x000fea0003800000 */
[----:B------:R-:W0:Y:S01]  /*13c0*/  LDC.64 R10, c[0x0][0x440] ;  /* 0x00011000ff0a7b82 */ /* 0x000e220000000a00 */
[----:B------:R-:W-:Y:S01]  /*13d0*/  IMAD R59, R0, R56, R59 ;  /* 0x00000038003b7224 */ /* 0x000fe200078e023b */
[----:B------:R-:W-:Y:S02]  /*13e0*/  LOP3.LUT R8, R8, 0x1f, RZ, 0xc0, !PT ;  /* 0x0000001f08087812 */ /* 0x000fe400078ec0ff */
[----:B------:R-:W-:Y:S02]  /*13f0*/  IADD3 R9, PT, PT, -R9, RZ, RZ ;  /* 0x000000ff09097210 */ /* 0x000fe40007ffe1ff */
[----:B------:R-:W-:Y:S02]  /*1400*/  IADD3 R59, PT, PT, R8, R59, RZ ;  /* 0x0000003b083b7210 */ /* 0x000fe40007ffe0ff */
[----:B------:R-:W1:Y:S05]  /*1410*/  LDC.64 R12, c[0x0][0x448] ;  /* 0x00011200ff0c7b82 */ /* 0x000e6a0000000a00 */
.L_x_2140:
        /* <DEDUP_REMOVED lines=10> */
.L_x_2132:
[----:B------:R-:W-:Y:S05]  /*14c0*/  BSYNC.RECONVERGENT B0 ;  /* 0x0000000000007941 */ /* 0x000fea0003800200 */
.L_x_2131:
        /* <DEDUP_REMOVED lines=54> */
[----:B-1----:R-:W-:Y:S02]  /*1830*/  F2FP.F16.F32.PACK_AB R7, R7, R6 ;  /* 0x000000060707723e */ /* 0x002fe400000000ff */
[----:B--2---:R-:W-:-:S03]  /*1840*/  F2FP.F16.F32.PACK_AB R9, R9, R8 ;  /* 0x000000080909723e */ /* 0x004fc600000000ff */
[----:B------:R-:W-:Y:S04]  /*1850*/  STG.E desc[UR6][R2.64], R7 ;  /* 0x0000000702007986 */ /* 0x000fe8000c101906 */
[----:B------:R-:W-:Y:S01]  /*1860*/  STG.E desc[UR6][R4.64], R9 ;  /* 0x0000000904007986 */ /* 0x000fe2000c101906 */
[----:B------:R-:W-:Y:S05]  /*1870*/  EXIT ;  /* 0x000000000000794d */ /* 0x000fea0003800000 */
.L_x_2141:
        /* <DEDUP_REMOVED lines=16> */
.L_x_15608:


//--------------------- .text._ZN10layer_norm13ln_bwd_kernelINS_13Kernel_traitsI6__halfS2_S2_S2_fjLj4096ELj1ELj1ELj4ELj16ENS_18Kernel_traits_baseILj4096ES2_S2_S2_S2_fjLj128EEEEELb1ELb0ELb1ELb0EEEvNS_9BwdParamsE --------------------------
	.section	.text._ZN10layer_norm13ln_bwd_kernelINS_13Kernel_traitsI6__halfS2_S2_S2_fjLj4096ELj1ELj1ELj4ELj16ENS_18Kernel_traits_baseILj4096ES2_S2_S2_S2_fjLj128EEEEELb1ELb0ELb1ELb0EEEvNS_9BwdParamsE,"ax",@progbits
	.align	128
        .global         _ZN10layer_norm13ln_bwd_kernelINS_13Kernel_traitsI6__halfS2_S2_S2_fjLj4096ELj1ELj1ELj4ELj16ENS_18Kernel_traits_baseILj4096ES2_S2_S2_S2_fjLj128EEEEELb1ELb0ELb1ELb0EEEvNS_9BwdParamsE
        .type           _ZN10layer_norm13ln_bwd_kernelINS_13Kernel_traitsI6__halfS2_S2_S2_fjLj4096ELj1ELj1ELj4ELj16ENS_18Kernel_traits_baseILj4096ES2_S2_S2_S2_fjLj128EEEEELb1ELb0ELb1ELb0EEEvNS_9BwdParamsE,@function
        .size           _ZN10layer_norm13ln_bwd_kernelINS_13Kernel_traitsI6__halfS2_S2_S2_fjLj4096ELj1ELj1ELj4ELj16ENS_18Kernel_traits_baseILj4096ES2_S2_S2_S2_fjLj128EEEEELb1ELb0ELb1ELb0EEEvNS_9BwdParamsE,(.L_x_15609 - _ZN10layer_norm13ln_bwd_kernelINS_13Kernel_traitsI6__halfS2_S2_S2_fjLj4096ELj1ELj1ELj4ELj16ENS_18Kernel_traits_baseILj4096ES2_S2_S2_S2_fjLj128EEEEELb1ELb0ELb1ELb0EEEvNS_9BwdParamsE)
        .other          _ZN10layer_norm13ln_bwd_kernelINS_13Kernel_traitsI6__halfS2_S2_S2_fjLj4096ELj1ELj1ELj4ELj16ENS_18Kernel_traits_baseILj4096ES2_S2_S2_S2_fjLj128EEEEELb1ELb0ELb1ELb0EEEvNS_9BwdParamsE,@"STO_CUDA_ENTRY STV_DEFAULT"
_ZN10layer_norm13ln_bwd_kernelINS_13Kernel_traitsI6__halfS2_S2_S2_fjLj4096ELj1ELj1ELj4ELj16ENS_18Kernel_traits_baseILj4096ES2_S2_S2_S2_fjLj128EEEEELb1ELb0ELb1ELb0EEEvNS_9BwdParamsE:
.text._ZN10layer_norm13ln_bwd_kernelINS_13Kernel_traitsI6__halfS2_S2_S2_fjLj4096ELj1ELj1ELj4ELj16ENS_18Kernel_traits_baseILj4096ES2_S2_S2_S2_fjLj128EEEEELb1ELb0ELb1ELb0EEEvNS_9BwdParamsE:
        /* <DEDUP_REMOVED lines=30> */
[----:B------:R-:W0:Y:S01]  /*01e0*/  S2UR UR4, SR_CTAID.X ;  /* 0x00000000000479c3 */ /* 0x000e220000002500 */
[----:B------:R-:W-:Y:S02]  /*01f0*/  CS2R R60, SRZ ;  /* 0x00000000003c7805 */ /* 0x000fe4000001ff00 */
[----:B------:R-:W-:Y:S02]  /*0200*/  CS2R R62, SRZ ;  /* 0x00000000003e7805 */ /* 0x000fe4000001ff00 */
[----:B------:R-:W-:Y:S02]  /*0210*/  CS2R R64, SRZ ;  /* 0x0000000000407805 */ /* 0x000fe4000001ff00 */
[----:B------:R-:W-:Y:S02]  /*0220*/  CS2R R66, SRZ ;  /* 0x0000000000427805 */ /* 0x000fe4000001ff00 */
[----:B------:R-:W-:-:S02]  /*0230*/  CS2R R68, SRZ ;  /* 0x0000000000447805 */ /* 0x000fc4000001ff00 */
        /* <DEDUP_REMOVED lines=68> */
.L_x_2291:
        /* <DEDUP_REMOVED lines=19> */
[----:B------:R-:W-:Y:S01]  /*07b0*/  HFMA2 R185, -RZ, RZ, 0, 0 ;  /* 0x00000000ffb97431 */ /* 0x000fe200000001ff */
[----:B------:R-:W-:Y:S01]  /*07c0*/  ISETP.GE.U32.AND P0, PT, R2, 0x80, PT ;  /* 0x000000800200780c */ /* 0x000fe20003f06070 */
[----:B------:R-:W-:Y:S01]  /*07d0*/  HFMA2 R202, -RZ, RZ, 0, 0 ;  /* 0x00000000ffca7431 */ /* 0x000fe200000001ff */
[----:B------:R-:W-:-:S02]  /*07e0*/  ISETP.NE.AND P5, PT, RZ, UR9, PT ;  /* 0x00000009ff007c0c */ /* 0x000fc4000bfa5270 */
[C---:B------:R-:W-:Y:S02]  /*07f0*/  ISETP.GE.U32.AND P1, PT, R2.reuse, 0x100, PT ;  /* 0x000001000200780c */ /* 0x040fe40003f26070 */
[C---:B------:R-:W-:Y:S02]  /*0800*/  ISETP.GE.U32.AND P2, PT, R2.reuse, 0x180, PT ;  /* 0x000001800200780c */ /* 0x040fe40003f46070 */
[----:B------:R-:W-:Y:S02]  /*0810*/  ISETP.GE.U32.AND P3, PT, R2, 0x200, PT ;  /* 0x000002000200780c */ /* 0x000fe40003f66070 */
[----:B------:R-:W-:Y:S02]  /*0820*/  @P4 IADD3 R149, PT, PT, R8, -0x1, RZ ;  /* 0xffffffff08954810 */ /* 0x000fe40007ffe0ff */
[----:B------:R-:W-:Y:S01]  /*0830*/  MOV R199, RZ ;  /* 0x000000ff00c77202 */ /* 0x000fe20000000f00 */
[-C--:B0-----:R-:W-:Y:S02]  /*0840*/  IMAD R7, R5, R0.reuse, RZ ;  /* 0x0000000005077224 */ /* 0x081fe400078e02ff */
[----:B------:R-:W-:-:S02]  /*0850*/  IMAD R147, R147, R0, RZ ;  /* 0x0000000093937224 */ /* 0x000fc400078e02ff */
[----:B------:R-:W-:Y:S01]  /*0860*/  @P4 IMAD R149, R149, R0, RZ ;  /* 0x0000000095954224 */ /* 0x000fe200078e02ff */
[----:B------:R-:W-:Y:S02]  /*0870*/  SHF.R.S32.HI R146, RZ, 0x1f, R7 ;  /* 0x0000001fff927819 */ /* 0x000fe40000011407 */
[----:B------:R-:W-:Y:S02]  /*0880*/  SHF.R.S32.HI R148, RZ, 0x1f, R147 ;  /* 0x0000001fff947819 */ /* 0x000fe40000011493 */
[----:B------:R-:W-:Y:S02]  /*0890*/  @P4 SHF.R.S32.HI R150, RZ, 0x1f, R149 ;  /* 0x0000001fff964819 */ /* 0x000fe40000011495 */
[----:B------:R-:W-:Y:S02]  /*08a0*/  LEA.HI R7, R146, R7, RZ, 0x3 ;  /* 0x0000000792077211 */ /* 0x000fe400078f18ff */
[----:B------:R-:W-:Y:S02]  /*08b0*/  LEA.HI R147, R148, R147, RZ, 0x3 ;  /* 0x0000009394937211 */ /* 0x000fe400078f18ff */
[----:B------:R-:W-:-:S02]  /*08c0*/  @P4 LEA.HI R149, R150, R149, RZ, 0x3 ;  /* 0x0000009596954211 */ /* 0x000fc400078f18ff */
[-C--:B------:R-:W-:Y:S02]  /*08d0*/  LEA.HI.SX32 R7, R7, R184.reuse, 0x1d ;  /* 0x000000b807077211 */ /* 0x080fe400078feaff */
[-C--:B------:R-:W-:Y:S02]  /*08e0*/  LEA.HI.SX32 R187, R147, R184.reuse, 0x1d ;  /* 0x000000b893bb7211 */ /* 0x080fe400078feaff */
[----:B------:R-:W-:Y:S02]  /*08f0*/  @P4 LEA.HI.SX32 R185, R149, R184, 0x1d ;  /* 0x000000b895b94211 */ /* 0x000fe400078feaff */
        /* <DEDUP_REMOVED lines=16> */
[----:B0-----:R-:W-:-:S05]  /*0a00*/  @P5 IMAD.WIDE.U32 R10, R186, 0x10, R10 ;  /* 0x00000010ba0a5825 */ /* 0x001fca00078e000a */
[----:B------:R4:W5:Y:S01]  /*0a10*/  @P5 LDG.E.128 R120, desc[UR10][R10.64] ;  /* 0x0000000a0a785981 */ /* 0x000962000c1e1d00 */
[--C-:B------:R-:W-:Y:S02]  /*0a20*/  HADD2.F32 R24, -RZ, R47.reuse.H0_H0 ;  /* 0x2000002fff187230 */ /* 0x100fe40000004100 */
[----:B------:R-:W-:Y:S01]  /*0a30*/  HADD2.F32 R144, -RZ, R47.H1_H1 ;  /* 0x3000002fff907230 */ /* 0x000fe20000004100 */
[----:B------:R-:W-:Y:S02]  /*0a40*/  IADD3 R187, PT, PT, R187, 0x80, RZ ;  /* 0x00000080bbbb7810 */ /* 0x000fe40007ffe0ff */
[----:B------:R-:W-:Y:S02]  /*0a50*/  IADD3 R185, PT, PT, R185, 0x80, RZ ;  /* 0x00000080b9b97810 */ /* 0x000fe40007ffe0ff */
[----:B------:R-:W-:Y:S01]  /*0a60*/  IADD3 R186, PT, PT, R186, 0x80, RZ ;  /* 0x00000080baba7810 */ /* 0x000fe20007ffe0ff */
[----:B---3--:R-:W-:-:S05]  /*0a70*/  HADD2.F32 R3, -RZ, R12.H0_H0 ;  /* 0x2000000cff037230 */ /* 0x008fca0000004100 */
[----:B------:R-:W-:Y:S01]  /*0a80*/  FADD.FTZ R3, -R184, R3 ;  /* 0x00000003b8037221 */ /* 0x000fe20000010100 */
[----:B------:R-:W-:Y:S02]  /*0a90*/  HADD2.F32 R21, -RZ, R12.H1_H1 ;  /* 0x3000000cff157230 */ /* 0x000fe40000004100 */
[----:B----4-:R-:W-:Y:S02]  /*0aa0*/  HADD2.F32 R11, -RZ, R16.H0_H0 ;  /* 0x20000010ff0b7230 */ /* 0x010fe40000004100 */
[----:B------:R-:W-:Y:S01]  /*0ab0*/  FMUL.FTZ R3, R6, R3 ;  /* 0x0000000306037220 */ /* 0x000fe20000410000 */
[--C-:B------:R-:W-:Y:S02]  /*0ac0*/  HADD2.F32 R145, -RZ, R13.reuse.H0_H0 ;  /* 0x2000000dff917230 */ /* 0x100fe40000004100 */
[----:B------:R-:W-:Y:S01]  /*0ad0*/  FADD.FTZ R21, -R184, R21 ;  /* 0x00000015b8157221 */ /* 0x000fe20000010100 */
[----:B------:R-:W-:Y:S02]  /*0ae0*/  HADD2.F32 R147, -RZ, R13.H1_H1 ;  /* 0x3000000dff937230 */ /* 0x000fe40000004100 */
[-C--:B------:R-:W-:Y:S01]  /*0af0*/  FMUL.FTZ R10, R9, R11.reuse ;  /* 0x0000000b090a7220 */ /* 0x080fe20000410000 */
[----:B------:R-:W-:Y:S01]  /*0b00*/  FADD.FTZ R84, R84, R11 ;  /* 0x0000000b54547221 */ /* 0x000fe20000010000 */
[----:B------:R-:W-:Y:S01]  /*0b10*/  FFMA.FTZ R60, R3, R11, R60 ;  /* 0x0000000b033c7223 */ /* 0x000fe2000001003c */
[----:B------:R-:W-:Y:S01]  /*0b20*/  FADD.FTZ R11, -R184, R145 ;  /* 0x00000091b80b7221 */ /* 0x000fe20000010100 */
[----:B------:R-:W-:-:S02]  /*0b30*/  HADD2.F32 R149, -RZ, R14.H0_H0 ;  /* 0x2000000eff957230 */ /* 0x000fc40000004100 */
[----:B------:R-:W-:Y:S02]  /*0b40*/  HADD2.F32 R151, -RZ, R14.H1_H1 ;  /* 0x3000000eff977230 */ /* 0x000fe40000004100 */
[--C-:B------:R-:W-:Y:S02]  /*0b50*/  HADD2.F32 R189, -RZ, R15.reuse.H0_H0 ;  /* 0x2000000fffbd7230 */ /* 0x100fe40000004100 */
[----:B------:R-:W-:Y:S02]  /*0b60*/  HADD2.F32 R199, -RZ, R15.H1_H1 ;  /* 0x3000000fffc77230 */ /* 0x000fe40000004100 */
[----:B------:R-:W-:Y:S02]  /*0b70*/  HADD2.F32 R16, -RZ, R16.H1_H1 ;  /* 0x30000010ff107230 */ /* 0x000fe40000004100 */
[----:B------:R-:W-:Y:S02]  /*0b80*/  HADD2.F32 R13, -RZ, R44.H1_H1 ;  /* 0x3000002cff0d7230 */ /* 0x000fe40000004100 */
[----:B------:R-:W-:Y:S01]  /*0b90*/  FMUL.FTZ R12, R6, R21 ;  /* 0x00000015060c7220 */ /* 0x000fe20000410000 */
[----:B------:R-:W-:-:S02]  /*0ba0*/  HADD2.F32 R15, -RZ, R17.H0_H0 ;  /* 0x20000011ff0f7230 */ /* 0x000fc40000004100 */
[----:B------:R-:W-:Y:S01]  /*0bb0*/  FMUL.FTZ R11, R6, R11 ;  /* 0x0000000b060b7220 */ /* 0x000fe20000410000 */
[----:B------:R-:W-:Y:S02]  /*0bc0*/  HADD2.F32 R14, -RZ, R45.H0_H0 ;  /* 0x2000002dff0e7230 */ /* 0x000fe40000004100 */
[----:B------:R-:W-:Y:S01]  /*0bd0*/  FADD.FTZ R147, -R184, R147 ;  /* 0x00000093b8937221 */ /* 0x000fe20000010100 */
[-C--:B------:R-:W-:Y:S01]  /*0be0*/  FMUL.FTZ R9, R13, R16.reuse ;  /* 0x000000100d097220 */ /* 0x080fe20000410000 */
[----:B------:R-:W-:Y:S02]  /*0bf0*/  HADD2.F32 R20, -RZ, R17.H1_H1 ;  /* 0x30000011ff147230 */ /* 0x000fe40000004100 */
[----:B------:R-:W-:Y:S01]  /*0c00*/  FADD.FTZ R85, R85, R16 ;  /* 0x0000001055557221 */ /* 0x000fe20000010000 */
[----:B------:R-:W-:Y:S01]  /*0c10*/  FFMA.FTZ R61, R12, R16, R61 ;  /* 0x000000100c3d7223 */ /* 0x000fe2000001003d */
[----:B------:R-:W-:Y:S02]  /*0c20*/  HADD2.F32 R13, -RZ, R45.H1_H1 ;  /* 0x3000002dff0d7230 */ /* 0x000fe40000004100 */
[-C--:B------:R-:W-:Y:S01]  /*0c30*/  FMUL.FTZ R14, R14, R15.reuse ;  /* 0x0000000f0e0e7220 */ /* 0x080fe20000410000 */
[----:B------:R-:W-:Y:S01]  /*0c40*/  FADD.FTZ R86, R86, R15 ;  /* 0x0000000f56567221 */ /* 0x000fe20000010000 */
[----:B------:R-:W-:Y:S01]  /*0c50*/  FFMA.FTZ R62, R11, R15, R62 ;  /* 0x0000000f0b3e7223 */ /* 0x000fe2000001003e */
[----:B------:R-:W-:Y:S01]  /*0c60*/  FMUL.FTZ R16, R6, R147 ;  /* 0x0000009306107220 */ /* 0x000fe20000410000 */
[C---:B------:R-:W-:Y:S01]  /*0c70*/  FADD.FTZ R15, -R184.reuse, R149 ;  /* 0x00000095b80f7221 */ /* 0x040fe20000010100 */
[----:B------:R-:W-:Y:S01]  /*0c80*/  FADD.FTZ R151, -R184, R151 ;  /* 0x00000097b8977221 */ /* 0x000fe20000010100 */
[----:B------:R-:W-:-:S02]  /*0c90*/  HADD2.F32 R17, -RZ, R18.H0_H0 ;  /* 0x20000012ff117230 */ /* 0x000fc40000004100 */
[----:B------:R-:W-:Y:S02]  /*0ca0*/  HADD2.F32 R22, -RZ, R18.H1_H1 ;  /* 0x30000012ff167230 */ /* 0x000fe40000004100 */
[-C--:B------:R-:W-:Y:S01]  /*0cb0*/  FMUL.FTZ R13, R13, R20.reuse ;  /* 0x000000140d0d7220 */ /* 0x080fe20000410000 */
[--C-:B------:R-:W-:Y:S02]  /*0cc0*/  HADD2.F32 R191, -RZ, R19.reuse.H0_H0 ;  /* 0x20000013ffbf7230 */ /* 0x100fe40000004100 */
[----:B------:R-:W-:Y:S01]  /*0cd0*/  FADD.FTZ R87, R87, R20 ;  /* 0x0000001457577221 */ /* 0x000fe20000010000 */
[----:B------:R-:W-:Y:S02]  /*0ce0*/  HADD2.F32 R148, -RZ, R19.H1_H1 ;  /* 0x30000013ff947230 */ /* 0x000fe40000004100 */
[----:B------:R-:W-:Y:S01]  /*0cf0*/  FFMA.FTZ R63, R16, R20, R63 ;  /* 0x00000014103f7223 */ /* 0x000fe2000001003f */
[--C-:B------:R-:W-:Y:S02]  /*0d00*/  HADD2.F32 R18, -RZ, R46.reuse.H0_H0 ;  /* 0x2000002eff127230 */ /* 0x100fe40000004100 */
[----:B------:R-:W-:Y:S01]  /*0d10*/  FMUL.FTZ R15, R6, R15 ;  /* 0x0000000f060f7220 */ /* 0x000fe20000410000 */
[----:B------:R-:W-:-:S02]  /*0d20*/  HADD2.F32 R19, -RZ, R46.H1_H1 ;  /* 0x3000002eff137230 */ /* 0x000fc40000004100 */
[----:B------:R-:W-:Y:S01]  /*0d30*/  FMUL.FTZ R20, R6, R151 ;  /* 0x0000009706147220 */ /* 0x000fe20000410000 */
[----:B------:R-:W-:Y:S01]  /*0d40*/  FADD.FTZ R88, R88, R17 ;  /* 0x0000001158587221 */ /* 0x000fe20000010000 */
[-C--:B------:R-:W-:Y:S01]  /*0d50*/  FMUL.FTZ R18, R18, R17.reuse ;  /* 0x0000001112127220 */ /* 0x080fe20000410000 */
[----:B------:R-:W-:Y:S01]  /*0d60*/  FFMA.FTZ R64, R15, R17, R64 ;  /* 0x000000110f407223 */ /* 0x000fe20000010040 */
[-C--:B------:R-:W-:Y:S01]  /*0d70*/  FMUL.FTZ R17, R19, R22.reuse ;  /* 0x0000001613117220 */ /* 0x080fe20000410000 */
[----:B------:R-:W-:Y:S01]  /*0d80*/  FADD.FTZ R89, R89, R22 ;  /* 0x0000001659597221 */ /* 0x000fe20000010000 */
[----:B------:R-:W-:Y:S01]  /*0d90*/  FFMA.FTZ R65, R20, R22, R65 ;  /* 0x0000001614417223 */ /* 0x000fe20000010041 */
[----:B------:R-:W-:Y:S01]  /*0da0*/  FADD.FTZ R22, RZ, R10 ;  /* 0x0000000aff167221 */ /* 0x000fe20000010000 */
[----:B------:R-:W-:-:S03]  /*0db0*/  FFMA.FTZ R19, R3, R10, RZ ;  /* 0x0000000a03137223 */ /* 0x000fc600000100ff */
[----:B------:R-:W-:Y:S01]  /*0dc0*/  FADD.FTZ R145, R22, R9 ;  /* 0x0000000916917221 */ /* 0x000fe20000010000 */
[----:B------:R-:W-:Y:S01]  /*0dd0*/  FFMA.FTZ R22, R12, R9, R19 ;  /* 0x000000090c167223 */ /* 0x000fe20000010013 */
[----:B------:R-:W-:Y:S02]  /*0de0*/  FMUL.FTZ R19, R24, R191 ;  /* 0x000000bf18137220 */ /* 0x000fe40000410000 */
[----:B------:R-:W-:Y:S01]  /*0df0*/  FADD.FTZ R24, R145, R14 ;  /* 0x0000000e91187221 */ /* 0x000fe20000010000 */
[----:B------:R-:W-:-:S03]  /*0e00*/  FFMA.FTZ R145, R11, R14, R22 ;  /* 0x0000000e0b917223 */ /* 0x000fc60000010016 */
[----:B------:R-:W-:Y:S01]  /*0e10*/  FADD.FTZ R147, R24, R13 ;  /* 0x0000000d18937221 */ /* 0x000fe20000010000 */
[----:B------:R-:W-:Y:S01]  /*0e20*/  FFMA.FTZ R24, R16, R13, R145 ;  /* 0x0000000d10187223 */ /* 0x000fe20000010091 */
[----:B------:R-:W-:Y:S01]  /*0e30*/  FMUL.FTZ R22, R144, R148 ;  /* 0x0000009490167220 */ /* 0x000fe20000410000 */
[C---:B------:R-:W-:Y:S01]  /*0e40*/  FADD.FTZ R21, -R184.reuse, R189 ;  /* 0x000000bdb8157221 */ /* 0x040fe20000010100 */
        /* <DEDUP_REMOVED lines=8> */
[C---:B------:R-:W-:Y:S01]  /*0ed0*/  FFMA.FTZ R145, R21.reuse, R19, R146 ;  /* 0x0000001315917223 */ /* 0x040fe20000010092 */
[----:B------:R-:W-:Y:S01]  /*0ee0*/  FADD.FTZ R90, R90, R191 ;  /* 0x000000bf5a5a7221 */ /* 0x000fe20000010000 */
[----:B------:R-:W-:Y:S01]  /*0ef0*/  FFMA.FTZ R66, R21, R191, R66 ;  /* 0x000000bf15427223 */ /* 0x000fe20000010042 */
[----:B------:R-:W-:Y:S01]  /*0f00*/  FADD.FTZ R91, R91, R148 ;  /* 0x000000945b5b7221 */ /* 0x000fe20000010000 */
[C---:B------:R-:W-:Y:S01]  /*0f10*/  FFMA.FTZ R67, R24.reuse, R148, R67 ;  /* 0x0000009418437223 */ /* 0x040fe20000010043 */
[----:B------:R-:W-:Y:S01]  /*0f20*/  FADD.FTZ R199, R199, R22 ;  /* 0x00000016c7c77221 */ /* 0x000fe20000010000 */
[----:B------:R-:W-:-:S07]  /*0f30*/  FFMA.FTZ R202, R24, R22, R145 ;  /* 0x0000001618ca7223 */ /* 0x000fce0000010091 */
.L_x_2146:
[----:B----4-:R-:W-:Y:S05]  /*0f40*/  BSYNC.RECONVERGENT B1 ;  /* 0x0000000000017941 */ /* 0x010fea0003800200 */
.L_x_2145:
        /* <DEDUP_REMOVED lines=14> */
[--C-:B0-----:R-:W-:Y:S02]  /*1030*/  HADD2.F32 R26, -RZ, R48.reuse.H0_H0 ;  /* 0x20000030ff1a7230 */ /* 0x101fe40000004100 */
[----:B------:R-:W-:-:S02]  /*1040*/  HADD2.F32 R27, -RZ, R48.H1_H1 ;  /* 0x30000030ff1b7230 */ /* 0x000fc40000004100 */
[----:B-1----:R-:W-:-:S05]  /*1050*/  @P5 IMAD.WIDE.U32 R36, R186, 0x10, R36 ;  /* 0x00000010ba245825 */ /* 0x002fca00078e0024 */
[----:B------:R0:W5:Y:S02]  /*1060*/  @P5 LDG.E.128 R124, desc[UR10][R36.64] ;  /* 0x0000000a247c5981 */ /* 0x000164000c1e1d00 */
[--C-:B0-----:R-:W-:Y:S02]  /*1070*/  HADD2.F32 R37, -RZ, R51.reuse.H0_H0 ;  /* 0x20000033ff257230 */ /* 0x101fe40000004100 */
[----:B------:R-:W-:Y:S01]  /*1080*/  HADD2.F32 R148, -RZ, R51.H1_H1 ;  /* 0x30000033ff947230 */ /* 0x000fe20000004100 */
[----:B------:R-:W-:Y:S02]  /*1090*/  IADD3 R187, PT, PT, R187, 0x80, RZ ;  /* 0x00000080bbbb7810 */ /* 0x000fe40007ffe0ff */
[----:B------:R-:W-:Y:S02]  /*10a0*/  IADD3 R185, PT, PT, R185, 0x80, RZ ;  /* 0x00000080b9b97810 */ /* 0x000fe40007ffe0ff */
[----:B------:R-:W-:Y:S01]  /*10b0*/  IADD3 R186, PT, PT, R186, 0x80, RZ ;  /* 0x00000080baba7810 */ /* 0x000fe20007ffe0ff */
[----:B---3--:R-:W-:-:S02]  /*10c0*/  HADD2.F32 R23, -RZ, R28.H0_H0 ;  /* 0x2000001cff177230 */ /* 0x008fc40000004100 */
[----:B------:R-:W-:Y:S02]  /*10d0*/  HADD2.F32 R147, -RZ, R28.H1_H1 ;  /* 0x3000001cff937230 */ /* 0x000fe40000004100 */
[--C-:B------:R-:W-:Y:S02]  /*10e0*/  HADD2.F32 R151, -RZ, R29.reuse.H0_H0 ;  /* 0x2000001dff977230 */ /* 0x100fe40000004100 */
[C---:B------:R-:W-:Y:S01]  /*10f0*/  FADD.FTZ R23, -R184.reuse, R23 ;  /* 0x00000017b8177221 */ /* 0x040fe20000010100 */
[----:B------:R-:W-:Y:S02]  /*1100*/  HADD2.F32 R189, -RZ, R29.H1_H1 ;  /* 0x3000001dffbd7230 */ /* 0x000fe40000004100 */
[----:B------:R-:W-:Y:S01]  /*1110*/  FADD.FTZ R147, -R184, R147 ;  /* 0x00000093b8937221 */ /* 0x000fe20000010100 */
[--C-:B----4-:R-:W-:Y:S02]  /*1120*/  HADD2.F32 R25, -RZ, R32.reuse.H0_H0 ;  /* 0x20000020ff197230 */ /* 0x110fe40000004100 */
[----:B------:R-:W-:Y:S01]  /*1130*/  FMUL.FTZ R23, R6, R23 ;  /* 0x0000001706177220 */ /* 0x000fe20000410000 */
[----:B------:R-:W-:-:S02]  /*1140*/  HADD2.F32 R32, -RZ, R32.H1_H1 ;  /* 0x30000020ff207230 */ /* 0x000fc40000004100 */
[----:B------:R-:W-:Y:S01]  /*1150*/  FADD.FTZ R151, -R184, R151 ;  /* 0x00000097b8977221 */ /* 0x000fe20000010100 */
[--C-:B------:R-:W-:Y:S02]  /*1160*/  HADD2.F32 R191, -RZ, R30.reuse.H0_H0 ;  /* 0x2000001effbf7230 */ /* 0x100fe40000004100 */
[----:B------:R-:W-:Y:S01]  /*1170*/  FMUL.FTZ R28, R6, R147 ;  /* 0x00000093061c7220 */ /* 0x000fe20000410000 */
[----:B------:R-:W-:Y:S02]  /*1180*/  HADD2.F32 R201, -RZ, R30.H1_H1 ;  /* 0x3000001effc97230 */ /* 0x000fe40000004100 */
[-C--:B------:R-:W-:Y:S01]  /*1190*/  FMUL.FTZ R26, R26, R25.reuse ;  /* 0x000000191a1a7220 */ /* 0x080fe20000410000 */
[----:B------:R-:W-:Y:S01]  /*11a0*/  FADD.FTZ R92, R92, R25 ;  /* 0x000000195c5c7221 */ /* 0x000fe20000010000 */
[----:B------:R-:W-:Y:S01]  /*11b0*/  FFMA.FTZ R68, R23, R25, R68 ;  /* 0x0000001917447223 */ /* 0x000fe20000010044 */
[----:B------:R-:W-:Y:S01]  /*11c0*/  FADD.FTZ R189, -R184, R189 ;  /* 0x000000bdb8bd7221 */ /* 0x000fe20000010100 */
[----:B------:R-:W-:-:S02]  /*11d0*/  HADD2.F32 R203, -RZ, R31.H0_H0 ;  /* 0x2000001fffcb7230 */ /* 0x000fc40000004100 */
[-C--:B------:R-:W-:Y:S01]  /*11e0*/  FMUL.FTZ R25, R27, R32.reuse ;  /* 0x000000201b197220 */ /* 0x080fe20000410000 */
[----:B------:R-:W-:Y:S02]  /*11f0*/  HADD2.F32 R205, -RZ, R31.H1_H1 ;  /* 0x3000001fffcd7230 */ /* 0x000fe40000004100 */
[----:B------:R-:W-:Y:S01]  /*1200*/  FMUL.FTZ R27, R6, R151 ;  /* 0x00000097061b7220 */ /* 0x000fe20000410000 */
[----:B------:R-:W-:Y:S02]  /*1210*/  HADD2.F32 R29, -RZ, R33.H0_H0 ;  /* 0x20000021ff1d7230 */ /* 0x000fe40000004100 */
[----:B------:R-:W-:Y:S02]  /*1220*/  HADD2.F32 R30, -RZ, R49.H0_H0 ;  /* 0x20000031ff1e7230 */ /* 0x000fe40000004100 */
[----:B------:R-:W-:Y:S01]  /*1230*/  FADD.FTZ R93, R93, R32 ;  /* 0x000000205d5d7221 */ /* 0x000fe20000010000 */
[----:B------:R-:W-:Y:S02]  /*1240*/  HADD2.F32 R36, -RZ, R33.H1_H1 ;  /* 0x30000021ff247230 */ /* 0x000fe40000004100 */
[----:B------:R-:W-:Y:S01]  /*1250*/  FFMA.FTZ R69, R28, R32, R69 ;  /* 0x000000201c457223 */ /* 0x000fe20000010045 */
[----:B------:R-:W-:-:S02]  /*1260*/  HADD2.F32 R31, -RZ, R49.H1_H1 ;  /* 0x30000031ff1f7230 */ /* 0x000fc40000004100 */
[----:B------:R-:W-:Y:S01]  /*1270*/  FMUL.FTZ R32, R6, R189 ;  /* 0x000000bd06207220 */ /* 0x000fe20000410000 */
[C---:B------:R-:W-:Y:S01]  /*1280*/  FADD.FTZ R191, -R184.reuse, R191 ;  /* 0x000000bfb8bf7221 */ /* 0x040fe20000010100 */
[----:B------:R-:W-:Y:S01]  /*1290*/  FADD.FTZ R201, -R184, R201 ;  /* 0x000000c9b8c97221 */ /* 0x000fe20000010100 */
[--C-:B------:R-:W-:Y:S02]  /*12a0*/  HADD2.F32 R33, -RZ, R34.reuse.H0_H0 ;  /* 0x20000022ff217230 */ /* 0x100fe40000004100 */
[-C--:B------:R-:W-:Y:S01]  /*12b0*/  FMUL.FTZ R30, R30, R29.reuse ;  /* 0x0000001d1e1e7220 */ /* 0x080fe20000410000 */
[----:B------:R-:W-:Y:S02]  /*12c0*/  HADD2.F32 R38, -RZ, R34.H1_H1 ;  /* 0x30000022ff267230 */ /* 0x000fe40000004100 */
[----:B------:R-:W-:Y:S01]  /*12d0*/  FADD.FTZ R94, R94, R29 ;  /* 0x0000001d5e5e7221 */ /* 0x000fe20000010000 */
[----:B------:R-:W-:Y:S01]  /*12e0*/  FFMA.FTZ R70, R27, R29, R70 ;  /* 0x0000001d1b467223 */ /* 0x000fe20000010046 */
[----:B------:R-:W-:-:S02]  /*12f0*/  HADD2.F32 R146, -RZ, R35.H0_H0 ;  /* 0x20000023ff927230 */ /* 0x000fc40000004100 */
[-C--:B------:R-:W-:Y:S01]  /*1300*/  FMUL.FTZ R29, R31, R36.reuse ;  /* 0x000000241f1d7220 */ /* 0x080fe20000410000 */
[----:B------:R-:W-:Y:S02]  /*1310*/  HADD2.F32 R149, -RZ, R35.H1_H1 ;  /* 0x30000023ff957230 */ /* 0x000fe40000004100 */
[----:B------:R-:W-:Y:S01]  /*1320*/  FADD.FTZ R95, R95, R36 ;  /* 0x000000245f5f7221 */ /* 0x000fe20000010000 */
[--C-:B------:R-:W-:Y:S02]  /*1330*/  HADD2.F32 R34, -RZ, R50.reuse.H0_H0 ;  /* 0x20000032ff227230 */ /* 0x100fe40000004100 */
[----:B------:R-:W-:Y:S01]  /*1340*/  FFMA.FTZ R71, R32, R36, R71 ;  /* 0x0000002420477223 */ /* 0x000fe20000010047 */
[----:B------:R-:W-:Y:S02]  /*1350*/  HADD2.F32 R35, -RZ, R50.H1_H1 ;  /* 0x30000032ff237230 */ /* 0x000fe40000004100 */
[C---:B------:R-:W-:Y:S01]  /*1360*/  FMUL.FTZ R31, R6.reuse, R191 ;  /* 0x000000bf061f7220 */ /* 0x040fe20000410000 */
[----:B------:R-:W-:Y:S01]  /*1370*/  FMUL.FTZ R36, R6, R201 ;  /* 0x000000c906247220 */ /* 0x000fe20000410000 */
        /* <DEDUP_REMOVED lines=10> */
[----:B------:R-:W-:Y:S02]  /*1420*/  FADD.FTZ R203, -R184, R203 ;  /* 0x000000cbb8cb7221 */ /* 0x000fe40000010100 */
[----:B------:R-:W-:Y:S01]  /*1430*/  FADD.FTZ R144, R145, R30 ;  /* 0x0000001e91907221 */ /* 0x000fe20000010000 */
[----:B------:R-:W-:Y:S01]  /*1440*/  FFMA.FTZ R145, R27, R30, R38 ;  /* 0x0000001e1b917223 */ /* 0x000fe20000010026 */
[-C--:B------:R-:W-:Y:S01]  /*1450*/  FMUL.FTZ R35, R37, R146.reuse ;  /* 0x0000009225237220 */ /* 0x080fe20000410000 */
[----:B------:R-:W-:Y:S01]  /*1460*/  FMUL.FTZ R37, R6, R203 ;  /* 0x000000cb06257220 */ /* 0x000fe20000410000 */
[----:B------:R-:W-:Y:S01]  /*1470*/  FADD.FTZ R147, R144, R29 ;  /* 0x0000001d90937221 */ /* 0x000fe20000010000 */
[----:B------:R-:W-:Y:S01]  /*1480*/  FFMA.FTZ R144, R32, R29, R145 ;  /* 0x0000001d20907223 */ /* 0x000fe20000010091 */
[----:B------:R-:W-:Y:S01]  /*1490*/  FADD.FTZ R98, R98, R146 ;  /* 0x0000009262627221 */ /* 0x000fe20000010000 */
[----:B------:R-:W-:Y:S01]  /*14a0*/  FFMA.FTZ R74, R37, R146, R74 ;  /* 0x00000092254a7223 */ /* 0x000fe2000001004a */
[----:B------:R-:W-:Y:S01]  /*14b0*/  FADD.FTZ R146, R147, R34 ;  /* 0x0000002293927221 */ /* 0x000fe20000010000 */
[----:B------:R-:W-:Y:S01]  /*14c0*/  FFMA.FTZ R145, R31, R34, R144 ;  /* 0x000000221f917223 */ /* 0x000fe20000010090 */
[----:B------:R-:W-:-:S02]  /*14d0*/  FADD.FTZ R205, -R184, R205 ;  /* 0x000000cdb8cd7221 */ /* 0x000fc40000010100 */
[----:B------:R-:W-:Y:S01]  /*14e0*/  FADD.FTZ R146, R146, R33 ;  /* 0x0000002192927221 */ /* 0x000fe20000010000 */
[----:B------:R-:W-:Y:S01]  /*14f0*/  FFMA.FTZ R144, R36, R33, R145 ;  /* 0x0000002124907223 */ /* 0x000fe20000010091 */
[----:B------:R-:W-:Y:S01]  /*1500*/  FMUL.FTZ R38, R148, R149 ;  /* 0x0000009594267220 */ /* 0x000fe20000410000 */
[----:B------:R-:W-:Y:S01]  /*1510*/  FMUL.FTZ R152, R6, R205 ;  /* 0x000000cd06987220 */ /* 0x000fe20000410000 */
[----:B------:R-:W-:Y:S01]  /*1520*/  FADD.FTZ R199, R146, R35 ;  /* 0x0000002392c77221 */ /* 0x000fe20000010000 */
[----:B------:R-:W-:Y:S01]  /*1530*/  FFMA.FTZ R145, R37, R35, R144 ;  /* 0x0000002325917223 */ /* 0x000fe20000010090 */
[----:B------:R-:W-:Y:S01]  /*1540*/  FADD.FTZ R99, R99, R149 ;  /* 0x0000009563637221 */ /* 0x000fe20000010000 */
[C---:B------:R-:W-:Y:S01]  /*1550*/  FFMA.FTZ R75, R152.reuse, R149, R75 ;  /* 0x00000095984b7223 */ /* 0x040fe2000001004b */
[----:B------:R-:W-:Y:S01]  /*1560*/  FADD.FTZ R199, R199, R38 ;  /* 0x00000026c7c77221 */ /* 0x000fe20000010000 */
[----:B------:R-:W-:-:S07]  /*1570*/  FFMA.FTZ R202, R152, R38, R145 ;  /* 0x0000002698ca7223 */ /* 0x000fce0000010091 */
.L_x_2148:
[----:B------:R-:W-:Y:S05]  /*1580*/  BSYNC.RECONVERGENT B1 ;  /* 0x0000000000017941 */ /* 0x000fea0003800200 */
.L_x_2147:
        /* <DEDUP_REMOVED lines=15> */
[--C-:B------:R-:W-:Y:S02]  /*1680*/  HADD2.F32 R158, -RZ, R53.reuse.H0_H0 ;  /* 0x20000035ff9e7230 */ /* 0x100fe40000004100 */
[----:B0-----:R-:W-:-:S02]  /*1690*/  HADD2.F32 R157, -RZ, R53.H1_H1 ;  /* 0x30000035ff9d7230 */ /* 0x001fc40000004100 */
[----:B------:R-:W-:Y:S02]  /*16a0*/  HADD2.F32 R162, -RZ, R54.H0_H0 ;  /* 0x20000036ffa27230 */ /* 0x000fe40000004100 */
[----:B-1----:R-:W-:-:S05]  /*16b0*/  @P5 IMAD.WIDE.U32 R154, R186, 0x10, R154 ;  /* 0x00000010ba9a5825 */ /* 0x002fca00078e009a */
[----:B------:R0:W5:Y:S01]  /*16c0*/  @P5 LDG.E.128 R128, desc[UR10][R154.64] ;  /* 0x0000000a9a805981 */ /* 0x000162000c1e1d00 */
[----:B------:R-:W-:Y:S02]  /*16d0*/  IADD3 R187, PT, PT, R187, 0x80, RZ ;  /* 0x00000080bbbb7810 */ /* 0x000fe40007ffe0ff */
[----:B------:R-:W-:Y:S02]  /*16e0*/  IADD3 R185, PT, PT, R185, 0x80, RZ ;  /* 0x00000080b9b97810 */ /* 0x000fe40007ffe0ff */
[----:B------:R-:W-:Y:S01]  /*16f0*/  IADD3 R186, PT, PT, R186, 0x80, RZ ;  /* 0x00000080baba7810 */ /* 0x000fe20007ffe0ff */
[--C-:B---3--:R-:W-:Y:S02]  /*1700*/  HADD2.F32 R39, -RZ, R144.reuse.H0_H0 ;  /* 0x20000090ff277230 */ /* 0x108fe40000004100 */
[----:B------:R-:W-:Y:S02]  /*1710*/  HADD2.F32 R159, -RZ, R144.H1_H1 ;  /* 0x30000090ff9f7230 */ /* 0x000fe40000004100 */
[----:B------:R-:W-:-:S02]  /*1720*/  HADD2.F32 R161, -RZ, R145.H0_H0 ;  /* 0x20000091ffa17230 */ /* 0x000fc40000004100 */
[----:B------:R-:W-:Y:S02]  /*1730*/  HADD2.F32 R163, -RZ, R145.H1_H1 ;  /* 0x30000091ffa37230 */ /* 0x000fe40000004100 */
[C---:B------:R-:W-:Y:S01]  /*1740*/  FADD.FTZ R39, -R184.reuse, R39 ;  /* 0x00000027b8277221 */ /* 0x040fe20000010100 */
[----:B------:R-:W-:Y:S02]  /*1750*/  HADD2.F32 R144, -RZ, R52.H0_H0 ;  /* 0x20000034ff907230 */ /* 0x000fe40000004100 */
[--C-:B----4-:R-:W-:Y:S02]  /*1760*/  HADD2.F32 R145, -RZ, R148.reuse.H0_H0 ;  /* 0x20000094ff917230 */ /* 0x110fe40000004100 */
[----:B0-----:R-:W-:Y:S01]  /*1770*/  FADD.FTZ R155, -R184, R161 ;  /* 0x000000a1b89b7221 */ /* 0x001fe20000010100 */
[----:B------:R-:W-:Y:S02]  /*1780*/  HADD2.F32 R148, -RZ, R148.H1_H1 ;  /* 0x30000094ff947230 */ /* 0x000fe40000004100 */
[----:B------:R-:W-:Y:S01]  /*1790*/  FMUL.FTZ R39, R6, R39 ;  /* 0x0000002706277220 */ /* 0x000fe20000410000 */
[----:B------:R-:W-:-:S02]  /*17a0*/  HADD2.F32 R191, -RZ, R147.H0_H0 ;  /* 0x20000093ffbf7230 */ /* 0x000fc40000004100 */
[----:B------:R-:W-:Y:S01]  /*17b0*/  FMUL.FTZ R154, R144, R145 ;  /* 0x00000091909a7220 */ /* 0x000fe20000410000 */
[----:B------:R-:W-:Y:S02]  /*17c0*/  HADD2.F32 R201, -RZ, R147.H1_H1 ;  /* 0x30000093ffc97230 */ /* 0x000fe40000004100 */
[----:B------:R-:W-:Y:S01]  /*17d0*/  FADD.FTZ R159, -R184, R159 ;  /* 0x0000009fb89f7221 */ /* 0x000fe20000010100 */
[----:B------:R-:W-:Y:S02]  /*17e0*/  HADD2.F32 R147, -RZ, R149.H0_H0 ;  /* 0x20000095ff937230 */ /* 0x000fe40000004100 */
[----:B------:R-:W-:Y:S01]  /*17f0*/  FMUL.FTZ R155, R6, R155 ;  /* 0x0000009b069b7220 */ /* 0x000fe20000410000 */
[----:B------:R-:W-:Y:S01]  /*1800*/  FADD.FTZ R100, R100, R145 ;  /* 0x0000009164647221 */ /* 0x000fe20000010000 */
        /* <DEDUP_REMOVED lines=22> */
[----:B------:R-:W-:Y:S02]  /*1970*/  HADD2.F32 R150, -RZ, R150.H1_H1 ;  /* 0x30000096ff967230 */ /* 0x000fe40000004100 */
[----:B------:R-:W-:Y:S01]  /*1980*/  FADD.FTZ R189, -R184, R189 ;  /* 0x000000bdb8bd7221 */ /* 0x000fe20000010100 */
[----:B------:R-:W-:Y:S02]  /*1990*/  HADD2.F32 R161, -RZ, R54.H1_H1 ;  /* 0x30000036ffa17230 */ /* 0x000fe40000004100 */
[----:B------:R-:W-:Y:S01]  /*19a0*/  FMUL.FTZ R159, R6, R159 ;  /* 0x0000009f069f7220 */ /* 0x000fe20000410000 */
[----:B------:R-:W-:Y:S01]  /*19b0*/  FMUL.FTZ R162, R162, R149 ;  /* 0x00000095a2a27220 */ /* 0x000fe20000410000 */
[----:B------:R-:W-:Y:S01]  /*19c0*/  FADD.FTZ R147, R146, R157 ;  /* 0x0000009d92937221 */ /* 0x000fe20000010000 */
[----:B------:R-:W-:Y:S01]  /*19d0*/  FFMA.FTZ R144, R160, R157, R145 ;  /* 0x0000009da0907223 */ /* 0x000fe20000010091 */
[----:B------:R-:W-:-:S02]  /*19e0*/  HADD2.F32 R174, -RZ, R151.H0_H0 ;  /* 0x20000097ffae7230 */ /* 0x000fc40000004100 */
[----:B------:R-:W-:Y:S01]  /*19f0*/  FADD.FTZ R173, -R184, R191 ;  /* 0x000000bfb8ad7221 */ /* 0x000fe20000010100 */
[----:B------:R-:W-:Y:S02]  /*1a00*/  HADD2.F32 R163, -RZ, R55.H0_H0 ;  /* 0x20000037ffa37230 */ /* 0x000fe40000004100 */
        /* <DEDUP_REMOVED lines=27> */
.L_x_2150:
[----:B------:R-:W-:Y:S05]  /*1bc0*/  BSYNC.RECONVERGENT B1 ;  /* 0x0000000000017941 */ /* 0x000fea0003800200 */
.L_x_2149:
        /* <DEDUP_REMOVED lines=15> */
[----:B------:R0:W5:Y:S02]  /*1cc0*/  @P5 LDG.E.128 R40, desc[UR10][R178.64] ;  /* 0x0000000ab2285981 */ /* 0x000164000c1e1d00 */
[----:B0-----:R-:W-:Y:S02]  /*1cd0*/  HADD2.F32 R178, -RZ, R56.H0_H0 ;  /* 0x20000038ffb27230 */ /* 0x001fe40000004100 */
[--C-:B------:R-:W-:Y:S02]  /*1ce0*/  HADD2.F32 R194, -RZ, R58.reuse.H0_H0 ;  /* 0x2000003affc27230 */ /* 0x100fe40000004100 */
[----:B------:R-:W-:Y:S02]  /*1cf0*/  HADD2.F32 R193, -RZ, R58.H1_H1 ;  /* 0x3000003affc17230 */ /* 0x000fe40000004100 */
[--C-:B------:R-:W-:Y:S02]  /*1d00*/  HADD2.F32 R195, -RZ, R59.reuse.H0_H0 ;  /* 0x2000003bffc37230 */ /* 0x100fe40000004100 */
[----:B------:R-:W-:-:S02]  /*1d10*/  HADD2.F32 R198, -RZ, R59.H1_H1 ;  /* 0x3000003bffc67230 */ /* 0x000fc40000004100 */
[--C-:B---3--:R-:W-:Y:S02]  /*1d20*/  HADD2.F32 R181, -RZ, R145.reuse.H0_H0 ;  /* 0x20000091ffb57230 */ /* 0x108fe40000004100 */
[----:B------:R-:W-:Y:S02]  /*1d30*/  HADD2.F32 R145, -RZ, R145.H1_H1 ;  /* 0x30000091ff917230 */ /* 0x000fe40000004100 */
[--C-:B------:R-:W-:Y:S02]  /*1d40*/  HADD2.F32 R177, -RZ, R144.reuse.H1_H1 ;  /* 0x30000090ffb17230 */ /* 0x100fe40000004100 */
[C---:B------:R-:W-:Y:S01]  /*1d50*/  FADD.FTZ R179, -R184.reuse, R181 ;  /* 0x000000b5b8b37221 */ /* 0x040fe20000010100 */
[----:B------:R-:W-:Y:S02]  /*1d60*/  HADD2.F32 R189, -RZ, R147.H0_H0 ;  /* 0x20000093ffbd7230 */ /* 0x000fe40000004100 */
[----:B------:R-:W-:Y:S01]  /*1d70*/  FADD.FTZ R181, -R184, R145 ;  /* 0x00000091b8b57221 */ /* 0x000fe20000010100 */
[----:B------:R-:W-:-:S02]  /*1d80*/  HADD2.F32 R175, -RZ, R144.H0_H0 ;  /* 0x20000090ffaf7230 */ /* 0x000fc40000004100 */
[C---:B------:R-:W-:Y:S01]  /*1d90*/  FADD.FTZ R177, -R184.reuse, R177 ;  /* 0x000000b1b8b17221 */ /* 0x040fe20000010100 */
[----:B------:R-:W-:Y:S02]  /*1da0*/  HADD2.F32 R147, -RZ, R147.H1_H1 ;  /* 0x30000093ff937230 */ /* 0x000fe40000004100 */
[--C-:B----4-:R-:W-:Y:S02]  /*1db0*/  HADD2.F32 R145, -RZ, R148.reuse.H0_H0 ;  /* 0x20000094ff917230 */ /* 0x110fe40000004100 */
[----:B------:R-:W-:Y:S02]  /*1dc0*/  HADD2.F32 R148, -RZ, R148.H1_H1 ;  /* 0x30000094ff947230 */ /* 0x000fe40000004100 */
[----:B------:R-:W-:Y:S02]  /*1dd0*/  HADD2.F32 R144, -RZ, R56.H1_H1 ;  /* 0x30000038ff907230 */ /* 0x000fe40000004100 */
[C---:B------:R-:W-:Y:S01]  /*1de0*/  FADD.FTZ R175, -R184.reuse, R175 ;  /* 0x000000afb8af7221 */ /* 0x040fe20000010100 */
[----:B------:R-:W-:Y:S01]  /*1df0*/  FADD.FTZ R191, -R184, R147 ;  /* 0x00000093b8bf7221 */ /* 0x000fe20000010100 */
[----:B------:R-:W-:Y:S01]  /*1e00*/  FMUL.FTZ R180, R6, R177 ;  /* 0x000000b106b47220 */ /* 0x000fe20000410000 */
[----:B------:R-:W-:-:S02]  /*1e10*/  HADD2.F32 R147, -RZ, R149.H0_H0 ;  /* 0x20000095ff937230 */ /* 0x000fc40000004100 */
[----:B------:R-:W-:Y:S01]  /*1e20*/  FMUL.FTZ R177, R144, R148 ;  /* 0x0000009490b17220 */ /* 0x000fe20000410000 */
[----:B------:R-:W-:Y:S02]  /*1e30*/  HADD2.F32 R149, -RZ, R149.H1_H1 ;  /* 0x30000095ff957230 */ /* 0x000fe40000004100 */
[----:B------:R-:W-:Y:S02]  /*1e40*/  HADD2.F32 R144, -RZ, R57.H1_H1 ;  /* 0x30000039ff907230 */ /* 0x000fe40000004100 */
[----:B------:R-:W-:Y:S01]  /*1e50*/  FMUL.FTZ R175, R6, R175 ;  /* 0x000000af06af7220 */ /* 0x000fe20000410000 */
[----:B------:R-:W-:Y:S01]  /*1e60*/  FMUL.FTZ R178, R178, R145 ;  /* 0x00000091b2b27220 */ /* 0x000fe20000410000 */
[C---:B------:R-:W-:Y:S01]  /*1e70*/  FMUL.FTZ R192, R6.reuse, R181 ;  /* 0x000000b506c07220 */ /* 0x040fe20000410000 */
[----:B------:R-:W-:Y:S01]  /*1e80*/  FMUL.FTZ R179, R6, R179 ;  /* 0x000000b306b37220 */ /* 0x000fe20000410000 */
[----:B------:R-:W-:Y:S01]  /*1e90*/  FMUL.FTZ R181, R144, R149 ;  /* 0x0000009590b57220 */ /* 0x000fe20000410000 */
[----:B------:R-:W-:Y:S01]  /*1ea0*/  FADD.FTZ R136, R136, R145 ;  /* 0x0000009188887221 */ /* 0x000fe20000010000 */
[----:B------:R-:W-:Y:S01]  /*1eb0*/  FFMA.FTZ R108, R175, R145, R108 ;  /* 0x00000091af6c7223 */ /* 0x000fe2000001006c */
[----:B------:R-:W-:Y:S01]  /*1ec0*/  FADD.FTZ R144, R199, R178 ;  /* 0x000000b2c7907221 */ /* 0x000fe20000010000 */
[----:B------:R-:W-:Y:S01]  /*1ed0*/  FFMA.FTZ R145, R175, R178, R202 ;  /* 0x000000b2af917223 */ /* 0x000fe200000100ca */
[----:B------:R-:W-:-:S02]  /*1ee0*/  HADD2.F32 R185, -RZ, R146.H1_H1 ;  /* 0x30000092ffb97230 */ /* 0x000fc40000004100 */
[-C--:B------:R-:W-:Y:S01]  /*1ef0*/  FMUL.FTZ R182, R182, R147.reuse ;  /* 0x00000093b6b67220 */ /* 0x080fe20000410000 */
[----:B------:R-:W-:Y:S01]  /*1f00*/  FADD.FTZ R138, R138, R147 ;  /* 0x000000938a8a7221 */ /* 0x000fe20000010000 */
[----:B------:R-:W-:Y:S01]  /*1f10*/  FFMA.FTZ R110, R179, R147, R110 ;  /* 0x00000093b36e7223 */ /* 0x000fe2000001006e */
[----:B------:R-:W-:Y:S02]  /*1f20*/  HADD2.F32 R183, -RZ, R146.H0_H0 ;  /* 0x20000092ffb77230 */ /* 0x000fe40000004100 */
[----:B------:R-:W-:Y:S01]  /*1f30*/  FADD.FTZ R147, R144, R177 ;  /* 0x000000b190937221 */ /* 0x000fe20000010000 */
[----:B------:R-:W-:Y:S01]  /*1f40*/  FFMA.FTZ R144, R180, R177, R145 ;  /* 0x000000b1b4907223 */ /* 0x000fe20000010091 */
[C---:B------:R-:W-:Y:S01]  /*1f50*/  FADD.FTZ R187, -R184.reuse, R185 ;  /* 0x000000b9b8bb7221 */ /* 0x040fe20000010100 */
[--C-:B------:R-:W-:Y:S02]  /*1f60*/  HADD2.F32 R185, -RZ, R150.reuse.H0_H0 ;  /* 0x20000096ffb97230 */ /* 0x100fe40000004100 */
        /* <DEDUP_REMOVED lines=8> */
[----:B------:R-:W-:Y:S01]  /*1ff0*/  FADD.FTZ R189, -R184, R189 ;  /* 0x000000bdb8bd7221 */ /* 0x000fe20000010100 */
        /* <DEDUP_REMOVED lines=29> */
.L_x_2144:
[----:B------:R-:W0:Y:S01]  /*21d0*/  LDC R0, c[0x0][0x388] ;  /* 0x0000e200ff007b82 */ /* 0x000e220000000800 */
[----:B-----5:R-:W-:Y:S01]  /*21e0*/  ISETP.GE.AND P4, PT, R8, 0x1, PT ;  /* 0x000000010800780c */ /* 0x020fe20003f86270 */
[----:B------:R-:W-:Y:S01]  /*21f0*/  UISETP.NE.U32.AND UP0, UPT, UR12, URZ, UPT ;  /* 0x000000ff0c00728c */ /* 0x000fe2000bf05070 */
[----:B------:R-:W-:-:S03]  /*2200*/  HFMA2 R201, -RZ, RZ, 0, 0 ;  /* 0x00000000ffc97431 */ /* 0x000fc600000001ff */
        /* <DEDUP_REMOVED lines=18> */
[C---:B0-----:R-:W-:Y:S01]  /*2330*/  @P0 IMAD.WIDE.U32 R148, R201.reuse, 0x8, R148 ;  /* 0x00000008c9940825 */ /* 0x041fe200078e0094 */
[----:B------:R-:W-:-:S04]  /*2340*/  @P0 IADD3 R201, PT, PT, R201, 0x80, RZ ;  /* 0x00000080c9c90810 */ /* 0x000fc80007ffe0ff */
[----:B------:R3:W5:Y:S01]  /*2350*/  @P0 LDG.E.64 R168, desc[UR10][R148.64] ;  /* 0x0000000a94a80981 */ /* 0x000762000c1e1b00 */
[C---:B-1----:R-:W-:Y:S01]  /*2360*/  @P1 IMAD.WIDE.U32 R146, R201.reuse, 0x8, R146 ;  /* 0x00000008c9921825 */ /* 0x042fe200078e0092 */
[----:B------:R-:W-:-:S04]  /*2370*/  @P1 IADD3 R201, PT, PT, R201, 0x80, RZ ;  /* 0x00000080c9c91810 */ /* 0x000fc80007ffe0ff */
[----:B------:R3:W5:Y:S01]  /*2380*/  @P1 LDG.E.64 R166, desc[UR10][R146.64] ;  /* 0x0000000a92a61981 */ /* 0x000762000c1e1b00 */
[----:B--2---:R-:W-:-:S05]  /*2390*/  @P2 IMAD.WIDE.U32 R144, R201, 0x8, R144 ;  /* 0x00000008c9902825 */ /* 0x004fca00078e0090 */
[----:B------:R3:W5:Y:S01]  /*23a0*/  @P2 LDG.E.64 R164, desc[UR10][R144.64] ;  /* 0x0000000a90a42981 */ /* 0x000762000c1e1b00 */
[----:B------:R-:W-:Y:S02]  /*23b0*/  ISETP.GE.U32.AND P3, PT, R2, 0x200, PT ;  /* 0x000002000200780c */ /* 0x000fe40003f66070 */
[----:B------:R-:W-:Y:S02]  /*23c0*/  MOV R199, RZ ;  /* 0x000000ff00c77202 */ /* 0x000fe40000000f00 */
[----:B------:R-:W-:Y:S02]  /*23d0*/  MOV R202, RZ ;  /* 0x000000ff00ca7202 */ /* 0x000fe40000000f00 */
[----:B------:R-:W-:-:S07]  /*23e0*/  @P2 IADD3 R201, PT, PT, R201, 0x80, RZ ;  /* 0x00000080c9c92810 */ /* 0x000fce0007ffe0ff */
[----:B---3--:R-:W-:Y:S05]  /*23f0*/  @!P3 BRA `(.L_x_2151) ;  /* 0x0000000000a0b947 */ /* 0x008fea0003800000 */
[----:B------:R-:W0:Y:S02]  /*2400*/  LDC.64 R144, c[0x0][0x3b0] ;  /* 0x0000ec00ff907b82 */ /* 0x000e240000000a00 */
[----:B0-----:R-:W-:-:S05]  /*2410*/  IMAD.WIDE.U32 R144, R201, 0x8, R144 ;  /* 0x00000008c9907825 */ /* 0x001fca00078e0090 */
[----:B------:R1:W5:Y:S01]  /*2420*/  LDG.E.64 R170, desc[UR10][R144.64] ;  /* 0x0000000a90aa7981 */ /* 0x000362000c1e1b00 */
[----:B------:R-:W-:Y:S05]  /*2430*/  BRA `(.L_x_2151) ;  /* 0x0000000000907947 */ /* 0x000fea0003800000 */
.L_x_2152:
        /* <DEDUP_REMOVED lines=12> */
[C---:B-1----:R-:W-:Y:S01]  /*2500*/  @P0 IMAD.WIDE.U32 R188, R199.reuse, 0x10, R188 ;  /* 0x00000010c7bc0825 */ /* 0x042fe200078e00bc */
[----:B------:R-:W-:-:S04]  /*2510*/  @P0 IADD3 R199, PT, PT, R199, 0x80, RZ ;  /* 0x00000080c7c70810 */ /* 0x000fc80007ffe0ff */
[----:B------:R0:W5:Y:S02]  /*2520*/  @P0 LDG.E.128 R120, desc[UR10][R188.64] ;  /* 0x0000000abc780981 */ /* 0x000164000c1e1d00 */
[----:B------:R-:W1:Y:S01]  /*2530*/  @P2 LDC.64 R148, c[0x0][0x438] ;  /* 0x00010e00ff942b82 */ /* 0x000e620000000a00 */
[C---:B--2---:R-:W-:Y:S01]  /*2540*/  @P1 IMAD.WIDE.U32 R190, R201.reuse, 0x8, R190 ;  /* 0x00000008c9be1825 */ /* 0x044fe200078e00be */
[----:B------:R-:W-:-:S04]  /*2550*/  @P1 IADD3 R201, PT, PT, R201, 0x80, RZ ;  /* 0x00000080c9c91810 */ /* 0x000fc80007ffe0ff */
[----:B------:R0:W5:Y:S02]  /*2560*/  @P1 LDG.E.64 R166, desc[UR10][R190.64] ;  /* 0x0000000abea61981 */ /* 0x000164000c1e1b00 */
[----:B------:R-:W2:Y:S01]  /*2570*/  @P3 LDC.64 R150, c[0x0][0x3b0] ;  /* 0x0000ec00ff963b82 */ /* 0x000ea20000000a00 */
[C---:B---3--:R-:W-:Y:S01]  /*2580*/  @P1 IMAD.WIDE.U32 R144, R199.reuse, 0x10, R144 ;  /* 0x00000010c7901825 */ /* 0x048fe200078e0090 */
[----:B------:R-:W-:-:S04]  /*2590*/  @P1 IADD3 R199, PT, PT, R199, 0x80, RZ ;  /* 0x00000080c7c71810 */ /* 0x000fc80007ffe0ff */
[----:B------:R0:W5:Y:S02]  /*25a0*/  @P1 LDG.E.128 R124, desc[UR10][R144.64] ;  /* 0x0000000a907c1981 */ /* 0x000164000c1e1d00 */
[----:B------:R-:W3:Y:S01]  /*25b0*/  @P3 LDC.64 R184, c[0x0][0x438] ;  /* 0x00010e00ffb83b82 */ /* 0x000ee20000000a00 */
[C---:B----4-:R-:W-:Y:S01]  /*25c0*/  @P2 IMAD.WIDE.U32 R146, R201.reuse, 0x8, R146 ;  /* 0x00000008c9922825 */ /* 0x050fe200078e0092 */
[----:B------:R-:W-:-:S04]  /*25d0*/  @P2 IADD3 R201, PT, PT, R201, 0x80, RZ ;  /* 0x00000080c9c92810 */ /* 0x000fc80007ffe0ff */
[----:B------:R0:W5:Y:S01]  /*25e0*/  @P2 LDG.E.64 R164, desc[UR10][R146.64] ;  /* 0x0000000a92a42981 */ /* 0x000162000c1e1b00 */
[C---:B-1----:R-:W-:Y:S01]  /*25f0*/  @P2 IMAD.WIDE.U32 R148, R199.reuse, 0x10, R148 ;  /* 0x00000010c7942825 */ /* 0x042fe200078e0094 */
[----:B------:R-:W-:-:S04]  /*2600*/  @P2 IADD3 R199, PT, PT, R199, 0x80, RZ ;  /* 0x00000080c7c72810 */ /* 0x000fc80007ffe0ff */
[----:B------:R0:W5:Y:S01]  /*2610*/  @P2 LDG.E.128 R128, desc[UR10][R148.64] ;  /* 0x0000000a94802981 */ /* 0x000162000c1e1d00 */
[----:B--2---:R-:W-:-:S05]  /*2620*/  @P3 IMAD.WIDE.U32 R150, R201, 0x8, R150 ;  /* 0x00000008c9963825 */ /* 0x004fca00078e0096 */
[----:B------:R0:W5:Y:S01]  /*2630*/  @P3 LDG.E.64 R170, desc[UR10][R150.64] ;  /* 0x0000000a96aa3981 */ /* 0x000162000c1e1b00 */
[----:B---3--:R-:W-:-:S05]  /*2640*/  @P3 IMAD.WIDE.U32 R184, R199, 0x10, R184 ;  /* 0x00000010c7b83825 */ /* 0x008fca00078e00b8 */
[----:B------:R0:W5:Y:S01]  /*2650*/  @P3 LDG.E.128 R40, desc[UR10][R184.64] ;  /* 0x0000000ab8283981 */ /* 0x000162000c1e1d00 */
[----:B------:R-:W-:Y:S02]  /*2660*/  MOV R199, RZ ;  /* 0x000000ff00c77202 */ /* 0x000fe40000000f00 */
[----:B------:R-:W-:-:S07]  /*2670*/  MOV R202, RZ ;  /* 0x000000ff00ca7202 */ /* 0x000fce0000000f00 */
.L_x_2151:
[----:B----4-:R-:W-:Y:S05]  /*2680*/  BSYNC.RECONVERGENT B0 ;  /* 0x0000000000007941 */ /* 0x010fea0003800200 */
.L_x_2143:
        /* <DEDUP_REMOVED lines=32> */
.L_x_2154:
[----:B------:R-:W-:Y:S05]  /*2890*/  BSYNC.RECONVERGENT B0 ;  /* 0x0000000000007941 */ /* 0x000fea0003800200 */
.L_x_2153:
        /* <DEDUP_REMOVED lines=49> */
[----:B------:R-:W-:-:S04]  /*2bb0*/  F2FP.F16.F32.PACK_AB R145, RZ, R145 ;  /* 0x00000091ff91723e */ /* 0x000fc800000000ff */
[----:B------:R-:W-:-:S07]  /*2bc0*/  PRMT R132, R145, 0x7610, R132 ;  /* 0x0000761091847816 */ /* 0x000fce0000000084 */
.L_x_2159:
        /* <DEDUP_REMOVED lines=12> */
.L_x_2160:
        /* <DEDUP_REMOVED lines=12> */
.L_x_2161:
        /* <DEDUP_REMOVED lines=12> */
.L_x_2162:
        /* <DEDUP_REMOVED lines=12> */
.L_x_2163:
        /* <DEDUP_REMOVED lines=12> */
.L_x_2164:
        /* <DEDUP_REMOVED lines=12> */
.L_x_2165:
        /* <DEDUP_REMOVED lines=11> */
[----:B------:R-:W-:-:S04]  /*3100*/  F2FP.F16.F32.PACK_AB R145, RZ, R145 ;  /* 0x00000091ff91723e */ /* 0x000fc800000000ff */
[----:B------:R-:W-:Y:S01]  /*3110*/  PRMT R135, R135, 0x5410, R145 ;  /* 0x0000541087877816 */ /* 0x000fe20000000091 */
[----:B------:R-:W-:Y:S06]  /*3120*/  BRA `(.L_x_2166) ;  /* 0x0000001000a47947 */ /* 0x000fec0003800000 */
.L_x_2158:
        /* <DEDUP_REMOVED lines=15> */
[----:B------:R-:W-:-:S04]  /*3220*/  F2FP.F16.F32.PACK_AB R116, RZ, R116 ;  /* 0x00000074ff74723e */ /* 0x000fc800000000ff */
[----:B------:R-:W-:-:S07]  /*3230*/  PRMT R132, R116, 0x7610, R132 ;  /* 0x0000761074847816 */ /* 0x000fce0000000084 */
.L_x_2167:
[----:B------:R-:W-:Y:S01]  /*3240*/  F2FP.F16.F32.PACK_AB R144, RZ, R117 ;  /* 0x00000075ff90723e */ /* 0x000fe200000000ff */
        /* <DEDUP_REMOVED lines=10> */
.L_x_2168:
[----:B------:R-:W-:Y:S01]  /*32f0*/  F2FP.F16.F32.PACK_AB R146, RZ, R119 ;  /* 0x00000077ff92723e */ /* 0x000fe200000000ff */
        /* <DEDUP_REMOVED lines=10> */
.L_x_2169:
[----:B------:R-:W-:Y:S01]  /*33a0*/  FMUL.FTZ R117, R6, R117 ;  /* 0x0000007506757220 */ /* 0x000fe20000410000 */
[--C-:B------:R-:W-:Y:S01]  /*33b0*/  FFMA.FTZ R116, R20, R7, R8.reuse ;  /* 0x0000000714747223 */ /* 0x100fe20000010008 */
[----:B------:R-:W-:Y:S01]  /*33c0*/  FADD.FTZ R119, R18, -R119 ;  /* 0x8000007712777221 */ /* 0x000fe20000010000 */
[----:B------:R-:W-:Y:S01]  /*33d0*/  F2FP.F16.F32.PACK_AB R148, RZ, R145 ;  /* 0x00000091ff94723e */ /* 0x000fe200000000ff */
        /* <DEDUP_REMOVED lines=12> */
.L_x_2170:
[----:B------:R-:W-:Y:S01]  /*34a0*/  F2FP.F16.F32.PACK_AB R150, RZ, R117 ;  /* 0x00000075ff96723e */ /* 0x000fe200000000ff */
        /* <DEDUP_REMOVED lines=11> */
.L_x_2171:
[----:B------:R-:W-:Y:S01]  /*3560*/  F2FP.F16.F32.PACK_AB R118, RZ, R119 ;  /* 0x00000077ff76723e */ /* 0x000fe200000000ff */
        /* <DEDUP_REMOVED lines=10> */
.L_x_2172:
[----:B------:R-:W-:Y:S02]  /*3610*/  F2FP.F16.F32.PACK_AB R145, RZ, R145 ;  /* 0x00000091ff91723e */ /* 0x000fe400000000ff */
[----:B------:R-:W-:Y:S02]  /*3620*/  FSEL R186, R147, RZ, P5 ;  /* 0x000000ff93ba7208 */ /* 0x000fe40002800000 */
        /* <DEDUP_REMOVED lines=8> */
.L_x_2173:
[----:B------:R-:W-:Y:S02]  /*36b0*/  F2FP.F16.F32.PACK_AB R119, R186, R117 ;  /* 0x00000075ba77723e */ /* 0x000fe400000000ff */
        /* <DEDUP_REMOVED lines=9> */
[----:B------:R-:W-:-:S04]  /*3750*/  F2FP.F16.F32.PACK_AB R144, RZ, R144 ;  /* 0x00000090ff90723e */ /* 0x000fc800000000ff */
[----:B------:R-:W-:Y:S01]  /*3760*/  PRMT R135, R135, 0x5410, R144 ;  /* 0x0000541087877816 */ /* 0x000fe20000000090 */
[----:B------:R-:W-:Y:S06]  /*3770*/  BRA `(.L_x_2166) ;  /* 0x0000000c00107947 */ /* 0x000fec0003800000 */
.L_x_2157:
        /* <DEDUP_REMOVED lines=8> */
[----:B-----5:R-:W-:Y:S01]  /*3800*/  HADD2.F32 R145, -RZ, R120.H0_H0 ;  /* 0x20000078ff917230 */ /* 0x020fe20000004100 */
[----:B------:R-:W-:Y:S02]  /*3810*/  LOP3.LUT P6, RZ, R168, 0xff, RZ, 0xc0, !PT ;  /* 0x000000ffa8ff7812 */ /* 0x000fe400078cc0ff */
[----:B------:R-:W-:-:S04]  /*3820*/  @P5 FADD.FTZ R147, R10, -R147 ;  /* 0x800000930a935221 */ /* 0x000fc80000010000 */
[----:B------:R-:W-:-:S04]  /*3830*/  @P5 FFMA.FTZ R145, R6, R147, R145 ;  /* 0x0000009306915223 */ /* 0x000fc80000010091 */
[----:B------:R-:W-:-:S04]  /*3840*/  FMUL.FTZ R145, R145, UR17 ;  /* 0x0000001191917c20 */ /* 0x000fc80008410000 */
[----:B------:R-:W-:-:S05]  /*3850*/  FMUL.FTZ R145, R145, UR16 ;  /* 0x0000001091917c20 */ /* 0x000fca0008410000 */
[----:B------:R-:W-:-:S04]  /*3860*/  FSEL R145, R145, RZ, P6 ;  /* 0x000000ff91917208 */ /* 0x000fc80003000000 */
[----:B------:R-:W-:-:S04]  /*3870*/  F2FP.F16.F32.PACK_AB R145, RZ, R145 ;  /* 0x00000091ff91723e */ /* 0x000fc800000000ff */
[----:B------:R-:W-:-:S07]  /*3880*/  PRMT R132, R145, 0x7610, R132 ;  /* 0x0000761091847816 */ /* 0x000fce0000000084 */
.L_x_2175:
[----:B------:R-:W-:Y:S05]  /*3890*/  @!P4 BRA `(.L_x_2176) ;  /* 0x000000000028c947 */ /* 0x000fea0003800000 */
[----:B------:R-:W-:Y:S01]  /*38a0*/  @P5 FFMA.FTZ R144, R12, R7, R8 ;  /* 0x000000070c905223 */ /* 0x000fe20000010008 */
[----:B-----5:R-:W-:Y:S01]  /*38b0*/  HADD2.F32 R145, -RZ, R120.H1_H1 ;  /* 0x30000078ff917230 */ /* 0x020fe20000004100 */
        /* <DEDUP_REMOVED lines=8> */
.L_x_2176:
[----:B------:R-:W-:Y:S05]  /*3940*/  @!P4 BRA `(.L_x_2177) ;  /* 0x000000000028c947 */ /* 0x000fea0003800000 */
        /* <DEDUP_REMOVED lines=10> */
.L_x_2177:
        /* <DEDUP_REMOVED lines=11> */
.L_x_2178:
        /* <DEDUP_REMOVED lines=11> */
.L_x_2179:
        /* <DEDUP_REMOVED lines=11> */
.L_x_2180:
        /* <DEDUP_REMOVED lines=11> */
.L_x_2181:
[----:B------:R-:W-:Y:S05]  /*3cb0*/  @!P4 BRA `(.L_x_2166) ;  /* 0x0000000400c0c947 */ /* 0x000fea0003800000 */
[----:B------:R-:W-:Y:S01]  /*3cc0*/  @P5 FFMA.FTZ R147, R24, R7, R8 ;  /* 0x0000000718935223 */ /* 0x000fe20000010008 */
[----:B-----5:R-:W-:-:S03]  /*3cd0*/  HADD2.F32 R145, -RZ, R123.H1_H1 ;  /* 0x3000007bff917230 */ /* 0x020fc60000004100 */
[----:B------:R-:W-:-:S04]  /*3ce0*/  @P5 FADD.FTZ R147, R22, -R147 ;  /* 0x8000009316935221 */ /* 0x000fc80000010000 */
[----:B------:R-:W-:Y:S01]  /*3cf0*/  @P5 FFMA.FTZ R145, R6, R147, R145 ;  /* 0x0000009306915223 */ /* 0x000fe20000010091 */
[----:B------:R-:W-:-:S03]  /*3d00*/  ISETP.GE.U32.AND P5, PT, R168, RZ, PT ;  /* 0x000000ffa800720c */ /* 0x000fc60003fa6070 */
[----:B------:R-:W-:Y:S01]  /*3d10*/  FMUL.FTZ R145, R145, UR17 ;  /* 0x0000001191917c20 */ /* 0x000fe20008410000 */
[----:B------:R-:W-:-:S03]  /*3d20*/  ISETP.GE.U32.AND.EX P5, PT, R169, 0x1000000, PT, P5 ;  /* 0x01000000a900780c */ /* 0x000fc60003fa6150 */
[----:B------:R-:W-:-:S05]  /*3d30*/  FMUL.FTZ R145, R145, UR16 ;  /* 0x0000001091917c20 */ /* 0x000fca0008410000 */
[----:B------:R-:W-:-:S04]  /*3d40*/  FSEL R145, R145, RZ, P5 ;  /* 0x000000ff91917208 */ /* 0x000fc80002800000 */
[----:B------:R-:W-:-:S04]  /*3d50*/  F2FP.F16.F32.PACK_AB R145, RZ, R145 ;  /* 0x00000091ff91723e */ /* 0x000fc800000000ff */
[----:B------:R-:W-:Y:S01]  /*3d60*/  PRMT R135, R135, 0x5410, R145 ;  /* 0x0000541087877816 */ /* 0x000fe20000000091 */
[----:B------:R-:W-:Y:S06]  /*3d70*/  BRA `(.L_x_2166) ;  /* 0x0000000400907947 */ /* 0x000fec0003800000 */
.L_x_2174:
[----:B------:R-:W-:Y:S01]  /*3d80*/  ISETP.GT.AND P5, PT, R4, RZ, PT ;  /* 0x000000ff0400720c */ /* 0x000fe20003fa4270 */
[----:B------:R-:W-:Y:S01]  /*3d90*/  @P6 FFMA.FTZ R185, R3, R7, R8 ;  /* 0x0000000703b96223 */ /* 0x000fe20000010008 */
[--C-:B-----5:R-:W-:Y:S02]  /*3da0*/  HADD2.F32 R119, -RZ, R120.reuse.H1_H1 ;  /* 0x30000078ff777230 */ /* 0x120fe40000004100 */
[----:B------:R-:W-:Y:S02]  /*3db0*/  HADD2.F32 R117, -RZ, R120.H0_H0 ;  /* 0x20000078ff757230 */ /* 0x000fe40000004100 */
[----:B------:R-:W-:Y:S01]  /*3dc0*/  @P6 FADD.FTZ R185, R10, -R185 ;  /* 0x800000b90ab96221 */ /* 0x000fe20000010000 */
[--C-:B------:R-:W-:Y:S02]  /*3dd0*/  HADD2.F32 R145, -RZ, R121.reuse.H0_H0 ;  /* 0x20000079ff917230 */ /* 0x100fe40000004100 */
[----:B------:R-:W-:Y:S02]  /*3de0*/  HADD2.F32 R147, -RZ, R121.H1_H1 ;  /* 0x30000079ff937230 */ /* 0x000fe40000004100 */
[----:B------:R-:W-:Y:S01]  /*3df0*/  @P6 FFMA.FTZ R117, R6, R185, R117 ;  /* 0x000000b906756223 */ /* 0x000fe20000010075 */
[----:B------:R-:W-:-:S02]  /*3e00*/  HADD2.F32 R185, -RZ, R122.H0_H0 ;  /* 0x2000007affb97230 */ /* 0x000fc40000004100 */
[--C-:B------:R-:W-:Y:S02]  /*3e10*/  HADD2.F32 R189, -RZ, R123.reuse.H0_H0 ;  /* 0x2000007bffbd7230 */ /* 0x100fe40000004100 */
        /* <DEDUP_REMOVED lines=9> */
[-CC-:B------:R-:W-:Y:S01]  /*3eb0*/  @P5 FFMA.FTZ R116, R20, R7.reuse, R8.reuse ;  /* 0x0000000714745223 */ /* 0x180fe20000010008 */
[----:B------:R-:W-:Y:S01]  /*3ec0*/  @P5 FFMA.FTZ R145, R6, R118, R145 ;  /* 0x0000007606915223 */ /* 0x000fe20000010091 */
[-C--:B------:R-:W-:Y:S01]  /*3ed0*/  @P5 FFMA.FTZ R118, R21, R7.reuse, R8 ;  /* 0x0000000715765223 */ /* 0x080fe20000010008 */
[----:B------:R-:W-:Y:S01]  /*3ee0*/  @P5 FADD.FTZ R191, R18, -R191 ;  /* 0x800000bf12bf5221 */ /* 0x000fe20000010000 */
[----:B------:R-:W-:Y:S01]  /*3ef0*/  @P5 FADD.FTZ R116, R17, -R116 ;  /* 0x8000007411745221 */ /* 0x000fe20000010000 */
[----:B------:R-:W-:Y:S01]  /*3f00*/  @P5 FFMA.FTZ R199, R24, R7, R8 ;  /* 0x0000000718c75223 */ /* 0x000fe20000010008 */
[----:B------:R-:W-:Y:S01]  /*3f10*/  @P5 FFMA.FTZ R147, R6, R144, R147 ;  /* 0x0000009006935223 */ /* 0x000fe20000010093 */
[----:B------:R-:W-:-:S02]  /*3f20*/  HADD2.F32 R144, -RZ, R123.H1_H1 ;  /* 0x3000007bff907230 */ /* 0x000fc40000004100 */
[----:B------:R-:W-:Y:S01]  /*3f30*/  @P5 FADD.FTZ R118, R19, -R118 ;  /* 0x8000007613765221 */ /* 0x000fe20000010000 */
[C---:B------:R-:W-:Y:S01]  /*3f40*/  @P5 FFMA.FTZ R185, R6.reuse, R191, R185 ;  /* 0x000000bf06b95223 */ /* 0x040fe200000100b9 */
[----:B------:R-:W-:Y:S01]  /*3f50*/  @P5 FFMA.FTZ R187, R6, R116, R187 ;  /* 0x0000007406bb5223 */ /* 0x000fe200000100bb */
[----:B------:R-:W-:Y:S01]  /*3f60*/  @P5 FADD.FTZ R199, R22, -R199 ;  /* 0x800000c716c75221 */ /* 0x000fe20000010000 */
[C---:B------:R-:W-:Y:S01]  /*3f70*/  @P5 FFMA.FTZ R189, R6.reuse, R118, R189 ;  /* 0x0000007606bd5223 */ /* 0x040fe200000100bd */
[----:B------:R-:W-:Y:S02]  /*3f80*/  F2FP.F16.F32.PACK_AB R146, RZ, R117 ;  /* 0x00000075ff92723e */ /* 0x000fe400000000ff */
[----:B------:R-:W-:Y:S01]  /*3f90*/  @P5 FFMA.FTZ R144, R6, R199, R144 ;  /* 0x000000c706905223 */ /* 0x000fe20000010090 */
[----:B------:R-:W-:Y:S02]  /*3fa0*/  F2FP.F16.F32.PACK_AB R148, RZ, R119 ;  /* 0x00000077ff94723e */ /* 0x000fe400000000ff */
[----:B------:R-:W-:-:S02]  /*3fb0*/  F2FP.F16.F32.PACK_AB R150, RZ, R145 ;  /* 0x00000091ff96723e */ /* 0x000fc400000000ff */
[----:B------:R-:W-:Y:S02]  /*3fc0*/  F2FP.F16.F32.PACK_AB R186, RZ, R147 ;  /* 0x00000093ffba723e */ /* 0x000fe400000000ff */
[----:B------:R-:W-:Y:S02]  /*3fd0*/  F2FP.F16.F32.PACK_AB R118, RZ, R185 ;  /* 0x000000b9ff76723e */ /* 0x000fe400000000ff */
[----:B------:R-:W-:Y:S01]  /*3fe0*/  F2FP.F16.F32.PACK_AB R188, RZ, R187 ;  /* 0x000000bbffbc723e */ /* 0x000fe200000000ff */
[----:B------:R-:W-:Y:S06]  /*3ff0*/  @!P4 BRA `(.L_x_2182) ;  /* 0x000000000018c947 */ /* 0x000fec0003800000 */
[----:B------:R-:W-:Y:S01]  /*4000*/  FMUL.FTZ R117, R117, UR17 ;  /* 0x0000001175757c20 */ /* 0x000fe20008410000 */
[----:B------:R-:W-:-:S03]  /*4010*/  LOP3.LUT P5, RZ, R168, 0xff, RZ, 0xc0, !PT ;  /* 0x000000ffa8ff7812 */ /* 0x000fc600078ac0ff */
[----:B------:R-:W-:-:S05]  /*4020*/  FMUL.FTZ R117, R117, UR16 ;  /* 0x0000001075757c20 */ /* 0x000fca0008410000 */
[----:B------:R-:W-:-:S04]  /*4030*/  FSEL R117, R117, RZ, P5 ;  /* 0x000000ff75757208 */ /* 0x000fc80002800000 */
[----:B------:R-:W-:-:S04]  /*4040*/  F2FP.F16.F32.PACK_AB R117, RZ, R117 ;  /* 0x00000075ff75723e */ /* 0x000fc800000000ff */
[----:B------:R-:W-:-:S07]  /*4050*/  PRMT R132, R117, 0x7610, R132 ;  /* 0x0000761075847816 */ /* 0x000fce0000000084 */
.L_x_2182:
[----:B------:R-:W-:Y:S05]  /*4060*/  @!P4 BRA `(.L_x_2183) ;  /* 0x000000000018c947 */ /* 0x000fea0003800000 */
[----:B------:R-:W-:Y:S01]  /*4070*/  FMUL.FTZ R119, R119, UR17 ;  /* 0x0000001177777c20 */ /* 0x000fe20008410000 */
[----:B------:R-:W-:-:S03]  /*4080*/  LOP3.LUT P5, RZ, R168, 0xff00, RZ, 0xc0, !PT ;  /* 0x0000ff00a8ff7812 */ /* 0x000fc600078ac0ff */
[----:B------:R-:W-:-:S05]  /*4090*/  FMUL.FTZ R119, R119, UR16 ;  /* 0x0000001077777c20 */ /* 0x000fca0008410000 */
[----:B------:R-:W-:-:S04]  /*40a0*/  FSEL R119, R119, RZ, P5 ;  /* 0x000000ff77777208 */ /* 0x000fc80002800000 */
[----:B------:R-:W-:-:S04]  /*40b0*/  F2FP.F16.F32.PACK_AB R119, RZ, R119 ;  /* 0x00000077ff77723e */ /* 0x000fc800000000ff */
[----:B------:R-:W-:-:S07]  /*40c0*/  PRMT R132, R132, 0x5410, R119 ;  /* 0x0000541084847816 */ /* 0x000fce0000000077 */
.L_x_2183:
[----:B------:R-:W-:Y:S05]  /*40d0*/  @!P4 BRA `(.L_x_2184) ;  /* 0x000000000018c947 */ /* 0x000fea0003800000 */
[----:B------:R-:W-:Y:S01]  /*40e0*/  FMUL.FTZ R145, R145, UR17 ;  /* 0x0000001191917c20 */ /* 0x000fe20008410000 */
[----:B------:R-:W-:-:S03]  /*40f0*/  LOP3.LUT P5, RZ, R168, 0xff0000, RZ, 0xc0, !PT ;  /* 0x00ff0000a8ff7812 */ /* 0x000fc600078ac0ff */
[----:B------:R-:W-:-:S05]  /*4100*/  FMUL.FTZ R145, R145, UR16 ;  /* 0x0000001091917c20 */ /* 0x000fca0008410000 */
[----:B------:R-:W-:-:S04]  /*4110*/  FSEL R145, R145, RZ, P5 ;  /* 0x000000ff91917208 */ /* 0x000fc80002800000 */
[----:B------:R-:W-:-:S04]  /*4120*/  F2FP.F16.F32.PACK_AB R145, RZ, R145 ;  /* 0x00000091ff91723e */ /* 0x000fc800000000ff */
[----:B------:R-:W-:-:S07]  /*4130*/  PRMT R133, R145, 0x7610, R133 ;  /* 0x0000761091857816 */ /* 0x000fce0000000085 */
.L_x_2184:
[----:B------:R-:W-:Y:S05]  /*4140*/  @!P4 BRA `(.L_x_2185) ;  /* 0x000000000018c947 */ /* 0x000fea0003800000 */
[----:B------:R-:W-:Y:S01]  /*4150*/  FMUL.FTZ R147, R147, UR17 ;  /* 0x0000001193937c20 */ /* 0x000fe20008410000 */
[----:B------:R-:W-:-:S03]  /*4160*/  LOP3.LUT P5, RZ, R168, 0xff000000, RZ, 0xc0, !PT ;  /* 0xff000000a8ff7812 */ /* 0x000fc600078ac0ff */
[----:B------:R-:W-:-:S05]  /*4170*/  FMUL.FTZ R147, R147, UR16 ;  /* 0x0000001093937c20 */ /* 0x000fca0008410000 */
[----:B------:R-:W-:-:S04]  /*4180*/  FSEL R147, R147, RZ, P5 ;  /* 0x000000ff93937208 */ /* 0x000fc80002800000 */
[----:B------:R-:W-:-:S04]  /*4190*/  F2FP.F16.F32.PACK_AB R147, RZ, R147 ;  /* 0x00000093ff93723e */ /* 0x000fc800000000ff */
[----:B------:R-:W-:-:S07]  /*41a0*/  PRMT R133, R133, 0x5410, R147 ;  /* 0x0000541085857816 */ /* 0x000fce0000000093 */
.L_x_2185:
[----:B------:R-:W-:Y:S05]  /*41b0*/  @!P4 BRA `(.L_x_2186) ;  /* 0x000000000018c947 */ /* 0x000fea0003800000 */
[----:B------:R-:W-:Y:S01]  /*41c0*/  FMUL.FTZ R185, R185, UR17 ;  /* 0x00000011b9b97c20 */ /* 0x000fe20008410000 */
[----:B------:R-:W-:-:S03]  /*41d0*/  LOP3.LUT P5, RZ, R169, 0xff, RZ, 0xc0, !PT ;  /* 0x000000ffa9ff7812 */ /* 0x000fc600078ac0ff */
[----:B------:R-:W-:-:S05]  /*41e0*/  FMUL.FTZ R185, R185, UR16 ;  /* 0x00000010b9b97c20 */ /* 0x000fca0008410000 */
[----:B------:R-:W-:-:S04]  /*41f0*/  FSEL R185, R185, RZ, P5 ;  /* 0x000000ffb9b97208 */ /* 0x000fc80002800000 */
[----:B------:R-:W-:-:S04]  /*4200*/  F2FP.F16.F32.PACK_AB R185, RZ, R185 ;  /* 0x000000b9ffb9723e */ /* 0x000fc800000000ff */
[----:B------:R-:W-:-:S07]  /*4210*/  PRMT R134, R185, 0x7610, R134 ;  /* 0x00007610b9867816 */ /* 0x000fce0000000086 */
.L_x_2186:
[----:B------:R-:W-:Y:S05]  /*4220*/  @!P4 BRA `(.L_x_2187) ;  /* 0x000000000018c947 */ /* 0x000fea0003800000 */
[----:B------:R-:W-:Y:S01]  /*4230*/  FMUL.FTZ R187, R187, UR17 ;  /* 0x00000011bbbb7c20 */ /* 0x000fe20008410000 */
[----:B------:R-:W-:-:S03]  /*4240*/  LOP3.LUT P5, RZ, R169, 0xff00, RZ, 0xc0, !PT ;  /* 0x0000ff00a9ff7812 */ /* 0x000fc600078ac0ff */
[----:B------:R-:W-:-:S05]  /*4250*/  FMUL.FTZ R187, R187, UR16 ;  /* 0x00000010bbbb7c20 */ /* 0x000fca0008410000 */
[----:B------:R-:W-:-:S04]  /*4260*/  FSEL R187, R187, RZ, P5 ;  /* 0x000000ffbbbb7208 */ /* 0x000fc80002800000 */
[----:B------:R-:W-:-:S04]  /*4270*/  F2FP.F16.F32.PACK_AB R187, RZ, R187 ;  /* 0x000000bbffbb723e */ /* 0x000fc800000000ff */
[----:B------:R-:W-:-:S07]  /*4280*/  PRMT R134, R134, 0x5410, R187 ;  /* 0x0000541086867816 */ /* 0x000fce00000000bb */
.L_x_2187:
[----:B------:R-:W-:Y:S05]  /*4290*/  @!P4 BRA `(.L_x_2188) ;  /* 0x000000000018c947 */ /* 0x000fea0003800000 */
[----:B------:R-:W-:Y:S01]  /*42a0*/  FMUL.FTZ R116, R189, UR17 ;  /* 0x00000011bd747c20 */ /* 0x000fe20008410000 */
[----:B------:R-:W-:-:S03]  /*42b0*/  LOP3.LUT P5, RZ, R169, 0xff0000, RZ, 0xc0, !PT ;  /* 0x00ff0000a9ff7812 */ /* 0x000fc600078ac0ff */
[----:B------:R-:W-:-:S05]  /*42c0*/  FMUL.FTZ R116, R116, UR16 ;  /* 0x0000001074747c20 */ /* 0x000fca0008410000 */
[----:B------:R-:W-:-:S04]  /*42d0*/  FSEL R116, R116, RZ, P5 ;  /* 0x000000ff74747208 */ /* 0x000fc80002800000 */
[----:B------:R-:W-:-:S04]  /*42e0*/  F2FP.F16.F32.PACK_AB R116, RZ, R116 ;  /* 0x00000074ff74723e */ /* 0x000fc800000000ff */
[----:B------:R-:W-:-:S07]  /*42f0*/  PRMT R135, R116, 0x7610, R135 ;  /* 0x0000761074877816 */ /* 0x000fce0000000087 */
.L_x_2188:
[----:B------:R-:W-:Y:S02]  /*4300*/  F2FP.F16.F32.PACK_AB R119, R144, R189 ;  /* 0x000000bd9077723e */ /* 0x000fe400000000ff */
        /* <DEDUP_REMOVED lines=9> */
[----:B------:R-:W-:-:S04]  /*43a0*/  F2FP.F16.F32.PACK_AB R144, RZ, R144 ;  /* 0x00000090ff90723e */ /* 0x000fc800000000ff */
[----:B------:R-:W-:-:S07]  /*43b0*/  PRMT R135, R135, 0x5410, R144 ;  /* 0x0000541087877816 */ /* 0x000fce0000000090 */
.L_x_2166:
        /* <DEDUP_REMOVED lines=10> */
.L_x_2156:
[----:B------:R-:W-:Y:S05]  /*4460*/  BSYNC.RECONVERGENT B0 ;  /* 0x0000000000007941 */ /* 0x000fea0003800200 */
.L_x_2155:
        /* <DEDUP_REMOVED lines=10> */
[--C-:B0----5:R-:W-:Y:S02]  /*4510*/  HADD2.F32 R145, -RZ, R124.reuse.H1_H1 ;  /* 0x3000007cff917230 */ /* 0x121fe40000004100 */
[----:B------:R-:W-:Y:S02]  /*4520*/  HADD2.F32 R117, -RZ, R124.H0_H0 ;  /* 0x2000007cff757230 */ /* 0x000fe40000004100 */
[--C-:B------:R-:W-:Y:S02]  /*4530*/  HADD2.F32 R147, -RZ, R125.reuse.H0_H0 ;  /* 0x2000007dff937230 */ /* 0x100fe40000004100 */
[----:B------:R-:W-:Y:S02]  /*4540*/  HADD2.F32 R187, -RZ, R125.H1_H1 ;  /* 0x3000007dffbb7230 */ /* 0x000fe40000004100 */
[----:B------:R-:W-:Y:S02]  /*4550*/  HADD2.F32 R189, -RZ, R126.H1_H1 ;  /* 0x3000007effbd7230 */ /* 0x000fe40000004100 */
[----:B------:R-:W-:-:S02]  /*4560*/  HADD2.F32 R191, -RZ, R127.H0_H0 ;  /* 0x2000007fffbf7230 */ /* 0x000fc40000004100 */
[-CC-:B------:R-:W-:Y:S01]  /*4570*/  @P6 FFMA.FTZ R116, R28, R7.reuse, R8.reuse ;  /* 0x000000071c746223 */ /* 0x180fe20000010008 */
[-CC-:B------:R-:W-:Y:S01]  /*4580*/  @P6 FFMA.FTZ R119, R23, R7.reuse, R8.reuse ;  /* 0x0000000717776223 */ /* 0x180fe20000010008 */
[-CC-:B------:R-:W-:Y:S01]  /*4590*/  @P6 FFMA.FTZ R185, R27, R7.reuse, R8.reuse ;  /* 0x000000071bb96223 */ /* 0x180fe20000010008 */
[-C--:B------:R-:W-:Y:S01]  /*45a0*/  @P6 FFMA.FTZ R144, R32, R7.reuse, R8 ;  /* 0x0000000720906223 */ /* 0x080fe20000010008 */
[----:B------:R-:W-:Y:S01]  /*45b0*/  @P6 FADD.FTZ R116, R25, -R116 ;  /* 0x8000007419746221 */ /* 0x000fe20000010000 */
[----:B------:R-:W-:Y:S01]  /*45c0*/  @P6 FADD.FTZ R119, R26, -R119 ;  /* 0x800000771a776221 */ /* 0x000fe20000010000 */
[----:B------:R-:W-:Y:S01]  /*45d0*/  @P6 FADD.FTZ R118, R30, -R185 ;  /* 0x800000b91e766221 */ /* 0x000fe20000010000 */
[-CC-:B------:R-:W-:Y:S01]  /*45e0*/  @P6 FFMA.FTZ R185, R31, R7.reuse, R8.reuse ;  /* 0x000000071fb96223 */ /* 0x180fe20000010008 */
[----:B------:R-:W-:Y:S01]  /*45f0*/  @P6 FFMA.FTZ R145, R6, R116, R145 ;  /* 0x0000007406916223 */ /* 0x000fe20000010091 */
[----:B------:R-:W-:Y:S01]  /*4600*/  @P6 FFMA.FTZ R116, R36, R7, R8 ;  /* 0x0000000724746223 */ /* 0x000fe20000010008 */
[C---:B------:R-:W-:Y:S01]  /*4610*/  @P6 FFMA.FTZ R117, R6.reuse, R119, R117 ;  /* 0x0000007706756223 */ /* 0x040fe20000010075 */
[----:B------:R-:W-:Y:S01]  /*4620*/  @P6 FADD.FTZ R144, R29, -R144 ;  /* 0x800000901d906221 */ /* 0x000fe20000010000 */
[----:B------:R-:W-:Y:S01]  /*4630*/  @P6 FFMA.FTZ R147, R6, R118, R147 ;  /* 0x0000007606936223 */ /* 0x000fe20000010093 */
[----:B------:R-:W-:-:S02]  /*4640*/  HADD2.F32 R119, -RZ, R126.H0_H0 ;  /* 0x2000007eff777230 */ /* 0x000fc40000004100 */
[-C--:B------:R-:W-:Y:S01]  /*4650*/  @P6 FFMA.FTZ R118, R37, R7.reuse, R8 ;  /* 0x0000000725766223 */ /* 0x080fe20000010008 */
[----:B------:R-:W-:Y:S01]  /*4660*/  @P6 FADD.FTZ R185, R34, -R185 ;  /* 0x800000b922b96221 */ /* 0x000fe20000010000 */
[----:B------:R-:W-:Y:S01]  /*4670*/  @P6 FADD.FTZ R116, R33, -R116 ;  /* 0x8000007421746221 */ /* 0x000fe20000010000 */
[----:B------:R-:W-:Y:S01]  /*4680*/  @P6 FFMA.FTZ R199, R152, R7, R8 ;  /* 0x0000000798c76223 */ /* 0x000fe20000010008 */
[C---:B------:R-:W-:Y:S01]  /*4690*/  @P6 FFMA.FTZ R187, R6.reuse, R144, R187 ;  /* 0x0000009006bb6223 */ /* 0x040fe200000100bb */
[----:B------:R-:W-:Y:S02]  /*46a0*/  HADD2.F32 R144, -RZ, R127.H1_H1 ;  /* 0x3000007fff907230 */ /* 0x000fe40000004100 */
[----:B------:R-:W-:Y:S01]  /*46b0*/  @P6 FADD.FTZ R118, R35, -R118 ;  /* 0x8000007623766221 */ /* 0x000fe20000010000 */
[C---:B------:R-:W-:Y:S01]  /*46c0*/  @P6 FFMA.FTZ R119, R6.reuse, R185, R119 ;  /* 0x000000b906776223 */ /* 0x040fe20000010077 */
[----:B------:R-:W-:Y:S01]  /*46d0*/  @P6 FFMA.FTZ R189, R6, R116, R189 ;  /* 0x0000007406bd6223 */ /* 0x000fe200000100bd */
[----:B------:R-:W-:Y:S01]  /*46e0*/  @P6 FADD.FTZ R199, R38, -R199 ;  /* 0x800000c726c76221 */ /* 0x000fe20000010000 */
[----:B------:R-:W-:Y:S01]  /*46f0*/  @P6 FFMA.FTZ R191, R6, R118, R191 ;  /* 0x0000007606bf6223 */ /* 0x000fe200000100bf */
[----:B------:R-:W-:-:S02]  /*4700*/  F2FP.F16.F32.PACK_AB R146, RZ, R117 ;  /* 0x00000075ff92723e */ /* 0x000fc400000000ff */
[----:B------:R-:W-:Y:S01]  /*4710*/  @P6 FFMA.FTZ R144, R6, R199, R144 ;  /* 0x000000c706906223 */ /* 0x000fe20000010090 */
[----:B------:R-:W-:Y:S02]  /*4720*/  F2FP.F16.F32.PACK_AB R148, RZ, R145 ;  /* 0x00000091ff94723e */ /* 0x000fe400000000ff */
[----:B------:R-:W-:Y:S02]  /*4730*/  F2FP.F16.F32.PACK_AB R150, RZ, R147 ;  /* 0x00000093ff96723e */ /* 0x000fe400000000ff */
        /* <DEDUP_REMOVED lines=10> */
.L_x_2193:
[----:B------:R-:W-:Y:S05]  /*47e0*/  @!P4 BRA `(.L_x_2194) ;  /* 0x000000000018c947 */ /* 0x000fea0003800000 */
[----:B------:R-:W-:Y:S01]  /*47f0*/  FMUL.FTZ R145, R145, UR17 ;  /* 0x0000001191917c20 */ /* 0x000fe20008410000 */
[----:B------:R-:W-:-:S03]  /*4800*/  LOP3.LUT P6, RZ, R166, 0xff00, RZ, 0xc0, !PT ;  /* 0x0000ff00a6ff7812 */ /* 0x000fc600078cc0ff */
[----:B------:R-:W-:-:S05]  /*4810*/  FMUL.FTZ R145, R145, UR16 ;  /* 0x0000001091917c20 */ /* 0x000fca0008410000 */
[----:B------:R-:W-:-:S04]  /*4820*/  FSEL R145, R145, RZ, P6 ;  /* 0x000000ff91917208 */ /* 0x000fc80003000000 */
[----:B------:R-:W-:-:S04]  /*4830*/  F2FP.F16.F32.PACK_AB R145, RZ, R145 ;  /* 0x00000091ff91723e */ /* 0x000fc800000000ff */
[----:B------:R-:W-:-:S07]  /*4840*/  PRMT R132, R132, 0x5410, R145 ;  /* 0x0000541084847816 */ /* 0x000fce0000000091 */
.L_x_2194:
[----:B------:R-:W-:Y:S05]  /*4850*/  @!P4 BRA `(.L_x_2195) ;  /* 0x000000000018c947 */ /* 0x000fea0003800000 */
[----:B------:R-:W-:Y:S01]  /*4860*/  FMUL.FTZ R147, R147, UR17 ;  /* 0x0000001193937c20 */ /* 0x000fe20008410000 */
[----:B------:R-:W-:-:S03]  /*4870*/  LOP3.LUT P6, RZ, R166, 0xff0000, RZ, 0xc0, !PT ;  /* 0x00ff0000a6ff7812 */ /* 0x000fc600078cc0ff */
[----:B------:R-:W-:-:S05]  /*4880*/  FMUL.FTZ R147, R147, UR16 ;  /* 0x0000001093937c20 */ /* 0x000fca0008410000 */
[----:B------:R-:W-:-:S04]  /*4890*/  FSEL R147, R147, RZ, P6 ;  /* 0x000000ff93937208 */ /* 0x000fc80003000000 */
[----:B------:R-:W-:-:S04]  /*48a0*/  F2FP.F16.F32.PACK_AB R147, RZ, R147 ;  /* 0x00000093ff93723e */ /* 0x000fc800000000ff */
[----:B------:R-:W-:-:S07]  /*48b0*/  PRMT R133, R147, 0x7610, R133 ;  /* 0x0000761093857816 */ /* 0x000fce0000000085 */
.L_x_2195:
[----:B------:R-:W-:Y:S05]  /*48c0*/  @!P4 BRA `(.L_x_2196) ;  /* 0x000000000018c947 */ /* 0x000fea0003800000 */
[----:B------:R-:W-:Y:S01]  /*48d0*/  FMUL.FTZ R187, R187, UR17 ;  /* 0x00000011bbbb7c20 */ /* 0x000fe20008410000 */
[----:B------:R-:W-:-:S03]  /*48e0*/  LOP3.LUT P6, RZ, R166, 0xff000000, RZ, 0xc0, !PT ;  /* 0xff000000a6ff7812 */ /* 0x000fc600078cc0ff */
[----:B------:R-:W-:-:S05]  /*48f0*/  FMUL.FTZ R187, R187, UR16 ;  /* 0x00000010bbbb7c20 */ /* 0x000fca0008410000 */
[----:B------:R-:W-:-:S04]  /*4900*/  FSEL R187, R187, RZ, P6 ;  /* 0x000000ffbbbb7208 */ /* 0x000fc80003000000 */
[----:B------:R-:W-:-:S04]  /*4910*/  F2FP.F16.F32.PACK_AB R187, RZ, R187 ;  /* 0x000000bbffbb723e */ /* 0x000fc800000000ff */
[----:B------:R-:W-:-:S07]  /*4920*/  PRMT R133, R133, 0x5410, R187 ;  /* 0x0000541085857816 */ /* 0x000fce00000000bb */
.L_x_2196:
[----:B------:R-:W-:Y:S05]  /*4930*/  @!P4 BRA `(.L_x_2197) ;  /* 0x000000000018c947 */ /* 0x000fea0003800000 */
[----:B------:R-:W-:Y:S01]  /*4940*/  FMUL.FTZ R119, R119, UR17 ;  /* 0x0000001177777c20 */ /* 0x000fe20008410000 */
[----:B------:R-:W-:-:S03]  /*4950*/  LOP3.LUT P6, RZ, R167, 0xff, RZ, 0xc0, !PT ;  /* 0x000000ffa7ff7812 */ /* 0x000fc600078cc0ff */
[----:B------:R-:W-:-:S05]  /*4960*/  FMUL.FTZ R119, R119, UR16 ;  /* 0x0000001077777c20 */ /* 0x000fca0008410000 */
[----:B------:R-:W-:-:S04]  /*4970*/  FSEL R119, R119, RZ, P6 ;  /* 0x000000ff77777208 */ /* 0x000fc80003000000 */
[----:B------:R-:W-:-:S04]  /*4980*/  F2FP.F16.F32.PACK_AB R119, RZ, R119 ;  /* 0x00000077ff77723e */ /* 0x000fc800000000ff */
[----:B------:R-:W-:-:S07]  /*4990*/  PRMT R134, R119, 0x7610, R134 ;  /* 0x0000761077867816 */ /* 0x000fce0000000086 */
.L_x_2197:
[----:B------:R-:W-:Y:S05]  /*49a0*/  @!P4 BRA `(.L_x_2198) ;  /* 0x000000000018c947 */ /* 0x000fea0003800000 */
[----:B------:R-:W-:Y:S01]  /*49b0*/  FMUL.FTZ R189, R189, UR17 ;  /* 0x00000011bdbd7c20 */ /* 0x000fe20008410000 */
[----:B------:R-:W-:-:S03]  /*49c0*/  LOP3.LUT P6, RZ, R167, 0xff00, RZ, 0xc0, !PT ;  /* 0x0000ff00a7ff7812 */ /* 0x000fc600078cc0ff */
[----:B------:R-:W-:-:S05]  /*49d0*/  FMUL.FTZ R189, R189, UR16 ;  /* 0x00000010bdbd7c20 */ /* 0x000fca0008410000 */
[----:B------:R-:W-:-:S04]  /*49e0*/  FSEL R189, R189, RZ, P6 ;  /* 0x000000ffbdbd7208 */ /* 0x000fc80003000000 */
[----:B------:R-:W-:-:S04]  /*49f0*/  F2FP.F16.F32.PACK_AB R189, RZ, R189 ;  /* 0x000000bdffbd723e */ /* 0x000fc800000000ff */
[----:B------:R-:W-:-:S07]  /*4a00*/  PRMT R134, R134, 0x5410, R189 ;  /* 0x0000541086867816 */ /* 0x000fce00000000bd */
.L_x_2198:
[----:B------:R-:W-:Y:S05]  /*4a10*/  @!P4 BRA `(.L_x_2199) ;  /* 0x000000000018c947 */ /* 0x000fea0003800000 */
[----:B------:R-:W-:Y:S01]  /*4a20*/  FMUL.FTZ R116, R191, UR17 ;  /* 0x00000011bf747c20 */ /* 0x000fe20008410000 */
[----:B------:R-:W-:-:S03]  /*4a30*/  LOP3.LUT P6, RZ, R167, 0xff0000, RZ, 0xc0, !PT ;  /* 0x00ff0000a7ff7812 */ /* 0x000fc600078cc0ff */
[----:B------:R-:W-:-:S05]  /*4a40*/  FMUL.FTZ R116, R116, UR16 ;  /* 0x0000001074747c20 */ /* 0x000fca0008410000 */
[----:B------:R-:W-:-:S04]  /*4a50*/  FSEL R116, R116, RZ, P6 ;  /* 0x000000ff74747208 */ /* 0x000fc80003000000 */
[----:B------:R-:W-:-:S04]  /*4a60*/  F2FP.F16.F32.PACK_AB R116, RZ, R116 ;  /* 0x00000074ff74723e */ /* 0x000fc800000000ff */
[----:B------:R-:W-:-:S07]  /*4a70*/  PRMT R135, R116, 0x7610, R135 ;  /* 0x0000761074877816 */ /* 0x000fce0000000087 */
.L_x_2199:
        /* <DEDUP_REMOVED lines=11> */
[----:B------:R-:W-:Y:S01]  /*4b30*/  PRMT R135, R135, 0x5410, R144 ;  /* 0x0000541087877816 */ /* 0x000fe20000000090 */
[----:B------:R-:W-:Y:S06]  /*4b40*/  BRA `(.L_x_2200) ;  /* 0x0000001000cc7947 */ /* 0x000fec0003800000 */
.L_x_2192:
[----:B------:R-:W-:Y:S01]  /*4b50*/  ISETP.GT.AND P6, PT, R4, RZ, PT ;  /* 0x000000ff0400720c */ /* 0x000fe20003fc4270 */
[----:B------:R-:W-:-:S12]  /*4b60*/  @!P4 BRA `(.L_x_2201) ;  /* 0x000000000030c947 */ /* 0x000fd80003800000 */
[----:B0-----:R-:W-:Y:S01]  /*4b70*/  @P6 FFMA.FTZ R147, R23, R7, R8 ;  /* 0x0000000717936223 */ /* 0x001fe20000010008 */
[----:B-----5:R-:W-:Y:S01]  /*4b80*/  HADD2.F32 R145, -RZ, R124.H0_H0 ;  /* 0x2000007cff917230 */ /* 0x020fe20000004100 */
        /* <DEDUP_REMOVED lines=8> */
[----:B------:R-:W-:-:S04]  /*4c10*/  F2FP.F16.F32.PACK_AB R145, RZ, R145 ;  /* 0x00000091ff91723e */ /* 0x000fc800000000ff */
[----:B------:R-:W-:-:S07]  /*4c20*/  PRMT R132, R145, 0x7610, R132 ;  /* 0x0000761091847816 */ /* 0x000fce0000000084 */
.L_x_2201:
[----:B------:R-:W-:Y:S05]  /*4c30*/  @!P4 BRA `(.L_x_2202) ;  /* 0x000000000030c947 */ /* 0x000fea0003800000 */
[----:B0-----:R-:W-:Y:S01]  /*4c40*/  @P6 FFMA.FTZ R144, R28, R7, R8 ;  /* 0x000000071c906223 */ /* 0x001fe20000010008 */
[----:B-----5:R-:W-:Y:S01]  /*4c50*/  HADD2.F32 R145, -RZ, R124.H1_H1 ;  /* 0x3000007cff917230 */ /* 0x020fe20000004100 */
        /* <DEDUP_REMOVED lines=10> */
.L_x_2202:
[----:B------:R-:W-:Y:S05]  /*4d00*/  @!P4 BRA `(.L_x_2203) ;  /* 0x000000000030c947 */ /* 0x000fea0003800000 */
        /* <DEDUP_REMOVED lines=12> */
.L_x_2203:
        /* <DEDUP_REMOVED lines=13> */
.L_x_2204:
        /* <DEDUP_REMOVED lines=13> */
.L_x_2205:
        /* <DEDUP_REMOVED lines=13> */
.L_x_2206:
        /* <DEDUP_REMOVED lines=13> */
.L_x_2207:
[----:B------:R-:W-:Y:S05]  /*5110*/  @!P4 BRA `(.L_x_2200) ;  /* 0x0000000c0058c947 */ /* 0x000fea0003800000 */
[----:B0-----:R-:W-:Y:S01]  /*5120*/  @P6 FFMA.FTZ R147, R152, R7, R8 ;  /* 0x0000000798936223 */ /* 0x001fe20000010008 */
        /* <DEDUP_REMOVED lines=11> */
.L_x_2191:
        /* <DEDUP_REMOVED lines=35> */
[----:B------:R-:W-:Y:S02]  /*5410*/  F2FP.F16.F32.PACK_AB R145, RZ, R144 ;  /* 0x00000090ff91723e */ /* 0x000fe400000000ff */
[----:B------:R-:W-:Y:S02]  /*5420*/  F2FP.F16.F32.PACK_AB R147, RZ, R146 ;  /* 0x00000092ff93723e */ /* 0x000fe400000000ff */
[----:B------:R-:W-:Y:S02]  /*5430*/  F2FP.F16.F32.PACK_AB R150, RZ, R148 ;  /* 0x00000094ff96723e */ /* 0x000fe400000000ff */
[----:B------:R-:W-:-:S02]  /*5440*/  F2FP.F16.F32.PACK_AB R117, RZ, R185 ;  /* 0x000000b9ff75723e */ /* 0x000fc400000000ff */
[----:B------:R-:W-:Y:S02]  /*5450*/  F2FP.F16.F32.PACK_AB R118, RZ, R186 ;  /* 0x000000baff76723e */ /* 0x000fe400000000ff */
        /* <DEDUP_REMOVED lines=10> */
.L_x_2209:
[----:B------:R-:W-:Y:S05]  /*5500*/  @!P4 BRA `(.L_x_2210) ;  /* 0x000000000018c947 */ /* 0x000fea0003800000 */
[----:B------:R-:W-:Y:S01]  /*5510*/  FMUL.FTZ R116, R146, UR17 ;  /* 0x0000001192747c20 */ /* 0x000fe20008410000 */
[----:B-----5:R-:W-:-:S03]  /*5520*/  LOP3.LUT P6, RZ, R166, 0xff00, RZ, 0xc0, !PT ;  /* 0x0000ff00a6ff7812 */ /* 0x020fc600078cc0ff */
[----:B------:R-:W-:-:S05]  /*5530*/  FMUL.FTZ R116, R116, UR16 ;  /* 0x0000001074747c20 */ /* 0x000fca0008410000 */
[----:B------:R-:W-:-:S04]  /*5540*/  FSEL R116, R116, RZ, P6 ;  /* 0x000000ff74747208 */ /* 0x000fc80003000000 */
[----:B------:R-:W-:-:S04]  /*5550*/  F2FP.F16.F32.PACK_AB R116, RZ, R116 ;  /* 0x00000074ff74723e */ /* 0x000fc800000000ff */
[----:B------:R-:W-:-:S07]  /*5560*/  PRMT R132, R132, 0x5410, R116 ;  /* 0x0000541084847816 */ /* 0x000fce0000000074 */
.L_x_2210:
[----:B------:R-:W-:Y:S05]  /*5570*/  @!P4 BRA `(.L_x_2211) ;  /* 0x000000000018c947 */ /* 0x000fea0003800000 */
[----:B------:R-:W-:Y:S01]  /*5580*/  FMUL.FTZ R116, R148, UR17 ;  /* 0x0000001194747c20 */ /* 0x000fe20008410000 */
[----:B-----5:R-:W-:-:S03]  /*5590*/  LOP3.LUT P6, RZ, R166, 0xff0000, RZ, 0xc0, !PT ;  /* 0x00ff0000a6ff7812 */ /* 0x020fc600078cc0ff */
[----:B------:R-:W-:-:S05]  /*55a0*/  FMUL.FTZ R116, R116, UR16 ;  /* 0x0000001074747c20 */ /* 0x000fca0008410000 */
[----:B------:R-:W-:-:S04]  /*55b0*/  FSEL R116, R116, RZ, P6 ;  /* 0x000000ff74747208 */ /* 0x000fc80003000000 */
[----:B------:R-:W-:-:S04]  /*55c0*/  F2FP.F16.F32.PACK_AB R116, RZ, R116 ;  /* 0x00000074ff74723e */ /* 0x000fc800000000ff */
[----:B------:R-:W-:-:S07]  /*55d0*/  PRMT R133, R116, 0x7610, R133 ;  /* 0x0000761074857816 */ /* 0x000fce0000000085 */
.L_x_2211:
[----:B------:R-:W-:Y:S05]  /*55e0*/  @!P4 BRA `(.L_x_2212) ;  /* 0x000000000018c947 */ /* 0x000fea0003800000 */
[----:B------:R-:W-:Y:S01]  /*55f0*/  FMUL.FTZ R116, R185, UR17 ;  /* 0x00000011b9747c20 */ /* 0x000fe20008410000 */
[----:B-----5:R-:W-:-:S03]  /*5600*/  LOP3.LUT P6, RZ, R166, 0xff000000, RZ, 0xc0, !PT ;  /* 0xff000000a6ff7812 */ /* 0x020fc600078cc0ff */
[----:B------:R-:W-:-:S05]  /*5610*/  FMUL.FTZ R116, R116, UR16 ;  /* 0x0000001074747c20 */ /* 0x000fca0008410000 */
[----:B------:R-:W-:-:S04]  /*5620*/  FSEL R116, R116, RZ, P6 ;  /* 0x000000ff74747208 */ /* 0x000fc80003000000 */
[----:B------:R-:W-:-:S04]  /*5630*/  F2FP.F16.F32.PACK_AB R116, RZ, R116 ;  /* 0x00000074ff74723e */ /* 0x000fc800000000ff */
[----:B------:R-:W-:-:S07]  /*5640*/  PRMT R133, R133, 0x5410, R116 ;  /* 0x0000541085857816 */ /* 0x000fce0000000074 */
.L_x_2212:
[----:B------:R-:W-:Y:S05]  /*5650*/  @!P4 BRA `(.L_x_2213) ;  /* 0x000000000018c947 */ /* 0x000fea0003800000 */
[----:B------:R-:W-:Y:S01]  /*5660*/  FMUL.FTZ R116, R186, UR17 ;  /* 0x00000011ba747c20 */ /* 0x000fe20008410000 */
[----:B-----5:R-:W-:-:S03]  /*5670*/  LOP3.LUT P6, RZ, R167, 0xff, RZ, 0xc0, !PT ;  /* 0x000000ffa7ff7812 */ /* 0x020fc600078cc0ff */
[----:B------:R-:W-:-:S05]  /*5680*/  FMUL.FTZ R116, R116, UR16 ;  /* 0x0000001074747c20 */ /* 0x000fca0008410000 */
[----:B------:R-:W-:-:S04]  /*5690*/  FSEL R116, R116, RZ, P6 ;  /* 0x000000ff74747208 */ /* 0x000fc80003000000 */
[----:B------:R-:W-:-:S04]  /*56a0*/  F2FP.F16.F32.PACK_AB R116, RZ, R116 ;  /* 0x00000074ff74723e */ /* 0x000fc800000000ff */
[----:B------:R-:W-:-:S07]  /*56b0*/  PRMT R134, R116, 0x7610, R134 ;  /* 0x0000761074867816 */ /* 0x000fce0000000086 */
.L_x_2213:
[----:B------:R-:W-:Y:S05]  /*56c0*/  @!P4 BRA `(.L_x_2214) ;  /* 0x000000000018c947 */ /* 0x000fea0003800000 */
[----:B------:R-:W-:Y:S01]  /*56d0*/  FMUL.FTZ R116, R187, UR17 ;  /* 0x00000011bb747c20 */ /* 0x000fe20008410000 */
[----:B-----5:R-:W-:-:S03]  /*56e0*/  LOP3.LUT P6, RZ, R167, 0xff00, RZ, 0xc0, !PT ;  /* 0x0000ff00a7ff7812 */ /* 0x020fc600078cc0ff */
[----:B------:R-:W-:-:S05]  /*56f0*/  FMUL.FTZ R116, R116, UR16 ;  /* 0x0000001074747c20 */ /* 0x000fca0008410000 */
[----:B------:R-:W-:-:S04]  /*5700*/  FSEL R116, R116, RZ, P6 ;  /* 0x000000ff74747208 */ /* 0x000fc80003000000 */
[----:B------:R-:W-:-:S04]  /*5710*/  F2FP.F16.F32.PACK_AB R116, RZ, R116 ;  /* 0x00000074ff74723e */ /* 0x000fc800000000ff */
[----:B------:R-:W-:-:S07]  /*5720*/  PRMT R134, R134, 0x5410, R116 ;  /* 0x0000541086867816 */ /* 0x000fce0000000074 */
.L_x_2214:
[----:B------:R-:W-:Y:S05]  /*5730*/  @!P4 BRA `(.L_x_2215) ;  /* 0x000000000018c947 */ /* 0x000fea0003800000 */
[----:B------:R-:W-:Y:S01]  /*5740*/  FMUL.FTZ R116, R119, UR17 ;  /* 0x0000001177747c20 */ /* 0x000fe20008410000 */
[----:B-----5:R-:W-:-:S03]  /*5750*/  LOP3.LUT P6, RZ, R167, 0xff0000, RZ, 0xc0, !PT ;  /* 0x00ff0000a7ff7812 */ /* 0x020fc600078cc0ff */
[----:B------:R-:W-:-:S05]  /*5760*/  FMUL.FTZ R116, R116, UR16 ;  /* 0x0000001074747c20 */ /* 0x000fca0008410000 */
[----:B------:R-:W-:-:S04]  /*5770*/  FSEL R116, R116, RZ, P6 ;  /* 0x000000ff74747208 */ /* 0x000fc80003000000 */
[----:B------:R-:W-:-:S04]  /*5780*/  F2FP.F16.F32.PACK_AB R116, RZ, R116 ;  /* 0x00000074ff74723e */ /* 0x000fc800000000ff */
[----:B------:R-:W-:-:S07]  /*5790*/  PRMT R135, R116, 0x7610, R135 ;  /* 0x0000761074877816 */ /* 0x000fce0000000087 */
.L_x_2215:
        /* <DEDUP_REMOVED lines=13> */
.L_x_2208:
        /* <DEDUP_REMOVED lines=12> */
.L_x_2216:
        /* <DEDUP_REMOVED lines=12> */
.L_x_2217:
        /* <DEDUP_REMOVED lines=12> */
.L_x_2218:
        /* <DEDUP_REMOVED lines=12> */
.L_x_2219:
        /* <DEDUP_REMOVED lines=12> */
.L_x_2220:
        /* <DEDUP_REMOVED lines=12> */
.L_x_2221:
        /* <DEDUP_REMOVED lines=12> */
.L_x_2222:
        /* <DEDUP_REMOVED lines=12> */
[----:B------:R-:W-:-:S07]  /*5e70*/  PRMT R135, R135, 0x5410, R145 ;  /* 0x0000541087877816 */ /* 0x000fce0000000091 */
.L_x_2200:
        /* <DEDUP_REMOVED lines=8> */
.L_x_2190:
[----:B------:R-:W-:Y:S05]  /*5f00*/  BSYNC.RECONVERGENT B0 ;  /* 0x0000000000007941 */ /* 0x000fea0003800200 */
.L_x_2189:
        /* <DEDUP_REMOVED lines=10> */
[--C-:B0-2--5:R-:W-:Y:S02]  /*5fb0*/  HADD2.F32 R145, -RZ, R128.reuse.H1_H1 ;  /* 0x30000080ff917230 */ /* 0x125fe40000004100 */
        /* <DEDUP_REMOVED lines=44> */
.L_x_2227:
[----:B------:R-:W-:Y:S05]  /*6280*/  @!P4 BRA `(.L_x_2228) ;  /* 0x000000000018c947 */ /* 0x000fea0003800000 */
[----:B------:R-:W-:Y:S01]  /*6290*/  FMUL.FTZ R145, R145, UR17 ;  /* 0x0000001191917c20 */ /* 0x000fe20008410000 */
[----:B------:R-:W-:-:S03]  /*62a0*/  LOP3.LUT P6, RZ, R164, 0xff00, RZ, 0xc0, !PT ;  /* 0x0000ff00a4ff7812 */ /* 0x000fc600078cc0ff */
[----:B------:R-:W-:-:S05]  /*62b0*/  FMUL.FTZ R145, R145, UR16 ;  /* 0x0000001091917c20 */ /* 0x000fca0008410000 */
[----:B------:R-:W-:-:S04]  /*62c0*/  FSEL R145, R145, RZ, P6 ;  /* 0x000000ff91917208 */ /* 0x000fc80003000000 */
[----:B------:R-:W-:-:S04]  /*62d0*/  F2FP.F16.F32.PACK_AB R145, RZ, R145 ;  /* 0x00000091ff91723e */ /* 0x000fc800000000ff */
[----:B------:R-:W-:-:S07]  /*62e0*/  PRMT R132, R132, 0x5410, R145 ;  /* 0x0000541084847816 */ /* 0x000fce0000000091 */
.L_x_2228:
[----:B------:R-:W-:Y:S05]  /*62f0*/  @!P4 BRA `(.L_x_2229) ;  /* 0x000000000018c947 */ /* 0x000fea0003800000 */
[----:B------:R-:W-:Y:S01]  /*6300*/  FMUL.FTZ R147, R147, UR17 ;  /* 0x0000001193937c20 */ /* 0x000fe20008410000 */
[----:B------:R-:W-:-:S03]  /*6310*/  LOP3.LUT P6, RZ, R164, 0xff0000, RZ, 0xc0, !PT ;  /* 0x00ff0000a4ff7812 */ /* 0x000fc600078cc0ff */
[----:B------:R-:W-:-:S05]  /*6320*/  FMUL.FTZ R147, R147, UR16 ;  /* 0x0000001093937c20 */ /* 0x000fca0008410000 */
[----:B------:R-:W-:-:S04]  /*6330*/  FSEL R147, R147, RZ, P6 ;  /* 0x000000ff93937208 */ /* 0x000fc80003000000 */
[----:B------:R-:W-:-:S04]  /*6340*/  F2FP.F16.F32.PACK_AB R147, RZ, R147 ;  /* 0x00000093ff93723e */ /* 0x000fc800000000ff */
[----:B------:R-:W-:-:S07]  /*6350*/  PRMT R133, R147, 0x7610, R133 ;  /* 0x0000761093857816 */ /* 0x000fce0000000085 */
.L_x_2229:
[----:B------:R-:W-:Y:S05]  /*6360*/  @!P4 BRA `(.L_x_2230) ;  /* 0x000000000018c947 */ /* 0x000fea0003800000 */
[----:B------:R-:W-:Y:S01]  /*6370*/  FMUL.FTZ R187, R187, UR17 ;  /* 0x00000011bbbb7c20 */ /* 0x000fe20008410000 */
[----:B------:R-:W-:-:S03]  /*6380*/  LOP3.LUT P6, RZ, R164, 0xff000000, RZ, 0xc0, !PT ;  /* 0xff000000a4ff7812 */ /* 0x000fc600078cc0ff */
[----:B------:R-:W-:-:S05]  /*6390*/  FMUL.FTZ R187, R187, UR16 ;  /* 0x00000010bbbb7c20 */ /* 0x000fca0008410000 */
[----:B------:R-:W-:-:S04]  /*63a0*/  FSEL R187, R187, RZ, P6 ;  /* 0x000000ffbbbb7208 */ /* 0x000fc80003000000 */
[----:B------:R-:W-:-:S04]  /*63b0*/  F2FP.F16.F32.PACK_AB R187, RZ, R187 ;  /* 0x000000bbffbb723e */ /* 0x000fc800000000ff */
[----:B------:R-:W-:-:S07]  /*63c0*/  PRMT R133, R133, 0x5410, R187 ;  /* 0x0000541085857816 */ /* 0x000fce00000000bb */
.L_x_2230:
[----:B------:R-:W-:Y:S05]  /*63d0*/  @!P4 BRA `(.L_x_2231) ;  /* 0x000000000018c947 */ /* 0x000fea0003800000 */
[----:B------:R-:W-:Y:S01]  /*63e0*/  FMUL.FTZ R119, R119, UR17 ;  /* 0x0000001177777c20 */ /* 0x000fe20008410000 */
[----:B------:R-:W-:-:S03]  /*63f0*/  LOP3.LUT P6, RZ, R165, 0xff, RZ, 0xc0, !PT ;  /* 0x000000ffa5ff7812 */ /* 0x000fc600078cc0ff */
[----:B------:R-:W-:-:S05]  /*6400*/  FMUL.FTZ R119, R119, UR16 ;  /* 0x0000001077777c20 */ /* 0x000fca0008410000 */
[----:B------:R-:W-:-:S04]  /*6410*/  FSEL R119, R119, RZ, P6 ;  /* 0x000000ff77777208 */ /* 0x000fc80003000000 */
[----:B------:R-:W-:-:S04]  /*6420*/  F2FP.F16.F32.PACK_AB R119, RZ, R119 ;  /* 0x00000077ff77723e */ /* 0x000fc800000000ff */
[----:B------:R-:W-:-:S07]  /*6430*/  PRMT R134, R119, 0x7610, R134 ;  /* 0x0000761077867816 */ /* 0x000fce0000000086 */
.L_x_2231:
[----:B------:R-:W-:Y:S05]  /*6440*/  @!P4 BRA `(.L_x_2232) ;  /* 0x000000000018c947 */ /* 0x000fea0003800000 */
[----:B------:R-:W-:Y:S01]  /*6450*/  FMUL.FTZ R189, R189, UR17 ;  /* 0x00000011bdbd7c20 */ /* 0x000fe20008410000 */
[----:B------:R-:W-:-:S03]  /*6460*/  LOP3.LUT P6, RZ, R165, 0xff00, RZ, 0xc0, !PT ;  /* 0x0000ff00a5ff7812 */ /* 0x000fc600078cc0ff */
[----:B------:R-:W-:-:S05]  /*6470*/  FMUL.FTZ R189, R189, UR16 ;  /* 0x00000010bdbd7c20 */ /* 0x000fca0008410000 */
[----:B------:R-:W-:-:S04]  /*6480*/  FSEL R189, R189, RZ, P6 ;  /* 0x000000ffbdbd7208 */ /* 0x000fc80003000000 */
[----:B------:R-:W-:-:S04]  /*6490*/  F2FP.F16.F32.PACK_AB R189, RZ, R189 ;  /* 0x000000bdffbd723e */ /* 0x000fc800000000ff */
[----:B------:R-:W-:-:S07]  /*64a0*/  PRMT R134, R134, 0x5410, R189 ;  /* 0x0000541086867816 */ /* 0x000fce00000000bd */
.L_x_2232:
[----:B------:R-:W-:Y:S05]  /*64b0*/  @!P4 BRA `(.L_x_2233) ;  /* 0x000000000018c947 */ /* 0x000fea0003800000 */
[----:B------:R-:W-:Y:S01]  /*64c0*/  FMUL.FTZ R116, R191, UR17 ;  /* 0x00000011bf747c20 */ /* 0x000fe20008410000 */
[----:B------:R-:W-:-:S03]  /*64d0*/  LOP3.LUT P6, RZ, R165, 0xff0000, RZ, 0xc0, !PT ;  /* 0x00ff0000a5ff7812 */ /* 0x000fc600078cc0ff */
[----:B------:R-:W-:-:S05]  /*64e0*/  FMUL.FTZ R116, R116, UR16 ;  /* 0x0000001074747c20 */ /* 0x000fca0008410000 */
[----:B------:R-:W-:-:S04]  /*64f0*/  FSEL R116, R116, RZ, P6 ;  /* 0x000000ff74747208 */ /* 0x000fc80003000000 */
[----:B------:R-:W-:-:S04]  /*6500*/  F2FP.F16.F32.PACK_AB R116, RZ, R116 ;  /* 0x00000074ff74723e */ /* 0x000fc800000000ff */
[----:B------:R-:W-:-:S07]  /*6510*/  PRMT R135, R116, 0x7610, R135 ;  /* 0x0000761074877816 */ /* 0x000fce0000000087 */
.L_x_2233:
        /* <DEDUP_REMOVED lines=13> */
.L_x_2226:
[----:B------:R-:W-:Y:S01]  /*65f0*/  ISETP.GT.AND P6, PT, R4, RZ, PT ;  /* 0x000000ff0400720c */ /* 0x000fe20003fc4270 */
[----:B------:R-:W-:-:S12]  /*6600*/  @!P4 BRA `(.L_x_2235) ;  /* 0x000000000030c947 */ /* 0x000fd80003800000 */
[----:B0-2---:R-:W-:Y:S01]  /*6610*/  @P6 FFMA.FTZ R147, R39, R7, R8 ;  /* 0x0000000727936223 */ /* 0x005fe20000010008 */
        /* <DEDUP_REMOVED lines=11> */
.L_x_2235:
[----:B------:R-:W-:Y:S05]  /*66d0*/  @!P4 BRA `(.L_x_2236) ;  /* 0x000000000030c947 */ /* 0x000fea0003800000 */
[----:B0-2---:R-:W-:Y:S01]  /*66e0*/  @P6 FFMA.FTZ R144, R156, R7, R8 ;  /* 0x000000079c906223 */ /* 0x005fe20000010008 */
        /* <DEDUP_REMOVED lines=11> */
.L_x_2236:
[----:B------:R-:W-:Y:S05]  /*67a0*/  @!P4 BRA `(.L_x_2237) ;  /* 0x000000000030c947 */ /* 0x000fea0003800000 */
        /* <DEDUP_REMOVED lines=12> */
.L_x_2237:
        /* <DEDUP_REMOVED lines=13> */
.L_x_2238:
        /* <DEDUP_REMOVED lines=13> */
.L_x_2239:
        /* <DEDUP_REMOVED lines=13> */
.L_x_2240:
        /* <DEDUP_REMOVED lines=13> */
.L_x_2241:
[----:B------:R-:W-:Y:S05]  /*6bb0*/  @!P4 BRA `(.L_x_2234) ;  /* 0x0000000c0058c947 */ /* 0x000fea0003800000 */
[----:B0-2---:R-:W-:Y:S01]  /*6bc0*/  @P6 FFMA.FTZ R147, R176, R7, R8 ;  /* 0x00000007b0936223 */ /* 0x005fe20000010008 */
        /* <DEDUP_REMOVED lines=11> */
.L_x_2225:
        /* <DEDUP_REMOVED lines=50> */
.L_x_2243:
[----:B------:R-:W-:Y:S05]  /*6fa0*/  @!P4 BRA `(.L_x_2244) ;  /* 0x000000000018c947 */ /* 0x000fea0003800000 */
[----:B------:R-:W-:Y:S01]  /*6fb0*/  FMUL.FTZ R116, R146, UR17 ;  /* 0x0000001192747c20 */ /* 0x000fe20008410000 */
[----:B-----5:R-:W-:-:S03]  /*6fc0*/  LOP3.LUT P6, RZ, R164, 0xff00, RZ, 0xc0, !PT ;  /* 0x0000ff00a4ff7812 */ /* 0x020fc600078cc0ff */
[----:B------:R-:W-:-:S05]  /*6fd0*/  FMUL.FTZ R116, R116, UR16 ;  /* 0x0000001074747c20 */ /* 0x000fca0008410000 */
[----:B------:R-:W-:-:S04]  /*6fe0*/  FSEL R116, R116, RZ, P6 ;  /* 0x000000ff74747208 */ /* 0x000fc80003000000 */
[----:B------:R-:W-:-:S04]  /*6ff0*/  F2FP.F16.F32.PACK_AB R116, RZ, R116 ;  /* 0x00000074ff74723e */ /* 0x000fc800000000ff */
[----:B------:R-:W-:-:S07]  /*7000*/  PRMT R132, R132, 0x5410, R116 ;  /* 0x0000541084847816 */ /* 0x000fce0000000074 */
.L_x_2244:
[----:B------:R-:W-:Y:S05]  /*7010*/  @!P4 BRA `(.L_x_2245) ;  /* 0x000000000018c947 */ /* 0x000fea0003800000 */
[----:B------:R-:W-:Y:S01]  /*7020*/  FMUL.FTZ R116, R148, UR17 ;  /* 0x0000001194747c20 */ /* 0x000fe20008410000 */
[----:B-----5:R-:W-:-:S03]  /*7030*/  LOP3.LUT P6, RZ, R164, 0xff0000, RZ, 0xc0, !PT ;  /* 0x00ff0000a4ff7812 */ /* 0x020fc600078cc0ff */
[----:B------:R-:W-:-:S05]  /*7040*/  FMUL.FTZ R116, R116, UR16 ;  /* 0x0000001074747c20 */ /* 0x000fca0008410000 */
[----:B------:R-:W-:-:S04]  /*7050*/  FSEL R116, R116, RZ, P6 ;  /* 0x000000ff74747208 */ /* 0x000fc80003000000 */
[----:B------:R-:W-:-:S04]  /*7060*/  F2FP.F16.F32.PACK_AB R116, RZ, R116 ;  /* 0x00000074ff74723e */ /* 0x000fc800000000ff */
[----:B------:R-:W-:-:S07]  /*7070*/  PRMT R133, R116, 0x7610, R133 ;  /* 0x0000761074857816 */ /* 0x000fce0000000085 */
.L_x_2245:
[----:B------:R-:W-:Y:S05]  /*7080*/  @!P4 BRA `(.L_x_2246) ;  /* 0x000000000018c947 */ /* 0x000fea0003800000 */
[----:B------:R-:W-:Y:S01]  /*7090*/  FMUL.FTZ R116, R185, UR17 ;  /* 0x00000011b9747c20 */ /* 0x000fe20008410000 */
[----:B-----5:R-:W-:-:S03]  /*70a0*/  LOP3.LUT P6, RZ, R164, 0xff000000, RZ, 0xc0, !PT ;  /* 0xff000000a4ff7812 */ /* 0x020fc600078cc0ff */
[----:B------:R-:W-:-:S05]  /*70b0*/  FMUL.FTZ R116, R116, UR16 ;  /* 0x0000001074747c20 */ /* 0x000fca0008410000 */
[----:B------:R-:W-:-:S04]  /*70c0*/  FSEL R116, R116, RZ, P6 ;  /* 0x000000ff74747208 */ /* 0x000fc80003000000 */
[----:B------:R-:W-:-:S04]  /*70d0*/  F2FP.F16.F32.PACK_AB R116, RZ, R116 ;  /* 0x00000074ff74723e */ /* 0x000fc800000000ff */
[----:B------:R-:W-:-:S07]  /*70e0*/  PRMT R133, R133, 0x5410, R116 ;  /* 0x0000541085857816 */ /* 0x000fce0000000074 */
.L_x_2246:
[----:B------:R-:W-:Y:S05]  /*70f0*/  @!P4 BRA `(.L_x_2247) ;  /* 0x000000000018c947 */ /* 0x000fea0003800000 */
[----:B------:R-:W-:Y:S01]  /*7100*/  FMUL.FTZ R116, R186, UR17 ;  /* 0x00000011ba747c20 */ /* 0x000fe20008410000 */
[----:B-----5:R-:W-:-:S03]  /*7110*/  LOP3.LUT P6, RZ, R165, 0xff, RZ, 0xc0, !PT ;  /* 0x000000ffa5ff7812 */ /* 0x020fc600078cc0ff */
[----:B------:R-:W-:-:S05]  /*7120*/  FMUL.FTZ R116, R116, UR16 ;  /* 0x0000001074747c20 */ /* 0x000fca0008410000 */
[----:B------:R-:W-:-:S04]  /*7130*/  FSEL R116, R116, RZ, P6 ;  /* 0x000000ff74747208 */ /* 0x000fc80003000000 */
[----:B------:R-:W-:-:S04]  /*7140*/  F2FP.F16.F32.PACK_AB R116, RZ, R116 ;  /* 0x00000074ff74723e */ /* 0x000fc800000000ff */
[----:B------:R-:W-:-:S07]  /*7150*/  PRMT R134, R116, 0x7610, R134 ;  /* 0x0000761074867816 */ /* 0x000fce0000000086 */
.L_x_2247:
[----:B------:R-:W-:Y:S05]  /*7160*/  @!P4 BRA `(.L_x_2248) ;  /* 0x000000000018c947 */ /* 0x000fea0003800000 */
[----:B------:R-:W-:Y:S01]  /*7170*/  FMUL.FTZ R116, R187, UR17 ;  /* 0x00000011bb747c20 */ /* 0x000fe20008410000 */
[----:B-----5:R-:W-:-:S03]  /*7180*/  LOP3.LUT P6, RZ, R165, 0xff00, RZ, 0xc0, !PT ;  /* 0x0000ff00a5ff7812 */ /* 0x020fc600078cc0ff */
[----:B------:R-:W-:-:S05]  /*7190*/  FMUL.FTZ R116, R116, UR16 ;  /* 0x0000001074747c20 */ /* 0x000fca0008410000 */
[----:B------:R-:W-:-:S04]  /*71a0*/  FSEL R116, R116, RZ, P6 ;  /* 0x000000ff74747208 */ /* 0x000fc80003000000 */
[----:B------:R-:W-:-:S04]  /*71b0*/  F2FP.F16.F32.PACK_AB R116, RZ, R116 ;  /* 0x00000074ff74723e */ /* 0x000fc800000000ff */
[----:B------:R-:W-:-:S07]  /*71c0*/  PRMT R134, R134, 0x5410, R116 ;  /* 0x0000541086867816 */ /* 0x000fce0000000074 */
.L_x_2248:
[----:B------:R-:W-:Y:S05]  /*71d0*/  @!P4 BRA `(.L_x_2249) ;  /* 0x000000000018c947 */ /* 0x000fea0003800000 */
[----:B------:R-:W-:Y:S01]  /*71e0*/  FMUL.FTZ R116, R119, UR17 ;  /* 0x0000001177747c20 */ /* 0x000fe20008410000 */
[----:B-----5:R-:W-:-:S03]  /*71f0*/  LOP3.LUT P6, RZ, R165, 0xff0000, RZ, 0xc0, !PT ;  /* 0x00ff0000a5ff7812 */ /* 0x020fc600078cc0ff */
[----:B------:R-:W-:-:S05]  /*7200*/  FMUL.FTZ R116, R116, UR16 ;  /* 0x0000001074747c20 */ /* 0x000fca0008410000 */
[----:B------:R-:W-:-:S04]  /*7210*/  FSEL R116, R116, RZ, P6 ;  /* 0x000000ff74747208 */ /* 0x000fc80003000000 */
[----:B------:R-:W-:-:S04]  /*7220*/  F2FP.F16.F32.PACK_AB R116, RZ, R116 ;  /* 0x00000074ff74723e */ /* 0x000fc800000000ff */
[----:B------:R-:W-:-:S07]  /*7230*/  PRMT R135, R116, 0x7610, R135 ;  /* 0x0000761074877816 */ /* 0x000fce0000000087 */
.L_x_2249:
        /* <DEDUP_REMOVED lines=13> */
.L_x_2242:
        /* <DEDUP_REMOVED lines=12> */
.L_x_2250:
        /* <DEDUP_REMOVED lines=12> */
.L_x_2251:
        /* <DEDUP_REMOVED lines=12> */
.L_x_2252:
        /* <DEDUP_REMOVED lines=12> */
.L_x_2253:
        /* <DEDUP_REMOVED lines=12> */
.L_x_2254:
        /* <DEDUP_REMOVED lines=12> */
.L_x_2255:
        /* <DEDUP_REMOVED lines=12> */
.L_x_2256:
        /* <DEDUP_REMOVED lines=13> */
.L_x_2234:
        /* <DEDUP_REMOVED lines=8> */
.L_x_2224:
[----:B------:R-:W-:Y:S05]  /*79a0*/  BSYNC.RECONVERGENT B0 ;  /* 0x0000000000007941 */ /* 0x000fea0003800200 */
.L_x_2223:
        /* <DEDUP_REMOVED lines=10> */
[--C-:B0-23-5:R-:W-:Y:S02]  /*7a50*/  HADD2.F32 R145, -RZ, R41.reuse.H0_H0 ;  /* 0x20000029ff917230 */ /* 0x12dfe40000004100 */
[----:B------:R-:W-:Y:S02]  /*7a60*/  HADD2.F32 R4, -RZ, R40.H1_H1 ;  /* 0x30000028ff047230 */ /* 0x000fe40000004100 */
[----:B------:R-:W-:-:S08]  /*7a70*/  HADD2.F32 R118, -RZ, R41.H1_H1 ;  /* 0x30000029ff767230 */ /* 0x000fd00000004100 */
        /* <DEDUP_REMOVED lines=8> */
[----:B------:R-:W-:Y:S02]  /*7b00*/  HADD2.F32 R7, -RZ, R40.H0_H0 ;  /* 0x20000028ff077230 */ /* 0x000fe40000004100 */
        /* <DEDUP_REMOVED lines=8> */
[----:B------:R-:W-:-:S02]  /*7b90*/  HADD2.F32 R8, -RZ, R42.H1_H1 ;  /* 0x3000002aff087230 */ /* 0x000fc40000004100 */
[----:B------:R-:W-:Y:S01]  /*7ba0*/  @P6 FADD.FTZ R117, R193, -R146 ;  /* 0x80000092c1756221 */ /* 0x000fe20000010000 */
[----:B------:R-:W-:Y:S02]  /*7bb0*/  HADD2.F32 R119, -RZ, R42.H0_H0 ;  /* 0x2000002aff777230 */ /* 0x000fe40000004100 */
[----:B------:R-:W-:Y:S01]  /*7bc0*/  @P6 FADD.FTZ R185, R194, -R185 ;  /* 0x800000b9c2b96221 */ /* 0x000fe20000010000 */
[--C-:B------:R-:W-:Y:S02]  /*7bd0*/  HADD2.F32 R147, -RZ, R43.reuse.H0_H0 ;  /* 0x2000002bff937230 */ /* 0x100fe40000004100 */
[----:B------:R-:W-:Y:S01]  /*7be0*/  @P6 FADD.FTZ R148, R195, -R148 ;  /* 0x80000094c3946221 */ /* 0x000fe20000010000 */
[----:B------:R-:W-:Y:S02]  /*7bf0*/  HADD2.F32 R144, -RZ, R43.H1_H1 ;  /* 0x3000002bff907230 */ /* 0x000fe40000004100 */
[----:B------:R-:W-:Y:S01]  /*7c00*/  @P6 FADD.FTZ R187, R198, -R187 ;  /* 0x800000bbc6bb6221 */ /* 0x000fe20000010000 */
[C---:B------:R-:W-:Y:S01]  /*7c10*/  @P6 FFMA.FTZ R8, R6.reuse, R117, R8 ;  /* 0x0000007506086223 */ /* 0x040fe20000010008 */
[C---:B------:R-:W-:Y:S01]  /*7c20*/  @P6 FFMA.FTZ R119, R6.reuse, R185, R119 ;  /* 0x000000b906776223 */ /* 0x040fe20000010077 */
[C---:B------:R-:W-:Y:S01]  /*7c30*/  @P6 FFMA.FTZ R147, R6.reuse, R148, R147 ;  /* 0x0000009406936223 */ /* 0x040fe20000010093 */
[----:B------:R-:W-:Y:S01]  /*7c40*/  @P6 FFMA.FTZ R144, R6, R187, R144 ;  /* 0x000000bb06906223 */ /* 0x000fe20000010090 */
[----:B------:R-:W-:-:S02]  /*7c50*/  F2FP.F16.F32.PACK_AB R116, R4, R7 ;  /* 0x000000070474723e */ /* 0x000fc400000000ff */
[----:B------:R-:W-:Y:S01]  /*7c60*/  F2FP.F16.F32.PACK_AB R117, R118, R145 ;  /* 0x000000917675723e */ /* 0x000fe200000000ff */
[----:B------:R-:W-:Y:S06]  /*7c70*/  @!P4 BRA `(.L_x_2261) ;  /* 0x000000000018c947 */ /* 0x000fec0003800000 */
[----:B------:R-:W-:Y:S01]  /*7c80*/  FMUL.FTZ R7, R7, UR17 ;  /* 0x0000001107077c20 */ /* 0x000fe20008410000 */
[----:B------:R-:W-:-:S03]  /*7c90*/  LOP3.LUT P6, RZ, R170, 0xff, RZ, 0xc0, !PT ;  /* 0x000000ffaaff7812 */ /* 0x000fc600078cc0ff */
[----:B------:R-:W-:-:S05]  /*7ca0*/  FMUL.FTZ R7, R7, UR16 ;  /* 0x0000001007077c20 */ /* 0x000fca0008410000 */
[----:B------:R-:W-:-:S04]  /*7cb0*/  FSEL R7, R7, RZ, P6 ;  /* 0x000000ff07077208 */ /* 0x000fc80003000000 */
[----:B------:R-:W-:-:S04]  /*7cc0*/  F2FP.F16.F32.PACK_AB R7, RZ, R7 ;  /* 0x00000007ff07723e */ /* 0x000fc800000000ff */
[----:B------:R-:W-:-:S07]  /*7cd0*/  PRMT R132, R7, 0x7610, R132 ;  /* 0x0000761007847816 */ /* 0x000fce0000000084 */
.L_x_2261:
[----:B------:R-:W-:Y:S05]  /*7ce0*/  @!P4 BRA `(.L_x_2262) ;  /* 0x000000000018c947 */ /* 0x000fea0003800000 */
[----:B------:R-:W-:Y:S01]  /*7cf0*/  FMUL.FTZ R4, R4, UR17 ;  /* 0x0000001104047c20 */ /* 0x000fe20008410000 */
[----:B------:R-:W-:-:S03]  /*7d00*/  LOP3.LUT P6, RZ, R170, 0xff00, RZ, 0xc0, !PT ;  /* 0x0000ff00aaff7812 */ /* 0x000fc600078cc0ff */
[----:B------:R-:W-:-:S05]  /*7d10*/  FMUL.FTZ R4, R4, UR16 ;  /* 0x0000001004047c20 */ /* 0x000fca0008410000 */
[----:B------:R-:W-:-:S04]  /*7d20*/  FSEL R4, R4, RZ, P6 ;  /* 0x000000ff04047208 */ /* 0x000fc80003000000 */
[----:B------:R-:W-:-:S04]  /*7d30*/  F2FP.F16.F32.PACK_AB R4, RZ, R4 ;  /* 0x00000004ff04723e */ /* 0x000fc800000000ff */
[----:B------:R-:W-:-:S07]  /*7d40*/  PRMT R132, R132, 0x5410, R4 ;  /* 0x0000541084847816 */ /* 0x000fce0000000004 */
.L_x_2262:
[----:B------:R-:W-:Y:S05]  /*7d50*/  @!P4 BRA `(.L_x_2263) ;  /* 0x000000000018c947 */ /* 0x000fea0003800000 */
[----:B------:R-:W-:Y:S01]  /*7d60*/  FMUL.FTZ R145, R145, UR17 ;  /* 0x0000001191917c20 */ /* 0x000fe20008410000 */
[----:B------:R-:W-:-:S03]  /*7d70*/  LOP3.LUT P6, RZ, R170, 0xff0000, RZ, 0xc0, !PT ;  /* 0x00ff0000aaff7812 */ /* 0x000fc600078cc0ff */
[----:B------:R-:W-:-:S05]  /*7d80*/  FMUL.FTZ R145, R145, UR16 ;  /* 0x0000001091917c20 */ /* 0x000fca0008410000 */
[----:B------:R-:W-:-:S04]  /*7d90*/  FSEL R145, R145, RZ, P6 ;  /* 0x000000ff91917208 */ /* 0x000fc80003000000 */
[----:B------:R-:W-:-:S04]  /*7da0*/  F2FP.F16.F32.PACK_AB R145, RZ, R145 ;  /* 0x00000091ff91723e */ /* 0x000fc800000000ff */
[----:B------:R-:W-:-:S07]  /*7db0*/  PRMT R133, R145, 0x7610, R133 ;  /* 0x0000761091857816 */ /* 0x000fce0000000085 */
.L_x_2263:
[----:B------:R-:W-:Y:S05]  /*7dc0*/  @!P4 BRA `(.L_x_2264) ;  /* 0x000000000018c947 */ /* 0x000fea0003800000 */
[----:B------:R-:W-:Y:S01]  /*7dd0*/  FMUL.FTZ R118, R118, UR17 ;  /* 0x0000001176767c20 */ /* 0x000fe20008410000 */
[----:B------:R-:W-:-:S03]  /*7de0*/  LOP3.LUT P6, RZ, R170, 0xff000000, RZ, 0xc0, !PT ;  /* 0xff000000aaff7812 */ /* 0x000fc600078cc0ff */
[----:B------:R-:W-:-:S05]  /*7df0*/  FMUL.FTZ R118, R118, UR16 ;  /* 0x0000001076767c20 */ /* 0x000fca0008410000 */
[----:B------:R-:W-:-:S04]  /*7e00*/  FSEL R118, R118, RZ, P6 ;  /* 0x000000ff76767208 */ /* 0x000fc80003000000 */
[----:B------:R-:W-:-:S04]  /*7e10*/  F2FP.F16.F32.PACK_AB R118, RZ, R118 ;  /* 0x00000076ff76723e */ /* 0x000fc800000000ff */
[----:B------:R-:W-:-:S07]  /*7e20*/  PRMT R133, R133, 0x5410, R118 ;  /* 0x0000541085857816 */ /* 0x000fce0000000076 */
.L_x_2264:
[----:B------:R-:W-:Y:S05]  /*7e30*/  @!P4 BRA `(.L_x_2265) ;  /* 0x000000000018c947 */ /* 0x000fea0003800000 */
[----:B------:R-:W-:Y:S01]  /*7e40*/  FMUL.FTZ R4, R119, UR17 ;  /* 0x0000001177047c20 */ /* 0x000fe20008410000 */
[----:B------:R-:W-:-:S03]  /*7e50*/  LOP3.LUT P6, RZ, R171, 0xff, RZ, 0xc0, !PT ;  /* 0x000000ffabff7812 */ /* 0x000fc600078cc0ff */
[----:B------:R-:W-:-:S05]  /*7e60*/  FMUL.FTZ R4, R4, UR16 ;  /* 0x0000001004047c20 */ /* 0x000fca0008410000 */
[----:B------:R-:W-:-:S04]  /*7e70*/  FSEL R4, R4, RZ, P6 ;  /* 0x000000ff04047208 */ /* 0x000fc80003000000 */
[----:B------:R-:W-:-:S04]  /*7e80*/  F2FP.F16.F32.PACK_AB R4, RZ, R4 ;  /* 0x00000004ff04723e */ /* 0x000fc800000000ff */
[----:B------:R-:W-:-:S07]  /*7e90*/  PRMT R134, R4, 0x7610, R134 ;  /* 0x0000761004867816 */ /* 0x000fce0000000086 */
.L_x_2265:
[----:B------:R-:W-:Y:S05]  /*7ea0*/  @!P4 BRA `(.L_x_2266) ;  /* 0x000000000018c947 */ /* 0x000fea0003800000 */
[----:B------:R-:W-:Y:S01]  /*7eb0*/  FMUL.FTZ R4, R8, UR17 ;  /* 0x0000001108047c20 */ /* 0x000fe20008410000 */
[----:B------:R-:W-:-:S03]  /*7ec0*/  LOP3.LUT P6, RZ, R171, 0xff00, RZ, 0xc0, !PT ;  /* 0x0000ff00abff7812 */ /* 0x000fc600078cc0ff */
[----:B------:R-:W-:-:S05]  /*7ed0*/  FMUL.FTZ R4, R4, UR16 ;  /* 0x0000001004047c20 */ /* 0x000fca0008410000 */
[----:B------:R-:W-:-:S04]  /*7ee0*/  FSEL R4, R4, RZ, P6 ;  /* 0x000000ff04047208 */ /* 0x000fc80003000000 */
[----:B------:R-:W-:-:S04]  /*7ef0*/  F2FP.F16.F32.PACK_AB R4, RZ, R4 ;  /* 0x00000004ff04723e */ /* 0x000fc800000000ff */
[----:B------:R-:W-:-:S07]  /*7f00*/  PRMT R134, R134, 0x5410, R4 ;  /* 0x0000541086867816 */ /* 0x000fce0000000004 */
.L_x_2266:
[----:B------:R-:W-:Y:S05]  /*7f10*/  @!P4 BRA `(.L_x_2267) ;  /* 0x000000000018c947 */ /* 0x000fea0003800000 */
[----:B------:R-:W-:Y:S01]  /*7f20*/  FMUL.FTZ R4, R147, UR17 ;  /* 0x0000001193047c20 */ /* 0x000fe20008410000 */
[----:B------:R-:W-:-:S03]  /*7f30*/  LOP3.LUT P6, RZ, R171, 0xff0000, RZ, 0xc0, !PT ;  /* 0x00ff0000abff7812 */ /* 0x000fc600078cc0ff */
[----:B------:R-:W-:-:S05]  /*7f40*/  FMUL.FTZ R4, R4, UR16 ;  /* 0x0000001004047c20 */ /* 0x000fca0008410000 */
[----:B------:R-:W-:-:S04]  /*7f50*/  FSEL R4, R4, RZ, P6 ;  /* 0x000000ff04047208 */ /* 0x000fc80003000000 */
[----:B------:R-:W-:-:S04]  /*7f60*/  F2FP.F16.F32.PACK_AB R4, RZ, R4 ;  /* 0x00000004ff04723e */ /* 0x000fc800000000ff */
[----:B------:R-:W-:-:S07]  /*7f70*/  PRMT R135, R4, 0x7610, R135 ;  /* 0x0000761004877816 */ /* 0x000fce0000000087 */
.L_x_2267:
[----:B------:R-:W-:Y:S02]  /*7f80*/  F2FP.F16.F32.PACK_AB R118, R8, R119 ;  /* 0x000000770876723e */ /* 0x000fe400000000ff */
[----:B------:R-:W-:Y:S01]  /*7f90*/  F2FP.F16.F32.PACK_AB R119, R144, R147 ;  /* 0x000000939077723e */ /* 0x000fe200000000ff */
        /* <DEDUP_REMOVED lines=9> */
.L_x_2260:
[----:B------:R-:W-:Y:S01]  /*8030*/  ISETP.GT.AND P6, PT, R4, RZ, PT ;  /* 0x000000ff0400720c */ /* 0x000fe20003fc4270 */
[----:B------:R-:W-:-:S12]  /*8040*/  @!P4 BRA `(.L_x_2269) ;  /* 0x000000000030c947 */ /* 0x000fd80003800000 */
[----:B0-23--:R-:W-:Y:S01]  /*8050*/  @P6 FFMA.FTZ R147, R175, R7, R8 ;  /* 0x00000007af936223 */ /* 0x00dfe20000010008 */
        /* <DEDUP_REMOVED lines=11> */
.L_x_2269:
[----:B------:R-:W-:Y:S05]  /*8110*/  @!P4 BRA `(.L_x_2270) ;  /* 0x000000000030c947 */ /* 0x000fea0003800000 */
[----:B------:R-:W-:Y:S01]  /*8120*/  @P6 FFMA.FTZ R4, R180, R7, R8 ;  /* 0x00000007b4046223 */ /* 0x000fe20000010008 */
[----:B0-23-5:R-:W-:Y:S01]  /*8130*/  HADD2.F32 R145, -RZ, R40.H1_H1 ;  /* 0x30000028ff917230 */ /* 0x02dfe20000004100 */
        /* <DEDUP_REMOVED lines=10> */
.L_x_2270:
[----:B------:R-:W-:Y:S05]  /*81e0*/  @!P4 BRA `(.L_x_2271) ;  /* 0x000000000030c947 */ /* 0x000fea0003800000 */
        /* <DEDUP_REMOVED lines=12> */
.L_x_2271:
        /* <DEDUP_REMOVED lines=13> */
.L_x_2272:
        /* <DEDUP_REMOVED lines=13> */
.L_x_2273:
        /* <DEDUP_REMOVED lines=13> */
.L_x_2274:
[----:B------:R-:W-:Y:S05]  /*8520*/  @!P4 BRA `(.L_x_2275) ;  /* 0x000000000030c947 */ /* 0x000fea0003800000 */
[----:B------:R-:W-:Y:S01]  /*8530*/  @P6 FFMA.FTZ R4, R197, R7, R8 ;  /* 0x00000007c5046223 */ /* 0x000fe20000010008 */
[----:B0-23-5:R-:W-:Y:S01]  /*8540*/  HADD2.F32 R145, -RZ, R43.H0_H0 ;  /* 0x2000002bff917230 */ /* 0x02dfe20000004100 */
        /* <DEDUP_REMOVED lines=10> */
.L_x_2275:
[----:B------:R-:W-:Y:S05]  /*85f0*/  @!P4 BRA `(.L_x_2268) ;  /* 0x0000000c0040c947 */ /* 0x000fea0003800000 */
[----:B0-23--:R-:W-:Y:S01]  /*8600*/  @P6 FFMA.FTZ R145, R200, R7, R8 ;  /* 0x00000007c8916223 */ /* 0x00dfe20000010008 */
        /* <DEDUP_REMOVED lines=11> */
.L_x_2259:
        /* <DEDUP_REMOVED lines=40> */
[----:B------:R-:W-:Y:S01]  /*8940*/  FMUL.FTZ R4, R4, UR17 ;  /* 0x0000001104047c20 */ /* 0x000fe20008410000 */
[----:B-----5:R-:W-:-:S03]  /*8950*/  LOP3.LUT P6, RZ, R170, 0xff, RZ, 0xc0, !PT ;  /* 0x000000ffaaff7812 */ /* 0x020fc600078cc0ff */
[----:B------:R-:W-:-:S05]  /*8960*/  FMUL.FTZ R4, R4, UR16 ;  /* 0x0000001004047c20 */ /* 0x000fca0008410000 */
[----:B------:R-:W-:-:S04]  /*8970*/  FSEL R4, R4, RZ, P6 ;  /* 0x000000ff04047208 */ /* 0x000fc80003000000 */
[----:B------:R-:W-:-:S04]  /*8980*/  F2FP.F16.F32.PACK_AB R4, RZ, R4 ;  /* 0x00000004ff04723e */ /* 0x000fc800000000ff */
[----:B------:R-:W-:-:S07]  /*8990*/  PRMT R132, R4, 0x7610, R132 ;  /* 0x0000761004847816 */ /* 0x000fce0000000084 */
.L_x_2277:
[----:B------:R-:W-:Y:S05]  /*89a0*/  @!P4 BRA `(.L_x_2278) ;  /* 0x000000000018c947 */ /* 0x000fea0003800000 */
[----:B------:R-:W-:Y:S01]  /*89b0*/  FMUL.FTZ R4, R7, UR17 ;  /* 0x0000001107047c20 */ /* 0x000fe20008410000 */
[----:B-----5:R-:W-:-:S03]  /*89c0*/  LOP3.LUT P6, RZ, R170, 0xff00, RZ, 0xc0, !PT ;  /* 0x0000ff00aaff7812 */ /* 0x020fc600078cc0ff */
[----:B------:R-:W-:-:S05]  /*89d0*/  FMUL.FTZ R4, R4, UR16 ;  /* 0x0000001004047c20 */ /* 0x000fca0008410000 */
[----:B------:R-:W-:-:S04]  /*89e0*/  FSEL R4, R4, RZ, P6 ;  /* 0x000000ff04047208 */ /* 0x000fc80003000000 */
[----:B------:R-:W-:-:S04]  /*89f0*/  F2FP.F16.F32.PACK_AB R4, RZ, R4 ;  /* 0x00000004ff04723e */ /* 0x000fc800000000ff */
[----:B------:R-:W-:-:S07]  /*8a00*/  PRMT R132, R132, 0x5410, R4 ;  /* 0x0000541084847816 */ /* 0x000fce0000000004 */
.L_x_2278:
[----:B------:R-:W-:Y:S05]  /*8a10*/  @!P4 BRA `(.L_x_2279) ;  /* 0x000000000018c947 */ /* 0x000fea0003800000 */
[----:B------:R-:W-:Y:S01]  /*8a20*/  FMUL.FTZ R4, R8, UR17 ;  /* 0x0000001108047c20 */ /* 0x000fe20008410000 */
[----:B-----5:R-:W-:-:S03]  /*8a30*/  LOP3.LUT P6, RZ, R170, 0xff0000, RZ, 0xc0, !PT ;  /* 0x00ff0000aaff7812 */ /* 0x020fc600078cc0ff */
[----:B------:R-:W-:-:S05]  /*8a40*/  FMUL.FTZ R4, R4, UR16 ;  /* 0x0000001004047c20 */ /* 0x000fca0008410000 */
[----:B------:R-:W-:-:S04]  /*8a50*/  FSEL R4, R4, RZ, P6 ;  /* 0x000000ff04047208 */ /* 0x000fc80003000000 */
[----:B------:R-:W-:-:S04]  /*8a60*/  F2FP.F16.F32.PACK_AB R4, RZ, R4 ;  /* 0x00000004ff04723e */ /* 0x000fc800000000ff */
[----:B------:R-:W-:-:S07]  /*8a70*/  PRMT R133, R4, 0x7610, R133 ;  /* 0x0000761004857816 */ /* 0x000fce0000000085 */
.L_x_2279:
[----:B------:R-:W-:Y:S05]  /*8a80*/  @!P4 BRA `(.L_x_2280) ;  /* 0x000000000018c947 */ /* 0x000fea0003800000 */
[----:B------:R-:W-:Y:S01]  /*8a90*/  FMUL.FTZ R4, R145, UR17 ;  /* 0x0000001191047c20 */ /* 0x000fe20008410000 */
[----:B-----5:R-:W-:-:S03]  /*8aa0*/  LOP3.LUT P6, RZ, R170, 0xff000000, RZ, 0xc0, !PT ;  /* 0xff000000aaff7812 */ /* 0x020fc600078cc0ff */
[----:B------:R-:W-:-:S05]  /*8ab0*/  FMUL.FTZ R4, R4, UR16 ;  /* 0x0000001004047c20 */ /* 0x000fca0008410000 */
[----:B------:R-:W-:-:S04]  /*8ac0*/  FSEL R4, R4, RZ, P6 ;  /* 0x000000ff04047208 */ /* 0x000fc80003000000 */
[----:B------:R-:W-:-:S04]  /*8ad0*/  F2FP.F16.F32.PACK_AB R4, RZ, R4 ;  /* 0x00000004ff04723e */ /* 0x000fc800000000ff */
[----:B------:R-:W-:-:S07]  /*8ae0*/  PRMT R133, R133, 0x5410, R4 ;  /* 0x0000541085857816 */ /* 0x000fce0000000004 */
.L_x_2280:
[----:B------:R-:W-:Y:S05]  /*8af0*/  @!P4 BRA `(.L_x_2281) ;  /* 0x000000000018c947 */ /* 0x000fea0003800000 */
[----:B------:R-:W-:Y:S01]  /*8b00*/  FMUL.FTZ R4, R144, UR17 ;  /* 0x0000001190047c20 */ /* 0x000fe20008410000 */
[----:B-----5:R-:W-:-:S03]  /*8b10*/  LOP3.LUT P6, RZ, R171, 0xff, RZ, 0xc0, !PT ;  /* 0x000000ffabff7812 */ /* 0x020fc600078cc0ff */
[----:B------:R-:W-:-:S05]  /*8b20*/  FMUL.FTZ R4, R4, UR16 ;  /* 0x0000001004047c20 */ /* 0x000fca0008410000 */
[----:B------:R-:W-:-:S04]  /*8b30*/  FSEL R4, R4, RZ, P6 ;  /* 0x000000ff04047208 */ /* 0x000fc80003000000 */
[----:B------:R-:W-:-:S04]  /*8b40*/  F2FP.F16.F32.PACK_AB R4, RZ, R4 ;  /* 0x00000004ff04723e */ /* 0x000fc800000000ff */
[----:B------:R-:W-:-:S07]  /*8b50*/  PRMT R134, R4, 0x7610, R134 ;  /* 0x0000761004867816 */ /* 0x000fce0000000086 */
.L_x_2281:
[----:B------:R-:W-:Y:S05]  /*8b60*/  @!P4 BRA `(.L_x_2282) ;  /* 0x000000000018c947 */ /* 0x000fea0003800000 */
[----:B------:R-:W-:Y:S01]  /*8b70*/  FMUL.FTZ R4, R147, UR17 ;  /* 0x0000001193047c20 */ /* 0x000fe20008410000 */
[----:B-----5:R-:W-:-:S03]  /*8b80*/  LOP3.LUT P6, RZ, R171, 0xff00, RZ, 0xc0, !PT ;  /* 0x0000ff00abff7812 */ /* 0x020fc600078cc0ff */
[----:B------:R-:W-:-:S05]  /*8b90*/  FMUL.FTZ R4, R4, UR16 ;  /* 0x0000001004047c20 */ /* 0x000fca0008410000 */
[----:B------:R-:W-:-:S04]  /*8ba0*/  FSEL R4, R4, RZ, P6 ;  /* 0x000000ff04047208 */ /* 0x000fc80003000000 */
[----:B------:R-:W-:-:S04]  /*8bb0*/  F2FP.F16.F32.PACK_AB R4, RZ, R4 ;  /* 0x00000004ff04723e */ /* 0x000fc800000000ff */
[----:B------:R-:W-:-:S07]  /*8bc0*/  PRMT R134, R134, 0x5410, R4 ;  /* 0x0000541086867816 */ /* 0x000fce0000000004 */
.L_x_2282:
[----:B------:R-:W-:Y:S05]  /*8bd0*/  @!P4 BRA `(.L_x_2283) ;  /* 0x000000000018c947 */ /* 0x000fea0003800000 */
[----:B------:R-:W-:Y:S01]  /*8be0*/  FMUL.FTZ R4, R119, UR17 ;  /* 0x0000001177047c20 */ /* 0x000fe20008410000 */
[----:B-----5:R-:W-:-:S03]  /*8bf0*/  LOP3.LUT P6, RZ, R171, 0xff0000, RZ, 0xc0, !PT ;  /* 0x00ff0000abff7812 */ /* 0x020fc600078cc0ff */
[----:B------:R-:W-:-:S05]  /*8c00*/  FMUL.FTZ R4, R4, UR16 ;  /* 0x0000001004047c20 */ /* 0x000fca0008410000 */
[----:B------:R-:W-:-:S04]  /*8c10*/  FSEL R4, R4, RZ, P6 ;  /* 0x000000ff04047208 */ /* 0x000fc80003000000 */
[----:B------:R-:W-:-:S04]  /*8c20*/  F2FP.F16.F32.PACK_AB R4, RZ, R4 ;  /* 0x00000004ff04723e */ /* 0x000fc800000000ff */
[----:B------:R-:W-:-:S07]  /*8c30*/  PRMT R135, R4, 0x7610, R135 ;  /* 0x0000761004877816 */ /* 0x000fce0000000087 */
.L_x_2283:
[----:B------:R-:W-:Y:S02]  /*8c40*/  F2FP.F16.F32.PACK_AB R118, R147, R144 ;  /* 0x000000909376723e */ /* 0x000fe400000000ff */
[----:B------:R-:W-:Y:S01]  /*8c50*/  F2FP.F16.F32.PACK_AB R119, R6, R119 ;  /* 0x000000770677723e */ /* 0x000fe200000000ff */
        /* <DEDUP_REMOVED lines=9> */
.L_x_2276:
        /* <DEDUP_REMOVED lines=12> */
.L_x_2284:
        /* <DEDUP_REMOVED lines=12> */
.L_x_2285:
        /* <DEDUP_REMOVED lines=12> */
.L_x_2286:
        /* <DEDUP_REMOVED lines=12> */
.L_x_2287:
        /* <DEDUP_REMOVED lines=12> */
.L_x_2288:
        /* <DEDUP_REMOVED lines=12> */
.L_x_2289:
        /* <DEDUP_REMOVED lines=12> */
.L_x_2290:
        /* <DEDUP_REMOVED lines=13> */
.L_x_2268:
[----:B0-23--:R-:W0:Y:S08]  /*9300*/  @P5 LDC.64 R144, c[0x0][0x478] ;  /* 0x00011e00ff905b82 */ /* 0x00de300000000a00 */
[----:B------:R-:W1:Y:S01]  /*9310*/  @P4 LDC.64 R6, c[0x0][0x468] ;  /* 0x00011a00ff064b82 */ /* 0x000e620000000a00 */
[----:B0-----:R-:W-:-:S05]  /*9320*/  @P5 IMAD.WIDE.U32 R144, R151, 0x10, R144 ;  /* 0x0000001097905825 */ /* 0x001fca00078e0090 */
[----:B------:R4:W-:Y:S01]  /*9330*/  @P5 STG.E.128 desc[UR10][R144.64], R116 ;  /* 0x0000007490005986 */ /* 0x0009e2000c101d0a */
[----:B-1----:R-:W-:-:S05]  /*9340*/  @P4 IMAD.WIDE.U32 R6, R149, 0x10, R6 ;  /* 0x0000001095064825 */ /* 0x002fca00078e0006 */
[----:B------:R4:W-:Y:S02]  /*9350*/  @P4 STG.E.128 desc[UR10][R6.64], R132 ;  /* 0x0000008406004986 */ /* 0x0009e4000c101d0a */
.L_x_2258:
[----:B------:R-:W-:Y:S05]  /*9360*/  BSYNC.RECONVERGENT B0 ;  /* 0x0000000000007941 */ /* 0x000fea0003800200 */
.L_x_2257:
[----:B----4-:R-:W1:Y:S01]  /*9370*/  LDC.64 R6, c[0x0][0x380] ;  /* 0x0000e000ff067b82 */ /* 0x010e620000000a00 */
[----:B------:R-:W-:Y:S01]  /*9380*/  UPLOP3.LUT UP1, UPT, UPT, UPT, UP1, 0x40, 0x4 ;  /* 0x000000000004789c */ /* 0x000fe20003f2e810 */
[----:B-1----:R-:W-:-:S04]  /*9390*/  IADD3 R5, PT, PT, R5, R6, RZ ;  /* 0x0000000605057210 */ /* 0x002fc80007ffe0ff */
[----:B------:R-:W-:-:S13]  /*93a0*/  ISETP.GE.AND P4, PT, R5, R7, PT ;  /* 0x000000070500720c */ /* 0x000fda0003f86270 */
[----:B------:R-:W-:Y:S05]  /*93b0*/  @!P4 BRA `(.L_x_2291) ;  /* 0xffffff7000b0c947 */ /* 0x000fea000383ffff */
.L_x_2142:
        /* <DEDUP_REMOVED lines=40> */
.L_x_2292:
        /* <DEDUP_REMOVED lines=12> */
.L_x_15609:


//--------------------- .text._ZN10layer_norm22ln_bwd_finalize_kernelINS_22Kernel_traits_finalizeILj4096E6__halfS2_S2_S2_fjLb0ELj1024ELj4ENS_18Kernel_traits_baseILj4096ES2_S2_S2_S2_fjLj1024EEEEELb0ELb1EEEvNS_9BwdParamsE --------------------------
	.section	.text._ZN10layer_norm22ln_bwd_finalize_kernelINS_22Kernel_traits_finalizeILj4096E6__halfS2_S2_S2_fjLb0ELj1024ELj4ENS_18Kernel_traits_baseILj4096ES2_S2_S2_S2_fjLj1024EEEEELb0ELb1EEEvNS_9BwdParamsE,"ax",@progbits
	.align	128
        .global         _ZN10layer_norm22ln_bwd_finalize_kernelINS_22Kernel_traits_finalizeILj4096E6__halfS2_S2_S2_fjLb0ELj1024ELj4ENS_18Kernel_traits_baseILj4096ES2_S2_S2_S2_fjLj1024EEEEELb0ELb1EEEvNS_9BwdParamsE
        .type           _ZN10layer_norm22ln_bwd_finalize_kernelINS_22Kernel_traits_finalizeILj4096E6__halfS2_S2_S2_fjLb0ELj1024ELj4ENS_18Kernel_traits_baseILj4096ES2_S2_S2_S2_fjLj1024EEEEELb0ELb1EEEvNS_9BwdParamsE,@function
        .size           _ZN10layer_norm22ln_bwd_finalize_kernelINS_22Kernel_traits_finalizeILj4096E6__halfS2_S2_S2_fjLb0ELj1024ELj4ENS_18Kernel_traits_baseILj4096ES2_S2_S2_S2_fjLj1024EEEEELb0ELb1EEEvNS_9BwdParamsE,(.L_x_15610 - _ZN10layer_norm22ln_bwd_finalize_kernelINS_22Kernel_traits_finalizeILj4096E6__halfS2_S2_S2_fjLb0ELj1024ELj4ENS_18Kernel_traits_baseILj4096ES2_S2_S2_S2_fjLj1024EEEEELb0ELb1EEEvNS_9BwdParamsE)
        .other          _ZN10layer_norm22ln_bwd_finalize_kernelINS_22Kernel_traits_finalizeILj4096E6__halfS2_S2_S2_fjLb0ELj1024ELj4ENS_18Kernel_traits_baseILj4096ES2_S2_S2_S2_fjLj1024EEEEELb0ELb1EEEvNS_9BwdParamsE,@"STO_CUDA_ENTRY STV_DEFAULT"
_ZN10layer_norm22ln_bwd_finalize_kernelINS_22Kernel_traits_finalizeILj4096E6__halfS2_S2_S2_fjLb0ELj1024ELj4ENS_18Kernel_traits_baseILj4096ES2_S2_S2_S2_fjLj1024EEEEELb0ELb1EEEvNS_9BwdParamsE:
.text._ZN10layer_norm22ln_bwd_finalize_kernelINS_22Kernel_traits_finalizeILj4096E6__halfS2_S2_S2_fjLb0ELj1024ELj4ENS_18Kernel_traits_baseILj4096ES2_S2_S2_S2_fjLj1024EEEEELb0ELb1EEEvNS_9BwdParamsE:
        /* <DEDUP_REMOVED lines=81> */
.L_x_2297:
        /* <DEDUP_REMOVED lines=118> */
.L_x_2296:
[----:B------:R-:W-:Y:S05]  /*0c70*/  BSYNC.RECONVERGENT B1 ;  /* 0x0000000000017941 */ /* 0x000fea0003800200 */
.L_x_2295:
        /* <DEDUP_REMOVED lines=77> */
.L_x_2299:
[----:B------:R-:W-:Y:S05]  /*1150*/  BSYNC.RECONVERGENT B1 ;  /* 0x0000000000017941 */ /* 0x000fea0003800200 */
.L_x_2298:
        /* <DEDUP_REMOVED lines=38> */
.L_x_2301:
[----:B------:R-:W-:Y:S05]  /*13c0*/  BSYNC.RECONVERGENT B1 ;  /* 0x0000000000017941 */ /* 0x000fea0003800200 */
.L_x_2300:
        /* <DEDUP_REMOVED lines=8> */
.L_x_2302:
        /* <DEDUP_REMOVED lines=10> */
.L_x_2294:
[----:B------:R-:W-:Y:S05]  /*14f0*/  BSYNC.RECONVERGENT B0 ;  /* 0x0000000000007941 */ /* 0x000fea0003800200 */
.L_x_2293:
        /* <DEDUP_REMOVED lines=57> */
.L_x_2303:
        /* <DEDUP_REMOVED lines=15> */
.L_x_15610:


//--------------------- .text._ZN10layer_norm13ln_bwd_kernelINS_13Kernel_traitsI6__halfS2_S2_S2_fjLj4096ELj1ELj1ELj4ELj16ENS_18Kernel_traits_baseILj4096ES2_S2_S2_S2_fjLj128EEEEELb1ELb0ELb1ELb1EEEvNS_9BwdParamsE --------------------------
	.section	.text._ZN10layer_norm13ln_bwd_kernelINS_13Kernel_traitsI6__halfS2_S2_S2_fjLj4096ELj1ELj1ELj4ELj16ENS_18Kernel_traits_baseILj4096ES2_S2_S2_S2_fjLj128EEEEELb1ELb0ELb1ELb1EEEvNS_9BwdParamsE,"ax",@progbits
	.align	128
        .global         _ZN10layer_norm13ln_bwd_kernelINS_13Kernel_traitsI6__halfS2_S2_S2_fjLj4096ELj1ELj1ELj4ELj16ENS_18Kernel_traits_baseILj4096ES2_S2_S2_S2_fjLj128EEEEELb1ELb0ELb1ELb1EEEvNS_9BwdParamsE
        .type           _ZN10layer_norm13ln_bwd_kernelINS_13Kernel_traitsI6__halfS2_S2_S2_fjLj4096ELj1ELj1ELj4ELj16ENS_18Kernel_traits_baseILj4096ES2_S2_S2_S2_fjLj128EEEEELb1ELb0ELb1ELb1EEEvNS_9BwdParamsE,@function
        .size           _ZN10layer_norm13ln_bwd_kernelINS_13Kernel_traitsI6__halfS2_S2_S2_fjLj4096ELj1ELj1ELj4ELj16ENS_18Kernel_traits_baseILj4096ES2_S2_S2_S2_fjLj128EEEEELb1ELb0ELb1ELb1EEEvNS_9BwdParamsE,(.L_x_15611 - _ZN10layer_norm13ln_bwd_kernelINS_13Kernel_traitsI6__halfS2_S2_S2_fjLj4096ELj1ELj1ELj4ELj16ENS_18Kernel_traits_baseILj4096ES2_S2_S2_S2_fjLj128EEEEELb1ELb0ELb1ELb1EEEvNS_9BwdParamsE)
        .other          _ZN10layer_norm13ln_bwd_kernelINS_13Kernel_traitsI6__halfS2_S2_S2_fjLj4096ELj1ELj1ELj4ELj16ENS_18Kernel_traits_baseILj4096ES2_S2_S2_S2_fjLj128EEEEELb1ELb0ELb1ELb1EEEvNS_9BwdParamsE,@"STO_CUDA_ENTRY STV_DEFAULT"
_ZN10layer_norm13ln_bwd_kernelINS_13Kernel_traitsI6__halfS2_S2_S2_fjLj4096ELj1ELj1ELj4ELj16ENS_18Kernel_traits_baseILj4096ES2_S2_S2_S2_fjLj128EEEEELb1ELb0ELb1ELb1EEEvNS_9BwdParamsE:
.text._ZN10layer_norm13ln_bwd_kernelINS_13Kernel_traitsI6__halfS2_S2_S2_fjLj4096ELj1ELj1ELj4ELj16ENS_18Kernel_traits_baseILj4096ES2_S2_S2_S2_fjLj128EEEEELb1ELb0ELb1ELb1EEEvNS_9BwdParamsE:
        /* <DEDUP_REMOVED lines=54> */
.L_x_2438:
        /* <DEDUP_REMOVED lines=13> */
[----:B------:R-:W-:-:S07]  /*0430*/  IADD3 R111, PT, PT, R0, -0x1, RZ ;  /* 0xffffffff006f7810 */ /* 0x000fce0007ffe0ff */
[----:B------:R-:W1:Y:S08]  /*0440*/  LDC.64 R106, c[0x0][0x428] ;  /* 0x00010a00ff6a7b82 */ /* 0x000e700000000a00 */
[----:B------:R-:W2:Y:S01]  /*0450*/  LDC.64 R108, c[0x0][0x3a8] ;  /* 0x0000ea00ff6c7b82 */ /* 0x000ea20000000a00 */
[-C--:B0-----:R-:W-:Y:S02]  /*0460*/  IMAD R111, R111, R146.reuse, RZ ;  /* 0x000000926f6f7224 */ /* 0x081fe400078e02ff */
[----:B------:R-:W-:-:S03]  /*0470*/  IMAD R3, R121, R146, RZ ;  /* 0x0000009279037224 */ /* 0x000fc600078e02ff */
[----:B------:R-:W-:Y:S02]  /*0480*/  SHF.R.S32.HI R112, RZ, 0x1f, R111 ;  /* 0x0000001fff707819 */ /* 0x000fe4000001146f */
[----:B------:R-:W-:Y:S02]  /*0490*/  SHF.R.S32.HI R110, RZ, 0x1f, R3 ;  /* 0x0000001fff6e7819 */ /* 0x000fe40000011403 */
[----:B------:R-:W-:Y:S02]  /*04a0*/  LEA.HI R112, R112, R111, RZ, 0x3 ;  /* 0x0000006f70707211 */ /* 0x000fe400078f18ff */
[----:B------:R-:W-:Y:S02]  /*04b0*/  LEA.HI R110, R110, R3, RZ, 0x3 ;  /* 0x000000036e6e7211 */ /* 0x000fe400078f18ff */
[-C--:B------:R-:W-:Y:S02]  /*04c0*/  LEA.HI.SX32 R3, R112, R185.reuse, 0x1d ;  /* 0x000000b970037211 */ /* 0x080fe400078feaff */
[----:B------:R-:W-:-:S03]  /*04d0*/  LEA.HI.SX32 R123, R110, R185, 0x1d ;  /* 0x000000b96e7b7211 */ /* 0x000fc600078feaff */
[----:B-1----:R-:W-:Y:S01]  /*04e0*/  IMAD.WIDE.U32 R116, R3, 0x10, R106 ;  /* 0x0000001003747825 */ /* 0x002fe200078e006a */
[----:B------:R-:W-:-:S03]  /*04f0*/  IADD3 R147, PT, PT, R123, 0x80, RZ ;  /* 0x000000807b937810 */ /* 0x000fc60007ffe0ff */
[--C-:B--2---:R-:W-:Y:S02]  /*0500*/  IMAD.WIDE.U32 R136, R123, 0x10, R108.reuse ;  /* 0x000000107b887825 */ /* 0x104fe400078e006c */
[----:B------:R-:W2:Y:S02]  /*0510*/  LDG.E.128 R116, desc[UR12][R116.64] ;  /* 0x0000000c74747981 */ /* 0x000ea4000c1e1d00 */
[----:B------:R-:W-:Y:S02]  /*0520*/  IMAD.WIDE.U32 R112, R147, 0x10, R108 ;  /* 0x0000001093707825 */ /* 0x000fe400078e006c */
[----:B------:R-:W3:Y:S04]  /*0530*/  LDG.E.128 R136, desc[UR12][R136.64] ;  /* 0x0000000c88887981 */ /* 0x000ee8000c1e1d00 */
[----:B------:R-:W4:Y:S01]  /*0540*/  LDG.E.128 R112, desc[UR12][R112.64] ;  /* 0x0000000c70707981 */ /* 0x000f22000c1e1d00 */
[----:B------:R-:W-:-:S02]  /*0550*/  IADD3 R149, PT, PT, R123, 0x100, RZ ;  /* 0x000001007b957810 */ /* 0x000fc40007ffe0ff */
[----:B------:R-:W-:Y:S02]  /*0560*/  IADD3 R125, PT, PT, R3, 0x100, RZ ;  /* 0x00000100037d7810 */ /* 0x000fe40007ffe0ff */
[----:B------:R-:W-:Y:S01]  /*0570*/  IADD3 R159, PT, PT, R123, 0x180, RZ ;  /* 0x000001807b9f7810 */ /* 0x000fe20007ffe0ff */
[----:B------:R-:W-:-:S04]  /*0580*/  IMAD.WIDE.U32 R128, R149, 0x10, R108 ;  /* 0x0000001095807825 */ /* 0x000fc800078e006c */
[----:B------:R-:W-:-:S04]  /*0590*/  IMAD.WIDE.U32 R124, R125, 0x10, R106 ;  /* 0x000000107d7c7825 */ /* 0x000fc800078e006a */
[----:B------:R-:W-:Y:S01]  /*05a0*/  IMAD.WIDE R144, R121, 0x4, R104 ;  /* 0x0000000479907825 */ /* 0x000fe200078e0268 */
[----:B------:R-:W-:Y:S01]  /*05b0*/  IADD3 R105, PT, PT, R3, 0x180, RZ ;  /* 0x0000018003697810 */ /* 0x000fe20007ffe0ff */
[----:B------:R-:W4:Y:S02]  /*05c0*/  LDG.E.128 R124, desc[UR12][R124.64] ;  /* 0x0000000c7c7c7981 */ /* 0x000f24000c1e1d00 */
[----:B------:R-:W-:Y:S01]  /*05d0*/  IMAD.WIDE.U32 R108, R159, 0x10, R108 ;  /* 0x000000109f6c7825 */ /* 0x000fe200078e006c */
[----:B------:R-:W-:Y:S01]  /*05e0*/  IADD3 R133, PT, PT, R3, 0x80, RZ ;  /* 0x0000008003857810 */ /* 0x000fe20007ffe0ff */
[----:B------:R0:W4:Y:S02]  /*05f0*/  LDG.E R182, desc[UR12][R144.64] ;  /* 0x0000000c90b67981 */ /* 0x000124000c1e1900 */
[--C-:B------:R-:W-:Y:S02]  /*0600*/  IMAD.WIDE.U32 R104, R105, 0x10, R106.reuse ;  /* 0x0000001069687825 */ /* 0x100fe400078e006a */
[----:B------:R-:W4:Y:S02]  /*0610*/  LDG.E.128 R108, desc[UR12][R108.64] ;  /* 0x0000000c6c6c7981 */ /* 0x000f24000c1e1d00 */
[----:B------:R-:W-:-:S02]  /*0620*/  IMAD.WIDE.U32 R132, R133, 0x10, R106 ;  /* 0x0000001085847825 */ /* 0x000fc400078e006a */
[----:B------:R-:W4:Y:S04]  /*0630*/  LDG.E.128 R104, desc[UR12][R104.64] ;  /* 0x0000000c68687981 */ /* 0x000f28000c1e1d00 */
[----:B------:R-:W4:Y:S04]  /*0640*/  LDG.E.128 R128, desc[UR12][R128.64] ;  /* 0x0000000c80807981 */ /* 0x000f28000c1e1d00 */
[----:B------:R-:W4:Y:S01]  /*0650*/  LDG.E.128 R132, desc[UR12][R132.64] ;  /* 0x0000000c84847981 */ /* 0x000f22000c1e1d00 */
[----:B------:R-:W-:Y:S02]  /*0660*/  MOV R120, UR7 ;  /* 0x0000000700787c02 */ /* 0x000fe40008000f00 */
[----:B------:R-:W-:-:S04]  /*0670*/  ISETP.NE.U32.AND P0, PT, RZ, UR6, PT ;  /* 0x00000006ff007c0c */ /* 0x000fc8000bf05070 */
[----:B------:R-:W-:Y:S02]  /*0680*/  ISETP.NE.AND.EX P0, PT, R120, RZ, PT, P0 ;  /* 0x000000ff7800720c */ /* 0x000fe40003f05300 */
[----:B-----5:R-:W-:-:S11]  /*0690*/  ISETP.GE.AND P2, PT, R122, 0x1, PT ;  /* 0x000000017a00780c */ /* 0x020fd60003f46270 */
[----:B------:R-:W1:Y:S02]  /*06a0*/  @P0 LDC.64 R152, c[0x0][0x438] ;  /* 0x00010e00ff980b82 */ /* 0x000e640000000a00 */
[----:B------:R-:W-:-:S05]  /*06b0*/  @P2 IADD3 R3, PT, PT, R122, -0x1, RZ ;  /* 0xffffffff7a032810 */ /* 0x000fca0007ffe0ff */
[----:B------:R-:W-:Y:S01]  /*06c0*/  @P2 IMAD R3, R3, R146, RZ ;  /* 0x0000009203032224 */ /* 0x000fe200078e02ff */
[----:B------:R-:W0:Y:S08]  /*06d0*/  @P0 LDC.64 R156, c[0x0][0x438] ;  /* 0x00010e00ff9c0b82 */ /* 0x000e300000000a00 */
[----:B------:R-:W0:Y:S08]  /*06e0*/  @P0 LDC.64 R150, c[0x0][0x438] ;  /* 0x00010e00ff960b82 */ /* 0x000e300000000a00 */
[----:B------:R-:W0:Y:S01]  /*06f0*/  @P0 LDC.64 R154, c[0x0][0x438] ;  /* 0x00010e00ff9a0b82 */ /* 0x000e220000000a00 */
[----:B-1----:R-:W-:Y:S01]  /*0700*/  @P0 IMAD.WIDE.U32 R152, R147, 0x10, R152 ;  /* 0x0000001093980825 */ /* 0x002fe200078e0098 */
[----:B0-----:R-:W-:-:S06]  /*0710*/  @P2 SHF.R.S32.HI R144, RZ, 0x1f, R3 ;  /* 0x0000001fff902819 */ /* 0x001fcc0000011403 */
[----:B------:R-:W0:Y:S01]  /*0720*/  LDC.64 R146, c[0x0][0x3b0] ;  /* 0x0000ec00ff927b82 */ /* 0x000e220000000a00 */
[----:B------:R-:W-:Y:S01]  /*0730*/  @P2 LEA.HI R144, R144, R3, RZ, 0x3 ;  /* 0x0000000390902211 */ /* 0x000fe200078f18ff */
[----:B------:R-:W-:Y:S01]  /*0740*/  @P0 IMAD.WIDE.U32 R156, R159, 0x10, R156 ;  /* 0x000000109f9c0825 */ /* 0x000fe200078e009c */
[----:B------:R-:W-:Y:S01]  /*0750*/  MOV R3, RZ ;  /* 0x000000ff00037202 */ /* 0x000fe20000000f00 */
[----:B------:R-:W5:Y:S01]  /*0760*/  @P0 LDG.E.128 R8, desc[UR12][R152.64] ;  /* 0x0000000c98080981 */ /* 0x000f62000c1e1d00 */
[----:B------:R-:W-:Y:S01]  /*0770*/  @P2 LEA.HI.SX32 R3, R144, R185, 0x1d ;  /* 0x000000b990032211 */ /* 0x000fe200078feaff */
[----:B------:R-:W-:-:S03]  /*0780*/  @P0 IMAD.WIDE.U32 R150, R123, 0x10, R150 ;  /* 0x000000107b960825 */ /* 0x000fc600078e0096 */
[----:B------:R-:W-:Y:S01]  /*0790*/  IADD3 R165, PT, PT, R3, 0x180, RZ ;  /* 0x0000018003a57810 */ /* 0x000fe20007ffe0ff */
[----:B------:R-:W5:Y:S04]  /*07a0*/  @P0 LDG.E.128 R100, desc[UR12][R156.64] ;  /* 0x0000000c9c640981 */ /* 0x000f68000c1e1d00 */
[----:B------:R-:W5:Y:S01]  /*07b0*/  @P0 LDG.E.128 R12, desc[UR12][R150.64] ;  /* 0x0000000c960c0981 */ /* 0x000f62000c1e1d00 */
[----:B------:R-:W-:-:S05]  /*07c0*/  @P0 IMAD.WIDE.U32 R154, R149, 0x10, R154 ;  /* 0x00000010959a0825 */ /* 0x000fca00078e009a */
[----:B------:R1:W5:Y:S01]  /*07d0*/  @P0 LDG.E.128 R4, desc[UR12][R154.64] ;  /* 0x0000000c9a040981 */ /* 0x000362000c1e1d00 */
[----:B------:R-:W-:Y:S01]  /*07e0*/  ISETP.NE.AND P0, PT, RZ, UR11, PT ;  /* 0x0000000bff007c0c */ /* 0x000fe2000bf05270 */
[--C-:B--2---:R-:W-:Y:S02]  /*07f0*/  HADD2.F32 R145, -RZ, R117.reuse.H0_H0 ;  /* 0x20000075ff917230 */ /* 0x104fe40000004100 */
[----:B------:R-:W-:Y:S01]  /*0800*/  HADD2.F32 R144, -RZ, R117.H1_H1 ;  /* 0x30000075ff907230 */ /* 0x000fe20000004100 */
[C---:B------:R-:W-:Y:S01]  /*0810*/  IADD3 R117, PT, PT, R3.reuse, 0x80, RZ ;  /* 0x0000008003757810 */ /* 0x040fe20007ffe0ff */
[--C-:B---3--:R-:W-:Y:S02]  /*0820*/  HADD2.F32 R164, -RZ, R139.reuse.H0_H0 ;  /* 0x2000008bffa47230 */ /* 0x108fe40000004100 */
[----:B------:R-:W-:Y:S01]  /*0830*/  HADD2.F32 R166, -RZ, R139.H1_H1 ;  /* 0x3000008bffa67230 */ /* 0x000fe20000004100 */
[----:B------:R-:W-:Y:S01]  /*0840*/  IADD3 R139, PT, PT, R3, 0x100, RZ ;  /* 0x00000100038b7810 */ /* 0x000fe20007ffe0ff */
[----:B------:R-:W-:-:S02]  /*0850*/  HADD2.F32 R158, -RZ, R136.H0_H0 ;  /* 0x20000088ff9e7230 */ /* 0x000fc40000004100 */
        /* <DEDUP_REMOVED lines=18> */
[----:B------:R-:W-:Y:S02]  /*0980*/  HADD2.F32 R181, -RZ, R115.H1_H1 ;  /* 0x30000073ffb57230 */ /* 0x000fe40000004100 */
        /* <DEDUP_REMOVED lines=8> */
[--C-:B------:R-:W-:Y:S01]  /*0a10*/  HADD2.F32 R167, -RZ, R126.reuse.H0_H0 ;  /* 0x2000007effa77230 */ /* 0x100fe20000004100 */
[----:B------:R-:W-:Y:S01]  /*0a20*/  FSEL R182, R182, RZ, !P0 ;  /* 0x000000ffb6b67208 */ /* 0x000fe20004000000 */
[----:B------:R-:W-:-:S02]  /*0a30*/  HADD2.F32 R172, -RZ, R126.H1_H1 ;  /* 0x3000007effac7230 */ /* 0x000fc40000004100 */
[----:B------:R-:W-:Y:S02]  /*0a40*/  HADD2.F32 R126, -RZ, R108.H0_H0 ;  /* 0x2000006cff7e7230 */ /* 0x000fe40000004100 */
[----:B------:R-:W-:Y:S02]  /*0a50*/  HADD2.F32 R183, -RZ, R110.H0_H0 ;  /* 0x2000006effb77230 */ /* 0x000fe40000004100 */
[----:B------:R-:W-:Y:S02]  /*0a60*/  HADD2.F32 R108, -RZ, R108.H1_H1 ;  /* 0x3000006cff6c7230 */ /* 0x000fe40000004100 */
[----:B------:R-:W-:Y:S02]  /*0a70*/  HADD2.F32 R110, -RZ, R110.H1_H1 ;  /* 0x3000006eff6e7230 */ /* 0x000fe40000004100 */
[C---:B------:R-:W-:Y:S01]  /*0a80*/  FADD.FTZ R207, -R182.reuse, R177 ;  /* 0x000000b1b6cf7221 */ /* 0x040fe20000010100 */
[--C-:B------:R-:W-:Y:S02]  /*0a90*/  HADD2.F32 R189, -RZ, R111.reuse.H0_H0 ;  /* 0x2000006fffbd7230 */ /* 0x100fe40000004100 */
[----:B------:R-:W-:Y:S01]  /*0aa0*/  FADD.FTZ R177, -R182, R108 ;  /* 0x0000006cb6b17221 */ /* 0x000fe20000010100 */
[----:B-1----:R-:W-:-:S02]  /*0ab0*/  HADD2.F32 R154, -RZ, R111.H1_H1 ;  /* 0x3000006fff9a7230 */ /* 0x002fc40000004100 */
[----:B------:R-:W-:Y:S01]  /*0ac0*/  FADD.FTZ R111, -R182, R110 ;  /* 0x0000006eb66f7221 */ /* 0x000fe20000010100 */
[--C-:B------:R-:W-:Y:S02]  /*0ad0*/  HADD2.F32 R191, -RZ, R104.reuse.H0_H0 ;  /* 0x20000068ffbf7230 */ /* 0x100fe40000004100 */
[----:B------:R-:W-:Y:S02]  /*0ae0*/  HADD2.F32 R110, -RZ, R104.H1_H1 ;  /* 0x30000068ff6e7230 */ /* 0x000fe40000004100 */
[--C-:B------:R-:W-:Y:S02]  /*0af0*/  HADD2.F32 R187, -RZ, R105.reuse.H0_H0 ;  /* 0x20000069ffbb7230 */ /* 0x100fe40000004100 */
[----:B------:R-:W-:Y:S02]  /*0b00*/  HADD2.F32 R108, -RZ, R105.H1_H1 ;  /* 0x30000069ff6c7230 */ /* 0x000fe40000004100 */
[--C-:B------:R-:W-:Y:S02]  /*0b10*/  HADD2.F32 R105, -RZ, R107.reuse.H0_H0 ;  /* 0x2000006bff697230 */ /* 0x100fe40000004100 */
[----:B------:R-:W-:-:S02]  /*0b20*/  HADD2.F32 R104, -RZ, R107.H1_H1 ;  /* 0x3000006bff687230 */ /* 0x000fc40000004100 */
[----:B------:R-:W-:Y:S02]  /*0b30*/  HADD2.F32 R107, -RZ, R16.H1_H1 ;  /* 0x30000010ff6b7230 */ /* 0x000fe40000004100 */
[C---:B------:R-:W-:Y:S01]  /*0b40*/  FADD.FTZ R157, -R182.reuse, R164 ;  /* 0x000000a4b69d7221 */ /* 0x040fe20000010100 */
[C---:B------:R-:W-:Y:S02]  /*0b50*/  FADD.FTZ R205, -R182.reuse, R175 ;  /* 0x000000afb6cd7221 */ /* 0x040fe40000010100 */
[----:B------:R-:W-:Y:S01]  /*0b60*/  FMUL.FTZ R164, R107, R148 ;  /* 0x000000946ba47220 */ /* 0x000fe20000410000 */
[--C-:B------:R-:W-:Y:S02]  /*0b70*/  HADD2.F32 R107, -RZ, R17.reuse.H1_H1 ;  /* 0x30000011ff6b7230 */ /* 0x100fe40000004100 */
[C---:B------:R-:W-:Y:S01]  /*0b80*/  FADD.FTZ R175, -R182.reuse, R126 ;  /* 0x0000007eb6af7221 */ /* 0x040fe20000010100 */
[----:B------:R-:W-:Y:S02]  /*0b90*/  HADD2.F32 R126, -RZ, R17.H0_H0 ;  /* 0x20000011ff7e7230 */ /* 0x000fe40000004100 */
[----:B------:R-:W-:Y:S01]  /*0ba0*/  FADD.FTZ R165, -R182, R160 ;  /* 0x000000a0b6a57221 */ /* 0x000fe20000010100 */
[----:B------:R-:W-:-:S02]  /*0bb0*/  HADD2.F32 R199, -RZ, R130.H0_H0 ;  /* 0x20000082ffc77230 */ /* 0x000fc40000004100 */
[----:B------:R-:W-:Y:S01]  /*0bc0*/  FMUL.FTZ R160, R107, R144 ;  /* 0x000000906ba07220 */ /* 0x000fe20000410000 */
[----:B------:R-:W-:Y:S02]  /*0bd0*/  HADD2.F32 R197, -RZ, R130.H1_H1 ;  /* 0x30000082ffc57230 */ /* 0x000fe40000004100 */
[--C-:B------:R-:W-:Y:S02]  /*0be0*/  HADD2.F32 R193, -RZ, R131.reuse.H0_H0 ;  /* 0x20000083ffc17230 */ /* 0x100fe40000004100 */
[----:B------:R-:W-:Y:S02]  /*0bf0*/  HADD2.F32 R130, -RZ, R131.H1_H1 ;  /* 0x30000083ff827230 */ /* 0x000fe40000004100 */
[----:B------:R-:W-:Y:S01]  /*0c00*/  FADD.FTZ R131, -R182, R163 ;  /* 0x000000a3b6837221 */ /* 0x000fe20000010100 */
[--C-:B------:R-:W-:Y:S02]  /*0c10*/  HADD2.F32 R107, -RZ, R18.reuse.H1_H1 ;  /* 0x30000012ff6b7230 */ /* 0x100fe40000004100 */
[----:B------:R-:W-:Y:S01]  /*0c20*/  FMUL.FTZ R163, R126, R145 ;  /* 0x000000917ea37220 */ /* 0x000fe20000410000 */
[----:B------:R-:W-:Y:S01]  /*0c30*/  FADD.FTZ R159, -R182, R159 ;  /* 0x0000009fb69f7221 */ /* 0x000fe20000010100 */
[----:B------:R-:W-:-:S02]  /*0c40*/  HADD2.F32 R126, -RZ, R18.H0_H0 ;  /* 0x20000012ff7e7230 */ /* 0x000fc40000004100 */
[--C-:B------:R-:W-:Y:S02]  /*0c50*/  HADD2.F32 R195, -RZ, R135.reuse.H0_H0 ;  /* 0x20000087ffc37230 */ /* 0x100fe40000004100 */
[----:B------:R-:W-:Y:S01]  /*0c60*/  FMUL.FTZ R156, R107, R138 ;  /* 0x0000008a6b9c7220 */ /* 0x000fe20000410000 */
[----:B------:R-:W-:Y:S02]  /*0c70*/  HADD2.F32 R170, -RZ, R135.H1_H1 ;  /* 0x30000087ffaa7230 */ /* 0x000fe40000004100 */
[----:B------:R-:W-:Y:S01]  /*0c80*/  FADD.FTZ R135, -R182, R166 ;  /* 0x000000a6b6877221 */ /* 0x000fe20000010100 */
[----:B------:R-:W-:Y:S02]  /*0c90*/  HADD2.F32 R152, -RZ, R109.H0_H0 ;  /* 0x2000006dff987230 */ /* 0x000fe40000004100 */
[----:B------:R-:W-:Y:S01]  /*0ca0*/  FMUL.FTZ R166, R2, R159 ;  /* 0x0000009f02a67220 */ /* 0x000fe20000410000 */
[--C-:B------:R-:W-:Y:S02]  /*0cb0*/  HADD2.F32 R107, -RZ, R19.reuse.H1_H1 ;  /* 0x30000013ff6b7230 */ /* 0x100fe40000004100 */
[----:B------:R-:W-:Y:S01]  /*0cc0*/  FMUL.FTZ R159, R126, R137 ;  /* 0x000000897e9f7220 */ /* 0x000fe20000410000 */
[----:B------:R-:W-:Y:S01]  /*0cd0*/  FADD.FTZ R211, -R182, R179 ;  /* 0x000000b3b6d37221 */ /* 0x000fe20000010100 */
[----:B------:R-:W-:-:S02]  /*0ce0*/  HADD2.F32 R126, -RZ, R19.H0_H0 ;  /* 0x20000013ff7e7230 */ /* 0x000fc40000004100 */
[C---:B------:R-:W-:Y:S01]  /*0cf0*/  FADD.FTZ R179, -R182.reuse, R152 ;  /* 0x00000098b6b37221 */ /* 0x040fe20000010100 */
[----:B------:R-:W-:Y:S01]  /*0d00*/  FMUL.FTZ R152, R107, R136 ;  /* 0x000000886b987220 */ /* 0x000fe20000410000 */
[----:B------:R-:W-:Y:S02]  /*0d10*/  HADD2.F32 R146, -RZ, R132.H1_H1 ;  /* 0x30000084ff927230 */ /* 0x000fe40000004100 */
[----:B------:R-:W-:Y:S02]  /*0d20*/  HADD2.F32 R107, -RZ, R20.H1_H1 ;  /* 0x30000014ff6b7230 */ /* 0x000fe40000004100 */
[----:B------:R-:W-:Y:S01]  /*0d30*/  FADD.FTZ R161, -R182, R161 ;  /* 0x000000a1b6a17221 */ /* 0x000fe20000010100 */
[----:B------:R-:W-:Y:S02]  /*0d40*/  HADD2.F32 R151, -RZ, R129.H0_H0 ;  /* 0x20000081ff977230 */ /* 0x000fe40000004100 */
[----:B------:R-:W-:Y:S01]  /*0d50*/  FMUL.FTZ R155, R126, R123 ;  /* 0x0000007b7e9b7220 */ /* 0x000fe20000410000 */
[----:B------:R-:W-:-:S02]  /*0d60*/  HADD2.F32 R147, -RZ, R132.H0_H0 ;  /* 0x20000084ff937230 */ /* 0x000fc40000004100 */
[----:B------:R-:W-:Y:S01]  /*0d70*/  FADD.FTZ R73, R73, R148 ;  /* 0x0000009449497221 */ /* 0x000fe20000010000 */
[----:B------:R-:W-:Y:S02]  /*0d80*/  HADD2.F32 R126, -RZ, R20.H0_H0 ;  /* 0x20000014ff7e7230 */ /* 0x000fe40000004100 */
[----:B------:R-:W-:Y:S01]  /*0d90*/  FFMA.FTZ R29, R166, R148, R29 ;  /* 0x00000094a61d7223 */ /* 0x000fe2000001001d */
[----:B------:R-:W-:Y:S02]  /*0da0*/  HADD2.F32 R201, -RZ, R129.H1_H1 ;  /* 0x30000081ffc97230 */ /* 0x000fe40000004100 */
[----:B------:R-:W-:Y:S01]  /*0db0*/  FADD.FTZ R153, -R182, R168 ;  /* 0x000000a8b6997221 */ /* 0x000fe20000010100 */
[--C-:B------:R-:W-:Y:S02]  /*0dc0*/  HADD2.F32 R171, -RZ, R127.reuse.H0_H0 ;  /* 0x2000007fffab7230 */ /* 0x100fe40000004100 */
[----:B------:R-:W-:Y:S01]  /*0dd0*/  FMUL.FTZ R148, R107, R146 ;  /* 0x000000926b947220 */ /* 0x000fe20000410000 */
[----:B------:R-:W-:-:S02]  /*0de0*/  HADD2.F32 R176, -RZ, R127.H1_H1 ;  /* 0x3000007fffb07230 */ /* 0x000fc40000004100 */
[C---:B------:R-:W-:Y:S01]  /*0df0*/  FADD.FTZ R127, -R182.reuse, R162 ;  /* 0x000000a2b67f7221 */ /* 0x040fe20000010100 */
[--C-:B------:R-:W-:Y:S02]  /*0e00*/  HADD2.F32 R129, -RZ, R124.reuse.H0_H0 ;  /* 0x2000007cff817230 */ /* 0x100fe40000004100 */
[----:B------:R-:W-:Y:S01]  /*0e10*/  FADD.FTZ R3, -R182, R158 ;  /* 0x0000009eb6037221 */ /* 0x000fe20000010100 */
[----:B------:R-:W-:Y:S02]  /*0e20*/  HADD2.F32 R174, -RZ, R124.H1_H1 ;  /* 0x3000007cffae7230 */ /* 0x000fe40000004100 */
[----:B------:R-:W-:Y:S01]  /*0e30*/  FMUL.FTZ R162, R2, R161 ;  /* 0x000000a102a27220 */ /* 0x000fe20000410000 */
[----:B------:R-:W-:Y:S02]  /*0e40*/  HADD2.F32 R109, -RZ, R109.H1_H1 ;  /* 0x3000006dff6d7230 */ /* 0x000fe40000004100 */
[----:B------:R-:W-:Y:S02]  /*0e50*/  HADD2.F32 R132, -RZ, R133.H1_H1 ;  /* 0x30000085ff847230 */ /* 0x000fe40000004100 */
[----:B------:R-:W-:-:S02]  /*0e60*/  HADD2.F32 R169, -RZ, R125.H0_H0 ;  /* 0x2000007dffa97230 */ /* 0x000fc40000004100 */
[----:B------:R-:W-:Y:S02]  /*0e70*/  HADD2.F32 R124, -RZ, R125.H1_H1 ;  /* 0x3000007dff7c7230 */ /* 0x000fe40000004100 */
[----:B------:R-:W-:Y:S01]  /*0e80*/  FADD.FTZ R125, -R182, R151 ;  /* 0x00000097b67d7221 */ /* 0x000fe20000010100 */
[----:B------:R-:W-:Y:S02]  /*0e90*/  HADD2.F32 R107, -RZ, R21.H1_H1 ;  /* 0x30000015ff6b7230 */ /* 0x000fe40000004100 */
[----:B------:R-:W-:Y:S01]  /*0ea0*/  FMUL.FTZ R151, R126, R147 ;  /* 0x000000937e977220 */ /* 0x000fe20000410000 */
[----:B------:R-:W-:Y:S02]  /*0eb0*/  HADD2.F32 R150, -RZ, R128.H0_H0 ;  /* 0x20000080ff967230 */ /* 0x000fe40000004100 */
[C---:B------:R-:W-:Y:S01]  /*0ec0*/  FADD.FTZ R203, -R182.reuse, R173 ;  /* 0x000000adb6cb7221 */ /* 0x040fe20000010100 */
[----:B------:R-:W-:Y:S02]  /*0ed0*/  HADD2.F32 R139, -RZ, R133.H0_H0 ;  /* 0x20000085ff8b7230 */ /* 0x000fe40000004100 */
[----:B------:R-:W-:Y:S01]  /*0ee0*/  FADD.FTZ R215, -R182, R181 ;  /* 0x000000b5b6d77221 */ /* 0x000fe20000010100 */
[----:B------:R-:W-:-:S02]  /*0ef0*/  HADD2.F32 R168, -RZ, R16.H0_H0 ;  /* 0x20000010ffa87230 */ /* 0x000fc40000004100 */
[----:B------:R-:W-:Y:S01]  /*0f00*/  FMUL.FTZ R153, R2, R153 ;  /* 0x0000009902997220 */ /* 0x000fe20000410000 */
[----:B------:R-:W-:Y:S02]  /*0f10*/  HADD2.F32 R126, -RZ, R21.H0_H0 ;  /* 0x20000015ff7e7230 */ /* 0x000fe40000004100 */
[----:B------:R-:W-:Y:S01]  /*0f20*/  FADD.FTZ R181, -R182, R109 ;  /* 0x0000006db6b57221 */ /* 0x000fe20000010100 */
[----:B------:R-:W-:Y:S01]  /*0f30*/  FMUL.FTZ R3, R2, R3 ;  /* 0x0000000302037220 */ /* 0x000fe20000410000 */
[----:B------:R-:W-:Y:S01]  /*0f40*/  FADD.FTZ R75, R75, R144 ;  /* 0x000000904b4b7221 */ /* 0x000fe20000010000 */
[----:B------:R-:W-:Y:S01]  /*0f50*/  FFMA.FTZ R31, R162, R144, R31 ;  /* 0x00000090a21f7223 */ /* 0x000fe2000001001f */
[--C-:B------:R-:W-:Y:S02]  /*0f60*/  HADD2.F32 R133, -RZ, R134.reuse.H0_H0 ;  /* 0x20000086ff857230 */ /* 0x100fe40000004100 */
[----:B------:R-:W-:Y:S01]  /*0f70*/  FADD.FTZ R109, -R182, R154 ;  /* 0x0000009ab66d7221 */ /* 0x000fe20000010100 */
[----:B------:R-:W-:Y:S01]  /*0f80*/  FMUL.FTZ R144, R107, R132 ;  /* 0x000000846b907220 */ /* 0x000fe20000410000 */
[----:B------:R-:W-:-:S02]  /*0f90*/  HADD2.F32 R134, -RZ, R134.H1_H1 ;  /* 0x30000086ff867230 */ /* 0x000fc40000004100 */
[----:B------:R-:W-:Y:S01]  /*0fa0*/  FADD.FTZ R217, -R182, R150 ;  /* 0x00000096b6d97221 */ /* 0x000fe20000010100 */
[----:B------:R-:W-:Y:S01]  /*0fb0*/  FMUL.FTZ R154, R2, R135 ;  /* 0x00000087029a7220 */ /* 0x000fe20000410000 */
[--C-:B------:R-:W-:Y:S02]  /*0fc0*/  HADD2.F32 R107, -RZ, R22.reuse.H1_H1 ;  /* 0x30000016ff6b7230 */ /* 0x100fe40000004100 */
[----:B------:R-:W-:Y:S01]  /*0fd0*/  FADD.FTZ R64, R64, R147 ;  /* 0x0000009340407221 */ /* 0x000fe20000010000 */
[----:B------:R-:W-:Y:S01]  /*0fe0*/  FFMA.FTZ R36, R153, R147, R36 ;  /* 0x0000009399247223 */ /* 0x000fe20000010024 */
[----:B------:R-:W-:Y:S01]  /*0ff0*/  FMUL.FTZ R150, R2, R203 ;  /* 0x000000cb02967220 */ /* 0x000fe20000410000 */
[-C--:B------:R-:W-:Y:S01]  /*1000*/  FMUL.FTZ R168, R168, R149.reuse ;  /* 0x00000095a8a87220 */ /* 0x080fe20000410000 */
[----:B------:R-:W-:Y:S01]  /*1010*/  FADD.FTZ R72, R72, R149 ;  /* 0x0000009548487221 */ /* 0x000fe20000010000 */
[----:B------:R-:W-:Y:S01]  /*1020*/  FFMA.FTZ R28, R3, R149, R28 ;  /* 0x00000095031c7223 */ /* 0x000fe2000001001c */
[----:B------:R-:W-:Y:S01]  /*1030*/  FMUL.FTZ R147, R126, R139 ;  /* 0x0000008b7e937220 */ /* 0x000fe20000410000 */
[----:B------:R-:W-:Y:S01]  /*1040*/  FMUL.FTZ R149, R2, R205 ;  /* 0x000000cd02957220 */ /* 0x000fe20000410000 */
[----:B------:R-:W-:-:S02]  /*1050*/  HADD2.F32 R126, -RZ, R22.H0_H0 ;  /* 0x20000016ff7e7230 */ /* 0x000fc40000004100 */
[----:B------:R-:W-:Y:S01]  /*1060*/  FADD.FTZ R71, R71, R136 ;  /* 0x0000008847477221 */ /* 0x000fe20000010000 */
[----:B------:R-:W-:Y:S01]  /*1070*/  FFMA.FTZ R35, R154, R136, R35 ;  /* 0x000000889a237223 */ /* 0x000fe20000010023 */
[----:B------:R-:W-:Y:S01]  /*1080*/  FADD.FTZ R65, R65, R146 ;  /* 0x0000009241417221 */ /* 0x000fe20000010000 */
[----:B------:R-:W-:Y:S01]  /*1090*/  FFMA.FTZ R37, R150, R146, R37 ;  /* 0x0000009296257223 */ /* 0x000fe20000010025 */
[----:B------:R-:W-:Y:S01]  /*10a0*/  FMUL.FTZ R136, R107, R134 ;  /* 0x000000866b887220 */ /* 0x000fe20000410000 */
[C---:B------:R-:W-:Y:S01]  /*10b0*/  FMUL.FTZ R146, R2.reuse, R207 ;  /* 0x000000cf02927220 */ /* 0x040fe20000410000 */
[----:B------:R-:W-:Y:S02]  /*10c0*/  HADD2.F32 R107, -RZ, R23.H1_H1 ;  /* 0x30000017ff6b7230 */ /* 0x000fe40000004100 */
[C---:B------:R-:W-:Y:S01]  /*10d0*/  FMUL.FTZ R165, R2.reuse, R165 ;  /* 0x000000a502a57220 */ /* 0x040fe20000410000 */
[----:B------:R-:W-:Y:S01]  /*10e0*/  FMUL.FTZ R158, R2, R131 ;  /* 0x00000083029e7220 */ /* 0x000fe20000410000 */
[----:B------:R-:W-:Y:S01]  /*10f0*/  FADD.FTZ R66, R66, R139 ;  /* 0x0000008b42427221 */ /* 0x000fe20000010000 */
[----:B------:R-:W-:Y:S01]  /*1100*/  FFMA.FTZ R38, R149, R139, R38 ;  /* 0x0000008b95267223 */ /* 0x000fe20000010026 */
[----:B------:R-:W-:Y:S01]  /*1110*/  FADD.FTZ R209, -R182, R178 ;  /* 0x000000b2b6d17221 */ /* 0x000fe20000010100 */
[----:B------:R-:W-:Y:S01]  /*1120*/  FMUL.FTZ R139, R126, R133 ;  /* 0x000000857e8b7220 */ /* 0x000fe20000410000 */
[----:B------:R-:W-:-:S02]  /*1130*/  HADD2.F32 R128, -RZ, R128.H1_H1 ;  /* 0x30000080ff807230 */ /* 0x000fc40000004100 */
[----:B------:R-:W-:Y:S01]  /*1140*/  FADD.FTZ R67, R67, R132 ;  /* 0x0000008443437221 */ /* 0x000fe20000010000 */
[----:B------:R-:W-:Y:S02]  /*1150*/  HADD2.F32 R126, -RZ, R23.H0_H0 ;  /* 0x20000017ff7e7230 */ /* 0x000fe40000004100 */
[----:B------:R-:W-:Y:S01]  /*1160*/  FFMA.FTZ R39, R146, R132, R39 ;  /* 0x0000008492277223 */ /* 0x000fe20000010027 */
[----:B------:R-:W-:Y:S01]  /*1170*/  FADD.FTZ R74, R74, R145 ;  /* 0x000000914a4a7221 */ /* 0x000fe20000010000 */
[----:B------:R-:W-:Y:S01]  /*1180*/  FFMA.FTZ R30, R165, R145, R30 ;  /* 0x00000091a51e7223 */ /* 0x000fe2000001001e */
[----:B------:R-:W-:Y:S01]  /*1190*/  FADD.FTZ R69, R69, R138 ;  /* 0x0000008a45457221 */ /* 0x000fe20000010000 */
[----:B------:R-:W-:Y:S01]  /*11a0*/  FFMA.FTZ R33, R158, R138, R33 ;  /* 0x0000008a9e217223 */ /* 0x000fe20000010021 */
[----:B------:R-:W-:Y:S01]  /*11b0*/  FMUL.FTZ R132, R107, R170 ;  /* 0x000000aa6b847220 */ /* 0x000fe20000410000 */
[C---:B------:R-:W-:Y:S01]  /*11c0*/  FMUL.FTZ R145, R2.reuse, R209 ;  /* 0x000000d102917220 */ /* 0x040fe20000410000 */
[----:B------:R-:W-:Y:S01]  /*11d0*/  FMUL.FTZ R138, R2, R211 ;  /* 0x000000d3028a7220 */ /* 0x000fe20000410000 */
[----:B------:R-:W-:-:S02]  /*11e0*/  HADD2.F32 R107, -RZ, R24.H1_H1 ;  /* 0x30000018ff6b7230 */ /* 0x000fc40000004100 */
[----:B------:R-:W-:Y:S01]  /*11f0*/  FADD.FTZ R219, -R182, R128 ;  /* 0x00000080b6db7221 */ /* 0x000fe20000010100 */
[----:B------:R-:W-:Y:S01]  /*1200*/  FMUL.FTZ R157, R2, R157 ;  /* 0x0000009d029d7220 */ /* 0x000fe20000410000 */
[----:B------:R-:W-:Y:S01]  /*1210*/  FMUL.FTZ R135, R126, R195 ;  /* 0x000000c37e877220 */ /* 0x000fe20000410000 */
[----:B------:R-:W-:Y:S02]  /*1220*/  HADD2.F32 R126, -RZ, R24.H0_H0 ;  /* 0x20000018ff7e7230 */ /* 0x000fe40000004100 */
[----:B------:R-:W-:Y:S01]  /*1230*/  FADD.FTZ R60, R60, R133 ;  /* 0x000000853c3c7221 */ /* 0x000fe20000010000 */
[----:B------:R-:W-:Y:S01]  /*1240*/  FFMA.FTZ R40, R145, R133, R40 ;  /* 0x0000008591287223 */ /* 0x000fe20000010028 */
[----:B------:R-:W-:Y:S01]  /*1250*/  FADD.FTZ R61, R61, R134 ;  /* 0x000000863d3d7221 */ /* 0x000fe20000010000 */
[----:B------:R-:W-:Y:S01]  /*1260*/  FFMA.FTZ R41, R138, R134, R41 ;  /* 0x000000868a297223 */ /* 0x000fe20000010029 */
[----:B------:R-:W-:Y:S01]  /*1270*/  FADD.FTZ R173, -R182, R130 ;  /* 0x00000082b6ad7221 */ /* 0x000fe20000010100 */
[C---:B------:R-:W-:Y:S01]  /*1280*/  FMUL.FTZ R134, R2.reuse, R215 ;  /* 0x000000d702867220 */ /* 0x040fe20000410000 */
[----:B------:R-:W-:Y:S01]  /*1290*/  FMUL.FTZ R133, R2, R217 ;  /* 0x000000d902857220 */ /* 0x000fe20000410000 */
[----:B------:R-:W-:Y:S01]  /*12a0*/  FMUL.FTZ R128, R107, R174 ;  /* 0x000000ae6b807220 */ /* 0x000fe20000410000 */
[----:B------:R-:W-:Y:S01]  /*12b0*/  FADD.FTZ R70, R70, R123 ;  /* 0x0000007b46467221 */ /* 0x000fe20000010000 */
[----:B------:R-:W-:Y:S01]  /*12c0*/  FFMA.FTZ R34, R157, R123, R34 ;  /* 0x0000007b9d227223 */ /* 0x000fe20000010022 */
[----:B------:R-:W-:Y:S01]  /*12d0*/  FMUL.FTZ R130, R2, R219 ;  /* 0x000000db02827220 */ /* 0x000fe20000410000 */
[----:B------:R-:W-:Y:S01]  /*12e0*/  FADD.FTZ R107, RZ, R168 ;  /* 0x000000a8ff6b7221 */ /* 0x000fe20000010000 */
[----:B------:R-:W-:Y:S01]  /*12f0*/  FFMA.FTZ R123, R3, R168, RZ ;  /* 0x000000a8037b7223 */ /* 0x000fe200000100ff */
        /* <DEDUP_REMOVED lines=20> */
[----:B------:R-:W-:Y:S02]  /*1440*/  HADD2.F32 R125, -RZ, R25.H1_H1 ;  /* 0x30000019ff7d7230 */ /* 0x000fe40000004100 */
[----:B------:R-:W-:Y:S01]  /*1450*/  FMUL.FTZ R126, R2, R201 ;  /* 0x000000c9027e7220 */ /* 0x000fe20000410000 */
[----:B------:R-:W-:Y:S02]  /*1460*/  HADD2.F32 R178, -RZ, R26.H0_H0 ;  /* 0x2000001affb27230 */ /* 0x000fe40000004100 */
[----:B------:R-:W-:Y:S01]  /*1470*/  FADD.FTZ R107, R170, R159 ;  /* 0x0000009faa6b7221 */ /* 0x000fe20000010000 */
[----:B------:R-:W-:Y:S01]  /*1480*/  FFMA.FTZ R169, R161, R159, R174 ;  /* 0x0000009fa1a97223 */ /* 0x000fe200000100ae */
[-C--:B------:R-:W-:Y:S01]  /*1490*/  FMUL.FTZ R125, R125, R124.reuse ;  /* 0x0000007c7d7d7220 */ /* 0x080fe20000410000 */
[----:B------:R-:W-:Y:S01]  /*14a0*/  FADD.FTZ R59, R59, R124 ;  /* 0x0000007c3b3b7221 */ /* 0x000fe20000010000 */
[----:B------:R-:W-:Y:S01]  /*14b0*/  FFMA.FTZ R91, R126, R124, R91 ;  /* 0x0000007c7e5b7223 */ /* 0x000fe2000001005b */
[----:B------:R-:W-:Y:S01]  /*14c0*/  FMUL.FTZ R124, R178, R167 ;  /* 0x000000a7b27c7220 */ /* 0x000fe20000410000 */
[----:B------:R-:W-:Y:S01]  /*14d0*/  FADD.FTZ R174, R107, R156 ;  /* 0x0000009c6bae7221 */ /* 0x000fe20000010000 */
[----:B------:R-:W-:-:S03]  /*14e0*/  FFMA.FTZ R178, R158, R156, R169 ;  /* 0x0000009c9eb27223 */ /* 0x000fc600000100a9 */
[----:B------:R-:W-:Y:S01]  /*14f0*/  FADD.FTZ R107, R174, R155 ;  /* 0x0000009bae6b7221 */ /* 0x000fe20000010000 */
[----:B------:R-:W-:Y:S01]  /*1500*/  FFMA.FTZ R169, R157, R155, R178 ;  /* 0x0000009b9da97223 */ /* 0x000fe200000100b2 */
[C---:B------:R-:W-:Y:S01]  /*1510*/  FADD.FTZ R193, -R182.reuse, R193 ;  /* 0x000000c1b6c17221 */ /* 0x040fe20000010100 */
[----:B------:R-:W-:Y:S01]  /*1520*/  FADD.FTZ R213, -R182, R180 ;  /* 0x000000b4b6d57221 */ /* 0x000fe20000010100 */
[----:B------:R-:W-:Y:S01]  /*1530*/  FADD.FTZ R174, R107, R152 ;  /* 0x000000986bae7221 */ /* 0x000fe20000010000 */
[----:B------:R-:W-:Y:S01]  /*1540*/  FFMA.FTZ R178, R154, R152, R169 ;  /* 0x000000989ab27223 */ /* 0x000fe200000100a9 */
[----:B------:R-:W-:Y:S01]  /*1550*/  FADD.FTZ R68, R68, R137 ;  /* 0x0000008944447221 */ /* 0x000fe20000010000 */
[----:B------:R-:W-:Y:S01]  /*1560*/  FFMA.FTZ R32, R161, R137, R32 ;  /* 0x00000089a1207223 */ /* 0x000fe20000010020 */
[----:B------:R-:W-:Y:S01]  /*1570*/  FMUL.FTZ R169, R2, R193 ;  /* 0x000000c102a97220 */ /* 0x000fe20000410000 */
[----:B------:R-:W-:Y:S01]  /*1580*/  FADD.FTZ R107, R174, R151 ;  /* 0x00000097ae6b7221 */ /* 0x000fe20000010000 */
[----:B------:R-:W-:Y:S01]  /*1590*/  FMUL.FTZ R137, R2, R213 ;  /* 0x000000d502897220 */ /* 0x000fe20000410000 */
[----:B------:R-:W-:Y:S01]  /*15a0*/  FFMA.FTZ R193, R153, R151, R178 ;  /* 0x0000009799c17223 */ /* 0x000fe200000100b2 */
[C---:B------:R-:W-:Y:S01]  /*15b0*/  FADD.FTZ R199, -R182.reuse, R199 ;  /* 0x000000c7b6c77221 */ /* 0x040fe20000010100 */
[----:B------:R-:W-:Y:S01]  /*15c0*/  FADD.FTZ R197, -R182, R197 ;  /* 0x000000c5b6c57221 */ /* 0x000fe20000010100 */
[----:B------:R-:W-:Y:S01]  /*15d0*/  FADD.FTZ R174, R107, R148 ;  /* 0x000000946bae7221 */ /* 0x000fe20000010000 */
[----:B------:R-:W-:Y:S01]  /*15e0*/  FADD.FTZ R62, R62, R195 ;  /* 0x000000c33e3e7221 */ /* 0x000fe20000010000 */
[----:B------:R-:W-:Y:S01]  /*15f0*/  FFMA.FTZ R42, R137, R195, R42 ;  /* 0x000000c3892a7223 */ /* 0x000fe2000001002a */
[----:B------:R-:W-:Y:S01]  /*1600*/  FFMA.FTZ R178, R150, R148, R193 ;  /* 0x0000009496b27223 */ /* 0x000fe200000100c1 */
[----:B------:R-:W-:-:S02]  /*1610*/  HADD2.F32 R195, -RZ, R26.H1_H1 ;  /* 0x3000001affc37230 */ /* 0x000fc40000004100 */
[C---:B------:R-:W-:Y:S01]  /*1620*/  FMUL.FTZ R123, R2.reuse, R199 ;  /* 0x000000c7027b7220 */ /* 0x040fe20000410000 */
[--C-:B------:R-:W-:Y:S02]  /*1630*/  HADD2.F32 R180, -RZ, R27.reuse.H0_H0 ;  /* 0x2000001bffb47230 */ /* 0x100fe40000004100 */
        /* <DEDUP_REMOVED lines=11> */
[----:B------:R-:W-:-:S02]  /*16f0*/  HADD2.F32 R195, -RZ, R27.H1_H1 ;  /* 0x3000001bffc37230 */ /* 0x000fc40000004100 */
[----:B------:R-:W-:Y:S01]  /*1700*/  FMUL.FTZ R174, R2, R173 ;  /* 0x000000ad02ae7220 */ /* 0x000fe20000410000 */
[----:B------:R-:W-:Y:S01]  /*1710*/  FADD.FTZ R107, R178, R139 ;  /* 0x0000008bb26b7221 */ /* 0x000fe20000010000 */
[----:B------:R-:W-:Y:S01]  /*1720*/  FFMA.FTZ R193, R145, R139, R180 ;  /* 0x0000008b91c17223 */ /* 0x000fe200000100b4 */
[C---:B------:R-:W-:Y:S01]  /*1730*/  FADD.FTZ R183, -R182.reuse, R183 ;  /* 0x000000b7b6b77221 */ /* 0x040fe20000010100 */
[----:B------:R-:W-:Y:S01]  /*1740*/  FADD.FTZ R189, -R182, R189 ;  /* 0x000000bdb6bd7221 */ /* 0x000fe20000010100 */
[----:B------:R-:W-:Y:S01]  /*1750*/  FADD.FTZ R54, R54, R171 ;  /* 0x000000ab36367221 */ /* 0x000fe20000010000 */
[----:B------:R-:W-:Y:S01]  /*1760*/  FFMA.FTZ R86, R169, R171, R86 ;  /* 0x000000aba9567223 */ /* 0x000fe20000010056 */
[--C-:B------:R-:W-:Y:S02]  /*1770*/  HADD2.F32 R182, -RZ, R140.reuse.H0_H0 ;  /* 0x2000008cffb67230 */ /* 0x100fe40000004100 */
[-C--:B------:R-:W-:Y:S01]  /*1780*/  FMUL.FTZ R171, R195, R176.reuse ;  /* 0x000000b0c3ab7220 */ /* 0x080fe20000410000 */
        /* <DEDUP_REMOVED lines=11> */
[----:B------:R-:W-:Y:S01]  /*1840*/  FADD.FTZ R180, R107, R132 ;  /* 0x000000846bb47221 */ /* 0x000fe20000010000 */
[----:B------:R-:W-:Y:S01]  /*1850*/  FFMA.FTZ R184, R134, R132, R191 ;  /* 0x0000008486b87223 */ /* 0x000fe200000100bf */
[----:B------:R-:W-:Y:S02]  /*1860*/  FMUL.FTZ R178, R2, R177 ;  /* 0x000000b102b27220 */ /* 0x000fe40000410000 */
        /* <DEDUP_REMOVED lines=9> */
[----:B------:R-:W-:Y:S01]  /*1900*/  FADD.FTZ R110, R110, R127 ;  /* 0x0000007f6e6e7221 */ /* 0x000fe20000010000 */
[----:B------:R-:W-:Y:S01]  /*1910*/  FFMA.FTZ R107, R129, R127, R180 ;  /* 0x0000007f816b7223 */ /* 0x000fe200000100b4 */
[----:B------:R-:W-:Y:S01]  /*1920*/  FADD.FTZ R50, R50, R187 ;  /* 0x000000bb32327221 */ /* 0x000fe20000010000 */
[-C--:B------:R-:W-:Y:S01]  /*1930*/  FMUL.FTZ R177, R182, R187.reuse ;  /* 0x000000bbb6b17220 */ /* 0x080fe20000410000 */
[----:B------:R-:W-:Y:S01]  /*1940*/  FFMA.FTZ R82, R179, R187, R82 ;  /* 0x000000bbb3527223 */ /* 0x000fe20000010052 */
[----:B------:R-:W-:Y:S01]  /*1950*/  FADD.FTZ R187, R110, R125 ;  /* 0x0000007d6ebb7221 */ /* 0x000fe20000010000 */
[----:B------:R-:W-:Y:S01]  /*1960*/  FFMA.FTZ R110, R126, R125, R107 ;  /* 0x0000007d7e6e7223 */ /* 0x000fe2000001006b */
[----:B------:R-:W-:Y:S02]  /*1970*/  HADD2.F32 R191, -RZ, R141.H1_H1 ;  /* 0x3000008dffbf7230 */ /* 0x000fe40000004100 */
[----:B------:R-:W-:Y:S01]  /*1980*/  FADD.FTZ R184, R187, R124 ;  /* 0x0000007cbbb87221 */ /* 0x000fe20000010000 */
[----:B------:R-:W-:Y:S01]  /*1990*/  FFMA.FTZ R107, R123, R124, R110 ;  /* 0x0000007c7b6b7223 */ /* 0x000fe2000001006e */
[----:B------:R-:W-:-:S02]  /*19a0*/  FMUL.FTZ R182, R2, R181 ;  /* 0x000000b502b67220 */ /* 0x000fc40000410000 */
[----:B------:R-:W-:Y:S01]  /*19b0*/  FADD.FTZ R181, R184, R167 ;  /* 0x000000a7b8b57221 */ /* 0x000fe20000010000 */
[----:B------:R-:W-:Y:S01]  /*19c0*/  FFMA.FTZ R110, R170, R167, R107 ;  /* 0x000000a7aa6e7223 */ /* 0x000fe2000001006b */
[-C--:B------:R-:W-:Y:S01]  /*19d0*/  FMUL.FTZ R180, R191, R108.reuse ;  /* 0x0000006cbfb47220 */ /* 0x080fe20000410000 */
[----:B------:R-:W-:Y:S01]  /*19e0*/  FADD.FTZ R51, R51, R108 ;  /* 0x0000006c33337221 */ /* 0x000fe20000010000 */
[----:B------:R-:W-:Y:S01]  /*19f0*/  FFMA.FTZ R83, R182, R108, R83 ;  /* 0x0000006cb6537223 */ /* 0x000fe20000010053 */
[----:B------:R-:W-:Y:S01]  /*1a00*/  FADD.FTZ R108, R181, R172 ;  /* 0x000000acb56c7221 */ /* 0x000fe20000010000 */
[----:B------:R-:W-:Y:S01]  /*1a10*/  FFMA.FTZ R107, R169, R172, R110 ;  /* 0x000000aca96b7223 */ /* 0x000fe2000001006e */
[----:B------:R-:W-:Y:S02]  /*1a20*/  HADD2.F32 R185, -RZ, R106.H0_H0 ;  /* 0x2000006affb97230 */ /* 0x000fe40000004100 */
[----:B------:R-:W-:Y:S01]  /*1a30*/  FMUL.FTZ R183, R2, R183 ;  /* 0x000000b702b77220 */ /* 0x000fe20000410000 */
[----:B------:R-:W-:-:S02]  /*1a40*/  HADD2.F32 R186, -RZ, R142.H0_H0 ;  /* 0x2000008effba7230 */ /* 0x000fc40000004100 */
[----:B------:R-:W-:Y:S01]  /*1a50*/  FADD.FTZ R108, R108, R171 ;  /* 0x000000ab6c6c7221 */ /* 0x000fe20000010000 */
[----:B------:R-:W-:Y:S01]  /*1a60*/  FFMA.FTZ R110, R174, R171, R107 ;  /* 0x000000abae6e7223 */ /* 0x000fe2000001006b */
[----:B------:R-:W-:Y:S01]  /*1a70*/  FADD.FTZ R44, R44, R185 ;  /* 0x000000b92c2c7221 */ /* 0x000fe20000010000 */
[-C--:B------:R-:W-:Y:S01]  /*1a80*/  FFMA.FTZ R76, R183, R185.reuse, R76 ;  /* 0x000000b9b74c7223 */ /* 0x080fe2000001004c */
[----:B------:R-:W-:Y:S01]  /*1a90*/  FMUL.FTZ R181, R186, R185 ;  /* 0x000000b9bab57220 */ /* 0x000fe20000410000 */
[----:B------:R-:W-:Y:S01]  /*1aa0*/  FADD.FTZ R107, R108, R173 ;  /* 0x000000ad6c6b7221 */ /* 0x000fe20000010000 */
[----:B------:R-:W-:Y:S01]  /*1ab0*/  FFMA.FTZ R185, R175, R173, R110 ;  /* 0x000000adafb97223 */ /* 0x000fe2000001006e */
[----:B------:R-:W-:Y:S02]  /*1ac0*/  HADD2.F32 R106, -RZ, R106.H1_H1 ;  /* 0x3000006aff6a7230 */ /* 0x000fe40000004100 */
        /* <DEDUP_REMOVED lines=11> */
[--C-:B------:R-:W-:Y:S02]  /*1b80*/  HADD2.F32 R188, -RZ, R143.reuse.H0_H0 ;  /* 0x2000008fffbc7230 */ /* 0x100fe40000004100 */
[----:B------:R-:W-:Y:S01]  /*1b90*/  FADD.FTZ R107, R106, R181 ;  /* 0x000000b56a6b7221 */ /* 0x000fe20000010000 */
[----:B------:R-:W-:Y:S01]  /*1ba0*/  FFMA.FTZ R111, R183, R181, R108 ;  /* 0x000000b5b76f7223 */ /* 0x000fe2000001006c */
[----:B------:R-:W-:-:S02]  /*1bb0*/  HADD2.F32 R185, -RZ, R143.H1_H1 ;  /* 0x3000008fffb97230 */ /* 0x000fc40000004100 */
[----:B------:R-:W-:Y:S01]  /*1bc0*/  FMUL.FTZ R189, R2, R189 ;  /* 0x000000bd02bd7220 */ /* 0x000fe20000410000 */
[-C--:B------:R-:W-:Y:S01]  /*1bd0*/  FMUL.FTZ R187, R188, R105.reuse ;  /* 0x00000069bcbb7220 */ /* 0x080fe20000410000 */
[----:B------:R-:W-:Y:S01]  /*1be0*/  FADD.FTZ R106, R107, R184 ;  /* 0x000000b86b6a7221 */ /* 0x000fe20000010000 */
[----:B------:R-:W-:Y:S01]  /*1bf0*/  FFMA.FTZ R108, R186, R184, R111 ;  /* 0x000000b8ba6c7223 */ /* 0x000fe2000001006f */
[----:B------:R-:W-:Y:S01]  /*1c00*/  FADD.FTZ R46, R46, R105 ;  /* 0x000000692e2e7221 */ /* 0x000fe20000010000 */
[----:B------:R-:W-:Y:S01]  /*1c10*/  FFMA.FTZ R78, R189, R105, R78 ;  /* 0x00000069bd4e7223 */ /* 0x000fe2000001004e */
[-C--:B------:R-:W-:Y:S01]  /*1c20*/  FMUL.FTZ R188, R185, R104.reuse ;  /* 0x00000068b9bc7220 */ /* 0x080fe20000410000 */
[----:B------:R-:W-:Y:S01]  /*1c30*/  FMUL.FTZ R190, R2, R109 ;  /* 0x0000006d02be7220 */ /* 0x000fe20000410000 */
[----:B------:R-:W-:Y:S01]  /*1c40*/  FADD.FTZ R105, R106, R187 ;  /* 0x000000bb6a697221 */ /* 0x000fe20000010000 */
[----:B------:R-:W-:Y:S01]  /*1c50*/  FFMA.FTZ R107, R189, R187, R108 ;  /* 0x000000bbbd6b7223 */ /* 0x000fe2000001006c */
[----:B------:R-:W-:Y:S01]  /*1c60*/  FADD.FTZ R47, R47, R104 ;  /* 0x000000682f2f7221 */ /* 0x000fe20000010000 */
[C---:B------:R-:W-:Y:S01]  /*1c70*/  FFMA.FTZ R79, R190.reuse, R104, R79 ;  /* 0x00000068be4f7223 */ /* 0x040fe2000001004f */
[----:B------:R-:W-:Y:S01]  /*1c80*/  FADD.FTZ R105, R105, R188 ;  /* 0x000000bc69697221 */ /* 0x000fe20000010000 */
[----:B------:R-:W-:Y:S01]  /*1c90*/  FFMA.FTZ R107, R190, R188, R107 ;  /* 0x000000bcbe6b7223 */ /* 0x000fe2000001006b */
[----:B------:R-:W-:Y:S06]  /*1ca0*/  BRA `(.L_x_2306) ;  /* 0x0000000000dc7947 */ /* 0x000fec0003800000 */
.L_x_2305:
[----:B-----5:R-:W-:Y:S01]  /*1cb0*/  ISETP.GE.AND P2, PT, R122, 0x1, PT ;  /* 0x000000017a00780c */ /* 0x020fe20003f46270 */
[----:B------:R-:W-:Y:S01]  /*1cc0*/  HFMA2 R107, -RZ, RZ, 0, 0 ;  /* 0x00000000ff6b7431 */ /* 0x000fe200000001ff */
[----:B------:R-:W-:Y:S01]  /*1cd0*/  MOV R120, UR7 ;  /* 0x0000000700787c02 */ /* 0x000fe20008000f00 */
[----:B------:R-:W-:Y:S01]  /*1ce0*/  HFMA2 R119, -RZ, RZ, 0, 0 ;  /* 0x00000000ff777431 */ /* 0x000fe200000001ff */
[----:B------:R-:W-:-:S04]  /*1cf0*/  ISETP.NE.U32.AND P0, PT, RZ, UR6, PT ;  /* 0x00000006ff007c0c */ /* 0x000fc8000bf05070 */
[----:B------:R-:W-:-:S05]  /*1d00*/  ISETP.NE.AND.EX P0, PT, R120, RZ, PT, P0 ;  /* 0x000000ff7800720c */ /* 0x000fca0003f05300 */
[----:B------:R-:W0:Y:S01]  /*1d10*/  @P2 LDC R105, c[0x0][0x388] ;  /* 0x0000e200ff692b82 */ /* 0x000e220000000800 */
[----:B------:R-:W-:-:S05]  /*1d20*/  @P2 IADD3 R104, PT, PT, R122, -0x1, RZ ;  /* 0xffffffff7a682810 */ /* 0x000fca0007ffe0ff */
[----:B0-----:R-:W-:-:S05]  /*1d30*/  @P2 IMAD R104, R104, R105, RZ ;  /* 0x0000006968682224 */ /* 0x001fca00078e02ff */
[----:B------:R-:W-:-:S04]  /*1d40*/  @P2 SHF.R.S32.HI R105, RZ, 0x1f, R104 ;  /* 0x0000001fff692819 */ /* 0x000fc80000011468 */
[----:B------:R-:W-:Y:S02]  /*1d50*/  @P2 LEA.HI R104, R105, R104, RZ, 0x3 ;  /* 0x0000006869682211 */ /* 0x000fe400078f18ff */
[----:B------:R-:W-:Y:S02]  /*1d60*/  MOV R105, RZ ;  /* 0x000000ff00697202 */ /* 0x000fe40000000f00 */
[----:B------:R-:W-:Y:S01]  /*1d70*/  @P2 LEA.HI.SX32 R119, R104, R185, 0x1d ;  /* 0x000000b968772211 */ /* 0x000fe200078feaff */
[----:B------:R-:W-:Y:S06]  /*1d80*/  @P0 BRA `(.L_x_2307) ;  /* 0x0000000000340947 */ /* 0x000fec0003800000 */
        /* <DEDUP_REMOVED lines=13> */
.L_x_2307:
        /* <DEDUP_REMOVED lines=9> */
[C---:B------:R-:W-:Y:S02]  /*1ef0*/  IADD3 R9, PT, PT, R13.reuse, 0x80, RZ ;  /* 0x000000800d097810 */ /* 0x040fe40007ffe0ff */
[C---:B------:R-:W-:Y:S02]  /*1f00*/  IADD3 R5, PT, PT, R13.reuse, 0x100, RZ ;  /* 0x000001000d057810 */ /* 0x040fe40007ffe0ff */
        /* <DEDUP_REMOVED lines=17> */
.L_x_2306:
        /* <DEDUP_REMOVED lines=32> */
.L_x_2309:
[----:B------:R-:W-:Y:S05]  /*2220*/  BSYNC.RECONVERGENT B0 ;  /* 0x0000000000007941 */ /* 0x000fea0003800200 */
.L_x_2308:
        /* <DEDUP_REMOVED lines=29> */
[----:B------:R-:W-:Y:S01]  /*2400*/  MOV R109, RZ ;  /* 0x000000ff006d7202 */ /* 0x000fe20000000f00 */
        /* <DEDUP_REMOVED lines=23> */
.L_x_2312:
        /* <DEDUP_REMOVED lines=12> */
.L_x_2313:
        /* <DEDUP_REMOVED lines=12> */
.L_x_2314:
        /* <DEDUP_REMOVED lines=12> */
.L_x_2315:
        /* <DEDUP_REMOVED lines=12> */
.L_x_2316:
        /* <DEDUP_REMOVED lines=12> */
.L_x_2317:
        /* <DEDUP_REMOVED lines=12> */
.L_x_2318:
        /* <DEDUP_REMOVED lines=14> */
.L_x_2311:
        /* <DEDUP_REMOVED lines=17> */
.L_x_2320:
[----:B------:R-:W-:Y:S01]  /*2bf0*/  F2FP.F16.F32.PACK_AB R104, RZ, R97 ;  /* 0x00000061ff68723e */ /* 0x000fe200000000ff */
        /* <DEDUP_REMOVED lines=9> */
.L_x_2321:
[----:B------:R-:W-:Y:S02]  /*2c90*/  F2FP.F16.F32.PACK_AB R106, RZ, R99 ;  /* 0x00000063ff6a723e */ /* 0x000fe400000000ff */
        /* <DEDUP_REMOVED lines=8> */
.L_x_2322:
[-CC-:B------:R-:W-:Y:S01]  /*2d20*/  FFMA.FTZ R97, R162, R108.reuse, R191.reuse ;  /* 0x0000006ca2617223 */ /* 0x180fe200000100bf */
[----:B------:R-:W-:Y:S01]  /*2d30*/  F2FP.F16.F32.PACK_AB R110, RZ, R105 ;  /* 0x00000069ff6e723e */ /* 0x000fe200000000ff */
[-CC-:B------:R-:W-:Y:S01]  /*2d40*/  FFMA.FTZ R96, R161, R108.reuse, R191.reuse ;  /* 0x0000006ca1607223 */ /* 0x180fe200000100bf */
[-C--:B------:R-:W-:Y:S01]  /*2d50*/  FFMA.FTZ R105, R158, R108.reuse, R191 ;  /* 0x0000006c9e697223 */ /* 0x080fe200000100bf */
[----:B------:R-:W-:Y:S01]  /*2d60*/  FADD.FTZ R97, R160, -R97 ;  /* 0x80000061a0617221 */ /* 0x000fe20000010000 */
[-CC-:B------:R-:W-:Y:S01]  /*2d70*/  FFMA.FTZ R98, R157, R108.reuse, R191.reuse ;  /* 0x0000006c9d627223 */ /* 0x180fe200000100bf */
[----:B------:R-:W-:Y:S01]  /*2d80*/  FFMA.FTZ R193, R154, R108, R191 ;  /* 0x0000006c9ac17223 */ /* 0x000fe200000100bf */
        /* <DEDUP_REMOVED lines=17> */
.L_x_2323:
[----:B------:R-:W-:Y:S02]  /*2ea0*/  F2FP.F16.F32.PACK_AB R97, RZ, R97 ;  /* 0x00000061ff61723e */ /* 0x000fe400000000ff */
        /* <DEDUP_REMOVED lines=11> */
.L_x_2324:
[----:B------:R-:W-:Y:S05]  /*2f60*/  @!P2 BRA `(.L_x_2325) ;  /* 0x000000000018a947 */ /* 0x000fea0003800000 */
[----:B------:R-:W-:Y:S01]  /*2f70*/  FMUL.FTZ R96, R105, UR17 ;  /* 0x0000001169607c20 */ /* 0x000fe20008410000 */
[----:B-----5:R-:W-:-:S03]  /*2f80*/  LOP3.LUT P0, RZ, R119, 0xff00, RZ, 0xc0, !PT ;  /* 0x0000ff0077ff7812 */ /* 0x020fc6000780c0ff */
[----:B------:R-:W-:-:S05]  /*2f90*/  FMUL.FTZ R96, R96, UR16 ;  /* 0x0000001060607c20 */ /* 0x000fca0008410000 */
[----:B------:R-:W-:-:S04]  /*2fa0*/  FSEL R96, R96, RZ, P0 ;  /* 0x000000ff60607208 */ /* 0x000fc80000000000 */
[----:B------:R-:W-:-:S04]  /*2fb0*/  F2FP.F16.F32.PACK_AB R96, RZ, R96 ;  /* 0x00000060ff60723e */ /* 0x000fc800000000ff */
[----:B------:R-:W-:-:S07]  /*2fc0*/  PRMT R94, R94, 0x5410, R96 ;  /* 0x000054105e5e7816 */ /* 0x000fce0000000060 */
.L_x_2325:
[----:B------:R-:W-:Y:S05]  /*2fd0*/  @!P2 BRA `(.L_x_2326) ;  /* 0x000000000018a947 */ /* 0x000fea0003800000 */
[----:B------:R-:W-:Y:S01]  /*2fe0*/  FMUL.FTZ R96, R107, UR17 ;  /* 0x000000116b607c20 */ /* 0x000fe20008410000 */
[----:B-----5:R-:W-:-:S03]  /*2ff0*/  LOP3.LUT P0, RZ, R119, 0xff0000, RZ, 0xc0, !PT ;  /* 0x00ff000077ff7812 */ /* 0x020fc6000780c0ff */
[----:B------:R-:W-:-:S05]  /*3000*/  FMUL.FTZ R96, R96, UR16 ;  /* 0x0000001060607c20 */ /* 0x000fca0008410000 */
[----:B------:R-:W-:-:S04]  /*3010*/  FSEL R96, R96, RZ, P0 ;  /* 0x000000ff60607208 */ /* 0x000fc80000000000 */
[----:B------:R-:W-:-:S04]  /*3020*/  F2FP.F16.F32.PACK_AB R96, RZ, R96 ;  /* 0x00000060ff60723e */ /* 0x000fc800000000ff */
[----:B------:R-:W-:-:S07]  /*3030*/  PRMT R95, R96, 0x7610, R95 ;  /* 0x00007610605f7816 */ /* 0x000fce000000005f */
.L_x_2326:
[----:B------:R-:W-:Y:S02]  /*3040*/  F2FP.F16.F32.PACK_AB R98, R105, R98 ;  /* 0x000000626962723e */ /* 0x000fe400000000ff */
[----:B------:R-:W-:Y:S02]  /*3050*/  F2FP.F16.F32.PACK_AB R99, R122, R107 ;  /* 0x0000006b7a63723e */ /* 0x000fe400000000ff */
        /* <DEDUP_REMOVED lines=11> */
.L_x_2310:
        /* <DEDUP_REMOVED lines=17> */
.L_x_2328:
        /* <DEDUP_REMOVED lines=11> */
.L_x_2329:
        /* <DEDUP_REMOVED lines=11> */
.L_x_2330:
        /* <DEDUP_REMOVED lines=11> */
.L_x_2331:
        /* <DEDUP_REMOVED lines=11> */
.L_x_2332:
        /* <DEDUP_REMOVED lines=11> */
.L_x_2333:
        /* <DEDUP_REMOVED lines=11> */
.L_x_2334:
        /* <DEDUP_REMOVED lines=13> */
.L_x_2327:
[----:B------:R-:W-:Y:S01]  /*3710*/  ISETP.GT.AND P0, PT, R0, RZ, PT ;  /* 0x000000ff0000720c */ /* 0x000fe20003f04270 */
[----:B-----5:R-:W-:Y:S02]  /*3720*/  HADD2.F32 R99, -RZ, R12.H1_H1 ;  /* 0x3000000cff637230 */ /* 0x020fe40000004100 */
[----:B------:R-:W-:Y:S01]  /*3730*/  @P1 FFMA.FTZ R199, R3, R108, R191 ;  /* 0x0000006c03c71223 */ /* 0x000fe200000100bf */
[--C-:B------:R-:W-:Y:S02]  /*3740*/  HADD2.F32 R105, -RZ, R13.reuse.H0_H0 ;  /* 0x2000000dff697230 */ /* 0x100fe40000004100 */
[----:B------:R-:W-:Y:S02]  /*3750*/  HADD2.F32 R107, -RZ, R13.H1_H1 ;  /* 0x3000000dff6b7230 */ /* 0x000fe40000004100 */
[--C-:B------:R-:W-:Y:S02]  /*3760*/  HADD2.F32 R193, -RZ, R14.reuse.H0_H0 ;  /* 0x2000000effc17230 */ /* 0x100fe40000004100 */
[----:B------:R-:W-:-:S03]  /*3770*/  HADD2.F32 R195, -RZ, R14.H1_H1 ;  /* 0x3000000effc37230 */ /* 0x000fc60000004100 */
[-CC-:B------:R-:W-:Y:S01]  /*3780*/  @P0 FFMA.FTZ R97, R166, R108.reuse, R191.reuse ;  /* 0x0000006ca6610223 */ /* 0x180fe200000100bf */
[-CC-:B------:R-:W-:Y:S01]  /*3790*/  @P0 FFMA.FTZ R96, R165, R108.reuse, R191.reuse ;  /* 0x0000006ca5600223 */ /* 0x180fe200000100bf */
[-CC-:B------:R-:W-:Y:S01]  /*37a0*/  @P0 FFMA.FTZ R104, R161, R108.reuse, R191.reuse ;  /* 0x0000006ca1680223 */ /* 0x180fe200000100bf */
[-C--:B------:R-:W-:Y:S01]  /*37b0*/  @P0 FFMA.FTZ R197, R158, R108.reuse, R191 ;  /* 0x0000006c9ec50223 */ /* 0x080fe200000100bf */
[----:B------:R-:W-:Y:S01]  /*37c0*/  @P0 FADD.FTZ R97, R164, -R97 ;  /* 0x80000061a4610221 */ /* 0x000fe20000010000 */
[----:B------:R-:W-:Y:S01]  /*37d0*/  @P0 FADD.FTZ R96, R163, -R96 ;  /* 0x80000060a3600221 */ /* 0x000fe20000010000 */
[----:B------:R-:W-:Y:S01]  /*37e0*/  @P0 FADD.FTZ R104, R159, -R104 ;  /* 0x800000689f680221 */ /* 0x000fe20000010000 */
[----:B------:R-:W-:Y:S01]  /*37f0*/  @P0 FADD.FTZ R106, R156, -R197 ;  /* 0x800000c59c6a0221 */ /* 0x000fe20000010000 */
[----:B------:R-:W-:Y:S01]  /*3800*/  @P0 FFMA.FTZ R99, R2, R97, R99 ;  /* 0x0000006102630223 */ /* 0x000fe20000010063 */
[----:B------:R-:W-:Y:S01]  /*3810*/  @P0 FFMA.FTZ R97, R162, R108, R191 ;  /* 0x0000006ca2610223 */ /* 0x000fe200000100bf */
[C---:B------:R-:W-:Y:S01]  /*3820*/  @P0 FFMA.FTZ R105, R2.reuse, R96, R105 ;  /* 0x0000006002690223 */ /* 0x040fe20000010069 */
[----:B------:R-:W-:Y:S01]  /*3830*/  @P0 FFMA.FTZ R96, R157, R108, R191 ;  /* 0x0000006c9d600223 */ /* 0x000fe200000100bf */
[----:B------:R-:W-:Y:S01]  /*3840*/  @P0 FFMA.FTZ R193, R2, R104, R193 ;  /* 0x0000006802c10223 */ /* 0x000fe200000100c1 */
[----:B------:R-:W-:Y:S01]  /*3850*/  @P0 FADD.FTZ R98, R160, -R97 ;  /* 0x80000061a0620221 */ /* 0x000fe20000010000 */
[----:B------:R-:W-:Y:S01]  /*3860*/  @P0 FFMA.FTZ R97, R154, R108, R191 ;  /* 0x0000006c9a610223 */ /* 0x000fe200000100bf */
[----:B------:R-:W-:-:S02]  /*3870*/  HADD2.F32 R197, -RZ, R15.H0_H0 ;  /* 0x2000000fffc57230 */ /* 0x000fc40000004100 */
[C---:B------:R-:W-:Y:S01]  /*3880*/  @P0 FFMA.FTZ R195, R2.reuse, R106, R195 ;  /* 0x0000006a02c30223 */ /* 0x040fe200000100c3 */
[----:B------:R-:W-:Y:S01]  /*3890*/  @P0 FFMA.FTZ R107, R2, R98, R107 ;  /* 0x00000062026b0223 */ /* 0x000fe2000001006b */
[----:B------:R-:W-:Y:S01]  /*38a0*/  @P0 FADD.FTZ R201, R152, -R97 ;  /* 0x8000006198c90221 */ /* 0x000fe20000010000 */
[----:B------:R-:W-:Y:S02]  /*38b0*/  HADD2.F32 R104, -RZ, R15.H1_H1 ;  /* 0x3000000fff687230 */ /* 0x000fe40000004100 */
[----:B------:R-:W-:Y:S01]  /*38c0*/  @P0 FADD.FTZ R98, R155, -R96 ;  /* 0x800000609b620221 */ /* 0x000fe20000010000 */
[----:B------:R-:W-:Y:S02]  /*38d0*/  HADD2.F32 R97, -RZ, R12.H0_H0 ;  /* 0x2000000cff617230 */ /* 0x000fe40000004100 */
[----:B------:R-:W-:Y:S01]  /*38e0*/  @P1 FADD.FTZ R96, R168, -R199 ;  /* 0x800000c7a8601221 */ /* 0x000fe20000010000 */
[C---:B------:R-:W-:Y:S01]  /*38f0*/  @P0 FFMA.FTZ R197, R2.reuse, R98, R197 ;  /* 0x0000006202c50223 */ /* 0x040fe200000100c5 */
[C---:B------:R-:W-:Y:S01]  /*3900*/  @P0 FFMA.FTZ R104, R2.reuse, R201, R104 ;  /* 0x000000c902680223 */ /* 0x040fe20000010068 */
[----:B------:R-:W-:Y:S01]  /*3910*/  F2FP.F16.F32.PACK_AB R98, RZ, R193 ;  /* 0x000000c1ff62723e */ /* 0x000fe200000000ff */
[----:B------:R-:W-:Y:S01]  /*3920*/  @P1 FFMA.FTZ R97, R2, R96, R97 ;  /* 0x0000006002611223 */ /* 0x000fe20000010061 */
[----:B------:R-:W-:Y:S06]  /*3930*/  @!P2 BRA `(.L_x_2335) ;  /* 0x000000000018a947 */ /* 0x000fec0003800000 */
[----:B------:R-:W-:Y:S01]  /*3940*/  FMUL.FTZ R96, R97, UR17 ;  /* 0x0000001161607c20 */ /* 0x000fe20008410000 */
[----:B------:R-:W-:-:S03]  /*3950*/  LOP3.LUT P0, RZ, R118, 0xff, RZ, 0xc0, !PT ;  /* 0x000000ff76ff7812 */ /* 0x000fc6000780c0ff */
[----:B------:R-:W-:-:S05]  /*3960*/  FMUL.FTZ R96, R96, UR16 ;  /* 0x0000001060607c20 */ /* 0x000fca0008410000 */
[----:B------:R-:W-:-:S04]  /*3970*/  FSEL R96, R96, RZ, P0 ;  /* 0x000000ff60607208 */ /* 0x000fc80000000000 */
[----:B------:R-:W-:-:S04]  /*3980*/  F2FP.F16.F32.PACK_AB R96, RZ, R96 ;  /* 0x00000060ff60723e */ /* 0x000fc800000000ff */
[----:B------:R-:W-:-:S07]  /*3990*/  PRMT R92, R96, 0x7610, R92 ;  /* 0x00007610605c7816 */ /* 0x000fce000000005c */
.L_x_2335:
[----:B------:R-:W-:Y:S05]  /*39a0*/  @!P2 BRA `(.L_x_2336) ;  /* 0x000000000018a947 */ /* 0x000fea0003800000 */
[----:B------:R-:W-:Y:S01]  /*39b0*/  FMUL.FTZ R96, R99, UR17 ;  /* 0x0000001163607c20 */ /* 0x000fe20008410000 */
[----:B------:R-:W-:-:S03]  /*39c0*/  LOP3.LUT P0, RZ, R118, 0xff00, RZ, 0xc0, !PT ;  /* 0x0000ff0076ff7812 */ /* 0x000fc6000780c0ff */
[----:B------:R-:W-:-:S05]  /*39d0*/  FMUL.FTZ R96, R96, UR16 ;  /* 0x0000001060607c20 */ /* 0x000fca0008410000 */
[----:B------:R-:W-:-:S04]  /*39e0*/  FSEL R96, R96, RZ, P0 ;  /* 0x000000ff60607208 */ /* 0x000fc80000000000 */
[----:B------:R-:W-:-:S04]  /*39f0*/  F2FP.F16.F32.PACK_AB R96, RZ, R96 ;  /* 0x00000060ff60723e */ /* 0x000fc800000000ff */
[----:B------:R-:W-:-:S07]  /*3a00*/  PRMT R92, R92, 0x5410, R96 ;  /* 0x000054105c5c7816 */ /* 0x000fce0000000060 */
.L_x_2336:
[----:B------:R-:W-:Y:S05]  /*3a10*/  @!P2 BRA `(.L_x_2337) ;  /* 0x000000000018a947 */ /* 0x000fea0003800000 */
[----:B------:R-:W-:Y:S01]  /*3a20*/  FMUL.FTZ R96, R105, UR17 ;  /* 0x0000001169607c20 */ /* 0x000fe20008410000 */
[----:B------:R-:W-:-:S03]  /*3a30*/  LOP3.LUT P0, RZ, R118, 0xff0000, RZ, 0xc0, !PT ;  /* 0x00ff000076ff7812 */ /* 0x000fc6000780c0ff */
[----:B------:R-:W-:-:S05]  /*3a40*/  FMUL.FTZ R96, R96, UR16 ;  /* 0x0000001060607c20 */ /* 0x000fca0008410000 */
[----:B------:R-:W-:-:S04]  /*3a50*/  FSEL R96, R96, RZ, P0 ;  /* 0x000000ff60607208 */ /* 0x000fc80000000000 */
[----:B------:R-:W-:-:S04]  /*3a60*/  F2FP.F16.F32.PACK_AB R96, RZ, R96 ;  /* 0x00000060ff60723e */ /* 0x000fc800000000ff */
[----:B------:R-:W-:-:S07]  /*3a70*/  PRMT R93, R96, 0x7610, R93 ;  /* 0x00007610605d7816 */ /* 0x000fce000000005d */
.L_x_2337:
[----:B------:R-:W-:Y:S05]  /*3a80*/  @!P2 BRA `(.L_x_2338) ;  /* 0x000000000018a947 */ /* 0x000fea0003800000 */
[----:B------:R-:W-:Y:S01]  /*3a90*/  FMUL.FTZ R96, R107, UR17 ;  /* 0x000000116b607c20 */ /* 0x000fe20008410000 */
[----:B------:R-:W-:-:S03]  /*3aa0*/  LOP3.LUT P0, RZ, R118, 0xff000000, RZ, 0xc0, !PT ;  /* 0xff00000076ff7812 */ /* 0x000fc6000780c0ff */
[----:B------:R-:W-:-:S05]  /*3ab0*/  FMUL.FTZ R96, R96, UR16 ;  /* 0x0000001060607c20 */ /* 0x000fca0008410000 */
[----:B------:R-:W-:-:S04]  /*3ac0*/  FSEL R96, R96, RZ, P0 ;  /* 0x000000ff60607208 */ /* 0x000fc80000000000 */
[----:B------:R-:W-:-:S04]  /*3ad0*/  F2FP.F16.F32.PACK_AB R96, RZ, R96 ;  /* 0x00000060ff60723e */ /* 0x000fc800000000ff */
[----:B------:R-:W-:-:S07]  /*3ae0*/  PRMT R93, R93, 0x5410, R96 ;  /* 0x000054105d5d7816 */ /* 0x000fce0000000060 */
.L_x_2338:
[----:B------:R-:W-:Y:S05]  /*3af0*/  @!P2 BRA `(.L_x_2339) ;  /* 0x000000000018a947 */ /* 0x000fea0003800000 */
[----:B------:R-:W-:Y:S01]  /*3b00*/  FMUL.FTZ R193, R193, UR17 ;  /* 0x00000011c1c17c20 */ /* 0x000fe20008410000 */
[----:B------:R-:W-:-:S03]  /*3b10*/  LOP3.LUT P0, RZ, R119, 0xff, RZ, 0xc0, !PT ;  /* 0x000000ff77ff7812 */ /* 0x000fc6000780c0ff */
[----:B------:R-:W-:-:S05]  /*3b20*/  FMUL.FTZ R193, R193, UR16 ;  /* 0x00000010c1c17c20 */ /* 0x000fca0008410000 */
[----:B------:R-:W-:-:S04]  /*3b30*/  FSEL R193, R193, RZ, P0 ;  /* 0x000000ffc1c17208 */ /* 0x000fc80000000000 */
[----:B------:R-:W-:-:S04]  /*3b40*/  F2FP.F16.F32.PACK_AB R193, RZ, R193 ;  /* 0x000000c1ffc1723e */ /* 0x000fc800000000ff */
[----:B------:R-:W-:-:S07]  /*3b50*/  PRMT R94, R193, 0x7610, R94 ;  /* 0x00007610c15e7816 */ /* 0x000fce000000005e */
.L_x_2339:
[----:B------:R-:W-:Y:S05]  /*3b60*/  @!P2 BRA `(.L_x_2340) ;  /* 0x000000000018a947 */ /* 0x000fea0003800000 */
[----:B------:R-:W-:Y:S01]  /*3b70*/  FMUL.FTZ R96, R195, UR17 ;  /* 0x00000011c3607c20 */ /* 0x000fe20008410000 */
[----:B------:R-:W-:-:S03]  /*3b80*/  LOP3.LUT P0, RZ, R119, 0xff00, RZ, 0xc0, !PT ;  /* 0x0000ff0077ff7812 */ /* 0x000fc6000780c0ff */
[----:B------:R-:W-:-:S05]  /*3b90*/  FMUL.FTZ R96, R96, UR16 ;  /* 0x0000001060607c20 */ /* 0x000fca0008410000 */
[----:B------:R-:W-:-:S04]  /*3ba0*/  FSEL R96, R96, RZ, P0 ;  /* 0x000000ff60607208 */ /* 0x000fc80000000000 */
[----:B------:R-:W-:-:S04]  /*3bb0*/  F2FP.F16.F32.PACK_AB R96, RZ, R96 ;  /* 0x00000060ff60723e */ /* 0x000fc800000000ff */
[----:B------:R-:W-:-:S07]  /*3bc0*/  PRMT R94, R94, 0x5410, R96 ;  /* 0x000054105e5e7816 */ /* 0x000fce0000000060 */
.L_x_2340:
[----:B------:R-:W-:Y:S02]  /*3bd0*/  F2FP.F16.F32.PACK_AB R195, RZ, R195 ;  /* 0x000000c3ffc3723e */ /* 0x000fe400000000ff */
[----:B------:R-:W-:Y:S02]  /*3be0*/  F2FP.F16.F32.PACK_AB R106, RZ, R97 ;  /* 0x00000061ff6a723e */ /* 0x000fe400000000ff */
[----:B------:R-:W-:Y:S02]  /*3bf0*/  F2FP.F16.F32.PACK_AB R110, RZ, R99 ;  /* 0x00000063ff6e723e */ /* 0x000fe400000000ff */
[----:B------:R-:W-:Y:S02]  /*3c00*/  F2FP.F16.F32.PACK_AB R97, RZ, R105 ;  /* 0x00000069ff61723e */ /* 0x000fe400000000ff */
[----:B------:R-:W-:Y:S02]  /*3c10*/  F2FP.F16.F32.PACK_AB R107, RZ, R107 ;  /* 0x0000006bff6b723e */ /* 0x000fe400000000ff */
[----:B------:R-:W-:Y:S01]  /*3c20*/  PRMT R98, R98, 0x5410, R195 ;  /* 0x0000541062627816 */ /* 0x000fe200000000c3 */
[----:B------:R-:W-:Y:S06]  /*3c30*/  @!P2 BRA `(.L_x_2341) ;  /* 0x000000000018a947 */ /* 0x000fec0003800000 */
[----:B------:R-:W-:Y:S01]  /*3c40*/  FMUL.FTZ R96, R197, UR17 ;  /* 0x00000011c5607c20 */ /* 0x000fe20008410000 */
[----:B------:R-:W-:-:S03]  /*3c50*/  LOP3.LUT P0, RZ, R119, 0xff0000, RZ, 0xc0, !PT ;  /* 0x00ff000077ff7812 */ /* 0x000fc6000780c0ff */
[----:B------:R-:W-:-:S05]  /*3c60*/  FMUL.FTZ R96, R96, UR16 ;  /* 0x0000001060607c20 */ /* 0x000fca0008410000 */
[----:B------:R-:W-:-:S04]  /*3c70*/  FSEL R96, R96, RZ, P0 ;  /* 0x000000ff60607208 */ /* 0x000fc80000000000 */
[----:B------:R-:W-:-:S04]  /*3c80*/  F2FP.F16.F32.PACK_AB R96, RZ, R96 ;  /* 0x00000060ff60723e */ /* 0x000fc800000000ff */
[----:B------:R-:W-:-:S07]  /*3c90*/  PRMT R95, R96, 0x7610, R95 ;  /* 0x00007610605f7816 */ /* 0x000fce000000005f */
.L_x_2341:
[----:B------:R-:W-:Y:S02]  /*3ca0*/  F2FP.F16.F32.PACK_AB R99, R104, R197 ;  /* 0x000000c56863723e */ /* 0x000fe400000000ff */
        /* <DEDUP_REMOVED lines=10> */
.L_x_2319:
        /* <DEDUP_REMOVED lines=13> */
[--C-:B0----5:R-:W-:Y:S02]  /*3e20*/  HADD2.F32 R107, -RZ, R9.reuse.H0_H0 ;  /* 0x20000009ff6b7230 */ /* 0x121fe40000004100 */
[--C-:B------:R-:W-:Y:S02]  /*3e30*/  HADD2.F32 R97, -RZ, R8.reuse.H0_H0 ;  /* 0x20000008ff617230 */ /* 0x100fe40000004100 */
[----:B------:R-:W-:Y:S02]  /*3e40*/  HADD2.F32 R99, -RZ, R8.H1_H1 ;  /* 0x30000008ff637230 */ /* 0x000fe40000004100 */
[----:B------:R-:W-:Y:S02]  /*3e50*/  HADD2.F32 R119, -RZ, R9.H1_H1 ;  /* 0x30000009ff777230 */ /* 0x000fe40000004100 */
[----:B------:R-:W-:-:S04]  /*3e60*/  HADD2.F32 R195, -RZ, R11.H0_H0 ;  /* 0x2000000bffc37230 */ /* 0x000fc80000004100 */
        /* <DEDUP_REMOVED lines=10> */
[-CC-:B------:R-:W-:Y:S01]  /*3f10*/  @P3 FFMA.FTZ R104, R137, R108.reuse, R191.reuse ;  /* 0x0000006c89683223 */ /* 0x180fe200000100bf */
[-CC-:B------:R-:W-:Y:S01]  /*3f20*/  @P3 FFMA.FTZ R96, R145, R108.reuse, R191.reuse ;  /* 0x0000006c91603223 */ /* 0x180fe200000100bf */
[-CC-:B------:R-:W-:Y:S01]  /*3f30*/  @P3 FFMA.FTZ R193, R138, R108.reuse, R191.reuse ;  /* 0x0000006c8ac13223 */ /* 0x180fe200000100bf */
[----:B------:R-:W-:Y:S01]  /*3f40*/  @P3 FFMA.FTZ R197, R134, R108, R191 ;  /* 0x0000006c86c53223 */ /* 0x000fe200000100bf */
[C---:B------:R-:W-:Y:S01]  /*3f50*/  @P3 FFMA.FTZ R99, R2.reuse, R98, R99 ;  /* 0x0000006202633223 */ /* 0x040fe20000010063 */
[----:B------:R-:W-:Y:S01]  /*3f60*/  @P3 FFMA.FTZ R119, R2, R106, R119 ;  /* 0x0000006a02773223 */ /* 0x000fe20000010077 */
[----:B------:R-:W-:-:S02]  /*3f70*/  HADD2.F32 R105, -RZ, R10.H0_H0 ;  /* 0x2000000aff697230 */ /* 0x000fc40000004100 */
[----:B------:R-:W-:Y:S01]  /*3f80*/  @P3 FADD.FTZ R104, R135, -R104 ;  /* 0x8000006887683221 */ /* 0x000fe20000010000 */
[----:B------:R-:W-:Y:S02]  /*3f90*/  HADD2.F32 R98, -RZ, R10.H1_H1 ;  /* 0x3000000aff627230 */ /* 0x000fe40000004100 */
[----:B------:R-:W-:Y:S01]  /*3fa0*/  @P3 FADD.FTZ R96, R139, -R96 ;  /* 0x800000608b603221 */ /* 0x000fe20000010000 */
[----:B------:R-:W-:Y:S02]  /*3fb0*/  HADD2.F32 R106, -RZ, R11.H1_H1 ;  /* 0x3000000bff6a7230 */ /* 0x000fe40000004100 */
[----:B------:R-:W-:Y:S01]  /*3fc0*/  @P3 FADD.FTZ R193, R136, -R193 ;  /* 0x800000c188c13221 */ /* 0x000fe20000010000 */
[----:B------:R-:W-:Y:S01]  /*3fd0*/  @P3 FADD.FTZ R197, R132, -R197 ;  /* 0x800000c584c53221 */ /* 0x000fe20000010000 */
[C---:B------:R-:W-:Y:S01]  /*3fe0*/  @P3 FFMA.FTZ R195, R2.reuse, R104, R195 ;  /* 0x0000006802c33223 */ /* 0x040fe200000100c3 */
[C---:B------:R-:W-:Y:S01]  /*3ff0*/  @P3 FFMA.FTZ R105, R2.reuse, R96, R105 ;  /* 0x0000006002693223 */ /* 0x040fe20000010069 */
[C---:B------:R-:W-:Y:S01]  /*4000*/  @P3 FFMA.FTZ R98, R2.reuse, R193, R98 ;  /* 0x000000c102623223 */ /* 0x040fe20000010062 */
[----:B------:R-:W-:Y:S01]  /*4010*/  @P3 FFMA.FTZ R106, R2, R197, R106 ;  /* 0x000000c5026a3223 */ /* 0x000fe2000001006a */
        /* <DEDUP_REMOVED lines=11> */
.L_x_2344:
[----:B------:R-:W-:Y:S05]  /*40d0*/  @!P2 BRA `(.L_x_2345) ;  /* 0x000000000018a947 */ /* 0x000fea0003800000 */
[----:B------:R-:W-:Y:S01]  /*40e0*/  FMUL.FTZ R99, R99, UR17 ;  /* 0x0000001163637c20 */ /* 0x000fe20008410000 */
[----:B------:R-:W-:-:S03]  /*40f0*/  LOP3.LUT P3, RZ, R112, 0xff00, RZ, 0xc0, !PT ;  /* 0x0000ff0070ff7812 */ /* 0x000fc6000786c0ff */
[----:B------:R-:W-:-:S05]  /*4100*/  FMUL.FTZ R99, R99, UR16 ;  /* 0x0000001063637c20 */ /* 0x000fca0008410000 */
[----:B------:R-:W-:-:S04]  /*4110*/  FSEL R99, R99, RZ, P3 ;  /* 0x000000ff63637208 */ /* 0x000fc80001800000 */
[----:B------:R-:W-:-:S04]  /*4120*/  F2FP.F16.F32.PACK_AB R99, RZ, R99 ;  /* 0x00000063ff63723e */ /* 0x000fc800000000ff */
[----:B------:R-:W-:-:S07]  /*4130*/  PRMT R92, R92, 0x5410, R99 ;  /* 0x000054105c5c7816 */ /* 0x000fce0000000063 */
.L_x_2345:
[----:B------:R-:W-:Y:S05]  /*4140*/  @!P2 BRA `(.L_x_2346) ;  /* 0x000000000018a947 */ /* 0x000fea0003800000 */
[----:B------:R-:W-:Y:S01]  /*4150*/  FMUL.FTZ R107, R107, UR17 ;  /* 0x000000116b6b7c20 */ /* 0x000fe20008410000 */
[----:B------:R-:W-:-:S03]  /*4160*/  LOP3.LUT P3, RZ, R112, 0xff0000, RZ, 0xc0, !PT ;  /* 0x00ff000070ff7812 */ /* 0x000fc6000786c0ff */
[----:B------:R-:W-:-:S05]  /*4170*/  FMUL.FTZ R107, R107, UR16 ;  /* 0x000000106b6b7c20 */ /* 0x000fca0008410000 */
[----:B------:R-:W-:-:S04]  /*4180*/  FSEL R107, R107, RZ, P3 ;  /* 0x000000ff6b6b7208 */ /* 0x000fc80001800000 */
[----:B------:R-:W-:-:S04]  /*4190*/  F2FP.F16.F32.PACK_AB R107, RZ, R107 ;  /* 0x0000006bff6b723e */ /* 0x000fc800000000ff */
[----:B------:R-:W-:-:S07]  /*41a0*/  PRMT R93, R107, 0x7610, R93 ;  /* 0x000076106b5d7816 */ /* 0x000fce000000005d */
.L_x_2346:
[----:B------:R-:W-:Y:S05]  /*41b0*/  @!P2 BRA `(.L_x_2347) ;  /* 0x000000000018a947 */ /* 0x000fea0003800000 */
[----:B------:R-:W-:Y:S01]  /*41c0*/  FMUL.FTZ R119, R119, UR17 ;  /* 0x0000001177777c20 */ /* 0x000fe20008410000 */
[----:B------:R-:W-:-:S03]  /*41d0*/  LOP3.LUT P3, RZ, R112, 0xff000000, RZ, 0xc0, !PT ;  /* 0xff00000070ff7812 */ /* 0x000fc6000786c0ff */
[----:B------:R-:W-:-:S05]  /*41e0*/  FMUL.FTZ R119, R119, UR16 ;  /* 0x0000001077777c20 */ /* 0x000fca0008410000 */
[----:B------:R-:W-:-:S04]  /*41f0*/  FSEL R119, R119, RZ, P3 ;  /* 0x000000ff77777208 */ /* 0x000fc80001800000 */
[----:B------:R-:W-:-:S04]  /*4200*/  F2FP.F16.F32.PACK_AB R119, RZ, R119 ;  /* 0x00000077ff77723e */ /* 0x000fc800000000ff */
[----:B------:R-:W-:-:S07]  /*4210*/  PRMT R93, R93, 0x5410, R119 ;  /* 0x000054105d5d7816 */ /* 0x000fce0000000077 */
.L_x_2347:
[----:B------:R-:W-:Y:S05]  /*4220*/  @!P2 BRA `(.L_x_2348) ;  /* 0x000000000018a947 */ /* 0x000fea0003800000 */
[----:B------:R-:W-:Y:S01]  /*4230*/  FMUL.FTZ R96, R105, UR17 ;  /* 0x0000001169607c20 */ /* 0x000fe20008410000 */
[----:B------:R-:W-:-:S03]  /*4240*/  LOP3.LUT P3, RZ, R113, 0xff, RZ, 0xc0, !PT ;  /* 0x000000ff71ff7812 */ /* 0x000fc6000786c0ff */
[----:B------:R-:W-:-:S05]  /*4250*/  FMUL.FTZ R96, R96, UR16 ;  /* 0x0000001060607c20 */ /* 0x000fca0008410000 */
[----:B------:R-:W-:-:S04]  /*4260*/  FSEL R96, R96, RZ, P3 ;  /* 0x000000ff60607208 */ /* 0x000fc80001800000 */
[----:B------:R-:W-:-:S04]  /*4270*/  F2FP.F16.F32.PACK_AB R96, RZ, R96 ;  /* 0x00000060ff60723e */ /* 0x000fc800000000ff */
[----:B------:R-:W-:-:S07]  /*4280*/  PRMT R94, R96, 0x7610, R94 ;  /* 0x00007610605e7816 */ /* 0x000fce000000005e */
.L_x_2348:
[----:B------:R-:W-:Y:S05]  /*4290*/  @!P2 BRA `(.L_x_2349) ;  /* 0x000000000018a947 */ /* 0x000fea0003800000 */
[----:B------:R-:W-:Y:S01]  /*42a0*/  FMUL.FTZ R96, R98, UR17 ;  /* 0x0000001162607c20 */ /* 0x000fe20008410000 */
[----:B------:R-:W-:-:S03]  /*42b0*/  LOP3.LUT P3, RZ, R113, 0xff00, RZ, 0xc0, !PT ;  /* 0x0000ff0071ff7812 */ /* 0x000fc6000786c0ff */
[----:B------:R-:W-:-:S05]  /*42c0*/  FMUL.FTZ R96, R96, UR16 ;  /* 0x0000001060607c20 */ /* 0x000fca0008410000 */
[----:B------:R-:W-:-:S04]  /*42d0*/  FSEL R96, R96, RZ, P3 ;  /* 0x000000ff60607208 */ /* 0x000fc80001800000 */
[----:B------:R-:W-:-:S04]  /*42e0*/  F2FP.F16.F32.PACK_AB R96, RZ, R96 ;  /* 0x00000060ff60723e */ /* 0x000fc800000000ff */
[----:B------:R-:W-:-:S07]  /*42f0*/  PRMT R94, R94, 0x5410, R96 ;  /* 0x000054105e5e7816 */ /* 0x000fce0000000060 */
.L_x_2349:
[----:B------:R-:W-:Y:S05]  /*4300*/  @!P2 BRA `(.L_x_2350) ;  /* 0x000000000018a947 */ /* 0x000fea0003800000 */
[----:B------:R-:W-:Y:S01]  /*4310*/  FMUL.FTZ R96, R195, UR17 ;  /* 0x00000011c3607c20 */ /* 0x000fe20008410000 */
[----:B------:R-:W-:-:S03]  /*4320*/  LOP3.LUT P3, RZ, R113, 0xff0000, RZ, 0xc0, !PT ;  /* 0x00ff000071ff7812 */ /* 0x000fc6000786c0ff */
[----:B------:R-:W-:-:S05]  /*4330*/  FMUL.FTZ R96, R96, UR16 ;  /* 0x0000001060607c20 */ /* 0x000fca0008410000 */
[----:B------:R-:W-:-:S04]  /*4340*/  FSEL R96, R96, RZ, P3 ;  /* 0x000000ff60607208 */ /* 0x000fc80001800000 */
[----:B------:R-:W-:-:S04]  /*4350*/  F2FP.F16.F32.PACK_AB R96, RZ, R96 ;  /* 0x00000060ff60723e */ /* 0x000fc800000000ff */
[----:B------:R-:W-:-:S07]  /*4360*/  PRMT R95, R96, 0x7610, R95 ;  /* 0x00007610605f7816 */ /* 0x000fce000000005f */
.L_x_2350:
[----:B------:R-:W-:Y:S02]  /*4370*/  F2FP.F16.F32.PACK_AB R98, R98, R105 ;  /* 0x000000696262723e */ /* 0x000fe400000000ff */
        /* <DEDUP_REMOVED lines=12> */
.L_x_2343:
[----:B------:R-:W-:Y:S01]  /*4440*/  ISETP.GT.AND P3, PT, R0, RZ, PT ;  /* 0x000000ff0000720c */ /* 0x000fe20003f64270 */
[----:B------:R-:W-:-:S12]  /*4450*/  @!P2 BRA `(.L_x_2352) ;  /* 0x000000000028a947 */ /* 0x000fd80003800000 */
[----:B0-----:R-:W-:Y:S01]  /*4460*/  @P3 FFMA.FTZ R104, R153, R108, R191 ;  /* 0x0000006c99683223 */ /* 0x001fe200000100bf */
        /* <DEDUP_REMOVED lines=9> */
.L_x_2352:
[----:B------:R-:W-:Y:S05]  /*4500*/  @!P2 BRA `(.L_x_2353) ;  /* 0x000000000028a947 */ /* 0x000fea0003800000 */
[----:B0-----:R-:W-:Y:S01]  /*4510*/  @P3 FFMA.FTZ R107, R150, R108, R191 ;  /* 0x0000006c966b3223 */ /* 0x001fe200000100bf */
        /* <DEDUP_REMOVED lines=9> */
.L_x_2353:
[----:B------:R-:W-:Y:S05]  /*45b0*/  @!P2 BRA `(.L_x_2354) ;  /* 0x000000000028a947 */ /* 0x000fea0003800000 */
        /* <DEDUP_REMOVED lines=10> */
.L_x_2354:
        /* <DEDUP_REMOVED lines=11> */
.L_x_2355:
        /* <DEDUP_REMOVED lines=11> */
.L_x_2356:
        /* <DEDUP_REMOVED lines=11> */
.L_x_2357:
        /* <DEDUP_REMOVED lines=11> */
.L_x_2358:
        /* <DEDUP_REMOVED lines=13> */
.L_x_2342:
        /* <DEDUP_REMOVED lines=10> */
[----:B------:R-:W-:Y:S02]  /*4a90*/  F2FP.F16.F32.PACK_AB R97, RZ, R96 ;  /* 0x00000060ff61723e */ /* 0x000fe400000000ff */
[----:B------:R-:W-:Y:S01]  /*4aa0*/  F2FP.F16.F32.PACK_AB R99, RZ, R98 ;  /* 0x00000062ff63723e */ /* 0x000fe200000000ff */
[----:B------:R-:W-:Y:S06]  /*4ab0*/  @!P2 BRA `(.L_x_2360) ;  /* 0x000000000018a947 */ /* 0x000fec0003800000 */
[----:B------:R-:W-:Y:S01]  /*4ac0*/  FMUL.FTZ R96, R96, UR17 ;  /* 0x0000001160607c20 */ /* 0x000fe20008410000 */
[----:B-----5:R-:W-:-:S03]  /*4ad0*/  LOP3.LUT P4, RZ, R112, 0xff, RZ, 0xc0, !PT ;  /* 0x000000ff70ff7812 */ /* 0x020fc6000788c0ff */
[----:B------:R-:W-:-:S05]  /*4ae0*/  FMUL.FTZ R96, R96, UR16 ;  /* 0x0000001060607c20 */ /* 0x000fca0008410000 */
[----:B------:R-:W-:-:S04]  /*4af0*/  FSEL R96, R96, RZ, P4 ;  /* 0x000000ff60607208 */ /* 0x000fc80002000000 */
[----:B------:R-:W-:-:S04]  /*4b00*/  F2FP.F16.F32.PACK_AB R96, RZ, R96 ;  /* 0x00000060ff60723e */ /* 0x000fc800000000ff */
[----:B------:R-:W-:-:S07]  /*4b10*/  PRMT R92, R96, 0x7610, R92 ;  /* 0x00007610605c7816 */ /* 0x000fce000000005c */
.L_x_2360:
[----:B------:R-:W-:Y:S01]  /*4b20*/  FFMA.FTZ R104, R149, R108, R191 ;  /* 0x0000006c95687223 */ /* 0x000fe200000100bf */
[----:B------:R-:W-:Y:S01]  /*4b30*/  PRMT R96, R97, 0x5410, R99 ;  /* 0x0000541061607816 */ /* 0x000fe20000000063 */
[----:B------:R-:W-:Y:S06]  /*4b40*/  @!P2 BRA `(.L_x_2361) ;  /* 0x000000000018a947 */ /* 0x000fec0003800000 */
[----:B------:R-:W-:Y:S01]  /*4b50*/  FMUL.FTZ R97, R98, UR17 ;  /* 0x0000001162617c20 */ /* 0x000fe20008410000 */
[----:B-----5:R-:W-:-:S03]  /*4b60*/  LOP3.LUT P4, RZ, R112, 0xff00, RZ, 0xc0, !PT ;  /* 0x0000ff0070ff7812 */ /* 0x020fc6000788c0ff */
[----:B------:R-:W-:-:S05]  /*4b70*/  FMUL.FTZ R97, R97, UR16 ;  /* 0x0000001061617c20 */ /* 0x000fca0008410000 */
[----:B------:R-:W-:-:S04]  /*4b80*/  FSEL R97, R97, RZ, P4 ;  /* 0x000000ff61617208 */ /* 0x000fc80002000000 */
[----:B------:R-:W-:-:S04]  /*4b90*/  F2FP.F16.F32.PACK_AB R97, RZ, R97 ;  /* 0x00000061ff61723e */ /* 0x000fc800000000ff */
[----:B------:R-:W-:-:S07]  /*4ba0*/  PRMT R92, R92, 0x5410, R97 ;  /* 0x000054105c5c7816 */ /* 0x000fce0000000061 */
.L_x_2361:
[-CC-:B------:R-:W-:Y:S01]  /*4bb0*/  FFMA.FTZ R99, R146, R108.reuse, R191.reuse ;  /* 0x0000006c92637223 */ /* 0x180fe200000100bf */
[-CC-:B------:R-:W-:Y:S01]  /*4bc0*/  FFMA.FTZ R98, R145, R108.reuse, R191.reuse ;  /* 0x0000006c91627223 */ /* 0x180fe200000100bf */
[----:B------:R-:W-:Y:S01]  /*4bd0*/  FADD.FTZ R97, R147, -R104 ;  /* 0x8000006893617221 */ /* 0x000fe20000010000 */
[-C--:B------:R-:W-:Y:S01]  /*4be0*/  FFMA.FTZ R107, R138, R108.reuse, R191 ;  /* 0x0000006c8a6b7223 */ /* 0x080fe200000100bf */
[----:B------:R-:W-:Y:S01]  /*4bf0*/  FADD.FTZ R99, R144, -R99 ;  /* 0x8000006390637221 */ /* 0x000fe20000010000 */
[----:B------:R-:W-:Y:S01]  /*4c00*/  FADD.FTZ R105, R139, -R98 ;  /* 0x800000628b697221 */ /* 0x000fe20000010000 */
[C---:B------:R-:W-:Y:S01]  /*4c10*/  FMUL.FTZ R97, R2.reuse, R97 ;  /* 0x0000006102617220 */ /* 0x040fe20000410000 */
[-CC-:B------:R-:W-:Y:S01]  /*4c20*/  FFMA.FTZ R106, R137, R108.reuse, R191.reuse ;  /* 0x0000006c896a7223 */ /* 0x180fe200000100bf */
[----:B------:R-:W-:Y:S01]  /*4c30*/  FMUL.FTZ R98, R2, R99 ;  /* 0x0000006302627220 */ /* 0x000fe20000410000 */
[----:B------:R-:W-:Y:S01]  /*4c40*/  FFMA.FTZ R193, R134, R108, R191 ;  /* 0x0000006c86c17223 */ /* 0x000fe200000100bf */
[----:B------:R-:W-:Y:S01]  /*4c50*/  FADD.FTZ R107, R136, -R107 ;  /* 0x8000006b886b7221 */ /* 0x000fe20000010000 */
[----:B------:R-:W-:Y:S01]  /*4c60*/  FMUL.FTZ R99, R2, R105 ;  /* 0x0000006902637220 */ /* 0x000fe20000410000 */
[----:B-----5:R-:W-:Y:S01]  /*4c70*/  FADD.FTZ R119, R135, -R106 ;  /* 0x8000006a87777221 */ /* 0x020fe20000010000 */
        /* <DEDUP_REMOVED lines=9> */
[----:B------:R-:W-:-:S04]  /*4d10*/  F2FP.F16.F32.PACK_AB R97, RZ, R97 ;  /* 0x00000061ff61723e */ /* 0x000fc800000000ff */
[----:B------:R-:W-:-:S07]  /*4d20*/  PRMT R93, R97, 0x7610, R93 ;  /* 0x00007610615d7816 */ /* 0x000fce000000005d */
.L_x_2362:
[----:B------:R-:W-:Y:S05]  /*4d30*/  @!P2 BRA `(.L_x_2363) ;  /* 0x000000000018a947 */ /* 0x000fea0003800000 */
[----:B------:R-:W-:Y:S01]  /*4d40*/  FMUL.FTZ R97, R105, UR17 ;  /* 0x0000001169617c20 */ /* 0x000fe20008410000 */
[----:B------:R-:W-:-:S03]  /*4d50*/  LOP3.LUT P4, RZ, R112, 0xff000000, RZ, 0xc0, !PT ;  /* 0xff00000070ff7812 */ /* 0x000fc6000788c0ff */
[----:B------:R-:W-:-:S05]  /*4d60*/  FMUL.FTZ R97, R97, UR16 ;  /* 0x0000001061617c20 */ /* 0x000fca0008410000 */
[----:B------:R-:W-:-:S04]  /*4d70*/  FSEL R97, R97, RZ, P4 ;  /* 0x000000ff61617208 */ /* 0x000fc80002000000 */
[----:B------:R-:W-:-:S04]  /*4d80*/  F2FP.F16.F32.PACK_AB R97, RZ, R97 ;  /* 0x00000061ff61723e */ /* 0x000fc800000000ff */
[----:B------:R-:W-:-:S07]  /*4d90*/  PRMT R93, R93, 0x5410, R97 ;  /* 0x000054105d5d7816 */ /* 0x000fce0000000061 */
.L_x_2363:
[----:B------:R-:W-:Y:S01]  /*4da0*/  F2FP.F16.F32.PACK_AB R97, R105, R98 ;  /* 0x000000626961723e */ /* 0x000fe200000000ff */
        /* <DEDUP_REMOVED lines=11> */
.L_x_2364:
[----:B------:R-:W-:Y:S05]  /*4e60*/  @!P2 BRA `(.L_x_2365) ;  /* 0x000000000018a947 */ /* 0x000fea0003800000 */
[----:B------:R-:W-:Y:S01]  /*4e70*/  FMUL.FTZ R98, R104, UR17 ;  /* 0x0000001168627c20 */ /* 0x000fe20008410000 */
[----:B------:R-:W-:-:S03]  /*4e80*/  LOP3.LUT P4, RZ, R113, 0xff00, RZ, 0xc0, !PT ;  /* 0x0000ff0071ff7812 */ /* 0x000fc6000788c0ff */
[----:B------:R-:W-:-:S05]  /*4e90*/  FMUL.FTZ R98, R98, UR16 ;  /* 0x0000001062627c20 */ /* 0x000fca0008410000 */
[----:B------:R-:W-:-:S04]  /*4ea0*/  FSEL R98, R98, RZ, P4 ;  /* 0x000000ff62627208 */ /* 0x000fc80002000000 */
[----:B------:R-:W-:-:S04]  /*4eb0*/  F2FP.F16.F32.PACK_AB R98, RZ, R98 ;  /* 0x00000062ff62723e */ /* 0x000fc800000000ff */
[----:B------:R-:W-:-:S07]  /*4ec0*/  PRMT R94, R94, 0x5410, R98 ;  /* 0x000054105e5e7816 */ /* 0x000fce0000000062 */
.L_x_2365:
[----:B------:R-:W-:Y:S02]  /*4ed0*/  F2FP.F16.F32.PACK_AB R98, R104, R99 ;  /* 0x000000636862723e */ /* 0x000fe400000000ff */
        /* <DEDUP_REMOVED lines=9> */
.L_x_2366:
        /* <DEDUP_REMOVED lines=10> */
.L_x_2359:
        /* <DEDUP_REMOVED lines=12> */
.L_x_2367:
        /* <DEDUP_REMOVED lines=12> */
.L_x_2368:
        /* <DEDUP_REMOVED lines=12> */
.L_x_2369:
        /* <DEDUP_REMOVED lines=12> */
.L_x_2370:
        /* <DEDUP_REMOVED lines=12> */
.L_x_2371:
        /* <DEDUP_REMOVED lines=12> */
.L_x_2372:
        /* <DEDUP_REMOVED lines=12> */
.L_x_2373:
        /* <DEDUP_REMOVED lines=13> */
.L_x_2351:
        /* <DEDUP_REMOVED lines=11> */
[--C-:B0-----:R-:W-:Y:S02]  /*56d0*/  HADD2.F32 R99, -RZ, R4.reuse.H0_H0 ;  /* 0x20000004ff637230 */ /* 0x101fe40000004100 */
[--C-:B------:R-:W-:Y:S02]  /*56e0*/  HADD2.F32 R106, -RZ, R5.reuse.H1_H1 ;  /* 0x30000005ff6a7230 */ /* 0x100fe40000004100 */
[----:B------:R-:W-:Y:S02]  /*56f0*/  HADD2.F32 R105, -RZ, R4.H1_H1 ;  /* 0x30000004ff697230 */ /* 0x000fe40000004100 */
[----:B------:R-:W-:Y:S02]  /*5700*/  HADD2.F32 R107, -RZ, R5.H0_H0 ;  /* 0x20000005ff6b7230 */ /* 0x000fe40000004100 */
[----:B------:R-:W-:Y:S02]  /*5710*/  HADD2.F32 R113, -RZ, R6.H0_H0 ;  /* 0x20000006ff717230 */ /* 0x000fe40000004100 */
[----:B------:R-:W-:-:S02]  /*5720*/  HADD2.F32 R193, -RZ, R7.H0_H0 ;  /* 0x20000007ffc17230 */ /* 0x000fc40000004100 */
        /* <DEDUP_REMOVED lines=9> */
[-CC-:B------:R-:W-:Y:S01]  /*57c0*/  @P3 FFMA.FTZ R96, R170, R108.reuse, R191.reuse ;  /* 0x0000006caa603223 */ /* 0x180fe200000100bf */
[----:B------:R-:W-:Y:S01]  /*57d0*/  @P3 FFMA.FTZ R106, R2, R97, R106 ;  /* 0x00000061026a3223 */ /* 0x000fe2000001006a */
[-CC-:B------:R-:W-:Y:S01]  /*57e0*/  @P3 FFMA.FTZ R97, R123, R108.reuse, R191.reuse ;  /* 0x0000006c7b613223 */ /* 0x180fe200000100bf */
[-CC-:B------:R-:W-:Y:S01]  /*57f0*/  @P3 FFMA.FTZ R195, R169, R108.reuse, R191.reuse ;  /* 0x0000006ca9c33223 */ /* 0x180fe200000100bf */
[----:B------:R-:W-:Y:S01]  /*5800*/  @P3 FFMA.FTZ R110, R174, R108, R191 ;  /* 0x0000006cae6e3223 */ /* 0x000fe200000100bf */
[C---:B------:R-:W-:Y:S01]  /*5810*/  @P3 FFMA.FTZ R105, R2.reuse, R98, R105 ;  /* 0x0000006202693223 */ /* 0x040fe20000010069 */
[----:B------:R-:W-:Y:S01]  /*5820*/  @P3 FFMA.FTZ R107, R2, R104, R107 ;  /* 0x00000068026b3223 */ /* 0x000fe2000001006b */
[----:B------:R-:W-:Y:S01]  /*5830*/  @P3 FADD.FTZ R119, R167, -R96 ;  /* 0x80000060a7773221 */ /* 0x000fe20000010000 */
[----:B------:R-:W-:-:S02]  /*5840*/  HADD2.F32 R98, -RZ, R6.H1_H1 ;  /* 0x30000006ff627230 */ /* 0x000fc40000004100 */
        /* <DEDUP_REMOVED lines=8> */
[----:B------:R-:W-:Y:S02]  /*58d0*/  F2FP.F16.F32.PACK_AB R110, RZ, R99 ;  /* 0x00000063ff6e723e */ /* 0x000fe400000000ff */
[----:B------:R-:W-:-:S02]  /*58e0*/  F2FP.F16.F32.PACK_AB R112, RZ, R105 ;  /* 0x00000069ff70723e */ /* 0x000fc400000000ff */
        /* <DEDUP_REMOVED lines=8> */
.L_x_2376:
[----:B------:R-:W-:Y:S05]  /*5970*/  @!P2 BRA `(.L_x_2377) ;  /* 0x000000000018a947 */ /* 0x000fea0003800000 */
[----:B------:R-:W-:Y:S01]  /*5980*/  FMUL.FTZ R105, R105, UR17 ;  /* 0x0000001169697c20 */ /* 0x000fe20008410000 */
[----:B------:R-:W-:-:S03]  /*5990*/  LOP3.LUT P3, RZ, R114, 0xff00, RZ, 0xc0, !PT ;  /* 0x0000ff0072ff7812 */ /* 0x000fc6000786c0ff */
[----:B------:R-:W-:-:S05]  /*59a0*/  FMUL.FTZ R105, R105, UR16 ;  /* 0x0000001069697c20 */ /* 0x000fca0008410000 */
[----:B------:R-:W-:-:S04]  /*59b0*/  FSEL R105, R105, RZ, P3 ;  /* 0x000000ff69697208 */ /* 0x000fc80001800000 */
[----:B------:R-:W-:-:S04]  /*59c0*/  F2FP.F16.F32.PACK_AB R105, RZ, R105 ;  /* 0x00000069ff69723e */ /* 0x000fc800000000ff */
[----:B------:R-:W-:-:S07]  /*59d0*/  PRMT R92, R92, 0x5410, R105 ;  /* 0x000054105c5c7816 */ /* 0x000fce0000000069 */
.L_x_2377:
[----:B------:R-:W-:Y:S05]  /*59e0*/  @!P2 BRA `(.L_x_2378) ;  /* 0x000000000018a947 */ /* 0x000fea0003800000 */
[----:B------:R-:W-:Y:S01]  /*59f0*/  FMUL.FTZ R107, R107, UR17 ;  /* 0x000000116b6b7c20 */ /* 0x000fe20008410000 */
[----:B------:R-:W-:-:S03]  /*5a00*/  LOP3.LUT P3, RZ, R114, 0xff0000, RZ, 0xc0, !PT ;  /* 0x00ff000072ff7812 */ /* 0x000fc6000786c0ff */
[----:B------:R-:W-:-:S05]  /*5a10*/  FMUL.FTZ R107, R107, UR16 ;  /* 0x000000106b6b7c20 */ /* 0x000fca0008410000 */
[----:B------:R-:W-:-:S04]  /*5a20*/  FSEL R107, R107, RZ, P3 ;  /* 0x000000ff6b6b7208 */ /* 0x000fc80001800000 */
[----:B------:R-:W-:-:S04]  /*5a30*/  F2FP.F16.F32.PACK_AB R107, RZ, R107 ;  /* 0x0000006bff6b723e */ /* 0x000fc800000000ff */
[----:B------:R-:W-:-:S07]  /*5a40*/  PRMT R93, R107, 0x7610, R93 ;  /* 0x000076106b5d7816 */ /* 0x000fce000000005d */
.L_x_2378:
[----:B------:R-:W-:Y:S05]  /*5a50*/  @!P2 BRA `(.L_x_2379) ;  /* 0x000000000018a947 */ /* 0x000fea0003800000 */
[----:B------:R-:W-:Y:S01]  /*5a60*/  FMUL.FTZ R106, R106, UR17 ;  /* 0x000000116a6a7c20 */ /* 0x000fe20008410000 */
[----:B------:R-:W-:-:S03]  /*5a70*/  LOP3.LUT P3, RZ, R114, 0xff000000, RZ, 0xc0, !PT ;  /* 0xff00000072ff7812 */ /* 0x000fc6000786c0ff */
[----:B------:R-:W-:-:S05]  /*5a80*/  FMUL.FTZ R106, R106, UR16 ;  /* 0x000000106a6a7c20 */ /* 0x000fca0008410000 */
[----:B------:R-:W-:-:S04]  /*5a90*/  FSEL R106, R106, RZ, P3 ;  /* 0x000000ff6a6a7208 */ /* 0x000fc80001800000 */
[----:B------:R-:W-:-:S04]  /*5aa0*/  F2FP.F16.F32.PACK_AB R106, RZ, R106 ;  /* 0x0000006aff6a723e */ /* 0x000fc800000000ff */
[----:B------:R-:W-:-:S07]  /*5ab0*/  PRMT R93, R93, 0x5410, R106 ;  /* 0x000054105d5d7816 */ /* 0x000fce000000006a */
.L_x_2379:
[----:B------:R-:W-:Y:S05]  /*5ac0*/  @!P2 BRA `(.L_x_2380) ;  /* 0x000000000018a947 */ /* 0x000fea0003800000 */
[----:B------:R-:W-:Y:S01]  /*5ad0*/  FMUL.FTZ R96, R113, UR17 ;  /* 0x0000001171607c20 */ /* 0x000fe20008410000 */
[----:B------:R-:W-:-:S03]  /*5ae0*/  LOP3.LUT P3, RZ, R115, 0xff, RZ, 0xc0, !PT ;  /* 0x000000ff73ff7812 */ /* 0x000fc6000786c0ff */
[----:B------:R-:W-:-:S05]  /*5af0*/  FMUL.FTZ R96, R96, UR16 ;  /* 0x0000001060607c20 */ /* 0x000fca0008410000 */
[----:B------:R-:W-:-:S04]  /*5b00*/  FSEL R96, R96, RZ, P3 ;  /* 0x000000ff60607208 */ /* 0x000fc80001800000 */
[----:B------:R-:W-:-:S04]  /*5b10*/  F2FP.F16.F32.PACK_AB R96, RZ, R96 ;  /* 0x00000060ff60723e */ /* 0x000fc800000000ff */
[----:B------:R-:W-:-:S07]  /*5b20*/  PRMT R94, R96, 0x7610, R94 ;  /* 0x00007610605e7816 */ /* 0x000fce000000005e */
.L_x_2380:
[----:B------:R-:W-:Y:S05]  /*5b30*/  @!P2 BRA `(.L_x_2381) ;  /* 0x000000000018a947 */ /* 0x000fea0003800000 */
[----:B------:R-:W-:Y:S01]  /*5b40*/  FMUL.FTZ R96, R98, UR17 ;  /* 0x0000001162607c20 */ /* 0x000fe20008410000 */
[----:B------:R-:W-:-:S03]  /*5b50*/  LOP3.LUT P3, RZ, R115, 0xff00, RZ, 0xc0, !PT ;  /* 0x0000ff0073ff7812 */ /* 0x000fc6000786c0ff */
[----:B------:R-:W-:-:S05]  /*5b60*/  FMUL.FTZ R96, R96, UR16 ;  /* 0x0000001060607c20 */ /* 0x000fca0008410000 */
[----:B------:R-:W-:-:S04]  /*5b70*/  FSEL R96, R96, RZ, P3 ;  /* 0x000000ff60607208 */ /* 0x000fc80001800000 */
[----:B------:R-:W-:-:S04]  /*5b80*/  F2FP.F16.F32.PACK_AB R96, RZ, R96 ;  /* 0x00000060ff60723e */ /* 0x000fc800000000ff */
[----:B------:R-:W-:-:S07]  /*5b90*/  PRMT R94, R94, 0x5410, R96 ;  /* 0x000054105e5e7816 */ /* 0x000fce0000000060 */
.L_x_2381:
[----:B------:R-:W-:Y:S02]  /*5ba0*/  F2FP.F16.F32.PACK_AB R98, R98, R113 ;  /* 0x000000716262723e */ /* 0x000fe400000000ff */
        /* <DEDUP_REMOVED lines=8> */
.L_x_2382:
        /* <DEDUP_REMOVED lines=10> */
.L_x_2375:
[----:B------:R-:W-:Y:S01]  /*5cd0*/  ISETP.GT.AND P3, PT, R0, RZ, PT ;  /* 0x000000ff0000720c */ /* 0x000fe20003f64270 */
[----:B------:R-:W-:-:S12]  /*5ce0*/  @!P2 BRA `(.L_x_2384) ;  /* 0x000000000028a947 */ /* 0x000fd80003800000 */
[----:B0-----:R-:W-:Y:S01]  /*5cf0*/  @P3 FFMA.FTZ R104, R133, R108, R191 ;  /* 0x0000006c85683223 */ /* 0x001fe200000100bf */
[----:B------:R-:W-:Y:S01]  /*5d00*/  HADD2.F32 R105, -RZ, R4.H0_H0 ;  /* 0x20000004ff697230 */ /* 0x000fe20000004100 */
        /* <DEDUP_REMOVED lines=8> */
.L_x_2384:
[----:B------:R-:W-:Y:S05]  /*5d90*/  @!P2 BRA `(.L_x_2385) ;  /* 0x000000000028a947 */ /* 0x000fea0003800000 */
[----:B0-----:R-:W-:Y:S01]  /*5da0*/  @P3 FFMA.FTZ R107, R130, R108, R191 ;  /* 0x0000006c826b3223 */ /* 0x001fe200000100bf */
[----:B------:R-:W-:Y:S01]  /*5db0*/  HADD2.F32 R105, -RZ, R4.H1_H1 ;  /* 0x30000004ff697230 */ /* 0x000fe20000004100 */
        /* <DEDUP_REMOVED lines=8> */
.L_x_2385:
[----:B------:R-:W-:Y:S05]  /*5e40*/  @!P2 BRA `(.L_x_2386) ;  /* 0x000000000028a947 */ /* 0x000fea0003800000 */
        /* <DEDUP_REMOVED lines=10> */
.L_x_2386:
        /* <DEDUP_REMOVED lines=11> */
.L_x_2387:
        /* <DEDUP_REMOVED lines=11> */
.L_x_2388:
        /* <DEDUP_REMOVED lines=11> */
.L_x_2389:
        /* <DEDUP_REMOVED lines=11> */
.L_x_2390:
[----:B------:R-:W-:Y:S05]  /*61b0*/  @!P2 BRA `(.L_x_2383) ;  /* 0x0000000c0034a947 */ /* 0x000fea0003800000 */
[----:B0-----:R-:W-:Y:S01]  /*61c0*/  @P3 FFMA.FTZ R104, R174, R108, R191 ;  /* 0x0000006cae683223 */ /* 0x001fe200000100bf */
[----:B------:R-:W-:-:S03]  /*61d0*/  HADD2.F32 R105, -RZ, R7.H1_H1 ;  /* 0x30000007ff697230 */ /* 0x000fc60000004100 */
        /* <DEDUP_REMOVED lines=10> */
.L_x_2374:
        /* <DEDUP_REMOVED lines=19> */
.L_x_2392:
[----:B------:R-:W-:Y:S05]  /*63b0*/  @!P2 BRA `(.L_x_2393) ;  /* 0x000000000018a947 */ /* 0x000fea0003800000 */
[----:B------:R-:W-:Y:S01]  /*63c0*/  FMUL.FTZ R97, R99, UR17 ;  /* 0x0000001163617c20 */ /* 0x000fe20008410000 */
[----:B------:R-:W-:-:S03]  /*63d0*/  LOP3.LUT P4, RZ, R114, 0xff00, RZ, 0xc0, !PT ;  /* 0x0000ff0072ff7812 */ /* 0x000fc6000788c0ff */
[----:B------:R-:W-:-:S05]  /*63e0*/  FMUL.FTZ R97, R97, UR16 ;  /* 0x0000001061617c20 */ /* 0x000fca0008410000 */
[----:B------:R-:W-:-:S04]  /*63f0*/  FSEL R97, R97, RZ, P4 ;  /* 0x000000ff61617208 */ /* 0x000fc80002000000 */
[----:B------:R-:W-:-:S04]  /*6400*/  F2FP.F16.F32.PACK_AB R97, RZ, R97 ;  /* 0x00000061ff61723e */ /* 0x000fc800000000ff */
[----:B------:R-:W-:-:S07]  /*6410*/  PRMT R92, R92, 0x5410, R97 ;  /* 0x000054105c5c7816 */ /* 0x000fce0000000061 */
.L_x_2393:
[-CC-:B------:R-:W-:Y:S01]  /*6420*/  FFMA.FTZ R98, R126, R108.reuse, R191.reuse ;  /* 0x0000006c7e627223 */ /* 0x180fe200000100bf */
[-CC-:B------:R-:W-:Y:S01]  /*6430*/  FFMA.FTZ R106, R170, R108.reuse, R191.reuse ;  /* 0x0000006caa6a7223 */ /* 0x180fe200000100bf */
[-CC-:B------:R-:W-:Y:S01]  /*6440*/  FFMA.FTZ R105, R123, R108.reuse, R191.reuse ;  /* 0x0000006c7b697223 */ /* 0x180fe200000100bf */
[----:B------:R-:W-:Y:S01]  /*6450*/  FADD.FTZ R97, R127, -R104 ;  /* 0x800000687f617221 */ /* 0x000fe20000010000 */
[----:B------:R-:W-:Y:S01]  /*6460*/  FADD.FTZ R99, R125, -R98 ;  /* 0x800000627d637221 */ /* 0x000fe20000010000 */
[-CC-:B------:R-:W-:Y:S01]  /*6470*/  FFMA.FTZ R113, R169, R108.reuse, R191.reuse ;  /* 0x0000006ca9717223 */ /* 0x180fe200000100bf */
[----:B------:R-:W-:Y:S01]  /*6480*/  FFMA.FTZ R110, R174, R108, R191 ;  /* 0x0000006cae6e7223 */ /* 0x000fe200000100bf */
[----:B------:R-:W-:Y:S01]  /*6490*/  FADD.FTZ R107, R167, -R106 ;  /* 0x8000006aa76b7221 */ /* 0x000fe20000010000 */
[----:B------:R-:W-:Y:S01]  /*64a0*/  FMUL.FTZ R98, R2, R99 ;  /* 0x0000006302627220 */ /* 0x000fe20000410000 */
[----:B------:R-:W-:Y:S01]  /*64b0*/  FADD.FTZ R105, R124, -R105 ;  /* 0x800000697c697221 */ /* 0x000fe20000010000 */
        /* <DEDUP_REMOVED lines=16> */
.L_x_2394:
[----:B------:R-:W-:Y:S05]  /*65c0*/  @!P2 BRA `(.L_x_2395) ;  /* 0x000000000018a947 */ /* 0x000fea0003800000 */
[----:B------:R-:W-:Y:S01]  /*65d0*/  FMUL.FTZ R97, R107, UR17 ;  /* 0x000000116b617c20 */ /* 0x000fe20008410000 */
[----:B------:R-:W-:-:S03]  /*65e0*/  LOP3.LUT P4, RZ, R114, 0xff000000, RZ, 0xc0, !PT ;  /* 0xff00000072ff7812 */ /* 0x000fc6000788c0ff */
[----:B------:R-:W-:-:S05]  /*65f0*/  FMUL.FTZ R97, R97, UR16 ;  /* 0x0000001061617c20 */ /* 0x000fca0008410000 */
[----:B------:R-:W-:-:S04]  /*6600*/  FSEL R97, R97, RZ, P4 ;  /* 0x000000ff61617208 */ /* 0x000fc80002000000 */
[----:B------:R-:W-:-:S04]  /*6610*/  F2FP.F16.F32.PACK_AB R97, RZ, R97 ;  /* 0x00000061ff61723e */ /* 0x000fc800000000ff */
[----:B------:R-:W-:-:S07]  /*6620*/  PRMT R93, R93, 0x5410, R97 ;  /* 0x000054105d5d7816 */ /* 0x000fce0000000061 */
.L_x_2395:
[----:B------:R-:W-:Y:S02]  /*6630*/  F2FP.F16.F32.PACK_AB R97, R107, R98 ;  /* 0x000000626b61723e */ /* 0x000fe400000000ff */
        /* <DEDUP_REMOVED lines=11> */
.L_x_2396:
[----:B------:R-:W-:Y:S05]  /*66f0*/  @!P2 BRA `(.L_x_2397) ;  /* 0x000000000018a947 */ /* 0x000fea0003800000 */
[----:B------:R-:W-:Y:S01]  /*6700*/  FMUL.FTZ R98, R104, UR17 ;  /* 0x0000001168627c20 */ /* 0x000fe20008410000 */
[----:B------:R-:W-:-:S03]  /*6710*/  LOP3.LUT P3, RZ, R115, 0xff00, RZ, 0xc0, !PT ;  /* 0x0000ff0073ff7812 */ /* 0x000fc6000786c0ff */
[----:B------:R-:W-:-:S05]  /*6720*/  FMUL.FTZ R98, R98, UR16 ;  /* 0x0000001062627c20 */ /* 0x000fca0008410000 */
[----:B------:R-:W-:-:S04]  /*6730*/  FSEL R98, R98, RZ, P3 ;  /* 0x000000ff62627208 */ /* 0x000fc80001800000 */
[----:B------:R-:W-:-:S04]  /*6740*/  F2FP.F16.F32.PACK_AB R98, RZ, R98 ;  /* 0x00000062ff62723e */ /* 0x000fc800000000ff */
[----:B------:R-:W-:-:S07]  /*6750*/  PRMT R94, R94, 0x5410, R98 ;  /* 0x000054105e5e7816 */ /* 0x000fce0000000062 */
.L_x_2397:
[----:B------:R-:W-:Y:S05]  /*6760*/  @!P2 BRA `(.L_x_2398) ;  /* 0x000000000018a947 */ /* 0x000fea0003800000 */
[----:B------:R-:W-:Y:S01]  /*6770*/  FMUL.FTZ R98, R105, UR17 ;  /* 0x0000001169627c20 */ /* 0x000fe20008410000 */
[----:B------:R-:W-:-:S03]  /*6780*/  LOP3.LUT P3, RZ, R115, 0xff0000, RZ, 0xc0, !PT ;  /* 0x00ff000073ff7812 */ /* 0x000fc6000786c0ff */
[----:B------:R-:W-:-:S05]  /*6790*/  FMUL.FTZ R98, R98, UR16 ;  /* 0x0000001062627c20 */ /* 0x000fca0008410000 */
[----:B------:R-:W-:-:S04]  /*67a0*/  FSEL R98, R98, RZ, P3 ;  /* 0x000000ff62627208 */ /* 0x000fc80001800000 */
[----:B------:R-:W-:-:S04]  /*67b0*/  F2FP.F16.F32.PACK_AB R98, RZ, R98 ;  /* 0x00000062ff62723e */ /* 0x000fc800000000ff */
[----:B------:R-:W-:-:S07]  /*67c0*/  PRMT R95, R98, 0x7610, R95 ;  /* 0x00007610625f7816 */ /* 0x000fce000000005f */
.L_x_2398:
        /* <DEDUP_REMOVED lines=11> */
.L_x_2391:
        /* <DEDUP_REMOVED lines=10> */
[----:B------:R-:W-:-:S04]  /*6920*/  F2FP.F16.F32.PACK_AB R105, RZ, R105 ;  /* 0x00000069ff69723e */ /* 0x000fc800000000ff */
[----:B------:R-:W-:-:S07]  /*6930*/  PRMT R92, R105, 0x7610, R92 ;  /* 0x00007610695c7816 */ /* 0x000fce000000005c */
.L_x_2399:
        /* <DEDUP_REMOVED lines=12> */
.L_x_2400:
        /* <DEDUP_REMOVED lines=12> */
.L_x_2401:
        /* <DEDUP_REMOVED lines=12> */
.L_x_2402:
        /* <DEDUP_REMOVED lines=12> */
.L_x_2403:
        /* <DEDUP_REMOVED lines=12> */
.L_x_2404:
        /* <DEDUP_REMOVED lines=12> */
.L_x_2405:
        /* <DEDUP_REMOVED lines=11> */
[----:B------:R-:W-:-:S04]  /*6e70*/  F2FP.F16.F32.PACK_AB R105, RZ, R105 ;  /* 0x00000069ff69723e */ /* 0x000fc800000000ff */
[----:B------:R-:W-:-:S07]  /*6e80*/  PRMT R95, R95, 0x5410, R105 ;  /* 0x000054105f5f7816 */ /* 0x000fce0000000069 */
.L_x_2383:
        /* <DEDUP_REMOVED lines=11> */
[--C-:B0-----:R-:W-:Y:S02]  /*6f40*/  HADD2.F32 R104, -RZ, R101.reuse.H1_H1 ;  /* 0x30000065ff687230 */ /* 0x101fe40000004100 */
[--C-:B------:R-:W-:Y:S02]  /*6f50*/  HADD2.F32 R99, -RZ, R100.reuse.H0_H0 ;  /* 0x20000064ff637230 */ /* 0x100fe40000004100 */
[----:B------:R-:W-:Y:S02]  /*6f60*/  HADD2.F32 R98, -RZ, R100.H1_H1 ;  /* 0x30000064ff627230 */ /* 0x000fe40000004100 */
[----:B------:R-:W-:Y:S02]  /*6f70*/  HADD2.F32 R105, -RZ, R101.H0_H0 ;  /* 0x20000065ff697230 */ /* 0x000fe40000004100 */
[--C-:B------:R-:W-:Y:S02]  /*6f80*/  HADD2.F32 R115, -RZ, R103.reuse.H0_H0 ;  /* 0x20000067ff737230 */ /* 0x100fe40000004100 */
[----:B------:R-:W-:-:S02]  /*6f90*/  HADD2.F32 R112, -RZ, R103.H1_H1 ;  /* 0x30000067ff707230 */ /* 0x000fc40000004100 */
[-CC-:B------:R-:W-:Y:S01]  /*6fa0*/  @P1 FFMA.FTZ R107, R182, R108.reuse, R191.reuse ;  /* 0x0000006cb66b1223 */ /* 0x180fe200000100bf */
[-CC-:B------:R-:W-:Y:S01]  /*6fb0*/  @P1 FFMA.FTZ R0, R175, R108.reuse, R191.reuse ;  /* 0x0000006caf001223 */ /* 0x180fe200000100bf */
[-CC-:B------:R-:W-:Y:S01]  /*6fc0*/  @P1 FFMA.FTZ R97, R178, R108.reuse, R191.reuse ;  /* 0x0000006cb2611223 */ /* 0x180fe200000100bf */
[-C--:B------:R-:W-:Y:S01]  /*6fd0*/  @P1 FFMA.FTZ R96, R179, R108.reuse, R191 ;  /* 0x0000006cb3601223 */ /* 0x080fe200000100bf */
[----:B------:R-:W-:Y:S01]  /*6fe0*/  @P1 FADD.FTZ R107, R180, -R107 ;  /* 0x8000006bb46b1221 */ /* 0x000fe20000010000 */
[-CC-:B------:R-:W-:Y:S01]  /*6ff0*/  @P1 FFMA.FTZ R106, R183, R108.reuse, R191.reuse ;  /* 0x0000006cb76a1223 */ /* 0x180fe200000100bf */
[-CC-:B------:R-:W-:Y:S01]  /*7000*/  @P1 FFMA.FTZ R113, R186, R108.reuse, R191.reuse ;  /* 0x0000006cba711223 */ /* 0x180fe200000100bf */
[-C--:B------:R-:W-:Y:S01]  /*7010*/  @P1 FFMA.FTZ R110, R189, R108.reuse, R191 ;  /* 0x0000006cbd6e1223 */ /* 0x080fe200000100bf */
[----:B------:R-:W-:Y:S01]  /*7020*/  @P1 FADD.FTZ R0, R173, -R0 ;  /* 0x80000000ad001221 */ /* 0x000fe20000010000 */
[----:B------:R-:W-:Y:S01]  /*7030*/  @P1 FADD.FTZ R97, R176, -R97 ;  /* 0x80000061b0611221 */ /* 0x000fe20000010000 */
[----:B------:R-:W-:Y:S01]  /*7040*/  @P1 FADD.FTZ R96, R177, -R96 ;  /* 0x80000060b1601221 */ /* 0x000fe20000010000 */
[----:B------:R-:W-:Y:S01]  /*7050*/  @P1 FFMA.FTZ R191, R190, R108, R191 ;  /* 0x0000006cbebf1223 */ /* 0x000fe200000100bf */
[C---:B------:R-:W-:Y:S01]  /*7060*/  @P1 FFMA.FTZ R104, R2.reuse, R107, R104 ;  /* 0x0000006b02681223 */ /* 0x040fe20000010068 */
[C---:B------:R-:W-:Y:S01]  /*7070*/  @P1 FFMA.FTZ R99, R2.reuse, R0, R99 ;  /* 0x0000000002631223 */ /* 0x040fe20000010063 */
[C---:B------:R-:W-:Y:S01]  /*7080*/  @P1 FFMA.FTZ R98, R2.reuse, R97, R98 ;  /* 0x0000006102621223 */ /* 0x040fe20000010062 */
[----:B------:R-:W-:Y:S01]  /*7090*/  @P1 FFMA.FTZ R105, R2, R96, R105 ;  /* 0x0000006002691223 */ /* 0x000fe20000010069 */
[----:B------:R-:W-:-:S02]  /*70a0*/  HADD2.F32 R107, -RZ, R102.H0_H0 ;  /* 0x20000066ff6b7230 */ /* 0x000fc40000004100 */
[----:B------:R-:W-:Y:S01]  /*70b0*/  @P1 FADD.FTZ R106, R181, -R106 ;  /* 0x8000006ab56a1221 */ /* 0x000fe20000010000 */
[----:B------:R-:W-:Y:S02]  /*70c0*/  HADD2.F32 R108, -RZ, R102.H1_H1 ;  /* 0x30000066ff6c7230 */ /* 0x000fe40000004100 */
[----:B------:R-:W-:Y:S01]  /*70d0*/  @P1 FADD.FTZ R113, R184, -R113 ;  /* 0x80000071b8711221 */ /* 0x000fe20000010000 */
[----:B------:R-:W-:Y:S01]  /*70e0*/  @P1 FADD.FTZ R110, R187, -R110 ;  /* 0x8000006ebb6e1221 */ /* 0x000fe20000010000 */
        /* <DEDUP_REMOVED lines=14> */
.L_x_2408:
[----:B------:R-:W-:Y:S05]  /*71d0*/  @!P2 BRA `(.L_x_2409) ;  /* 0x000000000018a947 */ /* 0x000fea0003800000 */
[----:B------:R-:W-:Y:S01]  /*71e0*/  FMUL.FTZ R98, R98, UR17 ;  /* 0x0000001162627c20 */ /* 0x000fe20008410000 */
[----:B------:R-:W-:-:S03]  /*71f0*/  LOP3.LUT P1, RZ, R116, 0xff00, RZ, 0xc0, !PT ;  /* 0x0000ff0074ff7812 */ /* 0x000fc6000782c0ff */
[----:B------:R-:W-:-:S05]  /*7200*/  FMUL.FTZ R98, R98, UR16 ;  /* 0x0000001062627c20 */ /* 0x000fca0008410000 */
[----:B------:R-:W-:-:S04]  /*7210*/  FSEL R98, R98, RZ, P1 ;  /* 0x000000ff62627208 */ /* 0x000fc80000800000 */
[----:B------:R-:W-:-:S04]  /*7220*/  F2FP.F16.F32.PACK_AB R98, RZ, R98 ;  /* 0x00000062ff62723e */ /* 0x000fc800000000ff */
[----:B------:R-:W-:-:S07]  /*7230*/  PRMT R92, R92, 0x5410, R98 ;  /* 0x000054105c5c7816 */ /* 0x000fce0000000062 */
.L_x_2409:
[----:B------:R-:W-:Y:S05]  /*7240*/  @!P2 BRA `(.L_x_2410) ;  /* 0x000000000018a947 */ /* 0x000fea0003800000 */
[----:B------:R-:W-:Y:S01]  /*7250*/  FMUL.FTZ R105, R105, UR17 ;  /* 0x0000001169697c20 */ /* 0x000fe20008410000 */
[----:B------:R-:W-:-:S03]  /*7260*/  LOP3.LUT P1, RZ, R116, 0xff0000, RZ, 0xc0, !PT ;  /* 0x00ff000074ff7812 */ /* 0x000fc6000782c0ff */
[----:B------:R-:W-:-:S05]  /*7270*/  FMUL.FTZ R105, R105, UR16 ;  /* 0x0000001069697c20 */ /* 0x000fca0008410000 */
[----:B------:R-:W-:-:S04]  /*7280*/  FSEL R105, R105, RZ, P1 ;  /* 0x000000ff69697208 */ /* 0x000fc80000800000 */
[----:B------:R-:W-:-:S04]  /*7290*/  F2FP.F16.F32.PACK_AB R105, RZ, R105 ;  /* 0x00000069ff69723e */ /* 0x000fc800000000ff */
[----:B------:R-:W-:-:S07]  /*72a0*/  PRMT R93, R105, 0x7610, R93 ;  /* 0x00007610695d7816 */ /* 0x000fce000000005d */
.L_x_2410:
[----:B------:R-:W-:Y:S05]  /*72b0*/  @!P2 BRA `(.L_x_2411) ;  /* 0x000000000018a947 */ /* 0x000fea0003800000 */
[----:B------:R-:W-:Y:S01]  /*72c0*/  FMUL.FTZ R104, R104, UR17 ;  /* 0x0000001168687c20 */ /* 0x000fe20008410000 */
[----:B------:R-:W-:-:S03]  /*72d0*/  LOP3.LUT P1, RZ, R116, 0xff000000, RZ, 0xc0, !PT ;  /* 0xff00000074ff7812 */ /* 0x000fc6000782c0ff */
[----:B------:R-:W-:-:S05]  /*72e0*/  FMUL.FTZ R104, R104, UR16 ;  /* 0x0000001068687c20 */ /* 0x000fca0008410000 */
[----:B------:R-:W-:-:S04]  /*72f0*/  FSEL R104, R104, RZ, P1 ;  /* 0x000000ff68687208 */ /* 0x000fc80000800000 */
[----:B------:R-:W-:-:S04]  /*7300*/  F2FP.F16.F32.PACK_AB R104, RZ, R104 ;  /* 0x00000068ff68723e */ /* 0x000fc800000000ff */
[----:B------:R-:W-:-:S07]  /*7310*/  PRMT R93, R93, 0x5410, R104 ;  /* 0x000054105d5d7816 */ /* 0x000fce0000000068 */
.L_x_2411:
[----:B------:R-:W-:Y:S05]  /*7320*/  @!P2 BRA `(.L_x_2412) ;  /* 0x000000000018a947 */ /* 0x000fea0003800000 */
[----:B------:R-:W-:Y:S01]  /*7330*/  FMUL.FTZ R0, R107, UR17 ;  /* 0x000000116b007c20 */ /* 0x000fe20008410000 */
[----:B------:R-:W-:-:S03]  /*7340*/  LOP3.LUT P1, RZ, R117, 0xff, RZ, 0xc0, !PT ;  /* 0x000000ff75ff7812 */ /* 0x000fc6000782c0ff */
[----:B------:R-:W-:-:S05]  /*7350*/  FMUL.FTZ R0, R0, UR16 ;  /* 0x0000001000007c20 */ /* 0x000fca0008410000 */
[----:B------:R-:W-:-:S04]  /*7360*/  FSEL R0, R0, RZ, P1 ;  /* 0x000000ff00007208 */ /* 0x000fc80000800000 */
[----:B------:R-:W-:-:S04]  /*7370*/  F2FP.F16.F32.PACK_AB R0, RZ, R0 ;  /* 0x00000000ff00723e */ /* 0x000fc800000000ff */
[----:B------:R-:W-:-:S07]  /*7380*/  PRMT R94, R0, 0x7610, R94 ;  /* 0x00007610005e7816 */ /* 0x000fce000000005e */
.L_x_2412:
[----:B------:R-:W-:Y:S05]  /*7390*/  @!P2 BRA `(.L_x_2413) ;  /* 0x000000000018a947 */ /* 0x000fea0003800000 */
[----:B------:R-:W-:Y:S01]  /*73a0*/  FMUL.FTZ R0, R108, UR17 ;  /* 0x000000116c007c20 */ /* 0x000fe20008410000 */
[----:B------:R-:W-:-:S03]  /*73b0*/  LOP3.LUT P1, RZ, R117, 0xff00, RZ, 0xc0, !PT ;  /* 0x0000ff0075ff7812 */ /* 0x000fc6000782c0ff */
[----:B------:R-:W-:-:S05]  /*73c0*/  FMUL.FTZ R0, R0, UR16 ;  /* 0x0000001000007c20 */ /* 0x000fca0008410000 */
[----:B------:R-:W-:-:S04]  /*73d0*/  FSEL R0, R0, RZ, P1 ;  /* 0x000000ff00007208 */ /* 0x000fc80000800000 */
[----:B------:R-:W-:-:S04]  /*73e0*/  F2FP.F16.F32.PACK_AB R0, RZ, R0 ;  /* 0x00000000ff00723e */ /* 0x000fc800000000ff */
[----:B------:R-:W-:-:S07]  /*73f0*/  PRMT R94, R94, 0x5410, R0 ;  /* 0x000054105e5e7816 */ /* 0x000fce0000000000 */
.L_x_2413:
[----:B------:R-:W-:Y:S05]  /*7400*/  @!P2 BRA `(.L_x_2414) ;  /* 0x000000000018a947 */ /* 0x000fea0003800000 */
[----:B------:R-:W-:Y:S01]  /*7410*/  FMUL.FTZ R0, R115, UR17 ;  /* 0x0000001173007c20 */ /* 0x000fe20008410000 */
[----:B------:R-:W-:-:S03]  /*7420*/  LOP3.LUT P1, RZ, R117, 0xff0000, RZ, 0xc0, !PT ;  /* 0x00ff000075ff7812 */ /* 0x000fc6000782c0ff */
[----:B------:R-:W-:-:S05]  /*7430*/  FMUL.FTZ R0, R0, UR16 ;  /* 0x0000001000007c20 */ /* 0x000fca0008410000 */
[----:B------:R-:W-:-:S04]  /*7440*/  FSEL R0, R0, RZ, P1 ;  /* 0x000000ff00007208 */ /* 0x000fc80000800000 */
[----:B------:R-:W-:-:S04]  /*7450*/  F2FP.F16.F32.PACK_AB R0, RZ, R0 ;  /* 0x00000000ff00723e */ /* 0x000fc800000000ff */
[----:B------:R-:W-:-:S07]  /*7460*/  PRMT R95, R0, 0x7610, R95 ;  /* 0x00007610005f7816 */ /* 0x000fce000000005f */
.L_x_2414:
        /* <DEDUP_REMOVED lines=11> */
.L_x_2407:
[----:B------:R-:W-:Y:S01]  /*7520*/  ISETP.GT.AND P1, PT, R0, RZ, PT ;  /* 0x000000ff0000720c */ /* 0x000fe20003f24270 */
[----:B------:R-:W-:-:S12]  /*7530*/  @!P2 BRA `(.L_x_2416) ;  /* 0x000000000028a947 */ /* 0x000fd80003800000 */
[----:B------:R-:W-:Y:S01]  /*7540*/  @P1 FFMA.FTZ R0, R175, R108, R191 ;  /* 0x0000006caf001223 */ /* 0x000fe200000100bf */
[----:B0-----:R-:W-:Y:S01]  /*7550*/  HADD2.F32 R105, -RZ, R100.H0_H0 ;  /* 0x20000064ff697230 */ /* 0x001fe20000004100 */
        /* <DEDUP_REMOVED lines=8> */
.L_x_2416:
        /* <DEDUP_REMOVED lines=11> */
.L_x_2417:
[----:B------:R-:W-:Y:S05]  /*7690*/  @!P2 BRA `(.L_x_2418) ;  /* 0x000000000028a947 */ /* 0x000fea0003800000 */
        /* <DEDUP_REMOVED lines=10> */
.L_x_2418:
        /* <DEDUP_REMOVED lines=11> */
.L_x_2419:
        /* <DEDUP_REMOVED lines=11> */
.L_x_2420:
        /* <DEDUP_REMOVED lines=11> */
.L_x_2421:
        /* <DEDUP_REMOVED lines=11> */
.L_x_2422:
[----:B------:R-:W-:Y:S05]  /*7a00*/  @!P2 BRA `(.L_x_2415) ;  /* 0x0000000c0034a947 */ /* 0x000fea0003800000 */
[----:B------:R-:W-:Y:S01]  /*7a10*/  @P1 FFMA.FTZ R191, R190, R108, R191 ;  /* 0x0000006cbebf1223 */ /* 0x000fe200000100bf */
[----:B0-----:R-:W-:-:S03]  /*7a20*/  HADD2.F32 R105, -RZ, R103.H1_H1 ;  /* 0x30000067ff697230 */ /* 0x001fc60000004100 */
        /* <DEDUP_REMOVED lines=10> */
.L_x_2406:
[----:B------:R-:W-:Y:S05]  /*7ad0*/  @!P0 BRA `(.L_x_2423) ;  /* 0x00000004007c8947 */ /* 0x000fea0003800000 */
[----:B------:R-:W-:Y:S01]  /*7ae0*/  ISETP.GT.AND P1, PT, R0, RZ, PT ;  /* 0x000000ff0000720c */ /* 0x000fe20003f24270 */
[-CC-:B0-----:R-:W-:Y:S01]  /*7af0*/  FFMA.FTZ R99, R178, R108.reuse, R191.reuse ;  /* 0x0000006cb2637223 */ /* 0x181fe200000100bf */
[-CC-:B------:R-:W-:Y:S01]  /*7b00*/  FFMA.FTZ R0, R175, R108.reuse, R191.reuse ;  /* 0x0000006caf007223 */ /* 0x180fe200000100bf */
[-CC-:B------:R-:W-:Y:S01]  /*7b10*/  FFMA.FTZ R96, R179, R108.reuse, R191.reuse ;  /* 0x0000006cb3607223 */ /* 0x180fe200000100bf */
[-C--:B------:R-:W-:Y:S01]  /*7b20*/  FFMA.FTZ R107, R182, R108.reuse, R191 ;  /* 0x0000006cb66b7223 */ /* 0x080fe200000100bf */
[----:B------:R-:W-:Y:S01]  /*7b30*/  FADD.FTZ R99, R176, -R99 ;  /* 0x80000063b0637221 */ /* 0x000fe20000010000 */
[-CC-:B------:R-:W-:Y:S01]  /*7b40*/  FFMA.FTZ R98, R183, R108.reuse, R191.reuse ;  /* 0x0000006cb7627223 */ /* 0x180fe200000100bf */
[-CC-:B------:R-:W-:Y:S01]  /*7b50*/  FFMA.FTZ R115, R186, R108.reuse, R191.reuse ;  /* 0x0000006cba737223 */ /* 0x180fe200000100bf */
[-CC-:B------:R-:W-:Y:S01]  /*7b60*/  FFMA.FTZ R104, R189, R108.reuse, R191.reuse ;  /* 0x0000006cbd687223 */ /* 0x180fe200000100bf */
[----:B------:R-:W-:Y:S01]  /*7b70*/  FADD.FTZ R97, R173, -R0 ;  /* 0x80000000ad617221 */ /* 0x000fe20000010000 */
[----:B------:R-:W-:Y:S01]  /*7b80*/  FFMA.FTZ R191, R190, R108, R191 ;  /* 0x0000006cbebf7223 */ /* 0x000fe200000100bf */
[----:B------:R-:W-:Y:S01]  /*7b90*/  FADD.FTZ R105, R177, -R96 ;  /* 0x80000060b1697221 */ /* 0x000fe20000010000 */
[----:B------:R-:W-:Y:S01]  /*7ba0*/  FADD.FTZ R107, R180, -R107 ;  /* 0x8000006bb46b7221 */ /* 0x000fe20000010000 */
[----:B------:R-:W-:Y:S01]  /*7bb0*/  FMUL.FTZ R96, R2, R99 ;  /* 0x0000006302607220 */ /* 0x000fe20000410000 */
[----:B------:R-:W-:Y:S01]  /*7bc0*/  FADD.FTZ R113, R181, -R98 ;  /* 0x80000062b5717221 */ /* 0x000fe20000010000 */
[----:B------:R-:W-:Y:S01]  /*7bd0*/  FADD.FTZ R115, R184, -R115 ;  /* 0x80000073b8737221 */ /* 0x000fe20000010000 */
[----:B------:R-:W-:Y:S01]  /*7be0*/  FADD.FTZ R119, R187, -R104 ;  /* 0x80000068bb777221 */ /* 0x000fe20000010000 */
[----:B------:R-:W-:Y:S01]  /*7bf0*/  FMUL.FTZ R0, R2, R97 ;  /* 0x0000006102007220 */ /* 0x000fe20000410000 */
        /* <DEDUP_REMOVED lines=16> */
.L_x_2424:
[----:B------:R-:W-:Y:S05]  /*7d00*/  @!P2 BRA `(.L_x_2425) ;  /* 0x000000000018a947 */ /* 0x000fea0003800000 */
[----:B------:R-:W-:Y:S01]  /*7d10*/  FMUL.FTZ R0, R107, UR17 ;  /* 0x000000116b007c20 */ /* 0x000fe20008410000 */
[----:B------:R-:W-:-:S03]  /*7d20*/  LOP3.LUT P3, RZ, R116, 0xff00, RZ, 0xc0, !PT ;  /* 0x0000ff0074ff7812 */ /* 0x000fc6000786c0ff */
[----:B------:R-:W-:-:S05]  /*7d30*/  FMUL.FTZ R0, R0, UR16 ;  /* 0x0000001000007c20 */ /* 0x000fca0008410000 */
[----:B------:R-:W-:-:S04]  /*7d40*/  FSEL R0, R0, RZ, P3 ;  /* 0x000000ff00007208 */ /* 0x000fc80001800000 */
[----:B------:R-:W-:-:S04]  /*7d50*/  F2FP.F16.F32.PACK_AB R0, RZ, R0 ;  /* 0x00000000ff00723e */ /* 0x000fc800000000ff */
[----:B------:R-:W-:-:S07]  /*7d60*/  PRMT R92, R92, 0x5410, R0 ;  /* 0x000054105c5c7816 */ /* 0x000fce0000000000 */
.L_x_2425:
        /* <DEDUP_REMOVED lines=10> */
.L_x_2426:
[----:B------:R-:W-:Y:S05]  /*7e10*/  @!P2 BRA `(.L_x_2427) ;  /* 0x000000000018a947 */ /* 0x000fea0003800000 */
[----:B------:R-:W-:Y:S01]  /*7e20*/  FMUL.FTZ R0, R98, UR17 ;  /* 0x0000001162007c20 */ /* 0x000fe20008410000 */
[----:B------:R-:W-:-:S03]  /*7e30*/  LOP3.LUT P3, RZ, R116, 0xff000000, RZ, 0xc0, !PT ;  /* 0xff00000074ff7812 */ /* 0x000fc6000786c0ff */
[----:B------:R-:W-:-:S05]  /*7e40*/  FMUL.FTZ R0, R0, UR16 ;  /* 0x0000001000007c20 */ /* 0x000fca0008410000 */
[----:B------:R-:W-:-:S04]  /*7e50*/  FSEL R0, R0, RZ, P3 ;  /* 0x000000ff00007208 */ /* 0x000fc80001800000 */
[----:B------:R-:W-:-:S04]  /*7e60*/  F2FP.F16.F32.PACK_AB R0, RZ, R0 ;  /* 0x00000000ff00723e */ /* 0x000fc800000000ff */
[----:B------:R-:W-:-:S07]  /*7e70*/  PRMT R93, R93, 0x5410, R0 ;  /* 0x000054105d5d7816 */ /* 0x000fce0000000000 */
.L_x_2427:
        /* <DEDUP_REMOVED lines=12> */
.L_x_2428:
[----:B------:R-:W-:Y:S05]  /*7f40*/  @!P2 BRA `(.L_x_2429) ;  /* 0x000000000018a947 */ /* 0x000fea0003800000 */
[----:B------:R-:W-:Y:S01]  /*7f50*/  FMUL.FTZ R0, R107, UR17 ;  /* 0x000000116b007c20 */ /* 0x000fe20008410000 */
[----:B------:R-:W-:-:S03]  /*7f60*/  LOP3.LUT P1, RZ, R117, 0xff00, RZ, 0xc0, !PT ;  /* 0x0000ff0075ff7812 */ /* 0x000fc6000782c0ff */
[----:B------:R-:W-:-:S05]  /*7f70*/  FMUL.FTZ R0, R0, UR16 ;  /* 0x0000001000007c20 */ /* 0x000fca0008410000 */
[----:B------:R-:W-:-:S04]  /*7f80*/  FSEL R0, R0, RZ, P1 ;  /* 0x000000ff00007208 */ /* 0x000fc80000800000 */
[----:B------:R-:W-:-:S04]  /*7f90*/  F2FP.F16.F32.PACK_AB R0, RZ, R0 ;  /* 0x00000000ff00723e */ /* 0x000fc800000000ff */
[----:B------:R-:W-:-:S07]  /*7fa0*/  PRMT R94, R94, 0x5410, R0 ;  /* 0x000054105e5e7816 */ /* 0x000fce0000000000 */
.L_x_2429:
[----:B------:R-:W-:Y:S05]  /*7fb0*/  @!P2 BRA `(.L_x_2430) ;  /* 0x000000000018a947 */ /* 0x000fea0003800000 */
[----:B------:R-:W-:Y:S01]  /*7fc0*/  FMUL.FTZ R0, R105, UR17 ;  /* 0x0000001169007c20 */ /* 0x000fe20008410000 */
[----:B------:R-:W-:-:S03]  /*7fd0*/  LOP3.LUT P1, RZ, R117, 0xff0000, RZ, 0xc0, !PT ;  /* 0x00ff000075ff7812 */ /* 0x000fc6000782c0ff */
[----:B------:R-:W-:-:S05]  /*7fe0*/  FMUL.FTZ R0, R0, UR16 ;  /* 0x0000001000007c20 */ /* 0x000fca0008410000 */
[----:B------:R-:W-:-:S04]  /*7ff0*/  FSEL R0, R0, RZ, P1 ;  /* 0x000000ff00007208 */ /* 0x000fc80000800000 */
[----:B------:R-:W-:-:S04]  /*8000*/  F2FP.F16.F32.PACK_AB R0, RZ, R0 ;  /* 0x00000000ff00723e */ /* 0x000fc800000000ff */
[----:B------:R-:W-:-:S07]  /*8010*/  PRMT R95, R0, 0x7610, R95 ;  /* 0x00007610005f7816 */ /* 0x000fce000000005f */
.L_x_2430:
        /* <DEDUP_REMOVED lines=11> */
.L_x_2423:
        /* <DEDUP_REMOVED lines=12> */
.L_x_2431:
        /* <DEDUP_REMOVED lines=12> */
.L_x_2432:
        /* <DEDUP_REMOVED lines=12> */
.L_x_2433:
        /* <DEDUP_REMOVED lines=12> */
.L_x_2434:
        /* <DEDUP_REMOVED lines=12> */
.L_x_2435:
        /* <DEDUP_REMOVED lines=12> */
.L_x_2436:
        /* <DEDUP_REMOVED lines=12> */
.L_x_2437:
[----:B------:R-:W-:Y:S05]  /*8610*/  @!P2 BRA `(.L_x_2415) ;  /* 0x000000000030a947 */ /* 0x000fea0003800000 */
[----:B------:R-:W-:Y:S01]  /*8620*/  FFMA.FTZ R191, R190, R108, R191 ;  /* 0x0000006cbebf7223 */ /* 0x000fe200000100bf */
        /* <DEDUP_REMOVED lines=10> */
[----:B0-----:R-:W-:-:S07]  /*86d0*/  PRMT R95, R95, 0x5410, R0 ;  /* 0x000054105f5f7816 */ /* 0x001fce0000000000 */
.L_x_2415:
        /* <DEDUP_REMOVED lines=13> */
.L_x_2304:
        /* <DEDUP_REMOVED lines=25> */
.L_x_2439:
        /* <DEDUP_REMOVED lines=12> */
.L_x_15611:


//--------------------- .text._ZN10layer_norm13ln_bwd_kernelINS_13Kernel_traitsI6__halfS2_S2_S2_fjLj4096ELj1ELj1ELj4ELj16ENS_18Kernel_traits_baseILj4096ES2_S2_S2_S2_fjLj128EEEEELb1ELb1ELb0ELb0EEEvNS_9BwdParamsE --------------------------
	.section	.text._ZN10layer_norm13ln_bwd_kernelINS_13Kernel_traitsI6__halfS2_S2_S2_fjLj4096ELj1ELj1ELj4ELj16ENS_18Kernel_traits_baseILj4096ES2_S2_S2_S2_fjLj128EEEEELb1ELb1ELb0ELb0EEEvNS_9BwdParamsE,"ax",@progbits
	.align	128
        .global         _ZN10layer_norm13ln_bwd_kernelINS_13Kernel_traitsI6__halfS2_S2_S2_fjLj4096ELj1ELj1ELj4ELj16ENS_18Kernel_traits_baseILj4096ES2_S2_S2_S2_fjLj128EEEEELb1ELb1ELb0ELb0EEEvNS_9BwdParamsE
        .type           _ZN10layer_norm13ln_bwd_kernelINS_13Kernel_traitsI6__halfS2_S2_S2_fjLj4096ELj1ELj1ELj4ELj16ENS_18Kernel_traits_baseILj4096ES2_S2_S2_S2_fjLj128EEEEELb1ELb1ELb0ELb0EEEvNS_9BwdParamsE,@function
        .size           _ZN10layer_norm13ln_bwd_kernelINS_13Kernel_traitsI6__halfS2_S2_S2_fjLj4096ELj1ELj1ELj4ELj16ENS_18Kernel_traits_baseILj4096ES2_S2_S2_S2_fjLj128EEEEELb1ELb1ELb0ELb0EEEvNS_9BwdParamsE,(.L_x_15612 - _ZN10layer_norm13ln_bwd_kernelINS_13Kernel_traitsI6__halfS2_S2_S2_fjLj4096ELj1ELj1ELj4ELj16ENS_18Kernel_traits_baseILj4096ES2_S2_S2_S2_fjLj128EEEEELb1ELb1ELb0ELb0EEEvNS_9BwdParamsE)
        .other          _ZN10layer_norm13ln_bwd_kernelINS_13Kernel_traitsI6__halfS2_S2_S2_fjLj4096ELj1ELj1ELj4ELj16ENS_18Kernel_traits_baseILj4096ES2_S2_S2_S2_fjLj128EEEEELb1ELb1ELb0ELb0EEEvNS_9BwdParamsE,@"STO_CUDA_ENTRY STV_DEFAULT"
_ZN10layer_norm13ln_bwd_kernelINS_13Kernel_traitsI6__halfS2_S2_S2_fjLj4096ELj1ELj1ELj4ELj16ENS_18Kernel_traits_baseILj4096ES2_S2_S2_S2_fjLj128EEEEELb1ELb1ELb0ELb0EEEvNS_9BwdParamsE:
.text._ZN10layer_norm13ln_bwd_kernelINS_13Kernel_traitsI6__halfS2_S2_S2_fjLj4096ELj1ELj1ELj4ELj16ENS_18Kernel_traits_baseILj4096ES2_S2_S2_S2_fjLj128EEEEELb1ELb1ELb0ELb0EEEvNS_9BwdParamsE:
        /* <DEDUP_REMOVED lines=151> */
.L_x_2482:
[----:B------:R-:W0:Y:S08]  /*0970*/  @P0 LDC.64 R172, c[0x0][0x3e0] ;  /* 0x0000f800ffac0b82 */ /* 0x000e300000000a00 */
[----:B------:R-:W1:Y:S08]  /*0980*/  LDC.64 R174, c[0x0][0x3c0] ;  /* 0x0000f000ffae7b82 */ /* 0x000e700000000a00 */
[----:B------:R-:W2:Y:S01]  /*0990*/  LDC R189, c[0x0][0x388] ;  /* 0x0000e200ffbd7b82 */ /* 0x000ea20000000800 */
[----:B0-----:R-:W-:-:S05]  /*09a0*/  @P0 IMAD.WIDE R172, R192, 0x2, R172 ;  /* 0x00000002c0ac0825 */ /* 0x001fca00078e02ac */
[----:B-----5:R0:W5:Y:S01]  /*09b0*/  @P0 LDG.E.U16 R227, desc[UR8][R172.64] ;  /* 0x00000008ace30981 */ /* 0x020162000c1e1500 */
[----:B-1----:R-:W-:-:S06]  /*09c0*/  IMAD.WIDE R174, R192, 0x4, R174 ;  /* 0x00000004c0ae7825 */ /* 0x002fcc00078e02ae */
[----:B------:R-:W3:Y:S01]  /*09d0*/  LDG.E R174, desc[UR8][R174.64] ;  /* 0x00000008aeae7981 */ /* 0x000ee2000c1e1900 */
[----:B0-----:R-:W0:Y:S02]  /*09e0*/  LDC.64 R172, c[0x0][0x3c8] ;  /* 0x0000f200ffac7b82 */ /* 0x001e240000000a00 */
[----:B0-----:R-:W-:-:S05]  /*09f0*/  IMAD.WIDE R172, R192, 0x4, R172 ;  /* 0x00000004c0ac7825 */ /* 0x001fca00078e02ac */
[----:B------:R0:W5:Y:S01]  /*0a00*/  LDG.E R226, desc[UR8][R172.64] ;  /* 0x00000008ace27981 */ /* 0x000162000c1e1900 */
[----:B------:R-:W1:Y:S01]  /*0a10*/  S2R R190, SR_TID.X ;  /* 0x0000000000be7919 */ /* 0x000e620000002100 */
[----:B--2---:R-:W-:Y:S01]  /*0a20*/  IMAD R176, R192, R189, RZ ;  /* 0x000000bdc0b07224 */ /* 0x004fe200078e02ff */
[----:B------:R-:W-:-:S04]  /*0a30*/  ISETP.GE.U32.AND P5, PT, R193, 0x80, PT ;  /* 0x00000080c100780c */ /* 0x000fc80003fa6070 */
[----:B------:R-:W-:-:S04]  /*0a40*/  SHF.R.S32.HI R177, RZ, 0x1f, R176 ;  /* 0x0000001fffb17819 */ /* 0x000fc800000114b0 */
[----:B------:R-:W-:Y:S01]  /*0a50*/  LEA.HI R177, R177, R176, RZ, 0x3 ;  /* 0x000000b0b1b17211 */ /* 0x000fe200078f18ff */
[----:B------:R-:W-:Y:S01]  /*0a60*/  BSSY.RECONVERGENT B0, `(.L_x_2441) ;  /* 0x0000069000007945 */ /* 0x000fe20003800200 */
[----:B------:R-:W-:Y:S02]  /*0a70*/  ISETP.NE.AND P6, PT, RZ, UR7, PT ;  /* 0x00000007ff007c0c */ /* 0x000fe4000bfc5270 */
[----:B------:R-:W-:Y:S02]  /*0a80*/  CS2R R234, SRZ ;  /* 0x0000000000ea7805 */ /* 0x000fe4000001ff00 */
[C---:B------:R-:W-:Y:S02]  /*0a90*/  ISETP.GE.U32.AND P4, PT, R193.reuse, 0x100, PT ;  /* 0x00000100c100780c */ /* 0x040fe40003f86070 */
[C---:B------:R-:W-:Y:S02]  /*0aa0*/  ISETP.GE.U32.AND P3, PT, R193.reuse, 0x180, PT ;  /* 0x00000180c100780c */ /* 0x040fe40003f66070 */
[----:B------:R-:W-:-:S02]  /*0ab0*/  ISETP.GE.U32.AND P2, PT, R193, 0x200, PT ;  /* 0x00000200c100780c */ /* 0x000fc40003f46070 */
[----:B-1----:R-:W-:-:S04]  /*0ac0*/  LEA.HI.SX32 R191, R177, R190, 0x1d ;  /* 0x000000beb1bf7211 */ /* 0x002fc800078feaff */
[----:B------:R-:W-:Y:S02]  /*0ad0*/  MOV R229, R191 ;  /* 0x000000bf00e57202 */ /* 0x000fe40000000f00 */
[----:B---3--:R-:W-:Y:S01]  /*0ae0*/  FSEL R228, R174, RZ, !P6 ;  /* 0x000000ffaee47208 */ /* 0x008fe20007000000 */
[----:B0-----:R-:W-:Y:S06]  /*0af0*/  @!P5 BRA `(.L_x_2442) ;  /* 0x00000004007cd947 */ /* 0x001fec0003800000 */
[----:B------:R-:W0:Y:S08]  /*0b00*/  LDC.64 R172, c[0x0][0x3a8] ;  /* 0x0000ea00ffac7b82 */ /* 0x000e300000000a00 */
[----:B------:R-:W1:Y:S01]  /*0b10*/  LDC.64 R176, c[0x0][0x428] ;  /* 0x00010a00ffb07b82 */ /* 0x000e620000000a00 */
[----:B----4-:R-:W-:-:S07]  /*0b20*/  ISETP.NE.U32.AND P1, PT, RZ, UR10, PT ;  /* 0x0000000aff007c0c */ /* 0x010fce000bf25070 */
[----:B------:R-:W2:Y:S01]  /*0b30*/  LDC.64 R210, c[0x0][0x3b0] ;  /* 0x0000ec00ffd27b82 */ /* 0x000ea20000000a00 */
[----:B0-----:R-:W-:-:S06]  /*0b40*/  IMAD.WIDE.U32 R172, R191, 0x10, R172 ;  /* 0x00000010bfac7825 */ /* 0x001fcc00078e00ac */
[----:B------:R-:W3:Y:S01]  /*0b50*/  LDG.E.128 R172, desc[UR8][R172.64] ;  /* 0x00000008acac7981 */ /* 0x000ee2000c1e1d00 */
[----:B-1----:R-:W-:-:S06]  /*0b60*/  IMAD.WIDE.U32 R176, R191, 0x10, R176 ;  /* 0x00000010bfb07825 */ /* 0x002fcc00078e00b0 */
[----:B------:R-:W4:Y:S01]  /*0b70*/  LDG.E.128 R176, desc[UR8][R176.64] ;  /* 0x00000008b0b07981 */ /* 0x000f22000c1e1d00 */
[----:B------:R-:W-:Y:S01]  /*0b80*/  ISETP.NE.AND.EX P1, PT, RZ, UR11, PT, P1 ;  /* 0x0000000bff007c0c */ /* 0x000fe2000bf25310 */
[----:B--2---:R-:W-:-:S04]  /*0b90*/  IMAD.WIDE.U32 R210, R191, 0x8, R210 ;  /* 0x00000008bfd27825 */ /* 0x004fc800078e00d2 */
[--C-:B------:R-:W-:Y:S01]  /*0ba0*/  HADD2.F32 R224, -RZ, R28.reuse.H0_H0 ;  /* 0x2000001cffe07230 */ /* 0x100fe20000004100 */
[----:B------:R-:W5:Y:S07]  /*0bb0*/  LDG.E.64 R250, desc[UR8][R210.64] ;  /* 0x00000008d2fa7981 */ /* 0x000f6e000c1e1b00 */
[----:B------:R-:W0:Y:S01]  /*0bc0*/  @P1 LDC.64 R212, c[0x0][0x438] ;  /* 0x00010e00ffd41b82 */ /* 0x000e220000000a00 */
[----:B------:R-:W-:Y:S02]  /*0bd0*/  HADD2.F32 R218, -RZ, R29.H1_H1 ;  /* 0x3000001dffda7230 */ /* 0x000fe40000004100 */
[----:B------:R-:W-:-:S02]  /*0be0*/  HADD2.F32 R222, -RZ, R28.H1_H1 ;  /* 0x3000001cffde7230 */ /* 0x000fc40000004100 */
[----:B------:R-:W-:Y:S02]  /*0bf0*/  HADD2.F32 R220, -RZ, R29.H0_H0 ;  /* 0x2000001dffdc7230 */ /* 0x000fe40000004100 */
[----:B0-----:R-:W-:-:S05]  /*0c00*/  @P1 IMAD.WIDE.U32 R212, R191, 0x10, R212 ;  /* 0x00000010bfd41825 */ /* 0x001fca00078e00d4 */
[----:B------:R0:W5:Y:S01]  /*0c10*/  @P1 LDG.E.128 R152, desc[UR8][R212.64] ;  /* 0x00000008d4981981 */ /* 0x000162000c1e1d00 */
[----:B------:R-:W-:Y:S02]  /*0c20*/  HADD2.F32 R216, -RZ, R30.H0_H0 ;  /* 0x2000001effd87230 */ /* 0x000fe40000004100 */
[----:B0-----:R-:W-:Y:S02]  /*0c30*/  HADD2.F32 R212, -RZ, R31.H0_H0 ;  /* 0x2000001fffd47230 */ /* 0x001fe40000004100 */
[--C-:B---3--:R-:W-:Y:S02]  /*0c40*/  HADD2.F32 R219, -RZ, R172.reuse.H1_H1 ;  /* 0x300000acffdb7230 */ /* 0x108fe40000004100 */
[----:B------:R-:W-:Y:S02]  /*0c50*/  HADD2.F32 R229, -RZ, R173.H1_H1 ;  /* 0x300000adffe57230 */ /* 0x000fe40000004100 */
[----:B------:R-:W-:Y:S02]  /*0c60*/  HADD2.F32 R217, -RZ, R172.H0_H0 ;  /* 0x200000acffd97230 */ /* 0x000fe40000004100 */
[----:B------:R-:W-:Y:S01]  /*0c70*/  FADD.FTZ R219, -R228, R219 ;  /* 0x000000dbe4db7221 */ /* 0x000fe20000010100 */
[----:B------:R-:W-:-:S02]  /*0c80*/  HADD2.F32 R235, -RZ, R174.H0_H0 ;  /* 0x200000aeffeb7230 */ /* 0x000fc40000004100 */
[----:B------:R-:W-:Y:S02]  /*0c90*/  HADD2.F32 R215, -RZ, R174.H1_H1 ;  /* 0x300000aeffd77230 */ /* 0x000fe40000004100 */
[----:B-----5:R-:W-:Y:S01]  /*0ca0*/  FMUL.FTZ R223, R226, R219 ;  /* 0x000000dbe2df7220 */ /* 0x020fe20000410000 */
[----:B----4-:R-:W-:Y:S02]  /*0cb0*/  HADD2.F32 R213, -RZ, R176.H0_H0 ;  /* 0x200000b0ffd57230 */ /* 0x010fe40000004100 */
[C---:B------:R-:W-:Y:S01]  /*0cc0*/  FADD.FTZ R219, -R228.reuse, R229 ;  /* 0x000000e5e4db7221 */ /* 0x040fe20000010100 */
[--C-:B------:R-:W-:Y:S02]  /*0cd0*/  HADD2.F32 R211, -RZ, R177.reuse.H0_H0 ;  /* 0x200000b1ffd37230 */ /* 0x100fe40000004100 */
[----:B------:R-:W-:Y:S01]  /*0ce0*/  FADD.FTZ R217, -R228, R217 ;  /* 0x000000d9e4d97221 */ /* 0x000fe20000010100 */
[----:B------:R-:W-:Y:S02]  /*0cf0*/  HADD2.F32 R174, -RZ, R177.H1_H1 ;  /* 0x300000b1ffae7230 */ /* 0x000fe40000004100 */
[----:B------:R-:W-:-:S02]  /*0d00*/  HADD2.F32 R239, -RZ, R178.H0_H0 ;  /* 0x200000b2ffef7230 */ /* 0x000fc40000004100 */
[--C-:B------:R-:W-:Y:S02]  /*0d10*/  HADD2.F32 R177, -RZ, R179.reuse.H0_H0 ;  /* 0x200000b3ffb17230 */ /* 0x100fe40000004100 */
[----:B------:R-:W-:Y:S02]  /*0d20*/  HADD2.F32 R172, -RZ, R179.H1_H1 ;  /* 0x300000b3ffac7230 */ /* 0x000fe40000004100 */
[C---:B------:R-:W-:Y:S01]  /*0d30*/  FMUL.FTZ R219, R226.reuse, R219 ;  /* 0x000000dbe2db7220 */ /* 0x040fe20000410000 */
[----:B------:R-:W-:Y:S02]  /*0d40*/  HADD2.F32 R178, -RZ, R178.H1_H1 ;  /* 0x300000b2ffb27230 */ /* 0x000fe40000004100 */
[----:B------:R-:W-:Y:S02]  /*0d50*/  HADD2.F32 R179, -RZ, R30.H1_H1 ;  /* 0x3000001effb37230 */ /* 0x000fe40000004100 */
[----:B------:R-:W-:Y:S01]  /*0d60*/  FMUL.FTZ R225, R226, R217 ;  /* 0x000000d9e2e17220 */ /* 0x000fe20000410000 */
[----:B------:R-:W-:-:S02]  /*0d70*/  HADD2.F32 R221, -RZ, R173.H0_H0 ;  /* 0x200000adffdd7230 */ /* 0x000fc40000004100 */
[----:B------:R-:W-:Y:S01]  /*0d80*/  FMUL.FTZ R224, R224, R213 ;  /* 0x000000d5e0e07220 */ /* 0x000fe20000410000 */
[----:B------:R-:W-:Y:S02]  /*0d90*/  HADD2.F32 R176, -RZ, R176.H1_H1 ;  /* 0x300000b0ffb07230 */ /* 0x000fe40000004100 */
[-C--:B------:R-:W-:Y:S01]  /*0da0*/  FMUL.FTZ R218, R218, R174.reuse ;  /* 0x000000aedada7220 */ /* 0x080fe20000410000 */
[----:B------:R-:W-:Y:S01]  /*0db0*/  FADD.FTZ R87, R87, R174 ;  /* 0x000000ae57577221 */ /* 0x000fe20000010000 */
[----:B------:R-:W-:Y:S01]  /*0dc0*/  FFMA.FTZ R63, R219, R174, R63 ;  /* 0x000000aedb3f7223 */ /* 0x000fe2000001003f */
[----:B------:R-:W-:Y:S01]  /*0dd0*/  FMUL.FTZ R214, R179, R178 ;  /* 0x000000b2b3d67220 */ /* 0x000fe20000410000 */
[----:B------:R-:W-:Y:S01]  /*0de0*/  FADD.FTZ R221, -R228, R221 ;  /* 0x000000dde4dd7221 */ /* 0x000fe20000010100 */
[----:B------:R-:W-:Y:S01]  /*0df0*/  FMUL.FTZ R222, R222, R176 ;  /* 0x000000b0dede7220 */ /* 0x000fe20000410000 */
[----:B------:R-:W-:Y:S01]  /*0e00*/  FADD.FTZ R179, RZ, R224 ;  /* 0x000000e0ffb37221 */ /* 0x000fe20000010000 */
[----:B------:R-:W-:Y:S01]  /*0e10*/  FFMA.FTZ R174, R225, R224, RZ ;  /* 0x000000e0e1ae7223 */ /* 0x000fe200000100ff */
[----:B------:R-:W-:Y:S01]  /*0e20*/  FMUL.FTZ R221, R226, R221 ;  /* 0x000000dde2dd7220 */ /* 0x000fe20000410000 */
[----:B------:R-:W-:Y:S01]  /*0e30*/  FMUL.FTZ R220, R220, R211 ;  /* 0x000000d3dcdc7220 */ /* 0x000fe20000410000 */
[----:B------:R-:W-:Y:S01]  /*0e40*/  FADD.FTZ R179, R179, R222 ;  /* 0x000000deb3b37221 */ /* 0x000fe20000010000 */
[----:B------:R-:W-:Y:S01]  /*0e50*/  FFMA.FTZ R174, R223, R222, R174 ;  /* 0x000000dedfae7223 */ /* 0x000fe200000100ae */
[----:B------:R-:W-:-:S02]  /*0e60*/  FADD.FTZ R217, -R228, R235 ;  /* 0x000000ebe4d97221 */ /* 0x000fc40000010100 */
[----:B------:R-:W-:Y:S01]  /*0e70*/  FADD.FTZ R179, R179, R220 ;  /* 0x000000dcb3b37221 */ /* 0x000fe20000010000 */
[----:B------:R-:W-:Y:S01]  /*0e80*/  FFMA.FTZ R174, R221, R220, R174 ;  /* 0x000000dcddae7223 */ /* 0x000fe200000100ae */
[--C-:B------:R-:W-:Y:S02]  /*0e90*/  HADD2.F32 R173, -RZ, R175.reuse.H0_H0 ;  /* 0x200000afffad7230 */ /* 0x100fe40000004100 */
[----:B------:R-:W-:Y:S01]  /*0ea0*/  FMUL.FTZ R217, R226, R217 ;  /* 0x000000d9e2d97220 */ /* 0x000fe20000410000 */
[----:B------:R-:W-:Y:S01]  /*0eb0*/  FADD.FTZ R215, -R228, R215 ;  /* 0x000000d7e4d77221 */ /* 0x000fe20000010100 */
[----:B------:R-:W-:Y:S01]  /*0ec0*/  FMUL.FTZ R216, R216, R239 ;  /* 0x000000efd8d87220 */ /* 0x000fe20000410000 */
[----:B------:R-:W-:Y:S01]  /*0ed0*/  FADD.FTZ R179, R179, R218 ;  /* 0x000000dab3b37221 */ /* 0x000fe20000010000 */
[----:B------:R-:W-:Y:S01]  /*0ee0*/  FFMA.FTZ R174, R219, R218, R174 ;  /* 0x000000dadbae7223 */ /* 0x000fe200000100ae */
[----:B------:R-:W-:Y:S02]  /*0ef0*/  HADD2.F32 R175, -RZ, R175.H1_H1 ;  /* 0x300000afffaf7230 */ /* 0x000fe40000004100 */
[----:B------:R-:W-:Y:S01]  /*0f00*/  FMUL.FTZ R215, R226, R215 ;  /* 0x000000d7e2d77220 */ /* 0x000fe20000410000 */
[----:B------:R-:W-:Y:S01]  /*0f10*/  FADD.FTZ R173, -R228, R173 ;  /* 0x000000ade4ad7221 */ /* 0x000fe20000010100 */
[----:B------:R-:W-:Y:S01]  /*0f20*/  FADD.FTZ R179, R179, R216 ;  /* 0x000000d8b3b37221 */ /* 0x000fe20000010000 */
[----:B------:R-:W-:Y:S01]  /*0f30*/  FFMA.FTZ R174, R217, R216, R174 ;  /* 0x000000d8d9ae7223 */ /* 0x000fe200000100ae */
[----:B------:R-:W-:Y:S01]  /*0f40*/  FADD.FTZ R86, R86, R211 ;  /* 0x000000d356567221 */ /* 0x000fe20000010000 */
[----:B------:R-:W-:Y:S01]  /*0f50*/  FFMA.FTZ R62, R221, R211, R62 ;  /* 0x000000d3dd3e7223 */ /* 0x000fe2000001003e */
[----:B------:R-:W-:-:S02]  /*0f60*/  HADD2.F32 R211, -RZ, R31.H1_H1 ;  /* 0x3000001fffd37230 */ /* 0x000fc40000004100 */
[----:B------:R-:W-:Y:S01]  /*0f70*/  FADD.FTZ R84, R84, R213 ;  /* 0x000000d554547221 */ /* 0x000fe20000010000 */
[----:B------:R-:W-:Y:S01]  /*0f80*/  FFMA.FTZ R60, R225, R213, R60 ;  /* 0x000000d5e13c7223 */ /* 0x000fe2000001003c */
[----:B------:R-:W-:Y:S01]  /*0f90*/  FMUL.FTZ R212, R212, R177 ;  /* 0x000000b1d4d47220 */ /* 0x000fe20000410000 */
        /* <DEDUP_REMOVED lines=21> */
.L_x_2442:
[----:B----4-:R-:W-:Y:S05]  /*10f0*/  BSYNC.RECONVERGENT B0 ;  /* 0x0000000000007941 */ /* 0x010fea0003800200 */
.L_x_2441:
        /* <DEDUP_REMOVED lines=11> */
[--C-:B------:R-:W-:Y:S02]  /*11b0*/  HADD2.F32 R208, -RZ, R36.reuse.H0_H0 ;  /* 0x20000024ffd07230 */ /* 0x100fe40000004100 */
[----:B------:R-:W-:Y:S02]  /*11c0*/  HADD2.F32 R206, -RZ, R36.H1_H1 ;  /* 0x30000024ffce7230 */ /* 0x000fe40000004100 */
[----:B------:R-:W-:Y:S02]  /*11d0*/  HADD2.F32 R204, -RZ, R37.H0_H0 ;  /* 0x20000025ffcc7230 */ /* 0x000fe40000004100 */
[----:B--2---:R-:W-:-:S04]  /*11e0*/  IMAD.WIDE.U32 R194, R229, 0x8, R194 ;  /* 0x00000008e5c27825 */ /* 0x004fc800078e00c2 */
[----:B------:R-:W-:Y:S01]  /*11f0*/  HADD2.F32 R202, -RZ, R37.H1_H1 ;  /* 0x30000025ffca7230 */ /* 0x000fe20000004100 */
[----:B------:R-:W5:Y:S01]  /*1200*/  LDG.E.64 R236, desc[UR8][R194.64] ;  /* 0x00000008c2ec7981 */ /* 0x000f62000c1e1b00 */
[----:B------:R-:W0:Y:S01]  /*1210*/  @P1 LDC.64 R196, c[0x0][0x438] ;  /* 0x00010e00ffc41b82 */ /* 0x000e220000000a00 */
[----:B------:R-:W-:Y:S02]  /*1220*/  HADD2.F32 R200, -RZ, R38.H0_H0 ;  /* 0x20000026ffc87230 */ /* 0x000fe40000004100 */
[----:B0-----:R-:W-:-:S05]  /*1230*/  @P1 IMAD.WIDE.U32 R196, R229, 0x10, R196 ;  /* 0x00000010e5c41825 */ /* 0x001fca00078e00c4 */
[----:B------:R0:W5:Y:S02]  /*1240*/  @P1 LDG.E.128 R24, desc[UR8][R196.64] ;  /* 0x00000008c4181981 */ /* 0x000164000c1e1d00 */
[----:B0-----:R-:W-:Y:S01]  /*1250*/  HADD2.F32 R196, -RZ, R39.H0_H0 ;  /* 0x20000027ffc47230 */ /* 0x001fe20000004100 */
[----:B------:R-:W-:Y:S01]  /*1260*/  IADD3 R229, PT, PT, R229, 0x80, RZ ;  /* 0x00000080e5e57810 */ /* 0x000fe20007ffe0ff */
[--C-:B---3--:R-:W-:Y:S02]  /*1270*/  HADD2.F32 R203, -RZ, R172.reuse.H0_H0 ;  /* 0x200000acffcb7230 */ /* 0x108fe40000004100 */
[----:B------:R-:W-:-:S03]  /*1280*/  HADD2.F32 R205, -RZ, R172.H1_H1 ;  /* 0x300000acffcd7230 */ /* 0x000fc60000004100 */
[C---:B------:R-:W-:Y:S01]  /*1290*/  FADD.FTZ R203, -R228.reuse, R203 ;  /* 0x000000cbe4cb7221 */ /* 0x040fe20000010100 */
[--C-:B----4-:R-:W-:Y:S02]  /*12a0*/  HADD2.F32 R197, -RZ, R176.reuse.H0_H0 ;  /* 0x200000b0ffc57230 */ /* 0x110fe40000004100 */
[----:B------:R-:W-:Y:S01]  /*12b0*/  FADD.FTZ R205, -R228, R205 ;  /* 0x000000cde4cd7221 */ /* 0x000fe20000010100 */
[--C-:B------:R-:W-:Y:S02]  /*12c0*/  HADD2.F32 R239, -RZ, R173.reuse.H0_H0 ;  /* 0x200000adffef7230 */ /* 0x100fe40000004100 */
[----:B-----5:R-:W-:Y:S01]  /*12d0*/  FMUL.FTZ R209, R226, R203 ;  /* 0x000000cbe2d17220 */ /* 0x020fe20000410000 */
[----:B------:R-:W-:Y:S02]  /*12e0*/  HADD2.F32 R176, -RZ, R176.H1_H1 ;  /* 0x300000b0ffb07230 */ /* 0x000fe40000004100 */
[----:B------:R-:W-:Y:S01]  /*12f0*/  FMUL.FTZ R208, R208, R197 ;  /* 0x000000c5d0d07220 */ /* 0x000fe20000410000 */
[----:B------:R-:W-:-:S02]  /*1300*/  HADD2.F32 R243, -RZ, R173.H1_H1 ;  /* 0x300000adfff37230 */ /* 0x000fc40000004100 */
[----:B------:R-:W-:Y:S01]  /*1310*/  FMUL.FTZ R207, R226, R205 ;  /* 0x000000cde2cf7220 */ /* 0x000fe20000410000 */
[--C-:B------:R-:W-:Y:S02]  /*1320*/  HADD2.F32 R241, -RZ, R177.reuse.H0_H0 ;  /* 0x200000b1fff17230 */ /* 0x100fe40000004100 */
[----:B------:R-:W-:Y:S01]  /*1330*/  FADD.FTZ R205, -R228, R239 ;  /* 0x000000efe4cd7221 */ /* 0x000fe20000010100 */
[----:B------:R-:W-:Y:S01]  /*1340*/  FMUL.FTZ R206, R206, R176 ;  /* 0x000000b0cece7220 */ /* 0x000fe20000410000 */
[----:B------:R-:W-:Y:S01]  /*1350*/  FADD.FTZ R235, R235, R208 ;  /* 0x000000d0ebeb7221 */ /* 0x000fe20000010000 */
[----:B------:R-:W-:Y:S01]  /*1360*/  FFMA.FTZ R234, R209, R208, R234 ;  /* 0x000000d0d1ea7223 */ /* 0x000fe200000100ea */
[--C-:B------:R-:W-:Y:S02]  /*1370*/  HADD2.F32 R201, -RZ, R174.reuse.H0_H0 ;  /* 0x200000aeffc97230 */ /* 0x100fe40000004100 */
[----:B------:R-:W-:Y:S02]  /*1380*/  HADD2.F32 R199, -RZ, R174.H1_H1 ;  /* 0x300000aeffc77230 */ /* 0x000fe40000004100 */
[----:B------:R-:W-:Y:S01]  /*1390*/  FMUL.FTZ R205, R226, R205 ;  /* 0x000000cde2cd7220 */ /* 0x000fe20000410000 */
[----:B------:R-:W-:-:S02]  /*13a0*/  HADD2.F32 R174, -RZ, R177.H1_H1 ;  /* 0x300000b1ffae7230 */ /* 0x000fc40000004100 */
[----:B------:R-:W-:Y:S01]  /*13b0*/  FADD.FTZ R203, -R228, R243 ;  /* 0x000000f3e4cb7221 */ /* 0x000fe20000010100 */
[----:B------:R-:W-:Y:S01]  /*13c0*/  FMUL.FTZ R204, R204, R241 ;  /* 0x000000f1cccc7220 */ /* 0x000fe20000410000 */
[----:B------:R-:W-:Y:S01]  /*13d0*/  FADD.FTZ R235, R235, R206 ;  /* 0x000000ceebeb7221 */ /* 0x000fe20000010000 */
[----:B------:R-:W-:Y:S01]  /*13e0*/  FFMA.FTZ R234, R207, R206, R234 ;  /* 0x000000cecfea7223 */ /* 0x000fe200000100ea */
[----:B------:R-:W-:Y:S02]  /*13f0*/  HADD2.F32 R195, -RZ, R178.H0_H0 ;  /* 0x200000b2ffc37230 */ /* 0x000fe40000004100 */
[----:B------:R-:W-:Y:S01]  /*1400*/  FMUL.FTZ R203, R226, R203 ;  /* 0x000000cbe2cb7220 */ /* 0x000fe20000410000 */
[----:B------:R-:W-:Y:S01]  /*1410*/  FADD.FTZ R201, -R228, R201 ;  /* 0x000000c9e4c97221 */ /* 0x000fe20000010100 */
[----:B------:R-:W-:Y:S01]  /*1420*/  FMUL.FTZ R202, R202, R174 ;  /* 0x000000aecaca7220 */ /* 0x000fe20000410000 */
[----:B------:R-:W-:Y:S01]  /*1430*/  FADD.FTZ R235, R235, R204 ;  /* 0x000000ccebeb7221 */ /* 0x000fe20000010000 */
[----:B------:R-:W-:Y:S01]  /*1440*/  FFMA.FTZ R234, R205, R204, R234 ;  /* 0x000000cccdea7223 */ /* 0x000fe200000100ea */
[----:B------:R-:W-:-:S02]  /*1450*/  HADD2.F32 R177, -RZ, R179.H0_H0 ;  /* 0x200000b3ffb17230 */ /* 0x000fc40000004100 */
[----:B------:R-:W-:Y:S02]  /*1460*/  HADD2.F32 R172, -RZ, R179.H1_H1 ;  /* 0x300000b3ffac7230 */ /* 0x000fe40000004100 */
[----:B------:R-:W-:Y:S01]  /*1470*/  FMUL.FTZ R201, R226, R201 ;  /* 0x000000c9e2c97220 */ /* 0x000fe20000410000 */
[--C-:B------:R-:W-:Y:S02]  /*1480*/  HADD2.F32 R173, -RZ, R175.reuse.H0_H0 ;  /* 0x200000afffad7230 */ /* 0x100fe40000004100 */
[----:B------:R-:W-:Y:S01]  /*1490*/  FADD.FTZ R199, -R228, R199 ;  /* 0x000000c7e4c77221 */ /* 0x000fe20000010100 */
[----:B------:R-:W-:Y:S02]  /*14a0*/  HADD2.F32 R178, -RZ, R178.H1_H1 ;  /* 0x300000b2ffb27230 */ /* 0x000fe40000004100 */
[----:B------:R-:W-:Y:S01]  /*14b0*/  FMUL.FTZ R200, R200, R195 ;  /* 0x000000c3c8c87220 */ /* 0x000fe20000410000 */
[----:B------:R-:W-:Y:S02]  /*14c0*/  HADD2.F32 R179, -RZ, R38.H1_H1 ;  /* 0x30000026ffb37230 */ /* 0x000fe40000004100 */
[----:B------:R-:W-:Y:S01]  /*14d0*/  FADD.FTZ R235, R235, R202 ;  /* 0x000000caebeb7221 */ /* 0x000fe20000010000 */
[----:B------:R-:W-:Y:S01]  /*14e0*/  FFMA.FTZ R234, R203, R202, R234 ;  /* 0x000000cacbea7223 */ /* 0x000fe200000100ea */
[----:B------:R-:W-:-:S02]  /*14f0*/  HADD2.F32 R175, -RZ, R175.H1_H1 ;  /* 0x300000afffaf7230 */ /* 0x000fc40000004100 */
[----:B------:R-:W-:Y:S01]  /*1500*/  FMUL.FTZ R199, R226, R199 ;  /* 0x000000c7e2c77220 */ /* 0x000fe20000410000 */
[----:B------:R-:W-:Y:S01]  /*1510*/  FMUL.FTZ R198, R179, R178 ;  /* 0x000000b2b3c67220 */ /* 0x000fe20000410000 */
[----:B------:R-:W-:Y:S01]  /*1520*/  FADD.FTZ R173, -R228, R173 ;  /* 0x000000ade4ad7221 */ /* 0x000fe20000010100 */
[----:B------:R-:W-:Y:S01]  /*1530*/  FADD.FTZ R235, R235, R200 ;  /* 0x000000c8ebeb7221 */ /* 0x000fe20000010000 */
[----:B------:R-:W-:Y:S01]  /*1540*/  FFMA.FTZ R234, R201, R200, R234 ;  /* 0x000000c8c9ea7223 */ /* 0x000fe200000100ea */
[----:B------:R-:W-:Y:S01]  /*1550*/  FADD.FTZ R156, R156, R197 ;  /* 0x000000c59c9c7221 */ /* 0x000fe20000010000 */
[----:B------:R-:W-:Y:S01]  /*1560*/  FFMA.FTZ R92, R209, R197, R92 ;  /* 0x000000c5d15c7223 */ /* 0x000fe2000001005c */
[----:B------:R-:W-:Y:S02]  /*1570*/  HADD2.F32 R179, -RZ, R39.H1_H1 ;  /* 0x30000027ffb37230 */ /* 0x000fe40000004100 */
[----:B------:R-:W-:Y:S01]  /*1580*/  FMUL.FTZ R196, R196, R177 ;  /* 0x000000b1c4c47220 */ /* 0x000fe20000410000 */
        /* <DEDUP_REMOVED lines=24> */
.L_x_2444:
[----:B------:R-:W-:Y:S05]  /*1710*/  BSYNC.RECONVERGENT B0 ;  /* 0x0000000000007941 */ /* 0x000fea0003800200 */
.L_x_2443:
        /* <DEDUP_REMOVED lines=16> */
[----:B------:R-:W-:Y:S02]  /*1820*/  HADD2.F32 R186, -RZ, R45.H0_H0 ;  /* 0x2000002dffba7230 */ /* 0x000fe40000004100 */
[----:B------:R-:W-:Y:S02]  /*1830*/  HADD2.F32 R184, -RZ, R46.H0_H0 ;  /* 0x2000002effb87230 */ /* 0x000fe40000004100 */
[----:B0-----:R-:W-:-:S05]  /*1840*/  @P1 IMAD.WIDE.U32 R18, R229, 0x10, R18 ;  /* 0x00000010e5121825 */ /* 0x001fca00078e0012 */
[----:B------:R0:W5:Y:S01]  /*1850*/  @P1 LDG.E.128 R164, desc[UR8][R18.64] ;  /* 0x0000000812a41981 */ /* 0x000162000c1e1d00 */
[----:B------:R-:W-:Y:S01]  /*1860*/  IADD3 R229, PT, PT, R229, 0x80, RZ ;  /* 0x00000080e5e57810 */ /* 0x000fe20007ffe0ff */
[--C-:B---3--:R-:W-:Y:S02]  /*1870*/  HADD2.F32 R181, -RZ, R20.reuse.H0_H0 ;  /* 0x20000014ffb57230 */ /* 0x108fe40000004100 */
[----:B------:R-:W-:-:S03]  /*1880*/  HADD2.F32 R185, -RZ, R20.H1_H1 ;  /* 0x30000014ffb97230 */ /* 0x000fc60000004100 */
[----:B------:R-:W-:Y:S01]  /*1890*/  FADD.FTZ R181, -R228, R181 ;  /* 0x000000b5e4b57221 */ /* 0x000fe20000010100 */
[----:B------:R-:W-:Y:S02]  /*18a0*/  HADD2.F32 R239, -RZ, R21.H0_H0 ;  /* 0x20000015ffef7230 */ /* 0x000fe40000004100 */
[----:B------:R-:W-:Y:S02]  /*18b0*/  HADD2.F32 R179, -RZ, R22.H0_H0 ;  /* 0x20000016ffb37230 */ /* 0x000fe40000004100 */
[----:B-----5:R-:W-:Y:S01]  /*18c0*/  FMUL.FTZ R182, R226, R181 ;  /* 0x000000b5e2b67220 */ /* 0x020fe20000410000 */
[--C-:B------:R-:W-:Y:S02]  /*18d0*/  HADD2.F32 R177, -RZ, R23.reuse.H0_H0 ;  /* 0x20000017ffb17230 */ /* 0x100fe40000004100 */
[----:B------:R-:W-:Y:S01]  /*18e0*/  FADD.FTZ R181, -R228, R185 ;  /* 0x000000b9e4b57221 */ /* 0x000fe20000010100 */
[----:B------:R-:W-:Y:S02]  /*18f0*/  HADD2.F32 R17, -RZ, R23.H1_H1 ;  /* 0x30000017ff117230 */ /* 0x000fe40000004100 */
[----:B----4-:R-:W-:-:S02]  /*1900*/  HADD2.F32 R23, -RZ, R172.H0_H0 ;  /* 0x200000acff177230 */ /* 0x010fc40000004100 */
[----:B------:R-:W-:Y:S01]  /*1910*/  FADD.FTZ R239, -R228, R239 ;  /* 0x000000efe4ef7221 */ /* 0x000fe20000010100 */
[----:B------:R-:W-:Y:S02]  /*1920*/  HADD2.F32 R241, -RZ, R21.H1_H1 ;  /* 0x30000015fff17230 */ /* 0x000fe40000004100 */
[----:B------:R-:W-:Y:S01]  /*1930*/  FMUL.FTZ R181, R226, R181 ;  /* 0x000000b5e2b57220 */ /* 0x000fe20000410000 */
[----:B------:R-:W-:Y:S02]  /*1940*/  HADD2.F32 R21, -RZ, R22.H1_H1 ;  /* 0x30000016ff157230 */ /* 0x000fe40000004100 */
[----:B------:R-:W-:Y:S01]  /*1950*/  FADD.FTZ R179, -R228, R179 ;  /* 0x000000b3e4b37221 */ /* 0x000fe20000010100 */
[----:B0-----:R-:W-:Y:S02]  /*1960*/  HADD2.F32 R18, -RZ, R172.H1_H1 ;  /* 0x300000acff127230 */ /* 0x001fe40000004100 */
[----:B------:R-:W-:Y:S01]  /*1970*/  FMUL.FTZ R188, R188, R23 ;  /* 0x00000017bcbc7220 */ /* 0x000fe20000410000 */
[----:B------:R-:W-:-:S02]  /*1980*/  HADD2.F32 R183, -RZ, R173.H0_H0 ;  /* 0x200000adffb77230 */ /* 0x000fc40000004100 */
[C---:B------:R-:W-:Y:S01]  /*1990*/  FMUL.FTZ R180, R226.reuse, R239 ;  /* 0x000000efe2b47220 */ /* 0x040fe20000410000 */
[----:B------:R-:W-:Y:S02]  /*19a0*/  HADD2.F32 R19, -RZ, R174.H0_H0 ;  /* 0x200000aeff137230 */ /* 0x000fe40000004100 */
[-C--:B------:R-:W-:Y:S01]  /*19b0*/  FMUL.FTZ R187, R187, R18.reuse ;  /* 0x00000012bbbb7220 */ /* 0x080fe20000410000 */
[----:B------:R-:W-:Y:S01]  /*19c0*/  FADD.FTZ R101, R101, R18 ;  /* 0x0000001265657221 */ /* 0x000fe20000010000 */
[----:B------:R-:W-:Y:S01]  /*19d0*/  FFMA.FTZ R69, R181, R18, R69 ;  /* 0x00000012b5457223 */ /* 0x000fe20000010045 */
[----:B------:R-:W-:Y:S01]  /*19e0*/  FMUL.FTZ R22, R226, R179 ;  /* 0x000000b3e2167220 */ /* 0x000fe20000410000 */
[----:B------:R-:W-:Y:S01]  /*19f0*/  FADD.FTZ R21, -R228, R21 ;  /* 0x00000015e4157221 */ /* 0x000fe20000010100 */
[----:B------:R-:W-:Y:S01]  /*1a00*/  FADD.FTZ R18, R235, R188 ;  /* 0x000000bceb127221 */ /* 0x000fe20000010000 */
[----:B------:R-:W-:Y:S01]  /*1a10*/  FFMA.FTZ R234, R182, R188, R234 ;  /* 0x000000bcb6ea7223 */ /* 0x000fe200000100ea */
[-C--:B------:R-:W-:Y:S01]  /*1a20*/  FMUL.FTZ R186, R186, R183.reuse ;  /* 0x000000b7baba7220 */ /* 0x080fe20000410000 */
[----:B------:R-:W-:Y:S01]  /*1a30*/  FADD.FTZ R102, R102, R183 ;  /* 0x000000b766667221 */ /* 0x000fe20000010000 */
[----:B------:R-:W-:Y:S01]  /*1a40*/  FFMA.FTZ R70, R180, R183, R70 ;  /* 0x000000b7b4467223 */ /* 0x000fe20000010046 */
[----:B------:R-:W-:-:S02]  /*1a50*/  HADD2.F32 R20, -RZ, R173.H1_H1 ;  /* 0x300000adff147230 */ /* 0x000fc40000004100 */
[----:B------:R-:W-:Y:S01]  /*1a60*/  FADD.FTZ R100, R100, R23 ;  /* 0x0000001764647221 */ /* 0x000fe20000010000 */
[----:B------:R-:W-:Y:S02]  /*1a70*/  HADD2.F32 R174, -RZ, R174.H1_H1 ;  /* 0x300000aeffae7230 */ /* 0x000fe40000004100 */
[----:B------:R-:W-:Y:S01]  /*1a80*/  FFMA.FTZ R68, R182, R23, R68 ;  /* 0x00000017b6447223 */ /* 0x000fe20000010044 */
[----:B------:R-:W-:Y:S02]  /*1a90*/  HADD2.F32 R183, -RZ, R46.H1_H1 ;  /* 0x3000002effb77230 */ /* 0x000fe40000004100 */
[----:B------:R-:W-:Y:S01]  /*1aa0*/  FMUL.FTZ R184, R184, R19 ;  /* 0x00000013b8b87220 */ /* 0x000fe20000410000 */
[--C-:B------:R-:W-:Y:S02]  /*1ab0*/  HADD2.F32 R173, -RZ, R175.reuse.H0_H0 ;  /* 0x200000afffad7230 */ /* 0x100fe40000004100 */
[----:B------:R-:W-:Y:S01]  /*1ac0*/  FADD.FTZ R104, R104, R19 ;  /* 0x0000001368687221 */ /* 0x000fe20000010000 */
[----:B------:R-:W-:-:S02]  /*1ad0*/  HADD2.F32 R172, -RZ, R175.H1_H1 ;  /* 0x300000afffac7230 */ /* 0x000fc40000004100 */
[----:B------:R-:W-:Y:S01]  /*1ae0*/  FFMA.FTZ R72, R22, R19, R72 ;  /* 0x0000001316487223 */ /* 0x000fe20000010048 */
[----:B------:R-:W-:Y:S02]  /*1af0*/  HADD2.F32 R185, -RZ, R45.H1_H1 ;  /* 0x3000002dffb97230 */ /* 0x000fe40000004100 */
[----:B------:R-:W-:Y:S01]  /*1b00*/  FMUL.FTZ R21, R226, R21 ;  /* 0x00000015e2157220 */ /* 0x000fe20000410000 */
[----:B------:R-:W-:Y:S01]  /*1b10*/  FADD.FTZ R23, -R228, R241 ;  /* 0x000000f1e4177221 */ /* 0x000fe20000010100 */
[----:B------:R-:W-:Y:S01]  /*1b20*/  FADD.FTZ R19, R18, R187 ;  /* 0x000000bb12137221 */ /* 0x000fe20000010000 */
[----:B------:R-:W-:Y:S01]  /*1b30*/  FFMA.FTZ R175, R181, R187, R234 ;  /* 0x000000bbb5af7223 */ /* 0x000fe200000100ea */
[-C--:B------:R-:W-:Y:S01]  /*1b40*/  FMUL.FTZ R183, R183, R174.reuse ;  /* 0x000000aeb7b77220 */ /* 0x080fe20000410000 */
[----:B------:R-:W-:Y:S01]  /*1b50*/  FADD.FTZ R105, R105, R174 ;  /* 0x000000ae69697221 */ /* 0x000fe20000010000 */
[----:B------:R-:W-:Y:S01]  /*1b60*/  FFMA.FTZ R73, R21, R174, R73 ;  /* 0x000000ae15497223 */ /* 0x000fe20000010049 */
[----:B------:R-:W-:Y:S01]  /*1b70*/  FADD.FTZ R177, -R228, R177 ;  /* 0x000000b1e4b17221 */ /* 0x000fe20000010100 */
[----:B------:R-:W-:Y:S01]  /*1b80*/  FMUL.FTZ R23, R226, R23 ;  /* 0x00000017e2177220 */ /* 0x000fe20000410000 */
[----:B------:R-:W-:Y:S01]  /*1b90*/  FMUL.FTZ R185, R185, R20 ;  /* 0x00000014b9b97220 */ /* 0x000fe20000410000 */
[----:B------:R-:W-:Y:S01]  /*1ba0*/  FADD.FTZ R18, R19, R186 ;  /* 0x000000ba13127221 */ /* 0x000fe20000010000 */
[----:B------:R-:W-:Y:S01]  /*1bb0*/  FFMA.FTZ R174, R180, R186, R175 ;  /* 0x000000bab4ae7223 */ /* 0x000fe200000100af */
[----:B------:R-:W-:Y:S01]  /*1bc0*/  FMUL.FTZ R19, R226, R177 ;  /* 0x000000b1e2137220 */ /* 0x000fe20000410000 */
[----:B------:R-:W-:Y:S01]  /*1bd0*/  FADD.FTZ R103, R103, R20 ;  /* 0x0000001467677221 */ /* 0x000fe20000010000 */
[----:B------:R-:W-:Y:S01]  /*1be0*/  FADD.FTZ R175, R18, R185 ;  /* 0x000000b912af7221 */ /* 0x000fe20000010000 */
[C---:B------:R-:W-:Y:S01]  /*1bf0*/  FFMA.FTZ R177, R23.reuse, R185, R174 ;  /* 0x000000b917b17223 */ /* 0x040fe200000100ae */
[----:B------:R-:W-:Y:S01]  /*1c00*/  FFMA.FTZ R71, R23, R20, R71 ;  /* 0x0000001417477223 */ /* 0x000fe20000010047 */
[----:B------:R-:W-:-:S02]  /*1c10*/  HADD2.F32 R20, -RZ, R47.H0_H0 ;  /* 0x2000002fff147230 */ /* 0x000fc40000004100 */
[----:B------:R-:W-:Y:S01]  /*1c20*/  FADD.FTZ R174, R175, R184 ;  /* 0x000000b8afae7221 */ /* 0x000fe20000010000 */
[----:B------:R-:W-:Y:S01]  /*1c30*/  FFMA.FTZ R176, R22, R184, R177 ;  /* 0x000000b816b07223 */ /* 0x000fe200000100b1 */
[----:B------:R-:W-:Y:S02]  /*1c40*/  HADD2.F32 R179, -RZ, R47.H1_H1 ;  /* 0x3000002fffb37230 */ /* 0x000fe40000004100 */
[----:B------:R-:W-:Y:S01]  /*1c50*/  FADD.FTZ R106, R106, R173 ;  /* 0x000000ad6a6a7221 */ /* 0x000fe20000010000 */
[-C--:B------:R-:W-:Y:S01]  /*1c60*/  FMUL.FTZ R20, R20, R173.reuse ;  /* 0x000000ad14147220 */ /* 0x080fe20000410000 */
[----:B------:R-:W-:Y:S01]  /*1c70*/  FFMA.FTZ R74, R19, R173, R74 ;  /* 0x000000ad134a7223 */ /* 0x000fe2000001004a */
        /* <DEDUP_REMOVED lines=11> */
.L_x_2446:
[----:B------:R-:W-:Y:S05]  /*1d30*/  BSYNC.RECONVERGENT B0 ;  /* 0x0000000000007941 */ /* 0x000fea0003800200 */
.L_x_2445:
[----:B------:R-:W-:Y:S04]  /*1d40*/  BSSY.RECONVERGENT B0, `(.L_x_2447) ;  /* 0x0000060000007945 */ /* 0x000fe80003800200 */
[----:B------:R-:W-:Y:S05]  /*1d50*/  @!P2 BRA `(.L_x_2448) ;  /* 0x000000040078a947 */ /* 0x000fea0003800000 */
[----:B------:R-:W0:Y:S08]  /*1d60*/  LDC.64 R4, c[0x0][0x3a8] ;  /* 0x0000ea00ff047b82 */ /* 0x000e300000000a00 */
[----:B------:R-:W1:Y:S01]  /*1d70*/  LDC.64 R2, c[0x0][0x428] ;  /* 0x00010a00ff027b82 */ /* 0x000e620000000a00 */
[----:B0-----:R-:W-:-:S06]  /*1d80*/  IMAD.WIDE.U32 R4, R229, 0x10, R4 ;  /* 0x00000010e5047825 */ /* 0x001fcc00078e0004 */
[----:B------:R-:W2:Y:S01]  /*1d90*/  LDG.E.128 R4, desc[UR8][R4.64] ;  /* 0x0000000804047981 */ /* 0x000ea2000c1e1d00 */
[----:B-1----:R-:W-:-:S05]  /*1da0*/  IMAD.WIDE.U32 R2, R229, 0x10, R2 ;  /* 0x00000010e5027825 */ /* 0x002fca00078e0002 */
[----:B------:R0:W3:Y:S01]  /*1db0*/  LDG.E.128 R8, desc[UR8][R2.64] ;  /* 0x0000000802087981 */ /* 0x0000e2000c1e1d00 */
[----:B------:R-:W-:-:S04]  /*1dc0*/  ISETP.NE.U32.AND P1, PT, RZ, UR10, PT ;  /* 0x0000000aff007c0c */ /* 0x000fc8000bf25070 */
[----:B------:R-:W-:Y:S01]  /*1dd0*/  ISETP.NE.AND.EX P1, PT, RZ, UR11, PT, P1 ;  /* 0x0000000bff007c0c */ /* 0x000fe2000bf25310 */
[----:B0-----:R-:W0:-:S12]  /*1de0*/  LDC.64 R2, c[0x0][0x3b0] ;  /* 0x0000ec00ff027b82 */ /* 0x001e180000000a00 */
[----:B------:R-:W1:Y:S01]  /*1df0*/  @P1 LDC.64 R12, c[0x0][0x438] ;  /* 0x00010e00ff0c1b82 */ /* 0x000e620000000a00 */
[----:B0-----:R-:W-:-:S05]  /*1e00*/  IMAD.WIDE.U32 R2, R229, 0x8, R2 ;  /* 0x00000008e5027825 */ /* 0x001fca00078e0002 */
[----:B------:R0:W5:Y:S01]  /*1e10*/  LDG.E.64 R232, desc[UR8][R2.64] ;  /* 0x0000000802e87981 */ /* 0x000162000c1e1b00 */
[----:B-1----:R-:W-:-:S05]  /*1e20*/  @P1 IMAD.WIDE.U32 R12, R229, 0x10, R12 ;  /* 0x00000010e50c1825 */ /* 0x002fca00078e000c */
[----:B------:R1:W5:Y:S01]  /*1e30*/  @P1 LDG.E.128 R168, desc[UR8][R12.64] ;  /* 0x000000080ca81981 */ /* 0x000362000c1e1d00 */
[----:B0-----:R-:W-:Y:S02]  /*1e40*/  HADD2.F32 R2, -RZ, R52.H0_H0 ;  /* 0x20000034ff027230 */ /* 0x001fe40000004100 */
[--C-:B--2---:R-:W-:Y:S02]  /*1e50*/  HADD2.F32 R173, -RZ, R4.reuse.H1_H1 ;  /* 0x30000004ffad7230 */ /* 0x104fe40000004100 */
[--C-:B------:R-:W-:Y:S02]  /*1e60*/  HADD2.F32 R243, -RZ, R7.reuse.H0_H0 ;  /* 0x20000007fff37230 */ /* 0x100fe40000004100 */
[----:B------:R-:W-:Y:S02]  /*1e70*/  HADD2.F32 R7, -RZ, R7.H1_H1 ;  /* 0x30000007ff077230 */ /* 0x000fe40000004100 */
[----:B------:R-:W-:Y:S02]  /*1e80*/  HADD2.F32 R15, -RZ, R4.H0_H0 ;  /* 0x20000004ff0f7230 */ /* 0x000fe40000004100 */
[----:B-1----:R-:W-:Y:S01]  /*1e90*/  FADD.FTZ R13, -R228, R173 ;  /* 0x000000ade40d7221 */ /* 0x002fe20000010100 */
[----:B------:R-:W-:-:S02]  /*1ea0*/  HADD2.F32 R175, -RZ, R5.H0_H0 ;  /* 0x20000005ffaf7230 */ /* 0x000fc40000004100 */
[C---:B------:R-:W-:Y:S01]  /*1eb0*/  FADD.FTZ R173, -R228.reuse, R7 ;  /* 0x00000007e4ad7221 */ /* 0x040fe20000010100 */
[----:B---3--:R-:W-:Y:S02]  /*1ec0*/  HADD2.F32 R7, -RZ, R8.H0_H0 ;  /* 0x20000008ff077230 */ /* 0x008fe40000004100 */
[C---:B------:R-:W-:Y:S01]  /*1ed0*/  FADD.FTZ R15, -R228.reuse, R15 ;  /* 0x0000000fe40f7221 */ /* 0x040fe20000010100 */
[----:B------:R-:W-:Y:S02]  /*1ee0*/  HADD2.F32 R179, -RZ, R6.H0_H0 ;  /* 0x20000006ffb37230 */ /* 0x000fe40000004100 */
[----:B------:R-:W-:Y:S01]  /*1ef0*/  FADD.FTZ R177, -R228, R175 ;  /* 0x000000afe4b17221 */ /* 0x000fe20000010100 */
[----:B------:R-:W-:Y:S02]  /*1f00*/  HADD2.F32 R8, -RZ, R8.H1_H1 ;  /* 0x30000008ff087230 */ /* 0x000fe40000004100 */
[----:B-----5:R-:W-:Y:S01]  /*1f10*/  FMUL.FTZ R16, R226, R15 ;  /* 0x0000000fe2107220 */ /* 0x020fe20000410000 */
[----:B------:R-:W-:-:S02]  /*1f20*/  HADD2.F32 R4, -RZ, R52.H1_H1 ;  /* 0x30000034ff047230 */ /* 0x000fc40000004100 */
[----:B------:R-:W-:Y:S01]  /*1f30*/  FMUL.FTZ R15, R2, R7 ;  /* 0x00000007020f7220 */ /* 0x000fe20000410000 */
[----:B------:R-:W-:Y:S01]  /*1f40*/  FADD.FTZ R239, -R228, R179 ;  /* 0x000000b3e4ef7221 */ /* 0x000fe20000010100 */
[--C-:B------:R-:W-:Y:S02]  /*1f50*/  HADD2.F32 R175, -RZ, R11.reuse.H0_H0 ;  /* 0x2000000bffaf7230 */ /* 0x100fe40000004100 */
[C---:B------:R-:W-:Y:S01]  /*1f60*/  FMUL.FTZ R14, R226.reuse, R13 ;  /* 0x0000000de20e7220 */ /* 0x040fe20000410000 */
[----:B------:R-:W-:Y:S02]  /*1f70*/  HADD2.F32 R172, -RZ, R11.H1_H1 ;  /* 0x3000000bffac7230 */ /* 0x000fe40000004100 */
[----:B------:R-:W-:Y:S01]  /*1f80*/  FMUL.FTZ R12, R226, R177 ;  /* 0x000000b1e20c7220 */ /* 0x000fe20000410000 */
[----:B------:R-:W-:Y:S02]  /*1f90*/  HADD2.F32 R5, -RZ, R5.H1_H1 ;  /* 0x30000005ff057230 */ /* 0x000fe40000004100 */
[----:B------:R-:W-:Y:S01]  /*1fa0*/  FMUL.FTZ R13, R4, R8 ;  /* 0x00000008040d7220 */ /* 0x000fe20000410000 */
[----:B------:R-:W-:-:S02]  /*1fb0*/  HADD2.F32 R179, -RZ, R9.H0_H0 ;  /* 0x20000009ffb37230 */ /* 0x000fc40000004100 */
[----:B------:R-:W-:Y:S01]  /*1fc0*/  FADD.FTZ R2, R235, R15 ;  /* 0x0000000feb027221 */ /* 0x000fe20000010000 */
[----:B------:R-:W-:Y:S02]  /*1fd0*/  HADD2.F32 R11, -RZ, R53.H0_H0 ;  /* 0x20000035ff0b7230 */ /* 0x000fe40000004100 */
[----:B------:R-:W-:Y:S01]  /*1fe0*/  FFMA.FTZ R177, R16, R15, R234 ;  /* 0x0000000f10b17223 */ /* 0x000fe200000100ea */
[----:B------:R-:W-:Y:S02]  /*1ff0*/  HADD2.F32 R241, -RZ, R6.H1_H1 ;  /* 0x30000006fff17230 */ /* 0x000fe40000004100 */
[----:B------:R-:W-:Y:S02]  /*2000*/  HADD2.F32 R6, -RZ, R9.H1_H1 ;  /* 0x30000009ff067230 */ /* 0x000fe40000004100 */
[----:B------:R-:W-:Y:S01]  /*2010*/  FADD.FTZ R229, -R228, R5 ;  /* 0x00000005e4e57221 */ /* 0x000fe20000010100 */
[----:B------:R-:W-:Y:S02]  /*2020*/  HADD2.F32 R9, -RZ, R53.H1_H1 ;  /* 0x30000035ff097230 */ /* 0x000fe40000004100 */
[----:B------:R-:W-:Y:S01]  /*2030*/  FMUL.FTZ R11, R11, R179 ;  /* 0x000000b30b0b7220 */ /* 0x000fe20000410000 */
[----:B------:R-:W-:Y:S01]  /*2040*/  FADD.FTZ R2, R2, R13 ;  /* 0x0000000d02027221 */ /* 0x000fe20000010000 */
[----:B------:R-:W-:Y:S01]  /*2050*/  FFMA.FTZ R177, R14, R13, R177 ;  /* 0x0000000d0eb17223 */ /* 0x000fe200000100b1 */
[----:B------:R-:W-:Y:S01]  /*2060*/  FADD.FTZ R5, -R228, R241 ;  /* 0x000000f1e4057221 */ /* 0x000fe20000010100 */
[----:B------:R-:W-:Y:S01]  /*2070*/  FADD.FTZ R108, R108, R7 ;  /* 0x000000076c6c7221 */ /* 0x000fe20000010000 */
[----:B------:R-:W-:Y:S01]  /*2080*/  FFMA.FTZ R76, R16, R7, R76 ;  /* 0x00000007104c7223 */ /* 0x000fe2000001004c */
[----:B------:R-:W-:-:S02]  /*2090*/  HADD2.F32 R241, -RZ, R10.H0_H0 ;  /* 0x2000000afff17230 */ /* 0x000fc40000004100 */
[----:B------:R-:W-:Y:S01]  /*20a0*/  FMUL.FTZ R9, R9, R6 ;  /* 0x0000000609097220 */ /* 0x000fe20000410000 */
[----:B------:R-:W-:Y:S02]  /*20b0*/  HADD2.F32 R0, -RZ, R10.H1_H1 ;  /* 0x3000000aff007230 */ /* 0x000fe40000004100 */
[----:B------:R-:W-:Y:S01]  /*20c0*/  FMUL.FTZ R10, R226, R229 ;  /* 0x000000e5e20a7220 */ /* 0x000fe20000410000 */
[--C-:B------:R-:W-:Y:S02]  /*20d0*/  HADD2.F32 R7, -RZ, R54.reuse.H0_H0 ;  /* 0x20000036ff077230 */ /* 0x100fe40000004100 */
[----:B------:R-:W-:Y:S01]  /*20e0*/  FADD.FTZ R2, R2, R11 ;  /* 0x0000000b02027221 */ /* 0x000fe20000010000 */
[----:B------:R-:W-:Y:S01]  /*20f0*/  FFMA.FTZ R177, R12, R11, R177 ;  /* 0x0000000b0cb17223 */ /* 0x000fe200000100b1 */
[----:B------:R-:W-:Y:S01]  /*2100*/  FADD.FTZ R110, R110, R179 ;  /* 0x000000b36e6e7221 */ /* 0x000fe20000010000 */
[----:B------:R-:W-:Y:S01]  /*2110*/  FFMA.FTZ R78, R12, R179, R78 ;  /* 0x000000b30c4e7223 */ /* 0x000fe2000001004e */
[----:B------:R-:W-:-:S02]  /*2120*/  HADD2.F32 R179, -RZ, R54.H1_H1 ;  /* 0x30000036ffb37230 */ /* 0x000fc40000004100 */
[----:B------:R-:W-:Y:S01]  /*2130*/  FADD.FTZ R109, R109, R8 ;  /* 0x000000086d6d7221 */ /* 0x000fe20000010000 */
[----:B------:R-:W-:Y:S01]  /*2140*/  FFMA.FTZ R77, R14, R8, R77 ;  /* 0x000000080e4d7223 */ /* 0x000fe2000001004d */
[C---:B------:R-:W-:Y:S01]  /*2150*/  FMUL.FTZ R5, R226.reuse, R5 ;  /* 0x00000005e2057220 */ /* 0x040fe20000410000 */
[----:B------:R-:W-:Y:S01]  /*2160*/  FMUL.FTZ R8, R226, R239 ;  /* 0x000000efe2087220 */ /* 0x000fe20000410000 */
[----:B------:R-:W-:Y:S01]  /*2170*/  FMUL.FTZ R7, R7, R241 ;  /* 0x000000f107077220 */ /* 0x000fe20000410000 */
[----:B------:R-:W-:Y:S01]  /*2180*/  FADD.FTZ R2, R2, R9 ;  /* 0x0000000902027221 */ /* 0x000fe20000010000 */
[C---:B------:R-:W-:Y:S01]  /*2190*/  FFMA.FTZ R177, R10.reuse, R9, R177 ;  /* 0x000000090ab17223 */ /* 0x040fe200000100b1 */
[----:B------:R-:W-:Y:S01]  /*21a0*/  FADD.FTZ R111, R111, R6 ;  /* 0x000000066f6f7221 */ /* 0x000fe20000010000 */
[----:B------:R-:W-:Y:S01]  /*21b0*/  FFMA.FTZ R79, R10, R6, R79 ;  /* 0x000000060a4f7223 */ /* 0x000fe2000001004f */
[--C-:B------:R-:W-:Y:S02]  /*21c0*/  HADD2.F32 R4, -RZ, R55.reuse.H0_H0 ;  /* 0x20000037ff047230 */ /* 0x100fe40000004100 */
        /* <DEDUP_REMOVED lines=8> */
[C---:B------:R-:W-:Y:S01]  /*2250*/  FMUL.FTZ R3, R226.reuse, R3 ;  /* 0x00000003e2037220 */ /* 0x040fe20000410000 */
        /* <DEDUP_REMOVED lines=14> */
.L_x_2448:
[----:B------:R-:W-:Y:S05]  /*2340*/  BSYNC.RECONVERGENT B0 ;  /* 0x0000000000007941 */ /* 0x000fea0003800200 */
.L_x_2447:
        /* <DEDUP_REMOVED lines=31> */
.L_x_2450:
[----:B------:R-:W-:Y:S05]  /*2540*/  BSYNC.RECONVERGENT B0 ;  /* 0x0000000000007941 */ /* 0x000fea0003800200 */
.L_x_2449:
        /* <DEDUP_REMOVED lines=35> */
[----:B------:R-:W-:Y:S01]  /*2780*/  LOP3.LUT P6, RZ, R250, 0xff00, RZ, 0xc0, !PT ;  /* 0x0000ff00faff7812 */ /* 0x000fe200078cc0ff */
[----:B------:R-:W-:Y:S01]  /*2790*/  HFMA2 R239, -RZ, RZ, 0, 0 ;  /* 0x00000000ffef7431 */ /* 0x000fe200000001ff */
[----:B------:R-:W-:Y:S02]  /*27a0*/  MOV R228, RZ ;  /* 0x000000ff00e47202 */ /* 0x000fe40000000f00 */
[----:B------:R-:W-:Y:S02]  /*27b0*/  CS2R R244, SRZ ;  /* 0x0000000000f47805 */ /* 0x000fe4000001ff00 */
[----:B------:R-:W-:Y:S01]  /*27c0*/  MOV R241, RZ ;  /* 0x000000ff00f17202 */ /* 0x000fe20000000f00 */
[----:B------:R-:W-:Y:S01]  /*27d0*/  HFMA2 R242, -RZ, RZ, 0, 0 ;  /* 0x00000000fff27431 */ /* 0x000fe200000001ff */
[----:B------:R-:W-:-:S05]  /*27e0*/  MOV R246, RZ ;  /* 0x000000ff00f67202 */ /* 0x000fca0000000f00 */
[----:B------:R-:W0:Y:S01]  /*27f0*/  @P6 LDC R234, c[0x0][0x408] ;  /* 0x00010200ffea6b82 */ /* 0x000e220000000800 */
[----:B------:R-:W-:Y:S01]  /*2800*/  @P6 FFMA.FTZ R179, R223, R177, R178 ;  /* 0x000000b1dfb36223 */ /* 0x000fe200000100b2 */
[----:B------:R-:W-:-:S03]  /*2810*/  @P6 HADD2.F32 R227, -RZ, R32.H1_H1 ;  /* 0x30000020ffe36230 */ /* 0x000fc60000004100 */
[----:B------:R-:W-:-:S03]  /*2820*/  @P6 FADD.FTZ R179, R222, -R179 ;  /* 0x800000b3deb36221 */ /* 0x000fc60000010000 */
[----:B------:R-:W1:Y:S01]  /*2830*/  @P6 LDC R238, c[0x0][0x408] ;  /* 0x00010200ffee6b82 */ /* 0x000e620000000800 */
[----:B------:R-:W-:-:S04]  /*2840*/  @P6 FMUL.FTZ R179, R226, R179 ;  /* 0x000000b3e2b36220 */ /* 0x000fc80000410000 */
[----:B------:R-:W-:-:S04]  /*2850*/  @P6 FMUL.FTZ R179, R179, R176 ;  /* 0x000000b0b3b36220 */ /* 0x000fc80000410000 */
[----:B0-----:R-:W-:Y:S01]  /*2860*/  @P6 FMUL.FTZ R234, R179, R234 ;  /* 0x000000eab3ea6220 */ /* 0x001fe20000410000 */
[----:B-----5:R-:W-:-:S05]  /*2870*/  @P6 HADD2.F32 R179, -RZ, R172.H1_H1 ;  /* 0x300000acffb36230 */ /* 0x020fca0000004100 */
[----:B------:R-:W-:Y:S01]  /*2880*/  @P6 FMUL.FTZ R228, R179, R234 ;  /* 0x000000eab3e46220 */ /* 0x000fe20000410000 */
[----:B------:R-:W-:-:S03]  /*2890*/  @P6 FFMA.FTZ R179, R223, R177, R178 ;  /* 0x000000b1dfb36223 */ /* 0x000fc600000100b2 */
[----:B------:R-:W-:Y:S01]  /*28a0*/  FADD.FTZ R228, R117, R228 ;  /* 0x000000e475e47221 */ /* 0x000fe20000010000 */
[----:B------:R-:W-:-:S04]  /*28b0*/  @P6 FADD.FTZ R179, R222, -R179 ;  /* 0x800000b3deb36221 */ /* 0x000fc80000010000 */
[----:B------:R-:W-:-:S04]  /*28c0*/  @P6 FMUL.FTZ R179, R226, R179 ;  /* 0x000000b3e2b36220 */ /* 0x000fc80000410000 */
[----:B------:R-:W-:-:S04]  /*28d0*/  @P6 FMUL.FTZ R179, R179, R176 ;  /* 0x000000b0b3b36220 */ /* 0x000fc80000410000 */
[----:B-1----:R-:W-:Y:S01]  /*28e0*/  @P6 FMUL.FTZ R238, R179, R238 ;  /* 0x000000eeb3ee6220 */ /* 0x002fe20000410000 */
[----:B------:R-:W-:-:S03]  /*28f0*/  HFMA2 R179, -RZ, RZ, 0, 0 ;  /* 0x00000000ffb37431 */ /* 0x000fc600000001ff */
[----:B------:R-:W-:Y:S01]  /*2900*/  @P6 FMUL.FTZ R179, R238, R227 ;  /* 0x000000e3eeb36220 */ /* 0x000fe20000410000 */
[----:B------:R-:W-:-:S13]  /*2910*/  LOP3.LUT P6, RZ, R250, 0xff0000, RZ, 0xc0, !PT ;  /* 0x00ff0000faff7812 */ /* 0x000fda00078cc0ff */
[----:B------:R-:W0:Y:S01]  /*2920*/  @P6 LDC R234, c[0x0][0x408] ;  /* 0x00010200ffea6b82 */ /* 0x000e220000000800 */
[----:B------:R-:W-:Y:S01]  /*2930*/  @P6 FFMA.FTZ R227, R221, R177, R178 ;  /* 0x000000b1dde36223 */ /* 0x000fe200000100b2 */
[----:B------:R-:W-:-:S03]  /*2940*/  @P6 HADD2.F32 R229, -RZ, R33.H0_H0 ;  /* 0x20000021ffe56230 */ /* 0x000fc60000004100 */
[----:B------:R-:W-:-:S03]  /*2950*/  @P6 FADD.FTZ R227, R220, -R227 ;  /* 0x800000e3dce36221 */ /* 0x000fc60000010000 */
[----:B------:R-:W1:Y:S01]  /*2960*/  @P6 LDC R238, c[0x0][0x408] ;  /* 0x00010200ffee6b82 */ /* 0x000e620000000800 */
[----:B------:R-:W-:-:S04]  /*2970*/  @P6 FMUL.FTZ R227, R226, R227 ;  /* 0x000000e3e2e36220 */ /* 0x000fc80000410000 */
[----:B------:R-:W-:-:S04]  /*2980*/  @P6 FMUL.FTZ R227, R227, R176 ;  /* 0x000000b0e3e36220 */ /* 0x000fc80000410000 */
[----:B0-----:R-:W-:Y:S01]  /*2990*/  @P6 FMUL.FTZ R234, R227, R234 ;  /* 0x000000eae3ea6220 */ /* 0x001fe20000410000 */
[----:B------:R-:W-:-:S05]  /*29a0*/  @P6 HADD2.F32 R227, -RZ, R173.H0_H0 ;  /* 0x200000adffe36230 */ /* 0x000fca0000004100 */
[----:B------:R-:W-:Y:S01]  /*29b0*/  @P6 FMUL.FTZ R241, R227, R234 ;  /* 0x000000eae3f16220 */ /* 0x000fe20000410000 */
[----:B------:R-:W-:-:S04]  /*29c0*/  @P6 FFMA.FTZ R227, R221, R177, R178 ;  /* 0x000000b1dde36223 */ /* 0x000fc800000100b2 */
        /* <DEDUP_REMOVED lines=9> */
[----:B------:R-:W-:-:S03]  /*2a60*/  @P6 HADD2.F32 R173, -RZ, R173.H1_H1 ;  /* 0x300000adffad6230 */ /* 0x000fc60000004100 */
[----:B------:R-:W-:-:S03]  /*2a70*/  @P6 FADD.FTZ R229, R218, -R229 ;  /* 0x800000e5dae56221 */ /* 0x000fc60000010000 */
[----:B------:R-:W1:Y:S01]  /*2a80*/  @P6 LDC R238, c[0x0][0x408] ;  /* 0x00010200ffee6b82 */ /* 0x000e620000000800 */
[----:B------:R-:W-:-:S04]  /*2a90*/  @P6 FMUL.FTZ R229, R226, R229 ;  /* 0x000000e5e2e56220 */ /* 0x000fc80000410000 */
[----:B------:R-:W-:-:S04]  /*2aa0*/  @P6 FMUL.FTZ R229, R229, R176 ;  /* 0x000000b0e5e56220 */ /* 0x000fc80000410000 */
[----:B0-----:R-:W-:-:S04]  /*2ab0*/  @P6 FMUL.FTZ R234, R229, R234 ;  /* 0x000000eae5ea6220 */ /* 0x001fc80000410000 */
[----:B------:R-:W-:Y:S01]  /*2ac0*/  @P6 FMUL.FTZ R246, R173, R234 ;  /* 0x000000eaadf66220 */ /* 0x000fe20000410000 */
[----:B------:R-:W-:Y:S01]  /*2ad0*/  @P6 FFMA.FTZ R173, R219, R177, R178 ;  /* 0x000000b1dbad6223 */ /* 0x000fe200000100b2 */
[----:B------:R-:W-:-:S03]  /*2ae0*/  CS2R R234, SRZ ;  /* 0x0000000000ea7805 */ /* 0x000fc6000001ff00 */
[----:B------:R-:W-:-:S04]  /*2af0*/  @P6 FADD.FTZ R173, R218, -R173 ;  /* 0x800000addaad6221 */ /* 0x000fc80000010000 */
[----:B------:R-:W-:-:S04]  /*2b00*/  @P6 FMUL.FTZ R173, R226, R173 ;  /* 0x000000ade2ad6220 */ /* 0x000fc80000410000 */
[----:B------:R-:W-:-:S04]  /*2b10*/  @P6 FMUL.FTZ R173, R173, R176 ;  /* 0x000000b0adad6220 */ /* 0x000fc80000410000 */
[----:B-1----:R-:W-:Y:S01]  /*2b20*/  @P6 FMUL.FTZ R238, R173, R238 ;  /* 0x000000eeadee6220 */ /* 0x002fe20000410000 */
[----:B------:R-:W-:-:S05]  /*2b30*/  @P6 HADD2.F32 R173, -RZ, R33.H1_H1 ;  /* 0x30000021ffad6230 */ /* 0x000fca0000004100 */
[----:B------:R-:W-:Y:S01]  /*2b40*/  @P6 FMUL.FTZ R234, R238, R173 ;  /* 0x000000adeeea6220 */ /* 0x000fe20000410000 */
[----:B------:R-:W-:-:S04]  /*2b50*/  LOP3.LUT P6, RZ, R251, 0xff, RZ, 0xc0, !PT ;  /* 0x000000fffbff7812 */ /* 0x000fc800078cc0ff */
[----:B------:R-:W-:-:S09]  /*2b60*/  F2FP.F16.F32.PACK_AB R117, R234, R227 ;  /* 0x000000e3ea75723e */ /* 0x000fd200000000ff */
        /* <DEDUP_REMOVED lines=10> */
[----:B------:R-:W-:-:S03]  /*2c10*/  @P6 FFMA.FTZ R173, R217, R177, R178 ;  /* 0x000000b1d9ad6223 */ /* 0x000fc600000100b2 */
[----:B------:R-:W-:Y:S01]  /*2c20*/  FADD.FTZ R120, R120, R239 ;  /* 0x000000ef78787221 */ /* 0x000fe20000010000 */
[----:B------:R-:W-:-:S04]  /*2c30*/  @P6 FADD.FTZ R173, R216, -R173 ;  /* 0x800000add8ad6221 */ /* 0x000fc80000010000 */
[----:B------:R-:W-:-:S04]  /*2c40*/  @P6 FMUL.FTZ R173, R226, R173 ;  /* 0x000000ade2ad6220 */ /* 0x000fc80000410000 */
[----:B------:R-:W-:-:S04]  /*2c50*/  @P6 FMUL.FTZ R173, R173, R176 ;  /* 0x000000b0adad6220 */ /* 0x000fc80000410000 */
[----:B-1----:R-:W-:Y:S01]  /*2c60*/  @P6 FMUL.FTZ R240, R173, R240 ;  /* 0x000000f0adf06220 */ /* 0x002fe20000410000 */
[----:B------:R-:W-:-:S03]  /*2c70*/  MOV R173, RZ ;  /* 0x000000ff00ad7202 */ /* 0x000fc60000000f00 */
[----:B------:R-:W-:Y:S01]  /*2c80*/  @P6 FMUL.FTZ R173, R240, R229 ;  /* 0x000000e5f0ad6220 */ /* 0x000fe20000410000 */
[----:B------:R-:W-:-:S13]  /*2c90*/  LOP3.LUT P6, RZ, R251, 0xff00, RZ, 0xc0, !PT ;  /* 0x0000ff00fbff7812 */ /* 0x000fda00078cc0ff */
[----:B------:R-:W0:Y:S01]  /*2ca0*/  @P6 LDC R238, c[0x0][0x408] ;  /* 0x00010200ffee6b82 */ /* 0x000e220000000800 */
[----:B------:R-:W-:Y:S01]  /*2cb0*/  @P6 FFMA.FTZ R229, R215, R177, R178 ;  /* 0x000000b1d7e56223 */ /* 0x000fe200000100b2 */
[----:B------:R-:W-:-:S03]  /*2cc0*/  @P6 HADD2.F32 R174, -RZ, R174.H1_H1 ;  /* 0x300000aeffae6230 */ /* 0x000fc60000004100 */
[----:B------:R-:W-:-:S04]  /*2cd0*/  @P6 FADD.FTZ R229, R214, -R229 ;  /* 0x800000e5d6e56221 */ /* 0x000fc80000010000 */
[----:B------:R-:W-:-:S04]  /*2ce0*/  @P6 FMUL.FTZ R229, R226, R229 ;  /* 0x000000e5e2e56220 */ /* 0x000fc80000410000 */
[----:B------:R-:W-:-:S04]  /*2cf0*/  @P6 FMUL.FTZ R229, R229, R176 ;  /* 0x000000b0e5e56220 */ /* 0x000fc80000410000 */
[----:B0-----:R-:W-:Y:S02]  /*2d00*/  @P6 FMUL.FTZ R229, R229, R238 ;  /* 0x000000eee5e56220 */ /* 0x001fe40000410000 */
[----:B------:R-:W0:Y:S02]  /*2d10*/  @P6 LDC R238, c[0x0][0x408] ;  /* 0x00010200ffee6b82 */ /* 0x000e240000000800 */
[----:B------:R-:W-:Y:S01]  /*2d20*/  @P6 FMUL.FTZ R244, R174, R229 ;  /* 0x000000e5aef46220 */ /* 0x000fe20000410000 */
[----:B------:R-:W-:Y:S01]  /*2d30*/  @P6 FFMA.FTZ R229, R215, R177, R178 ;  /* 0x000000b1d7e56223 */ /* 0x000fe200000100b2 */
[----:B------:R-:W-:Y:S02]  /*2d40*/  @P6 HADD2.F32 R174, -RZ, R34.H1_H1 ;  /* 0x30000022ffae6230 */ /* 0x000fe40000004100 */
[----:B------:R-:W-:Y:S01]  /*2d50*/  FADD.FTZ R121, R121, R244 ;  /* 0x000000f479797221 */ /* 0x000fe20000010000 */
[----:B------:R-:W-:-:S04]  /*2d60*/  @P6 FADD.FTZ R229, R214, -R229 ;  /* 0x800000e5d6e56221 */ /* 0x000fc80000010000 */
[----:B------:R-:W-:-:S04]  /*2d70*/  @P6 FMUL.FTZ R229, R226, R229 ;  /* 0x000000e5e2e56220 */ /* 0x000fc80000410000 */
[----:B------:R-:W-:-:S04]  /*2d80*/  @P6 FMUL.FTZ R229, R229, R176 ;  /* 0x000000b0e5e56220 */ /* 0x000fc80000410000 */
[----:B0-----:R-:W-:Y:S01]  /*2d90*/  @P6 FMUL.FTZ R229, R229, R238 ;  /* 0x000000eee5e56220 */ /* 0x001fe20000410000 */
[----:B------:R-:W-:-:S03]  /*2da0*/  HFMA2 R238, -RZ, RZ, 0, 0 ;  /* 0x00000000ffee7431 */ /* 0x000fc600000001ff */
[----:B------:R-:W-:Y:S01]  /*2db0*/  @P6 FMUL.FTZ R238, R229, R174 ;  /* 0x000000aee5ee6220 */ /* 0x000fe20000410000 */
[----:B------:R-:W-:-:S13]  /*2dc0*/  LOP3.LUT P6, RZ, R251, 0xff0000, RZ, 0xc0, !PT ;  /* 0x00ff0000fbff7812 */ /* 0x000fda00078cc0ff */
[----:B------:R-:W0:Y:S01]  /*2dd0*/  @P6 LDC R174, c[0x0][0x408] ;  /* 0x00010200ffae6b82 */ /* 0x000e220000000800 */
[----:B------:R-:W-:-:S04]  /*2de0*/  @P6 FFMA.FTZ R229, R213, R177, R178 ;  /* 0x000000b1d5e56223 */ /* 0x000fc800000100b2 */
[----:B------:R-:W-:-:S03]  /*2df0*/  @P6 FADD.FTZ R229, R212, -R229 ;  /* 0x800000e5d4e56221 */ /* 0x000fc60000010000 */
[----:B------:R-:W1:Y:S01]  /*2e00*/  @P6 LDC R240, c[0x0][0x408] ;  /* 0x00010200fff06b82 */ /* 0x000e620000000800 */
[----:B------:R-:W-:-:S04]  /*2e10*/  @P6 FMUL.FTZ R229, R226, R229 ;  /* 0x000000e5e2e56220 */ /* 0x000fc80000410000 */
[----:B------:R-:W-:-:S04]  /*2e20*/  @P6 FMUL.FTZ R229, R229, R176 ;  /* 0x000000b0e5e56220 */ /* 0x000fc80000410000 */
[----:B0-----:R-:W-:Y:S01]  /*2e30*/  @P6 FMUL.FTZ R229, R229, R174 ;  /* 0x000000aee5e56220 */ /* 0x001fe20000410000 */
[----:B------:R-:W-:-:S05]  /*2e40*/  @P6 HADD2.F32 R174, -RZ, R175.H0_H0 ;  /* 0x200000afffae6230 */ /* 0x000fca0000004100 */
[----:B------:R-:W-:Y:S01]  /*2e50*/  @P6 FMUL.FTZ R235, R174, R229 ;  /* 0x000000e5aeeb6220 */ /* 0x000fe20000410000 */
[----:B------:R-:W-:Y:S01]  /*2e60*/  @P6 FFMA.FTZ R229, R213, R177, R178 ;  /* 0x000000b1d5e56223 */ /* 0x000fe200000100b2 */
[----:B------:R-:W-:Y:S02]  /*2e70*/  MOV R174, RZ ;  /* 0x000000ff00ae7202 */ /* 0x000fe40000000f00 */
[----:B------:R-:W-:Y:S01]  /*2e80*/  FADD.FTZ R122, R122, R235 ;  /* 0x000000eb7a7a7221 */ /* 0x000fe20000010000 */
[----:B------:R-:W-:-:S04]  /*2e90*/  @P6 FADD.FTZ R229, R212, -R229 ;  /* 0x800000e5d4e56221 */ /* 0x000fc80000010000 */
[----:B------:R-:W-:-:S04]  /*2ea0*/  @P6 FMUL.FTZ R229, R226, R229 ;  /* 0x000000e5e2e56220 */ /* 0x000fc80000410000 */
[----:B------:R-:W-:-:S04]  /*2eb0*/  @P6 FMUL.FTZ R229, R229, R176 ;  /* 0x000000b0e5e56220 */ /* 0x000fc80000410000 */
[----:B-1----:R-:W-:Y:S01]  /*2ec0*/  @P6 FMUL.FTZ R240, R229, R240 ;  /* 0x000000f0e5f06220 */ /* 0x002fe20000410000 */
[----:B------:R-:W-:-:S05]  /*2ed0*/  @P6 HADD2.F32 R229, -RZ, R35.H0_H0 ;  /* 0x20000023ffe56230 */ /* 0x000fca0000004100 */
[----:B------:R-:W-:Y:S01]  /*2ee0*/  @P6 FMUL.FTZ R174, R240, R229 ;  /* 0x000000e5f0ae6220 */ /* 0x000fe20000410000 */
[----:B------:R-:W-:-:S04]  /*2ef0*/  ISETP.GE.U32.AND P6, PT, R250, RZ, PT ;  /* 0x000000fffa00720c */ /* 0x000fc80003fc6070 */
[----:B------:R-:W-:-:S13]  /*2f00*/  ISETP.GE.U32.AND.EX P6, PT, R251, 0x1000000, PT, P6 ;  /* 0x01000000fb00780c */ /* 0x000fda0003fc6160 */
        /* <DEDUP_REMOVED lines=8> */
[----:B------:R-:W-:-:S03]  /*2f90*/  MOV R229, RZ ;  /* 0x000000ff00e57202 */ /* 0x000fc60000000f00 */
[----:B------:R-:W-:Y:S01]  /*2fa0*/  @P6 FMUL.FTZ R242, R175, R240 ;  /* 0x000000f0aff26220 */ /* 0x000fe20000410000 */
[----:B------:R-:W-:-:S03]  /*2fb0*/  @P6 FFMA.FTZ R175, R211, R177, R178 ;  /* 0x000000b1d3af6223 */ /* 0x000fc600000100b2 */
[----:B------:R-:W-:Y:S01]  /*2fc0*/  FADD.FTZ R123, R123, R242 ;  /* 0x000000f27b7b7221 */ /* 0x000fe20000010000 */
[----:B------:R-:W-:-:S04]  /*2fd0*/  @P6 FADD.FTZ R175, R210, -R175 ;  /* 0x800000afd2af6221 */ /* 0x000fc80000010000 */
[----:B------:R-:W-:-:S04]  /*2fe0*/  @P6 FMUL.FTZ R175, R226, R175 ;  /* 0x000000afe2af6220 */ /* 0x000fc80000410000 */
[----:B------:R-:W-:-:S04]  /*2ff0*/  @P6 FMUL.FTZ R175, R175, R176 ;  /* 0x000000b0afaf6220 */ /* 0x000fc80000410000 */
[----:B-1----:R-:W-:Y:S01]  /*3000*/  @P6 FMUL.FTZ R248, R175, R248 ;  /* 0x000000f8aff86220 */ /* 0x002fe20000410000 */
[----:B------:R-:W-:-:S05]  /*3010*/  @P6 HADD2.F32 R175, -RZ, R35.H1_H1 ;  /* 0x30000023ffaf6230 */ /* 0x000fca0000004100 */
[----:B------:R-:W-:Y:S01]  /*3020*/  @P6 FMUL.FTZ R229, R248, R175 ;  /* 0x000000aff8e56220 */ /* 0x000fe20000410000 */
[----:B------:R-:W-:-:S13]  /*3030*/  LOP3.LUT P6, RZ, R250, 0xff, RZ, 0xc0, !PT ;  /* 0x000000fffaff7812 */ /* 0x000fda00078cc0ff */
[----:B------:R-:W0:Y:S01]  /*3040*/  @P6 LDC R240, c[0x0][0x408] ;  /* 0x00010200fff06b82 */ /* 0x000e220000000800 */
[----:B------:R-:W-:Y:S01]  /*3050*/  @P6 FFMA.FTZ R175, R225, R177, R178 ;  /* 0x000000b1e1af6223 */ /* 0x000fe200000100b2 */
[----:B------:R-:W-:-:S03]  /*3060*/  @P6 HADD2.F32 R172, -RZ, R172.H0_H0 ;  /* 0x200000acffac6230 */ /* 0x000fc60000004100 */
[----:B------:R-:W-:-:S04]  /*3070*/  @P6 FADD.FTZ R175, R224, -R175 ;  /* 0x800000afe0af6221 */ /* 0x000fc80000010000 */
[----:B------:R-:W-:-:S04]  /*3080*/  @P6 FMUL.FTZ R175, R226, R175 ;  /* 0x000000afe2af6220 */ /* 0x000fc80000410000 */
[----:B------:R-:W-:-:S04]  /*3090*/  @P6 FMUL.FTZ R175, R175, R176 ;  /* 0x000000b0afaf6220 */ /* 0x000fc80000410000 */
[----:B0-----:R-:W-:Y:S02]  /*30a0*/  @P6 FMUL.FTZ R175, R175, R240 ;  /* 0x000000f0afaf6220 */ /* 0x001fe40000410000 */
[----:B------:R-:W0:Y:S02]  /*30b0*/  @P6 LDC R240, c[0x0][0x408] ;  /* 0x00010200fff06b82 */ /* 0x000e240000000800 */
[----:B------:R-:W-:Y:S01]  /*30c0*/  @P6 FMUL.FTZ R245, R172, R175 ;  /* 0x000000afacf56220 */ /* 0x000fe20000410000 */
[----:B------:R-:W-:Y:S01]  /*30d0*/  @P6 FFMA.FTZ R175, R225, R177, R178 ;  /* 0x000000b1e1af6223 */ /* 0x000fe200000100b2 */
[----:B------:R-:W-:Y:S02]  /*30e0*/  @P6 HADD2.F32 R172, -RZ, R32.H0_H0 ;  /* 0x20000020ffac6230 */ /* 0x000fe40000004100 */
[----:B------:R-:W-:Y:S01]  /*30f0*/  FADD.FTZ R245, R116, R245 ;  /* 0x000000f574f57221 */ /* 0x000fe20000010000 */
[----:B------:R-:W-:-:S04]  /*3100*/  @P6 FADD.FTZ R175, R224, -R175 ;  /* 0x800000afe0af6221 */ /* 0x000fc80000010000 */
[----:B------:R-:W-:-:S04]  /*3110*/  @P6 FMUL.FTZ R175, R226, R175 ;  /* 0x000000afe2af6220 */ /* 0x000fc80000410000 */
[----:B------:R-:W-:-:S04]  /*3120*/  @P6 FMUL.FTZ R175, R175, R176 ;  /* 0x000000b0afaf6220 */ /* 0x000fc80000410000 */
[----:B0-----:R-:W-:Y:S01]  /*3130*/  @P6 FMUL.FTZ R175, R175, R240 ;  /* 0x000000f0afaf6220 */ /* 0x001fe20000410000 */
[----:B------:R-:W-:-:S03]  /*3140*/  HFMA2 R240, -RZ, RZ, 0, 0 ;  /* 0x00000000fff07431 */ /* 0x000fc600000001ff */
[----:B------:R-:W-:Y:S01]  /*3150*/  @P6 FMUL.FTZ R240, R175, R172 ;  /* 0x000000acaff06220 */ /* 0x000fe20000410000 */
[----:B------:R-:W-:Y:S01]  /*3160*/  FADD.FTZ R175, R118, R241 ;  /* 0x000000f176af7221 */ /* 0x000fe20000010000 */
[----:B------:R-:W-:Y:S01]  /*3170*/  FADD.FTZ R172, R119, R246 ;  /* 0x000000f677ac7221 */ /* 0x000fe20000010000 */
[----:B------:R-:W-:Y:S02]  /*3180*/  F2FP.F16.F32.PACK_AB R118, R238, R173 ;  /* 0x000000adee76723e */ /* 0x000fe400000000ff */
[----:B------:R-:W-:Y:S02]  /*3190*/  F2FP.F16.F32.PACK_AB R119, R229, R174 ;  /* 0x000000aee577723e */ /* 0x000fe400000000ff */
[----:B------:R-:W-:Y:S01]  /*31a0*/  F2FP.F16.F32.PACK_AB R116, R179, R240 ;  /* 0x000000f0b374723e */ /* 0x000fe200000000ff */
[----:B------:R-:W-:Y:S06]  /*31b0*/  BRA `(.L_x_2456) ;  /* 0x0000000800387947 */ /* 0x000fec0003800000 */
.L_x_2455:
[----:B------:R-:W-:Y:S01]  /*31c0*/  LOP3.LUT P6, RZ, R250, 0xff00, RZ, 0xc0, !PT ;  /* 0x0000ff00faff7812 */ /* 0x000fe200078cc0ff */
[----:B------:R-:W-:Y:S01]  /*31d0*/  FFMA.FTZ R149, R223, R177, R178 ;  /* 0x000000b1df957223 */ /* 0x000fe200000100b2 */
[----:B------:R-:W-:Y:S01]  /*31e0*/  MOV R228, RZ ;  /* 0x000000ff00e47202 */ /* 0x000fe20000000f00 */
[----:B------:R-:W-:Y:S01]  /*31f0*/  HFMA2 R179, -RZ, RZ, 0, 0 ;  /* 0x00000000ffb37431 */ /* 0x000fe200000001ff */
[----:B------:R-:W-:Y:S01]  /*3200*/  CS2R R248, SRZ ;  /* 0x0000000000f87805 */ /* 0x000fe2000001ff00 */
[----:B------:R-:W-:Y:S01]  /*3210*/  FADD.FTZ R149, R222, -R149 ;  /* 0x80000095de957221 */ /* 0x000fe20000010000 */
[----:B------:R-:W-:Y:S01]  /*3220*/  MOV R227, RZ ;  /* 0x000000ff00e37202 */ /* 0x000fe20000000f00 */
[----:B------:R-:W-:Y:S01]  /*3230*/  HFMA2 R235, -RZ, RZ, 0, 0 ;  /* 0x00000000ffeb7431 */ /* 0x000fe200000001ff */
[----:B------:R-:W-:Y:S01]  /*3240*/  CS2R R246, SRZ ;  /* 0x0000000000f67805 */ /* 0x000fe2000001ff00 */
[----:B------:R-:W-:Y:S01]  /*3250*/  FMUL.FTZ R148, R226, R149 ;  /* 0x00000095e2947220 */ /* 0x000fe20000410000 */
[----:B------:R-:W-:-:S02]  /*3260*/  MOV R243, RZ ;  /* 0x000000ff00f37202 */ /* 0x000fc40000000f00 */
[----:B------:R-:W-:Y:S01]  /*3270*/  CS2R R244, SRZ ;  /* 0x0000000000f47805 */ /* 0x000fe2000001ff00 */
[----:B------:R-:W0:Y:S01]  /*3280*/  @P6 LDC R150, c[0x0][0x408] ;  /* 0x00010200ff966b82 */ /* 0x000e220000000800 */
[----:B------:R-:W-:-:S07]  /*3290*/  @P6 FMUL.FTZ R149, R148, R176 ;  /* 0x000000b094956220 */ /* 0x000fce0000410000 */
[----:B------:R-:W1:Y:S01]  /*32a0*/  @P6 LDC R234, c[0x0][0x408] ;  /* 0x00010200ffea6b82 */ /* 0x000e620000000800 */
[----:B0-----:R-:W-:Y:S01]  /*32b0*/  @P6 FMUL.FTZ R150, R149, R150 ;  /* 0x0000009695966220 */ /* 0x001fe20000410000 */
[----:B-----5:R-:W-:-:S05]  /*32c0*/  @P6 HADD2.F32 R149, -RZ, R172.H1_H1 ;  /* 0x300000acff956230 */ /* 0x020fca0000004100 */
[----:B------:R-:W-:Y:S01]  /*32d0*/  @P6 FMUL.FTZ R228, R149, R150 ;  /* 0x0000009695e46220 */ /* 0x000fe20000410000 */
[----:B------:R-:W-:-:S03]  /*32e0*/  @P6 FMUL.FTZ R149, R148, R176 ;  /* 0x000000b094956220 */ /* 0x000fc60000410000 */
[----:B------:R-:W-:Y:S01]  /*32f0*/  FADD.FTZ R228, R117, R228 ;  /* 0x000000e475e47221 */ /* 0x000fe20000010000 */
[----:B-1----:R-:W-:Y:S01]  /*3300*/  @P6 FMUL.FTZ R234, R149, R234 ;  /* 0x000000ea95ea6220 */ /* 0x002fe20000410000 */
[----:B------:R-:W-:-:S05]  /*3310*/  @P6 HADD2.F32 R149, -RZ, R32.H1_H1 ;  /* 0x30000020ff956230 */ /* 0x000fca0000004100 */
[----:B------:R-:W-:Y:S01]  /*3320*/  @P6 FMUL.FTZ R179, R234, R149 ;  /* 0x00000095eab36220 */ /* 0x000fe20000410000 */
[----:B------:R-:W-:Y:S01]  /*3330*/  LOP3.LUT P6, RZ, R250, 0xff0000, RZ, 0xc0, !PT ;  /* 0x00ff0000faff7812 */ /* 0x000fe200078cc0ff */
[----:B------:R-:W-:-:S04]  /*3340*/  FFMA.FTZ R149, R221, R177, R178 ;  /* 0x000000b1dd957223 */ /* 0x000fc800000100b2 */
[----:B------:R-:W-:-:S04]  /*3350*/  FADD.FTZ R149, R220, -R149 ;  /* 0x80000095dc957221 */ /* 0x000fc80000010000 */
[----:B------:R-:W-:-:S04]  /*3360*/  FMUL.FTZ R239, R226, R149 ;  /* 0x00000095e2ef7220 */ /* 0x000fc80000410000 */
[----:B------:R-:W0:Y:S01]  /*3370*/  @P6 LDC R150, c[0x0][0x408] ;  /* 0x00010200ff966b82 */ /* 0x000e220000000800 */
[----:B------:R-:W-:-:S07]  /*3380*/  @P6 FMUL.FTZ R149, R239, R176 ;  /* 0x000000b0ef956220 */ /* 0x000fce0000410000 */
[----:B------:R-:W1:Y:S01]  /*3390*/  @P6 LDC R234, c[0x0][0x408] ;  /* 0x00010200ffea6b82 */ /* 0x000e620000000800 */
[----:B0-----:R-:W-:Y:S01]  /*33a0*/  @P6 FMUL.FTZ R150, R149, R150 ;  /* 0x0000009695966220 */ /* 0x001fe20000410000 */
[----:B------:R-:W-:-:S05]  /*33b0*/  @P6 HADD2.F32 R149, -RZ, R173.H0_H0 ;  /* 0x200000adff956230 */ /* 0x000fca0000004100 */
[----:B------:R-:W-:Y:S01]  /*33c0*/  @P6 FMUL.FTZ R249, R149, R150 ;  /* 0x0000009695f96220 */ /* 0x000fe20000410000 */
[----:B------:R-:W-:-:S04]  /*33d0*/  @P6 FMUL.FTZ R149, R239, R176 ;  /* 0x000000b0ef956220 */ /* 0x000fc80000410000 */
[----:B-1----:R-:W-:Y:S01]  /*33e0*/  @P6 FMUL.FTZ R234, R149, R234 ;  /* 0x000000ea95ea6220 */ /* 0x002fe20000410000 */
[----:B------:R-:W-:-:S05]  /*33f0*/  @P6 HADD2.F32 R149, -RZ, R33.H0_H0 ;  /* 0x20000021ff956230 */ /* 0x000fca0000004100 */
[----:B------:R-:W-:Y:S01]  /*3400*/  @P6 FMUL.FTZ R227, R234, R149 ;  /* 0x00000095eae36220 */ /* 0x000fe20000410000 */
[----:B------:R-:W-:Y:S01]  /*3410*/  LOP3.LUT P6, RZ, R250, 0xff000000, RZ, 0xc0, !PT ;  /* 0xff000000faff7812 */ /* 0x000fe200078cc0ff */
[----:B------:R-:W-:-:S04]  /*3420*/  FFMA.FTZ R149, R219, R177, R178 ;  /* 0x000000b1db957223 */ /* 0x000fc800000100b2 */
[----:B------:R-:W-:-:S04]  /*3430*/  FADD.FTZ R149, R218, -R149 ;  /* 0x80000095da957221 */ /* 0x000fc80000010000 */
[----:B------:R-:W-:-:S04]  /*3440*/  FMUL.FTZ R149, R226, R149 ;  /* 0x00000095e2957220 */ /* 0x000fc80000410000 */
[----:B------:R-:W0:Y:S01]  /*3450*/  @P6 LDC R151, c[0x0][0x408] ;  /* 0x00010200ff976b82 */ /* 0x000e220000000800 */
[----:B------:R-:W-:Y:S01]  /*3460*/  @P6 FMUL.FTZ R150, R149, R176 ;  /* 0x000000b095966220 */ /* 0x000fe20000410000 */
[----:B------:R-:W-:-:S06]  /*3470*/  @P6 HADD2.F32 R173, -RZ, R173.H1_H1 ;  /* 0x300000adffad6230 */ /* 0x000fcc0000004100 */
[----:B------:R-:W1:Y:S01]  /*3480*/  @P6 LDC R229, c[0x0][0x408] ;  /* 0x00010200ffe56b82 */ /* 0x000e620000000800 */
[----:B0-----:R-:W-:Y:S01]  /*3490*/  @P6 FMUL.FTZ R150, R150, R151 ;  /* 0x0000009796966220 */ /* 0x001fe20000410000 */
[----:B------:R-:W-:-:S03]  /*34a0*/  FFMA.FTZ R151, R217, R177, R178 ;  /* 0x000000b1d9977223 */ /* 0x000fc600000100b2 */
[----:B------:R-:W-:Y:S01]  /*34b0*/  @P6 FMUL.FTZ R248, R173, R150 ;  /* 0x00000096adf86220 */ /* 0x000fe20000410000 */
[C---:B------:R-:W-:Y:S01]  /*34c0*/  @P6 FMUL.FTZ R150, R149.reuse, R176 ;  /* 0x000000b095966220 */ /* 0x040fe20000410000 */
[----:B------:R-:W-:Y:S01]  /*34d0*/  FADD.FTZ R151, R216, -R151 ;  /* 0x80000097d8977221 */ /* 0x000fe20000010000 */
[----:B------:R-:W-:Y:S02]  /*34e0*/  F2FP.F16.F32.PACK_AB R149, R149, R239 ;  /* 0x000000ef9595723e */ /* 0x000fe400000000ff */
[----:B-1----:R-:W-:Y:S01]  /*34f0*/  @P6 FMUL.FTZ R229, R150, R229 ;  /* 0x000000e596e56220 */ /* 0x002fe20000410000 */
[----:B------:R-:W-:Y:S02]  /*3500*/  @P6 HADD2.F32 R150, -RZ, R33.H1_H1 ;  /* 0x30000021ff966230 */ /* 0x000fe40000004100 */
[----:B------:R-:W-:Y:S01]  /*3510*/  FMUL.FTZ R240, R226, R151 ;  /* 0x00000097e2f07220 */ /* 0x000fe20000410000 */
[----:B------:R-:W-:Y:S02]  /*3520*/  FFMA.FTZ R151, R215, R177, R178 ;  /* 0x000000b1d7977223 */ /* 0x000fe400000100b2 */
[----:B------:R-:W-:Y:S01]  /*3530*/  @P6 FMUL.FTZ R235, R229, R150 ;  /* 0x00000096e5eb6220 */ /* 0x000fe20000410000 */
[----:B------:R-:W-:Y:S01]  /*3540*/  LOP3.LUT P6, RZ, R251, 0xff, RZ, 0xc0, !PT ;  /* 0x000000fffbff7812 */ /* 0x000fe200078cc0ff */
[----:B------:R-:W-:-:S03]  /*3550*/  FADD.FTZ R151, R214, -R151 ;  /* 0x80000097d6977221 */ /* 0x000fc60000010000 */
[----:B------:R-:W-:-:S09]  /*3560*/  F2FP.F16.F32.PACK_AB R117, R235, R227 ;  /* 0x000000e3eb75723e */ /* 0x000fd200000000ff */
[----:B------:R-:W0:Y:S01]  /*3570*/  @P6 LDC R173, c[0x0][0x408] ;  /* 0x00010200ffad6b82 */ /* 0x000e220000000800 */
[----:B------:R-:W-:-:S07]  /*3580*/  @P6 FMUL.FTZ R150, R240, R176 ;  /* 0x000000b0f0966220 */ /* 0x000fce0000410000 */
[----:B------:R-:W1:Y:S01]  /*3590*/  @P6 LDC R229, c[0x0][0x408] ;  /* 0x00010200ffe56b82 */ /* 0x000e620000000800 */
[----:B0-----:R-:W-:Y:S01]  /*35a0*/  @P6 FMUL.FTZ R173, R150, R173 ;  /* 0x000000ad96ad6220 */ /* 0x001fe20000410000 */
[----:B------:R-:W-:-:S05]  /*35b0*/  @P6 HADD2.F32 R150, -RZ, R174.H0_H0 ;  /* 0x200000aeff966230 */ /* 0x000fca0000004100 */
[----:B------:R-:W-:Y:S01]  /*35c0*/  @P6 FMUL.FTZ R246, R150, R173 ;  /* 0x000000ad96f66220 */ /* 0x000fe20000410000 */
[----:B------:R-:W-:Y:S01]  /*35d0*/  @P6 FMUL.FTZ R150, R240, R176 ;  /* 0x000000b0f0966220 */ /* 0x000fe20000410000 */
[----:B------:R-:W-:Y:S02]  /*35e0*/  MOV R173, RZ ;  /* 0x000000ff00ad7202 */ /* 0x000fe40000000f00 */
[----:B------:R-:W-:Y:S01]  /*35f0*/  FADD.FTZ R120, R120, R246 ;  /* 0x000000f678787221 */ /* 0x000fe20000010000 */
[----:B-1----:R-:W-:Y:S01]  /*3600*/  @P6 FMUL.FTZ R229, R150, R229 ;  /* 0x000000e596e56220 */ /* 0x002fe20000410000 */
[----:B------:R-:W-:-:S05]  /*3610*/  @P6 HADD2.F32 R150, -RZ, R34.H0_H0 ;  /* 0x20000022ff966230 */ /* 0x000fca0000004100 */
[----:B------:R-:W-:Y:S01]  /*3620*/  @P6 FMUL.FTZ R173, R229, R150 ;  /* 0x00000096e5ad6220 */ /* 0x000fe20000410000 */
[----:B------:R-:W-:Y:S01]  /*3630*/  LOP3.LUT P6, RZ, R251, 0xff00, RZ, 0xc0, !PT ;  /* 0x0000ff00fbff7812 */ /* 0x000fe200078cc0ff */
[----:B------:R-:W-:Y:S01]  /*3640*/  FMUL.FTZ R150, R226, R151 ;  /* 0x00000097e2967220 */ /* 0x000fe20000410000 */
[----:B------:R-:W-:-:S11]  /*3650*/  HFMA2 R229, -RZ, RZ, 0, 0 ;  /* 0x00000000ffe57431 */ /* 0x000fd600000001ff */
[----:B------:R-:W0:Y:S01]  /*3660*/  @P6 LDC R234, c[0x0][0x408] ;  /* 0x00010200ffea6b82 */ /* 0x000e220000000800 */
[----:B------:R-:W-:Y:S01]  /*3670*/  @P6 FMUL.FTZ R151, R150, R176 ;  /* 0x000000b096976220 */ /* 0x000fe20000410000 */
[----:B------:R-:W-:-:S06]  /*3680*/  @P6 HADD2.F32 R174, -RZ, R174.H1_H1 ;  /* 0x300000aeffae6230 */ /* 0x000fcc0000004100 */
[----:B------:R-:W1:Y:S01]  /*3690*/  @P6 LDC R238, c[0x0][0x408] ;  /* 0x00010200ffee6b82 */ /* 0x000e620000000800 */
[----:B0-----:R-:W-:-:S04]  /*36a0*/  @P6 FMUL.FTZ R151, R151, R234 ;  /* 0x000000ea97976220 */ /* 0x001fc80000410000 */
[----:B------:R-:W-:Y:S01]  /*36b0*/  @P6 FMUL.FTZ R247, R174, R151 ;  /* 0x00000097aef76220 */ /* 0x000fe20000410000 */
[C---:B------:R-:W-:Y:S01]  /*36c0*/  @P6 FMUL.FTZ R151, R150.reuse, R176 ;  /* 0x000000b096976220 */ /* 0x040fe20000410000 */
[----:B------:R-:W-:Y:S02]  /*36d0*/  F2FP.F16.F32.PACK_AB R150, R150, R240 ;  /* 0x000000f09696723e */ /* 0x000fe400000000ff */
        /* <DEDUP_REMOVED lines=14> */
[----:B------:R-:W-:Y:S01]  /*37c0*/  @P6 FMUL.FTZ R151, R242, R176 ;  /* 0x000000b0f2976220 */ /* 0x000fe20000410000 */
[----:B------:R-:W-:Y:S02]  /*37d0*/  HFMA2 R174, -RZ, RZ, 0, 0 ;  /* 0x00000000ffae7431 */ /* 0x000fe400000001ff */
[----:B------:R-:W-:Y:S01]  /*37e0*/  FADD.FTZ R122, R122, R243 ;  /* 0x000000f37a7a7221 */ /* 0x000fe20000010000 */
[----:B-1----:R-:W-:Y:S01]  /*37f0*/  @P6 FMUL.FTZ R234, R151, R234 ;  /* 0x000000ea97ea6220 */ /* 0x002fe20000410000 */
[----:B------:R-:W-:-:S05]  /*3800*/  @P6 HADD2.F32 R151, -RZ, R35.H0_H0 ;  /* 0x20000023ff976230 */ /* 0x000fca0000004100 */
[----:B------:R-:W-:Y:S01]  /*3810*/  @P6 FMUL.FTZ R174, R234, R151 ;  /* 0x00000097eaae6220 */ /* 0x000fe20000410000 */
[----:B------:R-:W-:Y:S01]  /*3820*/  ISETP.GE.U32.AND P6, PT, R250, RZ, PT ;  /* 0x000000fffa00720c */ /* 0x000fe20003fc6070 */
[----:B------:R-:W-:-:S03]  /*3830*/  FFMA.FTZ R151, R211, R177, R178 ;  /* 0x000000b1d3977223 */ /* 0x000fc600000100b2 */
[----:B------:R-:W-:Y:S01]  /*3840*/  ISETP.GE.U32.AND.EX P6, PT, R251, 0x1000000, PT, P6 ;  /* 0x01000000fb00780c */ /* 0x000fe20003fc6160 */
[----:B------:R-:W-:-:S04]  /*3850*/  FADD.FTZ R151, R210, -R151 ;  /* 0x80000097d2977221 */ /* 0x000fc80000010000 */
[----:B------:R-:W-:-:S08]  /*3860*/  FMUL.FTZ R151, R226, R151 ;  /* 0x00000097e2977220 */ /* 0x000fd00000410000 */
        /* <DEDUP_REMOVED lines=10> */
[----:B------:R-:W-:Y:S01]  /*3910*/  @P6 HADD2.F32 R175, -RZ, R35.H1_H1 ;  /* 0x30000023ffaf6230 */ /* 0x000fe20000004100 */
[----:B------:R-:W-:-:S04]  /*3920*/  MOV R234, RZ ;  /* 0x000000ff00ea7202 */ /* 0x000fc80000000f00 */
[----:B------:R-:W-:Y:S01]  /*3930*/  @P6 FMUL.FTZ R234, R238, R175 ;  /* 0x000000afeeea6220 */ /* 0x000fe20000410000 */
[----:B------:R-:W-:Y:S01]  /*3940*/  LOP3.LUT P6, RZ, R250, 0xff, RZ, 0xc0, !PT ;  /* 0x000000fffaff7812 */ /* 0x000fe200078cc0ff */
[----:B------:R-:W-:-:S04]  /*3950*/  FFMA.FTZ R175, R225, R177, R178 ;  /* 0x000000b1e1af7223 */ /* 0x000fc800000100b2 */
[----:B------:R-:W-:-:S04]  /*3960*/  FADD.FTZ R175, R224, -R175 ;  /* 0x800000afe0af7221 */ /* 0x000fc80000010000 */
[----:B------:R-:W-:-:S04]  /*3970*/  FMUL.FTZ R241, R226, R175 ;  /* 0x000000afe2f17220 */ /* 0x000fc80000410000 */
[----:B------:R-:W0:Y:S01]  /*3980*/  @P6 LDC R238, c[0x0][0x408] ;  /* 0x00010200ffee6b82 */ /* 0x000e220000000800 */
[----:B------:R-:W-:Y:S01]  /*3990*/  @P6 FMUL.FTZ R175, R241, R176 ;  /* 0x000000b0f1af6220 */ /* 0x000fe20000410000 */
[----:B------:R-:W-:Y:S01]  /*39a0*/  @P6 HADD2.F32 R172, -RZ, R172.H0_H0 ;  /* 0x200000acffac6230 */ /* 0x000fe20000004100 */
[----:B------:R-:W-:Y:S02]  /*39b0*/  F2FP.F16.F32.PACK_AB R148, R148, R241 ;  /* 0x000000f19494723e */ /* 0x000fe400000000ff */
[----:B0-----:R-:W-:Y:S01]  /*39c0*/  @P6 FMUL.FTZ R175, R175, R238 ;  /* 0x000000eeafaf6220 */ /* 0x001fe20000410000 */
[----:B------:R-:W-:-:S03]  /*39d0*/  HFMA2 R238, -RZ, RZ, 0, 0 ;  /* 0x00000000ffee7431 */ /* 0x000fc600000001ff */
[----:B------:R-:W-:Y:S01]  /*39e0*/  @P6 FMUL.FTZ R245, R172, R175 ;  /* 0x000000afacf56220 */ /* 0x000fe20000410000 */
[----:B------:R-:W-:Y:S01]  /*39f0*/  @P6 FMUL.FTZ R172, R241, R176 ;  /* 0x000000b0f1ac6220 */ /* 0x000fe20000410000 */
[----:B------:R-:W0:Y:S02]  /*3a00*/  @P6 LDC R175, c[0x0][0x408] ;  /* 0x00010200ffaf6b82 */ /* 0x000e240000000800 */
[----:B------:R-:W-:Y:S01]  /*3a10*/  FADD.FTZ R245, R116, R245 ;  /* 0x000000f574f57221 */ /* 0x000fe20000010000 */
[----:B0-----:R-:W-:Y:S01]  /*3a20*/  @P6 FMUL.FTZ R175, R172, R175 ;  /* 0x000000afacaf6220 */ /* 0x001fe20000410000 */
[----:B------:R-:W-:-:S05]  /*3a30*/  @P6 HADD2.F32 R172, -RZ, R32.H0_H0 ;  /* 0x20000020ffac6230 */ /* 0x000fca0000004100 */
[----:B------:R-:W-:Y:S01]  /*3a40*/  @P6 FMUL.FTZ R238, R175, R172 ;  /* 0x000000acafee6220 */ /* 0x000fe20000410000 */
[----:B------:R-:W-:Y:S01]  /*3a50*/  FADD.FTZ R175, R118, R249 ;  /* 0x000000f976af7221 */ /* 0x000fe20000010000 */
[----:B------:R-:W-:Y:S01]  /*3a60*/  FADD.FTZ R172, R119, R248 ;  /* 0x000000f877ac7221 */ /* 0x000fe20000010000 */
[----:B------:R-:W-:Y:S02]  /*3a70*/  F2FP.F16.F32.PACK_AB R118, R229, R173 ;  /* 0x000000ade576723e */ /* 0x000fe400000000ff */
[----:B------:R-:W-:Y:S02]  /*3a80*/  F2FP.F16.F32.PACK_AB R119, R234, R174 ;  /* 0x000000aeea77723e */ /* 0x000fe400000000ff */
[----:B------:R-:W-:-:S07]  /*3a90*/  F2FP.F16.F32.PACK_AB R116, R179, R238 ;  /* 0x000000eeb374723e */ /* 0x000fce00000000ff */
.L_x_2456:
[----:B------:R-:W0:Y:S08]  /*3aa0*/  @P1 LDC.64 R238, c[0x0][0x478] ;  /* 0x00011e00ffee1b82 */ /* 0x000e300000000a00 */
[----:B------:R-:W1:Y:S01]  /*3ab0*/  LDC.64 R234, c[0x0][0x468] ;  /* 0x00011a00ffea7b82 */ /* 0x000e620000000a00 */
[----:B0-----:R-:W-:-:S05]  /*3ac0*/  @P1 IMAD.WIDE.U32 R238, R191, 0x10, R238 ;  /* 0x00000010bfee1825 */ /* 0x001fca00078e00ee */
[----:B------:R-:W-:Y:S01]  /*3ad0*/  @P1 STG.E.128 desc[UR8][R238.64], R148 ;  /* 0x00000094ee001986 */ /* 0x000fe2000c101d08 */
[C---:B-1----:R-:W-:Y:S01]  /*3ae0*/  IMAD.WIDE.U32 R234, R191.reuse, 0x10, R234 ;  /* 0x00000010bfea7825 */ /* 0x042fe200078e00ea */
[----:B------:R-:W-:-:S04]  /*3af0*/  IADD3 R191, PT, PT, R191, 0x80, RZ ;  /* 0x00000080bfbf7810 */ /* 0x000fc80007ffe0ff */
[----:B------:R0:W-:Y:S02]  /*3b00*/  STG.E.128 desc[UR8][R234.64], R116 ;  /* 0x00000074ea007986 */ /* 0x0001e4000c101d08 */
[----:B0-----:R-:W-:Y:S02]  /*3b10*/  MOV R116, R245 ;  /* 0x000000f500747202 */ /* 0x001fe40000000f00 */
[----:B------:R-:W-:Y:S02]  /*3b20*/  MOV R117, R228 ;  /* 0x000000e400757202 */ /* 0x000fe40000000f00 */
[----:B------:R-:W-:Y:S02]  /*3b30*/  MOV R118, R175 ;  /* 0x000000af00767202 */ /* 0x000fe40000000f00 */
[----:B------:R-:W-:-:S07]  /*3b40*/  MOV R119, R172 ;  /* 0x000000ac00777202 */ /* 0x000fce0000000f00 */
.L_x_2454:
[----:B------:R-:W-:Y:S05]  /*3b50*/  BSYNC.RECONVERGENT B1 ;  /* 0x0000000000017941 */ /* 0x000fea0003800200 */
.L_x_2453:
        /* <DEDUP_REMOVED lines=8> */
[----:B------:R-:W-:Y:S01]  /*3be0*/  LOP3.LUT P6, RZ, R236, 0xff00, RZ, 0xc0, !PT ;  /* 0x0000ff00ecff7812 */ /* 0x000fe200078cc0ff */
[----:B------:R-:W-:Y:S01]  /*3bf0*/  FFMA.FTZ R149, R207, R177, R178 ;  /* 0x000000b1cf957223 */ /* 0x000fe200000100b2 */
[----:B------:R-:W-:Y:S01]  /*3c00*/  MOV R228, RZ ;  /* 0x000000ff00e47202 */ /* 0x000fe20000000f00 */
[----:B------:R-:W-:Y:S01]  /*3c10*/  HFMA2 R179, -RZ, RZ, 0, 0 ;  /* 0x00000000ffb37431 */ /* 0x000fe200000001ff */
[----:B------:R-:W-:Y:S01]  /*3c20*/  CS2R R248, SRZ ;  /* 0x0000000000f87805 */ /* 0x000fe2000001ff00 */
[----:B------:R-:W-:Y:S01]  /*3c30*/  FADD.FTZ R149, R206, -R149 ;  /* 0x80000095ce957221 */ /* 0x000fe20000010000 */
[----:B------:R-:W-:Y:S02]  /*3c40*/  MOV R227, RZ ;  /* 0x000000ff00e37202 */ /* 0x000fe40000000f00 */
[----:B------:R-:W-:Y:S02]  /*3c50*/  CS2R R246, SRZ ;  /* 0x0000000000f67805 */ /* 0x000fe4000001ff00 */
[----:B------:R-:W-:Y:S01]  /*3c60*/  MOV R243, RZ ;  /* 0x000000ff00f37202 */ /* 0x000fe20000000f00 */
[----:B------:R-:W-:Y:S01]  /*3c70*/  FMUL.FTZ R148, R226, R149 ;  /* 0x00000095e2947220 */ /* 0x000fe20000410000 */
[----:B------:R-:W-:Y:S01]  /*3c80*/  CS2R R244, SRZ ;  /* 0x0000000000f47805 */ /* 0x000fe2000001ff00 */
[----:B------:R-:W0:Y:S02]  /*3c90*/  @P6 LDC R150, c[0x0][0x408] ;  /* 0x00010200ff966b82 */ /* 0x000e240000000800 */
[----:B------:R-:W-:-:S06]  /*3ca0*/  @P6 FMUL.FTZ R149, R176, R148 ;  /* 0x00000094b0956220 */ /* 0x000fcc0000410000 */
        /* <DEDUP_REMOVED lines=31> */
[----:B0-----:R-:W-:-:S04]  /*3ea0*/  @P6 FMUL.FTZ R150, R150, R151 ;  /* 0x0000009796966220 */ /* 0x001fc80000410000 */
[----:B------:R-:W-:Y:S01]  /*3eb0*/  @P6 FMUL.FTZ R248, R173, R150 ;  /* 0x00000096adf86220 */ /* 0x000fe20000410000 */
[----:B------:R-:W-:Y:S01]  /*3ec0*/  @P6 FMUL.FTZ R150, R176, R149 ;  /* 0x00000095b0966220 */ /* 0x000fe20000410000 */
[----:B------:R-:W-:-:S03]  /*3ed0*/  F2FP.F16.F32.PACK_AB R149, R149, R239 ;  /* 0x000000ef9595723e */ /* 0x000fc600000000ff */
[----:B-1----:R-:W-:Y:S01]  /*3ee0*/  @P6 FMUL.FTZ R151, R150, R229 ;  /* 0x000000e596976220 */ /* 0x002fe20000410000 */
[----:B------:R-:W-:Y:S02]  /*3ef0*/  @P6 HADD2.F32 R150, -RZ, R41.H1_H1 ;  /* 0x30000029ff966230 */ /* 0x000fe40000004100 */
[----:B------:R-:W-:-:S03]  /*3f00*/  HFMA2 R229, -RZ, RZ, 0, 0 ;  /* 0x00000000ffe57431 */ /* 0x000fc600000001ff */
[----:B------:R-:W-:Y:S01]  /*3f10*/  @P6 FMUL.FTZ R229, R151, R150 ;  /* 0x0000009697e56220 */ /* 0x000fe20000410000 */
[----:B------:R-:W-:Y:S01]  /*3f20*/  LOP3.LUT P6, RZ, R237, 0xff, RZ, 0xc0, !PT ;  /* 0x000000ffedff7812 */ /* 0x000fe200078cc0ff */
[----:B------:R-:W-:-:S03]  /*3f30*/  FFMA.FTZ R151, R201, R177, R178 ;  /* 0x000000b1c9977223 */ /* 0x000fc600000100b2 */
[----:B------:R-:W-:Y:S01]  /*3f40*/  F2FP.F16.F32.PACK_AB R125, R229, R227 ;  /* 0x000000e3e57d723e */ /* 0x000fe200000000ff */
[----:B------:R-:W-:-:S04]  /*3f50*/  FADD.FTZ R151, R200, -R151 ;  /* 0x80000097c8977221 */ /* 0x000fc80000010000 */
[----:B------:R-:W-:-:S04]  /*3f60*/  FMUL.FTZ R240, R226, R151 ;  /* 0x00000097e2f07220 */ /* 0x000fc80000410000 */
[----:B------:R-:W0:Y:S01]  /*3f70*/  @P6 LDC R173, c[0x0][0x408] ;  /* 0x00010200ffad6b82 */ /* 0x000e220000000800 */
[----:B------:R-:W-:-:S07]  /*3f80*/  @P6 FMUL.FTZ R150, R176, R240 ;  /* 0x000000f0b0966220 */ /* 0x000fce0000410000 */
[----:B------:R-:W1:Y:S01]  /*3f90*/  @P6 LDC R235, c[0x0][0x408] ;  /* 0x00010200ffeb6b82 */ /* 0x000e620000000800 */
[----:B0-----:R-:W-:Y:S01]  /*3fa0*/  @P6 FMUL.FTZ R151, R150, R173 ;  /* 0x000000ad96976220 */ /* 0x001fe20000410000 */
[----:B------:R-:W-:Y:S01]  /*3fb0*/  @P6 HADD2.F32 R150, -RZ, R174.H0_H0 ;  /* 0x200000aeff966230 */ /* 0x000fe20000004100 */
[----:B------:R-:W-:-:S04]  /*3fc0*/  MOV R173, RZ ;  /* 0x000000ff00ad7202 */ /* 0x000fc80000000f00 */
[----:B------:R-:W-:Y:S01]  /*3fd0*/  @P6 FMUL.FTZ R246, R150, R151 ;  /* 0x0000009796f66220 */ /* 0x000fe20000410000 */
[----:B------:R-:W-:Y:S01]  /*3fe0*/  @P6 FMUL.FTZ R150, R176, R240 ;  /* 0x000000f0b0966220 */ /* 0x000fe20000410000 */
[----:B------:R-:W-:Y:S02]  /*3ff0*/  FFMA.FTZ R151, R199, R177, R178 ;  /* 0x000000b1c7977223 */ /* 0x000fe400000100b2 */
[----:B------:R-:W-:Y:S01]  /*4000*/  FADD.FTZ R128, R128, R246 ;  /* 0x000000f680807221 */ /* 0x000fe20000010000 */
[----:B-1----:R-:W-:Y:S01]  /*4010*/  @P6 FMUL.FTZ R235, R150, R235 ;  /* 0x000000eb96eb6220 */ /* 0x002fe20000410000 */
[----:B------:R-:W-:Y:S02]  /*4020*/  @P6 HADD2.F32 R150, -RZ, R42.H0_H0 ;  /* 0x2000002aff966230 */ /* 0x000fe40000004100 */
[----:B------:R-:W-:-:S03]  /*4030*/  FADD.FTZ R151, R198, -R151 ;  /* 0x80000097c6977221 */ /* 0x000fc60000010000 */
[----:B------:R-:W-:Y:S01]  /*4040*/  @P6 FMUL.FTZ R173, R235, R150 ;  /* 0x00000096ebad6220 */ /* 0x000fe20000410000 */
[----:B------:R-:W-:Y:S01]  /*4050*/  LOP3.LUT P6, RZ, R237, 0xff00, RZ, 0xc0, !PT ;  /* 0x0000ff00edff7812 */ /* 0x000fe200078cc0ff */
[----:B------:R-:W-:-:S12]  /*4060*/  FMUL.FTZ R150, R226, R151 ;  /* 0x00000097e2967220 */ /* 0x000fd80000410000 */
[----:B------:R-:W0:Y:S01]  /*4070*/  @P6 LDC R234, c[0x0][0x408] ;  /* 0x00010200ffea6b82 */ /* 0x000e220000000800 */
[----:B------:R-:W-:Y:S01]  /*4080*/  @P6 FMUL.FTZ R151, R176, R150 ;  /* 0x00000096b0976220 */ /* 0x000fe20000410000 */
[----:B------:R-:W-:-:S06]  /*4090*/  @P6 HADD2.F32 R174, -RZ, R174.H1_H1 ;  /* 0x300000aeffae6230 */ /* 0x000fcc0000004100 */
[----:B------:R-:W1:Y:S01]  /*40a0*/  @P6 LDC R238, c[0x0][0x408] ;  /* 0x00010200ffee6b82 */ /* 0x000e620000000800 */
[----:B0-----:R-:W-:Y:S01]  /*40b0*/  @P6 FMUL.FTZ R151, R151, R234 ;  /* 0x000000ea97976220 */ /* 0x001fe20000410000 */
[----:B------:R-:W-:-:S03]  /*40c0*/  HFMA2 R234, -RZ, RZ, 0, 0 ;  /* 0x00000000ffea7431 */ /* 0x000fc600000001ff */
[----:B------:R-:W-:Y:S01]  /*40d0*/  @P6 FMUL.FTZ R247, R174, R151 ;  /* 0x00000097aef76220 */ /* 0x000fe20000410000 */
[----:B------:R-:W-:Y:S01]  /*40e0*/  @P6 FMUL.FTZ R151, R176, R150 ;  /* 0x00000096b0976220 */ /* 0x000fe20000410000 */
        /* <DEDUP_REMOVED lines=32> */
[----:B------:R-:W-:Y:S01]  /*42f0*/  @P6 FMUL.FTZ R238, R176, R151 ;  /* 0x00000097b0ee6220 */ /* 0x000fe20000410000 */
[----:B------:R-:W-:Y:S01]  /*4300*/  @P6 HADD2.F32 R175, -RZ, R43.H1_H1 ;  /* 0x3000002bffaf6230 */ /* 0x000fe20000004100 */
[----:B------:R-:W-:Y:S01]  /*4310*/  F2FP.F16.F32.PACK_AB R151, R151, R242 ;  /* 0x000000f29797723e */ /* 0x000fe200000000ff */
[----:B------:R-:W-:Y:S01]  /*4320*/  FADD.FTZ R131, R131, R244 ;  /* 0x000000f483837221 */ /* 0x000fe20000010000 */
[----:B-1----:R-:W-:Y:S01]  /*4330*/  @P6 FMUL.FTZ R238, R238, R235 ;  /* 0x000000ebeeee6220 */ /* 0x002fe20000410000 */
[----:B------:R-:W-:-:S03]  /*4340*/  MOV R235, RZ ;  /* 0x000000ff00eb7202 */ /* 0x000fc60000000f00 */
[----:B------:R-:W-:Y:S01]  /*4350*/  @P6 FMUL.FTZ R235, R238, R175 ;  /* 0x000000afeeeb6220 */ /* 0x000fe20000410000 */
[----:B------:R-:W-:Y:S01]  /*4360*/  LOP3.LUT P6, RZ, R236, 0xff, RZ, 0xc0, !PT ;  /* 0x000000ffecff7812 */ /* 0x000fe200078cc0ff */
[----:B------:R-:W-:-:S04]  /*4370*/  FFMA.FTZ R175, R209, R177, R178 ;  /* 0x000000b1d1af7223 */ /* 0x000fc800000100b2 */
[----:B------:R-:W-:-:S04]  /*4380*/  FADD.FTZ R175, R208, -R175 ;  /* 0x800000afd0af7221 */ /* 0x000fc80000010000 */
[----:B------:R-:W-:-:S04]  /*4390*/  FMUL.FTZ R241, R226, R175 ;  /* 0x000000afe2f17220 */ /* 0x000fc80000410000 */
[----:B------:R-:W0:Y:S01]  /*43a0*/  @P6 LDC R238, c[0x0][0x408] ;  /* 0x00010200ffee6b82 */ /* 0x000e220000000800 */
[-C--:B------:R-:W-:Y:S01]  /*43b0*/  @P6 FMUL.FTZ R175, R176, R241.reuse ;  /* 0x000000f1b0af6220 */ /* 0x080fe20000410000 */
        /* <DEDUP_REMOVED lines=15> */
[----:B------:R-:W-:Y:S01]  /*44b0*/  F2FP.F16.F32.PACK_AB R124, R179, R238 ;  /* 0x000000eeb37c723e */ /* 0x000fe200000000ff */
[----:B------:R-:W-:Y:S06]  /*44c0*/  BRA `(.L_x_2460) ;  /* 0x00000008008c7947 */ /* 0x000fec0003800000 */
.L_x_2459:
[----:B------:R-:W-:Y:S01]  /*44d0*/  LOP3.LUT P6, RZ, R236, 0xff00, RZ, 0xc0, !PT ;  /* 0x0000ff00ecff7812 */ /* 0x000fe200078cc0ff */
[----:B------:R-:W-:Y:S01]  /*44e0*/  HFMA2 R239, -RZ, RZ, 0, 0 ;  /* 0x00000000ffef7431 */ /* 0x000fe200000001ff */
[----:B------:R-:W-:Y:S02]  /*44f0*/  MOV R241, RZ ;  /* 0x000000ff00f17202 */ /* 0x000fe40000000f00 */
[----:B------:R-:W-:Y:S02]  /*4500*/  CS2R R244, SRZ ;  /* 0x0000000000f47805 */ /* 0x000fe4000001ff00 */
[----:B------:R-:W-:Y:S01]  /*4510*/  MOV R246, RZ ;  /* 0x000000ff00f67202 */ /* 0x000fe20000000f00 */
[----:B------:R-:W-:-:S06]  /*4520*/  HFMA2 R242, -RZ, RZ, 0, 0 ;  /* 0x00000000fff27431 */ /* 0x000fcc00000001ff */
        /* <DEDUP_REMOVED lines=8> */
[----:B-----5:R-:W-:Y:S01]  /*45b0*/  @P6 HADD2.F32 R179, -RZ, R172.H1_H1 ;  /* 0x300000acffb36230 */ /* 0x020fe20000004100 */
[----:B------:R-:W-:-:S04]  /*45c0*/  MOV R228, RZ ;  /* 0x000000ff00e47202 */ /* 0x000fc80000000f00 */
        /* <DEDUP_REMOVED lines=146> */
[----:B------:R-:W-:-:S07]  /*4ef0*/  F2FP.F16.F32.PACK_AB R124, R179, R240 ;  /* 0x000000f0b37c723e */ /* 0x000fce00000000ff */
.L_x_2460:
        /* <DEDUP_REMOVED lines=11> */
.L_x_2458:
[----:B------:R-:W-:Y:S05]  /*4fb0*/  BSYNC.RECONVERGENT B1 ;  /* 0x0000000000017941 */ /* 0x000fea0003800200 */
.L_x_2457:
        /* <DEDUP_REMOVED lines=17> */
[----:B------:R-:W-:-:S02]  /*50d0*/  FMUL.FTZ R148, R226, R149 ;  /* 0x00000095e2947220 */ /* 0x000fc40000410000 */
        /* <DEDUP_REMOVED lines=22> */
[----:B------:R-:W-:-:S03]  /*5240*/  FFMA.FTZ R150, R23, R177, R178 ;  /* 0x000000b117967223 */ /* 0x000fc600000100b2 */
[----:B-1----:R-:W-:Y:S01]  /*5250*/  @P6 FMUL.FTZ R234, R149, R234 ;  /* 0x000000ea95ea6220 */ /* 0x002fe20000410000 */
[----:B------:R-:W-:-:S05]  /*5260*/  @P6 HADD2.F32 R149, -RZ, R49.H0_H0 ;  /* 0x20000031ff956230 */ /* 0x000fca0000004100 */
[----:B------:R-:W-:Y:S01]  /*5270*/  @P6 FMUL.FTZ R227, R234, R149 ;  /* 0x00000095eae36220 */ /* 0x000fe20000410000 */
[----:B------:R-:W-:Y:S01]  /*5280*/  LOP3.LUT P6, RZ, R230, 0xff000000, RZ, 0xc0, !PT ;  /* 0xff000000e6ff7812 */ /* 0x000fe200078cc0ff */
        /* <DEDUP_REMOVED lines=26> */
[----:B------:R-:W-:-:S03]  /*5430*/  @P6 FMUL.FTZ R150, R176, R241 ;  /* 0x000000f1b0966220 */ /* 0x000fc60000410000 */
[----:B------:R-:W-:Y:S01]  /*5440*/  FADD.FTZ R136, R136, R246 ;  /* 0x000000f688887221 */ /* 0x000fe20000010000 */
        /* <DEDUP_REMOVED lines=31> */
[----:B------:R-:W-:Y:S02]  /*5640*/  @P6 HADD2.F32 R235, -RZ, R51.H0_H0 ;  /* 0x20000033ffeb6230 */ /* 0x000fe40000004100 */
[----:B------:R-:W-:Y:S01]  /*5650*/  FADD.FTZ R138, R138, R243 ;  /* 0x000000f38a8a7221 */ /* 0x000fe20000010000 */
[----:B-1----:R-:W-:Y:S01]  /*5660*/  @P6 FMUL.FTZ R238, R174, R245 ;  /* 0x000000f5aeee6220 */ /* 0x002fe20000410000 */
[----:B------:R-:W-:-:S03]  /*5670*/  HFMA2 R174, -RZ, RZ, 0, 0 ;  /* 0x00000000ffae7431 */ /* 0x000fc600000001ff */
[----:B------:R-:W-:Y:S01]  /*5680*/  @P6 FMUL.FTZ R174, R238, R235 ;  /* 0x000000ebeeae6220 */ /* 0x000fe20000410000 */
[----:B------:R-:W-:Y:S01]  /*5690*/  ISETP.GE.U32.AND P6, PT, R230, RZ, PT ;  /* 0x000000ffe600720c */ /* 0x000fe20003fc6070 */
[----:B------:R-:W-:-:S03]  /*56a0*/  FFMA.FTZ R235, R17, R177, R178 ;  /* 0x000000b111eb7223 */ /* 0x000fc600000100b2 */
[----:B------:R-:W-:Y:S01]  /*56b0*/  ISETP.GE.U32.AND.EX P6, PT, R231, 0x1000000, PT, P6 ;  /* 0x01000000e700780c */ /* 0x000fe20003fc6160 */
[----:B------:R-:W-:-:S04]  /*56c0*/  FADD.FTZ R245, R18, -R235 ;  /* 0x800000eb12f57221 */ /* 0x000fc80000010000 */
[----:B------:R-:W-:Y:S01]  /*56d0*/  FMUL.FTZ R242, R226, R245 ;  /* 0x000000f5e2f27220 */ /* 0x000fe20000410000 */
[----:B------:R-:W-:-:S04]  /*56e0*/  CS2R R244, SRZ ;  /* 0x0000000000f47805 */ /* 0x000fc8000001ff00 */
[----:B------:R-:W-:-:S03]  /*56f0*/  F2FP.F16.F32.PACK_AB R151, R242, R151 ;  /* 0x00000097f297723e */ /* 0x000fc600000000ff */
[----:B------:R-:W0:Y:S01]  /*5700*/  @P6 LDC R240, c[0x0][0x408] ;  /* 0x00010200fff06b82 */ /* 0x000e220000000800 */
[----:B------:R-:W-:Y:S01]  /*5710*/  @P6 FMUL.FTZ R238, R176, R242 ;  /* 0x000000f2b0ee6220 */ /* 0x000fe20000410000 */
[----:B------:R-:W-:-:S06]  /*5720*/  @P6 HADD2.F32 R175, -RZ, R175.H1_H1 ;  /* 0x300000afffaf6230 */ /* 0x000fcc0000004100 */
[----:B------:R-:W1:Y:S01]  /*5730*/  @P6 LDC R235, c[0x0][0x408] ;  /* 0x00010200ffeb6b82 */ /* 0x000e620000000800 */
[----:B0-----:R-:W-:-:S04]  /*5740*/  @P6 FMUL.FTZ R238, R238, R240 ;  /* 0x000000f0eeee6220 */ /* 0x001fc80000410000 */
[----:B------:R-:W-:Y:S01]  /*5750*/  @P6 FMUL.FTZ R244, R175, R238 ;  /* 0x000000eeaff46220 */ /* 0x000fe20000410000 */
[----:B------:R-:W-:Y:S01]  /*5760*/  @P6 FMUL.FTZ R238, R176, R242 ;  /* 0x000000f2b0ee6220 */ /* 0x000fe20000410000 */
[----:B------:R-:W-:Y:S02]  /*5770*/  @P6 HADD2.F32 R175, -RZ, R51.H1_H1 ;  /* 0x30000033ffaf6230 */ /* 0x000fe40000004100 */
        /* <DEDUP_REMOVED lines=27> */
.L_x_2463:
        /* <DEDUP_REMOVED lines=9> */
[----:B------:R-:W-:Y:S01]  /*59c0*/  @P6 FADD.FTZ R179, R187, -R228 ;  /* 0x800000e4bbb36221 */ /* 0x000fe20000010000 */
[----:B------:R-:W-:Y:S02]  /*59d0*/  MOV R228, RZ ;  /* 0x000000ff00e47202 */ /* 0x000fe40000000f00 */
        /* <DEDUP_REMOVED lines=42> */
[----:B------:R-:W-:Y:S01]  /*5c80*/  @P6 FADD.FTZ R173, R185, -R234 ;  /* 0x800000eab9ad6221 */ /* 0x000fe20000010000 */
[----:B------:R-:W-:-:S03]  /*5c90*/  CS2R R234, SRZ ;  /* 0x0000000000ea7805 */ /* 0x000fc6000001ff00 */
        /* <DEDUP_REMOVED lines=35> */
[----:B------:R-:W-:-:S03]  /*5ed0*/  @P6 FFMA.FTZ R174, R21, R177, R178 ;  /* 0x000000b115ae6223 */ /* 0x000fc600000100b2 */
[----:B------:R-:W-:Y:S01]  /*5ee0*/  FADD.FTZ R137, R137, R244 ;  /* 0x000000f489897221 */ /* 0x000fe20000010000 */
[----:B------:R-:W-:Y:S01]  /*5ef0*/  @P6 FADD.FTZ R229, R183, -R174 ;  /* 0x800000aeb7e56221 */ /* 0x000fe20000010000 */
[----:B------:R-:W-:-:S03]  /*5f00*/  @P6 HADD2.F32 R174, -RZ, R50.H1_H1 ;  /* 0x30000032ffae6230 */ /* 0x000fc60000004100 */
[----:B------:R-:W-:-:S04]  /*5f10*/  @P6 FMUL.FTZ R229, R226, R229 ;  /* 0x000000e5e2e56220 */ /* 0x000fc80000410000 */
[----:B------:R-:W-:-:S04]  /*5f20*/  @P6 FMUL.FTZ R229, R176, R229 ;  /* 0x000000e5b0e56220 */ /* 0x000fc80000410000 */
[----:B-1----:R-:W-:Y:S01]  /*5f30*/  @P6 FMUL.FTZ R229, R229, R238 ;  /* 0x000000eee5e56220 */ /* 0x002fe20000410000 */
        /* <DEDUP_REMOVED lines=65> */
.L_x_2464:
        /* <DEDUP_REMOVED lines=11> */
.L_x_2462:
[----:B------:R-:W-:Y:S05]  /*6400*/  BSYNC.RECONVERGENT B1 ;  /* 0x0000000000017941 */ /* 0x000fea0003800200 */
.L_x_2461:
        /* <DEDUP_REMOVED lines=11> */
[----:B------:R-:W-:Y:S01]  /*64c0*/  MOV R239, RZ ;  /* 0x000000ff00ef7202 */ /* 0x000fe20000000f00 */
[----:B------:R-:W-:Y:S01]  /*64d0*/  FADD.FTZ R149, R13, -R148 ;  /* 0x800000940d957221 */ /* 0x000fe20000010000 */
[----:B------:R-:W-:Y:S01]  /*64e0*/  HFMA2 R227, -RZ, RZ, 0, 0 ;  /* 0x00000000ffe37431 */ /* 0x000fe200000001ff */
[----:B------:R-:W-:Y:S02]  /*64f0*/  MOV R246, RZ ;  /* 0x000000ff00f67202 */ /* 0x000fe40000000f00 */
[----:B------:R-:W-:-:S04]  /*6500*/  FMUL.FTZ R148, R226, R149 ;  /* 0x00000095e2947220 */ /* 0x000fc80000410000 */
[----:B------:R-:W0:Y:S01]  /*6510*/  @P6 LDC R150, c[0x0][0x408] ;  /* 0x00010200ff966b82 */ /* 0x000e220000000800 */
[----:B------:R-:W-:-:S07]  /*6520*/  @P6 FMUL.FTZ R149, R176, R148 ;  /* 0x00000094b0956220 */ /* 0x000fce0000410000 */
[----:B------:R-:W1:Y:S01]  /*6530*/  @P6 LDC R228, c[0x0][0x408] ;  /* 0x00010200ffe46b82 */ /* 0x000e620000000800 */
[----:B0-----:R-:W-:Y:S01]  /*6540*/  @P6 FMUL.FTZ R150, R149, R150 ;  /* 0x0000009695966220 */ /* 0x001fe20000410000 */
[----:B-----5:R-:W-:-:S05]  /*6550*/  @P6 HADD2.F32 R149, -RZ, R172.H1_H1 ;  /* 0x300000acff956230 */ /* 0x020fca0000004100 */
[----:B------:R-:W-:Y:S01]  /*6560*/  @P6 FMUL.FTZ R151, R149, R150 ;  /* 0x0000009695976220 */ /* 0x000fe20000410000 */
[----:B------:R-:W-:Y:S01]  /*6570*/  @P6 FMUL.FTZ R149, R176, R148 ;  /* 0x00000094b0956220 */ /* 0x000fe20000410000 */
[----:B------:R-:W-:-:S03]  /*6580*/  FFMA.FTZ R150, R12, R177, R178 ;  /* 0x000000b10c967223 */ /* 0x000fc600000100b2 */
[----:B-1----:R-:W-:Y:S01]  /*6590*/  @P6 FMUL.FTZ R228, R149, R228 ;  /* 0x000000e495e46220 */ /* 0x002fe20000410000 */
[----:B------:R-:W-:-:S05]  /*65a0*/  @P6 HADD2.F32 R149, -RZ, R56.H1_H1 ;  /* 0x30000038ff956230 */ /* 0x000fca0000004100 */
[----:B------:R-:W-:Y:S01]  /*65b0*/  @P6 FMUL.FTZ R179, R228, R149 ;  /* 0x00000095e4b36220 */ /* 0x000fe20000410000 */
[----:B------:R-:W-:Y:S01]  /*65c0*/  LOP3.LUT P6, RZ, R232, 0xff0000, RZ, 0xc0, !PT ;  /* 0x00ff0000e8ff7812 */ /* 0x000fe200078cc0ff */
[----:B------:R-:W-:Y:S01]  /*65d0*/  FADD.FTZ R149, R11, -R150 ;  /* 0x800000960b957221 */ /* 0x000fe20000010000 */
[----:B------:R-:W-:-:S03]  /*65e0*/  MOV R150, RZ ;  /* 0x000000ff00967202 */ /* 0x000fc60000000f00 */
[----:B------:R-:W-:-:S08]  /*65f0*/  FMUL.FTZ R234, R226, R149 ;  /* 0x00000095e2ea7220 */ /* 0x000fd00000410000 */
        /* <DEDUP_REMOVED lines=21> */
[----:B------:R-:W-:Y:S01]  /*6750*/  HFMA2 R228, -RZ, RZ, 0, 0 ;  /* 0x00000000ffe47431 */ /* 0x000fe200000001ff */
[----:B------:R-:W-:Y:S01]  /*6760*/  F2FP.F16.F32.PACK_AB R149, R149, R234 ;  /* 0x000000ea9595723e */ /* 0x000fe200000000ff */
        /* <DEDUP_REMOVED lines=9> */
[----:B------:R-:W-:Y:S01]  /*6800*/  @P6 FMUL.FTZ R173, R176, R235 ;  /* 0x000000ebb0ad6220 */ /* 0x000fe20000410000 */
[----:B------:R-:W-:-:S06]  /*6810*/  @P6 HADD2.F32 R229, -RZ, R58.H0_H0 ;  /* 0x2000003affe56230 */ /* 0x000fcc0000004100 */
[----:B------:R-:W1:Y:S01]  /*6820*/  @P6 LDC R242, c[0x0][0x408] ;  /* 0x00010200fff26b82 */ /* 0x000e620000000800 */
[----:B0-----:R-:W-:Y:S01]  /*6830*/  @P6 FMUL.FTZ R238, R173, R240 ;  /* 0x000000f0adee6220 */ /* 0x001fe20000410000 */
[----:B------:R-:W-:Y:S01]  /*6840*/  @P6 HADD2.F32 R173, -RZ, R174.H0_H0 ;  /* 0x200000aeffad6230 */ /* 0x000fe20000004100 */
[----:B------:R-:W-:-:S04]  /*6850*/  CS2R R240, SRZ ;  /* 0x0000000000f07805 */ /* 0x000fc8000001ff00 */
[----:B------:R-:W-:Y:S01]  /*6860*/  @P6 FMUL.FTZ R240, R173, R238 ;  /* 0x000000eeadf06220 */ /* 0x000fe20000410000 */
[----:B------:R-:W-:-:S03]  /*6870*/  @P6 FMUL.FTZ R173, R176, R235 ;  /* 0x000000ebb0ad6220 */ /* 0x000fc60000410000 */
        /* <DEDUP_REMOVED lines=15> */
[----:B------:R-:W-:Y:S02]  /*6970*/  HFMA2 R229, -RZ, RZ, 0, 0 ;  /* 0x00000000ffe57431 */ /* 0x000fe400000001ff */
[----:B------:R-:W-:Y:S01]  /*6980*/  FADD.FTZ R145, R145, R241 ;  /* 0x000000f191917221 */ /* 0x000fe20000010000 */
[----:B-1----:R-:W-:Y:S01]  /*6990*/  @P6 FMUL.FTZ R243, R174, R243 ;  /* 0x000000f3aef36220 */ /* 0x002fe20000410000 */
[----:B------:R-:W-:-:S05]  /*69a0*/  @P6 HADD2.F32 R174, -RZ, R58.H1_H1 ;  /* 0x3000003affae6230 */ /* 0x000fca0000004100 */
[----:B------:R-:W-:Y:S01]  /*69b0*/  @P6 FMUL.FTZ R229, R243, R174 ;  /* 0x000000aef3e56220 */ /* 0x000fe20000410000 */
[----:B------:R-:W-:Y:S01]  /*69c0*/  LOP3.LUT P6, RZ, R233, 0xff0000, RZ, 0xc0, !PT ;  /* 0x00ff0000e9ff7812 */ /* 0x000fe200078cc0ff */
[----:B------:R-:W-:-:S04]  /*69d0*/  FFMA.FTZ R243, R3, R177, R178 ;  /* 0x000000b103f37223 */ /* 0x000fc800000100b2 */
[----:B------:R-:W-:-:S04]  /*69e0*/  FADD.FTZ R243, R4, -R243 ;  /* 0x800000f304f37221 */ /* 0x000fc80000010000 */
[----:B------:R-:W-:Y:S01]  /*69f0*/  FMUL.FTZ R242, R226, R243 ;  /* 0x000000f3e2f27220 */ /* 0x000fe20000410000 */
[----:B------:R-:W-:-:S03]  /*6a00*/  MOV R243, RZ ;  /* 0x000000ff00f37202 */ /* 0x000fc60000000f00 */
[----:B------:R-:W0:Y:S01]  /*6a10*/  @P6 LDC R245, c[0x0][0x408] ;  /* 0x00010200fff56b82 */ /* 0x000e220000000800 */
[----:B------:R-:W-:Y:S01]  /*6a20*/  @P6 FMUL.FTZ R174, R176, R242 ;  /* 0x000000f2b0ae6220 */ /* 0x000fe20000410000 */
[----:B------:R-:W-:-:S06]  /*6a30*/  @P6 HADD2.F32 R244, -RZ, R59.H0_H0 ;  /* 0x2000003bfff46230 */ /* 0x000fcc0000004100 */
[----:B------:R-:W1:Y:S01]  /*6a40*/  @P6 LDC R247, c[0x0][0x408] ;  /* 0x00010200fff76b82 */ /* 0x000e620000000800 */
[----:B0-----:R-:W-:Y:S01]  /*6a50*/  @P6 FMUL.FTZ R245, R174, R245 ;  /* 0x000000f5aef56220 */ /* 0x001fe20000410000 */
[----:B------:R-:W-:-:S05]  /*6a60*/  @P6 HADD2.F32 R174, -RZ, R175.H0_H0 ;  /* 0x200000afffae6230 */ /* 0x000fca0000004100 */
[----:B------:R-:W-:Y:S01]  /*6a70*/  @P6 FMUL.FTZ R243, R174, R245 ;  /* 0x000000f5aef36220 */ /* 0x000fe20000410000 */
[----:B------:R-:W-:Y:S01]  /*6a80*/  @P6 FMUL.FTZ R174, R176, R242 ;  /* 0x000000f2b0ae6220 */ /* 0x000fe20000410000 */
[-CC-:B------:R-:W-:Y:S01]  /*6a90*/  FFMA.FTZ R245, R0, R177.reuse, R178.reuse ;  /* 0x000000b100f57223 */ /* 0x180fe200000100b2 */
[----:B------:R-:W-:Y:S01]  /*6aa0*/  FFMA.FTZ R178, R16, R177, R178 ;  /* 0x000000b110b27223 */ /* 0x000fe200000100b2 */
[----:B------:R-:W-:Y:S01]  /*6ab0*/  FADD.FTZ R146, R146, R243 ;  /* 0x000000f392927221 */ /* 0x000fe20000010000 */
[----:B-1----:R-:W-:Y:S01]  /*6ac0*/  @P6 FMUL.FTZ R247, R174, R247 ;  /* 0x000000f7aef76220 */ /* 0x002fe20000410000 */
[----:B------:R-:W-:Y:S02]  /*6ad0*/  HFMA2 R174, -RZ, RZ, 0, 0 ;  /* 0x00000000ffae7431 */ /* 0x000fe400000001ff */
[----:B------:R-:W-:Y:S01]  /*6ae0*/  FADD.FTZ R245, R2, -R245 ;  /* 0x800000f502f57221 */ /* 0x000fe20000010000 */
[----:B------:R-:W-:Y:S01]  /*6af0*/  @P6 FMUL.FTZ R174, R247, R244 ;  /* 0x000000f4f7ae6220 */ /* 0x000fe20000410000 */
[----:B------:R-:W-:-:S02]  /*6b00*/  ISETP.GE.U32.AND P6, PT, R232, RZ, PT ;  /* 0x000000ffe800720c */ /* 0x000fc40003fc6070 */
[----:B------:R-:W-:Y:S02]  /*6b10*/  FMUL.FTZ R244, R226, R245 ;  /* 0x000000f5e2f47220 */ /* 0x000fe40000410000 */
[----:B------:R-:W-:Y:S02]  /*6b20*/  ISETP.GE.U32.AND.EX P6, PT, R233, 0x1000000, PT, P6 ;  /* 0x01000000e900780c */ /* 0x000fe40003fc6160 */
[----:B------:R-:W-:-:S04]  /*6b30*/  FMUL.FTZ R245, R244, R176 ;  /* 0x000000b0f4f57220 */ /* 0x000fc80000410000 */
[----:B------:R-:W-:-:S07]  /*6b40*/  FMUL.FTZ R248, R245, UR13 ;  /* 0x0000000df5f87c20 */ /* 0x000fce0008410000 */
[----:B------:R-:W-:Y:S02]  /*6b50*/  @P6 HADD2.F32 R175, -RZ, R175.H1_H1 ;  /* 0x300000afffaf6230 */ /* 0x000fe40000004100 */
[----:B------:R-:W-:-:S03]  /*6b60*/  @P6 HADD2.F32 R245, -RZ, R59.H1_H1 ;  /* 0x3000003bfff56230 */ /* 0x000fc60000004100 */
[C---:B------:R-:W-:Y:S01]  /*6b70*/  @P6 FMUL.FTZ R246, R248.reuse, R175 ;  /* 0x000000aff8f66220 */ /* 0x040fe20000410000 */
[----:B------:R-:W-:Y:S02]  /*6b80*/  HFMA2 R175, -RZ, RZ, 0, 0 ;  /* 0x00000000ffaf7431 */ /* 0x000fe400000001ff */
[----:B------:R-:W-:Y:S01]  /*6b90*/  @P6 FMUL.FTZ R175, R248, R245 ;  /* 0x000000f5f8af6220 */ /* 0x000fe20000410000 */
[----:B------:R-:W-:Y:S01]  /*6ba0*/  LOP3.LUT P6, RZ, R232, 0xff, RZ, 0xc0, !PT ;  /* 0x000000ffe8ff7812 */ /* 0x000fe200078cc0ff */
[----:B------:R-:W-:Y:S01]  /*6bb0*/  FADD.FTZ R245, R15, -R178 ;  /* 0x800000b20ff57221 */ /* 0x000fe20000010000 */
[----:B------:R-:W-:Y:S02]  /*6bc0*/  FADD.FTZ R147, R147, R246 ;  /* 0x000000f693937221 */ /* 0x000fe40000010000 */
[----:B------:R-:W-:Y:S01]  /*6bd0*/  F2FP.F16.F32.PACK_AB R143, R175, R174 ;  /* 0x000000aeaf8f723e */ /* 0x000fe200000000ff */
[----:B------:R-:W-:Y:S01]  /*6be0*/  FMUL.FTZ R226, R226, R245 ;  /* 0x000000f5e2e27220 */ /* 0x000fe20000410000 */
[----:B------:R-:W-:-:S04]  /*6bf0*/  MOV R245, RZ ;  /* 0x000000ff00f57202 */ /* 0x000fc80000000f00 */
[----:B------:R-:W-:-:S03]  /*6c00*/  F2FP.F16.F32.PACK_AB R148, R148, R226 ;  /* 0x000000e29494723e */ /* 0x000fc600000000ff */
[----:B------:R-:W0:Y:S01]  /*6c10*/  @P6 LDC R177, c[0x0][0x408] ;  /* 0x00010200ffb16b82 */ /* 0x000e220000000800 */
[CC--:B------:R-:W-:Y:S01]  /*6c20*/  @P6 FMUL.FTZ R178, R176.reuse, R226.reuse ;  /* 0x000000e2b0b26220 */ /* 0x0c0fe20000410000 */
[----:B------:R-:W-:Y:S01]  /*6c30*/  @P6 FMUL.FTZ R176, R176, R226 ;  /* 0x000000e2b0b06220 */ /* 0x000fe20000410000 */
[----:B------:R-:W-:Y:S02]  /*6c40*/  @P6 HADD2.F32 R172, -RZ, R172.H0_H0 ;  /* 0x200000acffac6230 */ /* 0x000fe40000004100 */
[----:B------:R-:W-:Y:S01]  /*6c50*/  @P6 FMUL.FTZ R247, R178, UR13 ;  /* 0x0000000db2f76c20 */ /* 0x000fe20008410000 */
[----:B------:R-:W-:Y:S01]  /*6c60*/  FADD.FTZ R178, R142, R150 ;  /* 0x000000968eb27221 */ /* 0x000fe20000010000 */
[----:B------:R-:W-:Y:S02]  /*6c70*/  F2FP.F16.F32.PACK_AB R150, R238, R235 ;  /* 0x000000ebee96723e */ /* 0x000fe400000000ff */
[----:B------:R-:W-:Y:S01]  /*6c80*/  @P6 FMUL.FTZ R245, R172, R247 ;  /* 0x000000f7acf56220 */ /* 0x000fe20000410000 */
[----:B------:R-:W-:Y:S01]  /*6c90*/  HFMA2 R172, -RZ, RZ, 0, 0 ;  /* 0x00000000ffac7431 */ /* 0x000fe200000001ff */
[----:B------:R-:W-:Y:S01]  /*6ca0*/  F2FP.F16.F32.PACK_AB R142, R229, R173 ;  /* 0x000000ade58e723e */ /* 0x000fe200000000ff */
        /* <DEDUP_REMOVED lines=9> */
.L_x_2466:
[----:B------:R-:W-:Y:S02]  /*6d40*/  LOP3.LUT P6, RZ, R232, 0xff00, RZ, 0xc0, !PT ;  /* 0x0000ff00e8ff7812 */ /* 0x000fe400078cc0ff */
[----:B------:R-:W-:Y:S02]  /*6d50*/  MOV R242, RZ ;  /* 0x000000ff00f27202 */ /* 0x000fe40000000f00 */
[----:B------:R-:W-:Y:S02]  /*6d60*/  MOV R239, RZ ;  /* 0x000000ff00ef7202 */ /* 0x000fe40000000f00 */
[----:B------:R-:W-:Y:S02]  /*6d70*/  MOV R240, RZ ;  /* 0x000000ff00f07202 */ /* 0x000fe40000000f00 */
        /* <DEDUP_REMOVED lines=27> */
[----:B------:R-:W-:Y:S01]  /*6f30*/  @P6 FADD.FTZ R227, R11, -R228 ;  /* 0x800000e40be36221 */ /* 0x000fe20000010000 */
[----:B------:R-:W-:-:S03]  /*6f40*/  @P6 HADD2.F32 R228, -RZ, R57.H0_H0 ;  /* 0x20000039ffe46230 */ /* 0x000fc60000004100 */
        /* <DEDUP_REMOVED lines=16> */
[----:B------:R-:W-:-:S03]  /*7050*/  HFMA2 R228, -RZ, RZ, 0, 0 ;  /* 0x00000000ffe47431 */ /* 0x000fc600000001ff */
        /* <DEDUP_REMOVED lines=17> */
[----:B------:R-:W-:Y:S02]  /*7170*/  MOV R238, RZ ;  /* 0x000000ff00ee7202 */ /* 0x000fe40000000f00 */
[----:B------:R-:W-:Y:S01]  /*7180*/  FADD.FTZ R144, R144, R235 ;  /* 0x000000eb90907221 */ /* 0x000fe20000010000 */
        /* <DEDUP_REMOVED lines=32> */
[----:B------:R-:W-:Y:S01]  /*7390*/  @P6 HADD2.F32 R174, -RZ, R175.H0_H0 ;  /* 0x200000afffae6230 */ /* 0x000fe20000004100 */
[----:B------:R-:W-:-:S04]  /*73a0*/  MOV R229, RZ ;  /* 0x000000ff00e57202 */ /* 0x000fc80000000f00 */
[----:B------:R-:W-:Y:S01]  /*73b0*/  @P6 FMUL.FTZ R229, R174, R241 ;  /* 0x000000f1aee56220 */ /* 0x000fe20000410000 */
[----:B------:R-:W-:Y:S01]  /*73c0*/  @P6 FFMA.FTZ R241, R3, R177, R178 ;  /* 0x000000b103f16223 */ /* 0x000fe200000100b2 */
[----:B------:R-:W-:Y:S02]  /*73d0*/  HFMA2 R174, -RZ, RZ, 0, 0 ;  /* 0x00000000ffae7431 */ /* 0x000fe400000001ff */
[----:B------:R-:W-:Y:S01]  /*73e0*/  FADD.FTZ R146, R146, R229 ;  /* 0x000000e592927221 */ /* 0x000fe20000010000 */
[----:B------:R-:W-:-:S04]  /*73f0*/  @P6 FADD.FTZ R241, R4, -R241 ;  /* 0x800000f104f16221 */ /* 0x000fc80000010000 */
[----:B------:R-:W-:-:S04]  /*7400*/  @P6 FMUL.FTZ R241, R226, R241 ;  /* 0x000000f1e2f16220 */ /* 0x000fc80000410000 */
[----:B------:R-:W-:-:S04]  /*7410*/  @P6 FMUL.FTZ R241, R176, R241 ;  /* 0x000000f1b0f16220 */ /* 0x000fc80000410000 */
[----:B-1----:R-:W-:Y:S01]  /*7420*/  @P6 FMUL.FTZ R244, R241, R244 ;  /* 0x000000f4f1f46220 */ /* 0x002fe20000410000 */
[----:B------:R-:W-:-:S05]  /*7430*/  @P6 HADD2.F32 R241, -RZ, R59.H0_H0 ;  /* 0x2000003bfff16230 */ /* 0x000fca0000004100 */
[----:B------:R-:W-:Y:S01]  /*7440*/  @P6 FMUL.FTZ R174, R244, R241 ;  /* 0x000000f1f4ae6220 */ /* 0x000fe20000410000 */
[----:B------:R-:W-:Y:S01]  /*7450*/  ISETP.GE.U32.AND P6, PT, R232, RZ, PT ;  /* 0x000000ffe800720c */ /* 0x000fe20003fc6070 */
[----:B------:R-:W-:Y:S01]  /*7460*/  FFMA.FTZ R241, R0, R177, R178 ;  /* 0x000000b100f17223 */ /* 0x000fe200000100b2 */
[----:B------:R-:W-:Y:S02]  /*7470*/  MOV R244, RZ ;  /* 0x000000ff00f47202 */ /* 0x000fe40000000f00 */
[----:B------:R-:W-:Y:S01]  /*7480*/  ISETP.GE.U32.AND.EX P6, PT, R233, 0x1000000, PT, P6 ;  /* 0x01000000e900780c */ /* 0x000fe20003fc6160 */
[----:B------:R-:W-:-:S04]  /*7490*/  FADD.FTZ R241, R2, -R241 ;  /* 0x800000f102f17221 */ /* 0x000fc80000010000 */
[----:B------:R-:W-:-:S04]  /*74a0*/  FMUL.FTZ R241, R226, R241 ;  /* 0x000000f1e2f17220 */ /* 0x000fc80000410000 */
[----:B------:R-:W-:-:S04]  /*74b0*/  FMUL.FTZ R241, R176, R241 ;  /* 0x000000f1b0f17220 */ /* 0x000fc80000410000 */
[----:B------:R-:W-:Y:S02]  /*74c0*/  @P6 HADD2.F32 R246, -RZ, R175.H1_H1 ;  /* 0x300000affff66230 */ /* 0x000fe40000004100 */
[----:B------:R-:W-:Y:S01]  /*74d0*/  FMUL.FTZ R241, R241, UR13 ;  /* 0x0000000df1f17c20 */ /* 0x000fe20008410000 */
[----:B------:R-:W-:-:S03]  /*74e0*/  HFMA2 R175, -RZ, RZ, 0, 0 ;  /* 0x00000000ffaf7431 */ /* 0x000fc600000001ff */
[----:B------:R-:W-:Y:S01]  /*74f0*/  @P6 FMUL.FTZ R244, R246, R241 ;  /* 0x000000f1f6f46220 */ /* 0x000fe20000410000 */
[----:B------:R-:W-:-:S03]  /*7500*/  @P6 HADD2.F32 R246, -RZ, R59.H1_H1 ;  /* 0x3000003bfff66230 */ /* 0x000fc60000004100 */
[----:B------:R-:W-:Y:S02]  /*7510*/  FADD.FTZ R147, R147, R244 ;  /* 0x000000f493937221 */ /* 0x000fe40000010000 */
[----:B------:R-:W-:Y:S01]  /*7520*/  @P6 FMUL.FTZ R175, R246, R241 ;  /* 0x000000f1f6af6220 */ /* 0x000fe20000410000 */
[----:B------:R-:W-:-:S13]  /*7530*/  LOP3.LUT P6, RZ, R232, 0xff, RZ, 0xc0, !PT ;  /* 0x000000ffe8ff7812 */ /* 0x000fda00078cc0ff */
[CCC-:B------:R-:W-:Y:S01]  /*7540*/  @P6 FFMA.FTZ R246, R16.reuse, R177.reuse, R178.reuse ;  /* 0x000000b110f66223 */ /* 0x1c0fe200000100b2 */
[----:B------:R-:W-:Y:S01]  /*7550*/  @P6 FFMA.FTZ R178, R16, R177, R178 ;  /* 0x000000b110b26223 */ /* 0x000fe200000100b2 */
[----:B------:R-:W-:Y:S01]  /*7560*/  @P6 HADD2.F32 R172, -RZ, R172.H0_H0 ;  /* 0x200000acffac6230 */ /* 0x000fe20000004100 */
[----:B------:R-:W0:Y:S01]  /*7570*/  @P6 LDC R177, c[0x0][0x408] ;  /* 0x00010200ffb16b82 */ /* 0x000e220000000800 */
[C---:B------:R-:W-:Y:S01]  /*7580*/  @P6 FADD.FTZ R241, R15.reuse, -R246 ;  /* 0x800000f60ff16221 */ /* 0x040fe20000010000 */
[----:B------:R-:W-:Y:S01]  /*7590*/  @P6 FADD.FTZ R243, R15, -R178 ;  /* 0x800000b20ff36221 */ /* 0x000fe20000010000 */
[----:B------:R-:W-:Y:S01]  /*75a0*/  FADD.FTZ R178, R142, R239 ;  /* 0x000000ef8eb27221 */ /* 0x000fe20000010000 */
[----:B------:R-:W-:Y:S01]  /*75b0*/  FADD.FTZ R239, R143, R240 ;  /* 0x000000f08fef7221 */ /* 0x000fe20000010000 */
[C---:B------:R-:W-:Y:S01]  /*75c0*/  @P6 FMUL.FTZ R241, R226.reuse, R241 ;  /* 0x000000f1e2f16220 */ /* 0x040fe20000410000 */
[----:B------:R-:W-:Y:S01]  /*75d0*/  @P6 FMUL.FTZ R243, R226, R243 ;  /* 0x000000f3e2f36220 */ /* 0x000fe20000410000 */
[----:B------:R-:W-:-:S02]  /*75e0*/  F2FP.F16.F32.PACK_AB R142, R234, R173 ;  /* 0x000000adea8e723e */ /* 0x000fc400000000ff */
[C---:B------:R-:W-:Y:S01]  /*75f0*/  @P6 FMUL.FTZ R241, R176.reuse, R241 ;  /* 0x000000f1b0f16220 */ /* 0x040fe20000410000 */
[----:B------:R-:W-:Y:S01]  /*7600*/  @P6 FMUL.FTZ R176, R176, R243 ;  /* 0x000000f3b0b06220 */ /* 0x000fe20000410000 */
[----:B------:R-:W-:Y:S02]  /*7610*/  F2FP.F16.F32.PACK_AB R143, R175, R174 ;  /* 0x000000aeaf8f723e */ /* 0x000fe400000000ff */
[----:B------:R-:W-:Y:S01]  /*7620*/  @P6 FMUL.FTZ R243, R241, UR13 ;  /* 0x0000000df1f36c20 */ /* 0x000fe20008410000 */
[----:B------:R-:W-:-:S03]  /*7630*/  MOV R241, RZ ;  /* 0x000000ff00f17202 */ /* 0x000fc60000000f00 */
[----:B------:R-:W-:Y:S01]  /*7640*/  @P6 FMUL.FTZ R241, R172, R243 ;  /* 0x000000f3acf16220 */ /* 0x000fe20000410000 */
[----:B------:R-:W-:Y:S02]  /*7650*/  HFMA2 R172, -RZ, RZ, 0, 0 ;  /* 0x00000000ffac7431 */ /* 0x000fe400000001ff */
[----:B0-----:R-:W-:Y:S01]  /*7660*/  @P6 FMUL.FTZ R177, R176, R177 ;  /* 0x000000b1b0b16220 */ /* 0x001fe20000410000 */
[----:B------:R-:W-:-:S05]  /*7670*/  @P6 HADD2.F32 R176, -RZ, R56.H0_H0 ;  /* 0x20000038ffb06230 */ /* 0x000fca0000004100 */
[----:B------:R-:W-:Y:S01]  /*7680*/  @P6 FMUL.FTZ R172, R177, R176 ;  /* 0x000000b0b1ac6220 */ /* 0x000fe20000410000 */
[----:B------:R-:W-:Y:S01]  /*7690*/  FADD.FTZ R176, R140, R241 ;  /* 0x000000f18cb07221 */ /* 0x000fe20000010000 */
[----:B------:R-:W-:Y:S01]  /*76a0*/  FADD.FTZ R177, R141, R242 ;  /* 0x000000f28db17221 */ /* 0x000fe20000010000 */
[----:B------:R-:W-:Y:S02]  /*76b0*/  F2FP.F16.F32.PACK_AB R141, R228, R227 ;  /* 0x000000e3e48d723e */ /* 0x000fe400000000ff */
[----:B------:R-:W-:-:S07]  /*76c0*/  F2FP.F16.F32.PACK_AB R140, R179, R172 ;  /* 0x000000acb38c723e */ /* 0x000fce00000000ff */
.L_x_2467:
[----:B------:R-:W0:Y:S08]  /*76d0*/  @P1 LDC.64 R174, c[0x0][0x478] ;  /* 0x00011e00ffae1b82 */ /* 0x000e300000000a00 */
[----:B------:R-:W1:Y:S01]  /*76e0*/  LDC.64 R172, c[0x0][0x468] ;  /* 0x00011a00ffac7b82 */ /* 0x000e620000000a00 */
[----:B0-----:R-:W-:-:S05]  /*76f0*/  @P1 IMAD.WIDE.U32 R174, R191, 0x10, R174 ;  /* 0x00000010bfae1825 */ /* 0x001fca00078e00ae */
[----:B------:R-:W-:Y:S01]  /*7700*/  @P1 STG.E.128 desc[UR8][R174.64], R148 ;  /* 0x00000094ae001986 */ /* 0x000fe2000c101d08 */
[----:B-1----:R-:W-:-:S05]  /*7710*/  IMAD.WIDE.U32 R172, R191, 0x10, R172 ;  /* 0x00000010bfac7825 */ /* 0x002fca00078e00ac */
[----:B------:R0:W-:Y:S02]  /*7720*/  STG.E.128 desc[UR8][R172.64], R140 ;  /* 0x0000008cac007986 */ /* 0x0001e4000c101d08 */
[----:B0-----:R-:W-:Y:S02]  /*7730*/  MOV R140, R176 ;  /* 0x000000b0008c7202 */ /* 0x001fe40000000f00 */
[----:B------:R-:W-:Y:S02]  /*7740*/  MOV R141, R177 ;  /* 0x000000b1008d7202 */ /* 0x000fe40000000f00 */
[----:B------:R-:W-:Y:S02]  /*7750*/  MOV R142, R178 ;  /* 0x000000b2008e7202 */ /* 0x000fe40000000f00 */
[----:B------:R-:W-:Y:S01]  /*7760*/  MOV R143, R239 ;  /* 0x000000ef008f7202 */ /* 0x000fe20000000f00 */
[----:B------:R-:W-:Y:S06]  /*7770*/  BRA `(.L_x_2465) ;  /* 0x0000004000287947 */ /* 0x000fec0003800000 */
.L_x_2452:
        /* <DEDUP_REMOVED lines=9> */
[C---:B------:R-:W-:Y:S01]  /*7810*/  LOP3.LUT P1, RZ, R250.reuse, 0xff, RZ, 0xc0, !PT ;  /* 0x000000fffaff7812 */ /* 0x040fe2000782c0ff */
[----:B------:R-:W-:Y:S01]  /*7820*/  HFMA2 R234, -RZ, RZ, 0, 0 ;  /* 0x00000000ffea7431 */ /* 0x000fe200000001ff */
[----:B------:R-:W-:Y:S01]  /*7830*/  LOP3.LUT P6, RZ, R250, 0xff00, RZ, 0xc0, !PT ;  /* 0x0000ff00faff7812 */ /* 0x000fe200078cc0ff */
[----:B------:R-:W-:Y:S01]  /*7840*/  FADD.FTZ R227, R224, -R179 ;  /* 0x800000b3e0e37221 */ /* 0x000fe20000010000 */
[----:B------:R-:W-:Y:S01]  /*7850*/  HADD2.F32 R179, -RZ, R152.H0_H0 ;  /* 0x20000098ffb37230 */ /* 0x000fe20000004100 */
[----:B------:R-:W-:Y:S01]  /*7860*/  CS2R R244, SRZ ;  /* 0x0000000000f47805 */ /* 0x000fe2000001ff00 */
[----:B------:R-:W-:Y:S02]  /*7870*/  HFMA2 R238, -RZ, RZ, 0, 0 ;  /* 0x00000000ffee7431 */ /* 0x000fe400000001ff */
[--C-:B------:R-:W-:Y:S01]  /*7880*/  FFMA.FTZ R243, R211, R177, R178.reuse ;  /* 0x000000b1d3f37223 */ /* 0x100fe200000100b2 */
[----:B------:R-:W-:Y:S01]  /*7890*/  FFMA.FTZ R179, R226, R227, R179 ;  /* 0x000000e3e2b37223 */ /* 0x000fe200000100b3 */
[----:B------:R-:W-:-:S03]  /*78a0*/  FFMA.FTZ R227, R223, R177, R178 ;  /* 0x000000b1dfe37223 */ /* 0x000fc600000100b2 */
[----:B------:R-:W-:Y:S01]  /*78b0*/  FMUL.FTZ R179, R179, R176 ;  /* 0x000000b0b3b37220 */ /* 0x000fe20000410000 */
[----:B------:R-:W-:Y:S01]  /*78c0*/  FADD.FTZ R229, R222, -R227 ;  /* 0x800000e3dee57221 */ /* 0x000fe20000010000 */
[----:B------:R-:W-:Y:S02]  /*78d0*/  HADD2.F32 R227, -RZ, R152.H1_H1 ;  /* 0x30000098ffe37230 */ /* 0x000fe40000004100 */
[----:B------:R-:W-:Y:S02]  /*78e0*/  @P1 HADD2.F32 R235, -RZ, R32.H0_H0 ;  /* 0x20000020ffeb1230 */ /* 0x000fe40000004100 */
[----:B------:R-:W-:Y:S01]  /*78f0*/  FMUL.FTZ R228, R179, UR13 ;  /* 0x0000000db3e47c20 */ /* 0x000fe20008410000 */
[----:B------:R-:W-:Y:S01]  /*7900*/  MOV R179, RZ ;  /* 0x000000ff00b37202 */ /* 0x000fe20000000f00 */
[----:B------:R-:W-:Y:S01]  /*7910*/  FFMA.FTZ R229, R226, R229, R227 ;  /* 0x000000e5e2e57223 */ /* 0x000fe200000100e3 */
[--C-:B-----5:R-:W-:Y:S02]  /*7920*/  @P1 HADD2.F32 R227, -RZ, R172.reuse.H0_H0 ;  /* 0x200000acffe31230 */ /* 0x120fe40000004100 */
[----:B------:R-:W-:Y:S01]  /*7930*/  @P1 FMUL.FTZ R234, R235, R228 ;  /* 0x000000e4ebea1220 */ /* 0x000fe20000410000 */
[----:B------:R-:W-:-:S02]  /*7940*/  @P6 HADD2.F32 R172, -RZ, R172.H1_H1 ;  /* 0x300000acffac6230 */ /* 0x000fc40000004100 */
[----:B------:R-:W-:Y:S01]  /*7950*/  FMUL.FTZ R229, R229, R176 ;  /* 0x000000b0e5e57220 */ /* 0x000fe20000410000 */
[----:B------:R-:W-:Y:S02]  /*7960*/  HFMA2 R235, -RZ, RZ, 0, 0 ;  /* 0x00000000ffeb7431 */ /* 0x000fe400000001ff */
[----:B------:R-:W-:Y:S01]  /*7970*/  @P1 FMUL.FTZ R179, R228, R227 ;  /* 0x000000e3e4b31220 */ /* 0x000fe20000410000 */
[----:B------:R-:W-:Y:S01]  /*7980*/  MOV R228, RZ ;  /* 0x000000ff00e47202 */ /* 0x000fe20000000f00 */
[----:B------:R-:W-:Y:S01]  /*7990*/  FMUL.FTZ R229, R229, UR13 ;  /* 0x0000000de5e57c20 */ /* 0x000fe20008410000 */
[----:B------:R-:W-:Y:S01]  /*79a0*/  FFMA.FTZ R227, R221, R177, R178 ;  /* 0x000000b1dde37223 */ /* 0x000fe200000100b2 */
[----:B------:R-:W-:Y:S02]  /*79b0*/  LOP3.LUT P1, RZ, R250, 0xff0000, RZ, 0xc0, !PT ;  /* 0x00ff0000faff7812 */ /* 0x000fe4000782c0ff */
[----:B------:R-:W-:Y:S01]  /*79c0*/  @P6 FMUL.FTZ R228, R229, R172 ;  /* 0x000000ace5e46220 */ /* 0x000fe20000410000 */
[----:B------:R-:W-:-:S05]  /*79d0*/  @P6 HADD2.F32 R172, -RZ, R32.H1_H1 ;  /* 0x30000020ffac6230 */ /* 0x000fca0000004100 */
[----:B------:R-:W-:Y:S01]  /*79e0*/  @P6 FMUL.FTZ R235, R172, R229 ;  /* 0x000000e5aceb6220 */ /* 0x000fe20000410000 */
[----:B------:R-:W-:Y:S01]  /*79f0*/  FADD.FTZ R172, R220, -R227 ;  /* 0x800000e3dcac7221 */ /* 0x000fe20000010000 */
[----:B------:R-:W-:Y:S02]  /*7a00*/  HADD2.F32 R227, -RZ, R153.H0_H0 ;  /* 0x20000099ffe37230 */ /* 0x000fe40000004100 */
[----:B------:R-:W-:Y:S01]  /*7a10*/  FFMA.FTZ R229, R219, R177, R178 ;  /* 0x000000b1dbe57223 */ /* 0x000fe200000100b2 */
[----:B------:R-:W-:Y:S01]  /*7a20*/  LOP3.LUT P6, RZ, R250, 0xff000000, RZ, 0xc0, !PT ;  /* 0xff000000faff7812 */ /* 0x000fe200078cc0ff */
[----:B------:R-:W-:Y:S02]  /*7a30*/  @P1 HADD2.F32 R240, -RZ, R33.H0_H0 ;  /* 0x20000021fff01230 */ /* 0x000fe40000004100 */
[----:B------:R-:W-:Y:S01]  /*7a40*/  FFMA.FTZ R227, R226, R172, R227 ;  /* 0x000000ace2e37223 */ /* 0x000fe200000100e3 */
[----:B------:R-:W-:Y:S01]  /*7a50*/  FADD.FTZ R172, R218, -R229 ;  /* 0x800000e5daac7221 */ /* 0x000fe20000010000 */
[----:B------:R-:W-:-:S02]  /*7a60*/  HADD2.F32 R229, -RZ, R153.H1_H1 ;  /* 0x30000099ffe57230 */ /* 0x000fc40000004100 */
[----:B------:R-:W-:-:S03]  /*7a70*/  FMUL.FTZ R227, R227, R176 ;  /* 0x000000b0e3e37220 */ /* 0x000fc60000410000 */
[----:B------:R-:W-:Y:S01]  /*7a80*/  FFMA.FTZ R229, R226, R172, R229 ;  /* 0x000000ace2e57223 */ /* 0x000fe200000100e5 */
[--C-:B------:R-:W-:Y:S02]  /*7a90*/  @P1 HADD2.F32 R172, -RZ, R173.reuse.H0_H0 ;  /* 0x200000adffac1230 */ /* 0x100fe40000004100 */
[----:B------:R-:W-:Y:S01]  /*7aa0*/  FMUL.FTZ R239, R227, UR13 ;  /* 0x0000000de3ef7c20 */ /* 0x000fe20008410000 */
[----:B------:R-:W-:Y:S01]  /*7ab0*/  MOV R227, RZ ;  /* 0x000000ff00e37202 */ /* 0x000fe20000000f00 */
[----:B------:R-:W-:Y:S01]  /*7ac0*/  FMUL.FTZ R229, R229, R176 ;  /* 0x000000b0e5e57220 */ /* 0x000fe20000410000 */
[----:B------:R-:W-:Y:S02]  /*7ad0*/  @P6 HADD2.F32 R173, -RZ, R173.H1_H1 ;  /* 0x300000adffad6230 */ /* 0x000fe40000004100 */
[----:B------:R-:W-:Y:S01]  /*7ae0*/  @P1 FMUL.FTZ R227, R239, R172 ;  /* 0x000000acefe31220 */ /* 0x000fe20000410000 */
[----:B------:R-:W-:Y:S01]  /*7af0*/  @P1 FMUL.FTZ R238, R240, R239 ;  /* 0x000000eff0ee1220 */ /* 0x000fe20000410000 */
[----:B------:R-:W-:Y:S01]  /*7b00*/  FMUL.FTZ R172, R229, UR13 ;  /* 0x0000000de5ac7c20 */ /* 0x000fe20008410000 */
[----:B------:R-:W-:Y:S01]  /*7b10*/  MOV R239, RZ ;  /* 0x000000ff00ef7202 */ /* 0x000fe20000000f00 */
[----:B------:R-:W-:Y:S01]  /*7b20*/  FFMA.FTZ R229, R215, R177, R178 ;  /* 0x000000b1d7e57223 */ /* 0x000fe200000100b2 */
[----:B------:R-:W-:Y:S01]  /*7b30*/  LOP3.LUT P1, RZ, R251, 0xff, RZ, 0xc0, !PT ;  /* 0x000000fffbff7812 */ /* 0x000fe2000782c0ff */
[----:B------:R-:W-:Y:S01]  /*7b40*/  @P6 FMUL.FTZ R244, R172, R173 ;  /* 0x000000adacf46220 */ /* 0x000fe20000410000 */
[----:B------:R-:W-:Y:S01]  /*7b50*/  @P6 HADD2.F32 R173, -RZ, R33.H1_H1 ;  /* 0x30000021ffad6230 */ /* 0x000fe20000004100 */
[----:B------:R-:W-:-:S04]  /*7b60*/  MOV R240, RZ ;  /* 0x000000ff00f07202 */ /* 0x000fc80000000f00 */
[----:B------:R-:W-:Y:S01]  /*7b70*/  @P6 FMUL.FTZ R239, R173, R172 ;  /* 0x000000acadef6220 */ /* 0x000fe20000410000 */
[----:B------:R-:W-:Y:S01]  /*7b80*/  FFMA.FTZ R173, R217, R177, R178 ;  /* 0x000000b1d9ad7223 */ /* 0x000fe200000100b2 */
[----:B------:R-:W-:-:S03]  /*7b90*/  LOP3.LUT P6, RZ, R251, 0xff00, RZ, 0xc0, !PT ;  /* 0x0000ff00fbff7812 */ /* 0x000fc600078cc0ff */
[----:B------:R-:W-:Y:S01]  /*7ba0*/  FADD.FTZ R172, R216, -R173 ;  /* 0x800000add8ac7221 */ /* 0x000fe20000010000 */
[----:B------:R-:W-:Y:S02]  /*7bb0*/  HADD2.F32 R173, -RZ, R154.H0_H0 ;  /* 0x2000009affad7230 */ /* 0x000fe40000004100 */
[----:B------:R-:W-:-:S03]  /*7bc0*/  @P1 HADD2.F32 R242, -RZ, R34.H0_H0 ;  /* 0x20000022fff21230 */ /* 0x000fc60000004100 */
[----:B------:R-:W-:Y:S01]  /*7bd0*/  FFMA.FTZ R173, R226, R172, R173 ;  /* 0x000000ace2ad7223 */ /* 0x000fe200000100ad */
[----:B------:R-:W-:Y:S01]  /*7be0*/  FADD.FTZ R172, R214, -R229 ;  /* 0x800000e5d6ac7221 */ /* 0x000fe20000010000 */
[----:B------:R-:W-:Y:S02]  /*7bf0*/  HADD2.F32 R229, -RZ, R154.H1_H1 ;  /* 0x3000009affe57230 */ /* 0x000fe40000004100 */
[----:B------:R-:W-:-:S03]  /*7c00*/  FMUL.FTZ R173, R173, R176 ;  /* 0x000000b0adad7220 */ /* 0x000fc60000410000 */
[----:B------:R-:W-:Y:S01]  /*7c10*/  FFMA.FTZ R229, R226, R172, R229 ;  /* 0x000000ace2e57223 */ /* 0x000fe200000100e5 */
[--C-:B------:R-:W-:Y:S02]  /*7c20*/  @P1 HADD2.F32 R172, -RZ, R174.reuse.H0_H0 ;  /* 0x200000aeffac1230 */ /* 0x100fe40000004100 */
[----:B------:R-:W-:Y:S01]  /*7c30*/  FMUL.FTZ R241, R173, UR13 ;  /* 0x0000000dadf17c20 */ /* 0x000fe20008410000 */
[----:B------:R-:W-:Y:S02]  /*7c40*/  HFMA2 R173, -RZ, RZ, 0, 0 ;  /* 0x00000000ffad7431 */ /* 0x000fe400000001ff */
[----:B------:R-:W-:Y:S01]  /*7c50*/  FMUL.FTZ R229, R229, R176 ;  /* 0x000000b0e5e57220 */ /* 0x000fe20000410000 */
[----:B------:R-:W-:Y:S01]  /*7c60*/  @P1 FMUL.FTZ R173, R241, R172 ;  /* 0x000000acf1ad1220 */ /* 0x000fe20000410000 */
[----:B------:R-:W-:Y:S02]  /*7c70*/  @P6 HADD2.F32 R172, -RZ, R174.H1_H1 ;  /* 0x300000aeffac6230 */ /* 0x000fe40000004100 */
[----:B------:R-:W-:Y:S01]  /*7c80*/  FMUL.FTZ R229, R229, UR13 ;  /* 0x0000000de5e57c20 */ /* 0x000fe20008410000 */
[----:B------:R-:W-:-:S02]  /*7c90*/  HFMA2 R174, -RZ, RZ, 0, 0 ;  /* 0x00000000ffae7431 */ /* 0x000fc400000001ff */
[----:B------:R-:W-:Y:S01]  /*7ca0*/  @P1 FMUL.FTZ R240, R242, R241 ;  /* 0x000000f1f2f01220 */ /* 0x000fe20000410000 */
[----:B------:R-:W-:Y:S01]  /*7cb0*/  MOV R241, RZ ;  /* 0x000000ff00f17202 */ /* 0x000fe20000000f00 */
[----:B------:R-:W-:Y:S01]  /*7cc0*/  @P6 FMUL.FTZ R174, R229, R172 ;  /* 0x000000ace5ae6220 */ /* 0x000fe20000410000 */
[----:B------:R-:W-:Y:S01]  /*7cd0*/  @P6 HADD2.F32 R172, -RZ, R34.H1_H1 ;  /* 0x30000022ffac6230 */ /* 0x000fe20000004100 */
[----:B------:R-:W-:Y:S01]  /*7ce0*/  ISETP.GE.U32.AND P1, PT, R250, RZ, PT ;  /* 0x000000fffa00720c */ /* 0x000fe20003f26070 */
[----:B------:R-:W-:-:S03]  /*7cf0*/  HFMA2 R242, -RZ, RZ, 0, 0 ;  /* 0x00000000fff27431 */ /* 0x000fc600000001ff */
[----:B------:R-:W-:Y:S01]  /*7d00*/  @P6 FMUL.FTZ R241, R172, R229 ;  /* 0x000000e5acf16220 */ /* 0x000fe20000410000 */
[----:B------:R-:W-:Y:S01]  /*7d10*/  FFMA.FTZ R229, R213, R177, R178 ;  /* 0x000000b1d5e57223 */ /* 0x000fe200000100b2 */
[C---:B------:R-:W-:Y:S02]  /*7d20*/  LOP3.LUT P6, RZ, R251.reuse, 0xff0000, RZ, 0xc0, !PT ;  /* 0x00ff0000fbff7812 */ /* 0x040fe400078cc0ff */
[----:B------:R-:W-:Y:S01]  /*7d30*/  ISETP.GE.U32.AND.EX P1, PT, R251, 0x1000000, PT, P1 ;  /* 0x01000000fb00780c */ /* 0x000fe20003f26110 */
[----:B------:R-:W-:Y:S01]  /*7d40*/  FADD.FTZ R172, R212, -R229 ;  /* 0x800000e5d4ac7221 */ /* 0x000fe20000010000 */
[----:B------:R-:W-:-:S05]  /*7d50*/  HADD2.F32 R229, -RZ, R155.H0_H0 ;  /* 0x2000009bffe57230 */ /* 0x000fca0000004100 */
[----:B------:R-:W-:Y:S01]  /*7d60*/  FFMA.FTZ R229, R226, R172, R229 ;  /* 0x000000ace2e57223 */ /* 0x000fe200000100e5 */
[----:B------:R-:W-:Y:S01]  /*7d70*/  FADD.FTZ R172, R210, -R243 ;  /* 0x800000f3d2ac7221 */ /* 0x000fe20000010000 */
[----:B------:R-:W-:Y:S02]  /*7d80*/  HADD2.F32 R243, -RZ, R155.H1_H1 ;  /* 0x3000009bfff37230 */ /* 0x000fe40000004100 */
[----:B------:R-:W-:Y:S01]  /*7d90*/  FMUL.FTZ R229, R229, R176 ;  /* 0x000000b0e5e57220 */ /* 0x000fe20000410000 */
[----:B------:R-:W-:Y:S02]  /*7da0*/  @P6 HADD2.F32 R246, -RZ, R35.H0_H0 ;  /* 0x20000023fff66230 */ /* 0x000fe40000004100 */
[----:B------:R-:W-:Y:S01]  /*7db0*/  FFMA.FTZ R243, R226, R172, R243 ;  /* 0x000000ace2f37223 */ /* 0x000fe200000100f3 */
[--C-:B------:R-:W-:Y:S02]  /*7dc0*/  @P6 HADD2.F32 R172, -RZ, R175.reuse.H0_H0 ;  /* 0x200000afffac6230 */ /* 0x100fe40000004100 */
[----:B------:R-:W-:Y:S01]  /*7dd0*/  FMUL.FTZ R229, R229, UR13 ;  /* 0x0000000de5e57c20 */ /* 0x000fe20008410000 */
[----:B------:R-:W-:-:S02]  /*7de0*/  @P1 HADD2.F32 R175, -RZ, R175.H1_H1 ;  /* 0x300000afffaf1230 */ /* 0x000fc40000004100 */
[----:B------:R-:W-:Y:S01]  /*7df0*/  FMUL.FTZ R243, R243, R176 ;  /* 0x000000b0f3f37220 */ /* 0x000fe20000410000 */
[----:B------:R-:W-:Y:S01]  /*7e00*/  @P6 FMUL.FTZ R245, R229, R172 ;  /* 0x000000ace5f56220 */ /* 0x000fe20000410000 */
[----:B------:R-:W-:Y:S02]  /*7e10*/  @P6 FMUL.FTZ R242, R246, R229 ;  /* 0x000000e5f6f26220 */ /* 0x000fe40000410000 */
[----:B------:R-:W-:Y:S01]  /*7e20*/  FMUL.FTZ R172, R243, UR13 ;  /* 0x0000000df3ac7c20 */ /* 0x000fe20008410000 */
[----:B------:R-:W-:Y:S01]  /*7e30*/  MOV R246, RZ ;  /* 0x000000ff00f67202 */ /* 0x000fe20000000f00 */
[----:B------:R-:W-:Y:S02]  /*7e40*/  HFMA2 R243, -RZ, RZ, 0, 0 ;  /* 0x00000000fff37431 */ /* 0x000fe400000001ff */
[----:B------:R-:W-:Y:S01]  /*7e50*/  FADD.FTZ R229, R117, R228 ;  /* 0x000000e475e57221 */ /* 0x000fe20000010000 */
[----:B------:R-:W-:Y:S01]  /*7e60*/  @P1 FMUL.FTZ R246, R172, R175 ;  /* 0x000000afacf61220 */ /* 0x000fe20000410000 */
[----:B------:R-:W-:-:S02]  /*7e70*/  @P1 HADD2.F32 R175, -RZ, R35.H1_H1 ;  /* 0x30000023ffaf1230 */ /* 0x000fc40000004100 */
[----:B------:R-:W-:Y:S01]  /*7e80*/  FADD.FTZ R228, R118, R227 ;  /* 0x000000e376e47221 */ /* 0x000fe20000010000 */
[----:B------:R-:W-:Y:S01]  /*7e90*/  FADD.FTZ R227, R119, R244 ;  /* 0x000000f477e37221 */ /* 0x000fe20000010000 */
[----:B------:R-:W-:Y:S01]  /*7ea0*/  F2FP.F16.F32.PACK_AB R118, R241, R240 ;  /* 0x000000f0f176723e */ /* 0x000fe200000000ff */
[----:B------:R-:W-:Y:S01]  /*7eb0*/  @P1 FMUL.FTZ R243, R175, R172 ;  /* 0x000000acaff31220 */ /* 0x000fe20000410000 */
[----:B------:R-:W-:Y:S01]  /*7ec0*/  FADD.FTZ R172, R116, R179 ;  /* 0x000000b374ac7221 */ /* 0x000fe20000010000 */
[----:B------:R-:W-:Y:S01]  /*7ed0*/  FADD.FTZ R179, R120, R173 ;  /* 0x000000ad78b37221 */ /* 0x000fe20000010000 */
[----:B------:R-:W-:Y:S01]  /*7ee0*/  FADD.FTZ R175, R121, R174 ;  /* 0x000000ae79af7221 */ /* 0x000fe20000010000 */
[----:B------:R-:W-:Y:S01]  /*7ef0*/  FADD.FTZ R174, R122, R245 ;  /* 0x000000f57aae7221 */ /* 0x000fe20000010000 */
[----:B------:R-:W-:Y:S01]  /*7f00*/  FADD.FTZ R173, R123, R246 ;  /* 0x000000f67bad7221 */ /* 0x000fe20000010000 */
[----:B------:R-:W-:Y:S02]  /*7f10*/  F2FP.F16.F32.PACK_AB R119, R243, R242 ;  /* 0x000000f2f377723e */ /* 0x000fe400000000ff */
[----:B------:R-:W-:-:S02]  /*7f20*/  F2FP.F16.F32.PACK_AB R117, R239, R238 ;  /* 0x000000eeef75723e */ /* 0x000fc400000000ff */
[----:B------:R-:W-:Y:S01]  /*7f30*/  F2FP.F16.F32.PACK_AB R116, R235, R234 ;  /* 0x000000eaeb74723e */ /* 0x000fe200000000ff */
[----:B------:R-:W-:Y:S06]  /*7f40*/  BRA `(.L_x_2471) ;  /* 0x0000000400dc7947 */ /* 0x000fec0003800000 */
.L_x_2470:
[-CC-:B------:R-:W-:Y:S01]  /*7f50*/  FFMA.FTZ R149, R225, R177.reuse, R178.reuse ;  /* 0x000000b1e1957223 */ /* 0x180fe200000100b2 */
[----:B------:R-:W-:Y:S01]  /*7f60*/  LOP3.LUT P1, RZ, R250, 0xff, RZ, 0xc0, !PT ;  /* 0x000000fffaff7812 */ /* 0x000fe2000782c0ff */
[--C-:B------:R-:W-:Y:S02]  /*7f70*/  HADD2.F32 R151, -RZ, R152.reuse.H0_H0 ;  /* 0x20000098ff977230 */ /* 0x100fe40000004100 */
[----:B------:R-:W-:Y:S01]  /*7f80*/  FFMA.FTZ R179, R223, R177, R178 ;  /* 0x000000b1dfb37223 */ /* 0x000fe200000100b2 */
[----:B------:R-:W-:Y:S01]  /*7f90*/  FADD.FTZ R149, R224, -R149 ;  /* 0x80000095e0957221 */ /* 0x000fe20000010000 */
[----:B------:R-:W-:Y:S01]  /*7fa0*/  LOP3.LUT P6, RZ, R250, 0xff00, RZ, 0xc0, !PT ;  /* 0x0000ff00faff7812 */ /* 0x000fe200078cc0ff */
[----:B------:R-:W-:Y:S02]  /*7fb0*/  HADD2.F32 R241, -RZ, R152.H1_H1 ;  /* 0x30000098fff17230 */ /* 0x000fe40000004100 */
[----:B------:R-:W-:Y:S01]  /*7fc0*/  FADD.FTZ R179, R222, -R179 ;  /* 0x800000b3deb37221 */ /* 0x000fe20000010000 */
[----:B------:R-:W-:Y:S01]  /*7fd0*/  FFMA.FTZ R148, R226, R149, R151 ;  /* 0x00000095e2947223 */ /* 0x000fe20000010097 */
[----:B------:R-:W-:-:S02]  /*7fe0*/  CS2R R234, SRZ ;  /* 0x0000000000ea7805 */ /* 0x000fc4000001ff00 */
[----:B------:R-:W-:Y:S01]  /*7ff0*/  MOV R229, RZ ;  /* 0x000000ff00e57202 */ /* 0x000fe20000000f00 */
[----:B------:R-:W-:Y:S01]  /*8000*/  FFMA.FTZ R241, R226, R179, R241 ;  /* 0x000000b3e2f17223 */ /* 0x000fe200000100f1 */
[----:B------:R-:W-:Y:S01]  /*8010*/  FMUL.FTZ R149, R148, R176 ;  /* 0x000000b094957220 */ /* 0x000fe20000410000 */
[----:B------:R-:W-:Y:S01]  /*8020*/  HADD2.F32 R151, -RZ, R153.H0_H0 ;  /* 0x20000099ff977230 */ /* 0x000fe20000004100 */
[----:B------:R-:W-:Y:S01]  /*8030*/  CS2R R238, SRZ ;  /* 0x0000000000ee7805 */ /* 0x000fe2000001ff00 */
[----:B-----5:R-:W-:Y:S02]  /*8040*/  @P1 HADD2.F32 R150, -RZ, R172.H0_H0 ;  /* 0x200000acff961230 */ /* 0x020fe40000004100 */
[----:B------:R-:W-:Y:S01]  /*8050*/  FMUL.FTZ R149, R149, UR13 ;  /* 0x0000000d95957c20 */ /* 0x000fe20008410000 */
[----:B------:R-:W-:Y:S01]  /*8060*/  @P1 HADD2.F32 R228, -RZ, R32.H0_H0 ;  /* 0x20000020ffe41230 */ /* 0x000fe20000004100 */
[----:B------:R-:W-:Y:S01]  /*8070*/  MOV R227, RZ ;  /* 0x000000ff00e37202 */ /* 0x000fe20000000f00 */
[----:B------:R-:W-:-:S02]  /*8080*/  @P6 HADD2.F32 R172, -RZ, R172.H1_H1 ;  /* 0x300000acffac6230 */ /* 0x000fc40000004100 */
[-C--:B------:R-:W-:Y:S01]  /*8090*/  @P1 FMUL.FTZ R229, R150, R149.reuse ;  /* 0x0000009596e51220 */ /* 0x080fe20000410000 */
[----:B------:R-:W-:Y:S02]  /*80a0*/  @P6 HADD2.F32 R150, -RZ, R32.H1_H1 ;  /* 0x30000020ff966230 */ /* 0x000fe40000004100 */
[----:B------:R-:W-:Y:S01]  /*80b0*/  @P1 FMUL.FTZ R234, R228, R149 ;  /* 0x00000095e4ea1220 */ /* 0x000fe20000410000 */
[----:B------:R-:W-:Y:S01]  /*80c0*/  FMUL.FTZ R149, R241, R176 ;  /* 0x000000b0f1957220 */ /* 0x000fe20000410000 */
[----:B------:R-:W-:Y:S01]  /*80d0*/  HFMA2 R228, -RZ, RZ, 0, 0 ;  /* 0x00000000ffe47431 */ /* 0x000fe200000001ff */
[----:B------:R-:W-:Y:S01]  /*80e0*/  LOP3.LUT P1, RZ, R250, 0xff0000, RZ, 0xc0, !PT ;  /* 0x00ff0000faff7812 */ /* 0x000fe2000782c0ff */
[----:B------:R-:W-:Y:S02]  /*80f0*/  HFMA2 R248, -RZ, RZ, 0, 0 ;  /* 0x00000000fff87431 */ /* 0x000fe400000001ff */
[----:B------:R-:W-:Y:S01]  /*8100*/  FMUL.FTZ R149, R149, UR13 ;  /* 0x0000000d95957c20 */ /* 0x000fe20008410000 */
[----:B------:R-:W-:-:S02]  /*8110*/  HADD2.F32 R245, -RZ, R154.H1_H1 ;  /* 0x3000009afff57230 */ /* 0x000fc40000004100 */
[----:B------:R-:W-:Y:S02]  /*8120*/  HFMA2 R240, -RZ, RZ, 0, 0 ;  /* 0x00000000fff07431 */ /* 0x000fe400000001ff */
[----:B------:R-:W-:Y:S02]  /*8130*/  HADD2.F32 R249, -RZ, R155.H1_H1 ;  /* 0x3000009bfff97230 */ /* 0x000fe40000004100 */
[-C--:B------:R-:W-:Y:S01]  /*8140*/  @P6 FMUL.FTZ R228, R172, R149.reuse ;  /* 0x00000095ace46220 */ /* 0x080fe20000410000 */
[----:B------:R-:W-:Y:S01]  /*8150*/  @P6 FMUL.FTZ R235, R150, R149 ;  /* 0x0000009596eb6220 */ /* 0x000fe20000410000 */
[----:B------:R-:W-:Y:S01]  /*8160*/  FFMA.FTZ R149, R221, R177, R178 ;  /* 0x000000b1dd957223 */ /* 0x000fe200000100b2 */
[----:B------:R-:W-:Y:S01]  /*8170*/  LOP3.LUT P6, RZ, R250, 0xff000000, RZ, 0xc0, !PT ;  /* 0xff000000faff7812 */ /* 0x000fe200078cc0ff */
[----:B------:R-:W-:Y:S01]  /*8180*/  HFMA2 R243, -RZ, RZ, 0, 0 ;  /* 0x00000000fff37431 */ /* 0x000fe200000001ff */
[----:B------:R-:W-:Y:S01]  /*8190*/  F2FP.F16.F32.PACK_AB R148, R241, R148 ;  /* 0x00000094f194723e */ /* 0x000fe200000000ff */
[----:B------:R-:W-:Y:S01]  /*81a0*/  FADD.FTZ R149, R220, -R149 ;  /* 0x80000095dc957221 */ /* 0x000fe20000010000 */
[----:B------:R-:W-:-:S03]  /*81b0*/  @P1 HADD2.F32 R179, -RZ, R33.H0_H0 ;  /* 0x20000021ffb31230 */ /* 0x000fc60000004100 */
[----:B------:R-:W-:Y:S01]  /*81c0*/  FFMA.FTZ R242, R226, R149, R151 ;  /* 0x00000095e2f27223 */ /* 0x000fe20000010097 */
[----:B------:R-:W-:Y:S01]  /*81d0*/  FFMA.FTZ R149, R219, R177, R178 ;  /* 0x000000b1db957223 */ /* 0x000fe200000100b2 */
[----:B------:R-:W-:Y:S02]  /*81e0*/  HADD2.F32 R151, -RZ, R153.H1_H1 ;  /* 0x30000099ff977230 */ /* 0x000fe40000004100 */
[----:B------:R-:W-:Y:S01]  /*81f0*/  FMUL.FTZ R150, R242, R176 ;  /* 0x000000b0f2967220 */ /* 0x000fe20000410000 */
[----:B------:R-:W-:-:S03]  /*8200*/  FADD.FTZ R149, R218, -R149 ;  /* 0x80000095da957221 */ /* 0x000fc60000010000 */
[----:B------:R-:W-:Y:S01]  /*8210*/  FMUL.FTZ R150, R150, UR13 ;  /* 0x0000000d96967c20 */ /* 0x000fe20008410000 */
[----:B------:R-:W-:Y:S01]  /*8220*/  FFMA.FTZ R149, R226, R149, R151 ;  /* 0x00000095e2957223 */ /* 0x000fe20000010097 */
[--C-:B------:R-:W-:Y:S02]  /*8230*/  @P1 HADD2.F32 R151, -RZ, R173.reuse.H0_H0 ;  /* 0x200000adff971230 */ /* 0x100fe40000004100 */
[-C--:B------:R-:W-:Y:S01]  /*8240*/  @P1 FMUL.FTZ R238, R179, R150.reuse ;  /* 0x00000096b3ee1220 */ /* 0x080fe20000410000 */
[----:B------:R-:W-:Y:S01]  /*8250*/  @P6 HADD2.F32 R173, -RZ, R173.H1_H1 ;  /* 0x300000adffad6230 */ /* 0x000fe20000004100 */
[----:B------:R-:W-:Y:S01]  /*8260*/  MOV R179, RZ ;  /* 0x000000ff00b37202 */ /* 0x000fe20000000f00 */
[----:B------:R-:W-:Y:S01]  /*8270*/  @P1 FMUL.FTZ R227, R151, R150 ;  /* 0x0000009697e31220 */ /* 0x000fe20000410000 */
[----:B------:R-:W-:Y:S01]  /*8280*/  FMUL.FTZ R150, R149, R176 ;  /* 0x000000b095967220 */ /* 0x000fe20000410000 */
[----:B------:R-:W-:Y:S01]  /*8290*/  @P6 HADD2.F32 R151, -RZ, R33.H1_H1 ;  /* 0x30000021ff976230 */ /* 0x000fe20000004100 */
[----:B------:R-:W-:-:S02]  /*82a0*/  LOP3.LUT P1, RZ, R251, 0xff00, RZ, 0xc0, !PT ;  /* 0x0000ff00fbff7812 */ /* 0x000fc4000782c0ff */
[----:B------:R-:W-:Y:S01]  /*82b0*/  FMUL.FTZ R150, R150, UR13 ;  /* 0x0000000d96967c20 */ /* 0x000fe20008410000 */
[----:B------:R-:W-:-:S03]  /*82c0*/  F2FP.F16.F32.PACK_AB R149, R149, R242 ;  /* 0x000000f29595723e */ /* 0x000fc600000000ff */
[-C--:B------:R-:W-:Y:S01]  /*82d0*/  @P6 FMUL.FTZ R239, R151, R150.reuse ;  /* 0x0000009697ef6220 */ /* 0x080fe20000410000 */
[----:B------:R-:W-:Y:S01]  /*82e0*/  FFMA.FTZ R151, R217, R177, R178 ;  /* 0x000000b1d9977223 */ /* 0x000fe200000100b2 */
[----:B------:R-:W-:Y:S01]  /*82f0*/  @P6 FMUL.FTZ R248, R173, R150 ;  /* 0x00000096adf86220 */ /* 0x000fe20000410000 */
[----:B------:R-:W-:Y:S01]  /*8300*/  HADD2.F32 R173, -RZ, R154.H0_H0 ;  /* 0x2000009affad7230 */ /* 0x000fe20000004100 */
[----:B------:R-:W-:Y:S01]  /*8310*/  LOP3.LUT P6, RZ, R251, 0xff, RZ, 0xc0, !PT ;  /* 0x000000fffbff7812 */ /* 0x000fe200078cc0ff */
[----:B------:R-:W-:-:S04]  /*8320*/  FADD.FTZ R151, R216, -R151 ;  /* 0x80000097d8977221 */ /* 0x000fc80000010000 */
[----:B------:R-:W-:Y:S01]  /*8330*/  FFMA.FTZ R150, R226, R151, R173 ;  /* 0x00000097e2967223 */ /* 0x000fe200000100ad */
[----:B------:R-:W-:Y:S01]  /*8340*/  FFMA.FTZ R151, R215, R177, R178 ;  /* 0x000000b1d7977223 */ /* 0x000fe200000100b2 */
[----:B------:R-:W-:-:S03]  /*8350*/  @P1 HADD2.F32 R173, -RZ, R174.H1_H1 ;  /* 0x300000aeffad1230 */ /* 0x000fc60000004100 */
[----:B------:R-:W-:-:S03]  /*8360*/  FADD.FTZ R151, R214, -R151 ;  /* 0x80000097d6977221 */ /* 0x000fc60000010000 */
[----:B------:R-:W-:Y:S02]  /*8370*/  @P6 HADD2.F32 R172, -RZ, R174.H0_H0 ;  /* 0x200000aeffac6230 */ /* 0x000fe40000004100 */
[----:B------:R-:W-:Y:S01]  /*8380*/  FFMA.FTZ R245, R226, R151, R245 ;  /* 0x00000097e2f57223 */ /* 0x000fe200000100f5 */
[----:B------:R-:W-:Y:S01]  /*8390*/  FMUL.FTZ R151, R150, R176 ;  /* 0x000000b096977220 */ /* 0x000fe20000410000 */
[----:B------:R-:W-:Y:S01]  /*83a0*/  @P6 HADD2.F32 R244, -RZ, R34.H0_H0 ;  /* 0x20000022fff46230 */ /* 0x000fe20000004100 */
[----:B------:R-:W-:Y:S02]  /*83b0*/  MOV R174, RZ ;  /* 0x000000ff00ae7202 */ /* 0x000fe40000000f00 */
[----:B------:R-:W-:Y:S01]  /*83c0*/  FMUL.FTZ R151, R151, UR13 ;  /* 0x0000000d97977c20 */ /* 0x000fe20008410000 */
[----:B------:R-:W-:-:S03]  /*83d0*/  F2FP.F16.F32.PACK_AB R150, R245, R150 ;  /* 0x00000096f596723e */ /* 0x000fc600000000ff */
[-C--:B------:R-:W-:Y:S01]  /*83e0*/  @P6 FMUL.FTZ R179, R172, R151.reuse ;  /* 0x00000097acb36220 */ /* 0x080fe20000410000 */
[----:B------:R-:W-:Y:S01]  /*83f0*/  @P6 FMUL.FTZ R240, R244, R151 ;  /* 0x00000097f4f06220 */ /* 0x000fe20000410000 */
[----:B------:R-:W-:Y:S01]  /*8400*/  FMUL.FTZ R151, R245, R176 ;  /* 0x000000b0f5977220 */ /* 0x000fe20000410000 */
[----:B------:R-:W-:Y:S01]  /*8410*/  LOP3.LUT P6, RZ, R251, 0xff0000, RZ, 0xc0, !PT ;  /* 0x00ff0000fbff7812 */ /* 0x000fe200078cc0ff */
[----:B------:R-:W-:Y:S02]  /*8420*/  HFMA2 R244, -RZ, RZ, 0, 0 ;  /* 0x00000000fff47431 */ /* 0x000fe400000001ff */
[----:B------:R-:W-:Y:S01]  /*8430*/  FADD.FTZ R179, R120, R179 ;  /* 0x000000b378b37221 */ /* 0x000fe20000010000 */
[----:B------:R-:W-:Y:S01]  /*8440*/  FMUL.FTZ R172, R151, UR13 ;  /* 0x0000000d97ac7c20 */ /* 0x000fe20008410000 */
[----:B------:R-:W-:-:S03]  /*8450*/  FFMA.FTZ R151, R213, R177, R178 ;  /* 0x000000b1d5977223 */ /* 0x000fc600000100b2 */
[----:B------:R-:W-:Y:S01]  /*8460*/  @P1 FMUL.FTZ R174, R173, R172 ;  /* 0x000000acadae1220 */ /* 0x000fe20000410000 */
[----:B------:R-:W-:Y:S02]  /*8470*/  HADD2.F32 R173, -RZ, R155.H0_H0 ;  /* 0x2000009bffad7230 */ /* 0x000fe40000004100 */
[----:B------:R-:W-:-:S04]  /*8480*/  FADD.FTZ R151, R212, -R151 ;  /* 0x80000097d4977221 */ /* 0x000fc80000010000 */
[----:B------:R-:W-:Y:S01]  /*8490*/  FFMA.FTZ R151, R226, R151, R173 ;  /* 0x00000097e2977223 */ /* 0x000fe200000100ad */
[----:B------:R-:W-:Y:S02]  /*84a0*/  @P1 HADD2.F32 R173, -RZ, R34.H1_H1 ;  /* 0x30000022ffad1230 */ /* 0x000fe40000004100 */
[----:B------:R-:W-:-:S03]  /*84b0*/  @P6 HADD2.F32 R247, -RZ, R175.H0_H0 ;  /* 0x200000affff76230 */ /* 0x000fc60000004100 */
[----:B------:R-:W-:Y:S01]  /*84c0*/  @P1 FMUL.FTZ R243, R173, R172 ;  /* 0x000000acadf31220 */ /* 0x000fe20000410000 */
[----:B------:R-:W-:Y:S01]  /*84d0*/  FMUL.FTZ R172, R151, R176 ;  /* 0x000000b097ac7220 */ /* 0x000fe20000410000 */
[----:B------:R-:W-:Y:S02]  /*84e0*/  MOV R173, RZ ;  /* 0x000000ff00ad7202 */ /* 0x000fe40000000f00 */
[----:B------:R-:W-:Y:S01]  /*84f0*/  ISETP.GE.U32.AND P1, PT, R250, RZ, PT ;  /* 0x000000fffa00720c */ /* 0x000fe20003f26070 */
[----:B------:R-:W-:-:S03]  /*8500*/  FMUL.FTZ R172, R172, UR13 ;  /* 0x0000000dacac7c20 */ /* 0x000fc60008410000 */
[----:B------:R-:W-:Y:S01]  /*8510*/  ISETP.GE.U32.AND.EX P1, PT, R251, 0x1000000, PT, P1 ;  /* 0x01000000fb00780c */ /* 0x000fe20003f26110 */
[----:B------:R-:W-:Y:S01]  /*8520*/  @P6 FMUL.FTZ R173, R247, R172 ;  /* 0x000000acf7ad6220 */ /* 0x000fe20000410000 */
[----:B------:R-:W-:-:S05]  /*8530*/  @P6 HADD2.F32 R247, -RZ, R35.H0_H0 ;  /* 0x20000023fff76230 */ /* 0x000fca0000004100 */
[----:B------:R-:W-:Y:S01]  /*8540*/  @P6 FMUL.FTZ R244, R247, R172 ;  /* 0x000000acf7f46220 */ /* 0x000fe20000410000 */
[----:B------:R-:W-:Y:S01]  /*8550*/  FFMA.FTZ R247, R211, R177, R178 ;  /* 0x000000b1d3f77223 */ /* 0x000fe200000100b2 */
[----:B------:R-:W-:Y:S01]  /*8560*/  FADD.FTZ R172, R116, R229 ;  /* 0x000000e574ac7221 */ /* 0x000fe20000010000 */
[----:B------:R-:W-:Y:S01]  /*8570*/  FADD.FTZ R229, R117, R228 ;  /* 0x000000e475e57221 */ /* 0x000fe20000010000 */
[----:B------:R-:W-:Y:S02]  /*8580*/  HFMA2 R117, -RZ, RZ, 0, 0 ;  /* 0x00000000ff757431 */ /* 0x000fe400000001ff */
[----:B------:R-:W-:Y:S01]  /*8590*/  FADD.FTZ R247, R210, -R247 ;  /* 0x800000f7d2f77221 */ /* 0x000fe20000010000 */
[----:B------:R-:W-:Y:S02]  /*85a0*/  @P1 HADD2.F32 R252, -RZ, R175.H1_H1 ;  /* 0x300000affffc1230 */ /* 0x000fe40000004100 */
[----:B------:R-:W-:Y:S02]  /*85b0*/  @P1 HADD2.F32 R228, -RZ, R35.H1_H1 ;  /* 0x30000023ffe41230 */ /* 0x000fe40000004100 */
[----:B------:R-:W-:-:S04]  /*85c0*/  FFMA.FTZ R246, R226, R247, R249 ;  /* 0x000000f7e2f67223 */ /* 0x000fc800000100f9 */
[C---:B------:R-:W-:Y:S01]  /*85d0*/  FMUL.FTZ R116, R246.reuse, R176 ;  /* 0x000000b0f6747220 */ /* 0x040fe20000410000 */
[----:B------:R-:W-:-:S03]  /*85e0*/  F2FP.F16.F32.PACK_AB R151, R246, R151 ;  /* 0x00000097f697723e */ /* 0x000fc600000000ff */
[----:B------:R-:W-:Y:S01]  /*85f0*/  FMUL.FTZ R175, R116, UR13 ;  /* 0x0000000d74af7c20 */ /* 0x000fe20008410000 */
[----:B------:R-:W-:-:S03]  /*8600*/  MOV R116, RZ ;  /* 0x000000ff00747202 */ /* 0x000fc60000000f00 */
[-C--:B------:R-:W-:Y:S01]  /*8610*/  @P1 FMUL.FTZ R117, R228, R175.reuse ;  /* 0x000000afe4751220 */ /* 0x080fe20000410000 */
[----:B------:R-:W-:Y:S01]  /*8620*/  @P1 FMUL.FTZ R116, R252, R175 ;  /* 0x000000affc741220 */ /* 0x000fe20000410000 */
[----:B------:R-:W-:Y:S01]  /*8630*/  FADD.FTZ R228, R118, R227 ;  /* 0x000000e376e47221 */ /* 0x000fe20000010000 */
[----:B------:R-:W-:Y:S01]  /*8640*/  FADD.FTZ R175, R121, R174 ;  /* 0x000000ae79af7221 */ /* 0x000fe20000010000 */
[----:B------:R-:W-:Y:S01]  /*8650*/  FADD.FTZ R227, R119, R248 ;  /* 0x000000f877e37221 */ /* 0x000fe20000010000 */
[----:B------:R-:W-:Y:S01]  /*8660*/  FADD.FTZ R174, R122, R173 ;  /* 0x000000ad7aae7221 */ /* 0x000fe20000010000 */
[----:B------:R-:W-:Y:S01]  /*8670*/  FADD.FTZ R173, R123, R116 ;  /* 0x000000747bad7221 */ /* 0x000fe20000010000 */
[----:B------:R-:W-:Y:S02]  /*8680*/  F2FP.F16.F32.PACK_AB R119, R117, R244 ;  /* 0x000000f47577723e */ /* 0x000fe400000000ff */
[----:B------:R-:W-:Y:S02]  /*8690*/  F2FP.F16.F32.PACK_AB R118, R243, R240 ;  /* 0x000000f0f376723e */ /* 0x000fe400000000ff */
[----:B------:R-:W-:-:S02]  /*86a0*/  F2FP.F16.F32.PACK_AB R117, R239, R238 ;  /* 0x000000eeef75723e */ /* 0x000fc400000000ff */
[----:B------:R-:W-:-:S07]  /*86b0*/  F2FP.F16.F32.PACK_AB R116, R235, R234 ;  /* 0x000000eaeb74723e */ /* 0x000fce00000000ff */
.L_x_2471:
        /* <DEDUP_REMOVED lines=8> */
[----:B------:R1:W-:Y:S01]  /*8740*/  STG.E.128 desc[UR8][R120.64], R116 ;  /* 0x0000007478007986 */ /* 0x0003e2000c101d08 */
[----:B0-----:R-:W-:Y:S02]  /*8750*/  MOV R122, R174 ;  /* 0x000000ae007a7202 */ /* 0x001fe40000000f00 */
[----:B------:R-:W-:Y:S02]  /*8760*/  MOV R123, R173 ;  /* 0x000000ad007b7202 */ /* 0x000fe40000000f00 */
[----:B-1----:R-:W-:Y:S02]  /*8770*/  MOV R116, R172 ;  /* 0x000000ac00747202 */ /* 0x002fe40000000f00 */
[----:B------:R-:W-:-:S02]  /*8780*/  MOV R117, R229 ;  /* 0x000000e500757202 */ /* 0x000fc40000000f00 */
[----:B------:R-:W-:Y:S02]  /*8790*/  MOV R118, R228 ;  /* 0x000000e400767202 */ /* 0x000fe40000000f00 */
[----:B------:R-:W-:Y:S02]  /*87a0*/  MOV R119, R227 ;  /* 0x000000e300777202 */ /* 0x000fe40000000f00 */
[----:B------:R-:W-:Y:S02]  /*87b0*/  MOV R120, R179 ;  /* 0x000000b300787202 */ /* 0x000fe40000000f00 */
[----:B------:R-:W-:-:S07]  /*87c0*/  MOV R121, R175 ;  /* 0x000000af00797202 */ /* 0x000fce0000000f00 */
.L_x_2469:
[----:B------:R-:W-:Y:S05]  /*87d0*/  BSYNC.RECONVERGENT B1 ;  /* 0x0000000000017941 */ /* 0x000fea0003800200 */
.L_x_2468:
        /* <DEDUP_REMOVED lines=8> */
[----:B------:R-:W-:Y:S01]  /*8860*/  FFMA.FTZ R151, R209, R177, R178 ;  /* 0x000000b1d1977223 */ /* 0x000fe200000100b2 */
[--C-:B------:R-:W-:Y:S01]  /*8870*/  HADD2.F32 R149, -RZ, R24.reuse.H0_H0 ;  /* 0x20000018ff957230 */ /* 0x100fe20000004100 */
[----:B------:R-:W-:Y:S02]  /*8880*/  LOP3.LUT P6, RZ, R236, 0xff, RZ, 0xc0, !PT ;  /* 0x000000ffecff7812 */ /* 0x000fe400078cc0ff */
[----:B------:R-:W-:Y:S01]  /*8890*/  CS2R R228, SRZ ;  /* 0x0000000000e47805 */ /* 0x000fe2000001ff00 */
[----:B------:R-:W-:Y:S01]  /*88a0*/  FADD.FTZ R148, R208, -R151 ;  /* 0x80000097d0947221 */ /* 0x000fe20000010000 */
[----:B------:R-:W-:Y:S01]  /*88b0*/  CS2R R234, SRZ ;  /* 0x0000000000ea7805 */ /* 0x000fe2000001ff00 */
[----:B------:R-:W-:Y:S01]  /*88c0*/  HADD2.F32 R241, -RZ, R24.H1_H1 ;  /* 0x30000018fff17230 */ /* 0x000fe20000004100 */
[----:B------:R-:W-:Y:S01]  /*88d0*/  MOV R227, RZ ;  /* 0x000000ff00e37202 */ /* 0x000fe20000000f00 */
[----:B------:R-:W-:Y:S01]  /*88e0*/  FFMA.FTZ R148, R226, R148, R149 ;  /* 0x00000094e2947223 */ /* 0x000fe20000010095 */
[----:B------:R-:W-:Y:S01]  /*88f0*/  CS2R R238, SRZ ;  /* 0x0000000000ee7805 */ /* 0x000fe2000001ff00 */
[----:B------:R-:W-:Y:S01]  /*8900*/  HFMA2 R248, -RZ, RZ, 0, 0 ;  /* 0x00000000fff87431 */ /* 0x000fe200000001ff */
[----:B------:R-:W-:Y:S01]  /*8910*/  MOV R179, RZ ;  /* 0x000000ff00b37202 */ /* 0x000fe20000000f00 */
[----:B------:R-:W-:Y:S01]  /*8920*/  FMUL.FTZ R149, R148, R176 ;  /* 0x000000b094957220 */ /* 0x000fe20000410000 */
[----:B------:R-:W-:-:S02]  /*8930*/  HFMA2 R240, -RZ, RZ, 0, 0 ;  /* 0x00000000fff07431 */ /* 0x000fc400000001ff */
[----:B------:R-:W-:Y:S02]  /*8940*/  HADD2.F32 R245, -RZ, R26.H1_H1 ;  /* 0x3000001afff57230 */ /* 0x000fe40000004100 */
[----:B------:R-:W-:Y:S02]  /*8950*/  HFMA2 R243, -RZ, RZ, 0, 0 ;  /* 0x00000000fff37431 */ /* 0x000fe400000001ff */
[----:B------:R-:W-:Y:S01]  /*8960*/  FMUL.FTZ R150, R149, UR13 ;  /* 0x0000000d95967c20 */ /* 0x000fe20008410000 */
[----:B-----5:R-:W-:Y:S02]  /*8970*/  @P6 HADD2.F32 R149, -RZ, R172.H0_H0 ;  /* 0x200000acff956230 */ /* 0x020fe40000004100 */
[----:B------:R-:W-:Y:S02]  /*8980*/  HFMA2 R244, -RZ, RZ, 0, 0 ;  /* 0x00000000fff47431 */ /* 0x000fe400000001ff */
[----:B------:R-:W-:Y:S02]  /*8990*/  @P6 HADD2.F32 R151, -RZ, R40.H0_H0 ;  /* 0x20000028ff976230 */ /* 0x000fe40000004100 */
[----:B------:R-:W-:Y:S01]  /*89a0*/  @P6 FMUL.FTZ R229, R150, R149 ;  /* 0x0000009596e56220 */ /* 0x000fe20000410000 */
[----:B------:R-:W-:-:S02]  /*89b0*/  FFMA.FTZ R149, R207, R177, R178 ;  /* 0x000000b1cf957223 */ /* 0x000fc400000100b2 */
[----:B------:R-:W-:Y:S01]  /*89c0*/  @P6 FMUL.FTZ R234, R151, R150 ;  /* 0x0000009697ea6220 */ /* 0x000fe20000410000 */
[----:B------:R-:W-:Y:S01]  /*89d0*/  LOP3.LUT P6, RZ, R236, 0xff00, RZ, 0xc0, !PT ;  /* 0x0000ff00ecff7812 */ /* 0x000fe200078cc0ff */
[----:B------:R-:W-:-:S04]  /*89e0*/  FADD.FTZ R149, R206, -R149 ;  /* 0x80000095ce957221 */ /* 0x000fc80000010000 */
[----:B------:R-:W-:-:S04]  /*89f0*/  FFMA.FTZ R241, R226, R149, R241 ;  /* 0x00000095e2f17223 */ /* 0x000fc800000100f1 */
[C---:B------:R-:W-:Y:S01]  /*8a00*/  FMUL.FTZ R149, R241.reuse, R176 ;  /* 0x000000b0f1957220 */ /* 0x040fe20000410000 */
[----:B------:R-:W-:-:S03]  /*8a10*/  F2FP.F16.F32.PACK_AB R148, R241, R148 ;  /* 0x00000094f194723e */ /* 0x000fc600000000ff */
[----:B------:R-:W-:Y:S02]  /*8a20*/  @P6 HADD2.F32 R172, -RZ, R172.H1_H1 ;  /* 0x300000acffac6230 */ /* 0x000fe40000004100 */
[----:B------:R-:W-:Y:S01]  /*8a30*/  FMUL.FTZ R149, R149, UR13 ;  /* 0x0000000d95957c20 */ /* 0x000fe20008410000 */
[----:B------:R-:W-:-:S03]  /*8a40*/  @P6 HADD2.F32 R150, -RZ, R40.H1_H1 ;  /* 0x30000028ff966230 */ /* 0x000fc60000004100 */
[----:B------:R-:W-:Y:S02]  /*8a50*/  @P6 FMUL.FTZ R228, R149, R172 ;  /* 0x000000ac95e46220 */ /* 0x000fe40000410000 */
[----:B------:R-:W-:Y:S01]  /*8a60*/  @P6 FMUL.FTZ R235, R150, R149 ;  /* 0x0000009596eb6220 */ /* 0x000fe20000410000 */
[----:B------:R-:W-:Y:S01]  /*8a70*/  FFMA.FTZ R149, R205, R177, R178 ;  /* 0x000000b1cd957223 */ /* 0x000fe200000100b2 */
[----:B------:R-:W-:-:S03]  /*8a80*/  LOP3.LUT P6, RZ, R236, 0xff0000, RZ, 0xc0, !PT ;  /* 0x00ff0000ecff7812 */ /* 0x000fc600078cc0ff */
[----:B------:R-:W-:Y:S01]  /*8a90*/  FADD.FTZ R242, R204, -R149 ;  /* 0x80000095ccf27221 */ /* 0x000fe20000010000 */
[----:B------:R-:W-:-:S05]  /*8aa0*/  HADD2.F32 R149, -RZ, R25.H0_H0 ;  /* 0x20000019ff957230 */ /* 0x000fca0000004100 */
[----:B------:R-:W-:-:S04]  /*8ab0*/  FFMA.FTZ R242, R226, R242, R149 ;  /* 0x000000f2e2f27223 */ /* 0x000fc80000010095 */
[----:B------:R-:W-:Y:S01]  /*8ac0*/  FMUL.FTZ R149, R242, R176 ;  /* 0x000000b0f2957220 */ /* 0x000fe20000410000 */
[----:B------:R-:W-:-:S03]  /*8ad0*/  @P6 HADD2.F32 R151, -RZ, R41.H0_H0 ;  /* 0x20000029ff976230 */ /* 0x000fc60000004100 */
[----:B------:R-:W-:Y:S01]  /*8ae0*/  FMUL.FTZ R150, R149, UR13 ;  /* 0x0000000d95967c20 */ /* 0x000fe20008410000 */
[----:B------:R-:W-:-:S03]  /*8af0*/  @P6 HADD2.F32 R149, -RZ, R173.H0_H0 ;  /* 0x200000adff956230 */ /* 0x000fc60000004100 */
[----:B------:R-:W-:Y:S02]  /*8b00*/  @P6 FMUL.FTZ R238, R151, R150 ;  /* 0x0000009697ee6220 */ /* 0x000fe40000410000 */
[----:B------:R-:W-:Y:S01]  /*8b10*/  @P6 FMUL.FTZ R227, R150, R149 ;  /* 0x0000009596e36220 */ /* 0x000fe20000410000 */
[----:B------:R-:W-:Y:S01]  /*8b20*/  FFMA.FTZ R149, R203, R177, R178 ;  /* 0x000000b1cb957223 */ /* 0x000fe200000100b2 */
[----:B------:R-:W-:-:S03]  /*8b30*/  LOP3.LUT P6, RZ, R236, 0xff000000, RZ, 0xc0, !PT ;  /* 0xff000000ecff7812 */ /* 0x000fc600078cc0ff */
[----:B------:R-:W-:Y:S01]  /*8b40*/  FADD.FTZ R150, R202, -R149 ;  /* 0x80000095ca967221 */ /* 0x000fe20000010000 */
[----:B------:R-:W-:-:S05]  /*8b50*/  HADD2.F32 R149, -RZ, R25.H1_H1 ;  /* 0x30000019ff957230 */ /* 0x000fca0000004100 */
[----:B------:R-:W-:-:S04]  /*8b60*/  FFMA.FTZ R149, R226, R150, R149 ;  /* 0x00000096e2957223 */ /* 0x000fc80000010095 */
[C---:B------:R-:W-:Y:S01]  /*8b70*/  FMUL.FTZ R150, R149.reuse, R176 ;  /* 0x000000b095967220 */ /* 0x040fe20000410000 */
[----:B------:R-:W-:Y:S01]  /*8b80*/  @P6 HADD2.F32 R151, -RZ, R41.H1_H1 ;  /* 0x30000029ff976230 */ /* 0x000fe20000004100 */
[----:B------:R-:W-:Y:S01]  /*8b90*/  F2FP.F16.F32.PACK_AB R149, R149, R242 ;  /* 0x000000f29595723e */ /* 0x000fe200000000ff */
[----:B------:R-:W-:Y:S02]  /*8ba0*/  @P6 HADD2.F32 R173, -RZ, R173.H1_H1 ;  /* 0x300000adffad6230 */ /* 0x000fe40000004100 */
[----:B------:R-:W-:-:S04]  /*8bb0*/  FMUL.FTZ R150, R150, UR13 ;  /* 0x0000000d96967c20 */ /* 0x000fc80008410000 */
[----:B------:R-:W-:Y:S01]  /*8bc0*/  @P6 FMUL.FTZ R239, R151, R150 ;  /* 0x0000009697ef6220 */ /* 0x000fe20000410000 */
[----:B------:R-:W-:Y:S01]  /*8bd0*/  FFMA.FTZ R151, R201, R177, R178 ;  /* 0x000000b1c9977223 */ /* 0x000fe200000100b2 */
[----:B------:R-:W-:Y:S01]  /*8be0*/  @P6 FMUL.FTZ R248, R150, R173 ;  /* 0x000000ad96f86220 */ /* 0x000fe20000410000 */
[----:B------:R-:W-:Y:S02]  /*8bf0*/  LOP3.LUT P6, RZ, R237, 0xff, RZ, 0xc0, !PT ;  /* 0x000000ffedff7812 */ /* 0x000fe400078cc0ff */
[----:B------:R-:W-:Y:S01]  /*8c00*/  FADD.FTZ R150, R200, -R151 ;  /* 0x80000097c8967221 */ /* 0x000fe20000010000 */
[----:B------:R-:W-:-:S05]  /*8c10*/  HADD2.F32 R151, -RZ, R26.H0_H0 ;  /* 0x2000001aff977230 */ /* 0x000fca0000004100 */
[----:B------:R-:W-:-:S04]  /*8c20*/  FFMA.FTZ R150, R226, R150, R151 ;  /* 0x00000096e2967223 */ /* 0x000fc80000010097 */
[----:B------:R-:W-:Y:S01]  /*8c30*/  FMUL.FTZ R151, R150, R176 ;  /* 0x000000b096977220 */ /* 0x000fe20000410000 */
[----:B------:R-:W-:-:S03]  /*8c40*/  @P6 HADD2.F32 R173, -RZ, R42.H0_H0 ;  /* 0x2000002affad6230 */ /* 0x000fc60000004100 */
[----:B------:R-:W-:Y:S01]  /*8c50*/  FMUL.FTZ R172, R151, UR13 ;  /* 0x0000000d97ac7c20 */ /* 0x000fe20008410000 */
[----:B------:R-:W-:-:S03]  /*8c60*/  @P6 HADD2.F32 R151, -RZ, R174.H0_H0 ;  /* 0x200000aeff976230 */ /* 0x000fc60000004100 */
[----:B------:R-:W-:Y:S01]  /*8c70*/  @P6 FMUL.FTZ R240, R173, R172 ;  /* 0x000000acadf06220 */ /* 0x000fe20000410000 */
[----:B------:R-:W-:Y:S01]  /*8c80*/  MOV R173, RZ ;  /* 0x000000ff00ad7202 */ /* 0x000fe20000000f00 */
[----:B------:R-:W-:Y:S01]  /*8c90*/  @P6 FMUL.FTZ R179, R172, R151 ;  /* 0x00000097acb36220 */ /* 0x000fe20000410000 */
[----:B------:R-:W-:Y:S01]  /*8ca0*/  FFMA.FTZ R151, R199, R177, R178 ;  /* 0x000000b1c7977223 */ /* 0x000fe200000100b2 */
[----:B------:R-:W-:Y:S02]  /*8cb0*/  LOP3.LUT P6, RZ, R237, 0xff00, RZ, 0xc0, !PT ;  /* 0x0000ff00edff7812 */ /* 0x000fe400078cc0ff */
[----:B------:R-:W-:Y:S01]  /*8cc0*/  FADD.FTZ R179, R128, R179 ;  /* 0x000000b380b37221 */ /* 0x000fe20000010000 */
[----:B------:R-:W-:-:S04]  /*8cd0*/  FADD.FTZ R151, R198, -R151 ;  /* 0x80000097c6977221 */ /* 0x000fc80000010000 */
[----:B------:R-:W-:-:S04]  /*8ce0*/  FFMA.FTZ R245, R226, R151, R245 ;  /* 0x00000097e2f57223 */ /* 0x000fc800000100f5 */
[C---:B------:R-:W-:Y:S01]  /*8cf0*/  FMUL.FTZ R151, R245.reuse, R176 ;  /* 0x000000b0f5977220 */ /* 0x040fe20000410000 */
[----:B------:R-:W-:Y:S01]  /*8d00*/  F2FP.F16.F32.PACK_AB R150, R245, R150 ;  /* 0x00000096f596723e */ /* 0x000fe200000000ff */
[----:B------:R-:W-:Y:S01]  /*8d10*/  @P6 HADD2.F32 R172, -RZ, R174.H1_H1 ;  /* 0x300000aeffac6230 */ /* 0x000fe20000004100 */
[----:B------:R-:W-:Y:S01]  /*8d20*/  MOV R174, RZ ;  /* 0x000000ff00ae7202 */ /* 0x000fe20000000f00 */
[----:B------:R-:W-:-:S04]  /*8d30*/  FMUL.FTZ R151, R151, UR13 ;  /* 0x0000000d97977c20 */ /* 0x000fc80008410000 */
[----:B------:R-:W-:Y:S01]  /*8d40*/  @P6 FMUL.FTZ R174, R151, R172 ;  /* 0x000000ac97ae6220 */ /* 0x000fe20000410000 */
[----:B------:R-:W-:-:S05]  /*8d50*/  @P6 HADD2.F32 R172, -RZ, R42.H1_H1 ;  /* 0x3000002affac6230 */ /* 0x000fca0000004100 */
[----:B------:R-:W-:Y:S01]  /*8d60*/  @P6 FMUL.FTZ R243, R172, R151 ;  /* 0x00000097acf36220 */ /* 0x000fe20000410000 */
[----:B------:R-:W-:Y:S01]  /*8d70*/  FFMA.FTZ R151, R197, R177, R178 ;  /* 0x000000b1c5977223 */ /* 0x000fe200000100b2 */
[----:B------:R-:W-:-:S03]  /*8d80*/  LOP3.LUT P6, RZ, R237, 0xff0000, RZ, 0xc0, !PT ;  /* 0x00ff0000edff7812 */ /* 0x000fc600078cc0ff */
[----:B------:R-:W-:Y:S01]  /*8d90*/  FADD.FTZ R172, R196, -R151 ;  /* 0x80000097c4ac7221 */ /* 0x000fe20000010000 */
[----:B------:R-:W-:-:S05]  /*8da0*/  HADD2.F32 R151, -RZ, R27.H0_H0 ;  /* 0x2000001bff977230 */ /* 0x000fca0000004100 */
[----:B------:R-:W-:-:S04]  /*8db0*/  FFMA.FTZ R151, R226, R172, R151 ;  /* 0x000000ace2977223 */ /* 0x000fc80000010097 */
[----:B------:R-:W-:-:S04]  /*8dc0*/  FMUL.FTZ R172, R151, R176 ;  /* 0x000000b097ac7220 */ /* 0x000fc80000410000 */
[----:B------:R-:W-:Y:S01]  /*8dd0*/  FMUL.FTZ R247, R172, UR13 ;  /* 0x0000000dacf77c20 */ /* 0x000fe20008410000 */
[----:B------:R-:W-:-:S05]  /*8de0*/  @P6 HADD2.F32 R172, -RZ, R175.H0_H0 ;  /* 0x200000afffac6230 */ /* 0x000fca0000004100 */
[----:B------:R-:W-:Y:S01]  /*8df0*/  @P6 FMUL.FTZ R173, R247, R172 ;  /* 0x000000acf7ad6220 */ /* 0x000fe20000410000 */
[----:B------:R-:W-:-:S05]  /*8e00*/  @P6 HADD2.F32 R172, -RZ, R43.H0_H0 ;  /* 0x2000002bffac6230 */ /* 0x000fca0000004100 */
[----:B------:R-:W-:Y:S01]  /*8e10*/  @P6 FMUL.FTZ R244, R172, R247 ;  /* 0x000000f7acf46220 */ /* 0x000fe20000410000 */
[----:B------:R-:W-:Y:S01]  /*8e20*/  ISETP.GE.U32.AND P6, PT, R236, RZ, PT ;  /* 0x000000ffec00720c */ /* 0x000fe20003fc6070 */
[----:B------:R-:W-:Y:S01]  /*8e30*/  FFMA.FTZ R247, R195, R177, R178 ;  /* 0x000000b1c3f77223 */ /* 0x000fe200000100b2 */
[----:B------:R-:W-:Y:S01]  /*8e40*/  FADD.FTZ R172, R124, R229 ;  /* 0x000000e57cac7221 */ /* 0x000fe20000010000 */
[----:B------:R-:W-:Y:S01]  /*8e50*/  FADD.FTZ R229, R125, R228 ;  /* 0x000000e47de57221 */ /* 0x000fe20000010000 */
[----:B------:R-:W-:Y:S01]  /*8e60*/  ISETP.GE.U32.AND.EX P6, PT, R237, 0x1000000, PT, P6 ;  /* 0x01000000ed00780c */ /* 0x000fe20003fc6160 */
[----:B------:R-:W-:Y:S01]  /*8e70*/  FADD.FTZ R246, R194, -R247 ;  /* 0x800000f7c2f67221 */ /* 0x000fe20000010000 */
[----:B------:R-:W-:Y:S02]  /*8e80*/  HADD2.F32 R247, -RZ, R27.H1_H1 ;  /* 0x3000001bfff77230 */ /* 0x000fe40000004100 */
[----:B------:R-:W-:Y:S02]  /*8e90*/  HFMA2 R125, -RZ, RZ, 0, 0 ;  /* 0x00000000ff7d7431 */ /* 0x000fe400000001ff */
[----:B------:R-:W-:Y:S01]  /*8ea0*/  FADD.FTZ R228, R126, R227 ;  /* 0x000000e37ee47221 */ /* 0x000fe20000010000 */
[----:B------:R-:W-:Y:S01]  /*8eb0*/  FADD.FTZ R227, R127, R248 ;  /* 0x000000f87fe37221 */ /* 0x000fe20000010000 */
[----:B------:R-:W-:Y:S01]  /*8ec0*/  F2FP.F16.F32.PACK_AB R126, R243, R240 ;  /* 0x000000f0f37e723e */ /* 0x000fe200000000ff */
[----:B------:R-:W-:-:S04]  /*8ed0*/  FFMA.FTZ R246, R226, R246, R247 ;  /* 0x000000f6e2f67223 */ /* 0x000fc800000100f7 */
[C---:B------:R-:W-:Y:S01]  /*8ee0*/  FMUL.FTZ R124, R246.reuse, R176 ;  /* 0x000000b0f67c7220 */ /* 0x040fe20000410000 */
[----:B------:R-:W-:Y:S01]  /*8ef0*/  F2FP.F16.F32.PACK_AB R151, R246, R151 ;  /* 0x00000097f697723e */ /* 0x000fe200000000ff */
[----:B------:R-:W-:Y:S02]  /*8f00*/  @P6 HADD2.F32 R175, -RZ, R175.H1_H1 ;  /* 0x300000afffaf6230 */ /* 0x000fe40000004100 */
[----:B------:R-:W-:Y:S01]  /*8f10*/  FMUL.FTZ R252, R124, UR13 ;  /* 0x0000000d7cfc7c20 */ /* 0x000fe20008410000 */
[----:B------:R-:W-:-:S03]  /*8f20*/  MOV R124, RZ ;  /* 0x000000ff007c7202 */ /* 0x000fc60000000f00 */
[----:B------:R-:W-:Y:S01]  /*8f30*/  @P6 FMUL.FTZ R124, R252, R175 ;  /* 0x000000affc7c6220 */ /* 0x000fe20000410000 */
[----:B------:R-:W-:-:S05]  /*8f40*/  @P6 HADD2.F32 R175, -RZ, R43.H1_H1 ;  /* 0x3000002bffaf6230 */ /* 0x000fca0000004100 */
[----:B------:R-:W-:Y:S01]  /*8f50*/  @P6 FMUL.FTZ R125, R175, R252 ;  /* 0x000000fcaf7d6220 */ /* 0x000fe20000410000 */
[----:B------:R-:W-:Y:S01]  /*8f60*/  FADD.FTZ R175, R129, R174 ;  /* 0x000000ae81af7221 */ /* 0x000fe20000010000 */
[----:B------:R-:W-:Y:S01]  /*8f70*/  FADD.FTZ R174, R130, R173 ;  /* 0x000000ad82ae7221 */ /* 0x000fe20000010000 */
[----:B------:R-:W-:Y:S01]  /*8f80*/  FADD.FTZ R173, R131, R124 ;  /* 0x0000007c83ad7221 */ /* 0x000fe20000010000 */
[----:B------:R-:W-:Y:S02]  /*8f90*/  F2FP.F16.F32.PACK_AB R124, R235, R234 ;  /* 0x000000eaeb7c723e */ /* 0x000fe400000000ff */
[----:B------:R-:W-:Y:S02]  /*8fa0*/  F2FP.F16.F32.PACK_AB R127, R125, R244 ;  /* 0x000000f47d7f723e */ /* 0x000fe400000000ff */
[----:B------:R-:W-:Y:S01]  /*8fb0*/  F2FP.F16.F32.PACK_AB R125, R239, R238 ;  /* 0x000000eeef7d723e */ /* 0x000fe200000000ff */
[----:B------:R-:W-:Y:S06]  /*8fc0*/  BRA `(.L_x_2475) ;  /* 0x0000000400cc7947 */ /* 0x000fec0003800000 */
.L_x_2474:
[----:B------:R-:W-:Y:S01]  /*8fd0*/  FFMA.FTZ R179, R209, R177, R178 ;  /* 0x000000b1d1b37223 */ /* 0x000fe200000100b2 */
[----:B------:R-:W-:Y:S01]  /*8fe0*/  LOP3.LUT P6, RZ, R236, 0xff, RZ, 0xc0, !PT ;  /* 0x000000ffecff7812 */ /* 0x000fe200078cc0ff */
[--C-:B------:R-:W-:Y:S01]  /*8ff0*/  HADD2.F32 R227, -RZ, R24.reuse.H0_H0 ;  /* 0x20000018ffe37230 */ /* 0x100fe20000004100 */
[----:B------:R-:W-:Y:S01]  /*9000*/  CS2R R234, SRZ ;  /* 0x0000000000ea7805 */ /* 0x000fe2000001ff00 */
[----:B------:R-:W-:Y:S01]  /*9010*/  FADD.FTZ R179, R208, -R179 ;  /* 0x800000b3d0b37221 */ /* 0x000fe20000010000 */
[----:B------:R-:W-:Y:S01]  /*9020*/  HADD2.F32 R229, -RZ, R24.H1_H1 ;  /* 0x30000018ffe57230 */ /* 0x000fe20000004100 */
[----:B------:R-:W-:Y:S02]  /*9030*/  CS2R R244, SRZ ;  /* 0x0000000000f47805 */ /* 0x000fe4000001ff00 */
[----:B------:R-:W-:Y:S01]  /*9040*/  MOV R240, RZ ;  /* 0x000000ff00f07202 */ /* 0x000fe20000000f00 */
[----:B------:R-:W-:Y:S01]  /*9050*/  FFMA.FTZ R179, R226, R179, R227 ;  /* 0x000000b3e2b37223 */ /* 0x000fe200000100e3 */
[----:B------:R-:W-:-:S02]  /*9060*/  HADD2.F32 R243, -RZ, R27.H0_H0 ;  /* 0x2000001bfff37230 */ /* 0x000fc40000004100 */
[----:B------:R-:W-:Y:S01]  /*9070*/  HFMA2 R242, -RZ, RZ, 0, 0 ;  /* 0x00000000fff27431 */ /* 0x000fe200000001ff */
[----:B------:R-:W-:Y:S01]  /*9080*/  MOV R246, RZ ;  /* 0x000000ff00f67202 */ /* 0x000fe20000000f00 */
[----:B------:R-:W-:Y:S01]  /*9090*/  FMUL.FTZ R179, R176, R179 ;  /* 0x000000b3b0b37220 */ /* 0x000fe20000410000 */
[----:B-----5:R-:W-:Y:S02]  /*90a0*/  @P6 HADD2.F32 R228, -RZ, R172.H0_H0 ;  /* 0x200000acffe46230 */ /* 0x020fe40000004100 */
[----:B------:R-:W-:Y:S02]  /*90b0*/  @P6 HADD2.F32 R238, -RZ, R40.H0_H0 ;  /* 0x20000028ffee6230 */ /* 0x000fe40000004100 */
[----:B------:R-:W-:Y:S01]  /*90c0*/  FMUL.FTZ R227, R179, UR13 ;  /* 0x0000000db3e37c20 */ /* 0x000fe20008410000 */
[----:B------:R-:W-:-:S03]  /*90d0*/  MOV R179, RZ ;  /* 0x000000ff00b37202 */ /* 0x000fc60000000f00 */
[-C--:B------:R-:W-:Y:S01]  /*90e0*/  @P6 FMUL.FTZ R179, R228, R227.reuse ;  /* 0x000000e3e4b36220 */ /* 0x080fe20000410000 */
[----:B------:R-:W-:Y:S01]  /*90f0*/  @P6 FMUL.FTZ R234, R238, R227 ;  /* 0x000000e3eeea6220 */ /* 0x000fe20000410000 */
[----:B------:R-:W-:Y:S01]  /*9100*/  FFMA.FTZ R227, R207, R177, R178 ;  /* 0x000000b1cfe37223 */ /* 0x000fe200000100b2 */
[----:B------:R-:W-:Y:S01]  /*9110*/  LOP3.LUT P6, RZ, R236, 0xff00, RZ, 0xc0, !PT ;  /* 0x0000ff00ecff7812 */ /* 0x000fe200078cc0ff */
[----:B------:R-:W-:Y:S02]  /*9120*/  HFMA2 R228, -RZ, RZ, 0, 0 ;  /* 0x00000000ffe47431 */ /* 0x000fe400000001ff */
[----:B------:R-:W-:Y:S01]  /*9130*/  FADD.FTZ R227, R206, -R227 ;  /* 0x800000e3cee37221 */ /* 0x000fe20000010000 */
[----:B------:R-:W-:-:S03]  /*9140*/  HFMA2 R238, -RZ, RZ, 0, 0 ;  /* 0x00000000ffee7431 */ /* 0x000fc600000001ff */
[----:B------:R-:W-:Y:S01]  /*9150*/  FFMA.FTZ R227, R226, R227, R229 ;  /* 0x000000e3e2e37223 */ /* 0x000fe200000100e5 */
[----:B------:R-:W-:-:S03]  /*9160*/  HADD2.F32 R229, -RZ, R25.H0_H0 ;  /* 0x20000019ffe57230 */ /* 0x000fc60000004100 */
[----:B------:R-:W-:Y:S02]  /*9170*/  FMUL.FTZ R227, R176, R227 ;  /* 0x000000e3b0e37220 */ /* 0x000fe40000410000 */
[----:B------:R-:W-:Y:S02]  /*9180*/  @P6 HADD2.F32 R172, -RZ, R172.H1_H1 ;  /* 0x300000acffac6230 */ /* 0x000fe40000004100 */
[----:B------:R-:W-:-:S04]  /*9190*/  FMUL.FTZ R227, R227, UR13 ;  /* 0x0000000de3e37c20 */ /* 0x000fc80008410000 */
[----:B------:R-:W-:Y:S01]  /*91a0*/  @P6 FMUL.FTZ R228, R172, R227 ;  /* 0x000000e3ace46220 */ /* 0x000fe20000410000 */
[----:B------:R-:W-:-:S05]  /*91b0*/  @P6 HADD2.F32 R172, -RZ, R40.H1_H1 ;  /* 0x30000028ffac6230 */ /* 0x000fca0000004100 */
[----:B------:R-:W-:Y:S01]  /*91c0*/  @P6 FMUL.FTZ R235, R172, R227 ;  /* 0x000000e3aceb6220 */ /* 0x000fe20000410000 */
[----:B------:R-:W-:Y:S01]  /*91d0*/  FFMA.FTZ R227, R205, R177, R178 ;  /* 0x000000b1cde37223 */ /* 0x000fe200000100b2 */
[----:B------:R-:W-:-:S03]  /*91e0*/  LOP3.LUT P6, RZ, R236, 0xff0000, RZ, 0xc0, !PT ;  /* 0x00ff0000ecff7812 */ /* 0x000fc600078cc0ff */
[----:B------:R-:W-:-:S04]  /*91f0*/  FADD.FTZ R227, R204, -R227 ;  /* 0x800000e3cce37221 */ /* 0x000fc80000010000 */
[----:B------:R-:W-:-:S04]  /*9200*/  FFMA.FTZ R227, R226, R227, R229 ;  /* 0x000000e3e2e37223 */ /* 0x000fc800000100e5 */
[----:B------:R-:W-:Y:S01]  /*9210*/  FMUL.FTZ R172, R176, R227 ;  /* 0x000000e3b0ac7220 */ /* 0x000fe20000410000 */
[----:B------:R-:W-:Y:S01]  /*9220*/  MOV R227, RZ ;  /* 0x000000ff00e37202 */ /* 0x000fe20000000f00 */
[----:B------:R-:W-:Y:S02]  /*9230*/  @P6 HADD2.F32 R229, -RZ, R173.H0_H0 ;  /* 0x200000adffe56230 */ /* 0x000fe40000004100 */
[----:B------:R-:W-:Y:S01]  /*9240*/  FMUL.FTZ R172, R172, UR13 ;  /* 0x0000000dacac7c20 */ /* 0x000fe20008410000 */
[----:B------:R-:W-:-:S03]  /*9250*/  @P6 HADD2.F32 R239, -RZ, R41.H0_H0 ;  /* 0x20000029ffef6230 */ /* 0x000fc60000004100 */
[-C--:B------:R-:W-:Y:S01]  /*9260*/  @P6 FMUL.FTZ R227, R229, R172.reuse ;  /* 0x000000ace5e36220 */ /* 0x080fe20000410000 */
[----:B------:R-:W-:Y:S01]  /*9270*/  FFMA.FTZ R229, R203, R177, R178 ;  /* 0x000000b1cbe57223 */ /* 0x000fe200000100b2 */
[----:B------:R-:W-:Y:S01]  /*9280*/  @P6 FMUL.FTZ R238, R239, R172 ;  /* 0x000000acefee6220 */ /* 0x000fe20000410000 */
[----:B------:R-:W-:Y:S01]  /*9290*/  LOP3.LUT P6, RZ, R236, 0xff000000, RZ, 0xc0, !PT ;  /* 0xff000000ecff7812 */ /* 0x000fe200078cc0ff */
[----:B------:R-:W-:Y:S02]  /*92a0*/  HADD2.F32 R239, -RZ, R25.H1_H1 ;  /* 0x30000019ffef7230 */ /* 0x000fe40000004100 */
[----:B------:R-:W-:-:S04]  /*92b0*/  FADD.FTZ R229, R202, -R229 ;  /* 0x800000e5cae57221 */ /* 0x000fc80000010000 */
[----:B------:R-:W-:Y:S01]  /*92c0*/  FFMA.FTZ R229, R226, R229, R239 ;  /* 0x000000e5e2e57223 */ /* 0x000fe200000100ef */
[----:B------:R-:W-:-:S03]  /*92d0*/  MOV R239, RZ ;  /* 0x000000ff00ef7202 */ /* 0x000fc60000000f00 */
[----:B------:R-:W-:Y:S01]  /*92e0*/  FMUL.FTZ R172, R176, R229 ;  /* 0x000000e5b0ac7220 */ /* 0x000fe20000410000 */
[----:B------:R-:W-:Y:S02]  /*92f0*/  HADD2.F32 R229, -RZ, R26.H0_H0 ;  /* 0x2000001affe57230 */ /* 0x000fe40000004100 */
        /* <DEDUP_REMOVED lines=10> */
[----:B------:R-:W-:Y:S02]  /*93a0*/  HFMA2 R173, -RZ, RZ, 0, 0 ;  /* 0x00000000ffad7431 */ /* 0x000fe400000001ff */
        /* <DEDUP_REMOVED lines=11> */
[----:B------:R-:W-:Y:S02]  /*9460*/  FMUL.FTZ R172, R176, R229 ;  /* 0x000000e5b0ac7220 */ /* 0x000fe40000410000 */
[----:B------:R-:W-:Y:S02]  /*9470*/  @P6 HADD2.F32 R229, -RZ, R174.H1_H1 ;  /* 0x300000aeffe56230 */ /* 0x000fe40000004100 */
[----:B------:R-:W-:Y:S01]  /*9480*/  FMUL.FTZ R172, R172, UR13 ;  /* 0x0000000dacac7c20 */ /* 0x000fe20008410000 */
[----:B------:R-:W-:-:S03]  /*9490*/  HFMA2 R174, -RZ, RZ, 0, 0 ;  /* 0x00000000ffae7431 */ /* 0x000fc600000001ff */
[----:B------:R-:W-:Y:S01]  /*94a0*/  @P6 FMUL.FTZ R174, R229, R172 ;  /* 0x000000ace5ae6220 */ /* 0x000fe20000410000 */
[----:B------:R-:W-:-:S05]  /*94b0*/  @P6 HADD2.F32 R229, -RZ, R42.H1_H1 ;  /* 0x3000002affe56230 */ /* 0x000fca0000004100 */
[----:B------:R-:W-:Y:S01]  /*94c0*/  @P6 FMUL.FTZ R241, R229, R172 ;  /* 0x000000ace5f16220 */ /* 0x000fe20000410000 */
[----:B------:R-:W-:Y:S01]  /*94d0*/  FFMA.FTZ R229, R197, R177, R178 ;  /* 0x000000b1c5e57223 */ /* 0x000fe200000100b2 */
[----:B------:R-:W-:-:S03]  /*94e0*/  LOP3.LUT P6, RZ, R237, 0xff0000, RZ, 0xc0, !PT ;  /* 0x00ff0000edff7812 */ /* 0x000fc600078cc0ff */
[----:B------:R-:W-:-:S04]  /*94f0*/  FADD.FTZ R229, R196, -R229 ;  /* 0x800000e5c4e57221 */ /* 0x000fc80000010000 */
[----:B------:R-:W-:-:S04]  /*9500*/  FFMA.FTZ R229, R226, R229, R243 ;  /* 0x000000e5e2e57223 */ /* 0x000fc800000100f3 */
[----:B------:R-:W-:Y:S02]  /*9510*/  FMUL.FTZ R172, R176, R229 ;  /* 0x000000e5b0ac7220 */ /* 0x000fe40000410000 */
[----:B------:R-:W-:Y:S02]  /*9520*/  @P6 HADD2.F32 R229, -RZ, R175.H0_H0 ;  /* 0x200000afffe56230 */ /* 0x000fe40000004100 */
[----:B------:R-:W-:Y:S02]  /*9530*/  @P6 HADD2.F32 R243, -RZ, R43.H0_H0 ;  /* 0x2000002bfff36230 */ /* 0x000fe40000004100 */
[----:B------:R-:W-:-:S04]  /*9540*/  FMUL.FTZ R172, R172, UR13 ;  /* 0x0000000dacac7c20 */ /* 0x000fc80008410000 */
[-C--:B------:R-:W-:Y:S01]  /*9550*/  @P6 FMUL.FTZ R245, R229, R172.reuse ;  /* 0x000000ace5f56220 */ /* 0x080fe20000410000 */
[----:B------:R-:W-:Y:S01]  /*9560*/  @P6 FMUL.FTZ R242, R243, R172 ;  /* 0x000000acf3f26220 */ /* 0x000fe20000410000 */
[----:B------:R-:W-:Y:S01]  /*9570*/  ISETP.GE.U32.AND P6, PT, R236, RZ, PT ;  /* 0x000000ffec00720c */ /* 0x000fe20003fc6070 */
[----:B------:R-:W-:Y:S01]  /*9580*/  FFMA.FTZ R229, R195, R177, R178 ;  /* 0x000000b1c3e57223 */ /* 0x000fe200000100b2 */
[----:B------:R-:W-:Y:S02]  /*9590*/  HADD2.F32 R243, -RZ, R27.H1_H1 ;  /* 0x3000001bfff37230 */ /* 0x000fe40000004100 */
[----:B------:R-:W-:Y:S01]  /*95a0*/  ISETP.GE.U32.AND.EX P6, PT, R237, 0x1000000, PT, P6 ;  /* 0x01000000ed00780c */ /* 0x000fe20003fc6160 */
[----:B------:R-:W-:-:S04]  /*95b0*/  FADD.FTZ R229, R194, -R229 ;  /* 0x800000e5c2e57221 */ /* 0x000fc80000010000 */
[----:B------:R-:W-:Y:S01]  /*95c0*/  FFMA.FTZ R229, R226, R229, R243 ;  /* 0x000000e5e2e57223 */ /* 0x000fe200000100f3 */
[----:B------:R-:W-:-:S03]  /*95d0*/  HFMA2 R243, -RZ, RZ, 0, 0 ;  /* 0x00000000fff37431 */ /* 0x000fc600000001ff */
[----:B------:R-:W-:Y:S01]  /*95e0*/  FMUL.FTZ R172, R176, R229 ;  /* 0x000000e5b0ac7220 */ /* 0x000fe20000410000 */
[----:B------:R-:W-:Y:S01]  /*95f0*/  FADD.FTZ R229, R125, R228 ;  /* 0x000000e47de57221 */ /* 0x000fe20000010000 */
[----:B------:R-:W-:Y:S01]  /*9600*/  FADD.FTZ R228, R126, R227 ;  /* 0x000000e37ee47221 */ /* 0x000fe20000010000 */
[----:B------:R-:W-:Y:S01]  /*9610*/  FADD.FTZ R227, R127, R244 ;  /* 0x000000f47fe37221 */ /* 0x000fe20000010000 */
[----:B------:R-:W-:Y:S02]  /*9620*/  @P6 HADD2.F32 R175, -RZ, R175.H1_H1 ;  /* 0x300000afffaf6230 */ /* 0x000fe40000004100 */
[----:B------:R-:W-:Y:S01]  /*9630*/  FMUL.FTZ R172, R172, UR13 ;  /* 0x0000000dacac7c20 */ /* 0x000fe20008410000 */
[----:B------:R-:W-:Y:S02]  /*9640*/  F2FP.F16.F32.PACK_AB R126, R241, R240 ;  /* 0x000000f0f17e723e */ /* 0x000fe400000000ff */
[----:B------:R-:W-:Y:S01]  /*9650*/  F2FP.F16.F32.PACK_AB R125, R239, R238 ;  /* 0x000000eeef7d723e */ /* 0x000fe200000000ff */
[----:B------:R-:W-:Y:S01]  /*9660*/  @P6 FMUL.FTZ R246, R175, R172 ;  /* 0x000000acaff66220 */ /* 0x000fe20000410000 */
[----:B------:R-:W-:-:S05]  /*9670*/  @P6 HADD2.F32 R175, -RZ, R43.H1_H1 ;  /* 0x3000002bffaf6230 */ /* 0x000fca0000004100 */
[----:B------:R-:W-:Y:S01]  /*9680*/  @P6 FMUL.FTZ R243, R175, R172 ;  /* 0x000000acaff36220 */ /* 0x000fe20000410000 */
[----:B------:R-:W-:Y:S01]  /*9690*/  FADD.FTZ R172, R124, R179 ;  /* 0x000000b37cac7221 */ /* 0x000fe20000010000 */
[----:B------:R-:W-:Y:S01]  /*96a0*/  FADD.FTZ R179, R128, R173 ;  /* 0x000000ad80b37221 */ /* 0x000fe20000010000 */
[----:B------:R-:W-:Y:S01]  /*96b0*/  FADD.FTZ R175, R129, R174 ;  /* 0x000000ae81af7221 */ /* 0x000fe20000010000 */
[----:B------:R-:W-:Y:S01]  /*96c0*/  FADD.FTZ R174, R130, R245 ;  /* 0x000000f582ae7221 */ /* 0x000fe20000010000 */
[----:B------:R-:W-:Y:S01]  /*96d0*/  FADD.FTZ R173, R131, R246 ;  /* 0x000000f683ad7221 */ /* 0x000fe20000010000 */
[----:B------:R-:W-:Y:S02]  /*96e0*/  F2FP.F16.F32.PACK_AB R127, R243, R242 ;  /* 0x000000f2f37f723e */ /* 0x000fe400000000ff */
[----:B------:R-:W-:-:S07]  /*96f0*/  F2FP.F16.F32.PACK_AB R124, R235, R234 ;  /* 0x000000eaeb7c723e */ /* 0x000fce00000000ff */
.L_x_2475:
[----:B------:R-:W0:Y:S08]  /*9700*/  @P1 LDC.64 R130, c[0x0][0x478] ;  /* 0x00011e00ff821b82 */ /* 0x000e300000000a00 */
[----:B------:R-:W1:Y:S01]  /*9710*/  LDC.64 R128, c[0x0][0x468] ;  /* 0x00011a00ff807b82 */ /* 0x000e620000000a00 */
[----:B0-----:R-:W-:-:S05]  /*9720*/  @P1 IMAD.WIDE.U32 R130, R191, 0x10, R130 ;  /* 0x00000010bf821825 */ /* 0x001fca00078e0082 */
[----:B------:R0:W-:Y:S01]  /*9730*/  @P1 STG.E.128 desc[UR8][R130.64], R148 ;  /* 0x0000009482001986 */ /* 0x0001e2000c101d08 */
[C---:B-1----:R-:W-:Y:S01]  /*9740*/  IMAD.WIDE.U32 R128, R191.reuse, 0x10, R128 ;  /* 0x00000010bf807825 */ /* 0x042fe200078e0080 */
[----:B------:R-:W-:-:S04]  /*9750*/  IADD3 R191, PT, PT, R191, 0x80, RZ ;  /* 0x00000080bfbf7810 */ /* 0x000fc80007ffe0ff */
        /* <DEDUP_REMOVED lines=9> */
.L_x_2473:
[----:B------:R-:W-:Y:S05]  /*97f0*/  BSYNC.RECONVERGENT B1 ;  /* 0x0000000000017941 */ /* 0x000fea0003800200 */
.L_x_2472:
        /* <DEDUP_REMOVED lines=15> */
[----:B------:R-:W-:Y:S01]  /*98f0*/  CS2R R238, SRZ ;  /* 0x0000000000ee7805 */ /* 0x000fe2000001ff00 */
[----:B------:R-:W-:Y:S01]  /*9900*/  FFMA.FTZ R148, R226, R148, R149 ;  /* 0x00000094e2947223 */ /* 0x000fe20000010095 */
[----:B------:R-:W-:Y:S01]  /*9910*/  MOV R227, RZ ;  /* 0x000000ff00e37202 */ /* 0x000fe20000000f00 */
        /* <DEDUP_REMOVED lines=10> */
[----:B------:R-:W-:-:S03]  /*99c0*/  @P6 FMUL.FTZ R229, R150, R149 ;  /* 0x0000009596e56220 */ /* 0x000fc60000410000 */
[----:B------:R-:W-:Y:S01]  /*99d0*/  @P6 FMUL.FTZ R234, R151, R150 ;  /* 0x0000009697ea6220 */ /* 0x000fe20000410000 */
[----:B------:R-:W-:Y:S01]  /*99e0*/  FFMA.FTZ R150, R181, R177, R178 ;  /* 0x000000b1b5967223 */ /* 0x000fe200000100b2 */
[----:B------:R-:W-:-:S03]  /*99f0*/  LOP3.LUT P6, RZ, R230, 0xff00, RZ, 0xc0, !PT ;  /* 0x0000ff00e6ff7812 */ /* 0x000fc600078cc0ff */
[----:B------:R-:W-:-:S04]  /*9a00*/  FADD.FTZ R150, R187, -R150 ;  /* 0x80000096bb967221 */ /* 0x000fc80000010000 */
[----:B------:R-:W-:-:S04]  /*9a10*/  FFMA.FTZ R241, R226, R150, R241 ;  /* 0x00000096e2f17223 */ /* 0x000fc800000100f1 */
[C---:B------:R-:W-:Y:S01]  /*9a20*/  FMUL.FTZ R149, R241.reuse, R176 ;  /* 0x000000b0f1957220 */ /* 0x040fe20000410000 */
[----:B------:R-:W-:Y:S01]  /*9a30*/  F2FP.F16.F32.PACK_AB R148, R241, R148 ;  /* 0x00000094f194723e */ /* 0x000fe200000000ff */
[----:B------:R-:W-:Y:S02]  /*9a40*/  @P6 HADD2.F32 R172, -RZ, R172.H1_H1 ;  /* 0x300000acffac6230 */ /* 0x000fe40000004100 */
[----:B------:R-:W-:Y:S02]  /*9a50*/  @P6 HADD2.F32 R150, -RZ, R48.H1_H1 ;  /* 0x30000030ff966230 */ /* 0x000fe40000004100 */
[----:B------:R-:W-:-:S04]  /*9a60*/  FMUL.FTZ R149, R149, UR13 ;  /* 0x0000000d95957c20 */ /* 0x000fc80008410000 */
[----:B------:R-:W-:Y:S01]  /*9a70*/  @P6 FMUL.FTZ R228, R149, R172 ;  /* 0x000000ac95e46220 */ /* 0x000fe20000410000 */
        /* <DEDUP_REMOVED lines=13> */
[----:B------:R-:W-:Y:S01]  /*9b50*/  LOP3.LUT P6, RZ, R230, 0xff000000, RZ, 0xc0, !PT ;  /* 0xff000000e6ff7812 */ /* 0x000fe200078cc0ff */
[----:B------:R-:W-:Y:S02]  /*9b60*/  HADD2.F32 R149, -RZ, R165.H1_H1 ;  /* 0x300000a5ff957230 */ /* 0x000fe40000004100 */
[----:B------:R-:W-:-:S04]  /*9b70*/  FADD.FTZ R150, R185, -R150 ;  /* 0x80000096b9967221 */ /* 0x000fc80000010000 */
[----:B------:R-:W-:-:S04]  /*9b80*/  FFMA.FTZ R149, R226, R150, R149 ;  /* 0x00000096e2957223 */ /* 0x000fc80000010095 */
[C---:B------:R-:W-:Y:S01]  /*9b90*/  FMUL.FTZ R150, R149.reuse, R176 ;  /* 0x000000b095967220 */ /* 0x040fe20000410000 */
[----:B------:R-:W-:Y:S01]  /*9ba0*/  F2FP.F16.F32.PACK_AB R149, R149, R242 ;  /* 0x000000f29595723e */ /* 0x000fe200000000ff */
[----:B------:R-:W-:Y:S02]  /*9bb0*/  @P6 HADD2.F32 R151, -RZ, R49.H1_H1 ;  /* 0x30000031ff976230 */ /* 0x000fe40000004100 */
[----:B------:R-:W-:Y:S01]  /*9bc0*/  FMUL.FTZ R150, R150, UR13 ;  /* 0x0000000d96967c20 */ /* 0x000fe20008410000 */
[----:B------:R-:W-:-:S03]  /*9bd0*/  @P6 HADD2.F32 R173, -RZ, R173.H1_H1 ;  /* 0x300000adffad6230 */ /* 0x000fc60000004100 */
        /* <DEDUP_REMOVED lines=65> */
.L_x_2478:
        /* <DEDUP_REMOVED lines=13> */
[----:B-----5:R-:W-:-:S03]  /*a0c0*/  @P6 HADD2.F32 R228, -RZ, R172.H0_H0 ;  /* 0x200000acffe46230 */ /* 0x020fc60000004100 */
[----:B------:R-:W-:Y:S01]  /*a0d0*/  FMUL.FTZ R227, R179, UR13 ;  /* 0x0000000db3e37c20 */ /* 0x000fe20008410000 */
[----:B------:R-:W-:Y:S01]  /*a0e0*/  @P6 HADD2.F32 R238, -RZ, R48.H0_H0 ;  /* 0x20000030ffee6230 */ /* 0x000fe20000004100 */
[----:B------:R-:W-:Y:S02]  /*a0f0*/  MOV R179, RZ ;  /* 0x000000ff00b37202 */ /* 0x000fe40000000f00 */
[----:B------:R-:W-:Y:S01]  /*a100*/  @P6 FMUL.FTZ R179, R228, R227 ;  /* 0x000000e3e4b36220 */ /* 0x000fe20000410000 */
[----:B------:R-:W-:Y:S01]  /*a110*/  FFMA.FTZ R228, R181, R177, R178 ;  /* 0x000000b1b5e47223 */ /* 0x000fe200000100b2 */
[----:B------:R-:W-:Y:S01]  /*a120*/  @P6 FMUL.FTZ R234, R238, R227 ;  /* 0x000000e3eeea6220 */ /* 0x000fe20000410000 */
        /* <DEDUP_REMOVED lines=19> */
[----:B------:R-:W-:Y:S02]  /*a260*/  @P6 HADD2.F32 R239, -RZ, R49.H0_H0 ;  /* 0x20000031ffef6230 */ /* 0x000fe40000004100 */
[----:B------:R-:W-:-:S04]  /*a270*/  FMUL.FTZ R172, R172, UR13 ;  /* 0x0000000dacac7c20 */ /* 0x000fc80008410000 */
[-C--:B------:R-:W-:Y:S01]  /*a280*/  @P6 FMUL.FTZ R227, R229, R172.reuse ;  /* 0x000000ace5e36220 */ /* 0x080fe20000410000 */
[----:B------:R-:W-:Y:S01]  /*a290*/  @P6 FMUL.FTZ R238, R239, R172 ;  /* 0x000000acefee6220 */ /* 0x000fe20000410000 */
[----:B------:R-:W-:Y:S01]  /*a2a0*/  FFMA.FTZ R172, R23, R177, R178 ;  /* 0x000000b117ac7223 */ /* 0x000fe200000100b2 */
        /* <DEDUP_REMOVED lines=29> */
[----:B------:R-:W-:Y:S02]  /*a480*/  FMUL.FTZ R172, R176, R229 ;  /* 0x000000e5b0ac7220 */ /* 0x000fe40000410000 */
[----:B------:R-:W-:Y:S02]  /*a490*/  @P6 HADD2.F32 R229, -RZ, R174.H1_H1 ;  /* 0x300000aeffe56230 */ /* 0x000fe40000004100 */
[----:B------:R-:W-:Y:S02]  /*a4a0*/  HFMA2 R174, -RZ, RZ, 0, 0 ;  /* 0x00000000ffae7431 */ /* 0x000fe400000001ff */
        /* <DEDUP_REMOVED lines=39> */
.L_x_2479:
        /* <DEDUP_REMOVED lines=15> */
.L_x_2477:
[----:B------:R-:W-:Y:S05]  /*a810*/  BSYNC.RECONVERGENT B1 ;  /* 0x0000000000017941 */ /* 0x000fea0003800200 */
.L_x_2476:
        /* <DEDUP_REMOVED lines=9> */
[----:B------:R-:W-:Y:S01]  /*a8b0*/  LOP3.LUT P6, RZ, R232, 0xff, RZ, 0xc0, !PT ;  /* 0x000000ffe8ff7812 */ /* 0x000fe200078cc0ff */
[----:B------:R-:W-:Y:S02]  /*a8c0*/  HFMA2 R227, -RZ, RZ, 0, 0 ;  /* 0x00000000ffe37431 */ /* 0x000fe400000001ff */
[----:B------:R-:W-:Y:S01]  /*a8d0*/  FADD.FTZ R148, R15, -R148 ;  /* 0x800000940f947221 */ /* 0x000fe20000010000 */
[----:B------:R-:W-:Y:S01]  /*a8e0*/  MOV R179, RZ ;  /* 0x000000ff00b37202 */ /* 0x000fe20000000f00 */
[----:B------:R-:W-:Y:S01]  /*a8f0*/  HADD2.F32 R235, -RZ, R168.H1_H1 ;  /* 0x300000a8ffeb7230 */ /* 0x000fe20000004100 */
[----:B------:R-:W-:Y:S01]  /*a900*/  CS2R R228, SRZ ;  /* 0x0000000000e47805 */ /* 0x000fe2000001ff00 */
[----:B------:R-:W-:Y:S01]  /*a910*/  FFMA.FTZ R148, R226, R148, R149 ;  /* 0x00000094e2947223 */ /* 0x000fe20000010095 */
[----:B------:R-:W-:Y:S01]  /*a920*/  MOV R242, RZ ;  /* 0x000000ff00f27202 */ /* 0x000fe20000000f00 */
[----:B------:R-:W-:-:S02]  /*a930*/  HADD2.F32 R241, -RZ, R169.H0_H0 ;  /* 0x200000a9fff17230 */ /* 0x000fc40000004100 */
[----:B------:R-:W-:Y:S02]  /*a940*/  HFMA2 R249, -RZ, RZ, 0, 0 ;  /* 0x00000000fff97431 */ /* 0x000fe400000001ff */
[----:B------:R-:W-:Y:S01]  /*a950*/  FMUL.FTZ R149, R148, R176 ;  /* 0x000000b094957220 */ /* 0x000fe20000410000 */
[----:B------:R-:W-:Y:S02]  /*a960*/  HFMA2 R234, -RZ, RZ, 0, 0 ;  /* 0x00000000ffea7431 */ /* 0x000fe400000001ff */
[----:B------:R-:W-:Y:S01]  /*a970*/  HADD2.F32 R243, -RZ, R170.H0_H0 ;  /* 0x200000aafff37230 */ /* 0x000fe20000004100 */
[----:B------:R-:W-:Y:S01]  /*a980*/  CS2R R238, SRZ ;  /* 0x0000000000ee7805 */ /* 0x000fe2000001ff00 */
[----:B------:R-:W-:Y:S01]  /*a990*/  FMUL.FTZ R150, R149, UR13 ;  /* 0x0000000d95967c20 */ /* 0x000fe20008410000 */
[----:B-----5:R-:W-:Y:S01]  /*a9a0*/  @P6 HADD2.F32 R149, -RZ, R172.H0_H0 ;  /* 0x200000acff956230 */ /* 0x020fe20000004100 */
[----:B------:R-:W-:Y:S01]  /*a9b0*/  MOV R247, RZ ;  /* 0x000000ff00f77202 */ /* 0x000fe20000000f00 */
[----:B------:R-:W-:-:S03]  /*a9c0*/  @P6 HADD2.F32 R151, -RZ, R56.H0_H0 ;  /* 0x20000038ff976230 */ /* 0x000fc60000004100 */
[----:B------:R-:W-:Y:S02]  /*a9d0*/  @P6 FMUL.FTZ R179, R150, R149 ;  /* 0x0000009596b36220 */ /* 0x000fe40000410000 */
[----:B------:R-:W-:Y:S01]  /*a9e0*/  @P6 FMUL.FTZ R227, R151, R150 ;  /* 0x0000009697e36220 */ /* 0x000fe20000410000 */
[----:B------:R-:W-:Y:S01]  /*a9f0*/  FFMA.FTZ R150, R14, R177, R178 ;  /* 0x000000b10e967223 */ /* 0x000fe200000100b2 */
[----:B------:R-:W-:Y:S01]  /*aa00*/  LOP3.LUT P6, RZ, R232, 0xff00, RZ, 0xc0, !PT ;  /* 0x0000ff00e8ff7812 */ /* 0x000fe200078cc0ff */
[----:B------:R-:W-:Y:S02]  /*aa10*/  FADD.FTZ R179, R140, R179 ;  /* 0x000000b38cb37221 */ /* 0x000fe40000010000 */
        /* <DEDUP_REMOVED lines=12> */
[----:B------:R-:W-:Y:S02]  /*aae0*/  MOV R172, RZ ;  /* 0x000000ff00ac7202 */ /* 0x000fe40000000f00 */
[----:B------:R-:W-:Y:S01]  /*aaf0*/  F2FP.F16.F32.PACK_AB R140, R228, R227 ;  /* 0x000000e3e48c723e */ /* 0x000fe200000000ff */
[----:B------:R-:W-:-:S04]  /*ab00*/  FFMA.FTZ R241, R226, R150, R241 ;  /* 0x00000096e2f17223 */ /* 0x000fc800000100f1 */
[----:B------:R-:W-:-:S03]  /*ab10*/  FMUL.FTZ R149, R241, R176 ;  /* 0x000000b0f1957220 */ /* 0x000fc60000410000 */
[----:B------:R-:W-:Y:S02]  /*ab20*/  @P6 HADD2.F32 R151, -RZ, R57.H0_H0 ;  /* 0x20000039ff976230 */ /* 0x000fe40000004100 */
        /* <DEDUP_REMOVED lines=18> */
[----:B------:R-:W-:-:S04]  /*ac50*/  FADD.FTZ R150, R7, -R150 ;  /* 0x8000009607967221 */ /* 0x000fc80000010000 */
[----:B------:R-:W-:-:S04]  /*ac60*/  FFMA.FTZ R243, R226, R150, R243 ;  /* 0x00000096e2f37223 */ /* 0x000fc800000100f3 */
[----:B------:R-:W-:Y:S02]  /*ac70*/  FMUL.FTZ R150, R243, R176 ;  /* 0x000000b0f3967220 */ /* 0x000fe40000410000 */
[----:B------:R-:W-:Y:S02]  /*ac80*/  @P6 HADD2.F32 R240, -RZ, R58.H0_H0 ;  /* 0x2000003afff06230 */ /* 0x000fe40000004100 */
        /* <DEDUP_REMOVED lines=10> */
[----:B------:R-:W-:Y:S02]  /*ad30*/  @P6 HADD2.F32 R173, -RZ, R174.H1_H1 ;  /* 0x300000aeffad6230 */ /* 0x000fe40000004100 */
[----:B------:R-:W-:Y:S01]  /*ad40*/  HFMA2 R174, -RZ, RZ, 0, 0 ;  /* 0x00000000ffae7431 */ /* 0x000fe200000001ff */
[----:B------:R-:W-:Y:S01]  /*ad50*/  F2FP.F16.F32.PACK_AB R150, R150, R243 ;  /* 0x000000f39696723e */ /* 0x000fe200000000ff */
[----:B------:R-:W-:Y:S01]  /*ad60*/  FMUL.FTZ R240, R151, UR13 ;  /* 0x0000000d97f07c20 */ /* 0x000fe20008410000 */
[----:B------:R-:W-:-:S03]  /*ad70*/  @P6 HADD2.F32 R151, -RZ, R58.H1_H1 ;  /* 0x3000003aff976230 */ /* 0x000fc60000004100 */
[----:B------:R-:W-:Y:S02]  /*ad80*/  @P6 FMUL.FTZ R174, R240, R173 ;  /* 0x000000adf0ae6220 */ /* 0x000fe40000410000 */
[----:B------:R-:W-:Y:S01]  /*ad90*/  @P6 FMUL.FTZ R239, R151, R240 ;  /* 0x000000f097ef6220 */ /* 0x000fe20000410000 */
[-CC-:B------:R-:W-:Y:S01]  /*ada0*/  FFMA.FTZ R151, R3, R177.reuse, R178.reuse ;  /* 0x000000b103977223 */ /* 0x180fe200000100b2 */
[----:B------:R-:W-:Y:S01]  /*adb0*/  LOP3.LUT P6, RZ, R233, 0xff0000, RZ, 0xc0, !PT ;  /* 0x00ff0000e9ff7812 */ /* 0x000fe200078cc0ff */
[----:B------:R-:W-:Y:S01]  /*adc0*/  FFMA.FTZ R177, R0, R177, R178 ;  /* 0x000000b100b17223 */ /* 0x000fe200000100b2 */
[----:B------:R-:W-:Y:S01]  /*add0*/  FADD.FTZ R174, R145, R174 ;  /* 0x000000ae91ae7221 */ /* 0x000fe20000010000 */
[----:B------:R-:W-:Y:S01]  /*ade0*/  FADD.FTZ R173, R4, -R151 ;  /* 0x8000009704ad7221 */ /* 0x000fe20000010000 */
[--C-:B------:R-:W-:Y:S02]  /*adf0*/  HADD2.F32 R151, -RZ, R171.reuse.H0_H0 ;  /* 0x200000abff977230 */ /* 0x100fe40000004100 */
[----:B------:R-:W-:Y:S01]  /*ae00*/  FADD.FTZ R178, R2, -R177 ;  /* 0x800000b102b27221 */ /* 0x000fe20000010000 */
[----:B------:R-:W-:-:S02]  /*ae10*/  HADD2.F32 R177, -RZ, R171.H1_H1 ;  /* 0x300000abffb17230 */ /* 0x000fc40000004100 */
[----:B------:R-:W-:-:S03]  /*ae20*/  FFMA.FTZ R151, R226, R173, R151 ;  /* 0x000000ade2977223 */ /* 0x000fc60000010097 */
[----:B------:R-:W-:Y:S01]  /*ae30*/  FFMA.FTZ R226, R226, R178, R177 ;  /* 0x000000b2e2e27223 */ /* 0x000fe200000100b1 */
[----:B------:R-:W-:Y:S01]  /*ae40*/  FADD.FTZ R178, R141, R242 ;  /* 0x000000f28db27221 */ /* 0x000fe20000010000 */
[-C--:B------:R-:W-:Y:S01]  /*ae50*/  FMUL.FTZ R173, R151, R176.reuse ;  /* 0x000000b097ad7220 */ /* 0x080fe20000410000 */
[----:B------:R-:W-:Y:S02]  /*ae60*/  @P6 HADD2.F32 R240, -RZ, R175.H0_H0 ;  /* 0x200000affff06230 */ /* 0x000fe40000004100 */
[----:B------:R-:W-:Y:S01]  /*ae70*/  FMUL.FTZ R176, R226, R176 ;  /* 0x000000b0e2b07220 */ /* 0x000fe20000410000 */
[----:B------:R-:W-:Y:S02]  /*ae80*/  @P6 HADD2.F32 R244, -RZ, R59.H0_H0 ;  /* 0x2000003bfff46230 */ /* 0x000fe40000004100 */
[----:B------:R-:W-:Y:S01]  /*ae90*/  FMUL.FTZ R245, R173, UR13 ;  /* 0x0000000dadf57c20 */ /* 0x000fe20008410000 */
[----:B------:R-:W-:Y:S01]  /*aea0*/  MOV R173, RZ ;  /* 0x000000ff00ad7202 */ /* 0x000fe20000000f00 */
[----:B------:R-:W-:Y:S01]  /*aeb0*/  FMUL.FTZ R176, R176, UR13 ;  /* 0x0000000db0b07c20 */ /* 0x000fe20008410000 */
[----:B------:R-:W-:Y:S01]  /*aec0*/  FADD.FTZ R177, R142, R249 ;  /* 0x000000f98eb17221 */ /* 0x000fe20000010000 */
[----:B------:R-:W-:Y:S01]  /*aed0*/  @P6 FMUL.FTZ R173, R245, R240 ;  /* 0x000000f0f5ad6220 */ /* 0x000fe20000410000 */
[----:B------:R-:W-:-:S02]  /*aee0*/  HFMA2 R240, -RZ, RZ, 0, 0 ;  /* 0x00000000fff07431 */ /* 0x000fc400000001ff */
[----:B------:R-:W-:Y:S01]  /*aef0*/  @P6 FMUL.FTZ R240, R244, R245 ;  /* 0x000000f5f4f06220 */ /* 0x000fe20000410000 */
[----:B------:R-:W-:Y:S02]  /*af00*/  ISETP.GE.U32.AND P6, PT, R232, RZ, PT ;  /* 0x000000ffe800720c */ /* 0x000fe40003fc6070 */
[----:B------:R-:W-:Y:S01]  /*af10*/  CS2R R244, SRZ ;  /* 0x0000000000f47805 */ /* 0x000fe2000001ff00 */
[----:B------:R-:W-:Y:S01]  /*af20*/  FADD.FTZ R173, R146, R173 ;  /* 0x000000ad92ad7221 */ /* 0x000fe20000010000 */
[----:B------:R-:W-:Y:S02]  /*af30*/  F2FP.F16.F32.PACK_AB R151, R226, R151 ;  /* 0x00000097e297723e */ /* 0x000fe400000000ff */
[----:B------:R-:W-:Y:S02]  /*af40*/  ISETP.GE.U32.AND.EX P6, PT, R233, 0x1000000, PT, P6 ;  /* 0x01000000e900780c */ /* 0x000fe40003fc6160 */
[----:B------:R-:W-:Y:S02]  /*af50*/  F2FP.F16.F32.PACK_AB R142, R239, R238 ;  /* 0x000000eeef8e723e */ /* 0x000fe400000000ff */
[----:B------:R-:W-:-:S09]  /*af60*/  F2FP.F16.F32.PACK_AB R141, R234, R229 ;  /* 0x000000e5ea8d723e */ /* 0x000fd200000000ff */
[----:B------:R-:W-:-:S05]  /*af70*/  @P6 HADD2.F32 R175, -RZ, R175.H1_H1 ;  /* 0x300000afffaf6230 */ /* 0x000fca0000004100 */
[----:B------:R-:W-:Y:S01]  /*af80*/  @P6 FMUL.FTZ R244, R176, R175 ;  /* 0x000000afb0f46220 */ /* 0x000fe20000410000 */
[----:B------:R-:W-:-:S05]  /*af90*/  @P6 HADD2.F32 R175, -RZ, R59.H1_H1 ;  /* 0x3000003bffaf6230 */ /* 0x000fca0000004100 */
[----:B------:R-:W-:Y:S01]  /*afa0*/  @P6 FMUL.FTZ R245, R175, R176 ;  /* 0x000000b0aff56220 */ /* 0x000fe20000410000 */
[----:B------:R-:W-:Y:S01]  /*afb0*/  FADD.FTZ R176, R143, R172 ;  /* 0x000000ac8fb07221 */ /* 0x000fe20000010000 */
[----:B------:R-:W-:Y:S01]  /*afc0*/  FADD.FTZ R175, R144, R247 ;  /* 0x000000f790af7221 */ /* 0x000fe20000010000 */
[----:B------:R-:W-:Y:S02]  /*afd0*/  FADD.FTZ R172, R147, R244 ;  /* 0x000000f493ac7221 */ /* 0x000fe40000010000 */
[----:B------:R-:W-:Y:S01]  /*afe0*/  F2FP.F16.F32.PACK_AB R143, R245, R240 ;  /* 0x000000f0f58f723e */ /* 0x000fe200000000ff */
[----:B------:R-:W-:Y:S06]  /*aff0*/  BRA `(.L_x_2481) ;  /* 0x0000000400d07947 */ /* 0x000fec0003800000 */
.L_x_2480:
[----:B------:R-:W-:Y:S01]  /*b000*/  FFMA.FTZ R228, R16, R177, R178 ;  /* 0x000000b110e47223 */ /* 0x000fe200000100b2 */
[----:B------:R-:W-:Y:S01]  /*b010*/  LOP3.LUT P6, RZ, R232, 0xff, RZ, 0xc0, !PT ;  /* 0x000000ffe8ff7812 */ /* 0x000fe200078cc0ff */
[----:B------:R-:W-:Y:S01]  /*b020*/  HADD2.F32 R227, -RZ, R168.H0_H0 ;  /* 0x200000a8ffe37230 */ /* 0x000fe20000004100 */
[----:B------:R-:W-:Y:S01]  /*b030*/  MOV R239, RZ ;  /* 0x000000ff00ef7202 */ /* 0x000fe20000000f00 */
[----:B------:R-:W-:Y:S01]  /*b040*/  FADD.FTZ R179, R15, -R228 ;  /* 0x800000e40fb37221 */ /* 0x000fe20000010000 */
[----:B------:R-:W-:-:S03]  /*b050*/  MOV R242, RZ ;  /* 0x000000ff00f27202 */ /* 0x000fc60000000f00 */
[----:B------:R-:W-:Y:S01]  /*b060*/  FFMA.FTZ R179, R226, R179, R227 ;  /* 0x000000b3e2b37223 */ /* 0x000fe200000100e3 */
[----:B------:R-:W-:-:S03]  /*b070*/  HFMA2 R227, -RZ, RZ, 0, 0 ;  /* 0x00000000ffe37431 */ /* 0x000fc600000001ff */
[----:B------:R-:W-:Y:S02]  /*b080*/  FMUL.FTZ R179, R176, R179 ;  /* 0x000000b3b0b37220 */ /* 0x000fe40000410000 */
        /* <DEDUP_REMOVED lines=8> */
[----:B------:R-:W-:Y:S02]  /*b110*/  HADD2.F32 R235, -RZ, R168.H1_H1 ;  /* 0x300000a8ffeb7230 */ /* 0x000fe40000004100 */
[----:B------:R-:W-:Y:S01]  /*b120*/  FADD.FTZ R179, R140, R179 ;  /* 0x000000b38cb37221 */ /* 0x000fe20000010000 */
[----:B------:R-:W-:-:S04]  /*b130*/  FADD.FTZ R229, R13, -R228 ;  /* 0x800000e40de57221 */ /* 0x000fc80000010000 */
[----:B------:R-:W-:Y:S01]  /*b140*/  FFMA.FTZ R229, R226, R229, R235 ;  /* 0x000000e5e2e57223 */ /* 0x000fe200000100eb */
[----:B------:R-:W-:-:S03]  /*b150*/  HADD2.F32 R235, -RZ, R169.H0_H0 ;  /* 0x200000a9ffeb7230 */ /* 0x000fc60000004100 */
[----:B------:R-:W-:Y:S01]  /*b160*/  FMUL.FTZ R228, R176, R229 ;  /* 0x000000e5b0e47220 */ /* 0x000fe20000410000 */
[----:B------:R-:W-:Y:S01]  /*b170*/  @P6 HADD2.F32 R234, -RZ, R172.H1_H1 ;  /* 0x300000acffea6230 */ /* 0x000fe20000004100 */
[----:B------:R-:W-:Y:S02]  /*b180*/  MOV R172, RZ ;  /* 0x000000ff00ac7202 */ /* 0x000fe40000000f00 */
[----:B------:R-:W-:Y:S01]  /*b190*/  FMUL.FTZ R229, R228, UR13 ;  /* 0x0000000de4e57c20 */ /* 0x000fe20008410000 */
[----:B------:R-:W-:-:S03]  /*b1a0*/  HFMA2 R228, -RZ, RZ, 0, 0 ;  /* 0x00000000ffe47431 */ /* 0x000fc600000001ff */
[----:B------:R-:W-:Y:S01]  /*b1b0*/  @P6 FMUL.FTZ R172, R234, R229 ;  /* 0x000000e5eaac6220 */ /* 0x000fe20000410000 */
[----:B------:R-:W-:-:S05]  /*b1c0*/  @P6 HADD2.F32 R234, -RZ, R56.H1_H1 ;  /* 0x30000038ffea6230 */ /* 0x000fca0000004100 */
[----:B------:R-:W-:Y:S01]  /*b1d0*/  @P6 FMUL.FTZ R228, R234, R229 ;  /* 0x000000e5eae46220 */ /* 0x000fe20000410000 */
[----:B------:R-:W-:Y:S01]  /*b1e0*/  FFMA.FTZ R234, R12, R177, R178 ;  /* 0x000000b10cea7223 */ /* 0x000fe200000100b2 */
[----:B------:R-:W-:-:S03]  /*b1f0*/  LOP3.LUT P6, RZ, R232, 0xff0000, RZ, 0xc0, !PT ;  /* 0x00ff0000e8ff7812 */ /* 0x000fc600078cc0ff */
[----:B------:R-:W-:Y:S01]  /*b200*/  FADD.FTZ R229, R11, -R234 ;  /* 0x800000ea0be57221 */ /* 0x000fe20000010000 */
[----:B------:R-:W-:-:S03]  /*b210*/  F2FP.F16.F32.PACK_AB R140, R228, R227 ;  /* 0x000000e3e48c723e */ /* 0x000fc600000000ff */
[----:B------:R-:W-:-:S04]  /*b220*/  FFMA.FTZ R229, R226, R229, R235 ;  /* 0x000000e5e2e57223 */ /* 0x000fc800000100eb */
[----:B------:R-:W-:Y:S02]  /*b230*/  FMUL.FTZ R229, R176, R229 ;  /* 0x000000e5b0e57220 */ /* 0x000fe40000410000 */
[----:B------:R-:W-:Y:S02]  /*b240*/  @P6 HADD2.F32 R235, -RZ, R173.H0_H0 ;  /* 0x200000adffeb6230 */ /* 0x000fe40000004100 */
[----:B------:R-:W-:Y:S02]  /*b250*/  @P6 HADD2.F32 R241, -RZ, R57.H0_H0 ;  /* 0x20000039fff16230 */ /* 0x000fe40000004100 */
[----:B------:R-:W-:Y:S01]  /*b260*/  FMUL.FTZ R234, R229, UR13 ;  /* 0x0000000de5ea7c20 */ /* 0x000fe20008410000 */
[----:B------:R-:W-:-:S03]  /*b270*/  HFMA2 R229, -RZ, RZ, 0, 0 ;  /* 0x00000000ffe57431 */ /* 0x000fc600000001ff */
[-C--:B------:R-:W-:Y:S01]  /*b280*/  @P6 FMUL.FTZ R239, R235, R234.reuse ;  /* 0x000000eaebef6220 */ /* 0x080fe20000410000 */
[----:B------:R-:W-:Y:S01]  /*b290*/  @P6 FMUL.FTZ R229, R241, R234 ;  /* 0x000000eaf1e56220 */ /* 0x000fe20000410000 */
[----:B------:R-:W-:Y:S01]  /*b2a0*/  FFMA.FTZ R234, R10, R177, R178 ;  /* 0x000000b10aea7223 */ /* 0x000fe200000100b2 */
[----:B------:R-:W-:Y:S01]  /*b2b0*/  LOP3.LUT P6, RZ, R232, 0xff000000, RZ, 0xc0, !PT ;  /* 0xff000000e8ff7812 */ /* 0x000fe200078cc0ff */
[----:B------:R-:W-:Y:S02]  /*b2c0*/  HADD2.F32 R241, -RZ, R169.H1_H1 ;  /* 0x300000a9fff17230 */ /* 0x000fe40000004100 */
[----:B------:R-:W-:-:S04]  /*b2d0*/  FADD.FTZ R235, R9, -R234 ;  /* 0x800000ea09eb7221 */ /* 0x000fc80000010000 */
[----:B------:R-:W-:-:S04]  /*b2e0*/  FFMA.FTZ R235, R226, R235, R241 ;  /* 0x000000ebe2eb7223 */ /* 0x000fc800000100f1 */
[----:B------:R-:W-:Y:S01]  /*b2f0*/  FMUL.FTZ R234, R176, R235 ;  /* 0x000000ebb0ea7220 */ /* 0x000fe20000410000 */
[----:B------:R-:W-:Y:S02]  /*b300*/  HADD2.F32 R235, -RZ, R170.H0_H0 ;  /* 0x200000aaffeb7230 */ /* 0x000fe40000004100 */
        /* <DEDUP_REMOVED lines=9> */
[----:B------:R-:W-:Y:S01]  /*b3a0*/  FFMA.FTZ R173, R226, R173, R235 ;  /* 0x000000ade2ad7223 */ /* 0x000fe200000100eb */
[----:B------:R-:W-:-:S03]  /*b3b0*/  HFMA2 R235, -RZ, RZ, 0, 0 ;  /* 0x00000000ffeb7431 */ /* 0x000fc600000001ff */
[----:B------:R-:W-:Y:S02]  /*b3c0*/  FMUL.FTZ R173, R176, R173 ;  /* 0x000000adb0ad7220 */ /* 0x000fe40000410000 */
[----:B------:R-:W-:Y:S02]  /*b3d0*/  @P6 HADD2.F32 R241, -RZ, R174.H0_H0 ;  /* 0x200000aefff16230 */ /* 0x000fe40000004100 */
[----:B------:R-:W-:Y:S01]  /*b3e0*/  FMUL.FTZ R238, R173, UR13 ;  /* 0x0000000dadee7c20 */ /* 0x000fe20008410000 */
[----:B------:R-:W-:Y:S01]  /*b3f0*/  @P6 HADD2.F32 R243, -RZ, R58.H0_H0 ;  /* 0x2000003afff36230 */ /* 0x000fe20000004100 */
[----:B------:R-:W-:Y:S02]  /*b400*/  MOV R173, RZ ;  /* 0x000000ff00ad7202 */ /* 0x000fe40000000f00 */
[-C--:B------:R-:W-:Y:S01]  /*b410*/  @P6 FMUL.FTZ R173, R241, R238.reuse ;  /* 0x000000eef1ad6220 */ /* 0x080fe20000410000 */
[----:B------:R-:W-:Y:S01]  /*b420*/  FFMA.FTZ R241, R5, R177, R178 ;  /* 0x000000b105f17223 */ /* 0x000fe200000100b2 */
[----:B------:R-:W-:Y:S01]  /*b430*/  @P6 FMUL.FTZ R235, R243, R238 ;  /* 0x000000eef3eb6220 */ /* 0x000fe20000410000 */
[----:B------:R-:W-:Y:S01]  /*b440*/  LOP3.LUT P6, RZ, R233, 0xff00, RZ, 0xc0, !PT ;  /* 0x0000ff00e9ff7812 */ /* 0x000fe200078cc0ff */
[----:B------:R-:W-:-:S02]  /*b450*/  HADD2.F32 R243, -RZ, R170.H1_H1 ;  /* 0x300000aafff37230 */ /* 0x000fc40000004100 */
[----:B------:R-:W-:-:S04]  /*b460*/  FADD.FTZ R241, R6, -R241 ;  /* 0x800000f106f17221 */ /* 0x000fc80000010000 */
[----:B------:R-:W-:Y:S01]  /*b470*/  FFMA.FTZ R241, R226, R241, R243 ;  /* 0x000000f1e2f17223 */ /* 0x000fe200000100f3 */
[----:B------:R-:W-:-:S03]  /*b480*/  HADD2.F32 R243, -RZ, R171.H0_H0 ;  /* 0x200000abfff37230 */ /* 0x000fc60000004100 */
[----:B------:R-:W-:Y:S02]  /*b490*/  FMUL.FTZ R238, R176, R241 ;  /* 0x000000f1b0ee7220 */ /* 0x000fe40000410000 */
[----:B------:R-:W-:Y:S02]  /*b4a0*/  @P6 HADD2.F32 R241, -RZ, R174.H1_H1 ;  /* 0x300000aefff16230 */ /* 0x000fe40000004100 */
[----:B------:R-:W-:Y:S01]  /*b4b0*/  FMUL.FTZ R240, R238, UR13 ;  /* 0x0000000deef07c20 */ /* 0x000fe20008410000 */
[----:B------:R-:W-:Y:S01]  /*b4c0*/  MOV R174, RZ ;  /* 0x000000ff00ae7202 */ /* 0x000fe20000000f00 */
[----:B------:R-:W-:Y:S02]  /*b4d0*/  HFMA2 R238, -RZ, RZ, 0, 0 ;  /* 0x00000000ffee7431 */ /* 0x000fe400000001ff */
[----:B------:R-:W-:Y:S01]  /*b4e0*/  @P6 FMUL.FTZ R174, R241, R240 ;  /* 0x000000f0f1ae6220 */ /* 0x000fe20000410000 */
[----:B------:R-:W-:-:S03]  /*b4f0*/  @P6 HADD2.F32 R241, -RZ, R58.H1_H1 ;  /* 0x3000003afff16230 */ /* 0x000fc60000004100 */
[----:B------:R-:W-:Y:S02]  /*b500*/  FADD.FTZ R174, R145, R174 ;  /* 0x000000ae91ae7221 */ /* 0x000fe40000010000 */
[----:B------:R-:W-:Y:S01]  /*b510*/  @P6 FMUL.FTZ R238, R241, R240 ;  /* 0x000000f0f1ee6220 */ /* 0x000fe20000410000 */
[-CC-:B------:R-:W-:Y:S01]  /*b520*/  FFMA.FTZ R241, R3, R177.reuse, R178.reuse ;  /* 0x000000b103f17223 */ /* 0x180fe200000100b2 */
[----:B------:R-:W-:Y:S01]  /*b530*/  LOP3.LUT P6, RZ, R233, 0xff0000, RZ, 0xc0, !PT ;  /* 0x00ff0000e9ff7812 */ /* 0x000fe200078cc0ff */
[----:B------:R-:W-:Y:S01]  /*b540*/  FFMA.FTZ R177, R0, R177, R178 ;  /* 0x000000b100b17223 */ /* 0x000fe200000100b2 */
[----:B------:R-:W-:Y:S01]  /*b550*/  FADD.FTZ R178, R141, R172 ;  /* 0x000000ac8db27221 */ /* 0x000fe20000010000 */
[----:B------:R-:W-:Y:S01]  /*b560*/  FADD.FTZ R241, R4, -R241 ;  /* 0x800000f104f17221 */ /* 0x000fe20000010000 */
[----:B------:R-:W-:Y:S01]  /*b570*/  F2FP.F16.F32.PACK_AB R141, R234, R229 ;  /* 0x000000e5ea8d723e */ /* 0x000fe200000000ff */
[----:B------:R-:W-:Y:S02]  /*b580*/  FADD.FTZ R177, R2, -R177 ;  /* 0x800000b102b17221 */ /* 0x000fe40000010000 */
[----:B------:R-:W-:-:S04]  /*b590*/  FFMA.FTZ R241, R226, R241, R243 ;  /* 0x000000f1e2f17223 */ /* 0x000fc800000100f3 */
[----:B------:R-:W-:Y:S02]  /*b5a0*/  FMUL.FTZ R240, R176, R241 ;  /* 0x000000f1b0f07220 */ /* 0x000fe40000410000 */
[----:B------:R-:W-:Y:S02]  /*b5b0*/  @P6 HADD2.F32 R244, -RZ, R175.H0_H0 ;  /* 0x200000affff46230 */ /* 0x000fe40000004100 */
[----:B------:R-:W-:Y:S02]  /*b5c0*/  @P6 HADD2.F32 R246, -RZ, R59.H0_H0 ;  /* 0x2000003bfff66230 */ /* 0x000fe40000004100 */
[----:B------:R-:W-:Y:S01]  /*b5d0*/  FMUL.FTZ R243, R240, UR13 ;  /* 0x0000000df0f37c20 */ /* 0x000fe20008410000 */
[----:B------:R-:W-:-:S03]  /*b5e0*/  CS2R R240, SRZ ;  /* 0x0000000000f07805 */ /* 0x000fc6000001ff00 */
[-C--:B------:R-:W-:Y:S01]  /*b5f0*/  @P6 FMUL.FTZ R241, R244, R243.reuse ;  /* 0x000000f3f4f16220 */ /* 0x080fe20000410000 */
[----:B------:R-:W-:Y:S01]  /*b600*/  @P6 FMUL.FTZ R240, R246, R243 ;  /* 0x000000f3f6f06220 */ /* 0x000fe20000410000 */
[----:B------:R-:W-:Y:S01]  /*b610*/  ISETP.GE.U32.AND P6, PT, R232, RZ, PT ;  /* 0x000000ffe800720c */ /* 0x000fe20003fc6070 */
[----:B------:R-:W-:-:S03]  /*b620*/  HADD2.F32 R243, -RZ, R171.H1_H1 ;  /* 0x300000abfff37230 */ /* 0x000fc60000004100 */
[----:B------:R-:W-:Y:S02]  /*b630*/  ISETP.GE.U32.AND.EX P6, PT, R233, 0x1000000, PT, P6 ;  /* 0x01000000e900780c */ /* 0x000fe40003fc6160 */
[----:B------:R-:W-:Y:S01]  /*b640*/  FFMA.FTZ R177, R226, R177, R243 ;  /* 0x000000b1e2b17223 */ /* 0x000fe200000100f3 */
[----:B------:R-:W-:Y:S01]  /*b650*/  MOV R226, RZ ;  /* 0x000000ff00e27202 */ /* 0x000fe20000000f00 */
[----:B------:R-:W-:Y:S02]  /*b660*/  HFMA2 R243, -RZ, RZ, 0, 0 ;  /* 0x00000000fff37431 */ /* 0x000fe400000001ff */
[----:B------:R-:W-:Y:S01]  /*b670*/  FMUL.FTZ R176, R176, R177 ;  /* 0x000000b1b0b07220 */ /* 0x000fe20000410000 */
[----:B------:R-:W-:Y:S01]  /*b680*/  FADD.FTZ R177, R142, R239 ;  /* 0x000000ef8eb17221 */ /* 0x000fe20000010000 */
[----:B------:R-:W-:Y:S02]  /*b690*/  F2FP.F16.F32.PACK_AB R142, R238, R235 ;  /* 0x000000ebee8e723e */ /* 0x000fe400000000ff */
[----:B------:R-:W-:-:S03]  /*b6a0*/  FMUL.FTZ R176, R176, UR13 ;  /* 0x0000000db0b07c20 */ /* 0x000fc60008410000 */
[----:B------:R-:W-:-:S05]  /*b6b0*/  @P6 HADD2.F32 R175, -RZ, R175.H1_H1 ;  /* 0x300000afffaf6230 */ /* 0x000fca0000004100 */
[----:B------:R-:W-:Y:S01]  /*b6c0*/  @P6 FMUL.FTZ R226, R175, R176 ;  /* 0x000000b0afe26220 */ /* 0x000fe20000410000 */
[----:B------:R-:W-:-:S03]  /*b6d0*/  @P6 HADD2.F32 R175, -RZ, R59.H1_H1 ;  /* 0x3000003bffaf6230 */ /* 0x000fc60000004100 */
[----:B------:R-:W-:Y:S02]  /*b6e0*/  FADD.FTZ R172, R147, R226 ;  /* 0x000000e293ac7221 */ /* 0x000fe40000010000 */
[----:B------:R-:W-:Y:S01]  /*b6f0*/  @P6 FMUL.FTZ R243, R175, R176 ;  /* 0x000000b0aff36220 */ /* 0x000fe20000410000 */
[----:B------:R-:W-:Y:S01]  /*b700*/  FADD.FTZ R176, R143, R242 ;  /* 0x000000f28fb07221 */ /* 0x000fe20000010000 */
[----:B------:R-:W-:Y:S01]  /*b710*/  FADD.FTZ R175, R144, R173 ;  /* 0x000000ad90af7221 */ /* 0x000fe20000010000 */
[----:B------:R-:W-:Y:S02]  /*b720*/  FADD.FTZ R173, R146, R241 ;  /* 0x000000f192ad7221 */ /* 0x000fe40000010000 */
[----:B------:R-:W-:-:S07]  /*b730*/  F2FP.F16.F32.PACK_AB R143, R243, R240 ;  /* 0x000000f0f38f723e */ /* 0x000fce00000000ff */
.L_x_2481:
        /* <DEDUP_REMOVED lines=14> */
.L_x_2465:
[----:B------:R-:W-:Y:S05]  /*b820*/  BSYNC.RECONVERGENT B0 ;  /* 0x0000000000007941 */ /* 0x000fea0003800200 */
.L_x_2451:
[----:B------:R-:W0:Y:S01]  /*b830*/  LDC.64 R172, c[0x0][0x380] ;  /* 0x0000e000ffac7b82 */ /* 0x000e220000000a00 */
[----:B------:R-:W-:Y:S01]  /*b840*/  UPLOP3.LUT UP1, UPT, UPT, UPT, UP1, 0x40, 0x4 ;  /* 0x000000000004789c */ /* 0x000fe20003f2e810 */
[----:B0-----:R-:W-:-:S04]  /*b850*/  IADD3 R192, PT, PT, R192, R172, RZ ;  /* 0x000000acc0c07210 */ /* 0x001fc80007ffe0ff */
[----:B------:R-:W-:-:S13]  /*b860*/  ISETP.GE.AND P1, PT, R192, R173, PT ;  /* 0x000000adc000720c */ /* 0x000fda0003f26270 */
[----:B------:R-:W-:Y:S05]  /*b870*/  @!P1 BRA `(.L_x_2482) ;  /* 0xffffff50003c9947 */ /* 0x000fea000383ffff */
.L_x_2440:
        /* <DEDUP_REMOVED lines=18> */
.L_x_2484:
[----:B------:R-:W-:Y:S05]  /*b9a0*/  BSYNC.RECONVERGENT B0 ;  /* 0x0000000000007941 */ /* 0x000fea0003800200 */
.L_x_2483:
        /* <DEDUP_REMOVED lines=15> */
.L_x_2486:
[----:B------:R-:W-:Y:S05]  /*baa0*/  BSYNC.RECONVERGENT B0 ;  /* 0x0000000000007941 */ /* 0x000fea0003800200 */
.L_x_2485:
        /* <DEDUP_REMOVED lines=15> */
.L_x_2488:
[----:B------:R-:W-:Y:S05]  /*bba0*/  BSYNC.RECONVERGENT B0 ;  /* 0x0000000000007941 */ /* 0x000fea0003800200 */
.L_x_2487:
        /* <DEDUP_REMOVED lines=14> */
.L_x_2489:
        /* <DEDUP_REMOVED lines=15> */
.L_x_15612:


//--------------------- .text._ZN10layer_norm13ln_bwd_kernelINS_13Kernel_traitsI6__halfS2_S2_S2_fjLj4096ELj1ELj1ELj4ELj16ENS_18Kernel_traits_baseILj4096ES2_S2_S2_S2_fjLj128EEEEELb1ELb1ELb0ELb1EEEvNS_9BwdParamsE --------------------------
	.section	.text._ZN10layer_norm13ln_bwd_kernelINS_13Kernel_traitsI6__halfS2_S2_S2_fjLj4096ELj1ELj1ELj4ELj16ENS_18Kernel_traits_baseILj4096ES2_S2_S2_S2_fjLj128EEEEELb1ELb1ELb0ELb1EEEvNS_9BwdParamsE,"ax",@progbits
	.align	128
        .global         _ZN10layer_norm13ln_bwd_kernelINS_13Kernel_traitsI6__halfS2_S2_S2_fjLj4096ELj1ELj1ELj4ELj16ENS_18Kernel_traits_baseILj4096ES2_S2_S2_S2_fjLj128EEEEELb1ELb1ELb0ELb1EEEvNS_9BwdParamsE
        .type           _ZN10layer_norm13ln_bwd_kernelINS_13Kernel_traitsI6__halfS2_S2_S2_fjLj4096ELj1ELj1ELj4ELj16ENS_18Kernel_traits_baseILj4096ES2_S2_S2_S2_fjLj128EEEEELb1ELb1ELb0ELb1EEEvNS_9BwdParamsE,@function
        .size           _ZN10layer_norm13ln_bwd_kernelINS_13Kernel_traitsI6__halfS2_S2_S2_fjLj4096ELj1ELj1ELj4ELj16ENS_18Kernel_traits_baseILj4096ES2_S2_S2_S2_fjLj128EEEEELb1ELb1ELb0ELb1EEEvNS_9BwdParamsE,(.L_x_15613 - _ZN10layer_norm13ln_bwd_kernelINS_13Kernel_traitsI6__halfS2_S2_S2_fjLj4096ELj1ELj1ELj4ELj16ENS_18Kernel_traits_baseILj4096ES2_S2_S2_S2_fjLj128EEEEELb1ELb1ELb0ELb1EEEvNS_9BwdParamsE)
        .other          _ZN10layer_norm13ln_bwd_kernelINS_13Kernel_traitsI6__halfS2_S2_S2_fjLj4096ELj1ELj1ELj4ELj16ENS_18Kernel_traits_baseILj4096ES2_S2_S2_S2_fjLj128EEEEELb1ELb1ELb0ELb1EEEvNS_9BwdParamsE,@"STO_CUDA_ENTRY STV_DEFAULT"
_ZN10layer_norm13ln_bwd_kernelINS_13Kernel_traitsI6__halfS2_S2_S2_fjLj4096ELj1ELj1ELj4ELj16ENS_18Kernel_traits_baseILj4096ES2_S2_S2_S2_fjLj128EEEEELb1ELb1ELb0ELb1EEEvNS_9BwdParamsE:
.text._ZN10layer_norm13ln_bwd_kernelINS_13Kernel_traitsI6__halfS2_S2_S2_fjLj4096ELj1ELj1ELj4ELj16ENS_18Kernel_traits_baseILj4096ES2_S2_S2_S2_fjLj128EEEEELb1ELb1ELb0ELb1EEEvNS_9BwdParamsE:
        /* <DEDUP_REMOVED lines=59> */
[----:B------:R-:W-:Y:S01]  /*03b0*/  HFMA2 R132, -RZ, RZ, 0, 0 ;  /* 0x00000000ff847431 */ /* 0x000fe200000001ff */
[----:B------:R-:W-:Y:S01]  /*03c0*/  PLOP3.LUT P2, PT, PT, PT, PT, 0x8, 0x80 ;  /* 0x000000000080781c */ /* 0x000fe20003f4e170 */
[----:B------:R-:W-:Y:S01]  /*03d0*/  HFMA2 R213, -RZ, RZ, 0, 0 ;  /* 0x00000000ffd57431 */ /* 0x000fe200000001ff */
[----:B------:R-:W4:Y:S01]  /*03e0*/  LDCU UR7, c[0x0][0x408] ;  /* 0x00008100ff0777ac */ /* 0x000f220008000800 */
[----:B------:R-:W-:Y:S01]  /*03f0*/  HFMA2 R207, -RZ, RZ, 0, 0 ;  /* 0x00000000ffcf7431 */ /* 0x000fe200000001ff */
        /* <DEDUP_REMOVED lines=10> */
[----:B-1----:R-:W-:Y:S01]  /*04a0*/  IMAD.WIDE.U32 R2, R0, 0x10, R2 ;  /* 0x0000001000027825 */ /* 0x002fe200078e0002 */
[----:B------:R-:W-:Y:S02]  /*04b0*/  CS2R R184, SRZ ;  /* 0x0000000000b87805 */ /* 0x000fe4000001ff00 */
[----:B------:R-:W-:Y:S02]  /*04c0*/  CS2R R182, SRZ ;  /* 0x0000000000b67805 */ /* 0x000fe4000001ff00 */
[----:B------:R-:W-:-:S02]  /*04d0*/  CS2R R186, SRZ ;  /* 0x0000000000ba7805 */ /* 0x000fc4000001ff00 */
[----:B------:R-:W-:Y:S01]  /*04e0*/  CS2R R120, SRZ ;  /* 0x0000000000787805 */ /* 0x000fe2000001ff00 */
[----:B0-----:R-:W4:Y:S01]  /*04f0*/  LDG.E.128 R244, desc[UR12][R2.64] ;  /* 0x0000000c02f47981 */ /* 0x001f22000c1e1d00 */
[----:B------:R-:W-:Y:S02]  /*0500*/  CS2R R190, SRZ ;  /* 0x0000000000be7805 */ /* 0x000fe4000001ff00 */
[----:B------:R-:W-:Y:S02]  /*0510*/  CS2R R188, SRZ ;  /* 0x0000000000bc7805 */ /* 0x000fe4000001ff00 */
[----:B------:R-:W-:Y:S01]  /*0520*/  CS2R R214, SRZ ;  /* 0x0000000000d67805 */ /* 0x000fe2000001ff00 */
[----:B------:R-:W4:Y:S01]  /*0530*/  LDG.E.128 R236, desc[UR12][R2.64+0x800] ;  /* 0x0008000c02ec7981 */ /* 0x000f22000c1e1d00 */
[----:B------:R-:W-:Y:S02]  /*0540*/  MOV R211, RZ ;  /* 0x000000ff00d37202 */ /* 0x000fe40000000f00 */
[----:B------:R-:W-:-:S02]  /*0550*/  CS2R R208, SRZ ;  /* 0x0000000000d07805 */ /* 0x000fc4000001ff00 */
[----:B------:R-:W-:Y:S01]  /*0560*/  CS2R R192, SRZ ;  /* 0x0000000000c07805 */ /* 0x000fe2000001ff00 */
[----:B------:R-:W4:Y:S01]  /*0570*/  LDG.E.128 R228, desc[UR12][R2.64+0x1000] ;  /* 0x0010000c02e47981 */ /* 0x000f22000c1e1d00 */
[----:B------:R-:W-:Y:S02]  /*0580*/  CS2R R118, SRZ ;  /* 0x0000000000767805 */ /* 0x000fe4000001ff00 */
[----:B------:R-:W-:Y:S02]  /*0590*/  CS2R R116, SRZ ;  /* 0x0000000000747805 */ /* 0x000fe4000001ff00 */
[----:B------:R-:W-:Y:S01]  /*05a0*/  CS2R R46, SRZ ;  /* 0x00000000002e7805 */ /* 0x000fe2000001ff00 */
[----:B------:R-:W4:Y:S01]  /*05b0*/  LDG.E.128 R216, desc[UR12][R2.64+0x1800] ;  /* 0x0018000c02d87981 */ /* 0x000f22000c1e1d00 */
        /* <DEDUP_REMOVED lines=26> */
[----:B------:R-:W-:Y:S01]  /*0760*/  UISETP.NE.AND.EX UP0, UPT, UR5, URZ, UPT, UP0 ;  /* 0x000000ff0500728c */ /* 0x000fe2000bf05300 */
[----:B0-----:R-:W-:Y:S01]  /*0770*/  CS2R R4, SRZ ;  /* 0x0000000000047805 */ /* 0x001fe2000001ff00 */
[----:B------:R-:W0:Y:S01]  /*0780*/  LDCU UR15, c[0x0][0x388] ;  /* 0x00007100ff0f77ac */ /* 0x000e220008000800 */
        /* <DEDUP_REMOVED lines=8> */
[--C-:B------:R-:W-:Y:S01]  /*0810*/  HADD2.F32 R252, -RZ, R245.reuse.H0_H0 ;  /* 0x200000f5fffc7230 */ /* 0x100fe20000004100 */
[----:B------:R4:W-:Y:S01]  /*0820*/  STL [R1+0x4], R2 ;  /* 0x0000040201007387 */ /* 0x0009e20000100800 */
[----:B------:R-:W-:Y:S02]  /*0830*/  HADD2.F32 R251, -RZ, R245.H1_H1 ;  /* 0x300000f5fffb7230 */ /* 0x000fe40000004100 */
[--C-:B------:R-:W-:Y:S01]  /*0840*/  HADD2.F32 R250, -RZ, R246.reuse.H0_H0 ;  /* 0x200000f6fffa7230 */ /* 0x100fe20000004100 */
[----:B------:R1:W-:Y:S01]  /*0850*/  STL [R1], R0 ;  /* 0x0000000001007387 */ /* 0x0003e20000100800 */
[----:B------:R-:W-:Y:S02]  /*0860*/  HADD2.F32 R249, -RZ, R246.H1_H1 ;  /* 0x300000f6fff97230 */ /* 0x000fe40000004100 */
[----:B------:R-:W-:-:S02]  /*0870*/  HADD2.F32 R246, -RZ, R236.H0_H0 ;  /* 0x200000ecfff67230 */ /* 0x000fc40000004100 */
[----:B------:R-:W-:Y:S01]  /*0880*/  HADD2.F32 R245, -RZ, R236.H1_H1 ;  /* 0x300000ecfff57230 */ /* 0x000fe20000004100 */
[----:B----4-:R-:W-:Y:S01]  /*0890*/  CS2R R2, SRZ ;  /* 0x0000000000027805 */ /* 0x010fe2000001ff00 */
[--C-:B------:R-:W-:Y:S02]  /*08a0*/  HADD2.F32 R244, -RZ, R237.reuse.H0_H0 ;  /* 0x200000edfff47230 */ /* 0x100fe40000004100 */
[----:B------:R-:W-:Y:S01]  /*08b0*/  HADD2.F32 R243, -RZ, R237.H1_H1 ;  /* 0x300000edfff37230 */ /* 0x000fe20000004100 */
[----:B-1----:R-:W-:Y:S01]  /*08c0*/  MOV R0, RZ ;  /* 0x000000ff00007202 */ /* 0x002fe20000000f00 */
[--C-:B------:R-:W-:Y:S02]  /*08d0*/  HADD2.F32 R242, -RZ, R238.reuse.H0_H0 ;  /* 0x200000eefff27230 */ /* 0x100fe40000004100 */
[----:B------:R-:W-:Y:S02]  /*08e0*/  HADD2.F32 R241, -RZ, R238.H1_H1 ;  /* 0x300000eefff17230 */ /* 0x000fe40000004100 */
[----:B------:R-:W-:-:S02]  /*08f0*/  HADD2.F32 R238, -RZ, R228.H0_H0 ;  /* 0x200000e4ffee7230 */ /* 0x000fc40000004100 */
[----:B------:R-:W-:Y:S02]  /*0900*/  HADD2.F32 R237, -RZ, R228.H1_H1 ;  /* 0x300000e4ffed7230 */ /* 0x000fe40000004100 */
[--C-:B------:R-:W-:Y:S02]  /*0910*/  HADD2.F32 R236, -RZ, R229.reuse.H0_H0 ;  /* 0x200000e5ffec7230 */ /* 0x100fe40000004100 */
[----:B------:R-:W-:Y:S02]  /*0920*/  HADD2.F32 R235, -RZ, R229.H1_H1 ;  /* 0x300000e5ffeb7230 */ /* 0x000fe40000004100 */
[----:B------:R-:W-:Y:S02]  /*0930*/  HADD2.F32 R248, -RZ, R247.H0_H0 ;  /* 0x200000f7fff87230 */ /* 0x000fe40000004100 */
[----:B------:R-:W-:Y:S02]  /*0940*/  HADD2.F32 R240, -RZ, R239.H0_H0 ;  /* 0x200000effff07230 */ /* 0x000fe40000004100 */
[----:B------:R-:W-:-:S02]  /*0950*/  HADD2.F32 R232, -RZ, R231.H0_H0 ;  /* 0x200000e7ffe87230 */ /* 0x000fc40000004100 */
[--C-:B------:R-:W-:Y:S02]  /*0960*/  HADD2.F32 R229, -RZ, R216.reuse.H0_H0 ;  /* 0x200000d8ffe57230 */ /* 0x100fe40000004100 */
[----:B------:R-:W-:Y:S02]  /*0970*/  HADD2.F32 R228, -RZ, R216.H1_H1 ;  /* 0x300000d8ffe47230 */ /* 0x000fe40000004100 */
[--C-:B------:R-:W-:Y:S02]  /*0980*/  HADD2.F32 R225, -RZ, R217.reuse.H0_H0 ;  /* 0x200000d9ffe17230 */ /* 0x100fe40000004100 */
[----:B------:R-:W-:Y:S01]  /*0990*/  HADD2.F32 R223, -RZ, R217.H1_H1 ;  /* 0x300000d9ffdf7230 */ /* 0x000fe20000004100 */
[----:B------:R-:W-:Y:S01]  /*09a0*/  CS2R R216, SRZ ;  /* 0x0000000000d87805 */ /* 0x000fe2000001ff00 */
[--C-:B------:R-:W-:Y:S02]  /*09b0*/  HADD2.F32 R222, -RZ, R218.reuse.H0_H0 ;  /* 0x200000daffde7230 */ /* 0x100fe40000004100 */
[----:B------:R-:W-:Y:S01]  /*09c0*/  HADD2.F32 R221, -RZ, R218.H1_H1 ;  /* 0x300000daffdd7230 */ /* 0x000fe20000004100 */
[----:B------:R-:W-:Y:S01]  /*09d0*/  MOV R218, RZ ;  /* 0x000000ff00da7202 */ /* 0x000fe20000000f00 */
[----:B------:R-:W-:-:S02]  /*09e0*/  HADD2.F32 R220, -RZ, R219.H0_H0 ;  /* 0x200000dbffdc7230 */ /* 0x000fc40000004100 */
[----:B------:R-:W-:Y:S02]  /*09f0*/  HADD2.F32 R247, -RZ, R247.H1_H1 ;  /* 0x300000f7fff77230 */ /* 0x000fe40000004100 */
[----:B------:R-:W-:Y:S02]  /*0a00*/  HADD2.F32 R239, -RZ, R239.H1_H1 ;  /* 0x300000efffef7230 */ /* 0x000fe40000004100 */
[--C-:B------:R-:W-:Y:S02]  /*0a10*/  HADD2.F32 R234, -RZ, R230.reuse.H0_H0 ;  /* 0x200000e6ffea7230 */ /* 0x100fe40000004100 */
[----:B------:R-:W-:Y:S02]  /*0a20*/  HADD2.F32 R233, -RZ, R230.H1_H1 ;  /* 0x300000e6ffe97230 */ /* 0x000fe40000004100 */
[----:B------:R-:W-:Y:S02]  /*0a30*/  HADD2.F32 R231, -RZ, R231.H1_H1 ;  /* 0x300000e7ffe77230 */ /* 0x000fe40000004100 */
[----:B0-23--:R-:W-:-:S07]  /*0a40*/  HADD2.F32 R219, -RZ, R219.H1_H1 ;  /* 0x300000dbffdb7230 */ /* 0x00dfce0000004100 */
.L_x_2509:
[----:B0-----:R-:W0:Y:S01]  /*0a50*/  S2R R140, SR_TID.X ;  /* 0x00000000008c7919 */ /* 0x001e220000002100 */
[----:B------:R-:W-:Y:S01]  /*0a60*/  UIMAD UR4, UR6, UR15, URZ ;  /* 0x0000000f060472a4 */ /* 0x000fe2000f8e02ff */
[----:B-1----:R-:W1:Y:S01]  /*0a70*/  LDC.64 R106, c[0x0][0x3a8] ;  /* 0x0000ea00ff6a7b82 */ /* 0x002e620000000a00 */
[----:B--2---:R-:W2:Y:S02]  /*0a80*/  LDL R145, [R1+0x4] ;  /* 0x0000040001917983 */ /* 0x004ea40000100800 */
[----:B------:R-:W-:Y:S02]  /*0a90*/  USHF.R.S32.HI UR5, URZ, 0x1f, UR4 ;  /* 0x0000001fff057899 */ /* 0x000fe40008011404 */
[----:B------:R-:W3:Y:S02]  /*0aa0*/  LDL R141, [R1] ;  /* 0x00000000018d7983 */ /* 0x000ee40000100800 */
[----:B------:R-:W-:Y:S01]  /*0ab0*/  ULEA.HI UR5, UR5, UR4, URZ, 0x3 ;  /* 0x0000000405057291 */ /* 0x000fe2000f8f18ff */
[----:B------:R-:W4:Y:S05]  /*0ac0*/  LDC.64 R112, c[0x0][0x428] ;  /* 0x00010a00ff707b82 */ /* 0x000f2a0000000a00 */
[----:B------:R-:W-:Y:S01]  /*0ad0*/  MOV R133, UR5 ;  /* 0x0000000500857c02 */ /* 0x000fe20008000f00 */
[----:B------:R-:W-:-:S06]  /*0ae0*/  UIMAD.WIDE UR4, UR6, 0x4, UR10 ;  /* 0x00000004060478a5 */ /* 0x000fcc000f8e020a */
[----:B------:R-:W-:Y:S02]  /*0af0*/  MOV R84, UR4 ;  /* 0x0000000400547c02 */ /* 0x000fe40008000f00 */
[----:B------:R-:W-:Y:S01]  /*0b00*/  MOV R85, UR5 ;  /* 0x0000000500557c02 */ /* 0x000fe20008000f00 */
[----:B------:R-:W-:-:S04]  /*0b10*/  UIMAD.WIDE UR4, UR6, 0x4, UR8 ;  /* 0x00000004060478a5 */ /* 0x000fc8000f8e0208 */
[----:B------:R-:W2:Y:S01]  /*0b20*/  LDG.E R138, desc[UR12][R84.64] ;  /* 0x0000000c548a7981 */ /* 0x000ea2000c1e1900 */
[----:B0-----:R-:W-:Y:S02]  /*0b30*/  LEA.HI.SX32 R133, R133, R140, 0x1d ;  /* 0x0000008c85857211 */ /* 0x001fe400078feaff */
[----:B------:R-:W-:-:S03]  /*0b40*/  MOV R104, UR4 ;  /* 0x0000000400687c02 */ /* 0x000fc60008000f00 */
[C---:B-1----:R-:W-:Y:S01]  /*0b50*/  IMAD.WIDE.U32 R86, R133.reuse, 0x10, R106 ;  /* 0x0000001085567825 */ /* 0x042fe200078e006a */
[----:B------:R-:W-:Y:S01]  /*0b60*/  MOV R105, UR5 ;  /* 0x0000000500697c02 */ /* 0x000fe20008000f00 */
[----:B------:R-:W0:Y:S01]  /*0b70*/  S2R R136, SR_CgaCtaId ;  /* 0x0000000000887919 */ /* 0x000e220000008800 */
[C---:B------:R-:W-:Y:S02]  /*0b80*/  IADD3 R212, PT, PT, R133.reuse, 0x80, RZ ;  /* 0x0000008085d47810 */ /* 0x040fe40007ffe0ff */
[C---:B------:R-:W-:Y:S01]  /*0b90*/  IADD3 R210, PT, PT, R133.reuse, 0x100, RZ ;  /* 0x0000010085d27810 */ /* 0x040fe20007ffe0ff */
[----:B------:R-:W3:Y:S01]  /*0ba0*/  LDG.E.128 R84, desc[UR12][R86.64] ;  /* 0x0000000c56547981 */ /* 0x000ee2000c1e1d00 */
[C---:B------:R-:W-:Y:S01]  /*0bb0*/  IADD3 R134, PT, PT, R133.reuse, 0x180, RZ ;  /* 0x0000018085867810 */ /* 0x040fe20007ffe0ff */
[----:B----4-:R-:W-:Y:S01]  /*0bc0*/  IMAD.WIDE.U32 R88, R133, 0x10, R112 ;  /* 0x0000001085587825 */ /* 0x010fe200078e0070 */
[----:B------:R-:W-:Y:S01]  /*0bd0*/  LOP3.LUT P1, RZ, R140, 0x1f, RZ, 0xc0, !PT ;  /* 0x0000001f8cff7812 */ /* 0x000fe2000782c0ff */
[----:B------:R-:W4:Y:S01]  /*0be0*/  LDG.E R139, desc[UR12][R104.64] ;  /* 0x0000000c688b7981 */ /* 0x000f22000c1e1900 */
[----:B------:R-:W-:Y:S01]  /*0bf0*/  PLOP3.LUT P0, PT, PT, PT, PT, 0x80, 0x8 ;  /* 0x000000000008781c */ /* 0x000fe20003f0f070 */
[--C-:B------:R-:W-:Y:S01]  /*0c00*/  IMAD.WIDE.U32 R92, R212, 0x10, R106.reuse ;  /* 0x00000010d45c7825 */ /* 0x100fe200078e006a */
[----:B------:R-:W-:Y:S01]  /*0c10*/  MOV R137, 0x400 ;  /* 0x0000040000897802 */ /* 0x000fe20000000f00 */
[----:B------:R-:W4:Y:S01]  /*0c20*/  LDG.E.128 R88, desc[UR12][R88.64] ;  /* 0x0000000c58587981 */ /* 0x000f22000c1e1d00 */
[----:B------:R-:W-:Y:S01]  /*0c30*/  ISETP.NE.AND P3, PT, RZ, UR14, PT ;  /* 0x0000000eff007c0c */ /* 0x000fe2000bf65270 */
[----:B------:R-:W-:Y:S01]  /*0c40*/  IMAD.WIDE.U32 R100, R210, 0x10, R106 ;  /* 0x00000010d2647825 */ /* 0x000fe200078e006a */
[----:B------:R-:W1:Y:S01]  /*0c50*/  @UP0 LDCU.64 UR4, c[0x0][0x3e0] ;  /* 0x00007c00ff0407ac */ /* 0x000e620008000a00 */
[----:B------:R-:W4:Y:S02]  /*0c60*/  LDG.E.128 R92, desc[UR12][R92.64] ;  /* 0x0000000c5c5c7981 */ /* 0x000f24000c1e1d00 */
[----:B------:R-:W-:-:S02]  /*0c70*/  IMAD.WIDE.U32 R96, R212, 0x10, R112 ;  /* 0x00000010d4607825 */ /* 0x000fc400078e0070 */
[----:B------:R-:W4:Y:S02]  /*0c80*/  LDG.E.128 R100, desc[UR12][R100.64] ;  /* 0x0000000c64647981 */ /* 0x000f24000c1e1d00 */
[----:B------:R-:W-:Y:S02]  /*0c90*/  IMAD.WIDE.U32 R106, R134, 0x10, R106 ;  /* 0x00000010866a7825 */ /* 0x000fe400078e006a */
[----:B------:R-:W4:Y:S04]  /*0ca0*/  LDG.E.128 R96, desc[UR12][R96.64] ;  /* 0x0000000c60607981 */ /* 0x000f28000c1e1d00 */
[----:B------:R-:W4:Y:S01]  /*0cb0*/  LDG.E.128 R104, desc[UR12][R106.64] ;  /* 0x0000000c6a687981 */ /* 0x000f22000c1e1d00 */
[----:B------:R-:W-:-:S06]  /*0cc0*/  IMAD.WIDE.U32 R108, R210, 0x10, R112 ;  /* 0x00000010d26c7825 */ /* 0x000fcc00078e0070 */
[----:B------:R-:W4:Y:S01]  /*0cd0*/  LDG.E.128 R108, desc[UR12][R108.64] ;  /* 0x0000000c6c6c7981 */ /* 0x000f22000c1e1d00 */
[----:B------:R-:W-:-:S06]  /*0ce0*/  IMAD.WIDE.U32 R112, R134, 0x10, R112 ;  /* 0x0000001086707825 */ /* 0x000fcc00078e0070 */
[----:B------:R-:W4:Y:S01]  /*0cf0*/  LDG.E.128 R112, desc[UR12][R112.64] ;  /* 0x0000000c70707981 */ /* 0x000f22000c1e1d00 */
[----:B------:R-:W-:Y:S02]  /*0d00*/  @!P1 PLOP3.LUT P0, PT, P2, PT, PT, 0x80, 0x8 ;  /* 0x000000000008981c */ /* 0x000fe4000170f070 */
[----:B0-----:R-:W-:Y:S02]  /*0d10*/  LEA R137, R136, R137, 0x18 ;  /* 0x0000008988897211 */ /* 0x001fe400078ec0ff */
[----:B------:R-:W-:Y:S02]  /*0d20*/  @!P1 SHF.R.U32.HI R136, RZ, 0x2, R140 ;  /* 0x00000002ff889819 */ /* 0x000fe4000001168c */
[----:B------:R-:W-:Y:S02]  /*0d30*/  IADD3 R195, PT, PT, R137, 0x4020, RZ ;  /* 0x0000402089c37810 */ /* 0x000fe40007ffe0ff */
[----:B------:R-:W-:Y:S02]  /*0d40*/  @!P1 LOP3.LUT R136, R136, 0x18, RZ, 0xc0, !PT ;  /* 0x0000001888889812 */ /* 0x000fe400078ec0ff */
[----:B------:R-:W-:-:S03]  /*0d50*/  @!P1 MOV R135, R195 ;  /* 0x000000c300879202 */ /* 0x000fc60000000f00 */
[----:B------:R-:W-:-:S04]  /*0d60*/  @!P0 IADD3 R135, PT, PT, R137, 0x4000, RZ ;  /* 0x0000400089878810 */ /* 0x000fc80007ffe0ff */
[----:B------:R-:W-:Y:S02]  /*0d70*/  @!P1 IADD3 R230, PT, PT, R136, R135, RZ ;  /* 0x0000008788e69210 */ /* 0x000fe40007ffe0ff */
[----:B--2---:R-:W-:Y:S01]  /*0d80*/  R2UR UR19, R138 ;  /* 0x000000008a1372ca */ /* 0x004fe200000e0000 */
[--C-:B---3--:R-:W-:Y:S02]  /*0d90*/  HADD2.F32 R135, -RZ, R84.reuse.H0_H0 ;  /* 0x20000054ff877230 */ /* 0x108fe40000004100 */
[----:B------:R-:W-:Y:S01]  /*0da0*/  HADD2.F32 R204, -RZ, R84.H1_H1 ;  /* 0x30000054ffcc7230 */ /* 0x000fe20000004100 */
[----:B----4-:R-:W-:Y:S01]  /*0db0*/  FSEL R84, R139, RZ, !P3 ;  /* 0x000000ff8b547208 */ /* 0x010fe20005800000 */
[----:B------:R-:W-:-:S04]  /*0dc0*/  HADD2.F32 R202, -RZ, R85.H0_H0 ;  /* 0x20000055ffca7230 */ /* 0x000fc80000004100 */
[----:B------:R-:W-:Y:S01]  /*0dd0*/  FADD.FTZ R135, -R84, R135 ;  /* 0x0000008754877221 */ /* 0x000fe20000010100 */
[----:B------:R-:W-:-:S03]  /*0de0*/  HADD2.F32 R205, -RZ, R88.H0_H0 ;  /* 0x20000058ffcd7230 */ /* 0x000fc60000004100 */
[----:B------:R-:W-:Y:S01]  /*0df0*/  FMUL.FTZ R135, R135, UR19 ;  /* 0x0000001387877c20 */ /* 0x000fe20008410000 */
[--C-:B------:R-:W-:Y:S02]  /*0e00*/  HADD2.F32 R136, -RZ, R87.reuse.H0_H0 ;  /* 0x20000057ff887230 */ /* 0x100fe40000004100 */
[----:B------:R-:W-:Y:S02]  /*0e10*/  HADD2.F32 R148, -RZ, R87.H1_H1 ;  /* 0x30000057ff947230 */ /* 0x000fe40000004100 */
[----:B------:R-:W-:Y:S01]  /*0e20*/  FADD.FTZ R202, -R84, R202 ;  /* 0x000000ca54ca7221 */ /* 0x000fe20000010100 */
[----:B------:R-:W-:Y:S02]  /*0e30*/  HADD2.F32 R146, -RZ, R102.H0_H0 ;  /* 0x20000066ff927230 */ /* 0x000fe40000004100 */
[----:B------:R-:W-:Y:S01]  /*0e40*/  FADD.FTZ R33, R205, R33 ;  /* 0x00000021cd217221 */ /* 0x000fe20000010000 */
[--C-:B------:R-:W-:Y:S02]  /*0e50*/  HADD2.F32 R165, -RZ, R98.reuse.H0_H0 ;  /* 0x20000062ffa57230 */ /* 0x100fe40000004100 */
[----:B------:R-:W-:Y:S01]  /*0e60*/  FFMA.FTZ R0, R135, R205, R0 ;  /* 0x000000cd87007223 */ /* 0x000fe20000010000 */
[----:B------:R-:W-:-:S02]  /*0e70*/  HADD2.F32 R168, -RZ, R98.H1_H1 ;  /* 0x30000062ffa87230 */ /* 0x000fc40000004100 */
[----:B------:R-:W-:Y:S02]  /*0e80*/  HADD2.F32 R152, -RZ, R102.H1_H1 ;  /* 0x30000066ff987230 */ /* 0x000fe40000004100 */
[----:B------:R-:W-:Y:S02]  /*0e90*/  HADD2.F32 R87, -RZ, R106.H0_H0 ;  /* 0x2000006aff577230 */ /* 0x000fe40000004100 */
[----:B------:R-:W-:Y:S01]  /*0ea0*/  FMUL.FTZ R205, R145, R205 ;  /* 0x000000cd91cd7220 */ /* 0x000fe20000410000 */
[----:B------:R-:W-:Y:S02]  /*0eb0*/  HADD2.F32 R88, -RZ, R88.H1_H1 ;  /* 0x30000058ff587230 */ /* 0x000fe40000004100 */
[--C-:B------:R-:W-:Y:S02]  /*0ec0*/  HADD2.F32 R98, -RZ, R104.reuse.H0_H0 ;  /* 0x20000068ff627230 */ /* 0x100fe40000004100 */
[----:B------:R-:W-:Y:S02]  /*0ed0*/  HADD2.F32 R102, -RZ, R104.H1_H1 ;  /* 0x30000068ff667230 */ /* 0x000fe40000004100 */
        /* <DEDUP_REMOVED lines=18> */
[----:B------:R-:W-:-:S02]  /*1000*/  HADD2.F32 R105, -RZ, R105.H1_H1 ;  /* 0x30000069ff697230 */ /* 0x000fc40000004100 */
[----:B------:R-:W-:Y:S02]  /*1010*/  HADD2.F32 R92, -RZ, R106.H1_H1 ;  /* 0x3000006aff5c7230 */ /* 0x000fe40000004100 */
[----:B------:R-:W-:Y:S02]  /*1020*/  HADD2.F32 R85, -RZ, R107.H0_H0 ;  /* 0x2000006bff557230 */ /* 0x000fe40000004100 */
[----:B------:R-:W-:Y:S01]  /*1030*/  FADD.FTZ R106, -R84, R87 ;  /* 0x00000057546a7221 */ /* 0x000fe20000010100 */
[----:B------:R-:W-:Y:S02]  /*1040*/  HADD2.F32 R203, -RZ, R89.H0_H0 ;  /* 0x20000059ffcb7230 */ /* 0x000fe40000004100 */
[----:B------:R-:W-:Y:S01]  /*1050*/  FMUL.FTZ R202, R202, UR19 ;  /* 0x00000013caca7c20 */ /* 0x000fe20008410000 */
[----:B------:R-:W-:Y:S02]  /*1060*/  HADD2.F32 R86, -RZ, R107.H1_H1 ;  /* 0x3000006bff567230 */ /* 0x000fe40000004100 */
[----:B------:R-:W-:Y:S01]  /*1070*/  FMUL.FTZ R206, R141, R88 ;  /* 0x000000588dce7220 */ /* 0x000fe20000410000 */
[----:B------:R-:W-:Y:S01]  /*1080*/  FADD.FTZ R87, RZ, R205 ;  /* 0x000000cdff577221 */ /* 0x000fe20000010000 */
        /* <DEDUP_REMOVED lines=28> */
[----:B------:R-:W-:-:S02]  /*1250*/  HADD2.F32 R89, -RZ, R89.H1_H1 ;  /* 0x30000059ff597230 */ /* 0x000fc40000004100 */
[----:B------:R-:W-:Y:S01]  /*1260*/  FADD.FTZ R84, -R84, R86 ;  /* 0x0000005654547221 */ /* 0x000fe20000010100 */
[----:B------:R-:W-:Y:S01]  /*1270*/  FADD.FTZ R35, R203, R35 ;  /* 0x00000023cb237221 */ /* 0x000fe20000010000 */
[-C--:B------:R-:W-:Y:S01]  /*1280*/  FFMA.FTZ R3, R202, R203.reuse, R3 ;  /* 0x000000cbca037223 */ /* 0x080fe20000010003 */
[----:B------:R-:W-:Y:S01]  /*1290*/  FMUL.FTZ R203, R252, R203 ;  /* 0x000000cbfccb7220 */ /* 0x000fe20000410000 */
[----:B------:R-:W-:Y:S01]  /*12a0*/  FADD.FTZ R86, R206, R87 ;  /* 0x00000057ce567221 */ /* 0x000fe20000010000 */
[--C-:B------:R-:W-:Y:S02]  /*12b0*/  HADD2.F32 R198, -RZ, R90.reuse.H0_H0 ;  /* 0x2000005affc67230 */ /* 0x100fe40000004100 */
[----:B------:R-:W-:Y:S01]  /*12c0*/  FMUL.FTZ R196, R196, UR19 ;  /* 0x00000013c4c47c20 */ /* 0x000fe20008410000 */
[----:B------:R-:W-:Y:S01]  /*12d0*/  FMUL.FTZ R200, R251, R89 ;  /* 0x00000059fbc87220 */ /* 0x000fe20000410000 */
[----:B------:R-:W-:Y:S01]  /*12e0*/  FADD.FTZ R87, R203, R86 ;  /* 0x00000056cb577221 */ /* 0x000fe20000010000 */
[----:B------:R-:W-:-:S02]  /*12f0*/  HADD2.F32 R90, -RZ, R90.H1_H1 ;  /* 0x3000005aff5a7230 */ /* 0x000fc40000004100 */
        /* <DEDUP_REMOVED lines=8> */
[----:B------:R-:W-:Y:S02]  /*1380*/  HADD2.F32 R91, -RZ, R91.H1_H1 ;  /* 0x3000005bff5b7230 */ /* 0x000fe40000004100 */
[----:B------:R-:W-:Y:S01]  /*1390*/  FMUL.FTZ R201, R201, UR19 ;  /* 0x00000013c9c97c20 */ /* 0x000fe20008410000 */
[----:B------:R-:W-:Y:S01]  /*13a0*/  FADD.FTZ R39, R149, R39 ;  /* 0x0000002795277221 */ /* 0x000fe20000010000 */
[-C--:B------:R-:W-:Y:S01]  /*13b0*/  FFMA.FTZ R7, R136, R149.reuse, R7 ;  /* 0x0000009588077223 */ /* 0x080fe20000010007 */
[----:B------:R-:W-:Y:S01]  /*13c0*/  FMUL.FTZ R149, R248, R149 ;  /* 0x00000095f8957220 */ /* 0x000fe20000410000 */
[----:B------:R-:W-:Y:S01]  /*13d0*/  FADD.FTZ R86, R199, R86 ;  /* 0x00000056c7567221 */ /* 0x000fe20000010000 */
[----:B------:R-:W-:-:S02]  /*13e0*/  HADD2.F32 R158, -RZ, R96.H0_H0 ;  /* 0x20000060ff9e7230 */ /* 0x000fc40000004100 */
[----:B------:R-:W-:Y:S01]  /*13f0*/  FADD.FTZ R36, R89, R36 ;  /* 0x0000002459247221 */ /* 0x000fe20000010000 */
[----:B------:R-:W-:Y:S01]  /*1400*/  FFMA.FTZ R4, R201, R89, R4 ;  /* 0x00000059c9047223 */ /* 0x000fe20000010004 */
[----:B------:R-:W-:Y:S01]  /*1410*/  FMUL.FTZ R204, R204, UR19 ;  /* 0x00000013cccc7c20 */ /* 0x000fe20008410000 */
[----:B------:R-:W-:Y:S01]  /*1420*/  FMUL.FTZ R150, R150, UR19 ;  /* 0x0000001396967c20 */ /* 0x000fe20008410000 */
[----:B------:R-:W-:Y:S01]  /*1430*/  FFMA.FTZ R87, R135, R205, RZ ;  /* 0x000000cd87577223 */ /* 0x000fe200000100ff */
[----:B------:R-:W-:Y:S01]  /*1440*/  FMUL.FTZ R194, R247, R91 ;  /* 0x0000005bf7c27220 */ /* 0x000fe20000410000 */
[----:B------:R-:W-:Y:S01]  /*1450*/  FADD.FTZ R89, R149, R86 ;  /* 0x0000005695597221 */ /* 0x000fe20000010000 */
[----:B------:R-:W-:Y:S02]  /*1460*/  HADD2.F32 R96, -RZ, R96.H1_H1 ;  /* 0x30000060ff607230 */ /* 0x000fe40000004100 */
[----:B------:R-:W-:Y:S01]  /*1470*/  FADD.FTZ R41, R158, R41 ;  /* 0x000000299e297221 */ /* 0x000fe20000010000 */
[----:B------:R-:W-:Y:S01]  /*1480*/  FFMA.FTZ R9, R150, R158, R9 ;  /* 0x0000009e96097223 */ /* 0x000fe20000010009 */
[----:B------:R-:W-:Y:S01]  /*1490*/  FFMA.FTZ R87, R204, R206, R87 ;  /* 0x000000cecc577223 */ /* 0x000fe20000010057 */
[----:B------:R-:W-:Y:S01]  /*14a0*/  FMUL.FTZ R158, R246, R158 ;  /* 0x0000009ef69e7220 */ /* 0x000fe20000410000 */
[----:B------:R-:W-:Y:S01]  /*14b0*/  FADD.FTZ R89, R194, R89 ;  /* 0x00000059c2597221 */ /* 0x000fe20000010000 */
[----:B------:R-:W-:-:S02]  /*14c0*/  HADD2.F32 R161, -RZ, R97.H0_H0 ;  /* 0x20000061ffa17230 */ /* 0x000fc40000004100 */
[----:B------:R-:W-:Y:S01]  /*14d0*/  FMUL.FTZ R159, R159, UR19 ;  /* 0x000000139f9f7c20 */ /* 0x000fe20008410000 */
[----:B------:R-:W-:Y:S01]  /*14e0*/  FFMA.FTZ R86, R202, R203, R87 ;  /* 0x000000cbca567223 */ /* 0x000fe20000010057 */
[----:B------:R-:W-:Y:S01]  /*14f0*/  FMUL.FTZ R160, R245, R96 ;  /* 0x00000060f5a07220 */ /* 0x000fe20000410000 */
[----:B------:R-:W-:Y:S01]  /*1500*/  FADD.FTZ R89, R158, R89 ;  /* 0x000000599e597221 */ /* 0x000fe20000010000 */
[----:B------:R-:W-:Y:S02]  /*1510*/  HADD2.F32 R97, -RZ, R97.H1_H1 ;  /* 0x30000061ff617230 */ /* 0x000fe40000004100 */
[----:B------:R-:W-:Y:S01]  /*1520*/  FADD.FTZ R34, R88, R34 ;  /* 0x0000002258227221 */ /* 0x000fe20000010000 */
[----:B------:R-:W-:Y:S01]  /*1530*/  FFMA.FTZ R2, R204, R88, R2 ;  /* 0x00000058cc027223 */ /* 0x000fe20000010002 */
[----:B------:R-:W-:Y:S01]  /*1540*/  FADD.FTZ R43, R161, R43 ;  /* 0x0000002ba12b7221 */ /* 0x000fe20000010000 */
[-C--:B------:R-:W-:Y:S01]  /*1550*/  FFMA.FTZ R11, R159, R161.reuse, R11 ;  /* 0x000000a19f0b7223 */ /* 0x080fe2000001000b */
[----:B------:R-:W-:Y:S01]  /*1560*/  FFMA.FTZ R87, R201, R200, R86 ;  /* 0x000000c8c9577223 */ /* 0x000fe20000010056 */
[----:B------:R-:W-:Y:S01]  /*1570*/  FMUL.FTZ R161, R244, R161 ;  /* 0x000000a1f4a17220 */ /* 0x000fe20000410000 */
[----:B------:R-:W-:Y:S01]  /*1580*/  FADD.FTZ R88, R160, R89 ;  /* 0x00000059a0587221 */ /* 0x000fe20000010000 */
[----:B------:R-:W-:Y:S01]  /*1590*/  FMUL.FTZ R197, R197, UR19 ;  /* 0x00000013c5c57c20 */ /* 0x000fe20008410000 */
        /* <DEDUP_REMOVED lines=8> */
[----:B------:R-:W-:Y:S01]  /*1620*/  FMUL.FTZ R165, R242, R165 ;  /* 0x000000a5f2a57220 */ /* 0x000fe20000410000 */
[----:B------:R-:W-:Y:S01]  /*1630*/  FADD.FTZ R86, R164, R89 ;  /* 0x00000059a4567221 */ /* 0x000fe20000010000 */
[----:B------:R-:W-:-:S02]  /*1640*/  HADD2.F32 R169, -RZ, R99.H0_H0 ;  /* 0x20000063ffa97230 */ /* 0x000fc40000004100 */
[----:B------:R-:W-:Y:S01]  /*1650*/  FADD.FTZ R46, R168, R46 ;  /* 0x0000002ea82e7221 */ /* 0x000fe20000010000 */
[----:B------:R-:W-:Y:S01]  /*1660*/  FMUL.FTZ R167, R167, UR19 ;  /* 0x00000013a7a77c20 */ /* 0x000fe20008410000 */
[-C--:B------:R-:W-:Y:S01]  /*1670*/  FFMA.FTZ R14, R166, R168.reuse, R14 ;  /* 0x000000a8a60e7223 */ /* 0x080fe2000001000e */
[----:B------:R-:W-:Y:S01]  /*1680*/  FMUL.FTZ R168, R241, R168 ;  /* 0x000000a8f1a87220 */ /* 0x000fe20000410000 */
[----:B------:R-:W-:Y:S01]  /*1690*/  FADD.FTZ R89, R165, R86 ;  /* 0x00000056a5597221 */ /* 0x000fe20000010000 */
[----:B------:R-:W-:Y:S01]  /*16a0*/  FMUL.FTZ R148, R148, UR19 ;  /* 0x0000001394947c20 */ /* 0x000fe20008410000 */
[----:B------:R-:W-:Y:S01]  /*16b0*/  FFMA.FTZ R87, R136, R149, R87 ;  /* 0x0000009588577223 */ /* 0x000fe20000010057 */
[----:B------:R-:W-:Y:S02]  /*16c0*/  HADD2.F32 R99, -RZ, R99.H1_H1 ;  /* 0x30000063ff637230 */ /* 0x000fe40000004100 */
[----:B------:R-:W-:Y:S01]  /*16d0*/  FADD.FTZ R47, R169, R47 ;  /* 0x0000002fa92f7221 */ /* 0x000fe20000010000 */
[-C--:B------:R-:W-:Y:S01]  /*16e0*/  FFMA.FTZ R15, R167, R169.reuse, R15 ;  /* 0x000000a9a70f7223 */ /* 0x080fe2000001000f */
[----:B------:R-:W-:Y:S01]  /*16f0*/  FMUL.FTZ R169, R240, R169 ;  /* 0x000000a9f0a97220 */ /* 0x000fe20000410000 */
[----:B------:R-:W-:Y:S01]  /*1700*/  FADD.FTZ R88, R168, R89 ;  /* 0x00000059a8587221 */ /* 0x000fe20000010000 */
[----:B------:R-:W-:-:S02]  /*1710*/  HADD2.F32 R139, -RZ, R108.H0_H0 ;  /* 0x2000006cff8b7230 */ /* 0x000fc40000004100 */
[----:B------:R-:W-:Y:S01]  /*1720*/  FFMA.FTZ R87, R148, R194, R87 ;  /* 0x000000c294577223 */ /* 0x000fe20000010057 */
[----:B------:R-:W-:Y:S01]  /*1730*/  FMUL.FTZ R138, R138, UR19 ;  /* 0x000000138a8a7c20 */ /* 0x000fe20008410000 */
        /* <DEDUP_REMOVED lines=26> */
[----:B------:R-:W-:Y:S01]  /*18e0*/  FFMA.FTZ R87, R163, R165, R86 ;  /* 0x000000a5a3577223 */ /* 0x000fe20000010056 */
[----:B------:R-:W-:Y:S02]  /*18f0*/  HADD2.F32 R110, -RZ, R110.H1_H1 ;  /* 0x3000006eff6e7230 */ /* 0x000fe40000004100 */
[----:B------:R-:W-:Y:S01]  /*1900*/  FADD.FTZ R192, R147, R192 ;  /* 0x000000c093c07221 */ /* 0x000fe20000010000 */
[-C--:B------:R-:W-:Y:S01]  /*1910*/  FFMA.FTZ R21, R146, R147.reuse, R21 ;  /* 0x0000009392157223 */ /* 0x080fe20000010015 */
[----:B------:R-:W-:Y:S01]  /*1920*/  FMUL.FTZ R147, R234, R147 ;  /* 0x00000093ea937220 */ /* 0x000fe20000410000 */
[----:B------:R-:W-:Y:S01]  /*1930*/  FADD.FTZ R88, R145, R88 ;  /* 0x0000005891587221 */ /* 0x000fe20000010000 */
[----:B------:R-:W-:Y:S01]  /*1940*/  FFMA.FTZ R86, R166, R168, R87 ;  /* 0x000000a8a6567223 */ /* 0x000fe20000010057 */
[----:B------:R-:W-:-:S02]  /*1950*/  HADD2.F32 R100, -RZ, R111.H0_H0 ;  /* 0x2000006fff647230 */ /* 0x000fc40000004100 */
[----:B------:R-:W-:Y:S01]  /*1960*/  FMUL.FTZ R153, R233, R110 ;  /* 0x0000006ee9997220 */ /* 0x000fe20000410000 */
[----:B------:R-:W-:Y:S01]  /*1970*/  FADD.FTZ R88, R147, R88 ;  /* 0x0000005893587221 */ /* 0x000fe20000010000 */
[----:B------:R-:W-:Y:S01]  /*1980*/  FMUL.FTZ R170, R170, UR19 ;  /* 0x00000013aaaa7c20 */ /* 0x000fe20008410000 */
[----:B------:R-:W-:Y:S01]  /*1990*/  FFMA.FTZ R87, R167, R169, R86 ;  /* 0x000000a9a7577223 */ /* 0x000fe20000010056 */
[----:B------:R-:W-:Y:S02]  /*19a0*/  HADD2.F32 R111, -RZ, R111.H1_H1 ;  /* 0x3000006fff6f7230 */ /* 0x000fe40000004100 */
[----:B------:R-:W-:Y:S01]  /*19b0*/  FADD.FTZ R89, R153, R88 ;  /* 0x0000005899597221 */ /* 0x000fe20000010000 */
[----:B------:R-:W-:Y:S01]  /*19c0*/  FMUL.FTZ R154, R232, R100 ;  /* 0x00000064e89a7220 */ /* 0x000fe20000410000 */
[----:B------:R-:W-:Y:S01]  /*19d0*/  FFMA.FTZ R87, R170, R171, R87 ;  /* 0x000000abaa577223 */ /* 0x000fe20000010057 */
[--C-:B------:R-:W-:Y:S02]  /*19e0*/  HADD2.F32 R101, -RZ, R112.reuse.H0_H0 ;  /* 0x20000070ff657230 */ /* 0x100fe40000004100 */
[----:B------:R-:W-:Y:S01]  /*19f0*/  FMUL.FTZ R155, R231, R111 ;  /* 0x0000006fe79b7220 */ /* 0x000fe20000410000 */
[----:B------:R-:W-:Y:S01]  /*1a00*/  FADD.FTZ R86, R154, R89 ;  /* 0x000000599a567221 */ /* 0x000fe20000010000 */
[----:B------:R-:W-:Y:S01]  /*1a10*/  FMUL.FTZ R140, R140, UR19 ;  /* 0x000000138c8c7c20 */ /* 0x000fe20008410000 */
[----:B------:R-:W-:Y:S01]  /*1a20*/  FFMA.FTZ R87, R138, R139, R87 ;  /* 0x0000008b8a577223 */ /* 0x000fe20000010057 */
[----:B------:R-:W-:-:S02]  /*1a30*/  HADD2.F32 R89, -RZ, R112.H1_H1 ;  /* 0x30000070ff597230 */ /* 0x000fc40000004100 */
[----:B------:R-:W-:Y:S01]  /*1a40*/  FADD.FTZ R93, R155, R86 ;  /* 0x000000569b5d7221 */ /* 0x000fe20000010000 */
[----:B------:R-:W-:Y:S01]  /*1a50*/  FMUL.FTZ R92, R229, R101 ;  /* 0x00000065e55c7220 */ /* 0x000fe20000410000 */
[----:B------:R-:W-:Y:S01]  /*1a60*/  FFMA.FTZ R87, R140, R141, R87 ;  /* 0x0000008d8c577223 */ /* 0x000fe20000010057 */
[--C-:B------:R-:W-:Y:S02]  /*1a70*/  HADD2.F32 R88, -RZ, R113.reuse.H0_H0 ;  /* 0x20000071ff587230 */ /* 0x100fe40000004100 */
[----:B------:R-:W-:Y:S01]  /*1a80*/  FADD.FTZ R86, R92, R93 ;  /* 0x0000005d5c567221 */ /* 0x000fe20000010000 */
[----:B------:R-:W-:Y:S01]  /*1a90*/  FMUL.FTZ R93, R228, R89 ;  /* 0x00000059e45d7220 */ /* 0x000fe20000410000 */
[----:B------:R-:W-:Y:S01]  /*1aa0*/  FMUL.FTZ R144, R144, UR19 ;  /* 0x0000001390907c20 */ /* 0x000fe20008410000 */
[----:B------:R-:W-:Y:S01]  /*1ab0*/  FFMA.FTZ R87, R142, R143, R87 ;  /* 0x0000008f8e577223 */ /* 0x000fe20000010057 */
[----:B------:R-:W-:Y:S01]  /*1ac0*/  FADD.FTZ R40, R91, R40 ;  /* 0x000000285b287221 */ /* 0x000fe20000010000 */
[----:B------:R-:W-:Y:S01]  /*1ad0*/  FFMA.FTZ R8, R148, R91, R8 ;  /* 0x0000005b94087223 */ /* 0x000fe20000010008 */
[----:B------:R-:W-:-:S02]  /*1ae0*/  HADD2.F32 R91, -RZ, R113.H1_H1 ;  /* 0x30000071ff5b7230 */ /* 0x000fc40000004100 */
[----:B------:R-:W-:Y:S01]  /*1af0*/  FADD.FTZ R95, R86, R93 ;  /* 0x0000005d565f7221 */ /* 0x000fe20000010000 */
[----:B------:R-:W-:Y:S01]  /*1b00*/  FMUL.FTZ R94, R225, R88 ;  /* 0x00000058e15e7220 */ /* 0x000fe20000410000 */
[----:B------:R-:W-:Y:S01]  /*1b10*/  FFMA.FTZ R87, R144, R145, R87 ;  /* 0x0000009190577223 */ /* 0x000fe20000010057 */
[----:B------:R-:W-:Y:S01]  /*1b20*/  FADD.FTZ R38, R90, R38 ;  /* 0x000000265a267221 */ /* 0x000fe20000010000 */
[----:B------:R-:W-:Y:S01]  /*1b30*/  FFMA.FTZ R6, R197, R90, R6 ;  /* 0x0000005ac5067223 */ /* 0x000fe20000010006 */
[--C-:B------:R-:W-:Y:S02]  /*1b40*/  HADD2.F32 R90, -RZ, R114.reuse.H0_H0 ;  /* 0x20000072ff5a7230 */ /* 0x100fe40000004100 */
[----:B------:R-:W-:Y:S01]  /*1b50*/  FADD.FTZ R86, R95, R94 ;  /* 0x0000005e5f567221 */ /* 0x000fe20000010000 */
[----:B------:R-:W-:Y:S01]  /*1b60*/  FMUL.FTZ R152, R152, UR19 ;  /* 0x0000001398987c20 */ /* 0x000fe20008410000 */
[----:B------:R-:W-:Y:S01]  /*1b70*/  FFMA.FTZ R87, R146, R147, R87 ;  /* 0x0000009392577223 */ /* 0x000fe20000010057 */
[----:B------:R-:W-:Y:S01]  /*1b80*/  FMUL.FTZ R95, R223, R91 ;  /* 0x0000005bdf5f7220 */ /* 0x000fe20000410000 */
[----:B------:R-:W-:Y:S01]  /*1b90*/  FADD.FTZ R42, R96, R42 ;  /* 0x0000002a602a7221 */ /* 0x000fe20000010000 */
[----:B------:R-:W-:Y:S01]  /*1ba0*/  FFMA.FTZ R10, R151, R96, R10 ;  /* 0x00000060970a7223 */ /* 0x000fe2000001000a */
[----:B------:R-:W-:Y:S01]  /*1bb0*/  FADD.FTZ R44, R97, R44 ;  /* 0x0000002c612c7221 */ /* 0x000fe20000010000 */
[----:B------:R-:W-:Y:S01]  /*1bc0*/  FFMA.FTZ R12, R162, R97, R12 ;  /* 0x00000061a20c7223 */ /* 0x000fe2000001000c */
[----:B------:R-:W-:-:S02]  /*1bd0*/  HADD2.F32 R226, -RZ, R114.H1_H1 ;  /* 0x30000072ffe27230 */ /* 0x000fc40000004100 */
[----:B------:R-:W-:Y:S01]  /*1be0*/  FMUL.FTZ R156, R156, UR19 ;  /* 0x000000139c9c7c20 */ /* 0x000fe20008410000 */
[----:B------:R-:W-:Y:S01]  /*1bf0*/  FFMA.FTZ R87, R152, R153, R87 ;  /* 0x0000009998577223 */ /* 0x000fe20000010057 */
[----:B------:R-:W-:Y:S01]  /*1c00*/  FADD.FTZ R97, R86, R95 ;  /* 0x0000005f56617221 */ /* 0x000fe20000010000 */
[----:B------:R-:W-:Y:S01]  /*1c10*/  FMUL.FTZ R96, R222, R90 ;  /* 0x0000005ade607220 */ /* 0x000fe20000410000 */
[----:B------:R-:W-:Y:S01]  /*1c20*/  FADD.FTZ R118, R108, R118 ;  /* 0x000000766c767221 */ /* 0x000fe20000010000 */
[----:B------:R-:W-:Y:S01]  /*1c30*/  FFMA.FTZ R18, R140, R108, R18 ;  /* 0x0000006c8c127223 */ /* 0x000fe20000010012 */
[--C-:B------:R-:W-:Y:S02]  /*1c40*/  HADD2.F32 R227, -RZ, R115.reuse.H0_H0 ;  /* 0x20000073ffe37230 */ /* 0x100fe40000004100 */
[----:B------:R-:W-:Y:S01]  /*1c50*/  FMUL.FTZ R157, R157, UR19 ;  /* 0x000000139d9d7c20 */ /* 0x000fe20008410000 */
[----:B------:R-:W-:Y:S01]  /*1c60*/  FFMA.FTZ R86, R156, R154, R87 ;  /* 0x0000009a9c567223 */ /* 0x000fe20000010057 */
[----:B------:R-:W-:Y:S01]  /*1c70*/  FADD.FTZ R108, R97, R96 ;  /* 0x00000060616c7221 */ /* 0x000fe20000010000 */
[----:B------:R-:W-:Y:S01]  /*1c80*/  FMUL.FTZ R97, R221, R226 ;  /* 0x000000e2dd617220 */ /* 0x000fe20000410000 */
[----:B------:R-:W-:Y:S01]  /*1c90*/  FADD.FTZ R116, R99, R116 ;  /* 0x0000007463747221 */ /* 0x000fe20000010000 */
[----:B------:R-:W-:Y:S01]  /*1ca0*/  FFMA.FTZ R16, R170, R99, R16 ;  /* 0x00000063aa107223 */ /* 0x000fe20000010010 */
[----:B------:R-:W-:-:S02]  /*1cb0*/  HADD2.F32 R224, -RZ, R115.H1_H1 ;  /* 0x30000073ffe07230 */ /* 0x000fc40000004100 */
        /* <DEDUP_REMOVED lines=8> */
[----:B------:R-:W-:Y:S01]  /*1d40*/  FMUL.FTZ R104, R104, UR19 ;  /* 0x0000001368687c20 */ /* 0x000fe20008410000 */
[----:B------:R-:W-:Y:S02]  /*1d50*/  FFMA.FTZ R87, R102, R93, R87 ;  /* 0x0000005d66577223 */ /* 0x000fe40000010057 */
[----:B------:R-:W-:Y:S01]  /*1d60*/  FADD.FTZ R86, R86, R103 ;  /* 0x0000006756567221 */ /* 0x000fe20000010000 */
[----:B------:R-:W-:Y:S01]  /*1d70*/  FMUL.FTZ R105, R105, UR19 ;  /* 0x0000001369697c20 */ /* 0x000fe20008410000 */
[----:B------:R-:W-:-:S03]  /*1d80*/  FFMA.FTZ R108, R104, R94, R87 ;  /* 0x0000005e686c7223 */ /* 0x000fc60000010057 */
[----:B------:R-:W0:Y:S01]  /*1d90*/  SHFL.DOWN PT, R87, R86, 0x10, 0x1f ;  /* 0x0a001f0056577f89 */ /* 0x000e2200000e0000 */
[----:B------:R-:W-:Y:S01]  /*1da0*/  FADD.FTZ R191, R109, R191 ;  /* 0x000000bf6dbf7221 */ /* 0x000fe20000010000 */
[----:B------:R-:W-:Y:S01]  /*1db0*/  FFMA.FTZ R20, R144, R109, R20 ;  /* 0x0000006d90147223 */ /* 0x000fe20000010014 */
[----:B------:R-:W-:Y:S01]  /*1dc0*/  FMUL.FTZ R106, R106, UR19 ;  /* 0x000000136a6a7c20 */ /* 0x000fe20008410000 */
[----:B------:R-:W-:Y:S01]  /*1dd0*/  FFMA.FTZ R109, R105, R95, R108 ;  /* 0x0000005f696d7223 */ /* 0x000fe2000001006c */
[----:B------:R-:W-:Y:S01]  /*1de0*/  FADD.FTZ R193, R110, R193 ;  /* 0x000000c16ec17221 */ /* 0x000fe20000010000 */
[----:B------:R-:W-:Y:S01]  /*1df0*/  FFMA.FTZ R22, R152, R110, R22 ;  /* 0x0000006e98167223 */ /* 0x000fe20000010016 */
[----:B------:R-:W-:Y:S01]  /*1e00*/  FMUL.FTZ R107, R107, UR19 ;  /* 0x000000136b6b7c20 */ /* 0x000fe20008410000 */
        /* <DEDUP_REMOVED lines=8> */
[----:B------:R-:W2:Y:S01]  /*1e90*/  SHFL.DOWN PT, R86, R87, 0x8, 0x1f ;  /* 0x09001f0057567f89 */ /* 0x000ea200000e0000 */
[----:B0-----:R-:W-:Y:S01]  /*1ea0*/  FADD.FTZ R85, R84, R85 ;  /* 0x0000005554557221 */ /* 0x001fe20000010000 */
[----:B--2---:R-:W-:-:S04]  /*1eb0*/  FADD.FTZ R110, R87, R86 ;  /* 0x00000056576e7221 */ /* 0x004fc80000010000 */
[----:B------:R-:W0:Y:S04]  /*1ec0*/  SHFL.DOWN PT, R86, R85, 0x8, 0x1f ;  /* 0x09001f0055567f89 */ /* 0x000e2800000e0000 */
[----:B------:R-:W2:Y:S01]  /*1ed0*/  SHFL.DOWN PT, R113, R110, 0x4, 0x1f ;  /* 0x08801f006e717f89 */ /* 0x000ea200000e0000 */
[----:B0-----:R-:W-:Y:S01]  /*1ee0*/  FADD.FTZ R86, R85, R86 ;  /* 0x0000005655567221 */ /* 0x001fe20000010000 */
[----:B--2---:R-:W-:-:S04]  /*1ef0*/  FADD.FTZ R112, R110, R113 ;  /* 0x000000716e707221 */ /* 0x004fc80000010000 */
[----:B------:R-:W0:Y:S04]  /*1f00*/  SHFL.DOWN PT, R113, R86, 0x4, 0x1f ;  /* 0x08801f0056717f89 */ /* 0x000e2800000e0000 */
[----:B------:R-:W2:Y:S01]  /*1f10*/  SHFL.DOWN PT, R115, R112, 0x2, 0x1f ;  /* 0x08401f0070737f89 */ /* 0x000ea200000e0000 */
[----:B0-----:R-:W-:-:S05]  /*1f20*/  FADD.FTZ R113, R86, R113 ;  /* 0x0000007156717221 */ /* 0x001fca0000010000 */
[----:B------:R-:W0:Y:S01]  /*1f30*/  SHFL.DOWN PT, R84, R113, 0x2, 0x1f ;  /* 0x08401f0071547f89 */ /* 0x000e2200000e0000 */
[----:B--2---:R-:W-:Y:S01]  /*1f40*/  FADD.FTZ R115, R112, R115 ;  /* 0x0000007370737221 */ /* 0x004fe20000010000 */
[----:B------:R-:W-:Y:S01]  /*1f50*/  ISETP.NE.U32.AND P0, PT, RZ, UR16, PT ;  /* 0x00000010ff007c0c */ /* 0x000fe2000bf05070 */
[----:B0-----:R-:W-:-:S03]  /*1f60*/  FADD.FTZ R114, R113, R84 ;  /* 0x0000005471727221 */ /* 0x001fc60000010000 */
[----:B------:R-:W0:Y:S04]  /*1f70*/  SHFL.DOWN PT, R84, R115, 0x1, 0x1f ;  /* 0x08201f0073547f89 */ /* 0x000e2800000e0000 */
[----:B------:R-:W2:Y:S01]  /*1f80*/  SHFL.DOWN PT, R85, R114, 0x1, 0x1f ;  /* 0x08201f0072557f89 */ /* 0x000ea200000e0000 */
[----:B------:R-:W-:-:S13]  /*1f90*/  ISETP.NE.AND.EX P0, PT, RZ, UR17, PT, P0 ;  /* 0x00000011ff007c0c */ /* 0x000fda000bf05300 */
[----:B------:R-:W3:Y:S01]  /*1fa0*/  @P0 LDC.64 R86, c[0x0][0x438] ;  /* 0x00010e00ff560b82 */ /* 0x000ee20000000a00 */
[----:B0-----:R-:W-:Y:S01]  /*1fb0*/  FADD.FTZ R84, R115, R84 ;  /* 0x0000005473547221 */ /* 0x001fe20000010000 */
[----:B--2---:R-:W-:-:S05]  /*1fc0*/  FADD.FTZ R85, R114, R85 ;  /* 0x0000005572557221 */ /* 0x004fca0000010000 */
[----:B------:R0:W-:Y:S02]  /*1fd0*/  @!P1 STS.64 [R230], R84 ;  /* 0x00000054e6009388 */ /* 0x0001e40000000a00 */
[----:B0-----:R-:W0:Y:S01]  /*1fe0*/  @P0 LDC.64 R84, c[0x0][0x438] ;  /* 0x00010e00ff540b82 */ /* 0x001e220000000a00 */
[----:B---3--:R-:W-:-:S05]  /*1ff0*/  @P0 IMAD.WIDE.U32 R86, R133, 0x10, R86 ;  /* 0x0000001085560825 */ /* 0x008fca00078e0056 */
[----:B-----5:R2:W5:Y:S02]  /*2000*/  @P0 LDG.E.128 R64, desc[UR12][R86.64] ;  /* 0x0000000c56400981 */ /* 0x020564000c1e1d00 */
[----:B--2---:R-:W2:Y:S01]  /*2010*/  @P0 LDC.64 R86, c[0x0][0x438] ;  /* 0x00010e00ff560b82 */ /* 0x004ea20000000a00 */
[----:B0-----:R-:W-:-:S05]  /*2020*/  @P0 IMAD.WIDE.U32 R84, R212, 0x10, R84 ;  /* 0x00000010d4540825 */ /* 0x001fca00078e0054 */
[----:B------:R0:W5:Y:S02]  /*2030*/  @P0 LDG.E.128 R68, desc[UR12][R84.64] ;  /* 0x0000000c54440981 */ /* 0x000164000c1e1d00 */
[----:B0-----:R-:W0:Y:S01]  /*2040*/  @P0 LDC.64 R84, c[0x0][0x438] ;  /* 0x00010e00ff540b82 */ /* 0x001e220000000a00 */
[----:B--2---:R-:W-:Y:S01]  /*2050*/  @P0 IMAD.WIDE.U32 R86, R210, 0x10, R86 ;  /* 0x00000010d2560825 */ /* 0x004fe200078e0056 */
[----:B-1----:R-:W-:-:S04]  /*2060*/  @UP0 UIMAD.WIDE UR4, UR6, 0x2, UR4 ;  /* 0x00000002060408a5 */ /* 0x002fc8000f8e0204 */
[----:B------:R1:W5:Y:S02]  /*2070*/  @P0 LDG.E.128 R72, desc[UR12][R86.64] ;  /* 0x0000000c56480981 */ /* 0x000364000c1e1d00 */
[----:B-1----:R-:W1:Y:S01]  /*2080*/  LDC.64 R86, c[0x0][0x3b0] ;  /* 0x0000ec00ff567b82 */ /* 0x002e620000000a00 */
[----:B0-----:R-:W-:-:S05]  /*2090*/  @P0 IMAD.WIDE.U32 R84, R134, 0x10, R84 ;  /* 0x0000001086540825 */ /* 0x001fca00078e0054 */
[----:B------:R0:W5:Y:S01]  /*20a0*/  @P0 LDG.E.128 R76, desc[UR12][R84.64] ;  /* 0x0000000c544c0981 */ /* 0x000162000c1e1d00 */
[----:B------:R-:W-:Y:S02]  /*20b0*/  PLOP3.LUT P0, PT, PT, PT, UP0, 0x80, 0x8 ;  /* 0x000000000008781c */ /* 0x000fe40003f0f008 */
[----:B0-----:R-:W-:Y:S02]  /*20c0*/  MOV R84, UR4 ;  /* 0x0000000400547c02 */ /* 0x001fe40008000f00 */
[----:B------:R-:W-:-:S09]  /*20d0*/  MOV R85, UR5 ;  /* 0x0000000500557c02 */ /* 0x000fd20008000f00 */
[----:B------:R0:W2:Y:S01]  /*20e0*/  @P0 LDG.E.U16 R230, desc[UR12][R84.64] ;  /* 0x0000000c54e60981 */ /* 0x0000a2000c1e1500 */
[----:B------:R-:W-:Y:S01]  /*20f0*/  FADD.FTZ R207, R100, R207 ;  /* 0x000000cf64cf7221 */ /* 0x000fe20000010000 */
[----:B------:R-:W-:Y:S01]  /*2100*/  FFMA.FTZ R23, R156, R100, R23 ;  /* 0x000000649c177223 */ /* 0x000fe20000010017 */
[----:B------:R-:W-:Y:S01]  /*2110*/  FADD.FTZ R208, R111, R208 ;  /* 0x000000d06fd07221 */ /* 0x000fe20000010000 */
[----:B------:R-:W-:Y:S01]  /*2120*/  FFMA.FTZ R24, R157, R111, R24 ;  /* 0x0000006f9d187223 */ /* 0x000fe20000010018 */
[----:B------:R-:W-:Y:S01]  /*2130*/  FADD.FTZ R209, R101, R209 ;  /* 0x000000d165d17221 */ /* 0x000fe20000010000 */
[----:B------:R-:W-:Y:S01]  /*2140*/  FFMA.FTZ R25, R98, R101, R25 ;  /* 0x0000006562197223 */ /* 0x000fe20000010019 */
[----:B-1----:R-:W-:-:S04]  /*2150*/  IMAD.WIDE.U32 R114, R212, 0x8, R86 ;  /* 0x00000008d4727825 */ /* 0x002fc800078e0056 */
        /* <DEDUP_REMOVED lines=8> */
[----:B------:R-:W-:Y:S01]  /*21e0*/  BAR.SYNC.DEFER_BLOCKING 0x0 ;  /* 0x0000000000007b1d */ /* 0x000fe20000010000 */
[----:B------:R-:W-:Y:S01]  /*21f0*/  FADD.FTZ R211, R89, R211 ;  /* 0x000000d359d37221 */ /* 0x000fe20000010000 */
[----:B------:R-:W-:Y:S01]  /*2200*/  FFMA.FTZ R26, R102, R89, R26 ;  /* 0x00000059661a7223 */ /* 0x000fe2000001001a */
[----:B------:R-:W-:-:S02]  /*2210*/  IADD3 R89, PT, PT, R137, 0x4030, RZ ;  /* 0x0000403089597810 */ /* 0x000fc40007ffe0ff */
[----:B------:R-:W-:Y:S01]  /*2220*/  @!P2 IADD3 R89, PT, PT, R137, 0x4010, RZ ;  /* 0x000040108959a810 */ /* 0x000fe20007ffe0ff */
[----:B------:R-:W-:Y:S01]  /*2230*/  FADD.FTZ R213, R88, R213 ;  /* 0x000000d558d57221 */ /* 0x000fe20000010000 */
[----:B------:R-:W-:Y:S01]  /*2240*/  FFMA.FTZ R27, R104, R88, R27 ;  /* 0x00000058681b7223 */ /* 0x000fe2000001001b */
[----:B------:R-:W-:Y:S01]  /*2250*/  FADD.FTZ R214, R91, R214 ;  /* 0x000000d65bd67221 */ /* 0x000fe20000010000 */
[----:B------:R-:W-:Y:S01]  /*2260*/  FFMA.FTZ R28, R105, R91, R28 ;  /* 0x0000005b691c7223 */ /* 0x000fe2000001001c */
[----:B------:R-:W-:Y:S01]  /*2270*/  FADD.FTZ R215, R90, R215 ;  /* 0x000000d75ad77221 */ /* 0x000fe20000010000 */
[----:B------:R-:W-:Y:S01]  /*2280*/  FFMA.FTZ R29, R106, R90, R29 ;  /* 0x0000005a6a1d7223 */ /* 0x000fe2000001001d */
[----:B0-----:R-:W0:Y:S04]  /*2290*/  LDS.128 R84, [R195] ;  /* 0x00000000c3547984 */ /* 0x001e280000000c00 */
[----:B------:R-:W1:Y:S01]  /*22a0*/  LDS.128 R88, [R89] ;  /* 0x0000000059587984 */ /* 0x000e620000000c00 */
[----:B------:R-:W-:-:S04]  /*22b0*/  UISETP.NE.U32.AND UP1, UPT, UR16, URZ, UPT ;  /* 0x000000ff1000728c */ /* 0x000fc8000bf25070 */
[----:B------:R-:W-:Y:S01]  /*22c0*/  UISETP.NE.AND.EX UP1, UPT, UR17, URZ, UPT, UP1 ;  /* 0x000000ff1100728c */ /* 0x000fe2000bf25310 */
[----:B------:R-:W-:Y:S01]  /*22d0*/  FADD.FTZ R216, R226, R216 ;  /* 0x000000d8e2d87221 */ /* 0x000fe20000010000 */
[----:B0-----:R-:W-:-:S04]  /*22e0*/  FADD.FTZ R210, RZ, R85 ;  /* 0x00000055ffd27221 */ /* 0x001fc80000010000 */
[----:B------:R-:W-:Y:S01]  /*22f0*/  FADD.FTZ R210, R87, R210 ;  /* 0x000000d257d27221 */ /* 0x000fe20000010000 */
[----:B------:R-:W-:-:S03]  /*2300*/  FADD.FTZ R85, RZ, R84 ;  /* 0x00000054ff557221 */ /* 0x000fc60000010000 */
[----:B-1----:R-:W-:Y:S01]  /*2310*/  FADD.FTZ R210, R210, R89 ;  /* 0x00000059d2d27221 */ /* 0x002fe20000010000 */
[----:B------:R-:W-:-:S03]  /*2320*/  FADD.FTZ R85, R86, R85 ;  /* 0x0000005556557221 */ /* 0x000fc60000010000 */
[----:B------:R-:W-:Y:S01]  /*2330*/  FADD.FTZ R91, R91, R210 ;  /* 0x000000d25b5b7221 */ /* 0x000fe20000010000 */
[----:B------:R-:W-:-:S03]  /*2340*/  FADD.FTZ R85, R85, R88 ;  /* 0x0000005855557221 */ /* 0x000fc60000010000 */
[----:B------:R-:W-:Y:S01]  /*2350*/  FMUL.FTZ R91, R91, UR18 ;  /* 0x000000125b5b7c20 */ /* 0x000fe20008410000 */
[----:B------:R-:W-:-:S04]  /*2360*/  FADD.FTZ R85, R90, R85 ;  /* 0x000000555a557221 */ /* 0x000fc80000010000 */
[----:B------:R-:W-:Y:S01]  /*2370*/  R2UR UR24, R91 ;  /* 0x000000005b1872ca */ /* 0x000fe200000e0000 */
[----:B------:R-:W-:Y:S01]  /*2380*/  FMUL.FTZ R85, R85, UR18 ;  /* 0x0000001255557c20 */ /* 0x000fe20008410000 */
[----:B------:R-:W-:Y:S01]  /*2390*/  FFMA.FTZ R30, R107, R226, R30 ;  /* 0x000000e26b1e7223 */ /* 0x000fe2000001001e */
[----:B------:R-:W-:Y:S01]  /*23a0*/  FADD.FTZ R217, R227, R217 ;  /* 0x000000d9e3d97221 */ /* 0x000fe20000010000 */
[----:B------:R-:W-:Y:S01]  /*23b0*/  FFMA.FTZ R31, R108, R227, R31 ;  /* 0x000000e36c1f7223 */ /* 0x000fe2000001001f */
[----:B------:R-:W-:Y:S01]  /*23c0*/  FADD.FTZ R218, R224, R218 ;  /* 0x000000dae0da7221 */ /* 0x000fe20000010000 */
[----:B------:R-:W-:Y:S01]  /*23d0*/  FFMA.FTZ R32, R109, R224, R32 ;  /* 0x000000e06d207223 */ /* 0x000fe20000010020 */
[----:B------:R-:W-:Y:S01]  /*23e0*/  FSEL R137, R85, RZ, !P3 ;  /* 0x000000ff55897208 */ /* 0x000fe20005800000 */
[----:B------:R-:W-:Y:S01]  /*23f0*/  UMOV UR5, 0x3f800000 ;  /* 0x3f80000000057882 */ /* 0x000fe20000000000 */
[----:B--2---:R-:W-:-:S05]  /*2400*/  @P0 HADD2.F32 R230, -RZ, R230.H0_H0 ;  /* 0x200000e6ffe60230 */ /* 0x004fca0000004100 */
[----:B------:R-:W-:-:S13]  /*2410*/  @P0 R2UR UR4, R230 ;  /* 0x00000000e60402ca */ /* 0x000fda00000e0000 */
[----:B------:R-:W-:Y:S01]  /*2420*/  @UP0 UMOV UR5, UR4 ;  /* 0x0000000400050c82 */ /* 0x000fe20008000000 */
[----:B------:R-:W-:Y:S05]  /*2430*/  BRA.U UP1, `(.L_x_2491) ;  /* 0x0000003501747547 */ /* 0x000fea000b800000 */
[----:B------:R-:W0:Y:S01]  /*2440*/  LDC.64 R226, c[0x0][0x390] ;  /* 0x0000e400ffe27b82 */ /* 0x000e220000000a00 */
[----:B------:R-:W-:-:S04]  /*2450*/  ISETP.NE.U32.AND P0, PT, RZ, UR20, PT ;  /* 0x00000014ff007c0c */ /* 0x000fc8000bf05070 */
[----:B------:R-:W-:Y:S01]  /*2460*/  ISETP.NE.AND.EX P0, PT, RZ, UR21, PT, P0 ;  /* 0x00000015ff007c0c */ /* 0x000fe2000bf05300 */
[----:B0-----:R-:W-:-:S06]  /*2470*/  IMAD.WIDE.U32 R84, R133, 0x10, R226 ;  /* 0x0000001085547825 */ /* 0x001fcc00078e00e2 */
[----:B------:R-:W5:Y:S06]  /*2480*/  LDG.E.128 R84, desc[UR12][R84.64] ;  /* 0x0000000c54547981 */ /* 0x000f6c000c1e1d00 */
[----:B------:R-:W-:Y:S05]  /*2490*/  @P0 BRA `(.L_x_2492) ;  /* 0x00000004009c0947 */ /* 0x000fea0003800000 */
[--C-:B------:R-:W-:Y:S01]  /*24a0*/  FFMA.FTZ R88, R135, UR24, R137.reuse ;  /* 0x0000001887587c23 */ /* 0x100fe20008010089 */
[----:B-----5:R-:W-:Y:S01]  /*24b0*/  LOP3.LUT P1, RZ, R112, 0xff, RZ, 0xc0, !PT ;  /* 0x000000ff70ff7812 */ /* 0x020fe2000782c0ff */
[----:B------:R-:W-:Y:S01]  /*24c0*/  FFMA.FTZ R89, R204, UR24, R137 ;  /* 0x00000018cc597c23 */ /* 0x000fe20008010089 */
[----:B------:R-:W-:Y:S01]  /*24d0*/  LOP3.LUT P3, RZ, R112, 0xff00, RZ, 0xc0, !PT ;  /* 0x0000ff0070ff7812 */ /* 0x000fe2000786c0ff */
[----:B------:R-:W-:Y:S01]  /*24e0*/  FADD.FTZ R88, R205, -R88 ;  /* 0x80000058cd587221 */ /* 0x000fe20000010000 */
[----:B------:R-:W-:Y:S01]  /*24f0*/  UMOV UR4, UR7 ;  /* 0x0000000700047c82 */ /* 0x000fe20008000000 */
[----:B------:R-:W-:Y:S01]  /*2500*/  FADD.FTZ R206, R206, -R89 ;  /* 0x80000059cece7221 */ /* 0x000fe20000010000 */
[----:B------:R-:W-:Y:S01]  /*2510*/  MOV R195, RZ ;  /* 0x000000ff00c37202 */ /* 0x000fe20000000f00 */
[----:B------:R-:W-:Y:S01]  /*2520*/  FMUL.FTZ R88, R88, UR19 ;  /* 0x0000001358587c20 */ /* 0x000fe20008410000 */
[--C-:B------:R-:W-:Y:S01]  /*2530*/  FFMA.FTZ R202, R202, UR24, R137.reuse ;  /* 0x00000018caca7c23 */ /* 0x100fe20008010089 */
[----:B------:R-:W-:Y:S01]  /*2540*/  FMUL.FTZ R206, R206, UR19 ;  /* 0x00000013cece7c20 */ /* 0x000fe20008410000 */
[----:B------:R-:W-:Y:S01]  /*2550*/  FFMA.FTZ R201, R201, UR24, R137 ;  /* 0x00000018c9c97c23 */ /* 0x000fe20008010089 */
[----:B------:R-:W-:Y:S01]  /*2560*/  FMUL.FTZ R88, R88, UR5 ;  /* 0x0000000558587c20 */ /* 0x000fe20008410000 */
[----:B------:R-:W-:Y:S01]  /*2570*/  FADD.FTZ R202, R203, -R202 ;  /* 0x800000cacbca7221 */ /* 0x000fe20000010000 */
[----:B------:R-:W-:-:S02]  /*2580*/  @P1 HADD2.F32 R89, -RZ, R84.H0_H0 ;  /* 0x20000054ff591230 */ /* 0x000fc40000004100 */
[----:B------:R-:W-:Y:S01]  /*2590*/  FMUL.FTZ R206, R206, UR5 ;  /* 0x00000005cece7c20 */ /* 0x000fe20008410000 */
[----:B------:R-:W-:Y:S02]  /*25a0*/  @P1 HADD2.F32 R90, -RZ, R48.H0_H0 ;  /* 0x20000030ff5a1230 */ /* 0x000fe40000004100 */
[----:B------:R-:W-:Y:S01]  /*25b0*/  FMUL.FTZ R91, R88, UR4 ;  /* 0x00000004585b7c20 */ /* 0x000fe20008410000 */
[----:B------:R-:W-:Y:S02]  /*25c0*/  HFMA2 R88, -RZ, RZ, 0, 0 ;  /* 0x00000000ff587431 */ /* 0x000fe400000001ff */
[----:B------:R-:W-:Y:S02]  /*25d0*/  @P3 HADD2.F32 R84, -RZ, R84.H1_H1 ;  /* 0x30000054ff543230 */ /* 0x000fe40000004100 */
[----:B------:R-:W-:Y:S01]  /*25e0*/  FMUL.FTZ R202, R202, UR19 ;  /* 0x00000013caca7c20 */ /* 0x000fe20008410000 */
[C---:B------:R-:W-:Y:S01]  /*25f0*/  @P1 FMUL.FTZ R88, R91.reuse, R89 ;  /* 0x000000595b581220 */ /* 0x040fe20000410000 */
[----:B------:R-:W-:Y:S01]  /*2600*/  @P1 FMUL.FTZ R195, R91, R90 ;  /* 0x0000005a5bc31220 */ /* 0x000fe20000410000 */
[----:B------:R-:W-:Y:S01]  /*2610*/  LOP3.LUT P1, RZ, R112, 0xff0000, RZ, 0xc0, !PT ;  /* 0x00ff000070ff7812 */ /* 0x000fe2000782c0ff */
[----:B------:R-:W-:Y:S01]  /*2620*/  FMUL.FTZ R91, R206, UR4 ;  /* 0x00000004ce5b7c20 */ /* 0x000fe20008410000 */
[----:B------:R-:W-:Y:S01]  /*2630*/  @P3 HADD2.F32 R90, -RZ, R48.H1_H1 ;  /* 0x30000030ff5a3230 */ /* 0x000fe20000004100 */
[----:B------:R-:W-:Y:S01]  /*2640*/  LOP3.LUT P6, RZ, R112, 0xff000000, RZ, 0xc0, !PT ;  /* 0xff00000070ff7812 */ /* 0x000fe200078cc0ff */
[----:B------:R-:W-:-:S02]  /*2650*/  HFMA2 R89, -RZ, RZ, 0, 0 ;  /* 0x00000000ff597431 */ /* 0x000fc400000001ff */
[----:B------:R-:W-:Y:S01]  /*2660*/  FADD.FTZ R201, R200, -R201 ;  /* 0x800000c9c8c97221 */ /* 0x000fe20000010000 */
[C---:B------:R-:W-:Y:S01]  /*2670*/  @P3 FMUL.FTZ R89, R91.reuse, R84 ;  /* 0x000000545b593220 */ /* 0x040fe20000410000 */
[----:B------:R-:W-:Y:S01]  /*2680*/  FMUL.FTZ R202, R202, UR5 ;  /* 0x00000005caca7c20 */ /* 0x000fe20008410000 */
[----:B------:R-:W-:Y:S01]  /*2690*/  MOV R84, RZ ;  /* 0x000000ff00547202 */ /* 0x000fe20000000f00 */
[----:B------:R-:W-:Y:S01]  /*26a0*/  @P3 FMUL.FTZ R84, R91, R90 ;  /* 0x0000005a5b543220 */ /* 0x000fe20000410000 */
[----:B------:R-:W-:Y:S01]  /*26b0*/  FMUL.FTZ R201, R201, UR19 ;  /* 0x00000013c9c97c20 */ /* 0x000fe20008410000 */
[----:B------:R-:W-:Y:S01]  /*26c0*/  FMUL.FTZ R204, R202, UR4 ;  /* 0x00000004cacc7c20 */ /* 0x000fe20008410000 */
[----:B------:R-:W-:Y:S02]  /*26d0*/  HFMA2 R90, -RZ, RZ, 0, 0 ;  /* 0x00000000ff5a7431 */ /* 0x000fe400000001ff */
[----:B------:R-:W-:Y:S02]  /*26e0*/  @P1 HADD2.F32 R91, -RZ, R85.H0_H0 ;  /* 0x20000055ff5b1230 */ /* 0x000fe40000004100 */
[----:B------:R-:W-:Y:S01]  /*26f0*/  FMUL.FTZ R201, R201, UR5 ;  /* 0x00000005c9c97c20 */ /* 0x000fe20008410000 */
[----:B------:R-:W-:Y:S01]  /*2700*/  @P1 HADD2.F32 R135, -RZ, R49.H0_H0 ;  /* 0x20000031ff871230 */ /* 0x000fe20000004100 */
[----:B------:R-:W-:Y:S01]  /*2710*/  MOV R202, RZ ;  /* 0x000000ff00ca7202 */ /* 0x000fe20000000f00 */
[----:B------:R-:W-:-:S02]  /*2720*/  @P6 HADD2.F32 R85, -RZ, R85.H1_H1 ;  /* 0x30000055ff556230 */ /* 0x000fc40000004100 */
[----:B------:R-:W-:Y:S01]  /*2730*/  @P1 FMUL.FTZ R90, R204, R91 ;  /* 0x0000005bcc5a1220 */ /* 0x000fe20000410000 */
[----:B------:R-:W-:Y:S01]  /*2740*/  FFMA.FTZ R91, R196, UR24, R137 ;  /* 0x00000018c45b7c23 */ /* 0x000fe20008010089 */
[----:B------:R-:W-:Y:S01]  /*2750*/  @P1 FMUL.FTZ R202, R204, R135 ;  /* 0x00000087ccca1220 */ /* 0x000fe20000410000 */
[----:B------:R-:W-:Y:S01]  /*2760*/  ISETP.GE.U32.AND P1, PT, R112, RZ, PT ;  /* 0x000000ff7000720c */ /* 0x000fe20003f26070 */
[----:B------:R-:W-:Y:S01]  /*2770*/  FMUL.FTZ R201, R201, UR4 ;  /* 0x00000004c9c97c20 */ /* 0x000fe20008410000 */
[----:B------:R-:W-:Y:S02]  /*2780*/  @P6 HADD2.F32 R112, -RZ, R49.H1_H1 ;  /* 0x30000031ff706230 */ /* 0x000fe40000004100 */
[----:B------:R-:W-:Y:S01]  /*2790*/  FADD.FTZ R198, R198, -R91 ;  /* 0x8000005bc6c67221 */ /* 0x000fe20000010000 */
[----:B------:R-:W-:Y:S02]  /*27a0*/  HFMA2 R91, -RZ, RZ, 0, 0 ;  /* 0x00000000ff5b7431 */ /* 0x000fe400000001ff */
[C---:B------:R-:W-:Y:S01]  /*27b0*/  @P6 FMUL.FTZ R91, R201.reuse, R85 ;  /* 0x00000055c95b6220 */ /* 0x040fe20000410000 */
[----:B------:R-:W-:Y:S01]  /*27c0*/  MOV R85, RZ ;  /* 0x000000ff00557202 */ /* 0x000fe20000000f00 */
[----:B------:R-:W-:Y:S01]  /*27d0*/  @P6 FMUL.FTZ R85, R201, R112 ;  /* 0x00000070c9556220 */ /* 0x000fe20000410000 */
[----:B------:R-:W-:Y:S01]  /*27e0*/  LOP3.LUT P5, RZ, R113, 0xff, RZ, 0xc0, !PT ;  /* 0x000000ff71ff7812 */ /* 0x000fe200078ac0ff */
[--C-:B------:R-:W-:Y:S01]  /*27f0*/  FFMA.FTZ R112, R197, UR24, R137.reuse ;  /* 0x00000018c5707c23 */ /* 0x100fe20008010089 */
[C---:B------:R-:W-:Y:S01]  /*2800*/  LOP3.LUT P4, RZ, R113.reuse, 0xff00, RZ, 0xc0, !PT ;  /* 0x0000ff0071ff7812 */ /* 0x040fe2000788c0ff */
[----:B------:R-:W-:Y:S01]  /*2810*/  FMUL.FTZ R198, R198, UR19 ;  /* 0x00000013c6c67c20 */ /* 0x000fe20008410000 */
[----:B------:R-:W-:Y:S01]  /*2820*/  LOP3.LUT P3, RZ, R113, 0xff0000, RZ, 0xc0, !PT ;  /* 0x00ff000071ff7812 */ /* 0x000fe2000786c0ff */
[----:B------:R-:W-:Y:S01]  /*2830*/  FADD.FTZ R199, R199, -R112 ;  /* 0x80000070c7c77221 */ /* 0x000fe20000010000 */
[----:B------:R-:W-:Y:S01]  /*2840*/  ISETP.GE.U32.AND.EX P1, PT, R113, 0x1000000, PT, P1 ;  /* 0x010000007100780c */ /* 0x000fe20003f26110 */
[----:B------:R-:W-:Y:S01]  /*2850*/  FMUL.FTZ R198, R198, UR5 ;  /* 0x00000005c6c67c20 */ /* 0x000fe20008410000 */
[----:B------:R-:W-:Y:S01]  /*2860*/  FFMA.FTZ R136, R136, UR24, R137 ;  /* 0x0000001888887c23 */ /* 0x000fe20008010089 */
[----:B------:R-:W-:Y:S01]  /*2870*/  FMUL.FTZ R199, R199, UR19 ;  /* 0x00000013c7c77c20 */ /* 0x000fe20008410000 */
[----:B------:R-:W-:Y:S01]  /*2880*/  MOV R196, RZ ;  /* 0x000000ff00c47202 */ /* 0x000fe20000000f00 */
[----:B------:R-:W-:Y:S01]  /*2890*/  FMUL.FTZ R198, R198, UR4 ;  /* 0x00000004c6c67c20 */ /* 0x000fe20008410000 */
[----:B------:R-:W-:Y:S01]  /*28a0*/  FADD.FTZ R136, R149, -R136 ;  /* 0x8000008895887221 */ /* 0x000fe20000010000 */
[----:B------:R-:W-:-:S02]  /*28b0*/  @P5 HADD2.F32 R135, -RZ, R50.H0_H0 ;  /* 0x20000032ff875230 */ /* 0x000fc40000004100 */
[----:B------:R-:W-:Y:S01]  /*28c0*/  FMUL.FTZ R199, R199, UR5 ;  /* 0x00000005c7c77c20 */ /* 0x000fe20008410000 */
[--C-:B------:R-:W-:Y:S02]  /*28d0*/  @P5 HADD2.F32 R113, -RZ, R86.reuse.H0_H0 ;  /* 0x20000056ff715230 */ /* 0x100fe40000004100 */
[----:B------:R-:W-:Y:S02]  /*28e0*/  HFMA2 R112, -RZ, RZ, 0, 0 ;  /* 0x00000000ff707431 */ /* 0x000fe400000001ff */
[----:B------:R-:W-:Y:S02]  /*28f0*/  @P4 HADD2.F32 R86, -RZ, R86.H1_H1 ;  /* 0x30000056ff564230 */ /* 0x000fe40000004100 */
[----:B------:R-:W-:Y:S01]  /*2900*/  FMUL.FTZ R199, R199, UR4 ;  /* 0x00000004c7c77c20 */ /* 0x000fe20008410000 */
[C---:B------:R-:W-:Y:S01]  /*2910*/  @P5 FMUL.FTZ R196, R198.reuse, R135 ;  /* 0x00000087c6c45220 */ /* 0x040fe20000410000 */
[----:B------:R-:W-:Y:S01]  /*2920*/  @P5 FMUL.FTZ R112, R198, R113 ;  /* 0x00000071c6705220 */ /* 0x000fe20000410000 */
[----:B------:R-:W-:Y:S01]  /*2930*/  FFMA.FTZ R135, R148, UR24, R137 ;  /* 0x0000001894877c23 */ /* 0x000fe20008010089 */
[----:B------:R-:W-:-:S02]  /*2940*/  HFMA2 R113, -RZ, RZ, 0, 0 ;  /* 0x00000000ff717431 */ /* 0x000fc400000001ff */
[C---:B------:R-:W-:Y:S01]  /*2950*/  @P4 FMUL.FTZ R113, R199.reuse, R86 ;  /* 0x00000056c7714220 */ /* 0x040fe20000410000 */
[----:B------:R-:W-:Y:S01]  /*2960*/  FMUL.FTZ R136, R136, UR19 ;  /* 0x0000001388887c20 */ /* 0x000fe20008410000 */
[----:B------:R-:W-:Y:S02]  /*2970*/  @P4 HADD2.F32 R86, -RZ, R50.H1_H1 ;  /* 0x30000032ff564230 */ /* 0x000fe40000004100 */
[----:B------:R-:W-:Y:S01]  /*2980*/  FADD.FTZ R194, R194, -R135 ;  /* 0x80000087c2c27221 */ /* 0x000fe20000010000 */
[----:B------:R-:W-:Y:S01]  /*2990*/  MOV R149, RZ ;  /* 0x000000ff00957202 */ /* 0x000fe20000000f00 */
[----:B------:R-:W-:Y:S01]  /*29a0*/  FMUL.FTZ R136, R136, UR5 ;  /* 0x0000000588887c20 */ /* 0x000fe20008410000 */
[----:B------:R-:W-:Y:S02]  /*29b0*/  HFMA2 R135, -RZ, RZ, 0, 0 ;  /* 0x00000000ff877431 */ /* 0x000fe400000001ff */
[----:B------:R-:W-:Y:S01]  /*29c0*/  @P4 FMUL.FTZ R149, R199, R86 ;  /* 0x00000056c7954220 */ /* 0x000fe20000410000 */
[----:B------:R-:W-:Y:S01]  /*29d0*/  FMUL.FTZ R194, R194, UR19 ;  /* 0x00000013c2c27c20 */ /* 0x000fe20008410000 */
[----:B------:R-:W-:-:S02]  /*29e0*/  @P3 HADD2.F32 R86, -RZ, R87.H0_H0 ;  /* 0x20000057ff563230 */ /* 0x000fc40000004100 */
[----:B------:R-:W-:Y:S01]  /*29f0*/  FMUL.FTZ R197, R136, UR4 ;  /* 0x0000000488c57c20 */ /* 0x000fe20008410000 */
[--C-:B------:R-:W-:Y:S02]  /*2a00*/  @P3 HADD2.F32 R136, -RZ, R51.reuse.H0_H0 ;  /* 0x20000033ff883230 */ /* 0x100fe40000004100 */
[----:B------:R-:W-:Y:S01]  /*2a10*/  FMUL.FTZ R194, R194, UR5 ;  /* 0x00000005c2c27c20 */ /* 0x000fe20008410000 */
[----:B------:R-:W-:Y:S01]  /*2a20*/  MOV R148, RZ ;  /* 0x000000ff00947202 */ /* 0x000fe20000000f00 */
[C---:B------:R-:W-:Y:S01]  /*2a30*/  @P3 FMUL.FTZ R135, R197.reuse, R86 ;  /* 0x00000056c5873220 */ /* 0x040fe20000410000 */
[----:B------:R-:W-:Y:S02]  /*2a40*/  @P1 HADD2.F32 R86, -RZ, R51.H1_H1 ;  /* 0x30000033ff561230 */ /* 0x000fe40000004100 */
[----:B------:R-:W-:Y:S01]  /*2a50*/  FMUL.FTZ R194, R194, UR4 ;  /* 0x00000004c2c27c20 */ /* 0x000fe20008410000 */
[----:B------:R-:W-:Y:S01]  /*2a60*/  @P3 FMUL.FTZ R148, R197, R136 ;  /* 0x00000088c5943220 */ /* 0x000fe20000410000 */
[----:B------:R-:W-:-:S02]  /*2a70*/  @P1 HADD2.F32 R87, -RZ, R87.H1_H1 ;  /* 0x30000057ff571230 */ /* 0x000fc40000004100 */
[----:B------:R-:W-:Y:S02]  /*2a80*/  HFMA2 R197, -RZ, RZ, 0, 0 ;  /* 0x00000000ffc57431 */ /* 0x000fe400000001ff */
[C---:B------:R-:W-:Y:S01]  /*2a90*/  @P1 FMUL.FTZ R197, R194.reuse, R86 ;  /* 0x00000056c2c51220 */ /* 0x040fe20000410000 */
[----:B------:R-:W-:Y:S01]  /*2aa0*/  MOV R136, RZ ;  /* 0x000000ff00887202 */ /* 0x000fe20000000f00 */
[----:B------:R-:W-:Y:S01]  /*2ab0*/  @P1 FMUL.FTZ R136, R194, R87 ;  /* 0x00000057c2881220 */ /* 0x000fe20000410000 */
[----:B------:R-:W-:Y:S02]  /*2ac0*/  F2FP.F16.F32.PACK_AB R86, R149, R196 ;  /* 0x000000c49556723e */ /* 0x000fe400000000ff */
[----:B------:R-:W-:Y:S02]  /*2ad0*/  F2FP.F16.F32.PACK_AB R85, R85, R202 ;  /* 0x000000ca5555723e */ /* 0x000fe400000000ff */
[----:B------:R-:W-:Y:S02]  /*2ae0*/  F2FP.F16.F32.PACK_AB R84, R84, R195 ;  /* 0x000000c35454723e */ /* 0x000fe400000000ff */
[----:B------:R-:W-:Y:S01]  /*2af0*/  F2FP.F16.F32.PACK_AB R87, R197, R148 ;  /* 0x00000094c557723e */ /* 0x000fe200000000ff */
[----:B------:R-:W-:Y:S06]  /*2b00*/  BRA `(.L_x_2493) ;  /* 0x0000000400a87947 */ /* 0x000fec0003800000 */
.L_x_2492:
[--C-:B------:R-:W-:Y:S01]  /*2b10*/  FFMA.FTZ R80, R135, UR24, R137.reuse ;  /* 0x0000001887507c23 */ /* 0x100fe20008010089 */
[----:B-----5:R-:W-:Y:S01]  /*2b20*/  LOP3.LUT P1, RZ, R112, 0xff, RZ, 0xc0, !PT ;  /* 0x000000ff70ff7812 */ /* 0x020fe2000782c0ff */
[----:B------:R-:W-:Y:S01]  /*2b30*/  FFMA.FTZ R81, R204, UR24, R137 ;  /* 0x00000018cc517c23 */ /* 0x000fe20008010089 */
[----:B------:R-:W-:Y:S01]  /*2b40*/  UMOV UR4, UR7 ;  /* 0x0000000700047c82 */ /* 0x000fe20008000000 */
[----:B------:R-:W-:Y:S01]  /*2b50*/  FADD.FTZ R80, R205, -R80 ;  /* 0x80000050cd507221 */ /* 0x000fe20000010000 */
[----:B------:R-:W-:Y:S01]  /*2b60*/  LOP3.LUT P3, RZ, R112, 0xff00, RZ, 0xc0, !PT ;  /* 0x0000ff0070ff7812 */ /* 0x000fe2000786c0ff */
[----:B------:R-:W-:Y:S01]  /*2b70*/  FADD.FTZ R206, R206, -R81 ;  /* 0x80000051cece7221 */ /* 0x000fe20000010000 */
[----:B------:R-:W-:Y:S02]  /*2b80*/  HFMA2 R88, -RZ, RZ, 0, 0 ;  /* 0x00000000ff587431 */ /* 0x000fe400000001ff */
[----:B------:R-:W-:Y:S01]  /*2b90*/  FMUL.FTZ R83, R80, UR19 ;  /* 0x0000001350537c20 */ /* 0x000fe20008410000 */
[----:B------:R-:W-:Y:S01]  /*2ba0*/  MOV R195, RZ ;  /* 0x000000ff00c37202 */ /* 0x000fe20000000f00 */
[--C-:B------:R-:W-:Y:S01]  /*2bb0*/  FFMA.FTZ R202, R202, UR24, R137.reuse ;  /* 0x00000018caca7c23 */ /* 0x100fe20008010089 */
[----:B------:R-:W-:Y:S01]  /*2bc0*/  FFMA.FTZ R201, R201, UR24, R137 ;  /* 0x00000018c9c97c23 */ /* 0x000fe20008010089 */
[----:B------:R-:W-:Y:S01]  /*2bd0*/  FMUL.FTZ R80, R83, UR5 ;  /* 0x0000000553507c20 */ /* 0x000fe20008410000 */
[----:B------:R-:W-:Y:S01]  /*2be0*/  LOP3.LUT P6, RZ, R112, 0xff000000, RZ, 0xc0, !PT ;  /* 0xff00000070ff7812 */ /* 0x000fe200078cc0ff */
[----:B------:R-:W-:-:S02]  /*2bf0*/  @P1 HADD2.F32 R81, -RZ, R84.H0_H0 ;  /* 0x20000054ff511230 */ /* 0x000fc40000004100 */
[----:B------:R-:W-:Y:S01]  /*2c00*/  FADD.FTZ R201, R200, -R201 ;  /* 0x800000c9c8c97221 */ /* 0x000fe20000010000 */
[----:B------:R-:W-:Y:S02]  /*2c10*/  @P1 HADD2.F32 R89, -RZ, R48.H0_H0 ;  /* 0x20000030ff591230 */ /* 0x000fe40000004100 */
[----:B------:R-:W-:Y:S01]  /*2c20*/  FMUL.FTZ R80, R80, UR4 ;  /* 0x0000000450507c20 */ /* 0x000fe20008410000 */
[----:B------:R-:W-:Y:S02]  /*2c30*/  @P3 HADD2.F32 R84, -RZ, R84.H1_H1 ;  /* 0x30000054ff543230 */ /* 0x000fe40000004100 */
[----:B------:R-:W-:Y:S02]  /*2c40*/  HFMA2 R90, -RZ, RZ, 0, 0 ;  /* 0x00000000ff5a7431 */ /* 0x000fe400000001ff */
[----:B------:R-:W-:Y:S02]  /*2c50*/  @P3 HADD2.F32 R82, -RZ, R48.H1_H1 ;  /* 0x30000030ff523230 */ /* 0x000fe40000004100 */
[C---:B------:R-:W-:Y:S01]  /*2c60*/  @P1 FMUL.FTZ R88, R80.reuse, R81 ;  /* 0x0000005150581220 */ /* 0x040fe20000410000 */
[----:B------:R-:W-:Y:S01]  /*2c70*/  @P1 FMUL.FTZ R195, R80, R89 ;  /* 0x0000005950c31220 */ /* 0x000fe20000410000 */
[----:B------:R-:W-:Y:S01]  /*2c80*/  FMUL.FTZ R80, R206, UR19 ;  /* 0x00000013ce507c20 */ /* 0x000fe20008410000 */
[----:B------:R-:W-:Y:S01]  /*2c90*/  HFMA2 R89, -RZ, RZ, 0, 0 ;  /* 0x00000000ff597431 */ /* 0x000fe200000001ff */
[----:B------:R-:W-:Y:S01]  /*2ca0*/  LOP3.LUT P1, RZ, R112, 0xff0000, RZ, 0xc0, !PT ;  /* 0x00ff000070ff7812 */ /* 0x000fe2000782c0ff */
[----:B------:R-:W-:Y:S01]  /*2cb0*/  FFMA.FTZ R136, R136, UR24, R137 ;  /* 0x0000001888887c23 */ /* 0x000fe20008010089 */
[----:B------:R-:W-:Y:S01]  /*2cc0*/  FMUL.FTZ R81, R80, UR5 ;  /* 0x0000000550517c20 */ /* 0x000fe20008410000 */
[----:B------:R-:W-:-:S02]  /*2cd0*/  LOP3.LUT P5, RZ, R113, 0xff, RZ, 0xc0, !PT ;  /* 0x000000ff71ff7812 */ /* 0x000fc400078ac0ff */
[----:B------:R-:W-:Y:S01]  /*2ce0*/  LOP3.LUT P4, RZ, R113, 0xff00, RZ, 0xc0, !PT ;  /* 0x0000ff0071ff7812 */ /* 0x000fe2000788c0ff */
[----:B------:R-:W-:Y:S01]  /*2cf0*/  FMUL.FTZ R81, R81, UR4 ;  /* 0x0000000451517c20 */ /* 0x000fe20008410000 */
[----:B------:R-:W-:Y:S01]  /*2d00*/  FADD.FTZ R149, R149, -R136 ;  /* 0x8000008895957221 */ /* 0x000fe20000010000 */
[----:B------:R-:W-:Y:S02]  /*2d10*/  F2FP.F16.F32.PACK_AB R80, R80, R83 ;  /* 0x000000535050723e */ /* 0x000fe400000000ff */
[C---:B------:R-:W-:Y:S01]  /*2d20*/  @P3 FMUL.FTZ R89, R81.reuse, R84 ;  /* 0x0000005451593220 */ /* 0x040fe20000410000 */
[----:B------:R-:W-:Y:S01]  /*2d30*/  MOV R84, RZ ;  /* 0x000000ff00547202 */ /* 0x000fe20000000f00 */
[----:B------:R-:W-:Y:S01]  /*2d40*/  @P3 FMUL.FTZ R84, R81, R82 ;  /* 0x0000005251543220 */ /* 0x000fe20000410000 */
[----:B------:R-:W-:Y:S01]  /*2d50*/  FADD.FTZ R81, R203, -R202 ;  /* 0x800000cacb517221 */ /* 0x000fe20000010000 */
[----:B------:R-:W-:Y:S01]  /*2d60*/  @P1 HADD2.F32 R91, -RZ, R85.H0_H0 ;  /* 0x20000055ff5b1230 */ /* 0x000fe20000004100 */
[----:B------:R-:W-:Y:S01]  /*2d70*/  MOV R202, RZ ;  /* 0x000000ff00ca7202 */ /* 0x000fe20000000f00 */
[----:B------:R-:W-:-:S02]  /*2d80*/  @P1 HADD2.F32 R135, -RZ, R49.H0_H0 ;  /* 0x20000031ff871230 */ /* 0x000fc40000004100 */
[----:B------:R-:W-:Y:S01]  /*2d90*/  FMUL.FTZ R81, R81, UR19 ;  /* 0x0000001351517c20 */ /* 0x000fe20008410000 */
[----:B------:R-:W-:Y:S01]  /*2da0*/  @P6 HADD2.F32 R85, -RZ, R85.H1_H1 ;  /* 0x30000055ff556230 */ /* 0x000fe20000004100 */
[----:B------:R-:W-:Y:S01]  /*2db0*/  LOP3.LUT P3, RZ, R113, 0xff0000, RZ, 0xc0, !PT ;  /* 0x00ff000071ff7812 */ /* 0x000fe2000786c0ff */
[--C-:B------:R-:W-:Y:S02]  /*2dc0*/  @P5 HADD2.F32 R200, -RZ, R50.reuse.H0_H0 ;  /* 0x20000032ffc85230 */ /* 0x100fe40000004100 */
[----:B------:R-:W-:Y:S01]  /*2dd0*/  FMUL.FTZ R82, R81, UR5 ;  /* 0x0000000551527c20 */ /* 0x000fe20008410000 */
[----:B------:R-:W-:Y:S02]  /*2de0*/  @P4 HADD2.F32 R136, -RZ, R50.H1_H1 ;  /* 0x30000032ff884230 */ /* 0x000fe40000004100 */
[----:B------:R-:W-:Y:S01]  /*2df0*/  FMUL.FTZ R149, R149, UR19 ;  /* 0x0000001395957c20 */ /* 0x000fe20008410000 */
[----:B------:R-:W-:Y:S01]  /*2e00*/  F2FP.F16.F32.PACK_AB R84, R84, R195 ;  /* 0x000000c35454723e */ /* 0x000fe200000000ff */
[----:B------:R-:W-:-:S04]  /*2e10*/  FMUL.FTZ R82, R82, UR4 ;  /* 0x0000000452527c20 */ /* 0x000fc80008410000 */
[----:B------:R-:W-:Y:S01]  /*2e20*/  @P1 FMUL.FTZ R90, R82, R91 ;  /* 0x0000005b525a1220 */ /* 0x000fe20000410000 */
[----:B------:R-:W-:Y:S01]  /*2e30*/  FFMA.FTZ R91, R196, UR24, R137 ;  /* 0x00000018c45b7c23 */ /* 0x000fe20008010089 */
[----:B------:R-:W-:Y:S01]  /*2e40*/  FMUL.FTZ R196, R201, UR19 ;  /* 0x00000013c9c47c20 */ /* 0x000fe20008410000 */
[----:B------:R-:W-:Y:S01]  /*2e50*/  @P1 FMUL.FTZ R202, R82, R135 ;  /* 0x0000008752ca1220 */ /* 0x000fe20000410000 */
[----:B------:R-:W-:Y:S01]  /*2e60*/  ISETP.GE.U32.AND P1, PT, R112, RZ, PT ;  /* 0x000000ff7000720c */ /* 0x000fe20003f26070 */
[----:B------:R-:W-:Y:S01]  /*2e70*/  FADD.FTZ R198, R198, -R91 ;  /* 0x8000005bc6c67221 */ /* 0x000fe20000010000 */
[----:B------:R-:W-:Y:S01]  /*2e80*/  FMUL.FTZ R82, R196, UR5 ;  /* 0x00000005c4527c20 */ /* 0x000fe20008410000 */
[----:B------:R-:W-:Y:S01]  /*2e90*/  HFMA2 R91, -RZ, RZ, 0, 0 ;  /* 0x00000000ff5b7431 */ /* 0x000fe200000001ff */
[----:B------:R-:W-:Y:S01]  /*2ea0*/  ISETP.GE.U32.AND.EX P1, PT, R113, 0x1000000, PT, P1 ;  /* 0x010000007100780c */ /* 0x000fe20003f26110 */
[----:B------:R-:W-:Y:S02]  /*2eb0*/  @P6 HADD2.F32 R113, -RZ, R49.H1_H1 ;  /* 0x30000031ff716230 */ /* 0x000fe40000004100 */
[----:B------:R-:W-:Y:S01]  /*2ec0*/  FMUL.FTZ R82, R82, UR4 ;  /* 0x0000000452527c20 */ /* 0x000fe20008410000 */
[----:B------:R-:W-:Y:S01]  /*2ed0*/  FFMA.FTZ R112, R197, UR24, R137 ;  /* 0x00000018c5707c23 */ /* 0x000fe20008010089 */
[----:B------:R-:W-:Y:S01]  /*2ee0*/  MOV R197, RZ ;  /* 0x000000ff00c57202 */ /* 0x000fe20000000f00 */
[----:B------:R-:W-:-:S02]  /*2ef0*/  @P3 HADD2.F32 R201, -RZ, R87.H0_H0 ;  /* 0x20000057ffc93230 */ /* 0x000fc40000004100 */
[C---:B------:R-:W-:Y:S01]  /*2f00*/  @P6 FMUL.FTZ R91, R82.reuse, R85 ;  /* 0x00000055525b6220 */ /* 0x040fe20000410000 */
[----:B------:R-:W-:Y:S01]  /*2f10*/  MOV R85, RZ ;  /* 0x000000ff00557202 */ /* 0x000fe20000000f00 */
[----:B------:R-:W-:Y:S01]  /*2f20*/  @P6 FMUL.FTZ R85, R82, R113 ;  /* 0x0000007152556220 */ /* 0x000fe20000410000 */
[----:B------:R-:W-:Y:S01]  /*2f30*/  FMUL.FTZ R82, R198, UR19 ;  /* 0x00000013c6527c20 */ /* 0x000fe20008410000 */
[----:B------:R-:W-:Y:S01]  /*2f40*/  FADD.FTZ R199, R199, -R112 ;  /* 0x80000070c7c77221 */ /* 0x000fe20000010000 */
[--C-:B------:R-:W-:Y:S01]  /*2f50*/  @P5 HADD2.F32 R198, -RZ, R86.reuse.H0_H0 ;  /* 0x20000056ffc65230 */ /* 0x100fe20000004100 */
[----:B------:R-:W-:Y:S01]  /*2f60*/  F2FP.F16.F32.PACK_AB R81, R196, R81 ;  /* 0x00000051c451723e */ /* 0x000fe200000000ff */
[----:B------:R-:W-:Y:S01]  /*2f70*/  FMUL.FTZ R112, R82, UR5 ;  /* 0x0000000552707c20 */ /* 0x000fe20008410000 */
[----:B------:R-:W-:Y:S01]  /*2f80*/  FMUL.FTZ R199, R199, UR19 ;  /* 0x00000013c7c77c20 */ /* 0x000fe20008410000 */
[----:B------:R-:W-:Y:S01]  /*2f90*/  @P4 HADD2.F32 R86, -RZ, R86.H1_H1 ;  /* 0x30000056ff564230 */ /* 0x000fe20000004100 */
[----:B------:R-:W-:Y:S01]  /*2fa0*/  F2FP.F16.F32.PACK_AB R85, R85, R202 ;  /* 0x000000ca5555723e */ /* 0x000fe200000000ff */
[----:B------:R-:W-:Y:S01]  /*2fb0*/  FMUL.FTZ R113, R112, UR4 ;  /* 0x0000000470717c20 */ /* 0x000fe20008410000 */
[----:B------:R-:W-:-:S02]  /*2fc0*/  HFMA2 R112, -RZ, RZ, 0, 0 ;  /* 0x00000000ff707431 */ /* 0x000fc400000001ff */
[----:B------:R-:W-:Y:S01]  /*2fd0*/  @P3 HADD2.F32 R203, -RZ, R51.H0_H0 ;  /* 0x20000033ffcb3230 */ /* 0x000fe20000004100 */
[----:B------:R-:W-:Y:S01]  /*2fe0*/  F2FP.F16.F32.PACK_AB R82, R199, R82 ;  /* 0x00000052c752723e */ /* 0x000fe200000000ff */
[C---:B------:R-:W-:Y:S01]  /*2ff0*/  @P5 FMUL.FTZ R112, R113.reuse, R198 ;  /* 0x000000c671705220 */ /* 0x040fe20000410000 */
[----:B------:R-:W-:Y:S01]  /*3000*/  @P5 FMUL.FTZ R197, R113, R200 ;  /* 0x000000c871c55220 */ /* 0x000fe20000410000 */
[----:B------:R-:W-:Y:S01]  /*3010*/  FMUL.FTZ R113, R199, UR5 ;  /* 0x00000005c7717c20 */ /* 0x000fe20008410000 */
[----:B------:R-:W-:-:S03]  /*3020*/  @P1 HADD2.F32 R87, -RZ, R87.H1_H1 ;  /* 0x30000057ff571230 */ /* 0x000fc60000004100 */
[----:B------:R-:W-:Y:S01]  /*3030*/  FMUL.FTZ R135, R113, UR4 ;  /* 0x0000000471877c20 */ /* 0x000fe20008410000 */
[----:B------:R-:W-:-:S03]  /*3040*/  HFMA2 R113, -RZ, RZ, 0, 0 ;  /* 0x00000000ff717431 */ /* 0x000fc600000001ff */
[C---:B------:R-:W-:Y:S01]  /*3050*/  @P4 FMUL.FTZ R113, R135.reuse, R86 ;  /* 0x0000005687714220 */ /* 0x040fe20000410000 */
[----:B------:R-:W-:Y:S01]  /*3060*/  MOV R86, RZ ;  /* 0x000000ff00567202 */ /* 0x000fe20000000f00 */
[----:B------:R-:W-:Y:S01]  /*3070*/  @P4 FMUL.FTZ R86, R135, R136 ;  /* 0x0000008887564220 */ /* 0x000fe20000410000 */
[----:B------:R-:W-:Y:S01]  /*3080*/  FFMA.FTZ R135, R148, UR24, R137 ;  /* 0x0000001894877c23 */ /* 0x000fe20008010089 */
[----:B------:R-:W-:-:S03]  /*3090*/  MOV R148, RZ ;  /* 0x000000ff00947202 */ /* 0x000fc60000000f00 */
[----:B------:R-:W-:Y:S01]  /*30a0*/  FADD.FTZ R194, R194, -R135 ;  /* 0x80000087c2c27221 */ /* 0x000fe20000010000 */
[----:B------:R-:W-:Y:S01]  /*30b0*/  FMUL.FTZ R135, R149, UR5 ;  /* 0x0000000595877c20 */ /* 0x000fe20008410000 */
[----:B------:R-:W-:Y:S02]  /*30c0*/  F2FP.F16.F32.PACK_AB R86, R86, R197 ;  /* 0x000000c55656723e */ /* 0x000fe400000000ff */
[----:B------:R-:W-:Y:S01]  /*30d0*/  FMUL.FTZ R198, R194, UR19 ;  /* 0x00000013c2c67c20 */ /* 0x000fe20008410000 */
[----:B------:R-:W-:Y:S01]  /*30e0*/  FMUL.FTZ R136, R135, UR4 ;  /* 0x0000000487887c20 */ /* 0x000fe20008410000 */
[----:B------:R-:W-:-:S03]  /*30f0*/  HFMA2 R135, -RZ, RZ, 0, 0 ;  /* 0x00000000ff877431 */ /* 0x000fc600000001ff */
[C---:B------:R-:W-:Y:S01]  /*3100*/  @P3 FMUL.FTZ R135, R136.reuse, R201 ;  /* 0x000000c988873220 */ /* 0x040fe20000410000 */
[----:B------:R-:W-:Y:S01]  /*3110*/  @P3 FMUL.FTZ R148, R136, R203 ;  /* 0x000000cb88943220 */ /* 0x000fe20000410000 */
[C---:B------:R-:W-:Y:S01]  /*3120*/  FMUL.FTZ R136, R198.reuse, UR5 ;  /* 0x00000005c6887c20 */ /* 0x040fe20008410000 */
[----:B------:R-:W-:Y:S01]  /*3130*/  @P1 HADD2.F32 R201, -RZ, R51.H1_H1 ;  /* 0x30000033ffc91230 */ /* 0x000fe20000004100 */
[----:B------:R-:W-:Y:S02]  /*3140*/  F2FP.F16.F32.PACK_AB R83, R198, R149 ;  /* 0x00000095c653723e */ /* 0x000fe400000000ff */
[----:B------:R-:W-:Y:S01]  /*3150*/  FMUL.FTZ R194, R136, UR4 ;  /* 0x0000000488c27c20 */ /* 0x000fe20008410000 */
[----:B------:R-:W-:-:S03]  /*3160*/  HFMA2 R136, -RZ, RZ, 0, 0 ;  /* 0x00000000ff887431 */ /* 0x000fc600000001ff */
[C---:B------:R-:W-:Y:S01]  /*3170*/  @P1 FMUL.FTZ R136, R194.reuse, R87 ;  /* 0x00000057c2881220 */ /* 0x040fe20000410000 */
[----:B------:R-:W-:Y:S01]  /*3180*/  MOV R87, RZ ;  /* 0x000000ff00577202 */ /* 0x000fe20000000f00 */
[----:B------:R-:W-:-:S05]  /*3190*/  @P1 FMUL.FTZ R87, R194, R201 ;  /* 0x000000c9c2571220 */ /* 0x000fca0000410000 */
[----:B------:R-:W-:-:S07]  /*31a0*/  F2FP.F16.F32.PACK_AB R87, R87, R148 ;  /* 0x000000945757723e */ /* 0x000fce00000000ff */
.L_x_2493:
[----:B------:R-:W0:Y:S08]  /*31b0*/  @P0 LDC.64 R148, c[0x0][0x478] ;  /* 0x00011e00ff940b82 */ /* 0x000e300000000a00 */
[----:B------:R-:W1:Y:S01]  /*31c0*/  LDC.64 R194, c[0x0][0x468] ;  /* 0x00011a00ffc27b82 */ /* 0x000e620000000a00 */
[----:B0-----:R-:W-:-:S05]  /*31d0*/  @P0 IMAD.WIDE.U32 R148, R133, 0x10, R148 ;  /* 0x0000001085940825 */ /* 0x001fca00078e0094 */
[----:B------:R1:W-:Y:S02]  /*31e0*/  @P0 STG.E.128 desc[UR12][R148.64], R80 ;  /* 0x0000005094000986 */ /* 0x0003e4000c101d0c */
[----:B-1----:R-:W-:-:S05]  /*31f0*/  IMAD.WIDE.U32 R148, R133, 0x10, R194 ;  /* 0x0000001085947825 */ /* 0x002fca00078e00c2 */
[----:B------:R0:W-:Y:S02]  /*3200*/  STG.E.128 desc[UR12][R148.64], R84 ;  /* 0x0000005494007986 */ /* 0x0001e4000c101d0c */
[----:B0-----:R-:W-:-:S05]  /*3210*/  IADD3 R148, PT, PT, R133, 0x80, RZ ;  /* 0x0000008085947810 */ /* 0x001fca0007ffe0ff */
[----:B------:R-:W-:-:S06]  /*3220*/  IMAD.WIDE.U32 R84, R148, 0x10, R226 ;  /* 0x0000001094547825 */ /* 0x000fcc00078e00e2 */
[----:B------:R-:W5:Y:S01]  /*3230*/  LDG.E.128 R84, desc[UR12][R84.64] ;  /* 0x0000000c54547981 */ /* 0x000f62000c1e1d00 */
[----:B------:R-:W-:Y:S05]  /*3240*/  @!P0 BRA `(.L_x_2494) ;  /* 0x0000000400a88947 */ /* 0x000fea0003800000 */
[--C-:B------:R-:W-:Y:S01]  /*3250*/  FFMA.FTZ R81, R150, UR24, R137.reuse ;  /* 0x0000001896517c23 */ /* 0x100fe20008010089 */
[C---:B------:R-:W-:Y:S01]  /*3260*/  LOP3.LUT P1, RZ, R114.reuse, 0xff, RZ, 0xc0, !PT ;  /* 0x000000ff72ff7812 */ /* 0x040fe2000782c0ff */
[----:B------:R-:W-:Y:S01]  /*3270*/  FFMA.FTZ R151, R151, UR24, R137 ;  /* 0x0000001897977c23 */ /* 0x000fe20008010089 */
[----:B------:R-:W-:Y:S01]  /*3280*/  LOP3.LUT P3, RZ, R114, 0xff00, RZ, 0xc0, !PT ;  /* 0x0000ff0072ff7812 */ /* 0x000fe2000786c0ff */
[----:B------:R-:W-:Y:S01]  /*3290*/  FADD.FTZ R80, R158, -R81 ;  /* 0x800000519e507221 */ /* 0x000fe20000010000 */
[----:B------:R-:W-:Y:S02]  /*32a0*/  HFMA2 R158, -RZ, RZ, 0, 0 ;  /* 0x00000000ff9e7431 */ /* 0x000fe400000001ff */
[----:B------:R-:W-:Y:S01]  /*32b0*/  FADD.FTZ R83, R160, -R151 ;  /* 0x80000097a0537221 */ /* 0x000fe20000010000 */
[----:B------:R-:W-:Y:S01]  /*32c0*/  MOV R149, RZ ;  /* 0x000000ff00957202 */ /* 0x000fe20000000f00 */
[----:B------:R-:W-:Y:S01]  /*32d0*/  FMUL.FTZ R80, R80, UR19 ;  /* 0x0000001350507c20 */ /* 0x000fe20008410000 */
[----:B------:R-:W-:-:S02]  /*32e0*/  HFMA2 R160, -RZ, RZ, 0, 0 ;  /* 0x00000000ffa07431 */ /* 0x000fc400000001ff */
[----:B------:R-:W-:Y:S01]  /*32f0*/  FMUL.FTZ R83, R83, UR19 ;  /* 0x0000001353537c20 */ /* 0x000fe20008410000 */
[----:B------:R-:W-:Y:S01]  /*3300*/  LOP3.LUT P6, RZ, R114, 0xff000000, RZ, 0xc0, !PT ;  /* 0xff00000072ff7812 */ /* 0x000fe200078cc0ff */
[----:B------:R-:W-:Y:S01]  /*3310*/  FMUL.FTZ R81, R80, UR5 ;  /* 0x0000000550517c20 */ /* 0x000fe20008410000 */
[C---:B------:R-:W-:Y:S01]  /*3320*/  LOP3.LUT P5, RZ, R115.reuse, 0xff, RZ, 0xc0, !PT ;  /* 0x000000ff73ff7812 */ /* 0x040fe200078ac0ff */
[----:B------:R-:W-:Y:S01]  /*3330*/  @P1 HADD2.F32 R82, -RZ, R52.H0_H0 ;  /* 0x20000034ff521230 */ /* 0x000fe20000004100 */
[----:B------:R-:W-:Y:S01]  /*3340*/  LOP3.LUT P4, RZ, R115, 0xff00, RZ, 0xc0, !PT ;  /* 0x0000ff0073ff7812 */ /* 0x000fe2000788c0ff */
[----:B------:R-:W-:Y:S01]  /*3350*/  FMUL.FTZ R150, R81, UR4 ;  /* 0x0000000451967c20 */ /* 0x000fe20008410000 */
[--C-:B-----5:R-:W-:Y:S02]  /*3360*/  @P1 HADD2.F32 R81, -RZ, R84.reuse.H0_H0 ;  /* 0x20000054ff511230 */ /* 0x120fe40000004100 */
[----:B------:R-:W-:Y:S01]  /*3370*/  FFMA.FTZ R170, R170, UR24, R137 ;  /* 0x00000018aaaa7c23 */ /* 0x000fe20008010089 */
[----:B------:R-:W-:-:S02]  /*3380*/  @P3 HADD2.F32 R84, -RZ, R84.H1_H1 ;  /* 0x30000054ff543230 */ /* 0x000fc40000004100 */
[C---:B------:R-:W-:Y:S01]  /*3390*/  @P1 FMUL.FTZ R149, R150.reuse, R82 ;  /* 0x0000005296951220 */ /* 0x040fe20000410000 */
[C---:B------:R-:W-:Y:S01]  /*33a0*/  F2FP.F16.F32.PACK_AB R80, R83.reuse, R80 ;  /* 0x000000505350723e */ /* 0x040fe200000000ff */
[----:B------:R-:W-:Y:S01]  /*33b0*/  @P1 FMUL.FTZ R158, R150, R81 ;  /* 0x00000051969e1220 */ /* 0x000fe20000410000 */
[----:B------:R-:W-:Y:S01]  /*33c0*/  FMUL.FTZ R81, R83, UR5 ;  /* 0x0000000553517c20 */ /* 0x000fe20008410000 */
[----:B------:R-:W-:Y:S01]  /*33d0*/  LOP3.LUT P1, RZ, R114, 0xff0000, RZ, 0xc0, !PT ;  /* 0x00ff000072ff7812 */ /* 0x000fe2000782c0ff */
[----:B------:R-:W-:Y:S01]  /*33e0*/  FADD.FTZ R170, R171, -R170 ;  /* 0x800000aaabaa7221 */ /* 0x000fe20000010000 */
[----:B------:R-:W-:Y:S01]  /*33f0*/  MOV R150, RZ ;  /* 0x000000ff00967202 */ /* 0x000fe20000000f00 */
[----:B------:R-:W-:Y:S01]  /*3400*/  FMUL.FTZ R82, R81, UR4 ;  /* 0x0000000451527c20 */ /* 0x000fe20008410000 */
[----:B------:R-:W-:Y:S02]  /*3410*/  @P3 HADD2.F32 R81, -RZ, R52.H1_H1 ;  /* 0x30000034ff513230 */ /* 0x000fe40000004100 */
[----:B------:R-:W-:Y:S01]  /*3420*/  FMUL.FTZ R170, R170, UR19 ;  /* 0x00000013aaaa7c20 */ /* 0x000fe20008410000 */
[C---:B------:R-:W-:Y:S01]  /*3430*/  @P3 FMUL.FTZ R160, R82.reuse, R84 ;  /* 0x0000005452a03220 */ /* 0x040fe20000410000 */
[----:B------:R-:W-:Y:S01]  /*3440*/  MOV R84, RZ ;  /* 0x000000ff00547202 */ /* 0x000fe20000000f00 */
[----:B------:R-:W-:Y:S01]  /*3450*/  @P3 FMUL.FTZ R84, R82, R81 ;  /* 0x0000005152543220 */ /* 0x000fe20000410000 */
[----:B------:R-:W-:Y:S01]  /*3460*/  FFMA.FTZ R82, R159, UR24, R137 ;  /* 0x000000189f527c23 */ /* 0x000fe20008010089 */
[----:B------:R-:W-:Y:S01]  /*3470*/  HFMA2 R159, -RZ, RZ, 0, 0 ;  /* 0x00000000ff9f7431 */ /* 0x000fe200000001ff */
[----:B------:R-:W-:Y:S01]  /*3480*/  LOP3.LUT P3, RZ, R115, 0xff0000, RZ, 0xc0, !PT ;  /* 0x00ff000073ff7812 */ /* 0x000fe2000786c0ff */
[----:B------:R-:W-:-:S02]  /*3490*/  @P1 HADD2.F32 R151, -RZ, R53.H0_H0 ;  /* 0x20000035ff971230 */ /* 0x000fc40000004100 */
[----:B------:R-:W-:Y:S01]  /*34a0*/  FADD.FTZ R81, R161, -R82 ;  /* 0x80000052a1517221 */ /* 0x000fe20000010000 */
[----:B------:R-:W-:-:S03]  /*34b0*/  F2FP.F16.F32.PACK_AB R84, R84, R149 ;  /* 0x000000955454723e */ /* 0x000fc600000000ff */
[----:B------:R-:W-:-:S04]  /*34c0*/  FMUL.FTZ R81, R81, UR19 ;  /* 0x0000001351517c20 */ /* 0x000fc80008410000 */
[----:B------:R-:W-:-:S04]  /*34d0*/  FMUL.FTZ R82, R81, UR5 ;  /* 0x0000000551527c20 */ /* 0x000fc80008410000 */
[----:B------:R-:W-:Y:S01]  /*34e0*/  FMUL.FTZ R161, R82, UR4 ;  /* 0x0000000452a17c20 */ /* 0x000fe20008410000 */
[--C-:B------:R-:W-:Y:S02]  /*34f0*/  @P1 HADD2.F32 R82, -RZ, R85.reuse.H0_H0 ;  /* 0x20000055ff521230 */ /* 0x100fe40000004100 */
[----:B------:R-:W-:Y:S02]  /*3500*/  @P6 HADD2.F32 R85, -RZ, R85.H1_H1 ;  /* 0x30000055ff556230 */ /* 0x000fe40000004100 */
[C---:B------:R-:W-:Y:S01]  /*3510*/  @P1 FMUL.FTZ R150, R161.reuse, R151 ;  /* 0x00000097a1961220 */ /* 0x040fe20000410000 */
[--C-:B------:R-:W-:Y:S01]  /*3520*/  FFMA.FTZ R151, R162, UR24, R137.reuse ;  /* 0x00000018a2977c23 */ /* 0x100fe20008010089 */
[----:B------:R-:W-:Y:S01]  /*3530*/  @P1 FMUL.FTZ R159, R161, R82 ;  /* 0x00000052a19f1220 */ /* 0x000fe20000410000 */
[----:B------:R-:W-:Y:S01]  /*3540*/  ISETP.GE.U32.AND P1, PT, R114, RZ, PT ;  /* 0x000000ff7200720c */ /* 0x000fe20003f26070 */
[----:B------:R-:W-:Y:S01]  /*3550*/  FFMA.FTZ R82, R163, UR24, R137 ;  /* 0x00000018a3527c23 */ /* 0x000fe20008010089 */
[----:B------:R-:W-:Y:S01]  /*3560*/  FADD.FTZ R151, R164, -R151 ;  /* 0x80000097a4977221 */ /* 0x000fe20000010000 */
[----:B------:R-:W-:Y:S01]  /*3570*/  HFMA2 R161, -RZ, RZ, 0, 0 ;  /* 0x00000000ffa17431 */ /* 0x000fe200000001ff */
[----:B------:R-:W-:Y:S01]  /*3580*/  ISETP.GE.U32.AND.EX P1, PT, R115, 0x1000000, PT, P1 ;  /* 0x010000007300780c */ /* 0x000fe20003f26110 */
[----:B------:R-:W-:Y:S01]  /*3590*/  FADD.FTZ R165, R165, -R82 ;  /* 0x80000052a5a57221 */ /* 0x000fe20000010000 */
[----:B------:R-:W-:Y:S01]  /*35a0*/  FMUL.FTZ R114, R151, UR19 ;  /* 0x0000001397727c20 */ /* 0x000fe20008410000 */
[----:B------:R-:W-:-:S02]  /*35b0*/  @P5 HADD2.F32 R151, -RZ, R86.H0_H0 ;  /* 0x20000056ff975230 */ /* 0x000fc40000004100 */
[----:B------:R-:W-:Y:S02]  /*35c0*/  HFMA2 R162, -RZ, RZ, 0, 0 ;  /* 0x00000000ffa27431 */ /* 0x000fe400000001ff */
[----:B------:R-:W-:Y:S02]  /*35d0*/  @P5 HADD2.F32 R163, -RZ, R54.H0_H0 ;  /* 0x20000036ffa35230 */ /* 0x000fe40000004100 */
[C---:B------:R-:W-:Y:S01]  /*35e0*/  FMUL.FTZ R82, R114.reuse, UR5 ;  /* 0x0000000572527c20 */ /* 0x040fe20008410000 */
[----:B------:R-:W-:Y:S01]  /*35f0*/  @P4 HADD2.F32 R86, -RZ, R86.H1_H1 ;  /* 0x30000056ff564230 */ /* 0x000fe20000004100 */
[----:B------:R-:W-:Y:S02]  /*3600*/  F2FP.F16.F32.PACK_AB R81, R114, R81 ;  /* 0x000000517251723e */ /* 0x000fe400000000ff */
[----:B------:R-:W-:Y:S01]  /*3610*/  FMUL.FTZ R115, R82, UR4 ;  /* 0x0000000452737c20 */ /* 0x000fe20008410000 */
[----:B------:R-:W-:-:S03]  /*3620*/  @P6 HADD2.F32 R82, -RZ, R53.H1_H1 ;  /* 0x30000035ff526230 */ /* 0x000fc60000004100 */
[C---:B------:R-:W-:Y:S01]  /*3630*/  @P6 FMUL.FTZ R161, R115.reuse, R85 ;  /* 0x0000005573a16220 */ /* 0x040fe20000410000 */
[----:B------:R-:W-:Y:S01]  /*3640*/  MOV R85, RZ ;  /* 0x000000ff00557202 */ /* 0x000fe20000000f00 */
[----:B------:R-:W-:Y:S01]  /*3650*/  @P6 FMUL.FTZ R85, R115, R82 ;  /* 0x0000005273556220 */ /* 0x000fe20000410000 */
[----:B------:R-:W-:Y:S01]  /*3660*/  FFMA.FTZ R115, R166, UR24, R137 ;  /* 0x00000018a6737c23 */ /* 0x000fe20008010089 */
[----:B------:R-:W-:Y:S01]  /*3670*/  FMUL.FTZ R82, R165, UR19 ;  /* 0x00000013a5527c20 */ /* 0x000fe20008410000 */
[----:B------:R-:W-:Y:S02]  /*3680*/  MOV R166, RZ ;  /* 0x000000ff00a67202 */ /* 0x000fe40000000f00 */
[----:B------:R-:W-:Y:S01]  /*3690*/  FADD.FTZ R168, R168, -R115 ;  /* 0x80000073a8a87221 */ /* 0x000fe20000010000 */
[----:B------:R-:W-:Y:S01]  /*36a0*/  FMUL.FTZ R115, R82, UR5 ;  /* 0x0000000552737c20 */ /* 0x000fe20008410000 */
[----:B------:R-:W-:-:S03]  /*36b0*/  F2FP.F16.F32.PACK_AB R85, R85, R150 ;  /* 0x000000965555723e */ /* 0x000fc600000000ff */
[----:B------:R-:W-:Y:S01]  /*36c0*/  FMUL.FTZ R164, R115, UR4 ;  /* 0x0000000473a47c20 */ /* 0x000fe20008410000 */
[----:B------:R-:W-:-:S03]  /*36d0*/  MOV R115, RZ ;  /* 0x000000ff00737202 */ /* 0x000fc60000000f00 */
[----:B------:R-:W-:Y:S01]  /*36e0*/  @P5 FMUL.FTZ R162, R164, R151 ;  /* 0x00000097a4a25220 */ /* 0x000fe20000410000 */
[----:B------:R-:W-:Y:S01]  /*36f0*/  FMUL.FTZ R151, R168, UR19 ;  /* 0x00000013a8977c20 */ /* 0x000fe20008410000 */
[----:B------:R-:W-:Y:S01]  /*3700*/  @P5 FMUL.FTZ R115, R164, R163 ;  /* 0x000000a3a4735220 */ /* 0x000fe20000410000 */
[----:B------:R-:W-:Y:S01]  /*3710*/  FFMA.FTZ R164, R167, UR24, R137 ;  /* 0x00000018a7a47c23 */ /* 0x000fe20008010089 */
[----:B------:R-:W-:Y:S02]  /*3720*/  @P3 HADD2.F32 R167, -RZ, R55.H0_H0 ;  /* 0x20000037ffa73230 */ /* 0x000fe40000004100 */
[C---:B------:R-:W-:Y:S01]  /*3730*/  FMUL.FTZ R163, R151.reuse, UR5 ;  /* 0x0000000597a37c20 */ /* 0x040fe20008410000 */
[----:B------:R-:W-:Y:S01]  /*3740*/  F2FP.F16.F32.PACK_AB R82, R151, R82 ;  /* 0x000000529752723e */ /* 0x000fe200000000ff */
[----:B------:R-:W-:Y:S01]  /*3750*/  FADD.FTZ R169, R169, -R164 ;  /* 0x800000a4a9a97221 */ /* 0x000fe20000010000 */
[----:B------:R-:W-:Y:S02]  /*3760*/  @P4 HADD2.F32 R164, -RZ, R54.H1_H1 ;  /* 0x30000036ffa44230 */ /* 0x000fe40000004100 */
[----:B------:R-:W-:Y:S01]  /*3770*/  FMUL.FTZ R165, R163, UR4 ;  /* 0x00000004a3a57c20 */ /* 0x000fe20008410000 */
[----:B------:R-:W-:-:S02]  /*3780*/  HFMA2 R163, -RZ, RZ, 0, 0 ;  /* 0x00000000ffa37431 */ /* 0x000fc400000001ff */
[----:B------:R-:W-:Y:S01]  /*3790*/  FMUL.FTZ R169, R169, UR19 ;  /* 0x00000013a9a97c20 */ /* 0x000fe20008410000 */
[C---:B------:R-:W-:Y:S01]  /*37a0*/  @P4 FMUL.FTZ R163, R165.reuse, R86 ;  /* 0x00000056a5a34220 */ /* 0x040fe20000410000 */
[----:B------:R-:W-:Y:S01]  /*37b0*/  MOV R86, RZ ;  /* 0x000000ff00567202 */ /* 0x000fe20000000f00 */
[----:B------:R-:W-:Y:S01]  /*37c0*/  @P4 FMUL.FTZ R86, R165, R164 ;  /* 0x000000a4a5564220 */ /* 0x000fe20000410000 */
[----:B------:R-:W-:Y:S01]  /*37d0*/  FMUL.FTZ R164, R169, UR5 ;  /* 0x00000005a9a47c20 */ /* 0x000fe20008410000 */
[--C-:B------:R-:W-:Y:S01]  /*37e0*/  @P3 HADD2.F32 R165, -RZ, R87.reuse.H0_H0 ;  /* 0x20000057ffa53230 */ /* 0x100fe20000004100 */
[----:B------:R-:W-:Y:S01]  /*37f0*/  F2FP.F16.F32.PACK_AB R83, R170, R169 ;  /* 0x000000a9aa53723e */ /* 0x000fe200000000ff */
[----:B------:R-:W-:Y:S02]  /*3800*/  @P1 HADD2.F32 R87, -RZ, R87.H1_H1 ;  /* 0x30000057ff571230 */ /* 0x000fe40000004100 */
[----:B------:R-:W-:Y:S01]  /*3810*/  FMUL.FTZ R168, R164, UR4 ;  /* 0x00000004a4a87c20 */ /* 0x000fe20008410000 */
[----:B------:R-:W-:Y:S01]  /*3820*/  HFMA2 R164, -RZ, RZ, 0, 0 ;  /* 0x00000000ffa47431 */ /* 0x000fe200000001ff */
[----:B------:R-:W-:-:S02]  /*3830*/  F2FP.F16.F32.PACK_AB R86, R86, R115 ;  /* 0x000000735656723e */ /* 0x000fc400000000ff */
[----:B------:R-:W-:Y:S01]  /*3840*/  @P3 FMUL.FTZ R164, R168, R165 ;  /* 0x000000a5a8a43220 */ /* 0x000fe20000410000 */
[----:B------:R-:W-:Y:S01]  /*3850*/  FMUL.FTZ R165, R170, UR5 ;  /* 0x00000005aaa57c20 */ /* 0x000fe20008410000 */
[----:B------:R-:W-:Y:S01]  /*3860*/  @P3 FMUL.FTZ R166, R168, R167 ;  /* 0x000000a7a8a63220 */ /* 0x000fe20000410000 */
[----:B------:R-:W-:Y:S02]  /*3870*/  @P1 HADD2.F32 R167, -RZ, R55.H1_H1 ;  /* 0x30000037ffa71230 */ /* 0x000fe40000004100 */
[----:B------:R-:W-:Y:S01]  /*3880*/  FMUL.FTZ R168, R165, UR4 ;  /* 0x00000004a5a87c20 */ /* 0x000fe20008410000 */
[----:B------:R-:W-:-:S03]  /*3890*/  HFMA2 R165, -RZ, RZ, 0, 0 ;  /* 0x00000000ffa57431 */ /* 0x000fc600000001ff */
[C---:B------:R-:W-:Y:S01]  /*38a0*/  @P1 FMUL.FTZ R165, R168.reuse, R87 ;  /* 0x00000057a8a51220 */ /* 0x040fe20000410000 */
[----:B------:R-:W-:Y:S01]  /*38b0*/  MOV R87, RZ ;  /* 0x000000ff00577202 */ /* 0x000fe20000000f00 */
[----:B------:R-:W-:-:S05]  /*38c0*/  @P1 FMUL.FTZ R87, R168, R167 ;  /* 0x000000a7a8571220 */ /* 0x000fca0000410000 */
[----:B------:R-:W-:Y:S01]  /*38d0*/  F2FP.F16.F32.PACK_AB R87, R87, R166 ;  /* 0x000000a65757723e */ /* 0x000fe200000000ff */
[----:B------:R-:W-:Y:S06]  /*38e0*/  BRA `(.L_x_2495) ;  /* 0x0000000400907947 */ /* 0x000fec0003800000 */
.L_x_2494:
[--C-:B------:R-:W-:Y:S01]  /*38f0*/  FFMA.FTZ R149, R150, UR24, R137.reuse ;  /* 0x0000001896957c23 */ /* 0x100fe20008010089 */
[C---:B------:R-:W-:Y:S01]  /*3900*/  LOP3.LUT P1, RZ, R114.reuse, 0xff, RZ, 0xc0, !PT ;  /* 0x000000ff72ff7812 */ /* 0x040fe2000782c0ff */
[----:B------:R-:W-:Y:S01]  /*3910*/  FFMA.FTZ R151, R151, UR24, R137 ;  /* 0x0000001897977c23 */ /* 0x000fe20008010089 */
[----:B------:R-:W-:Y:S01]  /*3920*/  LOP3.LUT P3, RZ, R114, 0xff00, RZ, 0xc0, !PT ;  /* 0x0000ff0072ff7812 */ /* 0x000fe2000786c0ff */
[----:B------:R-:W-:Y:S01]  /*3930*/  FADD.FTZ R149, R158, -R149 ;  /* 0x800000959e957221 */ /* 0x000fe20000010000 */
[----:B------:R-:W-:Y:S02]  /*3940*/  HFMA2 R158, -RZ, RZ, 0, 0 ;  /* 0x00000000ff9e7431 */ /* 0x000fe400000001ff */
[----:B------:R-:W-:Y:S01]  /*3950*/  FADD.FTZ R160, R160, -R151 ;  /* 0x80000097a0a07221 */ /* 0x000fe20000010000 */
[----:B------:R-:W-:Y:S01]  /*3960*/  LOP3.LUT P6, RZ, R114, 0xff000000, RZ, 0xc0, !PT ;  /* 0xff00000072ff7812 */ /* 0x000fe200078cc0ff */
[----:B------:R-:W-:Y:S01]  /*3970*/  FMUL.FTZ R149, R149, UR19 ;  /* 0x0000001395957c20 */ /* 0x000fe20008410000 */
[C---:B------:R-:W-:Y:S01]  /*3980*/  LOP3.LUT P5, RZ, R115.reuse, 0xff, RZ, 0xc0, !PT ;  /* 0x000000ff73ff7812 */ /* 0x040fe200078ac0ff */
[----:B------:R-:W-:Y:S01]  /*3990*/  FFMA.FTZ R170, R170, UR24, R137 ;  /* 0x00000018aaaa7c23 */ /* 0x000fe20008010089 */
[----:B------:R-:W-:Y:S01]  /*39a0*/  LOP3.LUT P4, RZ, R115, 0xff00, RZ, 0xc0, !PT ;  /* 0x0000ff0073ff7812 */ /* 0x000fe2000788c0ff */
[----:B------:R-:W-:Y:S01]  /*39b0*/  FMUL.FTZ R149, R149, UR5 ;  /* 0x0000000595957c20 */ /* 0x000fe20008410000 */
[----:B-----5:R-:W-:-:S02]  /*39c0*/  @P1 HADD2.F32 R151, -RZ, R84.H0_H0 ;  /* 0x20000054ff971230 */ /* 0x020fc40000004100 */
[----:B------:R-:W-:Y:S01]  /*39d0*/  FADD.FTZ R170, R171, -R170 ;  /* 0x800000aaabaa7221 */ /* 0x000fe20000010000 */
[----:B------:R-:W-:Y:S02]  /*39e0*/  @P1 HADD2.F32 R197, -RZ, R52.H0_H0 ;  /* 0x20000034ffc51230 */ /* 0x000fe40000004100 */
[----:B------:R-:W-:Y:S01]  /*39f0*/  FMUL.FTZ R150, R149, UR4 ;  /* 0x0000000495967c20 */ /* 0x000fe20008410000 */
[----:B------:R-:W-:-:S03]  /*3a00*/  MOV R149, RZ ;  /* 0x000000ff00957202 */ /* 0x000fc60000000f00 */
[-C--:B------:R-:W-:Y:S01]  /*3a10*/  @P1 FMUL.FTZ R158, R151, R150.reuse ;  /* 0x00000096979e1220 */ /* 0x080fe20000410000 */
[----:B------:R-:W-:Y:S01]  /*3a20*/  @P1 FMUL.FTZ R149, R197, R150 ;  /* 0x00000096c5951220 */ /* 0x000fe20000410000 */
[----:B------:R-:W-:Y:S01]  /*3a30*/  FMUL.FTZ R150, R160, UR19 ;  /* 0x00000013a0967c20 */ /* 0x000fe20008410000 */
[----:B------:R-:W-:Y:S02]  /*3a40*/  @P3 HADD2.F32 R151, -RZ, R84.H1_H1 ;  /* 0x30000054ff973230 */ /* 0x000fe40000004100 */
[----:B------:R-:W-:Y:S01]  /*3a50*/  HFMA2 R160, -RZ, RZ, 0, 0 ;  /* 0x00000000ffa07431 */ /* 0x000fe200000001ff */
[----:B------:R-:W-:Y:S01]  /*3a60*/  MOV R84, RZ ;  /* 0x000000ff00547202 */ /* 0x000fe20000000f00 */
[----:B------:R-:W-:Y:S01]  /*3a70*/  FMUL.FTZ R150, R150, UR5 ;  /* 0x0000000596967c20 */ /* 0x000fe20008410000 */
[----:B------:R-:W-:-:S03]  /*3a80*/  LOP3.LUT P1, RZ, R114, 0xff0000, RZ, 0xc0, !PT ;  /* 0x00ff000072ff7812 */ /* 0x000fc6000782c0ff */
[----:B------:R-:W-:-:S04]  /*3a90*/  FMUL.FTZ R150, R150, UR4 ;  /* 0x0000000496967c20 */ /* 0x000fc80008410000 */
[----:B------:R-:W-:Y:S01]  /*3aa0*/  @P3 FMUL.FTZ R160, R151, R150 ;  /* 0x0000009697a03220 */ /* 0x000fe20000410000 */
[----:B------:R-:W-:-:S05]  /*3ab0*/  @P3 HADD2.F32 R151, -RZ, R52.H1_H1 ;  /* 0x30000034ff973230 */ /* 0x000fca0000004100 */
[----:B------:R-:W-:Y:S01]  /*3ac0*/  @P3 FMUL.FTZ R84, R151, R150 ;  /* 0x0000009697543220 */ /* 0x000fe20000410000 */
[----:B------:R-:W-:Y:S01]  /*3ad0*/  FFMA.FTZ R150, R159, UR24, R137 ;  /* 0x000000189f967c23 */ /* 0x000fe20008010089 */
[----:B------:R-:W-:Y:S02]  /*3ae0*/  @P1 HADD2.F32 R196, -RZ, R85.H0_H0 ;  /* 0x20000055ffc41230 */ /* 0x000fe40000004100 */
[----:B------:R-:W-:Y:S02]  /*3af0*/  HFMA2 R159, -RZ, RZ, 0, 0 ;  /* 0x00000000ff9f7431 */ /* 0x000fe400000001ff */
[----:B------:R-:W-:Y:S02]  /*3b00*/  @P1 HADD2.F32 R198, -RZ, R53.H0_H0 ;  /* 0x20000035ffc61230 */ /* 0x000fe40000004100 */
[----:B------:R-:W-:Y:S01]  /*3b10*/  FADD.FTZ R150, R161, -R150 ;  /* 0x80000096a1967221 */ /* 0x000fe20000010000 */
[----:B------:R-:W-:Y:S01]  /*3b20*/  @P6 HADD2.F32 R85, -RZ, R85.H1_H1 ;  /* 0x30000055ff556230 */ /* 0x000fe20000004100 */
[----:B------:R-:W-:Y:S01]  /*3b30*/  LOP3.LUT P3, RZ, R115, 0xff0000, RZ, 0xc0, !PT ;  /* 0x00ff000073ff7812 */ /* 0x000fe2000786c0ff */
[----:B------:R-:W-:-:S02]  /*3b40*/  HFMA2 R161, -RZ, RZ, 0, 0 ;  /* 0x00000000ffa17431 */ /* 0x000fc400000001ff */
[----:B------:R-:W-:Y:S01]  /*3b50*/  FMUL.FTZ R150, R150, UR19 ;  /* 0x0000001396967c20 */ /* 0x000fe20008410000 */
[----:B------:R-:W-:-:S03]  /*3b60*/  F2FP.F16.F32.PACK_AB R84, R84, R149 ;  /* 0x000000955454723e */ /* 0x000fc600000000ff */
[----:B------:R-:W-:-:S04]  /*3b70*/  FMUL.FTZ R150, R150, UR5 ;  /* 0x0000000596967c20 */ /* 0x000fc80008410000 */
[----:B------:R-:W-:Y:S01]  /*3b80*/  FMUL.FTZ R151, R150, UR4 ;  /* 0x0000000496977c20 */ /* 0x000fe20008410000 */
[----:B------:R-:W-:-:S03]  /*3b90*/  MOV R150, RZ ;  /* 0x000000ff00967202 */ /* 0x000fc60000000f00 */
[-C--:B------:R-:W-:Y:S01]  /*3ba0*/  @P1 FMUL.FTZ R159, R196, R151.reuse ;  /* 0x00000097c49f1220 */ /* 0x080fe20000410000 */
[----:B------:R-:W-:Y:S01]  /*3bb0*/  @P1 FMUL.FTZ R150, R198, R151 ;  /* 0x00000097c6961220 */ /* 0x000fe20000410000 */
[--C-:B------:R-:W-:Y:S01]  /*3bc0*/  FFMA.FTZ R151, R162, UR24, R137.reuse ;  /* 0x00000018a2977c23 */ /* 0x100fe20008010089 */
[----:B------:R-:W-:Y:S01]  /*3bd0*/  ISETP.GE.U32.AND P1, PT, R114, RZ, PT ;  /* 0x000000ff7200720c */ /* 0x000fe20003f26070 */
[----:B------:R-:W-:Y:S02]  /*3be0*/  FFMA.FTZ R162, R163, UR24, R137 ;  /* 0x00000018a3a27c23 */ /* 0x000fe40008010089 */
[----:B------:R-:W-:Y:S01]  /*3bf0*/  FADD.FTZ R151, R164, -R151 ;  /* 0x80000097a4977221 */ /* 0x000fe20000010000 */
[----:B------:R-:W-:Y:S01]  /*3c00*/  ISETP.GE.U32.AND.EX P1, PT, R115, 0x1000000, PT, P1 ;  /* 0x010000007300780c */ /* 0x000fe20003f26110 */
[----:B------:R-:W-:Y:S02]  /*3c10*/  @P6 HADD2.F32 R115, -RZ, R53.H1_H1 ;  /* 0x30000035ff736230 */ /* 0x000fe40000004100 */
[----:B------:R-:W-:Y:S01]  /*3c20*/  FADD.FTZ R162, R165, -R162 ;  /* 0x800000a2a5a27221 */ /* 0x000fe20000010000 */
[----:B------:R-:W-:Y:S01]  /*3c30*/  FMUL.FTZ R114, R151, UR19 ;  /* 0x0000001397727c20 */ /* 0x000fe20008410000 */
[----:B------:R-:W-:-:S02]  /*3c40*/  @P5 HADD2.F32 R164, -RZ, R86.H0_H0 ;  /* 0x20000056ffa45230 */ /* 0x000fc40000004100 */
[----:B------:R-:W-:Y:S02]  /*3c50*/  @P4 HADD2.F32 R151, -RZ, R86.H1_H1 ;  /* 0x30000056ff974230 */ /* 0x000fe40000004100 */
[----:B------:R-:W-:Y:S01]  /*3c60*/  FMUL.FTZ R114, R114, UR5 ;  /* 0x0000000572727c20 */ /* 0x000fe20008410000 */
[----:B------:R-:W-:-:S03]  /*3c70*/  @P3 HADD2.F32 R165, -RZ, R87.H0_H0 ;  /* 0x20000057ffa53230 */ /* 0x000fc60000004100 */
[----:B------:R-:W-:Y:S01]  /*3c80*/  FMUL.FTZ R114, R114, UR4 ;  /* 0x0000000472727c20 */ /* 0x000fe20008410000 */
[----:B------:R-:W-:-:S03]  /*3c90*/  @P1 HADD2.F32 R87, -RZ, R87.H1_H1 ;  /* 0x30000057ff571230 */ /* 0x000fc60000004100 */
[-C--:B------:R-:W-:Y:S01]  /*3ca0*/  @P6 FMUL.FTZ R161, R85, R114.reuse ;  /* 0x0000007255a16220 */ /* 0x080fe20000410000 */
[----:B------:R-:W-:Y:S01]  /*3cb0*/  MOV R85, RZ ;  /* 0x000000ff00557202 */ /* 0x000fe20000000f00 */
[----:B------:R-:W-:Y:S01]  /*3cc0*/  @P6 FMUL.FTZ R85, R115, R114 ;  /* 0x0000007273556220 */ /* 0x000fe20000410000 */
[----:B------:R-:W-:Y:S01]  /*3cd0*/  FMUL.FTZ R114, R162, UR19 ;  /* 0x00000013a2727c20 */ /* 0x000fe20008410000 */
[----:B------:R-:W-:Y:S01]  /*3ce0*/  FFMA.FTZ R115, R166, UR24, R137 ;  /* 0x00000018a6737c23 */ /* 0x000fe20008010089 */
[----:B------:R-:W-:Y:S01]  /*3cf0*/  @P5 HADD2.F32 R166, -RZ, R54.H0_H0 ;  /* 0x20000036ffa65230 */ /* 0x000fe20000004100 */
[----:B------:R-:W-:Y:S01]  /*3d00*/  CS2R R162, SRZ ;  /* 0x0000000000a27805 */ /* 0x000fe2000001ff00 */
[----:B------:R-:W-:Y:S01]  /*3d10*/  FMUL.FTZ R114, R114, UR5 ;  /* 0x0000000572727c20 */ /* 0x000fe20008410000 */
[----:B------:R-:W-:Y:S01]  /*3d20*/  FADD.FTZ R168, R168, -R115 ;  /* 0x80000073a8a87221 */ /* 0x000fe20000010000 */
[----:B------:R-:W-:Y:S02]  /*3d30*/  F2FP.F16.F32.PACK_AB R85, R85, R150 ;  /* 0x000000965555723e */ /* 0x000fe400000000ff */
[----:B------:R-:W-:Y:S01]  /*3d40*/  FMUL.FTZ R115, R114, UR4 ;  /* 0x0000000472737c20 */ /* 0x000fe20008410000 */
[----:B------:R-:W-:-:S03]  /*3d50*/  HFMA2 R114, -RZ, RZ, 0, 0 ;  /* 0x00000000ff727431 */ /* 0x000fc600000001ff */
[-C--:B------:R-:W-:Y:S01]  /*3d60*/  @P5 FMUL.FTZ R162, R164, R115.reuse ;  /* 0x00000073a4a25220 */ /* 0x080fe20000410000 */
[----:B------:R-:W-:Y:S01]  /*3d70*/  @P5 FMUL.FTZ R114, R166, R115 ;  /* 0x00000073a6725220 */ /* 0x000fe20000410000 */
[----:B------:R-:W-:Y:S01]  /*3d80*/  FMUL.FTZ R115, R168, UR19 ;  /* 0x00000013a8737c20 */ /* 0x000fe20008410000 */
[----:B------:R-:W-:Y:S01]  /*3d90*/  FFMA.FTZ R164, R167, UR24, R137 ;  /* 0x00000018a7a47c23 */ /* 0x000fe20008010089 */
[----:B------:R-:W-:Y:S02]  /*3da0*/  @P3 HADD2.F32 R167, -RZ, R55.H0_H0 ;  /* 0x20000037ffa73230 */ /* 0x000fe40000004100 */
[----:B------:R-:W-:Y:S02]  /*3db0*/  HFMA2 R166, -RZ, RZ, 0, 0 ;  /* 0x00000000ffa67431 */ /* 0x000fe400000001ff */
[----:B------:R-:W-:Y:S01]  /*3dc0*/  FMUL.FTZ R115, R115, UR5 ;  /* 0x0000000573737c20 */ /* 0x000fe20008410000 */
[----:B------:R-:W-:-:S03]  /*3dd0*/  FADD.FTZ R164, R169, -R164 ;  /* 0x800000a4a9a47221 */ /* 0x000fc60000010000 */
[----:B------:R-:W-:Y:S01]  /*3de0*/  FMUL.FTZ R86, R115, UR4 ;  /* 0x0000000473567c20 */ /* 0x000fe20008410000 */
[----:B------:R-:W-:-:S03]  /*3df0*/  MOV R115, RZ ;  /* 0x000000ff00737202 */ /* 0x000fc60000000f00 */
[----:B------:R-:W-:Y:S01]  /*3e00*/  @P4 FMUL.FTZ R163, R151, R86 ;  /* 0x0000005697a34220 */ /* 0x000fe20000410000 */
[----:B------:R-:W-:-:S05]  /*3e10*/  @P4 HADD2.F32 R151, -RZ, R54.H1_H1 ;  /* 0x30000036ff974230 */ /* 0x000fca0000004100 */
[----:B------:R-:W-:Y:S01]  /*3e20*/  @P4 FMUL.FTZ R115, R151, R86 ;  /* 0x0000005697734220 */ /* 0x000fe20000410000 */
[----:B------:R-:W-:Y:S01]  /*3e30*/  FMUL.FTZ R86, R164, UR19 ;  /* 0x00000013a4567c20 */ /* 0x000fe20008410000 */
[----:B------:R-:W-:Y:S01]  /*3e40*/  HFMA2 R164, -RZ, RZ, 0, 0 ;  /* 0x00000000ffa47431 */ /* 0x000fe200000001ff */
[----:B------:R-:W-:Y:S02]  /*3e50*/  MOV R151, RZ ;  /* 0x000000ff00977202 */ /* 0x000fe40000000f00 */
[----:B------:R-:W-:-:S04]  /*3e60*/  FMUL.FTZ R86, R86, UR5 ;  /* 0x0000000556567c20 */ /* 0x000fc80008410000 */
[----:B------:R-:W-:-:S04]  /*3e70*/  FMUL.FTZ R86, R86, UR4 ;  /* 0x0000000456567c20 */ /* 0x000fc80008410000 */
[-C--:B------:R-:W-:Y:S01]  /*3e80*/  @P3 FMUL.FTZ R164, R165, R86.reuse ;  /* 0x00000056a5a43220 */ /* 0x080fe20000410000 */
[----:B------:R-:W-:Y:S01]  /*3e90*/  @P3 FMUL.FTZ R151, R167, R86 ;  /* 0x00000056a7973220 */ /* 0x000fe20000410000 */
[----:B------:R-:W-:Y:S01]  /*3ea0*/  FMUL.FTZ R86, R170, UR19 ;  /* 0x00000013aa567c20 */ /* 0x000fe20008410000 */
[----:B------:R-:W-:Y:S01]  /*3eb0*/  @P1 HADD2.F32 R167, -RZ, R55.H1_H1 ;  /* 0x30000037ffa71230 */ /* 0x000fe20000004100 */
[----:B------:R-:W-:Y:S02]  /*3ec0*/  MOV R165, RZ ;  /* 0x000000ff00a57202 */ /* 0x000fe40000000f00 */
[----:B------:R-:W-:-:S04]  /*3ed0*/  FMUL.FTZ R86, R86, UR5 ;  /* 0x0000000556567c20 */ /* 0x000fc80008410000 */
[----:B------:R-:W-:-:S04]  /*3ee0*/  FMUL.FTZ R86, R86, UR4 ;  /* 0x0000000456567c20 */ /* 0x000fc80008410000 */
[-C--:B------:R-:W-:Y:S01]  /*3ef0*/  @P1 FMUL.FTZ R166, R167, R86.reuse ;  /* 0x00000056a7a61220 */ /* 0x080fe20000410000 */
[----:B------:R-:W-:Y:S01]  /*3f00*/  @P1 FMUL.FTZ R165, R87, R86 ;  /* 0x0000005657a51220 */ /* 0x000fe20000410000 */
[----:B------:R-:W-:-:S03]  /*3f10*/  F2FP.F16.F32.PACK_AB R86, R115, R114 ;  /* 0x000000727356723e */ /* 0x000fc600000000ff */
[----:B------:R-:W-:-:S07]  /*3f20*/  F2FP.F16.F32.PACK_AB R87, R166, R151 ;  /* 0x00000097a657723e */ /* 0x000fce00000000ff */
.L_x_2495:
[----:B------:R-:W0:Y:S01]  /*3f30*/  @P0 LDC.64 R114, c[0x0][0x478] ;  /* 0x00011e00ff720b82 */ /* 0x000e220000000a00 */
[----:B------:R-:W-:-:S05]  /*3f40*/  IADD3 R133, PT, PT, R133, 0x100, RZ ;  /* 0x0000010085857810 */ /* 0x000fca0007ffe0ff */
[----:B------:R-:W-:-:S04]  /*3f50*/  IMAD.WIDE.U32 R150, R133, 0x10, R226 ;  /* 0x0000001085967825 */ /* 0x000fc800078e00e2 */
[----:B0-----:R-:W-:-:S04]  /*3f60*/  @P0 IMAD.WIDE.U32 R114, R148, 0x10, R114 ;  /* 0x0000001094720825 */ /* 0x001fc800078e0072 */
[----:B------:R-:W-:Y:S01]  /*3f70*/  IMAD.WIDE.U32 R148, R148, 0x10, R194 ;  /* 0x0000001094947825 */ /* 0x000fe200078e00c2 */
[----:B------:R-:W-:Y:S04]  /*3f80*/  @P0 STG.E.128 desc[UR12][R114.64], R80 ;  /* 0x0000005072000986 */ /* 0x000fe8000c101d0c */
[----:B------:R0:W-:Y:S04]  /*3f90*/  STG.E.128 desc[UR12][R148.64], R84 ;  /* 0x0000005494007986 */ /* 0x0001e8000c101d0c */
[----:B0-----:R0:W5:Y:S01]  /*3fa0*/  LDG.E.128 R84, desc[UR12][R150.64] ;  /* 0x0000000c96547981 */ /* 0x001162000c1e1d00 */
[----:B------:R-:W-:Y:S05]  /*3fb0*/  @!P0 BRA `(.L_x_2496) ;  /* 0x0000000400a08947 */ /* 0x000fea0003800000 */
[--C-:B------:R-:W-:Y:S01]  /*3fc0*/  FFMA.FTZ R138, R138, UR24, R137.reuse ;  /* 0x000000188a8a7c23 */ /* 0x100fe20008010089 */
[----:B------:R-:W-:Y:S01]  /*3fd0*/  LOP3.LUT P1, RZ, R110, 0xff, RZ, 0xc0, !PT ;  /* 0x000000ff6eff7812 */ /* 0x000fe2000782c0ff */
[--C-:B------:R-:W-:Y:S01]  /*3fe0*/  FFMA.FTZ R142, R142, UR24, R137.reuse ;  /* 0x000000188e8e7c23 */ /* 0x100fe20008010089 */
[----:B------:R-:W-:Y:S01]  /*3ff0*/  LOP3.LUT P4, RZ, R110, 0xff0000, RZ, 0xc0, !PT ;  /* 0x00ff00006eff7812 */ /* 0x000fe2000788c0ff */
[----:B------:R-:W-:Y:S01]  /*4000*/  FADD.FTZ R80, R139, -R138 ;  /* 0x8000008a8b507221 */ /* 0x000fe20000010000 */
[--C-:B------:R-:W-:Y:S01]  /*4010*/  FFMA.FTZ R138, R140, UR24, R137.reuse ;  /* 0x000000188c8a7c23 */ /* 0x100fe20008010089 */
[----:B------:R-:W-:Y:S01]  /*4020*/  LOP3.LUT P3, RZ, R110, 0xff00, RZ, 0xc0, !PT ;  /* 0x0000ff006eff7812 */ /* 0x000fe2000786c0ff */
[----:B------:R-:W-:Y:S02]  /*4030*/  HFMA2 R140, -RZ, RZ, 0, 0 ;  /* 0x00000000ff8c7431 */ /* 0x000fe400000001ff */
[----:B------:R-:W-:Y:S01]  /*4040*/  FMUL.FTZ R80, R80, UR19 ;  /* 0x0000001350507c20 */ /* 0x000fe20008410000 */
[----:B------:R-:W-:Y:S01]  /*4050*/  FADD.FTZ R138, R141, -R138 ;  /* 0x8000008a8d8a7221 */ /* 0x000fe20000010000 */
[----:B------:R-:W-:Y:S01]  /*4060*/  MOV R114, RZ ;  /* 0x000000ff00727202 */ /* 0x000fe20000000f00 */
[----:B------:R-:W-:Y:S01]  /*4070*/  FFMA.FTZ R144, R144, UR24, R137 ;  /* 0x0000001890907c23 */ /* 0x000fe20008010089 */
[----:B------:R-:W-:Y:S01]  /*4080*/  FMUL.FTZ R81, R80, UR5 ;  /* 0x0000000550517c20 */ /* 0x000fe20008410000 */
[----:B------:R-:W-:-:S02]  /*4090*/  HFMA2 R141, -RZ, RZ, 0, 0 ;  /* 0x00000000ff8d7431 */ /* 0x000fc400000001ff */
[----:B------:R-:W-:Y:S01]  /*40a0*/  @P1 HADD2.F32 R83, -RZ, R56.H0_H0 ;  /* 0x20000038ff531230 */ /* 0x000fe20000004100 */
[----:B------:R-:W-:Y:S01]  /*40b0*/  LOP3.LUT P6, RZ, R110, 0xff000000, RZ, 0xc0, !PT ;  /* 0xff0000006eff7812 */ /* 0x000fe200078cc0ff */
[----:B------:R-:W-:Y:S01]  /*40c0*/  FMUL.FTZ R115, R81, UR4 ;  /* 0x0000000451737c20 */ /* 0x000fe20008410000 */
[--C-:B-----5:R-:W-:Y:S02]  /*40d0*/  @P1 HADD2.F32 R82, -RZ, R84.reuse.H0_H0 ;  /* 0x20000054ff521230 */ /* 0x120fe40000004100 */
[----:B------:R-:W-:Y:S01]  /*40e0*/  FADD.FTZ R81, R143, -R142 ;  /* 0x8000008e8f517221 */ /* 0x000fe20000010000 */
[----:B------:R-:W-:Y:S02]  /*40f0*/  @P4 HADD2.F32 R148, -RZ, R85.H0_H0 ;  /* 0x20000055ff944230 */ /* 0x000fe40000004100 */
[----:B------:R-:W-:Y:S01]  /*4100*/  @P1 FMUL.FTZ R114, R115, R83 ;  /* 0x0000005373721220 */ /* 0x000fe20000410000 */
[----:B------:R-:W-:Y:S01]  /*4110*/  FMUL.FTZ R83, R138, UR19 ;  /* 0x000000138a537c20 */ /* 0x000fe20008410000 */
[----:B------:R-:W-:Y:S01]  /*4120*/  FMUL.FTZ R81, R81, UR19 ;  /* 0x0000001351517c20 */ /* 0x000fe20008410000 */
[----:B------:R-:W-:Y:S01]  /*4130*/  @P1 FMUL.FTZ R140, R115, R82 ;  /* 0x00000052738c1220 */ /* 0x000fe20000410000 */
[----:B------:R-:W-:-:S02]  /*4140*/  @P3 HADD2.F32 R84, -RZ, R84.H1_H1 ;  /* 0x30000054ff543230 */ /* 0x000fc40000004100 */
[----:B------:R-:W-:Y:S01]  /*4150*/  FMUL.FTZ R82, R83, UR5 ;  /* 0x0000000553527c20 */ /* 0x000fe20008410000 */
[----:B------:R-:W-:Y:S01]  /*4160*/  FMUL.FTZ R143, R81, UR5 ;  /* 0x00000005518f7c20 */ /* 0x000fe20008410000 */
[----:B------:R-:W-:Y:S01]  /*4170*/  HFMA2 R142, -RZ, RZ, 0, 0 ;  /* 0x00000000ff8e7431 */ /* 0x000fe200000001ff */
[----:B------:R-:W-:Y:S01]  /*4180*/  MOV R138, RZ ;  /* 0x000000ff008a7202 */ /* 0x000fe20000000f00 */
[----:B------:R-:W-:Y:S01]  /*4190*/  FMUL.FTZ R149, R82, UR4 ;  /* 0x0000000452957c20 */ /* 0x000fe20008410000 */
[----:B------:R-:W-:Y:S02]  /*41a0*/  @P4 HADD2.F32 R82, -RZ, R57.H0_H0 ;  /* 0x20000039ff524230 */ /* 0x000fe40000004100 */
[----:B------:R-:W-:Y:S01]  /*41b0*/  FMUL.FTZ R143, R143, UR4 ;  /* 0x000000048f8f7c20 */ /* 0x000fe20008410000 */
[----:B------:R-:W-:Y:S01]  /*41c0*/  LOP3.LUT P5, RZ, R111, 0xff, RZ, 0xc0, !PT ;  /* 0x000000ff6fff7812 */ /* 0x000fe200078ac0ff */
[----:B------:R-:W-:Y:S02]  /*41d0*/  @P3 HADD2.F32 R139, -RZ, R56.H1_H1 ;  /* 0x30000038ff8b3230 */ /* 0x000fe40000004100 */
[----:B------:R-:W-:Y:S01]  /*41e0*/  @P3 FMUL.FTZ R141, R149, R84 ;  /* 0x00000054958d3220 */ /* 0x000fe20000410000 */
[C---:B------:R-:W-:Y:S01]  /*41f0*/  @P4 FMUL.FTZ R142, R143.reuse, R148 ;  /* 0x000000948f8e4220 */ /* 0x040fe20000410000 */
[----:B------:R-:W-:Y:S01]  /*4200*/  @P4 FMUL.FTZ R138, R143, R82 ;  /* 0x000000528f8a4220 */ /* 0x000fe20000410000 */
[----:B------:R-:W-:Y:S01]  /*4210*/  LOP3.LUT P4, RZ, R111, 0xff00, RZ, 0xc0, !PT ;  /* 0x0000ff006fff7812 */ /* 0x000fe2000788c0ff */
[--C-:B------:R-:W-:Y:S01]  /*4220*/  FFMA.FTZ R146, R146, UR24, R137.reuse ;  /* 0x0000001892927c23 */ /* 0x100fe20008010089 */
[----:B------:R-:W-:Y:S01]  /*4230*/  FADD.FTZ R84, R145, -R144 ;  /* 0x8000009091547221 */ /* 0x000fe20000010000 */
[----:B------:R-:W-:Y:S01]  /*4240*/  ISETP.GE.U32.AND P1, PT, R110, RZ, PT ;  /* 0x000000ff6e00720c */ /* 0x000fe20003f26070 */
[--C-:B------:R-:W-:Y:S01]  /*4250*/  FFMA.FTZ R152, R152, UR24, R137.reuse ;  /* 0x0000001898987c23 */ /* 0x100fe20008010089 */
[----:B------:R-:W-:Y:S01]  /*4260*/  MOV R115, RZ ;  /* 0x000000ff00737202 */ /* 0x000fe20000000f00 */
[--C-:B------:R-:W-:Y:S01]  /*4270*/  FFMA.FTZ R82, R157, UR24, R137.reuse ;  /* 0x000000189d527c23 */ /* 0x100fe20008010089 */
[----:B------:R-:W-:Y:S01]  /*4280*/  @P3 FMUL.FTZ R115, R149, R139 ;  /* 0x0000008b95733220 */ /* 0x000fe20000410000 */
[----:B------:R-:W-:Y:S01]  /*4290*/  FADD.FTZ R146, R147, -R146 ;  /* 0x8000009293927221 */ /* 0x000fe20000010000 */
[----:B------:R-:W-:Y:S01]  /*42a0*/  FMUL.FTZ R84, R84, UR19 ;  /* 0x0000001354547c20 */ /* 0x000fe20008410000 */
[----:B------:R-:W-:Y:S01]  /*42b0*/  LOP3.LUT P3, RZ, R111, 0xff0000, RZ, 0xc0, !PT ;  /* 0x00ff00006fff7812 */ /* 0x000fe2000786c0ff */
[----:B------:R-:W-:Y:S01]  /*42c0*/  FADD.FTZ R152, R153, -R152 ;  /* 0x8000009899987221 */ /* 0x000fe20000010000 */
[----:B------:R-:W-:Y:S01]  /*42d0*/  ISETP.GE.U32.AND.EX P1, PT, R111, 0x1000000, PT, P1 ;  /* 0x010000006f00780c */ /* 0x000fe20003f26110 */
[----:B------:R-:W-:Y:S01]  /*42e0*/  FFMA.FTZ R111, R156, UR24, R137 ;  /* 0x000000189c6f7c23 */ /* 0x000fe20008010089 */
[----:B------:R-:W-:Y:S01]  /*42f0*/  FADD.FTZ R155, R155, -R82 ;  /* 0x800000529b9b7221 */ /* 0x000fe20000010000 */
[----:B------:R-:W-:Y:S01]  /*4300*/  FMUL.FTZ R82, R84, UR5 ;  /* 0x0000000554527c20 */ /* 0x000fe20008410000 */
[----:B------:R-:W-:Y:S01]  /*4310*/  FMUL.FTZ R153, R146, UR19 ;  /* 0x0000001392997c20 */ /* 0x000fe20008410000 */
[----:B------:R-:W-:Y:S01]  /*4320*/  FADD.FTZ R154, R154, -R111 ;  /* 0x8000006f9a9a7221 */ /* 0x000fe20000010000 */
[----:B------:R-:W-:-:S02]  /*4330*/  @P6 HADD2.F32 R85, -RZ, R85.H1_H1 ;  /* 0x30000055ff556230 */ /* 0x000fc40000004100 */
[----:B------:R-:W-:Y:S01]  /*4340*/  FMUL.FTZ R152, R152, UR19 ;  /* 0x0000001398987c20 */ /* 0x000fe20008410000 */
[--C-:B------:R-:W-:Y:S02]  /*4350*/  @P5 HADD2.F32 R110, -RZ, R86.reuse.H0_H0 ;  /* 0x20000056ff6e5230 */ /* 0x100fe40000004100 */
[----:B0-----:R-:W-:Y:S01]  /*4360*/  FMUL.FTZ R151, R82, UR4 ;  /* 0x0000000452977c20 */ /* 0x001fe20008410000 */
[----:B------:R-:W-:Y:S02]  /*4370*/  @P4 HADD2.F32 R147, -RZ, R86.H1_H1 ;  /* 0x30000056ff934230 */ /* 0x000fe40000004100 */
[----:B------:R-:W-:Y:S01]  /*4380*/  FMUL.FTZ R86, R153, UR5 ;  /* 0x0000000599567c20 */ /* 0x000fe20008410000 */
[----:B------:R-:W-:Y:S02]  /*4390*/  @P6 HADD2.F32 R82, -RZ, R57.H1_H1 ;  /* 0x30000039ff526230 */ /* 0x000fe40000004100 */
[----:B------:R-:W-:Y:S02]  /*43a0*/  HFMA2 R143, -RZ, RZ, 0, 0 ;  /* 0x00000000ff8f7431 */ /* 0x000fe400000001ff */
[----:B------:R-:W-:Y:S01]  /*43b0*/  FMUL.FTZ R139, R152, UR5 ;  /* 0x00000005988b7c20 */ /* 0x000fe20008410000 */
[----:B------:R-:W-:-:S02]  /*43c0*/  @P5 HADD2.F32 R111, -RZ, R58.H0_H0 ;  /* 0x2000003aff6f5230 */ /* 0x000fc40000004100 */
[----:B------:R-:W-:Y:S01]  /*43d0*/  FMUL.FTZ R154, R154, UR19 ;  /* 0x000000139a9a7c20 */ /* 0x000fe20008410000 */
[----:B------:R-:W-:Y:S01]  /*43e0*/  @P6 FMUL.FTZ R143, R151, R85 ;  /* 0x00000055978f6220 */ /* 0x000fe20000410000 */
[----:B------:R-:W-:Y:S01]  /*43f0*/  FMUL.FTZ R146, R86, UR4 ;  /* 0x0000000456927c20 */ /* 0x000fe20008410000 */
[----:B------:R-:W-:Y:S01]  /*4400*/  MOV R85, RZ ;  /* 0x000000ff00557202 */ /* 0x000fe20000000f00 */
[----:B------:R-:W-:Y:S01]  /*4410*/  FMUL.FTZ R155, R155, UR19 ;  /* 0x000000139b9b7c20 */ /* 0x000fe20008410000 */
[--C-:B------:R-:W-:Y:S02]  /*4420*/  @P3 HADD2.F32 R149, -RZ, R87.reuse.H0_H0 ;  /* 0x20000057ff953230 */ /* 0x100fe40000004100 */
[----:B------:R-:W-:Y:S01]  /*4430*/  @P6 FMUL.FTZ R85, R151, R82 ;  /* 0x0000005297556220 */ /* 0x000fe20000410000 */
[----:B------:R-:W-:Y:S02]  /*4440*/  @P1 HADD2.F32 R150, -RZ, R87.H1_H1 ;  /* 0x30000057ff961230 */ /* 0x000fe40000004100 */
[----:B------:R-:W-:-:S02]  /*4450*/  HFMA2 R87, -RZ, RZ, 0, 0 ;  /* 0x00000000ff577431 */ /* 0x000fc400000001ff */
[----:B------:R-:W-:Y:S02]  /*4460*/  @P4 HADD2.F32 R86, -RZ, R58.H1_H1 ;  /* 0x3000003aff564230 */ /* 0x000fe40000004100 */
[----:B------:R-:W-:Y:S01]  /*4470*/  FMUL.FTZ R139, R139, UR4 ;  /* 0x000000048b8b7c20 */ /* 0x000fe20008410000 */
[----:B------:R-:W-:Y:S01]  /*4480*/  FMUL.FTZ R82, R154, UR5 ;  /* 0x000000059a527c20 */ /* 0x000fe20008410000 */
[----:B------:R-:W-:Y:S01]  /*4490*/  @P5 FMUL.FTZ R87, R146, R111 ;  /* 0x0000006f92575220 */ /* 0x000fe20000410000 */
[----:B------:R-:W-:Y:S01]  /*44a0*/  FMUL.FTZ R111, R155, UR5 ;  /* 0x000000059b6f7c20 */ /* 0x000fe20008410000 */
[----:B------:R-:W-:Y:S01]  /*44b0*/  MOV R148, RZ ;  /* 0x000000ff00947202 */ /* 0x000fe20000000f00 */
[----:B------:R-:W-:Y:S01]  /*44c0*/  @P4 FMUL.FTZ R148, R139, R86 ;  /* 0x000000568b944220 */ /* 0x000fe20000410000 */
[----:B------:R-:W-:Y:S01]  /*44d0*/  FMUL.FTZ R151, R82, UR4 ;  /* 0x0000000452977c20 */ /* 0x000fe20008410000 */
[--C-:B------:R-:W-:Y:S01]  /*44e0*/  @P3 HADD2.F32 R86, -RZ, R59.reuse.H0_H0 ;  /* 0x2000003bff563230 */ /* 0x100fe20000004100 */
[----:B------:R-:W-:Y:S01]  /*44f0*/  CS2R R144, SRZ ;  /* 0x0000000000907805 */ /* 0x000fe2000001ff00 */
[----:B------:R-:W-:-:S02]  /*4500*/  @P1 HADD2.F32 R82, -RZ, R59.H1_H1 ;  /* 0x3000003bff521230 */ /* 0x000fc40000004100 */
[----:B------:R-:W-:Y:S01]  /*4510*/  FMUL.FTZ R111, R111, UR4 ;  /* 0x000000046f6f7c20 */ /* 0x000fe20008410000 */
[----:B------:R-:W-:Y:S01]  /*4520*/  @P5 FMUL.FTZ R144, R146, R110 ;  /* 0x0000006e92905220 */ /* 0x000fe20000410000 */
[----:B------:R-:W-:Y:S01]  /*4530*/  @P4 FMUL.FTZ R145, R139, R147 ;  /* 0x000000938b914220 */ /* 0x000fe20000410000 */
[----:B------:R-:W-:Y:S01]  /*4540*/  HFMA2 R110, -RZ, RZ, 0, 0 ;  /* 0x00000000ff6e7431 */ /* 0x000fe200000001ff */
[----:B------:R-:W-:Y:S01]  /*4550*/  MOV R139, RZ ;  /* 0x000000ff008b7202 */ /* 0x000fe20000000f00 */
[----:B------:R-:W-:Y:S01]  /*4560*/  @P3 FMUL.FTZ R110, R151, R86 ;  /* 0x00000056976e3220 */ /* 0x000fe20000410000 */
[----:B------:R-:W-:Y:S01]  /*4570*/  @P1 FMUL.FTZ R139, R111, R82 ;  /* 0x000000526f8b1220 */ /* 0x000fe20000410000 */
[----:B------:R-:W-:Y:S02]  /*4580*/  CS2R R146, SRZ ;  /* 0x0000000000927805 */ /* 0x000fe4000001ff00 */
[----:B------:R-:W-:Y:S01]  /*4590*/  F2FP.F16.F32.PACK_AB R81, R84, R81 ;  /* 0x000000515451723e */ /* 0x000fe200000000ff */
[----:B------:R-:W-:Y:S01]  /*45a0*/  @P3 FMUL.FTZ R146, R151, R149 ;  /* 0x0000009597923220 */ /* 0x000fe20000410000 */
[----:B------:R-:W-:Y:S01]  /*45b0*/  F2FP.F16.F32.PACK_AB R80, R83, R80 ;  /* 0x000000505350723e */ /* 0x000fe200000000ff */
[----:B------:R-:W-:Y:S01]  /*45c0*/  @P1 FMUL.FTZ R147, R111, R150 ;  /* 0x000000966f931220 */ /* 0x000fe20000410000 */
[----:B------:R-:W-:-:S02]  /*45d0*/  F2FP.F16.F32.PACK_AB R86, R148, R87 ;  /* 0x000000579456723e */ /* 0x000fc400000000ff */
[----:B------:R-:W-:Y:S02]  /*45e0*/  F2FP.F16.F32.PACK_AB R82, R152, R153 ;  /* 0x000000999852723e */ /* 0x000fe400000000ff */
[----:B------:R-:W-:Y:S02]  /*45f0*/  F2FP.F16.F32.PACK_AB R83, R155, R154 ;  /* 0x0000009a9b53723e */ /* 0x000fe400000000ff */
[----:B------:R-:W-:Y:S02]  /*4600*/  F2FP.F16.F32.PACK_AB R85, R85, R138 ;  /* 0x0000008a5555723e */ /* 0x000fe400000000ff */
[----:B------:R-:W-:Y:S02]  /*4610*/  F2FP.F16.F32.PACK_AB R84, R115, R114 ;  /* 0x000000727354723e */ /* 0x000fe400000000ff */
[----:B------:R-:W-:Y:S01]  /*4620*/  F2FP.F16.F32.PACK_AB R87, R139, R110 ;  /* 0x0000006e8b57723e */ /* 0x000fe200000000ff */
[----:B------:R-:W-:Y:S06]  /*4630*/  BRA `(.L_x_2497) ;  /* 0x00000004008c7947 */ /* 0x000fec0003800000 */
.L_x_2496:
[--C-:B------:R-:W-:Y:S01]  /*4640*/  FFMA.FTZ R138, R138, UR24, R137.reuse ;  /* 0x000000188a8a7c23 */ /* 0x100fe20008010089 */
[----:B------:R-:W-:Y:S01]  /*4650*/  LOP3.LUT P1, RZ, R110, 0xff, RZ, 0xc0, !PT ;  /* 0x000000ff6eff7812 */ /* 0x000fe2000782c0ff */
[--C-:B------:R-:W-:Y:S01]  /*4660*/  FFMA.FTZ R148, R140, UR24, R137.reuse ;  /* 0x000000188c947c23 */ /* 0x100fe20008010089 */
[----:B------:R-:W-:Y:S01]  /*4670*/  LOP3.LUT P3, RZ, R110, 0xff00, RZ, 0xc0, !PT ;  /* 0x0000ff006eff7812 */ /* 0x000fe2000786c0ff */
[----:B------:R-:W-:Y:S01]  /*4680*/  FADD.FTZ R138, R139, -R138 ;  /* 0x8000008a8b8a7221 */ /* 0x000fe20000010000 */
[--C-:B0-----:R-:W-:Y:S01]  /*4690*/  FFMA.FTZ R150, R142, UR24, R137.reuse ;  /* 0x000000188e967c23 */ /* 0x101fe20008010089 */
[----:B------:R-:W-:Y:S01]  /*46a0*/  FADD.FTZ R148, R141, -R148 ;  /* 0x800000948d947221 */ /* 0x000fe20000010000 */
[----:B------:R-:W-:Y:S01]  /*46b0*/  LOP3.LUT P4, RZ, R110, 0xff0000, RZ, 0xc0, !PT ;  /* 0x00ff00006eff7812 */ /* 0x000fe2000788c0ff */
[----:B------:R-:W-:Y:S01]  /*46c0*/  FMUL.FTZ R115, R138, UR19 ;  /* 0x000000138a737c20 */ /* 0x000fe20008410000 */
[----:B------:R-:W-:Y:S01]  /*46d0*/  FADD.FTZ R150, R143, -R150 ;  /* 0x800000968f967221 */ /* 0x000fe20000010000 */
[----:B------:R-:W-:Y:S01]  /*46e0*/  FMUL.FTZ R148, R148, UR19 ;  /* 0x0000001394947c20 */ /* 0x000fe20008410000 */
[----:B------:R-:W-:Y:S01]  /*46f0*/  FFMA.FTZ R144, R144, UR24, R137 ;  /* 0x0000001890907c23 */ /* 0x000fe20008010089 */
[----:B------:R-:W-:Y:S01]  /*4700*/  FMUL.FTZ R115, R115, UR5 ;  /* 0x0000000573737c20 */ /* 0x000fe20008410000 */
[----:B------:R-:W-:Y:S01]  /*4710*/  FMUL.FTZ R139, R150, UR19 ;  /* 0x00000013968b7c20 */ /* 0x000fe20008410000 */
[----:B-----5:R-:W-:-:S02]  /*4720*/  @P1 HADD2.F32 R138, -RZ, R84.H0_H0 ;  /* 0x20000054ff8a1230 */ /* 0x020fc40000004100 */
[----:B------:R-:W-:Y:S02]  /*4730*/  HFMA2 R140, -RZ, RZ, 0, 0 ;  /* 0x00000000ff8c7431 */ /* 0x000fe400000001ff */
[----:B------:R-:W-:Y:S02]  /*4740*/  @P3 HADD2.F32 R143, -RZ, R84.H1_H1 ;  /* 0x30000054ff8f3230 */ /* 0x000fe40000004100 */
[----:B------:R-:W-:Y:S01]  /*4750*/  FMUL.FTZ R84, R148, UR5 ;  /* 0x0000000594547c20 */ /* 0x000fe20008410000 */
[--C-:B------:R-:W-:Y:S02]  /*4760*/  @P1 HADD2.F32 R142, -RZ, R56.reuse.H0_H0 ;  /* 0x20000038ff8e1230 */ /* 0x100fe40000004100 */
[----:B------:R-:W-:Y:S01]  /*4770*/  FMUL.FTZ R115, R115, UR4 ;  /* 0x0000000473737c20 */ /* 0x000fe20008410000 */
[----:B------:R-:W-:Y:S01]  /*4780*/  @P3 HADD2.F32 R149, -RZ, R56.H1_H1 ;  /* 0x30000038ff953230 */ /* 0x000fe20000004100 */
[----:B------:R-:W-:Y:S01]  /*4790*/  MOV R114, RZ ;  /* 0x000000ff00727202 */ /* 0x000fe20000000f00 */
[----:B------:R-:W-:Y:S01]  /*47a0*/  FMUL.FTZ R84, R84, UR4 ;  /* 0x0000000454547c20 */ /* 0x000fe20008410000 */
[-C--:B------:R-:W-:Y:S01]  /*47b0*/  @P1 FMUL.FTZ R140, R138, R115.reuse ;  /* 0x000000738a8c1220 */ /* 0x080fe20000410000 */
[----:B------:R-:W-:Y:S01]  /*47c0*/  @P1 FMUL.FTZ R114, R142, R115 ;  /* 0x000000738e721220 */ /* 0x000fe20000410000 */
[----:B------:R-:W-:Y:S01]  /*47d0*/  FADD.FTZ R144, R145, -R144 ;  /* 0x8000009091907221 */ /* 0x000fe20000010000 */
[----:B------:R-:W-:Y:S01]  /*47e0*/  FMUL.FTZ R139, R139, UR5 ;  /* 0x000000058b8b7c20 */ /* 0x000fe20008410000 */
[----:B------:R-:W-:Y:S01]  /*47f0*/  ISETP.GE.U32.AND P1, PT, R110, RZ, PT ;  /* 0x000000ff6e00720c */ /* 0x000fe20003f26070 */
[----:B------:R-:W-:Y:S01]  /*4800*/  HFMA2 R141, -RZ, RZ, 0, 0 ;  /* 0x00000000ff8d7431 */ /* 0x000fe200000001ff */
[----:B------:R-:W-:Y:S01]  /*4810*/  MOV R115, RZ ;  /* 0x000000ff00737202 */ /* 0x000fe20000000f00 */
[-C--:B------:R-:W-:Y:S01]  /*4820*/  @P3 FMUL.FTZ R141, R143, R84.reuse ;  /* 0x000000548f8d3220 */ /* 0x080fe20000410000 */
[----:B------:R-:W-:Y:S01]  /*4830*/  @P3 FMUL.FTZ R115, R149, R84 ;  /* 0x0000005495733220 */ /* 0x000fe20000410000 */
[----:B------:R-:W-:-:S02]  /*4840*/  @P4 HADD2.F32 R148, -RZ, R85.H0_H0 ;  /* 0x20000055ff944230 */ /* 0x000fc40000004100 */
[----:B------:R-:W-:Y:S01]  /*4850*/  FMUL.FTZ R84, R144, UR19 ;  /* 0x0000001390547c20 */ /* 0x000fe20008410000 */
[----:B------:R-:W-:Y:S02]  /*4860*/  @P4 HADD2.F32 R150, -RZ, R57.H0_H0 ;  /* 0x20000039ff964230 */ /* 0x000fe40000004100 */
[----:B------:R-:W-:Y:S01]  /*4870*/  FMUL.FTZ R139, R139, UR4 ;  /* 0x000000048b8b7c20 */ /* 0x000fe20008410000 */
[----:B------:R-:W-:Y:S01]  /*4880*/  LOP3.LUT P6, RZ, R110, 0xff000000, RZ, 0xc0, !PT ;  /* 0xff0000006eff7812 */ /* 0x000fe200078cc0ff */
[--C-:B------:R-:W-:Y:S01]  /*4890*/  FFMA.FTZ R146, R146, UR24, R137.reuse ;  /* 0x0000001892927c23 */ /* 0x100fe20008010089 */
[----:B------:R-:W-:Y:S01]  /*48a0*/  LOP3.LUT P3, RZ, R111, 0xff0000, RZ, 0xc0, !PT ;  /* 0x00ff00006fff7812 */ /* 0x000fe2000786c0ff */
[--C-:B------:R-:W-:Y:S01]  /*48b0*/  FFMA.FTZ R110, R157, UR24, R137.reuse ;  /* 0x000000189d6e7c23 */ /* 0x100fe20008010089 */
[C---:B------:R-:W-:Y:S01]  /*48c0*/  ISETP.GE.U32.AND.EX P1, PT, R111.reuse, 0x1000000, PT, P1 ;  /* 0x010000006f00780c */ /* 0x040fe20003f26110 */
[----:B------:R-:W-:Y:S01]  /*48d0*/  HFMA2 R142, -RZ, RZ, 0, 0 ;  /* 0x00000000ff8e7431 */ /* 0x000fe200000001ff */
[----:B------:R-:W-:Y:S01]  /*48e0*/  LOP3.LUT P5, RZ, R111, 0xff, RZ, 0xc0, !PT ;  /* 0x000000ff6fff7812 */ /* 0x000fe200078ac0ff */
[----:B------:R-:W-:Y:S01]  /*48f0*/  FMUL.FTZ R84, R84, UR5 ;  /* 0x0000000554547c20 */ /* 0x000fe20008410000 */
[----:B------:R-:W-:Y:S01]  /*4900*/  MOV R138, RZ ;  /* 0x000000ff008a7202 */ /* 0x000fe20000000f00 */
[-C--:B------:R-:W-:Y:S01]  /*4910*/  @P4 FMUL.FTZ R142, R148, R139.reuse ;  /* 0x0000008b948e4220 */ /* 0x080fe20000410000 */
[----:B------:R-:W-:Y:S01]  /*4920*/  @P4 FMUL.FTZ R138, R150, R139 ;  /* 0x0000008b968a4220 */ /* 0x000fe20000410000 */
[----:B------:R-:W-:Y:S01]  /*4930*/  FADD.FTZ R146, R147, -R146 ;  /* 0x8000009293927221 */ /* 0x000fe20000010000 */
[----:B------:R-:W-:Y:S01]  /*4940*/  LOP3.LUT P4, RZ, R111, 0xff00, RZ, 0xc0, !PT ;  /* 0x0000ff006fff7812 */ /* 0x000fe2000788c0ff */
[--C-:B------:R-:W-:Y:S01]  /*4950*/  FFMA.FTZ R152, R152, UR24, R137.reuse ;  /* 0x0000001898987c23 */ /* 0x100fe20008010089 */
[----:B------:R-:W-:Y:S01]  /*4960*/  FADD.FTZ R155, R155, -R110 ;  /* 0x8000006e9b9b7221 */ /* 0x000fe20000010000 */
[----:B------:R-:W-:Y:S01]  /*4970*/  FMUL.FTZ R110, R84, UR4 ;  /* 0x00000004546e7c20 */ /* 0x000fe20008410000 */
[----:B------:R-:W-:Y:S01]  /*4980*/  FMUL.FTZ R84, R146, UR19 ;  /* 0x0000001392547c20 */ /* 0x000fe20008410000 */
[----:B------:R-:W-:Y:S01]  /*4990*/  FFMA.FTZ R111, R156, UR24, R137 ;  /* 0x000000189c6f7c23 */ /* 0x000fe20008010089 */
[----:B------:R-:W-:Y:S01]  /*49a0*/  FADD.FTZ R152, R153, -R152 ;  /* 0x8000009899987221 */ /* 0x000fe20000010000 */
[----:B------:R-:W-:-:S02]  /*49b0*/  @P6 HADD2.F32 R85, -RZ, R85.H1_H1 ;  /* 0x30000055ff556230 */ /* 0x000fc40000004100 */
[----:B------:R-:W-:Y:S01]  /*49c0*/  FMUL.FTZ R84, R84, UR5 ;  /* 0x0000000554547c20 */ /* 0x000fe20008410000 */
[--C-:B------:R-:W-:Y:S02]  /*49d0*/  @P3 HADD2.F32 R151, -RZ, R87.reuse.H0_H0 ;  /* 0x20000057ff973230 */ /* 0x100fe40000004100 */
[----:B------:R-:W-:Y:S01]  /*49e0*/  FADD.FTZ R154, R154, -R111 ;  /* 0x8000006f9a9a7221 */ /* 0x000fe20000010000 */
[----:B------:R-:W-:Y:S02]  /*49f0*/  @P1 HADD2.F32 R150, -RZ, R87.H1_H1 ;  /* 0x30000057ff961230 */ /* 0x000fe40000004100 */
[----:B------:R-:W-:Y:S01]  /*4a00*/  FMUL.FTZ R87, R152, UR19 ;  /* 0x0000001398577c20 */ /* 0x000fe20008410000 */
[----:B------:R-:W-:Y:S02]  /*4a10*/  @P5 HADD2.F32 R139, -RZ, R86.H0_H0 ;  /* 0x20000056ff8b5230 */ /* 0x000fe40000004100 */
[----:B------:R-:W-:Y:S01]  /*4a20*/  FMUL.FTZ R84, R84, UR4 ;  /* 0x0000000454547c20 */ /* 0x000fe20008410000 */
[----:B------:R-:W-:-:S02]  /*4a30*/  @P6 HADD2.F32 R111, -RZ, R57.H1_H1 ;  /* 0x30000039ff6f6230 */ /* 0x000fc40000004100 */
[----:B------:R-:W-:Y:S02]  /*4a40*/  HFMA2 R143, -RZ, RZ, 0, 0 ;  /* 0x00000000ff8f7431 */ /* 0x000fe400000001ff */
[----:B------:R-:W-:Y:S02]  /*4a50*/  @P5 HADD2.F32 R147, -RZ, R58.H0_H0 ;  /* 0x2000003aff935230 */ /* 0x000fe40000004100 */
[-C--:B------:R-:W-:Y:S01]  /*4a60*/  @P6 FMUL.FTZ R143, R85, R110.reuse ;  /* 0x0000006e558f6220 */ /* 0x080fe20000410000 */
[----:B------:R-:W-:Y:S01]  /*4a70*/  @P4 HADD2.F32 R149, -RZ, R86.H1_H1 ;  /* 0x30000056ff954230 */ /* 0x000fe20000004100 */
[----:B------:R-:W-:Y:S01]  /*4a80*/  CS2R R144, SRZ ;  /* 0x0000000000907805 */ /* 0x000fe2000001ff00 */
[----:B------:R-:W-:Y:S01]  /*4a90*/  FMUL.FTZ R87, R87, UR5 ;  /* 0x0000000557577c20 */ /* 0x000fe20008410000 */
[----:B------:R-:W-:Y:S01]  /*4aa0*/  MOV R85, RZ ;  /* 0x000000ff00557202 */ /* 0x000fe20000000f00 */
[----:B------:R-:W-:Y:S02]  /*4ab0*/  HFMA2 R86, -RZ, RZ, 0, 0 ;  /* 0x00000000ff567431 */ /* 0x000fe400000001ff */
[----:B------:R-:W-:Y:S01]  /*4ac0*/  @P6 FMUL.FTZ R85, R111, R110 ;  /* 0x0000006e6f556220 */ /* 0x000fe20000410000 */
[-C--:B------:R-:W-:Y:S01]  /*4ad0*/  @P5 FMUL.FTZ R144, R139, R84.reuse ;  /* 0x000000548b905220 */ /* 0x080fe20000410000 */
[----:B------:R-:W-:Y:S01]  /*4ae0*/  @P5 FMUL.FTZ R86, R147, R84 ;  /* 0x0000005493565220 */ /* 0x000fe20000410000 */
[----:B------:R-:W-:Y:S01]  /*4af0*/  FMUL.FTZ R84, R154, UR19 ;  /* 0x000000139a547c20 */ /* 0x000fe20008410000 */
[----:B------:R-:W-:Y:S01]  /*4b00*/  FMUL.FTZ R111, R155, UR19 ;  /* 0x000000139b6f7c20 */ /* 0x000fe20008410000 */
[----:B------:R-:W-:Y:S01]  /*4b10*/  FMUL.FTZ R148, R87, UR4 ;  /* 0x0000000457947c20 */ /* 0x000fe20008410000 */
[----:B------:R-:W-:-:S02]  /*4b20*/  @P3 HADD2.F32 R153, -RZ, R59.H0_H0 ;  /* 0x2000003bff993230 */ /* 0x000fc40000004100 */
[----:B------:R-:W-:Y:S01]  /*4b30*/  FMUL.FTZ R84, R84, UR5 ;  /* 0x0000000554547c20 */ /* 0x000fe20008410000 */
[----:B------:R-:W-:Y:S01]  /*4b40*/  FMUL.FTZ R111, R111, UR5 ;  /* 0x000000056f6f7c20 */ /* 0x000fe20008410000 */
[-C--:B------:R-:W-:Y:S01]  /*4b50*/  @P4 FMUL.FTZ R145, R149, R148.reuse ;  /* 0x0000009495914220 */ /* 0x080fe20000410000 */
[----:B------:R-:W-:Y:S02]  /*4b60*/  @P4 HADD2.F32 R149, -RZ, R58.H1_H1 ;  /* 0x3000003aff954230 */ /* 0x000fe40000004100 */
[----:B------:R-:W-:Y:S01]  /*4b70*/  FMUL.FTZ R84, R84, UR4 ;  /* 0x0000000454547c20 */ /* 0x000fe20008410000 */
[----:B------:R-:W-:Y:S02]  /*4b80*/  @P1 HADD2.F32 R152, -RZ, R59.H1_H1 ;  /* 0x3000003bff981230 */ /* 0x000fe40000004100 */
[----:B------:R-:W-:Y:S01]  /*4b90*/  FMUL.FTZ R111, R111, UR4 ;  /* 0x000000046f6f7c20 */ /* 0x000fe20008410000 */
[----:B------:R-:W-:Y:S01]  /*4ba0*/  MOV R87, RZ ;  /* 0x000000ff00577202 */ /* 0x000fe20000000f00 */
[----:B------:R-:W-:Y:S01]  /*4bb0*/  HFMA2 R110, -RZ, RZ, 0, 0 ;  /* 0x00000000ff6e7431 */ /* 0x000fe200000001ff */
[----:B------:R-:W-:Y:S01]  /*4bc0*/  MOV R139, RZ ;  /* 0x000000ff008b7202 */ /* 0x000fe20000000f00 */
[----:B------:R-:W-:Y:S01]  /*4bd0*/  @P4 FMUL.FTZ R87, R149, R148 ;  /* 0x0000009495574220 */ /* 0x000fe20000410000 */
[----:B------:R-:W-:Y:S01]  /*4be0*/  @P3 FMUL.FTZ R110, R153, R84 ;  /* 0x00000054996e3220 */ /* 0x000fe20000410000 */
[----:B------:R-:W-:Y:S01]  /*4bf0*/  @P1 FMUL.FTZ R139, R152, R111 ;  /* 0x0000006f988b1220 */ /* 0x000fe20000410000 */
[----:B------:R-:W-:-:S02]  /*4c00*/  CS2R R146, SRZ ;  /* 0x0000000000927805 */ /* 0x000fc4000001ff00 */
[----:B------:R-:W-:Y:S01]  /*4c10*/  F2FP.F16.F32.PACK_AB R85, R85, R138 ;  /* 0x0000008a5555723e */ /* 0x000fe200000000ff */
[----:B------:R-:W-:Y:S01]  /*4c20*/  @P3 FMUL.FTZ R146, R151, R84 ;  /* 0x0000005497923220 */ /* 0x000fe20000410000 */
[----:B------:R-:W-:Y:S01]  /*4c30*/  F2FP.F16.F32.PACK_AB R86, R87, R86 ;  /* 0x000000565756723e */ /* 0x000fe200000000ff */
[----:B------:R-:W-:Y:S01]  /*4c40*/  @P1 FMUL.FTZ R147, R150, R111 ;  /* 0x0000006f96931220 */ /* 0x000fe20000410000 */
[----:B------:R-:W-:Y:S02]  /*4c50*/  F2FP.F16.F32.PACK_AB R84, R115, R114 ;  /* 0x000000727354723e */ /* 0x000fe400000000ff */
[----:B------:R-:W-:-:S07]  /*4c60*/  F2FP.F16.F32.PACK_AB R87, R139, R110 ;  /* 0x0000006e8b57723e */ /* 0x000fce00000000ff */
.L_x_2497:
        /* <DEDUP_REMOVED lines=15> */
[----:B------:R-:W-:Y:S01]  /*4d60*/  FFMA.FTZ R98, R105, UR24, R137 ;  /* 0x0000001869627c23 */ /* 0x000fe20008010089 */
[----:B------:R-:W-:Y:S01]  /*4d70*/  FMUL.FTZ R80, R80, UR19 ;  /* 0x0000001350507c20 */ /* 0x000fe20008410000 */
[----:B------:R-:W-:Y:S01]  /*4d80*/  FADD.FTZ R94, R94, -R81 ;  /* 0x800000515e5e7221 */ /* 0x000fe20000010000 */
[----:B------:R-:W-:Y:S01]  /*4d90*/  FMUL.FTZ R83, R83, UR19 ;  /* 0x0000001353537c20 */ /* 0x000fe20008410000 */
[----:B------:R-:W-:-:S02]  /*4da0*/  HFMA2 R105, -RZ, RZ, 0, 0 ;  /* 0x00000000ff697431 */ /* 0x000fc400000001ff */
[----:B------:R-:W-:Y:S01]  /*4db0*/  FMUL.FTZ R81, R80, UR5 ;  /* 0x0000000550517c20 */ /* 0x000fe20008410000 */
[--C-:B------:R-:W-:Y:S01]  /*4dc0*/  FFMA.FTZ R111, R106, UR24, R137.reuse ;  /* 0x000000186a6f7c23 */ /* 0x100fe20008010089 */
[----:B-----5:R-:W-:Y:S02]  /*4dd0*/  @P1 HADD2.F32 R82, -RZ, R84.H0_H0 ;  /* 0x20000054ff521230 */ /* 0x020fe40000004100 */
[----:B------:R-:W-:Y:S01]  /*4de0*/  FFMA.FTZ R106, R109, UR24, R137 ;  /* 0x000000186d6a7c23 */ /* 0x000fe20008010089 */
[----:B------:R-:W-:Y:S01]  /*4df0*/  FMUL.FTZ R81, R81, UR4 ;  /* 0x0000000451517c20 */ /* 0x000fe20008410000 */
[----:B------:R-:W-:Y:S01]  /*4e00*/  @P1 HADD2.F32 R93, -RZ, R60.H0_H0 ;  /* 0x2000003cff5d1230 */ /* 0x000fe20000004100 */
[----:B------:R-:W-:Y:S01]  /*4e10*/  LOP3.LUT P3, RZ, R100, 0xff0000, RZ, 0xc0, !PT ;  /* 0x00ff000064ff7812 */ /* 0x000fe2000786c0ff */
[----:B------:R-:W-:Y:S02]  /*4e20*/  @P4 HADD2.F32 R84, -RZ, R84.H1_H1 ;  /* 0x30000054ff544230 */ /* 0x000fe40000004100 */
[----:B------:R-:W-:Y:S01]  /*4e30*/  @P1 FMUL.FTZ R105, R81, R82 ;  /* 0x0000005251691220 */ /* 0x000fe20000410000 */
[----:B------:R-:W-:Y:S01]  /*4e40*/  FMUL.FTZ R82, R83, UR5 ;  /* 0x0000000553527c20 */ /* 0x000fe20008410000 */
[----:B------:R-:W-:Y:S01]  /*4e50*/  MOV R92, RZ ;  /* 0x000000ff005c7202 */ /* 0x000fe20000000f00 */
[----:B------:R-:W-:Y:S01]  /*4e60*/  FADD.FTZ R102, R95, -R98 ;  /* 0x800000625f667221 */ /* 0x000fe20000010000 */
[----:B------:R-:W-:Y:S01]  /*4e70*/  @P1 FMUL.FTZ R92, R81, R93 ;  /* 0x0000005d515c1220 */ /* 0x000fe20000410000 */
[----:B------:R-:W-:Y:S01]  /*4e80*/  FMUL.FTZ R109, R82, UR4 ;  /* 0x00000004526d7c20 */ /* 0x000fe20008410000 */
[----:B------:R-:W-:-:S02]  /*4e90*/  @P4 HADD2.F32 R82, -RZ, R60.H1_H1 ;  /* 0x3000003cff524230 */ /* 0x000fc40000004100 */
[----:B------:R-:W-:Y:S01]  /*4ea0*/  HFMA2 R98, -RZ, RZ, 0, 0 ;  /* 0x00000000ff627431 */ /* 0x000fe200000001ff */
[----:B------:R-:W-:Y:S01]  /*4eb0*/  MOV R93, RZ ;  /* 0x000000ff005d7202 */ /* 0x000fe20000000f00 */
[----:B------:R-:W-:Y:S01]  /*4ec0*/  FMUL.FTZ R81, R94, UR19 ;  /* 0x000000135e517c20 */ /* 0x000fe20008410000 */
[C---:B------:R-:W-:Y:S01]  /*4ed0*/  @P4 FMUL.FTZ R98, R109.reuse, R84 ;  /* 0x000000546d624220 */ /* 0x040fe20000410000 */
[----:B------:R-:W-:Y:S01]  /*4ee0*/  @P4 FMUL.FTZ R93, R109, R82 ;  /* 0x000000526d5d4220 */ /* 0x000fe20000410000 */
[----:B------:R-:W-:Y:S01]  /*4ef0*/  LOP3.LUT P5, RZ, R101, 0xff, RZ, 0xc0, !PT ;  /* 0x000000ff65ff7812 */ /* 0x000fe200078ac0ff */
[----:B------:R-:W-:Y:S01]  /*4f00*/  FMUL.FTZ R94, R81, UR5 ;  /* 0x00000005515e7c20 */ /* 0x000fe20008410000 */
[----:B------:R-:W-:Y:S01]  /*4f10*/  LOP3.LUT P4, RZ, R101, 0xff00, RZ, 0xc0, !PT ;  /* 0x0000ff0065ff7812 */ /* 0x000fe2000788c0ff */
[----:B------:R-:W-:Y:S01]  /*4f20*/  @P3 HADD2.F32 R95, -RZ, R85.H0_H0 ;  /* 0x20000055ff5f3230 */ /* 0x000fe20000004100 */
[----:B------:R-:W-:Y:S01]  /*4f30*/  LOP3.LUT P6, RZ, R100, 0xff000000, RZ, 0xc0, !PT ;  /* 0xff00000064ff7812 */ /* 0x000fe200078cc0ff */
[----:B------:R-:W-:-:S02]  /*4f40*/  @P3 HADD2.F32 R82, -RZ, R61.H0_H0 ;  /* 0x2000003dff523230 */ /* 0x000fc40000004100 */
[----:B------:R-:W-:Y:S01]  /*4f50*/  FADD.FTZ R111, R96, -R111 ;  /* 0x8000006f606f7221 */ /* 0x000fe20000010000 */
[----:B------:R-:W-:Y:S01]  /*4f60*/  FMUL.FTZ R94, R94, UR4 ;  /* 0x000000045e5e7c20 */ /* 0x000fe20008410000 */
[----:B------:R-:W-:Y:S01]  /*4f70*/  ISETP.GE.U32.AND P1, PT, R100, RZ, PT ;  /* 0x000000ff6400720c */ /* 0x000fe20003f26070 */
[--C-:B------:R-:W-:Y:S01]  /*4f80*/  FFMA.FTZ R104, R107, UR24, R137.reuse ;  /* 0x000000186b687c23 */ /* 0x100fe20008010089 */
[----:B------:R-:W-:Y:S01]  /*4f90*/  HFMA2 R107, -RZ, RZ, 0, 0 ;  /* 0x00000000ff6b7431 */ /* 0x000fe200000001ff */
[----:B------:R-:W-:Y:S01]  /*4fa0*/  MOV R84, RZ ;  /* 0x000000ff00547202 */ /* 0x000fe20000000f00 */
[----:B------:R-:W-:Y:S01]  /*4fb0*/  FMUL.FTZ R111, R111, UR19 ;  /* 0x000000136f6f7c20 */ /* 0x000fe20008410000 */
[----:B------:R-:W-:Y:S01]  /*4fc0*/  FFMA.FTZ R108, R108, UR24, R137 ;  /* 0x000000186c6c7c23 */ /* 0x000fe20008010089 */
[C---:B------:R-:W-:Y:S01]  /*4fd0*/  @P3 FMUL.FTZ R107, R94.reuse, R95 ;  /* 0x0000005f5e6b3220 */ /* 0x040fe20000410000 */
[----:B------:R-:W-:Y:S01]  /*4fe0*/  @P3 FMUL.FTZ R84, R94, R82 ;  /* 0x000000525e543220 */ /* 0x000fe20000410000 */
[C---:B------:R-:W-:Y:S01]  /*4ff0*/  LOP3.LUT P3, RZ, R101.reuse, 0xff0000, RZ, 0xc0, !PT ;  /* 0x00ff000065ff7812 */ /* 0x040fe2000786c0ff */
[----:B------:R-:W-:Y:S01]  /*5000*/  FMUL.FTZ R110, R102, UR19 ;  /* 0x00000013666e7c20 */ /* 0x000fe20008410000 */
[----:B------:R-:W-:Y:S01]  /*5010*/  ISETP.GE.U32.AND.EX P1, PT, R101, 0x1000000, PT, P1 ;  /* 0x010000006500780c */ /* 0x000fe20003f26110 */
[----:B------:R-:W-:-:S02]  /*5020*/  @P5 HADD2.F32 R94, -RZ, R86.H0_H0 ;  /* 0x20000056ff5e5230 */ /* 0x000fc40000004100 */
[----:B------:R-:W-:Y:S01]  /*5030*/  FADD.FTZ R108, R99, -R108 ;  /* 0x8000006c636c7221 */ /* 0x000fe20000010000 */
[----:B------:R-:W-:Y:S02]  /*5040*/  @P4 HADD2.F32 R101, -RZ, R86.H1_H1 ;  /* 0x30000056ff654230 */ /* 0x000fe40000004100 */
[----:B------:R-:W-:Y:S01]  /*5050*/  FMUL.FTZ R86, R111, UR5 ;  /* 0x000000056f567c20 */ /* 0x000fe20008410000 */
[----:B------:R-:W-:Y:S01]  /*5060*/  FADD.FTZ R104, R97, -R104 ;  /* 0x8000006861687221 */ /* 0x000fe20000010000 */
[----:B------:R-:W-:Y:S01]  /*5070*/  FMUL.FTZ R82, R110, UR5 ;  /* 0x000000056e527c20 */ /* 0x000fe20008410000 */
[----:B------:R-:W-:Y:S01]  /*5080*/  FADD.FTZ R106, R103, -R106 ;  /* 0x8000006a676a7221 */ /* 0x000fe20000010000 */
[----:B------:R-:W-:Y:S01]  /*5090*/  FMUL.FTZ R86, R86, UR4 ;  /* 0x0000000456567c20 */ /* 0x000fe20008410000 */
[----:B------:R-:W-:Y:S02]  /*50a0*/  @P6 HADD2.F32 R85, -RZ, R85.H1_H1 ;  /* 0x30000055ff556230 */ /* 0x000fe40000004100 */
[----:B------:R-:W-:Y:S01]  /*50b0*/  FMUL.FTZ R108, R108, UR19 ;  /* 0x000000136c6c7c20 */ /* 0x000fe20008410000 */
[----:B------:R-:W-:Y:S01]  /*50c0*/  CS2R R96, SRZ ;  /* 0x0000000000607805 */ /* 0x000fe2000001ff00 */
[----:B------:R-:W-:Y:S01]  /*50d0*/  FMUL.FTZ R103, R82, UR4 ;  /* 0x0000000452677c20 */ /* 0x000fe20008410000 */
[----:B------:R-:W-:Y:S01]  /*50e0*/  FMUL.FTZ R114, R104, UR19 ;  /* 0x0000001368727c20 */ /* 0x000fe20008410000 */
[----:B------:R-:W-:-:S02]  /*50f0*/  @P6 HADD2.F32 R82, -RZ, R61.H1_H1 ;  /* 0x3000003dff526230 */ /* 0x000fc40000004100 */
[----:B------:R-:W-:Y:S01]  /*5100*/  FMUL.FTZ R137, R106, UR19 ;  /* 0x000000136a897c20 */ /* 0x000fe20008410000 */
[----:B------:R-:W-:Y:S01]  /*5110*/  @P5 FMUL.FTZ R96, R86, R94 ;  /* 0x0000005e56605220 */ /* 0x000fe20000410000 */
[----:B------:R-:W-:Y:S01]  /*5120*/  FMUL.FTZ R94, R108, UR5 ;  /* 0x000000056c5e7c20 */ /* 0x000fe20008410000 */
[----:B------:R-:W-:Y:S01]  /*5130*/  @P6 FMUL.FTZ R97, R103, R85 ;  /* 0x0000005567616220 */ /* 0x000fe20000410000 */
[----:B------:R-:W-:Y:S01]  /*5140*/  FMUL.FTZ R100, R114, UR5 ;  /* 0x0000000572647c20 */ /* 0x000fe20008410000 */
[----:B------:R-:W-:Y:S02]  /*5150*/  HFMA2 R85, -RZ, RZ, 0, 0 ;  /* 0x00000000ff557431 */ /* 0x000fe400000001ff */
[--C-:B------:R-:W-:Y:S02]  /*5160*/  @P5 HADD2.F32 R95, -RZ, R62.reuse.H0_H0 ;  /* 0x2000003eff5f5230 */ /* 0x100fe40000004100 */
[----:B------:R-:W-:Y:S01]  /*5170*/  FMUL.FTZ R104, R137, UR5 ;  /* 0x0000000589687c20 */ /* 0x000fe20008410000 */
[----:B------:R-:W-:Y:S01]  /*5180*/  @P6 FMUL.FTZ R85, R103, R82 ;  /* 0x0000005267556220 */ /* 0x000fe20000410000 */
[----:B------:R-:W-:-:S02]  /*5190*/  @P4 HADD2.F32 R82, -RZ, R62.H1_H1 ;  /* 0x3000003eff524230 */ /* 0x000fc40000004100 */
[----:B------:R-:W-:Y:S01]  /*51a0*/  FMUL.FTZ R133, R94, UR4 ;  /* 0x000000045e857c20 */ /* 0x000fe20008410000 */
[--C-:B------:R-:W-:Y:S02]  /*51b0*/  @P3 HADD2.F32 R102, -RZ, R87.reuse.H0_H0 ;  /* 0x20000057ff663230 */ /* 0x100fe40000004100 */
[----:B------:R-:W-:Y:S01]  /*51c0*/  FMUL.FTZ R115, R100, UR4 ;  /* 0x0000000464737c20 */ /* 0x000fe20008410000 */
[----:B------:R-:W-:Y:S01]  /*51d0*/  @P1 HADD2.F32 R109, -RZ, R87.H1_H1 ;  /* 0x30000057ff6d1230 */ /* 0x000fe20000004100 */
[----:B------:R-:W-:Y:S01]  /*51e0*/  MOV R87, RZ ;  /* 0x000000ff00577202 */ /* 0x000fe20000000f00 */
[--C-:B------:R-:W-:Y:S02]  /*51f0*/  @P3 HADD2.F32 R103, -RZ, R63.reuse.H0_H0 ;  /* 0x2000003fff673230 */ /* 0x100fe40000004100 */
[----:B------:R-:W-:Y:S01]  /*5200*/  FMUL.FTZ R104, R104, UR4 ;  /* 0x0000000468687c20 */ /* 0x000fe20008410000 */
[----:B------:R-:W-:Y:S02]  /*5210*/  @P1 HADD2.F32 R94, -RZ, R63.H1_H1 ;  /* 0x3000003fff5e1230 */ /* 0x000fe40000004100 */
[----:B------:R-:W-:Y:S01]  /*5220*/  @P5 FMUL.FTZ R87, R86, R95 ;  /* 0x0000005f56575220 */ /* 0x000fe20000410000 */
[----:B------:R-:W-:Y:S01]  /*5230*/  MOV R86, RZ ;  /* 0x000000ff00567202 */ /* 0x000fe20000000f00 */
[----:B------:R-:W-:Y:S01]  /*5240*/  HFMA2 R95, -RZ, RZ, 0, 0 ;  /* 0x00000000ff5f7431 */ /* 0x000fe200000001ff */
[----:B------:R-:W-:Y:S01]  /*5250*/  MOV R106, RZ ;  /* 0x000000ff006a7202 */ /* 0x000fe20000000f00 */
[----:B------:R-:W-:Y:S01]  /*5260*/  @P4 FMUL.FTZ R86, R115, R82 ;  /* 0x0000005273564220 */ /* 0x000fe20000410000 */
[----:B------:R-:W-:Y:S01]  /*5270*/  @P3 FMUL.FTZ R95, R133, R103 ;  /* 0x00000067855f3220 */ /* 0x000fe20000410000 */
[----:B------:R-:W-:Y:S01]  /*5280*/  @P1 FMUL.FTZ R106, R104, R94 ;  /* 0x0000005e686a1220 */ /* 0x000fe20000410000 */
[----:B------:R-:W-:-:S02]  /*5290*/  HFMA2 R99, -RZ, RZ, 0, 0 ;  /* 0x00000000ff637431 */ /* 0x000fc400000001ff */
[----:B------:R-:W-:Y:S01]  /*52a0*/  @P4 FMUL.FTZ R99, R115, R101 ;  /* 0x0000006573634220 */ /* 0x000fe20000410000 */
[----:B------:R-:W-:Y:S02]  /*52b0*/  CS2R R100, SRZ ;  /* 0x0000000000647805 */ /* 0x000fe4000001ff00 */
[----:B------:R-:W-:Y:S01]  /*52c0*/  F2FP.F16.F32.PACK_AB R80, R83, R80 ;  /* 0x000000505350723e */ /* 0x000fe200000000ff */
[----:B------:R-:W-:Y:S01]  /*52d0*/  @P3 FMUL.FTZ R100, R133, R102 ;  /* 0x0000006685643220 */ /* 0x000fe20000410000 */
[----:B------:R-:W-:Y:S01]  /*52e0*/  F2FP.F16.F32.PACK_AB R86, R86, R87 ;  /* 0x000000575656723e */ /* 0x000fe200000000ff */
[----:B------:R-:W-:Y:S01]  /*52f0*/  @P1 FMUL.FTZ R101, R104, R109 ;  /* 0x0000006d68651220 */ /* 0x000fe20000410000 */
[----:B------:R-:W-:Y:S02]  /*5300*/  F2FP.F16.F32.PACK_AB R85, R85, R84 ;  /* 0x000000545555723e */ /* 0x000fe400000000ff */
[----:B------:R-:W-:Y:S02]  /*5310*/  F2FP.F16.F32.PACK_AB R82, R114, R111 ;  /* 0x0000006f7252723e */ /* 0x000fe400000000ff */
[----:B------:R-:W-:-:S02]  /*5320*/  F2FP.F16.F32.PACK_AB R81, R110, R81 ;  /* 0x000000516e51723e */ /* 0x000fc400000000ff */
[----:B------:R-:W-:Y:S02]  /*5330*/  F2FP.F16.F32.PACK_AB R83, R137, R108 ;  /* 0x0000006c8953723e */ /* 0x000fe400000000ff */
[----:B------:R-:W-:Y:S02]  /*5340*/  F2FP.F16.F32.PACK_AB R84, R93, R92 ;  /* 0x0000005c5d54723e */ /* 0x000fe400000000ff */
[----:B------:R-:W-:Y:S01]  /*5350*/  F2FP.F16.F32.PACK_AB R87, R106, R95 ;  /* 0x0000005f6a57723e */ /* 0x000fe200000000ff */
[----:B------:R-:W-:Y:S06]  /*5360*/  BRA `(.L_x_2499) ;  /* 0x0000000400907947 */ /* 0x000fec0003800000 */
.L_x_2498:
        /* <DEDUP_REMOVED lines=11> */
[----:B------:R-:W-:Y:S01]  /*5420*/  LOP3.LUT P3, RZ, R100, 0xff0000, RZ, 0xc0, !PT ;  /* 0x00ff000064ff7812 */ /* 0x000fe2000786c0ff */
[----:B------:R-:W-:Y:S01]  /*5430*/  FMUL.FTZ R93, R93, UR5 ;  /* 0x000000055d5d7c20 */ /* 0x000fe20008410000 */
[----:B------:R-:W-:-:S02]  /*5440*/  HFMA2 R105, -RZ, RZ, 0, 0 ;  /* 0x00000000ff697431 */ /* 0x000fc400000001ff */
[----:B-----5:R-:W-:Y:S01]  /*5450*/  @P1 HADD2.F32 R94, -RZ, R84.H0_H0 ;  /* 0x20000054ff5e1230 */ /* 0x020fe20000004100 */
[----:B------:R-:W-:Y:S01]  /*5460*/  MOV R92, RZ ;  /* 0x000000ff005c7202 */ /* 0x000fe20000000f00 */
[----:B------:R-:W-:Y:S02]  /*5470*/  @P1 HADD2.F32 R98, -RZ, R60.H0_H0 ;  /* 0x2000003cff621230 */ /* 0x000fe40000004100 */
[----:B------:R-:W-:Y:S01]  /*5480*/  FMUL.FTZ R93, R93, UR4 ;  /* 0x000000045d5d7c20 */ /* 0x000fe20008410000 */
[----:B------:R-:W-:Y:S01]  /*5490*/  FADD.FTZ R104, R95, -R104 ;  /* 0x800000685f687221 */ /* 0x000fe20000010000 */
[----:B------:R-:W-:Y:S02]  /*54a0*/  @P4 HADD2.F32 R95, -RZ, R84.H1_H1 ;  /* 0x30000054ff5f4230 */ /* 0x000fe40000004100 */
[----:B------:R-:W-:Y:S01]  /*54b0*/  FFMA.FTZ R110, R109, UR24, R137 ;  /* 0x000000186d6e7c23 */ /* 0x000fe20008010089 */
[-C--:B------:R-:W-:Y:S01]  /*54c0*/  @P1 FMUL.FTZ R105, R94, R93.reuse ;  /* 0x0000005d5e691220 */ /* 0x080fe20000410000 */
[----:B------:R-:W-:Y:S01]  /*54d0*/  @P1 FMUL.FTZ R92, R98, R93 ;  /* 0x0000005d625c1220 */ /* 0x000fe20000410000 */
[----:B------:R-:W-:Y:S01]  /*54e0*/  FMUL.FTZ R93, R102, UR5 ;  /* 0x00000005665d7c20 */ /* 0x000fe20008410000 */
[----:B------:R-:W-:Y:S01]  /*54f0*/  FMUL.FTZ R84, R115, UR19 ;  /* 0x0000001373547c20 */ /* 0x000fe20008410000 */
[----:B------:R-:W-:-:S02]  /*5500*/  @P4 HADD2.F32 R109, -RZ, R60.H1_H1 ;  /* 0x3000003cff6d4230 */ /* 0x000fc40000004100 */
[----:B------:R-:W-:Y:S02]  /*5510*/  HFMA2 R98, -RZ, RZ, 0, 0 ;  /* 0x00000000ff627431 */ /* 0x000fe400000001ff */
[----:B------:R-:W-:Y:S01]  /*5520*/  FMUL.FTZ R94, R93, UR4 ;  /* 0x000000045d5e7c20 */ /* 0x000fe20008410000 */
[----:B------:R-:W-:Y:S01]  /*5530*/  FMUL.FTZ R84, R84, UR5 ;  /* 0x0000000554547c20 */ /* 0x000fe20008410000 */
[----:B------:R-:W-:Y:S01]  /*5540*/  MOV R93, RZ ;  /* 0x000000ff005d7202 */ /* 0x000fe20000000f00 */
[--C-:B------:R-:W-:Y:S01]  /*5550*/  FFMA.FTZ R133, R106, UR24, R137.reuse ;  /* 0x000000186a857c23 */ /* 0x100fe20008010089 */
[-C--:B------:R-:W-:Y:S01]  /*5560*/  @P4 FMUL.FTZ R98, R95, R94.reuse ;  /* 0x0000005e5f624220 */ /* 0x080fe20000410000 */
[----:B------:R-:W-:Y:S01]  /*5570*/  @P4 FMUL.FTZ R93, R109, R94 ;  /* 0x0000005e6d5d4220 */ /* 0x000fe20000410000 */
[----:B------:R-:W-:Y:S02]  /*5580*/  @P3 HADD2.F32 R94, -RZ, R61.H0_H0 ;  /* 0x2000003dff5e3230 */ /* 0x000fe40000004100 */
[----:B------:R-:W-:Y:S01]  /*5590*/  FMUL.FTZ R95, R84, UR4 ;  /* 0x00000004545f7c20 */ /* 0x000fe20008410000 */
[----:B------:R-:W-:Y:S01]  /*55a0*/  MOV R84, RZ ;  /* 0x000000ff00547202 */ /* 0x000fe20000000f00 */
[----:B------:R-:W-:Y:S01]  /*55b0*/  FFMA.FTZ R106, R107, UR24, R137 ;  /* 0x000000186b6a7c23 */ /* 0x000fe20008010089 */
[----:B------:R-:W-:-:S02]  /*55c0*/  @P3 HADD2.F32 R102, -RZ, R85.H0_H0 ;  /* 0x20000055ff663230 */ /* 0x000fc40000004100 */
[-C--:B------:R-:W-:Y:S01]  /*55d0*/  @P3 FMUL.FTZ R84, R94, R95.reuse ;  /* 0x0000005f5e543220 */ /* 0x080fe20000410000 */
[----:B------:R-:W-:Y:S01]  /*55e0*/  FMUL.FTZ R94, R104, UR19 ;  /* 0x00000013685e7c20 */ /* 0x000fe20008410000 */
[----:B------:R-:W-:Y:S01]  /*55f0*/  LOP3.LUT P5, RZ, R101, 0xff, RZ, 0xc0, !PT ;  /* 0x000000ff65ff7812 */ /* 0x000fe200078ac0ff */
[----:B------:R-:W-:Y:S01]  /*5600*/  FADD.FTZ R106, R97, -R106 ;  /* 0x8000006a616a7221 */ /* 0x000fe20000010000 */
[C---:B------:R-:W-:Y:S01]  /*5610*/  LOP3.LUT P4, RZ, R101.reuse, 0xff00, RZ, 0xc0, !PT ;  /* 0x0000ff0065ff7812 */ /* 0x040fe2000788c0ff */
[----:B------:R-:W-:Y:S01]  /*5620*/  FMUL.FTZ R94, R94, UR5 ;  /* 0x000000055e5e7c20 */ /* 0x000fe20008410000 */
[----:B------:R-:W-:Y:S02]  /*5630*/  HFMA2 R107, -RZ, RZ, 0, 0 ;  /* 0x00000000ff6b7431 */ /* 0x000fe400000001ff */
[----:B------:R-:W-:Y:S01]  /*5640*/  @P3 FMUL.FTZ R107, R102, R95 ;  /* 0x0000005f666b3220 */ /* 0x000fe20000410000 */
[----:B------:R-:W-:Y:S01]  /*5650*/  ISETP.GE.U32.AND P1, PT, R100, RZ, PT ;  /* 0x000000ff6400720c */ /* 0x000fe20003f26070 */
[----:B------:R-:W-:Y:S01]  /*5660*/  FMUL.FTZ R95, R94, UR4 ;  /* 0x000000045e5f7c20 */ /* 0x000fe20008410000 */
[----:B------:R-:W-:Y:S01]  /*5670*/  FMUL.FTZ R94, R106, UR19 ;  /* 0x000000136a5e7c20 */ /* 0x000fe20008410000 */
[----:B------:R-:W-:Y:S01]  /*5680*/  LOP3.LUT P6, RZ, R100, 0xff000000, RZ, 0xc0, !PT ;  /* 0xff00000064ff7812 */ /* 0x000fe200078cc0ff */
[----:B------:R-:W-:Y:S01]  /*5690*/  FADD.FTZ R133, R96, -R133 ;  /* 0x8000008560857221 */ /* 0x000fe20000010000 */
[C---:B------:R-:W-:Y:S01]  /*56a0*/  LOP3.LUT P3, RZ, R101.reuse, 0xff0000, RZ, 0xc0, !PT ;  /* 0x00ff000065ff7812 */ /* 0x040fe2000786c0ff */
[----:B------:R-:W-:Y:S01]  /*56b0*/  FMUL.FTZ R94, R94, UR5 ;  /* 0x000000055e5e7c20 */ /* 0x000fe20008410000 */
[----:B------:R-:W-:Y:S01]  /*56c0*/  ISETP.GE.U32.AND.EX P1, PT, R101, 0x1000000, PT, P1 ;  /* 0x010000006500780c */ /* 0x000fe20003f26110 */
[----:B------:R-:W-:Y:S01]  /*56d0*/  FFMA.FTZ R108, R108, UR24, R137 ;  /* 0x000000186c6c7c23 */ /* 0x000fe20008010089 */
[----:B------:R-:W-:-:S02]  /*56e0*/  @P5 HADD2.F32 R101, -RZ, R86.H0_H0 ;  /* 0x20000056ff655230 */ /* 0x000fc40000004100 */
[----:B------:R-:W-:Y:S01]  /*56f0*/  FADD.FTZ R110, R103, -R110 ;  /* 0x8000006e676e7221 */ /* 0x000fe20000010000 */
[----:B------:R-:W-:Y:S02]  /*5700*/  @P4 HADD2.F32 R102, -RZ, R86.H1_H1 ;  /* 0x30000056ff664230 */ /* 0x000fe40000004100 */
[----:B------:R-:W-:Y:S01]  /*5710*/  FMUL.FTZ R86, R133, UR19 ;  /* 0x0000001385567c20 */ /* 0x000fe20008410000 */
[----:B------:R-:W-:Y:S01]  /*5720*/  FMUL.FTZ R103, R94, UR4 ;  /* 0x000000045e677c20 */ /* 0x000fe20008410000 */
[----:B------:R-:W-:Y:S01]  /*5730*/  FADD.FTZ R108, R99, -R108 ;  /* 0x8000006c636c7221 */ /* 0x000fe20000010000 */
[----:B------:R-:W-:Y:S02]  /*5740*/  HFMA2 R99, -RZ, RZ, 0, 0 ;  /* 0x00000000ff637431 */ /* 0x000fe400000001ff */
[----:B------:R-:W-:Y:S01]  /*5750*/  FMUL.FTZ R86, R86, UR5 ;  /* 0x0000000556567c20 */ /* 0x000fe20008410000 */
[----:B------:R-:W-:Y:S01]  /*5760*/  @P4 FMUL.FTZ R99, R102, R103 ;  /* 0x0000006766634220 */ /* 0x000fe20000410000 */
[----:B------:R-:W-:Y:S01]  /*5770*/  FMUL.FTZ R94, R108, UR19 ;  /* 0x000000136c5e7c20 */ /* 0x000fe20008410000 */
[----:B------:R-:W-:Y:S01]  /*5780*/  FMUL.FTZ R102, R110, UR19 ;  /* 0x000000136e667c20 */ /* 0x000fe20008410000 */
[----:B------:R-:W-:-:S02]  /*5790*/  @P5 HADD2.F32 R109, -RZ, R62.H0_H0 ;  /* 0x2000003eff6d5230 */ /* 0x000fc40000004100 */
[----:B------:R-:W-:Y:S01]  /*57a0*/  FMUL.FTZ R86, R86, UR4 ;  /* 0x0000000456567c20 */ /* 0x000fe20008410000 */
[----:B------:R-:W-:Y:S02]  /*57b0*/  @P6 HADD2.F32 R96, -RZ, R85.H1_H1 ;  /* 0x30000055ff606230 */ /* 0x000fe40000004100 */
[----:B------:R-:W-:Y:S01]  /*57c0*/  FMUL.FTZ R94, R94, UR5 ;  /* 0x000000055e5e7c20 */ /* 0x000fe20008410000 */
[--C-:B------:R-:W-:Y:S02]  /*57d0*/  @P3 HADD2.F32 R111, -RZ, R87.reuse.H0_H0 ;  /* 0x20000057ff6f3230 */ /* 0x100fe40000004100 */
[----:B------:R-:W-:Y:S01]  /*57e0*/  FMUL.FTZ R102, R102, UR5 ;  /* 0x0000000566667c20 */ /* 0x000fe20008410000 */
[----:B------:R-:W-:Y:S01]  /*57f0*/  @P1 HADD2.F32 R115, -RZ, R87.H1_H1 ;  /* 0x30000057ff731230 */ /* 0x000fe20000004100 */
[----:B------:R-:W-:Y:S01]  /*5800*/  MOV R87, RZ ;  /* 0x000000ff00577202 */ /* 0x000fe20000000f00 */
[----:B------:R-:W-:Y:S02]  /*5810*/  @P6 HADD2.F32 R100, -RZ, R61.H1_H1 ;  /* 0x3000003dff646230 */ /* 0x000fe40000004100 */
[----:B------:R-:W-:-:S02]  /*5820*/  HFMA2 R97, -RZ, RZ, 0, 0 ;  /* 0x00000000ff617431 */ /* 0x000fc400000001ff */
[-C--:B------:R-:W-:Y:S01]  /*5830*/  @P5 FMUL.FTZ R87, R109, R86.reuse ;  /* 0x000000566d575220 */ /* 0x080fe20000410000 */
[----:B------:R-:W-:Y:S02]  /*5840*/  @P4 HADD2.F32 R106, -RZ, R62.H1_H1 ;  /* 0x3000003eff6a4230 */ /* 0x000fe40000004100 */
[-C--:B------:R-:W-:Y:S01]  /*5850*/  @P6 FMUL.FTZ R97, R96, R95.reuse ;  /* 0x0000005f60616220 */ /* 0x080fe20000410000 */
[--C-:B------:R-:W-:Y:S02]  /*5860*/  @P3 HADD2.F32 R109, -RZ, R63.reuse.H0_H0 ;  /* 0x2000003fff6d3230 */ /* 0x100fe40000004100 */
[----:B------:R-:W-:Y:S02]  /*5870*/  HFMA2 R96, -RZ, RZ, 0, 0 ;  /* 0x00000000ff607431 */ /* 0x000fe400000001ff */
[----:B------:R-:W-:Y:S02]  /*5880*/  @P1 HADD2.F32 R133, -RZ, R63.H1_H1 ;  /* 0x3000003fff851230 */ /* 0x000fe40000004100 */
[----:B------:R-:W-:Y:S01]  /*5890*/  FMUL.FTZ R94, R94, UR4 ;  /* 0x000000045e5e7c20 */ /* 0x000fe20008410000 */
[----:B------:R-:W-:Y:S01]  /*58a0*/  FMUL.FTZ R102, R102, UR4 ;  /* 0x0000000466667c20 */ /* 0x000fe20008410000 */
[----:B------:R-:W-:Y:S01]  /*58b0*/  MOV R85, RZ ;  /* 0x000000ff00557202 */ /* 0x000fe20000000f00 */
[----:B------:R-:W-:Y:S01]  /*58c0*/  @P5 FMUL.FTZ R96, R101, R86 ;  /* 0x0000005665605220 */ /* 0x000fe20000410000 */
[----:B------:R-:W-:Y:S01]  /*58d0*/  @P6 FMUL.FTZ R85, R100, R95 ;  /* 0x0000005f64556220 */ /* 0x000fe20000410000 */
        /* <DEDUP_REMOVED lines=13> */
.L_x_2499:
[----:B------:R-:W1:Y:S01]  /*59b0*/  @P0 LDC.64 R92, c[0x0][0x478] ;  /* 0x00011e00ff5c0b82 */ /* 0x000e620000000a00 */
[----:B------:R-:W-:-:S04]  /*59c0*/  IMAD.WIDE.U32 R94, R134, 0x10, R194 ;  /* 0x00000010865e7825 */ /* 0x000fc800078e00c2 */
[----:B-1----:R-:W-:-:S05]  /*59d0*/  @P0 IMAD.WIDE.U32 R92, R134, 0x10, R92 ;  /* 0x00000010865c0825 */ /* 0x002fca00078e005c */
[----:B------:R1:W-:Y:S04]  /*59e0*/  @P0 STG.E.128 desc[UR12][R92.64], R80 ;  /* 0x000000505c000986 */ /* 0x0003e8000c101d0c */
[----:B------:R1:W-:Y:S01]  /*59f0*/  STG.E.128 desc[UR12][R94.64], R84 ;  /* 0x000000545e007986 */ /* 0x0003e2000c101d0c */
[----:B------:R-:W-:Y:S05]  /*5a00*/  BRA `(.L_x_2500) ;  /* 0x0000003800647947 */ /* 0x000fea0003800000 */
.L_x_2491:
[----:B------:R-:W0:Y:S02]  /*5a10*/  LDC.64 R226, c[0x0][0x390] ;  /* 0x0000e400ffe27b82 */ /* 0x000e240000000a00 */
[----:B0-----:R-:W-:-:S06]  /*5a20*/  IMAD.WIDE.U32 R84, R133, 0x10, R226 ;  /* 0x0000001085547825 */ /* 0x001fcc00078e00e2 */
[----:B------:R-:W5:Y:S01]  /*5a30*/  LDG.E.128 R84, desc[UR12][R84.64] ;  /* 0x0000000c54547981 */ /* 0x000f62000c1e1d00 */
[----:B------:R-:W-:-:S04]  /*5a40*/  UISETP.NE.U32.AND UP1, UPT, UR20, URZ, UPT ;  /* 0x000000ff1400728c */ /* 0x000fc8000bf25070 */
[----:B------:R-:W-:-:S09]  /*5a50*/  UISETP.NE.AND.EX UP1, UPT, UR21, URZ, UPT, UP1 ;  /* 0x000000ff1500728c */ /* 0x000fd2000bf25310 */
[----:B------:R-:W-:Y:S05]  /*5a60*/  BRA.U UP1, `(.L_x_2501) ;  /* 0x0000000501bc7547 */ /* 0x000fea000b800000 */
[--C-:B------:R-:W-:Y:S01]  /*5a70*/  FFMA.FTZ R88, R135, UR24, R137.reuse ;  /* 0x0000001887587c23 */ /* 0x100fe20008010089 */
[----:B-----5:R-:W-:Y:S01]  /*5a80*/  LOP3.LUT P0, RZ, R112, 0xff, RZ, 0xc0, !PT ;  /* 0x000000ff70ff7812 */ /* 0x020fe2000780c0ff */
[----:B------:R-:W-:Y:S01]  /*5a90*/  FFMA.FTZ R89, R204, UR24, R137 ;  /* 0x00000018cc597c23 */ /* 0x000fe20008010089 */
[----:B------:R-:W-:Y:S01]  /*5aa0*/  LOP3.LUT P1, RZ, R112, 0xff00, RZ, 0xc0, !PT ;  /* 0x0000ff0070ff7812 */ /* 0x000fe2000782c0ff */
[----:B------:R-:W-:Y:S01]  /*5ab0*/  FADD.FTZ R205, R205, -R88 ;  /* 0x80000058cdcd7221 */ /* 0x000fe20000010000 */
[--C-:B------:R-:W-:Y:S02]  /*5ac0*/  HADD2.F32 R88, -RZ, R64.reuse.H0_H0 ;  /* 0x20000040ff587230 */ /* 0x100fe40000004100 */
[----:B------:R-:W-:Y:S01]  /*5ad0*/  FADD.FTZ R90, R206, -R89 ;  /* 0x80000059ce5a7221 */ /* 0x000fe20000010000 */
[----:B------:R-:W-:Y:S01]  /*5ae0*/  HADD2.F32 R89, -RZ, R64.H1_H1 ;  /* 0x30000040ff597230 */ /* 0x000fe20000004100 */
[----:B------:R-:W-:Y:S01]  /*5af0*/  UMOV UR4, UR7 ;  /* 0x0000000700047c82 */ /* 0x000fe20008000000 */
[----:B------:R-:W-:Y:S01]  /*5b00*/  MOV R134, RZ ;  /* 0x000000ff00867202 */ /* 0x000fe20000000f00 */
[----:B------:R-:W-:Y:S01]  /*5b10*/  FFMA.FTZ R88, R205, UR19, R88 ;  /* 0x00000013cd587c23 */ /* 0x000fe20008010058 */
[----:B------:R-:W-:Y:S01]  /*5b20*/  FFMA.FTZ R202, R202, UR24, R137 ;  /* 0x00000018caca7c23 */ /* 0x000fe20008010089 */
[----:B------:R-:W-:Y:S01]  /*5b30*/  FFMA.FTZ R90, R90, UR19, R89 ;  /* 0x000000135a5a7c23 */ /* 0x000fe20008010059 */
[----:B------:R-:W-:Y:S01]  /*5b40*/  MOV R195, RZ ;  /* 0x000000ff00c37202 */ /* 0x000fe20000000f00 */
[----:B------:R-:W-:Y:S01]  /*5b50*/  FMUL.FTZ R88, R88, UR5 ;  /* 0x0000000558587c20 */ /* 0x000fe20008410000 */
[----:B------:R-:W-:-:S02]  /*5b60*/  @P0 HADD2.F32 R91, -RZ, R48.H0_H0 ;  /* 0x20000030ff5b0230 */ /* 0x000fc40000004100 */
[----:B------:R-:W-:Y:S01]  /*5b70*/  FMUL.FTZ R90, R90, UR5 ;  /* 0x000000055a5a7c20 */ /* 0x000fe20008410000 */
[--C-:B------:R-:W-:Y:S02]  /*5b80*/  @P0 HADD2.F32 R89, -RZ, R84.reuse.H0_H0 ;  /* 0x20000054ff590230 */ /* 0x100fe40000004100 */
[----:B------:R-:W-:Y:S01]  /*5b90*/  FMUL.FTZ R204, R88, UR4 ;  /* 0x0000000458cc7c20 */ /* 0x000fe20008410000 */
[----:B------:R-:W-:Y:S02]  /*5ba0*/  @P1 HADD2.F32 R84, -RZ, R84.H1_H1 ;  /* 0x30000054ff541230 */ /* 0x000fe40000004100 */
[----:B------:R-:W-:Y:S01]  /*5bb0*/  HFMA2 R88, -RZ, RZ, 0, 0 ;  /* 0x00000000ff587431 */ /* 0x000fe200000001ff */
[----:B------:R-:W-:Y:S01]  /*5bc0*/  LOP3.LUT P6, RZ, R112, 0xff0000, RZ, 0xc0, !PT ;  /* 0x00ff000070ff7812 */ /* 0x000fe200078cc0ff */
[----:B------:R-:W-:Y:S01]  /*5bd0*/  @P0 FMUL.FTZ R134, R91, R204 ;  /* 0x000000cc5b860220 */ /* 0x000fe20000410000 */
[----:B------:R-:W-:Y:S01]  /*5be0*/  FMUL.FTZ R91, R90, UR4 ;  /* 0x000000045a5b7c20 */ /* 0x000fe20008410000 */
[----:B------:R-:W-:Y:S01]  /*5bf0*/  @P0 FMUL.FTZ R88, R204, R89 ;  /* 0x00000059cc580220 */ /* 0x000fe20000410000 */
[----:B------:R-:W-:-:S02]  /*5c00*/  HFMA2 R89, -RZ, RZ, 0, 0 ;  /* 0x00000000ff597431 */ /* 0x000fc400000001ff */
[----:B------:R-:W-:Y:S01]  /*5c10*/  FADD.FTZ R203, R203, -R202 ;  /* 0x800000cacbcb7221 */ /* 0x000fe20000010000 */
[----:B------:R-:W-:Y:S01]  /*5c20*/  @P1 FMUL.FTZ R89, R91, R84 ;  /* 0x000000545b591220 */ /* 0x000fe20000410000 */
[----:B------:R-:W-:Y:S02]  /*5c30*/  @P1 HADD2.F32 R84, -RZ, R48.H1_H1 ;  /* 0x30000030ff541230 */ /* 0x000fe40000004100 */
[----:B------:R-:W-:Y:S01]  /*5c40*/  FFMA.FTZ R201, R201, UR24, R137 ;  /* 0x00000018c9c97c23 */ /* 0x000fe20008010089 */
[C---:B------:R-:W-:Y:S01]  /*5c50*/  LOP3.LUT P5, RZ, R112.reuse, 0xff000000, RZ, 0xc0, !PT ;  /* 0xff00000070ff7812 */ /* 0x040fe200078ac0ff */
[--C-:B------:R-:W-:Y:S01]  /*5c60*/  HADD2.F32 R90, -RZ, R65.reuse.H1_H1 ;  /* 0x30000041ff5a7230 */ /* 0x100fe20000004100 */
[----:B------:R-:W-:Y:S01]  /*5c70*/  ISETP.GE.U32.AND P0, PT, R112, RZ, PT ;  /* 0x000000ff7000720c */ /* 0x000fe20003f06070 */
[----:B------:R-:W-:Y:S01]  /*5c80*/  @P1 FMUL.FTZ R195, R84, R91 ;  /* 0x0000005b54c31220 */ /* 0x000fe20000410000 */
[----:B------:R-:W-:Y:S02]  /*5c90*/  HADD2.F32 R84, -RZ, R65.H0_H0 ;  /* 0x20000041ff547230 */ /* 0x000fe40000004100 */
[----:B------:R-:W-:Y:S01]  /*5ca0*/  FADD.FTZ R201, R200, -R201 ;  /* 0x800000c9c8c97221 */ /* 0x000fe20000010000 */
[C---:B------:R-:W-:Y:S01]  /*5cb0*/  LOP3.LUT P4, RZ, R113.reuse, 0xff, RZ, 0xc0, !PT ;  /* 0x000000ff71ff7812 */ /* 0x040fe2000788c0ff */
[----:B------:R-:W-:Y:S01]  /*5cc0*/  @P6 HADD2.F32 R91, -RZ, R85.H0_H0 ;  /* 0x20000055ff5b6230 */ /* 0x000fe20000004100 */
[----:B------:R-:W-:Y:S01]  /*5cd0*/  LOP3.LUT P3, RZ, R113, 0xff00, RZ, 0xc0, !PT ;  /* 0x0000ff0071ff7812 */ /* 0x000fe2000786c0ff */
[----:B------:R-:W-:Y:S01]  /*5ce0*/  FFMA.FTZ R84, R203, UR19, R84 ;  /* 0x00000013cb547c23 */ /* 0x000fe20008010054 */
[----:B------:R-:W-:Y:S01]  /*5cf0*/  FFMA.FTZ R112, R201, UR19, R90 ;  /* 0x00000013c9707c23 */ /* 0x000fe2000801005a */
[----:B------:R-:W-:Y:S01]  /*5d00*/  LOP3.LUT P1, RZ, R113, 0xff0000, RZ, 0xc0, !PT ;  /* 0x00ff000071ff7812 */ /* 0x000fe2000782c0ff */
[----:B------:R-:W-:-:S02]  /*5d10*/  HFMA2 R90, -RZ, RZ, 0, 0 ;  /* 0x00000000ff5a7431 */ /* 0x000fc400000001ff */
[----:B------:R-:W-:Y:S01]  /*5d20*/  FMUL.FTZ R84, R84, UR5 ;  /* 0x0000000554547c20 */ /* 0x000fe20008410000 */
[----:B------:R-:W-:Y:S01]  /*5d30*/  ISETP.GE.U32.AND.EX P0, PT, R113, 0x1000000, PT, P0 ;  /* 0x010000007100780c */ /* 0x000fe20003f06100 */
[----:B------:R-:W-:Y:S02]  /*5d40*/  @P6 HADD2.F32 R113, -RZ, R49.H0_H0 ;  /* 0x20000031ff716230 */ /* 0x000fe40000004100 */
[----:B------:R-:W-:Y:S01]  /*5d50*/  FMUL.FTZ R112, R112, UR5 ;  /* 0x0000000570707c20 */ /* 0x000fe20008410000 */
[----:B------:R-:W-:Y:S01]  /*5d60*/  FMUL.FTZ R200, R84, UR4 ;  /* 0x0000000454c87c20 */ /* 0x000fe20008410000 */
[----:B------:R-:W-:Y:S01]  /*5d70*/  MOV R84, RZ ;  /* 0x000000ff00547202 */ /* 0x000fe20000000f00 */
[----:B------:R-:W-:Y:S02]  /*5d80*/  @P5 HADD2.F32 R85, -RZ, R85.H1_H1 ;  /* 0x30000055ff555230 */ /* 0x000fe40000004100 */
[----:B------:R-:W-:Y:S01]  /*5d90*/  FMUL.FTZ R112, R112, UR4 ;  /* 0x0000000470707c20 */ /* 0x000fe20008410000 */
[----:B------:R-:W-:Y:S01]  /*5da0*/  @P6 FMUL.FTZ R84, R113, R200 ;  /* 0x000000c871546220 */ /* 0x000fe20000410000 */
[----:B------:R-:W-:-:S02]  /*5db0*/  @P5 HADD2.F32 R113, -RZ, R49.H1_H1 ;  /* 0x30000031ff715230 */ /* 0x000fc40000004100 */
[----:B------:R-:W-:Y:S01]  /*5dc0*/  @P6 FMUL.FTZ R90, R200, R91 ;  /* 0x0000005bc85a6220 */ /* 0x000fe20000410000 */
[----:B------:R-:W-:Y:S02]  /*5dd0*/  HFMA2 R91, -RZ, RZ, 0, 0 ;  /* 0x00000000ff5b7431 */ /* 0x000fe400000001ff */
[----:B------:R-:W-:Y:S01]  /*5de0*/  @P5 FMUL.FTZ R91, R112, R85 ;  /* 0x00000055705b5220 */ /* 0x000fe20000410000 */
[----:B------:R-:W-:Y:S01]  /*5df0*/  MOV R85, RZ ;  /* 0x000000ff00557202 */ /* 0x000fe20000000f00 */
[----:B------:R-:W-:Y:S01]  /*5e00*/  @P5 FMUL.FTZ R85, R113, R112 ;  /* 0x0000007071555220 */ /* 0x000fe20000410000 */
[--C-:B------:R-:W-:Y:S01]  /*5e10*/  FFMA.FTZ R113, R196, UR24, R137.reuse ;  /* 0x00000018c4717c23 */ /* 0x100fe20008010089 */
[----:B------:R-:W-:Y:S02]  /*5e20*/  HADD2.F32 R112, -RZ, R66.H0_H0 ;  /* 0x20000042ff707230 */ /* 0x000fe40000004100 */
[----:B------:R-:W-:Y:S01]  /*5e30*/  FFMA.FTZ R196, R197, UR24, R137 ;  /* 0x00000018c5c47c23 */ /* 0x000fe20008010089 */
[----:B------:R-:W-:-:S02]  /*5e40*/  @P4 HADD2.F32 R197, -RZ, R50.H0_H0 ;  /* 0x20000032ffc54230 */ /* 0x000fc40000004100 */
[----:B------:R-:W-:Y:S01]  /*5e50*/  FADD.FTZ R113, R198, -R113 ;  /* 0x80000071c6717221 */ /* 0x000fe20000010000 */
[----:B------:R-:W-:Y:S01]  /*5e60*/  FFMA.FTZ R136, R136, UR24, R137 ;  /* 0x0000001888887c23 */ /* 0x000fe20008010089 */
[----:B------:R-:W-:Y:S01]  /*5e70*/  FADD.FTZ R196, R199, -R196 ;  /* 0x800000c4c7c47221 */ /* 0x000fe20000010000 */
[----:B------:R-:W-:Y:S02]  /*5e80*/  @P0 HADD2.F32 R199, -RZ, R51.H1_H1 ;  /* 0x30000033ffc70230 */ /* 0x000fe40000004100 */
[----:B------:R-:W-:Y:S01]  /*5e90*/  FFMA.FTZ R112, R113, UR19, R112 ;  /* 0x0000001371707c23 */ /* 0x000fe20008010070 */
[----:B------:R-:W-:Y:S02]  /*5ea0*/  HADD2.F32 R113, -RZ, R66.H1_H1 ;  /* 0x30000042ff717230 */ /* 0x000fe40000004100 */
[----:B------:R-:W-:Y:S01]  /*5eb0*/  FADD.FTZ R149, R149, -R136 ;  /* 0x8000008895957221 */ /* 0x000fe20000010000 */
[----:B------:R-:W-:Y:S01]  /*5ec0*/  F2FP.F16.F32.PACK_AB R85, R85, R84 ;  /* 0x000000545555723e */ /* 0x000fe200000000ff */
[----:B------:R-:W-:Y:S01]  /*5ed0*/  FMUL.FTZ R112, R112, UR5 ;  /* 0x0000000570707c20 */ /* 0x000fe20008410000 */
[----:B------:R-:W-:Y:S01]  /*5ee0*/  F2FP.F16.F32.PACK_AB R84, R195, R134 ;  /* 0x00000086c354723e */ /* 0x000fe200000000ff */
[----:B------:R-:W-:Y:S01]  /*5ef0*/  FFMA.FTZ R135, R196, UR19, R113 ;  /* 0x00000013c4877c23 */ /* 0x000fe20008010071 */
[----:B------:R-:W-:-:S02]  /*5f00*/  @P4 HADD2.F32 R113, -RZ, R86.H0_H0 ;  /* 0x20000056ff714230 */ /* 0x000fc40000004100 */
[----:B------:R-:W-:Y:S01]  /*5f10*/  FMUL.FTZ R198, R112, UR4 ;  /* 0x0000000470c67c20 */ /* 0x000fe20008410000 */
[----:B------:R-:W-:Y:S02]  /*5f20*/  @P3 HADD2.F32 R86, -RZ, R86.H1_H1 ;  /* 0x30000056ff563230 */ /* 0x000fe40000004100 */
[----:B------:R-:W-:Y:S01]  /*5f30*/  FMUL.FTZ R135, R135, UR5 ;  /* 0x0000000587877c20 */ /* 0x000fe20008410000 */
[----:B------:R-:W-:Y:S02]  /*5f40*/  HFMA2 R112, -RZ, RZ, 0, 0 ;  /* 0x00000000ff707431 */ /* 0x000fe400000001ff */
[----:B------:R-:W-:Y:S01]  /*5f50*/  @P4 FMUL.FTZ R112, R198, R113 ;  /* 0x00000071c6704220 */ /* 0x000fe20000410000 */
[----:B------:R-:W-:Y:S02]  /*5f60*/  HFMA2 R113, -RZ, RZ, 0, 0 ;  /* 0x00000000ff717431 */ /* 0x000fe400000001ff */
[----:B------:R-:W-:Y:S01]  /*5f70*/  FMUL.FTZ R135, R135, UR4 ;  /* 0x0000000487877c20 */ /* 0x000fe20008410000 */
[----:B------:R-:W-:Y:S01]  /*5f80*/  MOV R196, RZ ;  /* 0x000000ff00c47202 */ /* 0x000fe20000000f00 */
[----:B------:R-:W-:Y:S01]  /*5f90*/  @P4 FMUL.FTZ R196, R197, R198 ;  /* 0x000000c6c5c44220 */ /* 0x000fe20000410000 */
[----:B------:R-:W-:Y:S01]  /*5fa0*/  MOV R197, RZ ;  /* 0x000000ff00c57202 */ /* 0x000fe20000000f00 */
[----:B------:R-:W-:Y:S01]  /*5fb0*/  @P3 FMUL.FTZ R113, R135, R86 ;  /* 0x0000005687713220 */ /* 0x000fe20000410000 */
[----:B------:R-:W-:-:S05]  /*5fc0*/  @P3 HADD2.F32 R86, -RZ, R50.H1_H1 ;  /* 0x30000032ff563230 */ /* 0x000fca0000004100 */
[----:B------:R-:W-:Y:S01]  /*5fd0*/  @P3 FMUL.FTZ R197, R86, R135 ;  /* 0x0000008756c53220 */ /* 0x000fe20000410000 */
[--C-:B------:R-:W-:Y:S02]  /*5fe0*/  HADD2.F32 R86, -RZ, R67.reuse.H0_H0 ;  /* 0x20000043ff567230 */ /* 0x100fe40000004100 */
[----:B------:R-:W-:Y:S01]  /*5ff0*/  FFMA.FTZ R135, R148, UR24, R137 ;  /* 0x0000001894877c23 */ /* 0x000fe20008010089 */
[----:B------:R-:W-:Y:S02]  /*6000*/  MOV R148, RZ ;  /* 0x000000ff00947202 */ /* 0x000fe40000000f00 */
[----:B------:R-:W-:Y:S01]  /*6010*/  FFMA.FTZ R86, R149, UR19, R86 ;  /* 0x0000001395567c23 */ /* 0x000fe20008010056 */
[----:B------:R-:W-:Y:S01]  /*6020*/  FADD.FTZ R136, R194, -R135 ;  /* 0x80000087c2887221 */ /* 0x000fe20000010000 */
[----:B------:R-:W-:Y:S02]  /*6030*/  HADD2.F32 R135, -RZ, R67.H1_H1 ;  /* 0x30000043ff877230 */ /* 0x000fe40000004100 */
[----:B------:R-:W-:Y:S01]  /*6040*/  FMUL.FTZ R86, R86, UR5 ;  /* 0x0000000556567c20 */ /* 0x000fe20008410000 */
[----:B------:R-:W-:-:S02]  /*6050*/  @P1 HADD2.F32 R194, -RZ, R51.H0_H0 ;  /* 0x20000033ffc21230 */ /* 0x000fc40000004100 */
[----:B------:R-:W-:Y:S01]  /*6060*/  FFMA.FTZ R136, R136, UR19, R135 ;  /* 0x0000001388887c23 */ /* 0x000fe20008010087 */
[----:B------:R-:W-:Y:S01]  /*6070*/  FMUL.FTZ R149, R86, UR4 ;  /* 0x0000000456957c20 */ /* 0x000fe20008410000 */
[--C-:B------:R-:W-:Y:S02]  /*6080*/  @P1 HADD2.F32 R86, -RZ, R87.reuse.H0_H0 ;  /* 0x20000057ff561230 */ /* 0x100fe40000004100 */
[----:B------:R-:W-:Y:S02]  /*6090*/  HFMA2 R135, -RZ, RZ, 0, 0 ;  /* 0x00000000ff877431 */ /* 0x000fe400000001ff */
[----:B------:R-:W-:Y:S01]  /*60a0*/  FMUL.FTZ R136, R136, UR5 ;  /* 0x0000000588887c20 */ /* 0x000fe20008410000 */
[----:B------:R-:W-:Y:S01]  /*60b0*/  @P1 FMUL.FTZ R148, R194, R149 ;  /* 0x00000095c2941220 */ /* 0x000fe20000410000 */
[----:B------:R-:W-:Y:S02]  /*60c0*/  @P0 HADD2.F32 R87, -RZ, R87.H1_H1 ;  /* 0x30000057ff570230 */ /* 0x000fe40000004100 */
[----:B------:R-:W-:Y:S01]  /*60d0*/  @P1 FMUL.FTZ R135, R149, R86 ;  /* 0x0000005695871220 */ /* 0x000fe20000410000 */
[----:B------:R-:W-:Y:S01]  /*60e0*/  FMUL.FTZ R86, R136, UR4 ;  /* 0x0000000488567c20 */ /* 0x000fe20008410000 */
[----:B------:R-:W-:Y:S01]  /*60f0*/  HFMA2 R149, -RZ, RZ, 0, 0 ;  /* 0x00000000ff957431 */ /* 0x000fe200000001ff */
[----:B------:R-:W-:-:S02]  /*6100*/  MOV R136, RZ ;  /* 0x000000ff00887202 */ /* 0x000fc40000000f00 */
[----:B------:R-:W-:Y:S01]  /*6110*/  @P0 FMUL.FTZ R149, R199, R86 ;  /* 0x00000056c7950220 */ /* 0x000fe20000410000 */
[----:B------:R-:W-:Y:S01]  /*6120*/  @P0 FMUL.FTZ R136, R86, R87 ;  /* 0x0000005756880220 */ /* 0x000fe20000410000 */
[----:B------:R-:W-:-:S03]  /*6130*/  F2FP.F16.F32.PACK_AB R86, R197, R196 ;  /* 0x000000c4c556723e */ /* 0x000fc600000000ff */
[----:B------:R-:W-:Y:S01]  /*6140*/  F2FP.F16.F32.PACK_AB R87, R149, R148 ;  /* 0x000000949557723e */ /* 0x000fe200000000ff */
[----:B------:R-:W-:Y:S06]  /*6150*/  BRA `(.L_x_2502) ;  /* 0x0000000400c07947 */ /* 0x000fec0003800000 */
.L_x_2501:
[--C-:B------:R-:W-:Y:S01]  /*6160*/  FFMA.FTZ R80, R135, UR24, R137.reuse ;  /* 0x0000001887507c23 */ /* 0x100fe20008010089 */
[--C-:B-----5:R-:W-:Y:S01]  /*6170*/  HADD2.F32 R83, -RZ, R64.reuse.H0_H0 ;  /* 0x20000040ff537230 */ /* 0x120fe20000004100 */
[----:B------:R-:W-:Y:S01]  /*6180*/  LOP3.LUT P0, RZ, R112, 0xff, RZ, 0xc0, !PT ;  /* 0x000000ff70ff7812 */ /* 0x000fe2000780c0ff */
[----:B------:R-:W-:Y:S01]  /*6190*/  FFMA.FTZ R81, R204, UR24, R137 ;  /* 0x00000018cc517c23 */ /* 0x000fe20008010089 */
[----:B------:R-:W-:Y:S01]  /*61a0*/  FADD.FTZ R80, R205, -R80 ;  /* 0x80000050cd507221 */ /* 0x000fe20000010000 */
[----:B------:R-:W-:Y:S01]  /*61b0*/  LOP3.LUT P1, RZ, R112, 0xff00, RZ, 0xc0, !PT ;  /* 0x0000ff0070ff7812 */ /* 0x000fe2000782c0ff */
[----:B------:R-:W-:Y:S01]  /*61c0*/  UMOV UR4, UR7 ;  /* 0x0000000700047c82 */ /* 0x000fe20008000000 */
[----:B------:R-:W-:Y:S01]  /*61d0*/  FADD.FTZ R81, R206, -R81 ;  /* 0x80000051ce517221 */ /* 0x000fe20000010000 */
[----:B------:R-:W-:Y:S01]  /*61e0*/  FFMA.FTZ R83, R80, UR19, R83 ;  /* 0x0000001350537c23 */ /* 0x000fe20008010053 */
[----:B------:R-:W-:Y:S01]  /*61f0*/  HADD2.F32 R80, -RZ, R64.H1_H1 ;  /* 0x30000040ff507230 */ /* 0x000fe20000004100 */
[----:B------:R-:W-:Y:S01]  /*6200*/  CS2R R88, SRZ ;  /* 0x0000000000587805 */ /* 0x000fe2000001ff00 */
[----:B------:R-:W-:-:S02]  /*6210*/  HFMA2 R134, -RZ, RZ, 0, 0 ;  /* 0x00000000ff867431 */ /* 0x000fc400000001ff */
[--C-:B------:R-:W-:Y:S01]  /*6220*/  FFMA.FTZ R202, R202, UR24, R137.reuse ;  /* 0x00000018caca7c23 */ /* 0x100fe20008010089 */
[----:B------:R-:W-:Y:S01]  /*6230*/  MOV R195, RZ ;  /* 0x000000ff00c37202 */ /* 0x000fe20000000f00 */
[----:B------:R-:W-:Y:S01]  /*6240*/  FFMA.FTZ R80, R81, UR19, R80 ;  /* 0x0000001351507c23 */ /* 0x000fe20008010050 */
[----:B------:R-:W-:Y:S01]  /*6250*/  FMUL.FTZ R81, R83, UR5 ;  /* 0x0000000553517c20 */ /* 0x000fe20008410000 */
[----:B------:R-:W-:Y:S01]  /*6260*/  @P0 HADD2.F32 R82, -RZ, R84.H0_H0 ;  /* 0x20000054ff520230 */ /* 0x000fe20000004100 */
[----:B------:R-:W-:Y:S01]  /*6270*/  LOP3.LUT P6, RZ, R112, 0xff0000, RZ, 0xc0, !PT ;  /* 0x00ff000070ff7812 */ /* 0x000fe200078cc0ff */
[----:B------:R-:W-:Y:S02]  /*6280*/  @P0 HADD2.F32 R90, -RZ, R48.H0_H0 ;  /* 0x20000030ff5a0230 */ /* 0x000fe40000004100 */
[----:B------:R-:W-:Y:S01]  /*6290*/  FMUL.FTZ R81, R81, UR4 ;  /* 0x0000000451517c20 */ /* 0x000fe20008410000 */
[----:B------:R-:W-:Y:S02]  /*62a0*/  @P1 HADD2.F32 R84, -RZ, R84.H1_H1 ;  /* 0x30000054ff541230 */ /* 0x000fe40000004100 */
[----:B------:R-:W-:Y:S01]  /*62b0*/  FFMA.FTZ R201, R201, UR24, R137 ;  /* 0x00000018c9c97c23 */ /* 0x000fe20008010089 */
[----:B------:R-:W-:Y:S01]  /*62c0*/  FADD.FTZ R202, R203, -R202 ;  /* 0x800000cacbca7221 */ /* 0x000fe20000010000 */
[-C--:B------:R-:W-:Y:S01]  /*62d0*/  @P0 FMUL.FTZ R88, R82, R81.reuse ;  /* 0x0000005152580220 */ /* 0x080fe20000410000 */
[----:B------:R-:W-:Y:S01]  /*62e0*/  @P0 FMUL.FTZ R134, R90, R81 ;  /* 0x000000515a860220 */ /* 0x000fe20000410000 */
[----:B------:R-:W-:Y:S01]  /*62f0*/  FMUL.FTZ R81, R80, UR5 ;  /* 0x0000000550517c20 */ /* 0x000fe20008410000 */
[----:B------:R-:W-:-:S02]  /*6300*/  @P1 HADD2.F32 R82, -RZ, R48.H1_H1 ;  /* 0x30000030ff521230 */ /* 0x000fc40000004100 */
[----:B------:R-:W-:Y:S01]  /*6310*/  FADD.FTZ R201, R200, -R201 ;  /* 0x800000c9c8c97221 */ /* 0x000fe20000010000 */
[C---:B------:R-:W-:Y:S01]  /*6320*/  ISETP.GE.U32.AND P0, PT, R112.reuse, RZ, PT ;  /* 0x000000ff7000720c */ /* 0x040fe20003f06070 */
[----:B------:R-:W-:Y:S01]  /*6330*/  FMUL.FTZ R81, R81, UR4 ;  /* 0x0000000451517c20 */ /* 0x000fe20008410000 */
[----:B------:R-:W-:Y:S01]  /*6340*/  LOP3.LUT P5, RZ, R112, 0xff000000, RZ, 0xc0, !PT ;  /* 0xff00000070ff7812 */ /* 0x000fe200078ac0ff */
[----:B------:R-:W-:Y:S01]  /*6350*/  @P6 HADD2.F32 R91, -RZ, R85.H0_H0 ;  /* 0x20000055ff5b6230 */ /* 0x000fe20000004100 */
[C---:B------:R-:W-:Y:S01]  /*6360*/  LOP3.LUT P4, RZ, R113.reuse, 0xff, RZ, 0xc0, !PT ;  /* 0x000000ff71ff7812 */ /* 0x040fe2000788c0ff */
[-C--:B------:R-:W-:Y:S01]  /*6370*/  @P1 FMUL.FTZ R89, R84, R81.reuse ;  /* 0x0000005154591220 */ /* 0x080fe20000410000 */
[----:B------:R-:W-:Y:S01]  /*6380*/  @P1 FMUL.FTZ R195, R82, R81 ;  /* 0x0000005152c31220 */ /* 0x000fe20000410000 */
[--C-:B------:R-:W-:Y:S01]  /*6390*/  HADD2.F32 R81, -RZ, R65.reuse.H0_H0 ;  /* 0x20000041ff517230 */ /* 0x100fe20000004100 */
[C---:B------:R-:W-:Y:S01]  /*63a0*/  LOP3.LUT P3, RZ, R113.reuse, 0xff00, RZ, 0xc0, !PT ;  /* 0x0000ff0071ff7812 */ /* 0x040fe2000786c0ff */
[----:B------:R-:W-:Y:S01]  /*63b0*/  HADD2.F32 R82, -RZ, R65.H1_H1 ;  /* 0x30000041ff527230 */ /* 0x000fe20000004100 */
[----:B------:R-:W-:Y:S01]  /*63c0*/  LOP3.LUT P1, RZ, R113, 0xff0000, RZ, 0xc0, !PT ;  /* 0x00ff000071ff7812 */ /* 0x000fe2000782c0ff */
[----:B------:R-:W-:-:S02]  /*63d0*/  HFMA2 R90, -RZ, RZ, 0, 0 ;  /* 0x00000000ff5a7431 */ /* 0x000fc400000001ff */
[----:B------:R-:W-:Y:S01]  /*63e0*/  FFMA.FTZ R200, R202, UR19, R81 ;  /* 0x00000013cac87c23 */ /* 0x000fe20008010051 */
[----:B------:R-:W-:Y:S01]  /*63f0*/  ISETP.GE.U32.AND.EX P0, PT, R113, 0x1000000, PT, P0 ;  /* 0x010000007100780c */ /* 0x000fe20003f06100 */
[----:B------:R-:W-:Y:S01]  /*6400*/  FFMA.FTZ R81, R201, UR19, R82 ;  /* 0x00000013c9517c23 */ /* 0x000fe20008010052 */
[----:B------:R-:W-:Y:S02]  /*6410*/  @P6 HADD2.F32 R113, -RZ, R49.H0_H0 ;  /* 0x20000031ff716230 */ /* 0x000fe40000004100 */
[----:B------:R-:W-:Y:S01]  /*6420*/  FMUL.FTZ R82, R200, UR5 ;  /* 0x00000005c8527c20 */ /* 0x000fe20008410000 */
[----:B------:R-:W-:Y:S01]  /*6430*/  MOV R84, RZ ;  /* 0x000000ff00547202 */ /* 0x000fe20000000f00 */
[----:B------:R-:W-:Y:S02]  /*6440*/  @P5 HADD2.F32 R85, -RZ, R85.H1_H1 ;  /* 0x30000055ff555230 */ /* 0x000fe40000004100 */
[----:B------:R-:W-:Y:S01]  /*6450*/  FFMA.FTZ R112, R197, UR24, R137 ;  /* 0x00000018c5707c23 */ /* 0x000fe20008010089 */
[----:B------:R-:W-:Y:S01]  /*6460*/  FMUL.FTZ R82, R82, UR4 ;  /* 0x0000000452527c20 */ /* 0x000fe20008410000 */
[----:B------:R-:W-:-:S02]  /*6470*/  @P4 HADD2.F32 R202, -RZ, R50.H0_H0 ;  /* 0x20000032ffca4230 */ /* 0x000fc40000004100 */
[----:B------:R-:W-:Y:S01]  /*6480*/  FFMA.FTZ R136, R136, UR24, R137 ;  /* 0x0000001888887c23 */ /* 0x000fe20008010089 */
[----:B------:R-:W-:Y:S01]  /*6490*/  FADD.FTZ R199, R199, -R112 ;  /* 0x80000070c7c77221 */ /* 0x000fe20000010000 */
[-C--:B------:R-:W-:Y:S01]  /*64a0*/  @P6 FMUL.FTZ R90, R91, R82.reuse ;  /* 0x000000525b5a6220 */ /* 0x080fe20000410000 */
[----:B------:R-:W-:Y:S01]  /*64b0*/  @P6 FMUL.FTZ R84, R113, R82 ;  /* 0x0000005271546220 */ /* 0x000fe20000410000 */
[----:B------:R-:W-:Y:S01]  /*64c0*/  FMUL.FTZ R82, R81, UR5 ;  /* 0x0000000551527c20 */ /* 0x000fe20008410000 */
[----:B------:R-:W-:Y:S02]  /*64d0*/  @P5 HADD2.F32 R113, -RZ, R49.H1_H1 ;  /* 0x30000031ff715230 */ /* 0x000fe40000004100 */
[----:B------:R-:W-:Y:S02]  /*64e0*/  HFMA2 R91, -RZ, RZ, 0, 0 ;  /* 0x00000000ff5b7431 */ /* 0x000fe400000001ff */
[----:B------:R-:W-:Y:S02]  /*64f0*/  HADD2.F32 R112, -RZ, R66.H1_H1 ;  /* 0x30000042ff707230 */ /* 0x000fe40000004100 */
[----:B------:R-:W-:Y:S01]  /*6500*/  FMUL.FTZ R82, R82, UR4 ;  /* 0x0000000452527c20 */ /* 0x000fe20008410000 */
[----:B------:R-:W-:-:S02]  /*6510*/  @P3 HADD2.F32 R135, -RZ, R86.H1_H1 ;  /* 0x30000056ff873230 */ /* 0x000fc40000004100 */
[----:B------:R-:W-:Y:S01]  /*6520*/  FADD.FTZ R149, R149, -R136 ;  /* 0x8000008895957221 */ /* 0x000fe20000010000 */
[----:B------:R-:W-:Y:S02]  /*6530*/  @P1 HADD2.F32 R201, -RZ, R87.H0_H0 ;  /* 0x20000057ffc91230 */ /* 0x000fe40000004100 */
[-C--:B------:R-:W-:Y:S01]  /*6540*/  @P5 FMUL.FTZ R91, R85, R82.reuse ;  /* 0x00000052555b5220 */ /* 0x080fe20000410000 */
[----:B------:R-:W-:Y:S01]  /*6550*/  MOV R85, RZ ;  /* 0x000000ff00557202 */ /* 0x000fe20000000f00 */
[----:B------:R-:W-:Y:S01]  /*6560*/  @P5 FMUL.FTZ R85, R113, R82 ;  /* 0x0000005271555220 */ /* 0x000fe20000410000 */
[----:B------:R-:W-:Y:S01]  /*6570*/  FFMA.FTZ R113, R196, UR24, R137 ;  /* 0x00000018c4717c23 */ /* 0x000fe20008010089 */
[----:B------:R-:W-:Y:S01]  /*6580*/  FFMA.FTZ R199, R199, UR19, R112 ;  /* 0x00000013c7c77c23 */ /* 0x000fe20008010070 */
[----:B------:R-:W-:Y:S01]  /*6590*/  CS2R R196, SRZ ;  /* 0x0000000000c47805 */ /* 0x000fe2000001ff00 */
[----:B------:R-:W-:Y:S02]  /*65a0*/  @P1 HADD2.F32 R203, -RZ, R51.H0_H0 ;  /* 0x20000033ffcb1230 */ /* 0x000fe40000004100 */
[----:B------:R-:W-:Y:S01]  /*65b0*/  FADD.FTZ R82, R198, -R113 ;  /* 0x80000071c6527221 */ /* 0x000fe20000010000 */
[----:B------:R-:W-:Y:S01]  /*65c0*/  HADD2.F32 R113, -RZ, R66.H0_H0 ;  /* 0x20000042ff717230 */ /* 0x000fe20000004100 */
[----:B------:R-:W-:Y:S01]  /*65d0*/  F2FP.F16.F32.PACK_AB R80, R80, R83 ;  /* 0x000000535050723e */ /* 0x000fe200000000ff */
[----:B------:R-:W-:Y:S01]  /*65e0*/  @P4 HADD2.F32 R198, -RZ, R86.H0_H0 ;  /* 0x20000056ffc64230 */ /* 0x000fe20000004100 */
[----:B------:R-:W-:Y:S01]  /*65f0*/  F2FP.F16.F32.PACK_AB R85, R85, R84 ;  /* 0x000000545555723e */ /* 0x000fe200000000ff */
[----:B------:R-:W-:-:S02]  /*6600*/  @P0 HADD2.F32 R87, -RZ, R87.H1_H1 ;  /* 0x30000057ff570230 */ /* 0x000fc40000004100 */
[----:B------:R-:W-:Y:S01]  /*6610*/  FFMA.FTZ R82, R82, UR19, R113 ;  /* 0x0000001352527c23 */ /* 0x000fe20008010071 */
[----:B------:R-:W-:Y:S02]  /*6620*/  F2FP.F16.F32.PACK_AB R81, R81, R200 ;  /* 0x000000c85151723e */ /* 0x000fe400000000ff */
[----:B------:R-:W-:Y:S01]  /*6630*/  F2FP.F16.F32.PACK_AB R84, R195, R134 ;  /* 0x00000086c354723e */ /* 0x000fe200000000ff */
[----:B------:R-:W-:Y:S01]  /*6640*/  FMUL.FTZ R112, R82, UR5 ;  /* 0x0000000552707c20 */ /* 0x000fe20008410000 */
[----:B------:R-:W-:-:S03]  /*6650*/  F2FP.F16.F32.PACK_AB R82, R199, R82 ;  /* 0x00000052c752723e */ /* 0x000fc600000000ff */
[----:B------:R-:W-:Y:S01]  /*6660*/  FMUL.FTZ R113, R112, UR4 ;  /* 0x0000000470717c20 */ /* 0x000fe20008410000 */
[----:B------:R-:W-:-:S03]  /*6670*/  HFMA2 R112, -RZ, RZ, 0, 0 ;  /* 0x00000000ff707431 */ /* 0x000fc600000001ff */
[-C--:B------:R-:W-:Y:S01]  /*6680*/  @P4 FMUL.FTZ R112, R198, R113.reuse ;  /* 0x00000071c6704220 */ /* 0x080fe20000410000 */
[----:B------:R-:W-:Y:S01]  /*6690*/  @P4 FMUL.FTZ R196, R202, R113 ;  /* 0x00000071cac44220 */ /* 0x000fe20000410000 */
[----:B------:R-:W-:-:S04]  /*66a0*/  FMUL.FTZ R113, R199, UR5 ;  /* 0x00000005c7717c20 */ /* 0x000fc80008410000 */
[----:B------:R-:W-:Y:S01]  /*66b0*/  FMUL.FTZ R86, R113, UR4 ;  /* 0x0000000471567c20 */ /* 0x000fe20008410000 */
[----:B------:R-:W-:-:S03]  /*66c0*/  MOV R113, RZ ;  /* 0x000000ff00717202 */ /* 0x000fc60000000f00 */
[----:B------:R-:W-:Y:S01]  /*66d0*/  @P3 FMUL.FTZ R113, R135, R86 ;  /* 0x0000005687713220 */ /* 0x000fe20000410000 */
[----:B------:R-:W-:-:S05]  /*66e0*/  @P3 HADD2.F32 R135, -RZ, R50.H1_H1 ;  /* 0x30000032ff873230 */ /* 0x000fca0000004100 */
[----:B------:R-:W-:Y:S01]  /*66f0*/  @P3 FMUL.FTZ R197, R135, R86 ;  /* 0x0000005687c53220 */ /* 0x000fe20000410000 */
[--C-:B------:R-:W-:Y:S02]  /*6700*/  HADD2.F32 R86, -RZ, R67.reuse.H0_H0 ;  /* 0x20000043ff567230 */ /* 0x100fe40000004100 */
[----:B------:R-:W-:Y:S01]  /*6710*/  FFMA.FTZ R135, R148, UR24, R137 ;  /* 0x0000001894877c23 */ /* 0x000fe20008010089 */
[----:B------:R-:W-:Y:S02]  /*6720*/  MOV R148, RZ ;  /* 0x000000ff00947202 */ /* 0x000fe40000000f00 */
[----:B------:R-:W-:Y:S01]  /*6730*/  FFMA.FTZ R149, R149, UR19, R86 ;  /* 0x0000001395957c23 */ /* 0x000fe20008010056 */
[----:B------:R-:W-:Y:S02]  /*6740*/  HADD2.F32 R86, -RZ, R67.H1_H1 ;  /* 0x30000043ff567230 */ /* 0x000fe40000004100 */
[----:B------:R-:W-:-:S04]  /*6750*/  FADD.FTZ R135, R194, -R135 ;  /* 0x80000087c2877221 */ /* 0x000fc80000010000 */
[----:B------:R-:W-:Y:S01]  /*6760*/  FFMA.FTZ R86, R135, UR19, R86 ;  /* 0x0000001387567c23 */ /* 0x000fe20008010056 */
[----:B------:R-:W-:-:S04]  /*6770*/  FMUL.FTZ R135, R149, UR5 ;  /* 0x0000000595877c20 */ /* 0x000fc80008410000 */
[----:B------:R-:W-:Y:S01]  /*6780*/  FMUL.FTZ R136, R135, UR4 ;  /* 0x0000000487887c20 */ /* 0x000fe20008410000 */
[----:B------:R-:W-:Y:S01]  /*6790*/  HFMA2 R135, -RZ, RZ, 0, 0 ;  /* 0x00000000ff877431 */ /* 0x000fe200000001ff */
[C---:B------:R-:W-:Y:S02]  /*67a0*/  F2FP.F16.F32.PACK_AB R83, R86.reuse, R149 ;  /* 0x000000955653723e */ /* 0x040fe400000000ff */
[-C--:B------:R-:W-:Y:S01]  /*67b0*/  @P1 FMUL.FTZ R135, R201, R136.reuse ;  /* 0x00000088c9871220 */ /* 0x080fe20000410000 */
[----:B------:R-:W-:Y:S01]  /*67c0*/  @P1 FMUL.FTZ R148, R203, R136 ;  /* 0x00000088cb941220 */ /* 0x000fe20000410000 */
[----:B------:R-:W-:Y:S01]  /*67d0*/  FMUL.FTZ R136, R86, UR5 ;  /* 0x0000000556887c20 */ /* 0x000fe20008410000 */
[----:B------:R-:W-:Y:S01]  /*67e0*/  @P0 HADD2.F32 R201, -RZ, R51.H1_H1 ;  /* 0x30000033ffc90230 */ /* 0x000fe20000004100 */
[----:B------:R-:W-:Y:S02]  /*67f0*/  F2FP.F16.F32.PACK_AB R86, R197, R196 ;  /* 0x000000c4c556723e */ /* 0x000fe400000000ff */
[----:B------:R-:W-:Y:S01]  /*6800*/  FMUL.FTZ R194, R136, UR4 ;  /* 0x0000000488c27c20 */ /* 0x000fe20008410000 */
[----:B------:R-:W-:-:S03]  /*6810*/  HFMA2 R136, -RZ, RZ, 0, 0 ;  /* 0x00000000ff887431 */ /* 0x000fc600000001ff */
[-C--:B------:R-:W-:Y:S01]  /*6820*/  @P0 FMUL.FTZ R136, R87, R194.reuse ;  /* 0x000000c257880220 */ /* 0x080fe20000410000 */
[----:B------:R-:W-:Y:S01]  /*6830*/  MOV R87, RZ ;  /* 0x000000ff00577202 */ /* 0x000fe20000000f00 */
[----:B------:R-:W-:-:S05]  /*6840*/  @P0 FMUL.FTZ R87, R201, R194 ;  /* 0x000000c2c9570220 */ /* 0x000fca0000410000 */
[----:B------:R-:W-:-:S07]  /*6850*/  F2FP.F16.F32.PACK_AB R87, R87, R148 ;  /* 0x000000945757723e */ /* 0x000fce00000000ff */
.L_x_2502:
        /* <DEDUP_REMOVED lines=8> */
[----:B0-----:R-:W-:-:S05]  /*68e0*/  IADD3 R148, PT, PT, R133, 0x80, RZ ;  /* 0x0000008085947810 */ /* 0x001fca0007ffe0ff */
[----:B------:R-:W-:-:S06]  /*68f0*/  IMAD.WIDE.U32 R84, R148, 0x10, R226 ;  /* 0x0000001094547825 */ /* 0x000fcc00078e00e2 */
[----:B------:R-:W5:Y:S01]  /*6900*/  LDG.E.128 R84, desc[UR12][R84.64] ;  /* 0x0000000c54547981 */ /* 0x000f62000c1e1d00 */
[----:B------:R-:W-:Y:S05]  /*6910*/  @!P0 BRA `(.L_x_2503) ;  /* 0x0000000400c48947 */ /* 0x000fea0003800000 */
[--C-:B------:R-:W-:Y:S01]  /*6920*/  FFMA.FTZ R81, R150, UR24, R137.reuse ;  /* 0x0000001896517c23 */ /* 0x100fe20008010089 */
[----:B------:R-:W-:Y:S01]  /*6930*/  LOP3.LUT P1, RZ, R114, 0xff, RZ, 0xc0, !PT ;  /* 0x000000ff72ff7812 */ /* 0x000fe2000782c0ff */
[----:B------:R-:W-:Y:S02]  /*6940*/  HADD2.F32 R80, -RZ, R68.H0_H0 ;  /* 0x20000044ff507230 */ /* 0x000fe40000004100 */
[----:B------:R-:W-:Y:S01]  /*6950*/  FFMA.FTZ R151, R151, UR24, R137 ;  /* 0x0000001897977c23 */ /* 0x000fe20008010089 */
[----:B------:R-:W-:Y:S01]  /*6960*/  FADD.FTZ R81, R158, -R81 ;  /* 0x800000519e517221 */ /* 0x000fe20000010000 */
[----:B------:R-:W-:Y:S01]  /*6970*/  MOV R134, RZ ;  /* 0x000000ff00867202 */ /* 0x000fe20000000f00 */
[----:B------:R-:W-:Y:S02]  /*6980*/  HFMA2 R158, -RZ, RZ, 0, 0 ;  /* 0x00000000ff9e7431 */ /* 0x000fe400000001ff */
[----:B------:R-:W-:Y:S01]  /*6990*/  FADD.FTZ R160, R160, -R151 ;  /* 0x80000097a0a07221 */ /* 0x000fe20000010000 */
[----:B------:R-:W-:Y:S01]  /*69a0*/  FFMA.FTZ R80, R81, UR19, R80 ;  /* 0x0000001351507c23 */ /* 0x000fe20008010050 */
[C---:B------:R-:W-:Y:S01]  /*69b0*/  LOP3.LUT P3, RZ, R114.reuse, 0xff0000, RZ, 0xc0, !PT ;  /* 0x00ff000072ff7812 */ /* 0x040fe2000786c0ff */
[----:B------:R-:W-:Y:S01]  /*69c0*/  HFMA2 R149, -RZ, RZ, 0, 0 ;  /* 0x00000000ff957431 */ /* 0x000fe200000001ff */
[----:B------:R-:W-:Y:S01]  /*69d0*/  LOP3.LUT P6, RZ, R114, 0xff000000, RZ, 0xc0, !PT ;  /* 0xff00000072ff7812 */ /* 0x000fe200078cc0ff */
[----:B------:R-:W-:Y:S01]  /*69e0*/  FMUL.FTZ R81, R80, UR5 ;  /* 0x0000000550517c20 */ /* 0x000fe20008410000 */
[C---:B------:R-:W-:Y:S01]  /*69f0*/  LOP3.LUT P5, RZ, R115.reuse, 0xff, RZ, 0xc0, !PT ;  /* 0x000000ff73ff7812 */ /* 0x040fe200078ac0ff */
[----:B------:R-:W-:Y:S01]  /*6a00*/  @P1 HADD2.F32 R83, -RZ, R52.H0_H0 ;  /* 0x20000034ff531230 */ /* 0x000fe20000004100 */
[----:B------:R-:W-:Y:S01]  /*6a10*/  LOP3.LUT P4, RZ, R115, 0xff00, RZ, 0xc0, !PT ;  /* 0x0000ff0073ff7812 */ /* 0x000fe2000788c0ff */
[----:B------:R-:W-:Y:S01]  /*6a20*/  FMUL.FTZ R82, R81, UR4 ;  /* 0x0000000451527c20 */ /* 0x000fe20008410000 */
[----:B-----5:R-:W-:-:S02]  /*6a30*/  @P1 HADD2.F32 R81, -RZ, R84.H0_H0 ;  /* 0x20000054ff511230 */ /* 0x020fc40000004100 */
[--C-:B------:R-:W-:Y:S01]  /*6a40*/  FFMA.FTZ R170, R170, UR24, R137.reuse ;  /* 0x00000018aaaa7c23 */ /* 0x100fe20008010089 */
[----:B------:R-:W-:Y:S01]  /*6a50*/  @P1 FMUL.FTZ R134, R83, R82 ;  /* 0x0000005253861220 */ /* 0x000fe20000410000 */
[----:B------:R-:W-:Y:S02]  /*6a60*/  HADD2.F32 R83, -RZ, R68.H1_H1 ;  /* 0x30000044ff537230 */ /* 0x000fe40000004100 */
[----:B------:R-:W-:Y:S01]  /*6a70*/  @P1 FMUL.FTZ R158, R82, R81 ;  /* 0x00000051529e1220 */ /* 0x000fe20000410000 */
[----:B------:R-:W-:Y:S01]  /*6a80*/  LOP3.LUT P1, RZ, R114, 0xff00, RZ, 0xc0, !PT ;  /* 0x0000ff0072ff7812 */ /* 0x000fe2000782c0ff */
[----:B------:R-:W-:Y:S01]  /*6a90*/  FFMA.FTZ R82, R159, UR24, R137 ;  /* 0x000000189f527c23 */ /* 0x000fe20008010089 */
[----:B------:R-:W-:Y:S02]  /*6aa0*/  @P3 HADD2.F32 R150, -RZ, R53.H0_H0 ;  /* 0x20000035ff963230 */ /* 0x000fe40000004100 */
[----:B------:R-:W-:Y:S01]  /*6ab0*/  FFMA.FTZ R83, R160, UR19, R83 ;  /* 0x00000013a0537c23 */ /* 0x000fe20008010053 */
[----:B------:R-:W-:Y:S01]  /*6ac0*/  MOV R159, RZ ;  /* 0x000000ff009f7202 */ /* 0x000fe20000000f00 */
[----:B------:R-:W-:Y:S01]  /*6ad0*/  FADD.FTZ R82, R161, -R82 ;  /* 0x80000052a1527221 */ /* 0x000fe20000010000 */
[----:B------:R-:W-:Y:S01]  /*6ae0*/  CS2R R160, SRZ ;  /* 0x0000000000a07805 */ /* 0x000fe2000001ff00 */
[----:B------:R-:W-:Y:S01]  /*6af0*/  FMUL.FTZ R81, R83, UR5 ;  /* 0x0000000553517c20 */ /* 0x000fe20008410000 */
[----:B------:R-:W-:Y:S01]  /*6b00*/  FADD.FTZ R171, R171, -R170 ;  /* 0x800000aaabab7221 */ /* 0x000fe20000010000 */
[----:B------:R-:W-:-:S02]  /*6b10*/  F2FP.F16.F32.PACK_AB R80, R83, R80 ;  /* 0x000000505350723e */ /* 0x000fc400000000ff */
[----:B------:R-:W-:Y:S01]  /*6b20*/  FMUL.FTZ R151, R81, UR4 ;  /* 0x0000000451977c20 */ /* 0x000fe20008410000 */
[----:B------:R-:W-:Y:S02]  /*6b30*/  HADD2.F32 R81, -RZ, R69.H0_H0 ;  /* 0x20000045ff517230 */ /* 0x000fe40000004100 */
[----:B------:R-:W-:-:S03]  /*6b40*/  @P1 HADD2.F32 R84, -RZ, R84.H1_H1 ;  /* 0x30000054ff541230 */ /* 0x000fc60000004100 */
[----:B------:R-:W-:Y:S01]  /*6b50*/  FFMA.FTZ R81, R82, UR19, R81 ;  /* 0x0000001352517c23 */ /* 0x000fe20008010051 */
[----:B------:R-:W-:Y:S02]  /*6b60*/  @P1 HADD2.F32 R82, -RZ, R52.H1_H1 ;  /* 0x30000034ff521230 */ /* 0x000fe40000004100 */
[----:B------:R-:W-:Y:S01]  /*6b70*/  @P1 FMUL.FTZ R160, R151, R84 ;  /* 0x0000005497a01220 */ /* 0x000fe20000410000 */
[----:B------:R-:W-:Y:S02]  /*6b80*/  HFMA2 R84, -RZ, RZ, 0, 0 ;  /* 0x00000000ff547431 */ /* 0x000fe400000001ff */
[----:B------:R-:W-:Y:S01]  /*6b90*/  @P1 FMUL.FTZ R149, R82, R151 ;  /* 0x0000009752951220 */ /* 0x000fe20000410000 */
[----:B------:R-:W-:Y:S01]  /*6ba0*/  FMUL.FTZ R82, R81, UR5 ;  /* 0x0000000551527c20 */ /* 0x000fe20008410000 */
[----:B------:R-:W-:-:S03]  /*6bb0*/  ISETP.GE.U32.AND P1, PT, R114, RZ, PT ;  /* 0x000000ff7200720c */ /* 0x000fc60003f26070 */
[----:B------:R-:W-:Y:S01]  /*6bc0*/  FMUL.FTZ R151, R82, UR4 ;  /* 0x0000000452977c20 */ /* 0x000fe20008410000 */
[--C-:B------:R-:W-:Y:S01]  /*6bd0*/  @P3 HADD2.F32 R82, -RZ, R85.reuse.H0_H0 ;  /* 0x20000055ff523230 */ /* 0x100fe20000004100 */
[----:B------:R-:W-:Y:S01]  /*6be0*/  ISETP.GE.U32.AND.EX P1, PT, R115, 0x1000000, PT, P1 ;  /* 0x010000007300780c */ /* 0x000fe20003f26110 */
[----:B------:R-:W-:Y:S02]  /*6bf0*/  @P6 HADD2.F32 R85, -RZ, R85.H1_H1 ;  /* 0x30000055ff556230 */ /* 0x000fe40000004100 */
[----:B------:R-:W-:Y:S01]  /*6c00*/  @P3 FMUL.FTZ R84, R150, R151 ;  /* 0x0000009796543220 */ /* 0x000fe20000410000 */
[----:B------:R-:W-:Y:S02]  /*6c10*/  HADD2.F32 R150, -RZ, R69.H1_H1 ;  /* 0x30000045ff967230 */ /* 0x000fe40000004100 */
[----:B------:R-:W-:Y:S01]  /*6c20*/  @P3 FMUL.FTZ R159, R151, R82 ;  /* 0x00000052979f3220 */ /* 0x000fe20000410000 */
[----:B------:R-:W-:Y:S01]  /*6c30*/  FFMA.FTZ R151, R162, UR24, R137 ;  /* 0x00000018a2977c23 */ /* 0x000fe20008010089 */
[----:B------:R-:W-:Y:S01]  /*6c40*/  LOP3.LUT P3, RZ, R115, 0xff0000, RZ, 0xc0, !PT ;  /* 0x00ff000073ff7812 */ /* 0x000fe2000786c0ff */
[----:B------:R-:W-:-:S02]  /*6c50*/  @P6 HADD2.F32 R115, -RZ, R53.H1_H1 ;  /* 0x30000035ff736230 */ /* 0x000fc40000004100 */
[----:B------:R-:W-:Y:S02]  /*6c60*/  HFMA2 R162, -RZ, RZ, 0, 0 ;  /* 0x00000000ffa27431 */ /* 0x000fe400000001ff */
[----:B------:R-:W-:-:S04]  /*6c70*/  FADD.FTZ R151, R164, -R151 ;  /* 0x80000097a4977221 */ /* 0x000fc80000010000 */
[----:B------:R-:W-:Y:S01]  /*6c80*/  FFMA.FTZ R150, R151, UR19, R150 ;  /* 0x0000001397967c23 */ /* 0x000fe20008010096 */
[--C-:B------:R-:W-:Y:S02]  /*6c90*/  @P5 HADD2.F32 R151, -RZ, R86.reuse.H0_H0 ;  /* 0x20000056ff975230 */ /* 0x100fe40000004100 */
[----:B------:R-:W-:Y:S02]  /*6ca0*/  @P4 HADD2.F32 R86, -RZ, R86.H1_H1 ;  /* 0x30000056ff564230 */ /* 0x000fe40000004100 */
[C---:B------:R-:W-:Y:S01]  /*6cb0*/  FMUL.FTZ R82, R150.reuse, UR5 ;  /* 0x0000000596527c20 */ /* 0x040fe20008410000 */
[----:B------:R-:W-:Y:S01]  /*6cc0*/  F2FP.F16.F32.PACK_AB R81, R150, R81 ;  /* 0x000000519651723e */ /* 0x000fe200000000ff */
[----:B------:R-:W-:Y:S02]  /*6cd0*/  @P3 HADD2.F32 R170, -RZ, R55.H0_H0 ;  /* 0x20000037ffaa3230 */ /* 0x000fe40000004100 */
[----:B------:R-:W-:-:S04]  /*6ce0*/  FMUL.FTZ R82, R82, UR4 ;  /* 0x0000000452527c20 */ /* 0x000fc80008410000 */
[----:B------:R-:W-:Y:S01]  /*6cf0*/  @P6 FMUL.FTZ R161, R82, R85 ;  /* 0x0000005552a16220 */ /* 0x000fe20000410000 */
[----:B------:R-:W-:Y:S01]  /*6d00*/  MOV R85, RZ ;  /* 0x000000ff00557202 */ /* 0x000fe20000000f00 */
[----:B------:R-:W-:Y:S01]  /*6d10*/  @P6 FMUL.FTZ R85, R115, R82 ;  /* 0x0000005273556220 */ /* 0x000fe20000410000 */
[--C-:B------:R-:W-:Y:S01]  /*6d20*/  FFMA.FTZ R82, R163, UR24, R137.reuse ;  /* 0x00000018a3527c23 */ /* 0x100fe20008010089 */
[----:B------:R-:W-:Y:S01]  /*6d30*/  FFMA.FTZ R115, R166, UR24, R137 ;  /* 0x00000018a6737c23 */ /* 0x000fe20008010089 */
[----:B------:R-:W-:Y:S01]  /*6d40*/  @P5 HADD2.F32 R163, -RZ, R54.H0_H0 ;  /* 0x20000036ffa35230 */ /* 0x000fe20000004100 */
[----:B------:R-:W-:Y:S01]  /*6d50*/  MOV R166, RZ ;  /* 0x000000ff00a67202 */ /* 0x000fe20000000f00 */
[----:B------:R-:W-:Y:S01]  /*6d60*/  FADD.FTZ R165, R165, -R82 ;  /* 0x80000052a5a57221 */ /* 0x000fe20000010000 */
[--C-:B------:R-:W-:Y:S02]  /*6d70*/  HADD2.F32 R82, -RZ, R70.reuse.H0_H0 ;  /* 0x20000046ff527230 */ /* 0x100fe40000004100 */
[----:B------:R-:W-:Y:S01]  /*6d80*/  FADD.FTZ R168, R168, -R115 ;  /* 0x80000073a8a87221 */ /* 0x000fe20000010000 */
[----:B------:R-:W-:Y:S01]  /*6d90*/  HADD2.F32 R115, -RZ, R70.H1_H1 ;  /* 0x30000046ff737230 */ /* 0x000fe20000004100 */
[----:B------:R-:W-:Y:S01]  /*6da0*/  F2FP.F16.F32.PACK_AB R85, R85, R84 ;  /* 0x000000545555723e */ /* 0x000fe200000000ff */
[----:B------:R-:W-:Y:S01]  /*6db0*/  FFMA.FTZ R82, R165, UR19, R82 ;  /* 0x00000013a5527c23 */ /* 0x000fe20008010052 */
[----:B------:R-:W-:-:S02]  /*6dc0*/  F2FP.F16.F32.PACK_AB R84, R149, R134 ;  /* 0x000000869554723e */ /* 0x000fc400000000ff */
[----:B------:R-:W-:Y:S01]  /*6dd0*/  FFMA.FTZ R115, R168, UR19, R115 ;  /* 0x00000013a8737c23 */ /* 0x000fe20008010073 */
[----:B------:R-:W-:-:S04]  /*6de0*/  FMUL.FTZ R114, R82, UR5 ;  /* 0x0000000552727c20 */ /* 0x000fc80008410000 */
[----:B------:R-:W-:Y:S01]  /*6df0*/  F2FP.F16.F32.PACK_AB R82, R115, R82 ;  /* 0x000000527352723e */ /* 0x000fe200000000ff */
[----:B------:R-:W-:Y:S01]  /*6e00*/  FMUL.FTZ R164, R114, UR4 ;  /* 0x0000000472a47c20 */ /* 0x000fe20008410000 */
[----:B------:R-:W-:-:S03]  /*6e10*/  MOV R114, RZ ;  /* 0x000000ff00727202 */ /* 0x000fc60000000f00 */
[----:B------:R-:W-:Y:S01]  /*6e20*/  @P5 FMUL.FTZ R162, R164, R151 ;  /* 0x00000097a4a25220 */ /* 0x000fe20000410000 */
[----:B------:R-:W-:Y:S01]  /*6e30*/  FMUL.FTZ R151, R115, UR5 ;  /* 0x0000000573977c20 */ /* 0x000fe20008410000 */
[----:B------:R-:W-:Y:S01]  /*6e40*/  @P5 FMUL.FTZ R114, R163, R164 ;  /* 0x000000a4a3725220 */ /* 0x000fe20000410000 */
[----:B------:R-:W-:Y:S02]  /*6e50*/  HFMA2 R163, -RZ, RZ, 0, 0 ;  /* 0x00000000ffa37431 */ /* 0x000fe400000001ff */
[----:B------:R-:W-:Y:S02]  /*6e60*/  HADD2.F32 R164, -RZ, R71.H1_H1 ;  /* 0x30000047ffa47230 */ /* 0x000fe40000004100 */
[----:B------:R-:W-:Y:S01]  /*6e70*/  FMUL.FTZ R165, R151, UR4 ;  /* 0x0000000497a57c20 */ /* 0x000fe20008410000 */
[----:B------:R-:W-:-:S03]  /*6e80*/  MOV R151, RZ ;  /* 0x000000ff00977202 */ /* 0x000fc60000000f00 */
[----:B------:R-:W-:Y:S01]  /*6e90*/  @P4 FMUL.FTZ R163, R165, R86 ;  /* 0x00000056a5a34220 */ /* 0x000fe20000410000 */
[----:B------:R-:W-:Y:S02]  /*6ea0*/  @P4 HADD2.F32 R86, -RZ, R54.H1_H1 ;  /* 0x30000036ff564230 */ /* 0x000fe40000004100 */
[----:B------:R-:W-:Y:S01]  /*6eb0*/  FFMA.FTZ R168, R171, UR19, R164 ;  /* 0x00000013aba87c23 */ /* 0x000fe200080100a4 */
[----:B------:R-:W-:Y:S02]  /*6ec0*/  HFMA2 R164, -RZ, RZ, 0, 0 ;  /* 0x00000000ffa47431 */ /* 0x000fe400000001ff */
[----:B------:R-:W-:Y:S01]  /*6ed0*/  @P4 FMUL.FTZ R151, R86, R165 ;  /* 0x000000a556974220 */ /* 0x000fe20000410000 */
[----:B------:R-:W-:-:S04]  /*6ee0*/  FFMA.FTZ R86, R167, UR24, R137 ;  /* 0x00000018a7567c23 */ /* 0x000fc80008010089 */
[----:B------:R-:W-:Y:S01]  /*6ef0*/  FADD.FTZ R167, R169, -R86 ;  /* 0x80000056a9a77221 */ /* 0x000fe20000010000 */
[----:B------:R-:W-:Y:S02]  /*6f00*/  HADD2.F32 R86, -RZ, R71.H0_H0 ;  /* 0x20000047ff567230 */ /* 0x000fe40000004100 */
[----:B------:R-:W-:-:S03]  /*6f10*/  @P1 HADD2.F32 R169, -RZ, R55.H1_H1 ;  /* 0x30000037ffa91230 */ /* 0x000fc60000004100 */
[----:B------:R-:W-:-:S04]  /*6f20*/  FFMA.FTZ R167, R167, UR19, R86 ;  /* 0x00000013a7a77c23 */ /* 0x000fc80008010056 */
[----:B------:R-:W-:Y:S01]  /*6f30*/  FMUL.FTZ R86, R167, UR5 ;  /* 0x00000005a7567c20 */ /* 0x000fe20008410000 */
[----:B------:R-:W-:-:S03]  /*6f40*/  F2FP.F16.F32.PACK_AB R83, R168, R167 ;  /* 0x000000a7a853723e */ /* 0x000fc600000000ff */
[----:B------:R-:W-:Y:S01]  /*6f50*/  FMUL.FTZ R165, R86, UR4 ;  /* 0x0000000456a57c20 */ /* 0x000fe20008410000 */
[--C-:B------:R-:W-:Y:S02]  /*6f60*/  @P3 HADD2.F32 R86, -RZ, R87.reuse.H0_H0 ;  /* 0x20000057ff563230 */ /* 0x100fe40000004100 */
[----:B------:R-:W-:Y:S02]  /*6f70*/  @P1 HADD2.F32 R87, -RZ, R87.H1_H1 ;  /* 0x30000057ff571230 */ /* 0x000fe40000004100 */
[----:B------:R-:W-:Y:S01]  /*6f80*/  @P3 FMUL.FTZ R166, R170, R165 ;  /* 0x000000a5aaa63220 */ /* 0x000fe20000410000 */
[----:B------:R-:W-:Y:S01]  /*6f90*/  @P3 FMUL.FTZ R164, R165, R86 ;  /* 0x00000056a5a43220 */ /* 0x000fe20000410000 */
[----:B------:R-:W-:Y:S01]  /*6fa0*/  FMUL.FTZ R86, R168, UR5 ;  /* 0x00000005a8567c20 */ /* 0x000fe20008410000 */
[----:B------:R-:W-:-:S03]  /*6fb0*/  HFMA2 R165, -RZ, RZ, 0, 0 ;  /* 0x00000000ffa57431 */ /* 0x000fc600000001ff */
[----:B------:R-:W-:-:S04]  /*6fc0*/  FMUL.FTZ R86, R86, UR4 ;  /* 0x0000000456567c20 */ /* 0x000fc80008410000 */
[----:B------:R-:W-:Y:S01]  /*6fd0*/  @P1 FMUL.FTZ R165, R86, R87 ;  /* 0x0000005756a51220 */ /* 0x000fe20000410000 */
[----:B------:R-:W-:Y:S01]  /*6fe0*/  MOV R87, RZ ;  /* 0x000000ff00577202 */ /* 0x000fe20000000f00 */
[----:B------:R-:W-:Y:S01]  /*6ff0*/  @P1 FMUL.FTZ R87, R169, R86 ;  /* 0x00000056a9571220 */ /* 0x000fe20000410000 */
[----:B------:R-:W-:-:S04]  /*7000*/  F2FP.F16.F32.PACK_AB R86, R151, R114 ;  /* 0x000000729756723e */ /* 0x000fc800000000ff */
[----:B------:R-:W-:Y:S01]  /*7010*/  F2FP.F16.F32.PACK_AB R87, R87, R166 ;  /* 0x000000a65757723e */ /* 0x000fe200000000ff */
[----:B------:R-:W-:Y:S06]  /*7020*/  BRA `(.L_x_2504) ;  /* 0x0000000400b07947 */ /* 0x000fec0003800000 */
.L_x_2503:
[--C-:B------:R-:W-:Y:S01]  /*7030*/  FFMA.FTZ R149, R150, UR24, R137.reuse ;  /* 0x0000001896957c23 */ /* 0x100fe20008010089 */
[----:B------:R-:W-:Y:S01]  /*7040*/  LOP3.LUT P1, RZ, R114, 0xff, RZ, 0xc0, !PT ;  /* 0x000000ff72ff7812 */ /* 0x000fe2000782c0ff */
[----:B------:R-:W-:Y:S02]  /*7050*/  HADD2.F32 R134, -RZ, R68.H0_H0 ;  /* 0x20000044ff867230 */ /* 0x000fe40000004100 */
[----:B------:R-:W-:Y:S01]  /*7060*/  FFMA.FTZ R151, R151, UR24, R137 ;  /* 0x0000001897977c23 */ /* 0x000fe20008010089 */
[----:B------:R-:W-:Y:S01]  /*7070*/  FADD.FTZ R149, R158, -R149 ;  /* 0x800000959e957221 */ /* 0x000fe20000010000 */
[----:B------:R-:W-:Y:S01]  /*7080*/  HFMA2 R158, -RZ, RZ, 0, 0 ;  /* 0x00000000ff9e7431 */ /* 0x000fe200000001ff */
[----:B------:R-:W-:Y:S01]  /*7090*/  LOP3.LUT P3, RZ, R114, 0xff0000, RZ, 0xc0, !PT ;  /* 0x00ff000072ff7812 */ /* 0x000fe2000786c0ff */
[----:B------:R-:W-:Y:S01]  /*70a0*/  FADD.FTZ R151, R160, -R151 ;  /* 0x80000097a0977221 */ /* 0x000fe20000010000 */
[----:B------:R-:W-:Y:S01]  /*70b0*/  FFMA.FTZ R134, R149, UR19, R134 ;  /* 0x0000001395867c23 */ /* 0x000fe20008010086 */
[----:B------:R-:W-:Y:S01]  /*70c0*/  HFMA2 R160, -RZ, RZ, 0, 0 ;  /* 0x00000000ffa07431 */ /* 0x000fe200000001ff */
[C---:B------:R-:W-:Y:S01]  /*70d0*/  LOP3.LUT P5, RZ, R115.reuse, 0xff, RZ, 0xc0, !PT ;  /* 0x000000ff73ff7812 */ /* 0x040fe200078ac0ff */
[----:B------:R-:W-:Y:S01]  /*70e0*/  FFMA.FTZ R170, R170, UR24, R137 ;  /* 0x00000018aaaa7c23 */ /* 0x000fe20008010089 */
[----:B------:R-:W-:Y:S01]  /*70f0*/  FMUL.FTZ R134, R134, UR5 ;  /* 0x0000000586867c20 */ /* 0x000fe20008410000 */
[----:B------:R-:W-:Y:S01]  /*7100*/  LOP3.LUT P4, RZ, R115, 0xff00, RZ, 0xc0, !PT ;  /* 0x0000ff0073ff7812 */ /* 0x000fe2000788c0ff */
[----:B-----5:R-:W-:Y:S01]  /*7110*/  @P1 HADD2.F32 R150, -RZ, R84.H0_H0 ;  /* 0x20000054ff961230 */ /* 0x020fe20000004100 */
[----:B------:R-:W-:Y:S01]  /*7120*/  LOP3.LUT P6, RZ, R114, 0xff000000, RZ, 0xc0, !PT ;  /* 0xff00000072ff7812 */ /* 0x000fe200078cc0ff */
[----:B------:R-:W-:-:S02]  /*7130*/  @P1 HADD2.F32 R196, -RZ, R52.H0_H0 ;  /* 0x20000034ffc41230 */ /* 0x000fc40000004100 */
[----:B------:R-:W-:Y:S01]  /*7140*/  FMUL.FTZ R149, R134, UR4 ;  /* 0x0000000486957c20 */ /* 0x000fe20008410000 */
[----:B------:R-:W-:Y:S01]  /*7150*/  MOV R134, RZ ;  /* 0x000000ff00867202 */ /* 0x000fe20000000f00 */
[----:B------:R-:W-:Y:S02]  /*7160*/  FADD.FTZ R170, R171, -R170 ;  /* 0x800000aaabaa7221 */ /* 0x000fe40000010000 */
[-C--:B------:R-:W-:Y:S01]  /*7170*/  @P1 FMUL.FTZ R158, R150, R149.reuse ;  /* 0x00000095969e1220 */ /* 0x080fe20000410000 */
[----:B------:R-:W-:Y:S01]  /*7180*/  @P1 FMUL.FTZ R134, R196, R149 ;  /* 0x00000095c4861220 */ /* 0x000fe20000410000 */
[----:B------:R-:W-:Y:S01]  /*7190*/  LOP3.LUT P1, RZ, R114, 0xff00, RZ, 0xc0, !PT ;  /* 0x0000ff0072ff7812 */ /* 0x000fe2000782c0ff */
[----:B------:R-:W-:-:S05]  /*71a0*/  HADD2.F32 R150, -RZ, R68.H1_H1 ;  /* 0x30000044ff967230 */ /* 0x000fca0000004100 */
[----:B------:R-:W-:Y:S01]  /*71b0*/  FFMA.FTZ R149, R151, UR19, R150 ;  /* 0x0000001397957c23 */ /* 0x000fe20008010096 */
[----:B------:R-:W-:Y:S01]  /*71c0*/  FFMA.FTZ R150, R159, UR24, R137 ;  /* 0x000000189f967c23 */ /* 0x000fe20008010089 */
[----:B------:R-:W-:Y:S02]  /*71d0*/  HFMA2 R159, -RZ, RZ, 0, 0 ;  /* 0x00000000ff9f7431 */ /* 0x000fe400000001ff */
[----:B------:R-:W-:Y:S01]  /*71e0*/  FMUL.FTZ R149, R149, UR5 ;  /* 0x0000000595957c20 */ /* 0x000fe20008410000 */
[----:B------:R-:W-:Y:S01]  /*71f0*/  FADD.FTZ R150, R161, -R150 ;  /* 0x80000096a1967221 */ /* 0x000fe20000010000 */
[----:B------:R-:W-:Y:S02]  /*7200*/  @P3 HADD2.F32 R161, -RZ, R53.H0_H0 ;  /* 0x20000035ffa13230 */ /* 0x000fe40000004100 */
[----:B------:R-:W-:Y:S02]  /*7210*/  @P1 HADD2.F32 R151, -RZ, R84.H1_H1 ;  /* 0x30000054ff971230 */ /* 0x000fe40000004100 */
[----:B------:R-:W-:Y:S01]  /*7220*/  FMUL.FTZ R84, R149, UR4 ;  /* 0x0000000495547c20 */ /* 0x000fe20008410000 */
[----:B------:R-:W-:-:S03]  /*7230*/  HADD2.F32 R149, -RZ, R69.H0_H0 ;  /* 0x20000045ff957230 */ /* 0x000fc60000004100 */
[-C--:B------:R-:W-:Y:S01]  /*7240*/  @P1 FMUL.FTZ R160, R151, R84.reuse ;  /* 0x0000005497a01220 */ /* 0x080fe20000410000 */
[----:B------:R-:W-:Y:S02]  /*7250*/  @P1 HADD2.F32 R151, -RZ, R52.H1_H1 ;  /* 0x30000034ff971230 */ /* 0x000fe40000004100 */
[----:B------:R-:W-:Y:S01]  /*7260*/  FFMA.FTZ R150, R150, UR19, R149 ;  /* 0x0000001396967c23 */ /* 0x000fe20008010095 */
[----:B------:R-:W-:Y:S02]  /*7270*/  MOV R149, RZ ;  /* 0x000000ff00957202 */ /* 0x000fe40000000f00 */
[----:B------:R-:W-:Y:S01]  /*7280*/  @P1 FMUL.FTZ R149, R151, R84 ;  /* 0x0000005497951220 */ /* 0x000fe20000410000 */
[----:B------:R-:W-:Y:S01]  /*7290*/  FMUL.FTZ R84, R150, UR5 ;  /* 0x0000000596547c20 */ /* 0x000fe20008410000 */
[----:B------:R-:W-:Y:S01]  /*72a0*/  @P3 HADD2.F32 R151, -RZ, R85.H0_H0 ;  /* 0x20000055ff973230 */ /* 0x000fe20000004100 */
[----:B------:R-:W-:Y:S01]  /*72b0*/  ISETP.GE.U32.AND P1, PT, R114, RZ, PT ;  /* 0x000000ff7200720c */ /* 0x000fe20003f26070 */
[----:B------:R-:W-:-:S02]  /*72c0*/  HADD2.F32 R114, -RZ, R69.H1_H1 ;  /* 0x30000045ff727230 */ /* 0x000fc40000004100 */
[----:B------:R-:W-:Y:S01]  /*72d0*/  FMUL.FTZ R150, R84, UR4 ;  /* 0x0000000454967c20 */ /* 0x000fe20008410000 */
[----:B------:R-:W-:Y:S01]  /*72e0*/  MOV R84, RZ ;  /* 0x000000ff00547202 */ /* 0x000fe20000000f00 */
[----:B------:R-:W-:Y:S01]  /*72f0*/  @P6 HADD2.F32 R85, -RZ, R85.H1_H1 ;  /* 0x30000055ff556230 */ /* 0x000fe20000004100 */
[----:B------:R-:W-:Y:S01]  /*7300*/  ISETP.GE.U32.AND.EX P1, PT, R115, 0x1000000, PT, P1 ;  /* 0x010000007300780c */ /* 0x000fe20003f26110 */
[-C--:B------:R-:W-:Y:S01]  /*7310*/  @P3 FMUL.FTZ R159, R151, R150.reuse ;  /* 0x00000096979f3220 */ /* 0x080fe20000410000 */
[----:B------:R-:W-:Y:S01]  /*7320*/  @P3 FMUL.FTZ R84, R161, R150 ;  /* 0x00000096a1543220 */ /* 0x000fe20000410000 */
[----:B------:R-:W-:Y:S01]  /*7330*/  LOP3.LUT P3, RZ, R115, 0xff0000, RZ, 0xc0, !PT ;  /* 0x00ff000073ff7812 */ /* 0x000fe2000786c0ff */
[--C-:B------:R-:W-:Y:S01]  /*7340*/  FFMA.FTZ R115, R162, UR24, R137.reuse ;  /* 0x00000018a2737c23 */ /* 0x100fe20008010089 */
[----:B------:R-:W-:Y:S01]  /*7350*/  FFMA.FTZ R150, R163, UR24, R137 ;  /* 0x00000018a3967c23 */ /* 0x000fe20008010089 */
[----:B------:R-:W-:Y:S01]  /*7360*/  HFMA2 R161, -RZ, RZ, 0, 0 ;  /* 0x00000000ffa17431 */ /* 0x000fe200000001ff */
[----:B------:R-:W-:Y:S01]  /*7370*/  CS2R R162, SRZ ;  /* 0x0000000000a27805 */ /* 0x000fe2000001ff00 */
[----:B------:R-:W-:Y:S01]  /*7380*/  FADD.FTZ R115, R164, -R115 ;  /* 0x80000073a4737221 */ /* 0x000fe20000010000 */
[----:B------:R-:W-:Y:S01]  /*7390*/  FADD.FTZ R150, R165, -R150 ;  /* 0x80000096a5967221 */ /* 0x000fe20000010000 */
[----:B------:R-:W-:-:S02]  /*73a0*/  @P5 HADD2.F32 R164, -RZ, R54.H0_H0 ;  /* 0x20000036ffa45230 */ /* 0x000fc40000004100 */
[----:B------:R-:W-:Y:S01]  /*73b0*/  FFMA.FTZ R114, R115, UR19, R114 ;  /* 0x0000001373727c23 */ /* 0x000fe20008010072 */
[----:B------:R-:W-:Y:S02]  /*73c0*/  HADD2.F32 R115, -RZ, R70.H0_H0 ;  /* 0x20000046ff737230 */ /* 0x000fe40000004100 */
[----:B------:R-:W-:Y:S02]  /*73d0*/  HADD2.F32 R165, -RZ, R71.H0_H0 ;  /* 0x20000047ffa57230 */ /* 0x000fe40000004100 */
[----:B------:R-:W-:Y:S01]  /*73e0*/  FMUL.FTZ R114, R114, UR5 ;  /* 0x0000000572727c20 */ /* 0x000fe20008410000 */
[----:B------:R-:W-:Y:S02]  /*73f0*/  @P4 HADD2.F32 R151, -RZ, R86.H1_H1 ;  /* 0x30000056ff974230 */ /* 0x000fe40000004100 */
[----:B------:R-:W-:Y:S01]  /*7400*/  FFMA.FTZ R150, R150, UR19, R115 ;  /* 0x0000001396967c23 */ /* 0x000fe20008010073 */
[----:B------:R-:W-:Y:S02]  /*7410*/  @P6 HADD2.F32 R115, -RZ, R53.H1_H1 ;  /* 0x30000035ff736230 */ /* 0x000fe40000004100 */
[----:B------:R-:W-:-:S04]  /*7420*/  FMUL.FTZ R114, R114, UR4 ;  /* 0x0000000472727c20 */ /* 0x000fc80008410000 */
[-C--:B------:R-:W-:Y:S01]  /*7430*/  @P6 FMUL.FTZ R161, R85, R114.reuse ;  /* 0x0000007255a16220 */ /* 0x080fe20000410000 */
[----:B------:R-:W-:Y:S01]  /*7440*/  MOV R85, RZ ;  /* 0x000000ff00557202 */ /* 0x000fe20000000f00 */
[----:B------:R-:W-:Y:S01]  /*7450*/  @P6 FMUL.FTZ R85, R115, R114 ;  /* 0x0000007273556220 */ /* 0x000fe20000410000 */
[----:B------:R-:W-:Y:S01]  /*7460*/  FMUL.FTZ R114, R150, UR5 ;  /* 0x0000000596727c20 */ /* 0x000fe20008410000 */
[----:B------:R-:W-:-:S03]  /*7470*/  @P5 HADD2.F32 R150, -RZ, R86.H0_H0 ;  /* 0x20000056ff965230 */ /* 0x000fc60000004100 */
[----:B------:R-:W-:Y:S01]  /*7480*/  FMUL.FTZ R115, R114, UR4 ;  /* 0x0000000472737c20 */ /* 0x000fe20008410000 */
[----:B------:R-:W-:Y:S01]  /*7490*/  HFMA2 R114, -RZ, RZ, 0, 0 ;  /* 0x00000000ff727431 */ /* 0x000fe200000001ff */
[----:B------:R-:W-:Y:S02]  /*74a0*/  F2FP.F16.F32.PACK_AB R85, R85, R84 ;  /* 0x000000545555723e */ /* 0x000fe400000000ff */
[-C--:B------:R-:W-:Y:S01]  /*74b0*/  @P5 FMUL.FTZ R162, R150, R115.reuse ;  /* 0x0000007396a25220 */ /* 0x080fe20000410000 */
[----:B------:R-:W-:Y:S01]  /*74c0*/  @P5 FMUL.FTZ R114, R164, R115 ;  /* 0x00000073a4725220 */ /* 0x000fe20000410000 */
[--C-:B------:R-:W-:Y:S01]  /*74d0*/  FFMA.FTZ R115, R166, UR24, R137.reuse ;  /* 0x00000018a6737c23 */ /* 0x100fe20008010089 */
[----:B------:R-:W-:Y:S02]  /*74e0*/  HADD2.F32 R150, -RZ, R70.H1_H1 ;  /* 0x30000046ff967230 */ /* 0x000fe40000004100 */
[----:B------:R-:W-:Y:S01]  /*74f0*/  FFMA.FTZ R164, R167, UR24, R137 ;  /* 0x00000018a7a47c23 */ /* 0x000fe20008010089 */
[----:B------:R-:W-:-:S02]  /*7500*/  @P1 HADD2.F32 R167, -RZ, R55.H1_H1 ;  /* 0x30000037ffa71230 */ /* 0x000fc40000004100 */
[----:B------:R-:W-:Y:S01]  /*7510*/  FADD.FTZ R115, R168, -R115 ;  /* 0x80000073a8737221 */ /* 0x000fe20000010000 */
[----:B------:R-:W-:Y:S01]  /*7520*/  F2FP.F16.F32.PACK_AB R84, R149, R134 ;  /* 0x000000869554723e */ /* 0x000fe200000000ff */
[----:B------:R-:W-:Y:S02]  /*7530*/  FADD.FTZ R164, R169, -R164 ;  /* 0x800000a4a9a47221 */ /* 0x000fe40000010000 */
[----:B------:R-:W-:Y:S02]  /*7540*/  FFMA.FTZ R115, R115, UR19, R150 ;  /* 0x0000001373737c23 */ /* 0x000fe40008010096 */
[----:B------:R-:W-:Y:S01]  /*7550*/  FFMA.FTZ R86, R164, UR19, R165 ;  /* 0x00000013a4567c23 */ /* 0x000fe200080100a5 */
[----:B------:R-:W-:Y:S02]  /*7560*/  HADD2.F32 R165, -RZ, R71.H1_H1 ;  /* 0x30000047ffa57230 */ /* 0x000fe40000004100 */
[----:B------:R-:W-:Y:S01]  /*7570*/  FMUL.FTZ R115, R115, UR5 ;  /* 0x0000000573737c20 */ /* 0x000fe20008410000 */
[----:B------:R-:W-:-:S02]  /*7580*/  HFMA2 R164, -RZ, RZ, 0, 0 ;  /* 0x00000000ffa47431 */ /* 0x000fc400000001ff */
[----:B------:R-:W-:Y:S01]  /*7590*/  FMUL.FTZ R86, R86, UR5 ;  /* 0x0000000556567c20 */ /* 0x000fe20008410000 */
[----:B------:R-:W-:Y:S01]  /*75a0*/  FMUL.FTZ R150, R115, UR4 ;  /* 0x0000000473967c20 */ /* 0x000fe20008410000 */
[----:B------:R-:W-:Y:S01]  /*75b0*/  MOV R115, RZ ;  /* 0x000000ff00737202 */ /* 0x000fe20000000f00 */
[----:B------:R-:W-:Y:S01]  /*75c0*/  FFMA.FTZ R170, R170, UR19, R165 ;  /* 0x00000013aaaa7c23 */ /* 0x000fe200080100a5 */
[----:B------:R-:W-:Y:S02]  /*75d0*/  @P3 HADD2.F32 R165, -RZ, R55.H0_H0 ;  /* 0x20000037ffa53230 */ /* 0x000fe40000004100 */
[----:B------:R-:W-:Y:S01]  /*75e0*/  @P4 FMUL.FTZ R163, R151, R150 ;  /* 0x0000009697a34220 */ /* 0x000fe20000410000 */
[----:B------:R-:W-:Y:S02]  /*75f0*/  @P4 HADD2.F32 R151, -RZ, R54.H1_H1 ;  /* 0x30000036ff974230 */ /* 0x000fe40000004100 */
[----:B------:R-:W-:-:S03]  /*7600*/  FMUL.FTZ R86, R86, UR4 ;  /* 0x0000000456567c20 */ /* 0x000fc60008410000 */
[----:B------:R-:W-:Y:S01]  /*7610*/  @P4 FMUL.FTZ R115, R151, R150 ;  /* 0x0000009697734220 */ /* 0x000fe20000410000 */
[--C-:B------:R-:W-:Y:S01]  /*7620*/  @P3 HADD2.F32 R151, -RZ, R87.reuse.H0_H0 ;  /* 0x20000057ff973230 */ /* 0x100fe20000004100 */
[----:B------:R-:W-:Y:S01]  /*7630*/  MOV R150, RZ ;  /* 0x000000ff00967202 */ /* 0x000fe20000000f00 */
[-C--:B------:R-:W-:Y:S01]  /*7640*/  @P3 FMUL.FTZ R150, R165, R86.reuse ;  /* 0x00000056a5963220 */ /* 0x080fe20000410000 */
[----:B------:R-:W-:Y:S02]  /*7650*/  MOV R165, RZ ;  /* 0x000000ff00a57202 */ /* 0x000fe40000000f00 */
[----:B------:R-:W-:Y:S01]  /*7660*/  @P3 FMUL.FTZ R164, R151, R86 ;  /* 0x0000005697a43220 */ /* 0x000fe20000410000 */
[----:B------:R-:W-:Y:S01]  /*7670*/  FMUL.FTZ R86, R170, UR5 ;  /* 0x00000005aa567c20 */ /* 0x000fe20008410000 */
[----:B------:R-:W-:Y:S02]  /*7680*/  @P1 HADD2.F32 R151, -RZ, R87.H1_H1 ;  /* 0x30000057ff971230 */ /* 0x000fe40000004100 */
[----:B------:R-:W-:-:S02]  /*7690*/  HFMA2 R87, -RZ, RZ, 0, 0 ;  /* 0x00000000ff577431 */ /* 0x000fc400000001ff */
[----:B------:R-:W-:-:S04]  /*76a0*/  FMUL.FTZ R86, R86, UR4 ;  /* 0x0000000456567c20 */ /* 0x000fc80008410000 */
[-C--:B------:R-:W-:Y:S01]  /*76b0*/  @P1 FMUL.FTZ R87, R167, R86.reuse ;  /* 0x00000056a7571220 */ /* 0x080fe20000410000 */
[----:B------:R-:W-:Y:S01]  /*76c0*/  @P1 FMUL.FTZ R165, R151, R86 ;  /* 0x0000005697a51220 */ /* 0x000fe20000410000 */
[----:B------:R-:W-:-:S03]  /*76d0*/  F2FP.F16.F32.PACK_AB R86, R115, R114 ;  /* 0x000000727356723e */ /* 0x000fc600000000ff */
[----:B------:R-:W-:-:S07]  /*76e0*/  F2FP.F16.F32.PACK_AB R87, R87, R150 ;  /* 0x000000965757723e */ /* 0x000fce00000000ff */
.L_x_2504:
        /* <DEDUP_REMOVED lines=11> */
[--C-:B------:R-:W-:Y:S02]  /*77a0*/  HADD2.F32 R80, -RZ, R72.reuse.H0_H0 ;  /* 0x20000048ff507230 */ /* 0x100fe40000004100 */
[--C-:B------:R-:W-:Y:S01]  /*77b0*/  FFMA.FTZ R140, R140, UR24, R137.reuse ;  /* 0x000000188c8c7c23 */ /* 0x100fe20008010089 */
[----:B------:R-:W-:Y:S01]  /*77c0*/  FADD.FTZ R139, R139, -R138 ;  /* 0x8000008a8b8b7221 */ /* 0x000fe20000010000 */
[----:B------:R-:W-:Y:S01]  /*77d0*/  FFMA.FTZ R82, R142, UR24, R137 ;  /* 0x000000188e527c23 */ /* 0x000fe20008010089 */
[C---:B------:R-:W-:Y:S01]  /*77e0*/  LOP3.LUT P3, RZ, R110.reuse, 0xff00, RZ, 0xc0, !PT ;  /* 0x0000ff006eff7812 */ /* 0x040fe2000786c0ff */
[----:B------:R-:W-:Y:S02]  /*77f0*/  HADD2.F32 R83, -RZ, R72.H1_H1 ;  /* 0x30000048ff537230 */ /* 0x000fe40000004100 */
[----:B------:R-:W-:Y:S01]  /*7800*/  FFMA.FTZ R80, R139, UR19, R80 ;  /* 0x000000138b507c23 */ /* 0x000fe20008010050 */
[----:B------:R-:W-:Y:S01]  /*7810*/  LOP3.LUT P4, RZ, R110, 0xff0000, RZ, 0xc0, !PT ;  /* 0x00ff00006eff7812 */ /* 0x000fe2000788c0ff */
[----:B------:R-:W-:Y:S01]  /*7820*/  FADD.FTZ R142, R141, -R140 ;  /* 0x8000008c8d8e7221 */ /* 0x000fe20000010000 */
[----:B------:R-:W-:-:S02]  /*7830*/  HADD2.F32 R115, -RZ, R73.H0_H0 ;  /* 0x20000049ff737230 */ /* 0x000fc40000004100 */
[----:B------:R-:W-:Y:S01]  /*7840*/  FMUL.FTZ R81, R80, UR5 ;  /* 0x0000000550517c20 */ /* 0x000fe20008410000 */
[----:B------:R-:W-:Y:S01]  /*7850*/  FADD.FTZ R148, R143, -R82 ;  /* 0x800000528f947221 */ /* 0x000fe20000010000 */
[----:B-----5:R-:W-:Y:S02]  /*7860*/  @P1 HADD2.F32 R82, -RZ, R84.H0_H0 ;  /* 0x20000054ff521230 */ /* 0x020fe40000004100 */
[----:B------:R-:W-:Y:S01]  /*7870*/  FFMA.FTZ R83, R142, UR19, R83 ;  /* 0x000000138e537c23 */ /* 0x000fe20008010053 */
[----:B------:R-:W-:Y:S02]  /*7880*/  @P1 HADD2.F32 R138, -RZ, R56.H0_H0 ;  /* 0x20000038ff8a1230 */ /* 0x000fe40000004100 */
[----:B------:R-:W-:Y:S01]  /*7890*/  FMUL.FTZ R139, R81, UR4 ;  /* 0x00000004518b7c20 */ /* 0x000fe20008410000 */
[----:B------:R-:W-:Y:S01]  /*78a0*/  CS2R R140, SRZ ;  /* 0x00000000008c7805 */ /* 0x000fe2000001ff00 */
[----:B------:R-:W-:Y:S01]  /*78b0*/  FFMA.FTZ R81, R148, UR19, R115 ;  /* 0x0000001394517c23 */ /* 0x000fe20008010073 */
[----:B------:R-:W-:-:S02]  /*78c0*/  HFMA2 R114, -RZ, RZ, 0, 0 ;  /* 0x00000000ff727431 */ /* 0x000fc400000001ff */
[----:B------:R-:W-:Y:S01]  /*78d0*/  @P1 FMUL.FTZ R140, R139, R82 ;  /* 0x000000528b8c1220 */ /* 0x000fe20000410000 */
[----:B------:R-:W-:Y:S01]  /*78e0*/  @P1 FMUL.FTZ R114, R138, R139 ;  /* 0x0000008b8a721220 */ /* 0x000fe20000410000 */
[----:B------:R-:W-:Y:S01]  /*78f0*/  FMUL.FTZ R82, R83, UR5 ;  /* 0x0000000553527c20 */ /* 0x000fe20008410000 */
[----:B------:R-:W-:Y:S01]  /*7900*/  FMUL.FTZ R139, R81, UR5 ;  /* 0x00000005518b7c20 */ /* 0x000fe20008410000 */
[----:B------:R-:W-:Y:S01]  /*7910*/  @P3 HADD2.F32 R84, -RZ, R84.H1_H1 ;  /* 0x30000054ff543230 */ /* 0x000fe20000004100 */
[----:B------:R-:W-:Y:S01]  /*7920*/  ISETP.GE.U32.AND P1, PT, R110, RZ, PT ;  /* 0x000000ff6e00720c */ /* 0x000fe20003f26070 */
[----:B------:R-:W-:Y:S02]  /*7930*/  @P3 HADD2.F32 R148, -RZ, R56.H1_H1 ;  /* 0x30000038ff943230 */ /* 0x000fe40000004100 */
[----:B------:R-:W-:Y:S01]  /*7940*/  FMUL.FTZ R149, R82, UR4 ;  /* 0x0000000452957c20 */ /* 0x000fe20008410000 */
[----:B------:R-:W-:Y:S02]  /*7950*/  @P4 HADD2.F32 R143, -RZ, R85.H0_H0 ;  /* 0x20000055ff8f4230 */ /* 0x000fe40000004100 */
[----:B------:R-:W-:Y:S01]  /*7960*/  FMUL.FTZ R82, R139, UR4 ;  /* 0x000000048b527c20 */ /* 0x000fe20008410000 */
[----:B0-----:R-:W-:Y:S01]  /*7970*/  @P4 HADD2.F32 R151, -RZ, R57.H0_H0 ;  /* 0x20000039ff974230 */ /* 0x001fe20000004100 */
[----:B------:R-:W-:Y:S01]  /*7980*/  MOV R115, RZ ;  /* 0x000000ff00737202 */ /* 0x000fe20000000f00 */
[----:B------:R-:W-:Y:S01]  /*7990*/  HFMA2 R142, -RZ, RZ, 0, 0 ;  /* 0x00000000ff8e7431 */ /* 0x000fe200000001ff */
[----:B------:R-:W-:Y:S01]  /*79a0*/  MOV R138, RZ ;  /* 0x000000ff008a7202 */ /* 0x000fe20000000f00 */
[--C-:B------:R-:W-:Y:S01]  /*79b0*/  FFMA.FTZ R144, R144, UR24, R137.reuse ;  /* 0x0000001890907c23 */ /* 0x100fe20008010089 */
[----:B------:R-:W-:Y:S01]  /*79c0*/  @P3 FMUL.FTZ R141, R149, R84 ;  /* 0x00000054958d3220 */ /* 0x000fe20000410000 */
[----:B------:R-:W-:Y:S01]  /*79d0*/  @P3 FMUL.FTZ R115, R148, R149 ;  /* 0x0000009594733220 */ /* 0x000fe20000410000 */
[----:B------:R-:W-:Y:S01]  /*79e0*/  @P4 FMUL.FTZ R142, R82, R143 ;  /* 0x0000008f528e4220 */ /* 0x000fe20000410000 */
[----:B------:R-:W-:Y:S01]  /*79f0*/  @P4 FMUL.FTZ R138, R151, R82 ;  /* 0x00000052978a4220 */ /* 0x000fe20000410000 */
[----:B------:R-:W-:Y:S01]  /*7a00*/  LOP3.LUT P5, RZ, R111, 0xff, RZ, 0xc0, !PT ;  /* 0x000000ff6fff7812 */ /* 0x000fe200078ac0ff */
[--C-:B------:R-:W-:Y:S01]  /*7a10*/  FFMA.FTZ R82, R157, UR24, R137.reuse ;  /* 0x000000189d527c23 */ /* 0x100fe20008010089 */
[C---:B------:R-:W-:Y:S01]  /*7a20*/  LOP3.LUT P4, RZ, R111.reuse, 0xff00, RZ, 0xc0, !PT ;  /* 0x0000ff006fff7812 */ /* 0x040fe2000788c0ff */
[----:B------:R-:W-:Y:S01]  /*7a30*/  HADD2.F32 R84, -RZ, R73.H1_H1 ;  /* 0x30000049ff547230 */ /* 0x000fe20000004100 */
[----:B------:R-:W-:Y:S01]  /*7a40*/  LOP3.LUT P3, RZ, R111, 0xff0000, RZ, 0xc0, !PT ;  /* 0x00ff00006fff7812 */ /* 0x000fe2000786c0ff */
[----:B------:R-:W-:Y:S01]  /*7a50*/  FADD.FTZ R145, R145, -R144 ;  /* 0x8000009091917221 */ /* 0x000fe20000010000 */
[----:B------:R-:W-:Y:S01]  /*7a60*/  ISETP.GE.U32.AND.EX P1, PT, R111, 0x1000000, PT, P1 ;  /* 0x010000006f00780c */ /* 0x000fe20003f26110 */
[--C-:B------:R-:W-:Y:S01]  /*7a70*/  FFMA.FTZ R111, R156, UR24, R137.reuse ;  /* 0x000000189c6f7c23 */ /* 0x100fe20008010089 */
[--C-:B------:R-:W-:Y:S01]  /*7a80*/  FFMA.FTZ R146, R146, UR24, R137.reuse ;  /* 0x0000001892927c23 */ /* 0x100fe20008010089 */
[----:B------:R-:W-:Y:S01]  /*7a90*/  LOP3.LUT P6, RZ, R110, 0xff000000, RZ, 0xc0, !PT ;  /* 0xff0000006eff7812 */ /* 0x000fe200078cc0ff */
[----:B------:R-:W-:Y:S01]  /*7aa0*/  FFMA.FTZ R152, R152, UR24, R137 ;  /* 0x0000001898987c23 */ /* 0x000fe20008010089 */
[----:B------:R-:W-:Y:S01]  /*7ab0*/  FADD.FTZ R144, R155, -R82 ;  /* 0x800000529b907221 */ /* 0x000fe20000010000 */
[----:B------:R-:W-:-:S02]  /*7ac0*/  HADD2.F32 R139, -RZ, R75.H1_H1 ;  /* 0x3000004bff8b7230 */ /* 0x000fc40000004100 */
[----:B------:R-:W-:Y:S01]  /*7ad0*/  FADD.FTZ R143, R154, -R111 ;  /* 0x8000006f9a8f7221 */ /* 0x000fe20000010000 */
[--C-:B------:R-:W-:Y:S02]  /*7ae0*/  HADD2.F32 R82, -RZ, R74.reuse.H0_H0 ;  /* 0x2000004aff527230 */ /* 0x100fe40000004100 */
[----:B------:R-:W-:Y:S01]  /*7af0*/  FADD.FTZ R147, R147, -R146 ;  /* 0x8000009293937221 */ /* 0x000fe20000010000 */
[----:B------:R-:W-:Y:S02]  /*7b00*/  HADD2.F32 R111, -RZ, R74.H1_H1 ;  /* 0x3000004aff6f7230 */ /* 0x000fe40000004100 */
[----:B------:R-:W-:Y:S01]  /*7b10*/  FFMA.FTZ R84, R145, UR19, R84 ;  /* 0x0000001391547c23 */ /* 0x000fe20008010054 */
[----:B------:R-:W-:Y:S01]  /*7b20*/  FADD.FTZ R152, R153, -R152 ;  /* 0x8000009899987221 */ /* 0x000fe20000010000 */
[----:B------:R-:W-:Y:S01]  /*7b30*/  FFMA.FTZ R155, R144, UR19, R139 ;  /* 0x00000013909b7c23 */ /* 0x000fe2000801008b */
[----:B------:R-:W-:Y:S01]  /*7b40*/  FFMA.FTZ R82, R147, UR19, R82 ;  /* 0x0000001393527c23 */ /* 0x000fe20008010052 */
[----:B------:R-:W-:Y:S01]  /*7b50*/  FMUL.FTZ R139, R84, UR5 ;  /* 0x00000005548b7c20 */ /* 0x000fe20008410000 */
[----:B------:R-:W-:Y:S01]  /*7b60*/  FFMA.FTZ R111, R152, UR19, R111 ;  /* 0x00000013986f7c23 */ /* 0x000fe2000801006f */
[--C-:B------:R-:W-:Y:S01]  /*7b70*/  @P5 HADD2.F32 R146, -RZ, R86.reuse.H0_H0 ;  /* 0x20000056ff925230 */ /* 0x100fe20000004100 */
[----:B------:R-:W-:Y:S01]  /*7b80*/  CS2R R144, SRZ ;  /* 0x0000000000907805 */ /* 0x000fe2000001ff00 */
[----:B------:R-:W-:-:S02]  /*7b90*/  @P4 HADD2.F32 R147, -RZ, R86.H1_H1 ;  /* 0x30000056ff934230 */ /* 0x000fc40000004100 */
[----:B------:R-:W-:Y:S01]  /*7ba0*/  FMUL.FTZ R150, R139, UR4 ;  /* 0x000000048b967c20 */ /* 0x000fe20008410000 */
[----:B------:R-:W-:Y:S02]  /*7bb0*/  HADD2.F32 R110, -RZ, R75.H0_H0 ;  /* 0x2000004bff6e7230 */ /* 0x000fe40000004100 */
[----:B------:R-:W-:Y:S01]  /*7bc0*/  FMUL.FTZ R86, R82, UR5 ;  /* 0x0000000552567c20 */ /* 0x000fe20008410000 */
[----:B------:R-:W-:Y:S01]  /*7bd0*/  FMUL.FTZ R139, R111, UR5 ;  /* 0x000000056f8b7c20 */ /* 0x000fe20008410000 */
[----:B------:R-:W-:Y:S01]  /*7be0*/  @P6 HADD2.F32 R85, -RZ, R85.H1_H1 ;  /* 0x30000055ff556230 */ /* 0x000fe20000004100 */
[----:B------:R-:W-:Y:S01]  /*7bf0*/  MOV R148, RZ ;  /* 0x000000ff00947202 */ /* 0x000fe20000000f00 */
[----:B------:R-:W-:Y:S02]  /*7c00*/  @P6 HADD2.F32 R157, -RZ, R57.H1_H1 ;  /* 0x30000039ff9d6230 */ /* 0x000fe40000004100 */
[----:B------:R-:W-:Y:S01]  /*7c10*/  FMUL.FTZ R153, R86, UR4 ;  /* 0x0000000456997c20 */ /* 0x000fe20008410000 */
[----:B------:R-:W-:-:S02]  /*7c20*/  @P4 HADD2.F32 R167, -RZ, R58.H1_H1 ;  /* 0x3000003affa74230 */ /* 0x000fc40000004100 */
[----:B------:R-:W-:Y:S01]  /*7c30*/  FFMA.FTZ R110, R143, UR19, R110 ;  /* 0x000000138f6e7c23 */ /* 0x000fe2000801006e */
[----:B------:R-:W-:Y:S01]  /*7c40*/  FMUL.FTZ R86, R139, UR4 ;  /* 0x000000048b567c20 */ /* 0x000fe20008410000 */
[----:B------:R-:W-:Y:S02]  /*7c50*/  HFMA2 R143, -RZ, RZ, 0, 0 ;  /* 0x00000000ff8f7431 */ /* 0x000fe400000001ff */
[----:B------:R-:W-:Y:S01]  /*7c60*/  @P6 FMUL.FTZ R143, R150, R85 ;  /* 0x00000055968f6220 */ /* 0x000fe20000410000 */
[----:B------:R-:W-:Y:S01]  /*7c70*/  @P5 HADD2.F32 R152, -RZ, R58.H0_H0 ;  /* 0x2000003aff985230 */ /* 0x000fe20000004100 */
[----:B------:R-:W-:Y:S01]  /*7c80*/  MOV R85, RZ ;  /* 0x000000ff00557202 */ /* 0x000fe20000000f00 */
[----:B------:R-:W-:Y:S01]  /*7c90*/  @P6 FMUL.FTZ R85, R157, R150 ;  /* 0x000000969d556220 */ /* 0x000fe20000410000 */
[----:B------:R-:W-:Y:S01]  /*7ca0*/  @P4 FMUL.FTZ R145, R86, R147 ;  /* 0x0000009356914220 */ /* 0x000fe20000410000 */
[----:B------:R-:W-:Y:S01]  /*7cb0*/  @P4 FMUL.FTZ R148, R167, R86 ;  /* 0x00000056a7944220 */ /* 0x000fe20000410000 */
[----:B------:R-:W-:-:S02]  /*7cc0*/  @P3 HADD2.F32 R149, -RZ, R87.H0_H0 ;  /* 0x20000057ff953230 */ /* 0x000fc40000004100 */
[----:B------:R-:W-:Y:S01]  /*7cd0*/  FMUL.FTZ R86, R110, UR5 ;  /* 0x000000056e567c20 */ /* 0x000fe20008410000 */
[----:B------:R-:W-:Y:S02]  /*7ce0*/  @P1 HADD2.F32 R151, -RZ, R87.H1_H1 ;  /* 0x30000057ff971230 */ /* 0x000fe40000004100 */
[----:B------:R-:W-:Y:S01]  /*7cf0*/  FMUL.FTZ R150, R155, UR5 ;  /* 0x000000059b967c20 */ /* 0x000fe20008410000 */
[----:B------:R-:W-:Y:S02]  /*7d00*/  HFMA2 R87, -RZ, RZ, 0, 0 ;  /* 0x00000000ff577431 */ /* 0x000fe400000001ff */
[----:B------:R-:W-:Y:S01]  /*7d10*/  @P5 FMUL.FTZ R144, R153, R146 ;  /* 0x0000009299905220 */ /* 0x000fe20000410000 */
[----:B------:R-:W-:Y:S01]  /*7d20*/  @P5 FMUL.FTZ R87, R152, R153 ;  /* 0x0000009998575220 */ /* 0x000fe20000410000 */
[--C-:B------:R-:W-:Y:S02]  /*7d30*/  @P3 HADD2.F32 R153, -RZ, R59.reuse.H0_H0 ;  /* 0x2000003bff993230 */ /* 0x100fe40000004100 */
[----:B------:R-:W-:Y:S01]  /*7d40*/  FMUL.FTZ R86, R86, UR4 ;  /* 0x0000000456567c20 */ /* 0x000fe20008410000 */
[----:B------:R-:W-:-:S02]  /*7d50*/  @P1 HADD2.F32 R157, -RZ, R59.H1_H1 ;  /* 0x3000003bff9d1230 */ /* 0x000fc40000004100 */
[----:B------:R-:W-:Y:S01]  /*7d60*/  FMUL.FTZ R150, R150, UR4 ;  /* 0x0000000496967c20 */ /* 0x000fe20008410000 */
        /* <DEDUP_REMOVED lines=16> */
.L_x_2505:
[--C-:B------:R-:W-:Y:S01]  /*7e70*/  FFMA.FTZ R138, R138, UR24, R137.reuse ;  /* 0x000000188a8a7c23 */ /* 0x100fe20008010089 */
[C---:B------:R-:W-:Y:S01]  /*7e80*/  LOP3.LUT P1, RZ, R110.reuse, 0xff, RZ, 0xc0, !PT ;  /* 0x000000ff6eff7812 */ /* 0x040fe2000782c0ff */
[--C-:B------:R-:W-:Y:S01]  /*7e90*/  HADD2.F32 R115, -RZ, R72.reuse.H0_H0 ;  /* 0x20000048ff737230 */ /* 0x100fe20000004100 */
[----:B------:R-:W-:Y:S01]  /*7ea0*/  LOP3.LUT P3, RZ, R110, 0xff00, RZ, 0xc0, !PT ;  /* 0x0000ff006eff7812 */ /* 0x000fe2000786c0ff */
[--C-:B------:R-:W-:Y:S01]  /*7eb0*/  FFMA.FTZ R140, R140, UR24, R137.reuse ;  /* 0x000000188c8c7c23 */ /* 0x100fe20008010089 */
[----:B------:R-:W-:Y:S01]  /*7ec0*/  FFMA.FTZ R142, R142, UR24, R137 ;  /* 0x000000188e8e7c23 */ /* 0x000fe20008010089 */
[----:B------:R-:W-:Y:S01]  /*7ed0*/  FADD.FTZ R138, R139, -R138 ;  /* 0x8000008a8b8a7221 */ /* 0x000fe20000010000 */
[----:B------:R-:W-:Y:S01]  /*7ee0*/  LOP3.LUT P4, RZ, R110, 0xff0000, RZ, 0xc0, !PT ;  /* 0x00ff00006eff7812 */ /* 0x000fe2000788c0ff */
[----:B------:R-:W-:Y:S02]  /*7ef0*/  HADD2.F32 R148, -RZ, R72.H1_H1 ;  /* 0x30000048ff947230 */ /* 0x000fe40000004100 */
[----:B------:R-:W-:Y:S01]  /*7f00*/  FADD.FTZ R141, R141, -R140 ;  /* 0x8000008c8d8d7221 */ /* 0x000fe20000010000 */
[----:B0-----:R-:W-:-:S02]  /*7f10*/  HADD2.F32 R150, -RZ, R73.H0_H0 ;  /* 0x20000049ff967230 */ /* 0x001fc40000004100 */
[----:B------:R-:W-:Y:S01]  /*7f20*/  FADD.FTZ R143, R143, -R142 ;  /* 0x8000008e8f8f7221 */ /* 0x000fe20000010000 */
[----:B------:R-:W-:Y:S01]  /*7f30*/  FFMA.FTZ R115, R138, UR19, R115 ;  /* 0x000000138a737c23 */ /* 0x000fe20008010073 */
[----:B------:R-:W-:Y:S01]  /*7f40*/  FFMA.FTZ R148, R141, UR19, R148 ;  /* 0x000000138d947c23 */ /* 0x000fe20008010094 */
[----:B-----5:R-:W-:Y:S02]  /*7f50*/  @P1 HADD2.F32 R138, -RZ, R84.H0_H0 ;  /* 0x20000054ff8a1230 */ /* 0x020fe40000004100 */
[----:B------:R-:W-:Y:S01]  /*7f60*/  FFMA.FTZ R139, R143, UR19, R150 ;  /* 0x000000138f8b7c23 */ /* 0x000fe20008010096 */
[----:B------:R-:W-:Y:S01]  /*7f70*/  FMUL.FTZ R115, R115, UR5 ;  /* 0x0000000573737c20 */ /* 0x000fe20008410000 */
[----:B------:R-:W-:Y:S02]  /*7f80*/  @P1 HADD2.F32 R142, -RZ, R56.H0_H0 ;  /* 0x20000038ff8e1230 */ /* 0x000fe40000004100 */
[----:B------:R-:W-:Y:S02]  /*7f90*/  HFMA2 R140, -RZ, RZ, 0, 0 ;  /* 0x00000000ff8c7431 */ /* 0x000fe400000001ff */
[----:B------:R-:W-:-:S02]  /*7fa0*/  @P3 HADD2.F32 R143, -RZ, R84.H1_H1 ;  /* 0x30000054ff8f3230 */ /* 0x000fc40000004100 */
[----:B------:R-:W-:Y:S01]  /*7fb0*/  FMUL.FTZ R115, R115, UR4 ;  /* 0x0000000473737c20 */ /* 0x000fe20008410000 */
[----:B------:R-:W-:Y:S01]  /*7fc0*/  FMUL.FTZ R84, R148, UR5 ;  /* 0x0000000594547c20 */ /* 0x000fe20008410000 */
[----:B------:R-:W-:Y:S01]  /*7fd0*/  FMUL.FTZ R139, R139, UR5 ;  /* 0x000000058b8b7c20 */ /* 0x000fe20008410000 */
[----:B------:R-:W-:Y:S01]  /*7fe0*/  MOV R114, RZ ;  /* 0x000000ff00727202 */ /* 0x000fe20000000f00 */
[----:B------:R-:W-:Y:S02]  /*7ff0*/  @P3 HADD2.F32 R149, -RZ, R56.H1_H1 ;  /* 0x30000038ff953230 */ /* 0x000fe40000004100 */
[-C--:B------:R-:W-:Y:S01]  /*8000*/  @P1 FMUL.FTZ R140, R138, R115.reuse ;  /* 0x000000738a8c1220 */ /* 0x080fe20000410000 */
[----:B------:R-:W-:Y:S02]  /*8010*/  @P4 HADD2.F32 R148, -RZ, R85.H0_H0 ;  /* 0x20000055ff944230 */ /* 0x000fe40000004100 */
[----:B------:R-:W-:Y:S01]  /*8020*/  @P1 FMUL.FTZ R114, R142, R115 ;  /* 0x000000738e721220 */ /* 0x000fe20000410000 */
[----:B------:R-:W-:-:S02]  /*8030*/  @P4 HADD2.F32 R150, -RZ, R57.H0_H0 ;  /* 0x20000039ff964230 */ /* 0x000fc40000004100 */
[----:B------:R-:W-:Y:S01]  /*8040*/  FMUL.FTZ R84, R84, UR4 ;  /* 0x0000000454547c20 */ /* 0x000fe20008410000 */
[----:B------:R-:W-:Y:S01]  /*8050*/  FMUL.FTZ R139, R139, UR4 ;  /* 0x000000048b8b7c20 */ /* 0x000fe20008410000 */
[----:B------:R-:W-:Y:S01]  /*8060*/  ISETP.GE.U32.AND P1, PT, R110, RZ, PT ;  /* 0x000000ff6e00720c */ /* 0x000fe20003f26070 */
[----:B------:R-:W-:Y:S01]  /*8070*/  HFMA2 R141, -RZ, RZ, 0, 0 ;  /* 0x00000000ff8d7431 */ /* 0x000fe200000001ff */
[----:B------:R-:W-:Y:S01]  /*8080*/  MOV R115, RZ ;  /* 0x000000ff00737202 */ /* 0x000fe20000000f00 */
[----:B------:R-:W-:Y:S01]  /*8090*/  HFMA2 R142, -RZ, RZ, 0, 0 ;  /* 0x00000000ff8e7431 */ /* 0x000fe200000001ff */
[----:B------:R-:W-:Y:S01]  /*80a0*/  MOV R138, RZ ;  /* 0x000000ff008a7202 */ /* 0x000fe20000000f00 */
[-C--:B------:R-:W-:Y:S01]  /*80b0*/  @P3 FMUL.FTZ R141, R143, R84.reuse ;  /* 0x000000548f8d3220 */ /* 0x080fe20000410000 */
[----:B------:R-:W-:Y:S01]  /*80c0*/  @P3 FMUL.FTZ R115, R149, R84 ;  /* 0x0000005495733220 */ /* 0x000fe20000410000 */
[-C--:B------:R-:W-:Y:S01]  /*80d0*/  @P4 FMUL.FTZ R142, R148, R139.reuse ;  /* 0x0000008b948e4220 */ /* 0x080fe20000410000 */
[----:B------:R-:W-:Y:S01]  /*80e0*/  @P4 FMUL.FTZ R138, R150, R139 ;  /* 0x0000008b968a4220 */ /* 0x000fe20000410000 */
[C---:B------:R-:W-:Y:S01]  /*80f0*/  LOP3.LUT P5, RZ, R111.reuse, 0xff, RZ, 0xc0, !PT ;  /* 0x000000ff6fff7812 */ /* 0x040fe200078ac0ff */
[--C-:B------:R-:W-:Y:S01]  /*8100*/  FFMA.FTZ R144, R144, UR24, R137.reuse ;  /* 0x0000001890907c23 */ /* 0x100fe20008010089 */
[----:B------:R-:W-:Y:S01]  /*8110*/  LOP3.LUT P4, RZ, R111, 0xff00, RZ, 0xc0, !PT ;  /* 0x0000ff006fff7812 */ /* 0x000fe2000788c0ff */
[--C-:B------:R-:W-:Y:S01]  /*8120*/  FFMA.FTZ R84, R157, UR24, R137.reuse ;  /* 0x000000189d547c23 */ /* 0x100fe20008010089 */
[----:B------:R-:W-:Y:S01]  /*8130*/  LOP3.LUT P3, RZ, R111, 0xff0000, RZ, 0xc0, !PT ;  /* 0x00ff00006fff7812 */ /* 0x000fe2000786c0ff */
[----:B------:R-:W-:Y:S01]  /*8140*/  FADD.FTZ R144, R145, -R144 ;  /* 0x8000009091907221 */ /* 0x000fe20000010000 */
[----:B------:R-:W-:Y:S01]  /*8150*/  ISETP.GE.U32.AND.EX P1, PT, R111, 0x1000000, PT, P1 ;  /* 0x010000006f00780c */ /* 0x000fe20003f26110 */
[--C-:B------:R-:W-:Y:S01]  /*8160*/  FFMA.FTZ R111, R156, UR24, R137.reuse ;  /* 0x000000189c6f7c23 */ /* 0x100fe20008010089 */
[----:B------:R-:W-:Y:S01]  /*8170*/  LOP3.LUT P6, RZ, R110, 0xff000000, RZ, 0xc0, !PT ;  /* 0xff0000006eff7812 */ /* 0x000fe200078cc0ff */
[--C-:B------:R-:W-:Y:S01]  /*8180*/  FFMA.FTZ R146, R146, UR24, R137.reuse ;  /* 0x0000001892927c23 */ /* 0x100fe20008010089 */
        /* <DEDUP_REMOVED lines=8> */
[--C-:B------:R-:W-:Y:S02]  /*8210*/  HADD2.F32 R110, -RZ, R75.reuse.H1_H1 ;  /* 0x3000004bff6e7230 */ /* 0x100fe40000004100 */
[----:B------:R-:W-:Y:S01]  /*8220*/  FADD.FTZ R152, R153, -R152 ;  /* 0x8000009899987221 */ /* 0x000fe20000010000 */
[----:B------:R-:W-:Y:S01]  /*8230*/  FFMA.FTZ R139, R146, UR19, R139 ;  /* 0x00000013928b7c23 */ /* 0x000fe2000801008b */
[----:B------:R-:W-:Y:S01]  /*8240*/  FMUL.FTZ R84, R84, UR5 ;  /* 0x0000000554547c20 */ /* 0x000fe20008410000 */
[----:B------:R-:W-:-:S02]  /*8250*/  HADD2.F32 R145, -RZ, R75.H0_H0 ;  /* 0x2000004bff917230 */ /* 0x000fc40000004100 */
[----:B------:R-:W-:Y:S01]  /*8260*/  FFMA.FTZ R152, R152, UR19, R143 ;  /* 0x0000001398987c23 */ /* 0x000fe2000801008f */
[----:B------:R-:W-:Y:S01]  /*8270*/  FFMA.FTZ R155, R155, UR19, R110 ;  /* 0x000000139b9b7c23 */ /* 0x000fe2000801006e */
[----:B------:R-:W-:Y:S01]  /*8280*/  FMUL.FTZ R110, R84, UR4 ;  /* 0x00000004546e7c20 */ /* 0x000fe20008410000 */
[----:B------:R-:W-:Y:S01]  /*8290*/  FMUL.FTZ R84, R139, UR5 ;  /* 0x000000058b547c20 */ /* 0x000fe20008410000 */
[----:B------:R-:W-:Y:S02]  /*82a0*/  @P6 HADD2.F32 R85, -RZ, R85.H1_H1 ;  /* 0x30000055ff556230 */ /* 0x000fe40000004100 */
[----:B------:R-:W-:Y:S01]  /*82b0*/  FFMA.FTZ R154, R154, UR19, R145 ;  /* 0x000000139a9a7c23 */ /* 0x000fe20008010091 */
[--C-:B------:R-:W-:Y:S02]  /*82c0*/  @P3 HADD2.F32 R151, -RZ, R87.reuse.H0_H0 ;  /* 0x20000057ff973230 */ /* 0x100fe40000004100 */
[----:B------:R-:W-:Y:S01]  /*82d0*/  FMUL.FTZ R84, R84, UR4 ;  /* 0x0000000454547c20 */ /* 0x000fe20008410000 */
[----:B------:R-:W-:-:S02]  /*82e0*/  @P1 HADD2.F32 R150, -RZ, R87.H1_H1 ;  /* 0x30000057ff961230 */ /* 0x000fc40000004100 */
[----:B------:R-:W-:Y:S01]  /*82f0*/  FMUL.FTZ R87, R152, UR5 ;  /* 0x0000000598577c20 */ /* 0x000fe20008410000 */
[----:B------:R-:W-:Y:S02]  /*8300*/  @P5 HADD2.F32 R147, -RZ, R86.H0_H0 ;  /* 0x20000056ff935230 */ /* 0x000fe40000004100 */
[----:B------:R-:W-:Y:S02]  /*8310*/  HFMA2 R143, -RZ, RZ, 0, 0 ;  /* 0x00000000ff8f7431 */ /* 0x000fe400000001ff */
[----:B------:R-:W-:Y:S02]  /*8320*/  @P6 HADD2.F32 R111, -RZ, R57.H1_H1 ;  /* 0x30000039ff6f6230 */ /* 0x000fe40000004100 */
[----:B------:R-:W-:Y:S01]  /*8330*/  @P6 FMUL.FTZ R143, R85, R110 ;  /* 0x0000006e558f6220 */ /* 0x000fe20000410000 */
[----:B------:R-:W-:Y:S01]  /*8340*/  @P5 HADD2.F32 R139, -RZ, R58.H0_H0 ;  /* 0x2000003aff8b5230 */ /* 0x000fe20000004100 */
[----:B------:R-:W-:Y:S01]  /*8350*/  CS2R R144, SRZ ;  /* 0x0000000000907805 */ /* 0x000fe2000001ff00 */
[----:B------:R-:W-:-:S02]  /*8360*/  @P4 HADD2.F32 R149, -RZ, R86.H1_H1 ;  /* 0x30000056ff954230 */ /* 0x000fc40000004100 */
        /* <DEDUP_REMOVED lines=27> */
.L_x_2506:
[----:B------:R-:W0:Y:S01]  /*8520*/  @P0 LDC.64 R110, c[0x0][0x478] ;  /* 0x00011e00ff6e0b82 */ /* 0x000e220000000a00 */
[----:B------:R-:W-:Y:S01]  /*8530*/  IADD3 R133, PT, PT, R133, 0x180, RZ ;  /* 0x0000018085857810 */ /* 0x000fe20007ffe0ff */
        /* <DEDUP_REMOVED lines=9> */
[--C-:B------:R-:W-:Y:S02]  /*85d0*/  HADD2.F32 R80, -RZ, R76.reuse.H0_H0 ;  /* 0x2000004cff507230 */ /* 0x100fe40000004100 */
[----:B------:R-:W-:Y:S01]  /*85e0*/  FFMA.FTZ R102, R102, UR24, R137 ;  /* 0x0000001866667c23 */ /* 0x000fe20008010089 */
[----:B------:R-:W-:Y:S01]  /*85f0*/  FADD.FTZ R81, R92, -R81 ;  /* 0x800000515c517221 */ /* 0x000fe20000010000 */
[----:B------:R-:W-:Y:S01]  /*8600*/  FFMA.FTZ R83, R104, UR24, R137 ;  /* 0x0000001868537c23 */ /* 0x000fe20008010089 */
[----:B------:R-:W-:Y:S01]  /*8610*/  LOP3.LUT P3, RZ, R100, 0xff00, RZ, 0xc0, !PT ;  /* 0x0000ff0064ff7812 */ /* 0x000fe2000786c0ff */
[----:B------:R-:W-:Y:S01]  /*8620*/  FADD.FTZ R102, R93, -R102 ;  /* 0x800000665d667221 */ /* 0x000fe20000010000 */
[----:B------:R-:W-:Y:S01]  /*8630*/  FFMA.FTZ R80, R81, UR19, R80 ;  /* 0x0000001351507c23 */ /* 0x000fe20008010050 */
[----:B------:R-:W-:Y:S01]  /*8640*/  FADD.FTZ R93, R94, -R83 ;  /* 0x800000535e5d7221 */ /* 0x000fe20000010000 */
[----:B------:R-:W-:Y:S01]  /*8650*/  HADD2.F32 R83, -RZ, R76.H1_H1 ;  /* 0x3000004cff537230 */ /* 0x000fe20000004100 */
[----:B------:R-:W-:Y:S01]  /*8660*/  LOP3.LUT P4, RZ, R100, 0xff0000, RZ, 0xc0, !PT ;  /* 0x00ff000064ff7812 */ /* 0x000fe2000788c0ff */
[----:B------:R-:W-:Y:S01]  /*8670*/  FMUL.FTZ R81, R80, UR5 ;  /* 0x0000000550517c20 */ /* 0x000fe20008410000 */
[----:B------:R-:W-:-:S02]  /*8680*/  HADD2.F32 R92, -RZ, R77.H0_H0 ;  /* 0x2000004dff5c7230 */ /* 0x000fc40000004100 */
[----:B0-----:R-:W-:Y:S01]  /*8690*/  FFMA.FTZ R138, R109, UR24, R137 ;  /* 0x000000186d8a7c23 */ /* 0x001fe20008010089 */
[----:B-----5:R-:W-:Y:S02]  /*86a0*/  @P1 HADD2.F32 R82, -RZ, R84.H0_H0 ;  /* 0x20000054ff521230 */ /* 0x020fe40000004100 */
[----:B------:R-:W-:Y:S01]  /*86b0*/  FMUL.FTZ R109, R81, UR4 ;  /* 0x00000004516d7c20 */ /* 0x000fe20008410000 */
[----:B------:R-:W-:Y:S01]  /*86c0*/  FFMA.FTZ R83, R102, UR19, R83 ;  /* 0x0000001366537c23 */ /* 0x000fe20008010053 */
[--C-:B------:R-:W-:Y:S01]  /*86d0*/  FFMA.FTZ R110, R105, UR24, R137.reuse ;  /* 0x00000018696e7c23 */ /* 0x100fe20008010089 */
[----:B------:R-:W-:Y:S02]  /*86e0*/  HFMA2 R105, -RZ, RZ, 0, 0 ;  /* 0x00000000ff697431 */ /* 0x000fe400000001ff */
[----:B------:R-:W-:Y:S01]  /*86f0*/  FFMA.FTZ R81, R93, UR19, R92 ;  /* 0x000000135d517c23 */ /* 0x000fe2000801005c */
[----:B------:R-:W-:Y:S01]  /*8700*/  @P1 FMUL.FTZ R105, R109, R82 ;  /* 0x000000526d691220 */ /* 0x000fe20000410000 */
[----:B------:R-:W-:Y:S01]  /*8710*/  FFMA.FTZ R139, R106, UR24, R137 ;  /* 0x000000186a8b7c23 */ /* 0x000fe20008010089 */
[----:B------:R-:W-:Y:S01]  /*8720*/  FMUL.FTZ R82, R83, UR5 ;  /* 0x0000000553527c20 */ /* 0x000fe20008410000 */
[----:B------:R-:W-:-:S02]  /*8730*/  @P1 HADD2.F32 R106, -RZ, R60.H0_H0 ;  /* 0x2000003cff6a1230 */ /* 0x000fc40000004100 */
[----:B------:R-:W-:Y:S01]  /*8740*/  FMUL.FTZ R102, R81, UR5 ;  /* 0x0000000551667c20 */ /* 0x000fe20008410000 */
[----:B------:R-:W-:Y:S01]  /*8750*/  FFMA.FTZ R134, R108, UR24, R137 ;  /* 0x000000186c867c23 */ /* 0x000fe20008010089 */
[----:B------:R-:W-:Y:S01]  /*8760*/  CS2R R92, SRZ ;  /* 0x00000000005c7805 */ /* 0x000fe2000001ff00 */
[----:B------:R-:W-:Y:S01]  /*8770*/  FMUL.FTZ R111, R82, UR4 ;  /* 0x00000004526f7c20 */ /* 0x000fe20008410000 */
[----:B------:R-:W-:Y:S02]  /*8780*/  @P3 HADD2.F32 R84, -RZ, R84.H1_H1 ;  /* 0x30000054ff543230 */ /* 0x000fe40000004100 */
[----:B------:R-:W-:Y:S01]  /*8790*/  FMUL.FTZ R115, R102, UR4 ;  /* 0x0000000466737c20 */ /* 0x000fe20008410000 */
[----:B------:R-:W-:Y:S02]  /*87a0*/  @P3 HADD2.F32 R108, -RZ, R60.H1_H1 ;  /* 0x3000003cff6c3230 */ /* 0x000fe40000004100 */
[----:B------:R-:W-:Y:S01]  /*87b0*/  @P1 FMUL.FTZ R92, R106, R109 ;  /* 0x0000006d6a5c1220 */ /* 0x000fe20000410000 */
[----:B------:R-:W-:Y:S01]  /*87c0*/  @P4 HADD2.F32 R104, -RZ, R85.H0_H0 ;  /* 0x20000055ff684230 */ /* 0x000fe20000004100 */
[----:B------:R-:W-:Y:S01]  /*87d0*/  ISETP.GE.U32.AND P1, PT, R100, RZ, PT ;  /* 0x000000ff6400720c */ /* 0x000fe20003f26070 */
[----:B------:R-:W-:-:S02]  /*87e0*/  @P4 HADD2.F32 R82, -RZ, R61.H0_H0 ;  /* 0x2000003dff524230 */ /* 0x000fc40000004100 */
[----:B------:R-:W-:Y:S01]  /*87f0*/  FFMA.FTZ R114, R107, UR24, R137 ;  /* 0x000000186b727c23 */ /* 0x000fe20008010089 */
[----:B------:R-:W-:Y:S01]  /*8800*/  MOV R98, RZ ;  /* 0x000000ff00627202 */ /* 0x000fe20000000f00 */
[----:B------:R-:W-:Y:S01]  /*8810*/  HFMA2 R107, -RZ, RZ, 0, 0 ;  /* 0x00000000ff6b7431 */ /* 0x000fe200000001ff */
[----:B------:R-:W-:Y:S01]  /*8820*/  MOV R94, RZ ;  /* 0x000000ff005e7202 */ /* 0x000fe20000000f00 */
[----:B------:R-:W-:Y:S01]  /*8830*/  @P3 FMUL.FTZ R98, R111, R84 ;  /* 0x000000546f623220 */ /* 0x000fe20000410000 */
[----:B------:R-:W-:Y:S01]  /*8840*/  @P3 FMUL.FTZ R93, R108, R111 ;  /* 0x0000006f6c5d3220 */ /* 0x000fe20000410000 */
[----:B------:R-:W-:Y:S01]  /*8850*/  @P4 FMUL.FTZ R107, R115, R104 ;  /* 0x00000068736b4220 */ /* 0x000fe20000410000 */
[----:B------:R-:W-:Y:S01]  /*8860*/  @P4 FMUL.FTZ R94, R82, R115 ;  /* 0x00000073525e4220 */ /* 0x000fe20000410000 */
[C---:B------:R-:W-:Y:S01]  /*8870*/  LOP3.LUT P5, RZ, R101.reuse, 0xff, RZ, 0xc0, !PT ;  /* 0x000000ff65ff7812 */ /* 0x040fe200078ac0ff */
[----:B------:R-:W-:Y:S01]  /*8880*/  HADD2.F32 R82, -RZ, R77.H1_H1 ;  /* 0x3000004dff527230 */ /* 0x000fe20000004100 */
[C---:B------:R-:W-:Y:S01]  /*8890*/  LOP3.LUT P4, RZ, R101.reuse, 0xff00, RZ, 0xc0, !PT ;  /* 0x0000ff0065ff7812 */ /* 0x040fe2000788c0ff */
[--C-:B------:R-:W-:Y:S01]  /*88a0*/  HADD2.F32 R84, -RZ, R78.reuse.H0_H0 ;  /* 0x2000004eff547230 */ /* 0x100fe20000004100 */
[C---:B------:R-:W-:Y:S01]  /*88b0*/  LOP3.LUT P3, RZ, R101.reuse, 0xff0000, RZ, 0xc0, !PT ;  /* 0x00ff000065ff7812 */ /* 0x040fe2000786c0ff */
[----:B------:R-:W-:Y:S01]  /*88c0*/  FADD.FTZ R139, R96, -R139 ;  /* 0x8000008b608b7221 */ /* 0x000fe20000010000 */
[----:B------:R-:W-:Y:S01]  /*88d0*/  ISETP.GE.U32.AND.EX P1, PT, R101, 0x1000000, PT, P1 ;  /* 0x010000006500780c */ /* 0x000fe20003f26110 */
[----:B------:R-:W-:Y:S01]  /*88e0*/  FADD.FTZ R101, R95, -R110 ;  /* 0x8000006e5f657221 */ /* 0x000fe20000010000 */
[----:B------:R-:W-:Y:S01]  /*88f0*/  LOP3.LUT P6, RZ, R100, 0xff000000, RZ, 0xc0, !PT ;  /* 0xff00000064ff7812 */ /* 0x000fe200078cc0ff */
[----:B------:R-:W-:Y:S01]  /*8900*/  FFMA.FTZ R108, R139, UR19, R84 ;  /* 0x000000138b6c7c23 */ /* 0x000fe20008010054 */
[----:B------:R-:W-:-:S02]  /*8910*/  HADD2.F32 R95, -RZ, R78.H1_H1 ;  /* 0x3000004eff5f7230 */ /* 0x000fc40000004100 */
[----:B------:R-:W-:Y:S01]  /*8920*/  FFMA.FTZ R106, R101, UR19, R82 ;  /* 0x00000013656a7c23 */ /* 0x000fe20008010052 */
[----:B------:R-:W-:Y:S01]  /*8930*/  FADD.FTZ R114, R97, -R114 ;  /* 0x8000007261727221 */ /* 0x000fe20000010000 */
[--C-:B------:R-:W-:Y:S02]  /*8940*/  HADD2.F32 R96, -RZ, R79.reuse.H0_H0 ;  /* 0x2000004fff607230 */ /* 0x100fe40000004100 */
[----:B------:R-:W-:Y:S01]  /*8950*/  FADD.FTZ R111, R99, -R134 ;  /* 0x80000086636f7221 */ /* 0x000fe20000010000 */
[----:B------:R-:W-:Y:S01]  /*8960*/  FMUL.FTZ R82, R106, UR5 ;  /* 0x000000056a527c20 */ /* 0x000fe20008410000 */
[----:B------:R-:W-:Y:S02]  /*8970*/  HADD2.F32 R97, -RZ, R79.H1_H1 ;  /* 0x3000004fff617230 */ /* 0x000fe40000004100 */
[----:B------:R-:W-:Y:S01]  /*8980*/  FADD.FTZ R138, R103, -R138 ;  /* 0x8000008a678a7221 */ /* 0x000fe20000010000 */
[----:B------:R-:W-:Y:S01]  /*8990*/  FFMA.FTZ R109, R114, UR19, R95 ;  /* 0x00000013726d7c23 */ /* 0x000fe2000801005f */
[----:B------:R-:W-:Y:S01]  /*89a0*/  FMUL.FTZ R100, R82, UR4 ;  /* 0x0000000452647c20 */ /* 0x000fe20008410000 */
[----:B------:R-:W-:Y:S01]  /*89b0*/  FMUL.FTZ R82, R108, UR5 ;  /* 0x000000056c527c20 */ /* 0x000fe20008410000 */
[----:B------:R-:W-:-:S02]  /*89c0*/  @P5 HADD2.F32 R84, -RZ, R86.H0_H0 ;  /* 0x20000056ff545230 */ /* 0x000fc40000004100 */
[----:B------:R-:W-:Y:S01]  /*89d0*/  FFMA.FTZ R111, R111, UR19, R96 ;  /* 0x000000136f6f7c23 */ /* 0x000fe20008010060 */
[----:B------:R-:W-:Y:S01]  /*89e0*/  FFMA.FTZ R114, R138, UR19, R97 ;  /* 0x000000138a727c23 */ /* 0x000fe20008010061 */
[----:B------:R-:W-:Y:S01]  /*89f0*/  FMUL.FTZ R101, R82, UR4 ;  /* 0x0000000452657c20 */ /* 0x000fe20008410000 */
[----:B------:R-:W-:Y:S01]  /*8a00*/  @P6 HADD2.F32 R85, -RZ, R85.H1_H1 ;  /* 0x30000055ff556230 */ /* 0x000fe20000004100 */
[----:B------:R-:W-:Y:S01]  /*8a10*/  CS2R R96, SRZ ;  /* 0x0000000000607805 */ /* 0x000fe2000001ff00 */
[--C-:B------:R-:W-:Y:S02]  /*8a20*/  @P3 HADD2.F32 R102, -RZ, R87.reuse.H0_H0 ;  /* 0x20000057ff663230 */ /* 0x100fe40000004100 */
[----:B------:R-:W-:Y:S01]  /*8a30*/  @P5 FMUL.FTZ R96, R101, R84 ;  /* 0x0000005465605220 */ /* 0x000fe20000410000 */
[----:B------:R-:W-:Y:S02]  /*8a40*/  @P1 HADD2.F32 R103, -RZ, R87.H1_H1 ;  /* 0x30000057ff671230 */ /* 0x000fe40000004100 */
[----:B------:R-:W-:Y:S01]  /*8a50*/  FMUL.FTZ R87, R109, UR5 ;  /* 0x000000056d577c20 */ /* 0x000fe20008410000 */
[----:B------:R-:W-:-:S02]  /*8a60*/  @P6 HADD2.F32 R115, -RZ, R61.H1_H1 ;  /* 0x3000003dff736230 */ /* 0x000fc40000004100 */
[----:B------:R-:W-:Y:S01]  /*8a70*/  FMUL.FTZ R82, R111, UR5 ;  /* 0x000000056f527c20 */ /* 0x000fe20008410000 */
[----:B------:R-:W-:Y:S01]  /*8a80*/  FMUL.FTZ R84, R114, UR5 ;  /* 0x0000000572547c20 */ /* 0x000fe20008410000 */
[----:B------:R-:W-:Y:S02]  /*8a90*/  @P4 HADD2.F32 R95, -RZ, R86.H1_H1 ;  /* 0x30000056ff5f4230 */ /* 0x000fe40000004100 */
[----:B------:R-:W-:Y:S01]  /*8aa0*/  @P6 FMUL.FTZ R97, R100, R85 ;  /* 0x0000005564616220 */ /* 0x000fe20000410000 */
[--C-:B------:R-:W-:Y:S02]  /*8ab0*/  @P5 HADD2.F32 R104, -RZ, R62.reuse.H0_H0 ;  /* 0x2000003eff685230 */ /* 0x100fe40000004100 */
[----:B------:R-:W-:Y:S02]  /*8ac0*/  HFMA2 R85, -RZ, RZ, 0, 0 ;  /* 0x00000000ff557431 */ /* 0x000fe400000001ff */
[----:B------:R-:W-:Y:S01]  /*8ad0*/  FMUL.FTZ R110, R87, UR4 ;  /* 0x00000004576e7c20 */ /* 0x000fe20008410000 */
[----:B------:R-:W-:-:S02]  /*8ae0*/  @P4 HADD2.F32 R137, -RZ, R62.H1_H1 ;  /* 0x3000003eff894230 */ /* 0x000fc40000004100 */
[----:B------:R-:W-:Y:S01]  /*8af0*/  @P6 FMUL.FTZ R85, R115, R100 ;  /* 0x0000006473556220 */ /* 0x000fe20000410000 */
[--C-:B------:R-:W-:Y:S02]  /*8b00*/  @P3 HADD2.F32 R134, -RZ, R63.reuse.H0_H0 ;  /* 0x2000003fff863230 */ /* 0x100fe40000004100 */
[----:B------:R-:W-:Y:S01]  /*8b10*/  FMUL.FTZ R115, R82, UR4 ;  /* 0x0000000452737c20 */ /* 0x000fe20008410000 */
[----:B------:R-:W-:Y:S02]  /*8b20*/  @P1 HADD2.F32 R139, -RZ, R63.H1_H1 ;  /* 0x3000003fff8b1230 */ /* 0x000fe40000004100 */
[----:B------:R-:W-:Y:S01]  /*8b30*/  FMUL.FTZ R84, R84, UR4 ;  /* 0x0000000454547c20 */ /* 0x000fe20008410000 */
[----:B------:R-:W-:Y:S01]  /*8b40*/  MOV R86, RZ ;  /* 0x000000ff00567202 */ /* 0x000fe20000000f00 */
[----:B------:R-:W-:Y:S02]  /*8b50*/  HFMA2 R99, -RZ, RZ, 0, 0 ;  /* 0x00000000ff637431 */ /* 0x000fe400000001ff */
        /* <DEDUP_REMOVED lines=14> */
[----:B------:R-:W-:Y:S02]  /*8c40*/  F2FP.F16.F32.PACK_AB R81, R106, R81 ;  /* 0x000000516a51723e */ /* 0x000fe400000000ff */
[----:B------:R-:W-:Y:S02]  /*8c50*/  F2FP.F16.F32.PACK_AB R83, R114, R111 ;  /* 0x0000006f7253723e */ /* 0x000fe400000000ff */
[----:B------:R-:W-:-:S02]  /*8c60*/  F2FP.F16.F32.PACK_AB R85, R85, R94 ;  /* 0x0000005e5555723e */ /* 0x000fc400000000ff */
[----:B------:R-:W-:Y:S02]  /*8c70*/  F2FP.F16.F32.PACK_AB R84, R93, R92 ;  /* 0x0000005c5d54723e */ /* 0x000fe400000000ff */
[----:B------:R-:W-:Y:S01]  /*8c80*/  F2FP.F16.F32.PACK_AB R87, R104, R95 ;  /* 0x0000005f6857723e */ /* 0x000fe200000000ff */
[----:B------:R-:W-:Y:S06]  /*8c90*/  BRA `(.L_x_2508) ;  /* 0x0000000400ac7947 */ /* 0x000fec0003800000 */
.L_x_2507:
[--C-:B------:R-:W-:Y:S01]  /*8ca0*/  FFMA.FTZ R111, R98, UR24, R137.reuse ;  /* 0x00000018626f7c23 */ /* 0x100fe20008010089 */
[----:B------:R-:W-:Y:S01]  /*8cb0*/  LOP3.LUT P1, RZ, R100, 0xff, RZ, 0xc0, !PT ;  /* 0x000000ff64ff7812 */ /* 0x000fe2000782c0ff */
[----:B------:R-:W-:Y:S01]  /*8cc0*/  FFMA.FTZ R102, R102, UR24, R137 ;  /* 0x0000001866667c23 */ /* 0x000fe20008010089 */
[----:B------:R-:W-:Y:S01]  /*8cd0*/  LOP3.LUT P3, RZ, R100, 0xff00, RZ, 0xc0, !PT ;  /* 0x0000ff0064ff7812 */ /* 0x000fe2000786c0ff */
[----:B------:R-:W-:Y:S01]  /*8ce0*/  FADD.FTZ R111, R92, -R111 ;  /* 0x8000006f5c6f7221 */ /* 0x000fe20000010000 */
[--C-:B------:R-:W-:Y:S02]  /*8cf0*/  HADD2.F32 R92, -RZ, R76.reuse.H0_H0 ;  /* 0x2000004cff5c7230 */ /* 0x100fe40000004100 */
[--C-:B------:R-:W-:Y:S01]  /*8d00*/  FFMA.FTZ R115, R104, UR24, R137.reuse ;  /* 0x0000001868737c23 */ /* 0x100fe20008010089 */
[----:B------:R-:W-:Y:S01]  /*8d10*/  FFMA.FTZ R114, R107, UR24, R137 ;  /* 0x000000186b727c23 */ /* 0x000fe20008010089 */
[----:B------:R-:W-:Y:S02]  /*8d20*/  HADD2.F32 R107, -RZ, R76.H1_H1 ;  /* 0x3000004cff6b7230 */ /* 0x000fe40000004100 */
[----:B------:R-:W-:Y:S01]  /*8d30*/  FADD.FTZ R102, R93, -R102 ;  /* 0x800000665d667221 */ /* 0x000fe20000010000 */
[----:B------:R-:W-:Y:S01]  /*8d40*/  FFMA.FTZ R92, R111, UR19, R92 ;  /* 0x000000136f5c7c23 */ /* 0x000fe2000801005c */
[----:B------:R-:W-:Y:S01]  /*8d50*/  FADD.FTZ R115, R94, -R115 ;  /* 0x800000735e737221 */ /* 0x000fe20000010000 */
[----:B------:R-:W-:Y:S01]  /*8d60*/  LOP3.LUT P4, RZ, R100, 0xff0000, RZ, 0xc0, !PT ;  /* 0x00ff000064ff7812 */ /* 0x000fe2000788c0ff */
[----:B------:R-:W-:-:S02]  /*8d70*/  HADD2.F32 R94, -RZ, R77.H0_H0 ;  /* 0x2000004dff5e7230 */ /* 0x000fc40000004100 */
[----:B------:R-:W-:Y:S01]  /*8d80*/  FMUL.FTZ R92, R92, UR5 ;  /* 0x000000055c5c7c20 */ /* 0x000fe20008410000 */
[--C-:B-----5:R-:W-:Y:S02]  /*8d90*/  @P1 HADD2.F32 R93, -RZ, R84.reuse.H0_H0 ;  /* 0x20000054ff5d1230 */ /* 0x120fe40000004100 */
[----:B------:R-:W-:Y:S01]  /*8da0*/  FFMA.FTZ R102, R102, UR19, R107 ;  /* 0x0000001366667c23 */ /* 0x000fe2000801006b */
[--C-:B------:R-:W-:Y:S01]  /*8db0*/  FFMA.FTZ R134, R109, UR24, R137.reuse ;  /* 0x000000186d867c23 */ /* 0x100fe20008010089 */
[----:B------:R-:W-:Y:S01]  /*8dc0*/  FMUL.FTZ R104, R92, UR4 ;  /* 0x000000045c687c20 */ /* 0x000fe20008410000 */
[--C-:B------:R-:W-:Y:S01]  /*8dd0*/  FFMA.FTZ R110, R105, UR24, R137.reuse ;  /* 0x00000018696e7c23 */ /* 0x100fe20008010089 */
[----:B------:R-:W-:Y:S01]  /*8de0*/  FFMA.FTZ R149, R106, UR24, R137 ;  /* 0x000000186a957c23 */ /* 0x000fe20008010089 */
[----:B------:R-:W-:Y:S02]  /*8df0*/  @P3 HADD2.F32 R111, -RZ, R84.H1_H1 ;  /* 0x30000054ff6f3230 */ /* 0x000fe40000004100 */
[----:B------:R-:W-:-:S02]  /*8e00*/  HFMA2 R105, -RZ, RZ, 0, 0 ;  /* 0x00000000ff697431 */ /* 0x000fc400000001ff */
[--C-:B------:R-:W-:Y:S02]  /*8e10*/  @P1 HADD2.F32 R109, -RZ, R60.reuse.H0_H0 ;  /* 0x2000003cff6d1230 */ /* 0x100fe40000004100 */
[----:B------:R-:W-:Y:S01]  /*8e20*/  FFMA.FTZ R106, R115, UR19, R94 ;  /* 0x00000013736a7c23 */ /* 0x000fe2000801005e */
[----:B------:R-:W-:Y:S01]  /*8e30*/  FMUL.FTZ R84, R102, UR5 ;  /* 0x0000000566547c20 */ /* 0x000fe20008410000 */
[-C--:B------:R-:W-:Y:S01]  /*8e40*/  @P1 FMUL.FTZ R105, R93, R104.reuse ;  /* 0x000000685d691220 */ /* 0x080fe20000410000 */
[----:B------:R-:W-:Y:S01]  /*8e50*/  CS2R R92, SRZ ;  /* 0x00000000005c7805 */ /* 0x000fe2000001ff00 */
[----:B------:R-:W-:Y:S02]  /*8e60*/  @P3 HADD2.F32 R115, -RZ, R60.H1_H1 ;  /* 0x3000003cff733230 */ /* 0x000fe40000004100 */
[----:B------:R-:W-:Y:S01]  /*8e70*/  FMUL.FTZ R102, R106, UR5 ;  /* 0x000000056a667c20 */ /* 0x000fe20008410000 */
[----:B------:R-:W-:Y:S01]  /*8e80*/  FMUL.FTZ R84, R84, UR4 ;  /* 0x0000000454547c20 */ /* 0x000fe20008410000 */
[----:B------:R-:W-:Y:S01]  /*8e90*/  @P1 FMUL.FTZ R93, R109, R104 ;  /* 0x000000686d5d1220 */ /* 0x000fe20000410000 */
[----:B------:R-:W-:Y:S01]  /*8ea0*/  ISETP.GE.U32.AND P1, PT, R100, RZ, PT ;  /* 0x000000ff6400720c */ /* 0x000fe20003f26070 */
[----:B------:R-:W-:Y:S01]  /*8eb0*/  FFMA.FTZ R108, R108, UR24, R137 ;  /* 0x000000186c6c7c23 */ /* 0x000fe20008010089 */
[----:B------:R-:W-:Y:S01]  /*8ec0*/  MOV R98, RZ ;  /* 0x000000ff00627202 */ /* 0x000fe20000000f00 */
[----:B------:R-:W-:-:S02]  /*8ed0*/  @P4 HADD2.F32 R137, -RZ, R85.H0_H0 ;  /* 0x20000055ff894230 */ /* 0x000fc40000004100 */
[----:B------:R-:W-:Y:S01]  /*8ee0*/  FMUL.FTZ R102, R102, UR4 ;  /* 0x0000000466667c20 */ /* 0x000fe20008410000 */
[----:B0-----:R-:W-:Y:S02]  /*8ef0*/  @P4 HADD2.F32 R139, -RZ, R61.H0_H0 ;  /* 0x2000003dff8b4230 */ /* 0x001fe40000004100 */
[-C--:B------:R-:W-:Y:S01]  /*8f00*/  @P3 FMUL.FTZ R98, R111, R84.reuse ;  /* 0x000000546f623220 */ /* 0x080fe20000410000 */
[----:B------:R-:W-:Y:S01]  /*8f10*/  @P3 FMUL.FTZ R92, R115, R84 ;  /* 0x00000054735c3220 */ /* 0x000fe20000410000 */
[----:B------:R-:W-:Y:S01]  /*8f20*/  FADD.FTZ R110, R95, -R110 ;  /* 0x8000006e5f6e7221 */ /* 0x000fe20000010000 */
[C---:B------:R-:W-:Y:S01]  /*8f30*/  LOP3.LUT P3, RZ, R101.reuse, 0xff0000, RZ, 0xc0, !PT ;  /* 0x00ff000065ff7812 */ /* 0x040fe2000786c0ff */
[----:B------:R-:W-:Y:S01]  /*8f40*/  HADD2.F32 R95, -RZ, R77.H1_H1 ;  /* 0x3000004dff5f7230 */ /* 0x000fe20000004100 */
[----:B------:R-:W-:Y:S01]  /*8f50*/  ISETP.GE.U32.AND.EX P1, PT, R101, 0x1000000, PT, P1 ;  /* 0x010000006500780c */ /* 0x000fe20003f26110 */
[----:B------:R-:W-:Y:S01]  /*8f60*/  HFMA2 R107, -RZ, RZ, 0, 0 ;  /* 0x00000000ff6b7431 */ /* 0x000fe200000001ff */
[----:B------:R-:W-:Y:S01]  /*8f70*/  MOV R94, RZ ;  /* 0x000000ff005e7202 */ /* 0x000fe20000000f00 */
[-C--:B------:R-:W-:Y:S01]  /*8f80*/  @P4 FMUL.FTZ R107, R137, R102.reuse ;  /* 0x00000066896b4220 */ /* 0x080fe20000410000 */
[----:B------:R-:W-:Y:S01]  /*8f90*/  LOP3.LUT P6, RZ, R100, 0xff000000, RZ, 0xc0, !PT ;  /* 0xff00000064ff7812 */ /* 0x000fe200078cc0ff */
[----:B------:R-:W-:Y:S01]  /*8fa0*/  @P4 FMUL.FTZ R94, R139, R102 ;  /* 0x000000668b5e4220 */ /* 0x000fe20000410000 */
[C---:B------:R-:W-:Y:S01]  /*8fb0*/  LOP3.LUT P5, RZ, R101.reuse, 0xff, RZ, 0xc0, !PT ;  /* 0x000000ff65ff7812 */ /* 0x040fe200078ac0ff */
[----:B------:R-:W-:Y:S01]  /*8fc0*/  FADD.FTZ R149, R96, -R149 ;  /* 0x8000009560957221 */ /* 0x000fe20000010000 */
[----:B------:R-:W-:Y:S01]  /*8fd0*/  LOP3.LUT P4, RZ, R101, 0xff00, RZ, 0xc0, !PT ;  /* 0x0000ff0065ff7812 */ /* 0x000fe2000788c0ff */
[----:B------:R-:W-:Y:S01]  /*8fe0*/  FADD.FTZ R114, R97, -R114 ;  /* 0x8000007261727221 */ /* 0x000fe20000010000 */
[----:B------:R-:W-:-:S02]  /*8ff0*/  HADD2.F32 R96, -RZ, R78.H0_H0 ;  /* 0x2000004eff607230 */ /* 0x000fc40000004100 */
[----:B------:R-:W-:Y:S01]  /*9000*/  FFMA.FTZ R84, R110, UR19, R95 ;  /* 0x000000136e547c23 */ /* 0x000fe2000801005f */
[----:B------:R-:W-:Y:S02]  /*9010*/  HADD2.F32 R97, -RZ, R78.H1_H1 ;  /* 0x3000004eff617230 */ /* 0x000fe40000004100 */
[----:B------:R-:W-:Y:S01]  /*9020*/  FADD.FTZ R134, R103, -R134 ;  /* 0x8000008667867221 */ /* 0x000fe20000010000 */
[----:B------:R-:W-:Y:S02]  /*9030*/  HADD2.F32 R101, -RZ, R79.H1_H1 ;  /* 0x3000004fff657230 */ /* 0x000fe40000004100 */
[----:B------:R-:W-:Y:S01]  /*9040*/  FMUL.FTZ R84, R84, UR5 ;  /* 0x0000000554547c20 */ /* 0x000fe20008410000 */
[----:B------:R-:W-:Y:S01]  /*9050*/  FFMA.FTZ R149, R149, UR19, R96 ;  /* 0x0000001395957c23 */ /* 0x000fe20008010060 */
[----:B------:R-:W-:Y:S01]  /*9060*/  FFMA.FTZ R114, R114, UR19, R97 ;  /* 0x0000001372727c23 */ /* 0x000fe20008010061 */
[----:B------:R-:W-:Y:S01]  /*9070*/  FADD.FTZ R108, R99, -R108 ;  /* 0x8000006c636c7221 */ /* 0x000fe20000010000 */
[----:B------:R-:W-:Y:S01]  /*9080*/  FMUL.FTZ R95, R84, UR4 ;  /* 0x00000004545f7c20 */ /* 0x000fe20008410000 */
[----:B------:R-:W-:-:S02]  /*9090*/  @P3 HADD2.F32 R111, -RZ, R87.H0_H0 ;  /* 0x20000057ff6f3230 */ /* 0x000fc40000004100 */
[----:B------:R-:W-:Y:S01]  /*90a0*/  FMUL.FTZ R84, R149, UR5 ;  /* 0x0000000595547c20 */ /* 0x000fe20008410000 */
[----:B------:R-:W-:Y:S02]  /*90b0*/  @P1 HADD2.F32 R115, -RZ, R87.H1_H1 ;  /* 0x30000057ff731230 */ /* 0x000fe40000004100 */
[----:B------:R-:W-:Y:S01]  /*90c0*/  FMUL.FTZ R87, R114, UR5 ;  /* 0x0000000572577c20 */ /* 0x000fe20008410000 */
[----:B------:R-:W-:Y:S02]  /*90d0*/  HADD2.F32 R99, -RZ, R79.H0_H0 ;  /* 0x2000004fff637230 */ /* 0x000fe40000004100 */
[----:B------:R-:W-:Y:S01]  /*90e0*/  FFMA.FTZ R134, R134, UR19, R101 ;  /* 0x0000001386867c23 */ /* 0x000fe20008010065 */
[----:B------:R-:W-:Y:S02]  /*90f0*/  @P6 HADD2.F32 R96, -RZ, R85.H1_H1 ;  /* 0x30000055ff606230 */ /* 0x000fe40000004100 */
[----:B------:R-:W-:Y:S01]  /*9100*/  FMUL.FTZ R84, R84, UR4 ;  /* 0x0000000454547c20 */ /* 0x000fe20008410000 */
[----:B------:R-:W-:-:S02]  /*9110*/  @P5 HADD2.F32 R101, -RZ, R86.H0_H0 ;  /* 0x20000056ff655230 */ /* 0x000fc40000004100 */
[----:B------:R-:W-:Y:S01]  /*9120*/  FMUL.FTZ R103, R87, UR4 ;  /* 0x0000000457677c20 */ /* 0x000fe20008410000 */
[----:B------:R-:W-:Y:S02]  /*9130*/  @P4 HADD2.F32 R102, -RZ, R86.H1_H1 ;  /* 0x30000056ff664230 */ /* 0x000fe40000004100 */
[----:B------:R-:W-:Y:S01]  /*9140*/  FFMA.FTZ R108, R108, UR19, R99 ;  /* 0x000000136c6c7c23 */ /* 0x000fe20008010063 */
[----:B------:R-:W-:Y:S02]  /*9150*/  @P5 HADD2.F32 R109, -RZ, R62.H0_H0 ;  /* 0x2000003eff6d5230 */ /* 0x000fe40000004100 */
[----:B------:R-:W-:Y:S02]  /*9160*/  HFMA2 R97, -RZ, RZ, 0, 0 ;  /* 0x00000000ff617431 */ /* 0x000fe400000001ff */
[----:B------:R-:W-:Y:S01]  /*9170*/  @P6 FMUL.FTZ R97, R96, R95 ;  /* 0x0000005f60616220 */ /* 0x000fe20000410000 */
[----:B------:R-:W-:Y:S01]  /*9180*/  HFMA2 R96, -RZ, RZ, 0, 0 ;  /* 0x00000000ff607431 */ /* 0x000fe200000001ff */
[----:B------:R-:W-:Y:S01]  /*9190*/  MOV R86, RZ ;  /* 0x000000ff00567202 */ /* 0x000fe20000000f00 */
[----:B------:R-:W-:-:S02]  /*91a0*/  HFMA2 R99, -RZ, RZ, 0, 0 ;  /* 0x00000000ff637431 */ /* 0x000fc400000001ff */
[-C--:B------:R-:W-:Y:S01]  /*91b0*/  @P5 FMUL.FTZ R96, R101, R84.reuse ;  /* 0x0000005465605220 */ /* 0x080fe20000410000 */
[----:B------:R-:W-:Y:S01]  /*91c0*/  @P5 FMUL.FTZ R86, R109, R84 ;  /* 0x000000546d565220 */ /* 0x000fe20000410000 */
[----:B------:R-:W-:Y:S01]  /*91d0*/  @P4 FMUL.FTZ R99, R102, R103 ;  /* 0x0000006766634220 */ /* 0x000fe20000410000 */
[----:B------:R-:W-:Y:S01]  /*91e0*/  FMUL.FTZ R84, R108, UR5 ;  /* 0x000000056c547c20 */ /* 0x000fe20008410000 */
[----:B------:R-:W-:Y:S01]  /*91f0*/  FMUL.FTZ R102, R134, UR5 ;  /* 0x0000000586667c20 */ /* 0x000fe20008410000 */
[----:B------:R-:W-:Y:S01]  /*9200*/  @P6 HADD2.F32 R100, -RZ, R61.H1_H1 ;  /* 0x3000003dff646230 */ /* 0x000fe20000004100 */
[----:B------:R-:W-:Y:S01]  /*9210*/  MOV R85, RZ ;  /* 0x000000ff00557202 */ /* 0x000fe20000000f00 */
[----:B------:R-:W-:Y:S02]  /*9220*/  @P4 HADD2.F32 R106, -RZ, R62.H1_H1 ;  /* 0x3000003eff6a4230 */ /* 0x000fe40000004100 */
[----:B------:R-:W-:Y:S01]  /*9230*/  FMUL.FTZ R84, R84, UR4 ;  /* 0x0000000454547c20 */ /* 0x000fe20008410000 */
[----:B------:R-:W-:-:S02]  /*9240*/  @P3 HADD2.F32 R109, -RZ, R63.H0_H0 ;  /* 0x2000003fff6d3230 */ /* 0x000fc40000004100 */
        /* <DEDUP_REMOVED lines=16> */
.L_x_2508:
[----:B------:R-:W0:Y:S01]  /*9350*/  @P0 LDC.64 R92, c[0x0][0x478] ;  /* 0x00011e00ff5c0b82 */ /* 0x000e220000000a00 */
[----:B------:R-:W-:-:S04]  /*9360*/  IMAD.WIDE.U32 R94, R133, 0x10, R194 ;  /* 0x00000010855e7825 */ /* 0x000fc800078e00c2 */
[----:B0-----:R-:W-:-:S05]  /*9370*/  @P0 IMAD.WIDE.U32 R92, R133, 0x10, R92 ;  /* 0x00000010855c0825 */ /* 0x001fca00078e005c */
[----:B------:R2:W-:Y:S04]  /*9380*/  @P0 STG.E.128 desc[UR12][R92.64], R80 ;  /* 0x000000505c000986 */ /* 0x0005e8000c101d0c */
[----:B------:R2:W-:Y:S02]  /*9390*/  STG.E.128 desc[UR12][R94.64], R84 ;  /* 0x000000545e007986 */ /* 0x0005e4000c101d0c */
.L_x_2500:
        /* <DEDUP_REMOVED lines=78> */
[----:B-12---:R-:W-:Y:S02]  /*9880*/  MOV R83, R24 ;  /* 0x0000001800537202 */ /* 0x006fe40000000f00 */
        /* <DEDUP_REMOVED lines=41> */
[----:B------:R-:W-:-:S07]  /*9b20*/  MOV R27, R218 ;  /* 0x000000da001b7202 */ /* 0x000fce0000000f00 */
.L_x_2490:
        /* <DEDUP_REMOVED lines=36> */
.L_x_2510:
        /* <DEDUP_REMOVED lines=9> */
.L_x_15613:


//--------------------- .text._ZN10layer_norm22ln_bwd_finalize_kernelINS_22Kernel_traits_finalizeILj4096E6__halfS2_S2_S2_fjLb1ELj1024ELj4ENS_18Kernel_traits_baseILj4096ES2_S2_S2_S2_fjLj1024EEEEELb1ELb0EEEvNS_9BwdParamsE --------------------------
	.section	.text._ZN10layer_norm22ln_bwd_finalize_kernelINS_22Kernel_traits_finalizeILj4096E6__halfS2_S2_S2_fjLb1ELj1024ELj4ENS_18Kernel_traits_baseILj4096ES2_S2_S2_S2_fjLj1024EEEEELb1ELb0EEEvNS_9BwdParamsE,"ax",@progbits
	.align	128
        .global         _ZN10layer_norm22ln_bwd_finalize_kernelINS_22Kernel_traits_finalizeILj4096E6__halfS2_S2_S2_fjLb1ELj1024ELj4ENS_18Kernel_traits_baseILj4096ES2_S2_S2_S2_fjLj1024EEEEELb1ELb0EEEvNS_9BwdParamsE
        .type           _ZN10layer_norm22ln_bwd_finalize_kernelINS_22Kernel_traits_finalizeILj4096E6__halfS2_S2_S2_fjLb1ELj1024ELj4ENS_18Kernel_traits_baseILj4096ES2_S2_S2_S2_fjLj1024EEEEELb1ELb0EEEvNS_9BwdParamsE,@function
        .size           _ZN10layer_norm22ln_bwd_finalize_kernelINS_22Kernel_traits_finalizeILj4096E6__halfS2_S2_S2_fjLb1ELj1024ELj4ENS_18Kernel_traits_baseILj4096ES2_S2_S2_S2_fjLj1024EEEEELb1ELb0EEEvNS_9BwdParamsE,(.L_x_15614 - _ZN10layer_norm22ln_bwd_finalize_kernelINS_22Kernel_traits_finalizeILj4096E6__halfS2_S2_S2_fjLb1ELj1024ELj4ENS_18Kernel_traits_baseILj4096ES2_S2_S2_S2_fjLj1024EEEEELb1ELb0EEEvNS_9BwdParamsE)
        .other          _ZN10layer_norm22ln_bwd_finalize_kernelINS_22Kernel_traits_finalizeILj4096E6__halfS2_S2_S2_fjLb1ELj1024ELj4ENS_18Kernel_traits_baseILj4096ES2_S2_S2_S2_fjLj1024EEEEELb1ELb0EEEvNS_9BwdParamsE,@"STO_CUDA_ENTRY STV_DEFAULT"
_ZN10layer_norm22ln_bwd_finalize_kernelINS_22Kernel_traits_finalizeILj4096E6__halfS2_S2_S2_fjLb1ELj1024ELj4ENS_18Kernel_traits_baseILj4096ES2_S2_S2_S2_fjLj1024EEEEELb1ELb0EEEvNS_9BwdParamsE:
.text._ZN10layer_norm22ln_bwd_finalize_kernelINS_22Kernel_traits_finalizeILj4096E6__halfS2_S2_S2_fjLb1ELj1024ELj4ENS_18Kernel_traits_baseILj4096ES2_S2_S2_S2_fjLj1024EEEEELb1ELb0EEEvNS_9BwdParamsE:
        /* <DEDUP_REMOVED lines=62> */
.L_x_2515:
        /* <DEDUP_REMOVED lines=87> */
.L_x_2514:
[----:B------:R-:W-:Y:S05]  /*0950*/  BSYNC.RECONVERGENT B1 ;  /* 0x0000000000017941 */ /* 0x000fea0003800200 */
.L_x_2513:
        /* <DEDUP_REMOVED lines=49> */
.L_x_2517:
[----:B------:R-:W-:Y:S05]  /*0c70*/  BSYNC.RECONVERGENT B1 ;  /* 0x0000000000017941 */ /* 0x000fea0003800200 */
.L_x_2516:
        /* <DEDUP_REMOVED lines=29> */
.L_x_2519:
[----:B------:R-:W-:Y:S05]  /*0e50*/  BSYNC.RECONVERGENT B1 ;  /* 0x0000000000017941 */ /* 0x000fea0003800200 */
.L_x_2518:
        /* <DEDUP_REMOVED lines=14> */
.L_x_2512:
[----:B------:R-:W-:Y:S05]  /*0f40*/  BSYNC.RECONVERGENT B0 ;  /* 0x0000000000007941 */ /* 0x000fea0003800200 */
.L_x_2511:
        /* <DEDUP_REMOVED lines=68> */
[----:B-1----:R-:W-:Y:S02]  /*1390*/  F2FP.F16.F32.PACK_AB R11, R11, R10 ;  /* 0x0000000a0b0b723e */ /* 0x002fe400000000ff */
[----:B--2---:R-:W-:-:S03]  /*13a0*/  F2FP.F16.F32.PACK_AB R13, R13, R12 ;  /* 0x0000000c0d0d723e */ /* 0x004fc600000000ff */
[----:B------:R-:W-:Y:S01]  /*13b0*/  STG.E desc[UR6][R2.64], R11 ;  /* 0x0000000b02007986 */ /* 0x000fe2000c101906 */
[----:B----4-:R-:W-:-:S03]  /*13c0*/  F2FP.F16.F32.PACK_AB R15, R15, R14 ;  /* 0x0000000e0f0f723e */ /* 0x010fc600000000ff */
[----:B------:R-:W-:Y:S04]  /*13d0*/  STG.E desc[UR6][R4.64], R13 ;  /* 0x0000000d04007986 */ /* 0x000fe8000c101906 */
[----:B------:R-:W-:Y:S01]  /*13e0*/  STG.E desc[UR6][R6.64], R15 ;  /* 0x0000000f06007986 */ /* 0x000fe2000c101906 */
[----:B------:R-:W-:Y:S05]  /*13f0*/  EXIT ;  /* 0x000000000000794d */ /* 0x000fea0003800000 */
.L_x_2520:
        /* <DEDUP_REMOVED lines=16> */
.L_x_15614:


//--------------------- .text._ZN10layer_norm13ln_bwd_kernelINS_13Kernel_traitsI6__halfS2_S2_S2_fjLj4096ELj1ELj1ELj4ELj16ENS_18Kernel_traits_baseILj4096ES2_S2_S2_S2_fjLj128EEEEELb1ELb1ELb1ELb0EEEvNS_9BwdParamsE --------------------------
	.section	.text._ZN10layer_norm13ln_bwd_kernelINS_13Kernel_traitsI6__halfS2_S2_S2_fjLj4096ELj1ELj1ELj4ELj16ENS_18Kernel_traits_baseILj4096ES2_S2_S2_S2_fjLj128EEEEELb1ELb1ELb1ELb0EEEvNS_9BwdParamsE,"ax",@progbits
	.align	128
        .global         _ZN10layer_norm13ln_bwd_kernelINS_13Kernel_traitsI6__halfS2_S2_S2_fjLj4096ELj1ELj1ELj4ELj16ENS_18Kernel_traits_baseILj4096ES2_S2_S2_S2_fjLj128EEEEELb1ELb1ELb1ELb0EEEvNS_9BwdParamsE
        .type           _ZN10layer_norm13ln_bwd_kernelINS_13Kernel_traitsI6__halfS2_S2_S2_fjLj4096ELj1ELj1ELj4ELj16ENS_18Kernel_traits_baseILj4096ES2_S2_S2_S2_fjLj128EEEEELb1ELb1ELb1ELb0EEEvNS_9BwdParamsE,@function
        .size           _ZN10layer_norm13ln_bwd_kernelINS_13Kernel_traitsI6__halfS2_S2_S2_fjLj4096ELj1ELj1ELj4ELj16ENS_18Kernel_traits_baseILj4096ES2_S2_S2_S2_fjLj128EEEEELb1ELb1ELb1ELb0EEEvNS_9BwdParamsE,(.L_x_15615 - _ZN10layer_norm13ln_bwd_kernelINS_13Kernel_traitsI6__halfS2_S2_S2_fjLj4096ELj1ELj1ELj4ELj16ENS_18Kernel_traits_baseILj4096ES2_S2_S2_S2_fjLj128EEEEELb1ELb1ELb1ELb0EEEvNS_9BwdParamsE)
        .other          _ZN10layer_norm13ln_bwd_kernelINS_13Kernel_traitsI6__halfS2_S2_S2_fjLj4096ELj1ELj1ELj4ELj16ENS_18Kernel_traits_baseILj4096ES2_S2_S2_S2_fjLj128EEEEELb1ELb1ELb1ELb0EEEvNS_9BwdParamsE,@"STO_CUDA_ENTRY STV_DEFAULT"
_ZN10layer_norm13ln_bwd_kernelINS_13Kernel_traitsI6__halfS2_S2_S2_fjLj4096ELj1ELj1ELj4ELj16ENS_18Kernel_traits_baseILj4096ES2_S2_S2_S2_fjLj128EEEEELb1ELb1ELb1ELb0EEEvNS_9BwdParamsE:
.text._ZN10layer_norm13ln_bwd_kernelINS_13Kernel_traitsI6__halfS2_S2_S2_fjLj4096ELj1ELj1ELj4ELj16ENS_18Kernel_traits_baseILj4096ES2_S2_S2_S2_fjLj128EEEEELb1ELb1ELb1ELb0EEEvNS_9BwdParamsE:
[----:B------:R-:W-:Y:S01]  /*0000*/  LDC R1, c[0x0][0x37c] ;  /* 0x0000df00ff017b82 */ /* 0x000fe20000000800 */
[----:B------:R-:W0:Y:S01]  /*0010*/  S2R R0, SR_TID.X ;  /* 0x0000000000007919 */ /* 0x000e220000002100 */
[----:B------:R-:W1:Y:S01]  /*0020*/  LDCU UR8, c[0x0][0x388] ;  /* 0x00007100ff0877ac */ /* 0x000e620008000800 */
[----:B------:R-:W2:Y:S01]  /*0030*/  LDCU.64 UR10, c[0x0][0x358] ;  /* 0x00006b00ff0a77ac */ /* 0x000ea20008000a00 */
[----:B-1----:R-:W-:-:S04]  /*0040*/  USHF.R.S32.HI UR4, URZ, 0x1f, UR8 ;  /* 0x0000001fff047899 */ /* 0x002fc80008011408 */
[----:B------:R-:W-:-:S06]  /*0050*/  ULEA.HI UR4, UR4, UR8, URZ, 0x3 ;  /* 0x0000000804047291 */ /* 0x000fcc000f8f18ff */
[----:B------:R-:W-:Y:S02]  /*0060*/  MOV R3, UR4 ;  /* 0x0000000400037c02 */ /* 0x000fe40008000f00 */
[----:B0-----:R-:W-:Y:S01]  /*0070*/  LOP3.LUT R2, R0, 0x7f, RZ, 0x3c, !PT ;  /* 0x0000007f00027812 */ /* 0x001fe200078e3cff */
[----:B------:R-:W0:Y:S02]  /*0080*/  S2UR UR28, SR_CTAID.X ;  /* 0x00000000001c79c3 */ /* 0x000e240000002500 */
[----:B------:R-:W0:Y:S01]  /*0090*/  LDCU UR4, c[0x0][0x384] ;  /* 0x00007080ff0477ac */ /* 0x000e220008000800 */
[----:B------:R-:W-:Y:S02]  /*00a0*/  LEA.HI.SX32 R2, R3, R2, 0x1d ;  /* 0x0000000203027211 */ /* 0x000fe400078feaff */
[----:B------:R-:W-:Y:S02]  /*00b0*/  MOV R3, R0 ;  /* 0x0000000000037202 */ /* 0x000fe40000000f00 */
        /* <DEDUP_REMOVED lines=134> */
[----:B------:R-:W4:Y:S01]  /*0920*/  LDCU.64 UR22, c[0x0][0x438] ;  /* 0x00008700ff1677ac */ /* 0x000f220008000a00 */
[----:B------:R-:W0:Y:S01]  /*0930*/  LDCU.64 UR24, c[0x0][0x478] ;  /* 0x00008f00ff1877ac */ /* 0x000e220008000a00 */
[----:B------:R-:W0:Y:S01]  /*0940*/  LDCU.128 UR12, c[0x0][0x3c0] ;  /* 0x00007800ff0c77ac */ /* 0x000e220008000c00 */
[----:B------:R-:W0:Y:S01]  /*0950*/  LDCU.128 UR16, c[0x0][0x3f0] ;  /* 0x00007e00ff1077ac */ /* 0x000e220008000c00 */
[----:B------:R-:W0:Y:S02]  /*0960*/  LDCU.64 UR26, c[0x0][0x380] ;  /* 0x00007000ff1a77ac */ /* 0x000e240008000a00 */
.L_x_2798:
[----:B0-----:R-:W-:Y:S02]  /*0970*/  UIMAD.WIDE UR4, UR28, 0x4, UR18 ;  /* 0x000000041c0478a5 */ /* 0x001fe4000f8e0212 */
[----:B------:R-:W-:-:S04]  /*0980*/  UIMAD.WIDE UR6, UR28, 0x4, UR16 ;  /* 0x000000041c0678a5 */ /* 0x000fc8000f8e0210 */
[----:B---3--:R-:W-:Y:S02]  /*0990*/  MOV R184, UR4 ;  /* 0x0000000400b87c02 */ /* 0x008fe40008000f00 */
[----:B------:R-:W-:Y:S01]  /*09a0*/  MOV R185, UR5 ;  /* 0x0000000500b97c02 */ /* 0x000fe20008000f00 */
[----:B------:R-:W-:-:S04]  /*09b0*/  UIMAD.WIDE UR4, UR28, 0x4, UR14 ;  /* 0x000000041c0478a5 */ /* 0x000fc8000f8e020e */
[----:B--2---:R-:W2:Y:S01]  /*09c0*/  LDG.E R184, desc[UR10][R184.64] ;  /* 0x0000000ab8b87981 */ /* 0x004ea2000c1e1900 */
[----:B-1----:R-:W-:Y:S02]  /*09d0*/  MOV R180, UR6 ;  /* 0x0000000600b47c02 */ /* 0x002fe40008000f00 */
[----:B------:R-:W-:Y:S02]  /*09e0*/  MOV R182, UR4 ;  /* 0x0000000400b67c02 */ /* 0x000fe40008000f00 */
[----:B------:R-:W-:Y:S02]  /*09f0*/  MOV R183, UR5 ;  /* 0x0000000500b77c02 */ /* 0x000fe40008000f00 */
[----:B------:R-:W-:-:S03]  /*0a00*/  MOV R181, UR7 ;  /* 0x0000000700b57c02 */ /* 0x000fc60008000f00 */
[----:B------:R-:W3:Y:S04]  /*0a10*/  LDG.E R182, desc[UR10][R182.64] ;  /* 0x0000000ab6b67981 */ /* 0x000ee8000c1e1900 */
[----:B------:R-:W4:Y:S01]  /*0a20*/  LDG.E R180, desc[UR10][R180.64] ;  /* 0x0000000ab4b47981 */ /* 0x000f22000c1e1900 */
[----:B------:R-:W-:Y:S01]  /*0a30*/  BSSY.RECONVERGENT B0, `(.L_x_2522) ;  /* 0x00001ff000007945 */ /* 0x000fe20003800200 */
[----:B--2---:R-:W-:Y:S02]  /*0a40*/  R2UR UR32, R184 ;  /* 0x00000000b82072ca */ /* 0x004fe400000e0000 */
[----:B---3--:R-:W-:-:S11]  /*0a50*/  R2UR UR31, R182 ;  /* 0x00000000b61f72ca */ /* 0x008fd600000e0000 */
[----:B------:R-:W-:Y:S01]  /*0a60*/  UISETP.GE.AND UP2, UPT, UR32, 0x1, UPT ;  /* 0x000000012000788c */ /* 0x000fe2000bf46270 */
[----:B----4-:R-:W-:-:S08]  /*0a70*/  R2UR UR9, R180 ;  /* 0x00000000b40972ca */ /* 0x010fd000000e0000 */
[----:B-----5:R-:W-:Y:S07]  /*0a80*/  BRA.U !UP2, `(.L_x_2523) ;  /* 0x000000190ab47547 */ /* 0x020fee000b800000 */
[----:B------:R-:W-:-:S06]  /*0a90*/  UIMAD.WIDE UR4, UR28, 0x4, UR12 ;  /* 0x000000041c0478a5 */ /* 0x000fcc000f8e020c */
[----:B------:R-:W-:Y:S02]  /*0aa0*/  MOV R180, UR4 ;  /* 0x0000000400b47c02 */ /* 0x000fe40008000f00 */
[----:B------:R-:W-:-:S05]  /*0ab0*/  MOV R181, UR5 ;  /* 0x0000000500b57c02 */ /* 0x000fca0008000f00 */
[----:B------:R0:W2:Y:S01]  /*0ac0*/  LDG.E R180, desc[UR10][R180.64] ;  /* 0x0000000ab4b47981 */ /* 0x0000a2000c1e1900 */
[----:B------:R-:W-:Y:S01]  /*0ad0*/  UISETP.GE.AND UP3, UPT, UR9, 0x1, UPT ;  /* 0x000000010900788c */ /* 0x000fe2000bf66270 */
[C---:B------:R-:W-:Y:S01]  /*0ae0*/  ISETP.GE.U32.AND P1, PT, R2.reuse, 0x80, PT ;  /* 0x000000800200780c */ /* 0x040fe20003f26070 */
[----:B------:R-:W-:Y:S01]  /*0af0*/  HFMA2 R241, -RZ, RZ, 0, 0 ;  /* 0x00000000fff17431 */ /* 0x000fe200000001ff */
[----:B------:R-:W3:Y:S01]  /*0b00*/  S2R R0, SR_TID.X ;  /* 0x0000000000007919 */ /* 0x000ee20000002100 */
[----:B------:R-:W-:Y:S01]  /*0b10*/  BSSY.RECONVERGENT B1, `(.L_x_2524) ;  /* 0x000007c000017945 */ /* 0x000fe20003800200 */
[----:B------:R-:W-:Y:S02]  /*0b20*/  ISETP.GE.U32.AND P2, PT, R2, 0x100, PT ;  /* 0x000001000200780c */ /* 0x000fe40003f46070 */
[----:B------:R-:W-:Y:S02]  /*0b30*/  CS2R R244, SRZ ;  /* 0x0000000000f47805 */ /* 0x000fe4000001ff00 */
[----:B------:R-:W-:-:S02]  /*0b40*/  PLOP3.LUT P0, PT, PT, PT, UP3, 0x80, 0x8 ;  /* 0x000000000008781c */ /* 0x000fc40003f0f038 */
[C---:B------:R-:W-:Y:S01]  /*0b50*/  ISETP.GE.U32.AND P3, PT, R2.reuse, 0x180, PT ;  /* 0x000001800200780c */ /* 0x040fe20003f66070 */
[----:B------:R-:W-:Y:S01]  /*0b60*/  @UP3 UIADD3 UR4, UPT, UPT, UR9, -0x1, URZ ;  /* 0xffffffff09043890 */ /* 0x000fe2000fffe0ff */
[----:B------:R-:W-:-:S03]  /*0b70*/  ISETP.GE.U32.AND P4, PT, R2, 0x200, PT ;  /* 0x000002000200780c */ /* 0x000fc60003f86070 */
[----:B------:R-:W-:-:S04]  /*0b80*/  @UP3 UIMAD UR4, UR4, UR8, URZ ;  /* 0x00000008040432a4 */ /* 0x000fc8000f8e02ff */
[----:B------:R-:W-:-:S04]  /*0b90*/  @UP3 USHF.R.S32.HI UR5, URZ, 0x1f, UR4 ;  /* 0x0000001fff053899 */ /* 0x000fc80008011404 */
[----:B------:R-:W-:Y:S02]  /*0ba0*/  @UP3 ULEA.HI UR7, UR5, UR4, URZ, 0x3 ;  /* 0x0000000405073291 */ /* 0x000fe4000f8f18ff */
[----:B------:R-:W-:Y:S02]  /*0bb0*/  UIADD3 UR5, UPT, UPT, UR32, -0x1, URZ ;  /* 0xffffffff20057890 */ /* 0x000fe4000fffe0ff */
[----:B------:R-:W-:Y:S02]  /*0bc0*/  UIMAD UR4, UR28, UR8, URZ ;  /* 0x000000081c0472a4 */ /* 0x000fe4000f8e02ff */
[----:B------:R-:W-:Y:S01]  /*0bd0*/  UIMAD UR6, UR5, UR8, URZ ;  /* 0x00000008050672a4 */ /* 0x000fe2000f8e02ff */
[----:B0-----:R-:W-:Y:S01]  /*0be0*/  MOV R181, UR7 ;  /* 0x0000000700b57c02 */ /* 0x001fe20008000f00 */
[----:B------:R-:W-:Y:S02]  /*0bf0*/  USHF.R.S32.HI UR5, URZ, 0x1f, UR4 ;  /* 0x0000001fff057899 */ /* 0x000fe40008011404 */
[----:B------:R-:W-:-:S02]  /*0c00*/  USHF.R.S32.HI UR7, URZ, 0x1f, UR6 ;  /* 0x0000001fff077899 */ /* 0x000fc40008011406 */
[----:B------:R-:W-:Y:S01]  /*0c10*/  ULEA.HI UR5, UR5, UR4, URZ, 0x3 ;  /* 0x0000000405057291 */ /* 0x000fe2000f8f18ff */
[----:B---3--:R-:W-:Y:S01]  /*0c20*/  @P0 LEA.HI.SX32 R241, R181, R0, 0x1d ;  /* 0x00000000b5f10211 */ /* 0x008fe200078feaff */
[----:B------:R-:W-:Y:S01]  /*0c30*/  ULEA.HI UR7, UR7, UR6, URZ, 0x3 ;  /* 0x0000000607077291 */ /* 0x000fe2000f8f18ff */
[----:B-1----:R-:W-:-:S03]  /*0c40*/  ISETP.NE.AND P0, PT, RZ, UR29, PT ;  /* 0x0000001dff007c0c */ /* 0x002fc6000bf05270 */
        /* <DEDUP_REMOVED lines=11> */
[----:B-1----:R-:W-:Y:S02]  /*0d00*/  IMAD.WIDE.U32 R184, R243, 0x10, R4 ;  /* 0x00000010f3b87825 */ /* 0x002fe400078e0004 */
[----:B------:R-:W0:Y:S04]  /*0d10*/  LDC.64 R4, c[0x0][0x3b0] ;  /* 0x0000ec00ff047b82 */ /* 0x000e280000000a00 */
[----:B------:R-:W3:Y:S01]  /*0d20*/  LDG.E.128 R184, desc[UR10][R184.64] ;  /* 0x0000000ab8b87981 */ /* 0x000ee2000c1e1d00 */
[----:B------:R-:W-:-:S04]  /*0d30*/  ISETP.NE.U32.AND P0, PT, RZ, UR22, PT ;  /* 0x00000016ff007c0c */ /* 0x000fc8000bf05070 */
[----:B------:R-:W-:-:S13]  /*0d40*/  ISETP.NE.AND.EX P0, PT, RZ, UR23, PT, P0 ;  /* 0x00000017ff007c0c */ /* 0x000fda000bf05300 */
[----:B------:R-:W1:Y:S01]  /*0d50*/  @P0 LDC.64 R20, c[0x0][0x438] ;  /* 0x00010e00ff140b82 */ /* 0x000e620000000a00 */
[----:B0-----:R-:W-:-:S06]  /*0d60*/  IMAD.WIDE.U32 R192, R241, 0x8, R4 ;  /* 0x00000008f1c07825 */ /* 0x001fcc00078e0004 */
[----:B------:R-:W5:Y:S02]  /*0d70*/  LDG.E.64 R192, desc[UR10][R192.64] ;  /* 0x0000000ac0c07981 */ /* 0x000f64000c1e1b00 */
[--C-:B-----5:R-:W-:Y:S02]  /*0d80*/  HADD2.F32 R4, -RZ, R28.reuse.H0_H0 ;  /* 0x2000001cff047230 */ /* 0x120fe40000004100 */
[----:B------:R-:W-:Y:S02]  /*0d90*/  HADD2.F32 R22, -RZ, R28.H1_H1 ;  /* 0x3000001cff167230 */ /* 0x000fe40000004100 */
[----:B------:R-:W-:Y:S02]  /*0da0*/  HADD2.F32 R200, -RZ, R30.H0_H0 ;  /* 0x2000001effc87230 */ /* 0x000fe40000004100 */
[----:B-1----:R-:W-:-:S05]  /*0db0*/  @P0 IMAD.WIDE.U32 R20, R242, 0x10, R20 ;  /* 0x00000010f2140825 */ /* 0x002fca00078e0014 */
[----:B------:R0:W5:Y:S01]  /*0dc0*/  @P0 LDG.E.128 R152, desc[UR10][R20.64] ;  /* 0x0000000a14980981 */ /* 0x000162000c1e1d00 */
[----:B------:R-:W-:Y:S02]  /*0dd0*/  HADD2.F32 R220, -RZ, R31.H0_H0 ;  /* 0x2000001fffdc7230 */ /* 0x000fe40000004100 */
[----:B0-----:R-:W-:Y:S02]  /*0de0*/  HADD2.F32 R20, -RZ, R29.H0_H0 ;  /* 0x2000001dff147230 */ /* 0x001fe40000004100 */
[----:B------:R-:W-:Y:S02]  /*0df0*/  HADD2.F32 R222, -RZ, R30.H1_H1 ;  /* 0x3000001effde7230 */ /* 0x000fe40000004100 */
[----:B------:R-:W-:Y:S01]  /*0e00*/  HADD2.F32 R236, -RZ, R31.H1_H1 ;  /* 0x3000001fffec7230 */ /* 0x000fe20000004100 */
[----:B------:R-:W-:Y:S02]  /*0e10*/  IADD3 R243, PT, PT, R243, 0x80, RZ ;  /* 0x00000080f3f37810 */ /* 0x000fe40007ffe0ff */
[----:B------:R-:W-:-:S02]  /*0e20*/  IADD3 R241, PT, PT, R241, 0x80, RZ ;  /* 0x00000080f1f17810 */ /* 0x000fc40007ffe0ff */
[----:B------:R-:W-:Y:S01]  /*0e30*/  IADD3 R242, PT, PT, R242, 0x80, RZ ;  /* 0x00000080f2f27810 */ /* 0x000fe20007ffe0ff */
[--C-:B--2---:R-:W-:Y:S02]  /*0e40*/  HADD2.F32 R3, -RZ, R180.reuse.H0_H0 ;  /* 0x200000b4ff037230 */ /* 0x104fe40000004100 */
[----:B------:R-:W-:-:S03]  /*0e50*/  HADD2.F32 R19, -RZ, R180.H1_H1 ;  /* 0x300000b4ff137230 */ /* 0x000fc60000004100 */
[C---:B------:R-:W-:Y:S01]  /*0e60*/  FADD.FTZ R3, -R240.reuse, R3 ;  /* 0x00000003f0037221 */ /* 0x040fe20000010100 */
[----:B------:R-:W-:Y:S02]  /*0e70*/  HADD2.F32 R201, -RZ, R182.H0_H0 ;  /* 0x200000b6ffc97230 */ /* 0x000fe40000004100 */
[----:B------:R-:W-:Y:S01]  /*0e80*/  FADD.FTZ R6, -R240, R19 ;  /* 0x00000013f0067221 */ /* 0x000fe20000010100 */
[--C-:B---3--:R-:W-:Y:S02]  /*0e90*/  HADD2.F32 R5, -RZ, R184.reuse.H0_H0 ;  /* 0x200000b8ff057230 */ /* 0x108fe40000004100 */
[----:B------:R-:W-:Y:S01]  /*0ea0*/  FMUL.FTZ R3, R3, UR31 ;  /* 0x0000001f03037c20 */ /* 0x000fe20008410000 */
[----:B------:R-:W-:Y:S02]  /*0eb0*/  HADD2.F32 R184, -RZ, R184.H1_H1 ;  /* 0x300000b8ffb87230 */ /* 0x000fe40000004100 */
[--C-:B------:R-:W-:Y:S02]  /*0ec0*/  HADD2.F32 R19, -RZ, R181.reuse.H0_H0 ;  /* 0x200000b5ff137230 */ /* 0x100fe40000004100 */
[----:B------:R-:W-:-:S02]  /*0ed0*/  HADD2.F32 R181, -RZ, R181.H1_H1 ;  /* 0x300000b5ffb57230 */ /* 0x000fc40000004100 */
[-C--:B------:R-:W-:Y:S01]  /*0ee0*/  FMUL.FTZ R4, R4, R5.reuse ;  /* 0x0000000504047220 */ /* 0x080fe20000410000 */
[----:B------:R-:W-:Y:S01]  /*0ef0*/  FADD.FTZ R92, R92, R5 ;  /* 0x000000055c5c7221 */ /* 0x000fe20000010000 */
[----:B------:R-:W-:Y:S01]  /*0f00*/  FFMA.FTZ R60, R3, R5, R60 ;  /* 0x00000005033c7223 */ /* 0x000fe2000001003c */
[----:B------:R-:W-:Y:S01]  /*0f10*/  FADD.FTZ R201, -R240, R201 ;  /* 0x000000c9f0c97221 */ /* 0x000fe20000010100 */
[----:B------:R-:W-:Y:S01]  /*0f20*/  FMUL.FTZ R5, R22, R184 ;  /* 0x000000b816057220 */ /* 0x000fe20000410000 */
[C---:B------:R-:W-:Y:S01]  /*0f30*/  FADD.FTZ R22, -R240.reuse, R181 ;  /* 0x000000b5f0167221 */ /* 0x040fe20000010100 */
[----:B------:R-:W-:Y:S02]  /*0f40*/  HADD2.F32 R181, -RZ, R186.H0_H0 ;  /* 0x200000baffb57230 */ /* 0x000fe40000004100 */
[----:B------:R-:W-:Y:S01]  /*0f50*/  FMUL.FTZ R201, R201, UR31 ;  /* 0x0000001fc9c97c20 */ /* 0x000fe20008410000 */
[----:B------:R-:W-:Y:S01]  /*0f60*/  FADD.FTZ R19, -R240, R19 ;  /* 0x00000013f0137221 */ /* 0x000fe20000010100 */
[----:B------:R-:W-:-:S02]  /*0f70*/  HADD2.F32 R21, -RZ, R185.H0_H0 ;  /* 0x200000b9ff157230 */ /* 0x000fc40000004100 */
[----:B------:R-:W-:Y:S01]  /*0f80*/  FADD.FTZ R96, R96, R181 ;  /* 0x000000b560607221 */ /* 0x000fe20000010000 */
[-C--:B------:R-:W-:Y:S01]  /*0f90*/  FFMA.FTZ R64, R201, R181.reuse, R64 ;  /* 0x000000b5c9407223 */ /* 0x080fe20000010040 */
[----:B------:R-:W-:Y:S01]  /*0fa0*/  FMUL.FTZ R200, R200, R181 ;  /* 0x000000b5c8c87220 */ /* 0x000fe20000410000 */
[----:B------:R-:W-:Y:S02]  /*0fb0*/  HADD2.F32 R181, -RZ, R183.H0_H0 ;  /* 0x200000b7ffb57230 */ /* 0x000fe40000004100 */
[----:B------:R-:W-:Y:S01]  /*0fc0*/  FMUL.FTZ R19, R19, UR31 ;  /* 0x0000001f13137c20 */ /* 0x000fe20008410000 */
[----:B------:R-:W-:Y:S02]  /*0fd0*/  HADD2.F32 R185, -RZ, R185.H1_H1 ;  /* 0x300000b9ffb97230 */ /* 0x000fe40000004100 */
[----:B------:R-:W-:Y:S01]  /*0fe0*/  FMUL.FTZ R22, R22, UR31 ;  /* 0x0000001f16167c20 */ /* 0x000fe20008410000 */
[----:B------:R-:W-:Y:S02]  /*0ff0*/  HADD2.F32 R180, -RZ, R29.H1_H1 ;  /* 0x3000001dffb47230 */ /* 0x000fe40000004100 */
[----:B------:R-:W-:Y:S01]  /*1000*/  FADD.FTZ R181, -R240, R181 ;  /* 0x000000b5f0b57221 */ /* 0x000fe20000010100 */
[----:B------:R-:W-:Y:S01]  /*1010*/  FADD.FTZ R94, R94, R21 ;  /* 0x000000155e5e7221 */ /* 0x000fe20000010000 */
[-C--:B------:R-:W-:Y:S01]  /*1020*/  FFMA.FTZ R62, R19, R21.reuse, R62 ;  /* 0x00000015133e7223 */ /* 0x080fe2000001003e */
[----:B------:R-:W-:Y:S01]  /*1030*/  FMUL.FTZ R20, R20, R21 ;  /* 0x0000001514147220 */ /* 0x000fe20000410000 */
[-C--:B------:R-:W-:Y:S01]  /*1040*/  FMUL.FTZ R21, R180, R185.reuse ;  /* 0x000000b9b4157220 */ /* 0x080fe20000410000 */
[----:B------:R-:W-:Y:S01]  /*1050*/  FADD.FTZ R95, R95, R185 ;  /* 0x000000b95f5f7221 */ /* 0x000fe20000010000 */
[----:B------:R-:W-:Y:S01]  /*1060*/  FFMA.FTZ R63, R22, R185, R63 ;  /* 0x000000b9163f7223 */ /* 0x000fe2000001003f */
[----:B------:R-:W-:-:S02]  /*1070*/  HADD2.F32 R185, -RZ, R182.H1_H1 ;  /* 0x300000b6ffb97230 */ /* 0x000fc40000004100 */
[----:B------:R-:W-:Y:S01]  /*1080*/  FMUL.FTZ R223, R181, UR31 ;  /* 0x0000001fb5df7c20 */ /* 0x000fe20008410000 */
[----:B------:R-:W-:Y:S02]  /*1090*/  HADD2.F32 R181, -RZ, R187.H0_H0 ;  /* 0x200000bbffb57230 */ /* 0x000fe40000004100 */
[----:B------:R-:W-:Y:S01]  /*10a0*/  FADD.FTZ R180, RZ, R4 ;  /* 0x00000004ffb47221 */ /* 0x000fe20000010000 */
[----:B------:R-:W-:Y:S01]  /*10b0*/  FADD.FTZ R185, -R240, R185 ;  /* 0x000000b9f0b97221 */ /* 0x000fe20000010100 */
[----:B------:R-:W-:Y:S01]  /*10c0*/  FMUL.FTZ R6, R6, UR31 ;  /* 0x0000001f06067c20 */ /* 0x000fe20008410000 */
[----:B------:R-:W-:Y:S01]  /*10d0*/  FADD.FTZ R98, R98, R181 ;  /* 0x000000b562627221 */ /* 0x000fe20000010000 */
[-C--:B------:R-:W-:Y:S01]  /*10e0*/  FFMA.FTZ R66, R223, R181.reuse, R66 ;  /* 0x000000b5df427223 */ /* 0x080fe20000010042 */
[----:B------:R-:W-:Y:S01]  /*10f0*/  FMUL.FTZ R220, R220, R181 ;  /* 0x000000b5dcdc7220 */ /* 0x000fe20000410000 */
[----:B------:R-:W-:Y:S01]  /*1100*/  FFMA.FTZ R181, R3, R4, RZ ;  /* 0x0000000403b57223 */ /* 0x000fe200000100ff */
[----:B------:R-:W-:Y:S01]  /*1110*/  FMUL.FTZ R224, R185, UR31 ;  /* 0x0000001fb9e07c20 */ /* 0x000fe20008410000 */
[----:B------:R-:W-:-:S02]  /*1120*/  HADD2.F32 R185, -RZ, R183.H1_H1 ;  /* 0x300000b7ffb97230 */ /* 0x000fc40000004100 */
[----:B------:R-:W-:Y:S01]  /*1130*/  FADD.FTZ R183, R180, R5 ;  /* 0x00000005b4b77221 */ /* 0x000fe20000010000 */
[----:B------:R-:W-:-:S03]  /*1140*/  FFMA.FTZ R180, R6, R5, R181 ;  /* 0x0000000506b47223 */ /* 0x000fc600000100b5 */
[----:B------:R-:W-:Y:S01]  /*1150*/  FADD.FTZ R182, R183, R20 ;  /* 0x00000014b7b67221 */ /* 0x000fe20000010000 */
[----:B------:R-:W-:Y:S01]  /*1160*/  FFMA.FTZ R181, R19, R20, R180 ;  /* 0x0000001413b57223 */ /* 0x000fe200000100b4 */
[----:B------:R-:W-:Y:S02]  /*1170*/  HADD2.F32 R186, -RZ, R186.H1_H1 ;  /* 0x300000baffba7230 */ /* 0x000fe40000004100 */
[----:B------:R-:W-:Y:S01]  /*1180*/  FADD.FTZ R183, R182, R21 ;  /* 0x00000015b6b77221 */ /* 0x000fe20000010000 */
[----:B------:R-:W-:Y:S02]  /*1190*/  FFMA.FTZ R180, R22, R21, R181 ;  /* 0x0000001516b47223 */ /* 0x000fe400000100b5 */
[----:B------:R-:W-:Y:S01]  /*11a0*/  FMUL.FTZ R222, R222, R186 ;  /* 0x000000badede7220 */ /* 0x000fe20000410000 */
[----:B------:R-:W-:Y:S01]  /*11b0*/  FADD.FTZ R183, R183, R200 ;  /* 0x000000c8b7b77221 */ /* 0x000fe20000010000 */
[----:B------:R-:W-:Y:S01]  /*11c0*/  FFMA.FTZ R181, R201, R200, R180 ;  /* 0x000000c8c9b57223 */ /* 0x000fe200000100b4 */
[----:B------:R-:W-:-:S02]  /*11d0*/  HADD2.F32 R187, -RZ, R187.H1_H1 ;  /* 0x300000bbffbb7230 */ /* 0x000fc40000004100 */
[----:B------:R-:W-:Y:S01]  /*11e0*/  FADD.FTZ R185, -R240, R185 ;  /* 0x000000b9f0b97221 */ /* 0x000fe20000010100 */
[----:B------:R-:W-:Y:S01]  /*11f0*/  FADD.FTZ R183, R183, R222 ;  /* 0x000000deb7b77221 */ /* 0x000fe20000010000 */
[----:B------:R-:W-:Y:S02]  /*1200*/  FFMA.FTZ R180, R224, R222, R181 ;  /* 0x000000dee0b47223 */ /* 0x000fe400000100b5 */
[----:B------:R-:W-:Y:S01]  /*1210*/  FMUL.FTZ R238, R185, UR31 ;  /* 0x0000001fb9ee7c20 */ /* 0x000fe20008410000 */
        /* <DEDUP_REMOVED lines=11> */
.L_x_2525:
[----:B------:R-:W-:Y:S05]  /*12d0*/  BSYNC.RECONVERGENT B1 ;  /* 0x0000000000017941 */ /* 0x000fea0003800200 */
.L_x_2524:
        /* <DEDUP_REMOVED lines=14> */
[----:B-----5:R-:W-:-:S02]  /*13c0*/  HADD2.F32 R10, -RZ, R36.H0_H0 ;  /* 0x20000024ff0a7230 */ /* 0x020fc40000004100 */
[----:B------:R-:W-:Y:S02]  /*13d0*/  HADD2.F32 R202, -RZ, R38.H0_H0 ;  /* 0x20000026ffca7230 */ /* 0x000fe40000004100 */
[----:B0-----:R-:W-:-:S05]  /*13e0*/  @P0 IMAD.WIDE.U32 R8, R242, 0x10, R8 ;  /* 0x00000010f2080825 */ /* 0x001fca00078e0008 */
[----:B------:R0:W5:Y:S01]  /*13f0*/  @P0 LDG.E.128 R24, desc[UR10][R8.64] ;  /* 0x0000000a08180981 */ /* 0x000162000c1e1d00 */
[----:B------:R-:W-:Y:S02]  /*1400*/  HADD2.F32 R16, -RZ, R37.H0_H0 ;  /* 0x20000025ff107230 */ /* 0x000fe40000004100 */
[--C-:B------:R-:W-:Y:S02]  /*1410*/  HADD2.F32 R218, -RZ, R39.reuse.H0_H0 ;  /* 0x20000027ffda7230 */ /* 0x100fe40000004100 */
[----:B0-----:R-:W-:Y:S02]  /*1420*/  HADD2.F32 R9, -RZ, R36.H1_H1 ;  /* 0x30000024ff097230 */ /* 0x001fe40000004100 */
[----:B------:R-:W-:Y:S02]  /*1430*/  HADD2.F32 R221, -RZ, R38.H1_H1 ;  /* 0x30000026ffdd7230 */ /* 0x000fe40000004100 */
[----:B------:R-:W-:Y:S01]  /*1440*/  HADD2.F32 R237, -RZ, R39.H1_H1 ;  /* 0x30000027ffed7230 */ /* 0x000fe20000004100 */
[----:B------:R-:W-:-:S02]  /*1450*/  IADD3 R243, PT, PT, R243, 0x80, RZ ;  /* 0x00000080f3f37810 */ /* 0x000fc40007ffe0ff */
[----:B------:R-:W-:Y:S02]  /*1460*/  IADD3 R241, PT, PT, R241, 0x80, RZ ;  /* 0x00000080f1f17810 */ /* 0x000fe40007ffe0ff */
[----:B------:R-:W-:Y:S01]  /*1470*/  IADD3 R242, PT, PT, R242, 0x80, RZ ;  /* 0x00000080f2f27810 */ /* 0x000fe20007ffe0ff */
[----:B---3--:R-:W-:-:S05]  /*1480*/  HADD2.F32 R7, -RZ, R180.H0_H0 ;  /* 0x200000b4ff077230 */ /* 0x008fca0000004100 */
[----:B------:R-:W-:Y:S01]  /*1490*/  FADD.FTZ R7, -R240, R7 ;  /* 0x00000007f0077221 */ /* 0x000fe20000010100 */
[--C-:B------:R-:W-:Y:S02]  /*14a0*/  HADD2.F32 R203, -RZ, R181.reuse.H0_H0 ;  /* 0x200000b5ffcb7230 */ /* 0x100fe40000004100 */
[----:B----4-:R-:W-:Y:S02]  /*14b0*/  HADD2.F32 R15, -RZ, R184.H0_H0 ;  /* 0x200000b8ff0f7230 */ /* 0x010fe40000004100 */
[----:B------:R-:W-:Y:S01]  /*14c0*/  FMUL.FTZ R7, R7, UR31 ;  /* 0x0000001f07077c20 */ /* 0x000fe20008410000 */
[----:B------:R-:W-:Y:S02]  /*14d0*/  HADD2.F32 R181, -RZ, R181.H1_H1 ;  /* 0x300000b5ffb57230 */ /* 0x000fe40000004100 */
[----:B------:R-:W-:Y:S01]  /*14e0*/  FADD.FTZ R160, R160, R15 ;  /* 0x0000000fa0a07221 */ /* 0x000fe20000010000 */
[-C--:B------:R-:W-:Y:S01]  /*14f0*/  FFMA.FTZ R68, R7, R15.reuse, R68 ;  /* 0x0000000f07447223 */ /* 0x080fe20000010044 */
[----:B------:R-:W-:Y:S01]  /*1500*/  FMUL.FTZ R8, R10, R15 ;  /* 0x0000000f0a087220 */ /* 0x000fe20000410000 */
[----:B------:R-:W-:Y:S01]  /*1510*/  FADD.FTZ R15, -R240, R203 ;  /* 0x000000cbf00f7221 */ /* 0x000fe20000010100 */
[----:B------:R-:W-:-:S02]  /*1520*/  HADD2.F32 R203, -RZ, R182.H0_H0 ;  /* 0x200000b6ffcb7230 */ /* 0x000fc40000004100 */
[C---:B------:R-:W-:Y:S01]  /*1530*/  FADD.FTZ R181, -R240.reuse, R181 ;  /* 0x000000b5f0b57221 */ /* 0x040fe20000010100 */
[----:B------:R-:W-:Y:S02]  /*1540*/  HADD2.F32 R23, -RZ, R180.H1_H1 ;  /* 0x300000b4ff177230 */ /* 0x000fe40000004100 */
[C---:B------:R-:W-:Y:S01]  /*1550*/  FADD.FTZ R203, -R240.reuse, R203 ;  /* 0x000000cbf0cb7221 */ /* 0x040fe20000010100 */
[----:B------:R-:W-:Y:S01]  /*1560*/  FMUL.FTZ R188, R181, UR31 ;  /* 0x0000001fb5bc7c20 */ /* 0x000fe20008410000 */
[----:B------:R-:W-:Y:S02]  /*1570*/  HADD2.F32 R181, -RZ, R186.H0_H0 ;  /* 0x200000baffb57230 */ /* 0x000fe40000004100 */
[----:B------:R-:W-:Y:S01]  /*1580*/  FMUL.FTZ R203, R203, UR31 ;  /* 0x0000001fcbcb7c20 */ /* 0x000fe20008410000 */
[----:B------:R-:W-:Y:S02]  /*1590*/  FADD.FTZ R23, -R240, R23 ;  /* 0x00000017f0177221 */ /* 0x000fe40000010100 */
[----:B------:R-:W-:Y:S01]  /*15a0*/  FADD.FTZ R72, R72, R181 ;  /* 0x000000b548487221 */ /* 0x000fe20000010000 */
[-C--:B------:R-:W-:Y:S01]  /*15b0*/  FFMA.FTZ R100, R203, R181.reuse, R100 ;  /* 0x000000b5cb647223 */ /* 0x080fe20000010064 */
[----:B------:R-:W-:Y:S01]  /*15c0*/  FMUL.FTZ R202, R202, R181 ;  /* 0x000000b5caca7220 */ /* 0x000fe20000410000 */
[----:B------:R-:W-:-:S02]  /*15d0*/  HADD2.F32 R181, -RZ, R183.H0_H0 ;  /* 0x200000b7ffb57230 */ /* 0x000fc40000004100 */
[----:B------:R-:W-:Y:S01]  /*15e0*/  FMUL.FTZ R10, R23, UR31 ;  /* 0x0000001f170a7c20 */ /* 0x000fe20008410000 */
[--C-:B------:R-:W-:Y:S02]  /*15f0*/  HADD2.F32 R23, -RZ, R185.reuse.H0_H0 ;  /* 0x200000b9ff177230 */ /* 0x100fe40000004100 */
[----:B------:R-:W-:Y:S01]  /*1600*/  FMUL.FTZ R15, R15, UR31 ;  /* 0x0000001f0f0f7c20 */ /* 0x000fe20008410000 */
[----:B------:R-:W-:Y:S01]  /*1610*/  FADD.FTZ R181, -R240, R181 ;  /* 0x000000b5f0b57221 */ /* 0x000fe20000010100 */
[----:B------:R-:W-:Y:S02]  /*1620*/  HADD2.F32 R180, -RZ, R185.H1_H1 ;  /* 0x300000b9ffb47230 */ /* 0x000fe40000004100 */
[----:B------:R-:W-:Y:S01]  /*1630*/  FADD.FTZ R162, R162, R23 ;  /* 0x00000017a2a27221 */ /* 0x000fe20000010000 */
[-C--:B------:R-:W-:Y:S01]  /*1640*/  FFMA.FTZ R70, R15, R23.reuse, R70 ;  /* 0x000000170f467223 */ /* 0x080fe20000010046 */
[----:B------:R-:W-:Y:S01]  /*1650*/  FMUL.FTZ R16, R16, R23 ;  /* 0x0000001710107220 */ /* 0x000fe20000410000 */
[----:B------:R-:W-:-:S02]  /*1660*/  HADD2.F32 R185, -RZ, R182.H1_H1 ;  /* 0x300000b6ffb97230 */ /* 0x000fc40000004100 */
[----:B------:R-:W-:Y:S01]  /*1670*/  FMUL.FTZ R209, R181, UR31 ;  /* 0x0000001fb5d17c20 */ /* 0x000fe20008410000 */
[----:B------:R-:W-:Y:S02]  /*1680*/  HADD2.F32 R23, -RZ, R37.H1_H1 ;  /* 0x30000025ff177230 */ /* 0x000fe40000004100 */
[----:B------:R-:W-:Y:S02]  /*1690*/  HADD2.F32 R184, -RZ, R184.H1_H1 ;  /* 0x300000b8ffb87230 */ /* 0x000fe40000004100 */
[----:B------:R-:W-:Y:S02]  /*16a0*/  HADD2.F32 R181, -RZ, R187.H0_H0 ;  /* 0x200000bbffb57230 */ /* 0x000fe40000004100 */
[----:B------:R-:W-:Y:S01]  /*16b0*/  FADD.FTZ R185, -R240, R185 ;  /* 0x000000b9f0b97221 */ /* 0x000fe20000010100 */
[----:B------:R-:W-:Y:S01]  /*16c0*/  FADD.FTZ R163, R163, R180 ;  /* 0x000000b4a3a37221 */ /* 0x000fe20000010000 */
[-C--:B------:R-:W-:Y:S01]  /*16d0*/  FFMA.FTZ R71, R188, R180.reuse, R71 ;  /* 0x000000b4bc477223 */ /* 0x080fe20000010047 */
[----:B------:R-:W-:Y:S01]  /*16e0*/  FMUL.FTZ R23, R23, R180 ;  /* 0x000000b417177220 */ /* 0x000fe20000410000 */
[----:B------:R-:W-:Y:S01]  /*16f0*/  FMUL.FTZ R9, R9, R184 ;  /* 0x000000b809097220 */ /* 0x000fe20000410000 */
[----:B------:R-:W-:Y:S01]  /*1700*/  FADD.FTZ R74, R74, R181 ;  /* 0x000000b54a4a7221 */ /* 0x000fe20000010000 */
[-C--:B------:R-:W-:Y:S01]  /*1710*/  FFMA.FTZ R102, R209, R181.reuse, R102 ;  /* 0x000000b5d1667223 */ /* 0x080fe20000010066 */
[----:B------:R-:W-:Y:S01]  /*1720*/  FMUL.FTZ R218, R218, R181 ;  /* 0x000000b5dada7220 */ /* 0x000fe20000410000 */
[----:B------:R-:W-:Y:S01]  /*1730*/  FADD.FTZ R180, R245, R8 ;  /* 0x00000008f5b47221 */ /* 0x000fe20000010000 */
[----:B------:R-:W-:Y:S01]  /*1740*/  FFMA.FTZ R181, R7, R8, R244 ;  /* 0x0000000807b57223 */ /* 0x000fe200000100f4 */
        /* <DEDUP_REMOVED lines=12> */
[----:B------:R-:W-:Y:S01]  /*1810*/  FADD.FTZ R161, R161, R184 ;  /* 0x000000b8a1a17221 */ /* 0x000fe20000010000 */
[----:B------:R-:W-:Y:S01]  /*1820*/  FFMA.FTZ R69, R10, R184, R69 ;  /* 0x000000b80a457223 */ /* 0x000fe20000010045 */
[----:B------:R-:W-:-:S02]  /*1830*/  HADD2.F32 R184, -RZ, R187.H1_H1 ;  /* 0x300000bbffb87230 */ /* 0x000fc40000004100 */
[----:B------:R-:W-:Y:S01]  /*1840*/  FADD.FTZ R185, -R240, R185 ;  /* 0x000000b9f0b97221 */ /* 0x000fe20000010100 */
[----:B------:R-:W-:Y:S01]  /*1850*/  FADD.FTZ R183, R182, R221 ;  /* 0x000000ddb6b77221 */ /* 0x000fe20000010000 */
[C---:B------:R-:W-:Y:S02]  /*1860*/  FFMA.FTZ R180, R210.reuse, R221, R181 ;  /* 0x000000ddd2b47223 */ /* 0x040fe400000100b5 */
        /* <DEDUP_REMOVED lines=10> */
.L_x_2527:
[----:B------:R-:W-:Y:S05]  /*1910*/  BSYNC.RECONVERGENT B1 ;  /* 0x0000000000017941 */ /* 0x000fea0003800200 */
.L_x_2526:
        /* <DEDUP_REMOVED lines=26> */
[--C-:B---3--:R-:W-:Y:S02]  /*1ac0*/  HADD2.F32 R11, -RZ, R180.reuse.H0_H0 ;  /* 0x200000b4ff0b7230 */ /* 0x108fe40000004100 */
[----:B------:R-:W-:-:S03]  /*1ad0*/  HADD2.F32 R189, -RZ, R180.H1_H1 ;  /* 0x300000b4ffbd7230 */ /* 0x000fc60000004100 */
[C---:B------:R-:W-:Y:S01]  /*1ae0*/  FADD.FTZ R11, -R240.reuse, R11 ;  /* 0x0000000bf00b7221 */ /* 0x040fe20000010100 */
[--C-:B------:R-:W-:Y:S02]  /*1af0*/  HADD2.F32 R205, -RZ, R181.reuse.H0_H0 ;  /* 0x200000b5ffcd7230 */ /* 0x100fe40000004100 */
[----:B----4-:R-:W-:Y:S02]  /*1b00*/  HADD2.F32 R17, -RZ, R184.H0_H0 ;  /* 0x200000b8ff117230 */ /* 0x010fe40000004100 */
[----:B------:R-:W-:Y:S01]  /*1b10*/  FMUL.FTZ R11, R11, UR31 ;  /* 0x0000001f0b0b7c20 */ /* 0x000fe20008410000 */
[----:B------:R-:W-:Y:S02]  /*1b20*/  FADD.FTZ R189, -R240, R189 ;  /* 0x000000bdf0bd7221 */ /* 0x000fe40000010100 */
[----:B------:R-:W-:Y:S01]  /*1b30*/  FADD.FTZ R104, R104, R17 ;  /* 0x0000001168687221 */ /* 0x000fe20000010000 */
[-C--:B------:R-:W-:Y:S01]  /*1b40*/  FFMA.FTZ R76, R11, R17.reuse, R76 ;  /* 0x000000110b4c7223 */ /* 0x080fe2000001004c */
[----:B------:R-:W-:Y:S01]  /*1b50*/  FMUL.FTZ R12, R14, R17 ;  /* 0x000000110e0c7220 */ /* 0x000fe20000410000 */
[----:B------:R-:W-:Y:S01]  /*1b60*/  FADD.FTZ R17, -R240, R205 ;  /* 0x000000cdf0117221 */ /* 0x000fe20000010100 */
[----:B------:R-:W-:Y:S01]  /*1b70*/  FMUL.FTZ R14, R189, UR31 ;  /* 0x0000001fbd0e7c20 */ /* 0x000fe20008410000 */
[----:B------:R-:W-:-:S02]  /*1b80*/  HADD2.F32 R189, -RZ, R181.H1_H1 ;  /* 0x300000b5ffbd7230 */ /* 0x000fc40000004100 */
[----:B------:R-:W-:Y:S02]  /*1b90*/  HADD2.F32 R181, -RZ, R185.H0_H0 ;  /* 0x200000b9ffb57230 */ /* 0x000fe40000004100 */
[----:B------:R-:W-:-:S03]  /*1ba0*/  FMUL.FTZ R17, R17, UR31 ;  /* 0x0000001f11117c20 */ /* 0x000fc60008410000 */
[----:B------:R-:W-:Y:S01]  /*1bb0*/  FADD.FTZ R106, R106, R181 ;  /* 0x000000b56a6a7221 */ /* 0x000fe20000010000 */
[-C--:B------:R-:W-:Y:S01]  /*1bc0*/  FFMA.FTZ R78, R17, R181.reuse, R78 ;  /* 0x000000b5114e7223 */ /* 0x080fe2000001004e */
[----:B------:R-:W-:Y:S01]  /*1bd0*/  FMUL.FTZ R18, R18, R181 ;  /* 0x000000b512127220 */ /* 0x000fe20000410000 */
[----:B------:R-:W-:-:S05]  /*1be0*/  HADD2.F32 R181, -RZ, R182.H0_H0 ;  /* 0x200000b6ffb57230 */ /* 0x000fca0000004100 */
[----:B------:R-:W-:-:S04]  /*1bf0*/  FADD.FTZ R181, -R240, R181 ;  /* 0x000000b5f0b57221 */ /* 0x000fc80000010100 */
[----:B------:R-:W-:Y:S01]  /*1c00*/  FMUL.FTZ R205, R181, UR31 ;  /* 0x0000001fb5cd7c20 */ /* 0x000fe20008410000 */
[----:B------:R-:W-:-:S05]  /*1c10*/  HADD2.F32 R181, -RZ, R186.H0_H0 ;  /* 0x200000baffb57230 */ /* 0x000fca0000004100 */
[----:B------:R-:W-:Y:S01]  /*1c20*/  FADD.FTZ R108, R108, R181 ;  /* 0x000000b56c6c7221 */ /* 0x000fe20000010000 */
[-C--:B------:R-:W-:Y:S01]  /*1c30*/  FFMA.FTZ R80, R205, R181.reuse, R80 ;  /* 0x000000b5cd507223 */ /* 0x080fe20000010050 */
[----:B------:R-:W-:Y:S01]  /*1c40*/  FMUL.FTZ R204, R204, R181 ;  /* 0x000000b5cccc7220 */ /* 0x000fe20000410000 */
[----:B------:R-:W-:Y:S02]  /*1c50*/  HADD2.F32 R181, -RZ, R183.H0_H0 ;  /* 0x200000b7ffb57230 */ /* 0x000fe40000004100 */
[C---:B------:R-:W-:Y:S01]  /*1c60*/  FADD.FTZ R189, -R240.reuse, R189 ;  /* 0x000000bdf0bd7221 */ /* 0x040fe20000010100 */
[----:B------:R-:W-:Y:S02]  /*1c70*/  HADD2.F32 R180, -RZ, R185.H1_H1 ;  /* 0x300000b9ffb47230 */ /* 0x000fe40000004100 */
[----:B------:R-:W-:Y:S01]  /*1c80*/  FADD.FTZ R181, -R240, R181 ;  /* 0x000000b5f0b57221 */ /* 0x000fe20000010100 */
[----:B------:R-:W-:Y:S01]  /*1c90*/  FMUL.FTZ R198, R189, UR31 ;  /* 0x0000001fbdc67c20 */ /* 0x000fe20008410000 */
[----:B------:R-:W-:-:S02]  /*1ca0*/  HADD2.F32 R185, -RZ, R182.H1_H1 ;  /* 0x300000b6ffb97230 */ /* 0x000fc40000004100 */
[----:B------:R-:W-:Y:S02]  /*1cb0*/  HADD2.F32 R189, -RZ, R45.H1_H1 ;  /* 0x3000002dffbd7230 */ /* 0x000fe40000004100 */
[----:B------:R-:W-:Y:S01]  /*1cc0*/  FMUL.FTZ R211, R181, UR31 ;  /* 0x0000001fb5d37c20 */ /* 0x000fe20008410000 */
        /* <DEDUP_REMOVED lines=40> */
.L_x_2529:
[----:B------:R-:W-:Y:S05]  /*1f50*/  BSYNC.RECONVERGENT B1 ;  /* 0x0000000000017941 */ /* 0x000fea0003800200 */
.L_x_2528:
        /* <DEDUP_REMOVED lines=12> */
[----:B------:R-:W0:Y:S02]  /*2020*/  @P0 LDC.64 R206, c[0x0][0x438] ;  /* 0x00010e00ffce0b82 */ /* 0x000e240000000a00 */
[----:B0-----:R-:W-:-:S05]  /*2030*/  @P0 IMAD.WIDE.U32 R206, R242, 0x10, R206 ;  /* 0x00000010f2ce0825 */ /* 0x001fca00078e00ce */
[----:B------:R0:W5:Y:S02]  /*2040*/  @P0 LDG.E.128 R176, desc[UR10][R206.64] ;  /* 0x0000000aceb00981 */ /* 0x000164000c1e1d00 */
[----:B0----5:R-:W-:Y:S02]  /*2050*/  HADD2.F32 R207, -RZ, R52.H1_H1 ;  /* 0x30000034ffcf7230 */ /* 0x021fe40000004100 */
[----:B------:R-:W-:Y:S02]  /*2060*/  HADD2.F32 R226, -RZ, R54.H1_H1 ;  /* 0x30000036ffe27230 */ /* 0x000fe40000004100 */
[----:B------:R-:W-:Y:S02]  /*2070*/  HADD2.F32 R233, -RZ, R55.H1_H1 ;  /* 0x30000037ffe97230 */ /* 0x000fe40000004100 */
[--C-:B---3--:R-:W-:Y:S02]  /*2080*/  HADD2.F32 R199, -RZ, R180.reuse.H0_H0 ;  /* 0x200000b4ffc77230 */ /* 0x108fe40000004100 */
[----:B------:R-:W-:-:S03]  /*2090*/  HADD2.F32 R213, -RZ, R180.H1_H1 ;  /* 0x300000b4ffd57230 */ /* 0x000fc60000004100 */
[----:B------:R-:W-:Y:S01]  /*20a0*/  FADD.FTZ R199, -R240, R199 ;  /* 0x000000c7f0c77221 */ /* 0x000fe20000010100 */
[--C-:B------:R-:W-:Y:S02]  /*20b0*/  HADD2.F32 R215, -RZ, R181.reuse.H0_H0 ;  /* 0x200000b5ffd77230 */ /* 0x100fe40000004100 */
[----:B------:R-:W-:Y:S02]  /*20c0*/  HADD2.F32 R217, -RZ, R181.H1_H1 ;  /* 0x300000b5ffd97230 */ /* 0x000fe40000004100 */
[----:B------:R-:W-:Y:S01]  /*20d0*/  FMUL.FTZ R199, R199, UR31 ;  /* 0x0000001fc7c77c20 */ /* 0x000fe20008410000 */
[----:B------:R-:W-:Y:S02]  /*20e0*/  HADD2.F32 R180, -RZ, R52.H0_H0 ;  /* 0x20000034ffb47230 */ /* 0x000fe40000004100 */
[----:B----4-:R-:W-:Y:S02]  /*20f0*/  HADD2.F32 R181, -RZ, R184.H0_H0 ;  /* 0x200000b8ffb57230 */ /* 0x010fe40000004100 */
[----:B------:R-:W-:-:S02]  /*2100*/  HADD2.F32 R225, -RZ, R182.H0_H0 ;  /* 0x200000b6ffe17230 */ /* 0x000fc40000004100 */
[----:B------:R-:W-:Y:S01]  /*2110*/  FADD.FTZ R215, -R240, R215 ;  /* 0x000000d7f0d77221 */ /* 0x000fe20000010100 */
[----:B------:R-:W-:Y:S02]  /*2120*/  HADD2.F32 R227, -RZ, R182.H1_H1 ;  /* 0x300000b6ffe37230 */ /* 0x000fe40000004100 */
[-C--:B------:R-:W-:Y:S01]  /*2130*/  FMUL.FTZ R206, R180, R181.reuse ;  /* 0x000000b5b4ce7220 */ /* 0x080fe20000410000 */
[----:B------:R-:W-:Y:S01]  /*2140*/  FADD.FTZ R112, R112, R181 ;  /* 0x000000b570707221 */ /* 0x000fe20000010000 */
[----:B------:R-:W-:Y:S01]  /*2150*/  FFMA.FTZ R84, R199, R181, R84 ;  /* 0x000000b5c7547223 */ /* 0x000fe20000010054 */
[----:B------:R-:W-:Y:S02]  /*2160*/  HADD2.F32 R229, -RZ, R183.H0_H0 ;  /* 0x200000b7ffe57230 */ /* 0x000fe40000004100 */
[----:B------:R-:W-:Y:S02]  /*2170*/  HADD2.F32 R180, -RZ, R53.H0_H0 ;  /* 0x20000035ffb47230 */ /* 0x000fe40000004100 */
[----:B------:R-:W-:-:S02]  /*2180*/  HADD2.F32 R181, -RZ, R185.H0_H0 ;  /* 0x200000b9ffb57230 */ /* 0x000fc40000004100 */
[C---:B------:R-:W-:Y:S01]  /*2190*/  FADD.FTZ R214, -R240.reuse, R217 ;  /* 0x000000d9f0d67221 */ /* 0x040fe20000010100 */
[C---:B------:R-:W-:Y:S01]  /*21a0*/  FADD.FTZ R225, -R240.reuse, R225 ;  /* 0x000000e1f0e17221 */ /* 0x040fe20000010100 */
[C---:B------:R-:W-:Y:S01]  /*21b0*/  FADD.FTZ R228, -R240.reuse, R227 ;  /* 0x000000e3f0e47221 */ /* 0x040fe20000010100 */
[----:B------:R-:W-:Y:S01]  /*21c0*/  FMUL.FTZ R217, R215, UR31 ;  /* 0x0000001fd7d97c20 */ /* 0x000fe20008410000 */
[----:B------:R-:W-:Y:S01]  /*21d0*/  FADD.FTZ R227, -R240, R229 ;  /* 0x000000e5f0e37221 */ /* 0x000fe20000010100 */
[----:B------:R-:W-:Y:S01]  /*21e0*/  FMUL.FTZ R215, R180, R181 ;  /* 0x000000b5b4d77220 */ /* 0x000fe20000410000 */
[----:B------:R-:W-:Y:S02]  /*21f0*/  HADD2.F32 R229, -RZ, R54.H0_H0 ;  /* 0x20000036ffe57230 */ /* 0x000fe40000004100 */
[----:B------:R-:W-:Y:S01]  /*2200*/  FMUL.FTZ R231, R225, UR31 ;  /* 0x0000001fe1e77c20 */ /* 0x000fe20008410000 */
[----:B------:R-:W-:Y:S02]  /*2210*/  HADD2.F32 R180, -RZ, R186.H0_H0 ;  /* 0x200000baffb47230 */ /* 0x000fe40000004100 */
[----:B------:R-:W-:Y:S01]  /*2220*/  FADD.FTZ R208, -R240, R213 ;  /* 0x000000d5f0d07221 */ /* 0x000fe20000010100 */
[----:B------:R-:W-:-:S02]  /*2230*/  HADD2.F32 R184, -RZ, R184.H1_H1 ;  /* 0x300000b8ffb87230 */ /* 0x000fc40000004100 */
[----:B------:R-:W-:Y:S01]  /*2240*/  FADD.FTZ R114, R114, R181 ;  /* 0x000000b572727221 */ /* 0x000fe20000010000 */
[----:B------:R-:W-:Y:S02]  /*2250*/  HADD2.F32 R213, -RZ, R53.H1_H1 ;  /* 0x30000035ffd57230 */ /* 0x000fe40000004100 */
[----:B------:R-:W-:Y:S01]  /*2260*/  FMUL.FTZ R214, R214, UR31 ;  /* 0x0000001fd6d67c20 */ /* 0x000fe20008410000 */
[----:B------:R-:W-:Y:S02]  /*2270*/  HADD2.F32 R182, -RZ, R185.H1_H1 ;  /* 0x300000b9ffb67230 */ /* 0x000fe40000004100 */
[----:B------:R-:W-:Y:S01]  /*2280*/  FFMA.FTZ R86, R217, R181, R86 ;  /* 0x000000b5d9567223 */ /* 0x000fe20000010056 */
[----:B------:R-:W-:Y:S01]  /*2290*/  FADD.FTZ R116, R116, R180 ;  /* 0x000000b474747221 */ /* 0x000fe20000010000 */
[-C--:B------:R-:W-:Y:S01]  /*22a0*/  FFMA.FTZ R88, R231, R180.reuse, R88 ;  /* 0x000000b4e7587223 */ /* 0x080fe20000010058 */
[----:B------:R-:W-:Y:S01]  /*22b0*/  FMUL.FTZ R229, R229, R180 ;  /* 0x000000b4e5e57220 */ /* 0x000fe20000410000 */
[----:B------:R-:W-:Y:S01]  /*22c0*/  FMUL.FTZ R208, R208, UR31 ;  /* 0x0000001fd0d07c20 */ /* 0x000fe20008410000 */
[----:B------:R-:W-:Y:S01]  /*22d0*/  FMUL.FTZ R207, R207, R184 ;  /* 0x000000b8cfcf7220 */ /* 0x000fe20000410000 */
[----:B------:R-:W-:Y:S01]  /*22e0*/  FADD.FTZ R180, R245, R206 ;  /* 0x000000cef5b47221 */ /* 0x000fe20000010000 */
[----:B------:R-:W-:Y:S01]  /*22f0*/  FFMA.FTZ R181, R199, R206, R244 ;  /* 0x000000cec7b57223 */ /* 0x000fe200000100f4 */
[-C--:B------:R-:W-:Y:S01]  /*2300*/  FMUL.FTZ R213, R213, R182.reuse ;  /* 0x000000b6d5d57220 */ /* 0x080fe20000410000 */
[----:B------:R-:W-:Y:S01]  /*2310*/  FADD.FTZ R115, R115, R182 ;  /* 0x000000b673737221 */ /* 0x000fe20000010000 */
[----:B------:R-:W-:Y:S01]  /*2320*/  FFMA.FTZ R87, R214, R182, R87 ;  /* 0x000000b6d6577223 */ /* 0x000fe20000010057 */
[----:B------:R-:W-:-:S02]  /*2330*/  HADD2.F32 R183, -RZ, R183.H1_H1 ;  /* 0x300000b7ffb77230 */ /* 0x000fc40000004100 */
[----:B------:R-:W-:Y:S01]  /*2340*/  FADD.FTZ R180, R180, R207 ;  /* 0x000000cfb4b47221 */ /* 0x000fe20000010000 */
[----:B------:R-:W-:Y:S01]  /*2350*/  FFMA.FTZ R182, R208, R207, R181 ;  /* 0x000000cfd0b67223 */ /* 0x000fe200000100b5 */
[----:B------:R-:W-:Y:S02]  /*2360*/  HADD2.F32 R225, -RZ, R55.H0_H0 ;  /* 0x20000037ffe17230 */ /* 0x000fe40000004100 */
[----:B------:R-:W-:Y:S01]  /*2370*/  FADD.FTZ R180, R180, R215 ;  /* 0x000000d7b4b47221 */ /* 0x000fe20000010000 */
[----:B------:R-:W-:Y:S01]  /*2380*/  FFMA.FTZ R181, R217, R215, R182 ;  /* 0x000000d7d9b57223 */ /* 0x000fe200000100b6 */
[----:B------:R-:W-:Y:S01]  /*2390*/  FADD.FTZ R234, -R240, R183 ;  /* 0x000000b7f0ea7221 */ /* 0x000fe20000010100 */
[----:B------:R-:W-:Y:S02]  /*23a0*/  HADD2.F32 R183, -RZ, R187.H0_H0 ;  /* 0x200000bbffb77230 */ /* 0x000fe40000004100 */
[----:B------:R-:W-:Y:S01]  /*23b0*/  FMUL.FTZ R227, R227, UR31 ;  /* 0x0000001fe3e37c20 */ /* 0x000fe20008410000 */
[----:B------:R-:W-:-:S02]  /*23c0*/  HADD2.F32 R186, -RZ, R186.H1_H1 ;  /* 0x300000baffba7230 */ /* 0x000fc40000004100 */
[----:B------:R-:W-:Y:S01]  /*23d0*/  FADD.FTZ R180, R180, R213 ;  /* 0x000000d5b4b47221 */ /* 0x000fe20000010000 */
[----:B------:R-:W-:Y:S01]  /*23e0*/  FFMA.FTZ R182, R214, R213, R181 ;  /* 0x000000d5d6b67223 */ /* 0x000fe200000100b5 */
[----:B------:R-:W-:Y:S01]  /*23f0*/  FADD.FTZ R118, R118, R183 ;  /* 0x000000b776767221 */ /* 0x000fe20000010000 */
[-C--:B------:R-:W-:Y:S01]  /*2400*/  FFMA.FTZ R90, R227, R183.reuse, R90 ;  /* 0x000000b7e35a7223 */ /* 0x080fe2000001005a */
[----:B------:R-:W-:Y:S01]  /*2410*/  FMUL.FTZ R225, R225, R183 ;  /* 0x000000b7e1e17220 */ /* 0x000fe20000410000 */
[----:B------:R-:W-:Y:S01]  /*2420*/  FMUL.FTZ R226, R226, R186 ;  /* 0x000000bae2e27220 */ /* 0x000fe20000410000 */
[----:B------:R-:W-:Y:S01]  /*2430*/  FMUL.FTZ R228, R228, UR31 ;  /* 0x0000001fe4e47c20 */ /* 0x000fe20008410000 */
[----:B------:R-:W-:Y:S01]  /*2440*/  FADD.FTZ R181, R180, R229 ;  /* 0x000000e5b4b57221 */ /* 0x000fe20000010000 */
[----:B------:R-:W-:Y:S01]  /*2450*/  FFMA.FTZ R183, R231, R229, R182 ;  /* 0x000000e5e7b77223 */ /* 0x000fe200000100b6 */
[----:B------:R-:W-:Y:S01]  /*2460*/  FADD.FTZ R113, R113, R184 ;  /* 0x000000b871717221 */ /* 0x000fe20000010000 */
[----:B------:R-:W-:Y:S01]  /*2470*/  FFMA.FTZ R85, R208, R184, R85 ;  /* 0x000000b8d0557223 */ /* 0x000fe20000010055 */
[----:B------:R-:W-:-:S02]  /*2480*/  HADD2.F32 R184, -RZ, R187.H1_H1 ;  /* 0x300000bbffb87230 */ /* 0x000fc40000004100 */
        /* <DEDUP_REMOVED lines=13> */
.L_x_2523:
[----:B------:R-:W0:Y:S01]  /*2560*/  S2R R0, SR_TID.X ;  /* 0x0000000000007919 */ /* 0x000e220000002100 */
[----:B------:R-:W-:Y:S01]  /*2570*/  UISETP.GE.AND UP3, UPT, UR9, 0x1, UPT ;  /* 0x000000010900788c */ /* 0x000fe2000bf66270 */
[----:B------:R-:W-:Y:S01]  /*2580*/  HFMA2 R247, -RZ, RZ, 0, 0 ;  /* 0x00000000fff77431 */ /* 0x000fe200000001ff */
[----:B------:R-:W-:Y:S02]  /*2590*/  UIMAD UR4, UR28, UR8, URZ ;  /* 0x000000081c0472a4 */ /* 0x000fe4000f8e02ff */
[----:B------:R-:W-:Y:S02]  /*25a0*/  UISETP.NE.U32.AND UP0, UPT, UR22, URZ, UPT ;  /* 0x000000ff1600728c */ /* 0x000fe4000bf05070 */
[----:B------:R-:W-:Y:S02]  /*25b0*/  PLOP3.LUT P0, PT, PT, PT, UP3, 0x80, 0x8 ;  /* 0x000000000008781c */ /* 0x000fe40003f0f038 */
[----:B------:R-:W-:-:S03]  /*25c0*/  UISETP.NE.AND.EX UP0, UPT, UR23, URZ, UPT, UP0 ;  /* 0x000000ff1700728c */ /* 0x000fc6000bf05300 */
[----:B------:R-:W-:-:S04]  /*25d0*/  @UP3 UIADD3 UR5, UPT, UPT, UR9, -0x1, URZ ;  /* 0xffffffff09053890 */ /* 0x000fc8000fffe0ff */
[----:B------:R-:W-:Y:S02]  /*25e0*/  @UP3 UIMAD UR6, UR5, UR8, URZ ;  /* 0x00000008050632a4 */ /* 0x000fe4000f8e02ff */
[----:B------:R-:W-:Y:S02]  /*25f0*/  USHF.R.S32.HI UR5, URZ, 0x1f, UR4 ;  /* 0x0000001fff057899 */ /* 0x000fe40008011404 */
[----:B------:R-:W-:Y:S02]  /*2600*/  @UP3 USHF.R.S32.HI UR7, URZ, 0x1f, UR6 ;  /* 0x0000001fff073899 */ /* 0x000fe40008011406 */
[----:B------:R-:W-:Y:S02]  /*2610*/  ULEA.HI UR5, UR5, UR4, URZ, 0x3 ;  /* 0x0000000405057291 */ /* 0x000fe4000f8f18ff */
[----:B------:R-:W-:-:S04]  /*2620*/  @UP3 ULEA.HI UR7, UR7, UR6, URZ, 0x3 ;  /* 0x0000000607073291 */ /* 0x000fc8000f8f18ff */
[----:B------:R-:W-:Y:S02]  /*2630*/  MOV R239, UR5 ;  /* 0x0000000500ef7c02 */ /* 0x000fe40008000f00 */
        /* <DEDUP_REMOVED lines=9> */
[----:B------:R-:W2:Y:S01]  /*26d0*/  @P2 LDC.64 R182, c[0x0][0x3b0] ;  /* 0x0000ec00ffb62b82 */ /* 0x000ea20000000a00 */
[----:B0-----:R-:W-:-:S07]  /*26e0*/  @P1 IMAD.WIDE.U32 R184, R247, 0x8, R180 ;  /* 0x00000008f7b81825 */ /* 0x001fce00078e00b4 */
[----:B------:R-:W0:Y:S01]  /*26f0*/  @P3 LDC.64 R180, c[0x0][0x3b0] ;  /* 0x0000ec00ffb43b82 */ /* 0x000e220000000a00 */
[----:B------:R-:W-:Y:S01]  /*2700*/  @P1 IADD3 R247, PT, PT, R247, 0x80, RZ ;  /* 0x00000080f7f71810 */ /* 0x000fe20007ffe0ff */
[----:B------:R4:W5:Y:S04]  /*2710*/  @P1 LDG.E.64 R192, desc[UR10][R184.64] ;  /* 0x0000000ab8c01981 */ /* 0x000968000c1e1b00 */
[C---:B--2---:R-:W-:Y:S01]  /*2720*/  @P2 IMAD.WIDE.U32 R182, R247.reuse, 0x8, R182 ;  /* 0x00000008f7b62825 */ /* 0x044fe200078e00b6 */
[----:B------:R-:W-:-:S04]  /*2730*/  @P2 IADD3 R247, PT, PT, R247, 0x80, RZ ;  /* 0x00000080f7f72810 */ /* 0x000fc80007ffe0ff */
[----:B------:R4:W5:Y:S01]  /*2740*/  @P2 LDG.E.64 R190, desc[UR10][R182.64] ;  /* 0x0000000ab6be2981 */ /* 0x000962000c1e1b00 */
[----:B0-----:R-:W-:-:S05]  /*2750*/  @P3 IMAD.WIDE.U32 R180, R247, 0x8, R180 ;  /* 0x00000008f7b43825 */ /* 0x001fca00078e00b4 */
[----:B------:R4:W5:Y:S01]  /*2760*/  @P3 LDG.E.64 R194, desc[UR10][R180.64] ;  /* 0x0000000ab4c23981 */ /* 0x000962000c1e1b00 */
[----:B------:R-:W-:Y:S02]  /*2770*/  ISETP.GE.U32.AND P4, PT, R2, 0x200, PT ;  /* 0x000002000200780c */ /* 0x000fe40003f86070 */
[----:B------:R-:W-:Y:S02]  /*2780*/  CS2R R244, SRZ ;  /* 0x0000000000f47805 */ /* 0x000fe4000001ff00 */
[----:B------:R-:W-:-:S09]  /*2790*/  @P3 IADD3 R247, PT, PT, R247, 0x80, RZ ;  /* 0x00000080f7f73810 */ /* 0x000fd20007ffe0ff */
[----:B----4-:R-:W-:Y:S05]  /*27a0*/  @!P4 BRA `(.L_x_2530) ;  /* 0x00000000009cc947 */ /* 0x010fea0003800000 */
[----:B------:R-:W0:Y:S02]  /*27b0*/  LDC.64 R180, c[0x0][0x3b0] ;  /* 0x0000ec00ffb47b82 */ /* 0x000e240000000a00 */
[----:B0-----:R-:W-:-:S05]  /*27c0*/  IMAD.WIDE.U32 R180, R247, 0x8, R180 ;  /* 0x00000008f7b47825 */ /* 0x001fca00078e00b4 */
[----:B------:R0:W5:Y:S01]  /*27d0*/  LDG.E.64 R196, desc[UR10][R180.64] ;  /* 0x0000000ab4c47981 */ /* 0x000162000c1e1b00 */
[----:B------:R-:W-:Y:S05]  /*27e0*/  BRA `(.L_x_2530) ;  /* 0x00000000008c7947 */ /* 0x000fea0003800000 */
.L_x_2531:
[C---:B------:R-:W-:Y:S02]  /*27f0*/  ISETP.GE.U32.AND P1, PT, R2.reuse, 0x80, PT ;  /* 0x000000800200780c */ /* 0x040fe40003f26070 */
[C---:B------:R-:W-:Y:S02]  /*2800*/  ISETP.GE.U32.AND P2, PT, R2.reuse, 0x100, PT ;  /* 0x000001000200780c */ /* 0x040fe40003f46070 */
[C---:B------:R-:W-:Y:S02]  /*2810*/  ISETP.GE.U32.AND P3, PT, R2.reuse, 0x180, PT ;  /* 0x000001800200780c */ /* 0x040fe40003f66070 */
[----:B------:R-:W-:-:S07]  /*2820*/  ISETP.GE.U32.AND P4, PT, R2, 0x200, PT ;  /* 0x000002000200780c */ /* 0x000fce0003f86070 */
[----:B------:R-:W0:Y:S08]  /*2830*/  @P1 LDC.64 R240, c[0x0][0x3b0] ;  /* 0x0000ec00fff01b82 */ /* 0x000e300000000a00 */
[----:B------:R-:W2:Y:S08]  /*2840*/  @P2 LDC.64 R184, c[0x0][0x3b0] ;  /* 0x0000ec00ffb82b82 */ /* 0x000eb00000000a00 */
[----:B------:R-:W3:Y:S08]  /*2850*/  @P3 LDC.64 R182, c[0x0][0x3b0] ;  /* 0x0000ec00ffb63b82 */ /* 0x000ef00000000a00 */
[----:B------:R-:W4:Y:S01]  /*2860*/  @P4 LDC.64 R180, c[0x0][0x3b0] ;  /* 0x0000ec00ffb44b82 */ /* 0x000f220000000a00 */
[C---:B0-----:R-:W-:Y:S01]  /*2870*/  @P1 IMAD.WIDE.U32 R240, R247.reuse, 0x8, R240 ;  /* 0x00000008f7f01825 */ /* 0x041fe200078e00f0 */
[----:B------:R-:W-:-:S04]  /*2880*/  @P1 IADD3 R247, PT, PT, R247, 0x80, RZ ;  /* 0x00000080f7f71810 */ /* 0x000fc80007ffe0ff */
[----:B------:R0:W5:Y:S02]  /*2890*/  @P1 LDG.E.64 R192, desc[UR10][R240.64] ;  /* 0x0000000af0c01981 */ /* 0x000164000c1e1b00 */
[----:B------:R-:W1:Y:S01]  /*28a0*/  @P1 LDC.64 R186, c[0x0][0x438] ;  /* 0x00010e00ffba1b82 */ /* 0x000e620000000a00 */
[C---:B--2---:R-:W-:Y:S01]  /*28b0*/  @P2 IMAD.WIDE.U32 R184, R247.reuse, 0x8, R184 ;  /* 0x00000008f7b82825 */ /* 0x044fe200078e00b8 */
[----:B------:R-:W-:-:S04]  /*28c0*/  @P2 IADD3 R247, PT, PT, R247, 0x80, RZ ;  /* 0x00000080f7f72810 */ /* 0x000fc80007ffe0ff */
[----:B------:R2:W5:Y:S02]  /*28d0*/  @P2 LDG.E.64 R190, desc[UR10][R184.64] ;  /* 0x0000000ab8be2981 */ /* 0x000564000c1e1b00 */
[----:B0-----:R-:W0:Y:S01]  /*28e0*/  @P2 LDC.64 R240, c[0x0][0x438] ;  /* 0x00010e00fff02b82 */ /* 0x001e220000000a00 */
[C---:B---3--:R-:W-:Y:S01]  /*28f0*/  @P3 IMAD.WIDE.U32 R182, R247.reuse, 0x8, R182 ;  /* 0x00000008f7b63825 */ /* 0x048fe200078e00b6 */
[----:B------:R-:W-:-:S04]  /*2900*/  @P3 IADD3 R247, PT, PT, R247, 0x80, RZ ;  /* 0x00000080f7f73810 */ /* 0x000fc80007ffe0ff */
[----:B------:R3:W5:Y:S02]  /*2910*/  @P3 LDG.E.64 R194, desc[UR10][R182.64] ;  /* 0x0000000ab6c23981 */ /* 0x000764000c1e1b00 */
[----:B------:R-:W2:Y:S01]  /*2920*/  @P3 LDC.64 R244, c[0x0][0x438] ;  /* 0x00010e00fff43b82 */ /* 0x000ea20000000a00 */
[----:B----4-:R-:W-:-:S05]  /*2930*/  @P4 IMAD.WIDE.U32 R180, R247, 0x8, R180 ;  /* 0x00000008f7b44825 */ /* 0x010fca00078e00b4 */
[----:B------:R3:W5:Y:S01]  /*2940*/  @P4 LDG.E.64 R196, desc[UR10][R180.64] ;  /* 0x0000000ab4c44981 */ /* 0x000762000c1e1b00 */
[C---:B-1----:R-:W-:Y:S02]  /*2950*/  @P1 IMAD.WIDE.U32 R246, R243.reuse, 0x10, R186 ;  /* 0x00000010f3f61825 */ /* 0x042fe400078e00ba */
[----:B------:R-:W1:Y:S01]  /*2960*/  @P4 LDC.64 R186, c[0x0][0x438] ;  /* 0x00010e00ffba4b82 */ /* 0x000e620000000a00 */
[----:B------:R-:W-:Y:S02]  /*2970*/  @P1 IADD3 R243, PT, PT, R243, 0x80, RZ ;  /* 0x00000080f3f31810 */ /* 0x000fe40007ffe0ff */
[----:B------:R3:W5:Y:S03]  /*2980*/  @P1 LDG.E.128 R152, desc[UR10][R246.64] ;  /* 0x0000000af6981981 */ /* 0x000766000c1e1d00 */
[C---:B0-----:R-:W-:Y:S01]  /*2990*/  @P2 IMAD.WIDE.U32 R240, R243.reuse, 0x10, R240 ;  /* 0x00000010f3f02825 */ /* 0x041fe200078e00f0 */
[----:B------:R-:W-:-:S04]  /*29a0*/  @P2 IADD3 R243, PT, PT, R243, 0x80, RZ ;  /* 0x00000080f3f32810 */ /* 0x000fc80007ffe0ff */
[----:B------:R3:W5:Y:S01]  /*29b0*/  @P2 LDG.E.128 R24, desc[UR10][R240.64] ;  /* 0x0000000af0182981 */ /* 0x000762000c1e1d00 */
[C---:B--2---:R-:W-:Y:S01]  /*29c0*/  @P3 IMAD.WIDE.U32 R184, R243.reuse, 0x10, R244 ;  /* 0x00000010f3b83825 */ /* 0x044fe200078e00f4 */
[----:B------:R-:W-:-:S04]  /*29d0*/  @P3 IADD3 R243, PT, PT, R243, 0x80, RZ ;  /* 0x00000080f3f33810 */ /* 0x000fc80007ffe0ff */
[----:B------:R3:W5:Y:S01]  /*29e0*/  @P3 LDG.E.128 R172, desc[UR10][R184.64] ;  /* 0x0000000ab8ac3981 */ /* 0x000762000c1e1d00 */
[----:B-1----:R-:W-:-:S05]  /*29f0*/  @P4 IMAD.WIDE.U32 R186, R243, 0x10, R186 ;  /* 0x00000010f3ba4825 */ /* 0x002fca00078e00ba */
[----:B------:R3:W5:Y:S01]  /*2a00*/  @P4 LDG.E.128 R176, desc[UR10][R186.64] ;  /* 0x0000000abab04981 */ /* 0x000762000c1e1d00 */
[----:B------:R-:W-:-:S07]  /*2a10*/  CS2R R244, SRZ ;  /* 0x0000000000f47805 */ /* 0x000fce000001ff00 */
.L_x_2530:
[----:B-1----:R-:W-:Y:S05]  /*2a20*/  BSYNC.RECONVERGENT B0 ;  /* 0x0000000000007941 */ /* 0x002fea0003800200 */
.L_x_2522:
[----:B0--3--:R-:W0:Y:S01]  /*2a30*/  SHFL.DOWN PT, R180, R245, 0x10, 0x1f ;  /* 0x0a001f00f5b47f89 */ /* 0x009e2200000e0000 */
        /* <DEDUP_REMOVED lines=30> */
.L_x_2533:
[----:B------:R-:W-:Y:S05]  /*2c20*/  BSYNC.RECONVERGENT B0 ;  /* 0x0000000000007941 */ /* 0x000fea0003800200 */
.L_x_2532:
        /* <DEDUP_REMOVED lines=10> */
[----:B------:R-:W-:Y:S02]  /*2cd0*/  @!UP1 UIADD3 UR5, UPT, UPT, UR4, 0x4000, URZ ;  /* 0x0000400004059890 */ /* 0x000fe4000fffe0ff */
[----:B------:R-:W-:Y:S02]  /*2ce0*/  UIADD3 UR6, UPT, UPT, UR4, 0x4030, URZ ;  /* 0x0000403004067890 */ /* 0x000fe4000fffe0ff */
[----:B------:R-:W-:Y:S02]  /*2cf0*/  @!UP1 UIADD3 UR6, UPT, UPT, UR4, 0x4010, URZ ;  /* 0x0000401004069890 */ /* 0x000fe4000fffe0ff */
[----:B------:R-:W-:-:S03]  /*2d00*/  @UP3 USHF.R.S32.HI UR4, URZ, 0x1f, UR9 ;  /* 0x0000001fff043899 */ /* 0x000fc60008011409 */
[----:B0-----:R-:W0:Y:S01]  /*2d10*/  LDS.128 R180, [UR5] ;  /* 0x00000005ffb47984 */ /* 0x001e220008000c00 */
[----:B------:R-:W-:-:S03]  /*2d20*/  @UP3 ULEA.HI UR4, UR4, UR9, URZ, 0x3 ;  /* 0x0000000904043291 */ /* 0x000fc6000f8f18ff */
[----:B------:R-:W1:Y:S01]  /*2d30*/  LDS.128 R184, [UR6] ;  /* 0x00000006ffb87984 */ /* 0x000e620008000c00 */
[----:B0-----:R-:W-:Y:S01]  /*2d40*/  FADD.FTZ R240, RZ, R181 ;  /* 0x000000b5fff07221 */ /* 0x001fe20000010000 */
[----:B------:R-:W-:-:S03]  /*2d50*/  FADD.FTZ R181, RZ, R180 ;  /* 0x000000b4ffb57221 */ /* 0x000fc60000010000 */
[----:B------:R-:W-:Y:S01]  /*2d60*/  FADD.FTZ R240, R183, R240 ;  /* 0x000000f0b7f07221 */ /* 0x000fe20000010000 */
[----:B------:R-:W-:-:S03]  /*2d70*/  FADD.FTZ R181, R182, R181 ;  /* 0x000000b5b6b57221 */ /* 0x000fc60000010000 */
[----:B-1----:R-:W-:Y:S01]  /*2d80*/  FADD.FTZ R240, R240, R185 ;  /* 0x000000b9f0f07221 */ /* 0x002fe20000010000 */
[----:B------:R-:W-:Y:S01]  /*2d90*/  FADD.FTZ R181, R181, R184 ;  /* 0x000000b8b5b57221 */ /* 0x000fe20000010000 */
[----:B------:R-:W-:Y:S01]  /*2da0*/  HFMA2 R184, -RZ, RZ, 0, 0 ;  /* 0x00000000ffb87431 */ /* 0x000fe200000001ff */
[----:B------:R-:W-:Y:S01]  /*2db0*/  MOV R185, R239 ;  /* 0x000000ef00b97202 */ /* 0x000fe20000000f00 */
[----:B------:R-:W-:Y:S01]  /*2dc0*/  FADD.FTZ R187, R187, R240 ;  /* 0x000000f0bbbb7221 */ /* 0x000fe20000010000 */
[----:B------:R-:W-:Y:S01]  /*2dd0*/  FADD.FTZ R186, R186, R181 ;  /* 0x000000b5baba7221 */ /* 0x000fe20000010000 */
[----:B------:R-:W-:Y:S02]  /*2de0*/  MOV R181, UR4 ;  /* 0x0000000400b57c02 */ /* 0x000fe40008000f00 */
[----:B------:R-:W-:Y:S01]  /*2df0*/  FMUL.FTZ R187, R187, UR30 ;  /* 0x0000001ebbbb7c20 */ /* 0x000fe20008410000 */
[----:B------:R-:W-:Y:S01]  /*2e00*/  FMUL.FTZ R186, R186, UR30 ;  /* 0x0000001ebaba7c20 */ /* 0x000fe20008410000 */
[----:B------:R-:W-:-:S03]  /*2e10*/  @P5 LEA.HI.SX32 R184, R181, R0, 0x1d ;  /* 0x00000000b5b85211 */ /* 0x000fc600078feaff */
        /* <DEDUP_REMOVED lines=9> */
.L_x_2536:
        /* <DEDUP_REMOVED lines=18> */
[----:B------:R-:W-:-:S05]  /*2fd0*/  HADD2.F32 R181, -RZ, R164.H0_H0 ;  /* 0x200000a4ffb57230 */ /* 0x000fca0000004100 */
[----:B------:R-:W-:-:S07]  /*2fe0*/  FMUL.FTZ R181, R181, R180 ;  /* 0x000000b4b5b57220 */ /* 0x000fce0000410000 */
.L_x_2541:
[----:B------:R-:W-:Y:S05]  /*2ff0*/  BSYNC.RECONVERGENT B1 ;  /* 0x0000000000017941 */ /* 0x000fea0003800200 */
.L_x_2540:
[----:B------:R-:W-:Y:S01]  /*3000*/  BSSY.RECONVERGENT B1, `(.L_x_2542) ;  /* 0x000000d000017945 */ /* 0x000fe20003800200 */
[----:B------:R-:W-:Y:S01]  /*3010*/  FADD.FTZ R181, R120, R181 ;  /* 0x000000b578b57221 */ /* 0x000fe20000010000 */
[----:B------:R-:W-:Y:S02]  /*3020*/  MOV R120, RZ ;  /* 0x000000ff00787202 */ /* 0x000fe40000000f00 */
[----:B------:R-:W-:Y:S05]  /*3030*/  @!P5 BRA `(.L_x_2543) ;  /* 0x000000000024d947 */ /* 0x000fea0003800000 */
[----:B------:R-:W-:Y:S01]  /*3040*/  FFMA.FTZ R183, R3, UR6, R186 ;  /* 0x0000000603b77c23 */ /* 0x000fe200080100ba */
[----:B------:R-:W-:Y:S01]  /*3050*/  ISETP.LT.AND P0, PT, RZ, UR32, PT ;  /* 0x00000020ff007c0c */ /* 0x000fe2000bf01270 */
[----:B------:R-:W-:Y:S02]  /*3060*/  HADD2.F32 R120, -RZ, R32.H0_H0 ;  /* 0x20000020ff787230 */ /* 0x000fe40000004100 */
[----:B------:R-:W-:-:S04]  /*3070*/  FADD.FTZ R183, R4, -R183 ;  /* 0x800000b704b77221 */ /* 0x000fc80000010000 */
[----:B------:R-:W-:-:S05]  /*3080*/  FMUL.FTZ R183, R183, UR31 ;  /* 0x0000001fb7b77c20 */ /* 0x000fca0008410000 */
[----:B------:R-:W-:-:S05]  /*3090*/  FSEL R183, R183, RZ, P0 ;  /* 0x000000ffb7b77208 */ /* 0x000fca0000000000 */
[----:B------:R-:W-:-:S04]  /*30a0*/  FMUL.FTZ R183, R183, UR21 ;  /* 0x00000015b7b77c20 */ /* 0x000fc80008410000 */
[----:B------:R-:W-:-:S04]  /*30b0*/  FMUL.FTZ R183, R183, UR20 ;  /* 0x00000014b7b77c20 */ /* 0x000fc80008410000 */
[----:B------:R-:W-:-:S07]  /*30c0*/  FMUL.FTZ R120, R183, R120 ;  /* 0x00000078b7787220 */ /* 0x000fce0000410000 */
.L_x_2543:
[----:B------:R-:W-:Y:S05]  /*30d0*/  BSYNC.RECONVERGENT B1 ;  /* 0x0000000000017941 */ /* 0x000fea0003800200 */
.L_x_2542:
[----:B------:R-:W-:Y:S02]  /*30e0*/  F2FP.F16.F32.PACK_AB R180, RZ, R120 ;  /* 0x00000078ffb4723e */ /* 0x000fe400000000ff */
[----:B------:R-:W-:Y:S02]  /*30f0*/  MOV R120, R181 ;  /* 0x000000b500787202 */ /* 0x000fe40000000f00 */
[----:B------:R-:W-:-:S07]  /*3100*/  PRMT R156, R180, 0x7610, R156 ;  /* 0x00007610b49c7816 */ /* 0x000fce000000009c */
.L_x_2539:
        /* <DEDUP_REMOVED lines=12> */
[----:B------:R-:W-:-:S05]  /*31d0*/  HADD2.F32 R180, -RZ, R164.H1_H1 ;  /* 0x300000a4ffb47230 */ /* 0x000fca0000004100 */
[----:B------:R-:W-:-:S07]  /*31e0*/  FMUL.FTZ R180, R180, R181 ;  /* 0x000000b5b4b47220 */ /* 0x000fce0000410000 */
.L_x_2546:
[----:B------:R-:W-:Y:S05]  /*31f0*/  BSYNC.RECONVERGENT B1 ;  /* 0x0000000000017941 */ /* 0x000fea0003800200 */
.L_x_2545:
[----:B------:R-:W-:Y:S01]  /*3200*/  BSSY.RECONVERGENT B1, `(.L_x_2547) ;  /* 0x000000d000017945 */ /* 0x000fe20003800200 */
[----:B------:R-:W-:Y:S01]  /*3210*/  FADD.FTZ R181, R121, R180 ;  /* 0x000000b479b57221 */ /* 0x000fe20000010000 */
[----:B------:R-:W-:Y:S02]  /*3220*/  MOV R121, RZ ;  /* 0x000000ff00797202 */ /* 0x000fe40000000f00 */
[----:B------:R-:W-:Y:S05]  /*3230*/  @!P0 BRA `(.L_x_2548) ;  /* 0x0000000000248947 */ /* 0x000fea0003800000 */
[----:B------:R-:W-:Y:S01]  /*3240*/  FFMA.FTZ R180, R6, UR6, R186 ;  /* 0x0000000606b47c23 */ /* 0x000fe200080100ba */
[----:B------:R-:W-:Y:S01]  /*3250*/  ISETP.LT.AND P0, PT, RZ, UR32, PT ;  /* 0x00000020ff007c0c */ /* 0x000fe2000bf01270 */
[----:B------:R-:W-:Y:S02]  /*3260*/  HADD2.F32 R121, -RZ, R32.H1_H1 ;  /* 0x30000020ff797230 */ /* 0x000fe40000004100 */
[----:B------:R-:W-:-:S04]  /*3270*/  FADD.FTZ R180, R5, -R180 ;  /* 0x800000b405b47221 */ /* 0x000fc80000010000 */
[----:B------:R-:W-:-:S05]  /*3280*/  FMUL.FTZ R180, R180, UR31 ;  /* 0x0000001fb4b47c20 */ /* 0x000fca0008410000 */
[----:B------:R-:W-:-:S05]  /*3290*/  FSEL R180, R180, RZ, P0 ;  /* 0x000000ffb4b47208 */ /* 0x000fca0000000000 */
[----:B------:R-:W-:-:S04]  /*32a0*/  FMUL.FTZ R180, R180, UR21 ;  /* 0x00000015b4b47c20 */ /* 0x000fc80008410000 */
[----:B------:R-:W-:-:S04]  /*32b0*/  FMUL.FTZ R180, R180, UR20 ;  /* 0x00000014b4b47c20 */ /* 0x000fc80008410000 */
[----:B------:R-:W-:-:S07]  /*32c0*/  FMUL.FTZ R121, R180, R121 ;  /* 0x00000079b4797220 */ /* 0x000fce0000410000 */
.L_x_2548:
[----:B------:R-:W-:Y:S05]  /*32d0*/  BSYNC.RECONVERGENT B1 ;  /* 0x0000000000017941 */ /* 0x000fea0003800200 */
.L_x_2547:
[----:B------:R-:W-:Y:S02]  /*32e0*/  F2FP.F16.F32.PACK_AB R180, RZ, R121 ;  /* 0x00000079ffb4723e */ /* 0x000fe400000000ff */
[----:B------:R-:W-:Y:S02]  /*32f0*/  MOV R121, R181 ;  /* 0x000000b500797202 */ /* 0x000fe40000000f00 */
[----:B------:R-:W-:-:S07]  /*3300*/  PRMT R156, R156, 0x5410, R180 ;  /* 0x000054109c9c7816 */ /* 0x000fce00000000b4 */
.L_x_2544:
        /* <DEDUP_REMOVED lines=14> */
.L_x_2551:
[----:B------:R-:W-:Y:S05]  /*33f0*/  BSYNC.RECONVERGENT B1 ;  /* 0x0000000000017941 */ /* 0x000fea0003800200 */
.L_x_2550:
        /* <DEDUP_REMOVED lines=13> */
.L_x_2553:
[----:B------:R-:W-:Y:S05]  /*34d0*/  BSYNC.RECONVERGENT B1 ;  /* 0x0000000000017941 */ /* 0x000fea0003800200 */
.L_x_2552:
[----:B------:R-:W-:Y:S02]  /*34e0*/  F2FP.F16.F32.PACK_AB R180, RZ, R122 ;  /* 0x0000007affb4723e */ /* 0x000fe400000000ff */
[----:B------:R-:W-:Y:S02]  /*34f0*/  MOV R122, R181 ;  /* 0x000000b5007a7202 */ /* 0x000fe40000000f00 */
[----:B------:R-:W-:-:S07]  /*3500*/  PRMT R157, R180, 0x7610, R157 ;  /* 0x00007610b49d7816 */ /* 0x000fce000000009d */
.L_x_2549:
        /* <DEDUP_REMOVED lines=14> */
.L_x_2556:
[----:B------:R-:W-:Y:S05]  /*35f0*/  BSYNC.RECONVERGENT B1 ;  /* 0x0000000000017941 */ /* 0x000fea0003800200 */
.L_x_2555:
        /* <DEDUP_REMOVED lines=13> */
.L_x_2558:
[----:B------:R-:W-:Y:S05]  /*36d0*/  BSYNC.RECONVERGENT B1 ;  /* 0x0000000000017941 */ /* 0x000fea0003800200 */
.L_x_2557:
[----:B------:R-:W-:Y:S02]  /*36e0*/  F2FP.F16.F32.PACK_AB R180, RZ, R123 ;  /* 0x0000007bffb4723e */ /* 0x000fe400000000ff */
[----:B------:R-:W-:Y:S02]  /*36f0*/  MOV R123, R181 ;  /* 0x000000b5007b7202 */ /* 0x000fe40000000f00 */
[----:B------:R-:W-:-:S07]  /*3700*/  PRMT R157, R157, 0x5410, R180 ;  /* 0x000054109d9d7816 */ /* 0x000fce00000000b4 */
.L_x_2554:
        /* <DEDUP_REMOVED lines=14> */
.L_x_2561:
[----:B------:R-:W-:Y:S05]  /*37f0*/  BSYNC.RECONVERGENT B1 ;  /* 0x0000000000017941 */ /* 0x000fea0003800200 */
.L_x_2560:
        /* <DEDUP_REMOVED lines=13> */
.L_x_2563:
[----:B------:R-:W-:Y:S05]  /*38d0*/  BSYNC.RECONVERGENT B1 ;  /* 0x0000000000017941 */ /* 0x000fea0003800200 */
.L_x_2562:
[----:B------:R-:W-:Y:S02]  /*38e0*/  F2FP.F16.F32.PACK_AB R180, RZ, R124 ;  /* 0x0000007cffb4723e */ /* 0x000fe400000000ff */
[----:B------:R-:W-:Y:S02]  /*38f0*/  MOV R124, R181 ;  /* 0x000000b5007c7202 */ /* 0x000fe40000000f00 */
[----:B------:R-:W-:-:S07]  /*3900*/  PRMT R158, R180, 0x7610, R158 ;  /* 0x00007610b49e7816 */ /* 0x000fce000000009e */
.L_x_2559:
[----:B------:R-:W-:Y:S05]  /*3910*/  BRA.U !UP3, `(.L_x_2564) ;  /* 0x000000010b7c7547 */ /* 0x000fea000b800000 */
[----:B-----5:R-:W-:Y:S01]  /*3920*/  LOP3.LUT P0, RZ, R193, 0xff00, RZ, 0xc0, !PT ;  /* 0x0000ff00c1ff7812 */ /* 0x020fe2000780c0ff */
[----:B------:R-:W-:Y:S01]  /*3930*/  BSSY.RECONVERGENT B1, `(.L_x_2565) ;  /* 0x000000c000017945 */ /* 0x000fe20003800200 */
[----:B------:R-:W-:-:S11]  /*3940*/  HFMA2 R180, -RZ, RZ, 0, 0 ;  /* 0x00000000ffb47431 */ /* 0x000fd600000001ff */
        /* <DEDUP_REMOVED lines=10> */
.L_x_2566:
[----:B------:R-:W-:Y:S05]  /*39f0*/  BSYNC.RECONVERGENT B1 ;  /* 0x0000000000017941 */ /* 0x000fea0003800200 */
.L_x_2565:
        /* <DEDUP_REMOVED lines=13> */
.L_x_2568:
[----:B------:R-:W-:Y:S05]  /*3ad0*/  BSYNC.RECONVERGENT B1 ;  /* 0x0000000000017941 */ /* 0x000fea0003800200 */
.L_x_2567:
[----:B------:R-:W-:Y:S02]  /*3ae0*/  F2FP.F16.F32.PACK_AB R180, RZ, R125 ;  /* 0x0000007dffb4723e */ /* 0x000fe400000000ff */
[----:B------:R-:W-:Y:S02]  /*3af0*/  MOV R125, R181 ;  /* 0x000000b5007d7202 */ /* 0x000fe40000000f00 */
[----:B------:R-:W-:-:S07]  /*3b00*/  PRMT R158, R158, 0x5410, R180 ;  /* 0x000054109e9e7816 */ /* 0x000fce00000000b4 */
.L_x_2564:
        /* <DEDUP_REMOVED lines=14> */
.L_x_2571:
[----:B------:R-:W-:Y:S05]  /*3bf0*/  BSYNC.RECONVERGENT B1 ;  /* 0x0000000000017941 */ /* 0x000fea0003800200 */
.L_x_2570:
        /* <DEDUP_REMOVED lines=13> */
.L_x_2573:
[----:B------:R-:W-:Y:S05]  /*3cd0*/  BSYNC.RECONVERGENT B1 ;  /* 0x0000000000017941 */ /* 0x000fea0003800200 */
.L_x_2572:
[----:B------:R-:W-:Y:S02]  /*3ce0*/  F2FP.F16.F32.PACK_AB R180, RZ, R126 ;  /* 0x0000007effb4723e */ /* 0x000fe400000000ff */
[----:B------:R-:W-:Y:S02]  /*3cf0*/  MOV R126, R181 ;  /* 0x000000b5007e7202 */ /* 0x000fe40000000f00 */
[----:B------:R-:W-:-:S07]  /*3d00*/  PRMT R159, R180, 0x7610, R159 ;  /* 0x00007610b49f7816 */ /* 0x000fce000000009f */
.L_x_2569:
[----:B------:R-:W-:Y:S05]  /*3d10*/  BRA.U !UP3, `(.L_x_2574) ;  /* 0x0000001d0b947547 */ /* 0x000fea000b800000 */
[----:B-----5:R-:W-:Y:S01]  /*3d20*/  ISETP.GE.U32.AND P0, PT, R192, RZ, PT ;  /* 0x000000ffc000720c */ /* 0x020fe20003f06070 */
[----:B------:R-:W-:Y:S01]  /*3d30*/  BSSY.RECONVERGENT B1, `(.L_x_2575) ;  /* 0x000000d000017945 */ /* 0x000fe20003800200 */
[----:B------:R-:W-:Y:S02]  /*3d40*/  HFMA2 R180, -RZ, RZ, 0, 0 ;  /* 0x00000000ffb47431 */ /* 0x000fe400000001ff */
[----:B------:R-:W-:-:S13]  /*3d50*/  ISETP.GE.U32.AND.EX P0, PT, R193, 0x1000000, PT, P0 ;  /* 0x01000000c100780c */ /* 0x000fda0003f06100 */
        /* <DEDUP_REMOVED lines=10> */
.L_x_2576:
[----:B------:R-:W-:Y:S05]  /*3e00*/  BSYNC.RECONVERGENT B1 ;  /* 0x0000000000017941 */ /* 0x000fea0003800200 */
.L_x_2575:
        /* <DEDUP_REMOVED lines=13> */
.L_x_2578:
[----:B------:R-:W-:Y:S05]  /*3ee0*/  BSYNC.RECONVERGENT B1 ;  /* 0x0000000000017941 */ /* 0x000fea0003800200 */
.L_x_2577:
[----:B------:R-:W-:-:S04]  /*3ef0*/  F2FP.F16.F32.PACK_AB R127, RZ, R127 ;  /* 0x0000007fff7f723e */ /* 0x000fc800000000ff */
[----:B------:R-:W-:Y:S02]  /*3f00*/  PRMT R159, R159, 0x5410, R127 ;  /* 0x000054109f9f7816 */ /* 0x000fe4000000007f */
[----:B------:R-:W-:Y:S01]  /*3f10*/  MOV R127, R180 ;  /* 0x000000b4007f7202 */ /* 0x000fe20000000f00 */
[----:B------:R-:W-:Y:S06]  /*3f20*/  BRA `(.L_x_2574) ;  /* 0x0000001c00107947 */ /* 0x000fec0003800000 */
.L_x_2538:
        /* <DEDUP_REMOVED lines=24> */
[----:B-----5:R-:W-:-:S13]  /*40b0*/  LOP3.LUT P5, RZ, R192, 0xff, RZ, 0xc0, !PT ;  /* 0x000000ffc0ff7812 */ /* 0x020fda00078ac0ff */
[----:B------:R-:W0:Y:S01]  /*40c0*/  @P5 LDC.64 R168, c[0x0][0x408] ;  /* 0x00010200ffa85b82 */ /* 0x000e220000000a00 */
[----:B------:R-:W-:-:S07]  /*40d0*/  @P5 HADD2.F32 R183, -RZ, R164.H0_H0 ;  /* 0x200000a4ffb75230 */ /* 0x000fce0000004100 */
        /* <DEDUP_REMOVED lines=8> */
[----:B------:R-:W-:Y:S02]  /*4160*/  @P5 HADD2.F32 R170, -RZ, R32.H0_H0 ;  /* 0x20000020ffaa5230 */ /* 0x000fe40000004100 */
[----:B------:R-:W-:-:S03]  /*4170*/  FADD.FTZ R120, R120, R169 ;  /* 0x000000a978787221 */ /* 0x000fc60000010000 */
[----:B------:R-:W-:-:S05]  /*4180*/  @P5 FMUL.FTZ R168, R170, R171 ;  /* 0x000000abaaa85220 */ /* 0x000fca0000410000 */
[----:B------:R-:W-:-:S04]  /*4190*/  F2FP.F16.F32.PACK_AB R168, RZ, R168 ;  /* 0x000000a8ffa8723e */ /* 0x000fc800000000ff */
[----:B------:R-:W-:-:S07]  /*41a0*/  PRMT R156, R168, 0x7610, R156 ;  /* 0x00007610a89c7816 */ /* 0x000fce000000009c */
.L_x_2579:
[----:B------:R-:W-:Y:S05]  /*41b0*/  BRA.U !UP3, `(.L_x_2580) ;  /* 0x000000010b407547 */ /* 0x000fea000b800000 */
[----:B-----5:R-:W-:-:S13]  /*41c0*/  LOP3.LUT P5, RZ, R192, 0xff00, RZ, 0xc0, !PT ;  /* 0x0000ff00c0ff7812 */ /* 0x020fda00078ac0ff */
[----:B------:R-:W0:Y:S01]  /*41d0*/  @P5 LDC.64 R168, c[0x0][0x408] ;  /* 0x00010200ffa85b82 */ /* 0x000e220000000a00 */
[----:B------:R-:W-:-:S07]  /*41e0*/  @P5 HADD2.F32 R246, -RZ, R164.H1_H1 ;  /* 0x300000a4fff65230 */ /* 0x000fce0000004100 */
        /* <DEDUP_REMOVED lines=8> */
[----:B------:R-:W-:Y:S02]  /*4270*/  @P5 HADD2.F32 R170, -RZ, R32.H1_H1 ;  /* 0x30000020ffaa5230 */ /* 0x000fe40000004100 */
[----:B------:R-:W-:-:S03]  /*4280*/  FADD.FTZ R121, R121, R168 ;  /* 0x000000a879797221 */ /* 0x000fc60000010000 */
[----:B------:R-:W-:-:S05]  /*4290*/  @P5 FMUL.FTZ R169, R170, R171 ;  /* 0x000000abaaa95220 */ /* 0x000fca0000410000 */
[----:B------:R-:W-:-:S04]  /*42a0*/  F2FP.F16.F32.PACK_AB R169, RZ, R169 ;  /* 0x000000a9ffa9723e */ /* 0x000fc800000000ff */
[----:B------:R-:W-:-:S07]  /*42b0*/  PRMT R156, R156, 0x5410, R169 ;  /* 0x000054109c9c7816 */ /* 0x000fce00000000a9 */
.L_x_2580:
[----:B------:R-:W-:Y:S05]  /*42c0*/  BRA.U !UP3, `(.L_x_2581) ;  /* 0x000000010b407547 */ /* 0x000fea000b800000 */
        /* <DEDUP_REMOVED lines=16> */
.L_x_2581:
        /* <DEDUP_REMOVED lines=17> */
.L_x_2582:
[----:B------:R-:W-:Y:S02]  /*44e0*/  F2FP.F16.F32.PACK_AB R169, R182, R244 ;  /* 0x000000f4b6a9723e */ /* 0x000fe400000000ff */
        /* <DEDUP_REMOVED lines=19> */
.L_x_2583:
[----:B------:R-:W-:Y:S01]  /*4620*/  F2FP.F16.F32.PACK_AB R170, R168, R182 ;  /* 0x000000b6a8aa723e */ /* 0x000fe200000000ff */
[----:B------:R-:W-:Y:S06]  /*4630*/  BRA.U !UP3, `(.L_x_2584) ;  /* 0x000000010b407547 */ /* 0x000fec000b800000 */
[----:B-----5:R-:W-:-:S13]  /*4640*/  LOP3.LUT P5, RZ, R193, 0xff00, RZ, 0xc0, !PT ;  /* 0x0000ff00c1ff7812 */ /* 0x020fda00078ac0ff */
[----:B------:R-:W0:Y:S01]  /*4650*/  @P5 LDC.64 R180, c[0x0][0x408] ;  /* 0x00010200ffb45b82 */ /* 0x000e220000000a00 */
[----:B------:R-:W-:-:S07]  /*4660*/  @P5 HADD2.F32 R171, -RZ, R166.H1_H1 ;  /* 0x300000a6ffab5230 */ /* 0x000fce0000004100 */
[----:B------:R-:W1:Y:S01]  /*4670*/  @P5 LDC.64 R182, c[0x0][0x408] ;  /* 0x00010200ffb65b82 */ /* 0x000e620000000a00 */
[----:B0-----:R-:W-:-:S04]  /*4680*/  @P5 FMUL.FTZ R181, R181, R168 ;  /* 0x000000a8b5b55220 */ /* 0x001fc80000410000 */
[----:B------:R-:W-:Y:S01]  /*4690*/  @P5 FMUL.FTZ R180, R181, R180 ;  /* 0x000000b4b5b45220 */ /* 0x000fe20000410000 */
[----:B-1----:R-:W-:Y:S01]  /*46a0*/  @P5 FMUL.FTZ R183, R183, R168 ;  /* 0x000000a8b7b75220 */ /* 0x002fe20000410000 */
[----:B------:R-:W-:Y:S02]  /*46b0*/  HFMA2 R168, -RZ, RZ, 0, 0 ;  /* 0x00000000ffa87431 */ /* 0x000fe400000001ff */
[----:B------:R-:W-:Y:S01]  /*46c0*/  @P5 FMUL.FTZ R168, R171, R180 ;  /* 0x000000b4aba85220 */ /* 0x000fe20000410000 */
[----:B------:R-:W-:Y:S02]  /*46d0*/  @P5 HADD2.F32 R180, -RZ, R34.H1_H1 ;  /* 0x30000022ffb45230 */ /* 0x000fe40000004100 */
[----:B------:R-:W-:Y:S01]  /*46e0*/  @P5 FMUL.FTZ R183, R183, R182 ;  /* 0x000000b6b7b75220 */ /* 0x000fe20000410000 */
[----:B------:R-:W-:Y:S01]  /*46f0*/  MOV R171, RZ ;  /* 0x000000ff00ab7202 */ /* 0x000fe20000000f00 */
[----:B------:R-:W-:Y:S02]  /*4700*/  FADD.FTZ R125, R125, R168 ;  /* 0x000000a87d7d7221 */ /* 0x000fe40000010000 */
[----:B------:R-:W-:-:S05]  /*4710*/  @P5 FMUL.FTZ R171, R180, R183 ;  /* 0x000000b7b4ab5220 */ /* 0x000fca0000410000 */
[----:B------:R-:W-:-:S04]  /*4720*/  F2FP.F16.F32.PACK_AB R171, RZ, R171 ;  /* 0x000000abffab723e */ /* 0x000fc800000000ff */
[----:B------:R-:W-:-:S07]  /*4730*/  PRMT R158, R158, 0x5410, R171 ;  /* 0x000054109e9e7816 */ /* 0x000fce00000000ab */
.L_x_2584:
[--C-:B------:R-:W-:Y:S01]  /*4740*/  FFMA.FTZ R181, R238, UR6, R186.reuse ;  /* 0x00000006eeb57c23 */ /* 0x100fe200080100ba */
[----:B------:R-:W-:Y:S01]  /*4750*/  FFMA.FTZ R171, R223, UR6, R186 ;  /* 0x00000006dfab7c23 */ /* 0x000fe200080100ba */
[----:B------:R-:W-:Y:S02]  /*4760*/  F2FP.F16.F32.PACK_AB R168, R240, R242 ;  /* 0x000000f2f0a8723e */ /* 0x000fe400000000ff */
        /* <DEDUP_REMOVED lines=9> */
[----:B------:R-:W0:Y:S08]  /*4800*/  @P0 LDC.64 R180, c[0x0][0x408] ;  /* 0x00010200ffb40b82 */ /* 0x000e300000000a00 */
[----:B------:R-:W1:Y:S01]  /*4810*/  @P0 LDC.64 R182, c[0x0][0x408] ;  /* 0x00010200ffb60b82 */ /* 0x000e620000000a00 */
[----:B0-----:R-:W-:-:S04]  /*4820*/  @P0 FMUL.FTZ R181, R181, R242 ;  /* 0x000000f2b5b50220 */ /* 0x001fc80000410000 */
[----:B------:R-:W-:Y:S01]  /*4830*/  @P0 FMUL.FTZ R180, R181, R180 ;  /* 0x000000b4b5b40220 */ /* 0x000fe20000410000 */
[----:B------:R-:W-:Y:S02]  /*4840*/  @P0 HADD2.F32 R181, -RZ, R167.H0_H0 ;  /* 0x200000a7ffb50230 */ /* 0x000fe40000004100 */
[----:B-1----:R-:W-:-:S03]  /*4850*/  @P0 FMUL.FTZ R183, R183, R242 ;  /* 0x000000f2b7b70220 */ /* 0x002fc60000410000 */
[----:B------:R-:W-:Y:S01]  /*4860*/  @P0 FMUL.FTZ R171, R181, R180 ;  /* 0x000000b4b5ab0220 */ /* 0x000fe20000410000 */
[----:B------:R-:W-:Y:S02]  /*4870*/  @P0 HADD2.F32 R181, -RZ, R35.H0_H0 ;  /* 0x20000023ffb50230 */ /* 0x000fe40000004100 */
[----:B------:R-:W-:Y:S01]  /*4880*/  @P0 FMUL.FTZ R182, R183, R182 ;  /* 0x000000b6b7b60220 */ /* 0x000fe20000410000 */
[----:B------:R-:W-:Y:S01]  /*4890*/  MOV R180, RZ ;  /* 0x000000ff00b47202 */ /* 0x000fe20000000f00 */
[----:B------:R-:W-:Y:S02]  /*48a0*/  FADD.FTZ R126, R126, R171 ;  /* 0x000000ab7e7e7221 */ /* 0x000fe40000010000 */
[----:B------:R-:W-:-:S05]  /*48b0*/  @P0 FMUL.FTZ R180, R181, R182 ;  /* 0x000000b6b5b40220 */ /* 0x000fca0000410000 */
[----:B------:R-:W-:-:S04]  /*48c0*/  F2FP.F16.F32.PACK_AB R180, RZ, R180 ;  /* 0x000000b4ffb4723e */ /* 0x000fc800000000ff */
[----:B------:R-:W-:-:S07]  /*48d0*/  PRMT R159, R180, 0x7610, R159 ;  /* 0x00007610b49f7816 */ /* 0x000fce000000009f */
.L_x_2585:
[----:B------:R-:W-:Y:S01]  /*48e0*/  F2FP.F16.F32.PACK_AB R171, R240, R242 ;  /* 0x000000f2f0ab723e */ /* 0x000fe200000000ff */
[----:B------:R-:W-:Y:S06]  /*48f0*/  BRA.U !UP3, `(.L_x_2574) ;  /* 0x000000110b9c7547 */ /* 0x000fec000b800000 */
[----:B-----5:R-:W-:-:S04]  /*4900*/  ISETP.GE.U32.AND P0, PT, R192, RZ, PT ;  /* 0x000000ffc000720c */ /* 0x020fc80003f06070 */
[----:B------:R-:W-:-:S13]  /*4910*/  ISETP.GE.U32.AND.EX P0, PT, R193, 0x1000000, PT, P0 ;  /* 0x01000000c100780c */ /* 0x000fda0003f06100 */
[----:B------:R-:W0:Y:S08]  /*4920*/  @P0 LDC.64 R180, c[0x0][0x408] ;  /* 0x00010200ffb40b82 */ /* 0x000e300000000a00 */
[----:B------:R-:W1:Y:S01]  /*4930*/  @P0 LDC.64 R182, c[0x0][0x408] ;  /* 0x00010200ffb60b82 */ /* 0x000e620000000a00 */
[----:B0-----:R-:W-:-:S04]  /*4940*/  @P0 FMUL.FTZ R181, R240, R181 ;  /* 0x000000b5f0b50220 */ /* 0x001fc80000410000 */
[----:B------:R-:W-:Y:S01]  /*4950*/  @P0 FMUL.FTZ R241, R181, R180 ;  /* 0x000000b4b5f10220 */ /* 0x000fe20000410000 */
[----:B------:R-:W-:Y:S02]  /*4960*/  @P0 HADD2.F32 R180, -RZ, R35.H1_H1 ;  /* 0x30000023ffb40230 */ /* 0x000fe40000004100 */
[----:B------:R-:W-:Y:S02]  /*4970*/  HFMA2 R181, -RZ, RZ, 0, 0 ;  /* 0x00000000ffb57431 */ /* 0x000fe400000001ff */
[----:B-1----:R-:W-:Y:S01]  /*4980*/  @P0 FMUL.FTZ R183, R240, R183 ;  /* 0x000000b7f0b70220 */ /* 0x002fe20000410000 */
[----:B------:R-:W-:Y:S01]  /*4990*/  @P0 FMUL.FTZ R181, R180, R241 ;  /* 0x000000f1b4b50220 */ /* 0x000fe20000410000 */
[----:B------:R-:W-:Y:S02]  /*49a0*/  MOV R180, RZ ;  /* 0x000000ff00b47202 */ /* 0x000fe40000000f00 */
[----:B------:R-:W-:Y:S01]  /*49b0*/  @P0 FMUL.FTZ R182, R183, R182 ;  /* 0x000000b6b7b60220 */ /* 0x000fe20000410000 */
[----:B------:R-:W-:Y:S01]  /*49c0*/  @P0 HADD2.F32 R183, -RZ, R167.H1_H1 ;  /* 0x300000a7ffb70230 */ /* 0x000fe20000004100 */
[----:B------:R-:W-:-:S04]  /*49d0*/  F2FP.F16.F32.PACK_AB R181, RZ, R181 ;  /* 0x000000b5ffb5723e */ /* 0x000fc800000000ff */
[----:B------:R-:W-:Y:S01]  /*49e0*/  @P0 FMUL.FTZ R180, R183, R182 ;  /* 0x000000b6b7b40220 */ /* 0x000fe20000410000 */
[----:B------:R-:W-:-:S03]  /*49f0*/  PRMT R159, R159, 0x5410, R181 ;  /* 0x000054109f9f7816 */ /* 0x000fc600000000b5 */
[----:B------:R-:W-:Y:S01]  /*4a00*/  FADD.FTZ R127, R127, R180 ;  /* 0x000000b47f7f7221 */ /* 0x000fe20000010000 */
[----:B------:R-:W-:Y:S06]  /*4a10*/  BRA `(.L_x_2574) ;  /* 0x0000001000547947 */ /* 0x000fec0003800000 */
.L_x_2537:
        /* <DEDUP_REMOVED lines=8> */
[----:B-----5:R-:W-:Y:S01]  /*4aa0*/  LOP3.LUT P0, RZ, R192, 0xff, RZ, 0xc0, !PT ;  /* 0x000000ffc0ff7812 */ /* 0x020fe2000780c0ff */
[----:B------:R-:W-:Y:S02]  /*4ab0*/  HADD2.F32 R180, -RZ, R152.H0_H0 ;  /* 0x20000098ffb47230 */ /* 0x000fe40000004100 */
[----:B------:R-:W-:-:S04]  /*4ac0*/  @P5 FADD.FTZ R181, R4, -R181 ;  /* 0x800000b504b55221 */ /* 0x000fc80000010000 */
[----:B------:R-:W-:-:S04]  /*4ad0*/  @P5 FFMA.FTZ R180, R181, UR31, R180 ;  /* 0x0000001fb5b45c23 */ /* 0x000fc800080100b4 */
[----:B------:R-:W-:Y:S02]  /*4ae0*/  FMUL.FTZ R180, R180, UR21 ;  /* 0x00000015b4b47c20 */ /* 0x000fe40008410000 */
[----:B------:R-:W-:Y:S02]  /*4af0*/  @P0 HADD2.F32 R241, -RZ, R32.H0_H0 ;  /* 0x20000020fff10230 */ /* 0x000fe40000004100 */
[----:B------:R-:W-:Y:S01]  /*4b00*/  FMUL.FTZ R182, R180, UR20 ;  /* 0x00000014b4b67c20 */ /* 0x000fe20008410000 */
[----:B------:R-:W-:Y:S01]  /*4b10*/  CS2R R180, SRZ ;  /* 0x0000000000b47805 */ /* 0x000fe2000001ff00 */
[----:B------:R-:W-:Y:S02]  /*4b20*/  @P0 HADD2.F32 R183, -RZ, R164.H0_H0 ;  /* 0x200000a4ffb70230 */ /* 0x000fe40000004100 */
[----:B------:R-:W-:-:S03]  /*4b30*/  @P0 FMUL.FTZ R180, R241, R182 ;  /* 0x000000b6f1b40220 */ /* 0x000fc60000410000 */
[----:B------:R-:W-:Y:S02]  /*4b40*/  @P0 FMUL.FTZ R181, R183, R182 ;  /* 0x000000b6b7b50220 */ /* 0x000fe40000410000 */
[----:B------:R-:W-:Y:S02]  /*4b50*/  F2FP.F16.F32.PACK_AB R180, RZ, R180 ;  /* 0x000000b4ffb4723e */ /* 0x000fe400000000ff */
[----:B------:R-:W-:Y:S02]  /*4b60*/  FADD.FTZ R120, R120, R181 ;  /* 0x000000b578787221 */ /* 0x000fe40000010000 */
[----:B------:R-:W-:-:S07]  /*4b70*/  PRMT R156, R180, 0x7610, R156 ;  /* 0x00007610b49c7816 */ /* 0x000fce000000009c */
.L_x_2587:
[----:B------:R-:W-:Y:S05]  /*4b80*/  BRA.U !UP3, `(.L_x_2588) ;  /* 0x000000010b3c7547 */ /* 0x000fea000b800000 */
[----:B------:R-:W-:Y:S01]  /*4b90*/  @P5 FFMA.FTZ R180, R6, UR6, R186 ;  /* 0x0000000606b45c23 */ /* 0x000fe200080100ba */
[----:B-----5:R-:W-:-:S03]  /*4ba0*/  LOP3.LUT P0, RZ, R192, 0xff00, RZ, 0xc0, !PT ;  /* 0x0000ff00c0ff7812 */ /* 0x020fc6000780c0ff */
[----:B------:R-:W-:Y:S01]  /*4bb0*/  @P5 FADD.FTZ R181, R5, -R180 ;  /* 0x800000b405b55221 */ /* 0x000fe20000010000 */
[----:B------:R-:W-:-:S05]  /*4bc0*/  HADD2.F32 R180, -RZ, R152.H1_H1 ;  /* 0x30000098ffb47230 */ /* 0x000fca0000004100 */
[----:B------:R-:W-:-:S04]  /*4bd0*/  @P5 FFMA.FTZ R180, R181, UR31, R180 ;  /* 0x0000001fb5b45c23 */ /* 0x000fc800080100b4 */
[----:B------:R-:W-:Y:S01]  /*4be0*/  FMUL.FTZ R180, R180, UR21 ;  /* 0x00000015b4b47c20 */ /* 0x000fe20008410000 */
[----:B------:R-:W-:Y:S02]  /*4bf0*/  @P0 HADD2.F32 R241, -RZ, R32.H1_H1 ;  /* 0x30000020fff10230 */ /* 0x000fe40000004100 */
[----:B------:R-:W-:Y:S02]  /*4c00*/  @P0 HADD2.F32 R183, -RZ, R164.H1_H1 ;  /* 0x300000a4ffb70230 */ /* 0x000fe40000004100 */
[----:B------:R-:W-:Y:S01]  /*4c10*/  FMUL.FTZ R182, R180, UR20 ;  /* 0x00000014b4b67c20 */ /* 0x000fe20008410000 */
[----:B------:R-:W-:-:S03]  /*4c20*/  CS2R R180, SRZ ;  /* 0x0000000000b47805 */ /* 0x000fc6000001ff00 */
[-C--:B------:R-:W-:Y:S01]  /*4c30*/  @P0 FMUL.FTZ R181, R241, R182.reuse ;  /* 0x000000b6f1b50220 */ /* 0x080fe20000410000 */
[----:B------:R-:W-:-:S04]  /*4c40*/  @P0 FMUL.FTZ R180, R183, R182 ;  /* 0x000000b6b7b40220 */ /* 0x000fc80000410000 */
[----:B------:R-:W-:Y:S01]  /*4c50*/  F2FP.F16.F32.PACK_AB R181, RZ, R181 ;  /* 0x000000b5ffb5723e */ /* 0x000fe200000000ff */
[----:B------:R-:W-:-:S03]  /*4c60*/  FADD.FTZ R121, R121, R180 ;  /* 0x000000b479797221 */ /* 0x000fc60000010000 */
[----:B------:R-:W-:-:S07]  /*4c70*/  PRMT R156, R156, 0x5410, R181 ;  /* 0x000054109c9c7816 */ /* 0x000fce00000000b5 */
.L_x_2588:
[----:B------:R-:W-:Y:S05]  /*4c80*/  BRA.U !UP3, `(.L_x_2589) ;  /* 0x000000010b3c7547 */ /* 0x000fea000b800000 */
        /* <DEDUP_REMOVED lines=15> */
.L_x_2589:
        /* <DEDUP_REMOVED lines=16> */
.L_x_2590:
        /* <DEDUP_REMOVED lines=16> */
.L_x_2591:
[----:B------:R-:W-:Y:S05]  /*4f80*/  BRA.U !UP3, `(.L_x_2592) ;  /* 0x000000010b3c7547 */ /* 0x000fea000b800000 */
[----:B------:R-:W-:Y:S01]  /*4f90*/  @P5 FFMA.FTZ R181, R224, UR6, R186 ;  /* 0x00000006e0b55c23 */ /* 0x000fe200080100ba */
[----:B-----5:R-:W-:Y:S01]  /*4fa0*/  LOP3.LUT P0, RZ, R193, 0xff00, RZ, 0xc0, !PT ;  /* 0x0000ff00c1ff7812 */ /* 0x020fe2000780c0ff */
[----:B------:R-:W-:Y:S02]  /*4fb0*/  HADD2.F32 R180, -RZ, R154.H1_H1 ;  /* 0x3000009affb47230 */ /* 0x000fe40000004100 */
[----:B------:R-:W-:-:S04]  /*4fc0*/  @P5 FADD.FTZ R181, R222, -R181 ;  /* 0x800000b5deb55221 */ /* 0x000fc80000010000 */
[----:B------:R-:W-:-:S04]  /*4fd0*/  @P5 FFMA.FTZ R180, R181, UR31, R180 ;  /* 0x0000001fb5b45c23 */ /* 0x000fc800080100b4 */
[----:B------:R-:W-:Y:S02]  /*4fe0*/  FMUL.FTZ R180, R180, UR21 ;  /* 0x00000015b4b47c20 */ /* 0x000fe40008410000 */
[----:B------:R-:W-:Y:S02]  /*4ff0*/  @P0 HADD2.F32 R241, -RZ, R34.H1_H1 ;  /* 0x30000022fff10230 */ /* 0x000fe40000004100 */
[----:B------:R-:W-:Y:S01]  /*5000*/  FMUL.FTZ R182, R180, UR20 ;  /* 0x00000014b4b67c20 */ /* 0x000fe20008410000 */
[----:B------:R-:W-:Y:S01]  /*5010*/  CS2R R180, SRZ ;  /* 0x0000000000b47805 */ /* 0x000fe2000001ff00 */
[----:B------:R-:W-:Y:S02]  /*5020*/  @P0 HADD2.F32 R183, -RZ, R166.H1_H1 ;  /* 0x300000a6ffb70230 */ /* 0x000fe40000004100 */
[----:B------:R-:W-:-:S03]  /*5030*/  @P0 FMUL.FTZ R181, R241, R182 ;  /* 0x000000b6f1b50220 */ /* 0x000fc60000410000 */
[----:B------:R-:W-:Y:S02]  /*5040*/  @P0 FMUL.FTZ R180, R183, R182 ;  /* 0x000000b6b7b40220 */ /* 0x000fe40000410000 */
[----:B------:R-:W-:Y:S02]  /*5050*/  F2FP.F16.F32.PACK_AB R181, RZ, R181 ;  /* 0x000000b5ffb5723e */ /* 0x000fe400000000ff */
[----:B------:R-:W-:Y:S02]  /*5060*/  FADD.FTZ R125, R125, R180 ;  /* 0x000000b47d7d7221 */ /* 0x000fe40000010000 */
[----:B------:R-:W-:-:S07]  /*5070*/  PRMT R158, R158, 0x5410, R181 ;  /* 0x000054109e9e7816 */ /* 0x000fce00000000b5 */
.L_x_2592:
        /* <DEDUP_REMOVED lines=16> */
.L_x_2593:
[----:B------:R-:W-:Y:S05]  /*5180*/  BRA.U !UP3, `(.L_x_2574) ;  /* 0x000000090b787547 */ /* 0x000fea000b800000 */
[----:B-----5:R-:W-:Y:S01]  /*5190*/  ISETP.GE.U32.AND P0, PT, R192, RZ, PT ;  /* 0x000000ffc000720c */ /* 0x020fe20003f06070 */
[----:B------:R-:W-:Y:S01]  /*51a0*/  @P5 FFMA.FTZ R181, R238, UR6, R186 ;  /* 0x00000006eeb55c23 */ /* 0x000fe200080100ba */
[----:B------:R-:W-:Y:S02]  /*51b0*/  HADD2.F32 R180, -RZ, R155.H1_H1 ;  /* 0x3000009bffb47230 */ /* 0x000fe40000004100 */
[----:B------:R-:W-:Y:S01]  /*51c0*/  ISETP.GE.U32.AND.EX P0, PT, R193, 0x1000000, PT, P0 ;  /* 0x01000000c100780c */ /* 0x000fe20003f06100 */
[----:B------:R-:W-:-:S04]  /*51d0*/  @P5 FADD.FTZ R181, R236, -R181 ;  /* 0x800000b5ecb55221 */ /* 0x000fc80000010000 */
[----:B------:R-:W-:-:S04]  /*51e0*/  @P5 FFMA.FTZ R180, R181, UR31, R180 ;  /* 0x0000001fb5b45c23 */ /* 0x000fc800080100b4 */
[----:B------:R-:W-:-:S04]  /*51f0*/  FMUL.FTZ R180, R180, UR21 ;  /* 0x00000015b4b47c20 */ /* 0x000fc80008410000 */
[----:B------:R-:W-:Y:S02]  /*5200*/  @P0 HADD2.F32 R183, -RZ, R35.H1_H1 ;  /* 0x30000023ffb70230 */ /* 0x000fe40000004100 */
[----:B------:R-:W-:Y:S01]  /*5210*/  FMUL.FTZ R182, R180, UR20 ;  /* 0x00000014b4b67c20 */ /* 0x000fe20008410000 */
[----:B------:R-:W-:-:S03]  /*5220*/  CS2R R180, SRZ ;  /* 0x0000000000b47805 */ /* 0x000fc6000001ff00 */
[----:B------:R-:W-:Y:S01]  /*5230*/  @P0 FMUL.FTZ R181, R183, R182 ;  /* 0x000000b6b7b50220 */ /* 0x000fe20000410000 */
[----:B------:R-:W-:-:S04]  /*5240*/  @P0 HADD2.F32 R183, -RZ, R167.H1_H1 ;  /* 0x300000a7ffb70230 */ /* 0x000fc80000004100 */
[----:B------:R-:W-:Y:S01]  /*5250*/  F2FP.F16.F32.PACK_AB R181, RZ, R181 ;  /* 0x000000b5ffb5723e */ /* 0x000fe200000000ff */
[----:B------:R-:W-:-:S03]  /*5260*/  @P0 FMUL.FTZ R180, R183, R182 ;  /* 0x000000b6b7b40220 */ /* 0x000fc60000410000 */
[----:B------:R-:W-:Y:S01]  /*5270*/  PRMT R159, R159, 0x5410, R181 ;  /* 0x000054109f9f7816 */ /* 0x000fe200000000b5 */
[----:B------:R-:W-:Y:S01]  /*5280*/  FADD.FTZ R127, R127, R180 ;  /* 0x000000b47f7f7221 */ /* 0x000fe20000010000 */
[----:B------:R-:W-:Y:S06]  /*5290*/  BRA `(.L_x_2574) ;  /* 0x0000000800347947 */ /* 0x000fec0003800000 */
.L_x_2586:
[----:B------:R-:W-:Y:S01]  /*52a0*/  ISETP.LT.AND P0, PT, RZ, UR32, PT ;  /* 0x00000020ff007c0c */ /* 0x000fe2000bf01270 */
[----:B-----5:R-:W-:Y:S01]  /*52b0*/  HADD2.F32 R183, -RZ, R152.H1_H1 ;  /* 0x30000098ffb77230 */ /* 0x020fe20000004100 */
[----:B------:R-:W-:Y:S01]  /*52c0*/  PLOP3.LUT P5, PT, PT, PT, UP2, 0x80, 0x8 ;  /* 0x000000000008781c */ /* 0x000fe20003faf028 */
[----:B------:R-:W-:Y:S02]  /*52d0*/  HADD2.F32 R182, -RZ, R154.H0_H0 ;  /* 0x2000009affb67230 */ /* 0x000fe40000004100 */
[----:B------:R-:W-:-:S08]  /*52e0*/  HADD2.F32 R180, -RZ, R155.H1_H1 ;  /* 0x3000009bffb47230 */ /* 0x000fd00000004100 */
[--C-:B------:R-:W-:Y:S01]  /*52f0*/  @P0 FFMA.FTZ R168, R6, UR6, R186.reuse ;  /* 0x0000000606a80c23 */ /* 0x100fe200080100ba */
[--C-:B------:R-:W-:Y:S01]  /*5300*/  @P0 FFMA.FTZ R169, R19, UR6, R186.reuse ;  /* 0x0000000613a90c23 */ /* 0x100fe200080100ba */
[--C-:B------:R-:W-:Y:S01]  /*5310*/  @P0 FFMA.FTZ R241, R238, UR6, R186.reuse ;  /* 0x00000006eef10c23 */ /* 0x100fe200080100ba */
[----:B------:R-:W-:Y:S01]  /*5320*/  @P0 FFMA.FTZ R181, R223, UR6, R186 ;  /* 0x00000006dfb50c23 */ /* 0x000fe200080100ba */
[----:B------:R-:W-:Y:S01]  /*5330*/  @P0 FADD.FTZ R168, R5, -R168 ;  /* 0x800000a805a80221 */ /* 0x000fe20000010000 */
[----:B------:R-:W-:Y:S01]  /*5340*/  @P0 FADD.FTZ R170, R20, -R169 ;  /* 0x800000a914aa0221 */ /* 0x000fe20000010000 */
[--C-:B------:R-:W-:Y:S02]  /*5350*/  HADD2.F32 R169, -RZ, R153.reuse.H0_H0 ;  /* 0x20000099ffa97230 */ /* 0x100fe40000004100 */
[----:B------:R-:W-:Y:S01]  /*5360*/  @P0 FADD.FTZ R241, R236, -R241 ;  /* 0x800000f1ecf10221 */ /* 0x000fe20000010000 */
[----:B------:R-:W-:Y:S01]  /*5370*/  @P0 FFMA.FTZ R183, R168, UR31, R183 ;  /* 0x0000001fa8b70c23 */ /* 0x000fe200080100b7 */
[----:B------:R-:W-:Y:S01]  /*5380*/  @P0 FFMA.FTZ R168, R22, UR6, R186 ;  /* 0x0000000616a80c23 */ /* 0x000fe200080100ba */
[----:B------:R-:W-:Y:S01]  /*5390*/  @P0 FFMA.FTZ R169, R170, UR31, R169 ;  /* 0x0000001faaa90c23 */ /* 0x000fe200080100a9 */
[----:B------:R-:W-:-:S02]  /*53a0*/  HADD2.F32 R170, -RZ, R153.H1_H1 ;  /* 0x30000099ffaa7230 */ /* 0x000fc40000004100 */
[----:B------:R-:W-:Y:S01]  /*53b0*/  @P0 FADD.FTZ R171, R21, -R168 ;  /* 0x800000a815ab0221 */ /* 0x000fe20000010000 */
[----:B------:R-:W-:Y:S01]  /*53c0*/  @P0 FFMA.FTZ R180, R241, UR31, R180 ;  /* 0x0000001ff1b40c23 */ /* 0x000fe200080100b4 */
[----:B------:R-:W-:Y:S02]  /*53d0*/  @P5 FFMA.FTZ R241, R3, UR6, R186 ;  /* 0x0000000603f15c23 */ /* 0x000fe400080100ba */
[----:B------:R-:W-:Y:S01]  /*53e0*/  @P0 FFMA.FTZ R170, R171, UR31, R170 ;  /* 0x0000001fabaa0c23 */ /* 0x000fe200080100aa */
[----:B------:R-:W-:Y:S01]  /*53f0*/  @P0 FFMA.FTZ R171, R201, UR6, R186 ;  /* 0x00000006c9ab0c23 */ /* 0x000fe200080100ba */
[----:B------:R-:W-:-:S03]  /*5400*/  @P5 FADD.FTZ R241, R4, -R241 ;  /* 0x800000f104f15221 */ /* 0x000fc60000010000 */
[----:B------:R-:W-:-:S04]  /*5410*/  @P0 FADD.FTZ R171, R200, -R171 ;  /* 0x800000abc8ab0221 */ /* 0x000fc80000010000 */
[----:B------:R-:W-:Y:S01]  /*5420*/  @P0 FFMA.FTZ R182, R171, UR31, R182 ;  /* 0x0000001fabb60c23 */ /* 0x000fe200080100b6 */
[----:B------:R-:W-:-:S04]  /*5430*/  @P0 FFMA.FTZ R171, R224, UR6, R186 ;  /* 0x00000006e0ab0c23 */ /* 0x000fc800080100ba */
[----:B------:R-:W-:Y:S01]  /*5440*/  @P0 FADD.FTZ R168, R222, -R171 ;  /* 0x800000abdea80221 */ /* 0x000fe20000010000 */
[----:B------:R-:W-:-:S05]  /*5450*/  HADD2.F32 R171, -RZ, R154.H1_H1 ;  /* 0x3000009affab7230 */ /* 0x000fca0000004100 */
[----:B------:R-:W-:Y:S01]  /*5460*/  @P0 FFMA.FTZ R171, R168, UR31, R171 ;  /* 0x0000001fa8ab0c23 */ /* 0x000fe200080100ab */
[----:B------:R-:W-:Y:S01]  /*5470*/  @P0 FADD.FTZ R168, R220, -R181 ;  /* 0x800000b5dca80221 */ /* 0x000fe20000010000 */
[----:B------:R-:W-:-:S05]  /*5480*/  HADD2.F32 R181, -RZ, R155.H0_H0 ;  /* 0x2000009bffb57230 */ /* 0x000fca0000004100 */
[----:B------:R-:W-:Y:S01]  /*5490*/  @P0 FFMA.FTZ R181, R168, UR31, R181 ;  /* 0x0000001fa8b50c23 */ /* 0x000fe200080100b5 */
[----:B------:R-:W-:-:S05]  /*54a0*/  HADD2.F32 R168, -RZ, R152.H0_H0 ;  /* 0x20000098ffa87230 */ /* 0x000fca0000004100 */
[----:B------:R-:W-:Y:S01]  /*54b0*/  @P5 FFMA.FTZ R168, R241, UR31, R168 ;  /* 0x0000001ff1a85c23 */ /* 0x000fe200080100a8 */
[----:B------:R-:W-:Y:S06]  /*54c0*/  BRA.U !UP3, `(.L_x_2594) ;  /* 0x000000010b2c7547 */ /* 0x000fec000b800000 */
[----:B------:R-:W-:Y:S01]  /*54d0*/  LOP3.LUT P0, RZ, R192, 0xff, RZ, 0xc0, !PT ;  /* 0x000000ffc0ff7812 */ /* 0x000fe2000780c0ff */
[----:B------:R-:W-:-:S04]  /*54e0*/  FMUL.FTZ R240, R168, UR21 ;  /* 0x00000015a8f07c20 */ /* 0x000fc80008410000 */
[----:B------:R-:W-:Y:S01]  /*54f0*/  FMUL.FTZ R242, R240, UR20 ;  /* 0x00000014f0f27c20 */ /* 0x000fe20008410000 */
[----:B------:R-:W-:-:S07]  /*5500*/  CS2R R240, SRZ ;  /* 0x0000000000f07805 */ /* 0x000fce000001ff00 */
[----:B------:R-:W-:Y:S02]  /*5510*/  @P0 HADD2.F32 R245, -RZ, R32.H0_H0 ;  /* 0x20000020fff50230 */ /* 0x000fe40000004100 */
[----:B------:R-:W-:-:S03]  /*5520*/  @P0 HADD2.F32 R243, -RZ, R164.H0_H0 ;  /* 0x200000a4fff30230 */ /* 0x000fc60000004100 */
[-C--:B------:R-:W-:Y:S02]  /*5530*/  @P0 FMUL.FTZ R240, R245, R242.reuse ;  /* 0x000000f2f5f00220 */ /* 0x080fe40000410000 */
[----:B------:R-:W-:-:S03]  /*5540*/  @P0 FMUL.FTZ R241, R243, R242 ;  /* 0x000000f2f3f10220 */ /* 0x000fc60000410000 */
[----:B------:R-:W-:Y:S01]  /*5550*/  F2FP.F16.F32.PACK_AB R240, RZ, R240 ;  /* 0x000000f0fff0723e */ /* 0x000fe200000000ff */
[----:B------:R-:W-:-:S03]  /*5560*/  FADD.FTZ R120, R120, R241 ;  /* 0x000000f178787221 */ /* 0x000fc60000010000 */
[----:B------:R-:W-:-:S07]  /*5570*/  PRMT R156, R240, 0x7610, R156 ;  /* 0x00007610f09c7816 */ /* 0x000fce000000009c */
.L_x_2594:
[----:B------:R-:W-:Y:S01]  /*5580*/  F2FP.F16.F32.PACK_AB R168, R183, R168 ;  /* 0x000000a8b7a8723e */ /* 0x000fe200000000ff */
[----:B------:R-:W-:Y:S06]  /*5590*/  BRA.U !UP3, `(.L_x_2595) ;  /* 0x000000010b307547 */ /* 0x000fec000b800000 */
[----:B------:R-:W-:Y:S01]  /*55a0*/  LOP3.LUT P0, RZ, R192, 0xff00, RZ, 0xc0, !PT ;  /* 0x0000ff00c0ff7812 */ /* 0x000fe2000780c0ff */
[----:B------:R-:W-:Y:S01]  /*55b0*/  FMUL.FTZ R183, R183, UR21 ;  /* 0x00000015b7b77c20 */ /* 0x000fe20008410000 */
[----:B------:R-:W-:-:S03]  /*55c0*/  HFMA2 R240, -RZ, RZ, 0, 0 ;  /* 0x00000000fff07431 */ /* 0x000fc600000001ff */
[----:B------:R-:W-:Y:S01]  /*55d0*/  FMUL.FTZ R241, R183, UR20 ;  /* 0x00000014b7f17c20 */ /* 0x000fe20008410000 */
[----:B------:R-:W-:-:S07]  /*55e0*/  MOV R183, RZ ;  /* 0x000000ff00b77202 */ /* 0x000fce0000000f00 */
[----:B------:R-:W-:Y:S02]  /*55f0*/  @P0 HADD2.F32 R244, -RZ, R32.H1_H1 ;  /* 0x30000020fff40230 */ /* 0x000fe40000004100 */
[----:B------:R-:W-:-:S03]  /*5600*/  @P0 HADD2.F32 R242, -RZ, R164.H1_H1 ;  /* 0x300000a4fff20230 */ /* 0x000fc60000004100 */
[-C--:B------:R-:W-:Y:S02]  /*5610*/  @P0 FMUL.FTZ R183, R244, R241.reuse ;  /* 0x000000f1f4b70220 */ /* 0x080fe40000410000 */
[----:B------:R-:W-:-:S03]  /*5620*/  @P0 FMUL.FTZ R240, R242, R241 ;  /* 0x000000f1f2f00220 */ /* 0x000fc60000410000 */
[----:B------:R-:W-:Y:S01]  /*5630*/  F2FP.F16.F32.PACK_AB R183, RZ, R183 ;  /* 0x000000b7ffb7723e */ /* 0x000fe200000000ff */
[----:B------:R-:W-:-:S03]  /*5640*/  FADD.FTZ R121, R121, R240 ;  /* 0x000000f079797221 */ /* 0x000fc60000010000 */
[----:B------:R-:W-:-:S07]  /*5650*/  PRMT R156, R156, 0x5410, R183 ;  /* 0x000054109c9c7816 */ /* 0x000fce00000000b7 */
.L_x_2595:
[----:B------:R-:W-:Y:S05]  /*5660*/  BRA.U !UP3, `(.L_x_2596) ;  /* 0x000000010b307547 */ /* 0x000fea000b800000 */
[----:B------:R-:W-:Y:S01]  /*5670*/  LOP3.LUT P0, RZ, R192, 0xff0000, RZ, 0xc0, !PT ;  /* 0x00ff0000c0ff7812 */ /* 0x000fe2000780c0ff */
[----:B------:R-:W-:Y:S01]  /*5680*/  FMUL.FTZ R183, R169, UR21 ;  /* 0x00000015a9b77c20 */ /* 0x000fe20008410000 */
[----:B------:R-:W-:-:S03]  /*5690*/  MOV R240, RZ ;  /* 0x000000ff00f07202 */ /* 0x000fc60000000f00 */
[----:B------:R-:W-:Y:S01]  /*56a0*/  FMUL.FTZ R241, R183, UR20 ;  /* 0x00000014b7f17c20 */ /* 0x000fe20008410000 */
[----:B------:R-:W-:-:S07]  /*56b0*/  HFMA2 R183, -RZ, RZ, 0, 0 ;  /* 0x00000000ffb77431 */ /* 0x000fce00000001ff */
[----:B------:R-:W-:Y:S02]  /*56c0*/  @P0 HADD2.F32 R244, -RZ, R33.H0_H0 ;  /* 0x20000021fff40230 */ /* 0x000fe40000004100 */
[----:B------:R-:W-:-:S03]  /*56d0*/  @P0 HADD2.F32 R242, -RZ, R165.H0_H0 ;  /* 0x200000a5fff20230 */ /* 0x000fc60000004100 */
[-C--:B------:R-:W-:Y:S02]  /*56e0*/  @P0 FMUL.FTZ R240, R244, R241.reuse ;  /* 0x000000f1f4f00220 */ /* 0x080fe40000410000 */
[----:B------:R-:W-:-:S03]  /*56f0*/  @P0 FMUL.FTZ R183, R242, R241 ;  /* 0x000000f1f2b70220 */ /* 0x000fc60000410000 */
[----:B------:R-:W-:Y:S01]  /*5700*/  F2FP.F16.F32.PACK_AB R240, RZ, R240 ;  /* 0x000000f0fff0723e */ /* 0x000fe200000000ff */
[----:B------:R-:W-:-:S03]  /*5710*/  FADD.FTZ R122, R122, R183 ;  /* 0x000000b77a7a7221 */ /* 0x000fc60000010000 */
[----:B------:R-:W-:-:S07]  /*5720*/  PRMT R157, R240, 0x7610, R157 ;  /* 0x00007610f09d7816 */ /* 0x000fce000000009d */
.L_x_2596:
[----:B------:R-:W-:Y:S01]  /*5730*/  F2FP.F16.F32.PACK_AB R169, R170, R169 ;  /* 0x000000a9aaa9723e */ /* 0x000fe200000000ff */
[----:B------:R-:W-:Y:S06]  /*5740*/  BRA.U !UP3, `(.L_x_2597) ;  /* 0x000000010b307547 */ /* 0x000fec000b800000 */
[----:B------:R-:W-:Y:S01]  /*5750*/  LOP3.LUT P0, RZ, R192, 0xff000000, RZ, 0xc0, !PT ;  /* 0xff000000c0ff7812 */ /* 0x000fe2000780c0ff */
[----:B------:R-:W-:Y:S01]  /*5760*/  FMUL.FTZ R170, R170, UR21 ;  /* 0x00000015aaaa7c20 */ /* 0x000fe20008410000 */
[----:B------:R-:W-:-:S03]  /*5770*/  MOV R183, RZ ;  /* 0x000000ff00b77202 */ /* 0x000fc60000000f00 */
[----:B------:R-:W-:Y:S01]  /*5780*/  FMUL.FTZ R240, R170, UR20 ;  /* 0x00000014aaf07c20 */ /* 0x000fe20008410000 */
[----:B------:R-:W-:-:S07]  /*5790*/  HFMA2 R170, -RZ, RZ, 0, 0 ;  /* 0x00000000ffaa7431 */ /* 0x000fce00000001ff */
[----:B------:R-:W-:Y:S02]  /*57a0*/  @P0 HADD2.F32 R243, -RZ, R33.H1_H1 ;  /* 0x30000021fff30230 */ /* 0x000fe40000004100 */
[----:B------:R-:W-:-:S03]  /*57b0*/  @P0 HADD2.F32 R241, -RZ, R165.H1_H1 ;  /* 0x300000a5fff10230 */ /* 0x000fc60000004100 */
[-C--:B------:R-:W-:Y:S02]  /*57c0*/  @P0 FMUL.FTZ R183, R243, R240.reuse ;  /* 0x000000f0f3b70220 */ /* 0x080fe40000410000 */
[----:B------:R-:W-:-:S03]  /*57d0*/  @P0 FMUL.FTZ R170, R241, R240 ;  /* 0x000000f0f1aa0220 */ /* 0x000fc60000410000 */
[----:B------:R-:W-:Y:S01]  /*57e0*/  F2FP.F16.F32.PACK_AB R183, RZ, R183 ;  /* 0x000000b7ffb7723e */ /* 0x000fe200000000ff */
[----:B------:R-:W-:-:S03]  /*57f0*/  FADD.FTZ R123, R123, R170 ;  /* 0x000000aa7b7b7221 */ /* 0x000fc60000010000 */
[----:B------:R-:W-:-:S07]  /*5800*/  PRMT R157, R157, 0x5410, R183 ;  /* 0x000054109d9d7816 */ /* 0x000fce00000000b7 */
.L_x_2597:
[----:B------:R-:W-:Y:S05]  /*5810*/  BRA.U !UP3, `(.L_x_2598) ;  /* 0x000000010b307547 */ /* 0x000fea000b800000 */
[----:B------:R-:W-:Y:S01]  /*5820*/  LOP3.LUT P0, RZ, R193, 0xff, RZ, 0xc0, !PT ;  /* 0x000000ffc1ff7812 */ /* 0x000fe2000780c0ff */
[----:B------:R-:W-:Y:S01]  /*5830*/  FMUL.FTZ R170, R182, UR21 ;  /* 0x00000015b6aa7c20 */ /* 0x000fe20008410000 */
[----:B------:R-:W-:-:S03]  /*5840*/  HFMA2 R183, -RZ, RZ, 0, 0 ;  /* 0x00000000ffb77431 */ /* 0x000fc600000001ff */
[----:B------:R-:W-:Y:S01]  /*5850*/  FMUL.FTZ R240, R170, UR20 ;  /* 0x00000014aaf07c20 */ /* 0x000fe20008410000 */
[----:B------:R-:W-:-:S07]  /*5860*/  MOV R170, RZ ;  /* 0x000000ff00aa7202 */ /* 0x000fce0000000f00 */
[----:B------:R-:W-:Y:S02]  /*5870*/  @P0 HADD2.F32 R243, -RZ, R34.H0_H0 ;  /* 0x20000022fff30230 */ /* 0x000fe40000004100 */
[----:B------:R-:W-:-:S03]  /*5880*/  @P0 HADD2.F32 R241, -RZ, R166.H0_H0 ;  /* 0x200000a6fff10230 */ /* 0x000fc60000004100 */
[-C--:B------:R-:W-:Y:S02]  /*5890*/  @P0 FMUL.FTZ R170, R243, R240.reuse ;  /* 0x000000f0f3aa0220 */ /* 0x080fe40000410000 */
[----:B------:R-:W-:-:S03]  /*58a0*/  @P0 FMUL.FTZ R183, R241, R240 ;  /* 0x000000f0f1b70220 */ /* 0x000fc60000410000 */
[----:B------:R-:W-:Y:S01]  /*58b0*/  F2FP.F16.F32.PACK_AB R170, RZ, R170 ;  /* 0x000000aaffaa723e */ /* 0x000fe200000000ff */
[----:B------:R-:W-:-:S03]  /*58c0*/  FADD.FTZ R124, R124, R183 ;  /* 0x000000b77c7c7221 */ /* 0x000fc60000010000 */
[----:B------:R-:W-:-:S07]  /*58d0*/  PRMT R158, R170, 0x7610, R158 ;  /* 0x00007610aa9e7816 */ /* 0x000fce000000009e */
.L_x_2598:
        /* <DEDUP_REMOVED lines=14> */
.L_x_2599:
        /* <DEDUP_REMOVED lines=13> */
.L_x_2600:
[----:B------:R-:W-:Y:S01]  /*5a90*/  F2FP.F16.F32.PACK_AB R171, R180, R181 ;  /* 0x000000b5b4ab723e */ /* 0x000fe200000000ff */
[----:B------:R-:W-:Y:S06]  /*5aa0*/  BRA.U !UP3, `(.L_x_2574) ;  /* 0x000000010b307547 */ /* 0x000fec000b800000 */
[----:B------:R-:W-:Y:S01]  /*5ab0*/  ISETP.GE.U32.AND P0, PT, R192, RZ, PT ;  /* 0x000000ffc000720c */ /* 0x000fe20003f06070 */
[----:B------:R-:W-:-:S03]  /*5ac0*/  FMUL.FTZ R180, R180, UR21 ;  /* 0x00000015b4b47c20 */ /* 0x000fc60008410000 */
[----:B------:R-:W-:Y:S01]  /*5ad0*/  ISETP.GE.U32.AND.EX P0, PT, R193, 0x1000000, PT, P0 ;  /* 0x01000000c100780c */ /* 0x000fe20003f06100 */
[----:B------:R-:W-:Y:S01]  /*5ae0*/  FMUL.FTZ R182, R180, UR20 ;  /* 0x00000014b4b67c20 */ /* 0x000fe20008410000 */
[----:B------:R-:W-:-:S11]  /*5af0*/  CS2R R180, SRZ ;  /* 0x0000000000b47805 */ /* 0x000fd6000001ff00 */
[----:B------:R-:W-:Y:S02]  /*5b00*/  @P0 HADD2.F32 R241, -RZ, R35.H1_H1 ;  /* 0x30000023fff10230 */ /* 0x000fe40000004100 */
[----:B------:R-:W-:-:S03]  /*5b10*/  @P0 HADD2.F32 R183, -RZ, R167.H1_H1 ;  /* 0x300000a7ffb70230 */ /* 0x000fc60000004100 */
[-C--:B------:R-:W-:Y:S02]  /*5b20*/  @P0 FMUL.FTZ R181, R241, R182.reuse ;  /* 0x000000b6f1b50220 */ /* 0x080fe40000410000 */
[----:B------:R-:W-:-:S03]  /*5b30*/  @P0 FMUL.FTZ R180, R183, R182 ;  /* 0x000000b6b7b40220 */ /* 0x000fc60000410000 */
[----:B------:R-:W-:Y:S01]  /*5b40*/  F2FP.F16.F32.PACK_AB R181, RZ, R181 ;  /* 0x000000b5ffb5723e */ /* 0x000fe200000000ff */
[----:B------:R-:W-:-:S03]  /*5b50*/  FADD.FTZ R127, R127, R180 ;  /* 0x000000b47f7f7221 */ /* 0x000fc60000010000 */
[----:B------:R-:W-:-:S07]  /*5b60*/  PRMT R159, R159, 0x5410, R181 ;  /* 0x000054109f9f7816 */ /* 0x000fce00000000b5 */
.L_x_2574:
[----:B------:R-:W-:Y:S01]  /*5b70*/  ISETP.NE.U32.AND P0, PT, R239, RZ, PT ;  /* 0x000000ffef00720c */ /* 0x000fe20003f05070 */
[----:B------:R-:W0:Y:S01]  /*5b80*/  @UP3 LDCU.64 UR4, c[0x0][0x468] ;  /* 0x00008d00ff0437ac */ /* 0x000e220008000a00 */
[----:B------:R-:W-:Y:S02]  /*5b90*/  PLOP3.LUT P5, PT, PT, PT, UP3, 0x80, 0x8 ;  /* 0x000000000008781c */ /* 0x000fe40003faf038 */
[----:B------:R-:W-:-:S13]  /*5ba0*/  ISETP.NE.AND.EX P0, PT, R187, RZ, PT, P0 ;  /* 0x000000ffbb00720c */ /* 0x000fda0003f05300 */
[----:B------:R-:W1:Y:S02]  /*5bb0*/  @P0 LDC.64 R180, c[0x0][0x478] ;  /* 0x00011e00ffb40b82 */ /* 0x000e640000000a00 */
[C---:B-1----:R-:W-:Y:S01]  /*5bc0*/  @P0 IMAD.WIDE.U32 R182, R185.reuse, 0x10, R180 ;  /* 0x00000010b9b60825 */ /* 0x042fe200078e00b4 */
[----:B------:R-:W-:Y:S02]  /*5bd0*/  MOV R181, 0x10 ;  /* 0x0000001000b57802 */ /* 0x000fe40000000f00 */
[----:B------:R-:W-:Y:S02]  /*5be0*/  IADD3 R185, PT, PT, R185, 0x80, RZ ;  /* 0x00000080b9b97810 */ /* 0x000fe40007ffe0ff */
[----:B------:R1:W-:Y:S01]  /*5bf0*/  @P0 STG.E.128 desc[UR10][R182.64], R168 ;  /* 0x000000a8b6000986 */ /* 0x0003e2000c101d0a */
[----:B------:R-:W-:Y:S01]  /*5c00*/  PLOP3.LUT P0, PT, PT, PT, UP3, 0x80, 0x8 ;  /* 0x000000000008781c */ /* 0x000fe20003f0f038 */
[C---:B0-----:R-:W-:Y:S01]  /*5c10*/  @P5 IMAD.WIDE.U32 R180, R184.reuse, R181, UR4 ;  /* 0x00000004b8b45e25 */ /* 0x041fe2000f8e00b5 */
[----:B------:R-:W-:-:S11]  /*5c20*/  IADD3 R184, PT, PT, R184, 0x80, RZ ;  /* 0x00000080b8b87810 */ /* 0x000fd60007ffe0ff */
[----:B------:R1:W-:Y:S02]  /*5c30*/  @P0 STG.E.128 desc[UR10][R180.64], R156 ;  /* 0x0000009cb4000986 */ /* 0x0003e4000c101d0a */
.L_x_2535:
[----:B------:R-:W-:Y:S05]  /*5c40*/  BSYNC.RECONVERGENT B0 ;  /* 0x0000000000007941 */ /* 0x000fea0003800200 */
.L_x_2534:
[----:B------:R-:W-:Y:S04]  /*5c50*/  BSSY.RECONVERGENT B0, `(.L_x_2601) ;  /* 0x00002de000007945 */ /* 0x000fe80003800200 */
[----:B------:R-:W-:Y:S05]  /*5c60*/  @!P2 BRA `(.L_x_2602) ;  /* 0x0000002c0070a947 */ /* 0x000fea0003800000 */
[----:B------:R-:W-:-:S04]  /*5c70*/  UISETP.NE.U32.AND UP0, UPT, UR22, URZ, UPT ;  /* 0x000000ff1600728c */ /* 0x000fc8000bf05070 */
[----:B------:R-:W-:Y:S01]  /*5c80*/  UISETP.NE.AND.EX UP0, UPT, UR23, URZ, UPT, UP0 ;  /* 0x000000ff1700728c */ /* 0x000fe2000bf05300 */
[----:B------:R-:W-:Y:S10]  /*5c90*/  BRA.U !UP3, `(.L_x_2603) ;  /* 0x000000010b0c7547 */ /* 0x000ff4000b800000 */
[----:B-----5:R-:W0:Y:S02]  /*5ca0*/  LDC.64 R164, c[0x0][0x390] ;  /* 0x0000e400ffa47b82 */ /* 0x020e240000000a00 */
[----:B0-----:R-:W-:-:S06]  /*5cb0*/  IMAD.WIDE.U32 R164, R184, 0x10, R164 ;  /* 0x00000010b8a47825 */ /* 0x001fcc00078e00a4 */
[----:B------:R-:W5:Y:S02]  /*5cc0*/  LDG.E.128 R164, desc[UR10][R164.64] ;  /* 0x0000000aa4a47981 */ /* 0x000f64000c1e1d00 */
.L_x_2603:
[----:B------:R-:W-:Y:S05]  /*5cd0*/  BRA.U !UP0, `(.L_x_2604) ;  /* 0x0000001108587547 */ /* 0x000fea000b800000 */
[----:B------:R-:W-:-:S04]  /*5ce0*/  UISETP.NE.U32.AND UP0, UPT, UR24, URZ, UPT ;  /* 0x000000ff1800728c */ /* 0x000fc8000bf05070 */
[----:B------:R-:W-:-:S06]  /*5cf0*/  UISETP.NE.AND.EX UP0, UPT, UR25, URZ, UPT, UP0 ;  /* 0x000000ff1900728c */ /* 0x000fcc000bf05300 */
[----:B------:R-:W-:-:S13]  /*5d00*/  PLOP3.LUT P5, PT, PT, PT, UP0, 0x80, 0x8 ;  /* 0x000000000008781c */ /* 0x000fda0003faf008 */
[----:B------:R-:W-:Y:S05]  /*5d10*/  @!P5 BRA `(.L_x_2605) ;  /* 0x00000008003cd947 */ /* 0x000fea0003800000 */
[----:B------:R-:W-:Y:S01]  /*5d20*/  ISETP.LT.AND P0, PT, RZ, UR32, PT ;  /* 0x00000020ff007c0c */ /* 0x000fe2000bf01270 */
[----:B-1---5:R-:W-:Y:S02]  /*5d30*/  HADD2.F32 R183, -RZ, R24.H1_H1 ;  /* 0x30000018ffb77230 */ /* 0x022fe40000004100 */
[----:B------:R-:W-:Y:S02]  /*5d40*/  HADD2.F32 R169, -RZ, R25.H0_H0 ;  /* 0x20000019ffa97230 */ /* 0x000fe40000004100 */
[----:B------:R-:W-:Y:S02]  /*5d50*/  HADD2.F32 R182, -RZ, R26.H0_H0 ;  /* 0x2000001affb67230 */ /* 0x000fe40000004100 */
[----:B------:R-:W-:-:S06]  /*5d60*/  HADD2.F32 R180, -RZ, R27.H1_H1 ;  /* 0x3000001bffb47230 */ /* 0x000fcc0000004100 */
[--C-:B------:R-:W-:Y:S01]  /*5d70*/  @P0 FFMA.FTZ R168, R10, UR6, R186.reuse ;  /* 0x000000060aa80c23 */ /* 0x100fe200080100ba */
[--C-:B------:R-:W-:Y:S01]  /*5d80*/  @P0 FFMA.FTZ R171, R15, UR6, R186.reuse ;  /* 0x000000060fab0c23 */ /* 0x100fe200080100ba */
[----:B------:R-:W-:Y:S02]  /*5d90*/  @P0 FFMA.FTZ R181, R203, UR6, R186 ;  /* 0x00000006cbb50c23 */ /* 0x000fe400080100ba */
[----:B------:R-:W-:Y:S01]  /*5da0*/  @P0 FADD.FTZ R168, R9, -R168 ;  /* 0x800000a809a80221 */ /* 0x000fe20000010000 */
[----:B------:R-:W-:Y:S01]  /*5db0*/  @P0 FADD.FTZ R170, R16, -R171 ;  /* 0x800000ab10aa0221 */ /* 0x000fe20000010000 */
[----:B------:R-:W-:Y:S02]  /*5dc0*/  @P0 FADD.FTZ R181, R202, -R181 ;  /* 0x800000b5cab50221 */ /* 0x000fe40000010000 */
[----:B------:R-:W-:Y:S01]  /*5dd0*/  @P0 FFMA.FTZ R183, R168, UR31, R183 ;  /* 0x0000001fa8b70c23 */ /* 0x000fe200080100b7 */
[----:B------:R-:W-:Y:S01]  /*5de0*/  @P0 FFMA.FTZ R168, R188, UR6, R186 ;  /* 0x00000006bca80c23 */ /* 0x000fe200080100ba */
[----:B------:R-:W-:Y:S01]  /*5df0*/  @P0 FFMA.FTZ R169, R170, UR31, R169 ;  /* 0x0000001faaa90c23 */ /* 0x000fe200080100a9 */
[----:B------:R-:W-:-:S02]  /*5e00*/  HADD2.F32 R170, -RZ, R25.H1_H1 ;  /* 0x30000019ffaa7230 */ /* 0x000fc40000004100 */
[----:B------:R-:W-:Y:S01]  /*5e10*/  @P0 FFMA.FTZ R182, R181, UR31, R182 ;  /* 0x0000001fb5b60c23 */ /* 0x000fe200080100b6 */
[----:B------:R-:W-:Y:S01]  /*5e20*/  @P0 FADD.FTZ R171, R23, -R168 ;  /* 0x800000a817ab0221 */ /* 0x000fe20000010000 */
[--C-:B------:R-:W-:Y:S01]  /*5e30*/  @P0 FFMA.FTZ R168, R210, UR6, R186.reuse ;  /* 0x00000006d2a80c23 */ /* 0x100fe200080100ba */
[----:B------:R-:W-:Y:S02]  /*5e40*/  @P0 FFMA.FTZ R181, R209, UR6, R186 ;  /* 0x00000006d1b50c23 */ /* 0x000fe400080100ba */
[----:B------:R-:W-:Y:S01]  /*5e50*/  @P0 FFMA.FTZ R170, R171, UR31, R170 ;  /* 0x0000001fabaa0c23 */ /* 0x000fe200080100aa */
[----:B------:R-:W-:Y:S02]  /*5e60*/  HADD2.F32 R171, -RZ, R26.H1_H1 ;  /* 0x3000001affab7230 */ /* 0x000fe40000004100 */
[----:B------:R-:W-:-:S04]  /*5e70*/  @P0 FADD.FTZ R168, R221, -R168 ;  /* 0x800000a8dda80221 */ /* 0x000fc80000010000 */
[----:B------:R-:W-:Y:S01]  /*5e80*/  @P0 FFMA.FTZ R171, R168, UR31, R171 ;  /* 0x0000001fa8ab0c23 */ /* 0x000fe200080100ab */
[----:B------:R-:W-:Y:S01]  /*5e90*/  @P0 FADD.FTZ R168, R218, -R181 ;  /* 0x800000b5daa80221 */ /* 0x000fe20000010000 */
[----:B------:R-:W-:-:S05]  /*5ea0*/  HADD2.F32 R181, -RZ, R27.H0_H0 ;  /* 0x2000001bffb57230 */ /* 0x000fca0000004100 */
[----:B------:R-:W-:Y:S01]  /*5eb0*/  @P0 FFMA.FTZ R181, R168, UR31, R181 ;  /* 0x0000001fa8b50c23 */ /* 0x000fe200080100b5 */
[----:B------:R-:W-:-:S04]  /*5ec0*/  @P0 FFMA.FTZ R168, R232, UR6, R186 ;  /* 0x00000006e8a80c23 */ /* 0x000fc800080100ba */
[----:B------:R-:W-:Y:S01]  /*5ed0*/  @P0 FADD.FTZ R187, R237, -R168 ;  /* 0x800000a8edbb0221 */ /* 0x000fe20000010000 */
[----:B------:R-:W-:-:S03]  /*5ee0*/  HADD2.F32 R168, -RZ, R24.H0_H0 ;  /* 0x20000018ffa87230 */ /* 0x000fc60000004100 */
[----:B------:R-:W-:Y:S01]  /*5ef0*/  @P0 FFMA.FTZ R180, R187, UR31, R180 ;  /* 0x0000001fbbb40c23 */ /* 0x000fe200080100b4 */
[----:B------:R-:W-:-:S04]  /*5f00*/  @P0 FFMA.FTZ R187, R7, UR6, R186 ;  /* 0x0000000607bb0c23 */ /* 0x000fc800080100ba */
[----:B------:R-:W-:-:S04]  /*5f10*/  @P0 FADD.FTZ R187, R8, -R187 ;  /* 0x800000bb08bb0221 */ /* 0x000fc80000010000 */
[----:B------:R-:W-:Y:S01]  /*5f20*/  @P0 FFMA.FTZ R168, R187, UR31, R168 ;  /* 0x0000001fbba80c23 */ /* 0x000fe200080100a8 */
[----:B------:R-:W-:Y:S06]  /*5f30*/  BRA.U !UP3, `(.L_x_2606) ;  /* 0x000000010b307547 */ /* 0x000fec000b800000 */
[----:B------:R-:W-:Y:S01]  /*5f40*/  LOP3.LUT P0, RZ, R190, 0xff, RZ, 0xc0, !PT ;  /* 0x000000ffbeff7812 */ /* 0x000fe2000780c0ff */
[----:B------:R-:W-:Y:S01]  /*5f50*/  FMUL.FTZ R187, R168, UR21 ;  /* 0x00000015a8bb7c20 */ /* 0x000fe20008410000 */
[----:B------:R-:W-:-:S03]  /*5f60*/  MOV R239, RZ ;  /* 0x000000ff00ef7202 */ /* 0x000fc60000000f00 */
[----:B------:R-:W-:Y:S01]  /*5f70*/  FMUL.FTZ R241, R187, UR20 ;  /* 0x00000014bbf17c20 */ /* 0x000fe20008410000 */
[----:B------:R-:W-:-:S07]  /*5f80*/  HFMA2 R187, -RZ, RZ, 0, 0 ;  /* 0x00000000ffbb7431 */ /* 0x000fce00000001ff */
[----:B------:R-:W-:Y:S02]  /*5f90*/  @P0 HADD2.F32 R240, -RZ, R40.H0_H0 ;  /* 0x20000028fff00230 */ /* 0x000fe40000004100 */
[----:B------:R-:W-:-:S03]  /*5fa0*/  @P0 HADD2.F32 R242, -RZ, R164.H0_H0 ;  /* 0x200000a4fff20230 */ /* 0x000fc60000004100 */
[----:B------:R-:W-:Y:S02]  /*5fb0*/  @P0 FMUL.FTZ R239, R241, R240 ;  /* 0x000000f0f1ef0220 */ /* 0x000fe40000410000 */
[----:B------:R-:W-:-:S03]  /*5fc0*/  @P0 FMUL.FTZ R187, R242, R241 ;  /* 0x000000f1f2bb0220 */ /* 0x000fc60000410000 */
[----:B------:R-:W-:Y:S01]  /*5fd0*/  F2FP.F16.F32.PACK_AB R239, RZ, R239 ;  /* 0x000000efffef723e */ /* 0x000fe200000000ff */
[----:B------:R-:W-:-:S03]  /*5fe0*/  FADD.FTZ R128, R128, R187 ;  /* 0x000000bb80807221 */ /* 0x000fc60000010000 */
[----:B------:R-:W-:-:S07]  /*5ff0*/  PRMT R156, R239, 0x7610, R156 ;  /* 0x00007610ef9c7816 */ /* 0x000fce000000009c */
.L_x_2606:
        /* <DEDUP_REMOVED lines=9> */
[----:B------:R-:W-:Y:S02]  /*6090*/  @P0 FMUL.FTZ R183, R242, R187 ;  /* 0x000000bbf2b70220 */ /* 0x000fe40000410000 */
[----:B------:R-:W-:-:S03]  /*60a0*/  @P0 FMUL.FTZ R240, R239, R242 ;  /* 0x000000f2eff00220 */ /* 0x000fc60000410000 */
[----:B------:R-:W-:Y:S01]  /*60b0*/  F2FP.F16.F32.PACK_AB R183, RZ, R183 ;  /* 0x000000b7ffb7723e */ /* 0x000fe200000000ff */
[----:B------:R-:W-:-:S03]  /*60c0*/  FADD.FTZ R129, R129, R240 ;  /* 0x000000f081817221 */ /* 0x000fc60000010000 */
[----:B------:R-:W-:-:S07]  /*60d0*/  PRMT R156, R156, 0x5410, R183 ;  /* 0x000054109c9c7816 */ /* 0x000fce00000000b7 */
.L_x_2607:
        /* <DEDUP_REMOVED lines=13> */
.L_x_2608:
        /* <DEDUP_REMOVED lines=9> */
[----:B------:R-:W-:Y:S02]  /*6240*/  @P0 FMUL.FTZ R183, R240, R187 ;  /* 0x000000bbf0b70220 */ /* 0x000fe40000410000 */
[----:B------:R-:W-:-:S03]  /*6250*/  @P0 FMUL.FTZ R170, R239, R240 ;  /* 0x000000f0efaa0220 */ /* 0x000fc60000410000 */
[----:B------:R-:W-:Y:S01]  /*6260*/  F2FP.F16.F32.PACK_AB R183, RZ, R183 ;  /* 0x000000b7ffb7723e */ /* 0x000fe200000000ff */
[----:B------:R-:W-:-:S03]  /*6270*/  FADD.FTZ R131, R131, R170 ;  /* 0x000000aa83837221 */ /* 0x000fc60000010000 */
[----:B------:R-:W-:-:S07]  /*6280*/  PRMT R157, R157, 0x5410, R183 ;  /* 0x000054109d9d7816 */ /* 0x000fce00000000b7 */
.L_x_2609:
        /* <DEDUP_REMOVED lines=8> */
[----:B------:R-:W-:Y:S02]  /*6310*/  @P0 FMUL.FTZ R170, R240, R187 ;  /* 0x000000bbf0aa0220 */ /* 0x000fe40000410000 */
[----:B------:R-:W-:-:S03]  /*6320*/  @P0 FMUL.FTZ R183, R239, R240 ;  /* 0x000000f0efb70220 */ /* 0x000fc60000410000 */
[----:B------:R-:W-:Y:S01]  /*6330*/  F2FP.F16.F32.PACK_AB R170, RZ, R170 ;  /* 0x000000aaffaa723e */ /* 0x000fe200000000ff */
[----:B------:R-:W-:-:S03]  /*6340*/  FADD.FTZ R132, R132, R183 ;  /* 0x000000b784847221 */ /* 0x000fc60000010000 */
[----:B------:R-:W-:-:S07]  /*6350*/  PRMT R158, R170, 0x7610, R158 ;  /* 0x00007610aa9e7816 */ /* 0x000fce000000009e */
.L_x_2610:
        /* <DEDUP_REMOVED lines=14> */
.L_x_2611:
        /* <DEDUP_REMOVED lines=13> */
.L_x_2612:
[----:B------:R-:W-:Y:S01]  /*6510*/  F2FP.F16.F32.PACK_AB R171, R180, R181 ;  /* 0x000000b5b4ab723e */ /* 0x000fe200000000ff */
[----:B------:R-:W-:Y:S06]  /*6520*/  BRA.U !UP3, `(.L_x_2613) ;  /* 0x000000250b147547 */ /* 0x000fec000b800000 */
[----:B------:R-:W-:Y:S01]  /*6530*/  ISETP.GE.U32.AND P0, PT, R190, RZ, PT ;  /* 0x000000ffbe00720c */ /* 0x000fe20003f06070 */
[----:B------:R-:W-:Y:S01]  /*6540*/  FMUL.FTZ R180, R180, UR21 ;  /* 0x00000015b4b47c20 */ /* 0x000fe20008410000 */
[----:B------:R-:W-:Y:S02]  /*6550*/  HFMA2 R181, -RZ, RZ, 0, 0 ;  /* 0x00000000ffb57431 */ /* 0x000fe400000001ff */
[----:B------:R-:W-:Y:S01]  /*6560*/  ISETP.GE.U32.AND.EX P0, PT, R191, 0x1000000, PT, P0 ;  /* 0x01000000bf00780c */ /* 0x000fe20003f06100 */
[----:B------:R-:W-:-:S12]  /*6570*/  FMUL.FTZ R183, R180, UR20 ;  /* 0x00000014b4b77c20 */ /* 0x000fd80008410000 */
[----:B------:R-:W-:Y:S02]  /*6580*/  @P0 HADD2.F32 R180, -RZ, R43.H1_H1 ;  /* 0x3000002bffb40230 */ /* 0x000fe40000004100 */
[----:B------:R-:W-:-:S03]  /*6590*/  @P0 HADD2.F32 R182, -RZ, R167.H1_H1 ;  /* 0x300000a7ffb60230 */ /* 0x000fc60000004100 */
[----:B------:R-:W-:Y:S01]  /*65a0*/  @P0 FMUL.FTZ R181, R183, R180 ;  /* 0x000000b4b7b50220 */ /* 0x000fe20000410000 */
[----:B------:R-:W-:Y:S01]  /*65b0*/  MOV R180, RZ ;  /* 0x000000ff00b47202 */ /* 0x000fe20000000f00 */
[----:B------:R-:W-:-:S03]  /*65c0*/  @P0 FMUL.FTZ R180, R182, R183 ;  /* 0x000000b7b6b40220 */ /* 0x000fc60000410000 */
[----:B------:R-:W-:Y:S01]  /*65d0*/  F2FP.F16.F32.PACK_AB R181, RZ, R181 ;  /* 0x000000b5ffb5723e */ /* 0x000fe200000000ff */
[----:B------:R-:W-:-:S03]  /*65e0*/  FADD.FTZ R135, R135, R180 ;  /* 0x000000b487877221 */ /* 0x000fc60000010000 */
[----:B------:R-:W-:Y:S01]  /*65f0*/  PRMT R159, R159, 0x5410, R181 ;  /* 0x000054109f9f7816 */ /* 0x000fe200000000b5 */
[----:B------:R-:W-:Y:S06]  /*6600*/  BRA `(.L_x_2613) ;  /* 0x0000002000dc7947 */ /* 0x000fec0003800000 */
.L_x_2605:
[----:B------:R-:W-:Y:S01]  /*6610*/  ISETP.LT.AND P6, PT, RZ, UR32, PT ;  /* 0x00000020ff007c0c */ /* 0x000fe2000bfc1270 */
[----:B------:R-:W-:-:S12]  /*6620*/  BRA.U !UP3, `(.L_x_2614) ;  /* 0x000000010b3c7547 */ /* 0x000fd8000b800000 */
[----:B-1----:R-:W-:Y:S01]  /*6630*/  @P6 FFMA.FTZ R181, R7, UR6, R186 ;  /* 0x0000000607b56c23 */ /* 0x002fe200080100ba */
        /* <DEDUP_REMOVED lines=14> */
.L_x_2614:
[----:B------:R-:W-:Y:S05]  /*6720*/  BRA.U !UP3, `(.L_x_2615) ;  /* 0x000000010b3c7547 */ /* 0x000fea000b800000 */
[----:B-1----:R-:W-:Y:S01]  /*6730*/  @P6 FFMA.FTZ R180, R10, UR6, R186 ;  /* 0x000000060ab46c23 */ /* 0x002fe200080100ba */
        /* <DEDUP_REMOVED lines=14> */
.L_x_2615:
[----:B------:R-:W-:Y:S05]  /*6820*/  BRA.U !UP3, `(.L_x_2616) ;  /* 0x000000010b3c7547 */ /* 0x000fea000b800000 */
        /* <DEDUP_REMOVED lines=15> */
.L_x_2616:
        /* <DEDUP_REMOVED lines=16> */
.L_x_2617:
        /* <DEDUP_REMOVED lines=16> */
.L_x_2618:
        /* <DEDUP_REMOVED lines=16> */
.L_x_2619:
        /* <DEDUP_REMOVED lines=16> */
.L_x_2620:
[----:B------:R-:W-:Y:S05]  /*6d20*/  BRA.U !UP3, `(.L_x_2613) ;  /* 0x0000001d0b147547 */ /* 0x000fea000b800000 */
[----:B-1----:R-:W-:Y:S01]  /*6d30*/  @P6 FFMA.FTZ R180, R232, UR6, R186 ;  /* 0x00000006e8b46c23 */ /* 0x002fe200080100ba */
[----:B-----5:R-:W-:-:S03]  /*6d40*/  ISETP.GE.U32.AND P0, PT, R190, RZ, PT ;  /* 0x000000ffbe00720c */ /* 0x020fc60003f06070 */
[----:B------:R-:W-:Y:S01]  /*6d50*/  @P6 FADD.FTZ R181, R237, -R180 ;  /* 0x800000b4edb56221 */ /* 0x000fe20000010000 */
[----:B------:R-:W-:Y:S01]  /*6d60*/  ISETP.GE.U32.AND.EX P0, PT, R191, 0x1000000, PT, P0 ;  /* 0x01000000bf00780c */ /* 0x000fe20003f06100 */
[----:B------:R-:W-:-:S05]  /*6d70*/  HADD2.F32 R180, -RZ, R27.H1_H1 ;  /* 0x3000001bffb47230 */ /* 0x000fca0000004100 */
[----:B------:R-:W-:-:S04]  /*6d80*/  @P6 FFMA.FTZ R180, R181, UR31, R180 ;  /* 0x0000001fb5b46c23 */ /* 0x000fc800080100b4 */
[----:B------:R-:W-:-:S03]  /*6d90*/  FMUL.FTZ R180, R180, UR21 ;  /* 0x00000015b4b47c20 */ /* 0x000fc60008410000 */
        /* <DEDUP_REMOVED lines=10> */
.L_x_2604:
[----:B------:R-:W-:-:S04]  /*6e40*/  UISETP.NE.U32.AND UP0, UPT, UR24, URZ, UPT ;  /* 0x000000ff1800728c */ /* 0x000fc8000bf05070 */
[----:B------:R-:W-:-:S06]  /*6e50*/  UISETP.NE.AND.EX UP0, UPT, UR25, URZ, UPT, UP0 ;  /* 0x000000ff1900728c */ /* 0x000fcc000bf05300 */
[----:B------:R-:W-:-:S13]  /*6e60*/  PLOP3.LUT P5, PT, PT, PT, UP0, 0x80, 0x8 ;  /* 0x000000000008781c */ /* 0x000fda0003faf008 */
[----:B------:R-:W-:Y:S05]  /*6e70*/  @!P5 BRA `(.L_x_2621) ;  /* 0x0000000800bcd947 */ /* 0x000fea0003800000 */
[--C-:B-1----:R-:W-:Y:S01]  /*6e80*/  FFMA.FTZ R169, R7, UR6, R186.reuse ;  /* 0x0000000607a97c23 */ /* 0x102fe200080100ba */
        /* <DEDUP_REMOVED lines=39> */
.L_x_2622:
        /* <DEDUP_REMOVED lines=17> */
.L_x_2623:
        /* <DEDUP_REMOVED lines=17> */
.L_x_2624:
        /* <DEDUP_REMOVED lines=17> */
.L_x_2625:
        /* <DEDUP_REMOVED lines=20> */
.L_x_2626:
        /* <DEDUP_REMOVED lines=18> */
.L_x_2627:
[--C-:B------:R-:W-:Y:S01]  /*7690*/  FFMA.FTZ R168, R232, UR6, R186.reuse ;  /* 0x00000006e8a87c23 */ /* 0x100fe200080100ba */
[----:B------:R-:W-:-:S03]  /*76a0*/  FFMA.FTZ R171, R209, UR6, R186 ;  /* 0x00000006d1ab7c23 */ /* 0x000fc600080100ba */
[----:B------:R-:W-:Y:S01]  /*76b0*/  FADD.FTZ R168, R237, -R168 ;  /* 0x800000a8eda87221 */ /* 0x000fe20000010000 */
[----:B------:R-:W-:-:S03]  /*76c0*/  FADD.FTZ R171, R218, -R171 ;  /* 0x800000abdaab7221 */ /* 0x000fc60000010000 */
[----:B------:R-:W-:Y:S01]  /*76d0*/  FMUL.FTZ R180, R168, UR31 ;  /* 0x0000001fa8b47c20 */ /* 0x000fe20008410000 */
[----:B------:R-:W-:Y:S01]  /*76e0*/  FMUL.FTZ R171, R171, UR31 ;  /* 0x0000001fabab7c20 */ /* 0x000fe20008410000 */
[----:B------:R-:W-:-:S03]  /*76f0*/  F2FP.F16.F32.PACK_AB R168, R240, R242 ;  /* 0x000000f2f0a8723e */ /* 0x000fc600000000ff */
        /* <DEDUP_REMOVED lines=19> */
.L_x_2628:
        /* <DEDUP_REMOVED lines=20> */
.L_x_2621:
[----:B------:R-:W-:Y:S05]  /*7970*/  BRA.U !UP3, `(.L_x_2629) ;  /* 0x000000010b7c7547 */ /* 0x000fea000b800000 */
[----:B-----5:R-:W-:Y:S01]  /*7980*/  LOP3.LUT P0, RZ, R190, 0xff, RZ, 0xc0, !PT ;  /* 0x000000ffbeff7812 */ /* 0x020fe2000780c0ff */
[----:B------:R-:W-:Y:S01]  /*7990*/  BSSY.RECONVERGENT B1, `(.L_x_2630) ;  /* 0x000000c000017945 */ /* 0x000fe20003800200 */
[----:B-1----:R-:W-:-:S11]  /*79a0*/  HFMA2 R181, -RZ, RZ, 0, 0 ;  /* 0x00000000ffb57431 */ /* 0x002fd600000001ff */
[----:B------:R-:W-:Y:S05]  /*79b0*/  @!P0 BRA `(.L_x_2631) ;  /* 0x0000000000248947 */ /* 0x000fea0003800000 */
[----:B------:R-:W-:Y:S01]  /*79c0*/  FFMA.FTZ R181, R7, UR6, R186 ;  /* 0x0000000607b57c23 */ /* 0x000fe200080100ba */
[----:B------:R-:W-:-:S03]  /*79d0*/  ISETP.LT.AND P6, PT, RZ, UR32, PT ;  /* 0x00000020ff007c0c */ /* 0x000fc6000bfc1270 */
[----:B------:R-:W-:-:S04]  /*79e0*/  FADD.FTZ R181, R8, -R181 ;  /* 0x800000b508b57221 */ /* 0x000fc80000010000 */
[----:B------:R-:W-:Y:S01]  /*79f0*/  FMUL.FTZ R180, R181, UR31 ;  /* 0x0000001fb5b47c20 */ /* 0x000fe20008410000 */
[----:B------:R-:W-:-:S04]  /*7a00*/  HADD2.F32 R181, -RZ, R164.H0_H0 ;  /* 0x200000a4ffb57230 */ /* 0x000fc80000004100 */
[----:B------:R-:W-:-:S05]  /*7a10*/  FSEL R180, R180, RZ, P6 ;  /* 0x000000ffb4b47208 */ /* 0x000fca0003000000 */
[----:B------:R-:W-:-:S04]  /*7a20*/  FMUL.FTZ R180, R180, UR21 ;  /* 0x00000015b4b47c20 */ /* 0x000fc80008410000 */
[----:B------:R-:W-:-:S04]  /*7a30*/  FMUL.FTZ R180, R180, UR20 ;  /* 0x00000014b4b47c20 */ /* 0x000fc80008410000 */
[----:B------:R-:W-:-:S07]  /*7a40*/  FMUL.FTZ R181, R181, R180 ;  /* 0x000000b4b5b57220 */ /* 0x000fce0000410000 */
.L_x_2631:
[----:B------:R-:W-:Y:S05]  /*7a50*/  BSYNC.RECONVERGENT B1 ;  /* 0x0000000000017941 */ /* 0x000fea0003800200 */
.L_x_2630:
        /* <DEDUP_REMOVED lines=13> */
.L_x_2633:
[----:B------:R-:W-:Y:S05]  /*7b30*/  BSYNC.RECONVERGENT B1 ;  /* 0x0000000000017941 */ /* 0x000fea0003800200 */
.L_x_2632:
[----:B------:R-:W-:Y:S02]  /*7b40*/  F2FP.F16.F32.PACK_AB R180, RZ, R128 ;  /* 0x00000080ffb4723e */ /* 0x000fe400000000ff */
[----:B------:R-:W-:Y:S02]  /*7b50*/  MOV R128, R181 ;  /* 0x000000b500807202 */ /* 0x000fe40000000f00 */
[----:B------:R-:W-:-:S07]  /*7b60*/  PRMT R156, R180, 0x7610, R156 ;  /* 0x00007610b49c7816 */ /* 0x000fce000000009c */
.L_x_2629:
[----:B------:R-:W-:Y:S05]  /*7b70*/  BRA.U !UP3, `(.L_x_2634) ;  /* 0x000000010b7c7547 */ /* 0x000fea000b800000 */
[----:B-----5:R-:W-:Y:S01]  /*7b80*/  LOP3.LUT P0, RZ, R190, 0xff00, RZ, 0xc0, !PT ;  /* 0x0000ff00beff7812 */ /* 0x020fe2000780c0ff */
[----:B------:R-:W-:Y:S01]  /*7b90*/  BSSY.RECONVERGENT B1, `(.L_x_2635) ;  /* 0x000000c000017945 */ /* 0x000fe20003800200 */
[----:B-1----:R-:W-:-:S11]  /*7ba0*/  HFMA2 R180, -RZ, RZ, 0, 0 ;  /* 0x00000000ffb47431 */ /* 0x002fd600000001ff */
        /* <DEDUP_REMOVED lines=10> */
.L_x_2636:
[----:B------:R-:W-:Y:S05]  /*7c50*/  BSYNC.RECONVERGENT B1 ;  /* 0x0000000000017941 */ /* 0x000fea0003800200 */
.L_x_2635:
        /* <DEDUP_REMOVED lines=13> */
.L_x_2638:
[----:B------:R-:W-:Y:S05]  /*7d30*/  BSYNC.RECONVERGENT B1 ;  /* 0x0000000000017941 */ /* 0x000fea0003800200 */
.L_x_2637:
[----:B------:R-:W-:Y:S02]  /*7d40*/  F2FP.F16.F32.PACK_AB R180, RZ, R129 ;  /* 0x00000081ffb4723e */ /* 0x000fe400000000ff */
[----:B------:R-:W-:Y:S02]  /*7d50*/  MOV R129, R181 ;  /* 0x000000b500817202 */ /* 0x000fe40000000f00 */
[----:B------:R-:W-:-:S07]  /*7d60*/  PRMT R156, R156, 0x5410, R180 ;  /* 0x000054109c9c7816 */ /* 0x000fce00000000b4 */
.L_x_2634:
        /* <DEDUP_REMOVED lines=14> */
.L_x_2641:
[----:B------:R-:W-:Y:S05]  /*7e50*/  BSYNC.RECONVERGENT B1 ;  /* 0x0000000000017941 */ /* 0x000fea0003800200 */
.L_x_2640:
        /* <DEDUP_REMOVED lines=13> */
.L_x_2643:
[----:B------:R-:W-:Y:S05]  /*7f30*/  BSYNC.RECONVERGENT B1 ;  /* 0x0000000000017941 */ /* 0x000fea0003800200 */
.L_x_2642:
[----:B------:R-:W-:Y:S02]  /*7f40*/  F2FP.F16.F32.PACK_AB R180, RZ, R130 ;  /* 0x00000082ffb4723e */ /* 0x000fe400000000ff */
[----:B------:R-:W-:Y:S02]  /*7f50*/  MOV R130, R181 ;  /* 0x000000b500827202 */ /* 0x000fe40000000f00 */
[----:B------:R-:W-:-:S07]  /*7f60*/  PRMT R157, R180, 0x7610, R157 ;  /* 0x00007610b49d7816 */ /* 0x000fce000000009d */
.L_x_2639:
        /* <DEDUP_REMOVED lines=14> */
.L_x_2646:
[----:B------:R-:W-:Y:S05]  /*8050*/  BSYNC.RECONVERGENT B1 ;  /* 0x0000000000017941 */ /* 0x000fea0003800200 */
.L_x_2645:
        /* <DEDUP_REMOVED lines=13> */
.L_x_2648:
[----:B------:R-:W-:Y:S05]  /*8130*/  BSYNC.RECONVERGENT B1 ;  /* 0x0000000000017941 */ /* 0x000fea0003800200 */
.L_x_2647:
[----:B------:R-:W-:Y:S02]  /*8140*/  F2FP.F16.F32.PACK_AB R180, RZ, R131 ;  /* 0x00000083ffb4723e */ /* 0x000fe400000000ff */
[----:B------:R-:W-:Y:S02]  /*8150*/  MOV R131, R181 ;  /* 0x000000b500837202 */ /* 0x000fe40000000f00 */
[----:B------:R-:W-:-:S07]  /*8160*/  PRMT R157, R157, 0x5410, R180 ;  /* 0x000054109d9d7816 */ /* 0x000fce00000000b4 */
.L_x_2644:
        /* <DEDUP_REMOVED lines=14> */
.L_x_2651:
[----:B------:R-:W-:Y:S05]  /*8250*/  BSYNC.RECONVERGENT B1 ;  /* 0x0000000000017941 */ /* 0x000fea0003800200 */
.L_x_2650:
        /* <DEDUP_REMOVED lines=13> */
.L_x_2653:
[----:B------:R-:W-:Y:S05]  /*8330*/  BSYNC.RECONVERGENT B1 ;  /* 0x0000000000017941 */ /* 0x000fea0003800200 */
.L_x_2652:
[----:B------:R-:W-:Y:S02]  /*8340*/  F2FP.F16.F32.PACK_AB R180, RZ, R132 ;  /* 0x00000084ffb4723e */ /* 0x000fe400000000ff */
[----:B------:R-:W-:Y:S02]  /*8350*/  MOV R132, R181 ;  /* 0x000000b500847202 */ /* 0x000fe40000000f00 */
[----:B------:R-:W-:-:S07]  /*8360*/  PRMT R158, R180, 0x7610, R158 ;  /* 0x00007610b49e7816 */ /* 0x000fce000000009e */
.L_x_2649:
        /* <DEDUP_REMOVED lines=14> */
.L_x_2656:
[----:B------:R-:W-:Y:S05]  /*8450*/  BSYNC.RECONVERGENT B1 ;  /* 0x0000000000017941 */ /* 0x000fea0003800200 */
.L_x_2655:
        /* <DEDUP_REMOVED lines=13> */
.L_x_2658:
[----:B------:R-:W-:Y:S05]  /*8530*/  BSYNC.RECONVERGENT B1 ;  /* 0x0000000000017941 */ /* 0x000fea0003800200 */
.L_x_2657:
[----:B------:R-:W-:Y:S02]  /*8540*/  F2FP.F16.F32.PACK_AB R180, RZ, R133 ;  /* 0x00000085ffb4723e */ /* 0x000fe400000000ff */
[----:B------:R-:W-:Y:S02]  /*8550*/  MOV R133, R181 ;  /* 0x000000b500857202 */ /* 0x000fe40000000f00 */
[----:B------:R-:W-:-:S07]  /*8560*/  PRMT R158, R158, 0x5410, R180 ;  /* 0x000054109e9e7816 */ /* 0x000fce00000000b4 */
.L_x_2654:
        /* <DEDUP_REMOVED lines=14> */
.L_x_2661:
[----:B------:R-:W-:Y:S05]  /*8650*/  BSYNC.RECONVERGENT B1 ;  /* 0x0000000000017941 */ /* 0x000fea0003800200 */
.L_x_2660:
        /* <DEDUP_REMOVED lines=13> */
.L_x_2663:
[----:B------:R-:W-:Y:S05]  /*8730*/  BSYNC.RECONVERGENT B1 ;  /* 0x0000000000017941 */ /* 0x000fea0003800200 */
.L_x_2662:
[----:B------:R-:W-:Y:S02]  /*8740*/  F2FP.F16.F32.PACK_AB R180, RZ, R134 ;  /* 0x00000086ffb4723e */ /* 0x000fe400000000ff */
[----:B------:R-:W-:Y:S02]  /*8750*/  MOV R134, R181 ;  /* 0x000000b500867202 */ /* 0x000fe40000000f00 */
[----:B------:R-:W-:-:S07]  /*8760*/  PRMT R159, R180, 0x7610, R159 ;  /* 0x00007610b49f7816 */ /* 0x000fce000000009f */
.L_x_2659:
[----:B------:R-:W-:Y:S05]  /*8770*/  BRA.U !UP3, `(.L_x_2613) ;  /* 0x000000010b807547 */ /* 0x000fea000b800000 */
[----:B-----5:R-:W-:Y:S01]  /*8780*/  ISETP.GE.U32.AND P0, PT, R190, RZ, PT ;  /* 0x000000ffbe00720c */ /* 0x020fe20003f06070 */
[----:B------:R-:W-:Y:S01]  /*8790*/  BSSY.RECONVERGENT B1, `(.L_x_2664) ;  /* 0x000000d000017945 */ /* 0x000fe20003800200 */
[----:B-1----:R-:W-:Y:S02]  /*87a0*/  HFMA2 R180, -RZ, RZ, 0, 0 ;  /* 0x00000000ffb47431 */ /* 0x002fe400000001ff */
        /* <DEDUP_REMOVED lines=11> */
.L_x_2665:
[----:B------:R-:W-:Y:S05]  /*8860*/  BSYNC.RECONVERGENT B1 ;  /* 0x0000000000017941 */ /* 0x000fea0003800200 */
.L_x_2664:
        /* <DEDUP_REMOVED lines=13> */
.L_x_2667:
[----:B------:R-:W-:Y:S05]  /*8940*/  BSYNC.RECONVERGENT B1 ;  /* 0x0000000000017941 */ /* 0x000fea0003800200 */
.L_x_2666:
[----:B------:R-:W-:Y:S02]  /*8950*/  F2FP.F16.F32.PACK_AB R180, RZ, R135 ;  /* 0x00000087ffb4723e */ /* 0x000fe400000000ff */
[----:B------:R-:W-:Y:S02]  /*8960*/  MOV R135, R181 ;  /* 0x000000b500877202 */ /* 0x000fe40000000f00 */
[----:B------:R-:W-:-:S07]  /*8970*/  PRMT R159, R159, 0x5410, R180 ;  /* 0x000054109f9f7816 */ /* 0x000fce00000000b4 */
.L_x_2613:
[----:B-1----:R-:W0:Y:S01]  /*8980*/  @P5 LDC.64 R182, c[0x0][0x478] ;  /* 0x00011e00ffb65b82 */ /* 0x002e220000000a00 */
[----:B------:R-:W1:Y:S01]  /*8990*/  @UP3 LDCU.64 UR4, c[0x0][0x468] ;  /* 0x00008d00ff0437ac */ /* 0x000e620008000a00 */
[----:B------:R-:W-:Y:S02]  /*89a0*/  PLOP3.LUT P0, PT, PT, PT, UP3, 0x80, 0x8 ;  /* 0x000000000008781c */ /* 0x000fe40003f0f038 */
[----:B------:R-:W-:-:S11]  /*89b0*/  MOV R181, 0x10 ;  /* 0x0000001000b57802 */ /* 0x000fd60000000f00 */
[C---:B-1----:R-:W-:Y:S01]  /*89c0*/  @P0 IMAD.WIDE.U32 R180, R184.reuse, R181, UR4 ;  /* 0x00000004b8b40e25 */ /* 0x042fe2000f8e00b5 */
[----:B------:R-:W-:-:S03]  /*89d0*/  IADD3 R184, PT, PT, R184, 0x80, RZ ;  /* 0x00000080b8b87810 */ /* 0x000fc60007ffe0ff */
[C---:B0-----:R-:W-:Y:S01]  /*89e0*/  @P5 IMAD.WIDE.U32 R182, R185.reuse, 0x10, R182 ;  /* 0x00000010b9b65825 */ /* 0x041fe200078e00b6 */
[----:B------:R-:W-:-:S04]  /*89f0*/  IADD3 R185, PT, PT, R185, 0x80, RZ ;  /* 0x00000080b9b97810 */ /* 0x000fc80007ffe0ff */
[----:B------:R0:W-:Y:S01]  /*8a00*/  @P5 STG.E.128 desc[UR10][R182.64], R168 ;  /* 0x000000a8b6005986 */ /* 0x0001e2000c101d0a */
[----:B------:R-:W-:-:S13]  /*8a10*/  PLOP3.LUT P5, PT, PT, PT, UP3, 0x80, 0x8 ;  /* 0x000000000008781c */ /* 0x000fda0003faf038 */
[----:B------:R0:W-:Y:S02]  /*8a20*/  @P5 STG.E.128 desc[UR10][R180.64], R156 ;  /* 0x0000009cb4005986 */ /* 0x0001e4000c101d0a */
.L_x_2602:
[----:B------:R-:W-:Y:S05]  /*8a30*/  BSYNC.RECONVERGENT B0 ;  /* 0x0000000000007941 */ /* 0x000fea0003800200 */
.L_x_2601:
        /* <DEDUP_REMOVED lines=8> */
.L_x_2670:
[----:B------:R-:W-:Y:S05]  /*8ac0*/  BRA.U !UP0, `(.L_x_2671) ;  /* 0x0000001108587547 */ /* 0x000fea000b800000 */
[----:B------:R-:W-:-:S04]  /*8ad0*/  UISETP.NE.U32.AND UP0, UPT, UR24, URZ, UPT ;  /* 0x000000ff1800728c */ /* 0x000fc8000bf05070 */
[----:B------:R-:W-:-:S06]  /*8ae0*/  UISETP.NE.AND.EX UP0, UPT, UR25, URZ, UPT, UP0 ;  /* 0x000000ff1900728c */ /* 0x000fcc000bf05300 */
[----:B------:R-:W-:-:S13]  /*8af0*/  PLOP3.LUT P5, PT, PT, PT, UP0, 0x80, 0x8 ;  /* 0x000000000008781c */ /* 0x000fda0003faf008 */
[----:B------:R-:W-:Y:S05]  /*8b00*/  @!P5 BRA `(.L_x_2672) ;  /* 0x00000008003cd947 */ /* 0x000fea0003800000 */
[----:B------:R-:W-:Y:S01]  /*8b10*/  ISETP.LT.AND P0, PT, RZ, UR32, PT ;  /* 0x00000020ff007c0c */ /* 0x000fe2000bf01270 */
[----:B01---5:R-:W-:Y:S02]  /*8b20*/  HADD2.F32 R183, -RZ, R172.H1_H1 ;  /* 0x300000acffb77230 */ /* 0x023fe40000004100 */
        /* <DEDUP_REMOVED lines=44> */
.L_x_2673:
        /* <DEDUP_REMOVED lines=14> */
.L_x_2674:
        /* <DEDUP_REMOVED lines=13> */
.L_x_2675:
        /* <DEDUP_REMOVED lines=14> */
.L_x_2676:
        /* <DEDUP_REMOVED lines=13> */
.L_x_2677:
        /* <DEDUP_REMOVED lines=14> */
.L_x_2678:
        /* <DEDUP_REMOVED lines=13> */
.L_x_2679:
        /* <DEDUP_REMOVED lines=16> */
.L_x_2672:
[----:B------:R-:W-:Y:S01]  /*9400*/  ISETP.LT.AND P6, PT, RZ, UR32, PT ;  /* 0x00000020ff007c0c */ /* 0x000fe2000bfc1270 */
[----:B------:R-:W-:-:S12]  /*9410*/  BRA.U !UP3, `(.L_x_2681) ;  /* 0x000000010b3c7547 */ /* 0x000fd8000b800000 */
[----:B01----:R-:W-:Y:S01]  /*9420*/  @P6 FFMA.FTZ R181, R11, UR6, R186 ;  /* 0x000000060bb56c23 */ /* 0x003fe200080100ba */
        /* <DEDUP_REMOVED lines=14> */
.L_x_2681:
[----:B------:R-:W-:Y:S05]  /*9510*/  BRA.U !UP3, `(.L_x_2682) ;  /* 0x000000010b3c7547 */ /* 0x000fea000b800000 */
[----:B01----:R-:W-:Y:S01]  /*9520*/  @P6 FFMA.FTZ R180, R14, UR6, R186 ;  /* 0x000000060eb46c23 */ /* 0x003fe200080100ba */
        /* <DEDUP_REMOVED lines=14> */
.L_x_2682:
[----:B------:R-:W-:Y:S05]  /*9610*/  BRA.U !UP3, `(.L_x_2683) ;  /* 0x000000010b3c7547 */ /* 0x000fea000b800000 */
        /* <DEDUP_REMOVED lines=15> */
.L_x_2683:
        /* <DEDUP_REMOVED lines=16> */
.L_x_2684:
        /* <DEDUP_REMOVED lines=16> */
.L_x_2685:
        /* <DEDUP_REMOVED lines=16> */
.L_x_2686:
        /* <DEDUP_REMOVED lines=16> */
.L_x_2687:
[----:B------:R-:W-:Y:S05]  /*9b10*/  BRA.U !UP3, `(.L_x_2680) ;  /* 0x0000001d0b147547 */ /* 0x000fea000b800000 */
[----:B01----:R-:W-:Y:S01]  /*9b20*/  @P6 FFMA.FTZ R180, R230, UR6, R186 ;  /* 0x00000006e6b46c23 */ /* 0x003fe200080100ba */
        /* <DEDUP_REMOVED lines=16> */
.L_x_2671:
[----:B------:R-:W-:-:S04]  /*9c30*/  UISETP.NE.U32.AND UP0, UPT, UR24, URZ, UPT ;  /* 0x000000ff1800728c */ /* 0x000fc8000bf05070 */
[----:B------:R-:W-:-:S06]  /*9c40*/  UISETP.NE.AND.EX UP0, UPT, UR25, URZ, UPT, UP0 ;  /* 0x000000ff1900728c */ /* 0x000fcc000bf05300 */
[----:B------:R-:W-:-:S13]  /*9c50*/  PLOP3.LUT P5, PT, PT, PT, UP0, 0x80, 0x8 ;  /* 0x000000000008781c */ /* 0x000fda0003faf008 */
[----:B------:R-:W-:Y:S05]  /*9c60*/  @!P5 BRA `(.L_x_2688) ;  /* 0x0000000800bcd947 */ /* 0x000fea0003800000 */
[--C-:B01----:R-:W-:Y:S01]  /*9c70*/  FFMA.FTZ R169, R11, UR6, R186.reuse ;  /* 0x000000060ba97c23 */ /* 0x103fe200080100ba */
        /* <DEDUP_REMOVED lines=39> */
.L_x_2689:
        /* <DEDUP_REMOVED lines=17> */
.L_x_2690:
        /* <DEDUP_REMOVED lines=17> */
.L_x_2691:
        /* <DEDUP_REMOVED lines=17> */
.L_x_2692:
        /* <DEDUP_REMOVED lines=20> */
.L_x_2693:
        /* <DEDUP_REMOVED lines=18> */
.L_x_2694:
        /* <DEDUP_REMOVED lines=26> */
.L_x_2695:
        /* <DEDUP_REMOVED lines=20> */
.L_x_2688:
        /* <DEDUP_REMOVED lines=14> */
.L_x_2698:
[----:B------:R-:W-:Y:S05]  /*a840*/  BSYNC.RECONVERGENT B1 ;  /* 0x0000000000017941 */ /* 0x000fea0003800200 */
.L_x_2697:
        /* <DEDUP_REMOVED lines=13> */
.L_x_2700:
[----:B------:R-:W-:Y:S05]  /*a920*/  BSYNC.RECONVERGENT B1 ;  /* 0x0000000000017941 */ /* 0x000fea0003800200 */
.L_x_2699:
[----:B------:R-:W-:Y:S02]  /*a930*/  F2FP.F16.F32.PACK_AB R180, RZ, R136 ;  /* 0x00000088ffb4723e */ /* 0x000fe400000000ff */
[----:B------:R-:W-:Y:S02]  /*a940*/  MOV R136, R181 ;  /* 0x000000b500887202 */ /* 0x000fe40000000f00 */
[----:B------:R-:W-:-:S07]  /*a950*/  PRMT R156, R180, 0x7610, R156 ;  /* 0x00007610b49c7816 */ /* 0x000fce000000009c */
.L_x_2696:
[----:B------:R-:W-:Y:S05]  /*a960*/  BRA.U !UP3, `(.L_x_2701) ;  /* 0x000000010b7c7547 */ /* 0x000fea000b800000 */
[----:B-----5:R-:W-:Y:S01]  /*a970*/  LOP3.LUT P0, RZ, R194, 0xff00, RZ, 0xc0, !PT ;  /* 0x0000ff00c2ff7812 */ /* 0x020fe2000780c0ff */
[----:B------:R-:W-:Y:S01]  /*a980*/  BSSY.RECONVERGENT B1, `(.L_x_2702) ;  /* 0x000000c000017945 */ /* 0x000fe20003800200 */
[----:B01----:R-:W-:-:S11]  /*a990*/  HFMA2 R180, -RZ, RZ, 0, 0 ;  /* 0x00000000ffb47431 */ /* 0x003fd600000001ff */
        /* <DEDUP_REMOVED lines=10> */
.L_x_2703:
[----:B------:R-:W-:Y:S05]  /*aa40*/  BSYNC.RECONVERGENT B1 ;  /* 0x0000000000017941 */ /* 0x000fea0003800200 */
.L_x_2702:
        /* <DEDUP_REMOVED lines=13> */
.L_x_2705:
[----:B------:R-:W-:Y:S05]  /*ab20*/  BSYNC.RECONVERGENT B1 ;  /* 0x0000000000017941 */ /* 0x000fea0003800200 */
.L_x_2704:
[----:B------:R-:W-:Y:S02]  /*ab30*/  F2FP.F16.F32.PACK_AB R180, RZ, R137 ;  /* 0x00000089ffb4723e */ /* 0x000fe400000000ff */
[----:B------:R-:W-:Y:S02]  /*ab40*/  MOV R137, R181 ;  /* 0x000000b500897202 */ /* 0x000fe40000000f00 */
[----:B------:R-:W-:-:S07]  /*ab50*/  PRMT R156, R156, 0x5410, R180 ;  /* 0x000054109c9c7816 */ /* 0x000fce00000000b4 */
.L_x_2701:
        /* <DEDUP_REMOVED lines=14> */
.L_x_2708:
[----:B------:R-:W-:Y:S05]  /*ac40*/  BSYNC.RECONVERGENT B1 ;  /* 0x0000000000017941 */ /* 0x000fea0003800200 */
.L_x_2707:
        /* <DEDUP_REMOVED lines=13> */
.L_x_2710:
[----:B------:R-:W-:Y:S05]  /*ad20*/  BSYNC.RECONVERGENT B1 ;  /* 0x0000000000017941 */ /* 0x000fea0003800200 */
.L_x_2709:
[----:B------:R-:W-:Y:S02]  /*ad30*/  F2FP.F16.F32.PACK_AB R180, RZ, R138 ;  /* 0x0000008affb4723e */ /* 0x000fe400000000ff */
[----:B------:R-:W-:Y:S02]  /*ad40*/  MOV R138, R181 ;  /* 0x000000b5008a7202 */ /* 0x000fe40000000f00 */
[----:B------:R-:W-:-:S07]  /*ad50*/  PRMT R157, R180, 0x7610, R157 ;  /* 0x00007610b49d7816 */ /* 0x000fce000000009d */
.L_x_2706:
        /* <DEDUP_REMOVED lines=14> */
.L_x_2713:
[----:B------:R-:W-:Y:S05]  /*ae40*/  BSYNC.RECONVERGENT B1 ;  /* 0x0000000000017941 */ /* 0x000fea0003800200 */
.L_x_2712:
        /* <DEDUP_REMOVED lines=13> */
.L_x_2715:
[----:B------:R-:W-:Y:S05]  /*af20*/  BSYNC.RECONVERGENT B1 ;  /* 0x0000000000017941 */ /* 0x000fea0003800200 */
.L_x_2714:
[----:B------:R-:W-:Y:S02]  /*af30*/  F2FP.F16.F32.PACK_AB R180, RZ, R139 ;  /* 0x0000008bffb4723e */ /* 0x000fe400000000ff */
[----:B------:R-:W-:Y:S02]  /*af40*/  MOV R139, R181 ;  /* 0x000000b5008b7202 */ /* 0x000fe40000000f00 */
[----:B------:R-:W-:-:S07]  /*af50*/  PRMT R157, R157, 0x5410, R180 ;  /* 0x000054109d9d7816 */ /* 0x000fce00000000b4 */
.L_x_2711:
        /* <DEDUP_REMOVED lines=14> */
.L_x_2718:
[----:B------:R-:W-:Y:S05]  /*b040*/  BSYNC.RECONVERGENT B1 ;  /* 0x0000000000017941 */ /* 0x000fea0003800200 */
.L_x_2717:
        /* <DEDUP_REMOVED lines=13> */
.L_x_2720:
[----:B------:R-:W-:Y:S05]  /*b120*/  BSYNC.RECONVERGENT B1 ;  /* 0x0000000000017941 */ /* 0x000fea0003800200 */
.L_x_2719:
[----:B------:R-:W-:Y:S02]  /*b130*/  F2FP.F16.F32.PACK_AB R180, RZ, R140 ;  /* 0x0000008cffb4723e */ /* 0x000fe400000000ff */
[----:B------:R-:W-:Y:S02]  /*b140*/  MOV R140, R181 ;  /* 0x000000b5008c7202 */ /* 0x000fe40000000f00 */
[----:B------:R-:W-:-:S07]  /*b150*/  PRMT R158, R180, 0x7610, R158 ;  /* 0x00007610b49e7816 */ /* 0x000fce000000009e */
.L_x_2716:
        /* <DEDUP_REMOVED lines=14> */
.L_x_2723:
[----:B------:R-:W-:Y:S05]  /*b240*/  BSYNC.RECONVERGENT B1 ;  /* 0x0000000000017941 */ /* 0x000fea0003800200 */
.L_x_2722:
        /* <DEDUP_REMOVED lines=13> */
.L_x_2725:
[----:B------:R-:W-:Y:S05]  /*b320*/  BSYNC.RECONVERGENT B1 ;  /* 0x0000000000017941 */ /* 0x000fea0003800200 */
.L_x_2724:
[----:B------:R-:W-:Y:S02]  /*b330*/  F2FP.F16.F32.PACK_AB R180, RZ, R141 ;  /* 0x0000008dffb4723e */ /* 0x000fe400000000ff */
[----:B------:R-:W-:Y:S02]  /*b340*/  MOV R141, R181 ;  /* 0x000000b5008d7202 */ /* 0x000fe40000000f00 */
[----:B------:R-:W-:-:S07]  /*b350*/  PRMT R158, R158, 0x5410, R180 ;  /* 0x000054109e9e7816 */ /* 0x000fce00000000b4 */
.L_x_2721:
        /* <DEDUP_REMOVED lines=14> */
.L_x_2728:
[----:B------:R-:W-:Y:S05]  /*b440*/  BSYNC.RECONVERGENT B1 ;  /* 0x0000000000017941 */ /* 0x000fea0003800200 */
.L_x_2727:
        /* <DEDUP_REMOVED lines=13> */
.L_x_2730:
[----:B------:R-:W-:Y:S05]  /*b520*/  BSYNC.RECONVERGENT B1 ;  /* 0x0000000000017941 */ /* 0x000fea0003800200 */
.L_x_2729:
[----:B------:R-:W-:Y:S02]  /*b530*/  F2FP.F16.F32.PACK_AB R180, RZ, R142 ;  /* 0x0000008effb4723e */ /* 0x000fe400000000ff */
[----:B------:R-:W-:Y:S02]  /*b540*/  MOV R142, R181 ;  /* 0x000000b5008e7202 */ /* 0x000fe40000000f00 */
[----:B------:R-:W-:-:S07]  /*b550*/  PRMT R159, R180, 0x7610, R159 ;  /* 0x00007610b49f7816 */ /* 0x000fce000000009f */
.L_x_2726:
[----:B------:R-:W-:Y:S05]  /*b560*/  BRA.U !UP3, `(.L_x_2680) ;  /* 0x000000010b807547 */ /* 0x000fea000b800000 */
[----:B-----5:R-:W-:Y:S01]  /*b570*/  ISETP.GE.U32.AND P0, PT, R194, RZ, PT ;  /* 0x000000ffc200720c */ /* 0x020fe20003f06070 */
[----:B------:R-:W-:Y:S01]  /*b580*/  BSSY.RECONVERGENT B1, `(.L_x_2731) ;  /* 0x000000d000017945 */ /* 0x000fe20003800200 */
[----:B01----:R-:W-:Y:S02]  /*b590*/  HFMA2 R180, -RZ, RZ, 0, 0 ;  /* 0x00000000ffb47431 */ /* 0x003fe400000001ff */
        /* <DEDUP_REMOVED lines=11> */
.L_x_2732:
[----:B------:R-:W-:Y:S05]  /*b650*/  BSYNC.RECONVERGENT B1 ;  /* 0x0000000000017941 */ /* 0x000fea0003800200 */
.L_x_2731:
        /* <DEDUP_REMOVED lines=13> */
.L_x_2734:
[----:B------:R-:W-:Y:S05]  /*b730*/  BSYNC.RECONVERGENT B1 ;  /* 0x0000000000017941 */ /* 0x000fea0003800200 */
.L_x_2733:
[----:B------:R-:W-:Y:S02]  /*b740*/  F2FP.F16.F32.PACK_AB R180, RZ, R143 ;  /* 0x0000008fffb4723e */ /* 0x000fe400000000ff */
[----:B------:R-:W-:Y:S02]  /*b750*/  MOV R143, R181 ;  /* 0x000000b5008f7202 */ /* 0x000fe40000000f00 */
[----:B------:R-:W-:-:S07]  /*b760*/  PRMT R159, R159, 0x5410, R180 ;  /* 0x000054109f9f7816 */ /* 0x000fce00000000b4 */
.L_x_2680:
[----:B01----:R-:W0:Y:S01]  /*b770*/  @P5 LDC.64 R182, c[0x0][0x478] ;  /* 0x00011e00ffb65b82 */ /* 0x003e220000000a00 */
        /* <DEDUP_REMOVED lines=10> */
.L_x_2669:
[----:B------:R-:W-:Y:S05]  /*b820*/  BSYNC.RECONVERGENT B0 ;  /* 0x0000000000007941 */ /* 0x000fea0003800200 */
.L_x_2668:
        /* <DEDUP_REMOVED lines=8> */
.L_x_2737:
[----:B------:R-:W-:Y:S05]  /*b8b0*/  BRA.U !UP0, `(.L_x_2738) ;  /* 0x0000001108547547 */ /* 0x000fea000b800000 */
[----:B------:R-:W-:-:S04]  /*b8c0*/  UISETP.NE.U32.AND UP0, UPT, UR24, URZ, UPT ;  /* 0x000000ff1800728c */ /* 0x000fc8000bf05070 */
[----:B------:R-:W-:-:S06]  /*b8d0*/  UISETP.NE.AND.EX UP0, UPT, UR25, URZ, UPT, UP0 ;  /* 0x000000ff1900728c */ /* 0x000fcc000bf05300 */
[----:B------:R-:W-:-:S13]  /*b8e0*/  PLOP3.LUT P5, PT, PT, PT, UP0, 0x80, 0x8 ;  /* 0x000000000008781c */ /* 0x000fda0003faf008 */
[----:B------:R-:W-:Y:S05]  /*b8f0*/  @!P5 BRA `(.L_x_2739) ;  /* 0x000000080038d947 */ /* 0x000fea0003800000 */
[----:B------:R-:W-:Y:S01]  /*b900*/  ISETP.LT.AND P0, PT, RZ, UR32, PT ;  /* 0x00000020ff007c0c */ /* 0x000fe2000bf01270 */
[----:B012--5:R-:W-:Y:S02]  /*b910*/  HADD2.F32 R183, -RZ, R176.H1_H1 ;  /* 0x300000b0ffb77230 */ /* 0x027fe40000004100 */
[----:B------:R-:W-:Y:S02]  /*b920*/  HADD2.F32 R169, -RZ, R177.H0_H0 ;  /* 0x200000b1ffa97230 */ /* 0x000fe40000004100 */
[----:B------:R-:W-:-:S08]  /*b930*/  HADD2.F32 R182, -RZ, R178.H0_H0 ;  /* 0x200000b2ffb67230 */ /* 0x000fd00000004100 */
[--C-:B------:R-:W-:Y:S01]  /*b940*/  @P0 FFMA.FTZ R168, R208, UR6, R186.reuse ;  /* 0x00000006d0a80c23 */ /* 0x100fe200080100ba */
[--C-:B------:R-:W-:Y:S01]  /*b950*/  @P0 FFMA.FTZ R170, R217, UR6, R186.reuse ;  /* 0x00000006d9aa0c23 */ /* 0x100fe200080100ba */
[--C-:B------:R-:W-:Y:S01]  /*b960*/  @P0 FFMA.FTZ R180, R231, UR6, R186.reuse ;  /* 0x00000006e7b40c23 */ /* 0x100fe200080100ba */
[----:B------:R-:W-:Y:S01]  /*b970*/  @P0 FFMA.FTZ R187, R199, UR6, R186 ;  /* 0x00000006c7bb0c23 */ /* 0x000fe200080100ba */
[----:B------:R-:W-:Y:S01]  /*b980*/  @P0 FADD.FTZ R168, R207, -R168 ;  /* 0x800000a8cfa80221 */ /* 0x000fe20000010000 */
[----:B------:R-:W-:Y:S01]  /*b990*/  @P0 FADD.FTZ R170, R215, -R170 ;  /* 0x800000aad7aa0221 */ /* 0x000fe20000010000 */
[----:B------:R-:W-:Y:S01]  /*b9a0*/  @P0 FADD.FTZ R181, R229, -R180 ;  /* 0x800000b4e5b50221 */ /* 0x000fe20000010000 */
[----:B------:R-:W-:Y:S02]  /*b9b0*/  HADD2.F32 R180, -RZ, R179.H1_H1 ;  /* 0x300000b3ffb47230 */ /* 0x000fe40000004100 */
[----:B------:R-:W-:Y:S01]  /*b9c0*/  @P0 FFMA.FTZ R183, R168, UR31, R183 ;  /* 0x0000001fa8b70c23 */ /* 0x000fe200080100b7 */
[----:B------:R-:W-:Y:S01]  /*b9d0*/  @P0 FFMA.FTZ R168, R214, UR6, R186 ;  /* 0x00000006d6a80c23 */ /* 0x000fe200080100ba */
[----:B------:R-:W-:Y:S01]  /*b9e0*/  @P0 FFMA.FTZ R169, R170, UR31, R169 ;  /* 0x0000001faaa90c23 */ /* 0x000fe200080100a9 */
[----:B------:R-:W-:-:S02]  /*b9f0*/  HADD2.F32 R170, -RZ, R177.H1_H1 ;  /* 0x300000b1ffaa7230 */ /* 0x000fc40000004100 */
[----:B------:R-:W-:Y:S01]  /*ba00*/  @P0 FFMA.FTZ R182, R181, UR31, R182 ;  /* 0x0000001fb5b60c23 */ /* 0x000fe200080100b6 */
[----:B------:R-:W-:Y:S01]  /*ba10*/  @P0 FADD.FTZ R171, R213, -R168 ;  /* 0x800000a8d5ab0221 */ /* 0x000fe20000010000 */
[----:B------:R-:W-:Y:S02]  /*ba20*/  HADD2.F32 R181, -RZ, R179.H0_H0 ;  /* 0x200000b3ffb57230 */ /* 0x000fe40000004100 */
[----:B------:R-:W-:Y:S01]  /*ba30*/  @P0 FADD.FTZ R187, R206, -R187 ;  /* 0x800000bbcebb0221 */ /* 0x000fe20000010000 */
[----:B------:R-:W-:Y:S01]  /*ba40*/  @P0 FFMA.FTZ R170, R171, UR31, R170 ;  /* 0x0000001fabaa0c23 */ /* 0x000fe200080100aa */
[----:B------:R-:W-:-:S04]  /*ba50*/  @P0 FFMA.FTZ R171, R228, UR6, R186 ;  /* 0x00000006e4ab0c23 */ /* 0x000fc800080100ba */
[----:B------:R-:W-:Y:S01]  /*ba60*/  @P0 FADD.FTZ R168, R226, -R171 ;  /* 0x800000abe2a80221 */ /* 0x000fe20000010000 */
[----:B------:R-:W-:-:S05]  /*ba70*/  HADD2.F32 R171, -RZ, R178.H1_H1 ;  /* 0x300000b2ffab7230 */ /* 0x000fca0000004100 */
[----:B------:R-:W-:Y:S01]  /*ba80*/  @P0 FFMA.FTZ R171, R168, UR31, R171 ;  /* 0x0000001fa8ab0c23 */ /* 0x000fe200080100ab */
[----:B------:R-:W-:-:S04]  /*ba90*/  @P0 FFMA.FTZ R168, R227, UR6, R186 ;  /* 0x00000006e3a80c23 */ /* 0x000fc800080100ba */
[----:B------:R-:W-:-:S04]  /*baa0*/  @P0 FADD.FTZ R168, R225, -R168 ;  /* 0x800000a8e1a80221 */ /* 0x000fc80000010000 */
[----:B------:R-:W-:Y:S01]  /*bab0*/  @P0 FFMA.FTZ R181, R168, UR31, R181 ;  /* 0x0000001fa8b50c23 */ /* 0x000fe200080100b5 */
[----:B------:R-:W-:-:S04]  /*bac0*/  @P0 FFMA.FTZ R168, R234, UR6, R186 ;  /* 0x00000006eaa80c23 */ /* 0x000fc800080100ba */
[----:B------:R-:W-:Y:S01]  /*bad0*/  @P0 FADD.FTZ R239, R233, -R168 ;  /* 0x800000a8e9ef0221 */ /* 0x000fe20000010000 */
[----:B------:R-:W-:-:S03]  /*bae0*/  HADD2.F32 R168, -RZ, R176.H0_H0 ;  /* 0x200000b0ffa87230 */ /* 0x000fc60000004100 */
[----:B------:R-:W-:Y:S02]  /*baf0*/  @P0 FFMA.FTZ R180, R239, UR31, R180 ;  /* 0x0000001fefb40c23 */ /* 0x000fe400080100b4 */
        /* <DEDUP_REMOVED lines=8> */
[----:B------:R-:W-:Y:S02]  /*bb80*/  @P0 FMUL.FTZ R186, R240, R239 ;  /* 0x000000eff0ba0220 */ /* 0x000fe40000410000 */
[----:B------:R-:W-:-:S03]  /*bb90*/  @P0 FMUL.FTZ R187, R241, R240 ;  /* 0x000000f0f1bb0220 */ /* 0x000fc60000410000 */
[----:B------:R-:W-:Y:S01]  /*bba0*/  F2FP.F16.F32.PACK_AB R186, RZ, R186 ;  /* 0x000000baffba723e */ /* 0x000fe200000000ff */
[----:B------:R-:W-:-:S03]  /*bbb0*/  FADD.FTZ R144, R144, R187 ;  /* 0x000000bb90907221 */ /* 0x000fc60000010000 */
[----:B------:R-:W-:-:S07]  /*bbc0*/  PRMT R156, R186, 0x7610, R156 ;  /* 0x00007610ba9c7816 */ /* 0x000fce000000009c */
.L_x_2740:
        /* <DEDUP_REMOVED lines=14> */
.L_x_2741:
        /* <DEDUP_REMOVED lines=13> */
.L_x_2742:
        /* <DEDUP_REMOVED lines=14> */
.L_x_2743:
        /* <DEDUP_REMOVED lines=13> */
.L_x_2744:
        /* <DEDUP_REMOVED lines=14> */
.L_x_2745:
        /* <DEDUP_REMOVED lines=13> */
.L_x_2746:
        /* <DEDUP_REMOVED lines=16> */
.L_x_2739:
[----:B------:R-:W-:Y:S01]  /*c1e0*/  ISETP.LT.AND P6, PT, RZ, UR32, PT ;  /* 0x00000020ff007c0c */ /* 0x000fe2000bfc1270 */
[----:B------:R-:W-:-:S12]  /*c1f0*/  BRA.U !UP3, `(.L_x_2748) ;  /* 0x000000010b3c7547 */ /* 0x000fd8000b800000 */
[----:B012---:R-:W-:Y:S01]  /*c200*/  @P6 FFMA.FTZ R181, R199, UR6, R186 ;  /* 0x00000006c7b56c23 */ /* 0x007fe200080100ba */
        /* <DEDUP_REMOVED lines=14> */
.L_x_2748:
[----:B------:R-:W-:Y:S05]  /*c2f0*/  BRA.U !UP3, `(.L_x_2749) ;  /* 0x000000010b3c7547 */ /* 0x000fea000b800000 */
[----:B012---:R-:W-:Y:S01]  /*c300*/  @P6 FFMA.FTZ R180, R208, UR6, R186 ;  /* 0x00000006d0b46c23 */ /* 0x007fe200080100ba */
        /* <DEDUP_REMOVED lines=14> */
.L_x_2749:
[----:B------:R-:W-:Y:S05]  /*c3f0*/  BRA.U !UP3, `(.L_x_2750) ;  /* 0x000000010b3c7547 */ /* 0x000fea000b800000 */
[----:B012---:R-:W-:Y:S01]  /*c400*/  @P6 FFMA.FTZ R180, R217, UR6, R186 ;  /* 0x00000006d9b46c23 */ /* 0x007fe200080100ba */
[----:B-----5:R-:W-:-:S03]  /*c410*/  LOP3.LUT P0, RZ, R196, 0xff0000, RZ, 0xc0, !PT ;  /* 0x00ff0000c4ff7812 */ /* 0x020fc6000780c0ff */
[----:B------:R-:W-:Y:S01]  /*c420*/  @P6 FADD.FTZ R181, R215, -R180 ;  /* 0x800000b4d7b56221 */ /* 0x000fe20000010000 */
[----:B------:R-:W-:-:S05]  /*c430*/  HADD2.F32 R180, -RZ, R177.H0_H0 ;  /* 0x200000b1ffb47230 */ /* 0x000fca0000004100 */
[----:B------:R-:W-:-:S04]  /*c440*/  @P6 FFMA.FTZ R180, R181, UR31, R180 ;  /* 0x0000001fb5b46c23 */ /* 0x000fc800080100b4 */
[----:B------:R-:W-:Y:S01]  /*c450*/  FMUL.FTZ R180, R180, UR21 ;  /* 0x00000015b4b47c20 */ /* 0x000fe20008410000 */
[----:B------:R-:W-:Y:S02]  /*c460*/  @P0 HADD2.F32 R187, -RZ, R57.H0_H0 ;  /* 0x20000039ffbb0230 */ /* 0x000fe40000004100 */
[----:B------:R-:W-:Y:S02]  /*c470*/  @P0 HADD2.F32 R183, -RZ, R165.H0_H0 ;  /* 0x200000a5ffb70230 */ /* 0x000fe40000004100 */
[----:B------:R-:W-:Y:S01]  /*c480*/  FMUL.FTZ R182, R180, UR20 ;  /* 0x00000014b4b67c20 */ /* 0x000fe20008410000 */
[----:B------:R-:W-:-:S03]  /*c490*/  CS2R R180, SRZ ;  /* 0x0000000000b47805 */ /* 0x000fc6000001ff00 */
[-C--:B------:R-:W-:Y:S01]  /*c4a0*/  @P0 FMUL.FTZ R180, R187, R182.reuse ;  /* 0x000000b6bbb40220 */ /* 0x080fe20000410000 */
[----:B------:R-:W-:-:S04]  /*c4b0*/  @P0 FMUL.FTZ R181, R183, R182 ;  /* 0x000000b6b7b50220 */ /* 0x000fc80000410000 */
[----:B------:R-:W-:Y:S01]  /*c4c0*/  F2FP.F16.F32.PACK_AB R180, RZ, R180 ;  /* 0x000000b4ffb4723e */ /* 0x000fe200000000ff */
[----:B------:R-:W-:-:S03]  /*c4d0*/  FADD.FTZ R146, R146, R181 ;  /* 0x000000b592927221 */ /* 0x000fc60000010000 */
[----:B------:R-:W-:-:S07]  /*c4e0*/  PRMT R157, R180, 0x7610, R157 ;  /* 0x00007610b49d7816 */ /* 0x000fce000000009d */
.L_x_2750:
        /* <DEDUP_REMOVED lines=16> */
.L_x_2751:
        /* <DEDUP_REMOVED lines=16> */
.L_x_2752:
[----:B------:R-:W-:Y:S05]  /*c6f0*/  BRA.U !UP3, `(.L_x_2753) ;  /* 0x000000010b3c7547 */ /* 0x000fea000b800000 */
[----:B012---:R-:W-:Y:S01]  /*c700*/  @P6 FFMA.FTZ R181, R228, UR6, R186 ;  /* 0x00000006e4b56c23 */ /* 0x007fe200080100ba */
        /* <DEDUP_REMOVED lines=14> */
.L_x_2753:
        /* <DEDUP_REMOVED lines=16> */
.L_x_2754:
[----:B------:R-:W-:Y:S05]  /*c8f0*/  BRA.U !UP3, `(.L_x_2747) ;  /* 0x000000190bc47547 */ /* 0x000fea000b800000 */
[----:B-----5:R-:W-:Y:S01]  /*c900*/  ISETP.GE.U32.AND P0, PT, R196, RZ, PT ;  /* 0x000000ffc400720c */ /* 0x020fe20003f06070 */
[----:B------:R-:W-:Y:S01]  /*c910*/  @P6 FFMA.FTZ R186, R234, UR6, R186 ;  /* 0x00000006eaba6c23 */ /* 0x000fe200080100ba */
[----:B012---:R-:W-:Y:S02]  /*c920*/  HADD2.F32 R180, -RZ, R179.H1_H1 ;  /* 0x300000b3ffb47230 */ /* 0x007fe40000004100 */
        /* <DEDUP_REMOVED lines=14> */
.L_x_2738:
[----:B------:R-:W-:-:S04]  /*ca10*/  UISETP.NE.U32.AND UP0, UPT, UR24, URZ, UPT ;  /* 0x000000ff1800728c */ /* 0x000fc8000bf05070 */
[----:B------:R-:W-:-:S06]  /*ca20*/  UISETP.NE.AND.EX UP0, UPT, UR25, URZ, UPT, UP0 ;  /* 0x000000ff1900728c */ /* 0x000fcc000bf05300 */
[----:B------:R-:W-:-:S13]  /*ca30*/  PLOP3.LUT P5, PT, PT, PT, UP0, 0x80, 0x8 ;  /* 0x000000000008781c */ /* 0x000fda0003faf008 */
[----:B------:R-:W-:Y:S05]  /*ca40*/  @!P5 BRA `(.L_x_2755) ;  /* 0x0000000800a8d947 */ /* 0x000fea0003800000 */
[--C-:B012---:R-:W-:Y:S01]  /*ca50*/  FFMA.FTZ R169, R199, UR6, R186.reuse ;  /* 0x00000006c7a97c23 */ /* 0x107fe200080100ba */
        /* <DEDUP_REMOVED lines=39> */
.L_x_2756:
        /* <DEDUP_REMOVED lines=17> */
.L_x_2757:
        /* <DEDUP_REMOVED lines=17> */
.L_x_2758:
        /* <DEDUP_REMOVED lines=17> */
.L_x_2759:
        /* <DEDUP_REMOVED lines=20> */
.L_x_2760:
        /* <DEDUP_REMOVED lines=18> */
.L_x_2761:
        /* <DEDUP_REMOVED lines=26> */
.L_x_2762:
[----:B------:R-:W-:Y:S01]  /*d400*/  F2FP.F16.F32.PACK_AB R171, R187, R186 ;  /* 0x000000babbab723e */ /* 0x000fe200000000ff */
[----:B------:R-:W-:Y:S06]  /*d410*/  BRA.U !UP3, `(.L_x_2747) ;  /* 0x0000000d0bfc7547 */ /* 0x000fec000b800000 */
[----:B-----5:R-:W-:Y:S01]  /*d420*/  ISETP.GE.U32.AND P0, PT, R196, RZ, PT ;  /* 0x000000ffc400720c */ /* 0x020fe20003f06070 */
[----:B------:R-:W-:-:S03]  /*d430*/  FMUL.FTZ R180, R187, UR21 ;  /* 0x00000015bbb47c20 */ /* 0x000fc60008410000 */
[----:B------:R-:W-:Y:S01]  /*d440*/  ISETP.GE.U32.AND.EX P0, PT, R197, 0x1000000, PT, P0 ;  /* 0x01000000c500780c */ /* 0x000fe20003f06100 */
[----:B------:R-:W-:Y:S01]  /*d450*/  FMUL.FTZ R182, R180, UR20 ;  /* 0x00000014b4b67c20 */ /* 0x000fe20008410000 */
[----:B------:R-:W-:-:S11]  /*d460*/  CS2R R180, SRZ ;  /* 0x0000000000b47805 */ /* 0x000fd6000001ff00 */
[----:B------:R-:W-:-:S05]  /*d470*/  @P0 HADD2.F32 R183, -RZ, R59.H1_H1 ;  /* 0x3000003bffb70230 */ /* 0x000fca0000004100 */
[----:B------:R-:W-:Y:S01]  /*d480*/  @P0 FMUL.FTZ R181, R183, R182 ;  /* 0x000000b6b7b50220 */ /* 0x000fe20000410000 */
[----:B------:R-:W-:-:S04]  /*d490*/  @P0 HADD2.F32 R183, -RZ, R167.H1_H1 ;  /* 0x300000a7ffb70230 */ /* 0x000fc80000004100 */
[----:B------:R-:W-:Y:S01]  /*d4a0*/  F2FP.F16.F32.PACK_AB R181, RZ, R181 ;  /* 0x000000b5ffb5723e */ /* 0x000fe200000000ff */
[----:B------:R-:W-:-:S03]  /*d4b0*/  @P0 FMUL.FTZ R180, R183, R182 ;  /* 0x000000b6b7b40220 */ /* 0x000fc60000410000 */
[----:B------:R-:W-:Y:S01]  /*d4c0*/  PRMT R159, R159, 0x5410, R181 ;  /* 0x000054109f9f7816 */ /* 0x000fe200000000b5 */
[----:B------:R-:W-:Y:S01]  /*d4d0*/  FADD.FTZ R151, R151, R180 ;  /* 0x000000b497977221 */ /* 0x000fe20000010000 */
[----:B------:R-:W-:Y:S06]  /*d4e0*/  BRA `(.L_x_2747) ;  /* 0x0000000c00c87947 */ /* 0x000fec0003800000 */
.L_x_2755:
[----:B------:R-:W-:Y:S05]  /*d4f0*/  BRA.U !UP3, `(.L_x_2763) ;  /* 0x000000010b7c7547 */ /* 0x000fea000b800000 */
[----:B-----5:R-:W-:Y:S01]  /*d500*/  LOP3.LUT P0, RZ, R196, 0xff, RZ, 0xc0, !PT ;  /* 0x000000ffc4ff7812 */ /* 0x020fe2000780c0ff */
[----:B------:R-:W-:Y:S01]  /*d510*/  BSSY.RECONVERGENT B1, `(.L_x_2764) ;  /* 0x000000c000017945 */ /* 0x000fe20003800200 */
[----:B012---:R-:W-:-:S11]  /*d520*/  HFMA2 R181, -RZ, RZ, 0, 0 ;  /* 0x00000000ffb57431 */ /* 0x007fd600000001ff */
        /* <DEDUP_REMOVED lines=10> */
.L_x_2765:
[----:B------:R-:W-:Y:S05]  /*d5d0*/  BSYNC.RECONVERGENT B1 ;  /* 0x0000000000017941 */ /* 0x000fea0003800200 */
.L_x_2764:
        /* <DEDUP_REMOVED lines=13> */
.L_x_2767:
[----:B------:R-:W-:Y:S05]  /*d6b0*/  BSYNC.RECONVERGENT B1 ;  /* 0x0000000000017941 */ /* 0x000fea0003800200 */
.L_x_2766:
[----:B------:R-:W-:Y:S02]  /*d6c0*/  F2FP.F16.F32.PACK_AB R180, RZ, R144 ;  /* 0x00000090ffb4723e */ /* 0x000fe400000000ff */
[----:B------:R-:W-:Y:S02]  /*d6d0*/  MOV R144, R181 ;  /* 0x000000b500907202 */ /* 0x000fe40000000f00 */
[----:B------:R-:W-:-:S07]  /*d6e0*/  PRMT R156, R180, 0x7610, R156 ;  /* 0x00007610b49c7816 */ /* 0x000fce000000009c */
.L_x_2763:
[----:B------:R-:W-:Y:S05]  /*d6f0*/  BRA.U !UP3, `(.L_x_2768) ;  /* 0x000000010b7c7547 */ /* 0x000fea000b800000 */
[----:B-----5:R-:W-:Y:S01]  /*d700*/  LOP3.LUT P0, RZ, R196, 0xff00, RZ, 0xc0, !PT ;  /* 0x0000ff00c4ff7812 */ /* 0x020fe2000780c0ff */
[----:B------:R-:W-:Y:S01]  /*d710*/  BSSY.RECONVERGENT B1, `(.L_x_2769) ;  /* 0x000000c000017945 */ /* 0x000fe20003800200 */
[----:B012---:R-:W-:-:S11]  /*d720*/  HFMA2 R180, -RZ, RZ, 0, 0 ;  /* 0x00000000ffb47431 */ /* 0x007fd600000001ff */
        /* <DEDUP_REMOVED lines=10> */
.L_x_2770:
[----:B------:R-:W-:Y:S05]  /*d7d0*/  BSYNC.RECONVERGENT B1 ;  /* 0x0000000000017941 */ /* 0x000fea0003800200 */
.L_x_2769:
        /* <DEDUP_REMOVED lines=13> */
.L_x_2772:
[----:B------:R-:W-:Y:S05]  /*d8b0*/  BSYNC.RECONVERGENT B1 ;  /* 0x0000000000017941 */ /* 0x000fea0003800200 */
.L_x_2771:
[----:B------:R-:W-:Y:S02]  /*d8c0*/  F2FP.F16.F32.PACK_AB R180, RZ, R145 ;  /* 0x00000091ffb4723e */ /* 0x000fe400000000ff */
[----:B------:R-:W-:Y:S02]  /*d8d0*/  MOV R145, R181 ;  /* 0x000000b500917202 */ /* 0x000fe40000000f00 */
[----:B------:R-:W-:-:S07]  /*d8e0*/  PRMT R156, R156, 0x5410, R180 ;  /* 0x000054109c9c7816 */ /* 0x000fce00000000b4 */
.L_x_2768:
[----:B------:R-:W-:Y:S05]  /*d8f0*/  BRA.U !UP3, `(.L_x_2773) ;  /* 0x000000010b7c7547 */ /* 0x000fea000b800000 */
[----:B-----5:R-:W-:Y:S01]  /*d900*/  LOP3.LUT P0, RZ, R196, 0xff0000, RZ, 0xc0, !PT ;  /* 0x00ff0000c4ff7812 */ /* 0x020fe2000780c0ff */
[----:B------:R-:W-:Y:S01]  /*d910*/  BSSY.RECONVERGENT B1, `(.L_x_2774) ;  /* 0x000000c000017945 */ /* 0x000fe20003800200 */
[----:B012---:R-:W-:-:S11]  /*d920*/  HFMA2 R181, -RZ, RZ, 0, 0 ;  /* 0x00000000ffb57431 */ /* 0x007fd600000001ff */
        /* <DEDUP_REMOVED lines=10> */
.L_x_2775:
[----:B------:R-:W-:Y:S05]  /*d9d0*/  BSYNC.RECONVERGENT B1 ;  /* 0x0000000000017941 */ /* 0x000fea0003800200 */
.L_x_2774:
        /* <DEDUP_REMOVED lines=13> */
.L_x_2777:
[----:B------:R-:W-:Y:S05]  /*dab0*/  BSYNC.RECONVERGENT B1 ;  /* 0x0000000000017941 */ /* 0x000fea0003800200 */
.L_x_2776:
[----:B------:R-:W-:Y:S02]  /*dac0*/  F2FP.F16.F32.PACK_AB R180, RZ, R146 ;  /* 0x00000092ffb4723e */ /* 0x000fe400000000ff */
[----:B------:R-:W-:Y:S02]  /*dad0*/  MOV R146, R181 ;  /* 0x000000b500927202 */ /* 0x000fe40000000f00 */
[----:B------:R-:W-:-:S07]  /*dae0*/  PRMT R157, R180, 0x7610, R157 ;  /* 0x00007610b49d7816 */ /* 0x000fce000000009d */
.L_x_2773:
        /* <DEDUP_REMOVED lines=14> */
.L_x_2780:
[----:B------:R-:W-:Y:S05]  /*dbd0*/  BSYNC.RECONVERGENT B1 ;  /* 0x0000000000017941 */ /* 0x000fea0003800200 */
.L_x_2779:
        /* <DEDUP_REMOVED lines=13> */
.L_x_2782:
[----:B------:R-:W-:Y:S05]  /*dcb0*/  BSYNC.RECONVERGENT B1 ;  /* 0x0000000000017941 */ /* 0x000fea0003800200 */
.L_x_2781:
[----:B------:R-:W-:Y:S02]  /*dcc0*/  F2FP.F16.F32.PACK_AB R180, RZ, R147 ;  /* 0x00000093ffb4723e */ /* 0x000fe400000000ff */
[----:B------:R-:W-:Y:S02]  /*dcd0*/  MOV R147, R181 ;  /* 0x000000b500937202 */ /* 0x000fe40000000f00 */
[----:B------:R-:W-:-:S07]  /*dce0*/  PRMT R157, R157, 0x5410, R180 ;  /* 0x000054109d9d7816 */ /* 0x000fce00000000b4 */
.L_x_2778:
        /* <DEDUP_REMOVED lines=14> */
.L_x_2785:
[----:B------:R-:W-:Y:S05]  /*ddd0*/  BSYNC.RECONVERGENT B1 ;  /* 0x0000000000017941 */ /* 0x000fea0003800200 */
.L_x_2784:
        /* <DEDUP_REMOVED lines=13> */
.L_x_2787:
[----:B------:R-:W-:Y:S05]  /*deb0*/  BSYNC.RECONVERGENT B1 ;  /* 0x0000000000017941 */ /* 0x000fea0003800200 */
.L_x_2786:
[----:B------:R-:W-:Y:S02]  /*dec0*/  F2FP.F16.F32.PACK_AB R180, RZ, R148 ;  /* 0x00000094ffb4723e */ /* 0x000fe400000000ff */
[----:B------:R-:W-:Y:S02]  /*ded0*/  MOV R148, R181 ;  /* 0x000000b500947202 */ /* 0x000fe40000000f00 */
[----:B------:R-:W-:-:S07]  /*dee0*/  PRMT R158, R180, 0x7610, R158 ;  /* 0x00007610b49e7816 */ /* 0x000fce000000009e */
.L_x_2783:
        /* <DEDUP_REMOVED lines=9> */
[----:B------:R-:W-:-:S04]  /*df80*/  HADD2.F32 R181, -RZ, R166.H1_H1 ;  /* 0x300000a6ffb57230 */ /* 0x000fc80000004100 */
[----:B------:R-:W-:-:S05]  /*df90*/  FSEL R180, R180, RZ, P6 ;  /* 0x000000ffb4b47208 */ /* 0x000fca0003000000 */
[----:B------:R-:W-:-:S04]  /*dfa0*/  FMUL.FTZ R180, R180, UR21 ;  /* 0x00000015b4b47c20 */ /* 0x000fc80008410000 */
[----:B------:R-:W-:-:S04]  /*dfb0*/  FMUL.FTZ R180, R180, UR20 ;  /* 0x00000014b4b47c20 */ /* 0x000fc80008410000 */
[----:B------:R-:W-:-:S07]  /*dfc0*/  FMUL.FTZ R180, R181, R180 ;  /* 0x000000b4b5b47220 */ /* 0x000fce0000410000 */
.L_x_2790:
[----:B------:R-:W-:Y:S05]  /*dfd0*/  BSYNC.RECONVERGENT B1 ;  /* 0x0000000000017941 */ /* 0x000fea0003800200 */
.L_x_2789:
        /* <DEDUP_REMOVED lines=13> */
.L_x_2792:
[----:B------:R-:W-:Y:S05]  /*e0b0*/  BSYNC.RECONVERGENT B1 ;  /* 0x0000000000017941 */ /* 0x000fea0003800200 */
.L_x_2791:
[----:B------:R-:W-:Y:S02]  /*e0c0*/  F2FP.F16.F32.PACK_AB R180, RZ, R149 ;  /* 0x00000095ffb4723e */ /* 0x000fe400000000ff */
[----:B------:R-:W-:Y:S02]  /*e0d0*/  MOV R149, R181 ;  /* 0x000000b500957202 */ /* 0x000fe40000000f00 */
[----:B------:R-:W-:-:S07]  /*e0e0*/  PRMT R158, R158, 0x5410, R180 ;  /* 0x000054109e9e7816 */ /* 0x000fce00000000b4 */
.L_x_2788:
        /* <DEDUP_REMOVED lines=14> */
.L_x_2795:
[----:B------:R-:W-:Y:S05]  /*e1d0*/  BSYNC.RECONVERGENT B1 ;  /* 0x0000000000017941 */ /* 0x000fea0003800200 */
.L_x_2794:
        /* <DEDUP_REMOVED lines=13> */
.L_x_2797:
[----:B------:R-:W-:Y:S05]  /*e2b0*/  BSYNC.RECONVERGENT B1 ;  /* 0x0000000000017941 */ /* 0x000fea0003800200 */
.L_x_2796:
[----:B------:R-:W-:Y:S02]  /*e2c0*/  F2FP.F16.F32.PACK_AB R180, RZ, R150 ;  /* 0x00000096ffb4723e */ /* 0x000fe400000000ff */
[----:B------:R-:W-:Y:S02]  /*e2d0*/  MOV R150, R181 ;  /* 0x000000b500967202 */ /* 0x000fe40000000f00 */
[----:B------:R-:W-:-:S07]  /*e2e0*/  PRMT R159, R180, 0x7610, R159 ;  /* 0x00007610b49f7816 */ /* 0x000fce000000009f */
.L_x_2793:
[----:B------:R-:W-:Y:S05]  /*e2f0*/  BRA.U !UP3, `(.L_x_2747) ;  /* 0x000000010b447547 */ /* 0x000fea000b800000 */
[----:B------:R-:W-:Y:S01]  /*e300*/  FFMA.FTZ R186, R234, UR6, R186 ;  /* 0x00000006eaba7c23 */ /* 0x000fe200080100ba */
[----:B-----5:R-:W-:Y:S02]  /*e310*/  ISETP.GE.U32.AND P0, PT, R196, RZ, PT ;  /* 0x000000ffc400720c */ /* 0x020fe40003f06070 */
[----:B------:R-:W-:Y:S01]  /*e320*/  ISETP.LT.AND P6, PT, RZ, UR32, PT ;  /* 0x00000020ff007c0c */ /* 0x000fe2000bfc1270 */
[----:B------:R-:W-:Y:S01]  /*e330*/  FADD.FTZ R186, R233, -R186 ;  /* 0x800000bae9ba7221 */ /* 0x000fe20000010000 */
[----:B------:R-:W-:-:S03]  /*e340*/  ISETP.GE.U32.AND.EX P0, PT, R197, 0x1000000, PT, P0 ;  /* 0x01000000c500780c */ /* 0x000fc60003f06100 */
[----:B012---:R-:W-:-:S05]  /*e350*/  FMUL.FTZ R180, R186, UR31 ;  /* 0x0000001fbab47c20 */ /* 0x007fca0008410000 */
[----:B------:R-:W-:-:S05]  /*e360*/  FSEL R180, R180, RZ, P6 ;  /* 0x000000ffb4b47208 */ /* 0x000fca0003000000 */
        /* <DEDUP_REMOVED lines=10> */
.L_x_2747:
[----:B012---:R-:W0:Y:S01]  /*e410*/  @P5 LDC.64 R180, c[0x0][0x478] ;  /* 0x00011e00ffb45b82 */ /* 0x007e220000000a00 */
[----:B------:R-:W1:Y:S01]  /*e420*/  @UP3 LDCU.64 UR4, c[0x0][0x468] ;  /* 0x00008d00ff0437ac */ /* 0x000e620008000a00 */
[----:B------:R-:W-:Y:S02]  /*e430*/  PLOP3.LUT P0, PT, PT, PT, UP3, 0x80, 0x8 ;  /* 0x000000000008781c */ /* 0x000fe40003f0f038 */
[----:B------:R-:W-:Y:S02]  /*e440*/  PLOP3.LUT P6, PT, PT, PT, UP3, 0x80, 0x8 ;  /* 0x000000000008781c */ /* 0x000fe40003fcf038 */
[----:B------:R-:W-:Y:S01]  /*e450*/  MOV R183, 0x10 ;  /* 0x0000001000b77802 */ /* 0x000fe20000000f00 */
[----:B0-----:R-:W-:-:S08]  /*e460*/  @P5 IMAD.WIDE.U32 R180, R185, 0x10, R180 ;  /* 0x00000010b9b45825 */ /* 0x001fd000078e00b4 */
[----:B-1----:R-:W-:Y:S01]  /*e470*/  @P0 IMAD.WIDE.U32 R184, R184, R183, UR4 ;  /* 0x00000004b8b80e25 */ /* 0x002fe2000f8e00b7 */
[----:B------:R3:W-:Y:S04]  /*e480*/  @P5 STG.E.128 desc[UR10][R180.64], R168 ;  /* 0x000000a8b4005986 */ /* 0x0007e8000c101d0a */
[----:B------:R3:W-:Y:S02]  /*e490*/  @P6 STG.E.128 desc[UR10][R184.64], R156 ;  /* 0x0000009cb8006986 */ /* 0x0007e4000c101d0a */
.L_x_2736:
[----:B------:R-:W-:Y:S05]  /*e4a0*/  BSYNC.RECONVERGENT B0 ;  /* 0x0000000000007941 */ /* 0x000fea0003800200 */
.L_x_2735:
[----:B------:R-:W-:Y:S02]  /*e4b0*/  UIADD3 UR28, UPT, UPT, UR28, UR26, URZ ;  /* 0x0000001a1c1c7290 */ /* 0x000fe4000fffe0ff */
[----:B------:R-:W-:Y:S02]  /*e4c0*/  UPLOP3.LUT UP1, UPT, UPT, UPT, UP1, 0x40, 0x4 ;  /* 0x000000000004789c */ /* 0x000fe40003f2e810 */
[----:B------:R-:W-:-:S09]  /*e4d0*/  UISETP.GE.AND UP0, UPT, UR28, UR27, UPT ;  /* 0x0000001b1c00728c */ /* 0x000fd2000bf06270 */
[----:B------:R-:W-:Y:S05]  /*e4e0*/  BRA.U !UP0, `(.L_x_2798) ;  /* 0xffffff2508207547 */ /* 0x000fea000b83ffff */
.L_x_2521:
[----:B------:R-:W4:Y:S01]  /*e4f0*/  S2UR UR4, SR_CTAID.X ;  /* 0x00000000000479c3 */ /* 0x000f220000002500 */
[----:B------:R-:W-:Y:S01]  /*e500*/  BSSY.RECONVERGENT B0, `(.L_x_2799) ;  /* 0x0000012000007945 */ /* 0x000fe20003800200 */
[----:B----4-:R-:W-:-:S06]  /*e510*/  UIMAD UR4, UR4, UR8, URZ ;  /* 0x00000008040472a4 */ /* 0x010fcc000f8e02ff */
[----:B------:R-:W-:-:S04]  /*e520*/  MOV R9, UR4 ;  /* 0x0000000400097c02 */ /* 0x000fc80008000f00 */
[----:B------:R-:W-:Y:S01]  /*e530*/  LEA.HI R9, R9, R0, RZ, 0x1d ;  /* 0x0000000009097211 */ /* 0x000fe200078fe8ff */
[----:B------:R-:W-:Y:S06]  /*e540*/  @!P1 BRA `(.L_x_2800) ;  /* 0x0000000000349947 */ /* 0x000fec0003800000 */
[----:B------:R-:W4:Y:S08]  /*e550*/  LDC.64 R2, c[0x0][0x440] ;  /* 0x00011000ff027b82 */ /* 0x000f300000000a00 */
[----:B------:R-:W0:Y:S08]  /*e560*/  LDC.64 R4, c[0x0][0x448] ;  /* 0x00011200ff047b82 */ /* 0x000e300000000a00 */
[----:B------:R-:W1:Y:S01]  /*e570*/  LDC.64 R6, c[0x0][0x460] ;  /* 0x00011800ff067b82 */ /* 0x000e620000000a00 */
[----:B----4-:R-:W-:-:S05]  /*e580*/  IMAD.WIDE.U32 R2, R9, 0x20, R2 ;  /* 0x0000002009027825 */ /* 0x010fca00078e0002 */
[----:B------:R4:W-:Y:S01]  /*e590*/  STG.E.128 desc[UR10][R2.64], R92 ;  /* 0x0000005c02007986 */ /* 0x0009e2000c101d0a */
[----:B0-----:R-:W-:-:S03]  /*e5a0*/  IMAD.WIDE.U32 R4, R9, 0x20, R4 ;  /* 0x0000002009047825 */ /* 0x001fc600078e0004 */
[----:B------:R4:W-:Y:S04]  /*e5b0*/  STG.E.128 desc[UR10][R2.64+0x10], R96 ;  /* 0x0000106002007986 */ /* 0x0009e8000c101d0a */
[----:B------:R4:W-:Y:S01]  /*e5c0*/  STG.E.128 desc[UR10][R4.64], R60 ;  /* 0x0000003c04007986 */ /* 0x0009e2000c101d0a */
[----:B-1----:R-:W-:-:S03]  /*e5d0*/  IMAD.WIDE.U32 R6, R9, 0x20, R6 ;  /* 0x0000002009067825 */ /* 0x002fc600078e0006 */
[----:B------:R4:W-:Y:S01]  /*e5e0*/  STG.E.128 desc[UR10][R4.64+0x10], R64 ;  /* 0x0000104004007986 */ /* 0x0009e2000c101d0a */
[----:B------:R-:W-:-:S03]  /*e5f0*/  IADD3 R9, PT, PT, R9, 0x80, RZ ;  /* 0x0000008009097810 */ /* 0x000fc60007ffe0ff */
[----:B------:R4:W-:Y:S04]  /*e600*/  STG.E.128 desc[UR10][R6.64], R120 ;  /* 0x0000007806007986 */ /* 0x0009e8000c101d0a */
[----:B------:R4:W-:Y:S02]  /*e610*/  STG.E.128 desc[UR10][R6.64+0x10], R124 ;  /* 0x0000107c06007986 */ /* 0x0009e4000c101d0a */
.L_x_2800:
[----:B------:R-:W-:Y:S05]  /*e620*/  BSYNC.RECONVERGENT B0 ;  /* 0x0000000000007941 */ /* 0x000fea0003800200 */
.L_x_2799:
[----:B------:R-:W-:Y:S04]  /*e630*/  BSSY.RECONVERGENT B0, `(.L_x_2801) ;  /* 0x000000f000007945 */ /* 0x000fe80003800200 */
[----:B------:R-:W-:Y:S05]  /*e640*/  @!P2 BRA `(.L_x_2802) ;  /* 0x000000000034a947 */ /* 0x000fea0003800000 */
[----:B----4-:R-:W4:Y:S08]  /*e650*/  LDC.64 R2, c[0x0][0x440] ;  /* 0x00011000ff027b82 */ /* 0x010f300000000a00 */
        /* <DEDUP_REMOVED lines=12> */
.L_x_2802:
[----:B------:R-:W-:Y:S05]  /*e720*/  BSYNC.RECONVERGENT B0 ;  /* 0x0000000000007941 */ /* 0x000fea0003800200 */
.L_x_2801:
        /* <DEDUP_REMOVED lines=15> */
.L_x_2804:
[----:B------:R-:W-:Y:S05]  /*e820*/  BSYNC.RECONVERGENT B0 ;  /* 0x0000000000007941 */ /* 0x000fea0003800200 */
.L_x_2803:
[----:B------:R-:W-:Y:S05]  /*e830*/  @!P4 EXIT ;  /* 0x000000000000c94d */ /* 0x000fea0003800000 */
[----:B----4-:R-:W4:Y:S08]  /*e840*/  LDC.64 R2, c[0x0][0x440] ;  /* 0x00011000ff027b82 */ /* 0x010f300000000a00 */
[----:B------:R-:W0:Y:S08]  /*e850*/  LDC.64 R4, c[0x0][0x448] ;  /* 0x00011200ff047b82 */ /* 0x000e300000000a00 */
[----:B------:R-:W1:Y:S01]  /*e860*/  LDC.64 R6, c[0x0][0x460] ;  /* 0x00011800ff067b82 */ /* 0x000e620000000a00 */
[----:B----4-:R-:W-:-:S05]  /*e870*/  IMAD.WIDE.U32 R2, R9, 0x20, R2 ;  /* 0x0000002009027825 */ /* 0x010fca00078e0002 */
[----:B------:R-:W-:Y:S01]  /*e880*/  STG.E.128 desc[UR10][R2.64], R112 ;  /* 0x0000007002007986 */ /* 0x000fe2000c101d0a */
[----:B0-----:R-:W-:-:S03]  /*e890*/  IMAD.WIDE.U32 R4, R9, 0x20, R4 ;  /* 0x0000002009047825 */ /* 0x001fc600078e0004 */
[----:B------:R-:W-:Y:S04]  /*e8a0*/  STG.E.128 desc[UR10][R2.64+0x10], R116 ;  /* 0x0000107402007986 */ /* 0x000fe8000c101d0a */
[----:B------:R-:W-:Y:S01]  /*e8b0*/  STG.E.128 desc[UR10][R4.64], R84 ;  /* 0x0000005404007986 */ /* 0x000fe2000c101d0a */
[----:B-1----:R-:W-:-:S03]  /*e8c0*/  IMAD.WIDE.U32 R6, R9, 0x20, R6 ;  /* 0x0000002009067825 */ /* 0x002fc600078e0006 */
[----:B------:R-:W-:Y:S04]  /*e8d0*/  STG.E.128 desc[UR10][R4.64+0x10], R88 ;  /* 0x0000105804007986 */ /* 0x000fe8000c101d0a */
[----:B------:R-:W-:Y:S04]  /*e8e0*/  STG.E.128 desc[UR10][R6.64], R144 ;  /* 0x0000009006007986 */ /* 0x000fe8000c101d0a */
[----:B------:R-:W-:Y:S01]  /*e8f0*/  STG.E.128 desc[UR10][R6.64+0x10], R148 ;  /* 0x0000109406007986 */ /* 0x000fe2000c101d0a */
[----:B------:R-:W-:Y:S05]  /*e900*/  EXIT ;  /* 0x000000000000794d */ /* 0x000fea0003800000 */
.L_x_2805:
        /* <DEDUP_REMOVED lines=15> */
.L_x_15615:


//--------------------- .text._ZN10layer_norm22ln_bwd_finalize_kernelINS_22Kernel_traits_finalizeILj4096E6__halfS2_S2_S2_fjLb1ELj1024ELj4ENS_18Kernel_traits_baseILj4096ES2_S2_S2_S2_fjLj1024EEEEELb1ELb1EEEvNS_9BwdParamsE --------------------------
	.section	.text._ZN10layer_norm22ln_bwd_finalize_kernelINS_22Kernel_traits_finalizeILj4096E6__halfS2_S2_S2_fjLb1ELj1024ELj4ENS_18Kernel_traits_baseILj4096ES2_S2_S2_S2_fjLj1024EEEEELb1ELb1EEEvNS_9BwdParamsE,"ax",@progbits
	.align	128
        .global         _ZN10layer_norm22ln_bwd_finalize_kernelINS_22Kernel_traits_finalizeILj4096E6__halfS2_S2_S2_fjLb1ELj1024ELj4ENS_18Kernel_traits_baseILj4096ES2_S2_S2_S2_fjLj1024EEEEELb1ELb1EEEvNS_9BwdParamsE
        .type           _ZN10layer_norm22ln_bwd_finalize_kernelINS_22Kernel_traits_finalizeILj4096E6__halfS2_S2_S2_fjLb1ELj1024ELj4ENS_18Kernel_traits_baseILj4096ES2_S2_S2_S2_fjLj1024EEEEELb1ELb1EEEvNS_9BwdParamsE,@function
        .size           _ZN10layer_norm22ln_bwd_finalize_kernelINS_22Kernel_traits_finalizeILj4096E6__halfS2_S2_S2_fjLb1ELj1024ELj4ENS_18Kernel_traits_baseILj4096ES2_S2_S2_S2_fjLj1024EEEEELb1ELb1EEEvNS_9BwdParamsE,(.L_x_15616 - _ZN10layer_norm22ln_bwd_finalize_kernelINS_22Kernel_traits_finalizeILj4096E6__halfS2_S2_S2_fjLb1ELj1024ELj4ENS_18Kernel_traits_baseILj4096ES2_S2_S2_S2_fjLj1024EEEEELb1ELb1EEEvNS_9BwdParamsE)
        .other          _ZN10layer_norm22ln_bwd_finalize_kernelINS_22Kernel_traits_finalizeILj4096E6__halfS2_S2_S2_fjLb1ELj1024ELj4ENS_18Kernel_traits_baseILj4096ES2_S2_S2_S2_fjLj1024EEEEELb1ELb1EEEvNS_9BwdParamsE,@"STO_CUDA_ENTRY STV_DEFAULT"
_ZN10layer_norm22ln_bwd_finalize_kernelINS_22Kernel_traits_finalizeILj4096E6__halfS2_S2_S2_fjLb1ELj1024ELj4ENS_18Kernel_traits_baseILj4096ES2_S2_S2_S2_fjLj1024EEEEELb1ELb1EEEvNS_9BwdParamsE:
.text._ZN10layer_norm22ln_bwd_finalize_kernelINS_22Kernel_traits_finalizeILj4096E6__halfS2_S2_S2_fjLb1ELj1024ELj4ENS_18Kernel_traits_baseILj4096ES2_S2_S2_S2_fjLj1024EEEEELb1ELb1EEEvNS_9BwdParamsE:
        /* <DEDUP_REMOVED lines=58> */
.L_x_2810:
        /* <DEDUP_REMOVED lines=87> */
.L_x_2809:
[----:B------:R-:W-:Y:S05]  /*0910*/  BSYNC.RECONVERGENT B1 ;  /* 0x0000000000017941 */ /* 0x000fea0003800200 */
.L_x_2808:
        /* <DEDUP_REMOVED lines=50> */
.L_x_2812:
[----:B------:R-:W-:Y:S05]  /*0c40*/  BSYNC.RECONVERGENT B1 ;  /* 0x0000000000017941 */ /* 0x000fea0003800200 */
.L_x_2811:
        /* <DEDUP_REMOVED lines=30> */
.L_x_2814:
[----:B------:R-:W-:Y:S05]  /*0e30*/  BSYNC.RECONVERGENT B1 ;  /* 0x0000000000017941 */ /* 0x000fea0003800200 */
.L_x_2813:
        /* <DEDUP_REMOVED lines=15> */
.L_x_2807:
[----:B------:R-:W-:Y:S05]  /*0f30*/  BSYNC.RECONVERGENT B0 ;  /* 0x0000000000007941 */ /* 0x000fea0003800200 */
.L_x_2806:
        /* <DEDUP_REMOVED lines=73> */
.L_x_2815:
        /* <DEDUP_REMOVED lines=11> */
.L_x_15616:


//--------------------- .text._ZN10layer_norm13ln_bwd_kernelINS_13Kernel_traitsI6__halfS2_S2_S2_fjLj4096ELj1ELj1ELj4ELj16ENS_18Kernel_traits_baseILj4096ES2_S2_S2_S2_fjLj128EEEEELb1ELb1ELb1ELb1EEEvNS_9BwdParamsE --------------------------
	.section	.text._ZN10layer_norm13ln_bwd_kernelINS_13Kernel_traitsI6__halfS2_S2_S2_fjLj4096ELj1ELj1ELj4ELj16ENS_18Kernel_traits_baseILj4096ES2_S2_S2_S2_fjLj128EEEEELb1ELb1ELb1ELb1EEEvNS_9BwdParamsE,"ax",@progbits
	.align	128
        .global         _ZN10layer_norm13ln_bwd_kernelINS_13Kernel_traitsI6__halfS2_S2_S2_fjLj4096ELj1ELj1ELj4ELj16ENS_18Kernel_traits_baseILj4096ES2_S2_S2_S2_fjLj128EEEEELb1ELb1ELb1ELb1EEEvNS_9BwdParamsE
        .type           _ZN10layer_norm13ln_bwd_kernelINS_13Kernel_traitsI6__halfS2_S2_S2_fjLj4096ELj1ELj1ELj4ELj16ENS_18Kernel_traits_baseILj4096ES2_S2_S2_S2_fjLj128EEEEELb1ELb1ELb1ELb1EEEvNS_9BwdParamsE,@function
        .size           _ZN10layer_norm13ln_bwd_kernelINS_13Kernel_traitsI6__halfS2_S2_S2_fjLj4096ELj1ELj1ELj4ELj16ENS_18Kernel_traits_baseILj4096ES2_S2_S2_S2_fjLj128EEEEELb1ELb1ELb1ELb1EEEvNS_9BwdParamsE,(.L_x_15617 - _ZN10layer_norm13ln_bwd_kernelINS_13Kernel_traitsI6__halfS2_S2_S2_fjLj4096ELj1ELj1ELj4ELj16ENS_18Kernel_traits_baseILj4096ES2_S2_S2_S2_fjLj128EEEEELb1ELb1ELb1ELb1EEEvNS_9BwdParamsE)
        .other          _ZN10layer_norm13ln_bwd_kernelINS_13Kernel_traitsI6__halfS2_S2_S2_fjLj4096ELj1ELj1ELj4ELj16ENS_18Kernel_traits_baseILj4096ES2_S2_S2_S2_fjLj128EEEEELb1ELb1ELb1ELb1EEEvNS_9BwdParamsE,@"STO_CUDA_ENTRY STV_DEFAULT"
_ZN10layer_norm13ln_bwd_kernelINS_13Kernel_traitsI6__halfS2_S2_S2_fjLj4096ELj1ELj1ELj4ELj16ENS_18Kernel_traits_baseILj4096ES2_S2_S2_S2_fjLj128EEEEELb1ELb1ELb1ELb1EEEvNS_9BwdParamsE:
.text._ZN10layer_norm13ln_bwd_kernelINS_13Kernel_traitsI6__halfS2_S2_S2_fjLj4096ELj1ELj1ELj4ELj16ENS_18Kernel_traits_baseILj4096ES2_S2_S2_S2_fjLj128EEEEELb1ELb1ELb1ELb1EEEvNS_9BwdParamsE:
        /* <DEDUP_REMOVED lines=57> */
[----:B------:R-:W3:Y:S06]  /*0390*/  LDCU.U8 UR11, c[0x0][0x410] ;  /* 0x00008200ff0b77ac */ /* 0x000eec0008000000 */
[----:B------:R-:W4:Y:S01]  /*03a0*/  LDC.64 R4, c[0x0][0x3e8] ;  /* 0x0000fa00ff047b82 */ /* 0x000f220000000a00 */
[----:B------:R-:W0:Y:S01]  /*03b0*/  LDCU UR14, c[0x0][0x400] ;  /* 0x00008000ff0e77ac */ /* 0x000e220008000800 */
[----:B------:R-:W0:Y:S01]  /*03c0*/  LDCU.64 UR16, c[0x0][0x408] ;  /* 0x00008100ff1077ac */ /* 0x000e220008000a00 */
        /* <DEDUP_REMOVED lines=15> */
.L_x_3078:
[----:B------:R-:W1:Y:S08]  /*04c0*/  LDC.64 R180, c[0x0][0x3f8] ;  /* 0x0000fe00ffb47b82 */ /* 0x000e700000000a00 */
[----:B------:R-:W2:Y:S08]  /*04d0*/  LDC.64 R232, c[0x0][0x3c8] ;  /* 0x0000f200ffe87b82 */ /* 0x000eb00000000a00 */
[----:B------:R-:W3:Y:S01]  /*04e0*/  LDC.64 R184, c[0x0][0x3f0] ;  /* 0x0000fc00ffb87b82 */ /* 0x000ee20000000a00 */
[----:B-1----:R-:W-:-:S07]  /*04f0*/  IMAD.WIDE R182, R213, 0x4, R180 ;  /* 0x00000004d5b67825 */ /* 0x002fce00078e02b4 */
[----:B------:R-:W1:Y:S01]  /*0500*/  LDC.64 R180, c[0x0][0x3c0] ;  /* 0x0000f000ffb47b82 */ /* 0x000e620000000a00 */
[----:B0-----:R-:W4:Y:S01]  /*0510*/  LDG.E R231, desc[UR12][R182.64] ;  /* 0x0000000cb6e77981 */ /* 0x001f22000c1e1900 */
[----:B--2---:R-:W-:-:S06]  /*0520*/  IMAD.WIDE R232, R213, 0x4, R232 ;  /* 0x00000004d5e87825 */ /* 0x004fcc00078e02e8 */
[----:B-----5:R0:W5:Y:S01]  /*0530*/  LDG.E R232, desc[UR12][R232.64] ;  /* 0x0000000ce8e87981 */ /* 0x020162000c1e1900 */
[----:B---3--:R-:W-:-:S06]  /*0540*/  IMAD.WIDE R184, R213, 0x4, R184 ;  /* 0x00000004d5b87825 */ /* 0x008fcc00078e02b8 */
[----:B------:R0:W5:Y:S01]  /*0550*/  LDG.E R184, desc[UR12][R184.64] ;  /* 0x0000000cb8b87981 */ /* 0x000162000c1e1900 */
[----:B----4-:R-:W-:-:S13]  /*0560*/  ISETP.GE.AND P1, PT, R231, 0x1, PT ;  /* 0x00000001e700780c */ /* 0x010fda0003f26270 */
[----:B01----:R-:W-:Y:S05]  /*0570*/  @!P1 BRA `(.L_x_2817) ;  /* 0x0000001800289947 */ /* 0x003fea0003800000 */
[----:B------:R-:W0:Y:S01]  /*0580*/  LDC R187, c[0x0][0x388] ;  /* 0x0000e200ffbb7b82 */ /* 0x000e220000000800 */
[----:B------:R-:W1:Y:S01]  /*0590*/  S2R R18, SR_TID.X ;  /* 0x0000000000127919 */ /* 0x000e620000002100 */
[----:B------:R-:W-:-:S06]  /*05a0*/  IADD3 R2, PT, PT, R231, -0x1, RZ ;  /* 0xffffffffe7027810 */ /* 0x000fcc0007ffe0ff */
[----:B------:R-:W2:Y:S08]  /*05b0*/  LDC.64 R4, c[0x0][0x3a8] ;  /* 0x0000ea00ff047b82 */ /* 0x000eb00000000a00 */
[----:B------:R-:W3:Y:S01]  /*05c0*/  LDC.64 R16, c[0x0][0x428] ;  /* 0x00010a00ff107b82 */ /* 0x000ee20000000a00 */
[-C--:B0-----:R-:W-:Y:S01]  /*05d0*/  IMAD R0, R213, R187.reuse, RZ ;  /* 0x000000bbd5007224 */ /* 0x081fe200078e02ff */
[----:B------:R-:W-:Y:S01]  /*05e0*/  MOV R234, UR7 ;  /* 0x0000000700ea7c02 */ /* 0x000fe20008000f00 */
[----:B------:R-:W-:Y:S01]  /*05f0*/  IMAD R2, R2, R187, RZ ;  /* 0x000000bb02027224 */ /* 0x000fe200078e02ff */
[----:B------:R-:W-:-:S04]  /*0600*/  ISETP.NE.U32.AND P0, PT, RZ, UR6, PT ;  /* 0x00000006ff007c0c */ /* 0x000fc8000bf05070 */
[----:B------:R-:W0:Y:S01]  /*0610*/  LDC.64 R226, c[0x0][0x3b0] ;  /* 0x0000ec00ffe27b82 */ /* 0x000e220000000a00 */
[----:B------:R-:W-:Y:S02]  /*0620*/  SHF.R.S32.HI R3, RZ, 0x1f, R0 ;  /* 0x0000001fff037819 */ /* 0x000fe40000011400 */
[----:B------:R-:W-:Y:S02]  /*0630*/  SHF.R.S32.HI R7, RZ, 0x1f, R2 ;  /* 0x0000001fff077819 */ /* 0x000fe40000011402 */
[----:B------:R-:W-:Y:S02]  /*0640*/  LEA.HI R3, R3, R0, RZ, 0x3 ;  /* 0x0000000003037211 */ /* 0x000fe400078f18ff */
[----:B------:R-:W-:Y:S02]  /*0650*/  LEA.HI R7, R7, R2, RZ, 0x3 ;  /* 0x0000000207077211 */ /* 0x000fe400078f18ff */
[-C--:B-1----:R-:W-:Y:S02]  /*0660*/  LEA.HI.SX32 R193, R3, R18.reuse, 0x1d ;  /* 0x0000001203c17211 */ /* 0x082fe400078feaff */
[----:B------:R-:W-:-:S03]  /*0670*/  LEA.HI.SX32 R183, R7, R18, 0x1d ;  /* 0x0000001207b77211 */ /* 0x000fc600078feaff */
[----:B--2---:R-:W-:-:S04]  /*0680*/  IMAD.WIDE.U32 R12, R193, 0x10, R4 ;  /* 0x00000010c10c7825 */ /* 0x004fc800078e0004 */
[----:B---3--:R-:W-:Y:S02]  /*0690*/  IMAD.WIDE.U32 R200, R183, 0x10, R16 ;  /* 0x00000010b7c87825 */ /* 0x008fe400078e0010 */
[----:B------:R-:W2:Y:S01]  /*06a0*/  LDG.E.128 R12, desc[UR12][R12.64] ;  /* 0x0000000c0c0c7981 */ /* 0x000ea2000c1e1d00 */
[----:B------:R-:W-:-:S03]  /*06b0*/  IADD3 R195, PT, PT, R193, 0x80, RZ ;  /* 0x00000080c1c37810 */ /* 0x000fc60007ffe0ff */
[----:B------:R-:W3:Y:S01]  /*06c0*/  LDG.E.128 R200, desc[UR12][R200.64] ;  /* 0x0000000cc8c87981 */ /* 0x000ee2000c1e1d00 */
[----:B------:R-:W-:Y:S01]  /*06d0*/  IADD3 R19, PT, PT, R193, 0x100, RZ ;  /* 0x00000100c1137810 */ /* 0x000fe20007ffe0ff */
[----:B------:R-:W-:Y:S01]  /*06e0*/  IMAD.WIDE.U32 R20, R195, 0x10, R4 ;  /* 0x00000010c3147825 */ /* 0x000fe200078e0004 */
[----:B------:R-:W-:-:S03]  /*06f0*/  IADD3 R197, PT, PT, R193, 0x180, RZ ;  /* 0x00000180c1c57810 */ /* 0x000fc60007ffe0ff */
[----:B------:R-:W-:Y:S01]  /*0700*/  IMAD.WIDE.U32 R8, R19, 0x10, R4 ;  /* 0x0000001013087825 */ /* 0x000fe200078e0004 */
[C---:B------:R-:W-:Y:S01]  /*0710*/  IADD3 R205, PT, PT, R183.reuse, 0x100, RZ ;  /* 0x00000100b7cd7810 */ /* 0x040fe20007ffe0ff */
[----:B------:R-:W4:Y:S01]  /*0720*/  LDG.E.128 R20, desc[UR12][R20.64] ;  /* 0x0000000c14147981 */ /* 0x000f22000c1e1d00 */
[----:B------:R-:W-:Y:S01]  /*0730*/  IADD3 R189, PT, PT, R183, 0x80, RZ ;  /* 0x00000080b7bd7810 */ /* 0x000fe20007ffe0ff */
[----:B------:R-:W-:Y:S02]  /*0740*/  IMAD.WIDE R2, R213, 0x4, R180 ;  /* 0x00000004d5027825 */ /* 0x000fe400078e02b4 */
[----:B------:R-:W4:Y:S02]  /*0750*/  LDG.E.128 R8, desc[UR12][R8.64] ;  /* 0x0000000c08087981 */ /* 0x000f24000c1e1d00 */
[----:B------:R-:W-:Y:S02]  /*0760*/  IMAD.WIDE.U32 R4, R197, 0x10, R4 ;  /* 0x00000010c5047825 */ /* 0x000fe400078e0004 */
[----:B------:R1:W4:Y:S02]  /*0770*/  LDG.E R185, desc[UR12][R2.64] ;  /* 0x0000000c02b97981 */ /* 0x000324000c1e1900 */
[----:B------:R-:W-:-:S02]  /*0780*/  IMAD.WIDE.U32 R204, R205, 0x10, R16 ;  /* 0x00000010cdcc7825 */ /* 0x000fc400078e0010 */
[----:B------:R-:W4:Y:S02]  /*0790*/  LDG.E.128 R4, desc[UR12][R4.64] ;  /* 0x0000000c04047981 */ /* 0x000f24000c1e1d00 */
[----:B------:R-:W-:Y:S02]  /*07a0*/  IMAD.WIDE.U32 R188, R189, 0x10, R16 ;  /* 0x00000010bdbc7825 */ /* 0x000fe400078e0010 */
[----:B------:R-:W4:Y:S04]  /*07b0*/  LDG.E.128 R204, desc[UR12][R204.64] ;  /* 0x0000000ccccc7981 */ /* 0x000f28000c1e1d00 */
[----:B------:R-:W4:Y:S01]  /*07c0*/  LDG.E.128 R188, desc[UR12][R188.64] ;  /* 0x0000000cbcbc7981 */ /* 0x000f22000c1e1d00 */
[----:B------:R-:W-:-:S05]  /*07d0*/  IADD3 R181, PT, PT, R183, 0x180, RZ ;  /* 0x00000180b7b57810 */ /* 0x000fca0007ffe0ff */
[----:B------:R-:W-:-:S06]  /*07e0*/  IMAD.WIDE.U32 R180, R181, 0x10, R16 ;  /* 0x00000010b5b47825 */ /* 0x000fcc00078e0010 */
[----:B------:R-:W4:Y:S01]  /*07f0*/  LDG.E.128 R180, desc[UR12][R180.64] ;  /* 0x0000000cb4b47981 */ /* 0x000f22000c1e1d00 */
[----:B------:R-:W-:Y:S02]  /*0800*/  ISETP.NE.AND.EX P0, PT, R234, RZ, PT, P0 ;  /* 0x000000ffea00720c */ /* 0x000fe40003f05300 */
[----:B-----5:R-:W-:-:S11]  /*0810*/  ISETP.GE.AND P2, PT, R184, 0x1, PT ;  /* 0x00000001b800780c */ /* 0x020fd60003f46270 */
[----:B------:R-:W0:Y:S02]  /*0820*/  @P0 LDC.64 R236, c[0x0][0x438] ;  /* 0x00010e00ffec0b82 */ /* 0x000e240000000a00 */
[----:B------:R-:W-:-:S05]  /*0830*/  @P2 IADD3 R0, PT, PT, R184, -0x1, RZ ;  /* 0xffffffffb8002810 */ /* 0x000fca0007ffe0ff */
[----:B------:R-:W-:Y:S01]  /*0840*/  @P2 IMAD R0, R0, R187, RZ ;  /* 0x000000bb00002224 */ /* 0x000fe200078e02ff */
[----:B------:R-:W-:Y:S01]  /*0850*/  MOV R249, RZ ;  /* 0x000000ff00f97202 */ /* 0x000fe20000000f00 */
[----:B------:R-:W0:Y:S03]  /*0860*/  @P0 LDC.64 R240, c[0x0][0x438] ;  /* 0x00010e00fff00b82 */ /* 0x000e260000000a00 */
[----:B-1----:R-:W-:-:S04]  /*0870*/  @P2 SHF.R.S32.HI R3, RZ, 0x1f, R0 ;  /* 0x0000001fff032819 */ /* 0x002fc80000011400 */
[----:B------:R-:W-:Y:S01]  /*0880*/  @P2 LEA.HI R3, R3, R0, RZ, 0x3 ;  /* 0x0000000003032211 */ /* 0x000fe200078f18ff */
[----:B------:R-:W1:Y:S03]  /*0890*/  @P0 LDC.64 R218, c[0x0][0x438] ;  /* 0x00010e00ffda0b82 */ /* 0x000e660000000a00 */
[----:B------:R-:W-:-:S04]  /*08a0*/  @P2 LEA.HI.SX32 R249, R3, R18, 0x1d ;  /* 0x0000001203f92211 */ /* 0x000fc800078feaff */
[----:B------:R-:W-:Y:S01]  /*08b0*/  IADD3 R247, PT, PT, R249, 0x80, RZ ;  /* 0x00000080f9f77810 */ /* 0x000fe20007ffe0ff */
[----:B0-----:R-:W-:Y:S01]  /*08c0*/  @P0 IMAD.WIDE.U32 R236, R195, 0x10, R236 ;  /* 0x00000010c3ec0825 */ /* 0x001fe200078e00ec */
[----:B------:R-:W-:Y:S01]  /*08d0*/  IADD3 R243, PT, PT, R249, 0x100, RZ ;  /* 0x00000100f9f37810 */ /* 0x000fe20007ffe0ff */
[----:B------:R-:W0:Y:S02]  /*08e0*/  @P0 LDC.64 R216, c[0x0][0x438] ;  /* 0x00010e00ffd80b82 */ /* 0x000e240000000a00 */
[--C-:B------:R-:W-:Y:S01]  /*08f0*/  IMAD.WIDE.U32 R246, R247, 0x8, R226.reuse ;  /* 0x00000008f7f67825 */ /* 0x100fe200078e00e2 */
[----:B------:R-:W5:Y:S03]  /*0900*/  @P0 LDG.E.128 R32, desc[UR12][R236.64] ;  /* 0x0000000cec200981 */ /* 0x000f66000c1e1d00 */
[----:B------:R-:W-:Y:S02]  /*0910*/  IMAD.WIDE.U32 R242, R243, 0x8, R226 ;  /* 0x00000008f3f27825 */ /* 0x000fe400078e00e2 */
[----:B------:R-:W5:Y:S04]  /*0920*/  LDG.E.64 R246, desc[UR12][R246.64] ;  /* 0x0000000cf6f67981 */ /* 0x000f68000c1e1b00 */
[----:B------:R-:W5:Y:S01]  /*0930*/  LDG.E.64 R242, desc[UR12][R242.64] ;  /* 0x0000000cf2f27981 */ /* 0x000f62000c1e1b00 */
[----:B------:R-:W-:-:S04]  /*0940*/  @P0 IMAD.WIDE.U32 R240, R193, 0x10, R240 ;  /* 0x00000010c1f00825 */ /* 0x000fc800078e00f0 */
[----:B-1----:R-:W-:Y:S01]  /*0950*/  @P0 IMAD.WIDE.U32 R218, R19, 0x10, R218 ;  /* 0x0000001013da0825 */ /* 0x002fe200078e00da */
[----:B------:R-:W5:Y:S04]  /*0960*/  @P0 LDG.E.128 R36, desc[UR12][R240.64] ;  /* 0x0000000cf0240981 */ /* 0x000f68000c1e1d00 */
[----:B------:R-:W5:Y:S01]  /*0970*/  @P0 LDG.E.128 R28, desc[UR12][R218.64] ;  /* 0x0000000cda1c0981 */ /* 0x000f62000c1e1d00 */
[----:B0-----:R-:W-:-:S05]  /*0980*/  @P0 IMAD.WIDE.U32 R216, R197, 0x10, R216 ;  /* 0x00000010c5d80825 */ /* 0x001fca00078e00d8 */
[----:B------:R0:W5:Y:S01]  /*0990*/  @P0 LDG.E.128 R24, desc[UR12][R216.64] ;  /* 0x0000000cd8180981 */ /* 0x000162000c1e1d00 */
[----:B------:R-:W-:Y:S01]  /*09a0*/  ISETP.NE.AND P0, PT, RZ, UR11, PT ;  /* 0x0000000bff007c0c */ /* 0x000fe2000bf05270 */
[----:B------:R-:W-:Y:S02]  /*09b0*/  HADD2.F32 R0, -RZ, R56.H0_H0 ;  /* 0x20000038ff007230 */ /* 0x000fe40000004100 */
[--C-:B--2---:R-:W-:Y:S02]  /*09c0*/  HADD2.F32 R215, -RZ, R13.reuse.H0_H0 ;  /* 0x2000000dffd77230 */ /* 0x104fe40000004100 */
[----:B------:R-:W-:Y:S02]  /*09d0*/  HADD2.F32 R209, -RZ, R13.H1_H1 ;  /* 0x3000000dffd17230 */ /* 0x000fe40000004100 */
[--C-:B------:R-:W-:Y:S02]  /*09e0*/  HADD2.F32 R199, -RZ, R14.reuse.H0_H0 ;  /* 0x2000000effc77230 */ /* 0x100fe40000004100 */
[----:B------:R-:W-:-:S02]  /*09f0*/  HADD2.F32 R195, -RZ, R14.H1_H1 ;  /* 0x3000000effc37230 */ /* 0x000fc40000004100 */
[--C-:B---3--:R-:W-:Y:S02]  /*0a00*/  HADD2.F32 R13, -RZ, R203.reuse.H0_H0 ;  /* 0x200000cbff0d7230 */ /* 0x108fe40000004100 */
[----:B------:R-:W-:Y:S01]  /*0a10*/  HADD2.F32 R14, -RZ, R203.H1_H1 ;  /* 0x300000cbff0e7230 */ /* 0x000fe20000004100 */
[C---:B------:R-:W-:Y:S01]  /*0a20*/  IADD3 R203, PT, PT, R249.reuse, 0x180, RZ ;  /* 0x00000180f9cb7810 */ /* 0x040fe20007ffe0ff */
[----:B------:R-:W-:-:S06]  /*0a30*/  IMAD.WIDE.U32 R248, R249, 0x8, R226 ;  /* 0x00000008f9f87825 */ /* 0x000fcc00078e00e2 */
[----:B------:R-:W5:Y:S01]  /*0a40*/  LDG.E.64 R248, desc[UR12][R248.64] ;  /* 0x0000000cf8f87981 */ /* 0x000f62000c1e1b00 */
[--C-:B------:R-:W-:Y:S01]  /*0a50*/  HADD2.F32 R212, -RZ, R12.reuse.H1_H1 ;  /* 0x3000000cffd47230 */ /* 0x100fe20000004100 */
[----:B----4-:R-:W-:Y:S01]  /*0a60*/  FSEL R185, R185, RZ, !P0 ;  /* 0x000000ffb9b97208 */ /* 0x010fe20004000000 */
[----:B------:R-:W-:Y:S02]  /*0a70*/  HADD2.F32 R211, -RZ, R12.H0_H0 ;  /* 0x2000000cffd37230 */ /* 0x000fe40000004100 */
[----:B------:R-:W-:Y:S02]  /*0a80*/  HADD2.F32 R244, -RZ, R8.H0_H0 ;  /* 0x20000008fff47230 */ /* 0x000fe40000004100 */
[--C-:B0-----:R-:W-:Y:S02]  /*0a90*/  HADD2.F32 R216, -RZ, R6.reuse.H0_H0 ;  /* 0x20000006ffd87230 */ /* 0x101fe40000004100 */
[----:B------:R-:W-:Y:S02]  /*0aa0*/  HADD2.F32 R218, -RZ, R6.H1_H1 ;  /* 0x30000006ffda7230 */ /* 0x000fe40000004100 */
[----:B------:R-:W-:-:S02]  /*0ab0*/  HADD2.F32 R250, -RZ, R8.H1_H1 ;  /* 0x30000008fffa7230 */ /* 0x000fc40000004100 */
[----:B------:R-:W-:Y:S02]  /*0ac0*/  HADD2.F32 R6, -RZ, R7.H0_H0 ;  /* 0x20000007ff067230 */ /* 0x000fe40000004100 */
[----:B------:R-:W-:Y:S02]  /*0ad0*/  HADD2.F32 R8, -RZ, R11.H0_H0 ;  /* 0x2000000bff087230 */ /* 0x000fe40000004100 */
[C---:B------:R-:W-:Y:S01]  /*0ae0*/  FADD.FTZ R212, -R185.reuse, R212 ;  /* 0x000000d4b9d47221 */ /* 0x040fe20000010100 */
[--C-:B------:R-:W-:Y:S02]  /*0af0*/  HADD2.F32 R187, -RZ, R15.reuse.H0_H0 ;  /* 0x2000000fffbb7230 */ /* 0x100fe40000004100 */
[----:B------:R-:W-:Y:S02]  /*0b00*/  HADD2.F32 R196, -RZ, R15.H1_H1 ;  /* 0x3000000fffc47230 */ /* 0x000fe40000004100 */
[----:B------:R-:W-:Y:S01]  /*0b10*/  FADD.FTZ R211, -R185, R211 ;  /* 0x000000d3b9d37221 */ /* 0x000fe20000010100 */
[----:B------:R-:W-:-:S02]  /*0b20*/  HADD2.F32 R15, -RZ, R202.H0_H0 ;  /* 0x200000caff0f7230 */ /* 0x000fc40000004100 */
[----:B------:R-:W-:Y:S02]  /*0b30*/  HADD2.F32 R12, -RZ, R202.H1_H1 ;  /* 0x300000caff0c7230 */ /* 0x000fe40000004100 */
[----:B------:R-:W-:Y:S01]  /*0b40*/  FADD.FTZ R229, -R185, R6 ;  /* 0x00000006b9e57221 */ /* 0x000fe20000010100 */
[----:B------:R-:W-:-:S04]  /*0b50*/  IMAD.WIDE.U32 R202, R203, 0x8, R226 ;  /* 0x00000008cbca7825 */ /* 0x000fc800078e00e2 */
[----:B------:R-:W-:Y:S01]  /*0b60*/  FMUL.FTZ R212, R232, R212 ;  /* 0x000000d4e8d47220 */ /* 0x000fe20000410000 */
[--C-:B------:R-:W-:Y:S02]  /*0b70*/  HADD2.F32 R3, -RZ, R200.reuse.H0_H0 ;  /* 0x200000c8ff037230 */ /* 0x100fe40000004100 */
[--C-:B------:R-:W-:Y:S02]  /*0b80*/  HADD2.F32 R186, -RZ, R207.reuse.H1_H1 ;  /* 0x300000cfffba7230 */ /* 0x100fe40000004100 */
[----:B------:R-:W-:Y:S02]  /*0b90*/  HADD2.F32 R2, -RZ, R200.H1_H1 ;  /* 0x300000c8ff027230 */ /* 0x000fe40000004100 */
[----:B------:R-:W-:Y:S02]  /*0ba0*/  HADD2.F32 R227, -RZ, R207.H0_H0 ;  /* 0x200000cfffe37230 */ /* 0x000fe40000004100 */
[----:B------:R-:W-:Y:S01]  /*0bb0*/  FADD.FTZ R207, -R185, R8 ;  /* 0x00000008b9cf7221 */ /* 0x000fe20000010100 */
[----:B------:R-:W-:-:S02]  /*0bc0*/  HADD2.F32 R6, -RZ, R56.H1_H1 ;  /* 0x30000038ff067230 */ /* 0x000fc40000004100 */
[----:B------:R-:W-:Y:S01]  /*0bd0*/  FMUL.FTZ R211, R232, R211 ;  /* 0x000000d3e8d37220 */ /* 0x000fe20000410000 */
[----:B------:R-:W-:Y:S02]  /*0be0*/  HADD2.F32 R19, -RZ, R201.H0_H0 ;  /* 0x200000c9ff137230 */ /* 0x000fe40000004100 */
[--C-:B------:R-:W-:Y:S02]  /*0bf0*/  HADD2.F32 R252, -RZ, R4.reuse.H0_H0 ;  /* 0x20000004fffc7230 */ /* 0x100fe40000004100 */
[----:B------:R-:W-:Y:S02]  /*0c00*/  HADD2.F32 R223, -RZ, R4.H1_H1 ;  /* 0x30000004ffdf7230 */ /* 0x000fe40000004100 */
[--C-:B------:R-:W-:Y:S02]  /*0c10*/  HADD2.F32 R230, -RZ, R5.reuse.H0_H0 ;  /* 0x20000005ffe67230 */ /* 0x100fe40000004100 */
[----:B------:R-:W-:Y:S02]  /*0c20*/  HADD2.F32 R236, -RZ, R5.H1_H1 ;  /* 0x30000005ffec7230 */ /* 0x000fe40000004100 */
[----:B------:R-:W-:-:S02]  /*0c30*/  HADD2.F32 R16, -RZ, R201.H1_H1 ;  /* 0x300000c9ff107230 */ /* 0x000fc40000004100 */
[--C-:B------:R-:W-:Y:S02]  /*0c40*/  HADD2.F32 R197, -RZ, R204.reuse.H0_H0 ;  /* 0x200000ccffc57230 */ /* 0x100fe40000004100 */
[----:B------:R-:W-:Y:S02]  /*0c50*/  HADD2.F32 R198, -RZ, R204.H1_H1 ;  /* 0x300000ccffc67230 */ /* 0x000fe40000004100 */
[----:B------:R-:W-:Y:S02]  /*0c60*/  HADD2.F32 R228, -RZ, R9.H1_H1 ;  /* 0x30000009ffe47230 */ /* 0x000fe40000004100 */
[--C-:B------:R-:W-:Y:S02]  /*0c70*/  HADD2.F32 R214, -RZ, R10.reuse.H0_H0 ;  /* 0x2000000affd67230 */ /* 0x100fe40000004100 */
[----:B------:R-:W-:Y:S02]  /*0c80*/  HADD2.F32 R210, -RZ, R10.H1_H1 ;  /* 0x3000000affd27230 */ /* 0x000fe40000004100 */
[----:B------:R-:W-:Y:S01]  /*0c90*/  FADD.FTZ R196, -R185, R196 ;  /* 0x000000c4b9c47221 */ /* 0x000fe20000010100 */
[----:B------:R-:W-:-:S02]  /*0ca0*/  HADD2.F32 R8, -RZ, R57.H0_H0 ;  /* 0x20000039ff087230 */ /* 0x000fc40000004100 */
[C---:B------:R-:W-:Y:S01]  /*0cb0*/  FADD.FTZ R4, -R185.reuse, R215 ;  /* 0x000000d7b9047221 */ /* 0x040fe20000010100 */
[----:B------:R-:W-:Y:S01]  /*0cc0*/  FADD.FTZ R5, -R185, R209 ;  /* 0x000000d1b9057221 */ /* 0x000fe20000010100 */
[-C--:B------:R-:W-:Y:S01]  /*0cd0*/  FMUL.FTZ R209, R0, R3.reuse ;  /* 0x0000000300d17220 */ /* 0x080fe20000410000 */
[-C--:B------:R-:W-:Y:S01]  /*0ce0*/  FMUL.FTZ R0, R6, R2.reuse ;  /* 0x0000000206007220 */ /* 0x080fe20000410000 */
[----:B------:R-:W-:Y:S01]  /*0cf0*/  FADD.FTZ R165, R165, R2 ;  /* 0x00000002a5a57221 */ /* 0x000fe20000010000 */
[----:B------:R-:W-:Y:S01]  /*0d00*/  FFMA.FTZ R73, R212, R2, R73 ;  /* 0x00000002d4497223 */ /* 0x000fe20000010049 */
[----:B------:R-:W-:Y:S01]  /*0d10*/  FADD.FTZ R164, R164, R3 ;  /* 0x00000003a4a47221 */ /* 0x000fe20000010000 */
[----:B------:R-:W-:Y:S01]  /*0d20*/  FFMA.FTZ R72, R211, R3, R72 ;  /* 0x00000003d3487223 */ /* 0x000fe20000010048 */
[----:B------:R-:W-:Y:S02]  /*0d30*/  HADD2.F32 R6, -RZ, R57.H1_H1 ;  /* 0x30000039ff067230 */ /* 0x000fe40000004100 */
[----:B------:R-:W-:Y:S01]  /*0d40*/  FMUL.FTZ R2, R8, R19 ;  /* 0x0000001308027220 */ /* 0x000fe20000410000 */
[----:B------:R-:W-:-:S02]  /*0d50*/  HADD2.F32 R204, -RZ, R7.H1_H1 ;  /* 0x30000007ffcc7230 */ /* 0x000fc40000004100 */
[C---:B------:R-:W-:Y:S01]  /*0d60*/  FMUL.FTZ R3, R232.reuse, R4 ;  /* 0x00000004e8037220 */ /* 0x040fe20000410000 */
[--C-:B------:R-:W-:Y:S02]  /*0d70*/  HADD2.F32 R8, -RZ, R58.reuse.H0_H0 ;  /* 0x2000003aff087230 */ /* 0x100fe40000004100 */
[C---:B------:R-:W-:Y:S01]  /*0d80*/  FADD.FTZ R7, -R185.reuse, R199 ;  /* 0x000000c7b9077221 */ /* 0x040fe20000010100 */
[----:B------:R-:W-:Y:S02]  /*0d90*/  HADD2.F32 R226, -RZ, R9.H0_H0 ;  /* 0x20000009ffe27230 */ /* 0x000fe40000004100 */
[----:B------:R-:W-:Y:S01]  /*0da0*/  FADD.FTZ R9, -R185, R195 ;  /* 0x000000c3b9097221 */ /* 0x000fe20000010100 */
[----:B------:R-:W-:Y:S02]  /*0db0*/  HADD2.F32 R10, -RZ, R11.H1_H1 ;  /* 0x3000000bff0a7230 */ /* 0x000fe40000004100 */
[----:B------:R-:W-:Y:S01]  /*0dc0*/  FMUL.FTZ R4, R232, R5 ;  /* 0x00000005e8047220 */ /* 0x000fe20000410000 */
[----:B------:R-:W-:Y:S01]  /*0dd0*/  FADD.FTZ R166, R166, R19 ;  /* 0x00000013a6a67221 */ /* 0x000fe20000010000 */
[----:B------:R-:W-:Y:S01]  /*0de0*/  FFMA.FTZ R74, R3, R19, R74 ;  /* 0x00000013034a7223 */ /* 0x000fe2000001004a */
[----:B------:R-:W-:Y:S01]  /*0df0*/  FMUL.FTZ R5, R6, R16 ;  /* 0x0000001006057220 */ /* 0x000fe20000410000 */
[----:B------:R-:W-:Y:S01]  /*0e00*/  FMUL.FTZ R7, R232, R7 ;  /* 0x00000007e8077220 */ /* 0x000fe20000410000 */
[----:B------:R-:W-:-:S02]  /*0e10*/  HADD2.F32 R19, -RZ, R58.H1_H1 ;  /* 0x3000003aff137230 */ /* 0x000fc40000004100 */
[----:B------:R-:W-:Y:S01]  /*0e20*/  FMUL.FTZ R6, R8, R15 ;  /* 0x0000000f08067220 */ /* 0x000fe20000410000 */
[C---:B------:R-:W-:Y:S01]  /*0e30*/  FADD.FTZ R11, -R185.reuse, R187 ;  /* 0x000000bbb90b7221 */ /* 0x040fe20000010100 */
[----:B------:R-:W-:Y:S01]  /*0e40*/  FMUL.FTZ R8, R232, R9 ;  /* 0x00000009e8087220 */ /* 0x000fe20000410000 */
[--C-:B------:R-:W-:Y:S02]  /*0e50*/  HADD2.F32 R192, -RZ, R20.reuse.H0_H0 ;  /* 0x20000014ffc07230 */ /* 0x100fe40000004100 */
[----:B------:R-:W-:Y:S01]  /*0e60*/  FADD.FTZ R217, -R185, R10 ;  /* 0x0000000ab9d97221 */ /* 0x000fe20000010100 */
[----:B------:R-:W-:Y:S02]  /*0e70*/  HADD2.F32 R238, -RZ, R20.H1_H1 ;  /* 0x30000014ffee7230 */ /* 0x000fe40000004100 */
[----:B------:R-:W-:Y:S01]  /*0e80*/  FADD.FTZ R160, R160, R15 ;  /* 0x0000000fa0a07221 */ /* 0x000fe20000010000 */
[----:B------:R-:W-:Y:S01]  /*0e90*/  FFMA.FTZ R76, R7, R15, R76 ;  /* 0x0000000f074c7223 */ /* 0x000fe2000001004c */
[----:B------:R-:W-:-:S02]  /*0ea0*/  HADD2.F32 R10, -RZ, R59.H0_H0 ;  /* 0x2000003bff0a7230 */ /* 0x000fc40000004100 */
[----:B------:R-:W-:Y:S01]  /*0eb0*/  FADD.FTZ R167, R167, R16 ;  /* 0x00000010a7a77221 */ /* 0x000fe20000010000 */
[----:B------:R-:W-:Y:S01]  /*0ec0*/  FFMA.FTZ R75, R4, R16, R75 ;  /* 0x00000010044b7223 */ /* 0x000fe2000001004b */
[-C--:B------:R-:W-:Y:S01]  /*0ed0*/  FMUL.FTZ R9, R19, R12.reuse ;  /* 0x0000000c13097220 */ /* 0x080fe20000410000 */
[----:B------:R-:W-:Y:S01]  /*0ee0*/  FADD.FTZ R161, R161, R12 ;  /* 0x0000000ca1a17221 */ /* 0x000fe20000010000 */
[----:B------:R-:W-:Y:S01]  /*0ef0*/  FFMA.FTZ R77, R8, R12, R77 ;  /* 0x0000000c084d7223 */ /* 0x000fe2000001004d */
[C---:B------:R-:W-:Y:S01]  /*0f00*/  FMUL.FTZ R11, R232.reuse, R11 ;  /* 0x0000000be80b7220 */ /* 0x040fe20000410000 */
[----:B------:R-:W-:Y:S02]  /*0f10*/  HADD2.F32 R15, -RZ, R59.H1_H1 ;  /* 0x3000003bff0f7230 */ /* 0x000fe40000004100 */
[----:B------:R-:W-:Y:S01]  /*0f20*/  FMUL.FTZ R12, R232, R196 ;  /* 0x000000c4e80c7220 */ /* 0x000fe20000410000 */
[--C-:B------:R-:W-:Y:S02]  /*0f30*/  HADD2.F32 R17, -RZ, R188.reuse.H0_H0 ;  /* 0x200000bcff117230 */ /* 0x100fe40000004100 */
[----:B------:R-:W-:-:S02]  /*0f40*/  HADD2.F32 R18, -RZ, R188.H1_H1 ;  /* 0x300000bcff127230 */ /* 0x000fc40000004100 */
[----:B------:R-:W-:Y:S01]  /*0f50*/  FADD.FTZ R162, R162, R13 ;  /* 0x0000000da2a27221 */ /* 0x000fe20000010000 */
[--C-:B------:R-:W-:Y:S02]  /*0f60*/  HADD2.F32 R16, -RZ, R60.reuse.H0_H0 ;  /* 0x2000003cff107230 */ /* 0x100fe40000004100 */
[C---:B------:R-:W-:Y:S01]  /*0f70*/  FADD.FTZ R192, -R185.reuse, R192 ;  /* 0x000000c0b9c07221 */ /* 0x040fe20000010100 */
[----:B------:R-:W-:Y:S01]  /*0f80*/  FADD.FTZ R188, -R185, R238 ;  /* 0x000000eeb9bc7221 */ /* 0x000fe20000010100 */
[--C-:B------:R-:W-:Y:S02]  /*0f90*/  HADD2.F32 R20, -RZ, R21.reuse.H0_H0 ;  /* 0x20000015ff147230 */ /* 0x100fe40000004100 */
[-C--:B------:R-:W-:Y:S01]  /*0fa0*/  FMUL.FTZ R10, R10, R13.reuse ;  /* 0x0000000d0a0a7220 */ /* 0x080fe20000410000 */
[----:B------:R-:W-:Y:S01]  /*0fb0*/  FFMA.FTZ R78, R11, R13, R78 ;  /* 0x0000000d0b4e7223 */ /* 0x000fe2000001004e */
[----:B------:R-:W-:Y:S02]  /*0fc0*/  HADD2.F32 R224, -RZ, R21.H1_H1 ;  /* 0x30000015ffe07230 */ /* 0x000fe40000004100 */
[-C--:B------:R-:W-:Y:S01]  /*0fd0*/  FMUL.FTZ R13, R15, R14.reuse ;  /* 0x0000000e0f0d7220 */ /* 0x080fe20000410000 */
[----:B------:R-:W-:Y:S01]  /*0fe0*/  FADD.FTZ R163, R163, R14 ;  /* 0x0000000ea3a37221 */ /* 0x000fe20000010000 */
[----:B------:R-:W-:Y:S01]  /*0ff0*/  FFMA.FTZ R79, R12, R14, R79 ;  /* 0x0000000e0c4f7223 */ /* 0x000fe2000001004f */
[----:B------:R-:W-:Y:S01]  /*1000*/  FMUL.FTZ R14, R16, R17 ;  /* 0x00000011100e7220 */ /* 0x000fe20000410000 */
[----:B------:R-:W-:Y:S01]  /*1010*/  FMUL.FTZ R15, R232, R192 ;  /* 0x000000c0e80f7220 */ /* 0x000fe20000410000 */
[----:B------:R-:W-:-:S02]  /*1020*/  HADD2.F32 R19, -RZ, R60.H1_H1 ;  /* 0x3000003cff137230 */ /* 0x000fc40000004100 */
[----:B------:R-:W-:Y:S01]  /*1030*/  FMUL.FTZ R16, R232, R188 ;  /* 0x000000bce8107220 */ /* 0x000fe20000410000 */
[----:B------:R-:W-:Y:S02]  /*1040*/  HADD2.F32 R21, -RZ, R189.H0_H0 ;  /* 0x200000bdff157230 */ /* 0x000fe40000004100 */
[C---:B------:R-:W-:Y:S01]  /*1050*/  FADD.FTZ R20, -R185.reuse, R20 ;  /* 0x00000014b9147221 */ /* 0x040fe20000010100 */
[----:B------:R-:W-:Y:S02]  /*1060*/  HADD2.F32 R188, -RZ, R61.H0_H0 ;  /* 0x2000003dffbc7230 */ /* 0x000fe40000004100 */
[----:B------:R-:W-:Y:S01]  /*1070*/  FADD.FTZ R251, -R185, R224 ;  /* 0x000000e0b9fb7221 */ /* 0x000fe20000010100 */
[--C-:B------:R-:W-:Y:S02]  /*1080*/  HADD2.F32 R222, -RZ, R22.reuse.H0_H0 ;  /* 0x20000016ffde7230 */ /* 0x100fe40000004100 */
[----:B------:R-:W-:Y:S01]  /*1090*/  FADD.FTZ R156, R156, R17 ;  /* 0x000000119c9c7221 */ /* 0x000fe20000010000 */
[----:B------:R-:W-:-:S02]  /*10a0*/  HADD2.F32 R220, -RZ, R22.H1_H1 ;  /* 0x30000016ffdc7230 */ /* 0x000fc40000004100 */
[----:B------:R-:W-:Y:S01]  /*10b0*/  FFMA.FTZ R80, R15, R17, R80 ;  /* 0x000000110f507223 */ /* 0x000fe20000010050 */
[-C--:B------:R-:W-:Y:S01]  /*10c0*/  FMUL.FTZ R17, R19, R18.reuse ;  /* 0x0000001213117220 */ /* 0x080fe20000410000 */
[----:B------:R-:W-:Y:S01]  /*10d0*/  FADD.FTZ R157, R157, R18 ;  /* 0x000000129d9d7221 */ /* 0x000fe20000010000 */
[----:B------:R-:W-:Y:S01]  /*10e0*/  FFMA.FTZ R81, R16, R18, R81 ;  /* 0x0000001210517223 */ /* 0x000fe20000010051 */
[----:B------:R-:W-:Y:S02]  /*10f0*/  HADD2.F32 R22, -RZ, R189.H1_H1 ;  /* 0x300000bdff167230 */ /* 0x000fe40000004100 */
[----:B------:R-:W-:Y:S01]  /*1100*/  FMUL.FTZ R19, R232, R20 ;  /* 0x00000014e8137220 */ /* 0x000fe20000410000 */
[----:B------:R-:W-:Y:S02]  /*1110*/  HADD2.F32 R192, -RZ, R61.H1_H1 ;  /* 0x3000003dffc07230 */ /* 0x000fe40000004100 */
[----:B------:R-:W-:Y:S01]  /*1120*/  FMUL.FTZ R18, R188, R21 ;  /* 0x00000015bc127220 */ /* 0x000fe20000410000 */
[----:B------:R-:W-:-:S02]  /*1130*/  HADD2.F32 R208, -RZ, R23.H0_H0 ;  /* 0x20000017ffd07230 */ /* 0x000fc40000004100 */
[----:B------:R-:W-:Y:S01]  /*1140*/  FMUL.FTZ R20, R232, R251 ;  /* 0x000000fbe8147220 */ /* 0x000fe20000410000 */
[----:B------:R-:W-:Y:S02]  /*1150*/  HADD2.F32 R200, -RZ, R23.H1_H1 ;  /* 0x30000017ffc87230 */ /* 0x000fe40000004100 */
[C---:B------:R-:W-:Y:S01]  /*1160*/  FADD.FTZ R23, -R185.reuse, R222 ;  /* 0x000000deb9177221 */ /* 0x040fe20000010100 */
[----:B------:R-:W-:Y:S02]  /*1170*/  HADD2.F32 R189, -RZ, R190.H0_H0 ;  /* 0x200000beffbd7230 */ /* 0x000fe40000004100 */
[--C-:B------:R-:W-:Y:S02]  /*1180*/  HADD2.F32 R193, -RZ, R191.reuse.H0_H0 ;  /* 0x200000bfffc17230 */ /* 0x100fe40000004100 */
[----:B------:R-:W-:Y:S02]  /*1190*/  HADD2.F32 R194, -RZ, R191.H1_H1 ;  /* 0x300000bfffc27230 */ /* 0x000fe40000004100 */
[----:B------:R-:W-:Y:S01]  /*11a0*/  FADD.FTZ R237, -R185, R250 ;  /* 0x000000fab9ed7221 */ /* 0x000fe20000010100 */
[----:B------:R-:W-:-:S02]  /*11b0*/  HADD2.F32 R188, -RZ, R62.H0_H0 ;  /* 0x2000003effbc7230 */ /* 0x000fc40000004100 */
[----:B------:R-:W-:Y:S01]  /*11c0*/  FADD.FTZ R245, -R185, R220 ;  /* 0x000000dcb9f57221 */ /* 0x000fe20000010100 */
[----:B------:R-:W-:Y:S01]  /*11d0*/  FADD.FTZ R158, R158, R21 ;  /* 0x000000159e9e7221 */ /* 0x000fe20000010000 */
        /* <DEDUP_REMOVED lines=8> */
[----:B------:R-:W-:Y:S01]  /*1260*/  FMUL.FTZ R188, R232, R245 ;  /* 0x000000f5e8bc7220 */ /* 0x000fe20000410000 */
[----:B------:R-:W-:-:S02]  /*1270*/  HADD2.F32 R192, -RZ, R63.H0_H0 ;  /* 0x2000003fffc07230 */ /* 0x000fc40000004100 */
[C---:B------:R-:W-:Y:S01]  /*1280*/  FADD.FTZ R191, -R185.reuse, R208 ;  /* 0x000000d0b9bf7221 */ /* 0x040fe20000010100 */
[----:B------:R-:W-:Y:S01]  /*1290*/  FADD.FTZ R239, -R185, R200 ;  /* 0x000000c8b9ef7221 */ /* 0x000fe20000010100 */
[----:B------:R-:W-:Y:S01]  /*12a0*/  FADD.FTZ R152, R152, R189 ;  /* 0x000000bd98987221 */ /* 0x000fe20000010000 */
[----:B------:R-:W-:Y:S01]  /*12b0*/  FFMA.FTZ R84, R23, R189, R84 ;  /* 0x000000bd17547223 */ /* 0x000fe20000010054 */
[-C--:B------:R-:W-:Y:S01]  /*12c0*/  FMUL.FTZ R189, R251, R190.reuse ;  /* 0x000000befbbd7220 */ /* 0x080fe20000410000 */
[----:B------:R-:W-:Y:S01]  /*12d0*/  FADD.FTZ R153, R153, R190 ;  /* 0x000000be99997221 */ /* 0x000fe20000010000 */
[----:B------:R-:W-:Y:S01]  /*12e0*/  FFMA.FTZ R85, R188, R190, R85 ;  /* 0x000000bebc557223 */ /* 0x000fe20000010055 */
[----:B------:R-:W-:Y:S01]  /*12f0*/  FMUL.FTZ R191, R232, R191 ;  /* 0x000000bfe8bf7220 */ /* 0x000fe20000410000 */
[----:B------:R-:W-:Y:S02]  /*1300*/  HADD2.F32 R245, -RZ, R63.H1_H1 ;  /* 0x3000003ffff57230 */ /* 0x000fe40000004100 */
[----:B------:R-:W-:Y:S01]  /*1310*/  FMUL.FTZ R190, R192, R193 ;  /* 0x000000c1c0be7220 */ /* 0x000fe20000410000 */
[----:B------:R-:W-:Y:S01]  /*1320*/  FMUL.FTZ R192, R232, R239 ;  /* 0x000000efe8c07220 */ /* 0x000fe20000410000 */
[----:B------:R-:W-:-:S02]  /*1330*/  HADD2.F32 R196, -RZ, R64.H0_H0 ;  /* 0x20000040ffc47230 */ /* 0x000fc40000004100 */
        /* <DEDUP_REMOVED lines=9> */
[----:B------:R-:W-:-:S02]  /*13d0*/  HADD2.F32 R201, -RZ, R205.H0_H0 ;  /* 0x200000cdffc97230 */ /* 0x000fc40000004100 */
[----:B------:R-:W-:Y:S01]  /*13e0*/  FMUL.FTZ R196, R232, R237 ;  /* 0x000000ede8c47220 */ /* 0x000fe20000410000 */
[----:B------:R-:W-:Y:S02]  /*13f0*/  HADD2.F32 R200, -RZ, R65.H0_H0 ;  /* 0x20000041ffc87230 */ /* 0x000fe40000004100 */
[C---:B------:R-:W-:Y:S01]  /*1400*/  FADD.FTZ R199, -R185.reuse, R226 ;  /* 0x000000e2b9c77221 */ /* 0x040fe20000010100 */
[----:B------:R-:W-:Y:S01]  /*1410*/  FADD.FTZ R235, -R185, R228 ;  /* 0x000000e4b9eb7221 */ /* 0x000fe20000010100 */
[----:B------:R0:W5:Y:S01]  /*1420*/  LDG.E.64 R240, desc[UR12][R202.64] ;  /* 0x0000000ccaf07981 */ /* 0x000162000c1e1b00 */
[----:B------:R-:W-:Y:S01]  /*1430*/  FADD.FTZ R148, R148, R197 ;  /* 0x000000c594947221 */ /* 0x000fe20000010000 */
        /* <DEDUP_REMOVED lines=8> */
[----:B0-----:R-:W-:Y:S01]  /*14c0*/  FADD.FTZ R203, -R185, R214 ;  /* 0x000000d6b9cb7221 */ /* 0x001fe20000010100 */
[-C--:B------:R-:W-:Y:S01]  /*14d0*/  FMUL.FTZ R197, R239, R198.reuse ;  /* 0x000000c6efc57220 */ /* 0x080fe20000410000 */
[----:B------:R-:W-:Y:S01]  /*14e0*/  FADD.FTZ R149, R149, R198 ;  /* 0x000000c695957221 */ /* 0x000fe20000010000 */
[----:B------:R-:W-:Y:S01]  /*14f0*/  FFMA.FTZ R89, R196, R198, R89 ;  /* 0x000000c6c4597223 */ /* 0x000fe20000010059 */
[----:B------:R-:W-:-:S02]  /*1500*/  HADD2.F32 R202, -RZ, R205.H1_H1 ;  /* 0x300000cdffca7230 */ /* 0x000fc40000004100 */
[----:B------:R-:W-:Y:S01]  /*1510*/  FADD.FTZ R185, -R185, R204 ;  /* 0x000000ccb9b97221 */ /* 0x000fe20000010100 */
[----:B------:R-:W-:Y:S01]  /*1520*/  FMUL.FTZ R199, R232, R199 ;  /* 0x000000c7e8c77220 */ /* 0x000fe20000410000 */
[----:B------:R-:W-:Y:S02]  /*1530*/  HADD2.F32 R237, -RZ, R65.H1_H1 ;  /* 0x30000041ffed7230 */ /* 0x000fe40000004100 */
[----:B------:R-:W-:Y:S01]  /*1540*/  FMUL.FTZ R198, R200, R201 ;  /* 0x000000c9c8c67220 */ /* 0x000fe20000410000 */
[----:B------:R-:W-:Y:S02]  /*1550*/  HADD2.F32 R205, -RZ, R206.H0_H0 ;  /* 0x200000ceffcd7230 */ /* 0x000fe40000004100 */
[----:B------:R-:W-:Y:S01]  /*1560*/  FMUL.FTZ R200, R232, R235 ;  /* 0x000000ebe8c87220 */ /* 0x000fe20000410000 */
[----:B------:R-:W-:Y:S02]  /*1570*/  HADD2.F32 R204, -RZ, R66.H0_H0 ;  /* 0x20000042ffcc7230 */ /* 0x000fe40000004100 */
[----:B------:R-:W-:Y:S01]  /*1580*/  FADD.FTZ R150, R150, R201 ;  /* 0x000000c996967221 */ /* 0x000fe20000010000 */
[----:B------:R-:W-:Y:S01]  /*1590*/  FFMA.FTZ R90, R199, R201, R90 ;  /* 0x000000c9c75a7223 */ /* 0x000fe2000001005a */
[-C--:B------:R-:W-:Y:S01]  /*15a0*/  FMUL.FTZ R201, R237, R202.reuse ;  /* 0x000000caedc97220 */ /* 0x080fe20000410000 */
[----:B------:R-:W-:Y:S01]  /*15b0*/  FADD.FTZ R151, R151, R202 ;  /* 0x000000ca97977221 */ /* 0x000fe20000010000 */
[----:B------:R-:W-:Y:S01]  /*15c0*/  FFMA.FTZ R91, R200, R202, R91 ;  /* 0x000000cac85b7223 */ /* 0x000fe2000001005b */
[----:B------:R-:W-:-:S02]  /*15d0*/  HADD2.F32 R206, -RZ, R206.H1_H1 ;  /* 0x300000ceffce7230 */ /* 0x000fc40000004100 */
[----:B------:R-:W-:Y:S01]  /*15e0*/  FMUL.FTZ R203, R232, R203 ;  /* 0x000000cbe8cb7220 */ /* 0x000fe20000410000 */
[----:B------:R-:W-:Y:S02]  /*15f0*/  HADD2.F32 R235, -RZ, R66.H1_H1 ;  /* 0x30000042ffeb7230 */ /* 0x000fe40000004100 */
[----:B------:R-:W-:Y:S01]  /*1600*/  FMUL.FTZ R202, R204, R205 ;  /* 0x000000cdccca7220 */ /* 0x000fe20000410000 */
[----:B------:R-:W-:Y:S01]  /*1610*/  FMUL.FTZ R204, R232, R233 ;  /* 0x000000e9e8cc7220 */ /* 0x000fe20000410000 */
[----:B------:R-:W-:Y:S02]  /*1620*/  HADD2.F32 R208, -RZ, R67.H0_H0 ;  /* 0x20000043ffd07230 */ /* 0x000fe40000004100 */
[----:B------:R-:W-:Y:S01]  /*1630*/  FADD.FTZ R237, RZ, R209 ;  /* 0x000000d1ffed7221 */ /* 0x000fe20000010000 */
[----:B------:R-:W-:Y:S01]  /*1640*/  FFMA.FTZ R233, R211, R209, RZ ;  /* 0x000000d1d3e97223 */ /* 0x000fe200000100ff */
        /* <DEDUP_REMOVED lines=15> */
[----:B------:R-:W-:Y:S02]  /*1740*/  HADD2.F32 R235, -RZ, R67.H1_H1 ;  /* 0x30000043ffeb7230 */ /* 0x000fe40000004100 */
        /* <DEDUP_REMOVED lines=8> */
[----:B------:R-:W-:-:S02]  /*17d0*/  HADD2.F32 R227, -RZ, R180.H0_H0 ;  /* 0x200000b4ffe37230 */ /* 0x000fc40000004100 */
[----:B------:R-:W-:Y:S02]  /*17e0*/  HADD2.F32 R220, -RZ, R180.H1_H1 ;  /* 0x300000b4ffdc7230 */ /* 0x000fe40000004100 */
        /* <DEDUP_REMOVED lines=8> */
[----:B------:R-:W-:Y:S01]  /*1870*/  FMUL.FTZ R217, R214, R227 ;  /* 0x000000e3d6d97220 */ /* 0x000fe20000410000 */
[----:B------:R-:W-:Y:S01]  /*1880*/  FADD.FTZ R186, R14, R233 ;  /* 0x000000e90eba7221 */ /* 0x000fe20000010000 */
[----:B------:R-:W-:Y:S01]  /*1890*/  FFMA.FTZ R227, R15, R14, R180 ;  /* 0x0000000e0fe37223 */ /* 0x000fe200000100b4 */
[----:B------:R-:W-:-:S02]  /*18a0*/  FMUL.FTZ R218, R232, R223 ;  /* 0x000000dfe8da7220 */ /* 0x000fc40000410000 */
        /* <DEDUP_REMOVED lines=10> */
[--C-:B------:R-:W-:Y:S02]  /*1950*/  HADD2.F32 R233, -RZ, R181.reuse.H0_H0 ;  /* 0x200000b5ffe97230 */ /* 0x100fe40000004100 */
[----:B------:R-:W-:Y:S02]  /*1960*/  HADD2.F32 R223, -RZ, R181.H1_H1 ;  /* 0x300000b5ffdf7230 */ /* 0x000fe40000004100 */
[----:B------:R-:W-:Y:S01]  /*1970*/  FADD.FTZ R186, R190, R227 ;  /* 0x000000e3beba7221 */ /* 0x000fe20000010000 */
[----:B------:R-:W-:Y:S01]  /*1980*/  FFMA.FTZ R181, R191, R190, R180 ;  /* 0x000000bebfb57223 */ /* 0x000fe200000100b4 */
[----:B------:R-:W-:Y:S02]  /*1990*/  FMUL.FTZ R222, R232, R221 ;  /* 0x000000dde8de7220 */ /* 0x000fe40000410000 */
        /* <DEDUP_REMOVED lines=10> */
[----:B------:R-:W-:Y:S02]  /*1a40*/  HADD2.F32 R216, -RZ, R68.H1_H1 ;  /* 0x30000044ffd87230 */ /* 0x000fe40000004100 */
[----:B------:R-:W-:Y:S01]  /*1a50*/  FADD.FTZ R221, R201, R182 ;  /* 0x000000b6c9dd7221 */ /* 0x000fe20000010000 */
[----:B------:R-:W-:Y:S01]  /*1a60*/  FFMA.FTZ R180, R200, R201, R181 ;  /* 0x000000c9c8b47223 */ /* 0x000fe200000100b5 */
[----:B------:R-:W-:-:S02]  /*1a70*/  FADD.FTZ R141, R141, R220 ;  /* 0x000000dc8d8d7221 */ /* 0x000fc40000010000 */
[----:B------:R-:W-:Y:S01]  /*1a80*/  FADD.FTZ R182, R202, R221 ;  /* 0x000000ddcab67221 */ /* 0x000fe20000010000 */
[----:B------:R-:W-:Y:S01]  /*1a90*/  FFMA.FTZ R181, R203, R202, R180 ;  /* 0x000000cacbb57223 */ /* 0x000fe200000100b4 */
[-C--:B------:R-:W-:Y:S01]  /*1aa0*/  FMUL.FTZ R216, R216, R220.reuse ;  /* 0x000000dcd8d87220 */ /* 0x080fe20000410000 */
[----:B------:R-:W-:Y:S01]  /*1ab0*/  FFMA.FTZ R97, R218, R220, R97 ;  /* 0x000000dcda617223 */ /* 0x000fe20000010061 */
[----:B------:R-:W-:Y:S02]  /*1ac0*/  HADD2.F32 R220, -RZ, R69.H1_H1 ;  /* 0x30000045ffdc7230 */ /* 0x000fe40000004100 */
[----:B------:R-:W-:Y:S01]  /*1ad0*/  FMUL.FTZ R224, R232, R187 ;  /* 0x000000bbe8e07220 */ /* 0x000fe20000410000 */
[----:B------:R-:W-:Y:S01]  /*1ae0*/  FADD.FTZ R187, R205, R182 ;  /* 0x000000b6cdbb7221 */ /* 0x000fe20000010000 */
[----:B------:R-:W-:Y:S01]  /*1af0*/  FFMA.FTZ R180, R204, R205, R181 ;  /* 0x000000cdccb47223 */ /* 0x000fe200000100b5 */
[--C-:B------:R-:W-:Y:S02]  /*1b00*/  HADD2.F32 R221, -RZ, R70.reuse.H1_H1 ;  /* 0x30000046ffdd7230 */ /* 0x100fe40000004100 */
        /* <DEDUP_REMOVED lines=8> */
[-C--:B------:R-:W-:Y:S01]  /*1b90*/  FFMA.FTZ R101, R224, R226.reuse, R101 ;  /* 0x000000e2e0657223 */ /* 0x080fe20000010065 */
[----:B------:R-:W-:Y:S01]  /*1ba0*/  FMUL.FTZ R221, R221, R226 ;  /* 0x000000e2dddd7220 */ /* 0x000fe20000410000 */
[----:B------:R-:W-:Y:S01]  /*1bb0*/  FADD.FTZ R180, R208, R187 ;  /* 0x000000bbd0b47221 */ /* 0x000fe20000010000 */
[----:B------:R-:W-:Y:S01]  /*1bc0*/  FFMA.FTZ R226, R210, R208, R181 ;  /* 0x000000d0d2e27223 */ /* 0x000fe200000100b5 */
[----:B------:R-:W-:Y:S01]  /*1bd0*/  FADD.FTZ R136, R136, R186 ;  /* 0x000000ba88887221 */ /* 0x000fe20000010000 */
[-C--:B------:R-:W-:Y:S01]  /*1be0*/  FFMA.FTZ R100, R225, R186.reuse, R100 ;  /* 0x000000bae1647223 */ /* 0x080fe20000010064 */
[----:B------:R-:W-:Y:S01]  /*1bf0*/  FMUL.FTZ R223, R223, R186 ;  /* 0x000000badfdf7220 */ /* 0x000fe20000410000 */
[----:B------:R-:W-:Y:S02]  /*1c00*/  HADD2.F32 R214, -RZ, R69.H0_H0 ;  /* 0x20000045ffd67230 */ /* 0x000fe40000004100 */
[----:B------:R-:W-:Y:S01]  /*1c10*/  FADD.FTZ R181, R217, R180 ;  /* 0x000000b4d9b57221 */ /* 0x000fe20000010000 */
[----:B------:R-:W-:-:S02]  /*1c20*/  HADD2.F32 R182, -RZ, R183.H0_H0 ;  /* 0x200000b7ffb67230 */ /* 0x000fc40000004100 */
[----:B------:R-:W-:Y:S02]  /*1c30*/  HADD2.F32 R186, -RZ, R183.H1_H1 ;  /* 0x300000b7ffba7230 */ /* 0x000fe40000004100 */
[----:B------:R-:W-:Y:S01]  /*1c40*/  FFMA.FTZ R183, R219, R217, R226 ;  /* 0x000000d9dbb77223 */ /* 0x000fe200000100e2 */
[----:B------:R-:W-:Y:S01]  /*1c50*/  FMUL.FTZ R215, R232, R215 ;  /* 0x000000d7e8d77220 */ /* 0x000fe20000410000 */
[----:B------:R-:W-:Y:S01]  /*1c60*/  FMUL.FTZ R214, R214, R233 ;  /* 0x000000e9d6d67220 */ /* 0x000fe20000410000 */
        /* <DEDUP_REMOVED lines=13> */
[----:B------:R-:W-:Y:S02]  /*1d40*/  HADD2.F32 R226, -RZ, R71.H1_H1 ;  /* 0x30000047ffe27230 */ /* 0x000fe40000004100 */
        /* <DEDUP_REMOVED lines=13> */
.L_x_2817:
[----:B-----5:R-:W-:Y:S01]  /*1e20*/  ISETP.GE.AND P2, PT, R184, 0x1, PT ;  /* 0x00000001b800780c */ /* 0x020fe20003f46270 */
[----:B------:R-:W-:Y:S01]  /*1e30*/  HFMA2 R249, -RZ, RZ, 0, 0 ;  /* 0x00000000fff97431 */ /* 0x000fe200000001ff */
[----:B------:R-:W-:Y:S02]  /*1e40*/  MOV R234, UR7 ;  /* 0x0000000700ea7c02 */ /* 0x000fe40008000f00 */
[----:B------:R-:W-:-:S04]  /*1e50*/  ISETP.NE.U32.AND P0, PT, RZ, UR6, PT ;  /* 0x00000006ff007c0c */ /* 0x000fc8000bf05070 */
[----:B------:R-:W-:-:S05]  /*1e60*/  ISETP.NE.AND.EX P0, PT, R234, RZ, PT, P0 ;  /* 0x000000ffea00720c */ /* 0x000fca0003f05300 */
[----:B------:R-:W-:Y:S08]  /*1e70*/  @!P2 BRA `(.L_x_2819) ;  /* 0x000000000018a947 */ /* 0x000ff00003800000 */
[----:B------:R-:W0:Y:S01]  /*1e80*/  S2R R182, SR_TID.X ;  /* 0x0000000000b67919 */ /* 0x000e220000002100 */
[----:B------:R-:W-:-:S05]  /*1e90*/  IADD3 R180, PT, PT, R184, -0x1, RZ ;  /* 0xffffffffb8b47810 */ /* 0x000fca0007ffe0ff */
[----:B------:R-:W-:-:S05]  /*1ea0*/  IMAD R180, R180, UR15, RZ ;  /* 0x0000000fb4b47c24 */ /* 0x000fca000f8e02ff */
[----:B------:R-:W-:-:S04]  /*1eb0*/  SHF.R.S32.HI R181, RZ, 0x1f, R180 ;  /* 0x0000001fffb57819 */ /* 0x000fc800000114b4 */
[----:B------:R-:W-:-:S04]  /*1ec0*/  LEA.HI R181, R181, R180, RZ, 0x3 ;  /* 0x000000b4b5b57211 */ /* 0x000fc800078f18ff */
[----:B0-----:R-:W-:-:S07]  /*1ed0*/  LEA.HI.SX32 R249, R181, R182, 0x1d ;  /* 0x000000b6b5f97211 */ /* 0x001fce00078feaff */
.L_x_2819:
[----:B------:R-:W-:Y:S01]  /*1ee0*/  CS2R R180, SRZ ;  /* 0x0000000000b47805 */ /* 0x000fe2000001ff00 */
        /* <DEDUP_REMOVED lines=14> */
.L_x_2820:
[----:B------:R-:W0:Y:S01]  /*1fd0*/  S2R R28, SR_TID.X ;  /* 0x00000000001c7919 */ /* 0x000e220000002100 */
[----:B------:R-:W1:Y:S01]  /*1fe0*/  LDC.64 R240, c[0x0][0x3b0] ;  /* 0x0000ec00fff07b82 */ /* 0x000e620000000a00 */
[----:B------:R-:W-:Y:S01]  /*1ff0*/  IMAD R26, R213, UR15, RZ ;  /* 0x0000000fd51a7c24 */ /* 0x000fe2000f8e02ff */
[C---:B------:R-:W-:Y:S02]  /*2000*/  IADD3 R247, PT, PT, R249.reuse, 0x80, RZ ;  /* 0x00000080f9f77810 */ /* 0x040fe40007ffe0ff */
[C---:B------:R-:W-:Y:S02]  /*2010*/  IADD3 R243, PT, PT, R249.reuse, 0x100, RZ ;  /* 0x00000100f9f37810 */ /* 0x040fe40007ffe0ff */
[----:B------:R-:W-:Y:S02]  /*2020*/  SHF.R.S32.HI R27, RZ, 0x1f, R26 ;  /* 0x0000001fff1b7819 */ /* 0x000fe4000001141a */
[----:B------:R-:W2:Y:S01]  /*2030*/  LDC.64 R24, c[0x0][0x438] ;  /* 0x00010e00ff187b82 */ /* 0x000ea20000000a00 */
[----:B------:R-:W-:-:S02]  /*2040*/  IADD3 R31, PT, PT, R249, 0x180, RZ ;  /* 0x00000180f91f7810 */ /* 0x000fc40007ffe0ff */
[----:B------:R-:W-:Y:S01]  /*2050*/  LEA.HI R27, R27, R26, RZ, 0x3 ;  /* 0x0000001a1b1b7211 */ /* 0x000fe200078f18ff */
        /* <DEDUP_REMOVED lines=20> */
.L_x_2818:
[----:B------:R-:W0:Y:S01]  /*21a0*/  SHFL.DOWN PT, R182, R181, 0x10, 0x1f ;  /* 0x0a001f00b5b67f89 */ /* 0x000e2200000e0000 */
[----:B------:R-:W1:Y:S01]  /*21b0*/  LDC R238, c[0x0][0x388] ;  /* 0x0000e200ffee7b82 */ /* 0x000e620000000800 */
[----:B------:R-:W-:Y:S02]  /*21c0*/  BSSY.RECONVERGENT B0, `(.L_x_2821) ;  /* 0x0000026000007945 */ /* 0x000fe40003800200 */
[----:B------:R-:W2:Y:S01]  /*21d0*/  SHFL.DOWN PT, R183, R180, 0x10, 0x1f ;  /* 0x0a001f00b4b77f89 */ /* 0x000ea200000e0000 */
[----:B0-----:R-:W-:Y:S01]  /*21e0*/  FADD.FTZ R182, R182, R181 ;  /* 0x000000b5b6b67221 */ /* 0x001fe20000010000 */
[----:B--2---:R-:W-:-:S04]  /*21f0*/  FADD.FTZ R183, R183, R180 ;  /* 0x000000b4b7b77221 */ /* 0x004fc80000010000 */
[----:B------:R-:W0:Y:S04]  /*2200*/  SHFL.DOWN PT, R185, R182, 0x8, 0x1f ;  /* 0x09001f00b6b97f89 */ /* 0x000e2800000e0000 */
[----:B------:R-:W2:Y:S01]  /*2210*/  SHFL.DOWN PT, R186, R183, 0x8, 0x1f ;  /* 0x09001f00b7ba7f89 */ /* 0x000ea200000e0000 */
[----:B0-----:R-:W-:Y:S01]  /*2220*/  FADD.FTZ R185, R182, R185 ;  /* 0x000000b9b6b97221 */ /* 0x001fe20000010000 */
[----:B--2---:R-:W-:-:S04]  /*2230*/  FADD.FTZ R186, R183, R186 ;  /* 0x000000bab7ba7221 */ /* 0x004fc80000010000 */
[----:B------:R-:W0:Y:S01]  /*2240*/  SHFL.DOWN PT, R230, R185, 0x4, 0x1f ;  /* 0x08801f00b9e67f89 */ /* 0x000e2200000e0000 */
[----:B------:R-:W-:-:S03]  /*2250*/  @P2 IADD3 R183, PT, PT, R184, -0x1, RZ ;  /* 0xffffffffb8b72810 */ /* 0x000fc60007ffe0ff */
[----:B------:R-:W2:Y:S02]  /*2260*/  SHFL.DOWN PT, R187, R186, 0x4, 0x1f ;  /* 0x08801f00babb7f89 */ /* 0x000ea400000e0000 */
[----:B-1----:R-:W-:Y:S02]  /*2270*/  @P2 IMAD R184, R183, R238, RZ ;  /* 0x000000eeb7b82224 */ /* 0x002fe400078e02ff */
[----:B------:R-:W1:Y:S01]  /*2280*/  @P2 LDC.64 R182, c[0x0][0x390] ;  /* 0x0000e400ffb62b82 */ /* 0x000e620000000a00 */
[----:B0-----:R-:W-:Y:S02]  /*2290*/  FADD.FTZ R233, R185, R230 ;  /* 0x000000e6b9e97221 */ /* 0x001fe40000010000 */
[----:B------:R-:W-:Y:S01]  /*22a0*/  @P2 SHF.R.S32.HI R185, RZ, 0x1f, R184 ;  /* 0x0000001fffb92819 */ /* 0x000fe200000114b8 */
[----:B------:R-:W0:Y:S01]  /*22b0*/  S2R R230, SR_TID.X ;  /* 0x0000000000e67919 */ /* 0x000e220000002100 */
[----:B--2---:R-:W-:Y:S02]  /*22c0*/  FADD.FTZ R187, R186, R187 ;  /* 0x000000bbbabb7221 */ /* 0x004fe40000010000 */
[----:B------:R-:W-:Y:S01]  /*22d0*/  @P2 LEA.HI R185, R185, R184, RZ, 0x3 ;  /* 0x000000b8b9b92211 */ /* 0x000fe200078f18ff */
[----:B------:R-:W2:Y:S04]  /*22e0*/  SHFL.DOWN PT, R180, R233, 0x2, 0x1f ;  /* 0x08401f00e9b47f89 */ /* 0x000ea800000e0000 */
[----:B------:R-:W3:Y:S01]  /*22f0*/  SHFL.DOWN PT, R236, R187, 0x2, 0x1f ;  /* 0x08401f00bbec7f89 */ /* 0x000ee200000e0000 */
[----:B--2---:R-:W-:Y:S01]  /*2300*/  FADD.FTZ R235, R233, R180 ;  /* 0x000000b4e9eb7221 */ /* 0x004fe20000010000 */
[----:B------:R-:W-:Y:S01]  /*2310*/  MOV R233, RZ ;  /* 0x000000ff00e97202 */ /* 0x000fe20000000f00 */
[----:B---3--:R-:W-:-:S03]  /*2320*/  FADD.FTZ R236, R187, R236 ;  /* 0x000000ecbbec7221 */ /* 0x008fc60000010000 */
[----:B------:R-:W2:Y:S01]  /*2330*/  SHFL.DOWN PT, R180, R235, 0x1, 0x1f ;  /* 0x08201f00ebb47f89 */ /* 0x000ea200000e0000 */
[----:B0-----:R-:W-:Y:S02]  /*2340*/  LOP3.LUT P0, RZ, R230, 0x1f, RZ, 0xc0, !PT ;  /* 0x0000001fe6ff7812 */ /* 0x001fe4000780c0ff */
[----:B------:R-:W-:Y:S01]  /*2350*/  @P2 LEA.HI.SX32 R233, R185, R230, 0x1d ;  /* 0x000000e6b9e92211 */ /* 0x000fe200078feaff */
[----:B------:R-:W0:Y:S01]  /*2360*/  SHFL.DOWN PT, R181, R236, 0x1, 0x1f ;  /* 0x08201f00ecb57f89 */ /* 0x000e2200000e0000 */
[----:B--2---:R-:W-:Y:S01]  /*2370*/  FADD.FTZ R180, R235, R180 ;  /* 0x000000b4ebb47221 */ /* 0x004fe20000010000 */
[----:B0-----:R-:W-:-:S08]  /*2380*/  FADD.FTZ R181, R236, R181 ;  /* 0x000000b5ecb57221 */ /* 0x001fd00000010000 */
[----:B-1----:R-:W-:Y:S05]  /*2390*/  @P0 BRA `(.L_x_2822) ;  /* 0x0000000000200947 */ /* 0x002fea0003800000 */
        /* <DEDUP_REMOVED lines=8> */
.L_x_2822:
[----:B------:R-:W-:Y:S05]  /*2420*/  BSYNC.RECONVERGENT B0 ;  /* 0x0000000000007941 */ /* 0x000fea0003800200 */
.L_x_2821:
[----:B------:R-:W-:Y:S01]  /*2430*/  BAR.SYNC.DEFER_BLOCKING 0x0 ;  /* 0x0000000000007b1d */ /* 0x000fe20000010000 */
[----:B------:R-:W-:-:S05]  /*2440*/  @P2 IMAD.WIDE.U32 R236, R233, 0x10, R182 ;  /* 0x00000010e9ec2825 */ /* 0x000fca00078e00b6 */
[----:B------:R1:W5:Y:S02]  /*2450*/  @P2 LDG.E.128 R168, desc[UR12][R236.64] ;  /* 0x0000000ceca82981 */ /* 0x000364000c1e1d00 */
[----:B------:R-:W2:Y:S01]  /*2460*/  S2UR UR5, SR_CgaCtaId ;  /* 0x00000000000579c3 */ /* 0x000ea20000008800 */
[----:B------:R-:W-:Y:S01]  /*2470*/  UMOV UR4, 0x400 ;  /* 0x0000040000047882 */ /* 0x000fe20000000000 */
[----:B------:R-:W-:Y:S01]  /*2480*/  ISETP.NE.U32.AND P0, PT, RZ, UR6, PT ;  /* 0x00000006ff007c0c */ /* 0x000fe2000bf05070 */
[----:B------:R-:W-:Y:S01]  /*2490*/  IMAD R238, R213, R238, RZ ;  /* 0x000000eed5ee7224 */ /* 0x000fe200078e02ff */
[----:B------:R-:W-:Y:S02]  /*24a0*/  ISETP.NE.AND P3, PT, RZ, UR11, PT ;  /* 0x0000000bff007c0c */ /* 0x000fe4000bf65270 */
[----:B------:R-:W-:Y:S01]  /*24b0*/  ISETP.NE.AND.EX P0, PT, R234, RZ, PT, P0 ;  /* 0x000000ffea00720c */ /* 0x000fe20003f05300 */
[----:B--2---:R-:W-:-:S04]  /*24c0*/  ULEA UR4, UR5, UR4, 0x18 ;  /* 0x0000000405047291 */ /* 0x004fc8000f8ec0ff */
[----:B------:R-:W-:Y:S02]  /*24d0*/  UIADD3 UR5, UPT, UPT, UR4, 0x4020, URZ ;  /* 0x0000402004057890 */ /* 0x000fe4000fffe0ff */
[----:B------:R-:W-:Y:S02]  /*24e0*/  @!UP1 UIADD3 UR5, UPT, UPT, UR4, 0x4000, URZ ;  /* 0x0000400004059890 */ /* 0x000fe4000fffe0ff */
[----:B------:R-:W-:Y:S02]  /*24f0*/  UIADD3 UR10, UPT, UPT, UR4, 0x4030, URZ ;  /* 0x00004030040a7890 */ /* 0x000fe4000fffe0ff */
[----:B------:R-:W-:-:S05]  /*2500*/  @!UP1 UIADD3 UR10, UPT, UPT, UR4, 0x4010, URZ ;  /* 0x00004010040a9890 */ /* 0x000fca000fffe0ff */
[----:B0-----:R-:W0:Y:S04]  /*2510*/  LDS.128 R180, [UR5] ;  /* 0x00000005ffb47984 */ /* 0x001e280008000c00 */
[----:B------:R-:W2:Y:S01]  /*2520*/  LDS.128 R184, [UR10] ;  /* 0x0000000affb87984 */ /* 0x000ea20008000c00 */
[----:B0-----:R-:W-:Y:S01]  /*2530*/  FADD.FTZ R235, RZ, R180 ;  /* 0x000000b4ffeb7221 */ /* 0x001fe20000010000 */
[----:B------:R-:W-:Y:S01]  /*2540*/  FADD.FTZ R180, RZ, R181 ;  /* 0x000000b5ffb47221 */ /* 0x000fe20000010000 */
[----:B------:R-:W-:Y:S02]  /*2550*/  SHF.R.S32.HI R181, RZ, 0x1f, R238 ;  /* 0x0000001fffb57819 */ /* 0x000fe400000114ee */
[----:B------:R-:W-:Y:S01]  /*2560*/  FADD.FTZ R235, R182, R235 ;  /* 0x000000ebb6eb7221 */ /* 0x000fe20000010000 */
[----:B------:R-:W-:Y:S01]  /*2570*/  FADD.FTZ R180, R183, R180 ;  /* 0x000000b4b7b47221 */ /* 0x000fe20000010000 */
[----:B------:R-:W-:-:S02]  /*2580*/  LEA.HI R181, R181, R238, RZ, 0x3 ;  /* 0x000000eeb5b57211 */ /* 0x000fc400078f18ff */
[----:B--2---:R-:W-:Y:S01]  /*2590*/  FADD.FTZ R235, R235, R184 ;  /* 0x000000b8ebeb7221 */ /* 0x004fe20000010000 */
[----:B------:R-:W-:Y:S01]  /*25a0*/  FADD.FTZ R180, R180, R185 ;  /* 0x000000b9b4b47221 */ /* 0x000fe20000010000 */
[----:B------:R-:W-:Y:S02]  /*25b0*/  LEA.HI.SX32 R184, R181, R230, 0x1d ;  /* 0x000000e6b5b87211 */ /* 0x000fe400078feaff */
[----:B------:R-:W-:Y:S01]  /*25c0*/  FADD.FTZ R186, R186, R235 ;  /* 0x000000ebbaba7221 */ /* 0x000fe20000010000 */
[----:B------:R-:W-:-:S03]  /*25d0*/  FADD.FTZ R180, R187, R180 ;  /* 0x000000b4bbb47221 */ /* 0x000fc60000010000 */
[----:B------:R-:W-:Y:S01]  /*25e0*/  FMUL.FTZ R186, R186, UR14 ;  /* 0x0000000ebaba7c20 */ /* 0x000fe20008410000 */
[----:B------:R-:W-:-:S04]  /*25f0*/  FMUL.FTZ R185, R180, UR14 ;  /* 0x0000000eb4b97c20 */ /* 0x000fc80008410000 */
[----:B------:R-:W-:Y:S01]  /*2600*/  FSEL R186, R186, RZ, !P3 ;  /* 0x000000ffbaba7208 */ /* 0x000fe20005800000 */
[----:B-1----:R-:W-:Y:S06]  /*2610*/  @P0 BRA `(.L_x_2823) ;  /* 0x0000001800d80947 */ /* 0x002fec0003800000 */
[----:B------:R-:W-:Y:S01]  /*2620*/  UMOV UR4, UR8 ;  /* 0x0000000800047c82 */ /* 0x000fe20008000000 */
[----:B------:R-:W-:Y:S01]  /*2630*/  UMOV UR5, UR9 ;  /* 0x0000000900057c82 */ /* 0x000fe20008000000 */
        /* <DEDUP_REMOVED lines=8> */
[----:B------:R-:W-:Y:S01]  /*26c0*/  FFMA.FTZ R180, R211, R185, R186 ;  /* 0x000000b9d3b47223 */ /* 0x000fe200000100ba */
[----:B------:R-:W-:-:S03]  /*26d0*/  ISETP.GT.AND P0, PT, R231, RZ, PT ;  /* 0x000000ffe700720c */ /* 0x000fc60003f04270 */
[----:B------:R-:W-:-:S04]  /*26e0*/  FADD.FTZ R181, R209, -R180 ;  /* 0x800000b4d1b57221 */ /* 0x000fc80000010000 */
[----:B------:R-:W-:-:S05]  /*26f0*/  FMUL.FTZ R181, R232, R181 ;  /* 0x000000b5e8b57220 */ /* 0x000fca0000410000 */
[----:B------:R-:W-:-:S05]  /*2700*/  FSEL R181, R181, RZ, P0 ;  /* 0x000000ffb5b57208 */ /* 0x000fca0000000000 */
[----:B------:R-:W-:-:S04]  /*2710*/  FMUL.FTZ R181, R181, UR17 ;  /* 0x00000011b5b57c20 */ /* 0x000fc80008410000 */
[----:B------:R-:W-:Y:S01]  /*2720*/  FMUL.FTZ R180, R181, UR16 ;  /* 0x00000010b5b47c20 */ /* 0x000fe20008410000 */
[----:B------:R-:W-:-:S05]  /*2730*/  HADD2.F32 R181, -RZ, R168.H0_H0 ;  /* 0x200000a8ffb57230 */ /* 0x000fca0000004100 */
[----:B------:R-:W-:-:S07]  /*2740*/  FMUL.FTZ R181, R181, R180 ;  /* 0x000000b4b5b57220 */ /* 0x000fce0000410000 */
.L_x_2827:
[----:B------:R-:W-:Y:S05]  /*2750*/  BSYNC.RECONVERGENT B0 ;  /* 0x0000000000007941 */ /* 0x000fea0003800200 */
.L_x_2826:
[----:B------:R-:W-:Y:S01]  /*2760*/  BSSY.RECONVERGENT B0, `(.L_x_2828) ;  /* 0x000000d000007945 */ /* 0x000fe20003800200 */
[----:B------:R-:W-:Y:S01]  /*2770*/  FADD.FTZ R181, R132, R181 ;  /* 0x000000b584b57221 */ /* 0x000fe20000010000 */
[----:B------:R-:W-:Y:S02]  /*2780*/  MOV R132, RZ ;  /* 0x000000ff00847202 */ /* 0x000fe40000000f00 */
[----:B------:R-:W-:Y:S05]  /*2790*/  @!P1 BRA `(.L_x_2829) ;  /* 0x0000000000249947 */ /* 0x000fea0003800000 */
[----:B------:R-:W-:Y:S01]  /*27a0*/  FFMA.FTZ R132, R211, R185, R186 ;  /* 0x000000b9d3847223 */ /* 0x000fe200000100ba */
[----:B------:R-:W-:-:S03]  /*27b0*/  ISETP.GT.AND P0, PT, R231, RZ, PT ;  /* 0x000000ffe700720c */ /* 0x000fc60003f04270 */
[----:B------:R-:W-:Y:S01]  /*27c0*/  FADD.FTZ R183, R209, -R132 ;  /* 0x80000084d1b77221 */ /* 0x000fe20000010000 */
[----:B------:R-:W-:-:S03]  /*27d0*/  HADD2.F32 R132, -RZ, R40.H0_H0 ;  /* 0x20000028ff847230 */ /* 0x000fc60000004100 */
[----:B------:R-:W-:-:S05]  /*27e0*/  FMUL.FTZ R183, R232, R183 ;  /* 0x000000b7e8b77220 */ /* 0x000fca0000410000 */
[----:B------:R-:W-:-:S05]  /*27f0*/  FSEL R183, R183, RZ, P0 ;  /* 0x000000ffb7b77208 */ /* 0x000fca0000000000 */
[----:B------:R-:W-:-:S04]  /*2800*/  FMUL.FTZ R183, R183, UR17 ;  /* 0x00000011b7b77c20 */ /* 0x000fc80008410000 */
[----:B------:R-:W-:-:S04]  /*2810*/  FMUL.FTZ R183, R183, UR16 ;  /* 0x00000010b7b77c20 */ /* 0x000fc80008410000 */
[----:B------:R-:W-:-:S07]  /*2820*/  FMUL.FTZ R132, R183, R132 ;  /* 0x00000084b7847220 */ /* 0x000fce0000410000 */
.L_x_2829:
[----:B------:R-:W-:Y:S05]  /*2830*/  BSYNC.RECONVERGENT B0 ;  /* 0x0000000000007941 */ /* 0x000fea0003800200 */
.L_x_2828:
[----:B------:R-:W-:Y:S02]  /*2840*/  F2FP.F16.F32.PACK_AB R180, RZ, R132 ;  /* 0x00000084ffb4723e */ /* 0x000fe400000000ff */
[----:B------:R-:W-:Y:S02]  /*2850*/  MOV R132, R181 ;  /* 0x000000b500847202 */ /* 0x000fe40000000f00 */
[----:B------:R-:W-:-:S07]  /*2860*/  PRMT R172, R180, 0x7610, R172 ;  /* 0x00007610b4ac7816 */ /* 0x000fce00000000ac */
.L_x_2825:
[----:B------:R-:W-:Y:S05]  /*2870*/  @!P2 BRA `(.L_x_2830) ;  /* 0x00000000007ca947 */ /* 0x000fea0003800000 */
[----:B-----5:R-:W-:Y:S01]  /*2880*/  LOP3.LUT P0, RZ, R248, 0xff00, RZ, 0xc0, !PT ;  /* 0x0000ff00f8ff7812 */ /* 0x020fe2000780c0ff */
[----:B------:R-:W-:Y:S01]  /*2890*/  BSSY.RECONVERGENT B0, `(.L_x_2831) ;  /* 0x000000c000007945 */ /* 0x000fe20003800200 */
[----:B------:R-:W-:-:S11]  /*28a0*/  HFMA2 R180, -RZ, RZ, 0, 0 ;  /* 0x00000000ffb47431 */ /* 0x000fd600000001ff */
[----:B------:R-:W-:Y:S05]  /*28b0*/  @!P0 BRA `(.L_x_2832) ;  /* 0x0000000000248947 */ /* 0x000fea0003800000 */
[----:B------:R-:W-:Y:S01]  /*28c0*/  FFMA.FTZ R181, R212, R185, R186 ;  /* 0x000000b9d4b57223 */ /* 0x000fe200000100ba */
[----:B------:R-:W-:Y:S01]  /*28d0*/  ISETP.GT.AND P1, PT, R231, RZ, PT ;  /* 0x000000ffe700720c */ /* 0x000fe20003f24270 */
[----:B------:R-:W-:Y:S02]  /*28e0*/  HADD2.F32 R180, -RZ, R168.H1_H1 ;  /* 0x300000a8ffb47230 */ /* 0x000fe40000004100 */
[----:B------:R-:W-:-:S04]  /*28f0*/  FADD.FTZ R181, R0, -R181 ;  /* 0x800000b500b57221 */ /* 0x000fc80000010000 */
[----:B------:R-:W-:-:S05]  /*2900*/  FMUL.FTZ R181, R232, R181 ;  /* 0x000000b5e8b57220 */ /* 0x000fca0000410000 */
[----:B------:R-:W-:-:S05]  /*2910*/  FSEL R181, R181, RZ, P1 ;  /* 0x000000ffb5b57208 */ /* 0x000fca0000800000 */
[----:B------:R-:W-:-:S04]  /*2920*/  FMUL.FTZ R181, R181, UR17 ;  /* 0x00000011b5b57c20 */ /* 0x000fc80008410000 */
[----:B------:R-:W-:-:S04]  /*2930*/  FMUL.FTZ R181, R181, UR16 ;  /* 0x00000010b5b57c20 */ /* 0x000fc80008410000 */
[----:B------:R-:W-:-:S07]  /*2940*/  FMUL.FTZ R180, R180, R181 ;  /* 0x000000b5b4b47220 */ /* 0x000fce0000410000 */
.L_x_2832:
[----:B------:R-:W-:Y:S05]  /*2950*/  BSYNC.RECONVERGENT B0 ;  /* 0x0000000000007941 */ /* 0x000fea0003800200 */
.L_x_2831:
[----:B------:R-:W-:Y:S01]  /*2960*/  BSSY.RECONVERGENT B0, `(.L_x_2833) ;  /* 0x000000d000007945 */ /* 0x000fe20003800200 */
[----:B------:R-:W-:Y:S01]  /*2970*/  FADD.FTZ R181, R133, R180 ;  /* 0x000000b485b57221 */ /* 0x000fe20000010000 */
[----:B------:R-:W-:Y:S02]  /*2980*/  MOV R133, RZ ;  /* 0x000000ff00857202 */ /* 0x000fe40000000f00 */
        /* <DEDUP_REMOVED lines=8> */
[----:B------:R-:W-:-:S05]  /*2a10*/  HADD2.F32 R133, -RZ, R40.H1_H1 ;  /* 0x30000028ff857230 */ /* 0x000fca0000004100 */
[----:B------:R-:W-:-:S07]  /*2a20*/  FMUL.FTZ R133, R180, R133 ;  /* 0x00000085b4857220 */ /* 0x000fce0000410000 */
.L_x_2834:
[----:B------:R-:W-:Y:S05]  /*2a30*/  BSYNC.RECONVERGENT B0 ;  /* 0x0000000000007941 */ /* 0x000fea0003800200 */
.L_x_2833:
[----:B------:R-:W-:Y:S02]  /*2a40*/  F2FP.F16.F32.PACK_AB R180, RZ, R133 ;  /* 0x00000085ffb4723e */ /* 0x000fe400000000ff */
[----:B------:R-:W-:Y:S02]  /*2a50*/  MOV R133, R181 ;  /* 0x000000b500857202 */ /* 0x000fe40000000f00 */
[----:B------:R-:W-:-:S07]  /*2a60*/  PRMT R172, R172, 0x5410, R180 ;  /* 0x00005410acac7816 */ /* 0x000fce00000000b4 */
.L_x_2830:
        /* <DEDUP_REMOVED lines=14> */
.L_x_2837:
[----:B------:R-:W-:Y:S05]  /*2b50*/  BSYNC.RECONVERGENT B0 ;  /* 0x0000000000007941 */ /* 0x000fea0003800200 */
.L_x_2836:
[----:B------:R-:W-:Y:S01]  /*2b60*/  BSSY.RECONVERGENT B0, `(.L_x_2838) ;  /* 0x000000d000007945 */ /* 0x000fe20003800200 */
[----:B------:R-:W-:Y:S01]  /*2b70*/  FADD.FTZ R181, R134, R181 ;  /* 0x000000b586b57221 */ /* 0x000fe20000010000 */
[----:B------:R-:W-:Y:S02]  /*2b80*/  MOV R134, RZ ;  /* 0x000000ff00867202 */ /* 0x000fe40000000f00 */
[----:B------:R-:W-:Y:S05]  /*2b90*/  @!P0 BRA `(.L_x_2839) ;  /* 0x0000000000248947 */ /* 0x000fea0003800000 */
[----:B------:R-:W-:Y:S01]  /*2ba0*/  FFMA.FTZ R183, R3, R185, R186 ;  /* 0x000000b903b77223 */ /* 0x000fe200000100ba */
[----:B------:R-:W-:Y:S01]  /*2bb0*/  ISETP.GT.AND P0, PT, R231, RZ, PT ;  /* 0x000000ffe700720c */ /* 0x000fe20003f04270 */
[----:B------:R-:W-:Y:S02]  /*2bc0*/  HADD2.F32 R134, -RZ, R41.H0_H0 ;  /* 0x20000029ff867230 */ /* 0x000fe40000004100 */
[----:B------:R-:W-:-:S04]  /*2bd0*/  FADD.FTZ R183, R2, -R183 ;  /* 0x800000b702b77221 */ /* 0x000fc80000010000 */
[----:B------:R-:W-:-:S05]  /*2be0*/  FMUL.FTZ R183, R232, R183 ;  /* 0x000000b7e8b77220 */ /* 0x000fca0000410000 */
[----:B------:R-:W-:-:S05]  /*2bf0*/  FSEL R183, R183, RZ, P0 ;  /* 0x000000ffb7b77208 */ /* 0x000fca0000000000 */
[----:B------:R-:W-:-:S04]  /*2c00*/  FMUL.FTZ R183, R183, UR17 ;  /* 0x00000011b7b77c20 */ /* 0x000fc80008410000 */
[----:B------:R-:W-:-:S04]  /*2c10*/  FMUL.FTZ R183, R183, UR16 ;  /* 0x00000010b7b77c20 */ /* 0x000fc80008410000 */
[----:B------:R-:W-:-:S07]  /*2c20*/  FMUL.FTZ R134, R183, R134 ;  /* 0x00000086b7867220 */ /* 0x000fce0000410000 */
.L_x_2839:
[----:B------:R-:W-:Y:S05]  /*2c30*/  BSYNC.RECONVERGENT B0 ;  /* 0x0000000000007941 */ /* 0x000fea0003800200 */
.L_x_2838:
[----:B------:R-:W-:Y:S02]  /*2c40*/  F2FP.F16.F32.PACK_AB R180, RZ, R134 ;  /* 0x00000086ffb4723e */ /* 0x000fe400000000ff */
[----:B------:R-:W-:Y:S02]  /*2c50*/  MOV R134, R181 ;  /* 0x000000b500867202 */ /* 0x000fe40000000f00 */
[----:B------:R-:W-:-:S07]  /*2c60*/  PRMT R173, R180, 0x7610, R173 ;  /* 0x00007610b4ad7816 */ /* 0x000fce00000000ad */
.L_x_2835:
[----:B------:R-:W-:Y:S05]  /*2c70*/  @!P2 BRA `(.L_x_2840) ;  /* 0x00000000007ca947 */ /* 0x000fea0003800000 */
[----:B-----5:R-:W-:Y:S01]  /*2c80*/  LOP3.LUT P0, RZ, R248, 0xff000000, RZ, 0xc0, !PT ;  /* 0xff000000f8ff7812 */ /* 0x020fe2000780c0ff */
[----:B------:R-:W-:Y:S01]  /*2c90*/  BSSY.RECONVERGENT B0, `(.L_x_2841) ;  /* 0x000000c000007945 */ /* 0x000fe20003800200 */
[----:B------:R-:W-:-:S11]  /*2ca0*/  HFMA2 R180, -RZ, RZ, 0, 0 ;  /* 0x00000000ffb47431 */ /* 0x000fd600000001ff */
[----:B------:R-:W-:Y:S05]  /*2cb0*/  @!P0 BRA `(.L_x_2842) ;  /* 0x0000000000248947 */ /* 0x000fea0003800000 */
[----:B------:R-:W-:Y:S01]  /*2cc0*/  FFMA.FTZ R180, R4, R185, R186 ;  /* 0x000000b904b47223 */ /* 0x000fe200000100ba */
[----:B------:R-:W-:-:S03]  /*2cd0*/  ISETP.GT.AND P1, PT, R231, RZ, PT ;  /* 0x000000ffe700720c */ /* 0x000fc60003f24270 */
[----:B------:R-:W-:Y:S01]  /*2ce0*/  FADD.FTZ R181, R5, -R180 ;  /* 0x800000b405b57221 */ /* 0x000fe20000010000 */
[----:B------:R-:W-:-:S03]  /*2cf0*/  HADD2.F32 R180, -RZ, R169.H1_H1 ;  /* 0x300000a9ffb47230 */ /* 0x000fc60000004100 */
[----:B------:R-:W-:-:S05]  /*2d00*/  FMUL.FTZ R181, R232, R181 ;  /* 0x000000b5e8b57220 */ /* 0x000fca0000410000 */
[----:B------:R-:W-:-:S05]  /*2d10*/  FSEL R181, R181, RZ, P1 ;  /* 0x000000ffb5b57208 */ /* 0x000fca0000800000 */
[----:B------:R-:W-:-:S04]  /*2d20*/  FMUL.FTZ R181, R181, UR17 ;  /* 0x00000011b5b57c20 */ /* 0x000fc80008410000 */
[----:B------:R-:W-:-:S04]  /*2d30*/  FMUL.FTZ R181, R181, UR16 ;  /* 0x00000010b5b57c20 */ /* 0x000fc80008410000 */
[----:B------:R-:W-:-:S07]  /*2d40*/  FMUL.FTZ R180, R180, R181 ;  /* 0x000000b5b4b47220 */ /* 0x000fce0000410000 */
.L_x_2842:
[----:B------:R-:W-:Y:S05]  /*2d50*/  BSYNC.RECONVERGENT B0 ;  /* 0x0000000000007941 */ /* 0x000fea0003800200 */
.L_x_2841:
        /* <DEDUP_REMOVED lines=13> */
.L_x_2844:
[----:B------:R-:W-:Y:S05]  /*2e30*/  BSYNC.RECONVERGENT B0 ;  /* 0x0000000000007941 */ /* 0x000fea0003800200 */
.L_x_2843:
[----:B------:R-:W-:Y:S02]  /*2e40*/  F2FP.F16.F32.PACK_AB R180, RZ, R135 ;  /* 0x00000087ffb4723e */ /* 0x000fe400000000ff */
[----:B------:R-:W-:Y:S02]  /*2e50*/  MOV R135, R181 ;  /* 0x000000b500877202 */ /* 0x000fe40000000f00 */
[----:B------:R-:W-:-:S07]  /*2e60*/  PRMT R173, R173, 0x5410, R180 ;  /* 0x00005410adad7816 */ /* 0x000fce00000000b4 */
.L_x_2840:
        /* <DEDUP_REMOVED lines=14> */
.L_x_2847:
[----:B------:R-:W-:Y:S05]  /*2f50*/  BSYNC.RECONVERGENT B0 ;  /* 0x0000000000007941 */ /* 0x000fea0003800200 */
.L_x_2846:
        /* <DEDUP_REMOVED lines=13> */
.L_x_2849:
[----:B------:R-:W-:Y:S05]  /*3030*/  BSYNC.RECONVERGENT B0 ;  /* 0x0000000000007941 */ /* 0x000fea0003800200 */
.L_x_2848:
[----:B------:R-:W-:Y:S02]  /*3040*/  F2FP.F16.F32.PACK_AB R180, RZ, R128 ;  /* 0x00000080ffb4723e */ /* 0x000fe400000000ff */
[----:B------:R-:W-:Y:S02]  /*3050*/  MOV R128, R181 ;  /* 0x000000b500807202 */ /* 0x000fe40000000f00 */
[----:B------:R-:W-:-:S07]  /*3060*/  PRMT R174, R180, 0x7610, R174 ;  /* 0x00007610b4ae7816 */ /* 0x000fce00000000ae */
.L_x_2845:
        /* <DEDUP_REMOVED lines=14> */
.L_x_2852:
[----:B------:R-:W-:Y:S05]  /*3150*/  BSYNC.RECONVERGENT B0 ;  /* 0x0000000000007941 */ /* 0x000fea0003800200 */
.L_x_2851:
        /* <DEDUP_REMOVED lines=13> */
.L_x_2854:
[----:B------:R-:W-:Y:S05]  /*3230*/  BSYNC.RECONVERGENT B0 ;  /* 0x0000000000007941 */ /* 0x000fea0003800200 */
.L_x_2853:
[----:B------:R-:W-:Y:S02]  /*3240*/  F2FP.F16.F32.PACK_AB R180, RZ, R129 ;  /* 0x00000081ffb4723e */ /* 0x000fe400000000ff */
[----:B------:R-:W-:Y:S02]  /*3250*/  MOV R129, R181 ;  /* 0x000000b500817202 */ /* 0x000fe40000000f00 */
[----:B------:R-:W-:-:S07]  /*3260*/  PRMT R174, R174, 0x5410, R180 ;  /* 0x00005410aeae7816 */ /* 0x000fce00000000b4 */
.L_x_2850:
        /* <DEDUP_REMOVED lines=14> */
.L_x_2857:
[----:B------:R-:W-:Y:S05]  /*3350*/  BSYNC.RECONVERGENT B0 ;  /* 0x0000000000007941 */ /* 0x000fea0003800200 */
.L_x_2856:
        /* <DEDUP_REMOVED lines=13> */
.L_x_2859:
[----:B------:R-:W-:Y:S05]  /*3430*/  BSYNC.RECONVERGENT B0 ;  /* 0x0000000000007941 */ /* 0x000fea0003800200 */
.L_x_2858:
[----:B------:R-:W-:Y:S02]  /*3440*/  F2FP.F16.F32.PACK_AB R180, RZ, R130 ;  /* 0x00000082ffb4723e */ /* 0x000fe400000000ff */
[----:B------:R-:W-:Y:S02]  /*3450*/  MOV R130, R181 ;  /* 0x000000b500827202 */ /* 0x000fe40000000f00 */
[----:B------:R-:W-:-:S07]  /*3460*/  PRMT R175, R180, 0x7610, R175 ;  /* 0x00007610b4af7816 */ /* 0x000fce00000000af */
.L_x_2855:
[----:B------:R-:W-:Y:S05]  /*3470*/  @!P2 BRA `(.L_x_2860) ;  /* 0x0000001c0094a947 */ /* 0x000fea0003800000 */
[----:B-----5:R-:W-:Y:S01]  /*3480*/  ISETP.GE.U32.AND P0, PT, R248, RZ, PT ;  /* 0x000000fff800720c */ /* 0x020fe20003f06070 */
[----:B------:R-:W-:Y:S01]  /*3490*/  BSSY.RECONVERGENT B0, `(.L_x_2861) ;  /* 0x000000d000007945 */ /* 0x000fe20003800200 */
[----:B------:R-:W-:Y:S02]  /*34a0*/  HFMA2 R180, -RZ, RZ, 0, 0 ;  /* 0x00000000ffb47431 */ /* 0x000fe400000001ff */
[----:B------:R-:W-:-:S13]  /*34b0*/  ISETP.GE.U32.AND.EX P0, PT, R249, 0x1000000, PT, P0 ;  /* 0x01000000f900780c */ /* 0x000fda0003f06100 */
        /* <DEDUP_REMOVED lines=10> */
.L_x_2862:
[----:B------:R-:W-:Y:S05]  /*3560*/  BSYNC.RECONVERGENT B0 ;  /* 0x0000000000007941 */ /* 0x000fea0003800200 */
.L_x_2861:
        /* <DEDUP_REMOVED lines=13> */
.L_x_2864:
[----:B------:R-:W-:Y:S05]  /*3640*/  BSYNC.RECONVERGENT B0 ;  /* 0x0000000000007941 */ /* 0x000fea0003800200 */
.L_x_2863:
[----:B------:R-:W-:-:S04]  /*3650*/  F2FP.F16.F32.PACK_AB R131, RZ, R131 ;  /* 0x00000083ff83723e */ /* 0x000fc800000000ff */
[----:B------:R-:W-:Y:S02]  /*3660*/  PRMT R175, R175, 0x5410, R131 ;  /* 0x00005410afaf7816 */ /* 0x000fe40000000083 */
[----:B------:R-:W-:Y:S01]  /*3670*/  MOV R131, R180 ;  /* 0x000000b400837202 */ /* 0x000fe20000000f00 */
[----:B------:R-:W-:Y:S06]  /*3680*/  BRA `(.L_x_2860) ;  /* 0x0000001c00107947 */ /* 0x000fec0003800000 */
.L_x_2824:
[-CC-:B------:R-:W-:Y:S01]  /*3690*/  FFMA.FTZ R176, R211, R185.reuse, R186.reuse ;  /* 0x000000b9d3b07223 */ /* 0x180fe200000100ba */
        /* <DEDUP_REMOVED lines=39> */
.L_x_2865:
[----:B------:R-:W-:Y:S05]  /*3910*/  @!P2 BRA `(.L_x_2866) ;  /* 0x000000000040a947 */ /* 0x000fea0003800000 */
        /* <DEDUP_REMOVED lines=16> */
.L_x_2866:
[----:B------:R-:W-:Y:S05]  /*3a20*/  @!P2 BRA `(.L_x_2867) ;  /* 0x000000000040a947 */ /* 0x000fea0003800000 */
        /* <DEDUP_REMOVED lines=16> */
.L_x_2867:
        /* <DEDUP_REMOVED lines=17> */
.L_x_2868:
[----:B------:R-:W-:Y:S02]  /*3c40*/  F2FP.F16.F32.PACK_AB R177, R244, R182 ;  /* 0x000000b6f4b1723e */ /* 0x000fe400000000ff */
        /* <DEDUP_REMOVED lines=19> */
.L_x_2869:
[----:B------:R-:W-:Y:S01]  /*3d80*/  F2FP.F16.F32.PACK_AB R178, R176, R182 ;  /* 0x000000b6b0b2723e */ /* 0x000fe200000000ff */
[----:B------:R-:W-:Y:S06]  /*3d90*/  @!P2 BRA `(.L_x_2870) ;  /* 0x000000000040a947 */ /* 0x000fec0003800000 */
        /* <DEDUP_REMOVED lines=16> */
.L_x_2870:
[-CC-:B------:R-:W-:Y:S01]  /*3ea0*/  FFMA.FTZ R176, R12, R185.reuse, R186.reuse ;  /* 0x000000b90cb07223 */ /* 0x180fe200000100ba */
[----:B------:R-:W-:-:S03]  /*3eb0*/  FFMA.FTZ R179, R11, R185, R186 ;  /* 0x000000b90bb37223 */ /* 0x000fc600000100ba */
[----:B------:R-:W-:Y:S01]  /*3ec0*/  FADD.FTZ R181, R13, -R176 ;  /* 0x800000b00db57221 */ /* 0x000fe20000010000 */
[----:B------:R-:W-:Y:S01]  /*3ed0*/  FADD.FTZ R179, R10, -R179 ;  /* 0x800000b30ab37221 */ /* 0x000fe20000010000 */
[----:B------:R-:W-:Y:S02]  /*3ee0*/  F2FP.F16.F32.PACK_AB R176, R236, R238 ;  /* 0x000000eeecb0723e */ /* 0x000fe400000000ff */
[C---:B------:R-:W-:Y:S01]  /*3ef0*/  FMUL.FTZ R181, R232.reuse, R181 ;  /* 0x000000b5e8b57220 */ /* 0x040fe20000410000 */
[----:B------:R-:W-:-:S04]  /*3f00*/  FMUL.FTZ R179, R232, R179 ;  /* 0x000000b3e8b37220 */ /* 0x000fc80000410000 */
        /* <DEDUP_REMOVED lines=19> */
.L_x_2871:
[----:B------:R-:W-:Y:S01]  /*4040*/  F2FP.F16.F32.PACK_AB R179, R236, R238 ;  /* 0x000000eeecb3723e */ /* 0x000fe200000000ff */
[----:B------:R-:W-:Y:S06]  /*4050*/  @!P2 BRA `(.L_x_2860) ;  /* 0x00000010009ca947 */ /* 0x000fec0003800000 */
        /* <DEDUP_REMOVED lines=18> */
.L_x_2823:
        /* <DEDUP_REMOVED lines=8> */
[----:B-----5:R-:W-:Y:S01]  /*4200*/  LOP3.LUT P0, RZ, R248, 0xff, RZ, 0xc0, !PT ;  /* 0x000000fff8ff7812 */ /* 0x020fe2000780c0ff */
[----:B------:R-:W-:Y:S02]  /*4210*/  HADD2.F32 R181, -RZ, R36.H0_H0 ;  /* 0x20000024ffb57230 */ /* 0x000fe40000004100 */
[----:B------:R-:W-:-:S04]  /*4220*/  @P1 FADD.FTZ R180, R209, -R180 ;  /* 0x800000b4d1b41221 */ /* 0x000fc80000010000 */
[----:B------:R-:W-:-:S04]  /*4230*/  @P1 FFMA.FTZ R181, R232, R180, R181 ;  /* 0x000000b4e8b51223 */ /* 0x000fc800000100b5 */
        /* <DEDUP_REMOVED lines=10> */
.L_x_2873:
[----:B------:R-:W-:Y:S05]  /*42e0*/  @!P2 BRA `(.L_x_2874) ;  /* 0x00000000003ca947 */ /* 0x000fea0003800000 */
[----:B------:R-:W-:Y:S01]  /*42f0*/  @P1 FFMA.FTZ R181, R212, R185, R186 ;  /* 0x000000b9d4b51223 */ /* 0x000fe200000100ba */
[----:B-----5:R-:W-:-:S03]  /*4300*/  LOP3.LUT P0, RZ, R248, 0xff00, RZ, 0xc0, !PT ;  /* 0x0000ff00f8ff7812 */ /* 0x020fc6000780c0ff */
[----:B------:R-:W-:Y:S01]  /*4310*/  @P1 FADD.FTZ R180, R0, -R181 ;  /* 0x800000b500b41221 */ /* 0x000fe20000010000 */
[----:B------:R-:W-:-:S05]  /*4320*/  HADD2.F32 R181, -RZ, R36.H1_H1 ;  /* 0x30000024ffb57230 */ /* 0x000fca0000004100 */
[----:B------:R-:W-:-:S04]  /*4330*/  @P1 FFMA.FTZ R181, R232, R180, R181 ;  /* 0x000000b4e8b51223 */ /* 0x000fc800000100b5 */
        /* <DEDUP_REMOVED lines=10> */
.L_x_2874:
[----:B------:R-:W-:Y:S05]  /*43e0*/  @!P2 BRA `(.L_x_2875) ;  /* 0x00000000003ca947 */ /* 0x000fea0003800000 */
[----:B------:R-:W-:Y:S01]  /*43f0*/  @P1 FFMA.FTZ R181, R3, R185, R186 ;  /* 0x000000b903b51223 */ /* 0x000fe200000100ba */
[----:B-----5:R-:W-:-:S03]  /*4400*/  LOP3.LUT P0, RZ, R248, 0xff0000, RZ, 0xc0, !PT ;  /* 0x00ff0000f8ff7812 */ /* 0x020fc6000780c0ff */
[----:B------:R-:W-:Y:S01]  /*4410*/  @P1 FADD.FTZ R180, R2, -R181 ;  /* 0x800000b502b41221 */ /* 0x000fe20000010000 */
[----:B------:R-:W-:-:S05]  /*4420*/  HADD2.F32 R181, -RZ, R37.H0_H0 ;  /* 0x20000025ffb57230 */ /* 0x000fca0000004100 */
[----:B------:R-:W-:-:S04]  /*4430*/  @P1 FFMA.FTZ R181, R232, R180, R181 ;  /* 0x000000b4e8b51223 */ /* 0x000fc800000100b5 */
        /* <DEDUP_REMOVED lines=10> */
.L_x_2875:
[----:B------:R-:W-:Y:S05]  /*44e0*/  @!P2 BRA `(.L_x_2876) ;  /* 0x00000000003ca947 */ /* 0x000fea0003800000 */
[----:B------:R-:W-:Y:S01]  /*44f0*/  @P1 FFMA.FTZ R180, R4, R185, R186 ;  /* 0x000000b904b41223 */ /* 0x000fe200000100ba */
[----:B-----5:R-:W-:Y:S01]  /*4500*/  LOP3.LUT P0, RZ, R248, 0xff000000, RZ, 0xc0, !PT ;  /* 0xff000000f8ff7812 */ /* 0x020fe2000780c0ff */
[----:B------:R-:W-:Y:S02]  /*4510*/  HADD2.F32 R181, -RZ, R37.H1_H1 ;  /* 0x30000025ffb57230 */ /* 0x000fe40000004100 */
[----:B------:R-:W-:-:S04]  /*4520*/  @P1 FADD.FTZ R180, R5, -R180 ;  /* 0x800000b405b41221 */ /* 0x000fc80000010000 */
[----:B------:R-:W-:-:S04]  /*4530*/  @P1 FFMA.FTZ R181, R232, R180, R181 ;  /* 0x000000b4e8b51223 */ /* 0x000fc800000100b5 */
        /* <DEDUP_REMOVED lines=10> */
.L_x_2876:
        /* <DEDUP_REMOVED lines=16> */
.L_x_2877:
        /* <DEDUP_REMOVED lines=16> */
.L_x_2878:
        /* <DEDUP_REMOVED lines=16> */
.L_x_2879:
[----:B------:R-:W-:Y:S05]  /*48e0*/  @!P2 BRA `(.L_x_2860) ;  /* 0x000000080078a947 */ /* 0x000fea0003800000 */
[----:B-----5:R-:W-:Y:S01]  /*48f0*/  ISETP.GE.U32.AND P0, PT, R248, RZ, PT ;  /* 0x000000fff800720c */ /* 0x020fe20003f06070 */
[----:B------:R-:W-:Y:S01]  /*4900*/  @P1 FFMA.FTZ R180, R12, R185, R186 ;  /* 0x000000b90cb41223 */ /* 0x000fe200000100ba */
[----:B------:R-:W-:Y:S02]  /*4910*/  HADD2.F32 R181, -RZ, R39.H1_H1 ;  /* 0x30000027ffb57230 */ /* 0x000fe40000004100 */
[----:B------:R-:W-:Y:S01]  /*4920*/  ISETP.GE.U32.AND.EX P0, PT, R249, 0x1000000, PT, P0 ;  /* 0x01000000f900780c */ /* 0x000fe20003f06100 */
[----:B------:R-:W-:-:S04]  /*4930*/  @P1 FADD.FTZ R180, R13, -R180 ;  /* 0x800000b40db41221 */ /* 0x000fc80000010000 */
[----:B------:R-:W-:-:S04]  /*4940*/  @P1 FFMA.FTZ R181, R232, R180, R181 ;  /* 0x000000b4e8b51223 */ /* 0x000fc800000100b5 */
        /* <DEDUP_REMOVED lines=11> */
.L_x_2872:
[----:B------:R-:W-:Y:S01]  /*4a00*/  ISETP.GT.AND P0, PT, R231, RZ, PT ;  /* 0x000000ffe700720c */ /* 0x000fe20003f04270 */
[----:B-----5:R-:W-:Y:S02]  /*4a10*/  HADD2.F32 R237, -RZ, R36.H1_H1 ;  /* 0x30000024ffed7230 */ /* 0x020fe40000004100 */
[----:B------:R-:W-:Y:S02]  /*4a20*/  HADD2.F32 R187, -RZ, R37.H1_H1 ;  /* 0x30000025ffbb7230 */ /* 0x000fe40000004100 */
[----:B------:R-:W-:Y:S02]  /*4a30*/  HADD2.F32 R235, -RZ, R38.H0_H0 ;  /* 0x20000026ffeb7230 */ /* 0x000fe40000004100 */
[----:B------:R-:W-:Y:S02]  /*4a40*/  HADD2.F32 R183, -RZ, R39.H0_H0 ;  /* 0x20000027ffb77230 */ /* 0x000fe40000004100 */
[----:B------:R-:W-:-:S04]  /*4a50*/  HADD2.F32 R239, -RZ, R36.H0_H0 ;  /* 0x20000024ffef7230 */ /* 0x000fc80000004100 */
[-CC-:B------:R-:W-:Y:S01]  /*4a60*/  @P0 FFMA.FTZ R177, R212, R185.reuse, R186.reuse ;  /* 0x000000b9d4b10223 */ /* 0x180fe200000100ba */
[-CC-:B------:R-:W-:Y:S01]  /*4a70*/  @P0 FFMA.FTZ R179, R7, R185.reuse, R186.reuse ;  /* 0x000000b907b30223 */ /* 0x180fe200000100ba */
[--C-:B------:R-:W-:Y:S02]  /*4a80*/  @P0 FFMA.FTZ R181, R11, R185, R186.reuse ;  /* 0x000000b90bb50223 */ /* 0x100fe400000100ba */
[----:B------:R-:W-:Y:S01]  /*4a90*/  @P0 FADD.FTZ R177, R0, -R177 ;  /* 0x800000b100b10221 */ /* 0x000fe20000010000 */
[----:B------:R-:W-:Y:S01]  /*4aa0*/  @P0 FADD.FTZ R179, R6, -R179 ;  /* 0x800000b306b30221 */ /* 0x000fe20000010000 */
[----:B------:R-:W-:Y:S02]  /*4ab0*/  @P0 FADD.FTZ R181, R10, -R181 ;  /* 0x800000b50ab50221 */ /* 0x000fe40000010000 */
[C---:B------:R-:W-:Y:S01]  /*4ac0*/  @P0 FFMA.FTZ R237, R232.reuse, R177, R237 ;  /* 0x000000b1e8ed0223 */ /* 0x040fe200000100ed */
[----:B------:R-:W-:Y:S01]  /*4ad0*/  @P0 FFMA.FTZ R177, R3, R185, R186 ;  /* 0x000000b903b10223 */ /* 0x000fe200000100ba */
[----:B------:R-:W-:Y:S01]  /*4ae0*/  @P0 FFMA.FTZ R235, R232, R179, R235 ;  /* 0x000000b3e8eb0223 */ /* 0x000fe200000100eb */
[----:B------:R-:W-:-:S02]  /*4af0*/  HADD2.F32 R179, -RZ, R38.H1_H1 ;  /* 0x30000026ffb37230 */ /* 0x000fc40000004100 */
[----:B------:R-:W-:Y:S01]  /*4b00*/  @P0 FFMA.FTZ R183, R232, R181, R183 ;  /* 0x000000b5e8b70223 */ /* 0x000fe200000100b7 */
[----:B------:R-:W-:Y:S01]  /*4b10*/  @P0 FADD.FTZ R176, R2, -R177 ;  /* 0x800000b102b00221 */ /* 0x000fe20000010000 */
[----:B------:R-:W-:Y:S02]  /*4b20*/  HADD2.F32 R177, -RZ, R37.H0_H0 ;  /* 0x20000025ffb17230 */ /* 0x000fe40000004100 */
[----:B------:R-:W-:-:S03]  /*4b30*/  HADD2.F32 R181, -RZ, R39.H1_H1 ;  /* 0x30000027ffb57230 */ /* 0x000fc60000004100 */
[----:B------:R-:W-:Y:S01]  /*4b40*/  @P0 FFMA.FTZ R177, R232, R176, R177 ;  /* 0x000000b0e8b10223 */ /* 0x000fe200000100b1 */
[----:B------:R-:W-:-:S04]  /*4b50*/  @P0 FFMA.FTZ R176, R4, R185, R186 ;  /* 0x000000b904b00223 */ /* 0x000fc800000100ba */
[----:B------:R-:W-:-:S04]  /*4b60*/  @P0 FADD.FTZ R176, R5, -R176 ;  /* 0x800000b005b00221 */ /* 0x000fc80000010000 */
        /* <DEDUP_REMOVED lines=10> */
[----:B------:R-:W-:Y:S06]  /*4c10*/  @!P2 BRA `(.L_x_2880) ;  /* 0x000000000030a947 */ /* 0x000fec0003800000 */
        /* <DEDUP_REMOVED lines=12> */
.L_x_2880:
[----:B------:R-:W-:Y:S01]  /*4ce0*/  F2FP.F16.F32.PACK_AB R176, R237, R239 ;  /* 0x000000efedb0723e */ /* 0x000fe200000000ff */
[----:B------:R-:W-:Y:S06]  /*4cf0*/  @!P2 BRA `(.L_x_2881) ;  /* 0x000000000030a947 */ /* 0x000fec0003800000 */
[----:B------:R-:W-:Y:S01]  /*4d00*/  LOP3.LUT P0, RZ, R248, 0xff00, RZ, 0xc0, !PT ;  /* 0x0000ff00f8ff7812 */ /* 0x000fe2000780c0ff */
[----:B------:R-:W-:Y:S01]  /*4d10*/  FMUL.FTZ R237, R237, UR17 ;  /* 0x00000011eded7c20 */ /* 0x000fe20008410000 */
[----:B------:R-:W-:Y:S01]  /*4d20*/  MOV R180, RZ ;  /* 0x000000ff00b47202 */ /* 0x000fe20000000f00 */
[----:B------:R-:W-:Y:S02]  /*4d30*/  HFMA2 R178, -RZ, RZ, 0, 0 ;  /* 0x00000000ffb27431 */ /* 0x000fe400000001ff */
[----:B------:R-:W-:-:S08]  /*4d40*/  FMUL.FTZ R237, R237, UR16 ;  /* 0x00000010eded7c20 */ /* 0x000fd00008410000 */
[----:B------:R-:W-:Y:S02]  /*4d50*/  @P0 HADD2.F32 R236, -RZ, R40.H1_H1 ;  /* 0x30000028ffec0230 */ /* 0x000fe40000004100 */
[----:B------:R-:W-:-:S03]  /*4d60*/  @P0 HADD2.F32 R182, -RZ, R168.H1_H1 ;  /* 0x300000a8ffb60230 */ /* 0x000fc60000004100 */
[-C--:B------:R-:W-:Y:S02]  /*4d70*/  @P0 FMUL.FTZ R180, R236, R237.reuse ;  /* 0x000000edecb40220 */ /* 0x080fe40000410000 */
[----:B------:R-:W-:-:S03]  /*4d80*/  @P0 FMUL.FTZ R178, R182, R237 ;  /* 0x000000edb6b20220 */ /* 0x000fc60000410000 */
[----:B------:R-:W-:Y:S01]  /*4d90*/  F2FP.F16.F32.PACK_AB R180, RZ, R180 ;  /* 0x000000b4ffb4723e */ /* 0x000fe200000000ff */
[----:B------:R-:W-:-:S03]  /*4da0*/  FADD.FTZ R133, R133, R178 ;  /* 0x000000b285857221 */ /* 0x000fc60000010000 */
[----:B------:R-:W-:-:S07]  /*4db0*/  PRMT R172, R172, 0x5410, R180 ;  /* 0x00005410acac7816 */ /* 0x000fce00000000b4 */
.L_x_2881:
[----:B------:R-:W-:Y:S05]  /*4dc0*/  @!P2 BRA `(.L_x_2882) ;  /* 0x000000000030a947 */ /* 0x000fea0003800000 */
        /* <DEDUP_REMOVED lines=12> */
.L_x_2882:
        /* <DEDUP_REMOVED lines=14> */
.L_x_2883:
        /* <DEDUP_REMOVED lines=13> */
.L_x_2884:
[----:B------:R-:W-:Y:S01]  /*5040*/  F2FP.F16.F32.PACK_AB R178, R179, R235 ;  /* 0x000000ebb3b2723e */ /* 0x000fe200000000ff */
[----:B------:R-:W-:Y:S06]  /*5050*/  @!P2 BRA `(.L_x_2885) ;  /* 0x000000000030a947 */ /* 0x000fec0003800000 */
        /* <DEDUP_REMOVED lines=12> */
.L_x_2885:
[----:B------:R-:W-:Y:S05]  /*5120*/  @!P2 BRA `(.L_x_2886) ;  /* 0x000000000030a947 */ /* 0x000fea0003800000 */
        /* <DEDUP_REMOVED lines=12> */
.L_x_2886:
[----:B------:R-:W-:Y:S01]  /*51f0*/  F2FP.F16.F32.PACK_AB R179, R181, R183 ;  /* 0x000000b7b5b3723e */ /* 0x000fe200000000ff */
[----:B------:R-:W-:Y:S06]  /*5200*/  @!P2 BRA `(.L_x_2860) ;  /* 0x000000000030a947 */ /* 0x000fec0003800000 */
        /* <DEDUP_REMOVED lines=12> */
.L_x_2860:
        /* <DEDUP_REMOVED lines=15> */
.L_x_2887:
[----:B------:R-:W-:Y:S05]  /*53c0*/  @!P1 BRA `(.L_x_2888) ;  /* 0x00000010004c9947 */ /* 0x000fea0003800000 */
[----:B------:R-:W-:Y:S05]  /*53d0*/  @!P0 BRA `(.L_x_2889) ;  /* 0x00000008003c8947 */ /* 0x000fea0003800000 */
[----:B------:R-:W-:Y:S01]  /*53e0*/  ISETP.GT.AND P3, PT, R231, RZ, PT ;  /* 0x000000ffe700720c */ /* 0x000fe20003f64270 */
[----:B-----5:R-:W-:Y:S02]  /*53f0*/  HADD2.F32 R237, -RZ, R32.H1_H1 ;  /* 0x30000020ffed7230 */ /* 0x020fe40000004100 */
[----:B------:R-:W-:Y:S02]  /*5400*/  HADD2.F32 R235, -RZ, R34.H0_H0 ;  /* 0x20000022ffeb7230 */ /* 0x000fe40000004100 */
[----:B0-----:R-:W-:Y:S02]  /*5410*/  HADD2.F32 R183, -RZ, R35.H0_H0 ;  /* 0x20000023ffb77230 */ /* 0x001fe40000004100 */
[----:B------:R-:W-:-:S06]  /*5420*/  HADD2.F32 R187, -RZ, R33.H1_H1 ;  /* 0x30000021ffbb7230 */ /* 0x000fcc0000004100 */
[-CC-:B------:R-:W-:Y:S01]  /*5430*/  @P3 FFMA.FTZ R176, R16, R185.reuse, R186.reuse ;  /* 0x000000b910b03223 */ /* 0x180fe200000100ba */
[-CC-:B------:R-:W-:Y:S01]  /*5440*/  @P3 FFMA.FTZ R177, R19, R185.reuse, R186.reuse ;  /* 0x000000b913b13223 */ /* 0x180fe200000100ba */
[-CC-:B------:R-:W-:Y:S01]  /*5450*/  @P3 FFMA.FTZ R179, R23, R185.reuse, R186.reuse ;  /* 0x000000b917b33223 */ /* 0x180fe200000100ba */
[-C--:B------:R-:W-:Y:S01]  /*5460*/  @P3 FFMA.FTZ R181, R191, R185.reuse, R186 ;  /* 0x000000b9bfb53223 */ /* 0x080fe200000100ba */
[----:B------:R-:W-:Y:S01]  /*5470*/  @P3 FADD.FTZ R176, R17, -R176 ;  /* 0x800000b011b03221 */ /* 0x000fe20000010000 */
[----:B------:R-:W-:Y:S01]  /*5480*/  @P3 FFMA.FTZ R239, R15, R185, R186 ;  /* 0x000000b90fef3223 */ /* 0x000fe200000100ba */
[----:B------:R-:W-:Y:S01]  /*5490*/  @P3 FADD.FTZ R179, R22, -R179 ;  /* 0x800000b316b33221 */ /* 0x000fe20000010000 */
[----:B------:R-:W-:Y:S01]  /*54a0*/  @P3 FADD.FTZ R181, R190, -R181 ;  /* 0x800000b5beb53221 */ /* 0x000fe20000010000 */
[----:B------:R-:W-:Y:S01]  /*54b0*/  @P3 FFMA.FTZ R237, R232, R176, R237 ;  /* 0x000000b0e8ed3223 */ /* 0x000fe200000100ed */
[----:B------:R-:W-:Y:S01]  /*54c0*/  @P3 FADD.FTZ R176, R18, -R177 ;  /* 0x800000b112b03221 */ /* 0x000fe20000010000 */
[----:B------:R-:W-:-:S02]  /*54d0*/  HADD2.F32 R177, -RZ, R33.H0_H0 ;  /* 0x20000021ffb17230 */ /* 0x000fc40000004100 */
[C---:B------:R-:W-:Y:S01]  /*54e0*/  @P3 FFMA.FTZ R235, R232.reuse, R179, R235 ;  /* 0x000000b3e8eb3223 */ /* 0x040fe200000100eb */
[----:B------:R-:W-:Y:S02]  /*54f0*/  HADD2.F32 R179, -RZ, R34.H1_H1 ;  /* 0x30000022ffb37230 */ /* 0x000fe40000004100 */
[C---:B------:R-:W-:Y:S01]  /*5500*/  @P3 FFMA.FTZ R183, R232.reuse, R181, R183 ;  /* 0x000000b5e8b73223 */ /* 0x040fe200000100b7 */
[----:B------:R-:W-:Y:S02]  /*5510*/  HADD2.F32 R181, -RZ, R35.H1_H1 ;  /* 0x30000023ffb57230 */ /* 0x000fe40000004100 */
[----:B------:R-:W-:Y:S01]  /*5520*/  @P3 FFMA.FTZ R177, R232, R176, R177 ;  /* 0x000000b0e8b13223 */ /* 0x000fe200000100b1 */
[-CC-:B------:R-:W-:Y:S01]  /*5530*/  @P3 FFMA.FTZ R176, R188, R185.reuse, R186.reuse ;  /* 0x000000b9bcb03223 */ /* 0x180fe200000100ba */
[----:B------:R-:W-:-:S03]  /*5540*/  @P3 FFMA.FTZ R178, R20, R185, R186 ;  /* 0x000000b914b23223 */ /* 0x000fc600000100ba */
[----:B------:R-:W-:Y:S01]  /*5550*/  @P3 FADD.FTZ R176, R189, -R176 ;  /* 0x800000b0bdb03221 */ /* 0x000fe20000010000 */
[----:B------:R-:W-:-:S03]  /*5560*/  @P3 FADD.FTZ R178, R21, -R178 ;  /* 0x800000b215b23221 */ /* 0x000fc60000010000 */
[----:B------:R-:W-:Y:S01]  /*5570*/  @P3 FFMA.FTZ R179, R232, R176, R179 ;  /* 0x000000b0e8b33223 */ /* 0x000fe200000100b3 */
[----:B------:R-:W-:Y:S01]  /*5580*/  @P3 FFMA.FTZ R176, R192, R185, R186 ;  /* 0x000000b9c0b03223 */ /* 0x000fe200000100ba */
[----:B------:R-:W-:-:S03]  /*5590*/  @P3 FFMA.FTZ R187, R232, R178, R187 ;  /* 0x000000b2e8bb3223 */ /* 0x000fc600000100bb */
[----:B------:R-:W-:-:S04]  /*55a0*/  @P3 FADD.FTZ R176, R193, -R176 ;  /* 0x800000b0c1b03221 */ /* 0x000fc80000010000 */
[----:B------:R-:W-:Y:S01]  /*55b0*/  @P3 FFMA.FTZ R181, R232, R176, R181 ;  /* 0x000000b0e8b53223 */ /* 0x000fe200000100b5 */
[----:B------:R-:W-:Y:S01]  /*55c0*/  @P3 FADD.FTZ R176, R14, -R239 ;  /* 0x800000ef0eb03221 */ /* 0x000fe20000010000 */
[----:B------:R-:W-:-:S05]  /*55d0*/  HADD2.F32 R239, -RZ, R32.H0_H0 ;  /* 0x20000020ffef7230 */ /* 0x000fca0000004100 */
        /* <DEDUP_REMOVED lines=14> */
.L_x_2890:
        /* <DEDUP_REMOVED lines=9> */
[----:B------:R-:W-:Y:S02]  /*5750*/  @P3 FMUL.FTZ R180, R237, R182 ;  /* 0x000000b6edb43220 */ /* 0x000fe40000410000 */
[----:B------:R-:W-:-:S03]  /*5760*/  @P3 FMUL.FTZ R178, R234, R237 ;  /* 0x000000edeab23220 */ /* 0x000fc60000410000 */
[----:B------:R-:W-:Y:S01]  /*5770*/  F2FP.F16.F32.PACK_AB R180, RZ, R180 ;  /* 0x000000b4ffb4723e */ /* 0x000fe200000000ff */
[----:B------:R-:W-:-:S03]  /*5780*/  FADD.FTZ R125, R125, R178 ;  /* 0x000000b27d7d7221 */ /* 0x000fc60000010000 */
[----:B------:R-:W-:-:S07]  /*5790*/  PRMT R172, R172, 0x5410, R180 ;  /* 0x00005410acac7816 */ /* 0x000fce00000000b4 */
.L_x_2891:
        /* <DEDUP_REMOVED lines=13> */
.L_x_2892:
        /* <DEDUP_REMOVED lines=14> */
.L_x_2893:
        /* <DEDUP_REMOVED lines=13> */
.L_x_2894:
        /* <DEDUP_REMOVED lines=14> */
.L_x_2895:
        /* <DEDUP_REMOVED lines=13> */
.L_x_2896:
[----:B------:R-:W-:Y:S01]  /*5bd0*/  F2FP.F16.F32.PACK_AB R179, R181, R183 ;  /* 0x000000b7b5b3723e */ /* 0x000fe200000000ff */
[----:B------:R-:W-:Y:S06]  /*5be0*/  @!P2 BRA `(.L_x_2897) ;  /* 0x000000240004a947 */ /* 0x000fec0003800000 */
[----:B------:R-:W-:Y:S01]  /*5bf0*/  ISETP.GE.U32.AND P3, PT, R246, RZ, PT ;  /* 0x000000fff600720c */ /* 0x000fe20003f66070 */
[----:B------:R-:W-:-:S03]  /*5c00*/  FMUL.FTZ R181, R181, UR17 ;  /* 0x00000011b5b57c20 */ /* 0x000fc60008410000 */
[----:B------:R-:W-:Y:S01]  /*5c10*/  ISETP.GE.U32.AND.EX P3, PT, R247, 0x1000000, PT, P3 ;  /* 0x01000000f700780c */ /* 0x000fe20003f66130 */
[----:B------:R-:W-:Y:S01]  /*5c20*/  FMUL.FTZ R183, R181, UR16 ;  /* 0x00000010b5b77c20 */ /* 0x000fe20008410000 */
[----:B------:R-:W-:-:S11]  /*5c30*/  HFMA2 R181, -RZ, RZ, 0, 0 ;  /* 0x00000000ffb57431 */ /* 0x000fd600000001ff */
        /* <DEDUP_REMOVED lines=9> */
.L_x_2889:
[----:B------:R-:W-:Y:S01]  /*5cd0*/  ISETP.GT.AND P4, PT, R231, RZ, PT ;  /* 0x000000ffe700720c */ /* 0x000fe20003f84270 */
[----:B------:R-:W-:-:S12]  /*5ce0*/  @!P2 BRA `(.L_x_2898) ;  /* 0x00000000003ca947 */ /* 0x000fd80003800000 */
[----:B0-----:R-:W-:Y:S01]  /*5cf0*/  @P4 FFMA.FTZ R181, R15, R185, R186 ;  /* 0x000000b90fb54223 */ /* 0x001fe200000100ba */
        /* <DEDUP_REMOVED lines=14> */
.L_x_2898:
[----:B------:R-:W-:Y:S05]  /*5de0*/  @!P2 BRA `(.L_x_2899) ;  /* 0x00000000003ca947 */ /* 0x000fea0003800000 */
[----:B0-----:R-:W-:Y:S01]  /*5df0*/  @P4 FFMA.FTZ R180, R16, R185, R186 ;  /* 0x000000b910b44223 */ /* 0x001fe200000100ba */
        /* <DEDUP_REMOVED lines=14> */
.L_x_2899:
[----:B------:R-:W-:Y:S05]  /*5ee0*/  @!P2 BRA `(.L_x_2900) ;  /* 0x00000000003ca947 */ /* 0x000fea0003800000 */
        /* <DEDUP_REMOVED lines=15> */
.L_x_2900:
        /* <DEDUP_REMOVED lines=16> */
.L_x_2901:
        /* <DEDUP_REMOVED lines=16> */
.L_x_2902:
        /* <DEDUP_REMOVED lines=16> */
.L_x_2903:
        /* <DEDUP_REMOVED lines=16> */
.L_x_2904:
[----:B------:R-:W-:Y:S05]  /*63e0*/  @!P2 BRA `(.L_x_2897) ;  /* 0x0000001c0004a947 */ /* 0x000fea0003800000 */
[----:B-----5:R-:W-:Y:S01]  /*63f0*/  ISETP.GE.U32.AND P3, PT, R246, RZ, PT ;  /* 0x000000fff600720c */ /* 0x020fe20003f66070 */
[----:B0-----:R-:W-:Y:S01]  /*6400*/  @P4 FFMA.FTZ R180, R192, R185, R186 ;  /* 0x000000b9c0b44223 */ /* 0x001fe200000100ba */
        /* <DEDUP_REMOVED lines=15> */
.L_x_2888:
        /* <DEDUP_REMOVED lines=41> */
.L_x_2906:
        /* <DEDUP_REMOVED lines=17> */
.L_x_2907:
        /* <DEDUP_REMOVED lines=17> */
.L_x_2908:
        /* <DEDUP_REMOVED lines=17> */
.L_x_2909:
        /* <DEDUP_REMOVED lines=20> */
.L_x_2910:
        /* <DEDUP_REMOVED lines=18> */
.L_x_2911:
        /* <DEDUP_REMOVED lines=26> */
.L_x_2912:
        /* <DEDUP_REMOVED lines=20> */
.L_x_2905:
[----:B------:R-:W-:Y:S05]  /*7000*/  @!P2 BRA `(.L_x_2913) ;  /* 0x00000000007ca947 */ /* 0x000fea0003800000 */
[----:B-----5:R-:W-:Y:S01]  /*7010*/  LOP3.LUT P3, RZ, R246, 0xff, RZ, 0xc0, !PT ;  /* 0x000000fff6ff7812 */ /* 0x020fe2000786c0ff */
[----:B------:R-:W-:Y:S01]  /*7020*/  BSSY.RECONVERGENT B0, `(.L_x_2914) ;  /* 0x000000c000007945 */ /* 0x000fe20003800200 */
[----:B0-----:R-:W-:-:S11]  /*7030*/  HFMA2 R181, -RZ, RZ, 0, 0 ;  /* 0x00000000ffb57431 */ /* 0x001fd600000001ff */
[----:B------:R-:W-:Y:S05]  /*7040*/  @!P3 BRA `(.L_x_2915) ;  /* 0x000000000024b947 */ /* 0x000fea0003800000 */
[----:B------:R-:W-:Y:S01]  /*7050*/  FFMA.FTZ R181, R15, R185, R186 ;  /* 0x000000b90fb57223 */ /* 0x000fe200000100ba */
[----:B------:R-:W-:-:S03]  /*7060*/  ISETP.GT.AND P4, PT, R231, RZ, PT ;  /* 0x000000ffe700720c */ /* 0x000fc60003f84270 */
[----:B------:R-:W-:-:S04]  /*7070*/  FADD.FTZ R181, R14, -R181 ;  /* 0x800000b50eb57221 */ /* 0x000fc80000010000 */
[----:B------:R-:W-:Y:S01]  /*7080*/  FMUL.FTZ R180, R232, R181 ;  /* 0x000000b5e8b47220 */ /* 0x000fe20000410000 */
[----:B------:R-:W-:-:S04]  /*7090*/  HADD2.F32 R181, -RZ, R168.H0_H0 ;  /* 0x200000a8ffb57230 */ /* 0x000fc80000004100 */
[----:B------:R-:W-:-:S05]  /*70a0*/  FSEL R180, R180, RZ, P4 ;  /* 0x000000ffb4b47208 */ /* 0x000fca0002000000 */
[----:B------:R-:W-:-:S04]  /*70b0*/  FMUL.FTZ R180, R180, UR17 ;  /* 0x00000011b4b47c20 */ /* 0x000fc80008410000 */
[----:B------:R-:W-:-:S04]  /*70c0*/  FMUL.FTZ R180, R180, UR16 ;  /* 0x00000010b4b47c20 */ /* 0x000fc80008410000 */
[----:B------:R-:W-:-:S07]  /*70d0*/  FMUL.FTZ R181, R181, R180 ;  /* 0x000000b4b5b57220 */ /* 0x000fce0000410000 */
.L_x_2915:
[----:B------:R-:W-:Y:S05]  /*70e0*/  BSYNC.RECONVERGENT B0 ;  /* 0x0000000000007941 */ /* 0x000fea0003800200 */
.L_x_2914:
        /* <DEDUP_REMOVED lines=13> */
.L_x_2917:
[----:B------:R-:W-:Y:S05]  /*71c0*/  BSYNC.RECONVERGENT B0 ;  /* 0x0000000000007941 */ /* 0x000fea0003800200 */
.L_x_2916:
[----:B------:R-:W-:Y:S02]  /*71d0*/  F2FP.F16.F32.PACK_AB R180, RZ, R124 ;  /* 0x0000007cffb4723e */ /* 0x000fe400000000ff */
[----:B------:R-:W-:Y:S02]  /*71e0*/  MOV R124, R181 ;  /* 0x000000b5007c7202 */ /* 0x000fe40000000f00 */
[----:B------:R-:W-:-:S07]  /*71f0*/  PRMT R172, R180, 0x7610, R172 ;  /* 0x00007610b4ac7816 */ /* 0x000fce00000000ac */
.L_x_2913:
        /* <DEDUP_REMOVED lines=9> */
[----:B------:R-:W-:-:S04]  /*7290*/  HADD2.F32 R181, -RZ, R168.H1_H1 ;  /* 0x300000a8ffb57230 */ /* 0x000fc80000004100 */
[----:B------:R-:W-:-:S05]  /*72a0*/  FSEL R180, R180, RZ, P4 ;  /* 0x000000ffb4b47208 */ /* 0x000fca0002000000 */
[----:B------:R-:W-:-:S04]  /*72b0*/  FMUL.FTZ R180, R180, UR17 ;  /* 0x00000011b4b47c20 */ /* 0x000fc80008410000 */
[----:B------:R-:W-:-:S04]  /*72c0*/  FMUL.FTZ R180, R180, UR16 ;  /* 0x00000010b4b47c20 */ /* 0x000fc80008410000 */
[----:B------:R-:W-:-:S07]  /*72d0*/  FMUL.FTZ R180, R181, R180 ;  /* 0x000000b4b5b47220 */ /* 0x000fce0000410000 */
.L_x_2920:
[----:B------:R-:W-:Y:S05]  /*72e0*/  BSYNC.RECONVERGENT B0 ;  /* 0x0000000000007941 */ /* 0x000fea0003800200 */
.L_x_2919:
        /* <DEDUP_REMOVED lines=13> */
.L_x_2922:
[----:B------:R-:W-:Y:S05]  /*73c0*/  BSYNC.RECONVERGENT B0 ;  /* 0x0000000000007941 */ /* 0x000fea0003800200 */
.L_x_2921:
[----:B------:R-:W-:Y:S02]  /*73d0*/  F2FP.F16.F32.PACK_AB R180, RZ, R125 ;  /* 0x0000007dffb4723e */ /* 0x000fe400000000ff */
[----:B------:R-:W-:Y:S02]  /*73e0*/  MOV R125, R181 ;  /* 0x000000b5007d7202 */ /* 0x000fe40000000f00 */
[----:B------:R-:W-:-:S07]  /*73f0*/  PRMT R172, R172, 0x5410, R180 ;  /* 0x00005410acac7816 */ /* 0x000fce00000000b4 */
.L_x_2918:
        /* <DEDUP_REMOVED lines=14> */
.L_x_2925:
[----:B------:R-:W-:Y:S05]  /*74e0*/  BSYNC.RECONVERGENT B0 ;  /* 0x0000000000007941 */ /* 0x000fea0003800200 */
.L_x_2924:
        /* <DEDUP_REMOVED lines=13> */
.L_x_2927:
[----:B------:R-:W-:Y:S05]  /*75c0*/  BSYNC.RECONVERGENT B0 ;  /* 0x0000000000007941 */ /* 0x000fea0003800200 */
.L_x_2926:
[----:B------:R-:W-:Y:S02]  /*75d0*/  F2FP.F16.F32.PACK_AB R180, RZ, R126 ;  /* 0x0000007effb4723e */ /* 0x000fe400000000ff */
[----:B------:R-:W-:Y:S02]  /*75e0*/  MOV R126, R181 ;  /* 0x000000b5007e7202 */ /* 0x000fe40000000f00 */
[----:B------:R-:W-:-:S07]  /*75f0*/  PRMT R173, R180, 0x7610, R173 ;  /* 0x00007610b4ad7816 */ /* 0x000fce00000000ad */
.L_x_2923:
        /* <DEDUP_REMOVED lines=14> */
.L_x_2930:
[----:B------:R-:W-:Y:S05]  /*76e0*/  BSYNC.RECONVERGENT B0 ;  /* 0x0000000000007941 */ /* 0x000fea0003800200 */
.L_x_2929:
        /* <DEDUP_REMOVED lines=13> */
.L_x_2932:
[----:B------:R-:W-:Y:S05]  /*77c0*/  BSYNC.RECONVERGENT B0 ;  /* 0x0000000000007941 */ /* 0x000fea0003800200 */
.L_x_2931:
[----:B------:R-:W-:Y:S02]  /*77d0*/  F2FP.F16.F32.PACK_AB R180, RZ, R127 ;  /* 0x0000007fffb4723e */ /* 0x000fe400000000ff */
[----:B------:R-:W-:Y:S02]  /*77e0*/  MOV R127, R181 ;  /* 0x000000b5007f7202 */ /* 0x000fe40000000f00 */
[----:B------:R-:W-:-:S07]  /*77f0*/  PRMT R173, R173, 0x5410, R180 ;  /* 0x00005410adad7816 */ /* 0x000fce00000000b4 */
.L_x_2928:
        /* <DEDUP_REMOVED lines=14> */
.L_x_2935:
[----:B------:R-:W-:Y:S05]  /*78e0*/  BSYNC.RECONVERGENT B0 ;  /* 0x0000000000007941 */ /* 0x000fea0003800200 */
.L_x_2934:
        /* <DEDUP_REMOVED lines=13> */
.L_x_2937:
[----:B------:R-:W-:Y:S05]  /*79c0*/  BSYNC.RECONVERGENT B0 ;  /* 0x0000000000007941 */ /* 0x000fea0003800200 */
.L_x_2936:
[----:B------:R-:W-:Y:S02]  /*79d0*/  F2FP.F16.F32.PACK_AB R180, RZ, R120 ;  /* 0x00000078ffb4723e */ /* 0x000fe400000000ff */
[----:B------:R-:W-:Y:S02]  /*79e0*/  MOV R120, R181 ;  /* 0x000000b500787202 */ /* 0x000fe40000000f00 */
[----:B------:R-:W-:-:S07]  /*79f0*/  PRMT R174, R180, 0x7610, R174 ;  /* 0x00007610b4ae7816 */ /* 0x000fce00000000ae */
.L_x_2933:
        /* <DEDUP_REMOVED lines=14> */
.L_x_2940:
[----:B------:R-:W-:Y:S05]  /*7ae0*/  BSYNC.RECONVERGENT B0 ;  /* 0x0000000000007941 */ /* 0x000fea0003800200 */
.L_x_2939:
        /* <DEDUP_REMOVED lines=13> */
.L_x_2942:
[----:B------:R-:W-:Y:S05]  /*7bc0*/  BSYNC.RECONVERGENT B0 ;  /* 0x0000000000007941 */ /* 0x000fea0003800200 */
.L_x_2941:
[----:B------:R-:W-:Y:S02]  /*7bd0*/  F2FP.F16.F32.PACK_AB R180, RZ, R121 ;  /* 0x00000079ffb4723e */ /* 0x000fe400000000ff */
[----:B------:R-:W-:Y:S02]  /*7be0*/  MOV R121, R181 ;  /* 0x000000b500797202 */ /* 0x000fe40000000f00 */
[----:B------:R-:W-:-:S07]  /*7bf0*/  PRMT R174, R174, 0x5410, R180 ;  /* 0x00005410aeae7816 */ /* 0x000fce00000000b4 */
.L_x_2938:
        /* <DEDUP_REMOVED lines=14> */
.L_x_2945:
[----:B------:R-:W-:Y:S05]  /*7ce0*/  BSYNC.RECONVERGENT B0 ;  /* 0x0000000000007941 */ /* 0x000fea0003800200 */
.L_x_2944:
        /* <DEDUP_REMOVED lines=13> */
.L_x_2947:
[----:B------:R-:W-:Y:S05]  /*7dc0*/  BSYNC.RECONVERGENT B0 ;  /* 0x0000000000007941 */ /* 0x000fea0003800200 */
.L_x_2946:
[----:B------:R-:W-:Y:S02]  /*7dd0*/  F2FP.F16.F32.PACK_AB R180, RZ, R122 ;  /* 0x0000007affb4723e */ /* 0x000fe400000000ff */
[----:B------:R-:W-:Y:S02]  /*7de0*/  MOV R122, R181 ;  /* 0x000000b5007a7202 */ /* 0x000fe40000000f00 */
[----:B------:R-:W-:-:S07]  /*7df0*/  PRMT R175, R180, 0x7610, R175 ;  /* 0x00007610b4af7816 */ /* 0x000fce00000000af */
.L_x_2943:
[----:B------:R-:W-:Y:S05]  /*7e00*/  @!P2 BRA `(.L_x_2897) ;  /* 0x00000000007ca947 */ /* 0x000fea0003800000 */
[----:B-----5:R-:W-:Y:S01]  /*7e10*/  ISETP.GE.U32.AND P3, PT, R246, RZ, PT ;  /* 0x000000fff600720c */ /* 0x020fe20003f66070 */
[----:B------:R-:W-:Y:S01]  /*7e20*/  BSSY.RECONVERGENT B0, `(.L_x_2948) ;  /* 0x000000d000007945 */ /* 0x000fe20003800200 */
[----:B0-----:R-:W-:Y:S02]  /*7e30*/  HFMA2 R180, -RZ, RZ, 0, 0 ;  /* 0x00000000ffb47431 */ /* 0x001fe400000001ff */
[----:B------:R-:W-:-:S13]  /*7e40*/  ISETP.GE.U32.AND.EX P3, PT, R247, 0x1000000, PT, P3 ;  /* 0x01000000f700780c */ /* 0x000fda0003f66130 */
        /* <DEDUP_REMOVED lines=10> */
.L_x_2949:
[----:B------:R-:W-:Y:S05]  /*7ef0*/  BSYNC.RECONVERGENT B0 ;  /* 0x0000000000007941 */ /* 0x000fea0003800200 */
.L_x_2948:
[----:B------:R-:W-:Y:S01]  /*7f00*/  BSSY.RECONVERGENT B0, `(.L_x_2950) ;  /* 0x000000d000007945 */ /* 0x000fe20003800200 */
[----:B------:R-:W-:Y:S01]  /*7f10*/  FADD.FTZ R123, R123, R180 ;  /* 0x000000b47b7b7221 */ /* 0x000fe20000010000 */
[----:B------:R-:W-:Y:S02]  /*7f20*/  MOV R180, RZ ;  /* 0x000000ff00b47202 */ /* 0x000fe40000000f00 */
        /* <DEDUP_REMOVED lines=10> */
.L_x_2951:
[----:B------:R-:W-:Y:S05]  /*7fd0*/  BSYNC.RECONVERGENT B0 ;  /* 0x0000000000007941 */ /* 0x000fea0003800200 */
.L_x_2950:
[----:B------:R-:W-:-:S04]  /*7fe0*/  F2FP.F16.F32.PACK_AB R180, RZ, R180 ;  /* 0x000000b4ffb4723e */ /* 0x000fc800000000ff */
[----:B------:R-:W-:-:S07]  /*7ff0*/  PRMT R175, R175, 0x5410, R180 ;  /* 0x00005410afaf7816 */ /* 0x000fce00000000b4 */
.L_x_2897:
        /* <DEDUP_REMOVED lines=13> */
.L_x_2952:
[----:B------:R-:W-:Y:S05]  /*80d0*/  @!P1 BRA `(.L_x_2953) ;  /* 0x0000001000509947 */ /* 0x000fea0003800000 */
[----:B------:R-:W-:Y:S05]  /*80e0*/  @!P0 BRA `(.L_x_2954) ;  /* 0x00000008003c8947 */ /* 0x000fea0003800000 */
[----:B------:R-:W-:Y:S01]  /*80f0*/  ISETP.GT.AND P3, PT, R231, RZ, PT ;  /* 0x000000ffe700720c */ /* 0x000fe20003f64270 */
[----:B-----5:R-:W-:Y:S02]  /*8100*/  HADD2.F32 R237, -RZ, R28.H1_H1 ;  /* 0x3000001cffed7230 */ /* 0x020fe40000004100 */
[----:B0-----:R-:W-:Y:S02]  /*8110*/  HADD2.F32 R183, -RZ, R31.H0_H0 ;  /* 0x2000001fffb77230 */ /* 0x001fe40000004100 */
[----:B------:R-:W-:Y:S02]  /*8120*/  HADD2.F32 R235, -RZ, R30.H0_H0 ;  /* 0x2000001effeb7230 */ /* 0x000fe40000004100 */
[--C-:B------:R-:W-:Y:S02]  /*8130*/  HADD2.F32 R177, -RZ, R29.reuse.H0_H0 ;  /* 0x2000001dffb17230 */ /* 0x100fe40000004100 */
[----:B------:R-:W-:-:S04]  /*8140*/  HADD2.F32 R187, -RZ, R29.H1_H1 ;  /* 0x3000001dffbb7230 */ /* 0x000fc80000004100 */
[-CC-:B------:R-:W-:Y:S01]  /*8150*/  @P3 FFMA.FTZ R176, R196, R185.reuse, R186.reuse ;  /* 0x000000b9c4b03223 */ /* 0x180fe200000100ba */
[-CC-:B------:R-:W-:Y:S01]  /*8160*/  @P3 FFMA.FTZ R179, R199, R185.reuse, R186.reuse ;  /* 0x000000b9c7b33223 */ /* 0x180fe200000100ba */
[-CC-:B------:R-:W-:Y:S01]  /*8170*/  @P3 FFMA.FTZ R181, R207, R185.reuse, R186.reuse ;  /* 0x000000b9cfb53223 */ /* 0x180fe200000100ba */
[-C--:B------:R-:W-:Y:S01]  /*8180*/  @P3 FFMA.FTZ R239, R195, R185.reuse, R186 ;  /* 0x000000b9c3ef3223 */ /* 0x080fe200000100ba */
[----:B------:R-:W-:Y:S01]  /*8190*/  @P3 FADD.FTZ R176, R197, -R176 ;  /* 0x800000b0c5b03221 */ /* 0x000fe20000010000 */
[----:B------:R-:W-:Y:S01]  /*81a0*/  @P3 FADD.FTZ R178, R198, -R179 ;  /* 0x800000b3c6b23221 */ /* 0x000fe20000010000 */
[--C-:B------:R-:W-:Y:S01]  /*81b0*/  @P3 FFMA.FTZ R179, R203, R185, R186.reuse ;  /* 0x000000b9cbb33223 */ /* 0x100fe200000100ba */
[----:B------:R-:W-:Y:S01]  /*81c0*/  @P3 FADD.FTZ R181, R206, -R181 ;  /* 0x800000b5ceb53221 */ /* 0x000fe20000010000 */
[C---:B------:R-:W-:Y:S01]  /*81d0*/  @P3 FFMA.FTZ R237, R232.reuse, R176, R237 ;  /* 0x000000b0e8ed3223 */ /* 0x040fe200000100ed */
[----:B------:R-:W-:Y:S01]  /*81e0*/  @P3 FFMA.FTZ R177, R232, R178, R177 ;  /* 0x000000b2e8b13223 */ /* 0x000fe200000100b1 */
[----:B------:R-:W-:Y:S01]  /*81f0*/  @P3 FADD.FTZ R176, R202, -R179 ;  /* 0x800000b3cab03221 */ /* 0x000fe20000010000 */
[----:B------:R-:W-:Y:S01]  /*8200*/  @P3 FFMA.FTZ R183, R232, R181, R183 ;  /* 0x000000b5e8b73223 */ /* 0x000fe200000100b7 */
[-CC-:B------:R-:W-:Y:S01]  /*8210*/  @P3 FFMA.FTZ R181, R210, R185.reuse, R186.reuse ;  /* 0x000000b9d2b53223 */ /* 0x180fe200000100ba */
[-CC-:B------:R-:W-:Y:S01]  /*8220*/  @P3 FFMA.FTZ R180, R200, R185.reuse, R186.reuse ;  /* 0x000000b9c8b43223 */ /* 0x180fe200000100ba */
[----:B------:R-:W-:Y:S01]  /*8230*/  @P3 FFMA.FTZ R235, R232, R176, R235 ;  /* 0x000000b0e8eb3223 */ /* 0x000fe200000100eb */
[----:B------:R-:W-:Y:S01]  /*8240*/  @P3 FFMA.FTZ R178, R204, R185, R186 ;  /* 0x000000b9ccb23223 */ /* 0x000fe200000100ba */
[----:B------:R-:W-:Y:S01]  /*8250*/  @P3 FADD.FTZ R176, R208, -R181 ;  /* 0x800000b5d0b03221 */ /* 0x000fe20000010000 */
[----:B------:R-:W-:-:S02]  /*8260*/  HADD2.F32 R181, -RZ, R31.H1_H1 ;  /* 0x3000001fffb57230 */ /* 0x000fc40000004100 */
[----:B------:R-:W-:Y:S01]  /*8270*/  @P3 FADD.FTZ R180, R201, -R180 ;  /* 0x800000b4c9b43221 */ /* 0x000fe20000010000 */
[----:B------:R-:W-:Y:S02]  /*8280*/  HADD2.F32 R179, -RZ, R30.H1_H1 ;  /* 0x3000001effb37230 */ /* 0x000fe40000004100 */
[----:B------:R-:W-:Y:S01]  /*8290*/  @P3 FADD.FTZ R178, R205, -R178 ;  /* 0x800000b2cdb23221 */ /* 0x000fe20000010000 */
[----:B------:R-:W-:Y:S01]  /*82a0*/  @P3 FFMA.FTZ R181, R232, R176, R181 ;  /* 0x000000b0e8b53223 */ /* 0x000fe200000100b5 */
[----:B------:R-:W-:Y:S01]  /*82b0*/  @P3 FADD.FTZ R176, R194, -R239 ;  /* 0x800000efc2b03221 */ /* 0x000fe20000010000 */
[----:B------:R-:W-:Y:S02]  /*82c0*/  HADD2.F32 R239, -RZ, R28.H0_H0 ;  /* 0x2000001cffef7230 */ /* 0x000fe40000004100 */
[C---:B------:R-:W-:Y:S01]  /*82d0*/  @P3 FFMA.FTZ R187, R232.reuse, R180, R187 ;  /* 0x000000b4e8bb3223 */ /* 0x040fe200000100bb */
[C---:B------:R-:W-:Y:S02]  /*82e0*/  @P3 FFMA.FTZ R179, R232.reuse, R178, R179 ;  /* 0x000000b2e8b33223 */ /* 0x040fe400000100b3 */
        /* <DEDUP_REMOVED lines=14> */
.L_x_2955:
        /* <DEDUP_REMOVED lines=14> */
.L_x_2956:
        /* <DEDUP_REMOVED lines=13> */
.L_x_2957:
        /* <DEDUP_REMOVED lines=14> */
.L_x_2958:
        /* <DEDUP_REMOVED lines=13> */
.L_x_2959:
        /* <DEDUP_REMOVED lines=14> */
.L_x_2960:
        /* <DEDUP_REMOVED lines=13> */
.L_x_2961:
[----:B------:R-:W-:Y:S01]  /*88e0*/  F2FP.F16.F32.PACK_AB R179, R181, R183 ;  /* 0x000000b7b5b3723e */ /* 0x000fe200000000ff */
[----:B------:R-:W-:Y:S06]  /*88f0*/  @!P2 BRA `(.L_x_2962) ;  /* 0x0000002000eca947 */ /* 0x000fec0003800000 */
        /* <DEDUP_REMOVED lines=14> */
.L_x_2954:
[----:B------:R-:W-:Y:S01]  /*89e0*/  ISETP.GT.AND P4, PT, R231, RZ, PT ;  /* 0x000000ffe700720c */ /* 0x000fe20003f84270 */
[----:B------:R-:W-:-:S12]  /*89f0*/  @!P2 BRA `(.L_x_2963) ;  /* 0x00000000003ca947 */ /* 0x000fd80003800000 */
[----:B0-----:R-:W-:Y:S01]  /*8a00*/  @P4 FFMA.FTZ R183, R195, R185, R186 ;  /* 0x000000b9c3b74223 */ /* 0x001fe200000100ba */
        /* <DEDUP_REMOVED lines=14> */
.L_x_2963:
        /* <DEDUP_REMOVED lines=16> */
.L_x_2964:
[----:B------:R-:W-:Y:S05]  /*8bf0*/  @!P2 BRA `(.L_x_2965) ;  /* 0x00000000003ca947 */ /* 0x000fea0003800000 */
        /* <DEDUP_REMOVED lines=15> */
.L_x_2965:
        /* <DEDUP_REMOVED lines=16> */
.L_x_2966:
        /* <DEDUP_REMOVED lines=16> */
.L_x_2967:
        /* <DEDUP_REMOVED lines=16> */
.L_x_2968:
        /* <DEDUP_REMOVED lines=16> */
.L_x_2969:
[----:B------:R-:W-:Y:S05]  /*90f0*/  @!P2 BRA `(.L_x_2962) ;  /* 0x0000001800eca947 */ /* 0x000fea0003800000 */
[----:B-----5:R-:W-:Y:S01]  /*9100*/  ISETP.GE.U32.AND P3, PT, R242, RZ, PT ;  /* 0x000000fff200720c */ /* 0x020fe20003f66070 */
[----:B0-----:R-:W-:Y:S01]  /*9110*/  @P4 FFMA.FTZ R183, R210, R185, R186 ;  /* 0x000000b9d2b74223 */ /* 0x001fe200000100ba */
[----:B------:R-:W-:Y:S02]  /*9120*/  HADD2.F32 R181, -RZ, R31.H1_H1 ;  /* 0x3000001fffb57230 */ /* 0x000fe40000004100 */
[----:B------:R-:W-:Y:S01]  /*9130*/  HFMA2 R182, -RZ, RZ, 0, 0 ;  /* 0x00000000ffb67431 */ /* 0x000fe200000001ff */
[----:B------:R-:W-:Y:S01]  /*9140*/  ISETP.GE.U32.AND.EX P3, PT, R243, 0x1000000, PT, P3 ;  /* 0x01000000f300780c */ /* 0x000fe20003f66130 */
[----:B------:R-:W-:-:S04]  /*9150*/  @P4 FADD.FTZ R183, R208, -R183 ;  /* 0x800000b7d0b74221 */ /* 0x000fc80000010000 */
[----:B------:R-:W-:-:S04]  /*9160*/  @P4 FFMA.FTZ R181, R232, R183, R181 ;  /* 0x000000b7e8b54223 */ /* 0x000fc800000100b5 */
[----:B------:R-:W-:-:S04]  /*9170*/  FMUL.FTZ R181, R181, UR17 ;  /* 0x00000011b5b57c20 */ /* 0x000fc80008410000 */
[----:B------:R-:W-:Y:S02]  /*9180*/  @P3 HADD2.F32 R180, -RZ, R51.H1_H1 ;  /* 0x30000033ffb43230 */ /* 0x000fe40000004100 */
[----:B------:R-:W-:Y:S01]  /*9190*/  FMUL.FTZ R181, R181, UR16 ;  /* 0x00000010b5b57c20 */ /* 0x000fe20008410000 */
[----:B------:R-:W-:-:S03]  /*91a0*/  @P3 HADD2.F32 R234, -RZ, R171.H1_H1 ;  /* 0x300000abffea3230 */ /* 0x000fc60000004100 */
[-C--:B------:R-:W-:Y:S01]  /*91b0*/  @P3 FMUL.FTZ R182, R180, R181.reuse ;  /* 0x000000b5b4b63220 */ /* 0x080fe20000410000 */
[----:B------:R-:W-:Y:S01]  /*91c0*/  MOV R180, RZ ;  /* 0x000000ff00b47202 */ /* 0x000fe20000000f00 */
[----:B------:R-:W-:-:S03]  /*91d0*/  @P3 FMUL.FTZ R180, R234, R181 ;  /* 0x000000b5eab43220 */ /* 0x000fc60000410000 */
[----:B------:R-:W-:Y:S01]  /*91e0*/  F2FP.F16.F32.PACK_AB R182, RZ, R182 ;  /* 0x000000b6ffb6723e */ /* 0x000fe200000000ff */
[----:B------:R-:W-:-:S03]  /*91f0*/  FADD.FTZ R115, R115, R180 ;  /* 0x000000b473737221 */ /* 0x000fc60000010000 */
[----:B------:R-:W-:Y:S01]  /*9200*/  PRMT R175, R175, 0x5410, R182 ;  /* 0x00005410afaf7816 */ /* 0x000fe200000000b6 */
[----:B------:R-:W-:Y:S06]  /*9210*/  BRA `(.L_x_2962) ;  /* 0x0000001800a47947 */ /* 0x000fec0003800000 */
.L_x_2953:
[----:B------:R-:W-:Y:S05]  /*9220*/  @!P0 BRA `(.L_x_2970) ;  /* 0x0000000800bc8947 */ /* 0x000fea0003800000 */
[-CC-:B0-----:R-:W-:Y:S01]  /*9230*/  FFMA.FTZ R177, R195, R185.reuse, R186.reuse ;  /* 0x000000b9c3b17223 */ /* 0x181fe200000100ba */
        /* <DEDUP_REMOVED lines=39> */
.L_x_2971:
        /* <DEDUP_REMOVED lines=17> */
.L_x_2972:
        /* <DEDUP_REMOVED lines=17> */
.L_x_2973:
        /* <DEDUP_REMOVED lines=17> */
.L_x_2974:
        /* <DEDUP_REMOVED lines=20> */
.L_x_2975:
        /* <DEDUP_REMOVED lines=18> */
.L_x_2976:
[-CC-:B------:R-:W-:Y:S01]  /*9a40*/  FFMA.FTZ R181, R210, R185.reuse, R186.reuse ;  /* 0x000000b9d2b57223 */ /* 0x180fe200000100ba */
[----:B------:R-:W-:Y:S01]  /*9a50*/  FFMA.FTZ R179, R207, R185, R186 ;  /* 0x000000b9cfb37223 */ /* 0x000fe200000100ba */
[----:B------:R-:W-:Y:S02]  /*9a60*/  F2FP.F16.F32.PACK_AB R176, R234, R236 ;  /* 0x000000eceab0723e */ /* 0x000fe400000000ff */
[----:B------:R-:W-:Y:S01]  /*9a70*/  FADD.FTZ R181, R208, -R181 ;  /* 0x800000b5d0b57221 */ /* 0x000fe20000010000 */
[----:B------:R-:W-:-:S03]  /*9a80*/  FADD.FTZ R179, R206, -R179 ;  /* 0x800000b3ceb37221 */ /* 0x000fc60000010000 */
        /* <DEDUP_REMOVED lines=21> */
.L_x_2977:
        /* <DEDUP_REMOVED lines=20> */
.L_x_2970:
        /* <DEDUP_REMOVED lines=14> */
.L_x_2980:
[----:B------:R-:W-:Y:S05]  /*9e00*/  BSYNC.RECONVERGENT B0 ;  /* 0x0000000000007941 */ /* 0x000fea0003800200 */
.L_x_2979:
        /* <DEDUP_REMOVED lines=13> */
.L_x_2982:
[----:B------:R-:W-:Y:S05]  /*9ee0*/  BSYNC.RECONVERGENT B0 ;  /* 0x0000000000007941 */ /* 0x000fea0003800200 */
.L_x_2981:
[----:B------:R-:W-:-:S04]  /*9ef0*/  F2FP.F16.F32.PACK_AB R180, RZ, R180 ;  /* 0x000000b4ffb4723e */ /* 0x000fc800000000ff */
[----:B------:R-:W-:-:S07]  /*9f00*/  PRMT R172, R180, 0x7610, R172 ;  /* 0x00007610b4ac7816 */ /* 0x000fce00000000ac */
.L_x_2978:
        /* <DEDUP_REMOVED lines=14> */
.L_x_2985:
[----:B------:R-:W-:Y:S05]  /*9ff0*/  BSYNC.RECONVERGENT B0 ;  /* 0x0000000000007941 */ /* 0x000fea0003800200 */
.L_x_2984:
        /* <DEDUP_REMOVED lines=13> */
.L_x_2987:
[----:B------:R-:W-:Y:S05]  /*a0d0*/  BSYNC.RECONVERGENT B0 ;  /* 0x0000000000007941 */ /* 0x000fea0003800200 */
.L_x_2986:
[----:B------:R-:W-:-:S04]  /*a0e0*/  F2FP.F16.F32.PACK_AB R180, RZ, R180 ;  /* 0x000000b4ffb4723e */ /* 0x000fc800000000ff */
[----:B------:R-:W-:-:S07]  /*a0f0*/  PRMT R172, R172, 0x5410, R180 ;  /* 0x00005410acac7816 */ /* 0x000fce00000000b4 */
.L_x_2983:
        /* <DEDUP_REMOVED lines=14> */
.L_x_2990:
[----:B------:R-:W-:Y:S05]  /*a1e0*/  BSYNC.RECONVERGENT B0 ;  /* 0x0000000000007941 */ /* 0x000fea0003800200 */
.L_x_2989:
        /* <DEDUP_REMOVED lines=13> */
.L_x_2992:
[----:B------:R-:W-:Y:S05]  /*a2c0*/  BSYNC.RECONVERGENT B0 ;  /* 0x0000000000007941 */ /* 0x000fea0003800200 */
.L_x_2991:
[----:B------:R-:W-:-:S04]  /*a2d0*/  F2FP.F16.F32.PACK_AB R180, RZ, R180 ;  /* 0x000000b4ffb4723e */ /* 0x000fc800000000ff */
[----:B------:R-:W-:-:S07]  /*a2e0*/  PRMT R173, R180, 0x7610, R173 ;  /* 0x00007610b4ad7816 */ /* 0x000fce00000000ad */
.L_x_2988:
        /* <DEDUP_REMOVED lines=14> */
.L_x_2995:
[----:B------:R-:W-:Y:S05]  /*a3d0*/  BSYNC.RECONVERGENT B0 ;  /* 0x0000000000007941 */ /* 0x000fea0003800200 */
.L_x_2994:
        /* <DEDUP_REMOVED lines=13> */
.L_x_2997:
[----:B------:R-:W-:Y:S05]  /*a4b0*/  BSYNC.RECONVERGENT B0 ;  /* 0x0000000000007941 */ /* 0x000fea0003800200 */
.L_x_2996:
[----:B------:R-:W-:-:S04]  /*a4c0*/  F2FP.F16.F32.PACK_AB R180, RZ, R180 ;  /* 0x000000b4ffb4723e */ /* 0x000fc800000000ff */
[----:B------:R-:W-:-:S07]  /*a4d0*/  PRMT R173, R173, 0x5410, R180 ;  /* 0x00005410adad7816 */ /* 0x000fce00000000b4 */
.L_x_2993:
        /* <DEDUP_REMOVED lines=14> */
.L_x_3000:
[----:B------:R-:W-:Y:S05]  /*a5c0*/  BSYNC.RECONVERGENT B0 ;  /* 0x0000000000007941 */ /* 0x000fea0003800200 */
.L_x_2999:
        /* <DEDUP_REMOVED lines=13> */
.L_x_3002:
[----:B------:R-:W-:Y:S05]  /*a6a0*/  BSYNC.RECONVERGENT B0 ;  /* 0x0000000000007941 */ /* 0x000fea0003800200 */
.L_x_3001:
[----:B------:R-:W-:-:S04]  /*a6b0*/  F2FP.F16.F32.PACK_AB R180, RZ, R180 ;  /* 0x000000b4ffb4723e */ /* 0x000fc800000000ff */
[----:B------:R-:W-:-:S07]  /*a6c0*/  PRMT R174, R180, 0x7610, R174 ;  /* 0x00007610b4ae7816 */ /* 0x000fce00000000ae */
.L_x_2998:
        /* <DEDUP_REMOVED lines=14> */
.L_x_3005:
[----:B------:R-:W-:Y:S05]  /*a7b0*/  BSYNC.RECONVERGENT B0 ;  /* 0x0000000000007941 */ /* 0x000fea0003800200 */
.L_x_3004:
        /* <DEDUP_REMOVED lines=13> */
.L_x_3007:
[----:B------:R-:W-:Y:S05]  /*a890*/  BSYNC.RECONVERGENT B0 ;  /* 0x0000000000007941 */ /* 0x000fea0003800200 */
.L_x_3006:
[----:B------:R-:W-:-:S04]  /*a8a0*/  F2FP.F16.F32.PACK_AB R180, RZ, R180 ;  /* 0x000000b4ffb4723e */ /* 0x000fc800000000ff */
[----:B------:R-:W-:-:S07]  /*a8b0*/  PRMT R174, R174, 0x5410, R180 ;  /* 0x00005410aeae7816 */ /* 0x000fce00000000b4 */
.L_x_3003:
        /* <DEDUP_REMOVED lines=14> */
.L_x_3010:
[----:B------:R-:W-:Y:S05]  /*a9a0*/  BSYNC.RECONVERGENT B0 ;  /* 0x0000000000007941 */ /* 0x000fea0003800200 */
.L_x_3009:
        /* <DEDUP_REMOVED lines=13> */
.L_x_3012:
[----:B------:R-:W-:Y:S05]  /*aa80*/  BSYNC.RECONVERGENT B0 ;  /* 0x0000000000007941 */ /* 0x000fea0003800200 */
.L_x_3011:
[----:B------:R-:W-:-:S04]  /*aa90*/  F2FP.F16.F32.PACK_AB R180, RZ, R180 ;  /* 0x000000b4ffb4723e */ /* 0x000fc800000000ff */
[----:B------:R-:W-:-:S07]  /*aaa0*/  PRMT R175, R180, 0x7610, R175 ;  /* 0x00007610b4af7816 */ /* 0x000fce00000000af */
.L_x_3008:
        /* <DEDUP_REMOVED lines=15> */
.L_x_3014:
[----:B------:R-:W-:Y:S05]  /*aba0*/  BSYNC.RECONVERGENT B0 ;  /* 0x0000000000007941 */ /* 0x000fea0003800200 */
.L_x_3013:
[----:B------:R-:W-:Y:S01]  /*abb0*/  BSSY.RECONVERGENT B0, `(.L_x_3015) ;  /* 0x000000d000007945 */ /* 0x000fe20003800200 */
[----:B------:R-:W-:Y:S01]  /*abc0*/  FADD.FTZ R115, R115, R180 ;  /* 0x000000b473737221 */ /* 0x000fe20000010000 */
[----:B------:R-:W-:Y:S02]  /*abd0*/  MOV R180, RZ ;  /* 0x000000ff00b47202 */ /* 0x000fe40000000f00 */
        /* <DEDUP_REMOVED lines=10> */
.L_x_3016:
[----:B------:R-:W-:Y:S05]  /*ac80*/  BSYNC.RECONVERGENT B0 ;  /* 0x0000000000007941 */ /* 0x000fea0003800200 */
.L_x_3015:
[----:B------:R-:W-:-:S04]  /*ac90*/  F2FP.F16.F32.PACK_AB R180, RZ, R180 ;  /* 0x000000b4ffb4723e */ /* 0x000fc800000000ff */
[----:B------:R-:W-:-:S07]  /*aca0*/  PRMT R175, R175, 0x5410, R180 ;  /* 0x00005410afaf7816 */ /* 0x000fce00000000b4 */
.L_x_2962:
        /* <DEDUP_REMOVED lines=13> */
.L_x_3017:
[----:B------:R-:W-:Y:S05]  /*ad80*/  @!P1 BRA `(.L_x_3018) ;  /* 0x0000001000689947 */ /* 0x000fea0003800000 */
[----:B------:R-:W-:Y:S05]  /*ad90*/  @!P0 BRA `(.L_x_3019) ;  /* 0x0000000800388947 */ /* 0x000fea0003800000 */
[----:B------:R-:W-:Y:S01]  /*ada0*/  ISETP.GT.AND P1, PT, R231, RZ, PT ;  /* 0x000000ffe700720c */ /* 0x000fe20003f24270 */
[----:B0----5:R-:W-:Y:S02]  /*adb0*/  HADD2.F32 R179, -RZ, R24.H0_H0 ;  /* 0x20000018ffb37230 */ /* 0x021fe40000004100 */
[--C-:B------:R-:W-:Y:S02]  /*adc0*/  HADD2.F32 R231, -RZ, R25.reuse.H1_H1 ;  /* 0x30000019ffe77230 */ /* 0x100fe40000004100 */
[----:B------:R-:W-:-:S08]  /*add0*/  HADD2.F32 R181, -RZ, R25.H0_H0 ;  /* 0x20000019ffb57230 */ /* 0x000fd00000004100 */
[-CC-:B------:R-:W-:Y:S01]  /*ade0*/  @P1 FFMA.FTZ R176, R219, R185.reuse, R186.reuse ;  /* 0x000000b9dbb01223 */ /* 0x180fe200000100ba */
[-CC-:B------:R-:W-:Y:S01]  /*adf0*/  @P1 FFMA.FTZ R183, R215, R185.reuse, R186.reuse ;  /* 0x000000b9d7b71223 */ /* 0x180fe200000100ba */
[-CC-:B------:R-:W-:Y:S01]  /*ae00*/  @P1 FFMA.FTZ R187, R222, R185.reuse, R186.reuse ;  /* 0x000000b9debb1223 */ /* 0x180fe200000100ba */
[-C--:B------:R-:W-:Y:S01]  /*ae10*/  @P1 FFMA.FTZ R182, R224, R185.reuse, R186 ;  /* 0x000000b9e0b61223 */ /* 0x080fe200000100ba */
[----:B------:R-:W-:Y:S01]  /*ae20*/  @P1 FADD.FTZ R176, R217, -R176 ;  /* 0x800000b0d9b01221 */ /* 0x000fe20000010000 */
[-CC-:B------:R-:W-:Y:S01]  /*ae30*/  @P1 FFMA.FTZ R180, R225, R185.reuse, R186.reuse ;  /* 0x000000b9e1b41223 */ /* 0x180fe200000100ba */
[-CC-:B------:R-:W-:Y:S01]  /*ae40*/  @P1 FFMA.FTZ R177, R218, R185.reuse, R186.reuse ;  /* 0x000000b9dab11223 */ /* 0x180fe200000100ba */
[----:B------:R-:W-:Y:S01]  /*ae50*/  @P1 FADD.FTZ R178, R214, -R183 ;  /* 0x800000b7d6b21221 */ /* 0x000fe20000010000 */
[----:B------:R-:W-:Y:S01]  /*ae60*/  @P1 FFMA.FTZ R179, R232, R176, R179 ;  /* 0x000000b0e8b31223 */ /* 0x000fe200000100b3 */
[-CC-:B------:R-:W-:Y:S01]  /*ae70*/  @P1 FFMA.FTZ R234, R229, R185.reuse, R186.reuse ;  /* 0x000000b9e5ea1223 */ /* 0x180fe200000100ba */
[----:B------:R-:W-:Y:S01]  /*ae80*/  @P1 FFMA.FTZ R237, R228, R185, R186 ;  /* 0x000000b9e4ed1223 */ /* 0x000fe200000100ba */
[----:B------:R-:W-:-:S02]  /*ae90*/  HADD2.F32 R176, -RZ, R26.H1_H1 ;  /* 0x3000001affb07230 */ /* 0x000fc40000004100 */
[----:B------:R-:W-:Y:S01]  /*aea0*/  @P1 FADD.FTZ R187, R220, -R187 ;  /* 0x800000bbdcbb1221 */ /* 0x000fe20000010000 */
[----:B------:R-:W-:Y:S02]  /*aeb0*/  HADD2.F32 R183, -RZ, R26.H0_H0 ;  /* 0x2000001affb77230 */ /* 0x000fe40000004100 */
        /* <DEDUP_REMOVED lines=30> */
.L_x_3020:
[----:B------:R-:W-:Y:S05]  /*b0a0*/  @!P2 BRA `(.L_x_3021) ;  /* 0x000000000030a947 */ /* 0x000fea0003800000 */
        /* <DEDUP_REMOVED lines=12> */
.L_x_3021:
[----:B------:R-:W-:Y:S05]  /*b170*/  @!P2 BRA `(.L_x_3022) ;  /* 0x000000000030a947 */ /* 0x000fea0003800000 */
[----:B------:R-:W-:Y:S01]  /*b180*/  LOP3.LUT P1, RZ, R240, 0xff0000, RZ, 0xc0, !PT ;  /* 0x00ff0000f0ff7812 */ /* 0x000fe2000782c0ff */
[----:B------:R-:W-:Y:S01]  /*b190*/  FMUL.FTZ R181, R181, UR17 ;  /* 0x00000011b5b57c20 */ /* 0x000fe20008410000 */
[----:B------:R-:W-:-:S03]  /*b1a0*/  HFMA2 R182, -RZ, RZ, 0, 0 ;  /* 0x00000000ffb67431 */ /* 0x000fc600000001ff */
[----:B------:R-:W-:Y:S01]  /*b1b0*/  FMUL.FTZ R235, R181, UR16 ;  /* 0x00000010b5eb7c20 */ /* 0x000fe20008410000 */
[----:B------:R-:W-:-:S07]  /*b1c0*/  MOV R181, RZ ;  /* 0x000000ff00b57202 */ /* 0x000fce0000000f00 */
[----:B------:R-:W-:-:S05]  /*b1d0*/  @P1 HADD2.F32 R186, -RZ, R53.H0_H0 ;  /* 0x20000035ffba1230 */ /* 0x000fca0000004100 */
[----:B------:R-:W-:Y:S01]  /*b1e0*/  @P1 FMUL.FTZ R182, R235, R186 ;  /* 0x000000baebb61220 */ /* 0x000fe20000410000 */
[----:B------:R-:W-:-:S04]  /*b1f0*/  @P1 HADD2.F32 R186, -RZ, R169.H0_H0 ;  /* 0x200000a9ffba1230 */ /* 0x000fc80000004100 */
[----:B------:R-:W-:Y:S01]  /*b200*/  F2FP.F16.F32.PACK_AB R182, RZ, R182 ;  /* 0x000000b6ffb6723e */ /* 0x000fe200000000ff */
[----:B------:R-:W-:-:S03]  /*b210*/  @P1 FMUL.FTZ R181, R186, R235 ;  /* 0x000000ebbab51220 */ /* 0x000fc60000410000 */
[----:B------:R-:W-:Y:S01]  /*b220*/  PRMT R173, R182, 0x7610, R173 ;  /* 0x00007610b6ad7816 */ /* 0x000fe200000000ad */
[----:B------:R-:W-:-:S07]  /*b230*/  FADD.FTZ R110, R110, R181 ;  /* 0x000000b56e6e7221 */ /* 0x000fce0000010000 */
.L_x_3022:
[----:B------:R-:W-:Y:S05]  /*b240*/  @!P2 BRA `(.L_x_3023) ;  /* 0x000000000030a947 */ /* 0x000fea0003800000 */
[----:B------:R-:W-:Y:S01]  /*b250*/  LOP3.LUT P1, RZ, R240, 0xff000000, RZ, 0xc0, !PT ;  /* 0xff000000f0ff7812 */ /* 0x000fe2000782c0ff */
[----:B------:R-:W-:Y:S01]  /*b260*/  FMUL.FTZ R231, R231, UR17 ;  /* 0x00000011e7e77c20 */ /* 0x000fe20008410000 */
[----:B------:R-:W-:Y:S01]  /*b270*/  HFMA2 R181, -RZ, RZ, 0, 0 ;  /* 0x00000000ffb57431 */ /* 0x000fe200000001ff */
[----:B------:R-:W-:Y:S02]  /*b280*/  MOV R182, RZ ;  /* 0x000000ff00b67202 */ /* 0x000fe40000000f00 */
        /* <DEDUP_REMOVED lines=8> */
.L_x_3023:
[----:B------:R-:W-:Y:S05]  /*b310*/  @!P2 BRA `(.L_x_3024) ;  /* 0x000000000030a947 */ /* 0x000fea0003800000 */
[----:B------:R-:W-:Y:S01]  /*b320*/  LOP3.LUT P1, RZ, R241, 0xff, RZ, 0xc0, !PT ;  /* 0x000000fff1ff7812 */ /* 0x000fe2000782c0ff */
[----:B------:R-:W-:Y:S01]  /*b330*/  FMUL.FTZ R183, R183, UR17 ;  /* 0x00000011b7b77c20 */ /* 0x000fe20008410000 */
[----:B------:R-:W-:Y:S01]  /*b340*/  MOV R182, RZ ;  /* 0x000000ff00b67202 */ /* 0x000fe20000000f00 */
[----:B------:R-:W-:Y:S02]  /*b350*/  HFMA2 R181, -RZ, RZ, 0, 0 ;  /* 0x00000000ffb57431 */ /* 0x000fe400000001ff */
[----:B------:R-:W-:-:S08]  /*b360*/  FMUL.FTZ R183, R183, UR16 ;  /* 0x00000010b7b77c20 */ /* 0x000fd00008410000 */
[----:B------:R-:W-:Y:S02]  /*b370*/  @P1 HADD2.F32 R186, -RZ, R54.H0_H0 ;  /* 0x20000036ffba1230 */ /* 0x000fe40000004100 */
[----:B------:R-:W-:-:S03]  /*b380*/  @P1 HADD2.F32 R232, -RZ, R170.H0_H0 ;  /* 0x200000aaffe81230 */ /* 0x000fc60000004100 */
[----:B------:R-:W-:Y:S02]  /*b390*/  @P1 FMUL.FTZ R182, R183, R186 ;  /* 0x000000bab7b61220 */ /* 0x000fe40000410000 */
[----:B------:R-:W-:-:S03]  /*b3a0*/  @P1 FMUL.FTZ R181, R232, R183 ;  /* 0x000000b7e8b51220 */ /* 0x000fc60000410000 */
[----:B------:R-:W-:Y:S01]  /*b3b0*/  F2FP.F16.F32.PACK_AB R182, RZ, R182 ;  /* 0x000000b6ffb6723e */ /* 0x000fe200000000ff */
[----:B------:R-:W-:-:S03]  /*b3c0*/  FADD.FTZ R104, R104, R181 ;  /* 0x000000b568687221 */ /* 0x000fc60000010000 */
[----:B------:R-:W-:-:S07]  /*b3d0*/  PRMT R174, R182, 0x7610, R174 ;  /* 0x00007610b6ae7816 */ /* 0x000fce00000000ae */
.L_x_3024:
[----:B------:R-:W-:Y:S05]  /*b3e0*/  @!P2 BRA `(.L_x_3025) ;  /* 0x000000000030a947 */ /* 0x000fea0003800000 */
        /* <DEDUP_REMOVED lines=12> */
.L_x_3025:
        /* <DEDUP_REMOVED lines=13> */
.L_x_3026:
[----:B------:R-:W-:Y:S02]  /*b580*/  F2FP.F16.F32.PACK_AB R176, R187, R179 ;  /* 0x000000b3bbb0723e */ /* 0x000fe400000000ff */
[----:B------:R-:W-:Y:S01]  /*b590*/  F2FP.F16.F32.PACK_AB R179, R185, R180 ;  /* 0x000000b4b9b3723e */ /* 0x000fe200000000ff */
[----:B------:R-:W-:Y:S06]  /*b5a0*/  @!P2 BRA `(.L_x_3027) ;  /* 0x0000002000bca947 */ /* 0x000fec0003800000 */
[----:B------:R-:W-:Y:S01]  /*b5b0*/  ISETP.GE.U32.AND P1, PT, R240, RZ, PT ;  /* 0x000000fff000720c */ /* 0x000fe20003f26070 */
[----:B------:R-:W-:Y:S01]  /*b5c0*/  FMUL.FTZ R185, R185, UR17 ;  /* 0x00000011b9b97c20 */ /* 0x000fe20008410000 */
[----:B------:R-:W-:Y:S02]  /*b5d0*/  CS2R R180, SRZ ;  /* 0x0000000000b47805 */ /* 0x000fe4000001ff00 */
[----:B------:R-:W-:Y:S01]  /*b5e0*/  ISETP.GE.U32.AND.EX P1, PT, R241, 0x1000000, PT, P1 ;  /* 0x01000000f100780c */ /* 0x000fe20003f26110 */
[----:B------:R-:W-:-:S12]  /*b5f0*/  FMUL.FTZ R185, R185, UR16 ;  /* 0x00000010b9b97c20 */ /* 0x000fd80008410000 */
[----:B------:R-:W-:Y:S02]  /*b600*/  @P1 HADD2.F32 R182, -RZ, R55.H1_H1 ;  /* 0x30000037ffb61230 */ /* 0x000fe40000004100 */
[----:B------:R-:W-:-:S03]  /*b610*/  @P1 HADD2.F32 R186, -RZ, R171.H1_H1 ;  /* 0x300000abffba1230 */ /* 0x000fc60000004100 */
[----:B------:R-:W-:Y:S02]  /*b620*/  @P1 FMUL.FTZ R181, R185, R182 ;  /* 0x000000b6b9b51220 */ /* 0x000fe40000410000 */
[----:B------:R-:W-:-:S03]  /*b630*/  @P1 FMUL.FTZ R180, R186, R185 ;  /* 0x000000b9bab41220 */ /* 0x000fc60000410000 */
[----:B------:R-:W-:Y:S01]  /*b640*/  F2FP.F16.F32.PACK_AB R181, RZ, R181 ;  /* 0x000000b5ffb5723e */ /* 0x000fe200000000ff */
[----:B------:R-:W-:-:S03]  /*b650*/  FADD.FTZ R107, R107, R180 ;  /* 0x000000b46b6b7221 */ /* 0x000fc60000010000 */
[----:B------:R-:W-:Y:S01]  /*b660*/  PRMT R175, R175, 0x5410, R181 ;  /* 0x00005410afaf7816 */ /* 0x000fe200000000b5 */
[----:B------:R-:W-:Y:S06]  /*b670*/  BRA `(.L_x_3027) ;  /* 0x0000002000887947 */ /* 0x000fec0003800000 */
.L_x_3019:
[----:B------:R-:W-:Y:S01]  /*b680*/  ISETP.GT.AND P3, PT, R231, RZ, PT ;  /* 0x000000ffe700720c */ /* 0x000fe20003f64270 */
[----:B------:R-:W-:-:S12]  /*b690*/  @!P2 BRA `(.L_x_3028) ;  /* 0x000000000040a947 */ /* 0x000fd80003800000 */
[----:B0-----:R-:W-:Y:S01]  /*b6a0*/  @P3 FFMA.FTZ R180, R219, R185, R186 ;  /* 0x000000b9dbb43223 */ /* 0x001fe200000100ba */
[----:B-----5:R-:W-:Y:S01]  /*b6b0*/  LOP3.LUT P1, RZ, R240, 0xff, RZ, 0xc0, !PT ;  /* 0x000000fff0ff7812 */ /* 0x020fe2000782c0ff */
[----:B------:R-:W-:Y:S02]  /*b6c0*/  HADD2.F32 R181, -RZ, R24.H0_H0 ;  /* 0x20000018ffb57230 */ /* 0x000fe40000004100 */
[----:B------:R-:W-:Y:S02]  /*b6d0*/  HFMA2 R183, -RZ, RZ, 0, 0 ;  /* 0x00000000ffb77431 */ /* 0x000fe400000001ff */
[----:B------:R-:W-:-:S04]  /*b6e0*/  @P3 FADD.FTZ R180, R217, -R180 ;  /* 0x800000b4d9b43221 */ /* 0x000fc80000010000 */
[----:B------:R-:W-:Y:S01]  /*b6f0*/  @P3 FFMA.FTZ R181, R232, R180, R181 ;  /* 0x000000b4e8b53223 */ /* 0x000fe200000100b5 */
[----:B------:R-:W-:-:S03]  /*b700*/  MOV R180, RZ ;  /* 0x000000ff00b47202 */ /* 0x000fc60000000f00 */
[----:B------:R-:W-:Y:S01]  /*b710*/  FMUL.FTZ R181, R181, UR17 ;  /* 0x00000011b5b57c20 */ /* 0x000fe20008410000 */
[----:B------:R-:W-:-:S03]  /*b720*/  @P1 HADD2.F32 R234, -RZ, R52.H0_H0 ;  /* 0x20000034ffea1230 */ /* 0x000fc60000004100 */
[----:B------:R-:W-:Y:S01]  /*b730*/  FMUL.FTZ R181, R181, UR16 ;  /* 0x00000010b5b57c20 */ /* 0x000fe20008410000 */
[----:B------:R-:W-:-:S03]  /*b740*/  @P1 HADD2.F32 R182, -RZ, R168.H0_H0 ;  /* 0x200000a8ffb61230 */ /* 0x000fc60000004100 */
[-C--:B------:R-:W-:Y:S02]  /*b750*/  @P1 FMUL.FTZ R180, R234, R181.reuse ;  /* 0x000000b5eab41220 */ /* 0x080fe40000410000 */
[----:B------:R-:W-:-:S03]  /*b760*/  @P1 FMUL.FTZ R183, R182, R181 ;  /* 0x000000b5b6b71220 */ /* 0x000fc60000410000 */
[----:B------:R-:W-:Y:S01]  /*b770*/  F2FP.F16.F32.PACK_AB R180, RZ, R180 ;  /* 0x000000b4ffb4723e */ /* 0x000fe200000000ff */
[----:B------:R-:W-:-:S03]  /*b780*/  FADD.FTZ R108, R108, R183 ;  /* 0x000000b76c6c7221 */ /* 0x000fc60000010000 */
[----:B------:R-:W-:-:S07]  /*b790*/  PRMT R172, R180, 0x7610, R172 ;  /* 0x00007610b4ac7816 */ /* 0x000fce00000000ac */
.L_x_3028:
[----:B------:R-:W-:Y:S05]  /*b7a0*/  @!P2 BRA `(.L_x_3029) ;  /* 0x000000000040a947 */ /* 0x000fea0003800000 */
[----:B0-----:R-:W-:Y:S01]  /*b7b0*/  @P3 FFMA.FTZ R183, R218, R185, R186 ;  /* 0x000000b9dab73223 */ /* 0x001fe200000100ba */
[----:B-----5:R-:W-:Y:S01]  /*b7c0*/  LOP3.LUT P1, RZ, R240, 0xff00, RZ, 0xc0, !PT ;  /* 0x0000ff00f0ff7812 */ /* 0x020fe2000782c0ff */
[----:B------:R-:W-:Y:S01]  /*b7d0*/  HADD2.F32 R181, -RZ, R24.H1_H1 ;  /* 0x30000018ffb57230 */ /* 0x000fe20000004100 */
[----:B------:R-:W-:Y:S01]  /*b7e0*/  MOV R182, RZ ;  /* 0x000000ff00b67202 */ /* 0x000fe20000000f00 */
[----:B------:R-:W-:Y:S01]  /*b7f0*/  @P3 FADD.FTZ R183, R216, -R183 ;  /* 0x800000b7d8b73221 */ /* 0x000fe20000010000 */
[----:B------:R-:W-:-:S03]  /*b800*/  HFMA2 R180, -RZ, RZ, 0, 0 ;  /* 0x00000000ffb47431 */ /* 0x000fc600000001ff */
[----:B------:R-:W-:-:S04]  /*b810*/  @P3 FFMA.FTZ R181, R232, R183, R181 ;  /* 0x000000b7e8b53223 */ /* 0x000fc800000100b5 */
[----:B------:R-:W-:Y:S02]  /*b820*/  FMUL.FTZ R181, R181, UR17 ;  /* 0x00000011b5b57c20 */ /* 0x000fe40008410000 */
[----:B------:R-:W-:Y:S02]  /*b830*/  @P1 HADD2.F32 R236, -RZ, R52.H1_H1 ;  /* 0x30000034ffec1230 */ /* 0x000fe40000004100 */
[----:B------:R-:W-:Y:S01]  /*b840*/  FMUL.FTZ R181, R181, UR16 ;  /* 0x00000010b5b57c20 */ /* 0x000fe20008410000 */
[----:B------:R-:W-:-:S03]  /*b850*/  @P1 HADD2.F32 R234, -RZ, R168.H1_H1 ;  /* 0x300000a8ffea1230 */ /* 0x000fc60000004100 */
[-C--:B------:R-:W-:Y:S02]  /*b860*/  @P1 FMUL.FTZ R182, R236, R181.reuse ;  /* 0x000000b5ecb61220 */ /* 0x080fe40000410000 */
[----:B------:R-:W-:-:S03]  /*b870*/  @P1 FMUL.FTZ R180, R234, R181 ;  /* 0x000000b5eab41220 */ /* 0x000fc60000410000 */
[----:B------:R-:W-:Y:S01]  /*b880*/  F2FP.F16.F32.PACK_AB R182, RZ, R182 ;  /* 0x000000b6ffb6723e */ /* 0x000fe200000000ff */
[----:B------:R-:W-:-:S03]  /*b890*/  FADD.FTZ R109, R109, R180 ;  /* 0x000000b46d6d7221 */ /* 0x000fc60000010000 */
[----:B------:R-:W-:-:S07]  /*b8a0*/  PRMT R172, R172, 0x5410, R182 ;  /* 0x00005410acac7816 */ /* 0x000fce00000000b6 */
.L_x_3029:
[----:B------:R-:W-:Y:S05]  /*b8b0*/  @!P2 BRA `(.L_x_3030) ;  /* 0x000000000040a947 */ /* 0x000fea0003800000 */
[----:B0-----:R-:W-:Y:S01]  /*b8c0*/  @P3 FFMA.FTZ R183, R215, R185, R186 ;  /* 0x000000b9d7b73223 */ /* 0x001fe200000100ba */
[----:B-----5:R-:W-:Y:S01]  /*b8d0*/  LOP3.LUT P1, RZ, R240, 0xff0000, RZ, 0xc0, !PT ;  /* 0x00ff0000f0ff7812 */ /* 0x020fe2000782c0ff */
[----:B------:R-:W-:Y:S01]  /*b8e0*/  HADD2.F32 R181, -RZ, R25.H0_H0 ;  /* 0x20000019ffb57230 */ /* 0x000fe20000004100 */
[----:B------:R-:W-:Y:S01]  /*b8f0*/  MOV R180, RZ ;  /* 0x000000ff00b47202 */ /* 0x000fe20000000f00 */
[----:B------:R-:W-:-:S04]  /*b900*/  @P3 FADD.FTZ R183, R214, -R183 ;  /* 0x800000b7d6b73221 */ /* 0x000fc80000010000 */
[----:B------:R-:W-:Y:S01]  /*b910*/  @P3 FFMA.FTZ R181, R232, R183, R181 ;  /* 0x000000b7e8b53223 */ /* 0x000fe200000100b5 */
[----:B------:R-:W-:-:S03]  /*b920*/  HFMA2 R183, -RZ, RZ, 0, 0 ;  /* 0x00000000ffb77431 */ /* 0x000fc600000001ff */
[----:B------:R-:W-:Y:S02]  /*b930*/  FMUL.FTZ R181, R181, UR17 ;  /* 0x00000011b5b57c20 */ /* 0x000fe40008410000 */
[----:B------:R-:W-:Y:S02]  /*b940*/  @P1 HADD2.F32 R234, -RZ, R53.H0_H0 ;  /* 0x20000035ffea1230 */ /* 0x000fe40000004100 */
[----:B------:R-:W-:Y:S01]  /*b950*/  FMUL.FTZ R181, R181, UR16 ;  /* 0x00000010b5b57c20 */ /* 0x000fe20008410000 */
[----:B------:R-:W-:-:S03]  /*b960*/  @P1 HADD2.F32 R182, -RZ, R169.H0_H0 ;  /* 0x200000a9ffb61230 */ /* 0x000fc60000004100 */
[-C--:B------:R-:W-:Y:S02]  /*b970*/  @P1 FMUL.FTZ R180, R234, R181.reuse ;  /* 0x000000b5eab41220 */ /* 0x080fe40000410000 */
[----:B------:R-:W-:-:S03]  /*b980*/  @P1 FMUL.FTZ R183, R182, R181 ;  /* 0x000000b5b6b71220 */ /* 0x000fc60000410000 */
[----:B------:R-:W-:Y:S01]  /*b990*/  F2FP.F16.F32.PACK_AB R180, RZ, R180 ;  /* 0x000000b4ffb4723e */ /* 0x000fe200000000ff */
[----:B------:R-:W-:-:S03]  /*b9a0*/  FADD.FTZ R110, R110, R183 ;  /* 0x000000b76e6e7221 */ /* 0x000fc60000010000 */
[----:B------:R-:W-:-:S07]  /*b9b0*/  PRMT R173, R180, 0x7610, R173 ;  /* 0x00007610b4ad7816 */ /* 0x000fce00000000ad */
.L_x_3030:
        /* <DEDUP_REMOVED lines=17> */
.L_x_3031:
[----:B------:R-:W-:Y:S05]  /*bad0*/  @!P2 BRA `(.L_x_3032) ;  /* 0x000000000040a947 */ /* 0x000fea0003800000 */
        /* <DEDUP_REMOVED lines=16> */
.L_x_3032:
[----:B------:R-:W-:Y:S05]  /*bbe0*/  @!P2 BRA `(.L_x_3033) ;  /* 0x000000000040a947 */ /* 0x000fea0003800000 */
[----:B0-----:R-:W-:Y:S01]  /*bbf0*/  @P3 FFMA.FTZ R180, R224, R185, R186 ;  /* 0x000000b9e0b43223 */ /* 0x001fe200000100ba */
[----:B-----5:R-:W-:Y:S01]  /*bc00*/  LOP3.LUT P1, RZ, R241, 0xff00, RZ, 0xc0, !PT ;  /* 0x0000ff00f1ff7812 */ /* 0x020fe2000782c0ff */
[----:B------:R-:W-:Y:S01]  /*bc10*/  HADD2.F32 R181, -RZ, R26.H1_H1 ;  /* 0x3000001affb57230 */ /* 0x000fe20000004100 */
[----:B------:R-:W-:Y:S01]  /*bc20*/  MOV R182, RZ ;  /* 0x000000ff00b67202 */ /* 0x000fe20000000f00 */
[----:B------:R-:W-:-:S04]  /*bc30*/  @P3 FADD.FTZ R180, R221, -R180 ;  /* 0x800000b4ddb43221 */ /* 0x000fc80000010000 */
[----:B------:R-:W-:Y:S01]  /*bc40*/  @P3 FFMA.FTZ R181, R232, R180, R181 ;  /* 0x000000b4e8b53223 */ /* 0x000fe200000100b5 */
[----:B------:R-:W-:-:S03]  /*bc50*/  HFMA2 R180, -RZ, RZ, 0, 0 ;  /* 0x00000000ffb47431 */ /* 0x000fc600000001ff */
        /* <DEDUP_REMOVED lines=9> */
.L_x_3033:
        /* <DEDUP_REMOVED lines=17> */
.L_x_3034:
[----:B------:R-:W-:Y:S05]  /*be00*/  @!P2 BRA `(.L_x_3027) ;  /* 0x0000001800a4a947 */ /* 0x000fea0003800000 */
[----:B-----5:R-:W-:Y:S01]  /*be10*/  ISETP.GE.U32.AND P1, PT, R240, RZ, PT ;  /* 0x000000fff000720c */ /* 0x020fe20003f26070 */
[----:B------:R-:W-:Y:S01]  /*be20*/  @P3 FFMA.FTZ R185, R228, R185, R186 ;  /* 0x000000b9e4b93223 */ /* 0x000fe200000100ba */
[----:B0-----:R-:W-:Y:S02]  /*be30*/  HADD2.F32 R181, -RZ, R27.H1_H1 ;  /* 0x3000001bffb57230 */ /* 0x001fe40000004100 */
[----:B------:R-:W-:Y:S01]  /*be40*/  HFMA2 R182, -RZ, RZ, 0, 0 ;  /* 0x00000000ffb67431 */ /* 0x000fe200000001ff */
[----:B------:R-:W-:Y:S01]  /*be50*/  ISETP.GE.U32.AND.EX P1, PT, R241, 0x1000000, PT, P1 ;  /* 0x01000000f100780c */ /* 0x000fe20003f26110 */
[----:B------:R-:W-:Y:S01]  /*be60*/  @P3 FADD.FTZ R185, R226, -R185 ;  /* 0x800000b9e2b93221 */ /* 0x000fe20000010000 */
[----:B------:R-:W-:-:S03]  /*be70*/  MOV R180, RZ ;  /* 0x000000ff00b47202 */ /* 0x000fc60000000f00 */
[----:B------:R-:W-:-:S04]  /*be80*/  @P3 FFMA.FTZ R181, R232, R185, R181 ;  /* 0x000000b9e8b53223 */ /* 0x000fc800000100b5 */
[----:B------:R-:W-:-:S04]  /*be90*/  FMUL.FTZ R181, R181, UR17 ;  /* 0x00000011b5b57c20 */ /* 0x000fc80008410000 */
[----:B------:R-:W-:Y:S02]  /*bea0*/  @P1 HADD2.F32 R232, -RZ, R55.H1_H1 ;  /* 0x30000037ffe81230 */ /* 0x000fe40000004100 */
[----:B------:R-:W-:Y:S01]  /*beb0*/  FMUL.FTZ R181, R181, UR16 ;  /* 0x00000010b5b57c20 */ /* 0x000fe20008410000 */
[----:B------:R-:W-:-:S03]  /*bec0*/  @P1 HADD2.F32 R186, -RZ, R171.H1_H1 ;  /* 0x300000abffba1230 */ /* 0x000fc60000004100 */
[-C--:B------:R-:W-:Y:S02]  /*bed0*/  @P1 FMUL.FTZ R182, R232, R181.reuse ;  /* 0x000000b5e8b61220 */ /* 0x080fe40000410000 */
[----:B------:R-:W-:-:S03]  /*bee0*/  @P1 FMUL.FTZ R180, R186, R181 ;  /* 0x000000b5bab41220 */ /* 0x000fc60000410000 */
[----:B------:R-:W-:Y:S01]  /*bef0*/  F2FP.F16.F32.PACK_AB R182, RZ, R182 ;  /* 0x000000b6ffb6723e */ /* 0x000fe200000000ff */
[----:B------:R-:W-:-:S03]  /*bf00*/  FADD.FTZ R107, R107, R180 ;  /* 0x000000b46b6b7221 */ /* 0x000fc60000010000 */
[----:B------:R-:W-:Y:S01]  /*bf10*/  PRMT R175, R175, 0x5410, R182 ;  /* 0x00005410afaf7816 */ /* 0x000fe200000000b6 */
[----:B------:R-:W-:Y:S06]  /*bf20*/  BRA `(.L_x_3027) ;  /* 0x00000018005c7947 */ /* 0x000fec0003800000 */
.L_x_3018:
        /* <DEDUP_REMOVED lines=15> */
[----:B------:R-:W-:Y:S01]  /*c020*/  ISETP.GT.AND P1, PT, R231, RZ, PT ;  /* 0x000000ffe700720c */ /* 0x000fe20003f24270 */
        /* <DEDUP_REMOVED lines=15> */
[----:B------:R-:W-:Y:S01]  /*c120*/  FSEL R232, R176, RZ, P1 ;  /* 0x000000ffb0e87208 */ /* 0x000fe20000800000 */
[----:B------:R-:W-:Y:S06]  /*c130*/  @!P2 BRA `(.L_x_3036) ;  /* 0x000000000040a947 */ /* 0x000fec0003800000 */
[----:B-----5:R-:W-:-:S13]  /*c140*/  LOP3.LUT P3, RZ, R240, 0xff, RZ, 0xc0, !PT ;  /* 0x000000fff0ff7812 */ /* 0x020fda000786c0ff */
[----:B------:R-:W0:Y:S08]  /*c150*/  @P3 LDC.64 R176, c[0x0][0x408] ;  /* 0x00010200ffb03b82 */ /* 0x000e300000000a00 */
[----:B------:R-:W1:Y:S01]  /*c160*/  @P3 LDC.64 R178, c[0x0][0x408] ;  /* 0x00010200ffb23b82 */ /* 0x000e620000000a00 */
[----:B0-----:R-:W-:-:S04]  /*c170*/  @P3 FMUL.FTZ R177, R177, R232 ;  /* 0x000000e8b1b13220 */ /* 0x001fc80000410000 */
[----:B------:R-:W-:Y:S01]  /*c180*/  @P3 FMUL.FTZ R242, R177, R176 ;  /* 0x000000b0b1f23220 */ /* 0x000fe20000410000 */
[----:B------:R-:W-:Y:S02]  /*c190*/  @P3 HADD2.F32 R177, -RZ, R52.H0_H0 ;  /* 0x20000034ffb13230 */ /* 0x000fe40000004100 */
[----:B------:R-:W-:Y:S02]  /*c1a0*/  HFMA2 R176, -RZ, RZ, 0, 0 ;  /* 0x00000000ffb07431 */ /* 0x000fe400000001ff */
[----:B-1----:R-:W-:Y:S01]  /*c1b0*/  @P3 FMUL.FTZ R179, R179, R232 ;  /* 0x000000e8b3b33220 */ /* 0x002fe20000410000 */
[----:B------:R-:W-:Y:S01]  /*c1c0*/  @P3 FMUL.FTZ R176, R177, R242 ;  /* 0x000000f2b1b03220 */ /* 0x000fe20000410000 */
[----:B------:R-:W-:Y:S02]  /*c1d0*/  MOV R177, RZ ;  /* 0x000000ff00b17202 */ /* 0x000fe40000000f00 */
[----:B------:R-:W-:Y:S01]  /*c1e0*/  @P3 FMUL.FTZ R178, R179, R178 ;  /* 0x000000b2b3b23220 */ /* 0x000fe20000410000 */
[----:B------:R-:W-:Y:S01]  /*c1f0*/  @P3 HADD2.F32 R179, -RZ, R168.H0_H0 ;  /* 0x200000a8ffb33230 */ /* 0x000fe20000004100 */
[----:B------:R-:W-:-:S04]  /*c200*/  F2FP.F16.F32.PACK_AB R176, RZ, R176 ;  /* 0x000000b0ffb0723e */ /* 0x000fc800000000ff */
[----:B------:R-:W-:Y:S01]  /*c210*/  @P3 FMUL.FTZ R177, R179, R178 ;  /* 0x000000b2b3b13220 */ /* 0x000fe20000410000 */
[----:B------:R-:W-:-:S03]  /*c220*/  PRMT R172, R176, 0x7610, R172 ;  /* 0x00007610b0ac7816 */ /* 0x000fc600000000ac */
[----:B------:R-:W-:-:S07]  /*c230*/  FADD.FTZ R108, R108, R177 ;  /* 0x000000b16c6c7221 */ /* 0x000fce0000010000 */
.L_x_3036:
[----:B------:R-:W-:Y:S05]  /*c240*/  @!P2 BRA `(.L_x_3037) ;  /* 0x000000000040a947 */ /* 0x000fea0003800000 */
[----:B-----5:R-:W-:-:S13]  /*c250*/  LOP3.LUT P3, RZ, R240, 0xff00, RZ, 0xc0, !PT ;  /* 0x0000ff00f0ff7812 */ /* 0x020fda000786c0ff */
        /* <DEDUP_REMOVED lines=14> */
[----:B------:R-:W-:-:S07]  /*c340*/  FADD.FTZ R109, R109, R176 ;  /* 0x000000b06d6d7221 */ /* 0x000fce0000010000 */
.L_x_3037:
[----:B------:R-:W-:Y:S05]  /*c350*/  @!P2 BRA `(.L_x_3038) ;  /* 0x000000000040a947 */ /* 0x000fea0003800000 */
        /* <DEDUP_REMOVED lines=16> */
.L_x_3038:
        /* <DEDUP_REMOVED lines=17> */
.L_x_3039:
        /* <DEDUP_REMOVED lines=17> */
.L_x_3040:
        /* <DEDUP_REMOVED lines=17> */
.L_x_3041:
[----:B------:R-:W-:Y:S02]  /*c790*/  F2FP.F16.F32.PACK_AB R177, R182, R234 ;  /* 0x000000eab6b1723e */ /* 0x000fe400000000ff */
[----:B------:R-:W-:Y:S02]  /*c7a0*/  F2FP.F16.F32.PACK_AB R178, R236, R238 ;  /* 0x000000eeecb2723e */ /* 0x000fe400000000ff */
[----:B------:R-:W-:Y:S02]  /*c7b0*/  FSEL R185, R181, RZ, P1 ;  /* 0x000000ffb5b97208 */ /* 0x000fe40000800000 */
[----:B------:R-:W-:Y:S01]  /*c7c0*/  FSEL R234, R180, RZ, P1 ;  /* 0x000000ffb4ea7208 */ /* 0x000fe20000800000 */
[----:B------:R-:W-:Y:S06]  /*c7d0*/  @!P2 BRA `(.L_x_3042) ;  /* 0x000000000040a947 */ /* 0x000fec0003800000 */
[----:B-----5:R-:W-:Y:S01]  /*c7e0*/  LOP3.LUT P1, RZ, R241, 0xff0000, RZ, 0xc0, !PT ;  /* 0x00ff0000f1ff7812 */ /* 0x020fe2000782c0ff */
[----:B------:R-:W-:Y:S01]  /*c7f0*/  HFMA2 R176, -RZ, RZ, 0, 0 ;  /* 0x00000000ffb07431 */ /* 0x000fe200000001ff */
[----:B------:R-:W-:-:S11]  /*c800*/  MOV R179, RZ ;  /* 0x000000ff00b37202 */ /* 0x000fd60000000f00 */
[----:B------:R-:W0:Y:S08]  /*c810*/  @P1 LDC.64 R182, c[0x0][0x408] ;  /* 0x00010200ffb61b82 */ /* 0x000e300000000a00 */
[----:B------:R-:W1:Y:S01]  /*c820*/  @P1 LDC.64 R180, c[0x0][0x408] ;  /* 0x00010200ffb41b82 */ /* 0x000e620000000a00 */
[----:B0-----:R-:W-:-:S04]  /*c830*/  @P1 FMUL.FTZ R183, R183, R234 ;  /* 0x000000eab7b71220 */ /* 0x001fc80000410000 */
[----:B------:R-:W-:Y:S01]  /*c840*/  @P1 FMUL.FTZ R183, R183, R182 ;  /* 0x000000b6b7b71220 */ /* 0x000fe20000410000 */
[----:B------:R-:W-:Y:S02]  /*c850*/  @P1 HADD2.F32 R182, -RZ, R55.H0_H0 ;  /* 0x20000037ffb61230 */ /* 0x000fe40000004100 */
[----:B-1----:R-:W-:-:S03]  /*c860*/  @P1 FMUL.FTZ R181, R181, R234 ;  /* 0x000000eab5b51220 */ /* 0x002fc60000410000 */
[----:B------:R-:W-:Y:S01]  /*c870*/  @P1 FMUL.FTZ R176, R182, R183 ;  /* 0x000000b7b6b01220 */ /* 0x000fe20000410000 */
[----:B------:R-:W-:Y:S01]  /*c880*/  @P1 FMUL.FTZ R180, R181, R180 ;  /* 0x000000b4b5b41220 */ /* 0x000fe20000410000 */
[----:B------:R-:W-:-:S03]  /*c890*/  @P1 HADD2.F32 R181, -RZ, R171.H0_H0 ;  /* 0x200000abffb51230 */ /* 0x000fc60000004100 */
[----:B------:R-:W-:Y:S02]  /*c8a0*/  F2FP.F16.F32.PACK_AB R176, RZ, R176 ;  /* 0x000000b0ffb0723e */ /* 0x000fe400000000ff */
[----:B------:R-:W-:Y:S02]  /*c8b0*/  @P1 FMUL.FTZ R179, R181, R180 ;  /* 0x000000b4b5b31220 */ /* 0x000fe40000410000 */
[----:B------:R-:W-:Y:S02]  /*c8c0*/  PRMT R175, R176, 0x7610, R175 ;  /* 0x00007610b0af7816 */ /* 0x000fe400000000af */
[----:B------:R-:W-:-:S07]  /*c8d0*/  FADD.FTZ R106, R106, R179 ;  /* 0x000000b36a6a7221 */ /* 0x000fce0000010000 */
.L_x_3042:
[----:B------:R-:W-:Y:S02]  /*c8e0*/  F2FP.F16.F32.PACK_AB R176, R186, R232 ;  /* 0x000000e8bab0723e */ /* 0x000fe400000000ff */
[----:B------:R-:W-:Y:S01]  /*c8f0*/  F2FP.F16.F32.PACK_AB R179, R185, R234 ;  /* 0x000000eab9b3723e */ /* 0x000fe200000000ff */
[----:B------:R-:W-:Y:S06]  /*c900*/  @!P2 BRA `(.L_x_3027) ;  /* 0x0000000c00e4a947 */ /* 0x000fec0003800000 */
[----:B-----5:R-:W-:Y:S01]  /*c910*/  ISETP.GE.U32.AND P1, PT, R240, RZ, PT ;  /* 0x000000fff000720c */ /* 0x020fe20003f26070 */
        /* <DEDUP_REMOVED lines=10> */
[----:B------:R-:W-:Y:S01]  /*c9c0*/  PRMT R175, R175, 0x5410, R181 ;  /* 0x00005410afaf7816 */ /* 0x000fe200000000b5 */
[----:B------:R-:W-:Y:S06]  /*c9d0*/  BRA `(.L_x_3027) ;  /* 0x0000000c00b07947 */ /* 0x000fec0003800000 */
.L_x_3035:
        /* <DEDUP_REMOVED lines=14> */
.L_x_3045:
[----:B------:R-:W-:Y:S05]  /*cac0*/  BSYNC.RECONVERGENT B0 ;  /* 0x0000000000007941 */ /* 0x000fea0003800200 */
.L_x_3044:
        /* <DEDUP_REMOVED lines=13> */
.L_x_3047:
[----:B------:R-:W-:Y:S05]  /*cba0*/  BSYNC.RECONVERGENT B0 ;  /* 0x0000000000007941 */ /* 0x000fea0003800200 */
.L_x_3046:
[----:B------:R-:W-:-:S04]  /*cbb0*/  F2FP.F16.F32.PACK_AB R180, RZ, R180 ;  /* 0x000000b4ffb4723e */ /* 0x000fc800000000ff */
[----:B------:R-:W-:-:S07]  /*cbc0*/  PRMT R172, R180, 0x7610, R172 ;  /* 0x00007610b4ac7816 */ /* 0x000fce00000000ac */
.L_x_3043:
        /* <DEDUP_REMOVED lines=14> */
.L_x_3050:
[----:B------:R-:W-:Y:S05]  /*ccb0*/  BSYNC.RECONVERGENT B0 ;  /* 0x0000000000007941 */ /* 0x000fea0003800200 */
.L_x_3049:
        /* <DEDUP_REMOVED lines=13> */
.L_x_3052:
[----:B------:R-:W-:Y:S05]  /*cd90*/  BSYNC.RECONVERGENT B0 ;  /* 0x0000000000007941 */ /* 0x000fea0003800200 */
.L_x_3051:
[----:B------:R-:W-:-:S04]  /*cda0*/  F2FP.F16.F32.PACK_AB R180, RZ, R180 ;  /* 0x000000b4ffb4723e */ /* 0x000fc800000000ff */
[----:B------:R-:W-:-:S07]  /*cdb0*/  PRMT R172, R172, 0x5410, R180 ;  /* 0x00005410acac7816 */ /* 0x000fce00000000b4 */
.L_x_3048:
        /* <DEDUP_REMOVED lines=14> */
.L_x_3055:
[----:B------:R-:W-:Y:S05]  /*cea0*/  BSYNC.RECONVERGENT B0 ;  /* 0x0000000000007941 */ /* 0x000fea0003800200 */
.L_x_3054:
        /* <DEDUP_REMOVED lines=13> */
.L_x_3057:
[----:B------:R-:W-:Y:S05]  /*cf80*/  BSYNC.RECONVERGENT B0 ;  /* 0x0000000000007941 */ /* 0x000fea0003800200 */
.L_x_3056:
[----:B------:R-:W-:-:S04]  /*cf90*/  F2FP.F16.F32.PACK_AB R180, RZ, R180 ;  /* 0x000000b4ffb4723e */ /* 0x000fc800000000ff */
[----:B------:R-:W-:-:S07]  /*cfa0*/  PRMT R173, R180, 0x7610, R173 ;  /* 0x00007610b4ad7816 */ /* 0x000fce00000000ad */
.L_x_3053:
        /* <DEDUP_REMOVED lines=14> */
.L_x_3060:
[----:B------:R-:W-:Y:S05]  /*d090*/  BSYNC.RECONVERGENT B0 ;  /* 0x0000000000007941 */ /* 0x000fea0003800200 */
.L_x_3059:
        /* <DEDUP_REMOVED lines=13> */
.L_x_3062:
[----:B------:R-:W-:Y:S05]  /*d170*/  BSYNC.RECONVERGENT B0 ;  /* 0x0000000000007941 */ /* 0x000fea0003800200 */
.L_x_3061:
[----:B------:R-:W-:-:S04]  /*d180*/  F2FP.F16.F32.PACK_AB R180, RZ, R180 ;  /* 0x000000b4ffb4723e */ /* 0x000fc800000000ff */
[----:B------:R-:W-:-:S07]  /*d190*/  PRMT R173, R173, 0x5410, R180 ;  /* 0x00005410adad7816 */ /* 0x000fce00000000b4 */
.L_x_3058:
        /* <DEDUP_REMOVED lines=14> */
.L_x_3065:
[----:B------:R-:W-:Y:S05]  /*d280*/  BSYNC.RECONVERGENT B0 ;  /* 0x0000000000007941 */ /* 0x000fea0003800200 */
.L_x_3064:
        /* <DEDUP_REMOVED lines=13> */
.L_x_3067:
[----:B------:R-:W-:Y:S05]  /*d360*/  BSYNC.RECONVERGENT B0 ;  /* 0x0000000000007941 */ /* 0x000fea0003800200 */
.L_x_3066:
[----:B------:R-:W-:-:S04]  /*d370*/  F2FP.F16.F32.PACK_AB R180, RZ, R180 ;  /* 0x000000b4ffb4723e */ /* 0x000fc800000000ff */
[----:B------:R-:W-:-:S07]  /*d380*/  PRMT R174, R180, 0x7610, R174 ;  /* 0x00007610b4ae7816 */ /* 0x000fce00000000ae */
.L_x_3063:
        /* <DEDUP_REMOVED lines=14> */
.L_x_3070:
[----:B------:R-:W-:Y:S05]  /*d470*/  BSYNC.RECONVERGENT B0 ;  /* 0x0000000000007941 */ /* 0x000fea0003800200 */
.L_x_3069:
        /* <DEDUP_REMOVED lines=13> */
.L_x_3072:
[----:B------:R-:W-:Y:S05]  /*d550*/  BSYNC.RECONVERGENT B0 ;  /* 0x0000000000007941 */ /* 0x000fea0003800200 */
.L_x_3071:
[----:B------:R-:W-:-:S04]  /*d560*/  F2FP.F16.F32.PACK_AB R180, RZ, R180 ;  /* 0x000000b4ffb4723e */ /* 0x000fc800000000ff */
[----:B------:R-:W-:-:S07]  /*d570*/  PRMT R174, R174, 0x5410, R180 ;  /* 0x00005410aeae7816 */ /* 0x000fce00000000b4 */
.L_x_3068:
        /* <DEDUP_REMOVED lines=14> */
.L_x_3075:
[----:B------:R-:W-:Y:S05]  /*d660*/  BSYNC.RECONVERGENT B0 ;  /* 0x0000000000007941 */ /* 0x000fea0003800200 */
.L_x_3074:
        /* <DEDUP_REMOVED lines=13> */
.L_x_3077:
[----:B------:R-:W-:Y:S05]  /*d740*/  BSYNC.RECONVERGENT B0 ;  /* 0x0000000000007941 */ /* 0x000fea0003800200 */
.L_x_3076:
[----:B------:R-:W-:-:S04]  /*d750*/  F2FP.F16.F32.PACK_AB R180, RZ, R180 ;  /* 0x000000b4ffb4723e */ /* 0x000fc800000000ff */
[----:B------:R-:W-:-:S07]  /*d760*/  PRMT R175, R180, 0x7610, R175 ;  /* 0x00007610b4af7816 */ /* 0x000fce00000000af */
.L_x_3073:
[----:B------:R-:W-:Y:S05]  /*d770*/  @!P2 BRA `(.L_x_3027) ;  /* 0x000000000048a947 */ /* 0x000fea0003800000 */
[----:B------:R-:W-:Y:S01]  /*d780*/  FFMA.FTZ R185, R228, R185, R186 ;  /* 0x000000b9e4b97223 */ /* 0x000fe200000100ba */
[----:B-----5:R-:W-:Y:S01]  /*d790*/  ISETP.GE.U32.AND P1, PT, R240, RZ, PT ;  /* 0x000000fff000720c */ /* 0x020fe20003f26070 */
[----:B0-----:R-:W-:Y:S01]  /*d7a0*/  HFMA2 R182, -RZ, RZ, 0, 0 ;  /* 0x00000000ffb67431 */ /* 0x001fe200000001ff */
[----:B------:R-:W-:Y:S01]  /*d7b0*/  ISETP.GT.AND P3, PT, R231, RZ, PT ;  /* 0x000000ffe700720c */ /* 0x000fe20003f64270 */
[----:B------:R-:W-:Y:S01]  /*d7c0*/  FADD.FTZ R185, R226, -R185 ;  /* 0x800000b9e2b97221 */ /* 0x000fe20000010000 */
[----:B------:R-:W-:Y:S02]  /*d7d0*/  ISETP.GE.U32.AND.EX P1, PT, R241, 0x1000000, PT, P1 ;  /* 0x01000000f100780c */ /* 0x000fe40003f26110 */
[----:B------:R-:W-:Y:S01]  /*d7e0*/  MOV R181, RZ ;  /* 0x000000ff00b57202 */ /* 0x000fe20000000f00 */
[----:B------:R-:W-:-:S05]  /*d7f0*/  FMUL.FTZ R180, R232, R185 ;  /* 0x000000b9e8b47220 */ /* 0x000fca0000410000 */
[----:B------:R-:W-:-:S05]  /*d800*/  FSEL R180, R180, RZ, P3 ;  /* 0x000000ffb4b47208 */ /* 0x000fca0001800000 */
[----:B------:R-:W-:Y:S01]  /*d810*/  FMUL.FTZ R180, R180, UR17 ;  /* 0x00000011b4b47c20 */ /* 0x000fe20008410000 */
[----:B------:R-:W-:Y:S02]  /*d820*/  @P1 HADD2.F32 R185, -RZ, R55.H1_H1 ;  /* 0x30000037ffb91230 */ /* 0x000fe40000004100 */
[----:B------:R-:W-:Y:S02]  /*d830*/  @P1 HADD2.F32 R183, -RZ, R171.H1_H1 ;  /* 0x300000abffb71230 */ /* 0x000fe40000004100 */
[----:B------:R-:W-:-:S04]  /*d840*/  FMUL.FTZ R180, R180, UR16 ;  /* 0x00000010b4b47c20 */ /* 0x000fc80008410000 */
[-C--:B------:R-:W-:Y:S01]  /*d850*/  @P1 FMUL.FTZ R181, R185, R180.reuse ;  /* 0x000000b4b9b51220 */ /* 0x080fe20000410000 */
[----:B------:R-:W-:-:S04]  /*d860*/  @P1 FMUL.FTZ R182, R183, R180 ;  /* 0x000000b4b7b61220 */ /* 0x000fc80000410000 */
[----:B------:R-:W-:Y:S01]  /*d870*/  F2FP.F16.F32.PACK_AB R181, RZ, R181 ;  /* 0x000000b5ffb5723e */ /* 0x000fe200000000ff */
[----:B------:R-:W-:-:S03]  /*d880*/  FADD.FTZ R107, R107, R182 ;  /* 0x000000b66b6b7221 */ /* 0x000fc60000010000 */
[----:B------:R-:W-:-:S07]  /*d890*/  PRMT R175, R175, 0x5410, R181 ;  /* 0x00005410afaf7816 */ /* 0x000fce00000000b5 */
.L_x_3027:
        /* <DEDUP_REMOVED lines=12> */
.L_x_2816:
        /* <DEDUP_REMOVED lines=35> */
.L_x_3079:
        /* <DEDUP_REMOVED lines=15> */
.L_x_15617:


//--------------------- .text._ZN10layer_norm13ln_bwd_kernelINS_13Kernel_traitsIf13__nv_bfloat16S2_S2_fjLj4096ELj1ELj1ELj4ELj16ENS_18Kernel_traits_baseILj4096EfS2_S2_S2_fjLj128EEEEELb0ELb0ELb0ELb0EEEvNS_9BwdParamsE --------------------------
	.section	.text._ZN10layer_norm13ln_bwd_kernelINS_13Kernel_traitsIf13__nv_bfloat16S2_S2_fjLj4096ELj1ELj1ELj4ELj16ENS_18Kernel_traits_baseILj4096EfS2_S2_S2_fjLj128EEEEELb0ELb0ELb0ELb0EEEvNS_9BwdParamsE,"ax",@progbits
	.align	128
        .global         _ZN10layer_norm13ln_bwd_kernelINS_13Kernel_traitsIf13__nv_bfloat16S2_S2_fjLj4096ELj1ELj1ELj4ELj16ENS_18Kernel_traits_baseILj4096EfS2_S2_S2_fjLj128EEEEELb0ELb0ELb0ELb0EEEvNS_9BwdParamsE
        .type           _ZN10layer_norm13ln_bwd_kernelINS_13Kernel_traitsIf13__nv_bfloat16S2_S2_fjLj4096ELj1ELj1ELj4ELj16ENS_18Kernel_traits_baseILj4096EfS2_S2_S2_fjLj128EEEEELb0ELb0ELb0ELb0EEEvNS_9BwdParamsE,@function
        .size           _ZN10layer_norm13ln_bwd_kernelINS_13Kernel_traitsIf13__nv_bfloat16S2_S2_fjLj4096ELj1ELj1ELj4ELj16ENS_18Kernel_traits_baseILj4096EfS2_S2_S2_fjLj128EEEEELb0ELb0ELb0ELb0EEEvNS_9BwdParamsE,(.L_x_15618 - _ZN10layer_norm13ln_bwd_kernelINS_13Kernel_traitsIf13__nv_bfloat16S2_S2_fjLj4096ELj1ELj1ELj4ELj16ENS_18Kernel_traits_baseILj4096EfS2_S2_S2_fjLj128EEEEELb0ELb0ELb0ELb0EEEvNS_9BwdParamsE)
        .other          _ZN10layer_norm13ln_bwd_kernelINS_13Kernel_traitsIf13__nv_bfloat16S2_S2_fjLj4096ELj1ELj1ELj4ELj16ENS_18Kernel_traits_baseILj4096EfS2_S2_S2_fjLj128EEEEELb0ELb0ELb0ELb0EEEvNS_9BwdParamsE,@"STO_CUDA_ENTRY STV_DEFAULT"
_ZN10layer_norm13ln_bwd_kernelINS_13Kernel_traitsIf13__nv_bfloat16S2_S2_fjLj4096ELj1ELj1ELj4ELj16ENS_18Kernel_traits_baseILj4096EfS2_S2_S2_fjLj128EEEEELb0ELb0ELb0ELb0EEEvNS_9BwdParamsE:
.text._ZN10layer_norm13ln_bwd_kernelINS_13Kernel_traitsIf13__nv_bfloat16S2_S2_fjLj4096ELj1ELj1ELj4ELj16ENS_18Kernel_traits_baseILj4096EfS2_S2_S2_fjLj128EEEEELb0ELb0ELb0ELb0EEEvNS_9BwdParamsE:
        /* <DEDUP_REMOVED lines=16> */
[----:B------:R-:W0:Y:S06]  /*0100*/  @P1 LDC.64 R8, c[0x0][0x3d0] ;  /* 0x0000f400ff081b82 */ /* 0x000e2c0000000a00 */
[----:B------:R-:W-:Y:S02]  /*0110*/  @P4 LOP3.LUT R17, R4, 0x80, RZ, 0xfc, !PT ;  /* 0x0000008004114812 */ /* 0x000fe400078efcff */
[----:B------:R-:W3:Y:S08]  /*0120*/  @P2 LDC.64 R10, c[0x0][0x3d0] ;  /* 0x0000f400ff0a2b82 */ /* 0x000ef00000000a00 */
[----:B------:R-:W4:Y:S08]  /*0130*/  @P3 LDC.64 R14, c[0x0][0x3d0] ;  /* 0x0000f400ff0e3b82 */ /* 0x000f300000000a00 */
[----:B------:R-:W2:Y:S01]  /*0140*/  @P4 LDC.64 R6, c[0x0][0x3d0] ;  /* 0x0000f400ff064b82 */ /* 0x000ea20000000a00 */
[C---:B0-----:R-:W-:Y:S01]  /*0150*/  @P1 IMAD.WIDE.U32 R8, R17.reuse, 0x20, R8 ;  /* 0x0000002011081825 */ /* 0x041fe200078e0008 */
[----:B------:R-:W-:-:S04]  /*0160*/  @P1 IADD3 R17, PT, PT, R17, 0x80, RZ ;  /* 0x0000008011111810 */ /* 0x000fc80007ffe0ff */
[----:B-1----:R0:W5:Y:S01]  /*0170*/  @P1 LDG.E.128 R36, desc[UR4][R8.64] ;  /* 0x0000000408241981 */ /* 0x002162000c1e1d00 */
[C---:B---3--:R-:W-:Y:S01]  /*0180*/  @P2 IMAD.WIDE.U32 R12, R17.reuse, 0x20, R10 ;  /* 0x00000020110c2825 */ /* 0x048fe200078e000a */
[----:B------:R-:W-:Y:S02]  /*0190*/  @P2 IADD3 R17, PT, PT, R17, 0x80, RZ ;  /* 0x0000008011112810 */ /* 0x000fe40007ffe0ff */
[----:B------:R0:W5:Y:S04]  /*01a0*/  @P1 LDG.E.128 R40, desc[UR4][R8.64+0x10] ;  /* 0x0000100408281981 */ /* 0x000168000c1e1d00 */
[----:B------:R0:W5:Y:S01]  /*01b0*/  @P2 LDG.E.128 R44, desc[UR4][R12.64] ;  /* 0x000000040c2c2981 */ /* 0x000162000c1e1d00 */
[----:B----4-:R-:W-:-:S03]  /*01c0*/  @P3 IMAD.WIDE.U32 R10, R17, 0x20, R14 ;  /* 0x00000020110a3825 */ /* 0x010fc600078e000e */
[----:B------:R0:W5:Y:S04]  /*01d0*/  @P2 LDG.E.128 R48, desc[UR4][R12.64+0x10] ;  /* 0x000010040c302981 */ /* 0x000168000c1e1d00 */
[----:B------:R0:W5:Y:S01]  /*01e0*/  @P3 LDG.E.128 R52, desc[UR4][R10.64] ;  /* 0x000000040a343981 */ /* 0x000162000c1e1d00 */
[----:B--2---:R-:W-:-:S03]  /*01f0*/  @P4 IMAD.WIDE.U32 R6, R4, 0x20, R6 ;  /* 0x0000002004064825 */ /* 0x004fc600078e0006 */
[----:B------:R0:W5:Y:S04]  /*0200*/  @P3 LDG.E.128 R56, desc[UR4][R10.64+0x10] ;  /* 0x000010040a383981 */ /* 0x000168000c1e1d00 */
[----:B------:R0:W5:Y:S04]  /*0210*/  @P4 LDG.E.128 R60, desc[UR4][R6.64] ;  /* 0x00000004063c4981 */ /* 0x000168000c1e1d00 */
[----:B------:R0:W5:Y:S01]  /*0220*/  @P4 LDG.E.128 R64, desc[UR4][R6.64+0x10] ;  /* 0x0000100406404981 */ /* 0x000162000c1e1d00 */
[----:B------:R-:W-:Y:S01]  /*0230*/  UISETP.GE.AND UP0, UPT, UR6, UR7, UPT ;  /* 0x000000070600728c */ /* 0x000fe2000bf06270 */
        /* <DEDUP_REMOVED lines=75> */
.L_x_3119:
[----:B------:R-:W4:Y:S08]  /*06f0*/  LDC.64 R152, c[0x0][0x3c0] ;  /* 0x0000f000ff987b82 */ /* 0x000f300000000a00 */
[----:B------:R-:W0:Y:S01]  /*0700*/  LDC R5, c[0x0][0x388] ;  /* 0x0000e200ff057b82 */ /* 0x000e220000000800 */
[----:B----4-:R-:W-:-:S07]  /*0710*/  IMAD.WIDE R154, R0, 0x4, R152 ;  /* 0x00000004009a7825 */ /* 0x010fce00078e0298 */
[----:B------:R-:W4:Y:S01]  /*0720*/  LDC.64 R152, c[0x0][0x3c8] ;  /* 0x0000f200ff987b82 */ /* 0x000f220000000a00 */
[----:B------:R-:W2:Y:S01]  /*0730*/  LDG.E R154, desc[UR4][R154.64] ;  /* 0x000000049a9a7981 */ /* 0x000ea2000c1e1900 */
[C---:B------:R-:W-:Y:S01]  /*0740*/  ISETP.GE.U32.AND P4, PT, R3.reuse, 0x80, PT ;  /* 0x000000800300780c */ /* 0x040fe20003f86070 */
        /* <DEDUP_REMOVED lines=24> */
[----:B------:R-:W0:Y:S02]  /*08d0*/  @P0 LDC.64 R184, c[0x0][0x438] ;  /* 0x00010e00ffb80b82 */ /* 0x000e240000000a00 */
[----:B0-----:R-:W-:-:S05]  /*08e0*/  @P0 IMAD.WIDE.U32 R184, R196, 0x10, R184 ;  /* 0x00000010c4b80825 */ /* 0x001fca00078e00b8 */
[----:B------:R0:W5:Y:S01]  /*08f0*/  @P0 LDG.E.128 R136, desc[UR4][R184.64] ;  /* 0x00000004b8880981 */ /* 0x000162000c1e1d00 */
[C---:B----4-:R-:W-:Y:S02]  /*0900*/  SHF.L.U32 R164, R152.reuse, 0x10, RZ ;  /* 0x0000001098a47819 */ /* 0x050fe400000006ff */
[----:B------:R-:W-:Y:S02]  /*0910*/  PRMT R163, R152, 0x7632, R163 ;  /* 0x0000763298a37816 */ /* 0x000fe400000000a3 */
[----:B------:R-:W-:Y:S01]  /*0920*/  SHF.L.U32 R186, R153, 0x10, RZ ;  /* 0x0000001099ba7819 */ /* 0x000fe200000006ff */
[----:B------:R-:W-:Y:S01]  /*0930*/  FADD.FTZ R164, -R193, R164 ;  /* 0x000000a4c1a47221 */ /* 0x000fe20000010100 */
[C---:B------:R-:W-:Y:S02]  /*0940*/  PRMT R179, R154.reuse, 0x7632, R179 ;  /* 0x000076329ab37816 */ /* 0x040fe400000000b3 */
[----:B------:R-:W-:Y:S01]  /*0950*/  SHF.L.U32 R188, R154, 0x10, RZ ;  /* 0x000000109abc7819 */ /* 0x000fe200000006ff */
[----:B-----5:R-:W-:Y:S01]  /*0960*/  FMUL.FTZ R195, R197, R164 ;  /* 0x000000a4c5c37220 */ /* 0x020fe20000410000 */
[----:B------:R-:W-:Y:S01]  /*0970*/  PRMT R166, R153, 0x7632, R166 ;  /* 0x0000763299a67816 */ /* 0x000fe200000000a6 */
[----:B------:R-:W-:Y:S01]  /*0980*/  FADD.FTZ R186, -R193, R186 ;  /* 0x000000bac1ba7221 */ /* 0x000fe20000010100 */
[----:B------:R-:W-:Y:S01]  /*0990*/  SHF.L.U32 R190, R155, 0x10, RZ ;  /* 0x000000109bbe7819 */ /* 0x000fe200000006ff */
[----:B------:R-:W-:Y:S01]  /*09a0*/  FADD.FTZ R188, -R193, R188 ;  /* 0x000000bcc1bc7221 */ /* 0x000fe20000010100 */
[C---:B--2---:R-:W-:Y:S01]  /*09b0*/  SHF.L.U32 R191, R156.reuse, 0x10, RZ ;  /* 0x000000109cbf7819 */ /* 0x044fe200000006ff */
[----:B------:R-:W-:Y:S01]  /*09c0*/  FMUL.FTZ R189, R197, R186 ;  /* 0x000000bac5bd7220 */ /* 0x000fe20000410000 */
[----:B------:R-:W-:Y:S01]  /*09d0*/  SHF.L.U32 R154, R163, 0x10, RZ ;  /* 0x00000010a39a7819 */ /* 0x000fe200000006ff */
[----:B------:R-:W-:Y:S01]  /*09e0*/  FADD.FTZ R190, -R193, R190 ;  /* 0x000000bec1be7221 */ /* 0x000fe20000010100 */
[----:B------:R-:W-:Y:S01]  /*09f0*/  PRMT R152, R156, 0x7632, R152 ;  /* 0x000076329c987816 */ /* 0x000fe20000000098 */
[----:B------:R-:W-:Y:S01]  /*0a00*/  FADD.FTZ R100, R100, R191 ;  /* 0x000000bf64647221 */ /* 0x000fe20000010000 */
[----:B------:R-:W-:Y:S01]  /*0a10*/  PRMT R181, R155, 0x7632, R181 ;  /* 0x000076329bb57816 */ /* 0x000fe200000000b5 */
[-C--:B------:R-:W-:Y:S01]  /*0a20*/  FFMA.FTZ R68, R195, R191.reuse, R68 ;  /* 0x000000bfc3447223 */ /* 0x080fe20000010044 */
[----:B------:R-:W-:Y:S01]  /*0a30*/  SHF.L.U32 R166, R166, 0x10, RZ ;  /* 0x00000010a6a67819 */ /* 0x000fe200000006ff */
[----:B------:R-:W-:Y:S01]  /*0a40*/  FADD.FTZ R154, -R193, R154 ;  /* 0x0000009ac19a7221 */ /* 0x000fe20000010100 */
[----:B------:R-:W-:Y:S01]  /*0a50*/  PRMT R153, R157, 0x7632, R153 ;  /* 0x000076329d997816 */ /* 0x000fe20000000099 */
[----:B------:R-:W-:Y:S01]  /*0a60*/  FMUL.FTZ R191, R60, R191 ;  /* 0x000000bf3cbf7220 */ /* 0x000fe20000410000 */
[----:B------:R-:W-:Y:S01]  /*0a70*/  PRMT R155, R158, 0x7632, R155 ;  /* 0x000076329e9b7816 */ /* 0x000fe2000000009b */
[----:B------:R-:W-:Y:S01]  /*0a80*/  FMUL.FTZ R194, R197, R154 ;  /* 0x0000009ac5c27220 */ /* 0x000fe20000410000 */
[----:B------:R-:W-:Y:S01]  /*0a90*/  SHF.L.U32 R152, R152, 0x10, RZ ;  /* 0x0000001098987819 */ /* 0x000fe200000006ff */
[----:B------:R-:W-:Y:S01]  /*0aa0*/  FADD.FTZ R166, -R193, R166 ;  /* 0x000000a6c1a67221 */ /* 0x000fe20000010100 */
[----:B------:R-:W-:Y:S01]  /*0ab0*/  SHF.L.U32 R183, R158, 0x10, RZ ;  /* 0x000000109eb77819 */ /* 0x000fe200000006ff */
[----:B0-----:R-:W-:Y:S01]  /*0ac0*/  FMUL.FTZ R185, R197, R188 ;  /* 0x000000bcc5b97220 */ /* 0x001fe20000410000 */
[----:B------:R-:W-:Y:S01]  /*0ad0*/  SHF.L.U32 R156, R179, 0x10, RZ ;  /* 0x00000010b39c7819 */ /* 0x000fe200000006ff */
[----:B------:R-:W-:Y:S01]  /*0ae0*/  FMUL.FTZ R179, R197, R190 ;  /* 0x000000bec5b37220 */ /* 0x000fe20000410000 */
[----:B------:R-:W-:Y:S01]  /*0af0*/  SHF.L.U32 R157, R157, 0x10, RZ ;  /* 0x000000109d9d7819 */ /* 0x000fe200000006ff */
[-C--:B------:R-:W-:Y:S01]  /*0b00*/  FMUL.FTZ R190, R61, R152.reuse ;  /* 0x000000983dbe7220 */ /* 0x080fe20000410000 */
[----:B------:R-:W-:Y:S01]  /*0b10*/  SHF.L.U32 R186, R153, 0x10, RZ ;  /* 0x0000001099ba7819 */ /* 0x000fe200000006ff */
[----:B------:R-:W-:Y:S01]  /*0b20*/  FADD.FTZ R153, RZ, R191 ;  /* 0x000000bfff997221 */ /* 0x000fe20000010000 */
[----:B------:R-:W-:Y:S01]  /*0b30*/  SHF.L.U32 R158, R155, 0x10, RZ ;  /* 0x000000109b9e7819 */ /* 0x000fe200000006ff */
[----:B------:R-:W-:Y:S01]  /*0b40*/  FFMA.FTZ R155, R195, R191, RZ ;  /* 0x000000bfc39b7223 */ /* 0x000fe200000100ff */
[----:B------:R-:W-:Y:S01]  /*0b50*/  FADD.FTZ R101, R101, R152 ;  /* 0x0000009865657221 */ /* 0x000fe20000010000 */
[----:B------:R-:W-:Y:S01]  /*0b60*/  FFMA.FTZ R69, R194, R152, R69 ;  /* 0x00000098c2457223 */ /* 0x000fe20000010045 */
[----:B------:R-:W-:Y:S01]  /*0b70*/  FMUL.FTZ R188, R197, R166 ;  /* 0x000000a6c5bc7220 */ /* 0x000fe20000410000 */
        /* <DEDUP_REMOVED lines=8> */
[----:B------:R-:W-:Y:S01]  /*0c00*/  PRMT R184, R159, 0x7632, R184 ;  /* 0x000076329fb87816 */ /* 0x000fe200000000b8 */
[----:B------:R-:W-:Y:S01]  /*0c10*/  FADD.FTZ R104, R104, R183 ;  /* 0x000000b768687221 */ /* 0x000fe20000010000 */
[-C--:B------:R-:W-:Y:S01]  /*0c20*/  FFMA.FTZ R72, R185, R183.reuse, R72 ;  /* 0x000000b7b9487223 */ /* 0x080fe20000010048 */
[----:B------:R-:W-:Y:S01]  /*0c30*/  FMUL.FTZ R183, R64, R183 ;  /* 0x000000b740b77220 */ /* 0x000fe20000410000 */
        /* <DEDUP_REMOVED lines=8> */
[----:B------:R-:W-:Y:S01]  /*0cc0*/  FMUL.FTZ R184, R197, R156 ;  /* 0x0000009cc5b87220 */ /* 0x000fe20000410000 */
[----:B------:R-:W-:Y:S01]  /*0cd0*/  FFMA.FTZ R153, R185, R183, R154 ;  /* 0x000000b7b9997223 */ /* 0x000fe2000001009a */
[----:B------:R-:W-:Y:S01]  /*0ce0*/  FADD.FTZ R166, -R193, R164 ;  /* 0x000000a4c1a67221 */ /* 0x000fe20000010100 */
        /* <DEDUP_REMOVED lines=18> */
.L_x_3082:
[----:B-1-3--:R-:W-:Y:S05]  /*0e10*/  BSYNC.RECONVERGENT B0 ;  /* 0x0000000000007941 */ /* 0x00afea0003800200 */
.L_x_3081:
        /* <DEDUP_REMOVED lines=14> */
[----:B--2---:R-:W-:Y:S02]  /*0f00*/  SHF.L.U32 R18, R8, 0x10, RZ ;  /* 0x0000001008127819 */ /* 0x004fe400000006ff */
[C---:B------:R-:W-:Y:S02]  /*0f10*/  SHF.L.U32 R20, R9.reuse, 0x10, RZ ;  /* 0x0000001009147819 */ /* 0x040fe400000006ff */
[----:B------:R-:W-:Y:S01]  /*0f20*/  PRMT R17, R9, 0x7632, R17 ;  /* 0x0000763209117816 */ /* 0x000fe20000000011 */
[----:B------:R-:W-:Y:S01]  /*0f30*/  FADD.FTZ R18, -R193, R18 ;  /* 0x00000012c1127221 */ /* 0x000fe20000010100 */
[----:B------:R-:W-:Y:S02]  /*0f40*/  PRMT R19, R10, 0x7632, R19 ;  /* 0x000076320a137816 */ /* 0x000fe40000000013 */
[----:B---3--:R-:W-:Y:S01]  /*0f50*/  SHF.L.U32 R9, R12, 0x10, RZ ;  /* 0x000000100c097819 */ /* 0x008fe200000006ff */
[----:B0----5:R-:W-:Y:S01]  /*0f60*/  FMUL.FTZ R7, R197, R18 ;  /* 0x00000012c5077220 */ /* 0x021fe20000410000 */
[----:B------:R-:W-:Y:S01]  /*0f70*/  SHF.L.U32 R152, R10, 0x10, RZ ;  /* 0x000000100a987819 */ /* 0x000fe200000006ff */
[----:B------:R-:W-:Y:S01]  /*0f80*/  FADD.FTZ R10, -R193, R20 ;  /* 0x00000014c10a7221 */ /* 0x000fe20000010100 */
[C---:B------:R-:W-:Y:S01]  /*0f90*/  SHF.L.U32 R158, R11.reuse, 0x10, RZ ;  /* 0x000000100b9e7819 */ /* 0x040fe200000006ff */
[----:B------:R-:W-:Y:S01]  /*0fa0*/  FADD.FTZ R108, R108, R9 ;  /* 0x000000096c6c7221 */ /* 0x000fe20000010000 */
[----:B------:R-:W-:Y:S01]  /*0fb0*/  PRMT R157, R11, 0x7632, R157 ;  /* 0x000076320b9d7816 */ /* 0x000fe2000000009d */
[-C--:B------:R-:W-:Y:S01]  /*0fc0*/  FFMA.FTZ R76, R7, R9.reuse, R76 ;  /* 0x00000009074c7223 */ /* 0x080fe2000001004c */
[----:B------:R-:W-:Y:S01]  /*0fd0*/  PRMT R16, R8, 0x7632, R16 ;  /* 0x0000763208107816 */ /* 0x000fe20000000010 */
[----:B------:R-:W-:Y:S01]  /*0fe0*/  FMUL.FTZ R6, R36, R9 ;  /* 0x0000000924067220 */ /* 0x000fe20000410000 */
[----:B------:R-:W-:Y:S01]  /*0ff0*/  PRMT R11, R13, 0x7632, R11 ;  /* 0x000076320d0b7816 */ /* 0x000fe2000000000b */
[----:B------:R-:W-:Y:S01]  /*1000*/  FMUL.FTZ R9, R197, R10 ;  /* 0x0000000ac5097220 */ /* 0x000fe20000410000 */
[----:B------:R-:W-:Y:S01]  /*1010*/  PRMT R8, R12, 0x7632, R8 ;  /* 0x000076320c087816 */ /* 0x000fe20000000008 */
[----:B------:R-:W-:Y:S01]  /*1020*/  FADD.FTZ R12, -R193, R152 ;  /* 0x00000098c10c7221 */ /* 0x000fe20000010100 */
[----:B------:R-:W-:Y:S01]  /*1030*/  SHF.L.U32 R13, R13, 0x10, RZ ;  /* 0x000000100d0d7819 */ /* 0x000fe200000006ff */
[----:B------:R-:W-:Y:S01]  /*1040*/  FADD.FTZ R18, R199, R6 ;  /* 0x00000006c7127221 */ /* 0x000fe20000010000 */
[----:B------:R-:W-:-:S02]  /*1050*/  PRMT R153, R14, 0x7632, R153 ;  /* 0x000076320e997816 */ /* 0x000fc40000000099 */
[----:B------:R-:W-:Y:S01]  /*1060*/  SHF.L.U32 R155, R14, 0x10, RZ ;  /* 0x000000100e9b7819 */ /* 0x000fe200000006ff */
[----:B------:R-:W-:Y:S01]  /*1070*/  FADD.FTZ R14, -R193, R158 ;  /* 0x0000009ec10e7221 */ /* 0x000fe20000010100 */
[----:B------:R-:W-:Y:S01]  /*1080*/  SHF.L.U32 R16, R16, 0x10, RZ ;  /* 0x0000001010107819 */ /* 0x000fe200000006ff */
[----:B------:R-:W-:Y:S01]  /*1090*/  FADD.FTZ R110, R110, R13 ;  /* 0x0000000d6e6e7221 */ /* 0x000fe20000010000 */
[----:B------:R-:W-:Y:S01]  /*10a0*/  PRMT R159, R15, 0x7632, R159 ;  /* 0x000076320f9f7816 */ /* 0x000fe2000000009f */
[-C--:B------:R-:W-:Y:S01]  /*10b0*/  FFMA.FTZ R78, R9, R13.reuse, R78 ;  /* 0x0000000d094e7223 */ /* 0x080fe2000001004e */
[----:B------:R-:W-:Y:S01]  /*10c0*/  SHF.L.U32 R20, R8, 0x10, RZ ;  /* 0x0000001008147819 */ /* 0x000fe200000006ff */
[----:B------:R-:W-:Y:S01]  /*10d0*/  FMUL.FTZ R8, R38, R13 ;  /* 0x0000000d26087220 */ /* 0x000fe20000410000 */
[----:B------:R-:W-:Y:S01]  /*10e0*/  SHF.L.U32 R15, R15, 0x10, RZ ;  /* 0x000000100f0f7819 */ /* 0x000fe200000006ff */
[----:B------:R-:W-:Y:S01]  /*10f0*/  FMUL.FTZ R13, R197, R14 ;  /* 0x0000000ec50d7220 */ /* 0x000fe20000410000 */
[----:B------:R-:W-:Y:S01]  /*1100*/  SHF.L.U32 R152, R11, 0x10, RZ ;  /* 0x000000100b987819 */ /* 0x000fe200000006ff */
[----:B------:R-:W-:Y:S01]  /*1110*/  FADD.FTZ R14, -R193, R16 ;  /* 0x00000010c10e7221 */ /* 0x000fe20000010100 */
[----:B------:R-:W-:Y:S01]  /*1120*/  FMUL.FTZ R11, R197, R12 ;  /* 0x0000000cc50b7220 */ /* 0x000fe20000410000 */
[----:B------:R-:W-:Y:S01]  /*1130*/  FADD.FTZ R114, R114, R15 ;  /* 0x0000000f72727221 */ /* 0x000fe20000010000 */
[-C--:B------:R-:W-:Y:S01]  /*1140*/  FFMA.FTZ R82, R13, R15.reuse, R82 ;  /* 0x0000000f0d527223 */ /* 0x080fe20000010052 */
[----:B------:R-:W-:Y:S01]  /*1150*/  FMUL.FTZ R12, R42, R15 ;  /* 0x0000000f2a0c7220 */ /* 0x000fe20000410000 */
[----:B------:R-:W-:Y:S01]  /*1160*/  SHF.L.U32 R22, R17, 0x10, RZ ;  /* 0x0000001011167819 */ /* 0x000fe200000006ff */
[----:B------:R-:W-:Y:S01]  /*1170*/  FMUL.FTZ R15, R37, R20 ;  /* 0x00000014250f7220 */ /* 0x000fe20000410000 */
[----:B------:R-:W-:Y:S01]  /*1180*/  FMUL.FTZ R14, R197, R14 ;  /* 0x0000000ec50e7220 */ /* 0x000fe20000410000 */
[----:B------:R-:W-:Y:S01]  /*1190*/  FFMA.FTZ R17, R7, R6, R198 ;  /* 0x0000000607117223 */ /* 0x000fe200000100c6 */
[----:B------:R-:W-:Y:S01]  /*11a0*/  SHF.L.U32 R154, R19, 0x10, RZ ;  /* 0x00000010139a7819 */ /* 0x000fe200000006ff */
[----:B------:R-:W-:Y:S01]  /*11b0*/  FADD.FTZ R19, R18, R15 ;  /* 0x0000000f12137221 */ /* 0x000fe20000010000 */
[----:B------:R-:W-:Y:S01]  /*11c0*/  FADD.FTZ R16, -R193, R22 ;  /* 0x00000016c1107221 */ /* 0x000fe20000010100 */
[C---:B------:R-:W-:Y:S01]  /*11d0*/  FFMA.FTZ R18, R14.reuse, R15, R17 ;  /* 0x0000000f0e127223 */ /* 0x040fe20000010011 */
[----:B------:R-:W-:Y:S01]  /*11e0*/  FADD.FTZ R109, R109, R20 ;  /* 0x000000146d6d7221 */ /* 0x000fe20000010000 */
        /* <DEDUP_REMOVED lines=8> */
[----:B------:R-:W-:Y:S01]  /*1270*/  FADD.FTZ R154, -R193, R154 ;  /* 0x0000009ac19a7221 */ /* 0x000fe20000010100 */
[----:B------:R-:W-:Y:S01]  /*1280*/  FFMA.FTZ R20, R16, R17, R19 ;  /* 0x0000001110147223 */ /* 0x000fe20000010013 */
[----:B------:R-:W-:Y:S01]  /*1290*/  SHF.L.U32 R200, R157, 0x10, RZ ;  /* 0x000000109dc87819 */ /* 0x000fe200000006ff */
[----:B------:R-:W-:Y:S01]  /*12a0*/  FADD.FTZ R22, R153, R10 ;  /* 0x0000000a99167221 */ /* 0x000fe20000010000 */
[----:B------:R-:W-:Y:S01]  /*12b0*/  FMUL.FTZ R18, R197, R154 ;  /* 0x0000009ac5127220 */ /* 0x000fe20000410000 */
[----:B------:R-:W-:Y:S01]  /*12c0*/  FMUL.FTZ R19, R41, R158 ;  /* 0x0000009e29137220 */ /* 0x000fe20000410000 */
[C---:B------:R-:W-:Y:S01]  /*12d0*/  FFMA.FTZ R153, R11.reuse, R10, R20 ;  /* 0x0000000a0b997223 */ /* 0x040fe20000010014 */
[----:B------:R-:W-:Y:S01]  /*12e0*/  FADD.FTZ R112, R112, R155 ;  /* 0x0000009b70707221 */ /* 0x000fe20000010000 */
[----:B------:R-:W-:Y:S01]  /*12f0*/  FFMA.FTZ R80, R11, R155, R80 ;  /* 0x0000009b0b507223 */ /* 0x000fe20000010050 */
[----:B------:R-:W-:Y:S01]  /*1300*/  SHF.L.U32 R202, R159, 0x10, RZ ;  /* 0x000000109fca7819 */ /* 0x000fe200000006ff */
[----:B------:R-:W-:Y:S01]  /*1310*/  FADD.FTZ R111, R111, R152 ;  /* 0x000000986f6f7221 */ /* 0x000fe20000010000 */
[----:B------:R-:W-:Y:S01]  /*1320*/  FFMA.FTZ R79, R16, R152, R79 ;  /* 0x00000098104f7223 */ /* 0x000fe2000001004f */
[----:B------:R-:W-:Y:S01]  /*1330*/  FADD.FTZ R200, -R193, R200 ;  /* 0x000000c8c1c87221 */ /* 0x000fe20000010100 */
        /* <DEDUP_REMOVED lines=12> */
.L_x_3084:
[----:B------:R-:W-:Y:S05]  /*1400*/  BSYNC.RECONVERGENT B0 ;  /* 0x0000000000007941 */ /* 0x000fea0003800200 */
.L_x_3083:
        /* <DEDUP_REMOVED lines=15> */
[----:B------:R-:W-:Y:S02]  /*1500*/  PRMT R21, R24, 0x7632, R21 ;  /* 0x0000763218157816 */ /* 0x000fe40000000015 */
[----:B------:R-:W-:Y:S01]  /*1510*/  SHF.L.U32 R154, R26, 0x10, RZ ;  /* 0x000000101a9a7819 */ /* 0x000fe200000006ff */
[----:B------:R-:W-:Y:S01]  /*1520*/  FADD.FTZ R34, -R193, R34 ;  /* 0x00000022c1227221 */ /* 0x000fe20000010100 */
[C---:B------:R-:W-:Y:S02]  /*1530*/  SHF.L.U32 R24, R25.reuse, 0x10, RZ ;  /* 0x0000001019187819 */ /* 0x040fe400000006ff */
[----:B------:R-:W-:Y:S01]  /*1540*/  PRMT R35, R25, 0x7632, R35 ;  /* 0x0000763219237816 */ /* 0x000fe20000000023 */
[----:B------:R-:W-:Y:S01]  /*1550*/  FADD.FTZ R158, -R193, R154 ;  /* 0x0000009ac19e7221 */ /* 0x000fe20000010100 */
[----:B------:R-:W-:-:S02]  /*1560*/  SHF.L.U32 R160, R27, 0x10, RZ ;  /* 0x000000101ba07819 */ /* 0x000fc400000006ff */
[C---:B---3--:R-:W-:Y:S02]  /*1570*/  SHF.L.U32 R25, R28.reuse, 0x10, RZ ;  /* 0x000000101c197819 */ /* 0x048fe400000006ff */
[----:B0-----:R-:W-:Y:S01]  /*1580*/  SHF.L.U32 R32, R21, 0x10, RZ ;  /* 0x0000001015207819 */ /* 0x001fe200000006ff */
[----:B-----5:R-:W-:Y:S01]  /*1590*/  FMUL.FTZ R21, R197, R34 ;  /* 0x00000022c5157220 */ /* 0x020fe20000410000 */
[----:B------:R-:W-:Y:S01]  /*15a0*/  PRMT R155, R27, 0x7632, R155 ;  /* 0x000076321b9b7816 */ /* 0x000fe2000000009b */
[C---:B------:R-:W-:Y:S01]  /*15b0*/  FADD.FTZ R160, -R193.reuse, R160 ;  /* 0x000000a0c1a07221 */ /* 0x040fe20000010100 */
[----:B------:R-:W-:Y:S01]  /*15c0*/  PRMT R23, R28, 0x7632, R23 ;  /* 0x000076321c177816 */ /* 0x000fe20000000017 */
[----:B------:R-:W-:Y:S01]  /*15d0*/  FADD.FTZ R28, -R193, R24 ;  /* 0x00000018c11c7221 */ /* 0x000fe20000010100 */
[----:B------:R-:W-:Y:S01]  /*15e0*/  PRMT R27, R30, 0x7632, R27 ;  /* 0x000076321e1b7816 */ /* 0x000fe2000000001b */
[----:B------:R-:W-:Y:S01]  /*15f0*/  FADD.FTZ R116, R116, R25 ;  /* 0x0000001974747221 */ /* 0x000fe20000010000 */
[----:B------:R-:W-:Y:S01]  /*1600*/  PRMT R153, R26, 0x7632, R153 ;  /* 0x000076321a997816 */ /* 0x000fe20000000099 */
[-C--:B------:R-:W-:Y:S01]  /*1610*/  FFMA.FTZ R84, R21, R25.reuse, R84 ;  /* 0x0000001915547223 */ /* 0x080fe20000010054 */
[----:B------:R-:W-:Y:S01]  /*1620*/  PRMT R26, R29, 0x7632, R26 ;  /* 0x000076321d1a7816 */ /* 0x000fe2000000001a */
[----:B------:R-:W-:Y:S01]  /*1630*/  FMUL.FTZ R24, R44, R25 ;  /* 0x000000192c187220 */ /* 0x000fe20000410000 */
[----:B------:R-:W-:Y:S01]  /*1640*/  SHF.L.U32 R33, R30, 0x10, RZ ;  /* 0x000000101e217819 */ /* 0x000fe200000006ff */
[----:B------:R-:W-:Y:S01]  /*1650*/  FMUL.FTZ R25, R197, R158 ;  /* 0x0000009ec5197220 */ /* 0x000fe20000410000 */
[----:B------:R-:W-:Y:S01]  /*1660*/  SHF.L.U32 R29, R29, 0x10, RZ ;  /* 0x000000101d1d7819 */ /* 0x000fe200000006ff */
[----:B------:R-:W-:Y:S01]  /*1670*/  FADD.FTZ R32, -R193, R32 ;  /* 0x00000020c1207221 */ /* 0x000fe20000010100 */
[----:B------:R-:W-:Y:S01]  /*1680*/  PRMT R30, R31, 0x7632, R30 ;  /* 0x000076321f1e7816 */ /* 0x000fe2000000001e */
[----:B------:R-:W-:Y:S01]  /*1690*/  FADD.FTZ R120, R120, R33 ;  /* 0x0000002178787221 */ /* 0x000fe20000010000 */
[----:B------:R-:W-:Y:S01]  /*16a0*/  SHF.L.U32 R152, R35, 0x10, RZ ;  /* 0x0000001023987819 */ /* 0x000fe200000006ff */
[----:B------:R-:W-:Y:S01]  /*16b0*/  FMUL.FTZ R32, R197, R32 ;  /* 0x00000020c5207220 */ /* 0x000fe20000410000 */
[----:B------:R-:W-:Y:S01]  /*16c0*/  SHF.L.U32 R34, R23, 0x10, RZ ;  /* 0x0000001017227819 */ /* 0x000fe200000006ff */
[----:B------:R-:W-:Y:S01]  /*16d0*/  FMUL.FTZ R23, R197, R28 ;  /* 0x0000001cc5177220 */ /* 0x000fe20000410000 */
[----:B------:R-:W-:Y:S01]  /*16e0*/  SHF.L.U32 R31, R31, 0x10, RZ ;  /* 0x000000101f1f7819 */ /* 0x000fe200000006ff */
[----:B------:R-:W-:Y:S01]  /*16f0*/  FADD.FTZ R118, R118, R29 ;  /* 0x0000001d76767221 */ /* 0x000fe20000010000 */
[----:B------:R-:W-:Y:S01]  /*1700*/  SHF.L.U32 R158, R27, 0x10, RZ ;  /* 0x000000101b9e7819 */ /* 0x000fe200000006ff */
[----:B------:R-:W-:Y:S01]  /*1710*/  FMUL.FTZ R27, R197, R160 ;  /* 0x000000a0c51b7220 */ /* 0x000fe20000410000 */
[----:B------:R-:W-:Y:S01]  /*1720*/  SHF.L.U32 R154, R26, 0x10, RZ ;  /* 0x000000101a9a7819 */ /* 0x000fe200000006ff */
[-C--:B------:R-:W-:Y:S01]  /*1730*/  FFMA.FTZ R86, R23, R29.reuse, R86 ;  /* 0x0000001d17567223 */ /* 0x080fe20000010056 */
[----:B------:R-:W-:Y:S01]  /*1740*/  FMUL.FTZ R26, R46, R29 ;  /* 0x0000001d2e1a7220 */ /* 0x000fe20000410000 */
[----:B------:R-:W-:Y:S01]  /*1750*/  SHF.L.U32 R200, R30, 0x10, RZ ;  /* 0x000000101ec87819 */ /* 0x000fe200000006ff */
[----:B------:R-:W-:Y:S01]  /*1760*/  FADD.FTZ R160, -R193, R152 ;  /* 0x00000098c1a07221 */ /* 0x000fe20000010100 */
[----:B------:R-:W-:Y:S01]  /*1770*/  FADD.FTZ R122, R122, R31 ;  /* 0x0000001f7a7a7221 */ /* 0x000fe20000010000 */
[-C--:B------:R-:W-:Y:S01]  /*1780*/  FFMA.FTZ R90, R27, R31.reuse, R90 ;  /* 0x0000001f1b5a7223 */ /* 0x080fe2000001005a */
[----:B------:R-:W-:Y:S01]  /*1790*/  FMUL.FTZ R30, R50, R31 ;  /* 0x0000001f321e7220 */ /* 0x000fe20000410000 */
[----:B------:R-:W-:Y:S01]  /*17a0*/  FADD.FTZ R152, R199, R24 ;  /* 0x00000018c7987221 */ /* 0x000fe20000010000 */
[----:B------:R-:W-:Y:S01]  /*17b0*/  FMUL.FTZ R29, R45, R34 ;  /* 0x000000222d1d7220 */ /* 0x000fe20000410000 */
[----:B------:R-:W-:Y:S01]  /*17c0*/  FFMA.FTZ R31, R21, R24, R198 ;  /* 0x00000018151f7223 */ /* 0x000fe200000100c6 */
[----:B------:R-:W-:Y:S01]  /*17d0*/  FADD.FTZ R117, R117, R34 ;  /* 0x0000002275757221 */ /* 0x000fe20000010000 */
[----:B------:R-:W-:Y:S01]  /*17e0*/  FFMA.FTZ R85, R32, R34, R85 ;  /* 0x0000002220557223 */ /* 0x000fe20000010055 */
[-C--:B------:R-:W-:Y:S01]  /*17f0*/  FFMA.FTZ R88, R25, R33.reuse, R88 ;  /* 0x0000002119587223 */ /* 0x080fe20000010058 */
[----:B------:R-:W-:Y:S01]  /*1800*/  FMUL.FTZ R28, R48, R33 ;  /* 0x00000021301c7220 */ /* 0x000fe20000410000 */
[----:B------:R-:W-:Y:S01]  /*1810*/  FMUL.FTZ R34, R197, R160 ;  /* 0x000000a0c5227220 */ /* 0x000fe20000410000 */
[----:B------:R-:W-:Y:S01]  /*1820*/  FADD.FTZ R33, R152, R29 ;  /* 0x0000001d98217221 */ /* 0x000fe20000010000 */
[----:B------:R-:W-:Y:S01]  /*1830*/  FFMA.FTZ R152, R32, R29, R31 ;  /* 0x0000001d20987223 */ /* 0x000fe2000001001f */
[----:B------:R-:W-:Y:S01]  /*1840*/  FADD.FTZ R119, R119, R154 ;  /* 0x0000009a77777221 */ /* 0x000fe20000010000 */
[-C--:B------:R-:W-:Y:S01]  /*1850*/  FFMA.FTZ R87, R34, R154.reuse, R87 ;  /* 0x0000009a22577223 */ /* 0x080fe20000010057 */
[----:B------:R-:W-:Y:S01]  /*1860*/  FMUL.FTZ R31, R47, R154 ;  /* 0x0000009a2f1f7220 */ /* 0x000fe20000410000 */
        /* <DEDUP_REMOVED lines=8> */
[----:B------:R-:W-:Y:S01]  /*18f0*/  FMUL.FTZ R33, R49, R158 ;  /* 0x0000009e31217220 */ /* 0x000fe20000410000 */
[----:B------:R-:W-:Y:S01]  /*1900*/  FMUL.FTZ R160, R197, R162 ;  /* 0x000000a2c5a07220 */ /* 0x000fe20000410000 */
[----:B------:R-:W-:Y:S01]  /*1910*/  FADD.FTZ R154, R35, R28 ;  /* 0x0000001c239a7221 */ /* 0x000fe20000010000 */
[----:B------:R-:W-:Y:S01]  /*1920*/  FFMA.FTZ R153, R25, R28, R152 ;  /* 0x0000001c19997223 */ /* 0x000fe20000010098 */
[----:B------:R-:W-:Y:S01]  /*1930*/  FADD.FTZ R162, -R193, R202 ;  /* 0x000000cac1a27221 */ /* 0x000fe20000010100 */
[----:B------:R-:W-:Y:S01]  /*1940*/  FMUL.FTZ R35, R51, R200 ;  /* 0x000000c833237220 */ /* 0x000fe20000410000 */
[----:B------:R-:W-:Y:S01]  /*1950*/  FADD.FTZ R155, R154, R33 ;  /* 0x000000219a9b7221 */ /* 0x000fe20000010000 */
[C---:B------:R-:W-:Y:S01]  /*1960*/  FFMA.FTZ R152, R160.reuse, R33, R153 ;  /* 0x00000021a0987223 */ /* 0x040fe20000010099 */
[----:B------:R-:W-:Y:S01]  /*1970*/  FMUL.FTZ R162, R197, R162 ;  /* 0x000000a2c5a27220 */ /* 0x000fe20000410000 */
[----:B------:R-:W-:Y:S01]  /*1980*/  FFMA.FTZ R89, R160, R158, R89 ;  /* 0x0000009ea0597223 */ /* 0x000fe20000010059 */
[----:B------:R-:W-:Y:S01]  /*1990*/  FADD.FTZ R154, R155, R30 ;  /* 0x0000001e9b9a7221 */ /* 0x000fe20000010000 */
[----:B------:R-:W-:Y:S01]  /*19a0*/  FFMA.FTZ R152, R27, R30, R152 ;  /* 0x0000001e1b987223 */ /* 0x000fe20000010098 */
[----:B------:R-:W-:Y:S01]  /*19b0*/  FADD.FTZ R123, R123, R200 ;  /* 0x000000c87b7b7221 */ /* 0x000fe20000010000 */
[----:B------:R-:W-:Y:S01]  /*19c0*/  FFMA.FTZ R91, R162, R200, R91 ;  /* 0x000000c8a25b7223 */ /* 0x000fe2000001005b */
[----:B------:R-:W-:Y:S01]  /*19d0*/  FADD.FTZ R199, R154, R35 ;  /* 0x000000239ac77221 */ /* 0x000fe20000010000 */
[----:B------:R-:W-:-:S07]  /*19e0*/  FFMA.FTZ R198, R162, R35, R152 ;  /* 0x00000023a2c67223 */ /* 0x000fce0000010098 */
.L_x_3086:
[----:B------:R-:W-:Y:S05]  /*19f0*/  BSYNC.RECONVERGENT B0 ;  /* 0x0000000000007941 */ /* 0x000fea0003800200 */
.L_x_3085:
        /* <DEDUP_REMOVED lines=8> */
[----:B------:R-:W2:Y:S01]  /*1a80*/  @P0 LDC.64 R168, c[0x0][0x438] ;  /* 0x00010e00ffa80b82 */ /* 0x000ea20000000a00 */
[----:B0-----:R-:W-:-:S06]  /*1a90*/  IMAD.WIDE.U32 R152, R156, 0x10, R152 ;  /* 0x000000109c987825 */ /* 0x001fcc00078e0098 */
[----:B------:R-:W3:Y:S01]  /*1aa0*/  LDG.E.128 R152, desc[UR4][R152.64] ;  /* 0x0000000498987981 */ /* 0x000ee2000c1e1d00 */
[----:B--2---:R-:W-:-:S04]  /*1ab0*/  @P0 IMAD.WIDE.U32 R168, R156, 0x10, R168 ;  /* 0x000000109ca80825 */ /* 0x004fc800078e00a8 */
[----:B-1----:R-:W-:Y:S01]  /*1ac0*/  IMAD.WIDE.U32 R156, R156, 0x10, R158 ;  /* 0x000000109c9c7825 */ /* 0x002fe200078e009e */
[----:B------:R0:W5:Y:S05]  /*1ad0*/  @P0 LDG.E.128 R148, desc[UR4][R168.64] ;  /* 0x00000004a8940981 */ /* 0x00016a000c1e1d00 */
[----:B------:R-:W2:Y:S01]  /*1ae0*/  LDG.E.128 R156, desc[UR4][R156.64] ;  /* 0x000000049c9c7981 */ /* 0x000ea2000c1e1d00 */
[C---:B---3--:R-:W-:Y:S02]  /*1af0*/  PRMT R161, R152.reuse, 0x7632, R161 ;  /* 0x0000763298a17816 */ /* 0x048fe400000000a1 */
[----:B------:R-:W-:Y:S02]  /*1b00*/  SHF.L.U32 R170, R152, 0x10, RZ ;  /* 0x0000001098aa7819 */ /* 0x000fe400000006ff */
[----:B0-----:R-:W-:-:S02]  /*1b10*/  SHF.L.U32 R168, R154, 0x10, RZ ;  /* 0x000000109aa87819 */ /* 0x001fc400000006ff */
[----:B------:R-:W-:Y:S02]  /*1b20*/  SHF.L.U32 R174, R155, 0x10, RZ ;  /* 0x000000109bae7819 */ /* 0x000fe400000006ff */
[----:B------:R-:W-:Y:S02]  /*1b30*/  PRMT R165, R153, 0x7632, R165 ;  /* 0x0000763299a57816 */ /* 0x000fe400000000a5 */
[----:B------:R-:W-:Y:S02]  /*1b40*/  SHF.L.U32 R152, R161, 0x10, RZ ;  /* 0x00000010a1987819 */ /* 0x000fe400000006ff */
[----:B------:R-:W-:Y:S01]  /*1b50*/  PRMT R167, R154, 0x7632, R167 ;  /* 0x000076329aa77816 */ /* 0x000fe200000000a7 */
[----:B------:R-:W-:Y:S01]  /*1b60*/  FADD.FTZ R178, -R193, R168 ;  /* 0x000000a8c1b27221 */ /* 0x000fe20000010100 */
[----:B------:R-:W-:Y:S01]  /*1b70*/  SHF.L.U32 R172, R153, 0x10, RZ ;  /* 0x0000001099ac7819 */ /* 0x000fe200000006ff */
[----:B------:R-:W-:Y:S01]  /*1b80*/  FADD.FTZ R182, -R193, R174 ;  /* 0x000000aec1b67221 */ /* 0x000fe20000010100 */
[----:B------:R-:W-:Y:S01]  /*1b90*/  SHF.L.U32 R154, R165, 0x10, RZ ;  /* 0x00000010a59a7819 */ /* 0x000fe200000006ff */
[----:B------:R-:W-:Y:S01]  /*1ba0*/  FADD.FTZ R174, -R193, R152 ;  /* 0x00000098c1ae7221 */ /* 0x000fe20000010100 */
[----:B------:R-:W-:Y:S01]  /*1bb0*/  SHF.L.U32 R168, R167, 0x10, RZ ;  /* 0x00000010a7a87819 */ /* 0x000fe200000006ff */
[----:B------:R-:W-:Y:S01]  /*1bc0*/  FADD.FTZ R170, -R193, R170 ;  /* 0x000000aac1aa7221 */ /* 0x000fe20000010100 */
[----:B--2---:R-:W-:-:S02]  /*1bd0*/  PRMT R152, R156, 0x7632, R152 ;  /* 0x000076329c987816 */ /* 0x004fc40000000098 */
[----:B------:R-:W-:Y:S01]  /*1be0*/  SHF.L.U32 R153, R156, 0x10, RZ ;  /* 0x000000109c997819 */ /* 0x000fe200000006ff */
[C---:B------:R-:W-:Y:S01]  /*1bf0*/  FADD.FTZ R172, -R193.reuse, R172 ;  /* 0x000000acc1ac7221 */ /* 0x040fe20000010100 */
[C---:B------:R-:W-:Y:S01]  /*1c00*/  FADD.FTZ R176, -R193.reuse, R154 ;  /* 0x0000009ac1b07221 */ /* 0x040fe20000010100 */
[----:B------:R-:W-:Y:S01]  /*1c10*/  SHF.L.U32 R171, R158, 0x10, RZ ;  /* 0x000000109eab7819 */ /* 0x000fe200000006ff */
[----:B------:R-:W-:Y:S01]  /*1c20*/  FADD.FTZ R180, -R193, R168 ;  /* 0x000000a8c1b47221 */ /* 0x000fe20000010100 */
[----:B------:R-:W-:Y:S01]  /*1c30*/  SHF.L.U32 R154, R152, 0x10, RZ ;  /* 0x00000010989a7819 */ /* 0x000fe200000006ff */
[C---:B-----5:R-:W-:Y:S01]  /*1c40*/  FMUL.FTZ R167, R197.reuse, R178 ;  /* 0x000000b2c5a77220 */ /* 0x060fe20000410000 */
[----:B------:R-:W-:Y:S01]  /*1c50*/  FMUL.FTZ R161, R197, R170 ;  /* 0x000000aac5a17220 */ /* 0x000fe20000410000 */
[----:B------:R-:W-:Y:S01]  /*1c60*/  FMUL.FTZ R168, R52, R153 ;  /* 0x0000009934a87220 */ /* 0x000fe20000410000 */
[----:B------:R-:W-:Y:S01]  /*1c70*/  PRMT R169, R155, 0x7632, R169 ;  /* 0x000076329ba97816 */ /* 0x000fe200000000a9 */
[----:B------:R-:W-:Y:S01]  /*1c80*/  FMUL.FTZ R165, R197, R172 ;  /* 0x000000acc5a57220 */ /* 0x000fe20000410000 */
[----:B------:R-:W-:Y:S01]  /*1c90*/  PRMT R155, R157, 0x7632, R155 ;  /* 0x000076329d9b7816 */ /* 0x000fe2000000009b */
[----:B------:R-:W-:Y:S01]  /*1ca0*/  FADD.FTZ R96, R96, R171 ;  /* 0x000000ab60607221 */ /* 0x000fe20000010000 */
[-C--:B------:R-:W-:Y:S01]  /*1cb0*/  FFMA.FTZ R128, R167, R171.reuse, R128 ;  /* 0x000000aba7807223 */ /* 0x080fe20000010080 */
[----:B------:R-:W-:Y:S01]  /*1cc0*/  FMUL.FTZ R172, R56, R171 ;  /* 0x000000ab38ac7220 */ /* 0x000fe20000410000 */
[----:B------:R-:W-:Y:S01]  /*1cd0*/  SHF.L.U32 R157, R157, 0x10, RZ ;  /* 0x000000109d9d7819 */ /* 0x000fe200000006ff */
[----:B------:R-:W-:Y:S01]  /*1ce0*/  FADD.FTZ R92, R92, R153 ;  /* 0x000000995c5c7221 */ /* 0x000fe20000010000 */
[----:B------:R-:W-:Y:S01]  /*1cf0*/  FFMA.FTZ R124, R161, R153, R124 ;  /* 0x00000099a17c7223 */ /* 0x000fe2000001007c */
[----:B------:R-:W-:Y:S01]  /*1d00*/  FADD.FTZ R152, R199, R168 ;  /* 0x000000a8c7987221 */ /* 0x000fe20000010000 */
[----:B------:R-:W-:Y:S01]  /*1d10*/  FMUL.FTZ R171, R53, R154 ;  /* 0x0000009a35ab7220 */ /* 0x000fe20000410000 */
[----:B------:R-:W-:Y:S01]  /*1d20*/  FMUL.FTZ R174, R197, R174 ;  /* 0x000000aec5ae7220 */ /* 0x000fe20000410000 */
[----:B------:R-:W-:Y:S01]  /*1d30*/  FFMA.FTZ R153, R161, R168, R198 ;  /* 0x000000a8a1997223 */ /* 0x000fe200000100c6 */
[----:B------:R-:W-:Y:S01]  /*1d40*/  SHF.L.U32 R156, R155, 0x10, RZ ;  /* 0x000000109b9c7819 */ /* 0x000fe200000006ff */
[----:B------:R-:W-:Y:S01]  /*1d50*/  FADD.FTZ R155, R152, R171 ;  /* 0x000000ab989b7221 */ /* 0x000fe20000010000 */
[----:B------:R-:W-:Y:S01]  /*1d60*/  PRMT R173, R159, 0x7632, R173 ;  /* 0x000076329fad7816 */ /* 0x000fe200000000ad */
[----:B------:R-:W-:Y:S01]  /*1d70*/  FMUL.FTZ R170, R54, R157 ;  /* 0x0000009d36aa7220 */ /* 0x000fe20000410000 */
[----:B------:R-:W-:Y:S01]  /*1d80*/  FFMA.FTZ R152, R174, R171, R153 ;  /* 0x000000abae987223 */ /* 0x000fe20000010099 */
[----:B------:R-:W-:Y:S01]  /*1d90*/  SHF.L.U32 R200, R169, 0x10, RZ ;  /* 0x00000010a9c87819 */ /* 0x000fe200000006ff */
[----:B------:R-:W-:Y:S01]  /*1da0*/  FADD.FTZ R93, R93, R154 ;  /* 0x0000009a5d5d7221 */ /* 0x000fe20000010000 */
[----:B------:R-:W-:Y:S01]  /*1db0*/  PRMT R169, R158, 0x7632, R169 ;  /* 0x000076329ea97816 */ /* 0x000fe200000000a9 */
[----:B------:R-:W-:Y:S01]  /*1dc0*/  FFMA.FTZ R125, R174, R154, R125 ;  /* 0x0000009aae7d7223 */ /* 0x000fe2000001007d */
[----:B------:R-:W-:Y:S01]  /*1dd0*/  SHF.L.U32 R202, R173, 0x10, RZ ;  /* 0x00000010adca7819 */ /* 0x000fe200000006ff */
[----:B------:R-:W-:Y:S01]  /*1de0*/  FMUL.FTZ R176, R197, R176 ;  /* 0x000000b0c5b07220 */ /* 0x000fe20000410000 */
[----:B------:R-:W-:Y:S01]  /*1df0*/  FMUL.FTZ R173, R55, R156 ;  /* 0x0000009c37ad7220 */ /* 0x000fe20000410000 */
[----:B------:R-:W-:Y:S01]  /*1e00*/  FADD.FTZ R154, R155, R170 ;  /* 0x000000aa9b9a7221 */ /* 0x000fe20000010000 */
[----:B------:R-:W-:Y:S01]  /*1e10*/  FFMA.FTZ R153, R165, R170, R152 ;  /* 0x000000aaa5997223 */ /* 0x000fe20000010098 */
[----:B------:R-:W-:-:S02]  /*1e20*/  SHF.L.U32 R158, R169, 0x10, RZ ;  /* 0x00000010a99e7819 */ /* 0x000fc400000006ff */
[----:B------:R-:W-:Y:S01]  /*1e30*/  FADD.FTZ R155, R154, R173 ;  /* 0x000000ad9a9b7221 */ /* 0x000fe20000010000 */
[----:B------:R-:W-:Y:S01]  /*1e40*/  FFMA.FTZ R152, R176, R173, R153 ;  /* 0x000000adb0987223 */ /* 0x000fe20000010099 */
[----:B------:R-:W-:Y:S01]  /*1e50*/  SHF.L.U32 R159, R159, 0x10, RZ ;  /* 0x000000109f9f7819 */ /* 0x000fe200000006ff */
[----:B------:R-:W-:Y:S01]  /*1e60*/  FMUL.FTZ R178, R197, R180 ;  /* 0x000000b4c5b27220 */ /* 0x000fe20000410000 */
[----:B------:R-:W-:Y:S01]  /*1e70*/  FMUL.FTZ R175, R57, R158 ;  /* 0x0000009e39af7220 */ /* 0x000fe20000410000 */
        /* <DEDUP_REMOVED lines=20> */
[----:B------:R-:W-:Y:S01]  /*1fc0*/  FFMA.FTZ R131, R182, R202, R131 ;  /* 0x000000cab6837223 */ /* 0x000fe20000010083 */
[----:B------:R-:W-:Y:S01]  /*1fd0*/  FADD.FTZ R199, R154, R177 ;  /* 0x000000b19ac77221 */ /* 0x000fe20000010000 */
[----:B------:R-:W-:-:S07]  /*1fe0*/  FFMA.FTZ R198, R182, R177, R152 ;  /* 0x000000b1b6c67223 */ /* 0x000fce0000010098 */
.L_x_3088:
[----:B------:R-:W-:Y:S05]  /*1ff0*/  BSYNC.RECONVERGENT B0 ;  /* 0x0000000000007941 */ /* 0x000fea0003800200 */
.L_x_3087:
        /* <DEDUP_REMOVED lines=43> */
[----:B0-----:R-:W-:Y:S01]  /*22b0*/  HFMA2 R192, -RZ, RZ, 1.875, 0 ;  /* 0x3f800000ffc07431 */ /* 0x001fe200000001ff */
[----:B------:R-:W-:Y:S01]  /*22c0*/  ISETP.NE.AND P0, PT, RZ, UR7, PT ;  /* 0x00000007ff007c0c */ /* 0x000fe2000bf05270 */
[----:B------:R-:W-:Y:S01]  /*22d0*/  BSSY.RECONVERGENT B0, `(.L_x_3089) ;  /* 0x0000340000007945 */ /* 0x000fe20003800200 */
[----:B------:R-:W-:Y:S02]  /*22e0*/  PRMT R206, R147, 0x7632, R206 ;  /* 0x0000763293ce7816 */ /* 0x000fe400000000ce */
[----:B------:R-:W-:Y:S02]  /*22f0*/  PRMT R203, R146, 0x7632, R203 ;  /* 0x0000763292cb7816 */ /* 0x000fe400000000cb */
[----:B------:R-:W-:Y:S02]  /*2300*/  PRMT R204, R145, 0x7632, R204 ;  /* 0x0000763291cc7816 */ /* 0x000fe400000000cc */
[----:B------:R-:W-:Y:S01]  /*2310*/  PRMT R205, R144, 0x7632, R205 ;  /* 0x0000763290cd7816 */ /* 0x000fe200000000cd */
[----:B---3--:R-:W-:Y:S01]  /*2320*/  FADD.FTZ R201, RZ, R152 ;  /* 0x00000098ffc97221 */ /* 0x008fe20000010000 */
[----:B------:R-:W-:-:S03]  /*2330*/  FADD.FTZ R152, RZ, R153 ;  /* 0x00000099ff987221 */ /* 0x000fc60000010000 */
[----:B------:R-:W-:Y:S01]  /*2340*/  FADD.FTZ R201, R154, R201 ;  /* 0x000000c99ac97221 */ /* 0x000fe20000010000 */
[----:B------:R-:W-:-:S03]  /*2350*/  FADD.FTZ R152, R155, R152 ;  /* 0x000000989b987221 */ /* 0x000fc60000010000 */
[----:B----4-:R-:W-:Y:S01]  /*2360*/  FADD.FTZ R201, R201, R156 ;  /* 0x0000009cc9c97221 */ /* 0x010fe20000010000 */
[----:B------:R-:W-:-:S03]  /*2370*/  FADD.FTZ R152, R152, R157 ;  /* 0x0000009d98987221 */ /* 0x000fc60000010000 */
[----:B------:R-:W-:Y:S01]  /*2380*/  FADD.FTZ R201, R158, R201 ;  /* 0x000000c99ec97221 */ /* 0x000fe20000010000 */
[----:B------:R-:W-:Y:S01]  /*2390*/  FADD.FTZ R152, R159, R152 ;  /* 0x000000989f987221 */ /* 0x000fe20000010000 */
[----:B------:R-:W-:Y:S02]  /*23a0*/  PRMT R158, R147, 0x7632, R158 ;  /* 0x00007632939e7816 */ /* 0x000fe4000000009e */
[----:B-1----:R-:W-:Y:S01]  /*23b0*/  PRMT R199, R151, 0x7632, R199 ;  /* 0x0000763297c77816 */ /* 0x002fe200000000c7 */
[----:B------:R-:W-:Y:S01]  /*23c0*/  FMUL.FTZ R193, R152, UR10 ;  /* 0x0000000a98c17c20 */ /* 0x000fe20008410000 */
[----:B------:R-:W-:Y:S02]  /*23d0*/  PRMT R200, R150, 0x7632, R200 ;  /* 0x0000763296c87816 */ /* 0x000fe400000000c8 */
[----:B------:R-:W-:Y:S02]  /*23e0*/  PRMT R202, R148, 0x7632, R202 ;  /* 0x0000763294ca7816 */ /* 0x000fe400000000ca */
[----:B--2---:R-:W-:Y:S01]  /*23f0*/  @P5 SHF.L.U32 R192, R198, 0x10, RZ ;  /* 0x00000010c6c05819 */ /* 0x004fe200000006ff */
[----:B------:R-:W-:Y:S01]  /*2400*/  FMUL.FTZ R198, R201, UR10 ;  /* 0x0000000ac9c67c20 */ /* 0x000fe20008410000 */
[----:B------:R-:W-:-:S04]  /*2410*/  PRMT R201, R149, 0x7632, R201 ;  /* 0x0000763295c97816 */ /* 0x000fc800000000c9 */
        /* <DEDUP_REMOVED lines=44> */
.L_x_3093:
        /* <DEDUP_REMOVED lines=40> */
.L_x_3094:
[----:B------:R-:W0:Y:S08]  /*2960*/  @P0 LDC.64 R158, c[0x0][0x478] ;  /* 0x00011e00ff9e0b82 */ /* 0x000e300000000a00 */
[----:B------:R-:W1:Y:S01]  /*2970*/  LDC.64 R156, c[0x0][0x468] ;  /* 0x00011a00ff9c7b82 */ /* 0x000e620000000a00 */
[----:B0-----:R-:W-:-:S05]  /*2980*/  @P0 IMAD.WIDE.U32 R158, R196, 0x10, R158 ;  /* 0x00000010c49e0825 */ /* 0x001fca00078e009e */
[----:B------:R0:W-:Y:S01]  /*2990*/  @P0 STG.E.128 desc[UR4][R158.64], R132 ;  /* 0x000000849e000986 */ /* 0x0001e2000c101d04 */
[C---:B-1----:R-:W-:Y:S01]  /*29a0*/  IMAD.WIDE.U32 R156, R196.reuse, 0x10, R156 ;  /* 0x00000010c49c7825 */ /* 0x042fe200078e009c */
[----:B------:R-:W-:-:S04]  /*29b0*/  IADD3 R196, PT, PT, R196, 0x80, RZ ;  /* 0x00000080c4c47810 */ /* 0x000fc80007ffe0ff */
[----:B------:R0:W-:Y:S03]  /*29c0*/  STG.E.128 desc[UR4][R156.64], R152 ;  /* 0x000000989c007986 */ /* 0x0001e6000c101d04 */
.L_x_3092:
[----:B------:R-:W-:Y:S05]  /*29d0*/  BSYNC.RECONVERGENT B1 ;  /* 0x0000000000017941 */ /* 0x000fea0003800200 */
.L_x_3091:
        /* <DEDUP_REMOVED lines=46> */
.L_x_3097:
        /* <DEDUP_REMOVED lines=36> */
.L_x_3098:
[----:B------:R-:W0:Y:S08]  /*2f00*/  @P0 LDC.64 R158, c[0x0][0x478] ;  /* 0x00011e00ff9e0b82 */ /* 0x000e300000000a00 */
[----:B------:R-:W1:Y:S01]  /*2f10*/  LDC.64 R156, c[0x0][0x468] ;  /* 0x00011a00ff9c7b82 */ /* 0x000e620000000a00 */
[----:B0-----:R-:W-:-:S05]  /*2f20*/  @P0 IMAD.WIDE.U32 R158, R196, 0x10, R158 ;  /* 0x00000010c49e0825 */ /* 0x001fca00078e009e */
[----:B------:R2:W-:Y:S01]  /*2f30*/  @P0 STG.E.128 desc[UR4][R158.64], R132 ;  /* 0x000000849e000986 */ /* 0x0005e2000c101d04 */
[C---:B-1----:R-:W-:Y:S01]  /*2f40*/  IMAD.WIDE.U32 R156, R196.reuse, 0x10, R156 ;  /* 0x00000010c49c7825 */ /* 0x042fe200078e009c */
[----:B------:R-:W-:-:S04]  /*2f50*/  IADD3 R196, PT, PT, R196, 0x80, RZ ;  /* 0x00000080c4c47810 */ /* 0x000fc80007ffe0ff */
[----:B------:R2:W-:Y:S03]  /*2f60*/  STG.E.128 desc[UR4][R156.64], R152 ;  /* 0x000000989c007986 */ /* 0x0005e6000c101d04 */
.L_x_3096:
[----:B------:R-:W-:Y:S05]  /*2f70*/  BSYNC.RECONVERGENT B1 ;  /* 0x0000000000017941 */ /* 0x000fea0003800200 */
.L_x_3095:
        /* <DEDUP_REMOVED lines=46> */
.L_x_3101:
        /* <DEDUP_REMOVED lines=36> */
.L_x_3102:
[----:B------:R-:W0:Y:S08]  /*34a0*/  @P0 LDC.64 R158, c[0x0][0x478] ;  /* 0x00011e00ff9e0b82 */ /* 0x000e300000000a00 */
[----:B------:R-:W1:Y:S01]  /*34b0*/  LDC.64 R156, c[0x0][0x468] ;  /* 0x00011a00ff9c7b82 */ /* 0x000e620000000a00 */
[----:B0-----:R-:W-:-:S05]  /*34c0*/  @P0 IMAD.WIDE.U32 R158, R196, 0x10, R158 ;  /* 0x00000010c49e0825 */ /* 0x001fca00078e009e */
[----:B------:R3:W-:Y:S01]  /*34d0*/  @P0 STG.E.128 desc[UR4][R158.64], R132 ;  /* 0x000000849e000986 */ /* 0x0007e2000c101d04 */
[C---:B-1----:R-:W-:Y:S01]  /*34e0*/  IMAD.WIDE.U32 R156, R196.reuse, 0x10, R156 ;  /* 0x00000010c49c7825 */ /* 0x042fe200078e009c */
[----:B------:R-:W-:-:S04]  /*34f0*/  IADD3 R196, PT, PT, R196, 0x80, RZ ;  /* 0x00000080c4c47810 */ /* 0x000fc80007ffe0ff */
[----:B------:R3:W-:Y:S03]  /*3500*/  STG.E.128 desc[UR4][R156.64], R152 ;  /* 0x000000989c007986 */ /* 0x0007e6000c101d04 */
.L_x_3100:
[----:B------:R-:W-:Y:S05]  /*3510*/  BSYNC.RECONVERGENT B1 ;  /* 0x0000000000017941 */ /* 0x000fea0003800200 */
.L_x_3099:
        /* <DEDUP_REMOVED lines=45> */
.L_x_3104:
        /* <DEDUP_REMOVED lines=36> */
.L_x_3105:
[----:B------:R-:W0:Y:S08]  /*3a30*/  @P0 LDC.64 R158, c[0x0][0x478] ;  /* 0x00011e00ff9e0b82 */ /* 0x000e300000000a00 */
[----:B------:R-:W1:Y:S01]  /*3a40*/  LDC.64 R156, c[0x0][0x468] ;  /* 0x00011a00ff9c7b82 */ /* 0x000e620000000a00 */
[----:B0-----:R-:W-:-:S05]  /*3a50*/  @P0 IMAD.WIDE.U32 R158, R196, 0x10, R158 ;  /* 0x00000010c49e0825 */ /* 0x001fca00078e009e */
[----:B------:R0:W-:Y:S01]  /*3a60*/  @P0 STG.E.128 desc[UR4][R158.64], R132 ;  /* 0x000000849e000986 */ /* 0x0001e2000c101d04 */
[----:B-1----:R-:W-:-:S05]  /*3a70*/  IMAD.WIDE.U32 R156, R196, 0x10, R156 ;  /* 0x00000010c49c7825 */ /* 0x002fca00078e009c */
[----:B------:R0:W-:Y:S01]  /*3a80*/  STG.E.128 desc[UR4][R156.64], R152 ;  /* 0x000000989c007986 */ /* 0x0001e2000c101d04 */
[----:B------:R-:W-:Y:S05]  /*3a90*/  BRA `(.L_x_3103) ;  /* 0x0000001c000c7947 */ /* 0x000fea0003800000 */
.L_x_3090:
        /* <DEDUP_REMOVED lines=17> */
[----:B------:R-:W-:Y:S01]  /*3bb0*/  SHF.L.U32 R206, R153, 0x10, RZ ;  /* 0x0000001099ce7819 */ /* 0x000fe200000006ff */
[----:B------:R-:W-:Y:S01]  /*3bc0*/  FADD.FTZ R211, R181, -R210 ;  /* 0x800000d2b5d37221 */ /* 0x000fe20000010000 */
[----:B------:R-:W-:Y:S01]  /*3bd0*/  FADD.FTZ R155, R164, -R155 ;  /* 0x8000009ba49b7221 */ /* 0x000fe20000010000 */
[----:B------:R-:W-:Y:S01]  /*3be0*/  SHF.L.U32 R154, R138, 0x10, RZ ;  /* 0x000000108a9a7819 */ /* 0x000fe200000006ff */
[----:B------:R-:W-:Y:S01]  /*3bf0*/  FADD.FTZ R209, R183, -R208 ;  /* 0x800000d0b7d17221 */ /* 0x000fe20000010000 */
[----:B------:R-:W-:Y:S01]  /*3c00*/  FFMA.FTZ R211, R197, R211, R152 ;  /* 0x000000d3c5d37223 */ /* 0x000fe20000010098 */
[----:B------:R-:W-:Y:S01]  /*3c10*/  FFMA.FTZ R208, R189, R193, R198 ;  /* 0x000000c1bdd07223 */ /* 0x000fe200000100c6 */
[----:B------:R-:W-:Y:S01]  /*3c20*/  FFMA.FTZ R215, R197, R155, R206 ;  /* 0x0000009bc5d77223 */ /* 0x000fe200000100ce */
[----:B------:R-:W-:Y:S01]  /*3c30*/  PRMT R153, R137, 0x7632, R153 ;  /* 0x0000763289997816 */ /* 0x000fe20000000099 */
[-C--:B------:R-:W-:Y:S01]  /*3c40*/  FFMA.FTZ R207, R188, R193.reuse, R198 ;  /* 0x000000c1bccf7223 */ /* 0x080fe200000100c6 */
[----:B------:R-:W-:Y:S01]  /*3c50*/  PRMT R152, R136, 0x7632, R152 ;  /* 0x0000763288987816 */ /* 0x000fe20000000098 */
[-CC-:B------:R-:W-:Y:S01]  /*3c60*/  FFMA.FTZ R210, R195, R193.reuse, R198.reuse ;  /* 0x000000c1c3d27223 */ /* 0x180fe200000100c6 */
[----:B------:R-:W-:Y:S01]  /*3c70*/  FFMA.FTZ R155, R194, R193, R198 ;  /* 0x000000c1c29b7223 */ /* 0x000fe200000100c6 */
        /* <DEDUP_REMOVED lines=28> */
.L_x_3108:
[----:B------:R-:W-:Y:S05]  /*3e40*/  BSYNC.RECONVERGENT B1 ;  /* 0x0000000000017941 */ /* 0x000fea0003800200 */
.L_x_3107:
[----:B------:R-:W-:Y:S04]  /*3e50*/  BSSY.RECONVERGENT B1, `(.L_x_3109) ;  /* 0x0000036000017945 */ /* 0x000fe80003800200 */
[----:B------:R-:W-:Y:S05]  /*3e60*/  @!P1 BRA `(.L_x_3110) ;  /* 0x0000000000d09947 */ /* 0x000fea0003800000 */
[-CC-:B0-----:R-:W-:Y:S01]  /*3e70*/  FFMA.FTZ R157, R13, R193.reuse, R198.reuse ;  /* 0x000000c10d9d7223 */ /* 0x181fe200000100c6 */
[C---:B------:R-:W-:Y:S01]  /*3e80*/  SHF.L.U32 R156, R143.reuse, 0x10, RZ ;  /* 0x000000108f9c7819 */ /* 0x040fe200000006ff */
        /* <DEDUP_REMOVED lines=11> */
[----:B------:R-:W-:Y:S01]  /*3f40*/  SHF.L.U32 R152, R152, 0x10, RZ ;  /* 0x0000001098987819 */ /* 0x000fe200000006ff */
[----:B------:R-:W-:Y:S01]  /*3f50*/  FADD.FTZ R155, R10, -R155 ;  /* 0x8000009b0a9b7221 */ /* 0x000fe20000010000 */
[----:B------:R-:W-:Y:S01]  /*3f60*/  FADD.FTZ R211, R19, -R208 ;  /* 0x800000d013d37221 */ /* 0x000fe20000010000 */
[----:B------:R-:W-:Y:S01]  /*3f70*/  FFMA.FTZ R208, R16, R193, R198 ;  /* 0x000000c110d07223 */ /* 0x000fe200000100c6 */
[C---:B------:R-:W-:Y:S01]  /*3f80*/  FFMA.FTZ R215, R197.reuse, R159, R206 ;  /* 0x0000009fc5d77223 */ /* 0x040fe200000100ce */
[C---:B------:R-:W-:Y:S01]  /*3f90*/  FFMA.FTZ R209, R197.reuse, R155, R154 ;  /* 0x0000009bc5d17223 */ /* 0x040fe2000001009a */
[----:B------:R-:W-:Y:S01]  /*3fa0*/  FFMA.FTZ R211, R197, R211, R152 ;  /* 0x000000d3c5d37223 */ /* 0x000fe20000010098 */
[----:B------:R-:W-:Y:S01]  /*3fb0*/  PRMT R153, R141, 0x7632, R153 ;  /* 0x000076328d997816 */ /* 0x000fe20000000099 */
[-CC-:B------:R-:W-:Y:S01]  /*3fc0*/  FFMA.FTZ R159, R9, R193.reuse, R198.reuse ;  /* 0x000000c1099f7223 */ /* 0x180fe200000100c6 */
[-C--:B------:R-:W-:Y:S01]  /*3fd0*/  FFMA.FTZ R155, R7, R193.reuse, R198 ;  /* 0x000000c1079b7223 */ /* 0x080fe200000100c6 */
[----:B------:R-:W-:Y:S01]  /*3fe0*/  PRMT R152, R140, 0x7632, R152 ;  /* 0x000076328c987816 */ /* 0x000fe20000000098 */
        /* <DEDUP_REMOVED lines=28> */
.L_x_3110:
[----:B------:R-:W-:Y:S05]  /*41b0*/  BSYNC.RECONVERGENT B1 ;  /* 0x0000000000017941 */ /* 0x000fea0003800200 */
.L_x_3109:
[----:B------:R-:W-:Y:S04]  /*41c0*/  BSSY.RECONVERGENT B1, `(.L_x_3111) ;  /* 0x0000032000017945 */ /* 0x000fe80003800200 */
[----:B------:R-:W-:Y:S05]  /*41d0*/  @!P2 BRA `(.L_x_3112) ;  /* 0x0000000000c0a947 */ /* 0x000fea0003800000 */
[-CC-:B01----:R-:W-:Y:S01]  /*41e0*/  FFMA.FTZ R155, R27, R193.reuse, R198.reuse ;  /* 0x000000c11b9b7223 */ /* 0x183fe200000100c6 */
[----:B------:R-:W-:Y:S01]  /*41f0*/  SHF.L.U32 R156, R147, 0x10, RZ ;  /* 0x00000010939c7819 */ /* 0x000fe200000006ff */
[-CC-:B------:R-:W-:Y:S01]  /*4200*/  FFMA.FTZ R153, R25, R193.reuse, R198.reuse ;  /* 0x000000c119997223 */ /* 0x180fe200000100c6 */
[-CC-:B------:R-:W-:Y:S01]  /*4210*/  FFMA.FTZ R208, R162, R193.reuse, R198.reuse ;  /* 0x000000c1a2d07223 */ /* 0x180fe200000100c6 */
[----:B------:R-:W-:Y:S01]  /*4220*/  FADD.FTZ R155, R30, -R155 ;  /* 0x8000009b1e9b7221 */ /* 0x000fe20000010000 */
[----:B------:R-:W-:Y:S01]  /*4230*/  SHF.L.U32 R152, R146, 0x10, RZ ;  /* 0x0000001092987819 */ /* 0x000fe200000006ff */
[----:B------:R-:W-:Y:S01]  /*4240*/  FFMA.FTZ R206, R160, R193, R198 ;  /* 0x000000c1a0ce7223 */ /* 0x000fe200000100c6 */
        /* <DEDUP_REMOVED lines=8> */
[-CC-:B------:R-:W-:Y:S01]  /*42d0*/  FFMA.FTZ R155, R23, R193.reuse, R198.reuse ;  /* 0x000000c1179b7223 */ /* 0x180fe200000100c6 */
[-CC-:B------:R-:W-:Y:S01]  /*42e0*/  FFMA.FTZ R208, R34, R193.reuse, R198.reuse ;  /* 0x000000c122d07223 */ /* 0x180fe200000100c6 */
        /* <DEDUP_REMOVED lines=31> */
.L_x_3112:
[----:B------:R-:W-:Y:S05]  /*44e0*/  BSYNC.RECONVERGENT B1 ;  /* 0x0000000000017941 */ /* 0x000fea0003800200 */
.L_x_3111:
        /* <DEDUP_REMOVED lines=49> */
.L_x_3106:
        /* <DEDUP_REMOVED lines=20> */
[----:B------:R-:W-:Y:S01]  /*4940*/  PRMT R152, R138, 0x7632, R152 ;  /* 0x000076328a987816 */ /* 0x000fe20000000098 */
[-CC-:B------:R-:W-:Y:S01]  /*4950*/  FFMA.FTZ R132, R185, R193.reuse, R198.reuse ;  /* 0x000000c1b9847223 */ /* 0x180fe200000100c6 */
[-CC-:B------:R-:W-:Y:S01]  /*4960*/  FFMA.FTZ R208, R184, R193.reuse, R198.reuse ;  /* 0x000000c1b8d07223 */ /* 0x180fe200000100c6 */
[----:B------:R-:W-:Y:S01]  /*4970*/  PRMT R207, R139, 0x7632, R207 ;  /* 0x000076328bcf7816 */ /* 0x000fe200000000cf */
[----:B------:R-:W1:Y:S01]  /*4980*/  LDC.64 R156, c[0x0][0x468] ;  /* 0x00011a00ff9c7b82 */ /* 0x000e620000000a00 */
        /* <DEDUP_REMOVED lines=36> */
.L_x_3114:
[----:B------:R-:W-:Y:S05]  /*4bd0*/  BSYNC.RECONVERGENT B1 ;  /* 0x0000000000017941 */ /* 0x000fea0003800200 */
.L_x_3113:
        /* <DEDUP_REMOVED lines=23> */
[-CC-:B------:R-:W-:Y:S01]  /*4d50*/  FFMA.FTZ R207, R13, R193.reuse, R198.reuse ;  /* 0x000000c10dcf7223 */ /* 0x180fe200000100c6 */
        /* <DEDUP_REMOVED lines=37> */
.L_x_3116:
[----:B------:R-:W-:Y:S05]  /*4fb0*/  BSYNC.RECONVERGENT B1 ;  /* 0x0000000000017941 */ /* 0x000fea0003800200 */
.L_x_3115:
        /* <DEDUP_REMOVED lines=30> */
[----:B------:R-:W-:Y:S01]  /*51a0*/  SHF.L.U32 R209, R147, 0x10, RZ ;  /* 0x0000001093d17819 */ /* 0x000fe200000006ff */
[----:B------:R-:W-:Y:S01]  /*51b0*/  FADD.FTZ R135, R35, -R204 ;  /* 0x800000cc23877221 */ /* 0x000fe20000010000 */
[C---:B------:R-:W-:Y:S01]  /*51c0*/  FFMA.FTZ R203, R197.reuse, R132, R134 ;  /* 0x00000084c5cb7223 */ /* 0x040fe20000010086 */
[----:B------:R-:W-:Y:S01]  /*51d0*/  FFMA.FTZ R207, R197, R152, R207 ;  /* 0x00000098c5cf7223 */ /* 0x000fe200000100cf */
[----:B------:R-:W-:Y:S01]  /*51e0*/  FMUL.FTZ R152, R133, R192 ;  /* 0x000000c085987220 */ /* 0x000fe20000410000 */
[C---:B------:R-:W-:Y:S01]  /*51f0*/  FFMA.FTZ R209, R197.reuse, R154, R209 ;  /* 0x0000009ac5d17223 */ /* 0x040fe200000100d1 */
[----:B------:R-:W-:Y:S01]  /*5200*/  FFMA.FTZ R135, R197, R135, R206 ;  /* 0x00000087c5877223 */ /* 0x000fe200000100ce */
[----:B------:R-:W-:Y:S01]  /*5210*/  F2FP.BF16.F32.PACK_AB R132, R205, R133 ;  /* 0x00000085cd84723e */ /* 0x000fe200000010ff */
[-C--:B------:R-:W-:Y:S01]  /*5220*/  FMUL.FTZ R154, R153, R192.reuse ;  /* 0x000000c0999a7220 */ /* 0x080fe20000410000 */
[C---:B------:R-:W-:Y:S01]  /*5230*/  F2FP.BF16.F32.PACK_AB R133, R155.reuse, R153 ;  /* 0x000000999b85723e */ /* 0x040fe200000010ff */
[-C--:B------:R-:W-:Y:S01]  /*5240*/  FMUL.FTZ R153, R155, R192.reuse ;  /* 0x000000c09b997220 */ /* 0x080fe20000410000 */
[----:B------:R-:W-:Y:S01]  /*5250*/  F2FP.BF16.F32.PACK_AB R134, R207, R203 ;  /* 0x000000cbcf86723e */ /* 0x000fe200000010ff */
[-C--:B------:R-:W-:Y:S01]  /*5260*/  FMUL.FTZ R205, R205, R192.reuse ;  /* 0x000000c0cdcd7220 */ /* 0x080fe20000410000 */
[-C--:B------:R-:W-:Y:S01]  /*5270*/  FMUL.FTZ R204, R203, R192.reuse ;  /* 0x000000c0cbcc7220 */ /* 0x080fe20000410000 */
[-C--:B------:R-:W-:Y:S01]  /*5280*/  FMUL.FTZ R207, R207, R192.reuse ;  /* 0x000000c0cfcf7220 */ /* 0x080fe20000410000 */
[-C--:B------:R-:W-:Y:S01]  /*5290*/  FMUL.FTZ R206, R209, R192.reuse ;  /* 0x000000c0d1ce7220 */ /* 0x080fe20000410000 */
[C---:B------:R-:W-:Y:S01]  /*52a0*/  FMUL.FTZ R155, R135.reuse, R192 ;  /* 0x000000c0879b7220 */ /* 0x040fe20000410000 */
[----:B------:R-:W-:Y:S01]  /*52b0*/  F2FP.BF16.F32.PACK_AB R135, R135, R209 ;  /* 0x000000d18787723e */ /* 0x000fe200000010ff */
[----:B0-----:R-:W-:Y:S01]  /*52c0*/  IMAD.WIDE.U32 R158, R196, 0x10, R158 ;  /* 0x00000010c49e7825 */ /* 0x001fe200078e009e */
        /* <DEDUP_REMOVED lines=8> */
.L_x_3118:
[----:B------:R-:W-:Y:S05]  /*5350*/  BSYNC.RECONVERGENT B1 ;  /* 0x0000000000017941 */ /* 0x000fea0003800200 */
.L_x_3117:
        /* <DEDUP_REMOVED lines=55> */
.L_x_3103:
[----:B------:R-:W-:Y:S05]  /*56d0*/  BSYNC.RECONVERGENT B0 ;  /* 0x0000000000007941 */ /* 0x000fea0003800200 */
.L_x_3089:
[----:B01234-:R-:W0:Y:S01]  /*56e0*/  LDC.64 R152, c[0x0][0x380] ;  /* 0x0000e000ff987b82 */ /* 0x01fe220000000a00 */
[----:B------:R-:W-:Y:S02]  /*56f0*/  PLOP3.LUT P6, PT, P6, PT, PT, 0x8, 0x80 ;  /* 0x000000000080781c */ /* 0x000fe400037ce170 */
[----:B0-----:R-:W-:-:S04]  /*5700*/  IADD3 R0, PT, PT, R0, R152, RZ ;  /* 0x0000009800007210 */ /* 0x001fc80007ffe0ff */
[----:B------:R-:W-:-:S13]  /*5710*/  ISETP.GE.AND P0, PT, R0, R153, PT ;  /* 0x000000990000720c */ /* 0x000fda0003f06270 */
[----:B------:R-:W-:Y:S05]  /*5720*/  @!P0 BRA `(.L_x_3119) ;  /* 0xffffffac00f08947 */ /* 0x000fea000383ffff */
.L_x_3080:
        /* <DEDUP_REMOVED lines=39> */
.L_x_3120:
        /* <DEDUP_REMOVED lines=14> */
.L_x_15618:


//--------------------- .text._ZN10layer_norm13ln_bwd_kernelINS_13Kernel_traitsIf13__nv_bfloat16S2_S2_fjLj4096ELj1ELj1ELj4ELj16ENS_18Kernel_traits_baseILj4096EfS2_S2_S2_fjLj128EEEEELb0ELb0ELb0ELb1EEEvNS_9BwdParamsE --------------------------
	.section	.text._ZN10layer_norm13ln_bwd_kernelINS_13Kernel_traitsIf13__nv_bfloat16S2_S2_fjLj4096ELj1ELj1ELj4ELj16ENS_18Kernel_traits_baseILj4096EfS2_S2_S2_fjLj128EEEEELb0ELb0ELb0ELb1EEEvNS_9BwdParamsE,"ax",@progbits
	.align	128
        .global         _ZN10layer_norm13ln_bwd_kernelINS_13Kernel_traitsIf13__nv_bfloat16S2_S2_fjLj4096ELj1ELj1ELj4ELj16ENS_18Kernel_traits_baseILj4096EfS2_S2_S2_fjLj128EEEEELb0ELb0ELb0ELb1EEEvNS_9BwdParamsE
        .type           _ZN10layer_norm13ln_bwd_kernelINS_13Kernel_traitsIf13__nv_bfloat16S2_S2_fjLj4096ELj1ELj1ELj4ELj16ENS_18Kernel_traits_baseILj4096EfS2_S2_S2_fjLj128EEEEELb0ELb0ELb0ELb1EEEvNS_9BwdParamsE,@function
        .size           _ZN10layer_norm13ln_bwd_kernelINS_13Kernel_traitsIf13__nv_bfloat16S2_S2_fjLj4096ELj1ELj1ELj4ELj16ENS_18Kernel_traits_baseILj4096EfS2_S2_S2_fjLj128EEEEELb0ELb0ELb0ELb1EEEvNS_9BwdParamsE,(.L_x_15619 - _ZN10layer_norm13ln_bwd_kernelINS_13Kernel_traitsIf13__nv_bfloat16S2_S2_fjLj4096ELj1ELj1ELj4ELj16ENS_18Kernel_traits_baseILj4096EfS2_S2_S2_fjLj128EEEEELb0ELb0ELb0ELb1EEEvNS_9BwdParamsE)
        .other          _ZN10layer_norm13ln_bwd_kernelINS_13Kernel_traitsIf13__nv_bfloat16S2_S2_fjLj4096ELj1ELj1ELj4ELj16ENS_18Kernel_traits_baseILj4096EfS2_S2_S2_fjLj128EEEEELb0ELb0ELb0ELb1EEEvNS_9BwdParamsE,@"STO_CUDA_ENTRY STV_DEFAULT"
_ZN10layer_norm13ln_bwd_kernelINS_13Kernel_traitsIf13__nv_bfloat16S2_S2_fjLj4096ELj1ELj1ELj4ELj16ENS_18Kernel_traits_baseILj4096EfS2_S2_S2_fjLj128EEEEELb0ELb0ELb0ELb1EEEvNS_9BwdParamsE:
.text._ZN10layer_norm13ln_bwd_kernelINS_13Kernel_traitsIf13__nv_bfloat16S2_S2_fjLj4096ELj1ELj1ELj4ELj16ENS_18Kernel_traits_baseILj4096EfS2_S2_S2_fjLj128EEEEELb0ELb0ELb0ELb1EEEvNS_9BwdParamsE:
        /* <DEDUP_REMOVED lines=61> */
[----:B0-----:R-:W5:Y:S01]  /*03d0*/  LDG.E.128 R32, desc[UR4][R2.64] ;  /* 0x0000000402207981 */ /* 0x001f62000c1e1d00 */
[----:B------:R-:W-:-:S02]  /*03e0*/  CS2R R144, SRZ ;  /* 0x0000000000907805 */ /* 0x000fc4000001ff00 */
[----:B------:R-:W-:Y:S02]  /*03f0*/  CS2R R112, SRZ ;  /* 0x0000000000707805 */ /* 0x000fe4000001ff00 */
[----:B--2---:R-:W-:Y:S01]  /*0400*/  ISETP.NE.U32.AND P1, PT, R36, RZ, PT ;  /* 0x000000ff2400720c */ /* 0x004fe20003f25070 */
[----:B------:R-:W5:Y:S01]  /*0410*/  LDG.E.128 R28, desc[UR4][R2.64+0x10] ;  /* 0x00001004021c7981 */ /* 0x000f62000c1e1d00 */
[----:B------:R-:W-:Y:S02]  /*0420*/  CS2R R114, SRZ ;  /* 0x0000000000727805 */ /* 0x000fe4000001ff00 */
[----:B------:R-:W-:Y:S02]  /*0430*/  CS2R R116, SRZ ;  /* 0x0000000000747805 */ /* 0x000fe4000001ff00 */
[----:B------:R-:W-:Y:S01]  /*0440*/  ISETP.NE.AND.EX P1, PT, R37, RZ, PT, P1 ;  /* 0x000000ff2500720c */ /* 0x000fe20003f25310 */
        /* <DEDUP_REMOVED lines=14> */
[----:B------:R-:W-:Y:S01]  /*0530*/  MOV R147, RZ ;  /* 0x000000ff00937202 */ /* 0x000fe20000000f00 */
[----:B------:R-:W0:Y:S01]  /*0540*/  LDCU.U8 UR7, c[0x0][0x410] ;  /* 0x00008200ff0777ac */ /* 0x000e220008000000 */
[----:B------:R-:W5:Y:S01]  /*0550*/  LDG.E.128 R8, desc[UR4][R2.64+0x3000] ;  /* 0x0030000402087981 */ /* 0x000f62000c1e1d00 */
[----:B------:R-:W-:Y:S01]  /*0560*/  MOV R148, UR6 ;  /* 0x0000000600947c02 */ /* 0x000fe20008000f00 */
[----:B------:R-:W1:Y:S02]  /*0570*/  LDCU UR10, c[0x0][0x388] ;  /* 0x00007100ff0a77ac */ /* 0x000e640008000800 */
[----:B------:R2:W5:Y:S01]  /*0580*/  LDG.E.128 R4, desc[UR4][R2.64+0x3010] ;  /* 0x0030100402047981 */ /* 0x000562000c1e1d00 */
[----:B------:R-:W3:Y:S01]  /*0590*/  LDCU UR11, c[0x0][0x400] ;  /* 0x00008000ff0b77ac */ /* 0x000ee20008000800 */
[----:B------:R-:W4:Y:S01]  /*05a0*/  LDCU.64 UR12, c[0x0][0x478] ;  /* 0x00008f00ff0c77ac */ /* 0x000f220008000a00 */
[----:B--2---:R-:W-:Y:S01]  /*05b0*/  CS2R R2, SRZ ;  /* 0x0000000000027805 */ /* 0x004fe2000001ff00 */
[----:B------:R-:W2:Y:S06]  /*05c0*/  LDCU.64 UR8, c[0x0][0x438] ;  /* 0x00008700ff0877ac */ /* 0x000eac0008000a00 */
.L_x_3126:
[----:B------:R-:W0:Y:S01]  /*05d0*/  LDC.64 R76, c[0x0][0x3a8] ;  /* 0x0000ea00ff4c7b82 */ /* 0x000e220000000a00 */
[----:B-1----:R-:W-:-:S05]  /*05e0*/  IMAD R0, R148, UR10, RZ ;  /* 0x0000000a94007c24 */ /* 0x002fca000f8e02ff */
[----:B------:R-:W-:Y:S02]  /*05f0*/  SHF.R.S32.HI R53, RZ, 0x1f, R0 ;  /* 0x0000001fff357819 */ /* 0x000fe40000011400 */
[----:B------:R-:W1:Y:S02]  /*0600*/  LDC.64 R80, c[0x0][0x428] ;  /* 0x00010a00ff507b82 */ /* 0x000e640000000a00 */
[----:B------:R-:W-:-:S04]  /*0610*/  LEA.HI R53, R53, R0, RZ, 0x3 ;  /* 0x0000000035357211 */ /* 0x000fc800078f18ff */
[----:B------:R-:W-:Y:S02]  /*0620*/  LEA.HI.SX32 R155, R53, R110, 0x1d ;  /* 0x0000006e359b7211 */ /* 0x000fe400078feaff */
[----:B------:R-:W3:Y:S03]  /*0630*/  LDC.64 R156, c[0x0][0x3c0] ;  /* 0x0000f000ff9c7b82 */ /* 0x000ee60000000a00 */
[----:B0-----:R-:W-:-:S05]  /*0640*/  IMAD.WIDE.U32 R52, R155, 0x10, R76 ;  /* 0x000000109b347825 */ /* 0x001fca00078e004c */
[----:B------:R-:W0:Y:S01]  /*0650*/  LDC.64 R158, c[0x0][0x3c8] ;  /* 0x0000f200ff9e7b82 */ /* 0x000e220000000a00 */
[----:B------:R-:W4:Y:S01]  /*0660*/  LDG.E.128 R52, desc[UR4][R52.64] ;  /* 0x0000000434347981 */ /* 0x000f22000c1e1d00 */
[C---:B------:R-:W-:Y:S01]  /*0670*/  IADD3 R149, PT, PT, R155.reuse, 0x80, RZ ;  /* 0x000000809b957810 */ /* 0x040fe20007ffe0ff */
[C---:B-1----:R-:W-:Y:S01]  /*0680*/  IMAD.WIDE.U32 R56, R155.reuse, 0x10, R80 ;  /* 0x000000109b387825 */ /* 0x042fe200078e0050 */
[----:B------:R-:W-:-:S03]  /*0690*/  IADD3 R151, PT, PT, R155, 0x100, RZ ;  /* 0x000001009b977810 */ /* 0x000fc60007ffe0ff */
[----:B------:R-:W-:Y:S01]  /*06a0*/  IMAD.WIDE.U32 R60, R149, 0x10, R76 ;  /* 0x00000010953c7825 */ /* 0x000fe200078e004c */
[----:B------:R-:W-:Y:S01]  /*06b0*/  IADD3 R153, PT, PT, R155, 0x180, RZ ;  /* 0x000001809b997810 */ /* 0x000fe20007ffe0ff */
[----:B------:R-:W4:Y:S02]  /*06c0*/  LDG.E.128 R56, desc[UR4][R56.64] ;  /* 0x0000000438387981 */ /* 0x000f24000c1e1d00 */
[----:B------:R-:W-:Y:S02]  /*06d0*/  IMAD.WIDE.U32 R64, R149, 0x10, R80 ;  /* 0x0000001095407825 */ /* 0x000fe400078e0050 */
[----:B------:R-:W4:Y:S02]  /*06e0*/  LDG.E.128 R60, desc[UR4][R60.64] ;  /* 0x000000043c3c7981 */ /* 0x000f24000c1e1d00 */
[----:B---3--:R-:W-:Y:S02]  /*06f0*/  IMAD.WIDE R156, R148, 0x4, R156 ;  /* 0x00000004949c7825 */ /* 0x008fe400078e029c */
[----:B------:R-:W3:Y:S02]  /*0700*/  LDG.E.128 R64, desc[UR4][R64.64] ;  /* 0x0000000440407981 */ /* 0x000ee4000c1e1d00 */
[----:B------:R-:W-:-:S02]  /*0710*/  IMAD.WIDE.U32 R68, R151, 0x10, R76 ;  /* 0x0000001097447825 */ /* 0x000fc400078e004c */
[----:B------:R1:W3:Y:S02]  /*0720*/  LDG.E R173, desc[UR4][R156.64] ;  /* 0x000000049cad7981 */ /* 0x0002e4000c1e1900 */
[----:B------:R-:W-:Y:S02]  /*0730*/  IMAD.WIDE.U32 R72, R151, 0x10, R80 ;  /* 0x0000001097487825 */ /* 0x000fe400078e0050 */
[----:B------:R-:W3:Y:S02]  /*0740*/  LDG.E.128 R68, desc[UR4][R68.64] ;  /* 0x0000000444447981 */ /* 0x000ee4000c1e1d00 */
[----:B------:R-:W-:Y:S02]  /*0750*/  IMAD.WIDE.U32 R76, R153, 0x10, R76 ;  /* 0x00000010994c7825 */ /* 0x000fe400078e004c */
[----:B------:R-:W3:Y:S02]  /*0760*/  LDG.E.128 R72, desc[UR4][R72.64] ;  /* 0x0000000448487981 */ /* 0x000ee4000c1e1d00 */
[----:B0-----:R-:W-:-:S02]  /*0770*/  IMAD.WIDE R158, R148, 0x4, R158 ;  /* 0x00000004949e7825 */ /* 0x001fc400078e029e */
[----:B------:R-:W3:Y:S04]  /*0780*/  LDG.E.128 R76, desc[UR4][R76.64] ;  /* 0x000000044c4c7981 */ /* 0x000ee8000c1e1d00 */
[----:B------:R0:W3:Y:S01]  /*0790*/  LDG.E R150, desc[UR4][R158.64] ;  /* 0x000000049e967981 */ /* 0x0000e2000c1e1900 */
[----:B------:R-:W-:-:S06]  /*07a0*/  IMAD.WIDE.U32 R80, R153, 0x10, R80 ;  /* 0x0000001099507825 */ /* 0x000fcc00078e0050 */
[----:B------:R-:W3:Y:S01]  /*07b0*/  LDG.E.128 R80, desc[UR4][R80.64] ;  /* 0x0000000450507981 */ /* 0x000ee2000c1e1d00 */
[----:B--2---:R-:W-:-:S04]  /*07c0*/  ISETP.NE.U32.AND P0, PT, RZ, UR8, PT ;  /* 0x00000008ff007c0c */ /* 0x004fc8000bf05070 */
[----:B------:R-:W-:Y:S02]  /*07d0*/  ISETP.NE.AND.EX P0, PT, RZ, UR9, PT, P0 ;  /* 0x00000009ff007c0c */ /* 0x000fe4000bf05300 */
[----:B------:R-:W-:Y:S02]  /*07e0*/  ISETP.NE.AND P3, PT, RZ, UR7, PT ;  /* 0x00000007ff007c0c */ /* 0x000fe4000bf65270 */
[C---:B----4-:R-:W-:Y:S02]  /*07f0*/  PRMT R0, R52.reuse, 0x7632, R0 ;  /* 0x0000763234007816 */ /* 0x050fe40000000000 */
[----:B------:R-:W-:Y:S02]  /*0800*/  SHF.L.U32 R183, R52, 0x10, RZ ;  /* 0x0000001034b77819 */ /* 0x000fe400000006ff */
[C---:B------:R-:W-:Y:S02]  /*0810*/  PRMT R154, R53.reuse, 0x7632, R154 ;  /* 0x00007632359a7816 */ /* 0x040fe4000000009a */
[----:B------:R-:W-:-:S03]  /*0820*/  SHF.L.U32 R187, R53, 0x10, RZ ;  /* 0x0000001035bb7819 */ /* 0x000fc600000006ff */
[----:B------:R-:W2:Y:S01]  /*0830*/  @P0 LDC.64 R52, c[0x0][0x438] ;  /* 0x00010e00ff340b82 */ /* 0x000ea20000000a00 */
[C---:B------:R-:W-:Y:S02]  /*0840*/  PRMT R166, R54.reuse, 0x7632, R166 ;  /* 0x0000763236a67816 */ /* 0x040fe400000000a6 */
[----:B------:R-:W-:Y:S02]  /*0850*/  SHF.L.U32 R185, R54, 0x10, RZ ;  /* 0x0000001036b97819 */ /* 0x000fe400000006ff */
[C---:B-1----:R-:W-:Y:S02]  /*0860*/  PRMT R156, R55.reuse, 0x7632, R156 ;  /* 0x00007632379c7816 */ /* 0x042fe4000000009c */
[----:B------:R-:W-:Y:S02]  /*0870*/  SHF.L.U32 R229, R55, 0x10, RZ ;  /* 0x0000001037e57819 */ /* 0x000fe400000006ff */
[C---:B------:R-:W-:Y:S01]  /*0880*/  PRMT R174, R58.reuse, 0x7632, R174 ;  /* 0x000076323aae7816 */ /* 0x040fe200000000ae */
[----:B------:R-:W1:Y:S01]  /*0890*/  @P0 LDC.64 R54, c[0x0][0x438] ;  /* 0x00010e00ff360b82 */ /* 0x000e620000000a00 */
[----:B0-----:R-:W-:-:S02]  /*08a0*/  SHF.L.U32 R159, R58, 0x10, RZ ;  /* 0x000000103a9f7819 */ /* 0x001fc400000006ff */
[C---:B------:R-:W-:Y:S02]  /*08b0*/  PRMT R176, R59.reuse, 0x7632, R176 ;  /* 0x000076323bb07816 */ /* 0x040fe400000000b0 */
[----:B------:R-:W-:Y:S02]  /*08c0*/  SHF.L.U32 R161, R59, 0x10, RZ ;  /* 0x000000103ba17819 */ /* 0x000fe400000006ff */
[C---:B------:R-:W-:Y:S01]  /*08d0*/  PRMT R167, R60.reuse, 0x7632, R167 ;  /* 0x000076323ca77816 */ /* 0x040fe200000000a7 */
[----:B------:R-:W0:Y:S01]  /*08e0*/  @P1 LDC.64 R58, c[0x0][0x3e0] ;  /* 0x0000f800ff3a1b82 */ /* 0x000e220000000a00 */
[----:B------:R-:W-:Y:S02]  /*08f0*/  SHF.L.U32 R213, R60, 0x10, RZ ;  /* 0x000000103cd57819 */ /* 0x000fe400000006ff */
[C---:B------:R-:W-:Y:S02]  /*0900*/  PRMT R169, R61.reuse, 0x7632, R169 ;  /* 0x000076323da97816 */ /* 0x040fe400000000a9 */
[----:B------:R-:W-:-:S03]  /*0910*/  SHF.L.U32 R215, R61, 0x10, RZ ;  /* 0x000000103dd77819 */ /* 0x000fc600000006ff */
[----:B------:R-:W4:Y:S01]  /*0920*/  @P0 LDC.64 R60, c[0x0][0x438] ;  /* 0x00010e00ff3c0b82 */ /* 0x000f220000000a00 */
[----:B---3--:R-:W-:Y:S02]  /*0930*/  FSEL R182, R173, RZ, !P3 ;  /* 0x000000ffadb67208 */ /* 0x008fe40005800000 */
[C---:B------:R-:W-:Y:S02]  /*0940*/  PRMT R170, R66.reuse, 0x7632, R170 ;  /* 0x0000763242aa7816 */ /* 0x040fe400000000aa */
[----:B------:R-:W-:Y:S02]  /*0950*/  SHF.L.U32 R165, R66, 0x10, RZ ;  /* 0x0000001042a57819 */ /* 0x000fe400000006ff */
[----:B------:R-:W-:Y:S02]  /*0960*/  PRMT R66, R69, 0x7632, R66 ;  /* 0x0000763245427816 */ /* 0x000fe40000000042 */
[C---:B------:R-:W-:Y:S02]  /*0970*/  PRMT R168, R56.reuse, 0x7632, R168 ;  /* 0x0000763238a87816 */ /* 0x040fe400000000a8 */
[----:B------:R-:W-:-:S02]  /*0980*/  SHF.L.U32 R152, R56, 0x10, RZ ;  /* 0x0000001038987819 */ /* 0x000fc400000006ff */
[C---:B------:R-:W-:Y:S02]  /*0990*/  PRMT R171, R62.reuse, 0x7632, R171 ;  /* 0x000076323eab7816 */ /* 0x040fe400000000ab */
[----:B------:R-:W-:Y:S02]  /*09a0*/  SHF.L.U32 R217, R62, 0x10, RZ ;  /* 0x000000103ed97819 */ /* 0x000fe400000006ff */
[----:B------:R-:W-:Y:S01]  /*09b0*/  SHF.L.U32 R0, R0, 0x10, RZ ;  /* 0x0000001000007819 */ /* 0x000fe200000006ff */
[----:B------:R-:W-:Y:S01]  /*09c0*/  FADD.FTZ R183, -R182, R183 ;  /* 0x000000b7b6b77221 */ /* 0x000fe20000010100 */
[C---:B------:R-:W-:Y:S02]  /*09d0*/  PRMT R62, R63.reuse, 0x7632, R62 ;  /* 0x000076323f3e7816 */ /* 0x040fe4000000003e */
[----:B------:R-:W-:Y:S01]  /*09e0*/  SHF.L.U32 R211, R63, 0x10, RZ ;  /* 0x000000103fd37819 */ /* 0x000fe200000006ff */
[----:B--2---:R-:W-:Y:S01]  /*09f0*/  @P0 IMAD.WIDE.U32 R52, R153, 0x10, R52 ;  /* 0x0000001099340825 */ /* 0x004fe200078e0034 */
[----:B------:R-:W-:-:S02]  /*0a00*/  PRMT R164, R72, 0x7632, R164 ;  /* 0x0000763248a47816 */ /* 0x000fc400000000a4 */
[----:B------:R-:W-:Y:S02]  /*0a10*/  SHF.L.U32 R63, R72, 0x10, RZ ;  /* 0x00000010483f7819 */ /* 0x000fe400000006ff */
[----:B------:R-:W-:Y:S02]  /*0a20*/  PRMT R72, R77, 0x7632, R72 ;  /* 0x000076324d487816 */ /* 0x000fe40000000048 */
[----:B------:R-:W-:Y:S01]  /*0a30*/  SHF.L.U32 R66, R66, 0x10, RZ ;  /* 0x0000001042427819 */ /* 0x000fe200000006ff */
[----:B------:R-:W-:Y:S01]  /*0a40*/  FADD.FTZ R195, -R182, R0 ;  /* 0x00000000b6c37221 */ /* 0x000fe20000010100 */
[----:B------:R-:W-:Y:S01]  /*0a50*/  SHF.L.U32 R168, R168, 0x10, RZ ;  /* 0x00000010a8a87819 */ /* 0x000fe200000006ff */
[----:B-----5:R-:W-:Y:S01]  /*0a60*/  FMUL.FTZ R189, R32, R152 ;  /* 0x0000009820bd7220 */ /* 0x020fe20000410000 */
[----:B------:R-:W-:Y:S01]  /*0a70*/  PRMT R160, R64, 0x7632, R160 ;  /* 0x0000763240a07816 */ /* 0x000fe200000000a0 */
[----:B------:R-:W-:Y:S01]  /*0a80*/  FMUL.FTZ R0, R150, R183 ;  /* 0x000000b796007220 */ /* 0x000fe20000410000 */
[----:B------:R-:W-:Y:S01]  /*0a90*/  SHF.L.U32 R163, R64, 0x10, RZ ;  /* 0x0000001040a37819 */ /* 0x000fe200000006ff */
[----:B------:R-:W-:Y:S01]  /*0aa0*/  FADD.FTZ R201, -R182, R66 ;  /* 0x00000042b6c97221 */ /* 0x000fe20000010100 */
[----:B------:R-:W-:Y:S01]  /*0ab0*/  PRMT R64, R68, 0x7632, R64 ;  /* 0x0000763244407816 */ /* 0x000fe20000000040 */
[----:B------:R2:W3:Y:S01]  /*0ac0*/  @P0 LDG.E.128 R48, desc[UR4][R52.64] ;  /* 0x0000000434300981 */ /* 0x0004e2000c1e1d00 */
[----:B------:R-:W-:Y:S01]  /*0ad0*/  SHF.L.U32 R72, R72, 0x10, RZ ;  /* 0x0000001048487819 */ /* 0x000fe200000006ff */
[----:B------:R-:W-:Y:S01]  /*0ae0*/  FMUL.FTZ R66, R33, R168 ;  /* 0x000000a821427220 */ /* 0x000fe20000410000 */
[----:B------:R-:W-:-:S02]  /*0af0*/  PRMT R172, R57, 0x7632, R172 ;  /* 0x0000763239ac7816 */ /* 0x000fc400000000ac */
[----:B------:R-:W-:Y:S01]  /*0b00*/  SHF.L.U32 R157, R57, 0x10, RZ ;  /* 0x00000010399d7819 */ /* 0x000fe200000006ff */
[----:B------:R-:W-:Y:S01]  /*0b10*/  FADD.FTZ R187, -R182, R187 ;  /* 0x000000bbb6bb7221 */ /* 0x000fe20000010100 */
[----:B------:R-:W-:Y:S01]  /*0b20*/  SHF.L.U32 R207, R68, 0x10, RZ ;  /* 0x0000001044cf7819 */ /* 0x000fe200000006ff */
[----:B------:R-:W-:Y:S01]  /*0b30*/  FMUL.FTZ R195, R150, R195 ;  /* 0x000000c396c37220 */ /* 0x000fe20000410000 */
[----:B------:R-:W-:Y:S01]  /*0b40*/  SHF.L.U32 R154, R154, 0x10, RZ ;  /* 0x000000109a9a7819 */ /* 0x000fe200000006ff */
[----:B--2---:R-:W-:Y:S01]  /*0b50*/  FADD.FTZ R53, RZ, R189 ;  /* 0x000000bdff357221 */ /* 0x004fe20000010000 */
[----:B------:R-:W-:Y:S01]  /*0b60*/  PRMT R68, R70, 0x7632, R68 ;  /* 0x0000763246447816 */ /* 0x000fe20000000044 */
[----:B------:R-:W-:Y:S01]  /*0b70*/  FFMA.FTZ R52, R0, R189, RZ ;  /* 0x000000bd00347223 */ /* 0x000fe200000100ff */
[----:B------:R-:W-:Y:S01]  /*0b80*/  SHF.L.U32 R199, R70, 0x10, RZ ;  /* 0x0000001046c77819 */ /* 0x000fe200000006ff */
[----:B------:R-:W-:Y:S01]  /*0b90*/  FADD.FTZ R173, -R182, R72 ;  /* 0x00000048b6ad7221 */ /* 0x000fe20000010100 */
[----:B------:R-:W-:-:S02]  /*0ba0*/  PRMT R70, R71, 0x7632, R70 ;  /* 0x0000763247467816 */ /* 0x000fc40000000046 */
[----:B------:R-:W-:Y:S01]  /*0bb0*/  SHF.L.U32 R64, R64, 0x10, RZ ;  /* 0x0000001040407819 */ /* 0x000fe200000006ff */
[----:B------:R-:W-:Y:S01]  /*0bc0*/  FMUL.FTZ R72, R34, R157 ;  /* 0x0000009d22487220 */ /* 0x000fe20000410000 */
[----:B------:R-:W-:Y:S01]  /*0bd0*/  SHF.L.U32 R172, R172, 0x10, RZ ;  /* 0x00000010acac7819 */ /* 0x000fe200000006ff */
[----:B------:R-:W-:Y:S01]  /*0be0*/  FADD.FTZ R53, R53, R66 ;  /* 0x0000004235357221 */ /* 0x000fe20000010000 */
[----:B------:R-:W-:Y:S01]  /*0bf0*/  FADD.FTZ R197, -R182, R154 ;  /* 0x0000009ab6c57221 */ /* 0x000fe20000010100 */
[----:B------:R-:W-:Y:S01]  /*0c00*/  FMUL.FTZ R187, R150, R187 ;  /* 0x000000bb96bb7220 */ /* 0x000fe20000410000 */
[----:B------:R-:W-:Y:S01]  /*0c10*/  FFMA.FTZ R52, R195, R66, R52 ;  /* 0x00000042c3347223 */ /* 0x000fe20000010034 */
[----:B------:R-:W-:Y:S01]  /*0c20*/  SHF.L.U32 R70, R70, 0x10, RZ ;  /* 0x0000001046467819 */ /* 0x000fe200000006ff */
[----:B------:R-:W-:Y:S01]  /*0c30*/  FADD.FTZ R205, -R182, R64 ;  /* 0x00000040b6cd7221 */ /* 0x000fe20000010100 */
[----:B------:R-:W-:Y:S01]  /*0c40*/  SHF.L.U32 R166, R166, 0x10, RZ ;  /* 0x00000010a6a67819 */ /* 0x000fe200000006ff */
[----:B------:R-:W-:Y:S01]  /*0c50*/  FMUL.FTZ R64, R35, R172 ;  /* 0x000000ac23407220 */ /* 0x000fe20000410000 */
[----:B------:R-:W-:Y:S01]  /*0c60*/  FADD.FTZ R53, R53, R72 ;  /* 0x0000004835357221 */ /* 0x000fe20000010000 */
[----:B------:R-:W-:Y:S01]  /*0c70*/  FADD.FTZ R185, -R182, R185 ;  /* 0x000000b9b6b97221 */ /* 0x000fe20000010100 */
[----:B------:R-:W-:Y:S01]  /*0c80*/  SHF.L.U32 R62, R62, 0x10, RZ ;  /* 0x000000103e3e7819 */ /* 0x000fe200000006ff */
[----:B------:R-:W-:Y:S01]  /*0c90*/  FMUL.FTZ R197, R150, R197 ;  /* 0x000000c596c57220 */ /* 0x000fe20000410000 */
[----:B------:R-:W-:Y:S01]  /*0ca0*/  FFMA.FTZ R52, R187, R72, R52 ;  /* 0x00000048bb347223 */ /* 0x000fe20000010034 */
[----:B0-----:R-:W-:-:S04]  /*0cb0*/  @P1 IMAD.WIDE R58, R148, 0x2, R58 ;  /* 0x00000002943a1825 */ /* 0x001fc800078e023a */
[----:B------:R-:W-:Y:S01]  /*0cc0*/  FADD.FTZ R181, -R182, R70 ;  /* 0x00000046b6b57221 */ /* 0x000fe20000010100 */
[----:B------:R-:W-:Y:S01]  /*0cd0*/  SHF.L.U32 R174, R174, 0x10, RZ ;  /* 0x00000010aeae7819 */ /* 0x000fe200000006ff */
[----:B----4-:R-:W-:-:S04]  /*0ce0*/  @P0 IMAD.WIDE.U32 R60, R155, 0x10, R60 ;  /* 0x000000109b3c0825 */ /* 0x010fc800078e003c */
[----:B------:R-:W-:Y:S01]  /*0cf0*/  FMUL.FTZ R70, R28, R159 ;  /* 0x0000009f1c467220 */ /* 0x000fe20000410000 */
[----:B------:R-:W-:Y:S01]  /*0d00*/  FADD.FTZ R53, R53, R64 ;  /* 0x0000004035357221 */ /* 0x000fe20000010000 */
[----:B-1----:R-:W-:Y:S01]  /*0d10*/  @P0 IMAD.WIDE.U32 R54, R151, 0x10, R54 ;  /* 0x0000001097360825 */ /* 0x002fe200078e0036 */
[----:B------:R-:W-:-:S03]  /*0d20*/  SHF.L.U32 R203, R69, 0x10, RZ ;  /* 0x0000001045cb7819 */ /* 0x000fc600000006ff */
[----:B------:R-:W-:Y:S01]  /*0d30*/  FADD.FTZ R227, -R182, R166 ;  /* 0x000000a6b6e37221 */ /* 0x000fe20000010100 */
[----:B------:R-:W-:Y:S01]  /*0d40*/  SHF.L.U32 R191, R71, 0x10, RZ ;  /* 0x0000001047bf7819 */ /* 0x000fe200000006ff */
[----:B------:R-:W-:Y:S01]  /*0d50*/  FMUL.FTZ R185, R150, R185 ;  /* 0x000000b996b97220 */ /* 0x000fe20000410000 */
[----:B------:R-:W-:Y:S01]  /*0d60*/  FFMA.FTZ R52, R197, R64, R52 ;  /* 0x00000040c5347223 */ /* 0x000fe20000010034 */
[----:B------:R-:W-:Y:S01]  /*0d70*/  PRMT R180, R74, 0x7632, R180 ;  /* 0x000076324ab47816 */ /* 0x000fe200000000b4 */
[----:B------:R-:W-:Y:S01]  /*0d80*/  FADD.FTZ R209, -R182, R62 ;  /* 0x0000003eb6d17221 */ /* 0x000fe20000010100 */
[----:B------:R-:W-:Y:S01]  /*0d90*/  SHF.L.U32 R69, R74, 0x10, RZ ;  /* 0x000000104a457819 */ /* 0x000fe200000006ff */
[----:B------:R-:W2:Y:S01]  /*0da0*/  @P1 LDG.E.U16 R62, desc[UR4][R58.64] ;  /* 0x000000043a3e1981 */ /* 0x000ea2000c1e1500 */
[C---:B------:R-:W-:Y:S02]  /*0db0*/  PRMT R71, R76.reuse, 0x7632, R71 ;  /* 0x000076324c477816 */ /* 0x040fe40000000047 */
[----:B------:R-:W-:Y:S01]  /*0dc0*/  SHF.L.U32 R179, R76, 0x10, RZ ;  /* 0x000000104cb37819 */ /* 0x000fe200000006ff */
[----:B------:R0:W4:Y:S01]  /*0dd0*/  @P0 LDG.E.128 R36, desc[UR4][R60.64] ;  /* 0x000000043c240981 */ /* 0x000122000c1e1d00 */
[----:B------:R-:W-:Y:S01]  /*0de0*/  SHF.L.U32 R68, R68, 0x10, RZ ;  /* 0x0000001044447819 */ /* 0x000fe200000006ff */
[----:B------:R-:W-:Y:S01]  /*0df0*/  FADD.FTZ R229, -R182, R229 ;  /* 0x000000e5b6e57221 */ /* 0x000fe20000010100 */
[----:B------:R-:W-:Y:S01]  /*0e00*/  PRMT R74, R78, 0x7632, R74 ;  /* 0x000076324e4a7816 */ /* 0x000fe2000000004a */
[----:B------:R1:W3:Y:S01]  /*0e10*/  @P0 LDG.E.128 R44, desc[UR4][R54.64] ;  /* 0x00000004362c0981 */ /* 0x0002e2000c1e1d00 */
[----:B------:R-:W-:-:S02]  /*0e20*/  PRMT R76, R79, 0x7632, R76 ;  /* 0x000076324f4c7816 */ /* 0x000fc4000000004c */
[----:B------:R-:W-:Y:S02]  /*0e30*/  SHF.L.U32 R156, R156, 0x10, RZ ;  /* 0x000000109c9c7819 */ /* 0x000fe400000006ff */
[----:B------:R-:W-:Y:S01]  /*0e40*/  SHF.L.U32 R167, R167, 0x10, RZ ;  /* 0x00000010a7a77819 */ /* 0x000fe200000006ff */
[----:B0-----:R-:W-:Y:S01]  /*0e50*/  FMUL.FTZ R61, R29, R174 ;  /* 0x000000ae1d3d7220 */ /* 0x001fe20000410000 */
[----:B------:R-:W-:Y:S01]  /*0e60*/  SHF.L.U32 R58, R160, 0x10, RZ ;  /* 0x00000010a03a7819 */ /* 0x000fe200000006ff */
[----:B------:R-:W-:Y:S01]  /*0e70*/  FMUL.FTZ R160, R150, R227 ;  /* 0x000000e396a07220 */ /* 0x000fe20000410000 */
[----:B------:R-:W-:Y:S01]  /*0e80*/  SHF.L.U32 R169, R169, 0x10, RZ ;  /* 0x00000010a9a97819 */ /* 0x000fe200000006ff */
[----:B-1----:R-:W-:Y:S01]  /*0e90*/  FADD.FTZ R54, R53, R70 ;  /* 0x0000004635367221 */ /* 0x002fe20000010000 */
[----:B------:R-:W-:Y:S01]  /*0ea0*/  FFMA.FTZ R53, R185, R70, R52 ;  /* 0x00000046b9357223 */ /* 0x000fe20000010034 */
        /* <DEDUP_REMOVED lines=8> */
[C---:B------:R-:W-:Y:S01]  /*0f30*/  FADD.FTZ R213, -R182.reuse, R213 ;  /* 0x000000d5b6d57221 */ /* 0x040fe20000010100 */
[----:B------:R-:W-:Y:S01]  /*0f40*/  SHF.L.U32 R71, R71, 0x10, RZ ;  /* 0x0000001047477819 */ /* 0x000fe200000006ff */
[----:B------:R-:W-:Y:S01]  /*0f50*/  FADD.FTZ R215, -R182, R215 ;  /* 0x000000d7b6d77221 */ /* 0x000fe20000010100 */
[----:B------:R-:W-:Y:S01]  /*0f60*/  SHF.L.U32 R74, R74, 0x10, RZ ;  /* 0x000000104a4a7819 */ /* 0x000fe200000006ff */
[----:B------:R-:W-:Y:S01]  /*0f70*/  FADD.FTZ R217, -R182, R217 ;  /* 0x000000d9b6d97221 */ /* 0x000fe20000010100 */
[----:B------:R-:W-:Y:S01]  /*0f80*/  SHF.L.U32 R76, R76, 0x10, RZ ;  /* 0x000000104c4c7819 */ /* 0x000fe200000006ff */
[----:B------:R-:W-:Y:S01]  /*0f90*/  FADD.FTZ R225, -R182, R156 ;  /* 0x0000009cb6e17221 */ /* 0x000fe20000010100 */
[----:B------:R-:W-:Y:S01]  /*0fa0*/  FMUL.FTZ R183, R150, R229 ;  /* 0x000000e596b77220 */ /* 0x000fe20000410000 */
        /* <DEDUP_REMOVED lines=20> */
[C---:B------:R-:W-:Y:S01]  /*10f0*/  PRMT R166, R80.reuse, 0x7632, R166 ;  /* 0x0000763250a67816 */ /* 0x040fe200000000a6 */
[----:B------:R-:W-:Y:S01]  /*1100*/  FADD.FTZ R55, R55, R60 ;  /* 0x0000003c37377221 */ /* 0x000fe20000010000 */
[----:B------:R-:W-:Y:S01]  /*1110*/  SHF.L.U32 R71, R80, 0x10, RZ ;  /* 0x0000001050477819 */ /* 0x000fe200000006ff */
[----:B------:R-:W-:Y:S01]  /*1120*/  FMUL.FTZ R80, R24, R163 ;  /* 0x000000a318507220 */ /* 0x000fe20000410000 */
[----:B------:R-:W-:Y:S01]  /*1130*/  FMUL.FTZ R213, R150, R213 ;  /* 0x000000d596d57220 */ /* 0x000fe20000410000 */
[----:B------:R-:W-:Y:S01]  /*1140*/  FFMA.FTZ R52, R182, R60, R53 ;  /* 0x0000003cb6347223 */ /* 0x000fe20000010035 */
[C---:B------:R-:W-:Y:S01]  /*1150*/  PRMT R162, R65.reuse, 0x7632, R162 ;  /* 0x0000763241a27816 */ /* 0x040fe200000000a2 */
[----:B------:R-:W0:Y:S01]  /*1160*/  @P0 LDC.64 R56, c[0x0][0x438] ;  /* 0x00010e00ff380b82 */ /* 0x000e220000000a00 */
[----:B------:R-:W-:Y:S01]  /*1170*/  SHF.L.U32 R65, R65, 0x10, RZ ;  /* 0x0000001041417819 */ /* 0x000fe200000006ff */
[----:B------:R-:W-:Y:S01]  /*1180*/  FADD.FTZ R53, R55, R80 ;  /* 0x0000005037357221 */ /* 0x000fe20000010000 */
        /* <DEDUP_REMOVED lines=28> */
[----:B0-----:R-:W-:-:S04]  /*1350*/  @P0 IMAD.WIDE.U32 R56, R149, 0x10, R56 ;  /* 0x0000001095380825 */ /* 0x001fc800078e0038 */
[----:B------:R-:W-:Y:S01]  /*1360*/  FMUL.FTZ R206, R23, R158 ;  /* 0x0000009e17ce7220 */ /* 0x000fe20000410000 */
[----:B------:R-:W-:Y:S01]  /*1370*/  FADD.FTZ R53, R53, R74 ;  /* 0x0000004a35357221 */ /* 0x000fe20000010000 */
[----:B------:R-:W-:Y:S01]  /*1380*/  FMUL.FTZ R208, R150, R209 ;  /* 0x000000d196d07220 */ /* 0x000fe20000410000 */
[----:B------:R-:W-:Y:S01]  /*1390*/  FFMA.FTZ R55, R211, R74, R52 ;  /* 0x0000004ad3377223 */ /* 0x000fe20000010034 */
[----:B------:R-:W-:Y:S01]  /*13a0*/  SHF.L.U32 R164, R164, 0x10, RZ ;  /* 0x00000010a4a47819 */ /* 0x000fe200000006ff */
[----:B------:R0:W3:Y:S01]  /*13b0*/  @P0 LDG.E.128 R40, desc[UR4][R56.64] ;  /* 0x0000000438280981 */ /* 0x0000e2000c1e1d00 */
[----:B------:R-:W-:Y:S01]  /*13c0*/  FMUL.FTZ R184, R16, R63 ;  /* 0x0000003f10b87220 */ /* 0x000fe20000410000 */
[----:B------:R-:W-:Y:S01]  /*13d0*/  FADD.FTZ R53, R53, R206 ;  /* 0x000000ce35357221 */ /* 0x000fe20000010000 */
[----:B------:R-:W-:Y:S01]  /*13e0*/  FMUL.FTZ R207, R150, R207 ;  /* 0x000000cf96cf7220 */ /* 0x000fe20000410000 */
[----:B------:R-:W-:Y:S01]  /*13f0*/  FFMA.FTZ R52, R208, R206, R55 ;  /* 0x000000ced0347223 */ /* 0x000fe20000010037 */
[----:B------:R-:W-:Y:S01]  /*1400*/  PRMT R178, R73, 0x7632, R178 ;  /* 0x0000763249b27816 */ /* 0x000fe200000000b2 */
[----:B------:R-:W-:Y:S01]  /*1410*/  FADD.FTZ R53, R53, R184 ;  /* 0x000000b835357221 */ /* 0x000fe20000010000 */
[----:B------:R-:W-:Y:S01]  /*1420*/  SHF.L.U32 R73, R73, 0x10, RZ ;  /* 0x0000001049497819 */ /* 0x000fe200000006ff */
[----:B------:R-:W-:Y:S01]  /*1430*/  FMUL.FTZ R210, R150, R205 ;  /* 0x000000cd96d27220 */ /* 0x000fe20000410000 */
[----:B------:R-:W-:Y:S01]  /*1440*/  SHF.L.U32 R222, R166, 0x10, RZ ;  /* 0x00000010a6de7819 */ /* 0x000fe200000006ff */
        /* <DEDUP_REMOVED lines=26> */
[----:B------:R-:W-:Y:S01]  /*15f0*/  SHF.L.U32 R77, R82, 0x10, RZ ;  /* 0x00000010524d7819 */ /* 0x000fe200000006ff */
[----:B------:R-:W-:Y:S01]  /*1600*/  FMUL.FTZ R204, R14, R75 ;  /* 0x0000004b0ecc7220 */ /* 0x000fe20000410000 */
[----:B------:R-:W-:Y:S01]  /*1610*/  PRMT R82, R83, 0x7632, R82 ;  /* 0x0000763253527816 */ /* 0x000fe20000000052 */
[----:B------:R-:W-:Y:S01]  /*1620*/  FADD.FTZ R53, R53, R154 ;  /* 0x0000009a35357221 */ /* 0x000fe20000010000 */
[----:B------:R-:W-:Y:S01]  /*1630*/  SHF.L.U32 R186, R186, 0x10, RZ ;  /* 0x00000010baba7819 */ /* 0x000fe200000006ff */
[----:B------:R-:W-:Y:S01]  /*1640*/  FMUL.FTZ R191, R150, R191 ;  /* 0x000000bf96bf7220 */ /* 0x000fe20000410000 */
[----:B------:R-:W-:Y:S01]  /*1650*/  FFMA.FTZ R52, R214, R154, R55 ;  /* 0x0000009ad6347223 */ /* 0x000fe20000010037 */
[----:B------:R-:W-:Y:S01]  /*1660*/  SHF.L.U32 R230, R82, 0x10, RZ ;  /* 0x0000001052e67819 */ /* 0x000fe200000006ff */
[----:B------:R-:W-:Y:S01]  /*1670*/  FADD.FTZ R53, R53, R204 ;  /* 0x000000cc35357221 */ /* 0x000fe20000010000 */
[----:B------:R-:W-:Y:S01]  /*1680*/  FMUL.FTZ R82, R15, R186 ;  /* 0x000000ba0f527220 */ /* 0x000fe20000410000 */
        /* <DEDUP_REMOVED lines=39> */
[----:B------:R-:W0:Y:S01]  /*1900*/  SHFL.DOWN PT, R54, R53, 0x10, 0x1f ;  /* 0x0a001f0035367f89 */ /* 0x000e2200000e0000 */
[----:B-1----:R-:W-:Y:S01]  /*1910*/  FADD.FTZ R55, R52, R55 ;  /* 0x0000003734377221 */ /* 0x002fe20000010000 */
[----:B0-----:R-:W-:-:S04]  /*1920*/  FADD.FTZ R54, R53, R54 ;  /* 0x0000003635367221 */ /* 0x001fc80000010000 */
[----:B------:R-:W0:Y:S04]  /*1930*/  SHFL.DOWN PT, R56, R55, 0x8, 0x1f ;  /* 0x09001f0037387f89 */ /* 0x000e2800000e0000 */
        /* <DEDUP_REMOVED lines=21> */
[C---:B------:R-:W-:Y:S02]  /*1a90*/  @!P0 IADD3 R57, PT, PT, R56.reuse, 0x4000, RZ ;  /* 0x0000400038398810 */ /* 0x040fe40007ffe0ff */
[C---:B------:R-:W-:Y:S02]  /*1aa0*/  IADD3 R219, PT, PT, R56.reuse, 0x4030, RZ ;  /* 0x0000403038db7810 */ /* 0x040fe40007ffe0ff */
[----:B------:R-:W-:Y:S02]  /*1ab0*/  @!P4 MOV R59, R57 ;  /* 0x00000039003bc202 */ /* 0x000fe40000000f00 */
[C---:B------:R-:W-:Y:S02]  /*1ac0*/  @!P2 IADD3 R219, PT, PT, R56.reuse, 0x4010, RZ ;  /* 0x0000401038dba810 */ /* 0x040fe40007ffe0ff */
[----:B------:R-:W-:Y:S01]  /*1ad0*/  @!P2 IADD3 R169, PT, PT, R56, 0x4000, RZ ;  /* 0x0000400038a9a810 */ /* 0x000fe20007ffe0ff */
[----:B0-----:R-:W-:Y:S01]  /*1ae0*/  FADD.FTZ R56, R52, R55 ;  /* 0x0000003734387221 */ /* 0x001fe20000010000 */
[----:B------:R-:W-:Y:S01]  /*1af0*/  @!P4 LEA R59, R146, R59, 0x3 ;  /* 0x0000003b923bc211 */ /* 0x000fe200078e18ff */
[----:B-1----:R-:W-:-:S05]  /*1b00*/  FADD.FTZ R57, R53, R54 ;  /* 0x0000003635397221 */ /* 0x002fca0000010000 */
[----:B------:R-:W-:Y:S01]  /*1b10*/  @!P4 STS.64 [R59], R56 ;  /* 0x000000383b00c388 */ /* 0x000fe20000000a00 */
        /* <DEDUP_REMOVED lines=45> */
[----:B------:R-:W-:Y:S01]  /*1df0*/  @P1 SHF.L.U32 R65, R62, 0x10, RZ ;  /* 0x000000103e411819 */ /* 0x000fe200000006ff */
        /* <DEDUP_REMOVED lines=34> */
[C---:B----4-:R-:W-:Y:S01]  /*2020*/  PRMT R157, R39.reuse, 0x7632, R157 ;  /* 0x00007632279d7816 */ /* 0x050fe2000000009d */
[----:B------:R-:W-:Y:S01]  /*2030*/  FMUL.FTZ R56, R56, UR11 ;  /* 0x0000000b38387c20 */ /* 0x000fe20008410000 */
[----:B------:R-:W-:-:S02]  /*2040*/  PRMT R69, R39, 0x7632, R69 ;  /* 0x0000763227457816 */ /* 0x000fc40000000045 */
[C---:B------:R-:W-:Y:S02]  /*2050*/  PRMT R158, R38.reuse, 0x7632, R158 ;  /* 0x00007632269e7816 */ /* 0x040fe4000000009e */
[----:B------:R-:W-:Y:S02]  /*2060*/  PRMT R71, R38, 0x7632, R71 ;  /* 0x0000763226477816 */ /* 0x000fe40000000047 */
[C---:B------:R-:W-:Y:S02]  /*2070*/  PRMT R159, R37.reuse, 0x7632, R159 ;  /* 0x00007632259f7816 */ /* 0x040fe4000000009f */
[----:B------:R-:W-:Y:S02]  /*2080*/  PRMT R73, R37, 0x7632, R73 ;  /* 0x0000763225497816 */ /* 0x000fe40000000049 */
[C---:B---3--:R-:W-:Y:S02]  /*2090*/  PRMT R77, R43.reuse, 0x7632, R77 ;  /* 0x000076322b4d7816 */ /* 0x048fe4000000004d */
[----:B------:R-:W-:-:S02]  /*20a0*/  PRMT R59, R43, 0x7632, R59 ;  /* 0x000076322b3b7816 */ /* 0x000fc4000000003b */
[C---:B------:R-:W-:Y:S02]  /*20b0*/  PRMT R81, R42.reuse, 0x7632, R81 ;  /* 0x000076322a517816 */ /* 0x040fe40000000051 */
[----:B------:R-:W-:Y:S02]  /*20c0*/  PRMT R62, R42, 0x7632, R62 ;  /* 0x000076322a3e7816 */ /* 0x000fe4000000003e */
[C---:B------:R-:W-:Y:S02]  /*20d0*/  PRMT R83, R41.reuse, 0x7632, R83 ;  /* 0x0000763229537816 */ /* 0x040fe40000000053 */
[----:B------:R-:W-:Y:S02]  /*20e0*/  PRMT R63, R41, 0x7632, R63 ;  /* 0x00007632293f7816 */ /* 0x000fe4000000003f */
[C---:B------:R-:W-:Y:S02]  /*20f0*/  PRMT R152, R40.reuse, 0x7632, R152 ;  /* 0x0000763228987816 */ /* 0x040fe40000000098 */
[----:B------:R-:W-:-:S02]  /*2100*/  PRMT R67, R40, 0x7632, R67 ;  /* 0x0000763228437816 */ /* 0x000fc40000000043 */
[C---:B------:R-:W-:Y:S02]  /*2110*/  PRMT R75, R45.reuse, 0x7632, R75 ;  /* 0x000076322d4b7816 */ /* 0x040fe4000000004b */
        /* <DEDUP_REMOVED lines=15> */
[----:B------:R-:W-:Y:S01]  /*2210*/  FADD.FTZ R195, R66, -R195 ;  /* 0x800000c342c37221 */ /* 0x000fe20000010000 */
[----:B------:R-:W-:Y:S01]  /*2220*/  FADD.FTZ R181, R181, -R52 ;  /* 0x80000034b5b57221 */ /* 0x000fe20000010000 */
[-CC-:B------:R-:W-:Y:S01]  /*2230*/  FFMA.FTZ R187, R187, R56.reuse, R57.reuse ;  /* 0x00000038bbbb7223 */ /* 0x180fe20000010039 */
[----:B------:R-:W-:Y:S01]  /*2240*/  FMUL.FTZ R66, R150, R53 ;  /* 0x0000003596427220 */ /* 0x000fe20000410000 */
[-CC-:B------:R-:W-:Y:S01]  /*2250*/  FFMA.FTZ R197, R197, R56.reuse, R57.reuse ;  /* 0x00000038c5c57223 */ /* 0x180fe20000010039 */
[----:B------:R-:W0:Y:S01]  /*2260*/  LDC.64 R52, c[0x0][0x468] ;  /* 0x00011a00ff347b82 */ /* 0x000e220000000a00 */
        /* <DEDUP_REMOVED lines=143> */
.L_x_3123:
        /* <DEDUP_REMOVED lines=46> */
[C---:B------:R-:W-:Y:S01]  /*2e40*/  FMUL.FTZ R64, R150.reuse, R183 ;  /* 0x000000b796407220 */ /* 0x040fe20000410000 */
[----:B------:R-:W-:Y:S01]  /*2e50*/  FMUL.FTZ R69, R150, R53 ;  /* 0x0000003596457220 */ /* 0x000fe20000410000 */
        /* <DEDUP_REMOVED lines=17> */
[----:B------:R-:W-:Y:S01]  /*2f70*/  FADD.FTZ R177, R177, -R54 ;  /* 0x80000036b1b17221 */ /* 0x000fe20000010000 */
[-C--:B------:R-:W-:Y:S01]  /*2f80*/  FMUL.FTZ R52, R60, R65.reuse ;  /* 0x000000413c347220 */ /* 0x080fe20000410000 */
[C---:B------:R-:W-:Y:S01]  /*2f90*/  F2FP.BF16.F32.PACK_AB R63, R69.reuse, R64 ;  /* 0x00000040453f723e */ /* 0x040fe200000010ff */
[----:B------:R-:W-:Y:S01]  /*2fa0*/  FMUL.FTZ R71, R69, R65 ;  /* 0x0000004145477220 */ /* 0x000fe20000410000 */
[----:B------:R-:W-:Y:S01]  /*2fb0*/  FADD.FTZ R173, R173, -R58 ;  /* 0x8000003aadad7221 */ /* 0x000fe20000010000 */
[----:B------:R-:W-:Y:S01]  /*2fc0*/  FMUL.FTZ R83, R150, R59 ;  /* 0x0000003b96537220 */ /* 0x000fe20000410000 */
[-C--:B------:R-:W-:Y:S01]  /*2fd0*/  FMUL.FTZ R53, R0, R65.reuse ;  /* 0x0000004100357220 */ /* 0x080fe20000410000 */
[-C--:B------:R-:W-:Y:S01]  /*2fe0*/  FMUL.FTZ R54, R62, R65.reuse ;  /* 0x000000413e367220 */ /* 0x080fe20000410000 */
[-C--:B------:R-:W-:Y:S01]  /*2ff0*/  FMUL.FTZ R68, R64, R65.reuse ;  /* 0x0000004140447220 */ /* 0x080fe20000410000 */
[----:B------:R-:W-:Y:S01]  /*3000*/  F2FP.BF16.F32.PACK_AB R60, R195, R60 ;  /* 0x0000003cc33c723e */ /* 0x000fe200000010ff */
[----:B------:R-:W-:Y:S01]  /*3010*/  FMUL.FTZ R69, R55, R65 ;  /* 0x0000004137457220 */ /* 0x000fe20000410000 */
[----:B------:R-:W-:Y:S01]  /*3020*/  F2FP.BF16.F32.PACK_AB R61, R197, R0 ;  /* 0x00000000c53d723e */ /* 0x000fe200000010ff */
[----:B------:R-:W-:Y:S01]  /*3030*/  FADD.FTZ R75, R166, -R75 ;  /* 0x8000004ba64b7221 */ /* 0x000fe20000010000 */
[----:B------:R-:W-:Y:S01]  /*3040*/  FADD.FTZ R77, R156, -R77 ;  /* 0x8000004d9c4d7221 */ /* 0x000fe20000010000 */
[----:B-1----:R-:W-:Y:S01]  /*3050*/  IMAD.WIDE.U32 R58, R155, 0x10, R56 ;  /* 0x000000109b3a7825 */ /* 0x002fe200078e0038 */
[----:B------:R-:W-:-:S03]  /*3060*/  F2FP.BF16.F32.PACK_AB R62, R55, R62 ;  /* 0x0000003e373e723e */ /* 0x000fc600000010ff */
[-C--:B------:R-:W-:Y:S01]  /*3070*/  FMUL.FTZ R0, R197, R65.reuse ;  /* 0x00000041c5007220 */ /* 0x080fe20000410000 */
[----:B------:R-:W-:Y:S01]  /*3080*/  FMUL.FTZ R195, R195, R65 ;  /* 0x00000041c3c37220 */ /* 0x000fe20000410000 */
        /* <DEDUP_REMOVED lines=10> */
[----:B------:R-:W-:Y:S01]  /*3130*/  FMUL.FTZ R161, R150, R75 ;  /* 0x0000004b96a17220 */ /* 0x000fe20000410000 */
[----:B------:R-:W-:Y:S01]  /*3140*/  F2FP.BF16.F32.PACK_AB R55, R71, R68 ;  /* 0x000000444737723e */ /* 0x000fe200000010ff */
[----:B------:R1:W-:Y:S01]  /*3150*/  STG.E.128 desc[UR4][R58.64], R60 ;  /* 0x0000003c3a007986 */ /* 0x0003e2000c101d04 */
[----:B------:R-:W-:Y:S01]  /*3160*/  F2FP.BF16.F32.PACK_AB R54, R69, R54 ;  /* 0x000000364536723e */ /* 0x000fe200000010ff */
[----:B------:R-:W-:Y:S01]  /*3170*/  IMAD.WIDE.U32 R68, R149, 0x10, R56 ;  /* 0x0000001095447825 */ /* 0x000fe200078e0038 */
[----:B------:R-:W-:-:S03]  /*3180*/  F2FP.BF16.F32.PACK_AB R53, R0, R53 ;  /* 0x000000350035723e */ /* 0x000fc600000010ff */
[----:B------:R-:W-:Y:S01]  /*3190*/  FADD.FTZ R201, R201, -R220 ;  /* 0x800000dcc9c97221 */ /* 0x000fe20000010000 */
[----:B------:R-:W-:Y:S01]  /*31a0*/  F2FP.BF16.F32.PACK_AB R52, R195, R52 ;  /* 0x00000034c334723e */ /* 0x000fe200000010ff */
[----:B------:R-:W-:-:S04]  /*31b0*/  IMAD.WIDE.U32 R72, R151, 0x10, R56 ;  /* 0x0000001097487825 */ /* 0x000fc800078e0038 */
[----:B------:R-:W-:Y:S01]  /*31c0*/  FADD.FTZ R205, R205, -R228 ;  /* 0x800000e4cdcd7221 */ /* 0x000fe20000010000 */
[C---:B------:R-:W-:Y:S01]  /*31d0*/  FMUL.FTZ R160, R150.reuse, R207 ;  /* 0x000000cf96a07220 */ /* 0x040fe20000410000 */
[----:B------:R-:W-:Y:S01]  /*31e0*/  FMUL.FTZ R162, R150, R203 ;  /* 0x000000cb96a27220 */ /* 0x000fe20000410000 */
[----:B------:R-:W-:-:S04]  /*31f0*/  IMAD.WIDE.U32 R74, R153, 0x10, R56 ;  /* 0x00000010994a7825 */ /* 0x000fc800078e0038 */
[C---:B------:R-:W-:Y:S01]  /*3200*/  FMUL.FTZ R163, R150.reuse, R77 ;  /* 0x0000004d96a37220 */ /* 0x040fe20000410000 */
[C---:B------:R-:W-:Y:S01]  /*3210*/  FMUL.FTZ R164, R150.reuse, R199 ;  /* 0x000000c796a47220 */ /* 0x040fe20000410000 */
[----:B------:R-:W-:Y:S01]  /*3220*/  FMUL.FTZ R165, R150, R81 ;  /* 0x0000005196a57220 */ /* 0x000fe20000410000 */
[----:B0-----:R-:W-:Y:S01]  /*3230*/  IMAD.WIDE.U32 R70, R155, 0x10, R66 ;  /* 0x000000109b467825 */ /* 0x001fe200078e0042 */
[----:B------:R-:W-:-:S03]  /*3240*/  F2FP.BF16.F32.PACK_AB R56, R83, R82 ;  /* 0x000000525338723e */ /* 0x000fc600000010ff */
[----:B------:R-:W-:Y:S01]  /*3250*/  FMUL.FTZ R166, R150, R191 ;  /* 0x000000bf96a67220 */ /* 0x000fe20000410000 */
[----:B------:R-:W-:Y:S01]  /*3260*/  F2FP.BF16.F32.PACK_AB R57, R154, R152 ;  /* 0x000000989a39723e */ /* 0x000fe200000010ff */
[C---:B------:R-:W-:Y:S01]  /*3270*/  FMUL.FTZ R167, R150.reuse, R79 ;  /* 0x0000004f96a77220 */ /* 0x040fe20000410000 */
[----:B-1----:R-:W-:Y:S01]  /*3280*/  F2FP.BF16.F32.PACK_AB R58, R157, R156 ;  /* 0x0000009c9d3a723e */ /* 0x002fe200000010ff */
        /* <DEDUP_REMOVED lines=18> */
[--C-:B------:R-:W-:Y:S01]  /*33b0*/  IMAD.WIDE.U32 R76, R149, 0x10, R66.reuse ;  /* 0x00000010954c7825 */ /* 0x100fe200078e0042 */
[----:B------:R1:W-:Y:S03]  /*33c0*/  STG.E.128 desc[UR4][R68.64], R56 ;  /* 0x0000003844007986 */ /* 0x0003e6000c101d04 */
[-C--:B------:R-:W-:Y:S01]  /*33d0*/  FMUL.FTZ R64, R160, R65.reuse ;  /* 0x00000041a0407220 */ /* 0x080fe20000410000 */
[----:B------:R-:W-:Y:S01]  /*33e0*/  FMUL.FTZ R82, R168, R65 ;  /* 0x00000041a8527220 */ /* 0x000fe20000410000 */
[----:B------:R-:W-:-:S04]  /*33f0*/  IMAD.WIDE.U32 R78, R151, 0x10, R66 ;  /* 0x00000010974e7825 */ /* 0x000fc800078e0042 */
[-C--:B------:R-:W-:Y:S01]  /*3400*/  FMUL.FTZ R150, R201, R65.reuse ;  /* 0x00000041c9967220 */ /* 0x080fe20000410000 */
[-C--:B------:R-:W-:Y:S01]  /*3410*/  FMUL.FTZ R149, R172, R65.reuse ;  /* 0x00000041ac957220 */ /* 0x080fe20000410000 */
[----:B------:R-:W-:Y:S01]  /*3420*/  FMUL.FTZ R152, R205, R65 ;  /* 0x00000041cd987220 */ /* 0x000fe20000410000 */
[----:B------:R-:W-:Y:S01]  /*3430*/  IMAD.WIDE.U32 R80, R153, 0x10, R66 ;  /* 0x0000001099507825 */ /* 0x000fe200078e0042 */
[----:B0-----:R-:W-:-:S03]  /*3440*/  F2FP.BF16.F32.PACK_AB R52, R161, R160 ;  /* 0x000000a0a134723e */ /* 0x001fc600000010ff */
[-C--:B------:R-:W-:Y:S01]  /*3450*/  FMUL.FTZ R161, R161, R65.reuse ;  /* 0x00000041a1a17220 */ /* 0x080fe20000410000 */
[C---:B------:R-:W-:Y:S01]  /*3460*/  F2FP.BF16.F32.PACK_AB R53, R163.reuse, R162 ;  /* 0x000000a2a335723e */ /* 0x040fe200000010ff */
[-C--:B------:R-:W-:Y:S01]  /*3470*/  FMUL.FTZ R163, R163, R65.reuse ;  /* 0x00000041a3a37220 */ /* 0x080fe20000410000 */
[C---:B------:R-:W-:Y:S01]  /*3480*/  F2FP.BF16.F32.PACK_AB R54, R165.reuse, R164 ;  /* 0x000000a4a536723e */ /* 0x040fe200000010ff */
[-C--:B------:R-:W-:Y:S01]  /*3490*/  FMUL.FTZ R66, R164, R65.reuse ;  /* 0x00000041a4427220 */ /* 0x080fe20000410000 */
[-C--:B------:R-:W-:Y:S01]  /*34a0*/  FMUL.FTZ R165, R165, R65.reuse ;  /* 0x00000041a5a57220 */ /* 0x080fe20000410000 */
[-C--:B------:R-:W-:Y:S01]  /*34b0*/  FMUL.FTZ R67, R166, R65.reuse ;  /* 0x00000041a6437220 */ /* 0x080fe20000410000 */
[-C--:B------:R-:W-:Y:S01]  /*34c0*/  FMUL.FTZ R70, R167, R65.reuse ;  /* 0x00000041a7467220 */ /* 0x080fe20000410000 */
[-C--:B------:R-:W-:Y:S01]  /*34d0*/  FMUL.FTZ R156, R209, R65.reuse ;  /* 0x00000041d19c7220 */ /* 0x080fe20000410000 */
[-C--:B-1----:R-:W-:Y:S01]  /*34e0*/  FMUL.FTZ R68, R162, R65.reuse ;  /* 0x00000041a2447220 */ /* 0x082fe20000410000 */
[C---:B------:R-:W-:Y:S01]  /*34f0*/  F2FP.BF16.F32.PACK_AB R56, R193.reuse, R168 ;  /* 0x000000a8c138723e */ /* 0x040fe200000010ff */
        /* <DEDUP_REMOVED lines=13> */
[----:B------:R-:W-:Y:S02]  /*35d0*/  F2FP.BF16.F32.PACK_AB R64, R161, R64 ;  /* 0x00000040a140723e */ /* 0x000fe400000010ff */
[----:B------:R-:W-:Y:S02]  /*35e0*/  F2FP.BF16.F32.PACK_AB R57, R201, R170 ;  /* 0x000000aac939723e */ /* 0x000fe400000010ff */
[----:B------:R-:W-:Y:S01]  /*35f0*/  F2FP.BF16.F32.PACK_AB R58, R205, R172 ;  /* 0x000000accd3a723e */ /* 0x000fe200000010ff */
[----:B------:R1:W-:Y:S01]  /*3600*/  STG.E.128 desc[UR4][R78.64], R64 ;  /* 0x000000404e007986 */ /* 0x0003e2000c101d04 */
[----:B------:R-:W-:Y:S02]  /*3610*/  F2FP.BF16.F32.PACK_AB R59, R209, R174 ;  /* 0x000000aed13b723e */ /* 0x000fe400000010ff */
[----:B------:R-:W-:-:S02]  /*3620*/  F2FP.BF16.F32.PACK_AB R71, R156, R71 ;  /* 0x000000479c47723e */ /* 0x000fc400000010ff */
[----:B------:R-:W-:Y:S01]  /*3630*/  F2FP.BF16.F32.PACK_AB R70, R152, R149 ;  /* 0x000000959846723e */ /* 0x000fe200000010ff */
[----:B------:R1:W-:Y:S01]  /*3640*/  STG.E.128 desc[UR4][R74.64], R56 ;  /* 0x000000384a007986 */ /* 0x0003e2000c101d04 */
[----:B------:R-:W-:Y:S02]  /*3650*/  F2FP.BF16.F32.PACK_AB R69, R150, R69 ;  /* 0x000000459645723e */ /* 0x000fe400000010ff */
[----:B------:R-:W-:-:S05]  /*3660*/  F2FP.BF16.F32.PACK_AB R68, R193, R82 ;  /* 0x00000052c144723e */ /* 0x000fca00000010ff */
[----:B------:R1:W-:Y:S01]  /*3670*/  STG.E.128 desc[UR4][R80.64], R68 ;  /* 0x0000004450007986 */ /* 0x0003e2000c101d04 */
[----:B------:R-:W-:Y:S05]  /*3680*/  BRA `(.L_x_3124) ;  /* 0x00000018005c7947 */ /* 0x000fea0003800000 */
.L_x_3122:
        /* <DEDUP_REMOVED lines=37> */
[----:B------:R-:W-:Y:S01]  /*38e0*/  SHF.L.U32 R57, R39, 0x10, RZ ;  /* 0x0000001027397819 */ /* 0x000fe200000006ff */
[----:B------:R-:W-:Y:S01]  /*38f0*/  FADD.FTZ R70, R68, -R183 ;  /* 0x800000b744467221 */ /* 0x000fe20000010000 */
[----:B------:R-:W-:Y:S01]  /*3900*/  FADD.FTZ R160, R61, -R160 ;  /* 0x800000a03da07221 */ /* 0x000fe20000010000 */
[----:B------:R-:W-:Y:S01]  /*3910*/  SHF.L.U32 R61, R37, 0x10, RZ ;  /* 0x00000010253d7819 */ /* 0x000fe200000006ff */
[--C-:B------:R-:W-:Y:S01]  /*3920*/  FADD.FTZ R56, R189, -R0.reuse ;  /* 0x80000000bd387221 */ /* 0x100fe20000010000 */
[----:B------:R-:W-:Y:S01]  /*3930*/  FADD.FTZ R158, R72, -R187 ;  /* 0x800000bb489e7221 */ /* 0x000fe20000010000 */
[----:B------:R-:W-:Y:S01]  /*3940*/  FFMA.FTZ R70, R150, R70, R57 ;  /* 0x0000004696467223 */ /* 0x000fe20000010039 */
[----:B------:R-:W-:Y:S01]  /*3950*/  PRMT R0, R36, 0x7632, R0 ;  /* 0x0000763224007816 */ /* 0x000fe20000000000 */
[----:B------:R-:W-:Y:S01]  /*3960*/  FADD.FTZ R72, R60, -R75 ;  /* 0x8000004b3c487221 */ /* 0x000fe20000010000 */
[----:B------:R-:W-:Y:S01]  /*3970*/  SHF.L.U32 R57, R36, 0x10, RZ ;  /* 0x0000001024397819 */ /* 0x000fe200000006ff */
[----:B------:R-:W-:Y:S01]  /*3980*/  FFMA.FTZ R60, R150, R158, R61 ;  /* 0x0000009e963c7223 */ /* 0x000fe2000001003d */
        /* <DEDUP_REMOVED lines=14> */
[----:B------:R-:W-:Y:S01]  /*3a70*/  FFMA.FTZ R82, R150, R200, R57 ;  /* 0x000000c896527223 */ /* 0x000fe20000010039 */
[----:B------:R-:W-:Y:S01]  /*3a80*/  SHF.L.U32 R57, R40, 0x10, RZ ;  /* 0x0000001028397819 */ /* 0x000fe200000006ff */
[----:B------:R-:W-:Y:S01]  /*3a90*/  FADD.FTZ R172, R166, -R159 ;  /* 0x8000009fa6ac7221 */ /* 0x000fe20000010000 */
[----:B------:R-:W-:Y:S01]  /*3aa0*/  FADD.FTZ R166, R154, -R163 ;  /* 0x800000a39aa67221 */ /* 0x000fe20000010000 */
[C---:B------:R-:W-:Y:S01]  /*3ab0*/  FFMA.FTZ R78, R150.reuse, R78, R63 ;  /* 0x0000004e964e7223 */ /* 0x040fe2000001003f */
[----:B------:R-:W-:Y:S01]  /*3ac0*/  SHF.L.U32 R63, R43, 0x10, RZ ;  /* 0x000000102b3f7819 */ /* 0x000fe200000006ff */
[C---:B------:R-:W-:Y:S01]  /*3ad0*/  FFMA.FTZ R154, R150.reuse, R206, R59 ;  /* 0x000000ce969a7223 */ /* 0x040fe2000001003b */
[----:B------:R-:W-:Y:S01]  /*3ae0*/  FFMA.FTZ R80, R150, R80, R61 ;  /* 0x0000005096507223 */ /* 0x000fe2000001003d */
        /* <DEDUP_REMOVED lines=9> */
[----:B------:R-:W-:Y:S01]  /*3b80*/  PRMT R58, R47, 0x7632, R58 ;  /* 0x000076322f3a7816 */ /* 0x000fe2000000003a */
        /* <DEDUP_REMOVED lines=8> */
[----:B------:R-:W-:Y:S01]  /*3c10*/  SHF.L.U32 R67, R58, 0x10, RZ ;  /* 0x000000103a437819 */ /* 0x000fe200000006ff */
[C---:B------:R-:W-:Y:S01]  /*3c20*/  FFMA.FTZ R68, R150.reuse, R160, R71 ;  /* 0x000000a096447223 */ /* 0x040fe20000010047 */
[----:B------:R-:W-:Y:S01]  /*3c30*/  SHF.L.U32 R57, R45, 0x10, RZ ;  /* 0x000000102d397819 */ /* 0x000fe200000006ff */
[----:B------:R-:W-:Y:S01]  /*3c40*/  FFMA.FTZ R164, R150, R198, R59 ;  /* 0x000000c696a47223 */ /* 0x000fe2000001003b */
[----:B------:R-:W-:Y:S01]  /*3c50*/  PRMT R58, R44, 0x7632, R58 ;  /* 0x000076322c3a7816 */ /* 0x000fe2000000003a */
        /* <DEDUP_REMOVED lines=43> */
[----:B------:R-:W0:Y:S01]  /*3f10*/  LDC.64 R52, c[0x0][0x468] ;  /* 0x00011a00ff347b82 */ /* 0x000e220000000a00 */
        /* <DEDUP_REMOVED lines=56> */
.L_x_3125:
        /* <DEDUP_REMOVED lines=33> */
[C---:B------:R-:W-:Y:S01]  /*44b0*/  SHF.L.U32 R58, R36.reuse, 0x10, RZ ;  /* 0x00000010243a7819 */ /* 0x040fe200000006ff */
[----:B------:R-:W-:Y:S01]  /*44c0*/  FADD.FTZ R189, R189, -R0 ;  /* 0x80000000bdbd7221 */ /* 0x000fe20000010000 */
[--C-:B------:R-:W-:Y:S01]  /*44d0*/  FADD.FTZ R209, R209, -R56.reuse ;  /* 0x80000038d1d17221 */ /* 0x100fe20000010000 */
[----:B------:R-:W-:Y:S01]  /*44e0*/  PRMT R56, R36, 0x7632, R56 ;  /* 0x0000763224387816 */ /* 0x000fe20000000038 */
[----:B------:R-:W-:Y:S01]  /*44f0*/  FADD.FTZ R195, R66, -R195 ;  /* 0x800000c342c37221 */ /* 0x000fe20000010000 */
[----:B------:R-:W-:Y:S01]  /*4500*/  FADD.FTZ R0, R64, -R197 ;  /* 0x800000c540007221 */ /* 0x000fe20000010000 */
[----:B------:R-:W-:Y:S01]  /*4510*/  SHF.L.U32 R66, R39, 0x10, RZ ;  /* 0x0000001027427819 */ /* 0x000fe200000006ff */
[----:B------:R-:W-:Y:S01]  /*4520*/  FADD.FTZ R183, R68, -R183 ;  /* 0x800000b744b77221 */ /* 0x000fe20000010000 */
[----:B------:R-:W-:Y:S01]  /*4530*/  FADD.FTZ R64, R60, -R59 ;  /* 0x8000003b3c407221 */ /* 0x000fe20000010000 */
[----:B------:R-:W-:Y:S01]  /*4540*/  FADD.FTZ R177, R177, -R62 ;  /* 0x8000003eb1b17221 */ /* 0x000fe20000010000 */
[----:B------:R-:W-:Y:S01]  /*4550*/  SHF.L.U32 R62, R56, 0x10, RZ ;  /* 0x00000010383e7819 */ /* 0x000fe200000006ff */
[----:B------:R-:W-:Y:S01]  /*4560*/  FFMA.FTZ R60, R150, R189, R58 ;  /* 0x000000bd963c7223 */ /* 0x000fe2000001003a */
[----:B------:R-:W-:Y:S01]  /*4570*/  SHF.L.U32 R57, R158, 0x10, RZ ;  /* 0x000000109e397819 */ /* 0x000fe200000006ff */
[----:B------:R-:W-:Y:S01]  /*4580*/  FADD.FTZ R185, R70, -R185 ;  /* 0x800000b946b97221 */ /* 0x000fe20000010000 */
[----:B------:R-:W-:Y:S01]  /*4590*/  SHF.L.U32 R58, R38, 0x10, RZ ;  /* 0x00000010263a7819 */ /* 0x000fe200000006ff */
[----:B------:R-:W-:Y:S01]  /*45a0*/  FADD.FTZ R160, R61, -R160 ;  /* 0x800000a03da07221 */ /* 0x000fe20000010000 */
[----:B------:R-:W-:Y:S01]  /*45b0*/  FADD.FTZ R188, R188, -R63 ;  /* 0x8000003fbcbc7221 */ /* 0x000fe20000010000 */
[----:B------:R-:W-:Y:S01]  /*45c0*/  FFMA.FTZ R63, R150, R183, R66 ;  /* 0x000000b7963f7223 */ /* 0x000fe20000010042 */
[----:B------:R-:W-:Y:S01]  /*45d0*/  SHF.L.U32 R66, R41, 0x10, RZ ;  /* 0x0000001029427819 */ /* 0x000fe200000006ff */
[----:B------:R-:W-:Y:S01]  /*45e0*/  FADD.FTZ R215, R78, -R215 ;  /* 0x800000d74ed77221 */ /* 0x000fe20000010000 */
[C---:B------:R-:W-:Y:S01]  /*45f0*/  FFMA.FTZ R195, R150.reuse, R195, R62 ;  /* 0x000000c396c37223 */ /* 0x040fe2000001003e */
[C---:B------:R-:W-:Y:S01]  /*4600*/  FFMA.FTZ R56, R150.reuse, R160, R57 ;  /* 0x000000a096387223 */ /* 0x040fe20000010039 */
[----:B------:R-:W-:Y:S01]  /*4610*/  FFMA.FTZ R62, R150, R185, R58 ;  /* 0x000000b9963e7223 */ /* 0x000fe2000001003a */
[----:B------:R-:W-:Y:S01]  /*4620*/  SHF.L.U32 R57, R152, 0x10, RZ ;  /* 0x0000001098397819 */ /* 0x000fe200000006ff */
[----:B------:R-:W-:Y:S01]  /*4630*/  FADD.FTZ R213, R80, -R213 ;  /* 0x800000d550d57221 */ /* 0x000fe20000010000 */
[----:B------:R-:W-:Y:S01]  /*4640*/  SHF.L.U32 R58, R40, 0x10, RZ ;  /* 0x00000010283a7819 */ /* 0x000fe200000006ff */
[----:B------:R-:W-:Y:S01]  /*4650*/  FFMA.FTZ R215, R150, R215, R66 ;  /* 0x000000d796d77223 */ /* 0x000fe20000010042 */
[----:B------:R-:W-:Y:S01]  /*4660*/  SHF.L.U32 R66, R44, 0x10, RZ ;  /* 0x000000102c427819 */ /* 0x000fe200000006ff */
[----:B------:R-:W-:Y:S01]  /*4670*/  FADD.FTZ R207, R184, -R207 ;  /* 0x800000cfb8cf7221 */ /* 0x000fe20000010000 */
[----:B------:R-:W-:Y:S01]  /*4680*/  FADD.FTZ R165, R82, -R165 ;  /* 0x800000a552a57221 */ /* 0x000fe20000010000 */
[C---:B------:R-:W-:Y:S01]  /*4690*/  FFMA.FTZ R82, R150.reuse, R188, R57 ;  /* 0x000000bc96527223 */ /* 0x040fe20000010039 */
[--C-:B------:R-:W-:Y:S01]  /*46a0*/  FFMA.FTZ R213, R150, R213, R58.reuse ;  /* 0x000000d596d57223 */ /* 0x100fe2000001003a */
[----:B------:R-:W-:Y:S01]  /*46b0*/  SHF.L.U32 R57, R43, 0x10, RZ ;  /* 0x000000102b397819 */ /* 0x000fe200000006ff */
[----:B------:R-:W-:Y:S01]  /*46c0*/  FADD.FTZ R211, R74, -R211 ;  /* 0x800000d34ad37221 */ /* 0x000fe20000010000 */
[----:B------:R-:W-:Y:S01]  /*46d0*/  PRMT R58, R44, 0x7632, R58 ;  /* 0x000076322c3a7816 */ /* 0x000fe2000000003a */
        /* <DEDUP_REMOVED lines=9> */
[--C-:B------:R-:W-:Y:S01]  /*4770*/  FFMA.FTZ R211, R150, R211, R57.reuse ;  /* 0x000000d396d37223 */ /* 0x100fe20000010039 */
[----:B------:R-:W-:Y:S01]  /*4780*/  PRMT R57, R46, 0x7632, R57 ;  /* 0x000076322e397816 */ /* 0x000fe20000000039 */
[----:B------:R-:W-:Y:S01]  /*4790*/  FADD.FTZ R167, R167, -R164 ;  /* 0x800000a4a7a77221 */ /* 0x000fe20000010000 */
[C---:B------:R-:W-:Y:S01]  /*47a0*/  FFMA.FTZ R152, R150.reuse, R194, R83 ;  /* 0x000000c296987223 */ /* 0x040fe20000010053 */
[----:B------:R-:W-:Y:S01]  /*47b0*/  FFMA.FTZ R164, R150, R191, R66 ;  /* 0x000000bf96a47223 */ /* 0x000fe20000010042 */
[----:B------:R-:W-:Y:S01]  /*47c0*/  SHF.L.U32 R68, R42, 0x10, RZ ;  /* 0x000000102a447819 */ /* 0x000fe200000006ff */
[C---:B------:R-:W-:Y:S01]  /*47d0*/  FFMA.FTZ R158, R150.reuse, R70, R75 ;  /* 0x00000046969e7223 */ /* 0x040fe2000001004b */
[----:B------:R-:W-:Y:S01]  /*47e0*/  FFMA.FTZ R83, R150, R73, R58 ;  /* 0x0000004996537223 */ /* 0x000fe2000001003a */
[----:B------:R-:W-:Y:S01]  /*47f0*/  SHF.L.U32 R66, R53, 0x10, RZ ;  /* 0x0000001035427819 */ /* 0x000fe200000006ff */
[----:B------:R-:W-:Y:S01]  /*4800*/  FADD.FTZ R217, R76, -R217 ;  /* 0x800000d94cd97221 */ /* 0x000fe20000010000 */
[----:B------:R-:W-:Y:S01]  /*4810*/  FADD.FTZ R205, R205, -R228 ;  /* 0x800000e4cdcd7221 */ /* 0x000fe20000010000 */
[----:B------:R-:W-:Y:S01]  /*4820*/  SHF.L.U32 R58, R57, 0x10, RZ ;  /* 0x00000010393a7819 */ /* 0x000fe200000006ff */
[----:B------:R-:W0:Y:S01]  /*4830*/  LDC.64 R74, c[0x0][0x478] ;  /* 0x00011e00ff4a7b82 */ /* 0x000e220000000a00 */
[----:B------:R-:W-:Y:S01]  /*4840*/  FADD.FTZ R163, R154, -R163 ;  /* 0x800000a39aa37221 */ /* 0x000fe20000010000 */
[----:B------:R-:W-:Y:S01]  /*4850*/  PRMT R57, R47, 0x7632, R57 ;  /* 0x000076322f397816 */ /* 0x000fe20000000039 */
[C---:B------:R-:W-:Y:S01]  /*4860*/  FFMA.FTZ R217, R150.reuse, R217, R68 ;  /* 0x000000d996d97223 */ /* 0x040fe20000010044 */
[C---:B------:R-:W-:Y:S01]  /*4870*/  FFMA.FTZ R205, R150.reuse, R205, R66 ;  /* 0x000000cd96cd7223 */ /* 0x040fe20000010042 */
[----:B------:R-:W-:Y:S01]  /*4880*/  SHF.L.U32 R68, R45, 0x10, RZ ;  /* 0x000000102d447819 */ /* 0x000fe200000006ff */
[----:B------:R-:W-:Y:S01]  /*4890*/  FFMA.FTZ R163, R150, R163, R58 ;  /* 0x000000a396a37223 */ /* 0x000fe2000001003a */
[----:B------:R-:W-:Y:S01]  /*48a0*/  FADD.FTZ R203, R190, -R203 ;  /* 0x800000cbbecb7221 */ /* 0x000fe20000010000 */
[----:B------:R-:W1:Y:S01]  /*48b0*/  LDC.64 R66, c[0x0][0x468] ;  /* 0x00011a00ff427b82 */ /* 0x000e620000000a00 */
[----:B------:R-:W-:Y:S01]  /*48c0*/  SHF.L.U32 R58, R57, 0x10, RZ ;  /* 0x00000010393a7819 */ /* 0x000fe200000006ff */
[----:B------:R-:W-:Y:S01]  /*48d0*/  FADD.FTZ R193, R193, -R218 ;  /* 0x800000dac1c17221 */ /* 0x000fe20000010000 */
[----:B------:R-:W-:Y:S01]  /*48e0*/  FFMA.FTZ R203, R150, R203, R68 ;  /* 0x000000cb96cb7223 */ /* 0x000fe20000010044 */
[----:B------:R-:W-:Y:S01]  /*48f0*/  SHF.L.U32 R68, R55, 0x10, RZ ;  /* 0x0000001037447819 */ /* 0x000fe200000006ff */
[----:B------:R-:W-:Y:S01]  /*4900*/  FADD.FTZ R187, R72, -R187 ;  /* 0x800000bb48bb7221 */ /* 0x000fe20000010000 */
        /* <DEDUP_REMOVED lines=25> */
[----:B------:R-:W-:Y:S01]  /*4aa0*/  FFMA.FTZ R172, R150, R167, R68 ;  /* 0x000000a796ac7223 */ /* 0x000fe20000010044 */
[----:B------:R-:W-:Y:S01]  /*4ab0*/  FMUL.FTZ R52, R60, R65 ;  /* 0x000000413c347220 */ /* 0x000fe20000410000 */
[C---:B------:R-:W-:Y:S01]  /*4ac0*/  FFMA.FTZ R162, R150.reuse, R199, R59 ;  /* 0x000000c796a27223 */ /* 0x040fe2000001003b */
[C---:B------:R-:W-:Y:S01]  /*4ad0*/  FFMA.FTZ R168, R150.reuse, R177, R54 ;  /* 0x000000b196a87223 */ /* 0x040fe20000010036 */
[----:B------:R-:W-:Y:S01]  /*4ae0*/  FFMA.FTZ R170, R150, R173, R58 ;  /* 0x000000ad96aa7223 */ /* 0x000fe2000001003a */
[-C--:B------:R-:W-:Y:S01]  /*4af0*/  FMUL.FTZ R68, R61, R65.reuse ;  /* 0x000000413d447220 */ /* 0x080fe20000410000 */
[-C--:B------:R-:W-:Y:S01]  /*4b00*/  FMUL.FTZ R57, R62, R65.reuse ;  /* 0x000000413e397220 */ /* 0x080fe20000410000 */
[-C--:B------:R-:W-:Y:S01]  /*4b10*/  FMUL.FTZ R70, R63, R65.reuse ;  /* 0x000000413f467220 */ /* 0x080fe20000410000 */
[----:B------:R-:W-:Y:S01]  /*4b20*/  F2FP.BF16.F32.PACK_AB R60, R195, R60 ;  /* 0x0000003cc33c723e */ /* 0x000fe200000010ff */
[----:B------:R-:W-:Y:S01]  /*4b30*/  FMUL.FTZ R55, R64, R65 ;  /* 0x0000004140377220 */ /* 0x000fe20000410000 */
[----:B0-----:R-:W-:Y:S01]  /*4b40*/  IMAD.WIDE.U32 R58, R155, 0x10, R74 ;  /* 0x000000109b3a7825 */ /* 0x001fe200078e004a */
[----:B------:R-:W-:-:S03]  /*4b50*/  F2FP.BF16.F32.PACK_AB R61, R0, R61 ;  /* 0x0000003d003d723e */ /* 0x000fc600000010ff */
[CC--:B------:R-:W-:Y:S01]  /*4b60*/  FMUL.FTZ R54, R56.reuse, R65.reuse ;  /* 0x0000004138367220 */ /* 0x0c0fe20000410000 */
[----:B------:R-:W-:Y:S01]  /*4b70*/  F2FP.BF16.F32.PACK_AB R62, R56, R62 ;  /* 0x0000003e383e723e */ /* 0x000fe200000010ff */
[----:B------:R-:W-:Y:S01]  /*4b80*/  FMUL.FTZ R53, R0, R65 ;  /* 0x0000004100357220 */ /* 0x000fe20000410000 */
[----:B------:R-:W-:Y:S01]  /*4b90*/  F2FP.BF16.F32.PACK_AB R63, R64, R63 ;  /* 0x0000003f403f723e */ /* 0x000fe200000010ff */
[----:B------:R-:W-:Y:S01]  /*4ba0*/  FMUL.FTZ R195, R195, R65 ;  /* 0x00000041c3c37220 */ /* 0x000fe20000410000 */
[C---:B------:R-:W-:Y:S01]  /*4bb0*/  FFMA.FTZ R154, R150.reuse, R69, R81 ;  /* 0x00000045969a7223 */ /* 0x040fe20000010051 */
[----:B------:R-:W-:Y:S01]  /*4bc0*/  FFMA.FTZ R156, R150, R206, R77 ;  /* 0x000000ce969c7223 */ /* 0x000fe2000001004d */
        /* <DEDUP_REMOVED lines=9> */
[----:B------:R-:W-:Y:S01]  /*4c60*/  FMUL.FTZ R213, R213, R65 ;  /* 0x00000041d5d57220 */ /* 0x000fe20000410000 */
[----:B------:R-:W-:Y:S01]  /*4c70*/  F2FP.BF16.F32.PACK_AB R57, R152, R215 ;  /* 0x000000d79839723e */ /* 0x000fe200000010ff */
[----:B------:R1:W-:Y:S01]  /*4c80*/  STG.E.128 desc[UR4][R70.64], R52 ;  /* 0x0000003446007986 */ /* 0x0003e2000c101d04 */
[----:B------:R-:W-:Y:S01]  /*4c90*/  FMUL.FTZ R64, R211, R65 ;  /* 0x00000041d3407220 */ /* 0x000fe20000410000 */
[----:B------:R-:W-:-:S04]  /*4ca0*/  IMAD.WIDE.U32 R76, R149, 0x10, R66 ;  /* 0x00000010954c7825 */ /* 0x000fc800078e0042 */
[-C--:B------:R-:W-:Y:S01]  /*4cb0*/  FMUL.FTZ R149, R166, R65.reuse ;  /* 0x00000041a6957220 */ /* 0x080fe20000410000 */
[----:B------:R-:W-:Y:S01]  /*4cc0*/  FMUL.FTZ R150, R193, R65 ;  /* 0x00000041c1967220 */ /* 0x000fe20000410000 */
[----:B------:R-:W-:Y:S01]  /*4cd0*/  IMAD.WIDE.U32 R78, R151, 0x10, R66 ;  /* 0x00000010974e7825 */ /* 0x000fe200078e0042 */
[----:B0-----:R-:W-:-:S03]  /*4ce0*/  F2FP.BF16.F32.PACK_AB R58, R154, R217 ;  /* 0x000000d99a3a723e */ /* 0x001fc600000010ff */
[----:B------:R-:W-:Y:S01]  /*4cf0*/  FMUL.FTZ R60, R82, R65 ;  /* 0x00000041523c7220 */ /* 0x000fe20000410000 */
[----:B------:R-:W-:Y:S01]  /*4d00*/  F2FP.BF16.F32.PACK_AB R59, R156, R211 ;  /* 0x000000d39c3b723e */ /* 0x000fe200000010ff */
[-C--:B------:R-:W-:Y:S01]  /*4d10*/  FMUL.FTZ R61, R152, R65.reuse ;  /* 0x00000041983d7220 */ /* 0x080fe20000410000 */
[-C--:B------:R-:W-:Y:S01]  /*4d20*/  FMUL.FTZ R217, R217, R65.reuse ;  /* 0x00000041d9d97220 */ /* 0x080fe20000410000 */
[-C--:B------:R-:W-:Y:S01]  /*4d30*/  FMUL.FTZ R62, R154, R65.reuse ;  /* 0x000000419a3e7220 */ /* 0x080fe20000410000 */
[-C--:B------:R-:W-:Y:S01]  /*4d40*/  FMUL.FTZ R63, R156, R65.reuse ;  /* 0x000000419c3f7220 */ /* 0x080fe20000410000 */
[----:B------:R-:W-:Y:S01]  /*4d50*/  IMAD.WIDE.U32 R80, R153, 0x10, R66 ;  /* 0x0000001099507825 */ /* 0x000fe200078e0042 */
[----:B------:R0:W-:Y:S03]  /*4d60*/  STG.E.128 desc[UR4][R68.64], R56 ;  /* 0x0000003844007986 */ /* 0x0001e6000c101d04 */
[-C--:B------:R-:W-:Y:S01]  /*4d70*/  FMUL.FTZ R82, R160, R65.reuse ;  /* 0x00000041a0527220 */ /* 0x080fe20000410000 */
[C---:B-1----:R-:W-:Y:S01]  /*4d80*/  F2FP.BF16.F32.PACK_AB R52, R83.reuse, R160 ;  /* 0x000000a05334723e */ /* 0x042fe200000010ff */
[----:B------:R-:W-:Y:S01]  /*4d90*/  FMUL.FTZ R83, R83, R65 ;  /* 0x0000004153537220 */ /* 0x000fe20000410000 */
[C---:B------:R-:W-:Y:S01]  /*4da0*/  F2FP.BF16.F32.PACK_AB R53, R158.reuse, R203 ;  /* 0x000000cb9e35723e */ /* 0x040fe200000010ff */
[-C--:B------:R-:W-:Y:S01]  /*4db0*/  FMUL.FTZ R158, R158, R65.reuse ;  /* 0x000000419e9e7220 */ /* 0x080fe20000410000 */
[C---:B------:R-:W-:Y:S01]  /*4dc0*/  F2FP.BF16.F32.PACK_AB R54, R163.reuse, R162 ;  /* 0x000000a2a336723e */ /* 0x040fe200000010ff */
[-C--:B------:R-:W-:Y:S01]  /*4dd0*/  FMUL.FTZ R66, R162, R65.reuse ;  /* 0x00000041a2427220 */ /* 0x080fe20000410000 */
[-C--:B------:R-:W-:Y:S01]  /*4de0*/  FMUL.FTZ R163, R163, R65.reuse ;  /* 0x00000041a3a37220 */ /* 0x080fe20000410000 */
[----:B------:R-:W-:Y:S01]  /*4df0*/  FMUL.FTZ R67, R164, R65 ;  /* 0x00000041a4437220 */ /* 0x000fe20000410000 */
[----:B------:R-:W-:-:S04]  /*4e00*/  IMAD.WIDE.U32 R72, R151, 0x10, R74 ;  /* 0x0000001097487825 */ /* 0x000fc800078e004a */
[-C--:B------:R-:W-:Y:S01]  /*4e10*/  FMUL.FTZ R151, R168, R65.reuse ;  /* 0x00000041a8977220 */ /* 0x080fe20000410000 */
[-C--:B------:R-:W-:Y:S01]  /*4e20*/  FMUL.FTZ R152, R201, R65.reuse ;  /* 0x00000041c9987220 */ /* 0x080fe20000410000 */
[-C--:B------:R-:W-:Y:S01]  /*4e30*/  FMUL.FTZ R70, R170, R65.reuse ;  /* 0x00000041aa467220 */ /* 0x080fe20000410000 */
[-C--:B------:R-:W-:Y:S01]  /*4e40*/  FMUL.FTZ R154, R209, R65.reuse ;  /* 0x00000041d19a7220 */ /* 0x080fe20000410000 */
[----:B------:R-:W-:Y:S01]  /*4e50*/  FMUL.FTZ R71, R172, R65 ;  /* 0x00000041ac477220 */ /* 0x000fe20000410000 */
[----:B------:R-:W-:Y:S01]  /*4e60*/  F2FP.BF16.F32.PACK_AB R63, R63, R64 ;  /* 0x000000403f3f723e */ /* 0x000fe200000010ff */
[----:B------:R-:W-:-:S04]  /*4e70*/  IMAD.WIDE.U32 R74, R153, 0x10, R74 ;  /* 0x00000010994a7825 */ /* 0x000fc800078e004a */
[-C--:B0-----:R-:W-:Y:S01]  /*4e80*/  FMUL.FTZ R69, R203, R65.reuse ;  /* 0x00000041cb457220 */ /* 0x081fe20000410000 */
[-C--:B------:R-:W-:Y:S01]  /*4e90*/  FMUL.FTZ R68, R165, R65.reuse ;  /* 0x00000041a5447220 */ /* 0x080fe20000410000 */
[C---:B------:R-:W-:Y:S01]  /*4ea0*/  F2FP.BF16.F32.PACK_AB R58, R205.reuse, R170 ;  /* 0x000000aacd3a723e */ /* 0x040fe200000010ff */
[----:B------:R-:W-:Y:S01]  /*4eb0*/  FMUL.FTZ R205, R205, R65 ;  /* 0x00000041cdcd7220 */ /* 0x000fe20000410000 */
[----:B------:R-:W-:Y:S02]  /*4ec0*/  F2FP.BF16.F32.PACK_AB R62, R62, R217 ;  /* 0x000000d93e3e723e */ /* 0x000fe400000010ff */
[----:B------:R-:W-:Y:S02]  /*4ed0*/  F2FP.BF16.F32.PACK_AB R61, R61, R0 ;  /* 0x000000003d3d723e */ /* 0x000fe400000010ff */
[----:B------:R-:W-:Y:S02]  /*4ee0*/  F2FP.BF16.F32.PACK_AB R60, R60, R213 ;  /* 0x000000d53c3c723e */ /* 0x000fe400000010ff */
[----:B------:R-:W-:-:S02]  /*4ef0*/  F2FP.BF16.F32.PACK_AB R55, R165, R164 ;  /* 0x000000a4a537723e */ /* 0x000fc400000010ff */
[----:B------:R-:W-:Y:S01]  /*4f00*/  F2FP.BF16.F32.PACK_AB R67, R68, R67 ;  /* 0x000000434443723e */ /* 0x000fe200000010ff */
[----:B------:R2:W-:Y:S01]  /*4f10*/  STG.E.128 desc[UR4][R76.64], R60 ;  /* 0x0000003c4c007986 */ /* 0x0005e2000c101d04 */
        /* <DEDUP_REMOVED lines=10> */
[----:B------:R2:W-:Y:S01]  /*4fc0*/  STG.E.128 desc[UR4][R74.64], R56 ;  /* 0x000000384a007986 */ /* 0x0005e2000c101d04 */
[----:B------:R-:W-:Y:S02]  /*4fd0*/  F2FP.BF16.F32.PACK_AB R69, R152, R151 ;  /* 0x000000979845723e */ /* 0x000fe400000010ff */
[----:B------:R-:W-:-:S05]  /*4fe0*/  F2FP.BF16.F32.PACK_AB R68, R150, R149 ;  /* 0x000000959644723e */ /* 0x000fca00000010ff */
[----:B------:R2:W-:Y:S02]  /*4ff0*/  STG.E.128 desc[UR4][R80.64], R68 ;  /* 0x0000004450007986 */ /* 0x0005e4000c101d04 */
.L_x_3124:
        /* <DEDUP_REMOVED lines=69> */
.L_x_3121:
        /* <DEDUP_REMOVED lines=24> */
.L_x_3127:
        /* <DEDUP_REMOVED lines=11> */
.L_x_15619:


//--------------------- .text._ZN10layer_norm13ln_bwd_kernelINS_13Kernel_traitsIf13__nv_bfloat16S2_S2_fjLj4096ELj1ELj1ELj4ELj16ENS_18Kernel_traits_baseILj4096EfS2_S2_S2_fjLj128EEEEELb0ELb0ELb1ELb0EEEvNS_9BwdParamsE --------------------------
	.section	.text._ZN10layer_norm13ln_bwd_kernelINS_13Kernel_traitsIf13__nv_bfloat16S2_S2_fjLj4096ELj1ELj1ELj4ELj16ENS_18Kernel_traits_baseILj4096EfS2_S2_S2_fjLj128EEEEELb0ELb0ELb1ELb0EEEvNS_9BwdParamsE,"ax",@progbits
	.align	128
        .global         _ZN10layer_norm13ln_bwd_kernelINS_13Kernel_traitsIf13__nv_bfloat16S2_S2_fjLj4096ELj1ELj1ELj4ELj16ENS_18Kernel_traits_baseILj4096EfS2_S2_S2_fjLj128EEEEELb0ELb0ELb1ELb0EEEvNS_9BwdParamsE
        .type           _ZN10layer_norm13ln_bwd_kernelINS_13Kernel_traitsIf13__nv_bfloat16S2_S2_fjLj4096ELj1ELj1ELj4ELj16ENS_18Kernel_traits_baseILj4096EfS2_S2_S2_fjLj128EEEEELb0ELb0ELb1ELb0EEEvNS_9BwdParamsE,@function
        .size           _ZN10layer_norm13ln_bwd_kernelINS_13Kernel_traitsIf13__nv_bfloat16S2_S2_fjLj4096ELj1ELj1ELj4ELj16ENS_18Kernel_traits_baseILj4096EfS2_S2_S2_fjLj128EEEEELb0ELb0ELb1ELb0EEEvNS_9BwdParamsE,(.L_x_15620 - _ZN10layer_norm13ln_bwd_kernelINS_13Kernel_traitsIf13__nv_bfloat16S2_S2_fjLj4096ELj1ELj1ELj4ELj16ENS_18Kernel_traits_baseILj4096EfS2_S2_S2_fjLj128EEEEELb0ELb0ELb1ELb0EEEvNS_9BwdParamsE)
        .other          _ZN10layer_norm13ln_bwd_kernelINS_13Kernel_traitsIf13__nv_bfloat16S2_S2_fjLj4096ELj1ELj1ELj4ELj16ENS_18Kernel_traits_baseILj4096EfS2_S2_S2_fjLj128EEEEELb0ELb0ELb1ELb0EEEvNS_9BwdParamsE,@"STO_CUDA_ENTRY STV_DEFAULT"
_ZN10layer_norm13ln_bwd_kernelINS_13Kernel_traitsIf13__nv_bfloat16S2_S2_fjLj4096ELj1ELj1ELj4ELj16ENS_18Kernel_traits_baseILj4096EfS2_S2_S2_fjLj128EEEEELb0ELb0ELb1ELb0EEEvNS_9BwdParamsE:
.text._ZN10layer_norm13ln_bwd_kernelINS_13Kernel_traitsIf13__nv_bfloat16S2_S2_fjLj4096ELj1ELj1ELj4ELj16ENS_18Kernel_traits_baseILj4096EfS2_S2_S2_fjLj128EEEEELb0ELb0ELb1ELb0EEEvNS_9BwdParamsE:
        /* <DEDUP_REMOVED lines=25> */
[----:B------:R0:W5:Y:S04]  /*0190*/  @P1 LDG.E.128 R40, desc[UR10][R2.64+0x10] ;  /* 0x0000100a02281981 */ /* 0x000168000c1e1d00 */
[----:B------:R1:W5:Y:S01]  /*01a0*/  @P3 LDG.E.128 R44, desc[UR10][R8.64] ;  /* 0x0000000a082c3981 */ /* 0x000362000c1e1d00 */
[C---:B----4-:R-:W-:Y:S01]  /*01b0*/  @P4 IMAD.WIDE.U32 R10, R15.reuse, 0x20, R10 ;  /* 0x000000200f0a4825 */ /* 0x050fe200078e000a */
[----:B------:R-:W-:-:S02]  /*01c0*/  @P4 IADD3 R15, PT, PT, R15, 0x80, RZ ;  /* 0x000000800f0f4810 */ /* 0x000fc40007ffe0ff */
[----:B------:R1:W5:Y:S04]  /*01d0*/  @P3 LDG.E.128 R48, desc[UR10][R8.64+0x10] ;  /* 0x0000100a08303981 */ /* 0x000368000c1e1d00 */
[----:B------:R1:W5:Y:S01]  /*01e0*/  @P4 LDG.E.128 R52, desc[UR10][R10.64] ;  /* 0x0000000a0a344981 */ /* 0x000362000c1e1d00 */
[----:B---3--:R-:W-:-:S03]  /*01f0*/  @P5 IMAD.WIDE.U32 R4, R15, 0x20, R12 ;  /* 0x000000200f045825 */ /* 0x008fc600078e000c */
[----:B------:R1:W5:Y:S04]  /*0200*/  @P4 LDG.E.128 R56, desc[UR10][R10.64+0x10] ;  /* 0x0000100a0a384981 */ /* 0x000368000c1e1d00 */
[----:B------:R1:W5:Y:S04]  /*0210*/  @P5 LDG.E.128 R60, desc[UR10][R4.64] ;  /* 0x0000000a043c5981 */ /* 0x000368000c1e1d00 */
        /* <DEDUP_REMOVED lines=74> */
.L_x_3192:
[----:B0-----:R-:W0:Y:S08]  /*06c0*/  LDC.64 R4, c[0x0][0x3f8] ;  /* 0x0000fe00ff047b82 */ /* 0x001e300000000a00 */
[----:B--23--:R-:W1:Y:S08]  /*06d0*/  LDC.64 R154, c[0x0][0x3c8] ;  /* 0x0000f200ff9a7b82 */ /* 0x00ce700000000a00 */
        /* <DEDUP_REMOVED lines=8> */
[----:B------:R-:W-:Y:S02]  /*0760*/  CS2R R202, SRZ ;  /* 0x0000000000ca7805 */ /* 0x000fe4000001ff00 */
        /* <DEDUP_REMOVED lines=11> */
[----:B------:R-:W-:-:S02]  /*0820*/  CS2R R202, SRZ ;  /* 0x0000000000ca7805 */ /* 0x000fc4000001ff00 */
[----:B------:R-:W-:Y:S02]  /*0830*/  ISETP.NE.AND P0, PT, RZ, UR9, PT ;  /* 0x00000009ff007c0c */ /* 0x000fe4000bf05270 */
[C---:B------:R-:W-:Y:S02]  /*0840*/  ISETP.GE.U32.AND P4, PT, R0.reuse, 0x100, PT ;  /* 0x000001000000780c */ /* 0x040fe40003f86070 */
[C---:B------:R-:W-:Y:S02]  /*0850*/  ISETP.GE.U32.AND P2, PT, R0.reuse, 0x180, PT ;  /* 0x000001800000780c */ /* 0x040fe40003f46070 */
[----:B------:R-:W-:Y:S01]  /*0860*/  ISETP.GE.U32.AND P1, PT, R0, 0x200, PT ;  /* 0x000002000000780c */ /* 0x000fe20003f26070 */
        /* <DEDUP_REMOVED lines=23> */
[----:B------:R-:W-:Y:S02]  /*09e0*/  IADD3 R201, PT, PT, R201, 0x80, RZ ;  /* 0x00000080c9c97810 */ /* 0x000fe40007ffe0ff */
[C---:B--2---:R-:W-:Y:S02]  /*09f0*/  SHF.L.U32 R6, R8.reuse, 0x10, RZ ;  /* 0x0000001008067819 */ /* 0x044fe400000006ff */
[----:B------:R-:W-:Y:S02]  /*0a00*/  PRMT R3, R8, 0x7632, R3 ;  /* 0x0000763208037816 */ /* 0x000fe40000000003 */
[----:B------:R-:W-:Y:S01]  /*0a10*/  SHF.L.U32 R20, R9, 0x10, RZ ;  /* 0x0000001009147819 */ /* 0x000fe200000006ff */
[----:B------:R-:W-:Y:S01]  /*0a20*/  FADD.FTZ R6, -R199, R6 ;  /* 0x00000006c7067221 */ /* 0x000fe20000010100 */
[----:B------:R-:W-:-:S02]  /*0a30*/  PRMT R18, R9, 0x7632, R18 ;  /* 0x0000763209127816 */ /* 0x000fc40000000012 */
[C---:B---3--:R-:W-:Y:S01]  /*0a40*/  PRMT R8, R12.reuse, 0x7632, R8 ;  /* 0x000076320c087816 */ /* 0x048fe20000000008 */
[----:B------:R-:W-:Y:S01]  /*0a50*/  FADD.FTZ R20, -R199, R20 ;  /* 0x00000014c7147221 */ /* 0x000fe20000010100 */
[----:B------:R-:W-:Y:S02]  /*0a60*/  SHF.L.U32 R9, R12, 0x10, RZ ;  /* 0x000000100c097819 */ /* 0x000fe400000006ff */
[----:B------:R-:W-:Y:S01]  /*0a70*/  SHF.L.U32 R12, R3, 0x10, RZ ;  /* 0x00000010030c7819 */ /* 0x000fe200000006ff */
[----:B-----5:R-:W-:Y:S01]  /*0a80*/  FMUL.FTZ R3, R5, R6 ;  /* 0x0000000605037220 */ /* 0x020fe20000410000 */
[----:B------:R-:W-:Y:S01]  /*0a90*/  SHF.L.U32 R156, R11, 0x10, RZ ;  /* 0x000000100b9c7819 */ /* 0x000fe200000006ff */
[----:B------:R-:W-:Y:S01]  /*0aa0*/  FADD.FTZ R104, R104, R9 ;  /* 0x0000000968687221 */ /* 0x000fe20000010000 */
[C---:B------:R-:W-:Y:S01]  /*0ab0*/  PRMT R19, R10.reuse, 0x7632, R19 ;  /* 0x000076320a137816 */ /* 0x040fe20000000013 */
[-C--:B------:R-:W-:Y:S01]  /*0ac0*/  FFMA.FTZ R68, R3, R9.reuse, R68 ;  /* 0x0000000903447223 */ /* 0x080fe20000010044 */
[----:B------:R-:W-:Y:S01]  /*0ad0*/  SHF.L.U32 R152, R10, 0x10, RZ ;  /* 0x000000100a987819 */ /* 0x000fe200000006ff */
[----:B------:R-:W-:Y:S01]  /*0ae0*/  FMUL.FTZ R6, R36, R9 ;  /* 0x0000000924067220 */ /* 0x000fe20000410000 */
[----:B------:R-:W-:Y:S01]  /*0af0*/  PRMT R10, R13, 0x7632, R10 ;  /* 0x000076320d0a7816 */ /* 0x000fe2000000000a */
[----:B------:R-:W-:Y:S01]  /*0b00*/  FMUL.FTZ R9, R5, R20 ;  /* 0x0000001405097220 */ /* 0x000fe20000410000 */
[----:B------:R-:W-:Y:S01]  /*0b10*/  SHF.L.U32 R13, R13, 0x10, RZ ;  /* 0x000000100d0d7819 */ /* 0x000fe200000006ff */
[----:B------:R-:W-:Y:S01]  /*0b20*/  FADD.FTZ R158, -R199, R156 ;  /* 0x0000009cc79e7221 */ /* 0x000fe20000010100 */
[----:B0-----:R-:W-:-:S02]  /*0b30*/  PRMT R17, R14, 0x7632, R17 ;  /* 0x000076320e117816 */ /* 0x001fc40000000011 */
[----:B------:R-:W-:Y:S01]  /*0b40*/  SHF.L.U32 R21, R14, 0x10, RZ ;  /* 0x000000100e157819 */ /* 0x000fe200000006ff */
[----:B------:R-:W-:Y:S01]  /*0b50*/  FADD.FTZ R14, -R199, R152 ;  /* 0x00000098c70e7221 */ /* 0x000fe20000010100 */
[----:B------:R-:W-:Y:S01]  /*0b60*/  PRMT R155, R15, 0x7632, R155 ;  /* 0x000076320f9b7816 */ /* 0x000fe2000000009b */
[----:B------:R-:W-:Y:S01]  /*0b70*/  FADD.FTZ R106, R106, R13 ;  /* 0x0000000d6a6a7221 */ /* 0x000fe20000010000 */
[----:B------:R-:W-:Y:S01]  /*0b80*/  SHF.L.U32 R16, R8, 0x10, RZ ;  /* 0x0000001008107819 */ /* 0x000fe200000006ff */
[-C--:B------:R-:W-:Y:S01]  /*0b90*/  FFMA.FTZ R70, R9, R13.reuse, R70 ;  /* 0x0000000d09467223 */ /* 0x080fe20000010046 */
[----:B------:R-:W-:Y:S01]  /*0ba0*/  SHF.L.U32 R15, R15, 0x10, RZ ;  /* 0x000000100f0f7819 */ /* 0x000fe200000006ff */
[----:B------:R-:W-:Y:S01]  /*0bb0*/  FMUL.FTZ R8, R38, R13 ;  /* 0x0000000d26087220 */ /* 0x000fe20000410000 */
[----:B------:R-:W-:Y:S01]  /*0bc0*/  SHF.L.U32 R18, R18, 0x10, RZ ;  /* 0x0000001012127819 */ /* 0x000fe200000006ff */
[----:B------:R-:W-:Y:S01]  /*0bd0*/  FMUL.FTZ R13, R5, R158 ;  /* 0x0000009e050d7220 */ /* 0x000fe20000410000 */
[----:B------:R-:W-:Y:S01]  /*0be0*/  PRMT R153, R11, 0x7632, R153 ;  /* 0x000076320b997816 */ /* 0x000fe20000000099 */
[----:B------:R-:W-:Y:S01]  /*0bf0*/  FMUL.FTZ R11, R5, R14 ;  /* 0x0000000e050b7220 */ /* 0x000fe20000410000 */
[----:B------:R-:W-:Y:S01]  /*0c00*/  FADD.FTZ R14, -R199, R12 ;  /* 0x0000000cc70e7221 */ /* 0x000fe20000010100 */
[----:B------:R-:W-:Y:S01]  /*0c10*/  FADD.FTZ R110, R110, R15 ;  /* 0x0000000f6e6e7221 */ /* 0x000fe20000010000 */
[-C--:B------:R-:W-:Y:S01]  /*0c20*/  FFMA.FTZ R74, R13, R15.reuse, R74 ;  /* 0x0000000f0d4a7223 */ /* 0x080fe2000001004a */
[----:B------:R-:W-:Y:S01]  /*0c30*/  FMUL.FTZ R12, R42, R15 ;  /* 0x0000000f2a0c7220 */ /* 0x000fe20000410000 */
[----:B------:R-:W-:Y:S01]  /*0c40*/  FADD.FTZ R20, -R199, R18 ;  /* 0x00000012c7147221 */ /* 0x000fe20000010100 */
[----:B------:R-:W-:Y:S01]  /*0c50*/  SHF.L.U32 R156, R17, 0x10, RZ ;  /* 0x00000010119c7819 */ /* 0x000fe200000006ff */
[----:B------:R-:W-:Y:S01]  /*0c60*/  FMUL.FTZ R15, R37, R16 ;  /* 0x00000010250f7220 */ /* 0x000fe20000410000 */
[----:B------:R-:W-:Y:S01]  /*0c70*/  FADD.FTZ R18, RZ, R6 ;  /* 0x00000006ff127221 */ /* 0x000fe20000010000 */
[----:B------:R-:W-:Y:S01]  /*0c80*/  FMUL.FTZ R14, R5, R14 ;  /* 0x0000000e050e7220 */ /* 0x000fe20000410000 */
[----:B------:R-:W-:Y:S01]  /*0c90*/  FFMA.FTZ R17, R3, R6, RZ ;  /* 0x0000000603117223 */ /* 0x000fe200000100ff */
[----:B------:R-:W-:Y:S01]  /*0ca0*/  SHF.L.U32 R154, R19, 0x10, RZ ;  /* 0x00000010139a7819 */ /* 0x000fe200000006ff */
[----:B------:R-:W-:Y:S01]  /*0cb0*/  FADD.FTZ R19, R18, R15 ;  /* 0x0000000f12137221 */ /* 0x000fe20000010000 */
[----:B------:R-:W-:Y:S01]  /*0cc0*/  SHF.L.U32 R152, R10, 0x10, RZ ;  /* 0x000000100a987819 */ /* 0x000fe200000006ff */
        /* <DEDUP_REMOVED lines=11> */
[----:B------:R-:W-:Y:S01]  /*0d80*/  FADD.FTZ R154, -R199, R154 ;  /* 0x0000009ac79a7221 */ /* 0x000fe20000010100 */
[C---:B------:R-:W-:Y:S01]  /*0d90*/  FFMA.FTZ R20, R16.reuse, R17, R19 ;  /* 0x0000001110147223 */ /* 0x040fe20000010013 */
[----:B------:R-:W-:Y:S01]  /*0da0*/  FADD.FTZ R107, R107, R152 ;  /* 0x000000986b6b7221 */ /* 0x000fe20000010000 */
[----:B------:R-:W-:Y:S01]  /*0db0*/  FFMA.FTZ R71, R16, R152, R71 ;  /* 0x0000009810477223 */ /* 0x000fe20000010047 */
[----:B------:R-:W-:Y:S01]  /*0dc0*/  SHF.L.U32 R202, R153, 0x10, RZ ;  /* 0x0000001099ca7819 */ /* 0x000fe200000006ff */
[----:B------:R-:W-:Y:S01]  /*0dd0*/  FMUL.FTZ R19, R41, R156 ;  /* 0x0000009c29137220 */ /* 0x000fe20000410000 */
[----:B------:R-:W-:Y:S01]  /*0de0*/  FADD.FTZ R152, R21, R10 ;  /* 0x0000000a15987221 */ /* 0x000fe20000010000 */
[----:B------:R-:W-:Y:S01]  /*0df0*/  FMUL.FTZ R18, R5, R154 ;  /* 0x0000009a05127220 */ /* 0x000fe20000410000 */
[----:B------:R-:W-:Y:S01]  /*0e00*/  FFMA.FTZ R21, R11, R10, R20 ;  /* 0x0000000a0b157223 */ /* 0x000fe20000010014 */
[----:B------:R-:W-:Y:S01]  /*0e10*/  SHF.L.U32 R158, R155, 0x10, RZ ;  /* 0x000000109b9e7819 */ /* 0x000fe200000006ff */
[----:B------:R-:W-:Y:S01]  /*0e20*/  FADD.FTZ R153, R152, R19 ;  /* 0x0000001398997221 */ /* 0x000fe20000010000 */
[----:B------:R-:W-:Y:S01]  /*0e30*/  FADD.FTZ R202, -R199, R202 ;  /* 0x000000cac7ca7221 */ /* 0x000fe20000010100 */
[C---:B------:R-:W-:Y:S01]  /*0e40*/  FFMA.FTZ R152, R18.reuse, R19, R21 ;  /* 0x0000001312987223 */ /* 0x040fe20000010015 */
[----:B------:R-:W-:Y:S01]  /*0e50*/  FADD.FTZ R109, R109, R156 ;  /* 0x0000009c6d6d7221 */ /* 0x000fe20000010000 */
[----:B------:R-:W-:Y:S01]  /*0e60*/  FADD.FTZ R154, R153, R12 ;  /* 0x0000000c999a7221 */ /* 0x000fe20000010000 */
[----:B------:R-:W-:Y:S01]  /*0e70*/  FMUL.FTZ R20, R5, R202 ;  /* 0x000000ca05147220 */ /* 0x000fe20000410000 */
[----:B------:R-:W-:Y:S01]  /*0e80*/  FMUL.FTZ R21, R43, R158 ;  /* 0x0000009e2b157220 */ /* 0x000fe20000410000 */
[----:B------:R-:W-:Y:S01]  /*0e90*/  FFMA.FTZ R153, R13, R12, R152 ;  /* 0x0000000c0d997223 */ /* 0x000fe20000010098 */
[----:B------:R-:W-:Y:S01]  /*0ea0*/  FFMA.FTZ R73, R18, R156, R73 ;  /* 0x0000009c12497223 */ /* 0x000fe20000010049 */
[----:B------:R-:W-:Y:S01]  /*0eb0*/  FADD.FTZ R111, R111, R158 ;  /* 0x0000009e6f6f7221 */ /* 0x000fe20000010000 */
[----:B------:R-:W-:Y:S01]  /*0ec0*/  FFMA.FTZ R75, R20, R158, R75 ;  /* 0x0000009e144b7223 */ /* 0x000fe2000001004b */
[----:B------:R-:W-:Y:S01]  /*0ed0*/  FADD.FTZ R203, R154, R21 ;  /* 0x000000159acb7221 */ /* 0x000fe20000010000 */
[----:B------:R-:W-:-:S07]  /*0ee0*/  FFMA.FTZ R202, R20, R21, R153 ;  /* 0x0000001514ca7223 */ /* 0x000fce0000010099 */
.L_x_3132:
[----:B----4-:R-:W-:Y:S05]  /*0ef0*/  BSYNC.RECONVERGENT B1 ;  /* 0x0000000000017941 */ /* 0x010fea0003800200 */
.L_x_3131:
[----:B------:R-:W-:Y:S04]  /*0f00*/  BSSY.RECONVERGENT B1, `(.L_x_3133) ;  /* 0x000005f000017945 */ /* 0x000fe80003800200 */
[----:B------:R-:W-:Y:S05]  /*0f10*/  @!P4 BRA `(.L_x_3134) ;  /* 0x000000040074c947 */ /* 0x000fea0003800000 */
[----:B------:R-:W0:Y:S08]  /*0f20*/  LDC.64 R24, c[0x0][0x3a8] ;  /* 0x0000ea00ff187b82 */ /* 0x000e300000000a00 */
[----:B------:R-:W1:Y:S01]  /*0f30*/  LDC.64 R22, c[0x0][0x428] ;  /* 0x00010a00ff167b82 */ /* 0x000e620000000a00 */
[----:B0-----:R-:W-:-:S06]  /*0f40*/  IMAD.WIDE.U32 R24, R201, 0x10, R24 ;  /* 0x00000010c9187825 */ /* 0x001fcc00078e0018 */
[----:B------:R-:W2:Y:S01]  /*0f50*/  LDG.E.128 R24, desc[UR10][R24.64] ;  /* 0x0000000a18187981 */ /* 0x000ea2000c1e1d00 */
[----:B-1----:R-:W-:-:S05]  /*0f60*/  IMAD.WIDE.U32 R22, R204, 0x10, R22 ;  /* 0x00000010cc167825 */ /* 0x002fca00078e0016 */
        /* <DEDUP_REMOVED lines=9> */
[----:B------:R-:W-:Y:S02]  /*1000*/  SHF.L.U32 R158, R25, 0x10, RZ ;  /* 0x00000010199e7819 */ /* 0x000fe400000006ff */
[----:B------:R-:W-:Y:S01]  /*1010*/  PRMT R154, R24, 0x7632, R154 ;  /* 0x00007632189a7816 */ /* 0x000fe2000000009a */
[----:B------:R-:W-:Y:S01]  /*1020*/  FADD.FTZ R156, -R199, R156 ;  /* 0x0000009cc79c7221 */ /* 0x000fe20000010100 */
[----:B------:R-:W-:Y:S01]  /*1030*/  PRMT R155, R25, 0x7632, R155 ;  /* 0x00007632199b7816 */ /* 0x000fe2000000009b */
[----:B------:R-:W-:Y:S01]  /*1040*/  FADD.FTZ R158, -R199, R158 ;  /* 0x0000009ec79e7221 */ /* 0x000fe20000010100 */
[C---:B---3--:R-:W-:Y:S01]  /*1050*/  PRMT R22, R28.reuse, 0x7632, R22 ;  /* 0x000076321c167816 */ /* 0x048fe20000000016 */
[----:B-----5:R-:W-:Y:S01]  /*1060*/  FMUL.FTZ R23, R5, R156 ;  /* 0x0000009c05177220 */ /* 0x020fe20000410000 */
[----:B------:R-:W-:-:S02]  /*1070*/  SHF.L.U32 R25, R28, 0x10, RZ ;  /* 0x000000101c197819 */ /* 0x000fc400000006ff */
[C---:B------:R-:W-:Y:S02]  /*1080*/  PRMT R157, R26.reuse, 0x7632, R157 ;  /* 0x000076321a9d7816 */ /* 0x040fe4000000009d */
[----:B------:R-:W-:Y:S01]  /*1090*/  SHF.L.U32 R160, R26, 0x10, RZ ;  /* 0x000000101aa07819 */ /* 0x000fe200000006ff */
[----:B------:R-:W-:Y:S01]  /*10a0*/  FADD.FTZ R112, R112, R25 ;  /* 0x0000001970707221 */ /* 0x000fe20000010000 */
[----:B------:R-:W-:Y:S01]  /*10b0*/  SHF.L.U32 R164, R27, 0x10, RZ ;  /* 0x000000101ba47819 */ /* 0x000fe200000006ff */
[----:B------:R-:W-:Y:S01]  /*10c0*/  FFMA.FTZ R76, R23, R25, R76 ;  /* 0x00000019174c7223 */ /* 0x000fe2000001004c */
[C---:B------:R-:W-:Y:S01]  /*10d0*/  PRMT R26, R30.reuse, 0x7632, R26 ;  /* 0x000076321e1a7816 */ /* 0x040fe2000000001a */
[C---:B------:R-:W-:Y:S01]  /*10e0*/  FADD.FTZ R160, -R199.reuse, R160 ;  /* 0x000000a0c7a07221 */ /* 0x040fe20000010100 */
[----:B0-----:R-:W-:Y:S01]  /*10f0*/  SHF.L.U32 R153, R30, 0x10, RZ ;  /* 0x000000101e997819 */ /* 0x001fe200000006ff */
[----:B------:R-:W-:Y:S01]  /*1100*/  FADD.FTZ R164, -R199, R164 ;  /* 0x000000a4c7a47221 */ /* 0x000fe20000010100 */
[----:B------:R-:W-:-:S02]  /*1110*/  SHF.L.U32 R30, R154, 0x10, RZ ;  /* 0x000000109a1e7819 */ /* 0x000fc400000006ff */
[C---:B------:R-:W-:Y:S01]  /*1120*/  PRMT R24, R29.reuse, 0x7632, R24 ;  /* 0x000076321d187816 */ /* 0x040fe20000000018 */
[----:B------:R-:W-:Y:S01]  /*1130*/  FADD.FTZ R116, R116, R153 ;  /* 0x0000009974747221 */ /* 0x000fe20000010000 */
[----:B------:R-:W-:Y:S01]  /*1140*/  SHF.L.U32 R154, R22, 0x10, RZ ;  /* 0x00000010169a7819 */ /* 0x000fe200000006ff */
[----:B------:R-:W-:Y:S01]  /*1150*/  FMUL.FTZ R22, R44, R25 ;  /* 0x000000192c167220 */ /* 0x000fe20000410000 */
[----:B------:R-:W-:Y:S01]  /*1160*/  SHF.L.U32 R29, R29, 0x10, RZ ;  /* 0x000000101d1d7819 */ /* 0x000fe200000006ff */
[----:B------:R-:W-:Y:S01]  /*1170*/  FMUL.FTZ R25, R5, R158 ;  /* 0x0000009e05197220 */ /* 0x000fe20000410000 */
[----:B------:R-:W-:Y:S01]  /*1180*/  PRMT R28, R31, 0x7632, R28 ;  /* 0x000076321f1c7816 */ /* 0x000fe2000000001c */
[----:B------:R-:W-:Y:S01]  /*1190*/  FADD.FTZ R30, -R199, R30 ;  /* 0x0000001ec71e7221 */ /* 0x000fe20000010100 */
[----:B------:R-:W-:Y:S01]  /*11a0*/  SHF.L.U32 R156, R24, 0x10, RZ ;  /* 0x00000010189c7819 */ /* 0x000fe200000006ff */
[----:B------:R-:W-:Y:S01]  /*11b0*/  FADD.FTZ R114, R114, R29 ;  /* 0x0000001d72727221 */ /* 0x000fe20000010000 */
[----:B------:R-:W-:Y:S01]  /*11c0*/  SHF.L.U32 R31, R31, 0x10, RZ ;  /* 0x000000101f1f7819 */ /* 0x000fe200000006ff */
[-C--:B------:R-:W-:Y:S01]  /*11d0*/  FFMA.FTZ R78, R25, R29.reuse, R78 ;  /* 0x0000001d194e7223 */ /* 0x080fe2000001004e */
[----:B------:R-:W-:Y:S01]  /*11e0*/  SHF.L.U32 R152, R155, 0x10, RZ ;  /* 0x000000109b987819 */ /* 0x000fe200000006ff */
[----:B------:R-:W-:Y:S01]  /*11f0*/  FMUL.FTZ R24, R46, R29 ;  /* 0x0000001d2e187220 */ /* 0x000fe20000410000 */
[----:B------:R-:W-:Y:S01]  /*1200*/  PRMT R159, R27, 0x7632, R159 ;  /* 0x000076321b9f7816 */ /* 0x000fe2000000009f */
[C---:B------:R-:W-:Y:S01]  /*1210*/  FMUL.FTZ R29, R5.reuse, R164 ;  /* 0x000000a4051d7220 */ /* 0x040fe20000410000 */
[----:B------:R-:W-:Y:S01]  /*1220*/  FMUL.FTZ R27, R5, R160 ;  /* 0x000000a0051b7220 */ /* 0x000fe20000410000 */
[----:B------:R-:W-:Y:S01]  /*1230*/  SHF.L.U32 R206, R28, 0x10, RZ ;  /* 0x000000101cce7819 */ /* 0x000fe200000006ff */
[----:B------:R-:W-:Y:S01]  /*1240*/  FADD.FTZ R118, R118, R31 ;  /* 0x0000001f76767221 */ /* 0x000fe20000010000 */
[----:B------:R-:W-:Y:S01]  /*1250*/  SHF.L.U32 R158, R26, 0x10, RZ ;  /* 0x000000101a9e7819 */ /* 0x000fe200000006ff */
[-C--:B------:R-:W-:Y:S01]  /*1260*/  FFMA.FTZ R82, R29, R31.reuse, R82 ;  /* 0x0000001f1d527223 */ /* 0x080fe20000010052 */
[----:B------:R-:W-:Y:S01]  /*1270*/  FMUL.FTZ R28, R50, R31 ;  /* 0x0000001f321c7220 */ /* 0x000fe20000410000 */
[----:B------:R-:W-:Y:S01]  /*1280*/  FADD.FTZ R160, -R199, R152 ;  /* 0x00000098c7a07221 */ /* 0x000fe20000010100 */
[-C--:B------:R-:W-:Y:S01]  /*1290*/  FFMA.FTZ R80, R27, R153.reuse, R80 ;  /* 0x000000991b507223 */ /* 0x080fe20000010050 */
[----:B------:R-:W-:Y:S01]  /*12a0*/  FMUL.FTZ R26, R48, R153 ;  /* 0x00000099301a7220 */ /* 0x000fe20000410000 */
[----:B------:R-:W-:Y:S01]  /*12b0*/  FADD.FTZ R152, R203, R22 ;  /* 0x00000016cb987221 */ /* 0x000fe20000010000 */
[----:B------:R-:W-:Y:S01]  /*12c0*/  FMUL.FTZ R31, R45, R154 ;  /* 0x0000009a2d1f7220 */ /* 0x000fe20000410000 */
[----:B------:R-:W-:Y:S01]  /*12d0*/  FMUL.FTZ R30, R5, R30 ;  /* 0x0000001e051e7220 */ /* 0x000fe20000410000 */
[----:B------:R-:W-:Y:S01]  /*12e0*/  FFMA.FTZ R153, R23, R22, R202 ;  /* 0x0000001617997223 */ /* 0x000fe200000100ca */
[----:B------:R-:W-:Y:S01]  /*12f0*/  SHF.L.U32 R162, R157, 0x10, RZ ;  /* 0x000000109da27819 */ /* 0x000fe200000006ff */
[----:B------:R-:W-:Y:S01]  /*1300*/  FADD.FTZ R155, R152, R31 ;  /* 0x0000001f989b7221 */ /* 0x000fe20000010000 */
[----:B------:R-:W-:Y:S01]  /*1310*/  FADD.FTZ R113, R113, R154 ;  /* 0x0000009a71717221 */ /* 0x000fe20000010000 */
[C---:B------:R-:W-:Y:S01]  /*1320*/  FFMA.FTZ R152, R30.reuse, R31, R153 ;  /* 0x0000001f1e987223 */ /* 0x040fe20000010099 */
[----:B------:R-:W-:Y:S01]  /*1330*/  FFMA.FTZ R77, R30, R154, R77 ;  /* 0x0000009a1e4d7223 */ /* 0x000fe2000001004d */
[----:B------:R-:W-:Y:S01]  /*1340*/  FMUL.FTZ R160, R5, R160 ;  /* 0x000000a005a07220 */ /* 0x000fe20000410000 */
[----:B------:R-:W-:Y:S01]  /*1350*/  FMUL.FTZ R161, R47, R156 ;  /* 0x0000009c2fa17220 */ /* 0x000fe20000410000 */
[----:B------:R-:W-:Y:S01]  /*1360*/  FADD.FTZ R154, R155, R24 ;  /* 0x000000189b9a7221 */ /* 0x000fe20000010000 */
[----:B------:R-:W-:Y:S01]  /*1370*/  FFMA.FTZ R153, R25, R24, R152 ;  /* 0x0000001819997223 */ /* 0x000fe20000010098 */
        /* <DEDUP_REMOVED lines=11> */
[----:B------:R-:W-:Y:S01]  /*1430*/  FFMA.FTZ R152, R162, R163, R153 ;  /* 0x000000a3a2987223 */ /* 0x000fe20000010099 */
[----:B------:R-:W-:Y:S01]  /*1440*/  FMUL.FTZ R164, R5, R164 ;  /* 0x000000a405a47220 */ /* 0x000fe20000410000 */
[----:B------:R-:W-:Y:S01]  /*1450*/  FADD.FTZ R115, R115, R156 ;  /* 0x0000009c73737221 */ /* 0x000fe20000010000 */
        /* <DEDUP_REMOVED lines=9> */
.L_x_3134:
[----:B------:R-:W-:Y:S05]  /*14f0*/  BSYNC.RECONVERGENT B1 ;  /* 0x0000000000017941 */ /* 0x000fea0003800200 */
.L_x_3133:
        /* <DEDUP_REMOVED lines=17> */
[C---:B------:R-:W-:Y:S01]  /*1610*/  PRMT R173, R154.reuse, 0x7632, R173 ;  /* 0x000076329aad7816 */ /* 0x040fe200000000ad */
[----:B------:R-:W-:Y:S01]  /*1620*/  FADD.FTZ R174, -R199, R174 ;  /* 0x000000aec7ae7221 */ /* 0x000fe20000010100 */
[----:B------:R-:W-:-:S02]  /*1630*/  SHF.L.U32 R154, R154, 0x10, RZ ;  /* 0x000000109a9a7819 */ /* 0x000fc400000006ff */
[----:B------:R-:W-:Y:S01]  /*1640*/  PRMT R171, R153, 0x7632, R171 ;  /* 0x0000763299ab7816 */ /* 0x000fe200000000ab */
[----:B0----5:R-:W-:Y:S01]  /*1650*/  FMUL.FTZ R169, R5, R174 ;  /* 0x000000ae05a97220 */ /* 0x021fe20000410000 */
[----:B------:R-:W-:Y:S02]  /*1660*/  SHF.L.U32 R178, R153, 0x10, RZ ;  /* 0x0000001099b27819 */ /* 0x000fe400000006ff */
[C---:B---3--:R-:W-:Y:S02]  /*1670*/  PRMT R152, R156.reuse, 0x7632, R152 ;  /* 0x000076329c987816 */ /* 0x048fe40000000098 */
[----:B------:R-:W-:Y:S01]  /*1680*/  SHF.L.U32 R153, R156, 0x10, RZ ;  /* 0x000000109c997819 */ /* 0x000fe200000006ff */
[C---:B------:R-:W-:Y:S01]  /*1690*/  FADD.FTZ R178, -R199.reuse, R178 ;  /* 0x000000b2c7b27221 */ /* 0x040fe20000010100 */
[----:B------:R-:W-:Y:S02]  /*16a0*/  SHF.L.U32 R176, R166, 0x10, RZ ;  /* 0x00000010a6b07819 */ /* 0x000fe400000006ff */
[----:B------:R-:W-:Y:S01]  /*16b0*/  PRMT R170, R158, 0x7632, R170 ;  /* 0x000076329eaa7816 */ /* 0x000fe200000000aa */
[-C--:B------:R-:W-:Y:S01]  /*16c0*/  FMUL.FTZ R166, R52, R153.reuse ;  /* 0x0000009934a67220 */ /* 0x080fe20000410000 */
[----:B------:R-:W-:Y:S01]  /*16d0*/  SHF.L.U32 R175, R158, 0x10, RZ ;  /* 0x000000109eaf7819 */ /* 0x000fe200000006ff */
[----:B------:R-:W-:Y:S01]  /*16e0*/  FADD.FTZ R158, -R199, R154 ;  /* 0x0000009ac79e7221 */ /* 0x000fe20000010100 */
[----:B------:R-:W-:Y:S01]  /*16f0*/  PRMT R177, R155, 0x7632, R177 ;  /* 0x000076329bb17816 */ /* 0x000fe200000000b1 */
[----:B------:R-:W-:Y:S01]  /*1700*/  FADD.FTZ R174, -R199, R176 ;  /* 0x000000b0c7ae7221 */ /* 0x000fe20000010100 */
[----:B------:R-:W-:Y:S01]  /*1710*/  SHF.L.U32 R154, R152, 0x10, RZ ;  /* 0x00000010989a7819 */ /* 0x000fe200000006ff */
[----:B------:R-:W-:Y:S01]  /*1720*/  FADD.FTZ R120, R120, R153 ;  /* 0x0000009978787221 */ /* 0x000fe20000010000 */
[----:B------:R-:W-:Y:S01]  /*1730*/  SHF.L.U32 R206, R155, 0x10, RZ ;  /* 0x000000109bce7819 */ /* 0x000fe200000006ff */
[----:B------:R-:W-:Y:S01]  /*1740*/  FFMA.FTZ R84, R169, R153, R84 ;  /* 0x00000099a9547223 */ /* 0x000fe20000010054 */
[----:B------:R-:W-:Y:S01]  /*1750*/  PRMT R155, R157, 0x7632, R155 ;  /* 0x000076329d9b7816 */ /* 0x000fe2000000009b */
[----:B------:R-:W-:Y:S01]  /*1760*/  FADD.FTZ R152, R203, R166 ;  /* 0x000000a6cb987221 */ /* 0x000fe20000010000 */
[----:B------:R-:W-:Y:S01]  /*1770*/  SHF.L.U32 R210, R177, 0x10, RZ ;  /* 0x00000010b1d27819 */ /* 0x000fe200000006ff */
[----:B------:R-:W-:Y:S01]  /*1780*/  FMUL.FTZ R177, R53, R154 ;  /* 0x0000009a35b17220 */ /* 0x000fe20000410000 */
[----:B------:R-:W-:Y:S01]  /*1790*/  SHF.L.U32 R157, R157, 0x10, RZ ;  /* 0x000000109d9d7819 */ /* 0x000fe200000006ff */
[----:B------:R-:W-:Y:S01]  /*17a0*/  FMUL.FTZ R174, R5, R174 ;  /* 0x000000ae05ae7220 */ /* 0x000fe20000410000 */
[----:B------:R-:W-:Y:S01]  /*17b0*/  SHF.L.U32 R180, R171, 0x10, RZ ;  /* 0x00000010abb47819 */ /* 0x000fe200000006ff */
[----:B------:R-:W-:Y:S01]  /*17c0*/  FFMA.FTZ R153, R169, R166, R202 ;  /* 0x000000a6a9997223 */ /* 0x000fe200000100ca */
[----:B------:R-:W-:Y:S01]  /*17d0*/  SHF.L.U32 R156, R155, 0x10, RZ ;  /* 0x000000109b9c7819 */ /* 0x000fe200000006ff */
[----:B------:R-:W-:Y:S01]  /*17e0*/  FADD.FTZ R155, R152, R177 ;  /* 0x000000b1989b7221 */ /* 0x000fe20000010000 */
[----:B------:R-:W-:Y:S01]  /*17f0*/  FMUL.FTZ R171, R5, R178 ;  /* 0x000000b205ab7220 */ /* 0x000fe20000410000 */
[----:B------:R-:W-:Y:S01]  /*1800*/  FMUL.FTZ R168, R54, R157 ;  /* 0x0000009d36a87220 */ /* 0x000fe20000410000 */
[----:B------:R-:W-:Y:S01]  /*1810*/  FADD.FTZ R176, -R199, R180 ;  /* 0x000000b4c7b07221 */ /* 0x000fe20000010100 */
[C---:B------:R-:W-:Y:S01]  /*1820*/  FFMA.FTZ R152, R174.reuse, R177, R153 ;  /* 0x000000b1ae987223 */ /* 0x040fe20000010099 */
[----:B------:R-:W-:Y:S01]  /*1830*/  SHF.L.U32 R208, R173, 0x10, RZ ;  /* 0x00000010add07819 */ /* 0x000fe200000006ff */
[----:B------:R-:W-:Y:S01]  /*1840*/  FADD.FTZ R121, R121, R154 ;  /* 0x0000009a79797221 */ /* 0x000fe20000010000 */
[----:B------:R-:W-:Y:S01]  /*1850*/  FFMA.FTZ R85, R174, R154, R85 ;  /* 0x0000009aae557223 */ /* 0x000fe20000010055 */
[----:B------:R-:W-:Y:S01]  /*1860*/  FMUL.FTZ R176, R5, R176 ;  /* 0x000000b005b07220 */ /* 0x000fe20000410000 */
[----:B------:R-:W-:Y:S01]  /*1870*/  FMUL.FTZ R179, R55, R156 ;  /* 0x0000009c37b37220 */ /* 0x000fe20000410000 */
[----:B------:R-:W-:Y:S01]  /*1880*/  FADD.FTZ R154, R155, R168 ;  /* 0x000000a89b9a7221 */ /* 0x000fe20000010000 */
[----:B------:R-:W-:Y:S01]  /*1890*/  FFMA.FTZ R153, R171, R168, R152 ;  /* 0x000000a8ab997223 */ /* 0x000fe20000010098 */
[----:B------:R-:W-:Y:S01]  /*18a0*/  FMUL.FTZ R173, R5, R158 ;  /* 0x0000009e05ad7220 */ /* 0x000fe20000410000 */
[----:B------:R-:W-:Y:S01]  /*18b0*/  SHF.L.U32 R158, R170, 0x10, RZ ;  /* 0x00000010aa9e7819 */ /* 0x000fe200000006ff */
[----:B------:R-:W-:Y:S01]  /*18c0*/  FMUL.FTZ R170, R56, R175 ;  /* 0x000000af38aa7220 */ /* 0x000fe20000410000 */
[----:B------:R-:W-:Y:S01]  /*18d0*/  FADD.FTZ R178, -R199, R208 ;  /* 0x000000d0c7b27221 */ /* 0x000fe20000010100 */
[----:B------:R-:W-:Y:S01]  /*18e0*/  FADD.FTZ R155, R154, R179 ;  /* 0x000000b39a9b7221 */ /* 0x000fe20000010000 */
[----:B------:R-:W-:Y:S01]  /*18f0*/  FFMA.FTZ R152, R176, R179, R153 ;  /* 0x000000b3b0987223 */ /* 0x000fe20000010099 */
[----:B------:R-:W-:Y:S01]  /*1900*/  PRMT R172, R159, 0x7632, R172 ;  /* 0x000076329fac7816 */ /* 0x000fe200000000ac */
[----:B------:R-:W-:Y:S01]  /*1910*/  FADD.FTZ R206, -R199, R206 ;  /* 0x000000cec7ce7221 */ /* 0x000fe20000010100 */
[----:B------:R-:W-:Y:S01]  /*1920*/  SHF.L.U32 R159, R159, 0x10, RZ ;  /* 0x000000109f9f7819 */ /* 0x000fe200000006ff */
[----:B------:R-:W-:Y:S01]  /*1930*/  FMUL.FTZ R178, R5, R178 ;  /* 0x000000b205b27220 */ /* 0x000fe20000410000 */
[----:B------:R-:W-:Y:S01]  /*1940*/  FMUL.FTZ R181, R57, R158 ;  /* 0x0000009e39b57220 */ /* 0x000fe20000410000 */
[----:B------:R-:W-:Y:S01]  /*1950*/  FADD.FTZ R154, R155, R170 ;  /* 0x000000aa9b9a7221 */ /* 0x000fe20000010000 */
[C---:B------:R-:W-:Y:S01]  /*1960*/  FFMA.FTZ R153, R173.reuse, R170, R152 ;  /* 0x000000aaad997223 */ /* 0x040fe20000010098 */
        /* <DEDUP_REMOVED lines=24> */
.L_x_3136:
[----:B------:R-:W-:Y:S05]  /*1af0*/  BSYNC.RECONVERGENT B1 ;  /* 0x0000000000017941 */ /* 0x000fea0003800200 */
.L_x_3135:
        /* <DEDUP_REMOVED lines=13> */
[C---:B------:R-:W-:Y:S02]  /*1bd0*/  PRMT R186, R153.reuse, 0x7632, R186 ;  /* 0x0000763299ba7816 */ /* 0x040fe400000000ba */
[----:B------:R-:W-:Y:S02]  /*1be0*/  SHF.L.U32 R188, R153, 0x10, RZ ;  /* 0x0000001099bc7819 */ /* 0x000fe400000006ff */
[C---:B------:R-:W-:Y:S02]  /*1bf0*/  PRMT R153, R154.reuse, 0x7632, R153 ;  /* 0x000076329a997816 */ /* 0x040fe40000000099 */
[----:B------:R-:W-:Y:S01]  /*1c00*/  SHF.L.U32 R154, R154, 0x10, RZ ;  /* 0x000000109a9a7819 */ /* 0x000fe200000006ff */
[----:B0-----:R-:W-:Y:S01]  /*1c10*/  FADD.FTZ R184, -R199, R188 ;  /* 0x000000bcc7b87221 */ /* 0x001fe20000010100 */
[----:B------:R-:W-:-:S02]  /*1c20*/  SHF.L.U32 R182, R152, 0x10, RZ ;  /* 0x0000001098b67819 */ /* 0x000fc400000006ff */
[----:B------:R-:W-:Y:S01]  /*1c30*/  SHF.L.U32 R152, R167, 0x10, RZ ;  /* 0x00000010a7987819 */ /* 0x000fe200000006ff */
[----:B------:R-:W-:Y:S01]  /*1c40*/  FADD.FTZ R192, -R199, R154 ;  /* 0x0000009ac7c07221 */ /* 0x000fe20000010100 */
[----:B------:R-:W-:Y:S01]  /*1c50*/  SHF.L.U32 R154, R153, 0x10, RZ ;  /* 0x00000010999a7819 */ /* 0x000fe200000006ff */
[C---:B------:R-:W-:Y:S01]  /*1c60*/  FADD.FTZ R182, -R199.reuse, R182 ;  /* 0x000000b6c7b67221 */ /* 0x040fe20000010100 */
[C---:B---3--:R-:W-:Y:S01]  /*1c70*/  SHF.L.U32 R153, R156.reuse, 0x10, RZ ;  /* 0x000000109c997819 */ /* 0x048fe200000006ff */
[C-C-:B------:R-:W-:Y:S01]  /*1c80*/  FADD.FTZ R188, -R199.reuse, R152.reuse ;  /* 0x00000098c7bc7221 */ /* 0x140fe20000010100 */
[----:B------:R-:W-:Y:S01]  /*1c90*/  PRMT R152, R156, 0x7632, R152 ;  /* 0x000076329c987816 */ /* 0x000fe20000000098 */
[----:B------:R-:W-:Y:S01]  /*1ca0*/  FADD.FTZ R194, -R199, R154 ;  /* 0x0000009ac7c27221 */ /* 0x000fe20000010100 */
[----:B------:R-:W-:Y:S01]  /*1cb0*/  PRMT R191, R159, 0x7632, R191 ;  /* 0x000076329fbf7816 */ /* 0x000fe200000000bf */
[----:B-----5:R-:W-:Y:S01]  /*1cc0*/  FMUL.FTZ R167, R5, R182 ;  /* 0x000000b605a77220 */ /* 0x020fe20000410000 */
[----:B------:R-:W-:Y:S01]  /*1cd0*/  SHF.L.U32 R154, R152, 0x10, RZ ;  /* 0x00000010989a7819 */ /* 0x000fe200000006ff */
[-C--:B------:R-:W-:Y:S01]  /*1ce0*/  FMUL.FTZ R182, R60, R153.reuse ;  /* 0x000000993cb67220 */ /* 0x080fe20000410000 */
[C---:B------:R-:W-:Y:S01]  /*1cf0*/  PRMT R187, R155.reuse, 0x7632, R187 ;  /* 0x000076329bbb7816 */ /* 0x040fe200000000bb */
        /* <DEDUP_REMOVED lines=13> */
[----:B------:R-:W-:Y:S01]  /*1dd0*/  FMUL.FTZ R185, R5, R184 ;  /* 0x000000b805b97220 */ /* 0x000fe20000410000 */
[----:B------:R-:W-:Y:S01]  /*1de0*/  FADD.FTZ R155, R152, R191 ;  /* 0x000000bf989b7221 */ /* 0x000fe20000010000 */
[--C-:B------:R-:W-:Y:S01]  /*1df0*/  FADD.FTZ R190, -R199, R186.reuse ;  /* 0x000000bac7be7221 */ /* 0x100fe20000010100 */
[----:B------:R-:W-:Y:S01]  /*1e00*/  FMUL.FTZ R184, R62, R157 ;  /* 0x0000009d3eb87220 */ /* 0x000fe20000410000 */
[----:B------:R-:W-:Y:S01]  /*1e10*/  FFMA.FTZ R152, R188, R191, R153 ;  /* 0x000000bfbc987223 */ /* 0x000fe20000010099 */
[C---:B------:R-:W-:Y:S01]  /*1e20*/  PRMT R186, R158.reuse, 0x7632, R186 ;  /* 0x000076329eba7816 */ /* 0x040fe200000000ba */
[----:B------:R-:W-:Y:S01]  /*1e30*/  FADD.FTZ R97, R97, R154 ;  /* 0x0000009a61617221 */ /* 0x000fe20000010000 */
[----:B------:R-:W-:Y:S01]  /*1e40*/  SHF.L.U32 R189, R158, 0x10, RZ ;  /* 0x000000109ebd7819 */ /* 0x000fe200000006ff */
[----:B------:R-:W-:Y:S01]  /*1e50*/  FFMA.FTZ R129, R188, R154, R129 ;  /* 0x0000009abc817223 */ /* 0x000fe20000010081 */
[----:B------:R-:W-:Y:S01]  /*1e60*/  FMUL.FTZ R190, R5, R190 ;  /* 0x000000be05be7220 */ /* 0x000fe20000410000 */
[----:B------:R-:W-:Y:S01]  /*1e70*/  FMUL.FTZ R193, R63, R156 ;  /* 0x0000009c3fc17220 */ /* 0x000fe20000410000 */
        /* <DEDUP_REMOVED lines=8> */
[----:B------:R-:W-:Y:S01]  /*1f00*/  SHF.L.U32 R159, R159, 0x10, RZ ;  /* 0x000000109f9f7819 */ /* 0x000fe200000006ff */
[----:B------:R-:W-:Y:S01]  /*1f10*/  FMUL.FTZ R192, R5, R194 ;  /* 0x000000c205c07220 */ /* 0x000fe20000410000 */
[----:B------:R-:W-:Y:S01]  /*1f20*/  FMUL.FTZ R195, R65, R158 ;  /* 0x0000009e41c37220 */ /* 0x000fe20000410000 */
[----:B------:R-:W-:Y:S01]  /*1f30*/  FADD.FTZ R154, R155, R186 ;  /* 0x000000ba9b9a7221 */ /* 0x000fe20000010000 */
[C---:B------:R-:W-:Y:S01]  /*1f40*/  FFMA.FTZ R153, R187.reuse, R186, R152 ;  /* 0x000000babb997223 */ /* 0x040fe20000010098 */
        /* <DEDUP_REMOVED lines=20> */
[C---:B------:R-:W-:Y:S01]  /*2090*/  FFMA.FTZ R135, R198.reuse, R204, R135 ;  /* 0x000000ccc6877223 */ /* 0x040fe20000010087 */
[----:B------:R-:W-:Y:S01]  /*20a0*/  FADD.FTZ R203, R155, R196 ;  /* 0x000000c49bcb7221 */ /* 0x000fe20000010000 */
[----:B------:R-:W-:Y:S01]  /*20b0*/  FFMA.FTZ R202, R198, R196, R153 ;  /* 0x000000c4c6ca7223 */ /* 0x000fe20000010099 */
[----:B------:R-:W-:Y:S06]  /*20c0*/  BRA `(.L_x_3137) ;  /* 0x0000000000707947 */ /* 0x000fec0003800000 */
.L_x_3130:
        /* <DEDUP_REMOVED lines=28> */
.L_x_3137:
[----:B----4-:R-:W-:Y:S05]  /*2290*/  BSYNC.RECONVERGENT B0 ;  /* 0x0000000000007941 */ /* 0x010fea0003800200 */
.L_x_3129:
        /* <DEDUP_REMOVED lines=32> */
.L_x_3139:
[----:B------:R-:W-:Y:S05]  /*24a0*/  BSYNC.RECONVERGENT B0 ;  /* 0x0000000000007941 */ /* 0x000fea0003800200 */
.L_x_3138:
        /* <DEDUP_REMOVED lines=51> */
.L_x_3144:
        /* <DEDUP_REMOVED lines=9> */
.L_x_3145:
        /* <DEDUP_REMOVED lines=9> */
.L_x_3146:
        /* <DEDUP_REMOVED lines=9> */
.L_x_3147:
        /* <DEDUP_REMOVED lines=9> */
.L_x_3148:
        /* <DEDUP_REMOVED lines=9> */
.L_x_3149:
        /* <DEDUP_REMOVED lines=9> */
.L_x_3150:
        /* <DEDUP_REMOVED lines=10> */
.L_x_3143:
        /* <DEDUP_REMOVED lines=23> */
[----:B------:R-:W-:Y:S01]  /*2d50*/  FSEL R207, R202, RZ, P0 ;  /* 0x000000ffcacf7208 */ /* 0x000fe20000000000 */
[----:B------:R-:W-:Y:S01]  /*2d60*/  FFMA.FTZ R202, R20, R156, R157 ;  /* 0x0000009c14ca7223 */ /* 0x000fe2000001009d */
[----:B------:R-:W-:-:S03]  /*2d70*/  FSEL R208, R158, RZ, P0 ;  /* 0x000000ff9ed07208 */ /* 0x000fc60000000000 */
[----:B------:R-:W-:Y:S01]  /*2d80*/  FADD.FTZ R202, R21, -R202 ;  /* 0x800000ca15ca7221 */ /* 0x000fe20000010000 */
[----:B-1----:R-:W-:Y:S01]  /*2d90*/  @P2 FMUL.FTZ R92, R201, R152 ;  /* 0x00000098c95c2220 */ /* 0x002fe20000410000 */
[----:B------:R-:W-:Y:S01]  /*2da0*/  @P2 F2FP.BF16.F32.PACK_AB R152, RZ, R93 ;  /* 0x0000005dff98223e */ /* 0x000fe200000010ff */
[----:B------:R-:W-:Y:S01]  /*2db0*/  FFMA.FTZ R93, R9, R156, R157 ;  /* 0x0000009c095d7223 */ /* 0x000fe2000001009d */
[----:B------:R-:W1:Y:S01]  /*2dc0*/  @P2 LDC R159, c[0x0][0x40c] ;  /* 0x00010300ff9f2b82 */ /* 0x000e620000000800 */
[----:B------:R-:W-:Y:S01]  /*2dd0*/  FMUL.FTZ R202, R5, R202 ;  /* 0x000000ca05ca7220 */ /* 0x000fe20000410000 */
[----:B------:R-:W-:Y:S01]  /*2de0*/  @P2 F2FP.BF16.F32.PACK_AB R95, RZ, R92 ;  /* 0x0000005cff5f223e */ /* 0x000fe200000010ff */
[----:B------:R-:W-:Y:S01]  /*2df0*/  FADD.FTZ R92, R8, -R93 ;  /* 0x8000005d085c7221 */ /* 0x000fe20000010000 */
[----:B------:R-:W-:Y:S02]  /*2e00*/  FFMA.FTZ R93, R11, R156, R157 ;  /* 0x0000009c0b5d7223 */ /* 0x000fe4000001009d */
[----:B------:R-:W-:Y:S01]  /*2e10*/  @P2 PRMT R148, R95, 0x7610, R148 ;  /* 0x000076105f942816 */ /* 0x000fe20000000094 */
[----:B------:R-:W-:Y:S01]  /*2e20*/  FMUL.FTZ R92, R5, R92 ;  /* 0x0000005c055c7220 */ /* 0x000fe20000410000 */
[----:B------:R-:W3:Y:S01]  /*2e30*/  @P2 LDC R155, c[0x0][0x40c] ;  /* 0x00010300ff9b2b82 */ /* 0x000ee20000000800 */
[----:B------:R-:W-:Y:S01]  /*2e40*/  FADD.FTZ R154, R10, -R93 ;  /* 0x8000005d0a9a7221 */ /* 0x000fe20000010000 */
[----:B------:R-:W-:-:S02]  /*2e50*/  FSEL R202, R202, RZ, P0 ;  /* 0x000000ffcaca7208 */ /* 0x000fc40000000000 */
[----:B------:R-:W-:Y:S01]  /*2e60*/  FSEL R203, R92, RZ, P0 ;  /* 0x000000ff5ccb7208 */ /* 0x000fe20000000000 */
[----:B------:R-:W-:Y:S01]  /*2e70*/  FMUL.FTZ R154, R5, R154 ;  /* 0x0000009a059a7220 */ /* 0x000fe20000410000 */
[----:B------:R-:W-:Y:S02]  /*2e80*/  @P2 PRMT R148, R148, 0x5410, R152 ;  /* 0x0000541094942816 */ /* 0x000fe40000000098 */
[----:B------:R-:W4:Y:S01]  /*2e90*/  @P2 LDC R212, c[0x0][0x40c] ;  /* 0x00010300ffd42b82 */ /* 0x000f220000000800 */
[----:B--2---:R-:W-:Y:S01]  /*2ea0*/  @P2 FMUL.FTZ R92, R203, R206 ;  /* 0x000000cecb5c2220 */ /* 0x004fe20000410000 */
[----:B------:R-:W-:Y:S02]  /*2eb0*/  FSEL R205, R154, RZ, P0 ;  /* 0x000000ff9acd7208 */ /* 0x000fe40000000000 */
[----:B------:R-:W-:Y:S02]  /*2ec0*/  FSEL R206, R94, RZ, P0 ;  /* 0x000000ff5ece7208 */ /* 0x000fe40000000000 */
[----:B------:R-:W-:Y:S01]  /*2ed0*/  @P2 F2FP.BF16.F32.PACK_AB R153, RZ, R92 ;  /* 0x0000005cff99223e */ /* 0x000fe200000010ff */
[----:B0-----:R-:W-:Y:S01]  /*2ee0*/  @P2 FMUL.FTZ R93, R205, R210 ;  /* 0x000000d2cd5d2220 */ /* 0x001fe20000410000 */
[----:B-1----:R-:W-:Y:S01]  /*2ef0*/  @P2 FMUL.FTZ R94, R208, R159 ;  /* 0x0000009fd05e2220 */ /* 0x002fe20000410000 */
[----:B------:R-:W-:-:S02]  /*2f00*/  F2FP.BF16.F32.PACK_AB R95, R202, R207 ;  /* 0x000000cfca5f723e */ /* 0x000fc400000010ff */
[----:B------:R-:W-:Y:S02]  /*2f10*/  @P2 PRMT R149, R153, 0x7610, R149 ;  /* 0x0000761099952816 */ /* 0x000fe40000000095 */
[----:B------:R-:W-:Y:S02]  /*2f20*/  @P2 F2FP.BF16.F32.PACK_AB R158, RZ, R94 ;  /* 0x0000005eff9e223e */ /* 0x000fe400000010ff */
[----:B------:R-:W-:Y:S01]  /*2f30*/  F2FP.BF16.F32.PACK_AB R94, R208, R205 ;  /* 0x000000cdd05e723e */ /* 0x000fe200000010ff */
[C---:B---3--:R-:W-:Y:S01]  /*2f40*/  @P2 FMUL.FTZ R92, R206.reuse, R155 ;  /* 0x0000009bce5c2220 */ /* 0x048fe20000410000 */
[----:B------:R-:W-:Y:S02]  /*2f50*/  @P2 F2FP.BF16.F32.PACK_AB R155, RZ, R93 ;  /* 0x0000005dff9b223e */ /* 0x000fe400000010ff */
[----:B------:R-:W-:Y:S02]  /*2f60*/  F2FP.BF16.F32.PACK_AB R93, R206, R203 ;  /* 0x000000cbce5d723e */ /* 0x000fe400000010ff */
[----:B------:R-:W-:-:S02]  /*2f70*/  @P2 F2FP.BF16.F32.PACK_AB R154, RZ, R92 ;  /* 0x0000005cff9a223e */ /* 0x000fc400000010ff */
[----:B------:R-:W-:Y:S01]  /*2f80*/  @P2 PRMT R150, R155, 0x7610, R150 ;  /* 0x000076109b962816 */ /* 0x000fe20000000096 */
[----:B----4-:R-:W-:Y:S01]  /*2f90*/  @P2 FMUL.FTZ R159, R207, R212 ;  /* 0x000000d4cf9f2220 */ /* 0x010fe20000410000 */
[----:B------:R-:W-:Y:S02]  /*2fa0*/  F2FP.BF16.F32.PACK_AB R92, R204, R201 ;  /* 0x000000c9cc5c723e */ /* 0x000fe400000010ff */
[----:B------:R-:W-:Y:S02]  /*2fb0*/  @P2 PRMT R149, R149, 0x5410, R154 ;  /* 0x0000541095952816 */ /* 0x000fe4000000009a */
[----:B------:R-:W-:Y:S02]  /*2fc0*/  @P2 F2FP.BF16.F32.PACK_AB R159, RZ, R159 ;  /* 0x0000009fff9f223e */ /* 0x000fe400000010ff */
[----:B------:R-:W-:Y:S02]  /*2fd0*/  @P2 PRMT R150, R150, 0x5410, R158 ;  /* 0x0000541096962816 */ /* 0x000fe4000000009e */
[----:B------:R-:W-:Y:S01]  /*2fe0*/  @P2 PRMT R151, R159, 0x7610, R151 ;  /* 0x000076109f972816 */ /* 0x000fe20000000097 */
[----:B------:R-:W-:Y:S06]  /*2ff0*/  @!P2 BRA `(.L_x_3151) ;  /* 0x00000008005ca947 */ /* 0x000fec0003800000 */
[----:B------:R-:W-:-:S05]  /*3000*/  FMUL.FTZ R152, R202, UR15 ;  /* 0x0000000fca987c20 */ /* 0x000fca0008410000 */
[----:B------:R-:W-:-:S04]  /*3010*/  F2FP.BF16.F32.PACK_AB R152, RZ, R152 ;  /* 0x00000098ff98723e */ /* 0x000fc800000010ff */
[----:B------:R-:W-:Y:S01]  /*3020*/  PRMT R151, R151, 0x5410, R152 ;  /* 0x0000541097977816 */ /* 0x000fe20000000098 */
[----:B------:R-:W-:Y:S06]  /*3030*/  BRA `(.L_x_3151) ;  /* 0x00000008004c7947 */ /* 0x000fec0003800000 */
.L_x_3142:
        /* <DEDUP_REMOVED lines=8> */
[----:B------:R-:W-:-:S05]  /*30c0*/  SHF.L.U32 R154, R136, 0x10, RZ ;  /* 0x00000010889a7819 */ /* 0x000fca00000006ff */
[----:B------:R-:W1:Y:S04]  /*30d0*/  @P2 LDC R203, c[0x0][0x40c] ;  /* 0x00010300ffcb2b82 */ /* 0x000e680000000800 */
[-CC-:B------:R-:W-:Y:S01]  /*30e0*/  @P0 FFMA.FTZ R153, R3, R156.reuse, R157.reuse ;  /* 0x0000009c03990223 */ /* 0x180fe2000001009d */
[-CC-:B------:R-:W-:Y:S01]  /*30f0*/  @P0 FFMA.FTZ R206, R16, R156.reuse, R157.reuse ;  /* 0x0000009c10ce0223 */ /* 0x180fe2000001009d */
[----:B------:R-:W-:Y:S01]  /*3100*/  @P0 SHF.L.U32 R202, R152, 0x10, RZ ;  /* 0x0000001098ca0819 */ /* 0x000fe200000006ff */
[-C--:B------:R-:W-:Y:S01]  /*3110*/  @P0 FFMA.FTZ R204, R14, R156.reuse, R157 ;  /* 0x0000009c0ecc0223 */ /* 0x080fe2000001009d */
[----:B------:R-:W-:Y:S01]  /*3120*/  @P0 FADD.FTZ R155, R6, -R153 ;  /* 0x80000099069b0221 */ /* 0x000fe20000010000 */
[----:B------:R-:W-:Y:S01]  /*3130*/  @!P0 PRMT R152, R137, 0x7632, R152 ;  /* 0x0000763289988816 */ /* 0x000fe20000000098 */
[----:B------:R-:W-:Y:S01]  /*3140*/  @P0 FADD.FTZ R205, R17, -R206 ;  /* 0x800000ce11cd0221 */ /* 0x000fe20000010000 */
[----:B------:R-:W2:Y:S01]  /*3150*/  @P2 LDC R208, c[0x0][0x40c] ;  /* 0x00010300ffd02b82 */ /* 0x000ea20000000800 */
[C---:B------:R-:W-:Y:S01]  /*3160*/  @P0 FFMA.FTZ R154, R5.reuse, R155, R154 ;  /* 0x0000009b059a0223 */ /* 0x040fe2000001009a */
[----:B------:R-:W-:Y:S01]  /*3170*/  @!P0 SHF.L.U32 R153, R152, 0x10, RZ ;  /* 0x0000001098998819 */ /* 0x000fe200000006ff */
[----:B------:R-:W-:Y:S01]  /*3180*/  @P0 FFMA.FTZ R153, R5, R205, R202 ;  /* 0x000000cd05990223 */ /* 0x000fe200000100ca */
[-C--:B------:R-:W-:Y:S01]  /*3190*/  @P0 FFMA.FTZ R155, R9, R156.reuse, R157 ;  /* 0x0000009c099b0223 */ /* 0x080fe2000001009d */
[----:B0-----:R-:W-:Y:S01]  /*31a0*/  @P2 FMUL.FTZ R154, R154, R159 ;  /* 0x0000009f9a9a2220 */ /* 0x001fe20000410000 */
[----:B------:R-:W-:Y:S01]  /*31b0*/  @P0 FADD.FTZ R201, R15, -R204 ;  /* 0x800000cc0fc90221 */ /* 0x000fe20000010000 */
[----:B------:R-:W-:Y:S01]  /*31c0*/  SHF.L.U32 R152, R137, 0x10, RZ ;  /* 0x0000001089987819 */ /* 0x000fe200000006ff */
[----:B------:R-:W0:Y:S01]  /*31d0*/  @P2 LDC R159, c[0x0][0x40c] ;  /* 0x00010300ff9f2b82 */ /* 0x000e220000000800 */
[----:B------:R-:W-:Y:S01]  /*31e0*/  @P0 FADD.FTZ R155, R8, -R155 ;  /* 0x8000009b089b0221 */ /* 0x000fe20000010000 */
[----:B------:R-:W-:Y:S01]  /*31f0*/  @P0 FFMA.FTZ R158, R5, R201, R158 ;  /* 0x000000c9059e0223 */ /* 0x000fe2000001009e */
[-C--:B------:R-:W-:Y:S01]  /*3200*/  @P0 FFMA.FTZ R201, R11, R156.reuse, R157 ;  /* 0x0000009c0bc90223 */ /* 0x080fe2000001009d */
[----:B------:R-:W-:Y:S01]  /*3210*/  SHF.L.U32 R202, R138, 0x10, RZ ;  /* 0x000000108aca7819 */ /* 0x000fe200000006ff */
[----:B------:R-:W-:Y:S01]  /*3220*/  @P0 FFMA.FTZ R152, R5, R155, R152 ;  /* 0x0000009b05980223 */ /* 0x000fe20000010098 */
[----:B-1----:R-:W-:Y:S01]  /*3230*/  @P2 FMUL.FTZ R158, R158, R203 ;  /* 0x000000cb9e9e2220 */ /* 0x002fe20000410000 */
[----:B------:R-:W-:Y:S01]  /*3240*/  PRMT R155, R138, 0x7632, R155 ;  /* 0x000076328a9b7816 */ /* 0x000fe2000000009b */
[----:B------:R-:W1:Y:S01]  /*3250*/  @P2 LDC R205, c[0x0][0x40c] ;  /* 0x00010300ffcd2b82 */ /* 0x000e620000000800 */
[-CC-:B------:R-:W-:Y:S01]  /*3260*/  @P0 FFMA.FTZ R210, R18, R156.reuse, R157.reuse ;  /* 0x0000009c12d20223 */ /* 0x180fe2000001009d */
[----:B------:R-:W-:Y:S01]  /*3270*/  @P0 FFMA.FTZ R203, R13, R156, R157 ;  /* 0x0000009c0dcb0223 */ /* 0x000fe2000001009d */
[----:B------:R-:W-:Y:S01]  /*3280*/  @P0 FADD.FTZ R201, R10, -R201 ;  /* 0x800000c90ac90221 */ /* 0x000fe20000010000 */
[----:B------:R-:W-:-:S02]  /*3290*/  SHF.L.U32 R206, R139, 0x10, RZ ;  /* 0x000000108bce7819 */ /* 0x000fc400000006ff */
[----:B------:R-:W-:Y:S01]  /*32a0*/  SHF.L.U32 R204, R155, 0x10, RZ ;  /* 0x000000109bcc7819 */ /* 0x000fe200000006ff */
[----:B------:R-:W-:Y:S01]  /*32b0*/  @P0 FADD.FTZ R155, R19, -R210 ;  /* 0x800000d2139b0221 */ /* 0x000fe20000010000 */
[----:B------:R-:W3:Y:S01]  /*32c0*/  @P2 LDC R207, c[0x0][0x40c] ;  /* 0x00010300ffcf2b82 */ /* 0x000ee20000000800 */
[----:B------:R-:W-:Y:S01]  /*32d0*/  @P0 FADD.FTZ R203, R12, -R203 ;  /* 0x800000cb0ccb0221 */ /* 0x000fe20000010000 */
[C---:B------:R-:W-:Y:S01]  /*32e0*/  @P0 FFMA.FTZ R202, R5.reuse, R201, R202 ;  /* 0x000000c905ca0223 */ /* 0x040fe200000100ca */
[----:B------:R-:W-:Y:S01]  /*32f0*/  @P0 FFMA.FTZ R204, R5, R155, R204 ;  /* 0x0000009b05cc0223 */ /* 0x000fe200000100cc */
[----:B--2---:R-:W-:Y:S01]  /*3300*/  @P2 FMUL.FTZ R153, R153, R208 ;  /* 0x000000d099992220 */ /* 0x004fe20000410000 */
[----:B------:R-:W-:Y:S01]  /*3310*/  @P0 FFMA.FTZ R206, R5, R203, R206 ;  /* 0x000000cb05ce0223 */ /* 0x000fe200000100ce */
[----:B------:R-:W-:Y:S02]  /*3320*/  @P2 F2FP.BF16.F32.PACK_AB R154, RZ, R154 ;  /* 0x0000009aff9a223e */ /* 0x000fe400000010ff */
[----:B------:R-:W2:Y:S01]  /*3330*/  @P2 LDC R209, c[0x0][0x40c] ;  /* 0x00010300ffd12b82 */ /* 0x000ea20000000800 */
[----:B0-----:R-:W-:Y:S01]  /*3340*/  @P2 FMUL.FTZ R152, R152, R159 ;  /* 0x0000009f98982220 */ /* 0x001fe20000410000 */
[----:B------:R-:W-:-:S02]  /*3350*/  @P2 F2FP.BF16.F32.PACK_AB R158, RZ, R158 ;  /* 0x0000009eff9e223e */ /* 0x000fc400000010ff */
[----:B------:R-:W-:Y:S02]  /*3360*/  @P2 PRMT R148, R154, 0x7610, R148 ;  /* 0x000076109a942816 */ /* 0x000fe40000000094 */
[----:B------:R-:W-:Y:S01]  /*3370*/  @P2 F2FP.BF16.F32.PACK_AB R152, RZ, R152 ;  /* 0x00000098ff98223e */ /* 0x000fe200000010ff */
[----:B-1----:R-:W-:Y:S01]  /*3380*/  @P2 FMUL.FTZ R202, R202, R205 ;  /* 0x000000cdcaca2220 */ /* 0x002fe20000410000 */
[----:B------:R-:W-:Y:S02]  /*3390*/  @P2 F2FP.BF16.F32.PACK_AB R153, RZ, R153 ;  /* 0x00000099ff99223e */ /* 0x000fe400000010ff */
[----:B------:R-:W-:Y:S02]  /*33a0*/  @P2 PRMT R149, R152, 0x7610, R149 ;  /* 0x0000761098952816 */ /* 0x000fe40000000095 */
[----:B------:R-:W-:Y:S02]  /*33b0*/  @P2 F2FP.BF16.F32.PACK_AB R202, RZ, R202 ;  /* 0x000000caffca223e */ /* 0x000fe400000010ff */
[----:B------:R-:W-:Y:S01]  /*33c0*/  @P2 PRMT R148, R148, 0x5410, R158 ;  /* 0x0000541094942816 */ /* 0x000fe2000000009e */
[----:B---3--:R-:W-:Y:S01]  /*33d0*/  @P2 FMUL.FTZ R204, R204, R207 ;  /* 0x000000cfcccc2220 */ /* 0x008fe20000410000 */
[----:B------:R-:W-:-:S02]  /*33e0*/  @P2 PRMT R150, R202, 0x7610, R150 ;  /* 0x00007610ca962816 */ /* 0x000fc40000000096 */
        /* <DEDUP_REMOVED lines=16> */
.L_x_3152:
[----:B------:R-:W-:Y:S01]  /*34f0*/  ISETP.GT.AND P0, PT, R4, RZ, PT ;  /* 0x000000ff0400720c */ /* 0x000fe20003f04270 */
[-C--:B------:R-:W-:Y:S01]  /*3500*/  @P3 FFMA.FTZ R93, R3, R156.reuse, R157 ;  /* 0x0000009c035d3223 */ /* 0x080fe2000001009d */
[----:B------:R-:W-:Y:S01]  /*3510*/  SHF.L.U32 R92, R136, 0x10, RZ ;  /* 0x00000010885c7819 */ /* 0x000fe200000006ff */
[----:B------:R-:W0:Y:S01]  /*3520*/  @P2 LDC R95, c[0x0][0x40c] ;  /* 0x00010300ff5f2b82 */ /* 0x000e220000000800 */
[----:B------:R-:W-:Y:S01]  /*3530*/  SHF.L.U32 R153, R153, 0x10, RZ ;  /* 0x0000001099997819 */ /* 0x000fe200000006ff */
[----:B------:R-:W-:Y:S01]  /*3540*/  @P3 FADD.FTZ R93, R6, -R93 ;  /* 0x8000005d065d3221 */ /* 0x000fe20000010000 */
[----:B------:R-:W-:Y:S02]  /*3550*/  SHF.L.U32 R158, R137, 0x10, RZ ;  /* 0x00000010899e7819 */ /* 0x000fe400000006ff */
[----:B------:R-:W-:Y:S01]  /*3560*/  SHF.L.U32 R202, R138, 0x10, RZ ;  /* 0x000000108aca7819 */ /* 0x000fe200000006ff */
[----:B------:R-:W-:Y:S01]  /*3570*/  @P3 FFMA.FTZ R92, R5, R93, R92 ;  /* 0x0000005d055c3223 */ /* 0x000fe2000001005c */
[----:B------:R-:W-:Y:S01]  /*3580*/  PRMT R93, R137, 0x7632, R93 ;  /* 0x00007632895d7816 */ /* 0x000fe2000000005d */
[----:B------:R-:W1:Y:S01]  /*3590*/  @P2 LDC R155, c[0x0][0x40c] ;  /* 0x00010300ff9b2b82 */ /* 0x000e620000000800 */
[----:B------:R-:W-:Y:S01]  /*35a0*/  SHF.L.U32 R206, R139, 0x10, RZ ;  /* 0x000000108bce7819 */ /* 0x000fe200000006ff */
[-CC-:B------:R-:W-:Y:S01]  /*35b0*/  @P0 FFMA.FTZ R94, R14, R156.reuse, R157.reuse ;  /* 0x0000009c0e5e0223 */ /* 0x180fe2000001009d */
[----:B------:R-:W-:Y:S01]  /*35c0*/  SHF.L.U32 R159, R93, 0x10, RZ ;  /* 0x000000105d9f7819 */ /* 0x000fe200000006ff */
[-CC-:B------:R-:W-:Y:S01]  /*35d0*/  @P0 FFMA.FTZ R93, R9, R156.reuse, R157.reuse ;  /* 0x0000009c095d0223 */ /* 0x180fe2000001009d */
[-CC-:B------:R-:W-:Y:S01]  /*35e0*/  @P0 FFMA.FTZ R201, R11, R156.reuse, R157.reuse ;  /* 0x0000009c0bc90223 */ /* 0x180fe2000001009d */
[----:B------:R-:W-:Y:S01]  /*35f0*/  @P0 FADD.FTZ R94, R15, -R94 ;  /* 0x8000005e0f5e0221 */ /* 0x000fe20000010000 */
[----:B------:R-:W-:Y:S01]  /*3600*/  @P0 FFMA.FTZ R154, R18, R156, R157 ;  /* 0x0000009c129a0223 */ /* 0x000fe2000001009d */
[----:B------:R-:W2:Y:S01]  /*3610*/  @P2 LDC R152, c[0x0][0x40c] ;  /* 0x00010300ff982b82 */ /* 0x000ea20000000800 */
[----:B------:R-:W-:Y:S01]  /*3620*/  @P0 FADD.FTZ R93, R8, -R93 ;  /* 0x8000005d085d0221 */ /* 0x000fe20000010000 */
[C---:B------:R-:W-:Y:S01]  /*3630*/  @P0 FFMA.FTZ R153, R5.reuse, R94, R153 ;  /* 0x0000005e05990223 */ /* 0x040fe20000010099 */
[----:B------:R-:W-:Y:S01]  /*3640*/  PRMT R94, R138, 0x7632, R94 ;  /* 0x000076328a5e7816 */ /* 0x000fe2000000005e */
[----:B------:R-:W-:Y:S01]  /*3650*/  @P0 FADD.FTZ R201, R10, -R201 ;  /* 0x800000c90ac90221 */ /* 0x000fe20000010000 */
[----:B------:R-:W-:Y:S01]  /*3660*/  @P0 FFMA.FTZ R158, R5, R93, R158 ;  /* 0x0000005d059e0223 */ /* 0x000fe2000001009e */
[----:B------:R-:W-:Y:S01]  /*3670*/  PRMT R93, R139, 0x7632, R93 ;  /* 0x000076328b5d7816 */ /* 0x000fe2000000005d */
[----:B------:R-:W-:Y:S01]  /*3680*/  @P0 FADD.FTZ R205, R19, -R154 ;  /* 0x8000009a13cd0221 */ /* 0x000fe20000010000 */
[----:B------:R-:W3:Y:S01]  /*3690*/  @P2 LDC R207, c[0x0][0x40c] ;  /* 0x00010300ffcf2b82 */ /* 0x000ee20000000800 */
[----:B------:R-:W-:Y:S01]  /*36a0*/  SHF.L.U32 R204, R94, 0x10, RZ ;  /* 0x000000105ecc7819 */ /* 0x000fe200000006ff */
[-CC-:B------:R-:W-:Y:S01]  /*36b0*/  @P0 FFMA.FTZ R94, R16, R156.reuse, R157.reuse ;  /* 0x0000009c105e0223 */ /* 0x180fe2000001009d */
[----:B------:R-:W-:Y:S01]  /*36c0*/  @P0 FFMA.FTZ R202, R5, R201, R202 ;  /* 0x000000c905ca0223 */ /* 0x000fe200000100ca */
[----:B------:R-:W-:Y:S01]  /*36d0*/  @P0 FFMA.FTZ R201, R13, R156, R157 ;  /* 0x0000009c0dc90223 */ /* 0x000fe2000001009d */
[----:B------:R-:W-:Y:S01]  /*36e0*/  SHF.L.U32 R208, R93, 0x10, RZ ;  /* 0x000000105dd07819 */ /* 0x000fe200000006ff */
[----:B------:R-:W-:Y:S01]  /*36f0*/  @P0 FADD.FTZ R94, R17, -R94 ;  /* 0x8000005e115e0221 */ /* 0x000fe20000010000 */
[C---:B------:R-:W-:Y:S01]  /*3700*/  @P0 FFMA.FTZ R204, R5.reuse, R205, R204 ;  /* 0x000000cd05cc0223 */ /* 0x040fe200000100cc */
[----:B------:R-:W4:Y:S01]  /*3710*/  @P2 LDC R203, c[0x0][0x40c] ;  /* 0x00010300ffcb2b82 */ /* 0x000f220000000800 */
[----:B------:R-:W-:Y:S01]  /*3720*/  @P0 FADD.FTZ R201, R12, -R201 ;  /* 0x800000c90cc90221 */ /* 0x000fe20000010000 */
[C---:B------:R-:W-:Y:S01]  /*3730*/  @P0 FFMA.FTZ R159, R5.reuse, R94, R159 ;  /* 0x0000005e059f0223 */ /* 0x040fe2000001009f */
[----:B------:R-:W-:Y:S01]  /*3740*/  @P0 FFMA.FTZ R94, R20, R156, R157 ;  /* 0x0000009c145e0223 */ /* 0x000fe2000001009d */
[----:B0-----:R-:W-:Y:S01]  /*3750*/  @P2 FMUL.FTZ R93, R92, R95 ;  /* 0x0000005f5c5d2220 */ /* 0x001fe20000410000 */
[----:B-1----:R-:W-:Y:S01]  /*3760*/  @P2 FMUL.FTZ R95, R158, R155 ;  /* 0x0000009b9e5f2220 */ /* 0x002fe20000410000 */
[----:B------:R-:W-:Y:S01]  /*3770*/  @P0 FFMA.FTZ R206, R5, R201, R206 ;  /* 0x000000c905ce0223 */ /* 0x000fe200000100ce */
[----:B------:R-:W-:Y:S01]  /*3780*/  @P0 FADD.FTZ R205, R21, -R94 ;  /* 0x8000005e15cd0221 */ /* 0x000fe20000010000 */
[----:B------:R-:W0:Y:S01]  /*3790*/  @P2 LDC R209, c[0x0][0x40c] ;  /* 0x00010300ffd12b82 */ /* 0x000e220000000800 */
[----:B--2---:R-:W-:Y:S01]  /*37a0*/  @P2 FMUL.FTZ R94, R153, R152 ;  /* 0x00000098995e2220 */ /* 0x004fe20000410000 */
[----:B------:R-:W-:Y:S01]  /*37b0*/  @P2 F2FP.BF16.F32.PACK_AB R155, RZ, R95 ;  /* 0x0000005fff9b223e */ /* 0x000fe200000010ff */
[----:B------:R-:W-:Y:S01]  /*37c0*/  @P0 FFMA.FTZ R208, R5, R205, R208 ;  /* 0x000000cd05d00223 */ /* 0x000fe200000100d0 */
[----:B------:R-:W-:-:S02]  /*37d0*/  @P2 F2FP.BF16.F32.PACK_AB R152, RZ, R93 ;  /* 0x0000005dff98223e */ /* 0x000fc400000010ff */
[----:B------:R-:W-:Y:S02]  /*37e0*/  @P2 F2FP.BF16.F32.PACK_AB R154, RZ, R94 ;  /* 0x0000005eff9a223e */ /* 0x000fe400000010ff */
[----:B------:R-:W1:Y:S01]  /*37f0*/  @P2 LDC R210, c[0x0][0x40c] ;  /* 0x00010300ffd22b82 */ /* 0x000e620000000800 */
[----:B---3--:R-:W-:Y:S01]  /*3800*/  @P2 FMUL.FTZ R95, R204, R207 ;  /* 0x000000cfcc5f2220 */ /* 0x008fe20000410000 */
[----:B------:R-:W-:Y:S02]  /*3810*/  @P2 PRMT R148, R152, 0x7610, R148 ;  /* 0x0000761098942816 */ /* 0x000fe40000000094 */
[----:B------:R-:W-:Y:S02]  /*3820*/  @P2 PRMT R149, R155, 0x7610, R149 ;  /* 0x000076109b952816 */ /* 0x000fe40000000095 */
[----:B------:R-:W-:Y:S02]  /*3830*/  @P2 F2FP.BF16.F32.PACK_AB R205, RZ, R95 ;  /* 0x0000005fffcd223e */ /* 0x000fe400000010ff */
[----:B------:R-:W2:Y:S01]  /*3840*/  @P2 LDC R211, c[0x0][0x40c] ;  /* 0x00010300ffd32b82 */ /* 0x000ea20000000800 */
[----:B----4-:R-:W-:Y:S01]  /*3850*/  @P2 FMUL.FTZ R94, R202, R203 ;  /* 0x000000cbca5e2220 */ /* 0x010fe20000410000 */
[----:B------:R-:W-:-:S02]  /*3860*/  F2FP.BF16.F32.PACK_AB R92, R153, R92 ;  /* 0x0000005c995c723e */ /* 0x000fc400000010ff */
[----:B------:R-:W-:Y:S02]  /*3870*/  F2FP.BF16.F32.PACK_AB R95, R208, R206 ;  /* 0x000000ced05f723e */ /* 0x000fe400000010ff */
[----:B------:R-:W-:Y:S01]  /*3880*/  @P2 F2FP.BF16.F32.PACK_AB R203, RZ, R94 ;  /* 0x0000005effcb223e */ /* 0x000fe200000010ff */
[----:B0-----:R-:W-:Y:S01]  /*3890*/  @P2 FMUL.FTZ R207, R206, R209 ;  /* 0x000000d1cecf2220 */ /* 0x001fe20000410000 */
[----:B------:R-:W-:Y:S02]  /*38a0*/  F2FP.BF16.F32.PACK_AB R94, R204, R202 ;  /* 0x000000cacc5e723e */ /* 0x000fe400000010ff */
[----:B------:R-:W-:Y:S02]  /*38b0*/  @P2 PRMT R150, R203, 0x7610, R150 ;  /* 0x00007610cb962816 */ /* 0x000fe40000000096 */
[----:B------:R-:W-:Y:S02]  /*38c0*/  @P2 F2FP.BF16.F32.PACK_AB R207, RZ, R207 ;  /* 0x000000cfffcf223e */ /* 0x000fe400000010ff */
[----:B------:R-:W-:Y:S01]  /*38d0*/  @P2 PRMT R148, R148, 0x5410, R154 ;  /* 0x0000541094942816 */ /* 0x000fe2000000009a */
[----:B-1----:R-:W-:Y:S01]  /*38e0*/  @P2 FMUL.FTZ R93, R159, R210 ;  /* 0x000000d29f5d2220 */ /* 0x002fe20000410000 */
[----:B------:R-:W-:-:S02]  /*38f0*/  @P2 PRMT R151, R207, 0x7610, R151 ;  /* 0x00007610cf972816 */ /* 0x000fc40000000097 */
[----:B------:R-:W-:Y:S02]  /*3900*/  @P2 PRMT R150, R150, 0x5410, R205 ;  /* 0x0000541096962816 */ /* 0x000fe400000000cd */
[----:B------:R-:W-:Y:S02]  /*3910*/  @P2 F2FP.BF16.F32.PACK_AB R201, RZ, R93 ;  /* 0x0000005dffc9223e */ /* 0x000fe400000010ff */
[----:B------:R-:W-:Y:S01]  /*3920*/  F2FP.BF16.F32.PACK_AB R93, R159, R158 ;  /* 0x0000009e9f5d723e */ /* 0x000fe200000010ff */
[----:B--2---:R-:W-:Y:S01]  /*3930*/  @P2 FMUL.FTZ R209, R208, R211 ;  /* 0x000000d3d0d12220 */ /* 0x004fe20000410000 */
[----:B------:R-:W-:-:S04]  /*3940*/  @P2 PRMT R149, R149, 0x5410, R201 ;  /* 0x0000541095952816 */ /* 0x000fc800000000c9 */
[----:B------:R-:W-:-:S04]  /*3950*/  @P2 F2FP.BF16.F32.PACK_AB R209, RZ, R209 ;  /* 0x000000d1ffd1223e */ /* 0x000fc800000010ff */
[----:B------:R-:W-:-:S07]  /*3960*/  @P2 PRMT R151, R151, 0x5410, R209 ;  /* 0x0000541097972816 */ /* 0x000fce00000000d1 */
.L_x_3151:
        /* <DEDUP_REMOVED lines=10> */
.L_x_3141:
[----:B------:R-:W-:Y:S05]  /*3a10*/  BSYNC.RECONVERGENT B0 ;  /* 0x0000000000007941 */ /* 0x000fea0003800200 */
.L_x_3140:
        /* <DEDUP_REMOVED lines=38> */
[----:B------:R-:W-:Y:S01]  /*3c80*/  SHF.L.U32 R204, R95, 0x10, RZ ;  /* 0x000000105fcc7819 */ /* 0x000fe200000006ff */
[----:B------:R-:W-:Y:S01]  /*3c90*/  @P4 FFMA.FTZ R155, R5, R158, R155 ;  /* 0x0000009e059b4223 */ /* 0x000fe2000001009b */
[----:B------:R-:W-:Y:S01]  /*3ca0*/  @P4 FADD.FTZ R95, R163, -R152 ;  /* 0x80000098a35f4221 */ /* 0x000fe20000010000 */
[----:B------:R-:W4:Y:S01]  /*3cb0*/  @P2 LDC R208, c[0x0][0x40c] ;  /* 0x00010300ffd02b82 */ /* 0x000f220000000800 */
[----:B------:R-:W-:Y:S01]  /*3cc0*/  @P4 FADD.FTZ R93, R26, -R93 ;  /* 0x8000005d1a5d4221 */ /* 0x000fe20000010000 */
[----:B------:R-:W-:Y:S01]  /*3cd0*/  SHF.L.U32 R206, R143, 0x10, RZ ;  /* 0x000000108fce7819 */ /* 0x000fe200000006ff */
[-CC-:B------:R-:W-:Y:S01]  /*3ce0*/  @P4 FFMA.FTZ R158, R164, R156.reuse, R157.reuse ;  /* 0x0000009ca49e4223 */ /* 0x180fe2000001009d */
[C---:B------:R-:W-:Y:S01]  /*3cf0*/  @P4 FFMA.FTZ R204, R5.reuse, R95, R204 ;  /* 0x0000005f05cc4223 */ /* 0x040fe200000100cc */
[----:B------:R-:W-:Y:S01]  /*3d00*/  @P4 FFMA.FTZ R202, R5, R93, R202 ;  /* 0x0000005d05ca4223 */ /* 0x000fe200000100ca */
[----:B------:R-:W-:Y:S01]  /*3d10*/  @P4 FFMA.FTZ R93, R29, R156, R157 ;  /* 0x0000009c1d5d4223 */ /* 0x000fe2000001009d */
[----:B------:R-:W-:Y:S01]  /*3d20*/  @P4 FADD.FTZ R158, R165, -R158 ;  /* 0x8000009ea59e4221 */ /* 0x000fe20000010000 */
[----:B------:R-:W5:Y:S02]  /*3d30*/  @P2 LDC R209, c[0x0][0x40c] ;  /* 0x00010300ffd12b82 */ /* 0x000f640000000800 */
[----:B------:R-:W-:Y:S01]  /*3d40*/  @P4 FADD.FTZ R153, R28, -R93 ;  /* 0x8000005d1c994221 */ /* 0x000fe20000010000 */
[----:B-1----:R-:W-:Y:S01]  /*3d50*/  @P2 FMUL.FTZ R93, R92, R159 ;  /* 0x0000009f5c5d2220 */ /* 0x002fe20000410000 */
[----:B--2---:R-:W-:Y:S01]  /*3d60*/  @P2 FMUL.FTZ R159, R202, R207 ;  /* 0x000000cfca9f2220 */ /* 0x004fe20000410000 */
[C---:B------:R-:W-:Y:S01]  /*3d70*/  @P4 FFMA.FTZ R205, R5.reuse, R158, R205 ;  /* 0x0000009e05cd4223 */ /* 0x040fe200000100cd */
[----:B------:R-:W-:Y:S01]  /*3d80*/  @P4 FFMA.FTZ R206, R5, R153, R206 ;  /* 0x0000009905ce4223 */ /* 0x000fe200000100ce */
[----:B------:R-:W-:Y:S01]  /*3d90*/  F2FP.BF16.F32.PACK_AB R92, R94, R92 ;  /* 0x0000005c5e5c723e */ /* 0x000fe200000010ff */
[----:B------:R-:W1:Y:S01]  /*3da0*/  @P2 LDC R211, c[0x0][0x40c] ;  /* 0x00010300ffd32b82 */ /* 0x000e620000000800 */
[----:B------:R-:W-:Y:S01]  /*3db0*/  @P2 F2FP.BF16.F32.PACK_AB R95, RZ, R93 ;  /* 0x0000005dff5f223e */ /* 0x000fe200000010ff */
[----:B0-----:R-:W-:Y:S01]  /*3dc0*/  @P2 FMUL.FTZ R93, R154, R203 ;  /* 0x000000cb9a5d2220 */ /* 0x001fe20000410000 */
[----:B---3--:R-:W-:Y:S01]  /*3dd0*/  @P2 FMUL.FTZ R152, R94, R201 ;  /* 0x000000c95e982220 */ /* 0x008fe20000410000 */
[----:B------:R-:W-:-:S02]  /*3de0*/  @P2 F2FP.BF16.F32.PACK_AB R159, RZ, R159 ;  /* 0x0000009fff9f223e */ /* 0x000fc400000010ff */
[----:B------:R-:W-:Y:S01]  /*3df0*/  @P2 PRMT R148, R95, 0x7610, R148 ;  /* 0x000076105f942816 */ /* 0x000fe20000000094 */
[----:B----4-:R-:W-:Y:S01]  /*3e00*/  @P2 FMUL.FTZ R158, R155, R208 ;  /* 0x000000d09b9e2220 */ /* 0x010fe20000410000 */
[----:B------:R-:W-:Y:S02]  /*3e10*/  @P2 F2FP.BF16.F32.PACK_AB R153, RZ, R93 ;  /* 0x0000005dff99223e */ /* 0x000fe400000010ff */
[----:B------:R-:W-:Y:S02]  /*3e20*/  @P2 F2FP.BF16.F32.PACK_AB R152, RZ, R152 ;  /* 0x00000098ff98223e */ /* 0x000fe400000010ff */
[----:B------:R-:W-:Y:S02]  /*3e30*/  @P2 F2FP.BF16.F32.PACK_AB R158, RZ, R158 ;  /* 0x0000009eff9e223e */ /* 0x000fe400000010ff */
[----:B------:R-:W-:Y:S01]  /*3e40*/  @P2 PRMT R149, R153, 0x7610, R149 ;  /* 0x0000761099952816 */ /* 0x000fe20000000095 */
[----:B-----5:R-:W-:Y:S01]  /*3e50*/  @P2 FMUL.FTZ R201, R204, R209 ;  /* 0x000000d1ccc92220 */ /* 0x020fe20000410000 */
[----:B------:R-:W-:-:S02]  /*3e60*/  @P2 PRMT R150, R159, 0x7610, R150 ;  /* 0x000076109f962816 */ /* 0x000fc40000000096 */
[----:B------:R-:W-:Y:S02]  /*3e70*/  F2FP.BF16.F32.PACK_AB R93, R155, R154 ;  /* 0x0000009a9b5d723e */ /* 0x000fe400000010ff */
[----:B------:R-:W-:Y:S02]  /*3e80*/  @P2 F2FP.BF16.F32.PACK_AB R201, RZ, R201 ;  /* 0x000000c9ffc9223e */ /* 0x000fe400000010ff */
[----:B------:R-:W-:Y:S01]  /*3e90*/  F2FP.BF16.F32.PACK_AB R94, R204, R202 ;  /* 0x000000cacc5e723e */ /* 0x000fe200000010ff */
[----:B-1----:R-:W-:Y:S01]  /*3ea0*/  @P2 FMUL.FTZ R203, R206, R211 ;  /* 0x000000d3cecb2220 */ /* 0x002fe20000410000 */
[----:B------:R-:W-:Y:S02]  /*3eb0*/  @P2 PRMT R148, R148, 0x5410, R152 ;  /* 0x0000541094942816 */ /* 0x000fe40000000098 */
        /* <DEDUP_REMOVED lines=10> */
.L_x_3156:
        /* <DEDUP_REMOVED lines=70> */
.L_x_3155:
        /* <DEDUP_REMOVED lines=19> */
[----:B------:R-:W2:Y:S01]  /*44f0*/  @P2 LDC R154, c[0x0][0x40c] ;  /* 0x00010300ff9a2b82 */ /* 0x000ea20000000800 */
[----:B------:R-:W-:-:S05]  /*4500*/  FMUL.FTZ R155, R5, R206 ;  /* 0x000000ce059b7220 */ /* 0x000fca0000410000 */
[----:B------:R-:W-:Y:S01]  /*4510*/  FSEL R207, R155, RZ, P4 ;  /* 0x000000ff9bcf7208 */ /* 0x000fe20002000000 */
[----:B0-----:R-:W-:Y:S01]  /*4520*/  @P2 FMUL.FTZ R93, R202, R95 ;  /* 0x0000005fca5d2220 */ /* 0x001fe20000410000 */
[----:B------:R-:W0:Y:S04]  /*4530*/  @P2 LDC R159, c[0x0][0x40c] ;  /* 0x00010300ff9f2b82 */ /* 0x000e280000000800 */
[----:B------:R-:W-:Y:S01]  /*4540*/  @P2 F2FP.BF16.F32.PACK_AB R152, RZ, R93 ;  /* 0x0000005dff98223e */ /* 0x000fe200000010ff */
[--C-:B------:R-:W-:Y:S01]  /*4550*/  FFMA.FTZ R93, R25, R156, R157.reuse ;  /* 0x0000009c195d7223 */ /* 0x100fe2000001009d */
[----:B-1----:R-:W-:Y:S02]  /*4560*/  @P2 FMUL.FTZ R92, R201, R94 ;  /* 0x0000005ec95c2220 */ /* 0x002fe40000410000 */
[----:B------:R-:W1:Y:S01]  /*4570*/  @P2 LDC R208, c[0x0][0x40c] ;  /* 0x00010300ffd02b82 */ /* 0x000e620000000800 */
[----:B------:R-:W-:-:S02]  /*4580*/  FFMA.FTZ R94, R160, R156, R157 ;  /* 0x0000009ca05e7223 */ /* 0x000fc4000001009d */
[----:B------:R-:W-:Y:S01]  /*4590*/  @P2 F2FP.BF16.F32.PACK_AB R95, RZ, R92 ;  /* 0x0000005cff5f223e */ /* 0x000fe200000010ff */
[----:B------:R-:W-:Y:S01]  /*45a0*/  FADD.FTZ R92, R24, -R93 ;  /* 0x8000005d185c7221 */ /* 0x000fe20000010000 */
[----:B------:R-:W-:Y:S01]  /*45b0*/  FFMA.FTZ R93, R27, R156, R157 ;  /* 0x0000009c1b5d7223 */ /* 0x000fe2000001009d */
[----:B------:R-:W-:Y:S02]  /*45c0*/  FADD.FTZ R94, R161, -R94 ;  /* 0x8000005ea15e7221 */ /* 0x000fe40000010000 */
[----:B------:R-:W3:Y:S01]  /*45d0*/  @P2 LDC R209, c[0x0][0x40c] ;  /* 0x00010300ffd12b82 */ /* 0x000ee20000000800 */
[C---:B------:R-:W-:Y:S01]  /*45e0*/  FMUL.FTZ R92, R5.reuse, R92 ;  /* 0x0000005c055c7220 */ /* 0x040fe20000410000 */
[----:B------:R-:W-:Y:S01]  /*45f0*/  FADD.FTZ R158, R26, -R93 ;  /* 0x8000005d1a9e7221 */ /* 0x000fe20000010000 */
[----:B------:R-:W-:Y:S01]  /*4600*/  FMUL.FTZ R93, R5, R94 ;  /* 0x0000005e055d7220 */ /* 0x000fe20000410000 */
[----:B------:R-:W-:Y:S02]  /*4610*/  @P2 PRMT R148, R95, 0x7610, R148 ;  /* 0x000076105f942816 */ /* 0x000fe40000000094 */
[----:B------:R-:W-:Y:S01]  /*4620*/  FSEL R203, R92, RZ, P4 ;  /* 0x000000ff5ccb7208 */ /* 0x000fe20002000000 */
[----:B------:R-:W-:Y:S01]  /*4630*/  FMUL.FTZ R94, R5, R158 ;  /* 0x0000009e055e7220 */ /* 0x000fe20000410000 */
[----:B------:R-:W4:Y:S01]  /*4640*/  @P2 LDC R210, c[0x0][0x40c] ;  /* 0x00010300ffd22b82 */ /* 0x000f220000000800 */
[----:B------:R-:W-:Y:S01]  /*4650*/  FFMA.FTZ R158, R164, R156, R157 ;  /* 0x0000009ca49e7223 */ /* 0x000fe2000001009d */
[----:B------:R-:W-:Y:S01]  /*4660*/  @P2 PRMT R148, R148, 0x5410, R152 ;  /* 0x0000541094942816 */ /* 0x000fe20000000098 */
[----:B--2---:R-:W-:Y:S01]  /*4670*/  @P2 FMUL.FTZ R92, R203, R154 ;  /* 0x0000009acb5c2220 */ /* 0x004fe20000410000 */
[----:B------:R-:W-:Y:S01]  /*4680*/  FMUL.FTZ R154, R5, R204 ;  /* 0x000000cc059a7220 */ /* 0x000fe20000410000 */
[----:B------:R-:W-:-:S02]  /*4690*/  FSEL R204, R93, RZ, P4 ;  /* 0x000000ff5dcc7208 */ /* 0x000fc40002000000 */
[----:B------:R-:W-:Y:S02]  /*46a0*/  FSEL R205, R94, RZ, P4 ;  /* 0x000000ff5ecd7208 */ /* 0x000fe40002000000 */
[----:B------:R-:W-:Y:S01]  /*46b0*/  @P2 F2FP.BF16.F32.PACK_AB R153, RZ, R92 ;  /* 0x0000005cff99223e */ /* 0x000fe200000010ff */
[----:B0-----:R-:W-:Y:S01]  /*46c0*/  @P2 FMUL.FTZ R92, R204, R159 ;  /* 0x0000009fcc5c2220 */ /* 0x001fe20000410000 */
[----:B------:R-:W-:Y:S01]  /*46d0*/  FSEL R206, R154, RZ, P4 ;  /* 0x000000ff9ace7208 */ /* 0x000fe20002000000 */
[----:B-1----:R-:W-:Y:S01]  /*46e0*/  @P2 FMUL.FTZ R93, R205, R208 ;  /* 0x000000d0cd5d2220 */ /* 0x002fe20000410000 */
[----:B------:R-:W-:Y:S01]  /*46f0*/  FADD.FTZ R208, R165, -R158 ;  /* 0x8000009ea5d07221 */ /* 0x000fe20000010000 */
[----:B------:R-:W-:Y:S02]  /*4700*/  @P2 PRMT R149, R153, 0x7610, R149 ;  /* 0x0000761099952816 */ /* 0x000fe40000000095 */
[----:B------:R-:W-:Y:S01]  /*4710*/  @P2 F2FP.BF16.F32.PACK_AB R154, RZ, R92 ;  /* 0x0000005cff9a223e */ /* 0x000fe200000010ff */
[----:B---3--:R-:W-:Y:S01]  /*4720*/  @P2 FMUL.FTZ R94, R206, R209 ;  /* 0x000000d1ce5e2220 */ /* 0x008fe20000410000 */
[----:B------:R-:W-:Y:S01]  /*4730*/  F2FP.BF16.F32.PACK_AB R92, R202, R201 ;  /* 0x000000c9ca5c723e */ /* 0x000fe200000010ff */
[----:B------:R-:W-:Y:S01]  /*4740*/  FMUL.FTZ R201, R5, R208 ;  /* 0x000000d005c97220 */ /* 0x000fe20000410000 */
[----:B------:R-:W-:-:S02]  /*4750*/  @P2 F2FP.BF16.F32.PACK_AB R155, RZ, R93 ;  /* 0x0000005dff9b223e */ /* 0x000fc400000010ff */
        /* <DEDUP_REMOVED lines=16> */
.L_x_3158:
        /* <DEDUP_REMOVED lines=9> */
.L_x_3159:
        /* <DEDUP_REMOVED lines=9> */
.L_x_3160:
        /* <DEDUP_REMOVED lines=9> */
.L_x_3161:
        /* <DEDUP_REMOVED lines=9> */
.L_x_3162:
        /* <DEDUP_REMOVED lines=9> */
.L_x_3163:
        /* <DEDUP_REMOVED lines=9> */
.L_x_3164:
        /* <DEDUP_REMOVED lines=9> */
.L_x_3165:
        /* <DEDUP_REMOVED lines=9> */
.L_x_3157:
        /* <DEDUP_REMOVED lines=8> */
.L_x_3154:
[----:B------:R-:W-:Y:S05]  /*4d60*/  BSYNC.RECONVERGENT B0 ;  /* 0x0000000000007941 */ /* 0x000fea0003800200 */
.L_x_3153:
        /* <DEDUP_REMOVED lines=12> */
[C---:B0-2---:R-:W-:Y:S02]  /*4e30*/  SHF.L.U32 R92, R144.reuse, 0x10, RZ ;  /* 0x00000010905c7819 */ /* 0x045fe400000006ff */
        /* <DEDUP_REMOVED lines=71> */
.L_x_3169:
[----:B------:R-:W-:Y:S01]  /*52b0*/  ISETP.GT.AND P5, PT, R4, RZ, PT ;  /* 0x000000ff0400720c */ /* 0x000fe20003fa4270 */
[----:B------:R-:W1:Y:S01]  /*52c0*/  @P2 LDC R159, c[0x0][0x40c] ;  /* 0x00010300ff9f2b82 */ /* 0x000e620000000800 */
[C---:B0-2---:R-:W-:Y:S02]  /*52d0*/  SHF.L.U32 R152, R144.reuse, 0x10, RZ ;  /* 0x0000001090987819 */ /* 0x045fe400000006ff */
        /* <DEDUP_REMOVED lines=67> */
.L_x_3168:
        /* <DEDUP_REMOVED lines=74> */
.L_x_3171:
        /* <DEDUP_REMOVED lines=9> */
.L_x_3172:
        /* <DEDUP_REMOVED lines=9> */
.L_x_3173:
        /* <DEDUP_REMOVED lines=9> */
.L_x_3174:
        /* <DEDUP_REMOVED lines=9> */
.L_x_3175:
        /* <DEDUP_REMOVED lines=9> */
.L_x_3176:
        /* <DEDUP_REMOVED lines=9> */
.L_x_3177:
        /* <DEDUP_REMOVED lines=9> */
.L_x_3178:
        /* <DEDUP_REMOVED lines=9> */
.L_x_3170:
        /* <DEDUP_REMOVED lines=8> */
.L_x_3167:
[----:B------:R-:W-:Y:S05]  /*60b0*/  BSYNC.RECONVERGENT B0 ;  /* 0x0000000000007941 */ /* 0x000fea0003800200 */
.L_x_3166:
        /* <DEDUP_REMOVED lines=12> */
[C---:B0-23--:R-:W-:Y:S02]  /*6180*/  SHF.L.U32 R154, R33.reuse, 0x10, RZ ;  /* 0x00000010219a7819 */ /* 0x04dfe400000006ff */
[C---:B------:R-:W-:Y:S02]  /*6190*/  PRMT R4, R32.reuse, 0x7632, R4 ;  /* 0x0000763220047816 */ /* 0x040fe40000000004 */
[----:B------:R-:W-:Y:S02]  /*61a0*/  SHF.L.U32 R92, R32, 0x10, RZ ;  /* 0x00000010205c7819 */ /* 0x000fe400000006ff */
[----:B------:R-:W-:Y:S01]  /*61b0*/  SHF.L.U32 R94, R4, 0x10, RZ ;  /* 0x00000010045e7819 */ /* 0x000fe200000006ff */
[----:B------:R-:W0:Y:S01]  /*61c0*/  @P2 LDC R159, c[0x0][0x40c] ;  /* 0x00010300ff9f2b82 */ /* 0x000e220000000800 */
[----:B------:R-:W-:-:S02]  /*61d0*/  PRMT R4, R33, 0x7632, R4 ;  /* 0x0000763221047816 */ /* 0x000fc40000000004 */
[----:B------:R-:W-:Y:S01]  /*61e0*/  SHF.L.U32 R204, R35, 0x10, RZ ;  /* 0x0000001023cc7819 */ /* 0x000fe200000006ff */
[-CC-:B------:R-:W-:Y:S01]  /*61f0*/  @P6 FFMA.FTZ R95, R185, R156.reuse, R157.reuse ;  /* 0x0000009cb95f6223 */ /* 0x180fe2000001009d */
[-CC-:B------:R-:W-:Y:S01]  /*6200*/  @P6 FFMA.FTZ R152, R188, R156.reuse, R157.reuse ;  /* 0x0000009cbc986223 */ /* 0x180fe2000001009d */
[-CC-:B------:R-:W-:Y:S01]  /*6210*/  @P6 FFMA.FTZ R93, R167, R156.reuse, R157.reuse ;  /* 0x0000009ca75d6223 */ /* 0x180fe2000001009d */
[-C--:B------:R-:W-:Y:S01]  /*6220*/  @P6 FFMA.FTZ R158, R190, R156.reuse, R157 ;  /* 0x0000009cbe9e6223 */ /* 0x080fe2000001009d */
[----:B------:R-:W-:Y:S01]  /*6230*/  @P6 FADD.FTZ R95, R184, -R95 ;  /* 0x8000005fb85f6221 */ /* 0x000fe20000010000 */
[----:B------:R-:W2:Y:S01]  /*6240*/  @P2 LDC R207, c[0x0][0x40c] ;  /* 0x00010300ffcf2b82 */ /* 0x000ea20000000800 */
[----:B------:R-:W-:Y:S01]  /*6250*/  @P6 FADD.FTZ R152, R191, -R152 ;  /* 0x80000098bf986221 */ /* 0x000fe20000010000 */
[----:B------:R-:W-:Y:S01]  /*6260*/  @P6 FADD.FTZ R93, R182, -R93 ;  /* 0x8000005db65d6221 */ /* 0x000fe20000010000 */
[----:B------:R-:W-:Y:S01]  /*6270*/  @P6 FFMA.FTZ R154, R5, R95, R154 ;  /* 0x0000005f059a6223 */ /* 0x000fe2000001009a */
[--C-:B------:R-:W-:Y:S01]  /*6280*/  @P6 FFMA.FTZ R153, R187, R156, R157.reuse ;  /* 0x0000009cbb996223 */ /* 0x100fe2000001009d */
[C---:B------:R-:W-:Y:S01]  /*6290*/  @P6 FFMA.FTZ R94, R5.reuse, R152, R94 ;  /* 0x00000098055e6223 */ /* 0x040fe2000001005e */
[----:B------:R-:W-:Y:S01]  /*62a0*/  SHF.L.U32 R152, R4, 0x10, RZ ;  /* 0x0000001004987819 */ /* 0x000fe200000006ff */
[----:B------:R-:W-:Y:S01]  /*62b0*/  @P6 FFMA.FTZ R92, R5, R93, R92 ;  /* 0x0000005d055c6223 */ /* 0x000fe2000001005c */
[----:B------:R-:W3:Y:S01]  /*62c0*/  @P2 LDC R95, c[0x0][0x40c] ;  /* 0x00010300ff5f2b82 */ /* 0x000ee20000000800 */
[----:B------:R-:W-:Y:S01]  /*62d0*/  @P6 FADD.FTZ R158, R193, -R158 ;  /* 0x8000009ec19e6221 */ /* 0x000fe20000010000 */
[-CC-:B------:R-:W-:Y:S01]  /*62e0*/  @P6 FFMA.FTZ R202, R192, R156.reuse, R157.reuse ;  /* 0x0000009cc0ca6223 */ /* 0x180fe2000001009d */
[-CC-:B------:R-:W-:Y:S01]  /*62f0*/  @P6 FFMA.FTZ R155, R198, R156.reuse, R157.reuse ;  /* 0x0000009cc69b6223 */ /* 0x180fe2000001009d */
[----:B------:R-:W-:Y:S01]  /*6300*/  PRMT R4, R34, 0x7632, R4 ;  /* 0x0000763222047816 */ /* 0x000fe20000000004 */
[----:B------:R-:W-:Y:S01]  /*6310*/  @P6 FFMA.FTZ R157, R189, R156, R157 ;  /* 0x0000009cbd9d6223 */ /* 0x000fe2000001009d */
[----:B------:R-:W-:Y:S01]  /*6320*/  PRMT R93, R35, 0x7632, R93 ;  /* 0x00007632235d7816 */ /* 0x000fe2000000005d */
[----:B------:R-:W-:Y:S01]  /*6330*/  @P6 FADD.FTZ R153, R186, -R153 ;  /* 0x80000099ba996221 */ /* 0x000fe20000010000 */
[----:B------:R-:W4:Y:S01]  /*6340*/  @P2 LDC R205, c[0x0][0x40c] ;  /* 0x00010300ffcd2b82 */ /* 0x000f220000000800 */
[----:B------:R-:W-:Y:S01]  /*6350*/  SHF.L.U32 R156, R34, 0x10, RZ ;  /* 0x00000010229c7819 */ /* 0x000fe200000006ff */
[----:B------:R-:W-:Y:S01]  /*6360*/  @P6 FFMA.FTZ R152, R5, R158, R152 ;  /* 0x0000009e05986223 */ /* 0x000fe20000010098 */
[----:B------:R-:W-:Y:S01]  /*6370*/  SHF.L.U32 R158, R4, 0x10, RZ ;  /* 0x00000010049e7819 */ /* 0x000fe200000006ff */
[----:B------:R-:W-:Y:S01]  /*6380*/  @P6 FADD.FTZ R202, R195, -R202 ;  /* 0x800000cac3ca6221 */ /* 0x000fe20000010000 */
[----:B------:R-:W-:Y:S01]  /*6390*/  SHF.L.U32 R201, R93, 0x10, RZ ;  /* 0x000000105dc97819 */ /* 0x000fe200000006ff */
[----:B------:R-:W-:Y:S01]  /*63a0*/  @P6 FADD.FTZ R206, R196, -R155 ;  /* 0x8000009bc4ce6221 */ /* 0x000fe20000010000 */
[----:B------:R-:W-:Y:S01]  /*63b0*/  @P6 FADD.FTZ R157, R194, -R157 ;  /* 0x8000009dc29d6221 */ /* 0x000fe20000010000 */
[----:B------:R-:W5:Y:S01]  /*63c0*/  @P2 LDC R209, c[0x0][0x40c] ;  /* 0x00010300ffd12b82 */ /* 0x000f620000000800 */
[----:B-1----:R-:W-:Y:S01]  /*63d0*/  @P2 FMUL.FTZ R93, R94, R203 ;  /* 0x000000cb5e5d2220 */ /* 0x002fe20000410000 */
[C---:B------:R-:W-:Y:S01]  /*63e0*/  @P6 FFMA.FTZ R156, R5.reuse, R153, R156 ;  /* 0x00000099059c6223 */ /* 0x040fe2000001009c */
[C---:B------:R-:W-:Y:S01]  /*63f0*/  @P6 FFMA.FTZ R158, R5.reuse, R202, R158 ;  /* 0x000000ca059e6223 */ /* 0x040fe2000001009e */
[C---:B------:R-:W-:Y:S01]  /*6400*/  @P6 FFMA.FTZ R204, R5.reuse, R157, R204 ;  /* 0x0000009d05cc6223 */ /* 0x040fe200000100cc */
[----:B------:R-:W-:Y:S01]  /*6410*/  @P6 FFMA.FTZ R201, R5, R206, R201 ;  /* 0x000000ce05c96223 */ /* 0x000fe200000100c9 */
[----:B------:R-:W-:Y:S01]  /*6420*/  @P2 F2FP.BF16.F32.PACK_AB R5, RZ, R93 ;  /* 0x0000005dff05223e */ /* 0x000fe200000010ff */
[----:B0-----:R-:W-:Y:S01]  /*6430*/  @P2 FMUL.FTZ R4, R92, R159 ;  /* 0x0000009f5c042220 */ /* 0x001fe20000410000 */
[----:B------:R-:W0:Y:S01]  /*6440*/  @P2 LDC R211, c[0x0][0x40c] ;  /* 0x00010300ffd32b82 */ /* 0x000e220000000800 */
[----:B---3--:R-:W-:Y:S01]  /*6450*/  @P2 FMUL.FTZ R93, R154, R95 ;  /* 0x0000005f9a5d2220 */ /* 0x008fe20000410000 */
[----:B--2---:R-:W-:Y:S01]  /*6460*/  @P2 FMUL.FTZ R155, R156, R207 ;  /* 0x000000cf9c9b2220 */ /* 0x004fe20000410000 */
[----:B------:R-:W-:-:S02]  /*6470*/  F2FP.BF16.F32.PACK_AB R92, R94, R92 ;  /* 0x0000005c5e5c723e */ /* 0x000fc400000010ff */
[----:B------:R-:W-:Y:S02]  /*6480*/  @P2 F2FP.BF16.F32.PACK_AB R4, RZ, R4 ;  /* 0x00000004ff04223e */ /* 0x000fe400000010ff */
[----:B------:R-:W-:Y:S01]  /*6490*/  @P2 F2FP.BF16.F32.PACK_AB R95, RZ, R93 ;  /* 0x0000005dff5f223e */ /* 0x000fe200000010ff */
[----:B----4-:R-:W-:Y:S01]  /*64a0*/  @P2 FMUL.FTZ R153, R152, R205 ;  /* 0x000000cd98992220 */ /* 0x010fe20000410000 */
[----:B------:R-:W-:Y:S02]  /*64b0*/  @P2 F2FP.BF16.F32.PACK_AB R155, RZ, R155 ;  /* 0x0000009bff9b223e */ /* 0x000fe400000010ff */
[----:B------:R-:W-:Y:S02]  /*64c0*/  @P2 PRMT R148, R4, 0x7610, R148 ;  /* 0x0000761004942816 */ /* 0x000fe40000000094 */
[----:B------:R-:W-:Y:S02]  /*64d0*/  @P2 F2FP.BF16.F32.PACK_AB R153, RZ, R153 ;  /* 0x00000099ff99223e */ /* 0x000fe400000010ff */
[----:B------:R-:W-:Y:S01]  /*64e0*/  @P2 PRMT R149, R95, 0x7610, R149 ;  /* 0x000076105f952816 */ /* 0x000fe20000000095 */
[----:B-----5:R-:W-:Y:S01]  /*64f0*/  @P2 FMUL.FTZ R157, R158, R209 ;  /* 0x000000d19e9d2220 */ /* 0x020fe20000410000 */
[----:B------:R-:W-:-:S02]  /*6500*/  @P2 PRMT R150, R155, 0x7610, R150 ;  /* 0x000076109b962816 */ /* 0x000fc40000000096 */
[----:B------:R-:W-:Y:S02]  /*6510*/  F2FP.BF16.F32.PACK_AB R93, R152, R154 ;  /* 0x0000009a985d723e */ /* 0x000fe400000010ff */
[----:B------:R-:W-:Y:S02]  /*6520*/  @P2 F2FP.BF16.F32.PACK_AB R157, RZ, R157 ;  /* 0x0000009dff9d223e */ /* 0x000fe400000010ff */
[----:B------:R-:W-:Y:S01]  /*6530*/  F2FP.BF16.F32.PACK_AB R94, R158, R156 ;  /* 0x0000009c9e5e723e */ /* 0x000fe200000010ff */
[----:B0-----:R-:W-:Y:S01]  /*6540*/  @P2 FMUL.FTZ R159, R204, R211 ;  /* 0x000000d3cc9f2220 */ /* 0x001fe20000410000 */
        /* <DEDUP_REMOVED lines=11> */
.L_x_3182:
[----:B------:R-:W-:Y:S01]  /*6600*/  ISETP.GT.AND P6, PT, R4, RZ, PT ;  /* 0x000000ff0400720c */ /* 0x000fe20003fc4270 */
[----:B0-23--:R-:W0:Y:S01]  /*6610*/  @P2 LDC R155, c[0x0][0x40c] ;  /* 0x00010300ff9b2b82 */ /* 0x00de220000000800 */
[C---:B------:R-:W-:Y:S02]  /*6620*/  SHF.L.U32 R4, R32.reuse, 0x10, RZ ;  /* 0x0000001020047819 */ /* 0x040fe400000006ff */
[----:B------:R-:W-:Y:S02]  /*6630*/  PRMT R152, R32, 0x7632, R152 ;  /* 0x0000763220987816 */ /* 0x000fe40000000098 */
[----:B------:R-:W-:Y:S02]  /*6640*/  SHF.L.U32 R154, R33, 0x10, RZ ;  /* 0x00000010219a7819 */ /* 0x000fe400000006ff */
[----:B------:R-:W-:Y:S01]  /*6650*/  SHF.L.U32 R152, R152, 0x10, RZ ;  /* 0x0000001098987819 */ /* 0x000fe200000006ff */
[----:B------:R-:W1:Y:S01]  /*6660*/  @P2 LDC R201, c[0x0][0x40c] ;  /* 0x00010300ffc92b82 */ /* 0x000e620000000800 */
        /* <DEDUP_REMOVED lines=63> */
.L_x_3181:
[----:B0-23--:R-:W0:Y:S02]  /*6a60*/  LDC.64 R152, c[0x0][0x478] ;  /* 0x00011e00ff987b82 */ /* 0x00de240000000a00 */
        /* <DEDUP_REMOVED lines=24> */
[----:B------:R-:W-:Y:S01]  /*6bf0*/  FADD.FTZ R204, R195, -R204 ;  /* 0x800000ccc3cc7221 */ /* 0x000fe20000010000 */
[----:B------:R-:W-:Y:S01]  /*6c00*/  FSEL R158, R92, RZ, P6 ;  /* 0x000000ff5c9e7208 */ /* 0x000fe20003000000 */
[C---:B------:R-:W-:Y:S01]  /*6c10*/  FMUL.FTZ R93, R5.reuse, R94 ;  /* 0x0000005e055d7220 */ /* 0x040fe20000410000 */
[----:B------:R-:W3:Y:S01]  /*6c20*/  @P2 LDC R206, c[0x0][0x40c] ;  /* 0x00010300ffce2b82 */ /* 0x000ee20000000800 */
[C---:B------:R-:W-:Y:S01]  /*6c30*/  FMUL.FTZ R95, R5.reuse, R202 ;  /* 0x000000ca055f7220 */ /* 0x040fe20000410000 */
[----:B------:R-:W-:Y:S01]  /*6c40*/  FMUL.FTZ R94, R5, R156 ;  /* 0x0000009c055e7220 */ /* 0x000fe20000410000 */
[----:B0-----:R-:W-:Y:S01]  /*6c50*/  @P2 FMUL.FTZ R4, R157, R152 ;  /* 0x000000989d042220 */ /* 0x001fe20000410000 */
[----:B------:R-:W-:Y:S01]  /*6c60*/  FADD.FTZ R212, R196, -R201 ;  /* 0x800000c9c4d47221 */ /* 0x000fe20000010000 */
[----:B------:R-:W-:Y:S01]  /*6c70*/  FMUL.FTZ R152, R5, R204 ;  /* 0x000000cc05987220 */ /* 0x000fe20000410000 */
[----:B------:R-:W-:-:S02]  /*6c80*/  FSEL R159, R93, RZ, P6 ;  /* 0x000000ff5d9f7208 */ /* 0x000fc40003000000 */
[----:B------:R-:W0:Y:S01]  /*6c90*/  @P2 LDC R155, c[0x0][0x40c] ;  /* 0x00010300ff9b2b82 */ /* 0x000e220000000800 */
[----:B-1----:R-:W-:Y:S01]  /*6ca0*/  @P2 FMUL.FTZ R92, R158, R153 ;  /* 0x000000999e5c2220 */ /* 0x002fe20000410000 */
[----:B------:R-:W-:Y:S01]  /*6cb0*/  FMUL.FTZ R153, R5, R208 ;  /* 0x000000d005997220 */ /* 0x000fe20000410000 */
[----:B------:R-:W-:Y:S01]  /*6cc0*/  FSEL R201, R95, RZ, P6 ;  /* 0x000000ff5fc97208 */ /* 0x000fe20003000000 */
[----:B------:R-:W-:Y:S01]  /*6cd0*/  FMUL.FTZ R156, R5, R212 ;  /* 0x000000d4059c7220 */ /* 0x000fe20000410000 */
[----:B------:R-:W-:Y:S02]  /*6ce0*/  FSEL R202, R94, RZ, P6 ;  /* 0x000000ff5eca7208 */ /* 0x000fe40003000000 */
[----:B------:R-:W-:Y:S01]  /*6cf0*/  @P2 F2FP.BF16.F32.PACK_AB R5, RZ, R92 ;  /* 0x0000005cff05223e */ /* 0x000fe200000010ff */
[----:B------:R-:W1:Y:S01]  /*6d00*/  @P2 LDC R205, c[0x0][0x40c] ;  /* 0x00010300ffcd2b82 */ /* 0x000e620000000800 */
[----:B------:R-:W-:Y:S01]  /*6d10*/  FSEL R204, R152, RZ, P6 ;  /* 0x000000ff98cc7208 */ /* 0x000fe20003000000 */
[----:B--2---:R-:W-:Y:S01]  /*6d20*/  @P2 FMUL.FTZ R92, R159, R154 ;  /* 0x0000009a9f5c2220 */ /* 0x004fe20000410000 */
[----:B------:R-:W-:-:S02]  /*6d30*/  FSEL R203, R153, RZ, P6 ;  /* 0x000000ff99cb7208 */ /* 0x000fc40003000000 */
[----:B------:R-:W-:Y:S02]  /*6d40*/  @P2 F2FP.BF16.F32.PACK_AB R4, RZ, R4 ;  /* 0x00000004ff04223e */ /* 0x000fe400000010ff */
[----:B------:R-:W-:Y:S01]  /*6d50*/  @P2 F2FP.BF16.F32.PACK_AB R95, RZ, R92 ;  /* 0x0000005cff5f223e */ /* 0x000fe200000010ff */
[----:B------:R-:W2:Y:S01]  /*6d60*/  @P2 LDC R210, c[0x0][0x40c] ;  /* 0x00010300ffd22b82 */ /* 0x000ea20000000800 */
[----:B---3--:R-:W-:Y:S01]  /*6d70*/  @P2 FMUL.FTZ R94, R201, R206 ;  /* 0x000000cec95e2220 */ /* 0x008fe20000410000 */
[----:B------:R-:W-:Y:S02]  /*6d80*/  @P2 PRMT R148, R4, 0x7610, R148 ;  /* 0x0000761004942816 */ /* 0x000fe40000000094 */
[----:B------:R-:W-:Y:S02]  /*6d90*/  FSEL R156, R156, RZ, P6 ;  /* 0x000000ff9c9c7208 */ /* 0x000fe40003000000 */
[----:B------:R-:W-:Y:S01]  /*6da0*/  @P2 F2FP.BF16.F32.PACK_AB R153, RZ, R94 ;  /* 0x0000005eff99223e */ /* 0x000fe200000010ff */
[----:B0-----:R-:W-:Y:S01]  /*6db0*/  @P2 FMUL.FTZ R93, R202, R155 ;  /* 0x0000009bca5d2220 */ /* 0x001fe20000410000 */
[----:B------:R-:W-:-:S02]  /*6dc0*/  @P2 PRMT R149, R95, 0x7610, R149 ;  /* 0x000076105f952816 */ /* 0x000fc40000000095 */
[----:B------:R-:W-:Y:S02]  /*6dd0*/  @P2 PRMT R150, R153, 0x7610, R150 ;  /* 0x0000761099962816 */ /* 0x000fe40000000096 */
[----:B------:R-:W-:Y:S02]  /*6de0*/  @P2 F2FP.BF16.F32.PACK_AB R152, RZ, R93 ;  /* 0x0000005dff98223e */ /* 0x000fe400000010ff */
[----:B------:R-:W-:Y:S01]  /*6df0*/  F2FP.BF16.F32.PACK_AB R92, R158, R157 ;  /* 0x0000009d9e5c723e */ /* 0x000fe200000010ff */
[----:B-1----:R-:W-:Y:S01]  /*6e00*/  @P2 FMUL.FTZ R154, R204, R205 ;  /* 0x000000cdcc9a2220 */ /* 0x002fe20000410000 */
[----:B------:R-:W-:Y:S02]  /*6e10*/  F2FP.BF16.F32.PACK_AB R93, R202, R159 ;  /* 0x0000009fca5d723e */ /* 0x000fe400000010ff */
[----:B------:R-:W-:Y:S02]  /*6e20*/  F2FP.BF16.F32.PACK_AB R94, R204, R201 ;  /* 0x000000c9cc5e723e */ /* 0x000fe400000010ff */
[----:B------:R-:W-:-:S02]  /*6e30*/  @P2 F2FP.BF16.F32.PACK_AB R154, RZ, R154 ;  /* 0x0000009aff9a223e */ /* 0x000fc400000010ff */
[----:B------:R-:W-:Y:S01]  /*6e40*/  @P2 PRMT R148, R148, 0x5410, R5 ;  /* 0x0000541094942816 */ /* 0x000fe20000000005 */
[----:B--2---:R-:W-:Y:S01]  /*6e50*/  @P2 FMUL.FTZ R155, R203, R210 ;  /* 0x000000d2cb9b2220 */ /* 0x004fe20000410000 */
[----:B------:R-:W-:Y:S02]  /*6e60*/  @P2 PRMT R149, R149, 0x5410, R152 ;  /* 0x0000541095952816 */ /* 0x000fe40000000098 */
[----:B------:R-:W-:Y:S02]  /*6e70*/  F2FP.BF16.F32.PACK_AB R95, R156, R203 ;  /* 0x000000cb9c5f723e */ /* 0x000fe400000010ff */
        /* <DEDUP_REMOVED lines=8> */
.L_x_3184:
        /* <DEDUP_REMOVED lines=16> */
.L_x_3185:
        /* <DEDUP_REMOVED lines=9> */
.L_x_3186:
        /* <DEDUP_REMOVED lines=9> */
.L_x_3187:
        /* <DEDUP_REMOVED lines=9> */
.L_x_3188:
        /* <DEDUP_REMOVED lines=9> */
.L_x_3189:
        /* <DEDUP_REMOVED lines=9> */
.L_x_3190:
        /* <DEDUP_REMOVED lines=9> */
.L_x_3191:
[----:B------:R-:W-:-:S04]  /*7360*/  @P2 F2FP.BF16.F32.PACK_AB R153, RZ, R153 ;  /* 0x00000099ff99223e */ /* 0x000fc800000010ff */
[----:B------:R-:W-:-:S07]  /*7370*/  @P2 PRMT R151, R151, 0x5410, R153 ;  /* 0x0000541097972816 */ /* 0x000fce0000000099 */
.L_x_3183:
[----:B------:R-:W0:Y:S08]  /*7380*/  @P0 LDC.64 R152, c[0x0][0x478] ;  /* 0x00011e00ff980b82 */ /* 0x000e300000000a00 */
[----:B------:R-:W1:Y:S01]  /*7390*/  @P2 LDC.64 R4, c[0x0][0x468] ;  /* 0x00011a00ff042b82 */ /* 0x000e620000000a00 */
[----:B0-----:R-:W-:-:S05]  /*73a0*/  @P0 IMAD.WIDE.U32 R152, R200, 0x10, R152 ;  /* 0x00000010c8980825 */ /* 0x001fca00078e0098 */
[----:B------:R4:W-:Y:S01]  /*73b0*/  @P0 STG.E.128 desc[UR10][R152.64], R92 ;  /* 0x0000005c98000986 */ /* 0x0009e2000c101d0a */
[----:B-1----:R-:W-:-:S05]  /*73c0*/  @P2 IMAD.WIDE.U32 R4, R197, 0x10, R4 ;  /* 0x00000010c5042825 */ /* 0x002fca00078e0004 */
[----:B------:R4:W-:Y:S02]  /*73d0*/  @P2 STG.E.128 desc[UR10][R4.64], R148 ;  /* 0x0000009404002986 */ /* 0x0009e4000c101d0a */
.L_x_3180:
[----:B------:R-:W-:Y:S05]  /*73e0*/  BSYNC.RECONVERGENT B0 ;  /* 0x0000000000007941 */ /* 0x000fea0003800200 */
.L_x_3179:
[----:B----4-:R-:W1:Y:S01]  /*73f0*/  LDC.64 R4, c[0x0][0x380] ;  /* 0x0000e000ff047b82 */ /* 0x010e620000000a00 */
[----:B------:R-:W-:Y:S01]  /*7400*/  UPLOP3.LUT UP1, UPT, UPT, UPT, UP1, 0x40, 0x4 ;  /* 0x000000000004789c */ /* 0x000fe20003f2e810 */
[----:B-1----:R-:W-:-:S04]  /*7410*/  IADD3 R2, PT, PT, R2, R4, RZ ;  /* 0x0000000402027210 */ /* 0x002fc80007ffe0ff */
[----:B------:R-:W-:-:S13]  /*7420*/  ISETP.GE.AND P0, PT, R2, R5, PT ;  /* 0x000000050200720c */ /* 0x000fda0003f06270 */
[----:B------:R-:W-:Y:S05]  /*7430*/  @!P0 BRA `(.L_x_3192) ;  /* 0xffffff9000a08947 */ /* 0x000fea000383ffff */
.L_x_3128:
        /* <DEDUP_REMOVED lines=40> */
.L_x_3193:
        /* <DEDUP_REMOVED lines=12> */
.L_x_15620:


//--------------------- .text._ZN10layer_norm13ln_bwd_kernelINS_13Kernel_traitsIf13__nv_bfloat16S2_S2_fjLj4096ELj1ELj1ELj4ELj16ENS_18Kernel_traits_baseILj4096EfS2_S2_S2_fjLj128EEEEELb0ELb0ELb1ELb1EEEvNS_9BwdParamsE --------------------------
	.section	.text._ZN10layer_norm13ln_bwd_kernelINS_13Kernel_traitsIf13__nv_bfloat16S2_S2_fjLj4096ELj1ELj1ELj4ELj16ENS_18Kernel_traits_baseILj4096EfS2_S2_S2_fjLj128EEEEELb0ELb0ELb1ELb1EEEvNS_9BwdParamsE,"ax",@progbits
	.align	128
        .global         _ZN10layer_norm13ln_bwd_kernelINS_13Kernel_traitsIf13__nv_bfloat16S2_S2_fjLj4096ELj1ELj1ELj4ELj16ENS_18Kernel_traits_baseILj4096EfS2_S2_S2_fjLj128EEEEELb0ELb0ELb1ELb1EEEvNS_9BwdParamsE
        .type           _ZN10layer_norm13ln_bwd_kernelINS_13Kernel_traitsIf13__nv_bfloat16S2_S2_fjLj4096ELj1ELj1ELj4ELj16ENS_18Kernel_traits_baseILj4096EfS2_S2_S2_fjLj128EEEEELb0ELb0ELb1ELb1EEEvNS_9BwdParamsE,@function
        .size           _ZN10layer_norm13ln_bwd_kernelINS_13Kernel_traitsIf13__nv_bfloat16S2_S2_fjLj4096ELj1ELj1ELj4ELj16ENS_18Kernel_traits_baseILj4096EfS2_S2_S2_fjLj128EEEEELb0ELb0ELb1ELb1EEEvNS_9BwdParamsE,(.L_x_15621 - _ZN10layer_norm13ln_bwd_kernelINS_13Kernel_traitsIf13__nv_bfloat16S2_S2_fjLj4096ELj1ELj1ELj4ELj16ENS_18Kernel_traits_baseILj4096EfS2_S2_S2_fjLj128EEEEELb0ELb0ELb1ELb1EEEvNS_9BwdParamsE)
        .other          _ZN10layer_norm13ln_bwd_kernelINS_13Kernel_traitsIf13__nv_bfloat16S2_S2_fjLj4096ELj1ELj1ELj4ELj16ENS_18Kernel_traits_baseILj4096EfS2_S2_S2_fjLj128EEEEELb0ELb0ELb1ELb1EEEvNS_9BwdParamsE,@"STO_CUDA_ENTRY STV_DEFAULT"
_ZN10layer_norm13ln_bwd_kernelINS_13Kernel_traitsIf13__nv_bfloat16S2_S2_fjLj4096ELj1ELj1ELj4ELj16ENS_18Kernel_traits_baseILj4096EfS2_S2_S2_fjLj128EEEEELb0ELb0ELb1ELb1EEEvNS_9BwdParamsE:
.text._ZN10layer_norm13ln_bwd_kernelINS_13Kernel_traitsIf13__nv_bfloat16S2_S2_fjLj4096ELj1ELj1ELj4ELj16ENS_18Kernel_traits_baseILj4096EfS2_S2_S2_fjLj128EEEEELb0ELb0ELb1ELb1EEEvNS_9BwdParamsE:
        /* <DEDUP_REMOVED lines=57> */
[----:B--234-:R-:W-:-:S11]  /*0390*/  UPLOP3.LUT UP1, UPT, UPT, UPT, UPT, 0x40, 0x4 ;  /* 0x000000000004789c */ /* 0x01cfd60003f2e870 */
.L_x_3243:
[----:B------:R-:W1:Y:S08]  /*03a0*/  LDC.64 R128, c[0x0][0x3f8] ;  /* 0x0000fe00ff807b82 */ /* 0x000e700000000a00 */
[----:B------:R-:W2:Y:S08]  /*03b0*/  LDC.64 R126, c[0x0][0x3c8] ;  /* 0x0000f200ff7e7b82 */ /* 0x000eb00000000a00 */
[----:B------:R-:W3:Y:S01]  /*03c0*/  LDC.64 R124, c[0x0][0x3f0] ;  /* 0x0000fc00ff7c7b82 */ /* 0x000ee20000000a00 */
[----:B-1----:R-:W-:-:S05]  /*03d0*/  IMAD.WIDE R128, R133, 0x4, R128 ;  /* 0x0000000485807825 */ /* 0x002fca00078e0280 */
[----:B------:R-:W4:Y:S01]  /*03e0*/  LDG.E R0, desc[UR12][R128.64] ;  /* 0x0000000c80007981 */ /* 0x000f22000c1e1900 */
[----:B--2---:R-:W-:-:S05]  /*03f0*/  IMAD.WIDE R126, R133, 0x4, R126 ;  /* 0x00000004857e7825 */ /* 0x004fca00078e027e */
[----:B0----5:R0:W5:Y:S01]  /*0400*/  LDG.E R2, desc[UR12][R126.64] ;  /* 0x0000000c7e027981 */ /* 0x021162000c1e1900 */
        /* <DEDUP_REMOVED lines=17> */
[----:B------:R-:W-:Y:S02]  /*0520*/  IADD3 R163, PT, PT, R161, 0x80, RZ ;  /* 0x00000080a1a37810 */ /* 0x000fe40007ffe0ff */
[----:B------:R-:W-:Y:S02]  /*0530*/  IADD3 R137, PT, PT, R3, 0x100, RZ ;  /* 0x0000010003897810 */ /* 0x000fe40007ffe0ff */
[----:B------:R-:W-:Y:S02]  /*0540*/  IADD3 R165, PT, PT, R161, 0x100, RZ ;  /* 0x00000100a1a57810 */ /* 0x000fe40007ffe0ff */
[----:B------:R-:W-:Y:S02]  /*0550*/  SHF.R.S32.HI R126, RZ, 0x1f, R133 ;  /* 0x0000001fff7e7819 */ /* 0x000fe40000011485 */
[----:B0-----:R-:W-:Y:S02]  /*0560*/  LEA R134, P0, R133, R134, 0x2 ;  /* 0x0000008685867211 */ /* 0x001fe400078010ff */
[----:B------:R-:W-:-:S02]  /*0570*/  IADD3 R141, PT, PT, R3, 0x80, RZ ;  /* 0x00000080038d7810 */ /* 0x000fc40007ffe0ff */
[C---:B------:R-:W-:Y:S01]  /*0580*/  IADD3 R167, PT, PT, R161.reuse, 0x180, RZ ;  /* 0x00000180a1a77810 */ /* 0x040fe20007ffe0ff */
[----:B-1----:R-:W-:Y:S01]  /*0590*/  IMAD.WIDE.U32 R156, R161, 0x10, R128 ;  /* 0x00000010a19c7825 */ /* 0x002fe200078e0080 */
[----:B------:R-:W-:-:S03]  /*05a0*/  LEA.HI.X R135, R133, R135, R126, 0x2, P0 ;  /* 0x0000008785877211 */ /* 0x000fc600000f147e */
[----:B------:R-:W-:Y:S02]  /*05b0*/  IMAD.WIDE.U32 R152, R163, 0x10, R128 ;  /* 0x00000010a3987825 */ /* 0x000fe400078e0080 */
[----:B------:R-:W3:Y:S02]  /*05c0*/  LDG.E.128 R156, desc[UR12][R156.64] ;  /* 0x0000000c9c9c7981 */ /* 0x000ee4000c1e1d00 */
[--C-:B--2---:R-:W-:Y:S02]  /*05d0*/  IMAD.WIDE.U32 R136, R137, 0x10, R124.reuse ;  /* 0x0000001089887825 */ /* 0x104fe400078e007c */
[----:B------:R-:W2:Y:S02]  /*05e0*/  LDG.E R135, desc[UR12][R134.64] ;  /* 0x0000000c86877981 */ /* 0x000ea4000c1e1900 */
[----:B------:R-:W-:-:S04]  /*05f0*/  IMAD.WIDE.U32 R148, R3, 0x10, R124 ;  /* 0x0000001003947825 */ /* 0x000fc800078e007c */
[----:B------:R-:W-:Y:S01]  /*0600*/  IMAD.WIDE.U32 R144, R165, 0x10, R128 ;  /* 0x00000010a5907825 */ /* 0x000fe200078e0080 */
[----:B------:R-:W4:Y:S03]  /*0610*/  LDG.E.128 R136, desc[UR12][R136.64] ;  /* 0x0000000c88887981 */ /* 0x000f26000c1e1d00 */
[----:B------:R-:W-:Y:S01]  /*0620*/  IMAD.WIDE.U32 R140, R141, 0x10, R124 ;  /* 0x000000108d8c7825 */ /* 0x000fe200078e007c */
[----:B------:R-:W-:Y:S01]  /*0630*/  IADD3 R3, PT, PT, R3, 0x180, RZ ;  /* 0x0000018003037810 */ /* 0x000fe20007ffe0ff */
[----:B------:R-:W2:Y:S02]  /*0640*/  LDG.E.128 R148, desc[UR12][R148.64] ;  /* 0x0000000c94947981 */ /* 0x000ea4000c1e1d00 */
[----:B------:R-:W-:Y:S02]  /*0650*/  IMAD.WIDE.U32 R128, R167, 0x10, R128 ;  /* 0x00000010a7807825 */ /* 0x000fe400078e0080 */
[----:B------:R-:W2:Y:S02]  /*0660*/  LDG.E.128 R152, desc[UR12][R152.64] ;  /* 0x0000000c98987981 */ /* 0x000ea4000c1e1d00 */
[----:B------:R-:W-:-:S02]  /*0670*/  IMAD.WIDE.U32 R124, R3, 0x10, R124 ;  /* 0x00000010037c7825 */ /* 0x000fc400078e007c */
[----:B------:R-:W2:Y:S04]  /*0680*/  LDG.E.128 R140, desc[UR12][R140.64] ;  /* 0x0000000c8c8c7981 */ /* 0x000ea8000c1e1d00 */
[----:B------:R-:W2:Y:S04]  /*0690*/  LDG.E.128 R128, desc[UR12][R128.64] ;  /* 0x0000000c80807981 */ /* 0x000ea8000c1e1d00 */
        /* <DEDUP_REMOVED lines=11> */
[----:B------:R0:W5:Y:S01]  /*0750*/  @P0 LDG.E.128 R4, desc[UR12][R172.64] ;  /* 0x0000000cac040981 */ /* 0x000162000c1e1d00 */
[----:B-1----:R-:W-:-:S05]  /*0760*/  @P0 IMAD.WIDE.U32 R170, R161, 0x10, R170 ;  /* 0x00000010a1aa0825 */ /* 0x002fca00078e00aa */
[----:B------:R1:W5:Y:S01]  /*0770*/  @P0 LDG.E.128 R8, desc[UR12][R170.64] ;  /* 0x0000000caa080981 */ /* 0x000362000c1e1d00 */
[----:B------:R-:W-:-:S05]  /*0780*/  @P0 IMAD.WIDE.U32 R176, R167, 0x10, R176 ;  /* 0x00000010a7b00825 */ /* 0x000fca00078e00b0 */
[----:B------:R1:W5:Y:S01]  /*0790*/  @P0 LDG.E.128 R120, desc[UR12][R176.64] ;  /* 0x0000000cb0780981 */ /* 0x000362000c1e1d00 */
[----:B------:R-:W-:-:S05]  /*07a0*/  @P0 IMAD.WIDE.U32 R174, R165, 0x10, R174 ;  /* 0x00000010a5ae0825 */ /* 0x000fca00078e00ae */
[----:B------:R1:W5:Y:S01]  /*07b0*/  @P0 LDG.E.128 R116, desc[UR12][R174.64] ;  /* 0x0000000cae740981 */ /* 0x000362000c1e1d00 */
[C---:B---3--:R-:W-:Y:S02]  /*07c0*/  PRMT R3, R156.reuse, 0x7632, R3 ;  /* 0x000076329c037816 */ /* 0x048fe40000000003 */
[----:B------:R-:W-:Y:S02]  /*07d0*/  PRMT R178, R157, 0x7632, R178 ;  /* 0x000076329db27816 */ /* 0x000fe400000000b2 */
[C---:B------:R-:W-:Y:S02]  /*07e0*/  PRMT R182, R159.reuse, 0x7632, R182 ;  /* 0x000076329fb67816 */ /* 0x040fe400000000b6 */
[----:B------:R-:W-:Y:S02]  /*07f0*/  SHF.L.U32 R183, R159, 0x10, RZ ;  /* 0x000000109fb77819 */ /* 0x000fe400000006ff */
[----:B------:R-:W-:Y:S02]  /*0800*/  SHF.L.U32 R166, R156, 0x10, RZ ;  /* 0x000000109ca67819 */ /* 0x000fe400000006ff */
[----:B------:R-:W-:-:S02]  /*0810*/  SHF.L.U32 R179, R157, 0x10, RZ ;  /* 0x000000109db37819 */ /* 0x000fc400000006ff */
[C---:B----4-:R-:W-:Y:S02]  /*0820*/  PRMT R168, R138.reuse, 0x7632, R168 ;  /* 0x000076328aa87816 */ /* 0x050fe400000000a8 */
[----:B0-----:R-:W-:Y:S02]  /*0830*/  SHF.L.U32 R173, R138, 0x10, RZ ;  /* 0x000000108aad7819 */ /* 0x001fe400000006ff */
[C---:B--2---:R-:W-:Y:S02]  /*0840*/  PRMT R161, R149.reuse, 0x7632, R161 ;  /* 0x0000763295a17816 */ /* 0x044fe400000000a1 */
[----:B------:R-:W-:Y:S02]  /*0850*/  SHF.L.U32 R159, R149, 0x10, RZ ;  /* 0x00000010959f7819 */ /* 0x000fe400000006ff */
[----:B------:R-:W-:Y:S02]  /*0860*/  FSEL R138, R135, RZ, !P2 ;  /* 0x000000ff878a7208 */ /* 0x000fe40005000000 */
[----:B------:R-:W-:-:S02]  /*0870*/  PRMT R157, R150, 0x7632, R157 ;  /* 0x00007632969d7816 */ /* 0x000fc4000000009d */
[----:B------:R-:W-:Y:S02]  /*0880*/  SHF.L.U32 R149, R150, 0x10, RZ ;  /* 0x0000001096957819 */ /* 0x000fe400000006ff */
[----:B------:R-:W-:Y:S02]  /*0890*/  SHF.L.U32 R181, R158, 0x10, RZ ;  /* 0x000000109eb57819 */ /* 0x000fe400000006ff */
[----:B------:R-:W-:Y:S02]  /*08a0*/  PRMT R150, R152, 0x7632, R150 ;  /* 0x0000763298967816 */ /* 0x000fe40000000096 */
[C---:B------:R-:W-:Y:S02]  /*08b0*/  PRMT R156, R140.reuse, 0x7632, R156 ;  /* 0x000076328c9c7816 */ /* 0x040fe4000000009c */
[----:B------:R-:W-:Y:S02]  /*08c0*/  SHF.L.U32 R169, R140, 0x10, RZ ;  /* 0x000000108ca97819 */ /* 0x000fe400000006ff */
[----:B------:R-:W-:-:S02]  /*08d0*/  PRMT R135, R128, 0x7632, R135 ;  /* 0x0000763280877816 */ /* 0x000fc40000000087 */
[----:B------:R-:W-:Y:S02]  /*08e0*/  SHF.L.U32 R195, R128, 0x10, RZ ;  /* 0x0000001080c37819 */ /* 0x000fe400000006ff */
[----:B------:R-:W-:Y:S02]  /*08f0*/  PRMT R180, R158, 0x7632, R180 ;  /* 0x000076329eb47816 */ /* 0x000fe400000000b4 */
[----:B------:R-:W-:Y:S02]  /*0900*/  PRMT R140, R144, 0x7632, R140 ;  /* 0x00007632908c7816 */ /* 0x000fe4000000008c */
[C---:B------:R-:W-:Y:S02]  /*0910*/  PRMT R128, R129.reuse, 0x7632, R128 ;  /* 0x0000763281807816 */ /* 0x040fe40000000080 */
[----:B------:R-:W-:Y:S02]  /*0920*/  SHF.L.U32 R197, R129, 0x10, RZ ;  /* 0x0000001081c57819 */ /* 0x000fe400000006ff */
[----:B------:R-:W-:-:S02]  /*0930*/  SHF.L.U32 R3, R3, 0x10, RZ ;  /* 0x0000001003037819 */ /* 0x000fc400000006ff */
[----:B------:R-:W-:Y:S02]  /*0940*/  SHF.L.U32 R178, R178, 0x10, RZ ;  /* 0x00000010b2b27819 */ /* 0x000fe400000006ff */
[C---:B------:R-:W-:Y:S02]  /*0950*/  PRMT R158, R141.reuse, 0x7632, R158 ;  /* 0x000076328d9e7816 */ /* 0x040fe4000000009e */
[----:B------:R-:W-:Y:S01]  /*0960*/  SHF.L.U32 R167, R141, 0x10, RZ ;  /* 0x000000108da77819 */ /* 0x000fe200000006ff */
[----:B------:R-:W-:Y:S01]  /*0970*/  FADD.FTZ R141, -R138, R166 ;  /* 0x000000a68a8d7221 */ /* 0x000fe20000010100 */
[----:B------:R-:W-:Y:S02]  /*0980*/  SHF.L.U32 R203, R144, 0x10, RZ ;  /* 0x0000001090cb7819 */ /* 0x000fe400000006ff */
[C---:B------:R-:W-:Y:S02]  /*0990*/  PRMT R129, R130.reuse, 0x7632, R129 ;  /* 0x0000763282817816 */ /* 0x040fe40000000081 */
[----:B------:R-:W-:-:S02]  /*09a0*/  SHF.L.U32 R199, R130, 0x10, RZ ;  /* 0x0000001082c77819 */ /* 0x000fc400000006ff */
[----:B------:R-:W-:Y:S02]  /*09b0*/  SHF.L.U32 R185, R153, 0x10, RZ ;  /* 0x0000001099b97819 */ /* 0x000fe400000006ff */
[C---:B------:R-:W-:Y:S02]  /*09c0*/  PRMT R160, R142.reuse, 0x7632, R160 ;  /* 0x000076328ea07816 */ /* 0x040fe400000000a0 */
[----:B------:R-:W-:Y:S02]  /*09d0*/  SHF.L.U32 R165, R142, 0x10, RZ ;  /* 0x000000108ea57819 */ /* 0x000fe400000006ff */
[C---:B------:R-:W-:Y:S02]  /*09e0*/  PRMT R134, R143.reuse, 0x7632, R134 ;  /* 0x000076328f867816 */ /* 0x040fe40000000086 */
[----:B------:R-:W-:Y:S01]  /*09f0*/  SHF.L.U32 R163, R143, 0x10, RZ ;  /* 0x000000108fa37819 */ /* 0x000fe200000006ff */
[----:B------:R-:W-:Y:S01]  /*0a00*/  FADD.FTZ R143, -R138, R179 ;  /* 0x000000b38a8f7221 */ /* 0x000fe20000010100 */
[----:B------:R-:W-:-:S02]  /*0a10*/  PRMT R144, R146, 0x7632, R144 ;  /* 0x0000763292907816 */ /* 0x000fc40000000090 */
[----:B------:R-:W-:Y:S02]  /*0a20*/  PRMT R130, R131, 0x7632, R130 ;  /* 0x0000763283827816 */ /* 0x000fe40000000082 */
[C---:B------:R-:W-:Y:S02]  /*0a30*/  PRMT R142, R145.reuse, 0x7632, R142 ;  /* 0x00007632918e7816 */ /* 0x040fe4000000008e */
[----:B------:R-:W-:Y:S01]  /*0a40*/  SHF.L.U32 R205, R145, 0x10, RZ ;  /* 0x0000001091cd7819 */ /* 0x000fe200000006ff */
[----:B------:R-:W-:Y:S01]  /*0a50*/  FADD.FTZ R145, -R138, R181 ;  /* 0x000000b58a917221 */ /* 0x000fe20000010100 */
[----:B------:R-:W-:Y:S02]  /*0a60*/  SHF.L.U32 R150, R150, 0x10, RZ ;  /* 0x0000001096967819 */ /* 0x000fe400000006ff */
[----:B------:R-:W-:Y:S01]  /*0a70*/  PRMT R184, R153, 0x7632, R184 ;  /* 0x0000763299b87816 */ /* 0x000fe200000000b8 */
[----:B------:R-:W-:Y:S01]  /*0a80*/  FADD.FTZ R153, -R138, R178 ;  /* 0x000000b28a997221 */ /* 0x000fe20000010100 */
[----:B------:R-:W-:-:S02]  /*0a90*/  PRMT R187, R155, 0x7632, R187 ;  /* 0x000076329bbb7816 */ /* 0x000fc400000000bb */
[C---:B-1----:R-:W-:Y:S02]  /*0aa0*/  PRMT R170, R147.reuse, 0x7632, R170 ;  /* 0x0000763293aa7816 */ /* 0x042fe400000000aa */
[----:B------:R-:W-:Y:S01]  /*0ab0*/  SHF.L.U32 R172, R147, 0x10, RZ ;  /* 0x0000001093ac7819 */ /* 0x000fe200000006ff */
[----:B------:R-:W-:Y:S01]  /*0ac0*/  FADD.FTZ R147, -R138, R3 ;  /* 0x000000038a937221 */ /* 0x000fe20000010100 */
[----:B------:R-:W-:Y:S01]  /*0ad0*/  SHF.L.U32 R140, R140, 0x10, RZ ;  /* 0x000000108c8c7819 */ /* 0x000fe200000006ff */
[----:B-----5:R-:W-:Y:S01]  /*0ae0*/  FMUL.FTZ R3, R2, R141 ;  /* 0x0000008d02037220 */ /* 0x020fe20000410000 */
[C---:B------:R-:W-:Y:S02]  /*0af0*/  PRMT R162, R148.reuse, 0x7632, R162 ;  /* 0x0000763294a27816 */ /* 0x040fe400000000a2 */
[----:B------:R-:W-:Y:S02]  /*0b00*/  SHF.L.U32 R193, R148, 0x10, RZ ;  /* 0x0000001094c17819 */ /* 0x000fe400000006ff */
[----:B------:R-:W-:-:S02]  /*0b10*/  SHF.L.U32 R180, R180, 0x10, RZ ;  /* 0x00000010b4b47819 */ /* 0x000fc400000006ff */
[----:B------:R-:W-:Y:S01]  /*0b20*/  SHF.L.U32 R129, R129, 0x10, RZ ;  /* 0x0000001081817819 */ /* 0x000fe200000006ff */
[----:B------:R-:W-:Y:S01]  /*0b30*/  FADD.FTZ R213, -R138, R185 ;  /* 0x000000b98ad57221 */ /* 0x000fe20000010100 */
[----:B------:R-:W-:Y:S01]  /*0b40*/  SHF.L.U32 R144, R144, 0x10, RZ ;  /* 0x0000001090907819 */ /* 0x000fe200000006ff */
[----:B------:R-:W-:Y:S01]  /*0b50*/  FMUL.FTZ R141, R2, R143 ;  /* 0x0000008f028d7220 */ /* 0x000fe20000410000 */
[----:B------:R-:W-:Y:S02]  /*0b60*/  SHF.L.U32 R135, R135, 0x10, RZ ;  /* 0x0000001087877819 */ /* 0x000fe400000006ff */
[----:B------:R-:W-:Y:S01]  /*0b70*/  SHF.L.U32 R130, R130, 0x10, RZ ;  /* 0x0000001082827819 */ /* 0x000fe200000006ff */
[----:B------:R-:W-:Y:S01]  /*0b80*/  FADD.FTZ R179, -R138, R150 ;  /* 0x000000968ab37221 */ /* 0x000fe20000010100 */
[----:B------:R-:W-:Y:S01]  /*0b90*/  SHF.L.U32 R128, R128, 0x10, RZ ;  /* 0x0000001080807819 */ /* 0x000fe200000006ff */
[----:B------:R-:W-:Y:S01]  /*0ba0*/  FMUL.FTZ R143, R2, R145 ;  /* 0x00000091028f7220 */ /* 0x000fe20000410000 */
[----:B------:R-:W-:-:S02]  /*0bb0*/  PRMT R176, R126, 0x7632, R176 ;  /* 0x000076327eb07816 */ /* 0x000fc400000000b0 */
[----:B------:R-:W-:Y:S01]  /*0bc0*/  SHF.L.U32 R227, R126, 0x10, RZ ;  /* 0x000000107ee37819 */ /* 0x000fe200000006ff */
[----:B------:R-:W-:Y:S01]  /*0bd0*/  FADD.FTZ R207, -R138, R183 ;  /* 0x000000b78acf7221 */ /* 0x000fe20000010100 */
[----:B------:R-:W-:Y:S01]  /*0be0*/  PRMT R148, R151, 0x7632, R148 ;  /* 0x0000763297947816 */ /* 0x000fe20000000094 */
[----:B------:R-:W-:Y:S01]  /*0bf0*/  FMUL.FTZ R150, R2, R153 ;  /* 0x0000009902967220 */ /* 0x000fe20000410000 */
[----:B------:R-:W-:Y:S02]  /*0c00*/  SHF.L.U32 R152, R152, 0x10, RZ ;  /* 0x0000001098987819 */ /* 0x000fe400000006ff */
[----:B------:R-:W-:Y:S01]  /*0c10*/  SHF.L.U32 R185, R187, 0x10, RZ ;  /* 0x00000010bbb97819 */ /* 0x000fe200000006ff */
[----:B------:R-:W-:Y:S01]  /*0c20*/  FADD.FTZ R187, -R138, R140 ;  /* 0x0000008c8abb7221 */ /* 0x000fe20000010100 */
[----:B------:R-:W-:Y:S01]  /*0c30*/  SHF.L.U32 R126, R161, 0x10, RZ ;  /* 0x00000010a17e7819 */ /* 0x000fe200000006ff */
[----:B------:R-:W-:Y:S01]  /*0c40*/  FMUL.FTZ R140, R40, R193 ;  /* 0x000000c1288c7220 */ /* 0x000fe20000410000 */
[----:B------:R-:W-:Y:S01]  /*0c50*/  SHF.L.U32 R188, R155, 0x10, RZ ;  /* 0x000000109bbc7819 */ /* 0x000fe200000006ff */
[----:B------:R-:W-:Y:S01]  /*0c60*/  FADD.FTZ R155, -R138, R180 ;  /* 0x000000b48a9b7221 */ /* 0x000fe20000010100 */
[----:B------:R-:W-:-:S02]  /*0c70*/  PRMT R164, R136, 0x7632, R164 ;  /* 0x0000763288a47816 */ /* 0x000fc400000000a4 */
[----:B------:R-:W-:Y:S02]  /*0c80*/  SHF.L.U32 R177, R136, 0x10, RZ ;  /* 0x0000001088b17819 */ /* 0x000fe400000006ff */
[----:B------:R-:W-:Y:S01]  /*0c90*/  SHF.L.U32 R201, R131, 0x10, RZ ;  /* 0x0000001083c97819 */ /* 0x000fe200000006ff */
[----:B------:R-:W-:Y:S01]  /*0ca0*/  FADD.FTZ R131, -R138, R129 ;  /* 0x000000818a837221 */ /* 0x000fe20000010100 */
[----:B------:R-:W-:Y:S01]  /*0cb0*/  SHF.L.U32 R162, R162, 0x10, RZ ;  /* 0x00000010a2a27819 */ /* 0x000fe200000006ff */
[C---:B------:R-:W-:Y:S01]  /*0cc0*/  FADD.FTZ R191, -R138.reuse, R144 ;  /* 0x000000908abf7221 */ /* 0x040fe20000010100 */
[C---:B------:R-:W-:Y:S01]  /*0cd0*/  PRMT R136, R137.reuse, 0x7632, R136 ;  /* 0x0000763289887816 */ /* 0x040fe20000000088 */
[C---:B------:R-:W-:Y:S01]  /*0ce0*/  FADD.FTZ R129, -R138.reuse, R130 ;  /* 0x000000828a817221 */ /* 0x040fe20000010100 */
[----:B------:R-:W-:Y:S01]  /*0cf0*/  SHF.L.U32 R175, R137, 0x10, RZ ;  /* 0x0000001089af7819 */ /* 0x000fe200000006ff */
[----:B------:R-:W-:Y:S01]  /*0d00*/  FADD.FTZ R137, -R138, R135 ;  /* 0x000000878a897221 */ /* 0x000fe20000010100 */
[----:B------:R-:W-:Y:S01]  /*0d10*/  SHF.L.U32 R146, R146, 0x10, RZ ;  /* 0x0000001092927819 */ /* 0x000fe200000006ff */
[----:B------:R-:W-:Y:S01]  /*0d20*/  FADD.FTZ R135, -R138, R128 ;  /* 0x000000808a877221 */ /* 0x000fe20000010100 */
[----:B------:R-:W-:Y:S01]  /*0d30*/  SHF.L.U32 R151, R151, 0x10, RZ ;  /* 0x0000001097977819 */ /* 0x000fe200000006ff */
[----:B------:R-:W-:Y:S01]  /*0d40*/  FADD.FTZ R100, R100, R149 ;  /* 0x0000009564647221 */ /* 0x000fe20000010000 */
[----:B------:R-:W-:Y:S01]  /*0d50*/  SHF.L.U32 R142, R142, 0x10, RZ ;  /* 0x000000108e8e7819 */ /* 0x000fe200000006ff */
[-C--:B------:R-:W-:Y:S01]  /*0d60*/  FFMA.FTZ R48, R143, R149.reuse, R48 ;  /* 0x000000958f307223 */ /* 0x080fe20000010030 */
[----:B------:R-:W-:Y:S01]  /*0d70*/  FMUL.FTZ R144, R36, R149 ;  /* 0x0000009524907220 */ /* 0x000fe20000410000 */
[----:B------:R-:W-:Y:S01]  /*0d80*/  SHF.L.U32 R130, R148, 0x10, RZ ;  /* 0x0000001094827819 */ /* 0x000fe200000006ff */
[----:B------:R-:W-:Y:S01]  /*0d90*/  FADD.FTZ R211, -R138, R152 ;  /* 0x000000988ad37221 */ /* 0x000fe20000010100 */
[C---:B------:R-:W-:Y:S01]  /*0da0*/  FMUL.FTZ R145, R2.reuse, R207 ;  /* 0x000000cf02917220 */ /* 0x040fe20000410000 */
[----:B------:R-:W-:Y:S01]  /*0db0*/  SHF.L.U32 R128, R157, 0x10, RZ ;  /* 0x000000109d807819 */ /* 0x000fe200000006ff */
[----:B------:R-:W-:Y:S01]  /*0dc0*/  FMUL.FTZ R148, R2, R147 ;  /* 0x0000009302947220 */ /* 0x000fe20000410000 */
[----:B------:R-:W-:Y:S01]  /*0dd0*/  FADD.FTZ R107, R107, R126 ;  /* 0x0000007e6b6b7221 */ /* 0x000fe20000010000 */
[-C--:B------:R-:W-:Y:S01]  /*0de0*/  FFMA.FTZ R47, R150, R126.reuse, R47 ;  /* 0x0000007e962f7223 */ /* 0x080fe2000001002f */
[----:B------:R-:W-:Y:S01]  /*0df0*/  FMUL.FTZ R149, R43, R126 ;  /* 0x0000007e2b957220 */ /* 0x000fe20000410000 */
[C---:B------:R-:W-:Y:S01]  /*0e00*/  PRMT R174, R125.reuse, 0x7632, R174 ;  /* 0x000076327dae7816 */ /* 0x040fe200000000ae */
[----:B------:R-:W-:Y:S01]  /*0e10*/  FMUL.FTZ R152, R2, R155 ;  /* 0x0000009b02987220 */ /* 0x000fe20000410000 */
[----:B------:R-:W-:Y:S01]  /*0e20*/  SHF.L.U32 R225, R125, 0x10, RZ ;  /* 0x000000107de17819 */ /* 0x000fe200000006ff */
[----:B------:R-:W-:Y:S01]  /*0e30*/  FMUL.FTZ R147, R41, R162 ;  /* 0x000000a229937220 */ /* 0x000fe20000410000 */
[----:B------:R-:W-:Y:S01]  /*0e40*/  FADD.FTZ R126, RZ, R140 ;  /* 0x0000008cff7e7221 */ /* 0x000fe20000010000 */
[----:B------:R-:W-:Y:S01]  /*0e50*/  PRMT R186, R154, 0x7632, R186 ;  /* 0x000076329aba7816 */ /* 0x000fe200000000ba */
[C---:B------:R-:W-:Y:S01]  /*0e60*/  FFMA.FTZ R125, R3.reuse, R140, RZ ;  /* 0x0000008c037d7223 */ /* 0x040fe200000100ff */
[----:B------:R-:W-:Y:S01]  /*0e70*/  SHF.L.U32 R182, R182, 0x10, RZ ;  /* 0x00000010b6b67819 */ /* 0x000fe200000006ff */
[C---:B------:R-:W-:Y:S01]  /*0e80*/  FADD.FTZ R219, -R138.reuse, R146 ;  /* 0x000000928adb7221 */ /* 0x040fe20000010100 */
[----:B------:R-:W-:Y:S01]  /*0e90*/  FADD.FTZ R189, -R138, R142 ;  /* 0x0000008e8abd7221 */ /* 0x000fe20000010100 */
[----:B------:R-:W-:Y:S01]  /*0ea0*/  FADD.FTZ R104, R104, R193 ;  /* 0x000000c168687221 */ /* 0x000fe20000010000 */
[----:B------:R-:W-:Y:S01]  /*0eb0*/  FFMA.FTZ R44, R3, R193, R44 ;  /* 0x000000c1032c7223 */ /* 0x000fe2000001002c */
[----:B------:R-:W-:Y:S01]  /*0ec0*/  FADD.FTZ R102, R102, R151 ;  /* 0x0000009766667221 */ /* 0x000fe20000010000 */
[-C--:B------:R-:W-:Y:S01]  /*0ed0*/  FFMA.FTZ R50, R145, R151.reuse, R50 ;  /* 0x0000009791327223 */ /* 0x080fe20000010032 */
[----:B------:R-:W-:Y:S01]  /*0ee0*/  FMUL.FTZ R146, R38, R151 ;  /* 0x0000009726927220 */ /* 0x000fe20000410000 */
[----:B------:R-:W-:Y:S01]  /*0ef0*/  SHF.L.U32 R154, R154, 0x10, RZ ;  /* 0x000000109a9a7819 */ /* 0x000fe200000006ff */
[----:B------:R-:W-:Y:S01]  /*0f00*/  FMUL.FTZ R142, R42, R159 ;  /* 0x0000009f2a8e7220 */ /* 0x000fe20000410000 */
[----:B------:R-:W-:Y:S01]  /*0f10*/  PRMT R132, R139, 0x7632, R132 ;  /* 0x000076328b847816 */ /* 0x000fe20000000084 */
[----:B------:R-:W-:Y:S01]  /*0f20*/  FADD.FTZ R101, R101, R128 ;  /* 0x0000008065657221 */ /* 0x000fe20000010000 */
[----:B------:R-:W-:Y:S01]  /*0f30*/  SHF.L.U32 R171, R139, 0x10, RZ ;  /* 0x000000108bab7819 */ /* 0x000fe200000006ff */
[-C--:B------:R-:W-:Y:S01]  /*0f40*/  FFMA.FTZ R49, R152, R128.reuse, R49 ;  /* 0x0000008098317223 */ /* 0x080fe20000010031 */
[----:B------:R-:W-:Y:S01]  /*0f50*/  FMUL.FTZ R151, R37, R128 ;  /* 0x0000008025977220 */ /* 0x000fe20000410000 */
[----:B------:R-:W-:Y:S01]  /*0f60*/  FADD.FTZ R193, R126, R147 ;  /* 0x000000937ec17221 */ /* 0x000fe20000010000 */
[----:B------:R-:W-:Y:S01]  /*0f70*/  SHF.L.U32 R181, R184, 0x10, RZ ;  /* 0x00000010b8b57819 */ /* 0x000fe200000006ff */
[----:B------:R-:W-:Y:S01]  /*0f80*/  FFMA.FTZ R128, R148, R147, R125 ;  /* 0x0000009394807223 */ /* 0x000fe2000001007d */
[----:B------:R-:W-:Y:S01]  /*0f90*/  SHF.L.U32 R183, R186, 0x10, RZ ;  /* 0x00000010bab77819 */ /* 0x000fe200000006ff */
[----:B------:R-:W-:Y:S01]  /*0fa0*/  FADD.FTZ R209, -R138, R182 ;  /* 0x000000b68ad17221 */ /* 0x000fe20000010100 */
[----:B------:R-:W-:-:S02]  /*0fb0*/  SHF.L.U32 R139, R170, 0x10, RZ ;  /* 0x00000010aa8b7819 */ /* 0x000fc400000006ff */
[----:B------:R-:W-:Y:S01]  /*0fc0*/  SHF.L.U32 R190, R136, 0x10, RZ ;  /* 0x0000001088be7819 */ /* 0x000fe200000006ff */
[----:B------:R-:W-:Y:S01]  /*0fd0*/  FADD.FTZ R136, R193, R142 ;  /* 0x0000008ec1887221 */ /* 0x000fe20000010000 */
[C---:B------:R-:W-:Y:S01]  /*0fe0*/  FADD.FTZ R215, -R138.reuse, R154 ;  /* 0x0000009a8ad77221 */ /* 0x040fe20000010100 */
        /* <DEDUP_REMOVED lines=14> */
[----:B------:R-:W-:Y:S01]  /*10d0*/  PRMT R138, R124, 0x7632, R138 ;  /* 0x000076327c8a7816 */ /* 0x000fe2000000008a */
[----:B------:R-:W-:Y:S01]  /*10e0*/  FADD.FTZ R193, R136, R149 ;  /* 0x0000009588c17221 */ /* 0x000fe20000010000 */
[----:B------:R-:W-:Y:S01]  /*10f0*/  FFMA.FTZ R136, R150, R149, R125 ;  /* 0x0000009596887223 */ /* 0x000fe2000001007d */
        /* <DEDUP_REMOVED lines=23> */
[C---:B------:R-:W-:Y:S01]  /*1270*/  FFMA.FTZ R136, R178.reuse, R179, R125 ;  /* 0x000000b3b2887223 */ /* 0x040fe2000001007d */
[----:B------:R-:W-:Y:S01]  /*1280*/  FADD.FTZ R97, R97, R180 ;  /* 0x000000b461617221 */ /* 0x000fe20000010000 */
[----:B------:R-:W-:Y:S01]  /*1290*/  FFMA.FTZ R53, R178, R180, R53 ;  /* 0x000000b4b2357223 */ /* 0x000fe20000010035 */
[----:B------:R-:W-:Y:S01]  /*12a0*/  FMUL.FTZ R180, R2, R181 ;  /* 0x000000b502b47220 */ /* 0x000fe20000410000 */
[----:B------:R-:W-:Y:S01]  /*12b0*/  FMUL.FTZ R181, R35, R182 ;  /* 0x000000b623b57220 */ /* 0x000fe20000410000 */
[----:B------:R-:W-:Y:S01]  /*12c0*/  FADD.FTZ R138, R193, R158 ;  /* 0x0000009ec18a7221 */ /* 0x000fe20000010000 */
[----:B------:R-:W-:Y:S01]  /*12d0*/  FFMA.FTZ R125, R157, R158, R136 ;  /* 0x0000009e9d7d7223 */ /* 0x000fe20000010088 */
[----:B------:R-:W-:Y:S01]  /*12e0*/  SHF.L.U32 R184, R160, 0x10, RZ ;  /* 0x00000010a0b87819 */ /* 0x000fe200000006ff */
[----:B------:R-:W-:Y:S01]  /*12f0*/  FADD.FTZ R106, R106, R159 ;  /* 0x0000009f6a6a7221 */ /* 0x000fe20000010000 */
[----:B------:R-:W-:Y:S01]  /*1300*/  FFMA.FTZ R46, R141, R159, R46 ;  /* 0x0000009f8d2e7223 */ /* 0x000fe2000001002e */
        /* <DEDUP_REMOVED lines=22> */
[C---:B------:R-:W-:Y:S01]  /*1470*/  FFMA.FTZ R125, R161.reuse, R162, R136 ;  /* 0x000000a2a17d7223 */ /* 0x040fe20000010088 */
        /* <DEDUP_REMOVED lines=15> */
[----:B------:R-:W-:Y:S01]  /*1570*/  FMUL.FTZ R166, R26, R175 ;  /* 0x000000af1aa67220 */ /* 0x000fe20000410000 */
[----:B------:R-:W-:Y:S01]  /*1580*/  FADD.FTZ R193, R136, R187 ;  /* 0x000000bb88c17221 */ /* 0x000fe20000010000 */
[----:B------:R-:W-:Y:S01]  /*1590*/  FMUL.FTZ R165, R2, R205 ;  /* 0x000000cd02a57220 */ /* 0x000fe20000410000 */
[----:B------:R-:W-:Y:S01]  /*15a0*/  FADD.FTZ R89, R89, R188 ;  /* 0x000000bc59597221 */ /* 0x000fe20000010000 */
[C---:B------:R-:W-:Y:S01]  /*15b0*/  FFMA.FTZ R61, R186.reuse, R188, R61 ;  /* 0x000000bcba3d7223 */ /* 0x040fe2000001003d */
        /* <DEDUP_REMOVED lines=10> */
[----:B------:R-:W-:Y:S01]  /*1660*/  FFMA.FTZ R54, R157, R167, R54 ;  /* 0x000000a79d367223 */ /* 0x000fe20000010036 */
[----:B------:R-:W-:Y:S01]  /*1670*/  FMUL.FTZ R168, R20, R173 ;  /* 0x000000ad14a87220 */ /* 0x000fe20000410000 */
[----:B------:R-:W-:Y:S01]  /*1680*/  FADD.FTZ R193, R138, R189 ;  /* 0x000000bd8ac17221 */ /* 0x000fe20000010000 */
[----:B------:R-:W-:Y:S01]  /*1690*/  FMUL.FTZ R167, R2, R219 ;  /* 0x000000db02a77220 */ /* 0x000fe20000410000 */
[----:B------:R-:W-:Y:S01]  /*16a0*/  FFMA.FTZ R136, R188, R189, R125 ;  /* 0x000000bdbc887223 */ /* 0x000fe2000001007d */
[----:B------:R-:W-:Y:S01]  /*16b0*/  FADD.FTZ R85, R85, R134 ;  /* 0x0000008655557221 */ /* 0x000fe20000010000 */
[-C--:B------:R-:W-:Y:S01]  /*16c0*/  FFMA.FTZ R65, R190, R134.reuse, R65 ;  /* 0x00000086be417223 */ /* 0x080fe20000010041 */
[----:B------:R-:W-:Y:S01]  /*16d0*/  FMUL.FTZ R191, R21, R134 ;  /* 0x0000008615bf7220 */ /* 0x000fe20000410000 */
[----:B------:R-:W-:Y:S01]  /*16e0*/  FADD.FTZ R134, R193, R168 ;  /* 0x000000a8c1867221 */ /* 0x000fe20000010000 */
[----:B------:R-:W-:Y:S01]  /*16f0*/  FFMA.FTZ R125, R167, R168, R136 ;  /* 0x000000a8a77d7223 */ /* 0x000fe20000010088 */
[----:B------:R-:W-:Y:S01]  /*1700*/  SHF.L.U32 R132, R132, 0x10, RZ ;  /* 0x0000001084847819 */ /* 0x000fe200000006ff */
[----:B------:R-:W-:Y:S01]  /*1710*/  FMUL.FTZ R192, R2, R139 ;  /* 0x0000008b02c07220 */ /* 0x000fe20000410000 */
[----:B------:R-:W-:Y:S01]  /*1720*/  FADD.FTZ R96, R96, R169 ;  /* 0x000000a960607221 */ /* 0x000fe20000010000 */
[----:B------:R-:W-:Y:S01]  /*1730*/  FFMA.FTZ R52, R155, R169, R52 ;  /* 0x000000a99b347223 */ /* 0x000fe20000010034 */
[----:B------:R-:W-:Y:S01]  /*1740*/  FMUL.FTZ R170, R22, R171 ;  /* 0x000000ab16aa7220 */ /* 0x000fe20000410000 */
[----:B------:R-:W-:Y:S01]  /*1750*/  FADD.FTZ R139, R134, R191 ;  /* 0x000000bf868b7221 */ /* 0x000fe20000010000 */
[----:B------:R-:W-:Y:S01]  /*1760*/  FMUL.FTZ R169, R2, R221 ;  /* 0x000000dd02a97220 */ /* 0x000fe20000410000 */
[----:B------:R-:W-:Y:S01]  /*1770*/  FFMA.FTZ R134, R190, R191, R125 ;  /* 0x000000bfbe867223 */ /* 0x000fe2000001007d */
[----:B------:R-:W-:Y:S01]  /*1780*/  SHF.L.U32 R223, R124, 0x10, RZ ;  /* 0x000000107cdf7819 */ /* 0x000fe200000006ff */
[----:B------:R-:W-:Y:S01]  /*1790*/  FADD.FTZ R87, R87, R132 ;  /* 0x0000008457577221 */ /* 0x000fe20000010000 */
[-C--:B------:R-:W-:Y:S01]  /*17a0*/  FFMA.FTZ R67, R192, R132.reuse, R67 ;  /* 0x00000084c0437223 */ /* 0x080fe20000010043 */
[----:B------:R-:W-:Y:S01]  /*17b0*/  FMUL.FTZ R193, R23, R132 ;  /* 0x0000008417c17220 */ /* 0x000fe20000410000 */
[----:B------:R-:W-:Y:S01]  /*17c0*/  FADD.FTZ R132, R139, R170 ;  /* 0x000000aa8b847221 */ /* 0x000fe20000010000 */
[C---:B------:R-:W-:Y:S01]  /*17d0*/  FFMA.FTZ R125, R169.reuse, R170, R134 ;  /* 0x000000aaa97d7223 */ /* 0x040fe20000010086 */
        /* <DEDUP_REMOVED lines=37> */
[----:B------:R-:W-:Y:S01]  /*1a30*/  FMUL.FTZ R177, R2, R201 ;  /* 0x000000c902b17220 */ /* 0x000fe20000410000 */
[----:B------:R-:W-:Y:S01]  /*1a40*/  FADD.FTZ R77, R77, R128 ;  /* 0x000000804d4d7221 */ /* 0x000fe20000010000 */
[-C--:B------:R-:W-:Y:S01]  /*1a50*/  FFMA.FTZ R73, R136, R128.reuse, R73 ;  /* 0x0000008088497223 */ /* 0x080fe20000010049 */
        /* <DEDUP_REMOVED lines=24> */
.L_x_3195:
        /* <DEDUP_REMOVED lines=14> */
[----:B------:R-:W-:-:S04]  /*1cc0*/  IMAD.WIDE.U32 R116, R117, 0x10, R120 ;  /* 0x0000001075747825 */ /* 0x000fc800078e0078 */
[----:B------:R-:W-:Y:S02]  /*1cd0*/  IMAD.WIDE.U32 R120, R7, 0x10, R120 ;  /* 0x0000001007787825 */ /* 0x000fe400078e0078 */
[----:B------:R-:W5:Y:S04]  /*1ce0*/  LDG.E.128 R4, desc[UR12][R4.64] ;  /* 0x0000000c04047981 */ /* 0x000f68000c1e1d00 */
[----:B------:R-:W5:Y:S04]  /*1cf0*/  LDG.E.128 R116, desc[UR12][R116.64] ;  /* 0x0000000c74747981 */ /* 0x000f68000c1e1d00 */
[----:B------:R-:W5:Y:S02]  /*1d00*/  LDG.E.128 R120, desc[UR12][R120.64] ;  /* 0x0000000c78787981 */ /* 0x000f64000c1e1d00 */
.L_x_3196:
        /* <DEDUP_REMOVED lines=32> */
.L_x_3198:
[----:B------:R-:W-:Y:S05]  /*1f10*/  BSYNC.RECONVERGENT B0 ;  /* 0x0000000000007941 */ /* 0x000fea0003800200 */
.L_x_3197:
        /* <DEDUP_REMOVED lines=52> */
.L_x_3201:
        /* <DEDUP_REMOVED lines=9> */
.L_x_3202:
        /* <DEDUP_REMOVED lines=9> */
.L_x_3203:
        /* <DEDUP_REMOVED lines=9> */
.L_x_3204:
        /* <DEDUP_REMOVED lines=9> */
.L_x_3205:
        /* <DEDUP_REMOVED lines=9> */
.L_x_3206:
        /* <DEDUP_REMOVED lines=9> */
.L_x_3207:
        /* <DEDUP_REMOVED lines=10> */
.L_x_3200:
        /* <DEDUP_REMOVED lines=24> */
[----:B------:R-:W-:Y:S01]  /*27e0*/  @P2 F2FP.BF16.F32.PACK_AB R124, RZ, R113 ;  /* 0x00000071ff7c223e */ /* 0x000fe200000010ff */
[----:B------:R-:W-:Y:S01]  /*27f0*/  FFMA.FTZ R113, R141, R128, R129 ;  /* 0x000000808d717223 */ /* 0x000fe20000010081 */
[----:B-1----:R-:W-:-:S02]  /*2800*/  @P2 FMUL.FTZ R112, R198, R125 ;  /* 0x0000007dc6702220 */ /* 0x002fc40000410000 */
[----:B------:R-:W1:Y:S01]  /*2810*/  @P2 LDC R114, c[0x0][0x40c] ;  /* 0x00010300ff722b82 */ /* 0x000e620000000800 */
[----:B------:R-:W-:Y:S02]  /*2820*/  FADD.FTZ R113, R142, -R113 ;  /* 0x800000718e717221 */ /* 0x000fe40000010000 */
[----:B------:R-:W-:Y:S02]  /*2830*/  @P2 F2FP.BF16.F32.PACK_AB R115, RZ, R112 ;  /* 0x00000070ff73223e */ /* 0x000fe400000010ff */
        /* <DEDUP_REMOVED lines=11> */
[----:B--2---:R-:W-:Y:S01]  /*28f0*/  @P2 FMUL.FTZ R112, R200, R205 ;  /* 0x000000cdc8702220 */ /* 0x004fe20000410000 */
[----:B------:R-:W-:-:S03]  /*2900*/  FSEL R205, R125, RZ, P1 ;  /* 0x000000ff7dcd7208 */ /* 0x000fc60000800000 */
[----:B------:R-:W-:Y:S01]  /*2910*/  FSEL R207, R113, RZ, P1 ;  /* 0x000000ff71cf7208 */ /* 0x000fe20000800000 */
[----:B0-----:R-:W-:Y:S01]  /*2920*/  @P2 FMUL.FTZ R113, R202, R209 ;  /* 0x000000d1ca712220 */ /* 0x001fe20000410000 */
[----:B------:R-:W-:Y:S01]  /*2930*/  @P2 F2FP.BF16.F32.PACK_AB R125, RZ, R112 ;  /* 0x00000070ff7d223e */ /* 0x000fe200000010ff */
[----:B-1----:R-:W-:-:S03]  /*2940*/  @P2 FMUL.FTZ R112, R205, R114 ;  /* 0x00000072cd702220 */ /* 0x002fc60000410000 */
[----:B------:R-:W-:Y:S01]  /*2950*/  @P2 F2FP.BF16.F32.PACK_AB R127, RZ, R113 ;  /* 0x00000071ff7f223e */ /* 0x000fe200000010ff */
[----:B------:R-:W-:Y:S01]  /*2960*/  FADD.FTZ R113, R153, -R204 ;  /* 0x800000cc99717221 */ /* 0x000fe20000010000 */
[----:B------:R-:W-:Y:S02]  /*2970*/  @P2 F2FP.BF16.F32.PACK_AB R126, RZ, R112 ;  /* 0x00000070ff7e223e */ /* 0x000fe400000010ff */
[----:B------:R-:W-:Y:S01]  /*2980*/  F2FP.BF16.F32.PACK_AB R112, R203, R198 ;  /* 0x000000c6cb70723e */ /* 0x000fe200000010ff */
[----:B---3--:R-:W-:Y:S01]  /*2990*/  @P2 FMUL.FTZ R114, R207, R130 ;  /* 0x00000082cf722220 */ /* 0x008fe20000410000 */
[----:B------:R-:W-:Y:S01]  /*29a0*/  FMUL.FTZ R198, R2, R113 ;  /* 0x0000007102c67220 */ /* 0x000fe20000410000 */
[----:B------:R-:W-:Y:S02]  /*29b0*/  @P2 PRMT R109, R125, 0x7610, R109 ;  /* 0x000076107d6d2816 */ /* 0x000fe4000000006d */
[----:B------:R-:W-:Y:S02]  /*29c0*/  @P2 PRMT R110, R127, 0x7610, R110 ;  /* 0x000076107f6e2816 */ /* 0x000fe4000000006e */
[----:B------:R-:W-:Y:S01]  /*29d0*/  @P2 F2FP.BF16.F32.PACK_AB R130, RZ, R114 ;  /* 0x00000072ff82223e */ /* 0x000fe200000010ff */
[----:B----4-:R-:W-:Y:S01]  /*29e0*/  @P2 FMUL.FTZ R196, R201, R196 ;  /* 0x000000c4c9c42220 */ /* 0x010fe20000410000 */
[----:B------:R-:W-:-:S02]  /*29f0*/  FSEL R198, R198, RZ, P1 ;  /* 0x000000ffc6c67208 */ /* 0x000fc40000800000 */
[----:B------:R-:W-:Y:S02]  /*2a00*/  F2FP.BF16.F32.PACK_AB R113, R205, R200 ;  /* 0x000000c8cd71723e */ /* 0x000fe400000010ff */
[----:B------:R-:W-:Y:S02]  /*2a10*/  @P2 F2FP.BF16.F32.PACK_AB R196, RZ, R196 ;  /* 0x000000c4ffc4223e */ /* 0x000fe400000010ff */
[----:B------:R-:W-:Y:S02]  /*2a20*/  F2FP.BF16.F32.PACK_AB R114, R207, R202 ;  /* 0x000000cacf72723e */ /* 0x000fe400000010ff */
        /* <DEDUP_REMOVED lines=9> */
.L_x_3199:
        /* <DEDUP_REMOVED lines=24> */
[----:B0-----:R-:W-:Y:S01]  /*2c40*/  @P2 FMUL.FTZ R125, R125, R126 ;  /* 0x0000007e7d7d2220 */ /* 0x001fe20000410000 */
[----:B------:R-:W-:Y:S01]  /*2c50*/  PRMT R124, R9, 0x7632, R124 ;  /* 0x00007632097c7816 */ /* 0x000fe2000000007c */
[-CC-:B------:R-:W-:Y:S01]  /*2c60*/  @P1 FFMA.FTZ R130, R150, R128.reuse, R129.reuse ;  /* 0x0000008096821223 */ /* 0x180fe20000010081 */
[----:B------:R-:W-:Y:S01]  /*2c70*/  @P1 FFMA.FTZ R213, R145, R128, R129 ;  /* 0x0000008091d51223 */ /* 0x000fe20000010081 */
[----:B------:R-:W-:Y:S01]  /*2c80*/  @P1 FADD.FTZ R211, R144, -R211 ;  /* 0x800000d390d31221 */ /* 0x000fe20000010000 */
[----:B------:R-:W0:Y:S01]  /*2c90*/  @P2 LDC R126, c[0x0][0x40c] ;  /* 0x00010300ff7e2b82 */ /* 0x000e220000000800 */
        /* <DEDUP_REMOVED lines=11> */
[----:B-1----:R-:W-:Y:S01]  /*2d50*/  @P2 FMUL.FTZ R205, R205, R200 ;  /* 0x000000c8cdcd2220 */ /* 0x002fe20000410000 */
[----:B------:R-:W-:Y:S01]  /*2d60*/  @P2 PRMT R108, R125, 0x7610, R108 ;  /* 0x000076107d6c2816 */ /* 0x000fe2000000006c */
[C---:B------:R-:W-:Y:S01]  /*2d70*/  @P1 FFMA.FTZ R209, R2.reuse, R124, R209 ;  /* 0x0000007c02d11223 */ /* 0x040fe200000100d1 */
[----:B------:R-:W-:Y:S01]  /*2d80*/  @P1 FFMA.FTZ R207, R2, R130, R207 ;  /* 0x0000008202cf1223 */ /* 0x000fe200000100cf */
[----:B------:R-:W1:Y:S01]  /*2d90*/  @P2 LDC R202, c[0x0][0x40c] ;  /* 0x00010300ffca2b82 */ /* 0x000e620000000800 */
[----:B--2---:R-:W-:Y:S01]  /*2da0*/  @P2 FMUL.FTZ R127, R127, R196 ;  /* 0x000000c47f7f2220 */ /* 0x004fe20000410000 */
[----:B------:R-:W-:-:S04]  /*2db0*/  @P2 F2FP.BF16.F32.PACK_AB R205, RZ, R205 ;  /* 0x000000cdffcd223e */ /* 0x000fc800000010ff */
[----:B------:R-:W-:Y:S02]  /*2dc0*/  @P2 F2FP.BF16.F32.PACK_AB R127, RZ, R127 ;  /* 0x0000007fff7f223e */ /* 0x000fe400000010ff */
[----:B------:R-:W2:Y:S01]  /*2dd0*/  @P2 LDC R204, c[0x0][0x40c] ;  /* 0x00010300ffcc2b82 */ /* 0x000ea20000000800 */
[----:B0-----:R-:W-:Y:S01]  /*2de0*/  @P2 FMUL.FTZ R201, R201, R126 ;  /* 0x0000007ec9c92220 */ /* 0x001fe20000410000 */
[----:B------:R-:W-:Y:S02]  /*2df0*/  @P2 PRMT R110, R205, 0x7610, R110 ;  /* 0x00007610cd6e2816 */ /* 0x000fe4000000006e */
[----:B------:R-:W-:Y:S02]  /*2e00*/  @P2 PRMT R108, R108, 0x5410, R127 ;  /* 0x000054106c6c2816 */ /* 0x000fe4000000007f */
[----:B------:R-:W-:Y:S01]  /*2e10*/  @P2 F2FP.BF16.F32.PACK_AB R201, RZ, R201 ;  /* 0x000000c9ffc9223e */ /* 0x000fe200000010ff */
[----:B---3--:R-:W-:-:S03]  /*2e20*/  @P2 FMUL.FTZ R203, R203, R198 ;  /* 0x000000c6cbcb2220 */ /* 0x008fc60000410000 */
[----:B------:R-:W-:Y:S02]  /*2e30*/  @P2 PRMT R109, R201, 0x7610, R109 ;  /* 0x00007610c96d2816 */ /* 0x000fe4000000006d */
[----:B------:R-:W-:Y:S01]  /*2e40*/  @P2 F2FP.BF16.F32.PACK_AB R203, RZ, R203 ;  /* 0x000000cbffcb223e */ /* 0x000fe200000010ff */
[----:B-1----:R-:W-:-:S03]  /*2e50*/  @P2 FMUL.FTZ R207, R207, R202 ;  /* 0x000000cacfcf2220 */ /* 0x002fc60000410000 */
        /* <DEDUP_REMOVED lines=16> */
.L_x_3209:
        /* <DEDUP_REMOVED lines=10> */
[----:B------:R-:W1:Y:S02]  /*3000*/  @P2 LDC R124, c[0x0][0x40c] ;  /* 0x00010300ff7c2b82 */ /* 0x000e640000000800 */
[-CC-:B------:R-:W-:Y:S01]  /*3010*/  @P3 FFMA.FTZ R112, R148, R128.reuse, R129.reuse ;  /* 0x0000008094703223 */ /* 0x180fe20000010081 */
[----:B------:R-:W-:Y:S01]  /*3020*/  SHF.L.U32 R200, R115, 0x10, RZ ;  /* 0x0000001073c87819 */ /* 0x000fe200000006ff */
[-CC-:B------:R-:W-:Y:S01]  /*3030*/  @P3 FFMA.FTZ R115, R141, R128.reuse, R129.reuse ;  /* 0x000000808d733223 */ /* 0x180fe20000010081 */
[-C--:B------:R-:W-:Y:S01]  /*3040*/  @P3 FFMA.FTZ R205, R143, R128.reuse, R129 ;  /* 0x000000808fcd3223 */ /* 0x080fe20000010081 */
[--C-:B------:R-:W-:Y:S01]  /*3050*/  @P3 FADD.FTZ R125, R147, -R112.reuse ;  /* 0x80000070937d3221 */ /* 0x100fe20000010000 */
[----:B------:R-:W-:Y:S01]  /*3060*/  PRMT R112, R9, 0x7632, R112 ;  /* 0x0000763209707816 */ /* 0x000fe20000000070 */
[----:B------:R-:W2:Y:S01]  /*3070*/  @P2 LDC R196, c[0x0][0x40c] ;  /* 0x00010300ffc42b82 */ /* 0x000ea20000000800 */
[----:B------:R-:W-:Y:S01]  /*3080*/  @P3 FADD.FTZ R115, R142, -R115 ;  /* 0x800000738e733221 */ /* 0x000fe20000010000 */
[----:B------:R-:W-:Y:S01]  /*3090*/  @P3 FFMA.FTZ R114, R2, R125, R114 ;  /* 0x0000007d02723223 */ /* 0x000fe20000010072 */
[----:B------:R-:W-:Y:S01]  /*30a0*/  SHF.L.U32 R130, R112, 0x10, RZ ;  /* 0x0000001070827819 */ /* 0x000fe200000006ff */
[-CC-:B------:R-:W-:Y:S01]  /*30b0*/  @P3 FFMA.FTZ R112, R150, R128.reuse, R129.reuse ;  /* 0x0000008096703223 */ /* 0x180fe20000010081 */
[-C--:B------:R-:W-:Y:S01]  /*30c0*/  @P3 FFMA.FTZ R198, R152, R128.reuse, R129 ;  /* 0x0000008098c63223 */ /* 0x080fe20000010081 */
[----:B------:R-:W-:Y:S01]  /*30d0*/  @P3 FFMA.FTZ R127, R2, R115, R127 ;  /* 0x00000073027f3223 */ /* 0x000fe2000001007f */
[-C--:B------:R-:W-:Y:S01]  /*30e0*/  @P3 FFMA.FTZ R115, R145, R128.reuse, R129 ;  /* 0x0000008091733223 */ /* 0x080fe20000010081 */
[----:B------:R-:W3:Y:S01]  /*30f0*/  @P2 LDC R125, c[0x0][0x40c] ;  /* 0x00010300ff7d2b82 */ /* 0x000ee20000000800 */
[----:B------:R-:W-:Y:S01]  /*3100*/  @P3 FADD.FTZ R203, R149, -R112 ;  /* 0x8000007095cb3221 */ /* 0x000fe20000010000 */
[----:B------:R-:W-:Y:S01]  /*3110*/  @P3 FADD.FTZ R112, R144, -R205 ;  /* 0x800000cd90703221 */ /* 0x000fe20000010000 */
[----:B------:R-:W-:Y:S01]  /*3120*/  @P3 FADD.FTZ R205, R151, -R198 ;  /* 0x800000c697cd3221 */ /* 0x000fe20000010000 */
[----:B------:R-:W-:Y:S01]  /*3130*/  @P3 FFMA.FTZ R202, R154, R128, R129 ;  /* 0x000000809aca3223 */ /* 0x000fe20000010081 */
[C---:B------:R-:W-:Y:S01]  /*3140*/  @P3 FFMA.FTZ R130, R2.reuse, R203, R130 ;  /* 0x000000cb02823223 */ /* 0x040fe20000010082 */
[----:B------:R-:W-:Y:S01]  /*3150*/  @P3 FFMA.FTZ R201, R2, R112, R201 ;  /* 0x0000007002c93223 */ /* 0x000fe200000100c9 */
[C---:B------:R-:W-:Y:S01]  /*3160*/  PRMT R112, R11.reuse, 0x7632, R112 ;  /* 0x000076320b707816 */ /* 0x040fe20000000070 */
[----:B------:R-:W4:Y:S01]  /*3170*/  @P2 LDC R204, c[0x0][0x40c] ;  /* 0x00010300ffcc2b82 */ /* 0x000f220000000800 */
[----:B------:R-:W-:Y:S01]  /*3180*/  SHF.L.U32 R203, R11, 0x10, RZ ;  /* 0x000000100bcb7819 */ /* 0x000fe200000006ff */
[----:B------:R-:W-:Y:S01]  /*3190*/  @P3 FADD.FTZ R198, R146, -R115 ;  /* 0x8000007392c63221 */ /* 0x000fe20000010000 */
[----:B------:R-:W-:Y:S01]  /*31a0*/  @P3 FFMA.FTZ R200, R2, R205, R200 ;  /* 0x000000cd02c83223 */ /* 0x000fe200000100c8 */
[----:B------:R-:W-:Y:S01]  /*31b0*/  SHF.L.U32 R205, R112, 0x10, RZ ;  /* 0x0000001070cd7819 */ /* 0x000fe200000006ff */
[----:B------:R-:W-:Y:S01]  /*31c0*/  @P3 FADD.FTZ R202, R153, -R202 ;  /* 0x800000ca99ca3221 */ /* 0x000fe20000010000 */
[C---:B------:R-:W-:Y:S01]  /*31d0*/  @P3 FFMA.FTZ R203, R2.reuse, R198, R203 ;  /* 0x000000c602cb3223 */ /* 0x040fe200000100cb */
[----:B-1----:R-:W-:Y:S01]  /*31e0*/  @P2 FMUL.FTZ R112, R113, R124 ;  /* 0x0000007c71702220 */ /* 0x002fe20000410000 */
[----:B------:R-:W1:Y:S01]  /*31f0*/  @P2 LDC R207, c[0x0][0x40c] ;  /* 0x00010300ffcf2b82 */ /* 0x000e620000000800 */
[----:B0-----:R-:W-:Y:S01]  /*3200*/  @P2 FMUL.FTZ R126, R127, R126 ;  /* 0x0000007e7f7e2220 */ /* 0x001fe20000410000 */
[----:B------:R-:W-:-:S02]  /*3210*/  @P3 FFMA.FTZ R205, R2, R202, R205 ;  /* 0x000000ca02cd3223 */ /* 0x000fc400000100cd */
[----:B------:R-:W-:Y:S02]  /*3220*/  @P2 F2FP.BF16.F32.PACK_AB R124, RZ, R112 ;  /* 0x00000070ff7c223e */ /* 0x000fe400000010ff */
[----:B------:R-:W-:Y:S02]  /*3230*/  @P2 F2FP.BF16.F32.PACK_AB R126, RZ, R126 ;  /* 0x0000007eff7e223e */ /* 0x000fe400000010ff */
[----:B------:R-:W0:Y:S01]  /*3240*/  @P2 LDC R209, c[0x0][0x40c] ;  /* 0x00010300ffd12b82 */ /* 0x000e220000000800 */
[----:B---3--:R-:W-:Y:S01]  /*3250*/  @P2 FMUL.FTZ R115, R114, R125 ;  /* 0x0000007d72732220 */ /* 0x008fe20000410000 */
[----:B------:R-:W-:Y:S02]  /*3260*/  @P2 PRMT R108, R124, 0x7610, R108 ;  /* 0x000076107c6c2816 */ /* 0x000fe4000000006c */
[----:B------:R-:W-:Y:S02]  /*3270*/  @P2 PRMT R109, R126, 0x7610, R109 ;  /* 0x000076107e6d2816 */ /* 0x000fe4000000006d */
[----:B------:R-:W-:Y:S01]  /*3280*/  @P2 F2FP.BF16.F32.PACK_AB R125, RZ, R115 ;  /* 0x00000073ff7d223e */ /* 0x000fe200000010ff */
[----:B--2---:R-:W-:Y:S01]  /*3290*/  @P2 FMUL.FTZ R115, R201, R196 ;  /* 0x000000c4c9732220 */ /* 0x004fe20000410000 */
[----:B------:R-:W2:Y:S01]  /*32a0*/  @P2 LDC R206, c[0x0][0x40c] ;  /* 0x00010300ffce2b82 */ /* 0x000ea20000000800 */
[----:B----4-:R-:W-:Y:S01]  /*32b0*/  @P2 FMUL.FTZ R204, R203, R204 ;  /* 0x000000cccbcc2220 */ /* 0x010fe20000410000 */
[----:B------:R-:W-:-:S02]  /*32c0*/  @P2 PRMT R108, R108, 0x5410, R125 ;  /* 0x000054106c6c2816 */ /* 0x000fc4000000007d */
[----:B------:R-:W-:Y:S02]  /*32d0*/  @P2 F2FP.BF16.F32.PACK_AB R198, RZ, R115 ;  /* 0x00000073ffc6223e */ /* 0x000fe400000010ff */
[----:B------:R-:W-:Y:S01]  /*32e0*/  @P2 F2FP.BF16.F32.PACK_AB R204, RZ, R204 ;  /* 0x000000ccffcc223e */ /* 0x000fe200000010ff */
[----:B-1----:R-:W-:Y:S01]  /*32f0*/  @P2 FMUL.FTZ R112, R130, R207 ;  /* 0x000000cf82702220 */ /* 0x002fe20000410000 */
[----:B------:R-:W-:Y:S02]  /*3300*/  @P2 PRMT R110, R198, 0x7610, R110 ;  /* 0x00007610c66e2816 */ /* 0x000fe4000000006e */
[----:B------:R-:W-:Y:S02]  /*3310*/  @P2 PRMT R111, R204, 0x7610, R111 ;  /* 0x00007610cc6f2816 */ /* 0x000fe4000000006f */
[----:B------:R-:W-:Y:S02]  /*3320*/  @P2 F2FP.BF16.F32.PACK_AB R196, RZ, R112 ;  /* 0x00000070ffc4223e */ /* 0x000fe400000010ff */
[----:B------:R-:W-:Y:S01]  /*3330*/  F2FP.BF16.F32.PACK_AB R112, R114, R113 ;  /* 0x000000717270723e */ /* 0x000fe200000010ff */
[----:B0-----:R-:W-:Y:S01]  /*3340*/  @P2 FMUL.FTZ R202, R200, R209 ;  /* 0x000000d1c8ca2220 */ /* 0x001fe20000410000 */
[----:B------:R-:W-:-:S02]  /*3350*/  F2FP.BF16.F32.PACK_AB R113, R130, R127 ;  /* 0x0000007f8271723e */ /* 0x000fc400000010ff */
[----:B------:R-:W-:Y:S02]  /*3360*/  F2FP.BF16.F32.PACK_AB R114, R200, R201 ;  /* 0x000000c9c872723e */ /* 0x000fe400000010ff */
[----:B------:R-:W-:Y:S02]  /*3370*/  @P2 F2FP.BF16.F32.PACK_AB R202, RZ, R202 ;  /* 0x000000caffca223e */ /* 0x000fe400000010ff */
[C---:B------:R-:W-:Y:S01]  /*3380*/  F2FP.BF16.F32.PACK_AB R115, R205.reuse, R203 ;  /* 0x000000cbcd73723e */ /* 0x040fe200000010ff */
[----:B--2---:R-:W-:Y:S01]  /*3390*/  @P2 FMUL.FTZ R206, R205, R206 ;  /* 0x000000cecdce2220 */ /* 0x004fe20000410000 */
[----:B------:R-:W-:Y:S02]  /*33a0*/  @P2 PRMT R109, R109, 0x5410, R196 ;  /* 0x000054106d6d2816 */ /* 0x000fe400000000c4 */
[----:B------:R-:W-:Y:S02]  /*33b0*/  @P2 PRMT R110, R110, 0x5410, R202 ;  /* 0x000054106e6e2816 */ /* 0x000fe400000000ca */
[----:B------:R-:W-:-:S04]  /*33c0*/  @P2 F2FP.BF16.F32.PACK_AB R206, RZ, R206 ;  /* 0x000000ceffce223e */ /* 0x000fc800000010ff */
[----:B------:R-:W-:-:S07]  /*33d0*/  @P2 PRMT R111, R111, 0x5410, R206 ;  /* 0x000054106f6f2816 */ /* 0x000fce00000000ce */
.L_x_3208:
        /* <DEDUP_REMOVED lines=26> */
[----:B------:R-:W-:Y:S01]  /*3580*/  SHF.L.U32 R203, R112, 0x10, RZ ;  /* 0x0000001070cb7819 */ /* 0x000fe200000006ff */
[C---:B------:R-:W-:Y:S01]  /*3590*/  @P3 FFMA.FTZ R113, R2.reuse, R115, R113 ;  /* 0x0000007302713223 */ /* 0x040fe20000010071 */
[-CC-:B------:R-:W-:Y:S01]  /*35a0*/  @P3 FFMA.FTZ R115, R157, R128.reuse, R129.reuse ;  /* 0x000000809d733223 */ /* 0x180fe20000010081 */
[----:B------:R-:W-:Y:S01]  /*35b0*/  @P3 FFMA.FTZ R114, R2, R125, R114 ;  /* 0x0000007d02723223 */ /* 0x000fe20000010072 */
[----:B------:R-:W-:Y:S01]  /*35c0*/  SHF.L.U32 R125, R5, 0x10, RZ ;  /* 0x00000010057d7819 */ /* 0x000fe200000006ff */
[-C--:B------:R-:W-:Y:S01]  /*35d0*/  @P3 FFMA.FTZ R112, R182, R128.reuse, R129 ;  /* 0x00000080b6703223 */ /* 0x080fe20000010081 */
[----:B------:R-:W-:Y:S01]  /*35e0*/  @P3 FADD.FTZ R115, R158, -R115 ;  /* 0x800000739e733221 */ /* 0x000fe20000010000 */
[----:B------:R-:W3:Y:S01]  /*35f0*/  @P2 LDC R198, c[0x0][0x40c] ;  /* 0x00010300ffc62b82 */ /* 0x000ee20000000800 */
[-C--:B------:R-:W-:Y:S01]  /*3600*/  @P3 FFMA.FTZ R124, R180, R128.reuse, R129 ;  /* 0x00000080b47c3223 */ /* 0x080fe20000010081 */
[----:B------:R-:W-:Y:S01]  /*3610*/  SHF.L.U32 R205, R7, 0x10, RZ ;  /* 0x0000001007cd7819 */ /* 0x000fe200000006ff */
[----:B------:R-:W-:Y:S01]  /*3620*/  @P3 FFMA.FTZ R125, R2, R115, R125 ;  /* 0x00000073027d3223 */ /* 0x000fe2000001007d */
[----:B------:R-:W-:Y:S01]  /*3630*/  @P3 FFMA.FTZ R115, R159, R128, R129 ;  /* 0x000000809f733223 */ /* 0x000fe20000010081 */
[----:B------:R-:W-:Y:S01]  /*3640*/  @P3 FADD.FTZ R124, R181, -R124 ;  /* 0x8000007cb57c3221 */ /* 0x000fe20000010000 */
[----:B------:R-:W-:-:S02]  /*3650*/  @P3 FADD.FTZ R126, R162, -R207 ;  /* 0x800000cfa27e3221 */ /* 0x000fc40000010000 */
[----:B------:R-:W4:Y:S01]  /*3660*/  @P2 LDC R209, c[0x0][0x40c] ;  /* 0x00010300ffd12b82 */ /* 0x000f220000000800 */
[----:B------:R-:W-:Y:S01]  /*3670*/  @P3 FADD.FTZ R115, R160, -R115 ;  /* 0x80000073a0733221 */ /* 0x000fe20000010000 */
[----:B------:R-:W-:Y:S01]  /*3680*/  @P3 FFMA.FTZ R127, R2, R124, R127 ;  /* 0x0000007c027f3223 */ /* 0x000fe2000001007f */
[----:B------:R-:W-:Y:S01]  /*3690*/  @P3 FFMA.FTZ R124, R184, R128, R129 ;  /* 0x00000080b87c3223 */ /* 0x000fe20000010081 */
[C---:B------:R-:W-:Y:S01]  /*36a0*/  @P3 FFMA.FTZ R205, R2.reuse, R126, R205 ;  /* 0x0000007e02cd3223 */ /* 0x040fe200000100cd */
[----:B------:R-:W-:Y:S01]  /*36b0*/  @P3 FFMA.FTZ R201, R2, R115, R201 ;  /* 0x0000007302c93223 */ /* 0x000fe200000100c9 */
[----:B------:R-:W-:Y:S01]  /*36c0*/  PRMT R115, R7, 0x7632, R115 ;  /* 0x0000763207737816 */ /* 0x000fe20000000073 */
[----:B------:R-:W-:Y:S01]  /*36d0*/  @P3 FADD.FTZ R207, R185, -R124 ;  /* 0x8000007cb9cf3221 */ /* 0x000fe20000010000 */
[----:B------:R-:W5:Y:S02]  /*36e0*/  @P2 LDC R204, c[0x0][0x40c] ;  /* 0x00010300ffcc2b82 */ /* 0x000f640000000800 */
[----:B------:R-:W-:Y:S01]  /*36f0*/  SHF.L.U32 R202, R115, 0x10, RZ ;  /* 0x0000001073ca7819 */ /* 0x000fe200000006ff */
[----:B------:R-:W-:Y:S01]  /*3700*/  @P3 FADD.FTZ R115, R183, -R112 ;  /* 0x80000070b7733221 */ /* 0x000fe20000010000 */
[----:B-1----:R-:W-:-:S03]  /*3710*/  @P2 FMUL.FTZ R112, R113, R130 ;  /* 0x0000008271702220 */ /* 0x002fc60000410000 */
[C---:B------:R-:W-:Y:S01]  /*3720*/  @P3 FFMA.FTZ R203, R2.reuse, R115, R203 ;  /* 0x0000007302cb3223 */ /* 0x040fe200000100cb */
[----:B------:R-:W1:Y:S01]  /*3730*/  @P2 LDC R206, c[0x0][0x40c] ;  /* 0x00010300ffce2b82 */ /* 0x000e620000000800 */
[----:B------:R-:W-:Y:S01]  /*3740*/  @P2 F2FP.BF16.F32.PACK_AB R115, RZ, R112 ;  /* 0x00000070ff73223e */ /* 0x000fe200000010ff */
[----:B0-----:R-:W-:Y:S01]  /*3750*/  @P2 FMUL.FTZ R112, R125, R196 ;  /* 0x000000c47d702220 */ /* 0x001fe20000410000 */
[----:B--2---:R-:W-:Y:S01]  /*3760*/  @P2 FMUL.FTZ R196, R201, R200 ;  /* 0x000000c8c9c42220 */ /* 0x004fe20000410000 */
[----:B---3--:R-:W-:Y:S01]  /*3770*/  @P2 FMUL.FTZ R130, R127, R198 ;  /* 0x000000c67f822220 */ /* 0x008fe20000410000 */
[----:B------:R-:W-:Y:S01]  /*3780*/  @P3 FFMA.FTZ R202, R2, R207, R202 ;  /* 0x000000cf02ca3223 */ /* 0x000fe200000100ca */
        /* <DEDUP_REMOVED lines=25> */
.L_x_3211:
        /* <DEDUP_REMOVED lines=70> */
.L_x_3210:
        /* <DEDUP_REMOVED lines=13> */
[----:B------:R-:W-:Y:S01]  /*3e50*/  FFMA.FTZ R205, R161, R128, R129 ;  /* 0x00000080a1cd7223 */ /* 0x000fe20000010081 */
[----:B------:R-:W-:Y:S01]  /*3e60*/  FADD.FTZ R203, R183, -R126 ;  /* 0x8000007eb7cb7221 */ /* 0x000fe20000010000 */
[----:B------:R-:W-:-:S02]  /*3e70*/  FSEL R198, R112, RZ, P3 ;  /* 0x000000ff70c67208 */ /* 0x000fc40001800000 */
[----:B------:R-:W-:Y:S01]  /*3e80*/  FSEL R201, R113, RZ, P3 ;  /* 0x000000ff71c97208 */ /* 0x000fe20001800000 */
[----:B------:R-:W2:Y:S01]  /*3e90*/  @P2 LDC R125, c[0x0][0x40c] ;  /* 0x00010300ff7d2b82 */ /* 0x000ea20000000800 */
[----:B------:R-:W-:Y:S01]  /*3ea0*/  FADD.FTZ R205, R162, -R205 ;  /* 0x800000cda2cd7221 */ /* 0x000fe20000010000 */
[----:B------:R-:W-:Y:S02]  /*3eb0*/  FMUL.FTZ R126, R2, R203 ;  /* 0x000000cb027e7220 */ /* 0x000fe40000410000 */
[----:B0-----:R-:W-:-:S04]  /*3ec0*/  @P2 FMUL.FTZ R113, R201, R114 ;  /* 0x00000072c9712220 */ /* 0x001fc80000410000 */
[----:B------:R-:W0:Y:S01]  /*3ed0*/  @P2 LDC R207, c[0x0][0x40c] ;  /* 0x00010300ffcf2b82 */ /* 0x000e220000000800 */
[-CC-:B------:R-:W-:Y:S01]  /*3ee0*/  FFMA.FTZ R114, R180, R128.reuse, R129.reuse ;  /* 0x00000080b4727223 */ /* 0x180fe20000010081 */
[----:B------:R-:W-:Y:S01]  /*3ef0*/  @P2 F2FP.BF16.F32.PACK_AB R124, RZ, R113 ;  /* 0x00000071ff7c223e */ /* 0x000fe200000010ff */
[----:B------:R-:W-:Y:S01]  /*3f00*/  FFMA.FTZ R113, R157, R128, R129 ;  /* 0x000000809d717223 */ /* 0x000fe20000010081 */
[----:B-1----:R-:W-:-:S04]  /*3f10*/  @P2 FMUL.FTZ R112, R198, R115 ;  /* 0x00000073c6702220 */ /* 0x002fc80000410000 */
[----:B------:R-:W1:Y:S01]  /*3f20*/  @P2 LDC R130, c[0x0][0x40c] ;  /* 0x00010300ff822b82 */ /* 0x000e620000000800 */
[----:B------:R-:W-:Y:S01]  /*3f30*/  FADD.FTZ R113, R158, -R113 ;  /* 0x800000719e717221 */ /* 0x000fe20000010000 */
[----:B------:R-:W-:-:S03]  /*3f40*/  @P2 F2FP.BF16.F32.PACK_AB R115, RZ, R112 ;  /* 0x00000070ff73223e */ /* 0x000fc600000010ff */
[C---:B------:R-:W-:Y:S01]  /*3f50*/  FMUL.FTZ R112, R2.reuse, R113 ;  /* 0x0000007102707220 */ /* 0x040fe20000410000 */
[----:B------:R-:W-:Y:S01]  /*3f60*/  FADD.FTZ R113, R181, -R114 ;  /* 0x80000072b5717221 */ /* 0x000fe20000010000 */
[C---:B------:R-:W-:Y:S01]  /*3f70*/  FMUL.FTZ R114, R2.reuse, R127 ;  /* 0x0000007f02727220 */ /* 0x040fe20000410000 */
[----:B------:R-:W3:Y:S01]  /*3f80*/  @P2 LDC R196, c[0x0][0x40c] ;  /* 0x00010300ffc42b82 */ /* 0x000ee20000000800 */
[----:B------:R-:W-:Y:S01]  /*3f90*/  FMUL.FTZ R127, R2, R205 ;  /* 0x000000cd027f7220 */ /* 0x000fe20000410000 */
[----:B------:R-:W-:Y:S01]  /*3fa0*/  FSEL R200, R112, RZ, P3 ;  /* 0x000000ff70c87208 */ /* 0x000fe20001800000 */
[----:B------:R-:W-:Y:S01]  /*3fb0*/  FMUL.FTZ R113, R2, R113 ;  /* 0x0000007102717220 */ /* 0x000fe20000410000 */
[----:B------:R-:W-:Y:S02]  /*3fc0*/  FSEL R202, R114, RZ, P3 ;  /* 0x000000ff72ca7208 */ /* 0x000fe40001800000 */
[----:B------:R-:W-:Y:S01]  /*3fd0*/  FSEL R205, R126, RZ, P3 ;  /* 0x000000ff7ecd7208 */ /* 0x000fe20001800000 */
[----:B--2---:R-:W-:Y:S01]  /*3fe0*/  @P2 FMUL.FTZ R112, R200, R125 ;  /* 0x0000007dc8702220 */ /* 0x004fe20000410000 */
[----:B------:R-:W2:Y:S01]  /*3ff0*/  @P2 LDC R209, c[0x0][0x40c] ;  /* 0x00010300ffd12b82 */ /* 0x000ea20000000800 */
[----:B------:R-:W-:Y:S01]  /*4000*/  FSEL R203, R113, RZ, P3 ;  /* 0x000000ff71cb7208 */ /* 0x000fe20001800000 */
[----:B0-----:R-:W-:Y:S01]  /*4010*/  @P2 FMUL.FTZ R113, R202, R207 ;  /* 0x000000cfca712220 */ /* 0x001fe20000410000 */
[----:B------:R-:W-:-:S02]  /*4020*/  FSEL R204, R127, RZ, P3 ;  /* 0x000000ff7fcc7208 */ /* 0x000fc40001800000 */
[----:B------:R-:W-:Y:S02]  /*4030*/  @P2 F2FP.BF16.F32.PACK_AB R125, RZ, R112 ;  /* 0x00000070ff7d223e */ /* 0x000fe400000010ff */
[----:B------:R-:W-:Y:S01]  /*4040*/  @P2 F2FP.BF16.F32.PACK_AB R127, RZ, R113 ;  /* 0x00000071ff7f223e */ /* 0x000fe200000010ff */
[----:B-1----:R-:W-:Y:S01]  /*4050*/  @P2 FMUL.FTZ R112, R203, R130 ;  /* 0x00000082cb702220 */ /* 0x002fe20000410000 */
[----:B------:R-:W-:Y:S01]  /*4060*/  FFMA.FTZ R130, R184, R128, R129 ;  /* 0x00000080b8827223 */ /* 0x000fe20000010081 */
[----:B------:R-:W-:Y:S02]  /*4070*/  @P2 PRMT R108, R115, 0x7610, R108 ;  /* 0x00007610736c2816 */ /* 0x000fe4000000006c */
[----:B------:R-:W-:Y:S01]  /*4080*/  @P2 PRMT R109, R125, 0x7610, R109 ;  /* 0x000076107d6d2816 */ /* 0x000fe2000000006d */
[----:B------:R-:W-:Y:S01]  /*4090*/  FADD.FTZ R113, R185, -R130 ;  /* 0x80000082b9717221 */ /* 0x000fe20000010000 */
[----:B------:R-:W-:Y:S01]  /*40a0*/  @P2 F2FP.BF16.F32.PACK_AB R126, RZ, R112 ;  /* 0x00000070ff7e223e */ /* 0x000fe200000010ff */
[----:B---3--:R-:W-:Y:S01]  /*40b0*/  @P2 FMUL.FTZ R114, R205, R196 ;  /* 0x000000c4cd722220 */ /* 0x008fe20000410000 */
[----:B------:R-:W-:Y:S01]  /*40c0*/  F2FP.BF16.F32.PACK_AB R112, R201, R198 ;  /* 0x000000c6c970723e */ /* 0x000fe200000010ff */
[----:B------:R-:W-:Y:S01]  /*40d0*/  FMUL.FTZ R198, R2, R113 ;  /* 0x0000007102c67220 */ /* 0x000fe20000410000 */
[----:B------:R-:W-:-:S02]  /*40e0*/  @P2 PRMT R110, R127, 0x7610, R110 ;  /* 0x000076107f6e2816 */ /* 0x000fc4000000006e */
[----:B------:R-:W-:Y:S02]  /*40f0*/  @P2 F2FP.BF16.F32.PACK_AB R130, RZ, R114 ;  /* 0x00000072ff82223e */ /* 0x000fe400000010ff */
[----:B------:R-:W-:Y:S01]  /*4100*/  FSEL R201, R198, RZ, P3 ;  /* 0x000000ffc6c97208 */ /* 0x000fe20001800000 */
[----:B--2---:R-:W-:Y:S01]  /*4110*/  @P2 FMUL.FTZ R196, R204, R209 ;  /* 0x000000d1ccc42220 */ /* 0x004fe20000410000 */
[----:B------:R-:W-:Y:S02]  /*4120*/  F2FP.BF16.F32.PACK_AB R113, R203, R200 ;  /* 0x000000c8cb71723e */ /* 0x000fe400000010ff */
[----:B------:R-:W-:Y:S02]  /*4130*/  F2FP.BF16.F32.PACK_AB R114, R205, R202 ;  /* 0x000000cacd72723e */ /* 0x000fe400000010ff */
[----:B------:R-:W-:Y:S02]  /*4140*/  @P2 F2FP.BF16.F32.PACK_AB R196, RZ, R196 ;  /* 0x000000c4ffc4223e */ /* 0x000fe400000010ff */
[----:B------:R-:W-:-:S02]  /*4150*/  @P2 PRMT R108, R108, 0x5410, R124 ;  /* 0x000054106c6c2816 */ /* 0x000fc4000000007c */
        /* <DEDUP_REMOVED lines=9> */
.L_x_3213:
        /* <DEDUP_REMOVED lines=9> */
.L_x_3214:
        /* <DEDUP_REMOVED lines=9> */
.L_x_3215:
        /* <DEDUP_REMOVED lines=9> */
.L_x_3216:
        /* <DEDUP_REMOVED lines=9> */
.L_x_3217:
        /* <DEDUP_REMOVED lines=9> */
.L_x_3218:
        /* <DEDUP_REMOVED lines=9> */
.L_x_3219:
        /* <DEDUP_REMOVED lines=9> */
.L_x_3220:
        /* <DEDUP_REMOVED lines=9> */
.L_x_3212:
        /* <DEDUP_REMOVED lines=84> */
.L_x_3222:
        /* <DEDUP_REMOVED lines=70> */
.L_x_3221:
        /* <DEDUP_REMOVED lines=71> */
.L_x_3224:
        /* <DEDUP_REMOVED lines=9> */
.L_x_3225:
        /* <DEDUP_REMOVED lines=9> */
.L_x_3226:
        /* <DEDUP_REMOVED lines=9> */
.L_x_3227:
        /* <DEDUP_REMOVED lines=9> */
.L_x_3228:
        /* <DEDUP_REMOVED lines=9> */
.L_x_3229:
        /* <DEDUP_REMOVED lines=9> */
.L_x_3230:
        /* <DEDUP_REMOVED lines=9> */
.L_x_3231:
        /* <DEDUP_REMOVED lines=9> */
.L_x_3223:
        /* <DEDUP_REMOVED lines=13> */
[----:B------:R-:W-:Y:S02]  /*59d0*/  PRMT R0, R120, 0x7632, R0 ;  /* 0x0000763278007816 */ /* 0x000fe40000000000 */
[----:B------:R-:W-:Y:S02]  /*59e0*/  SHF.L.U32 R125, R121, 0x10, RZ ;  /* 0x00000010797d7819 */ /* 0x000fe400000006ff */
[----:B------:R-:W-:Y:S01]  /*59f0*/  SHF.L.U32 R203, R123, 0x10, RZ ;  /* 0x000000107bcb7819 */ /* 0x000fe200000006ff */
[----:B------:R-:W0:Y:S04]  /*5a00*/  @P2 LDC R196, c[0x0][0x40c] ;  /* 0x00010300ffc42b82 */ /* 0x000e280000000800 */
        /* <DEDUP_REMOVED lines=8> */
[----:B------:R-:W-:Y:S01]  /*5a90*/  @P0 FFMA.FTZ R113, R2, R115, R113 ;  /* 0x0000007302710223 */ /* 0x000fe20000010071 */
[----:B------:R-:W-:Y:S01]  /*5aa0*/  SHF.L.U32 R115, R0, 0x10, RZ ;  /* 0x0000001000737819 */ /* 0x000fe200000006ff */
[----:B------:R-:W-:Y:S01]  /*5ab0*/  @P0 FFMA.FTZ R205, R177, R128, R129 ;  /* 0x00000080b1cd0223 */ /* 0x000fe20000010081 */
[----:B------:R-:W-:Y:S01]  /*5ac0*/  @P0 FADD.FTZ R0, R174, -R127 ;  /* 0x8000007fae000221 */ /* 0x000fe20000010000 */
[----:B------:R-:W2:Y:S01]  /*5ad0*/  @P2 LDC R128, c[0x0][0x40c] ;  /* 0x00010300ff802b82 */ /* 0x000ea20000000800 */
[----:B------:R-:W-:Y:S01]  /*5ae0*/  @P0 FADD.FTZ R112, R195, -R112 ;  /* 0x80000070c3700221 */ /* 0x000fe20000010000 */
[----:B------:R-:W-:Y:S01]  /*5af0*/  @P0 FADD.FTZ R114, R139, -R114 ;  /* 0x800000728b720221 */ /* 0x000fe20000010000 */
[C---:B------:R-:W-:Y:S01]  /*5b00*/  @P0 FFMA.FTZ R125, R2.reuse, R0, R125 ;  /* 0x00000000027d0223 */ /* 0x040fe2000001007d */
[----:B------:R-:W-:Y:S01]  /*5b10*/  PRMT R0, R121, 0x7632, R0 ;  /* 0x0000763279007816 */ /* 0x000fe20000000000 */
[----:B------:R-:W-:Y:S01]  /*5b20*/  @P0 FFMA.FTZ R115, R2, R112, R115 ;  /* 0x0000007002730223 */ /* 0x000fe20000010073 */
[----:B------:R-:W-:Y:S01]  /*5b30*/  PRMT R112, R122, 0x7632, R112 ;  /* 0x000076327a707816 */ /* 0x000fe20000000070 */
[----:B------:R-:W-:Y:S01]  /*5b40*/  @P0 FADD.FTZ R124, R135, -R124 ;  /* 0x8000007c877c0221 */ /* 0x000fe20000010000 */
[----:B------:R-:W3:Y:S01]  /*5b50*/  @P2 LDC R202, c[0x0][0x40c] ;  /* 0x00010300ffca2b82 */ /* 0x000ee20000000800 */
[----:B------:R-:W-:Y:S01]  /*5b60*/  SHF.L.U32 R127, R0, 0x10, RZ ;  /* 0x00000010007f7819 */ /* 0x000fe200000006ff */
[----:B------:R-:W-:Y:S01]  /*5b70*/  @P0 FADD.FTZ R0, R176, -R201 ;  /* 0x800000c9b0000221 */ /* 0x000fe20000010000 */
[----:B------:R-:W-:Y:S01]  /*5b80*/  SHF.L.U32 R129, R122, 0x10, RZ ;  /* 0x000000107a817819 */ /* 0x000fe200000006ff */
[----:B------:R-:W-:Y:S01]  /*5b90*/  @P0 FADD.FTZ R207, R137, -R126 ;  /* 0x8000007e89cf0221 */ /* 0x000fe20000010000 */
[----:B------:R-:W-:Y:S01]  /*5ba0*/  SHF.L.U32 R201, R112, 0x10, RZ ;  /* 0x0000001070c97819 */ /* 0x000fe200000006ff */
[C---:B------:R-:W-:Y:S01]  /*5bb0*/  @P0 FFMA.FTZ R127, R2.reuse, R114, R127 ;  /* 0x00000072027f0223 */ /* 0x040fe2000001007f */
[----:B------:R-:W-:Y:S01]  /*5bc0*/  PRMT R114, R123, 0x7632, R114 ;  /* 0x000076327b727816 */ /* 0x000fe20000000072 */
[----:B------:R-:W4:Y:S01]  /*5bd0*/  @P2 LDC R200, c[0x0][0x40c] ;  /* 0x00010300ffc82b82 */ /* 0x000f220000000800 */
[----:B-1----:R-:W-:Y:S01]  /*5be0*/  @P2 FMUL.FTZ R112, R115, R130 ;  /* 0x0000008273702220 */ /* 0x002fe20000410000 */
[----:B------:R-:W-:Y:S01]  /*5bf0*/  @P0 FFMA.FTZ R129, R2, R0, R129 ;  /* 0x0000000002810223 */ /* 0x000fe20000010081 */
[----:B------:R-:W-:Y:S01]  /*5c00*/  SHF.L.U32 R198, R114, 0x10, RZ ;  /* 0x0000001072c67819 */ /* 0x000fe200000006ff */
[----:B------:R-:W-:Y:S01]  /*5c10*/  @P0 FADD.FTZ R114, R134, -R205 ;  /* 0x800000cd86720221 */ /* 0x000fe20000010000 */
[----:B------:R-:W-:-:S03]  /*5c20*/  @P0 FFMA.FTZ R201, R2, R124, R201 ;  /* 0x0000007c02c90223 */ /* 0x000fc600000100c9 */
[----:B------:R-:W1:Y:S01]  /*5c30*/  @P2 LDC R204, c[0x0][0x40c] ;  /* 0x00010300ffcc2b82 */ /* 0x000e620000000800 */
[C---:B------:R-:W-:Y:S01]  /*5c40*/  @P0 FFMA.FTZ R203, R2.reuse, R114, R203 ;  /* 0x0000007202cb0223 */ /* 0x040fe200000100cb */
[----:B------:R-:W-:Y:S01]  /*5c50*/  @P0 FFMA.FTZ R198, R2, R207, R198 ;  /* 0x000000cf02c60223 */ /* 0x000fe200000100c6 */
[----:B--2---:R-:W-:Y:S01]  /*5c60*/  @P2 FMUL.FTZ R0, R113, R128 ;  /* 0x0000008071002220 */ /* 0x004fe20000410000 */
[----:B------:R-:W-:Y:S01]  /*5c70*/  @P2 F2FP.BF16.F32.PACK_AB R2, RZ, R112 ;  /* 0x00000070ff02223e */ /* 0x000fe200000010ff */
[----:B0-----:R-:W-:-:S03]  /*5c80*/  @P2 FMUL.FTZ R112, R125, R196 ;  /* 0x000000c47d702220 */ /* 0x001fc60000410000 */
[----:B------:R-:W0:Y:S01]  /*5c90*/  @P2 LDC R206, c[0x0][0x40c] ;  /* 0x00010300ffce2b82 */ /* 0x000e220000000800 */
[----:B---3--:R-:W-:Y:S01]  /*5ca0*/  @P2 FMUL.FTZ R128, R129, R202 ;  /* 0x000000ca81802220 */ /* 0x008fe20000410000 */
[----:B------:R-:W-:Y:S02]  /*5cb0*/  @P2 F2FP.BF16.F32.PACK_AB R0, RZ, R0 ;  /* 0x00000000ff00223e */ /* 0x000fe400000010ff */
[----:B------:R-:W-:Y:S02]  /*5cc0*/  @P2 F2FP.BF16.F32.PACK_AB R124, RZ, R112 ;  /* 0x00000070ff7c223e */ /* 0x000fe400000010ff */
[----:B------:R-:W-:Y:S01]  /*5cd0*/  @P2 F2FP.BF16.F32.PACK_AB R128, RZ, R128 ;  /* 0x00000080ff80223e */ /* 0x000fe200000010ff */
[----:B----4-:R-:W-:Y:S01]  /*5ce0*/  @P2 FMUL.FTZ R114, R127, R200 ;  /* 0x000000c87f722220 */ /* 0x010fe20000410000 */
[----:B------:R-:W-:Y:S02]  /*5cf0*/  @P2 PRMT R108, R0, 0x7610, R108 ;  /* 0x00007610006c2816 */ /* 0x000fe4000000006c */
[----:B------:R-:W-:-:S02]  /*5d00*/  @P2 PRMT R109, R124, 0x7610, R109 ;  /* 0x000076107c6d2816 */ /* 0x000fc4000000006d */
[----:B------:R-:W-:Y:S02]  /*5d10*/  @P2 F2FP.BF16.F32.PACK_AB R126, RZ, R114 ;  /* 0x00000072ff7e223e */ /* 0x000fe400000010ff */
[----:B------:R-:W-:Y:S01]  /*5d20*/  @P2 PRMT R110, R128, 0x7610, R110 ;  /* 0x00007610806e2816 */ /* 0x000fe2000000006e */
[----:B-1----:R-:W-:Y:S01]  /*5d30*/  @P2 FMUL.FTZ R130, R201, R204 ;  /* 0x000000ccc9822220 */ /* 0x002fe20000410000 */
[----:B------:R-:W-:Y:S02]  /*5d40*/  F2FP.BF16.F32.PACK_AB R112, R115, R113 ;  /* 0x000000717370723e */ /* 0x000fe400000010ff */
[----:B------:R-:W-:Y:S02]  /*5d50*/  F2FP.BF16.F32.PACK_AB R113, R127, R125 ;  /* 0x0000007d7f71723e */ /* 0x000fe400000010ff */
[----:B------:R-:W-:Y:S02]  /*5d60*/  @P2 F2FP.BF16.F32.PACK_AB R130, RZ, R130 ;  /* 0x00000082ff82223e */ /* 0x000fe400000010ff */
[----:B------:R-:W-:Y:S01]  /*5d70*/  F2FP.BF16.F32.PACK_AB R114, R201, R129 ;  /* 0x00000081c972723e */ /* 0x000fe200000010ff */
[----:B0-----:R-:W-:Y:S01]  /*5d80*/  @P2 FMUL.FTZ R196, R203, R206 ;  /* 0x000000cecbc42220 */ /* 0x001fe20000410000 */
[----:B------:R-:W-:-:S02]  /*5d90*/  @P2 PRMT R108, R108, 0x5410, R2 ;  /* 0x000054106c6c2816 */ /* 0x000fc40000000002 */
[----:B------:R-:W-:Y:S02]  /*5da0*/  @P2 PRMT R109, R109, 0x5410, R126 ;  /* 0x000054106d6d2816 */ /* 0x000fe4000000007e */
[----:B------:R-:W-:Y:S02]  /*5db0*/  @P2 F2FP.BF16.F32.PACK_AB R196, RZ, R196 ;  /* 0x000000c4ffc4223e */ /* 0x000fe400000010ff */
        /* <DEDUP_REMOVED lines=8> */
.L_x_3233:
[----:B------:R-:W-:Y:S01]  /*5e40*/  ISETP.GT.AND P0, PT, R0, RZ, PT ;  /* 0x000000ff0000720c */ /* 0x000fe20003f04270 */
[----:B0-----:R-:W0:Y:S01]  /*5e50*/  @P2 LDC R126, c[0x0][0x40c] ;  /* 0x00010300ff7e2b82 */ /* 0x001e220000000800 */
        /* <DEDUP_REMOVED lines=68> */
.L_x_3232:
[----:B------:R-:W-:Y:S05]  /*62a0*/  @!P1 BRA `(.L_x_3235) ;  /* 0x0000000400189947 */ /* 0x000fea0003800000 */
[----:B0-----:R-:W0:Y:S01]  /*62b0*/  @P2 LDC R124, c[0x0][0x40c] ;  /* 0x00010300ff7c2b82 */ /* 0x001e220000000800 */
        /* <DEDUP_REMOVED lines=11> */
[----:B------:R-:W-:Y:S01]  /*6370*/  FADD.FTZ R201, R139, -R112 ;  /* 0x800000708bc97221 */ /* 0x000fe20000010000 */
[----:B------:R-:W-:Y:S01]  /*6380*/  FFMA.FTZ R129, R177, R128, R129 ;  /* 0x00000080b1817223 */ /* 0x000fe20000010081 */
[C---:B------:R-:W-:Y:S01]  /*6390*/  FMUL.FTZ R0, R2.reuse, R113 ;  /* 0x0000007102007220 */ /* 0x040fe20000410000 */
[----:B------:R-:W-:Y:S01]  /*63a0*/  FMUL.FTZ R112, R2, R115 ;  /* 0x0000007302707220 */ /* 0x000fe20000410000 */
[----:B------:R-:W2:Y:S01]  /*63b0*/  @P2 LDC R205, c[0x0][0x40c] ;  /* 0x00010300ffcd2b82 */ /* 0x000ea20000000800 */
[----:B------:R-:W-:Y:S01]  /*63c0*/  FADD.FTZ R127, R174, -R127 ;  /* 0x8000007fae7f7221 */ /* 0x000fe20000010000 */
[----:B------:R-:W-:Y:S01]  /*63d0*/  FADD.FTZ R203, R176, -R203 ;  /* 0x800000cbb0cb7221 */ /* 0x000fe20000010000 */
[----:B------:R-:W-:Y:S01]  /*63e0*/  FADD.FTZ R215, R137, -R130 ;  /* 0x8000008289d77221 */ /* 0x000fe20000010000 */
[----:B------:R-:W-:Y:S01]  /*63f0*/  FADD.FTZ R211, R134, -R129 ;  /* 0x8000008186d37221 */ /* 0x000fe20000010000 */
[----:B------:R-:W-:Y:S01]  /*6400*/  FSEL R129, R0, RZ, P0 ;  /* 0x000000ff00817208 */ /* 0x000fe20000000000 */
[----:B------:R-:W-:Y:S01]  /*6410*/  FADD.FTZ R209, R135, -R114 ;  /* 0x8000007287d17221 */ /* 0x000fe20000010000 */
[----:B------:R-:W-:Y:S01]  /*6420*/  FSEL R130, R112, RZ, P0 ;  /* 0x000000ff70827208 */ /* 0x000fe20000000000 */
[----:B------:R-:W3:Y:S01]  /*6430*/  @P2 LDC R207, c[0x0][0x40c] ;  /* 0x00010300ffcf2b82 */ /* 0x000ee20000000800 */
[C---:B------:R-:W-:Y:S01]  /*6440*/  FMUL.FTZ R113, R2.reuse, R127 ;  /* 0x0000007f02717220 */ /* 0x040fe20000410000 */
[C---:B------:R-:W-:Y:S01]  /*6450*/  FMUL.FTZ R115, R2.reuse, R203 ;  /* 0x000000cb02737220 */ /* 0x040fe20000410000 */
[C---:B------:R-:W-:Y:S01]  /*6460*/  FMUL.FTZ R114, R2.reuse, R201 ;  /* 0x000000c902727220 */ /* 0x040fe20000410000 */
[----:B0-----:R-:W-:Y:S01]  /*6470*/  @P2 FMUL.FTZ R0, R129, R124 ;  /* 0x0000007c81002220 */ /* 0x001fe20000410000 */
        /* <DEDUP_REMOVED lines=17> */
[----:B------:R-:W-:-:S02]  /*6590*/  F2FP.BF16.F32.PACK_AB R112, R130, R129 ;  /* 0x000000818270723e */ /* 0x000fc400000010ff */
[----:B------:R-:W-:Y:S02]  /*65a0*/  @P2 PRMT R108, R0, 0x7610, R108 ;  /* 0x00007610006c2816 */ /* 0x000fe4000000006c */
[----:B------:R-:W-:Y:S01]  /*65b0*/  @P2 F2FP.BF16.F32.PACK_AB R125, RZ, R114 ;  /* 0x00000072ff7d223e */ /* 0x000fe200000010ff */
[----:B0-----:R-:W-:Y:S01]  /*65c0*/  @P2 FMUL.FTZ R113, R201, R126 ;  /* 0x0000007ec9712220 */ /* 0x001fe20000410000 */
[----:B------:R-:W-:Y:S02]  /*65d0*/  FSEL R129, R128, RZ, P0 ;  /* 0x000000ff80817208 */ /* 0x000fe40000000000 */
[----:B------:R-:W-:Y:S02]  /*65e0*/  @P2 PRMT R109, R115, 0x7610, R109 ;  /* 0x00007610736d2816 */ /* 0x000fe4000000006d */
[----:B------:R-:W-:Y:S02]  /*65f0*/  @P2 F2FP.BF16.F32.PACK_AB R124, RZ, R113 ;  /* 0x00000071ff7c223e */ /* 0x000fe400000010ff */
[----:B------:R-:W-:Y:S01]  /*6600*/  @P2 PRMT R110, R125, 0x7610, R110 ;  /* 0x000076107d6e2816 */ /* 0x000fe2000000006e */
        /* <DEDUP_REMOVED lines=16> */
.L_x_3235:
        /* <DEDUP_REMOVED lines=16> */
.L_x_3236:
        /* <DEDUP_REMOVED lines=9> */
.L_x_3237:
        /* <DEDUP_REMOVED lines=9> */
.L_x_3238:
        /* <DEDUP_REMOVED lines=9> */
.L_x_3239:
        /* <DEDUP_REMOVED lines=9> */
.L_x_3240:
        /* <DEDUP_REMOVED lines=9> */
.L_x_3241:
        /* <DEDUP_REMOVED lines=9> */
.L_x_3242:
[----:B------:R-:W-:-:S04]  /*6b70*/  @P2 F2FP.BF16.F32.PACK_AB R124, RZ, R124 ;  /* 0x0000007cff7c223e */ /* 0x000fc800000010ff */
[----:B------:R-:W-:-:S07]  /*6b80*/  @P2 PRMT R111, R111, 0x5410, R124 ;  /* 0x000054106f6f2816 */ /* 0x000fce000000007c */
.L_x_3234:
        /* <DEDUP_REMOVED lines=13> */
.L_x_3194:
        /* <DEDUP_REMOVED lines=25> */
.L_x_3244:
        /* <DEDUP_REMOVED lines=9> */
.L_x_15621:


//--------------------- .text._ZN10layer_norm13ln_bwd_kernelINS_13Kernel_traitsIf13__nv_bfloat16S2_S2_fjLj4096ELj1ELj1ELj4ELj16ENS_18Kernel_traits_baseILj4096EfS2_S2_S2_fjLj128EEEEELb0ELb1ELb0ELb0EEEvNS_9BwdParamsE --------------------------
	.section	.text._ZN10layer_norm13ln_bwd_kernelINS_13Kernel_traitsIf13__nv_bfloat16S2_S2_fjLj4096ELj1ELj1ELj4ELj16ENS_18Kernel_traits_baseILj4096EfS2_S2_S2_fjLj128EEEEELb0ELb1ELb0ELb0EEEvNS_9BwdParamsE,"ax",@progbits
	.align	128
        .global         _ZN10layer_norm13ln_bwd_kernelINS_13Kernel_traitsIf13__nv_bfloat16S2_S2_fjLj4096ELj1ELj1ELj4ELj16ENS_18Kernel_traits_baseILj4096EfS2_S2_S2_fjLj128EEEEELb0ELb1ELb0ELb0EEEvNS_9BwdParamsE
        .type           _ZN10layer_norm13ln_bwd_kernelINS_13Kernel_traitsIf13__nv_bfloat16S2_S2_fjLj4096ELj1ELj1ELj4ELj16ENS_18Kernel_traits_baseILj4096EfS2_S2_S2_fjLj128EEEEELb0ELb1ELb0ELb0EEEvNS_9BwdParamsE,@function
        .size           _ZN10layer_norm13ln_bwd_kernelINS_13Kernel_traitsIf13__nv_bfloat16S2_S2_fjLj4096ELj1ELj1ELj4ELj16ENS_18Kernel_traits_baseILj4096EfS2_S2_S2_fjLj128EEEEELb0ELb1ELb0ELb0EEEvNS_9BwdParamsE,(.L_x_15622 - _ZN10layer_norm13ln_bwd_kernelINS_13Kernel_traitsIf13__nv_bfloat16S2_S2_fjLj4096ELj1ELj1ELj4ELj16ENS_18Kernel_traits_baseILj4096EfS2_S2_S2_fjLj128EEEEELb0ELb1ELb0ELb0EEEvNS_9BwdParamsE)
        .other          _ZN10layer_norm13ln_bwd_kernelINS_13Kernel_traitsIf13__nv_bfloat16S2_S2_fjLj4096ELj1ELj1ELj4ELj16ENS_18Kernel_traits_baseILj4096EfS2_S2_S2_fjLj128EEEEELb0ELb1ELb0ELb0EEEvNS_9BwdParamsE,@"STO_CUDA_ENTRY STV_DEFAULT"
_ZN10layer_norm13ln_bwd_kernelINS_13Kernel_traitsIf13__nv_bfloat16S2_S2_fjLj4096ELj1ELj1ELj4ELj16ENS_18Kernel_traits_baseILj4096EfS2_S2_S2_fjLj128EEEEELb0ELb1ELb0ELb0EEEvNS_9BwdParamsE:
.text._ZN10layer_norm13ln_bwd_kernelINS_13Kernel_traitsIf13__nv_bfloat16S2_S2_fjLj4096ELj1ELj1ELj4ELj16ENS_18Kernel_traits_baseILj4096EfS2_S2_S2_fjLj128EEEEELb0ELb1ELb0ELb0EEEvNS_9BwdParamsE:
[----:B------:R-:W0:Y:S02]  /*0000*/  LDC R1, c[0x0][0x37c] ;  /* 0x0000df00ff017b82 */ /* 0x000e240000000800 */
[----:B0-----:R-:W-:Y:S01]  /*0010*/  IADD3 R1, PT, PT, R1, -0x20, RZ ;  /* 0xffffffe001017810 */ /* 0x001fe20007ffe0ff */
[----:B------:R-:W0:Y:S01]  /*0020*/  S2R R250, SR_TID.X ;  /* 0x0000000000fa7919 */ /* 0x000e220000002100 */
[----:B------:R-:W1:Y:S03]  /*0030*/  LDCU UR6, c[0x0][0x388] ;  /* 0x00007100ff0677ac */ /* 0x000e660008000800 */
[----:B------:R2:W3:Y:S04]  /*0040*/  LDL.64 R28, [R1+0x10] ;  /* 0x00001000011c7983 */ /* 0x0004e80000100a00 */
[----:B------:R2:W3:Y:S04]  /*0050*/  LDL.64 R30, [R1+0x18] ;  /* 0x00001800011e7983 */ /* 0x0004e80000100a00 */
[----:B------:R2:W4:Y:S04]  /*0060*/  LDL.64 R24, [R1] ;  /* 0x0000000001187983 */ /* 0x0005280000100a00 */
[----:B------:R2:W4:Y:S01]  /*0070*/  LDL.64 R26, [R1+0x8] ;  /* 0x00000800011a7983 */ /* 0x0005220000100a00 */
        /* <DEDUP_REMOVED lines=14> */
[----:B------:R-:W2:Y:S08]  /*0160*/  @P4 LDC.64 R4, c[0x0][0x3e8] ;  /* 0x0000fa00ff044b82 */ /* 0x000eb00000000a00 */
[----:B------:R-:W0:Y:S08]  /*0170*/  @P3 LDC.64 R6, c[0x0][0x3d0] ;  /* 0x0000f400ff063b82 */ /* 0x000e300000000a00 */
[----:B------:R-:W0:Y:S01]  /*0180*/  @P3 LDC.64 R8, c[0x0][0x3e8] ;  /* 0x0000fa00ff083b82 */ /* 0x000e220000000a00 */
[----:B-1----:R-:W-:-:S07]  /*0190*/  @P4 IMAD.WIDE.U32 R2, R23, 0x20, R2 ;  /* 0x0000002017024825 */ /* 0x002fce00078e0002 */
[----:B------:R-:W1:Y:S01]  /*01a0*/  @P2 LDC.64 R14, c[0x0][0x3d0] ;  /* 0x0000f400ff0e2b82 */ /* 0x000e620000000a00 */
[C---:B--2---:R-:W-:Y:S01]  /*01b0*/  @P4 IMAD.WIDE.U32 R4, R23.reuse, 0x20, R4 ;  /* 0x0000002017044825 */ /* 0x044fe200078e0004 */
[----:B------:R-:W-:-:S04]  /*01c0*/  @P4 LOP3.LUT R23, R23, 0x80, RZ, 0xfc, !PT ;  /* 0x0000008017174812 */ /* 0x000fc800078efcff */
[----:B------:R2:W5:Y:S02]  /*01d0*/  @P4 LDG.E.128 R152, desc[UR14][R4.64] ;  /* 0x0000000e04984981 */ /* 0x000564000c1e1d00 */
[----:B------:R-:W2:Y:S01]  /*01e0*/  @P2 LDC.64 R16, c[0x0][0x3e8] ;  /* 0x0000fa00ff102b82 */ /* 0x000ea20000000a00 */
[C---:B0-----:R-:W-:Y:S01]  /*01f0*/  @P3 IMAD.WIDE.U32 R10, R23.reuse, 0x20, R6 ;  /* 0x00000020170a3825 */ /* 0x041fe200078e0006 */
[----:B------:R0:W5:Y:S04]  /*0200*/  @P4 LDG.E.128 R148, desc[UR14][R4.64+0x10] ;  /* 0x0000100e04944981 */ /* 0x000168000c1e1d00 */
[----:B------:R0:W5:Y:S02]  /*0210*/  @P3 LDG.E.128 R244, desc[UR14][R10.64] ;  /* 0x0000000e0af43981 */ /* 0x000164000c1e1d00 */
[----:B------:R-:W0:Y:S01]  /*0220*/  @P1 LDC.64 R18, c[0x0][0x3d0] ;  /* 0x0000f400ff121b82 */ /* 0x000e220000000a00 */
[C---:B------:R-:W-:Y:S01]  /*0230*/  @P3 IMAD.WIDE.U32 R12, R23.reuse, 0x20, R8 ;  /* 0x00000020170c3825 */ /* 0x040fe200078e0008 */
[----:B------:R-:W-:Y:S01]  /*0240*/  @P3 IADD3 R23, PT, PT, R23, 0x80, RZ ;  /* 0x0000008017173810 */ /* 0x000fe20007ffe0ff */
[----:B------:R0:W5:Y:S04]  /*0250*/  @P3 LDG.E.128 R240, desc[UR14][R10.64+0x10] ;  /* 0x0000100e0af03981 */ /* 0x000168000c1e1d00 */
[----:B------:R0:W5:Y:S01]  /*0260*/  @P3 LDG.E.128 R144, desc[UR14][R12.64] ;  /* 0x0000000e0c903981 */ /* 0x000162000c1e1d00 */
[----:B------:R-:W0:Y:S01]  /*0270*/  @P1 LDC.64 R20, c[0x0][0x3e8] ;  /* 0x0000fa00ff141b82 */ /* 0x000e220000000a00 */
[----:B-1----:R-:W-:-:S02]  /*0280*/  @P2 IMAD.WIDE.U32 R14, R23, 0x20, R14 ;  /* 0x00000020170e2825 */ /* 0x002fc400078e000e */
[----:B------:R1:W5:Y:S04]  /*0290*/  @P3 LDG.E.128 R140, desc[UR14][R12.64+0x10] ;  /* 0x0000100e0c8c3981 */ /* 0x000368000c1e1d00 */
[----:B------:R1:W5:Y:S01]  /*02a0*/  @P2 LDG.E.128 R236, desc[UR14][R14.64] ;  /* 0x0000000e0eec2981 */ /* 0x000362000c1e1d00 */
[C---:B--2---:R-:W-:Y:S01]  /*02b0*/  @P2 IMAD.WIDE.U32 R16, R23.reuse, 0x20, R16 ;  /* 0x0000002017102825 */ /* 0x044fe200078e0010 */
[----:B------:R-:W-:Y:S02]  /*02c0*/  @P2 IADD3 R23, PT, PT, R23, 0x80, RZ ;  /* 0x0000008017172810 */ /* 0x000fe40007ffe0ff */
[----:B------:R1:W5:Y:S04]  /*02d0*/  @P2 LDG.E.128 R232, desc[UR14][R14.64+0x10] ;  /* 0x0000100e0ee82981 */ /* 0x000368000c1e1d00 */
[----:B------:R1:W5:Y:S01]  /*02e0*/  @P2 LDG.E.128 R136, desc[UR14][R16.64] ;  /* 0x0000000e10882981 */ /* 0x000362000c1e1d00 */
[----:B0-----:R-:W-:-:S03]  /*02f0*/  @P1 IMAD.WIDE.U32 R6, R23, 0x20, R18 ;  /* 0x0000002017061825 */ /* 0x001fc600078e0012 */
[----:B------:R1:W5:Y:S04]  /*0300*/  @P2 LDG.E.128 R132, desc[UR14][R16.64+0x10] ;  /* 0x0000100e10842981 */ /* 0x000368000c1e1d00 */
[----:B------:R1:W5:Y:S01]  /*0310*/  @P1 LDG.E.128 R228, desc[UR14][R6.64] ;  /* 0x0000000e06e41981 */ /* 0x000362000c1e1d00 */
[----:B------:R-:W-:-:S03]  /*0320*/  @P1 IMAD.WIDE.U32 R8, R23, 0x20, R20 ;  /* 0x0000002017081825 */ /* 0x000fc600078e0014 */
[----:B------:R1:W5:Y:S04]  /*0330*/  @P1 LDG.E.128 R224, desc[UR14][R6.64+0x10] ;  /* 0x0000100e06e01981 */ /* 0x000368000c1e1d00 */
[----:B------:R1:W5:Y:S04]  /*0340*/  @P1 LDG.E.128 R128, desc[UR14][R8.64] ;  /* 0x0000000e08801981 */ /* 0x000368000c1e1d00 */
[----:B------:R1:W5:Y:S04]  /*0350*/  @P1 LDG.E.128 R124, desc[UR14][R8.64+0x10] ;  /* 0x0000100e087c1981 */ /* 0x000368000c1e1d00 */
[----:B---3--:R-:W2:Y:S04]  /*0360*/  @P4 LDG.E.128 R28, desc[UR14][R2.64] ;  /* 0x0000000e021c4981 */ /* 0x008ea8000c1e1d00 */
[----:B----4-:R-:W3:Y:S01]  /*0370*/  @P4 LDG.E.128 R24, desc[UR14][R2.64+0x10] ;  /* 0x0000100e02184981 */ /* 0x010ee2000c1e1d00 */
        /* <DEDUP_REMOVED lines=47> */
[----:B--2---:R0:W-:Y:S04]  /*0670*/  @P4 STL.64 [R1+0x10], R28 ;  /* 0x0000101c01004387 */ /* 0x0041e80000100a00 */
[----:B------:R2:W-:Y:S04]  /*0680*/  @P4 STL.64 [R1+0x18], R30 ;  /* 0x0000181e01004387 */ /* 0x0005e80000100a00 */
[----:B---3--:R1:W-:Y:S04]  /*0690*/  @P4 STL.64 [R1], R24 ;  /* 0x0000001801004387 */ /* 0x0083e80000100a00 */
[----:B------:R1:W-:Y:S01]  /*06a0*/  @P4 STL.64 [R1+0x8], R26 ;  /* 0x0000081a01004387 */ /* 0x0003e20000100a00 */
[----:B0-----:R-:W-:-:S02]  /*06b0*/  CS2R R28, SRZ ;  /* 0x00000000001c7805 */ /* 0x001fc4000001ff00 */
[----:B--2---:R-:W-:Y:S01]  /*06c0*/  CS2R R30, SRZ ;  /* 0x00000000001e7805 */ /* 0x004fe2000001ff00 */
[----:B------:R-:W-:Y:S06]  /*06d0*/  BRA.U UP0, `(.L_x_3245) ;  /* 0x0000007500507547 */ /* 0x000fec000b800000 */
[----:B------:R-:W0:Y:S01]  /*06e0*/  LDCU.64 UR4, c[0x0][0x3e0] ;  /* 0x00007c00ff0477ac */ /* 0x000e220008000a00 */
        /* <DEDUP_REMOVED lines=17> */
[----:B0-----:R-:W-:Y:S01]  /*0800*/  UISETP.NE.U32.AND UP0, UPT, UR4, URZ, UPT ;  /* 0x000000ff0400728c */ /* 0x001fe2000bf05070 */
        /* <DEDUP_REMOVED lines=33> */
[----:B------:R-:W-:Y:S01]  /*0a20*/  UISETP.NE.AND.EX UP0, UPT, UR5, URZ, UPT, UP0 ;  /* 0x000000ff0500728c */ /* 0x000fe2000bf05300 */
[----:B------:R-:W2:Y:S01]  /*0a30*/  LDCU.U8 UR16, c[0x0][0x410] ;  /* 0x00008200ff1077ac */ /* 0x000ea20008000000 */
[----:B------:R-:W3:Y:S01]  /*0a40*/  LDCU UR17, c[0x0][0x400] ;  /* 0x00008000ff1177ac */ /* 0x000ee20008000800 */
[----:B------:R-:W4:Y:S01]  /*0a50*/  LDCU.64 UR20, c[0x0][0x478] ;  /* 0x00008f00ff1477ac */ /* 0x000f220008000a00 */
[----:B------:R-:W0:Y:S01]  /*0a60*/  LDCU.64 UR18, c[0x0][0x438] ;  /* 0x00008700ff1277ac */ /* 0x000e220008000a00 */
[----:B------:R-:W0:Y:S01]  /*0a70*/  LDCU.128 UR8, c[0x0][0x3c0] ;  /* 0x00007800ff0877ac */ /* 0x000e220008000c00 */
[----:B------:R-:W0:Y:S05]  /*0a80*/  LDCU.64 UR22, c[0x0][0x380] ;  /* 0x00007000ff1677ac */ /* 0x000e2a0008000a00 */
.L_x_3287:
[----:B------:R-:W1:Y:S01]  /*0a90*/  @UP0 LDCU.64 UR4, c[0x0][0x3e0] ;  /* 0x00007c00ff0407ac */ /* 0x000e620008000a00 */
[----:B------:R-:W-:Y:S01]  /*0aa0*/  PLOP3.LUT P0, PT, PT, PT, UP0, 0x80, 0x8 ;  /* 0x000000000008781c */ /* 0x000fe20003f0f008 */
[----:B0-----:R-:W-:-:S06]  /*0ab0*/  UIMAD.WIDE UR12, UR7, 0x4, UR8 ;  /* 0x00000004070c78a5 */ /* 0x001fcc000f8e0208 */
[----:B------:R-:W-:Y:S02]  /*0ac0*/  MOV R172, UR12 ;  /* 0x0000000c00ac7c02 */ /* 0x000fe40008000f00 */
[----:B------:R-:W-:-:S05]  /*0ad0*/  MOV R173, UR13 ;  /* 0x0000000d00ad7c02 */ /* 0x000fca0008000f00 */
[----:B------:R0:W3:Y:S01]  /*0ae0*/  LDG.E R174, desc[UR14][R172.64] ;  /* 0x0000000eacae7981 */ /* 0x0000e2000c1e1900 */
[----:B-1----:R-:W-:Y:S02]  /*0af0*/  @UP0 UIMAD.WIDE UR4, UR7, 0x2, UR4 ;  /* 0x00000002070408a5 */ /* 0x002fe4000f8e0204 */
[----:B------:R-:W-:-:S04]  /*0b00*/  UIMAD.WIDE UR12, UR7, 0x4, UR10 ;  /* 0x00000004070c78a5 */ /* 0x000fc8000f8e020a */
[----:B0-----:R-:W-:Y:S02]  /*0b10*/  MOV R172, UR4 ;  /* 0x0000000400ac7c02 */ /* 0x001fe40008000f00 */
[----:B------:R-:W-:-:S05]  /*0b20*/  MOV R173, UR5 ;  /* 0x0000000500ad7c02 */ /* 0x000fca0008000f00 */
[----:B------:R0:W4:Y:S02]  /*0b30*/  @P0 LDG.E.U16 R181, desc[UR14][R172.64] ;  /* 0x0000000eacb50981 */ /* 0x000124000c1e1500 */
[----:B0-----:R-:W-:Y:S02]  /*0b40*/  MOV R172, UR12 ;  /* 0x0000000c00ac7c02 */ /* 0x001fe40008000f00 */
[----:B------:R-:W-:-:S05]  /*0b50*/  MOV R173, UR13 ;  /* 0x0000000d00ad7c02 */ /* 0x000fca0008000f00 */
[----:B------:R-:W4:Y:S01]  /*0b60*/  LDG.E R175, desc[UR14][R172.64] ;  /* 0x0000000eacaf7981 */ /* 0x000f22000c1e1900 */
[----:B------:R-:W0:Y:S01]  /*0b70*/  S2R R250, SR_TID.X ;  /* 0x0000000000fa7919 */ /* 0x000e220000002100 */
[----:B------:R-:W-:Y:S01]  /*0b80*/  UIMAD UR4, UR7, UR6, URZ ;  /* 0x00000006070472a4 */ /* 0x000fe2000f8e02ff */
[----:B------:R-:W-:-:S03]  /*0b90*/  ISETP.GE.U32.AND P4, PT, R248, 0x80, PT ;  /* 0x00000080f800780c */ /* 0x000fc60003f86070 */
[----:B------:R-:W-:Y:S01]  /*0ba0*/  USHF.R.S32.HI UR5, URZ, 0x1f, UR4 ;  /* 0x0000001fff057899 */ /* 0x000fe20008011404 */
[----:B--2---:R-:W-:-:S03]  /*0bb0*/  ISETP.NE.AND P5, PT, RZ, UR16, PT ;  /* 0x00000010ff007c0c */ /* 0x004fc6000bfa5270 */
[----:B------:R-:W-:Y:S01]  /*0bc0*/  ULEA.HI UR5, UR5, UR4, URZ, 0x3 ;  /* 0x0000000405057291 */ /* 0x000fe2000f8f18ff */
[----:B------:R-:W-:Y:S01]  /*0bd0*/  BSSY.RECONVERGENT B0, `(.L_x_3246) ;  /* 0x0000074000007945 */ /* 0x000fe20003800200 */
[----:B------:R-:W-:Y:S01]  /*0be0*/  UMOV UR12, 0x3f800000 ;  /* 0x3f800000000c7882 */ /* 0x000fe20000000000 */
[----:B------:R-:W-:Y:S01]  /*0bf0*/  HFMA2 R219, -RZ, RZ, 0, 0 ;  /* 0x00000000ffdb7431 */ /* 0x000fe200000001ff */
[C---:B------:R-:W-:Y:S02]  /*0c00*/  ISETP.GE.U32.AND P3, PT, R248.reuse, 0x100, PT ;  /* 0x00000100f800780c */ /* 0x040fe40003f66070 */
[C---:B------:R-:W-:Y:S02]  /*0c10*/  ISETP.GE.U32.AND P2, PT, R248.reuse, 0x180, PT ;  /* 0x00000180f800780c */ /* 0x040fe40003f46070 */
[----:B------:R-:W-:Y:S02]  /*0c20*/  ISETP.GE.U32.AND P1, PT, R248, 0x200, PT ;  /* 0x00000200f800780c */ /* 0x000fe40003f26070 */
[----:B------:R-:W-:-:S02]  /*0c30*/  MOV R195, RZ ;  /* 0x000000ff00c37202 */ /* 0x000fc40000000f00 */
[----:B---3--:R-:W-:-:S04]  /*0c40*/  FSEL R174, R174, RZ, !P5 ;  /* 0x000000ffaeae7208 */ /* 0x008fc80006800000 */
[----:B------:R-:W-:Y:S02]  /*0c50*/  R2UR UR25, R174 ;  /* 0x00000000ae1972ca */ /* 0x000fe400000e0000 */
[----:B----4-:R-:W-:Y:S02]  /*0c60*/  @P0 R2UR UR13, R181 ;  /* 0x00000000b50d02ca */ /* 0x010fe400000e0000 */
[----:B------:R-:W-:-:S04]  /*0c70*/  MOV R181, UR5 ;  /* 0x0000000500b57c02 */ /* 0x000fc80008000f00 */
[----:B0-----:R-:W-:-:S04]  /*0c80*/  LEA.HI.SX32 R181, R181, R250, 0x1d ;  /* 0x000000fab5b57211 */ /* 0x001fc800078feaff */
[----:B------:R-:W-:-:S03]  /*0c90*/  MOV R220, R181 ;  /* 0x000000b500dc7202 */ /* 0x000fc60000000f00 */
[----:B------:R-:W-:Y:S01]  /*0ca0*/  @UP0 USHF.L.U32 UR12, UR13, 0x10, URZ ;  /* 0x000000100d0c0899 */ /* 0x000fe200080006ff */
[----:B------:R-:W-:Y:S01]  /*0cb0*/  R2UR UR24, R175 ;  /* 0x00000000af1872ca */ /* 0x000fe200000e0000 */
[----:B-----5:R-:W-:-:S14]  /*0cc0*/  @!P4 BRA `(.L_x_3247) ;  /* 0x000000040090c947 */ /* 0x020fdc0003800000 */
[----:B------:R-:W0:Y:S01]  /*0cd0*/  LDC.64 R20, c[0x0][0x3a8] ;  /* 0x0000ea00ff147b82 */ /* 0x000e220000000a00 */
[----:B------:R-:W2:Y:S04]  /*0ce0*/  LDL R218, [R1+0x10] ;  /* 0x0000100001da7983 */ /* 0x000ea80000100800 */
[----:B------:R-:W3:Y:S03]  /*0cf0*/  LDL R252, [R1] ;  /* 0x0000000001fc7983 */ /* 0x000ee60000100800 */
[----:B------:R-:W1:Y:S01]  /*0d00*/  LDC.64 R18, c[0x0][0x428] ;  /* 0x00010a00ff127b82 */ /* 0x000e620000000a00 */
[----:B------:R-:W4:Y:S04]  /*0d10*/  LDL R216, [R1+0x18] ;  /* 0x0000180001d87983 */ /* 0x000f280000100800 */
[----:B------:R-:W4:Y:S04]  /*0d20*/  LDL R249, [R1+0x14] ;  /* 0x0000140001f97983 */ /* 0x000f280000100800 */
[----:B------:R-:W4:Y:S04]  /*0d30*/  LDL R251, [R1+0x8] ;  /* 0x0000080001fb7983 */ /* 0x000f280000100800 */
[----:B------:R-:W4:Y:S01]  /*0d40*/  LDL R223, [R1+0x1c] ;  /* 0x00001c0001df7983 */ /* 0x000f220000100800 */
[----:B0-----:R-:W-:-:S03]  /*0d50*/  IMAD.WIDE.U32 R20, R181, 0x10, R20 ;  /* 0x00000010b5147825 */ /* 0x001fc600078e0014 */
[----:B------:R-:W4:Y:S04]  /*0d60*/  LDL R222, [R1+0x4] ;  /* 0x0000040001de7983 */ /* 0x000f280000100800 */
[----:B------:R-:W4:Y:S01]  /*0d70*/  LDL R221, [R1+0xc] ;  /* 0x00000c0001dd7983 */ /* 0x000f220000100800 */
[----:B-1----:R-:W-:-:S03]  /*0d80*/  IMAD.WIDE.U32 R18, R181, 0x10, R18 ;  /* 0x00000010b5127825 */ /* 0x002fc600078e0012 */
[----:B------:R-:W2:Y:S04]  /*0d90*/  LDG.E.128 R20, desc[UR14][R20.64] ;  /* 0x0000000e14147981 */ /* 0x000ea8000c1e1d00 */
[----:B------:R0:W3:Y:S01]  /*0da0*/  LDG.E.128 R172, desc[UR14][R18.64] ;  /* 0x0000000e12ac7981 */ /* 0x0000e2000c1e1d00 */
[----:B------:R-:W-:-:S04]  /*0db0*/  ISETP.NE.U32.AND P0, PT, RZ, UR18, PT ;  /* 0x00000012ff007c0c */ /* 0x000fc8000bf05070 */
[----:B------:R-:W-:-:S13]  /*0dc0*/  ISETP.NE.AND.EX P0, PT, RZ, UR19, PT, P0 ;  /* 0x00000013ff007c0c */ /* 0x000fda000bf05300 */
[----:B0-----:R-:W0:Y:S02]  /*0dd0*/  @P0 LDC.64 R18, c[0x0][0x438] ;  /* 0x00010e00ff120b82 */ /* 0x001e240000000a00 */
[----:B0-----:R-:W-:-:S05]  /*0de0*/  @P0 IMAD.WIDE.U32 R18, R181, 0x10, R18 ;  /* 0x00000010b5120825 */ /* 0x001fca00078e0012 */
[----:B------:R3:W5:Y:S01]  /*0df0*/  @P0 LDG.E.128 R24, desc[UR14][R18.64] ;  /* 0x0000000e12180981 */ /* 0x000762000c1e1d00 */
[----:B------:R-:W-:Y:S02]  /*0e00*/  IADD3 R220, PT, PT, R181, 0x80, RZ ;  /* 0x00000080b5dc7810 */ /* 0x000fe40007ffe0ff */
[C---:B--2---:R-:W-:Y:S02]  /*0e10*/  PRMT R195, R20.reuse, 0x7632, R195 ;  /* 0x0000763214c37816 */ /* 0x044fe400000000c3 */
[----:B------:R-:W-:Y:S02]  /*0e20*/  SHF.L.U32 R215, R20, 0x10, RZ ;  /* 0x0000001014d77819 */ /* 0x000fe400000006ff */
[C---:B------:R-:W-:Y:S02]  /*0e30*/  PRMT R20, R21.reuse, 0x7632, R20 ;  /* 0x0000763215147816 */ /* 0x040fe40000000014 */
[----:B------:R-:W-:Y:S02]  /*0e40*/  SHF.L.U32 R21, R21, 0x10, RZ ;  /* 0x0000001015157819 */ /* 0x000fe400000006ff */
[----:B------:R-:W-:-:S02]  /*0e50*/  PRMT R0, R22, 0x7632, R0 ;  /* 0x0000763216007816 */ /* 0x000fc40000000000 */
[C---:B---3--:R-:W-:Y:S02]  /*0e60*/  PRMT R19, R173.reuse, 0x7632, R19 ;  /* 0x00007632ad137816 */ /* 0x048fe40000000013 */
[----:B------:R-:W-:Y:S01]  /*0e70*/  SHF.L.U32 R213, R173, 0x10, RZ ;  /* 0x00000010add57819 */ /* 0x000fe200000006ff */
[----:B------:R-:W-:Y:S01]  /*0e80*/  FADD.FTZ R173, R215, -UR25 ;  /* 0x80000019d7ad7e21 */ /* 0x000fe20008010000 */
[----:B------:R-:W-:Y:S01]  /*0e90*/  SHF.L.U32 R214, R22, 0x10, RZ ;  /* 0x0000001016d67819 */ /* 0x000fe200000006ff */
[----:B------:R-:W-:Y:S01]  /*0ea0*/  FADD.FTZ R215, R21, -UR25 ;  /* 0x8000001915d77e21 */ /* 0x000fe20008010000 */
[C---:B------:R-:W-:Y:S02]  /*0eb0*/  PRMT R180, R23.reuse, 0x7632, R180 ;  /* 0x0000763217b47816 */ /* 0x040fe400000000b4 */
[----:B------:R-:W-:Y:S02]  /*0ec0*/  SHF.L.U32 R212, R23, 0x10, RZ ;  /* 0x0000001017d47819 */ /* 0x000fe400000006ff */
[----:B------:R-:W-:-:S02]  /*0ed0*/  SHF.L.U32 R21, R20, 0x10, RZ ;  /* 0x0000001014157819 */ /* 0x000fc400000006ff */
[C---:B------:R-:W-:Y:S02]  /*0ee0*/  PRMT R185, R172.reuse, 0x7632, R185 ;  /* 0x00007632acb97816 */ /* 0x040fe400000000b9 */
[----:B------:R-:W-:Y:S02]  /*0ef0*/  SHF.L.U32 R23, R172, 0x10, RZ ;  /* 0x00000010ac177819 */ /* 0x000fe400000006ff */
[----:B------:R-:W-:Y:S01]  /*0f00*/  SHF.L.U32 R20, R0, 0x10, RZ ;  /* 0x0000001000147819 */ /* 0x000fe200000006ff */
[----:B------:R-:W-:Y:S01]  /*0f10*/  FMUL.FTZ R0, R173, UR24 ;  /* 0x00000018ad007c20 */ /* 0x000fe20008410000 */
[----:B------:R-:W-:Y:S01]  /*0f20*/  FADD.FTZ R214, R214, -UR25 ;  /* 0x80000019d6d67e21 */ /* 0x000fe20008010000 */
[C---:B------:R-:W-:Y:S02]  /*0f30*/  PRMT R18, R174.reuse, 0x7632, R18 ;  /* 0x00007632ae127816 */ /* 0x040fe40000000012 */
[----:B------:R-:W-:Y:S01]  /*0f40*/  SHF.L.U32 R22, R174, 0x10, RZ ;  /* 0x00000010ae167819 */ /* 0x000fe200000006ff */
[----:B------:R-:W-:Y:S01]  /*0f50*/  FADD.FTZ R88, R88, R23 ;  /* 0x0000001758587221 */ /* 0x000fe20000010000 */
[----:B------:R-:W-:Y:S01]  /*0f60*/  SHF.L.U32 R195, R195, 0x10, RZ ;  /* 0x00000010c3c37819 */ /* 0x000fe200000006ff */
[-C--:B------:R-:W-:Y:S01]  /*0f70*/  FFMA.FTZ R120, R0, R23.reuse, R120 ;  /* 0x0000001700787223 */ /* 0x080fe20000010078 */
[----:B------:R-:W-:Y:S01]  /*0f80*/  SHF.L.U32 R174, R185, 0x10, RZ ;  /* 0x00000010b9ae7819 */ /* 0x000fe200000006ff */
[----:B------:R-:W-:Y:S01]  /*0f90*/  FMUL.FTZ R185, R218, R23 ;  /* 0x00000017dab97220 */ /* 0x000fe20000410000 */
[----:B------:R-:W-:Y:S01]  /*0fa0*/  FMUL.FTZ R23, R214, UR24 ;  /* 0x00000018d6177c20 */ /* 0x000fe20008410000 */
[----:B------:R-:W-:Y:S01]  /*0fb0*/  FADD.FTZ R212, R212, -UR25 ;  /* 0x80000019d4d47e21 */ /* 0x000fe20008010000 */
[----:B------:R-:W-:Y:S01]  /*0fc0*/  SHF.L.U32 R173, R180, 0x10, RZ ;  /* 0x00000010b4ad7819 */ /* 0x000fe200000006ff */
[----:B------:R-:W-:Y:S01]  /*0fd0*/  FMUL.FTZ R180, R215, UR24 ;  /* 0x00000018d7b47c20 */ /* 0x000fe20008410000 */
[----:B------:R-:W-:Y:S01]  /*0fe0*/  FADD.FTZ R195, R195, -UR25 ;  /* 0x80000019c3c37e21 */ /* 0x000fe20008010000 */
[----:B------:R-:W-:Y:S01]  /*0ff0*/  FADD.FTZ R84, R84, R22 ;  /* 0x0000001654547221 */ /* 0x000fe20000010000 */
[-C--:B------:R-:W-:Y:S01]  /*1000*/  FFMA.FTZ R116, R23, R22.reuse, R116 ;  /* 0x0000001617747223 */ /* 0x080fe20000010074 */
[----:B------:R-:W-:Y:S01]  /*1010*/  FMUL.FTZ R215, R252, R22 ;  /* 0x00000016fcd77220 */ /* 0x000fe20000410000 */
[----:B------:R-:W-:Y:S01]  /*1020*/  FMUL.FTZ R22, R212, UR24 ;  /* 0x00000018d4167c20 */ /* 0x000fe20008410000 */
[----:B------:R-:W-:Y:S01]  /*1030*/  PRMT R172, R175, 0x7632, R172 ;  /* 0x00007632afac7816 */ /* 0x000fe200000000ac */
[----:B------:R-:W-:Y:S01]  /*1040*/  FADD.FTZ R212, R21, -UR25 ;  /* 0x8000001915d47e21 */ /* 0x000fe20008010000 */
[----:B------:R-:W-:Y:S01]  /*1050*/  SHF.L.U32 R175, R175, 0x10, RZ ;  /* 0x00000010afaf7819 */ /* 0x000fe200000006ff */
[----:B------:R-:W-:Y:S01]  /*1060*/  FMUL.FTZ R21, R195, UR24 ;  /* 0x00000018c3157c20 */ /* 0x000fe20008410000 */
[----:B------:R-:W-:Y:S01]  /*1070*/  FADD.FTZ R90, R90, R213 ;  /* 0x000000d55a5a7221 */ /* 0x000fe20000010000 */
[-C--:B------:R-:W-:Y:S01]  /*1080*/  FFMA.FTZ R122, R180, R213.reuse, R122 ;  /* 0x000000d5b47a7223 */ /* 0x080fe2000001007a */
[----:B----4-:R-:W-:Y:S01]  /*1090*/  FMUL.FTZ R217, R216, R213 ;  /* 0x000000d5d8d97220 */ /* 0x010fe20000410000 */
[----:B------:R-:W-:Y:S01]  /*10a0*/  FADD.FTZ R89, R89, R174 ;  /* 0x000000ae59597221 */ /* 0x000fe20000010000 */
[-C--:B------:R-:W-:Y:S01]  /*10b0*/  FFMA.FTZ R121, R21, R174.reuse, R121 ;  /* 0x000000ae15797223 */ /* 0x080fe20000010079 */
[----:B------:R-:W-:Y:S01]  /*10c0*/  FMUL.FTZ R218, R249, R174 ;  /* 0x000000aef9da7220 */ /* 0x000fe20000410000 */
[----:B------:R-:W-:Y:S01]  /*10d0*/  FADD.FTZ R195, RZ, R185 ;  /* 0x000000b9ffc37221 */ /* 0x000fe20000010000 */
[----:B------:R-:W-:Y:S01]  /*10e0*/  FADD.FTZ R86, R86, R175 ;  /* 0x000000af56567221 */ /* 0x000fe20000010000 */
[-C--:B------:R-:W-:Y:S01]  /*10f0*/  FFMA.FTZ R118, R22, R175.reuse, R118 ;  /* 0x000000af16767223 */ /* 0x080fe20000010076 */
[----:B------:R-:W-:Y:S01]  /*1100*/  FMUL.FTZ R213, R251, R175 ;  /* 0x000000affbd57220 */ /* 0x000fe20000410000 */
[----:B------:R-:W-:Y:S01]  /*1110*/  FFMA.FTZ R174, R0, R185, RZ ;  /* 0x000000b900ae7223 */ /* 0x000fe200000100ff */
[----:B------:R-:W-:Y:S01]  /*1120*/  FADD.FTZ R175, R20, -UR25 ;  /* 0x8000001914af7e21 */ /* 0x000fe20008010000 */
[----:B------:R-:W-:Y:S01]  /*1130*/  FMUL.FTZ R20, R212, UR24 ;  /* 0x00000018d4147c20 */ /* 0x000fe20008410000 */
[----:B------:R-:W-:Y:S01]  /*1140*/  SHF.L.U32 R19, R19, 0x10, RZ ;  /* 0x0000001013137819 */ /* 0x000fe200000006ff */
[----:B------:R-:W-:Y:S01]  /*1150*/  FADD.FTZ R212, R195, R218 ;  /* 0x000000dac3d47221 */ /* 0x000fe20000010000 */
[----:B------:R-:W-:-:S03]  /*1160*/  FFMA.FTZ R195, R21, R218, R174 ;  /* 0x000000da15c37223 */ /* 0x000fc600000100ae */
        /* <DEDUP_REMOVED lines=8> */
[----:B------:R-:W-:Y:S01]  /*11f0*/  FMUL.FTZ R19, R175, UR24 ;  /* 0x00000018af137c20 */ /* 0x000fe20008410000 */
[----:B------:R-:W-:Y:S01]  /*1200*/  FADD.FTZ R173, R173, -UR25 ;  /* 0x80000019adad7e21 */ /* 0x000fe20008010000 */
[-C--:B------:R-:W-:Y:S01]  /*1210*/  FMUL.FTZ R214, R222, R18.reuse ;  /* 0x00000012ded67220 */ /* 0x080fe20000410000 */
[----:B------:R-:W-:Y:S01]  /*1220*/  FADD.FTZ R175, R174, R215 ;  /* 0x000000d7aeaf7221 */ /* 0x000fe20000010000 */
[----:B------:R-:W-:Y:S01]  /*1230*/  FFMA.FTZ R212, R23, R215, R212 ;  /* 0x000000d717d47223 */ /* 0x000fe200000100d4 */
[----:B------:R-:W-:Y:S01]  /*1240*/  FADD.FTZ R85, R85, R18 ;  /* 0x0000001255557221 */ /* 0x000fe20000010000 */
[----:B------:R-:W-:Y:S01]  /*1250*/  FFMA.FTZ R117, R19, R18, R117 ;  /* 0x0000001213757223 */ /* 0x000fe20000010075 */
[----:B------:R-:W-:Y:S01]  /*1260*/  SHF.L.U32 R172, R172, 0x10, RZ ;  /* 0x00000010acac7819 */ /* 0x000fe200000006ff */
[----:B------:R-:W-:Y:S01]  /*1270*/  FMUL.FTZ R18, R173, UR24 ;  /* 0x00000018ad127c20 */ /* 0x000fe20008410000 */
[----:B------:R-:W-:Y:S01]  /*1280*/  FADD.FTZ R174, R175, R214 ;  /* 0x000000d6afae7221 */ /* 0x000fe20000010000 */
[----:B------:R-:W-:-:S02]  /*1290*/  FFMA.FTZ R173, R19, R214, R212 ;  /* 0x000000d613ad7223 */ /* 0x000fc400000100d4 */
[-C--:B------:R-:W-:Y:S01]  /*12a0*/  FMUL.FTZ R212, R221, R172.reuse ;  /* 0x000000acddd47220 */ /* 0x080fe20000410000 */
[----:B------:R-:W-:Y:S01]  /*12b0*/  FADD.FTZ R219, R174, R213 ;  /* 0x000000d5aedb7221 */ /* 0x000fe20000010000 */
[----:B------:R-:W-:Y:S01]  /*12c0*/  FFMA.FTZ R173, R22, R213, R173 ;  /* 0x000000d516ad7223 */ /* 0x000fe200000100ad */
[----:B------:R-:W-:Y:S01]  /*12d0*/  FADD.FTZ R87, R87, R172 ;  /* 0x000000ac57577221 */ /* 0x000fe20000010000 */
[C---:B------:R-:W-:Y:S01]  /*12e0*/  FFMA.FTZ R119, R18.reuse, R172, R119 ;  /* 0x000000ac12777223 */ /* 0x040fe20000010077 */
[----:B------:R-:W-:Y:S01]  /*12f0*/  FADD.FTZ R219, R219, R212 ;  /* 0x000000d4dbdb7221 */ /* 0x000fe20000010000 */
[----:B------:R-:W-:-:S07]  /*1300*/  FFMA.FTZ R195, R18, R212, R173 ;  /* 0x000000d412c37223 */ /* 0x000fce00000100ad */
.L_x_3247:
[----:B------:R-:W-:Y:S05]  /*1310*/  BSYNC.RECONVERGENT B0 ;  /* 0x0000000000007941 */ /* 0x000fea0003800200 */
.L_x_3246:
        /* <DEDUP_REMOVED lines=9> */
[----:B------:R-:W-:-:S13]  /*13b0*/  ISETP.NE.AND.EX P0, PT, RZ, UR19, PT, P0 ;  /* 0x00000013ff007c0c */ /* 0x000fda000bf05300 */
[----:B0-----:R-:W0:Y:S02]  /*13c0*/  @P0 LDC.64 R10, c[0x0][0x438] ;  /* 0x00010e00ff0a0b82 */ /* 0x001e240000000a00 */
[----:B0-----:R-:W-:-:S05]  /*13d0*/  @P0 IMAD.WIDE.U32 R10, R220, 0x10, R10 ;  /* 0x00000010dc0a0825 */ /* 0x001fca00078e000a */
[----:B------:R3:W5:Y:S01]  /*13e0*/  @P0 LDG.E.128 R156, desc[UR14][R10.64] ;  /* 0x0000000e0a9c0981 */ /* 0x000762000c1e1d00 */
[----:B------:R-:W-:Y:S02]  /*13f0*/  IADD3 R220, PT, PT, R220, 0x80, RZ ;  /* 0x00000080dcdc7810 */ /* 0x000fe40007ffe0ff */
[----:B--2---:R-:W-:Y:S02]  /*1400*/  SHF.L.U32 R208, R12, 0x10, RZ ;  /* 0x000000100cd07819 */ /* 0x004fe400000006ff */
[C---:B------:R-:W-:Y:S02]  /*1410*/  PRMT R205, R13.reuse, 0x7632, R205 ;  /* 0x000076320dcd7816 */ /* 0x040fe400000000cd */
[----:B------:R-:W-:Y:S02]  /*1420*/  PRMT R17, R14, 0x7632, R17 ;  /* 0x000076320e117816 */ /* 0x000fe40000000011 */
[----:B------:R-:W-:Y:S02]  /*1430*/  SHF.L.U32 R13, R13, 0x10, RZ ;  /* 0x000000100d0d7819 */ /* 0x000fe400000006ff */
[----:B---3--:R-:W-:-:S02]  /*1440*/  PRMT R11, R173, 0x7632, R11 ;  /* 0x00007632ad0b7816 */ /* 0x008fc4000000000b */
[----:B------:R-:W-:Y:S01]  /*1450*/  SHF.L.U32 R206, R173, 0x10, RZ ;  /* 0x00000010adce7819 */ /* 0x000fe200000006ff */
[----:B------:R-:W-:Y:S01]  /*1460*/  FADD.FTZ R173, R208, -UR25 ;  /* 0x80000019d0ad7e21 */ /* 0x000fe20008010000 */
[----:B------:R-:W-:Y:S02]  /*1470*/  SHF.L.U32 R207, R14, 0x10, RZ ;  /* 0x000000100ecf7819 */ /* 0x000fe400000006ff */
[----:B------:R-:W-:Y:S02]  /*1480*/  PRMT R204, R12, 0x7632, R204 ;  /* 0x000076320ccc7816 */ /* 0x000fe400000000cc */
[C---:B------:R-:W-:Y:S02]  /*1490*/  PRMT R10, R174.reuse, 0x7632, R10 ;  /* 0x00007632ae0a7816 */ /* 0x040fe4000000000a */
[----:B------:R-:W-:Y:S02]  /*14a0*/  SHF.L.U32 R14, R174, 0x10, RZ ;  /* 0x00000010ae0e7819 */ /* 0x000fe400000006ff */
[----:B------:R-:W-:-:S02]  /*14b0*/  PRMT R12, R15, 0x7632, R12 ;  /* 0x000076320f0c7816 */ /* 0x000fc4000000000c */
[----:B------:R-:W-:Y:S02]  /*14c0*/  SHF.L.U32 R209, R15, 0x10, RZ ;  /* 0x000000100fd17819 */ /* 0x000fe400000006ff */
[C---:B------:R-:W-:Y:S02]  /*14d0*/  SHF.L.U32 R16, R172.reuse, 0x10, RZ ;  /* 0x00000010ac107819 */ /* 0x040fe400000006ff */
[----:B------:R-:W-:Y:S01]  /*14e0*/  SHF.L.U32 R174, R17, 0x10, RZ ;  /* 0x0000001011ae7819 */ /* 0x000fe200000006ff */
[----:B------:R-:W-:Y:S01]  /*14f0*/  FMUL.FTZ R17, R173, UR24 ;  /* 0x00000018ad117c20 */ /* 0x000fe20008410000 */
[----:B------:R-:W-:Y:S01]  /*1500*/  PRMT R15, R172, 0x7632, R15 ;  /* 0x00007632ac0f7816 */ /* 0x000fe2000000000f */
[----:B------:R-:W-:Y:S01]  /*1510*/  FADD.FTZ R208, R13, -UR25 ;  /* 0x800000190dd07e21 */ /* 0x000fe20008010000 */
[----:B------:R-:W-:Y:S01]  /*1520*/  FADD.FTZ R207, R207, -UR25 ;  /* 0x80000019cfcf7e21 */ /* 0x000fe20008010000 */
[----:B------:R-:W-:Y:S01]  /*1530*/  FADD.FTZ R80, R80, R16 ;  /* 0x0000001050507221 */ /* 0x000fe20000010000 */
[----:B------:R-:W-:Y:S01]  /*1540*/  SHF.L.U32 R173, R15, 0x10, RZ ;  /* 0x000000100fad7819 */ /* 0x000fe200000006ff */
[-C--:B------:R-:W-:Y:S01]  /*1550*/  FFMA.FTZ R112, R17, R16.reuse, R112 ;  /* 0x0000001011707223 */ /* 0x080fe20000010070 */
[----:B-----5:R-:W-:Y:S01]  /*1560*/  FMUL.FTZ R211, R244, R16 ;  /* 0x00000010f4d37220 */ /* 0x020fe20000410000 */
[----:B------:R-:W-:Y:S01]  /*1570*/  SHF.L.U32 R204, R204, 0x10, RZ ;  /* 0x00000010cccc7819 */ /* 0x000fe200000006ff */
[----:B------:R-:W-:Y:S01]  /*1580*/  FMUL.FTZ R16, R208, UR24 ;  /* 0x00000018d0107c20 */ /* 0x000fe20008410000 */
[----:B------:R-:W-:Y:S01]  /*1590*/  SHF.L.U32 R13, R205, 0x10, RZ ;  /* 0x00000010cd0d7819 */ /* 0x000fe200000006ff */
[----:B------:R-:W-:Y:S01]  /*15a0*/  FMUL.FTZ R15, R207, UR24 ;  /* 0x00000018cf0f7c20 */ /* 0x000fe20008410000 */
[----:B------:R-:W-:Y:S01]  /*15b0*/  FADD.FTZ R205, R209, -UR25 ;  /* 0x80000019d1cd7e21 */ /* 0x000fe20008010000 */
[C---:B------:R-:W-:Y:S01]  /*15c0*/  PRMT R172, R175.reuse, 0x7632, R172 ;  /* 0x00007632afac7816 */ /* 0x040fe200000000ac */
[----:B------:R-:W-:Y:S01]  /*15d0*/  FADD.FTZ R82, R82, R206 ;  /* 0x000000ce52527221 */ /* 0x000fe20000010000 */
[----:B------:R-:W-:Y:S01]  /*15e0*/  SHF.L.U32 R175, R175, 0x10, RZ ;  /* 0x00000010afaf7819 */ /* 0x000fe200000006ff */
[-C--:B------:R-:W-:Y:S01]  /*15f0*/  FFMA.FTZ R114, R16, R206.reuse, R114 ;  /* 0x000000ce10727223 */ /* 0x080fe20000010072 */
[----:B------:R-:W-:Y:S01]  /*1600*/  FMUL.FTZ R209, R246, R206 ;  /* 0x000000cef6d17220 */ /* 0x000fe20000410000 */
[----:B------:R-:W-:Y:S01]  /*1610*/  FADD.FTZ R76, R76, R14 ;  /* 0x0000000e4c4c7221 */ /* 0x000fe20000010000 */
[-C--:B------:R-:W-:Y:S01]  /*1620*/  FFMA.FTZ R108, R15, R14.reuse, R108 ;  /* 0x0000000e0f6c7223 */ /* 0x080fe2000001006c */
[----:B------:R-:W-:Y:S01]  /*1630*/  FMUL.FTZ R207, R240, R14 ;  /* 0x0000000ef0cf7220 */ /* 0x000fe20000410000 */
[----:B------:R-:W-:Y:S01]  /*1640*/  FMUL.FTZ R14, R205, UR24 ;  /* 0x00000018cd0e7c20 */ /* 0x000fe20008410000 */
[----:B------:R-:W-:Y:S01]  /*1650*/  FADD.FTZ R206, R204, -UR25 ;  /* 0x80000019ccce7e21 */ /* 0x000fe20008010000 */
[----:B------:R-:W-:Y:S01]  /*1660*/  SHF.L.U32 R12, R12, 0x10, RZ ;  /* 0x000000100c0c7819 */ /* 0x000fe200000006ff */
[----:B------:R-:W-:Y:S01]  /*1670*/  FADD.FTZ R204, R13, -UR25 ;  /* 0x800000190dcc7e21 */ /* 0x000fe20008010000 */
[----:B------:R-:W-:Y:S01]  /*1680*/  FADD.FTZ R78, R78, R175 ;  /* 0x000000af4e4e7221 */ /* 0x000fe20000010000 */
[-C--:B------:R-:W-:Y:S01]  /*1690*/  FFMA.FTZ R110, R14, R175.reuse, R110 ;  /* 0x000000af0e6e7223 */ /* 0x080fe2000001006e */
[----:B------:R-:W-:Y:S01]  /*16a0*/  FMUL.FTZ R205, R242, R175 ;  /* 0x000000aff2cd7220 */ /* 0x000fe20000410000 */
[----:B------:R-:W-:Y:S01]  /*16b0*/  FMUL.FTZ R13, R206, UR24 ;  /* 0x00000018ce0d7c20 */ /* 0x000fe20008410000 */
[----:B------:R-:W-:Y:S01]  /*16c0*/  FADD.FTZ R219, R219, R211 ;  /* 0x000000d3dbdb7221 */ /* 0x000fe20000010000 */
[----:B------:R-:W-:Y:S01]  /*16d0*/  FMUL.FTZ R210, R245, R173 ;  /* 0x000000adf5d27220 */ /* 0x000fe20000410000 */
[----:B------:R-:W-:Y:S01]  /*16e0*/  FADD.FTZ R175, R174, -UR25 ;  /* 0x80000019aeaf7e21 */ /* 0x000fe20008010000 */
[----:B------:R-:W-:Y:S01]  /*16f0*/  FFMA.FTZ R206, R17, R211, R195 ;  /* 0x000000d311ce7223 */ /* 0x000fe200000100c3 */
[----:B------:R-:W-:Y:S01]  /*1700*/  FADD.FTZ R174, R12, -UR25 ;  /* 0x800000190cae7e21 */ /* 0x000fe20008010000 */
[----:B------:R-:W-:Y:S01]  /*1710*/  SHF.L.U32 R11, R11, 0x10, RZ ;  /* 0x000000100b0b7819 */ /* 0x000fe200000006ff */
[----:B------:R-:W-:Y:S01]  /*1720*/  FMUL.FTZ R12, R204, UR24 ;  /* 0x00000018cc0c7c20 */ /* 0x000fe20008410000 */
[----:B------:R-:W-:Y:S01]  /*1730*/  FADD.FTZ R81, R81, R173 ;  /* 0x000000ad51517221 */ /* 0x000fe20000010000 */
[----:B------:R-:W-:Y:S01]  /*1740*/  FFMA.FTZ R113, R13, R173, R113 ;  /* 0x000000ad0d717223 */ /* 0x000fe20000010071 */
[----:B------:R-:W-:Y:S01]  /*1750*/  FADD.FTZ R204, R219, R210 ;  /* 0x000000d2dbcc7221 */ /* 0x000fe20000010000 */
[----:B------:R-:W-:Y:S01]  /*1760*/  FFMA.FTZ R173, R13, R210, R206 ;  /* 0x000000d20dad7223 */ /* 0x000fe200000100ce */
[----:B------:R-:W-:-:S02]  /*1770*/  FMUL.FTZ R208, R247, R11 ;  /* 0x0000000bf7d07220 */ /* 0x000fc40000410000 */
        /* <DEDUP_REMOVED lines=8> */
[-C--:B------:R-:W-:Y:S01]  /*1800*/  FMUL.FTZ R206, R241, R10.reuse ;  /* 0x0000000af1ce7220 */ /* 0x080fe20000410000 */
[----:B------:R-:W-:Y:S01]  /*1810*/  FADD.FTZ R173, R204, R207 ;  /* 0x000000cfccad7221 */ /* 0x000fe20000010000 */
[----:B------:R-:W-:Y:S01]  /*1820*/  FFMA.FTZ R222, R15, R207, R222 ;  /* 0x000000cf0fde7223 */ /* 0x000fe200000100de */
[----:B------:R-:W-:Y:S01]  /*1830*/  FADD.FTZ R77, R77, R10 ;  /* 0x0000000a4d4d7221 */ /* 0x000fe20000010000 */
[----:B------:R-:W-:Y:S01]  /*1840*/  FFMA.FTZ R109, R11, R10, R109 ;  /* 0x0000000a0b6d7223 */ /* 0x000fe2000001006d */
[----:B------:R-:W-:Y:S01]  /*1850*/  FMUL.FTZ R10, R174, UR24 ;  /* 0x00000018ae0a7c20 */ /* 0x000fe20008410000 */
[----:B------:R-:W-:Y:S01]  /*1860*/  SHF.L.U32 R172, R172, 0x10, RZ ;  /* 0x00000010acac7819 */ /* 0x000fe200000006ff */
[----:B------:R-:W-:Y:S01]  /*1870*/  FADD.FTZ R174, R173, R206 ;  /* 0x000000ceadae7221 */ /* 0x000fe20000010000 */
[----:B------:R-:W-:-:S03]  /*1880*/  FFMA.FTZ R173, R11, R206, R222 ;  /* 0x000000ce0bad7223 */ /* 0x000fc600000100de */
[-C--:B------:R-:W-:Y:S01]  /*1890*/  FMUL.FTZ R204, R243, R172.reuse ;  /* 0x000000acf3cc7220 */ /* 0x080fe20000410000 */
[----:B------:R-:W-:Y:S01]  /*18a0*/  FADD.FTZ R219, R174, R205 ;  /* 0x000000cdaedb7221 */ /* 0x000fe20000010000 */
[----:B------:R-:W-:Y:S01]  /*18b0*/  FFMA.FTZ R173, R14, R205, R173 ;  /* 0x000000cd0ead7223 */ /* 0x000fe200000100ad */
[----:B------:R-:W-:Y:S01]  /*18c0*/  FADD.FTZ R79, R79, R172 ;  /* 0x000000ac4f4f7221 */ /* 0x000fe20000010000 */
[C---:B------:R-:W-:Y:S01]  /*18d0*/  FFMA.FTZ R111, R10.reuse, R172, R111 ;  /* 0x000000ac0a6f7223 */ /* 0x040fe2000001006f */
[----:B------:R-:W-:Y:S01]  /*18e0*/  FADD.FTZ R219, R219, R204 ;  /* 0x000000ccdbdb7221 */ /* 0x000fe20000010000 */
[----:B------:R-:W-:-:S07]  /*18f0*/  FFMA.FTZ R195, R10, R204, R173 ;  /* 0x000000cc0ac37223 */ /* 0x000fce00000100ad */
.L_x_3249:
[----:B------:R-:W-:Y:S05]  /*1900*/  BSYNC.RECONVERGENT B0 ;  /* 0x0000000000007941 */ /* 0x000fea0003800200 */
.L_x_3248:
        /* <DEDUP_REMOVED lines=94> */
.L_x_3251:
[----:B------:R-:W-:Y:S05]  /*1ef0*/  BSYNC.RECONVERGENT B0 ;  /* 0x0000000000007941 */ /* 0x000fea0003800200 */
.L_x_3250:
        /* <DEDUP_REMOVED lines=13> */
[----:B--2---:R-:W-:Y:S02]  /*1fd0*/  SHF.L.U32 R193, R172, 0x10, RZ ;  /* 0x00000010acc17819 */ /* 0x004fe400000006ff */
[----:B------:R-:W-:Y:S02]  /*1fe0*/  SHF.L.U32 R191, R174, 0x10, RZ ;  /* 0x00000010aebf7819 */ /* 0x000fe400000006ff */
[----:B------:R-:W-:Y:S02]  /*1ff0*/  SHF.L.U32 R192, R173, 0x10, RZ ;  /* 0x00000010adc07819 */ /* 0x000fe400000006ff */
[----:B------:R-:W-:Y:S02]  /*2000*/  PRMT R187, R172, 0x7632, R187 ;  /* 0x00007632acbb7816 */ /* 0x000fe400000000bb */
[----:B0-----:R-:W-:Y:S02]  /*2010*/  PRMT R182, R175, 0x7632, R182 ;  /* 0x00007632afb67816 */ /* 0x001fe400000000b6 */
[----:B------:R-:W-:-:S02]  /*2020*/  PRMT R188, R173, 0x7632, R188 ;  /* 0x00007632adbc7816 */ /* 0x000fc400000000bc */
[----:B------:R-:W-:Y:S02]  /*2030*/  SHF.L.U32 R175, R175, 0x10, RZ ;  /* 0x00000010afaf7819 */ /* 0x000fe400000006ff */
[C---:B---3--:R-:W-:Y:S02]  /*2040*/  PRMT R172, R179.reuse, 0x7632, R172 ;  /* 0x00007632b3ac7816 */ /* 0x048fe400000000ac */
[----:B------:R-:W-:Y:S01]  /*2050*/  SHF.L.U32 R186, R179, 0x10, RZ ;  /* 0x00000010b3ba7819 */ /* 0x000fe200000006ff */
[----:B------:R-:W-:Y:S01]  /*2060*/  FADD.FTZ R179, R193, -UR25 ;  /* 0x80000019c1b37e21 */ /* 0x000fe20008010000 */
[----:B------:R-:W-:Y:S01]  /*2070*/  PRMT R184, R174, 0x7632, R184 ;  /* 0x00007632aeb87816 */ /* 0x000fe200000000b8 */
[----:B------:R-:W-:Y:S01]  /*2080*/  FADD.FTZ R191, R191, -UR25 ;  /* 0x80000019bfbf7e21 */ /* 0x000fe20008010000 */
[----:B------:R-:W-:Y:S01]  /*2090*/  PRMT R183, R176, 0x7632, R183 ;  /* 0x00007632b0b77816 */ /* 0x000fe200000000b7 */
[----:B------:R-:W-:Y:S01]  /*20a0*/  FADD.FTZ R192, R192, -UR25 ;  /* 0x80000019c0c07e21 */ /* 0x000fe20008010000 */
[----:B------:R-:W-:-:S02]  /*20b0*/  PRMT R174, R177, 0x7632, R174 ;  /* 0x00007632b1ae7816 */ /* 0x000fc400000000ae */
[----:B------:R-:W-:Y:S02]  /*20c0*/  SHF.L.U32 R189, R177, 0x10, RZ ;  /* 0x00000010b1bd7819 */ /* 0x000fe400000006ff */
[C---:B------:R-:W-:Y:S02]  /*20d0*/  PRMT R173, R178.reuse, 0x7632, R173 ;  /* 0x00007632b2ad7816 */ /* 0x040fe400000000ad */
[----:B------:R-:W-:Y:S01]  /*20e0*/  SHF.L.U32 R177, R178, 0x10, RZ ;  /* 0x00000010b2b17819 */ /* 0x000fe200000006ff */
[----:B------:R-:W-:Y:S01]  /*20f0*/  FMUL.FTZ R179, R179, UR24 ;  /* 0x00000018b3b37c20 */ /* 0x000fe20008410000 */
[----:B------:R-:W-:Y:S02]  /*2100*/  SHF.L.U32 R190, R176, 0x10, RZ ;  /* 0x00000010b0be7819 */ /* 0x000fe400000006ff */
[----:B------:R-:W-:Y:S01]  /*2110*/  SHF.L.U32 R178, R188, 0x10, RZ ;  /* 0x00000010bcb27819 */ /* 0x000fe200000006ff */
[----:B------:R-:W-:Y:S01]  /*2120*/  FADD.FTZ R188, R175, -UR25 ;  /* 0x80000019afbc7e21 */ /* 0x000fe20008010000 */
[----:B------:R-:W-:Y:S01]  /*2130*/  SHF.L.U32 R176, R183, 0x10, RZ ;  /* 0x00000010b7b07819 */ /* 0x000fe200000006ff */
[----:B------:R-:W-:Y:S01]  /*2140*/  FMUL.FTZ R183, R191, UR24 ;  /* 0x00000018bfb77c20 */ /* 0x000fe20008410000 */
[----:B------:R-:W-:Y:S01]  /*2150*/  SHF.L.U32 R175, R182, 0x10, RZ ;  /* 0x00000010b6af7819 */ /* 0x000fe200000006ff */
[----:B------:R-:W-:Y:S01]  /*2160*/  FMUL.FTZ R182, R192, UR24 ;  /* 0x00000018c0b67c20 */ /* 0x000fe20008410000 */
[----:B------:R-:W-:Y:S01]  /*2170*/  SHF.L.U32 R187, R187, 0x10, RZ ;  /* 0x00000010bbbb7819 */ /* 0x000fe200000006ff */
[----:B------:R-:W-:Y:S01]  /*2180*/  FADD.FTZ R64, R64, R190 ;  /* 0x000000be40407221 */ /* 0x000fe20000010000 */
[-C--:B------:R-:W-:Y:S01]  /*2190*/  FFMA.FTZ R96, R179, R190.reuse, R96 ;  /* 0x000000beb3607223 */ /* 0x080fe20000010060 */
[----:B-----5:R-:W-:Y:S01]  /*21a0*/  FMUL.FTZ R194, R228, R190 ;  /* 0x000000bee4c27220 */ /* 0x020fe20000410000 */
[----:B------:R-:W-:Y:S01]  /*21b0*/  FADD.FTZ R60, R60, R177 ;  /* 0x000000b13c3c7221 */ /* 0x000fe20000010000 */
[-C--:B------:R-:W-:Y:S01]  /*21c0*/  FFMA.FTZ R92, R183, R177.reuse, R92 ;  /* 0x000000b1b75c7223 */ /* 0x080fe2000001005c */
[----:B------:R-:W-:Y:S01]  /*21d0*/  FMUL.FTZ R190, R224, R177 ;  /* 0x000000b1e0be7220 */ /* 0x000fe20000410000 */
[----:B------:R-:W-:Y:S01]  /*21e0*/  FADD.FTZ R66, R66, R189 ;  /* 0x000000bd42427221 */ /* 0x000fe20000010000 */
[-C--:B------:R-:W-:Y:S01]  /*21f0*/  FFMA.FTZ R98, R182, R189.reuse, R98 ;  /* 0x000000bdb6627223 */ /* 0x080fe20000010062 */
[----:B------:R-:W-:Y:S01]  /*2200*/  FMUL.FTZ R192, R230, R189 ;  /* 0x000000bde6c07220 */ /* 0x000fe20000410000 */
[----:B------:R-:W-:Y:S01]  /*2210*/  FMUL.FTZ R177, R188, UR24 ;  /* 0x00000018bcb17c20 */ /* 0x000fe20008410000 */
[----:B------:R-:W-:Y:S01]  /*2220*/  SHF.L.U32 R184, R184, 0x10, RZ ;  /* 0x00000010b8b87819 */ /* 0x000fe200000006ff */
[----:B------:R-:W-:Y:S01]  /*2230*/  FADD.FTZ R189, R187, -UR25 ;  /* 0x80000019bbbd7e21 */ /* 0x000fe20008010000 */
[----:B------:R-:W-:Y:S01]  /*2240*/  FADD.FTZ R62, R62, R186 ;  /* 0x000000ba3e3e7221 */ /* 0x000fe20000010000 */
[-C--:B------:R-:W-:Y:S01]  /*2250*/  FFMA.FTZ R94, R177, R186.reuse, R94 ;  /* 0x000000bab15e7223 */ /* 0x080fe2000001005e */
[----:B------:R-:W-:Y:S01]  /*2260*/  FMUL.FTZ R188, R226, R186 ;  /* 0x000000bae2bc7220 */ /* 0x000fe20000410000 */
[----:B------:R-:W-:Y:S01]  /*2270*/  FADD.FTZ R187, R178, -UR25 ;  /* 0x80000019b2bb7e21 */ /* 0x000fe20008010000 */
[----:B------:R-:W-:Y:S01]  /*2280*/  FMUL.FTZ R186, R189, UR24 ;  /* 0x00000018bdba7c20 */ /* 0x000fe20008410000 */
[----:B------:R-:W-:Y:S01]  /*2290*/  FADD.FTZ R178, R184, -UR25 ;  /* 0x80000019b8b27e21 */ /* 0x000fe20008010000 */
[----:B------:R-:W-:Y:S01]  /*22a0*/  FADD.FTZ R184, R219, R194 ;  /* 0x000000c2dbb87221 */ /* 0x000fe20000010000 */
[----:B------:R-:W-:Y:S01]  /*22b0*/  FMUL.FTZ R193, R229, R176 ;  /* 0x000000b0e5c17220 */ /* 0x000fe20000410000 */
[----:B------:R-:W-:Y:S01]  /*22c0*/  FFMA.FTZ R195, R179, R194, R195 ;  /* 0x000000c2b3c37223 */ /* 0x000fe200000100c3 */
[----:B------:R-:W-:Y:S01]  /*22d0*/  SHF.L.U32 R174, R174, 0x10, RZ ;  /* 0x00000010aeae7819 */ /* 0x000fe200000006ff */
[----:B------:R-:W-:Y:S01]  /*22e0*/  FADD.FTZ R65, R65, R176 ;  /* 0x000000b041417221 */ /* 0x000fe20000010000 */
[----:B------:R-:W-:Y:S01]  /*22f0*/  FFMA.FTZ R97, R186, R176, R97 ;  /* 0x000000b0ba617223 */ /* 0x000fe20000010061 */
        /* <DEDUP_REMOVED lines=12> */
[----:B------:R-:W-:Y:S01]  /*23c0*/  FADD.FTZ R175, R175, -UR25 ;  /* 0x80000019afaf7e21 */ /* 0x000fe20008010000 */
        /* <DEDUP_REMOVED lines=8> */
[----:B------:R-:W-:-:S02]  /*2450*/  FFMA.FTZ R174, R178, R189, R173 ;  /* 0x000000bdb2ae7223 */ /* 0x000fc400000100ad */
[----:B------:R-:W-:Y:S01]  /*2460*/  FADD.FTZ R63, R63, R172 ;  /* 0x000000ac3f3f7221 */ /* 0x000fe20000010000 */
[-C--:B------:R-:W-:Y:S01]  /*2470*/  FFMA.FTZ R95, R184, R172.reuse, R95 ;  /* 0x000000acb85f7223 */ /* 0x080fe2000001005f */
[----:B------:R-:W-:Y:S01]  /*2480*/  FMUL.FTZ R187, R227, R172 ;  /* 0x000000ace3bb7220 */ /* 0x000fe20000410000 */
[----:B------:R-:W-:Y:S01]  /*2490*/  FADD.FTZ R172, R175, R188 ;  /* 0x000000bcafac7221 */ /* 0x000fe20000010000 */
[----:B------:R-:W-:-:S03]  /*24a0*/  FFMA.FTZ R195, R177, R188, R174 ;  /* 0x000000bcb1c37223 */ /* 0x000fc600000100ae */
[----:B------:R-:W-:Y:S01]  /*24b0*/  FADD.FTZ R219, R172, R187 ;  /* 0x000000bbacdb7221 */ /* 0x000fe20000010000 */
[----:B------:R-:W-:-:S07]  /*24c0*/  FFMA.FTZ R195, R184, R187, R195 ;  /* 0x000000bbb8c37223 */ /* 0x000fce00000100c3 */
.L_x_3253:
[----:B------:R-:W-:Y:S05]  /*24d0*/  BSYNC.RECONVERGENT B0 ;  /* 0x0000000000007941 */ /* 0x000fea0003800200 */
.L_x_3252:
[----:B------:R-:W0:Y:S01]  /*24e0*/  SHFL.DOWN PT, R172, R219, 0x10, 0x1f ;  /* 0x0a001f00dbac7f89 */ /* 0x000e2200000e0000 */
[----:B------:R-:W-:Y:S01]  /*24f0*/  LOP3.LUT P0, RZ, R250, 0x1f, RZ, 0xc0, !PT ;  /* 0x0000001ffaff7812 */ /* 0x000fe2000780c0ff */
[----:B------:R-:W-:Y:S01]  /*2500*/  BSSY.RECONVERGENT B0, `(.L_x_3254) ;  /* 0x000001d000007945 */ /* 0x000fe20003800200 */
[----:B0-----:R-:W-:Y:S02]  /*2510*/  FADD.FTZ R173, R172, R219 ;  /* 0x000000dbacad7221 */ /* 0x001fe40000010000 */
        /* <DEDUP_REMOVED lines=16> */
[----:B------:R-:W0:Y:S02]  /*2620*/  SHFL.DOWN PT, R252, R195, 0x1, 0x1f ;  /* 0x08201f00c3fc7f89 */ /* 0x000e2400000e0000 */
[----:B0-----:R-:W-:Y:S01]  /*2630*/  FADD.FTZ R173, R195, R252 ;  /* 0x000000fcc3ad7221 */ /* 0x001fe20000010000 */
        /* <DEDUP_REMOVED lines=9> */
.L_x_3255:
[----:B------:R-:W-:Y:S05]  /*26d0*/  BSYNC.RECONVERGENT B0 ;  /* 0x0000000000007941 */ /* 0x000fea0003800200 */
.L_x_3254:
        /* <DEDUP_REMOVED lines=23> */
[----:B------:R-:W-:Y:S02]  /*2850*/  FSEL R195, R174, RZ, !P5 ;  /* 0x000000ffaec37208 */ /* 0x000fe40006800000 */
[----:B------:R-:W-:Y:S01]  /*2860*/  R2UR UR4, R172 ;  /* 0x00000000ac0472ca */ /* 0x000fe200000e0000 */
[----:B------:R-:W-:-:S14]  /*2870*/  BRA.U UP1, `(.L_x_3257) ;  /* 0x0000002501a87547 */ /* 0x000fdc000b800000 */
        /* <DEDUP_REMOVED lines=8> */
[----:B------:R-:W-:-:S04]  /*2900*/  FFMA.FTZ R219, R22, UR4, R195 ;  /* 0x0000000416db7c23 */ /* 0x000fc800080100c3 */
[----:B------:R-:W-:-:S04]  /*2910*/  FADD.FTZ R219, R213, -R219 ;  /* 0x800000dbd5db7221 */ /* 0x000fc80000010000 */
[----:B------:R-:W-:-:S04]  /*2920*/  FMUL.FTZ R219, R219, UR24 ;  /* 0x00000018dbdb7c20 */ /* 0x000fc80008410000 */
[----:B------:R-:W-:Y:S01]  /*2930*/  FMUL.FTZ R220, R219, UR12 ;  /* 0x0000000cdbdc7c20 */ /* 0x000fe20008410000 */
[C---:B-----5:R-:W-:Y:S02]  /*2940*/  SHF.L.U32 R219, R175.reuse, 0x10, RZ ;  /* 0x00000010afdb7819 */ /* 0x060fe400000006ff */
[----:B------:R-:W-:-:S03]  /*2950*/  PRMT R175, R175, 0x7632, R175 ;  /* 0x00007632afaf7816 */ /* 0x000fc600000000af */
[----:B------:R-:W-:Y:S01]  /*2960*/  FFMA.FTZ R219, R220, R219, R54 ;  /* 0x000000dbdcdb7223 */ /* 0x000fe20000010036 */
[----:B------:R-:W-:Y:S01]  /*2970*/  FFMA.FTZ R54, R18, UR4, R195 ;  /* 0x0000000412367c23 */ /* 0x000fe200080100c3 */
[----:B------:R-:W-:-:S03]  /*2980*/  SHF.L.U32 R175, R175, 0x10, RZ ;  /* 0x00000010afaf7819 */ /* 0x000fc600000006ff */
[----:B------:R-:W-:-:S04]  /*2990*/  FADD.FTZ R54, R212, -R54 ;  /* 0x80000036d4367221 */ /* 0x000fc80000010000 */
[----:B------:R-:W-:-:S04]  /*29a0*/  FMUL.FTZ R54, R54, UR24 ;  /* 0x0000001836367c20 */ /* 0x000fc80008410000 */
[----:B------:R-:W-:-:S04]  /*29b0*/  FMUL.FTZ R54, R54, UR12 ;  /* 0x0000000c36367c20 */ /* 0x000fc80008410000 */
[----:B------:R-:W-:Y:S01]  /*29c0*/  FFMA.FTZ R175, R54, R175, R55 ;  /* 0x000000af36af7223 */ /* 0x000fe20000010037 */
[----:B------:R-:W-:Y:S01]  /*29d0*/  FMUL.FTZ R55, R150, R220 ;  /* 0x000000dc96377220 */ /* 0x000fe20000410000 */
[----:B------:R-:W-:Y:S01]  /*29e0*/  FMUL.FTZ R54, R151, R54 ;  /* 0x0000003697367220 */ /* 0x000fe20000410000 */
[C---:B------:R-:W-:Y:S02]  /*29f0*/  SHF.L.U32 R220, R174.reuse, 0x10, RZ ;  /* 0x00000010aedc7819 */ /* 0x040fe400000006ff */
[----:B------:R-:W-:Y:S02]  /*2a00*/  PRMT R174, R174, 0x7632, R174 ;  /* 0x00007632aeae7816 */ /* 0x000fe400000000ae */
[----:B------:R-:W-:Y:S01]  /*2a10*/  F2FP.BF16.F32.PACK_AB R55, R54, R55 ;  /* 0x000000373637723e */ /* 0x000fe200000010ff */
[----:B------:R-:W-:Y:S01]  /*2a20*/  FFMA.FTZ R54, R23, UR4, R195 ;  /* 0x0000000417367c23 */ /* 0x000fe200080100c3 */
[----:B------:R-:W-:-:S03]  /*2a30*/  SHF.L.U32 R174, R174, 0x10, RZ ;  /* 0x00000010aeae7819 */ /* 0x000fc600000006ff */
[----:B------:R-:W-:-:S04]  /*2a40*/  FADD.FTZ R54, R215, -R54 ;  /* 0x80000036d7367221 */ /* 0x000fc80000010000 */
[----:B------:R-:W-:-:S04]  /*2a50*/  FMUL.FTZ R54, R54, UR24 ;  /* 0x0000001836367c20 */ /* 0x000fc80008410000 */
[----:B------:R-:W-:-:S04]  /*2a60*/  FMUL.FTZ R54, R54, UR12 ;  /* 0x0000000c36367c20 */ /* 0x000fc80008410000 */
[----:B------:R-:W-:Y:S01]  /*2a70*/  FFMA.FTZ R220, R54, R220, R52 ;  /* 0x000000dc36dc7223 */ /* 0x000fe20000010034 */
[----:B------:R-:W-:Y:S01]  /*2a80*/  FFMA.FTZ R52, R19, UR4, R195 ;  /* 0x0000000413347c23 */ /* 0x000fe200080100c3 */
[----:B------:R-:W-:-:S03]  /*2a90*/  FMUL.FTZ R54, R148, R54 ;  /* 0x0000003694367220 */ /* 0x000fc60000410000 */
[----:B------:R-:W-:-:S04]  /*2aa0*/  FADD.FTZ R52, R214, -R52 ;  /* 0x80000034d6347221 */ /* 0x000fc80000010000 */
[----:B------:R-:W-:-:S04]  /*2ab0*/  FMUL.FTZ R52, R52, UR24 ;  /* 0x0000001834347c20 */ /* 0x000fc80008410000 */
[----:B------:R-:W-:-:S04]  /*2ac0*/  FMUL.FTZ R52, R52, UR12 ;  /* 0x0000000c34347c20 */ /* 0x000fc80008410000 */
[----:B------:R-:W-:Y:S01]  /*2ad0*/  FFMA.FTZ R174, R52, R174, R53 ;  /* 0x000000ae34ae7223 */ /* 0x000fe20000010035 */
        /* <DEDUP_REMOVED lines=32> */
[----:B------:R-:W-:-:S05]  /*2ce0*/  FMUL.FTZ R56, R153, R56 ;  /* 0x0000003899387220 */ /* 0x000fca0000410000 */
[----:B------:R-:W-:Y:S01]  /*2cf0*/  F2FP.BF16.F32.PACK_AB R52, R56, R52 ;  /* 0x000000343834723e */ /* 0x000fe200000010ff */
[----:B------:R-:W-:Y:S06]  /*2d00*/  BRA `(.L_x_3261) ;  /* 0x0000000400107947 */ /* 0x000fec0003800000 */
.L_x_3260:
[--C-:B------:R-:W-:Y:S01]  /*2d10*/  FFMA.FTZ R168, R22, UR4, R195.reuse ;  /* 0x0000000416a87c23 */ /* 0x100fe200080100c3 */
[----:B------:R-:W-:Y:S01]  /*2d20*/  FFMA.FTZ R169, R18, UR4, R195 ;  /* 0x0000000412a97c23 */ /* 0x000fe200080100c3 */
[----:B-----5:R-:W-:Y:S02]  /*2d30*/  PRMT R170, R175, 0x7632, R170 ;  /* 0x00007632afaa7816 */ /* 0x020fe400000000aa */
[----:B------:R-:W-:Y:S01]  /*2d40*/  FADD.FTZ R168, R213, -R168 ;  /* 0x800000a8d5a87221 */ /* 0x000fe20000010000 */
[----:B------:R-:W-:Y:S02]  /*2d50*/  SHF.L.U32 R175, R175, 0x10, RZ ;  /* 0x00000010afaf7819 */ /* 0x000fe400000006ff */
[----:B------:R-:W-:Y:S01]  /*2d60*/  SHF.L.U32 R170, R170, 0x10, RZ ;  /* 0x00000010aaaa7819 */ /* 0x000fe200000006ff */
[----:B------:R-:W-:Y:S01]  /*2d70*/  FMUL.FTZ R171, R168, UR24 ;  /* 0x00000018a8ab7c20 */ /* 0x000fe20008410000 */
[----:B------:R-:W-:-:S03]  /*2d80*/  FADD.FTZ R168, R212, -R169 ;  /* 0x800000a9d4a87221 */ /* 0x000fc60000010000 */
[----:B------:R-:W-:Y:S01]  /*2d90*/  FMUL.FTZ R169, R171, UR12 ;  /* 0x0000000caba97c20 */ /* 0x000fe20008410000 */
[----:B------:R-:W-:-:S03]  /*2da0*/  FMUL.FTZ R168, R168, UR24 ;  /* 0x00000018a8a87c20 */ /* 0x000fc60008410000 */
[----:B------:R-:W-:Y:S01]  /*2db0*/  FFMA.FTZ R219, R169, R175, R54 ;  /* 0x000000afa9db7223 */ /* 0x000fe20000010036 */
[C---:B------:R-:W-:Y:S01]  /*2dc0*/  FMUL.FTZ R54, R168.reuse, UR12 ;  /* 0x0000000ca8367c20 */ /* 0x040fe20008410000 */
[----:B------:R-:W-:Y:S01]  /*2dd0*/  F2FP.BF16.F32.PACK_AB R171, R168, R171 ;  /* 0x000000aba8ab723e */ /* 0x000fe200000010ff */
[----:B------:R-:W-:Y:S02]  /*2de0*/  FFMA.FTZ R168, R23, UR4, R195 ;  /* 0x0000000417a87c23 */ /* 0x000fe400080100c3 */
[----:B------:R-:W-:Y:S01]  /*2df0*/  FFMA.FTZ R175, R54, R170, R55 ;  /* 0x000000aa36af7223 */ /* 0x000fe20000010037 */
[----:B------:R-:W-:Y:S01]  /*2e00*/  FMUL.FTZ R55, R150, R169 ;  /* 0x000000a996377220 */ /* 0x000fe20000410000 */
[----:B------:R-:W-:Y:S01]  /*2e10*/  FADD.FTZ R168, R215, -R168 ;  /* 0x800000a8d7a87221 */ /* 0x000fe20000010000 */
[----:B------:R-:W-:Y:S01]  /*2e20*/  FMUL.FTZ R54, R151, R54 ;  /* 0x0000003697367220 */ /* 0x000fe20000410000 */
[----:B------:R-:W-:Y:S02]  /*2e30*/  SHF.L.U32 R169, R174, 0x10, RZ ;  /* 0x00000010aea97819 */ /* 0x000fe400000006ff */
[----:B------:R-:W-:Y:S01]  /*2e40*/  FMUL.FTZ R170, R168, UR24 ;  /* 0x00000018a8aa7c20 */ /* 0x000fe20008410000 */
[----:B------:R-:W-:-:S02]  /*2e50*/  PRMT R174, R174, 0x7632, R174 ;  /* 0x00007632aeae7816 */ /* 0x000fc400000000ae */
[----:B------:R-:W-:Y:S01]  /*2e60*/  F2FP.BF16.F32.PACK_AB R55, R54, R55 ;  /* 0x000000373637723e */ /* 0x000fe200000010ff */
[----:B------:R-:W-:Y:S01]  /*2e70*/  FMUL.FTZ R54, R170, UR12 ;  /* 0x0000000caa367c20 */ /* 0x000fe20008410000 */
[----:B------:R-:W-:-:S03]  /*2e80*/  SHF.L.U32 R174, R174, 0x10, RZ ;  /* 0x00000010aeae7819 */ /* 0x000fc600000006ff */
[----:B------:R-:W-:Y:S01]  /*2e90*/  FFMA.FTZ R220, R54, R169, R52 ;  /* 0x000000a936dc7223 */ /* 0x000fe20000010034 */
[----:B------:R-:W-:-:S04]  /*2ea0*/  FFMA.FTZ R169, R19, UR4, R195 ;  /* 0x0000000413a97c23 */ /* 0x000fc800080100c3 */
[----:B------:R-:W-:Y:S01]  /*2eb0*/  FADD.FTZ R52, R214, -R169 ;  /* 0x800000a9d6347221 */ /* 0x000fe20000010000 */
[----:B------:R-:W-:-:S03]  /*2ec0*/  FFMA.FTZ R169, R20, UR4, R195 ;  /* 0x0000000414a97c23 */ /* 0x000fc600080100c3 */
[----:B------:R-:W-:Y:S01]  /*2ed0*/  FMUL.FTZ R168, R52, UR24 ;  /* 0x0000001834a87c20 */ /* 0x000fe20008410000 */
[----:B------:R-:W-:-:S03]  /*2ee0*/  FADD.FTZ R169, R216, -R169 ;  /* 0x800000a9d8a97221 */ /* 0x000fc60000010000 */
[C---:B------:R-:W-:Y:S01]  /*2ef0*/  FMUL.FTZ R52, R168.reuse, UR12 ;  /* 0x0000000ca8347c20 */ /* 0x040fe20008410000 */
[----:B------:R-:W-:Y:S01]  /*2f00*/  F2FP.BF16.F32.PACK_AB R170, R168, R170 ;  /* 0x000000aaa8aa723e */ /* 0x000fe200000010ff */
[----:B------:R-:W-:Y:S01]  /*2f10*/  FMUL.FTZ R168, R148, R54 ;  /* 0x0000003694a87220 */ /* 0x000fe20000410000 */
[----:B------:R-:W-:Y:S01]  /*2f20*/  FMUL.FTZ R169, R169, UR24 ;  /* 0x00000018a9a97c20 */ /* 0x000fe20008410000 */
[----:B------:R-:W-:Y:S01]  /*2f30*/  FFMA.FTZ R174, R52, R174, R53 ;  /* 0x000000ae34ae7223 */ /* 0x000fe20000010035 */
[----:B------:R-:W-:Y:S01]  /*2f40*/  FFMA.FTZ R53, R180, UR4, R195 ;  /* 0x00000004b4357c23 */ /* 0x000fe200080100c3 */
[----:B------:R-:W-:-:S03]  /*2f50*/  FMUL.FTZ R54, R149, R52 ;  /* 0x0000003495367220 */ /* 0x000fc60000410000 */
[----:B------:R-:W-:Y:S02]  /*2f60*/  FADD.FTZ R52, R217, -R53 ;  /* 0x80000035d9347221 */ /* 0x000fe40000010000 */
[----:B------:R-:W-:Y:S02]  /*2f70*/  F2FP.BF16.F32.PACK_AB R54, R54, R168 ;  /* 0x000000a83636723e */ /* 0x000fe400000010ff */
[----:B------:R-:W-:Y:S01]  /*2f80*/  FMUL.FTZ R52, R52, UR24 ;  /* 0x0000001834347c20 */ /* 0x000fe20008410000 */
[----:B------:R-:W-:-:S03]  /*2f90*/  SHF.L.U32 R168, R173, 0x10, RZ ;  /* 0x00000010ada87819 */ /* 0x000fc600000006ff */
[----:B------:R-:W-:-:S04]  /*2fa0*/  FMUL.FTZ R53, R52, UR12 ;  /* 0x0000000c34357c20 */ /* 0x000fc80008410000 */
[----:B------:R-:W-:Y:S01]  /*2fb0*/  FFMA.FTZ R58, R53, R168, R58 ;  /* 0x000000a8353a7223 */ /* 0x000fe2000001003a */
[----:B------:R-:W-:Y:S01]  /*2fc0*/  PRMT R168, R173, 0x7632, R168 ;  /* 0x00007632ada87816 */ /* 0x000fe200000000a8 */
[----:B------:R-:W-:-:S03]  /*2fd0*/  FMUL.FTZ R53, R154, R53 ;  /* 0x000000359a357220 */ /* 0x000fc60000410000 */
[----:B------:R-:W-:Y:S01]  /*2fe0*/  SHF.L.U32 R173, R168, 0x10, RZ ;  /* 0x00000010a8ad7819 */ /* 0x000fe200000006ff */
[C---:B------:R-:W-:Y:S01]  /*2ff0*/  FMUL.FTZ R168, R169.reuse, UR12 ;  /* 0x0000000ca9a87c20 */ /* 0x040fe20008410000 */
[----:B------:R-:W-:Y:S01]  /*3000*/  F2FP.BF16.F32.PACK_AB R169, R169, R52 ;  /* 0x00000034a9a9723e */ /* 0x000fe200000010ff */
[----:B------:R-:W-:Y:S02]  /*3010*/  FFMA.FTZ R52, R0, UR4, R195 ;  /* 0x0000000400347c23 */ /* 0x000fe400080100c3 */
[----:B------:R-:W-:Y:S01]  /*3020*/  FFMA.FTZ R59, R168, R173, R59 ;  /* 0x000000ada83b7223 */ /* 0x000fe2000001003b */
[----:B------:R-:W-:Y:S01]  /*3030*/  FMUL.FTZ R168, R155, R168 ;  /* 0x000000a89ba87220 */ /* 0x000fe20000410000 */
[----:B------:R-:W-:Y:S01]  /*3040*/  FADD.FTZ R52, R185, -R52 ;  /* 0x80000034b9347221 */ /* 0x000fe20000010000 */
[C---:B------:R-:W-:Y:S02]  /*3050*/  SHF.L.U32 R173, R172.reuse, 0x10, RZ ;  /* 0x00000010acad7819 */ /* 0x040fe400000006ff */
[----:B------:R-:W-:-:S02]  /*3060*/  PRMT R172, R172, 0x7632, R172 ;  /* 0x00007632acac7816 */ /* 0x000fc400000000ac */
[----:B------:R-:W-:Y:S01]  /*3070*/  F2FP.BF16.F32.PACK_AB R53, R168, R53 ;  /* 0x00000035a835723e */ /* 0x000fe200000010ff */
[----:B------:R-:W-:Y:S01]  /*3080*/  FMUL.FTZ R168, R52, UR24 ;  /* 0x0000001834a87c20 */ /* 0x000fe20008410000 */
[----:B------:R-:W-:-:S03]  /*3090*/  SHF.L.U32 R172, R172, 0x10, RZ ;  /* 0x00000010acac7819 */ /* 0x000fc600000006ff */
[----:B------:R-:W-:-:S04]  /*30a0*/  FMUL.FTZ R52, R168, UR12 ;  /* 0x0000000ca8347c20 */ /* 0x000fc80008410000 */
[----:B------:R-:W-:Y:S01]  /*30b0*/  FFMA.FTZ R173, R52, R173, R56 ;  /* 0x000000ad34ad7223 */ /* 0x000fe20000010038 */
[----:B------:R-:W-:Y:S01]  /*30c0*/  FFMA.FTZ R56, R21, UR4, R195 ;  /* 0x0000000415387c23 */ /* 0x000fe200080100c3 */
[----:B------:R-:W-:-:S03]  /*30d0*/  FMUL.FTZ R52, R152, R52 ;  /* 0x0000003498347220 */ /* 0x000fc60000410000 */
[----:B------:R-:W-:-:S04]  /*30e0*/  FADD.FTZ R56, R218, -R56 ;  /* 0x80000038da387221 */ /* 0x000fc80000010000 */
[----:B------:R-:W-:-:S04]  /*30f0*/  FMUL.FTZ R56, R56, UR24 ;  /* 0x0000001838387c20 */ /* 0x000fc80008410000 */
[C---:B------:R-:W-:Y:S01]  /*3100*/  FMUL.FTZ R221, R56.reuse, UR12 ;  /* 0x0000000c38dd7c20 */ /* 0x040fe20008410000 */
[----:B------:R-:W-:-:S03]  /*3110*/  F2FP.BF16.F32.PACK_AB R168, R56, R168 ;  /* 0x000000a838a8723e */ /* 0x000fc600000010ff */
[----:B------:R-:W-:Y:S01]  /*3120*/  FFMA.FTZ R172, R221, R172, R57 ;  /* 0x000000acddac7223 */ /* 0x000fe20000010039 */
[----:B------:R-:W-:-:S05]  /*3130*/  FMUL.FTZ R57, R153, R221 ;  /* 0x000000dd99397220 */ /* 0x000fca0000410000 */
[----:B------:R-:W-:-:S07]  /*3140*/  F2FP.BF16.F32.PACK_AB R52, R57, R52 ;  /* 0x000000343934723e */ /* 0x000fce00000010ff */
.L_x_3261:
[----:B------:R-:W0:Y:S02]  /*3150*/  @P0 LDC.64 R56, c[0x0][0x478] ;  /* 0x00011e00ff380b82 */ /* 0x000e240000000a00 */
[----:B0-----:R-:W-:-:S05]  /*3160*/  @P0 IMAD.WIDE.U32 R56, R181, 0x10, R56 ;  /* 0x00000010b5380825 */ /* 0x001fca00078e0038 */
[----:B------:R0:W-:Y:S02]  /*3170*/  @P0 STG.E.128 desc[UR14][R56.64], R168 ;  /* 0x000000a838000986 */ /* 0x0001e4000c101d0e */
[----:B0-----:R-:W0:Y:S02]  /*3180*/  LDC.64 R56, c[0x0][0x468] ;  /* 0x00011a00ff387b82 */ /* 0x001e240000000a00 */
        /* <DEDUP_REMOVED lines=9> */
.L_x_3259:
[----:B------:R-:W-:Y:S05]  /*3220*/  BSYNC.RECONVERGENT B1 ;  /* 0x0000000000017941 */ /* 0x000fea0003800200 */
.L_x_3258:
        /* <DEDUP_REMOVED lines=75> */
[----:B------:R-:W-:Y:S01]  /*36e0*/  F2FP.BF16.F32.PACK_AB R44, R49, R44 ;  /* 0x0000002c312c723e */ /* 0x000fe200000010ff */
[----:B------:R-:W-:Y:S06]  /*36f0*/  BRA `(.L_x_3265) ;  /* 0x0000000400007947 */ /* 0x000fec0003800000 */
.L_x_3264:
        /* <DEDUP_REMOVED lines=63> */
[----:B------:R-:W-:-:S07]  /*3af0*/  F2FP.BF16.F32.PACK_AB R44, R48, R44 ;  /* 0x0000002c302c723e */ /* 0x000fce00000010ff */
.L_x_3265:
        /* <DEDUP_REMOVED lines=13> */
.L_x_3263:
[----:B------:R-:W-:Y:S05]  /*3bd0*/  BSYNC.RECONVERGENT B1 ;  /* 0x0000000000017941 */ /* 0x000fea0003800200 */
.L_x_3262:
        /* <DEDUP_REMOVED lines=77> */
.L_x_3268:
        /* <DEDUP_REMOVED lines=64> */
.L_x_3269:
        /* <DEDUP_REMOVED lines=13> */
.L_x_3267:
[----:B------:R-:W-:Y:S05]  /*4580*/  BSYNC.RECONVERGENT B1 ;  /* 0x0000000000017941 */ /* 0x000fea0003800200 */
.L_x_3266:
[----:B------:R-:W-:Y:S05]  /*4590*/  @!P1 BRA `(.L_x_3270) ;  /* 0x00000034008c9947 */ /* 0x000fea0003800000 */
[----:B------:R-:W0:Y:S02]  /*45a0*/  LDC.64 R172, c[0x0][0x390] ;  /* 0x0000e400ffac7b82 */ /* 0x000e240000000a00 */
[----:B0-----:R-:W-:-:S06]  /*45b0*/  IMAD.WIDE.U32 R172, R181, 0x10, R172 ;  /* 0x00000010b5ac7825 */ /* 0x001fcc00078e00ac */
[----:B------:R-:W5:Y:S01]  /*45c0*/  LDG.E.128 R172, desc[UR14][R172.64] ;  /* 0x0000000eacac7981 */ /* 0x000f62000c1e1d00 */
[----:B------:R-:W-:-:S04]  /*45d0*/  ISETP.NE.U32.AND P0, PT, RZ, UR20, PT ;  /* 0x00000014ff007c0c */ /* 0x000fc8000bf05070 */
[----:B------:R-:W-:-:S13]  /*45e0*/  ISETP.NE.AND.EX P0, PT, RZ, UR21, PT, P0 ;  /* 0x00000015ff007c0c */ /* 0x000fda000bf05300 */
[----:B------:R-:W-:Y:S05]  /*45f0*/  @!P0 BRA `(.L_x_3271) ;  /* 0x0000000400148947 */ /* 0x000fea0003800000 */
[----:B------:R-:W-:-:S04]  /*4600*/  FFMA.FTZ R168, R184, UR4, R195 ;  /* 0x00000004b8a87c23 */ /* 0x000fc800080100c3 */
[----:B------:R-:W-:-:S04]  /*4610*/  FADD.FTZ R168, R187, -R168 ;  /* 0x800000a8bba87221 */ /* 0x000fc80000010000 */
[----:B------:R-:W-:Y:S01]  /*4620*/  FMUL.FTZ R169, R168, UR24 ;  /* 0x00000018a8a97c20 */ /* 0x000fe20008410000 */
[C---:B-----5:R-:W-:Y:S02]  /*4630*/  PRMT R168, R175.reuse, 0x7632, R168 ;  /* 0x00007632afa87816 */ /* 0x060fe400000000a8 */
[----:B------:R-:W-:Y:S02]  /*4640*/  SHF.L.U32 R175, R175, 0x10, RZ ;  /* 0x00000010afaf7819 */ /* 0x000fe400000006ff */
[----:B------:R-:W-:Y:S01]  /*4650*/  SHF.L.U32 R219, R168, 0x10, RZ ;  /* 0x00000010a8db7819 */ /* 0x000fe200000006ff */
[----:B------:R-:W-:-:S04]  /*4660*/  FMUL.FTZ R168, R169, UR12 ;  /* 0x0000000ca9a87c20 */ /* 0x000fc80008410000 */
[----:B------:R-:W-:Y:S01]  /*4670*/  FFMA.FTZ R219, R168, R219, R31 ;  /* 0x000000dba8db7223 */ /* 0x000fe2000001001f */
[----:B------:R-:W-:Y:S01]  /*4680*/  FFMA.FTZ R31, R177, UR4, R195 ;  /* 0x00000004b11f7c23 */ /* 0x000fe200080100c3 */
[----:B------:R-:W-:-:S03]  /*4690*/  FMUL.FTZ R168, R127, R168 ;  /* 0x000000a87fa87220 */ /* 0x000fc60000410000 */
[----:B------:R-:W-:-:S04]  /*46a0*/  FADD.FTZ R31, R188, -R31 ;  /* 0x8000001fbc1f7221 */ /* 0x000fc80000010000 */
[----:B------:R-:W-:-:S04]  /*46b0*/  FMUL.FTZ R171, R31, UR24 ;  /* 0x000000181fab7c20 */ /* 0x000fc80008410000 */
[----:B------:R-:W-:Y:S01]  /*46c0*/  FMUL.FTZ R31, R171, UR12 ;  /* 0x0000000cab1f7c20 */ /* 0x000fe20008410000 */
[----:B------:R-:W-:Y:S01]  /*46d0*/  F2FP.BF16.F32.PACK_AB R171, R169, R171 ;  /* 0x000000aba9ab723e */ /* 0x000fe200000010ff */
[----:B------:R-:W-:Y:S02]  /*46e0*/  FFMA.FTZ R169, R183, UR4, R195 ;  /* 0x00000004b7a97c23 */ /* 0x000fe400080100c3 */
[----:B------:R-:W-:Y:S01]  /*46f0*/  FFMA.FTZ R175, R31, R175, R30 ;  /* 0x000000af1faf7223 */ /* 0x000fe2000001001e */
[----:B------:R-:W-:Y:S01]  /*4700*/  FMUL.FTZ R31, R126, R31 ;  /* 0x0000001f7e1f7220 */ /* 0x000fe20000410000 */
[----:B------:R-:W-:-:S04]  /*4710*/  FADD.FTZ R169, R190, -R169 ;  /* 0x800000a9bea97221 */ /* 0x000fc80000010000 */
[----:B------:R-:W-:Y:S01]  /*4720*/  FMUL.FTZ R170, R169, UR24 ;  /* 0x00000018a9aa7c20 */ /* 0x000fe20008410000 */
[C---:B------:R-:W-:Y:S02]  /*4730*/  SHF.L.U32 R169, R174.reuse, 0x10, RZ ;  /* 0x00000010aea97819 */ /* 0x040fe400000006ff */
[----:B------:R-:W-:Y:S01]  /*4740*/  PRMT R174, R174, 0x7632, R174 ;  /* 0x00007632aeae7816 */ /* 0x000fe200000000ae */
[----:B------:R-:W-:Y:S01]  /*4750*/  FMUL.FTZ R30, R170, UR12 ;  /* 0x0000000caa1e7c20 */ /* 0x000fe20008410000 */
[----:B------:R-:W-:Y:S02]  /*4760*/  F2FP.BF16.F32.PACK_AB R31, R168, R31 ;  /* 0x0000001fa81f723e */ /* 0x000fe400000010ff */
[----:B------:R-:W-:Y:S01]  /*4770*/  SHF.L.U32 R174, R174, 0x10, RZ ;  /* 0x00000010aeae7819 */ /* 0x000fe200000006ff */
[----:B------:R-:W-:Y:S01]  /*4780*/  FFMA.FTZ R220, R30, R169, R28 ;  /* 0x000000a91edc7223 */ /* 0x000fe2000001001c */
[--C-:B------:R-:W-:Y:S01]  /*4790*/  FFMA.FTZ R28, R178, UR4, R195.reuse ;  /* 0x00000004b21c7c23 */ /* 0x100fe200080100c3 */
[----:B------:R-:W-:Y:S01]  /*47a0*/  FMUL.FTZ R30, R124, R30 ;  /* 0x0000001e7c1e7220 */ /* 0x000fe20000410000 */
[----:B------:R-:W-:-:S02]  /*47b0*/  FFMA.FTZ R169, R176, UR4, R195 ;  /* 0x00000004b0a97c23 */ /* 0x000fc400080100c3 */
[----:B------:R-:W-:Y:S02]  /*47c0*/  FADD.FTZ R28, R189, -R28 ;  /* 0x8000001cbd1c7221 */ /* 0x000fe40000010000 */
[----:B------:R-:W-:Y:S02]  /*47d0*/  FADD.FTZ R169, R191, -R169 ;  /* 0x800000a9bfa97221 */ /* 0x000fe40000010000 */
[----:B------:R-:W-:Y:S02]  /*47e0*/  FMUL.FTZ R28, R28, UR24 ;  /* 0x000000181c1c7c20 */ /* 0x000fe40008410000 */
[----:B------:R-:W-:Y:S02]  /*47f0*/  FMUL.FTZ R169, R169, UR24 ;  /* 0x00000018a9a97c20 */ /* 0x000fe40008410000 */
[C---:B------:R-:W-:Y:S01]  /*4800*/  FMUL.FTZ R168, R28.reuse, UR12 ;  /* 0x0000000c1ca87c20 */ /* 0x040fe20008410000 */
[----:B------:R-:W-:-:S03]  /*4810*/  F2FP.BF16.F32.PACK_AB R170, R28, R170 ;  /* 0x000000aa1caa723e */ /* 0x000fc600000010ff */
        /* <DEDUP_REMOVED lines=13> */
[----:B------:R-:W-:-:S03]  /*48f0*/  F2FP.BF16.F32.PACK_AB R169, R169, R28 ;  /* 0x0000001ca9a9723e */ /* 0x000fc600000010ff */
[----:B------:R-:W-:Y:S01]  /*4900*/  FFMA.FTZ R35, R168, R173, R35 ;  /* 0x000000ada8237223 */ /* 0x000fe20000010023 */
[----:B------:R-:W-:Y:S01]  /*4910*/  FMUL.FTZ R168, R131, R168 ;  /* 0x000000a883a87220 */ /* 0x000fe20000410000 */
[----:B------:R-:W-:-:S04]  /*4920*/  FFMA.FTZ R173, R179, UR4, R195 ;  /* 0x00000004b3ad7c23 */ /* 0x000fc800080100c3 */
[----:B------:R-:W-:Y:S01]  /*4930*/  F2FP.BF16.F32.PACK_AB R29, R168, R29 ;  /* 0x0000001da81d723e */ /* 0x000fe200000010ff */
[----:B------:R-:W-:Y:S01]  /*4940*/  FADD.FTZ R168, R194, -R173 ;  /* 0x800000adc2a87221 */ /* 0x000fe20000010000 */
[C---:B------:R-:W-:Y:S02]  /*4950*/  SHF.L.U32 R173, R172.reuse, 0x10, RZ ;  /* 0x00000010acad7819 */ /* 0x040fe400000006ff */
[----:B------:R-:W-:Y:S01]  /*4960*/  PRMT R172, R172, 0x7632, R172 ;  /* 0x00007632acac7816 */ /* 0x000fe200000000ac */
[----:B------:R-:W-:-:S03]  /*4970*/  FMUL.FTZ R168, R168, UR24 ;  /* 0x00000018a8a87c20 */ /* 0x000fc60008410000 */
[----:B------:R-:W-:Y:S01]  /*4980*/  SHF.L.U32 R172, R172, 0x10, RZ ;  /* 0x00000010acac7819 */ /* 0x000fe200000006ff */
        /* <DEDUP_REMOVED lines=12> */
.L_x_3271:
[----:B------:R-:W-:-:S04]  /*4a50*/  FFMA.FTZ R219, R184, UR4, R195 ;  /* 0x00000004b8db7c23 */ /* 0x000fc800080100c3 */
[----:B------:R-:W-:-:S04]  /*4a60*/  FADD.FTZ R219, R187, -R219 ;  /* 0x800000dbbbdb7221 */ /* 0x000fc80000010000 */
[----:B------:R-:W-:Y:S01]  /*4a70*/  FMUL.FTZ R220, R219, UR24 ;  /* 0x00000018dbdc7c20 */ /* 0x000fe20008410000 */
[C---:B-----5:R-:W-:Y:S02]  /*4a80*/  PRMT R219, R175.reuse, 0x7632, R219 ;  /* 0x00007632afdb7816 */ /* 0x060fe400000000db */
[----:B------:R-:W-:Y:S01]  /*4a90*/  SHF.L.U32 R175, R175, 0x10, RZ ;  /* 0x00000010afaf7819 */ /* 0x000fe200000006ff */
[----:B------:R-:W-:Y:S01]  /*4aa0*/  FMUL.FTZ R220, R220, UR12 ;  /* 0x0000000cdcdc7c20 */ /* 0x000fe20008410000 */
[----:B------:R-:W-:-:S05]  /*4ab0*/  SHF.L.U32 R219, R219, 0x10, RZ ;  /* 0x00000010dbdb7819 */ /* 0x000fca00000006ff */
[----:B------:R-:W-:Y:S01]  /*4ac0*/  FFMA.FTZ R219, R220, R219, R31 ;  /* 0x000000dbdcdb7223 */ /* 0x000fe2000001001f */
[----:B------:R-:W-:Y:S01]  /*4ad0*/  FFMA.FTZ R31, R177, UR4, R195 ;  /* 0x00000004b11f7c23 */ /* 0x000fe200080100c3 */
[----:B------:R-:W-:-:S03]  /*4ae0*/  FMUL.FTZ R220, R127, R220 ;  /* 0x000000dc7fdc7220 */ /* 0x000fc60000410000 */
[----:B------:R-:W-:-:S04]  /*4af0*/  FADD.FTZ R31, R188, -R31 ;  /* 0x8000001fbc1f7221 */ /* 0x000fc80000010000 */
[----:B------:R-:W-:-:S04]  /*4b00*/  FMUL.FTZ R31, R31, UR24 ;  /* 0x000000181f1f7c20 */ /* 0x000fc80008410000 */
[----:B------:R-:W-:-:S04]  /*4b10*/  FMUL.FTZ R31, R31, UR12 ;  /* 0x0000000c1f1f7c20 */ /* 0x000fc80008410000 */
[----:B------:R-:W-:Y:S01]  /*4b20*/  FFMA.FTZ R175, R31, R175, R30 ;  /* 0x000000af1faf7223 */ /* 0x000fe2000001001e */
[----:B------:R-:W-:Y:S01]  /*4b30*/  FFMA.FTZ R30, R183, UR4, R195 ;  /* 0x00000004b71e7c23 */ /* 0x000fe200080100c3 */
[----:B------:R-:W-:-:S03]  /*4b40*/  FMUL.FTZ R31, R126, R31 ;  /* 0x0000001f7e1f7220 */ /* 0x000fc60000410000 */
[----:B------:R-:W-:Y:S02]  /*4b50*/  FADD.FTZ R30, R190, -R30 ;  /* 0x8000001ebe1e7221 */ /* 0x000fe40000010000 */
[----:B------:R-:W-:Y:S02]  /*4b60*/  F2FP.BF16.F32.PACK_AB R31, R220, R31 ;  /* 0x0000001fdc1f723e */ /* 0x000fe400000010ff */
[----:B------:R-:W-:Y:S01]  /*4b70*/  FMUL.FTZ R30, R30, UR24 ;  /* 0x000000181e1e7c20 */ /* 0x000fe20008410000 */
[C---:B------:R-:W-:Y:S02]  /*4b80*/  SHF.L.U32 R220, R174.reuse, 0x10, RZ ;  /* 0x00000010aedc7819 */ /* 0x040fe400000006ff */
[----:B------:R-:W-:Y:S01]  /*4b90*/  PRMT R174, R174, 0x7632, R174 ;  /* 0x00007632aeae7816 */ /* 0x000fe200000000ae */
[----:B------:R-:W-:-:S03]  /*4ba0*/  FMUL.FTZ R30, R30, UR12 ;  /* 0x0000000c1e1e7c20 */ /* 0x000fc60008410000 */
[----:B------:R-:W-:Y:S01]  /*4bb0*/  SHF.L.U32 R174, R174, 0x10, RZ ;  /* 0x00000010aeae7819 */ /* 0x000fe200000006ff */
        /* <DEDUP_REMOVED lines=41> */
.L_x_3272:
[----:B------:R-:W0:Y:S02]  /*4e50*/  @P0 LDC.64 R32, c[0x0][0x478] ;  /* 0x00011e00ff200b82 */ /* 0x000e240000000a00 */
[----:B0-----:R-:W-:-:S05]  /*4e60*/  @P0 IMAD.WIDE.U32 R32, R181, 0x10, R32 ;  /* 0x00000010b5200825 */ /* 0x001fca00078e0020 */
[----:B------:R0:W-:Y:S02]  /*4e70*/  @P0 STG.E.128 desc[UR14][R32.64], R168 ;  /* 0x000000a820000986 */ /* 0x0001e4000c101d0e */
[----:B0-----:R-:W0:Y:S02]  /*4e80*/  LDC.64 R32, c[0x0][0x468] ;  /* 0x00011a00ff207b82 */ /* 0x001e240000000a00 */
[----:B0-----:R-:W-:-:S05]  /*4e90*/  IMAD.WIDE.U32 R32, R181, 0x10, R32 ;  /* 0x00000010b5207825 */ /* 0x001fca00078e0020 */
[----:B------:R0:W-:Y:S02]  /*4ea0*/  STG.E.128 desc[UR14][R32.64], R28 ;  /* 0x0000001c20007986 */ /* 0x0001e4000c101d0e */
[----:B0-----:R-:W-:Y:S02]  /*4eb0*/  MOV R32, R173 ;  /* 0x000000ad00207202 */ /* 0x001fe40000000f00 */
[----:B------:R-:W-:Y:S02]  /*4ec0*/  MOV R33, R172 ;  /* 0x000000ac00217202 */ /* 0x000fe40000000f00 */
[----:B------:R-:W-:Y:S02]  /*4ed0*/  MOV R28, R220 ;  /* 0x000000dc001c7202 */ /* 0x000fe40000000f00 */
[----:B------:R-:W-:Y:S02]  /*4ee0*/  MOV R29, R174 ;  /* 0x000000ae001d7202 */ /* 0x000fe40000000f00 */
[----:B------:R-:W-:-:S02]  /*4ef0*/  MOV R30, R175 ;  /* 0x000000af001e7202 */ /* 0x000fc40000000f00 */
[----:B------:R-:W-:Y:S01]  /*4f00*/  MOV R31, R219 ;  /* 0x000000db001f7202 */ /* 0x000fe20000000f00 */
[----:B------:R-:W-:Y:S06]  /*4f10*/  BRA `(.L_x_3270) ;  /* 0x0000002c002c7947 */ /* 0x000fec0003800000 */
.L_x_3257:
        /* <DEDUP_REMOVED lines=8> */
[--C-:B------:R-:W-:Y:S01]  /*4fa0*/  FFMA.FTZ R219, R0, UR4, R195.reuse ;  /* 0x0000000400db7c23 */ /* 0x100fe200080100c3 */
[----:B-----5:R-:W-:Y:S01]  /*4fb0*/  SHF.L.U32 R220, R24, 0x10, RZ ;  /* 0x0000001018dc7819 */ /* 0x020fe200000006ff */
[----:B------:R-:W-:Y:S02]  /*4fc0*/  FFMA.FTZ R249, R18, UR4, R195 ;  /* 0x0000000412f97c23 */ /* 0x000fe400080100c3 */
[----:B------:R-:W-:Y:S02]  /*4fd0*/  FADD.FTZ R219, R185, -R219 ;  /* 0x800000dbb9db7221 */ /* 0x000fe40000010000 */
[----:B------:R-:W-:Y:S02]  /*4fe0*/  FADD.FTZ R249, R212, -R249 ;  /* 0x800000f9d4f97221 */ /* 0x000fe40000010000 */
[----:B------:R-:W-:-:S04]  /*4ff0*/  FFMA.FTZ R219, R219, UR24, R220 ;  /* 0x00000018dbdb7c23 */ /* 0x000fc800080100dc */
[----:B------:R-:W-:Y:S01]  /*5000*/  FMUL.FTZ R222, R219, UR12 ;  /* 0x0000000cdbde7c20 */ /* 0x000fe20008410000 */
[----:B------:R-:W-:Y:S02]  /*5010*/  SHF.L.U32 R219, R172, 0x10, RZ ;  /* 0x00000010acdb7819 */ /* 0x000fe400000006ff */
[----:B------:R-:W-:-:S03]  /*5020*/  PRMT R172, R24, 0x7632, R172 ;  /* 0x0000763218ac7816 */ /* 0x000fc600000000ac */
[----:B------:R-:W-:Y:S01]  /*5030*/  FFMA.FTZ R221, R222, R219, R56 ;  /* 0x000000dbdedd7223 */ /* 0x000fe20000010038 */
[----:B------:R-:W-:Y:S01]  /*5040*/  FFMA.FTZ R56, R21, UR4, R195 ;  /* 0x0000000415387c23 */ /* 0x000fe200080100c3 */
[----:B------:R-:W-:Y:S01]  /*5050*/  SHF.L.U32 R219, R172, 0x10, RZ ;  /* 0x00000010acdb7819 */ /* 0x000fe200000006ff */
[----:B------:R-:W-:Y:S01]  /*5060*/  FMUL.FTZ R222, R152, R222 ;  /* 0x000000de98de7220 */ /* 0x000fe20000410000 */
[----:B------:R-:W-:Y:S01]  /*5070*/  PRMT R172, R172, 0x7632, R172 ;  /* 0x00007632acac7816 */ /* 0x000fe200000000ac */
[----:B------:R-:W-:-:S03]  /*5080*/  FADD.FTZ R56, R218, -R56 ;  /* 0x80000038da387221 */ /* 0x000fc60000010000 */
[----:B------:R-:W-:Y:S01]  /*5090*/  SHF.L.U32 R172, R172, 0x10, RZ ;  /* 0x00000010acac7819 */ /* 0x000fe200000006ff */
[----:B------:R-:W-:Y:S01]  /*50a0*/  FFMA.FTZ R56, R56, UR24, R219 ;  /* 0x0000001838387c23 */ /* 0x000fe200080100db */
[----:B------:R-:W-:-:S03]  /*50b0*/  SHF.L.U32 R219, R25, 0x10, RZ ;  /* 0x0000001019db7819 */ /* 0x000fc600000006ff */
[----:B------:R-:W-:-:S04]  /*50c0*/  FMUL.FTZ R56, R56, UR12 ;  /* 0x0000000c38387c20 */ /* 0x000fc80008410000 */
[----:B------:R-:W-:Y:S01]  /*50d0*/  FFMA.FTZ R172, R56, R172, R57 ;  /* 0x000000ac38ac7223 */ /* 0x000fe20000010039 */
[----:B------:R-:W-:Y:S01]  /*50e0*/  FFMA.FTZ R57, R180, UR4, R195 ;  /* 0x00000004b4397c23 */ /* 0x000fe200080100c3 */
[----:B------:R-:W-:-:S03]  /*50f0*/  FMUL.FTZ R56, R153, R56 ;  /* 0x0000003899387220 */ /* 0x000fc60000410000 */
[----:B------:R-:W-:-:S04]  /*5100*/  FADD.FTZ R57, R217, -R57 ;  /* 0x80000039d9397221 */ /* 0x000fc80000010000 */
[----:B------:R-:W-:Y:S01]  /*5110*/  FFMA.FTZ R57, R57, UR24, R219 ;  /* 0x0000001839397c23 */ /* 0x000fe200080100db */
[----:B------:R-:W-:Y:S02]  /*5120*/  SHF.L.U32 R219, R173, 0x10, RZ ;  /* 0x00000010addb7819 */ /* 0x000fe400000006ff */
[----:B------:R-:W-:Y:S01]  /*5130*/  PRMT R173, R25, 0x7632, R173 ;  /* 0x0000763219ad7816 */ /* 0x000fe200000000ad */
[----:B------:R-:W-:-:S03]  /*5140*/  FMUL.FTZ R57, R57, UR12 ;  /* 0x0000000c39397c20 */ /* 0x000fc60008410000 */
[----:B------:R-:W-:Y:S01]  /*5150*/  SHF.L.U32 R220, R173, 0x10, RZ ;  /* 0x00000010addc7819 */ /* 0x000fe200000006ff */
[----:B------:R-:W-:Y:S01]  /*5160*/  FFMA.FTZ R58, R57, R219, R58 ;  /* 0x000000db393a7223 */ /* 0x000fe2000001003a */
[----:B------:R-:W-:Y:S01]  /*5170*/  FFMA.FTZ R219, R20, UR4, R195 ;  /* 0x0000000414db7c23 */ /* 0x000fe200080100c3 */
[----:B------:R-:W-:-:S03]  /*5180*/  PRMT R173, R173, 0x7632, R173 ;  /* 0x00007632adad7816 */ /* 0x000fc600000000ad */
[----:B------:R-:W-:-:S04]  /*5190*/  FADD.FTZ R219, R216, -R219 ;  /* 0x800000dbd8db7221 */ /* 0x000fc80000010000 */
[----:B------:R-:W-:Y:S01]  /*51a0*/  FFMA.FTZ R219, R219, UR24, R220 ;  /* 0x00000018dbdb7c23 */ /* 0x000fe200080100dc */
[----:B------:R-:W-:-:S03]  /*51b0*/  SHF.L.U32 R220, R173, 0x10, RZ ;  /* 0x00000010addc7819 */ /* 0x000fc600000006ff */
[----:B------:R-:W-:Y:S01]  /*51c0*/  FMUL.FTZ R173, R219, UR12 ;  /* 0x0000000cdbad7c20 */ /* 0x000fe20008410000 */
[----:B------:R-:W-:-:S03]  /*51d0*/  FFMA.FTZ R219, R23, UR4, R195 ;  /* 0x0000000417db7c23 */ /* 0x000fc600080100c3 */
[----:B------:R-:W-:Y:S01]  /*51e0*/  FFMA.FTZ R59, R173, R220, R59 ;  /* 0x000000dcad3b7223 */ /* 0x000fe2000001003b */
[----:B------:R-:W-:Y:S01]  /*51f0*/  SHF.L.U32 R220, R26, 0x10, RZ ;  /* 0x000000101adc7819 */ /* 0x000fe200000006ff */
[----:B------:R-:W-:-:S04]  /*5200*/  FADD.FTZ R219, R215, -R219 ;  /* 0x800000dbd7db7221 */ /* 0x000fc80000010000 */
[----:B------:R-:W-:-:S04]  /*5210*/  FFMA.FTZ R219, R219, UR24, R220 ;  /* 0x00000018dbdb7c23 */ /* 0x000fc800080100dc */
[----:B------:R-:W-:Y:S01]  /*5220*/  FMUL.FTZ R223, R219, UR12 ;  /* 0x0000000cdbdf7c20 */ /* 0x000fe20008410000 */
[C---:B------:R-:W-:Y:S02]  /*5230*/  SHF.L.U32 R219, R174.reuse, 0x10, RZ ;  /* 0x00000010aedb7819 */ /* 0x040fe400000006ff */
[----:B------:R-:W-:-:S03]  /*5240*/  PRMT R174, R174, 0x7632, R174 ;  /* 0x00007632aeae7816 */ /* 0x000fc600000000ae */
[--C-:B------:R-:W-:Y:S01]  /*5250*/  FFMA.FTZ R220, R223, R219, R52.reuse ;  /* 0x000000dbdfdc7223 */ /* 0x100fe20000010034 */
[----:B------:R-:W-:Y:S01]  /*5260*/  PRMT R52, R26, 0x7632, R52 ;  /* 0x000076321a347816 */ /* 0x000fe20000000034 */
[----:B------:R-:W-:Y:S01]  /*5270*/  FFMA.FTZ R219, R19, UR4, R195 ;  /* 0x0000000413db7c23 */ /* 0x000fe200080100c3 */
[----:B------:R-:W-:Y:S02]  /*5280*/  SHF.L.U32 R174, R174, 0x10, RZ ;  /* 0x00000010aeae7819 */ /* 0x000fe400000006ff */
[----:B------:R-:W-:Y:S01]  /*5290*/  SHF.L.U32 R52, R52, 0x10, RZ ;  /* 0x0000001034347819 */ /* 0x000fe200000006ff */
[----:B------:R-:W-:-:S04]  /*52a0*/  FADD.FTZ R219, R214, -R219 ;  /* 0x800000dbd6db7221 */ /* 0x000fc80000010000 */
        /* <DEDUP_REMOVED lines=8> */
[C---:B------:R-:W-:Y:S02]  /*5330*/  SHF.L.U32 R219, R175.reuse, 0x10, RZ ;  /* 0x00000010afdb7819 */ /* 0x040fe400000006ff */
[----:B------:R-:W-:Y:S01]  /*5340*/  PRMT R175, R175, 0x7632, R175 ;  /* 0x00007632afaf7816 */ /* 0x000fe200000000af */
[----:B------:R-:W-:-:S03]  /*5350*/  FMUL.FTZ R53, R53, UR12 ;  /* 0x0000000c35357c20 */ /* 0x000fc60008410000 */
[----:B------:R-:W-:Y:S01]  /*5360*/  SHF.L.U32 R175, R175, 0x10, RZ ;  /* 0x00000010afaf7819 */ /* 0x000fe200000006ff */
[--C-:B------:R-:W-:Y:S01]  /*5370*/  FFMA.FTZ R219, R53, R219, R54.reuse ;  /* 0x000000db35db7223 */ /* 0x100fe20000010036 */
[----:B------:R-:W-:-:S04]  /*5380*/  PRMT R54, R27, 0x7632, R54 ;  /* 0x000076321b367816 */ /* 0x000fc80000000036 */
[----:B------:R-:W-:-:S05]  /*5390*/  SHF.L.U32 R54, R54, 0x10, RZ ;  /* 0x0000001036367819 */ /* 0x000fca00000006ff */
[----:B------:R-:W-:-:S04]  /*53a0*/  FFMA.FTZ R54, R249, UR24, R54 ;  /* 0x00000018f9367c23 */ /* 0x000fc80008010036 */
[----:B------:R-:W-:-:S04]  /*53b0*/  FMUL.FTZ R54, R54, UR12 ;  /* 0x0000000c36367c20 */ /* 0x000fc80008410000 */
[----:B------:R-:W-:Y:S01]  /*53c0*/  FFMA.FTZ R175, R54, R175, R55 ;  /* 0x000000af36af7223 */ /* 0x000fe20000010037 */
[----:B------:R-:W-:Y:S01]  /*53d0*/  FMUL.FTZ R55, R150, R53 ;  /* 0x0000003596377220 */ /* 0x000fe20000410000 */
[----:B------:R-:W-:Y:S01]  /*53e0*/  FMUL.FTZ R54, R151, R54 ;  /* 0x0000003697367220 */ /* 0x000fe20000410000 */
[----:B------:R-:W-:Y:S01]  /*53f0*/  FMUL.FTZ R53, R154, R57 ;  /* 0x000000399a357220 */ /* 0x000fe20000410000 */
[----:B------:R-:W-:-:S03]  /*5400*/  FMUL.FTZ R57, R155, R173 ;  /* 0x000000ad9b397220 */ /* 0x000fc60000410000 */
[----:B------:R-:W-:Y:S01]  /*5410*/  F2FP.BF16.F32.PACK_AB R55, R54, R55 ;  /* 0x000000373637723e */ /* 0x000fe200000010ff */
[----:B------:R-:W-:Y:S01]  /*5420*/  FMUL.FTZ R54, R148, R223 ;  /* 0x000000df94367220 */ /* 0x000fe20000410000 */
[----:B------:R-:W-:-:S04]  /*5430*/  F2FP.BF16.F32.PACK_AB R53, R57, R53 ;  /* 0x000000353935723e */ /* 0x000fc800000010ff */
[----:B------:R-:W-:Y:S02]  /*5440*/  F2FP.BF16.F32.PACK_AB R54, R52, R54 ;  /* 0x000000363436723e */ /* 0x000fe400000010ff */
[----:B------:R-:W-:Y:S01]  /*5450*/  F2FP.BF16.F32.PACK_AB R52, R56, R222 ;  /* 0x000000de3834723e */ /* 0x000fe200000010ff */
[----:B------:R-:W-:Y:S06]  /*5460*/  BRA `(.L_x_3276) ;  /* 0x0000000400407947 */ /* 0x000fec0003800000 */
.L_x_3275:
[--C-:B------:R-:W-:Y:S01]  /*5470*/  FFMA.FTZ R168, R22, UR4, R195.reuse ;  /* 0x0000000416a87c23 */ /* 0x100fe200080100c3 */
[----:B-----5:R-:W-:Y:S01]  /*5480*/  SHF.L.U32 R171, R27, 0x10, RZ ;  /* 0x000000101bab7819 */ /* 0x020fe200000006ff */
[----:B------:R-:W-:Y:S01]  /*5490*/  FFMA.FTZ R169, R18, UR4, R195 ;  /* 0x0000000412a97c23 */ /* 0x000fe200080100c3 */
[----:B------:R-:W-:Y:S01]  /*54a0*/  SHF.L.U32 R219, R175, 0x10, RZ ;  /* 0x00000010afdb7819 */ /* 0x000fe200000006ff */
[----:B------:R-:W-:Y:S01]  /*54b0*/  FADD.FTZ R168, R213, -R168 ;  /* 0x800000a8d5a87221 */ /* 0x000fe20000010000 */
[----:B------:R-:W-:Y:S01]  /*54c0*/  PRMT R175, R175, 0x7632, R175 ;  /* 0x00007632afaf7816 */ /* 0x000fe200000000af */
[----:B------:R-:W-:Y:S02]  /*54d0*/  FADD.FTZ R169, R212, -R169 ;  /* 0x800000a9d4a97221 */ /* 0x000fe40000010000 */
[----:B------:R-:W-:Y:S01]  /*54e0*/  FFMA.FTZ R171, R168, UR24, R171 ;  /* 0x00000018a8ab7c23 */ /* 0x000fe200080100ab */
[----:B------:R-:W-:-:S03]  /*54f0*/  SHF.L.U32 R170, R175, 0x10, RZ ;  /* 0x00000010afaa7819 */ /* 0x000fc600000006ff */
[----:B------:R-:W-:-:S04]  /*5500*/  FMUL.FTZ R168, R171, UR12 ;  /* 0x0000000caba87c20 */ /* 0x000fc80008410000 */
[--C-:B------:R-:W-:Y:S01]  /*5510*/  FFMA.FTZ R219, R168, R219, R54.reuse ;  /* 0x000000dba8db7223 */ /* 0x100fe20000010036 */
[----:B------:R-:W-:-:S04]  /*5520*/  PRMT R54, R27, 0x7632, R54 ;  /* 0x000076321b367816 */ /* 0x000fc80000000036 */
[----:B------:R-:W-:-:S05]  /*5530*/  SHF.L.U32 R54, R54, 0x10, RZ ;  /* 0x0000001036367819 */ /* 0x000fca00000006ff */
[----:B------:R-:W-:-:S04]  /*5540*/  FFMA.FTZ R54, R169, UR24, R54 ;  /* 0x00000018a9367c23 */ /* 0x000fc80008010036 */
[C---:B------:R-:W-:Y:S01]  /*5550*/  FMUL.FTZ R169, R54.reuse, UR12 ;  /* 0x0000000c36a97c20 */ /* 0x040fe20008410000 */
[----:B------:R-:W-:-:S03]  /*5560*/  F2FP.BF16.F32.PACK_AB R171, R54, R171 ;  /* 0x000000ab36ab723e */ /* 0x000fc600000010ff */
[----:B------:R-:W-:Y:S01]  /*5570*/  FFMA.FTZ R175, R169, R170, R55 ;  /* 0x000000aaa9af7223 */ /* 0x000fe20000010037 */
[----:B------:R-:W-:Y:S01]  /*5580*/  FFMA.FTZ R170, R23, UR4, R195 ;  /* 0x0000000417aa7c23 */ /* 0x000fe200080100c3 */
[----:B------:R-:W-:Y:S01]  /*5590*/  FMUL.FTZ R55, R150, R168 ;  /* 0x000000a896377220 */ /* 0x000fe20000410000 */
[----:B------:R-:W-:Y:S01]  /*55a0*/  SHF.L.U32 R168, R26, 0x10, RZ ;  /* 0x000000101aa87819 */ /* 0x000fe200000006ff */
[----:B------:R-:W-:Y:S01]  /*55b0*/  FMUL.FTZ R169, R151, R169 ;  /* 0x000000a997a97220 */ /* 0x000fe20000410000 */
[----:B------:R-:W-:-:S04]  /*55c0*/  FADD.FTZ R170, R215, -R170 ;  /* 0x800000aad7aa7221 */ /* 0x000fc80000010000 */
[--C-:B------:R-:W-:Y:S01]  /*55d0*/  FFMA.FTZ R170, R170, UR24, R168.reuse ;  /* 0x00000018aaaa7c23 */ /* 0x100fe200080100a8 */
[----:B------:R-:W-:Y:S02]  /*55e0*/  F2FP.BF16.F32.PACK_AB R55, R169, R55 ;  /* 0x00000037a937723e */ /* 0x000fe400000010ff */
[----:B------:R-:W-:Y:S01]  /*55f0*/  SHF.L.U32 R169, R174, 0x10, RZ ;  /* 0x00000010aea97819 */ /* 0x000fe200000006ff */
[----:B------:R-:W-:Y:S01]  /*5600*/  FMUL.FTZ R54, R170, UR12 ;  /* 0x0000000caa367c20 */ /* 0x000fe20008410000 */
[----:B------:R-:W-:Y:S02]  /*5610*/  PRMT R168, R26, 0x7632, R168 ;  /* 0x000076321aa87816 */ /* 0x000fe400000000a8 */
[----:B------:R-:W-:Y:S01]  /*5620*/  PRMT R174, R174, 0x7632, R174 ;  /* 0x00007632aeae7816 */ /* 0x000fe200000000ae */
[----:B------:R-:W-:Y:S01]  /*5630*/  FFMA.FTZ R220, R54, R169, R52 ;  /* 0x000000a936dc7223 */ /* 0x000fe20000010034 */
[----:B------:R-:W-:Y:S01]  /*5640*/  FFMA.FTZ R52, R19, UR4, R195 ;  /* 0x0000000413347c23 */ /* 0x000fe200080100c3 */
[----:B------:R-:W-:Y:S01]  /*5650*/  SHF.L.U32 R168, R168, 0x10, RZ ;  /* 0x00000010a8a87819 */ /* 0x000fe200000006ff */
[----:B------:R-:W-:Y:S01]  /*5660*/  FMUL.FTZ R54, R148, R54 ;  /* 0x0000003694367220 */ /* 0x000fe20000410000 */
[----:B------:R-:W-:Y:S01]  /*5670*/  SHF.L.U32 R174, R174, 0x10, RZ ;  /* 0x00000010aeae7819 */ /* 0x000fe200000006ff */
[----:B------:R-:W-:-:S04]  /*5680*/  FADD.FTZ R52, R214, -R52 ;  /* 0x80000034d6347221 */ /* 0x000fc80000010000 */
[----:B------:R-:W-:-:S04]  /*5690*/  FFMA.FTZ R168, R52, UR24, R168 ;  /* 0x0000001834a87c23 */ /* 0x000fc800080100a8 */
[C---:B------:R-:W-:Y:S01]  /*56a0*/  FMUL.FTZ R52, R168.reuse, UR12 ;  /* 0x0000000ca8347c20 */ /* 0x040fe20008410000 */
[----:B------:R-:W-:Y:S01]  /*56b0*/  F2FP.BF16.F32.PACK_AB R170, R168, R170 ;  /* 0x000000aaa8aa723e */ /* 0x000fe200000010ff */
[----:B------:R-:W-:Y:S02]  /*56c0*/  FFMA.FTZ R168, R180, UR4, R195 ;  /* 0x00000004b4a87c23 */ /* 0x000fe400080100c3 */
[----:B------:R-:W-:Y:S01]  /*56d0*/  FFMA.FTZ R174, R52, R174, R53 ;  /* 0x000000ae34ae7223 */ /* 0x000fe20000010035 */
[----:B------:R-:W-:Y:S01]  /*56e0*/  FMUL.FTZ R169, R149, R52 ;  /* 0x0000003495a97220 */ /* 0x000fe20000410000 */
[----:B------:R-:W-:Y:S01]  /*56f0*/  FADD.FTZ R53, R217, -R168 ;  /* 0x800000a8d9357221 */ /* 0x000fe20000010000 */
[----:B------:R-:W-:-:S03]  /*5700*/  SHF.L.U32 R168, R25, 0x10, RZ ;  /* 0x0000001019a87819 */ /* 0x000fc600000006ff */
[----:B------:R-:W-:Y:S02]  /*5710*/  F2FP.BF16.F32.PACK_AB R54, R169, R54 ;  /* 0x00000036a936723e */ /* 0x000fe400000010ff */
[----:B------:R-:W-:Y:S01]  /*5720*/  FFMA.FTZ R52, R53, UR24, R168 ;  /* 0x0000001835347c23 */ /* 0x000fe200080100a8 */
[----:B------:R-:W-:Y:S02]  /*5730*/  SHF.L.U32 R168, R173, 0x10, RZ ;  /* 0x00000010ada87819 */ /* 0x000fe400000006ff */
[----:B------:R-:W-:Y:S01]  /*5740*/  PRMT R169, R25, 0x7632, R169 ;  /* 0x0000763219a97816 */ /* 0x000fe200000000a9 */
[----:B------:R-:W-:Y:S01]  /*5750*/  FMUL.FTZ R53, R52, UR12 ;  /* 0x0000000c34357c20 */ /* 0x000fe20008410000 */
[----:B------:R-:W-:Y:S02]  /*5760*/  PRMT R173, R173, 0x7632, R173 ;  /* 0x00007632adad7816 */ /* 0x000fe400000000ad */
[----:B------:R-:W-:Y:S01]  /*5770*/  SHF.L.U32 R169, R169, 0x10, RZ ;  /* 0x00000010a9a97819 */ /* 0x000fe200000006ff */
[----:B------:R-:W-:Y:S01]  /*5780*/  FFMA.FTZ R58, R53, R168, R58 ;  /* 0x000000a8353a7223 */ /* 0x000fe2000001003a */
[----:B------:R-:W-:Y:S01]  /*5790*/  FFMA.FTZ R168, R20, UR4, R195 ;  /* 0x0000000414a87c23 */ /* 0x000fe200080100c3 */
[----:B------:R-:W-:Y:S01]  /*57a0*/  SHF.L.U32 R173, R173, 0x10, RZ ;  /* 0x00000010adad7819 */ /* 0x000fe200000006ff */
[----:B------:R-:W-:-:S02]  /*57b0*/  FMUL.FTZ R53, R154, R53 ;  /* 0x000000359a357220 */ /* 0x000fc40000410000 */
[----:B------:R-:W-:-:S04]  /*57c0*/  FADD.FTZ R168, R216, -R168 ;  /* 0x800000a8d8a87221 */ /* 0x000fc80000010000 */
[----:B------:R-:W-:-:S04]  /*57d0*/  FFMA.FTZ R169, R168, UR24, R169 ;  /* 0x00000018a8a97c23 */ /* 0x000fc800080100a9 */
[C---:B------:R-:W-:Y:S01]  /*57e0*/  FMUL.FTZ R168, R169.reuse, UR12 ;  /* 0x0000000ca9a87c20 */ /* 0x040fe20008410000 */
[----:B------:R-:W-:Y:S02]  /*57f0*/  F2FP.BF16.F32.PACK_AB R169, R169, R52 ;  /* 0x00000034a9a9723e */ /* 0x000fe400000010ff */
[----:B------:R-:W-:Y:S01]  /*5800*/  SHF.L.U32 R52, R24, 0x10, RZ ;  /* 0x0000001018347819 */ /* 0x000fe200000006ff */
        /* <DEDUP_REMOVED lines=8> */
[----:B------:R-:W-:-:S04]  /*5890*/  FFMA.FTZ R168, R168, UR24, R52 ;  /* 0x00000018a8a87c23 */ /* 0x000fc80008010034 */
[----:B------:R-:W-:-:S04]  /*58a0*/  FMUL.FTZ R52, R168, UR12 ;  /* 0x0000000ca8347c20 */ /* 0x000fc80008410000 */
[----:B------:R-:W-:Y:S01]  /*58b0*/  FFMA.FTZ R221, R52, R173, R56 ;  /* 0x000000ad34dd7223 */ /* 0x000fe20000010038 */
[----:B------:R-:W-:Y:S01]  /*58c0*/  PRMT R173, R24, 0x7632, R173 ;  /* 0x0000763218ad7816 */ /* 0x000fe200000000ad */
[----:B------:R-:W-:Y:S01]  /*58d0*/  FFMA.FTZ R56, R21, UR4, R195 ;  /* 0x0000000415387c23 */ /* 0x000fe200080100c3 */
[----:B------:R-:W-:Y:S02]  /*58e0*/  FMUL.FTZ R52, R152, R52 ;  /* 0x0000003498347220 */ /* 0x000fe40000410000 */
[----:B------:R-:W-:Y:S01]  /*58f0*/  SHF.L.U32 R173, R173, 0x10, RZ ;  /* 0x00000010adad7819 */ /* 0x000fe200000006ff */
[----:B------:R-:W-:-:S04]  /*5900*/  FADD.FTZ R56, R218, -R56 ;  /* 0x80000038da387221 */ /* 0x000fc80000010000 */
[----:B------:R-:W-:-:S04]  /*5910*/  FFMA.FTZ R56, R56, UR24, R173 ;  /* 0x0000001838387c23 */ /* 0x000fc800080100ad */
[C---:B------:R-:W-:Y:S01]  /*5920*/  FMUL.FTZ R173, R56.reuse, UR12 ;  /* 0x0000000c38ad7c20 */ /* 0x040fe20008410000 */
[----:B------:R-:W-:-:S03]  /*5930*/  F2FP.BF16.F32.PACK_AB R168, R56, R168 ;  /* 0x000000a838a8723e */ /* 0x000fc600000010ff */
[----:B------:R-:W-:Y:S01]  /*5940*/  FFMA.FTZ R172, R173, R172, R57 ;  /* 0x000000acadac7223 */ /* 0x000fe20000010039 */
[----:B------:R-:W-:-:S05]  /*5950*/  FMUL.FTZ R57, R153, R173 ;  /* 0x000000ad99397220 */ /* 0x000fca0000410000 */
[----:B------:R-:W-:-:S07]  /*5960*/  F2FP.BF16.F32.PACK_AB R52, R57, R52 ;  /* 0x000000343934723e */ /* 0x000fce00000010ff */
.L_x_3276:
[----:B------:R-:W-:-:S04]  /*5970*/  ISETP.NE.U32.AND P0, PT, RZ, UR20, PT ;  /* 0x00000014ff007c0c */ /* 0x000fc8000bf05070 */
[----:B------:R-:W-:-:S13]  /*5980*/  ISETP.NE.AND.EX P0, PT, RZ, UR21, PT, P0 ;  /* 0x00000015ff007c0c */ /* 0x000fda000bf05300 */
        /* <DEDUP_REMOVED lines=13> */
.L_x_3274:
[----:B------:R-:W-:Y:S05]  /*5a60*/  BSYNC.RECONVERGENT B1 ;  /* 0x0000000000017941 */ /* 0x000fea0003800200 */
.L_x_3273:
        /* <DEDUP_REMOVED lines=9> */
[----:B------:R-:W-:Y:S01]  /*5b00*/  SHF.L.U32 R171, R159, 0x10, RZ ;  /* 0x000000109fab7819 */ /* 0x000fe200000006ff */
[----:B------:R-:W-:Y:S01]  /*5b10*/  FFMA.FTZ R169, R10, UR4, R195 ;  /* 0x000000040aa97c23 */ /* 0x000fe200080100c3 */
[----:B-----5:R-:W-:Y:S01]  /*5b20*/  SHF.L.U32 R221, R175, 0x10, RZ ;  /* 0x00000010afdd7819 */ /* 0x020fe200000006ff */
        /* <DEDUP_REMOVED lines=75> */
[----:B------:R-:W-:Y:S01]  /*5fe0*/  F2FP.BF16.F32.PACK_AB R44, R49, R44 ;  /* 0x0000002c312c723e */ /* 0x000fe200000010ff */
[----:B------:R-:W-:Y:S06]  /*5ff0*/  BRA `(.L_x_3280) ;  /* 0x0000000400307947 */ /* 0x000fec0003800000 */
.L_x_3279:
[--C-:B------:R-:W-:Y:S01]  /*6000*/  FFMA.FTZ R219, R17, UR4, R195.reuse ;  /* 0x0000000411db7c23 */ /* 0x100fe200080100c3 */
[----:B------:R-:W-:Y:S01]  /*6010*/  SHF.L.U32 R220, R156, 0x10, RZ ;  /* 0x000000109cdc7819 */ /* 0x000fe200000006ff */
[----:B------:R-:W-:Y:S02]  /*6020*/  FFMA.FTZ R249, R10, UR4, R195 ;  /* 0x000000040af97c23 */ /* 0x000fe400080100c3 */
[----:B------:R-:W-:Y:S02]  /*6030*/  FADD.FTZ R219, R211, -R219 ;  /* 0x800000dbd3db7221 */ /* 0x000fe40000010000 */
[----:B------:R-:W-:Y:S02]  /*6040*/  FADD.FTZ R249, R204, -R249 ;  /* 0x800000f9ccf97221 */ /* 0x000fe40000010000 */
[----:B------:R-:W-:-:S04]  /*6050*/  FFMA.FTZ R219, R219, UR24, R220 ;  /* 0x00000018dbdb7c23 */ /* 0x000fc800080100dc */
[----:B------:R-:W-:Y:S01]  /*6060*/  FMUL.FTZ R222, R219, UR12 ;  /* 0x0000000cdbde7c20 */ /* 0x000fe20008410000 */
[----:B-----5:R-:W-:Y:S02]  /*6070*/  SHF.L.U32 R219, R172, 0x10, RZ ;  /* 0x00000010acdb7819 */ /* 0x020fe400000006ff */
        /* <DEDUP_REMOVED lines=31> */
[----:B------:R-:W-:Y:S01]  /*6270*/  FFMA.FTZ R220, R220, UR24, R221 ;  /* 0x00000018dcdc7c23 */ /* 0x000fe200080100dd */
[----:B------:R-:W-:-:S03]  /*6280*/  FFMA.FTZ R221, R11, UR4, R195 ;  /* 0x000000040bdd7c23 */ /* 0x000fc600080100c3 */
[----:B------:R-:W-:Y:S01]  /*6290*/  FMUL.FTZ R223, R220, UR12 ;  /* 0x0000000cdcdf7c20 */ /* 0x000fe20008410000 */
[----:B------:R-:W-:Y:S01]  /*62a0*/  SHF.L.U32 R220, R174, 0x10, RZ ;  /* 0x00000010aedc7819 */ /* 0x000fe200000006ff */
[----:B------:R-:W-:Y:S01]  /*62b0*/  FADD.FTZ R221, R206, -R221 ;  /* 0x800000ddcedd7221 */ /* 0x000fe20000010000 */
[----:B------:R-:W-:-:S03]  /*62c0*/  PRMT R174, R174, 0x7632, R174 ;  /* 0x00007632aeae7816 */ /* 0x000fc600000000ae */
[--C-:B------:R-:W-:Y:S01]  /*62d0*/  FFMA.FTZ R220, R223, R220, R44.reuse ;  /* 0x000000dcdfdc7223 */ /* 0x100fe2000001002c */
[----:B------:R-:W-:Y:S02]  /*62e0*/  PRMT R44, R158, 0x7632, R44 ;  /* 0x000076329e2c7816 */ /* 0x000fe4000000002c */
[----:B------:R-:W-:Y:S02]  /*62f0*/  SHF.L.U32 R174, R174, 0x10, RZ ;  /* 0x00000010aeae7819 */ /* 0x000fe400000006ff */
[----:B------:R-:W-:-:S05]  /*6300*/  SHF.L.U32 R44, R44, 0x10, RZ ;  /* 0x000000102c2c7819 */ /* 0x000fca00000006ff */
        /* <DEDUP_REMOVED lines=26> */
[----:B------:R-:W-:-:S07]  /*64b0*/  F2FP.BF16.F32.PACK_AB R44, R48, R222 ;  /* 0x000000de302c723e */ /* 0x000fce00000010ff */
.L_x_3280:
        /* <DEDUP_REMOVED lines=13> */
.L_x_3278:
[----:B------:R-:W-:Y:S05]  /*6590*/  BSYNC.RECONVERGENT B1 ;  /* 0x0000000000017941 */ /* 0x000fea0003800200 */
.L_x_3277:
        /* <DEDUP_REMOVED lines=89> */
.L_x_3283:
        /* <DEDUP_REMOVED lines=76> */
.L_x_3284:
        /* <DEDUP_REMOVED lines=13> */
.L_x_3282:
[----:B------:R-:W-:Y:S05]  /*70c0*/  BSYNC.RECONVERGENT B1 ;  /* 0x0000000000017941 */ /* 0x000fea0003800200 */
.L_x_3281:
        /* <DEDUP_REMOVED lines=8> */
[----:B------:R-:W-:-:S03]  /*7150*/  FFMA.FTZ R170, R184, UR4, R195 ;  /* 0x00000004b8aa7c23 */ /* 0x000fc600080100c3 */
[----:B------:R-:W-:Y:S01]  /*7160*/  FADD.FTZ R168, R188, -R169 ;  /* 0x800000a9bca87221 */ /* 0x000fe20000010000 */
[----:B------:R-:W-:Y:S01]  /*7170*/  SHF.L.U32 R169, R167, 0x10, RZ ;  /* 0x00000010a7a97819 */ /* 0x000fe200000006ff */
[----:B------:R-:W-:-:S04]  /*7180*/  FADD.FTZ R171, R187, -R170 ;  /* 0x800000aabbab7221 */ /* 0x000fc80000010000 */
[----:B------:R-:W-:Y:S01]  /*7190*/  FFMA.FTZ R169, R168, UR24, R169 ;  /* 0x00000018a8a97c23 */ /* 0x000fe200080100a9 */
[----:B------:R-:W-:-:S04]  /*71a0*/  PRMT R168, R167, 0x7632, R168 ;  /* 0x00007632a7a87816 */ /* 0x000fc800000000a8 */
[----:B------:R-:W-:-:S05]  /*71b0*/  SHF.L.U32 R168, R168, 0x10, RZ ;  /* 0x00000010a8a87819 */ /* 0x000fca00000006ff */
[--C-:B------:R-:W-:Y:S01]  /*71c0*/  FFMA.FTZ R171, R171, UR24, R168.reuse ;  /* 0x00000018abab7c23 */ /* 0x100fe200080100a8 */
[C---:B-----5:R-:W-:Y:S02]  /*71d0*/  PRMT R168, R175.reuse, 0x7632, R168 ;  /* 0x00007632afa87816 */ /* 0x060fe400000000a8 */
[----:B------:R-:W-:Y:S02]  /*71e0*/  SHF.L.U32 R175, R175, 0x10, RZ ;  /* 0x00000010afaf7819 */ /* 0x000fe400000006ff */
[----:B------:R-:W-:Y:S01]  /*71f0*/  SHF.L.U32 R222, R168, 0x10, RZ ;  /* 0x00000010a8de7819 */ /* 0x000fe200000006ff */
[C---:B------:R-:W-:Y:S01]  /*7200*/  FMUL.FTZ R168, R171.reuse, UR12 ;  /* 0x0000000caba87c20 */ /* 0x040fe20008410000 */
[----:B------:R-:W-:-:S03]  /*7210*/  F2FP.BF16.F32.PACK_AB R171, R171, R169 ;  /* 0x000000a9abab723e */ /* 0x000fc600000010ff */
[----:B------:R-:W-:Y:S01]  /*7220*/  FFMA.FTZ R222, R168, R222, R31 ;  /* 0x000000dea8de7223 */ /* 0x000fe2000001001f */
[----:B------:R-:W-:Y:S01]  /*7230*/  FMUL.FTZ R31, R169, UR12 ;  /* 0x0000000ca91f7c20 */ /* 0x000fe20008410000 */
[----:B------:R-:W-:Y:S01]  /*7240*/  FFMA.FTZ R169, R183, UR4, R195 ;  /* 0x00000004b7a97c23 */ /* 0x000fe200080100c3 */
[----:B------:R-:W-:Y:S02]  /*7250*/  FMUL.FTZ R168, R127, R168 ;  /* 0x000000a87fa87220 */ /* 0x000fe40000410000 */
[----:B------:R-:W-:Y:S01]  /*7260*/  FFMA.FTZ R221, R31, R175, R30 ;  /* 0x000000af1fdd7223 */ /* 0x000fe2000001001e */
[----:B------:R-:W-:Y:S01]  /*7270*/  SHF.L.U32 R30, R166, 0x10, RZ ;  /* 0x00000010a61e7819 */ /* 0x000fe200000006ff */
[----:B------:R-:W-:Y:S01]  /*7280*/  FADD.FTZ R169, R190, -R169 ;  /* 0x800000a9bea97221 */ /* 0x000fe20000010000 */
[----:B------:R-:W-:-:S03]  /*7290*/  FMUL.FTZ R31, R126, R31 ;  /* 0x0000001f7e1f7220 */ /* 0x000fc60000410000 */
[----:B------:R-:W-:Y:S01]  /*72a0*/  FFMA.FTZ R30, R169, UR24, R30 ;  /* 0x00000018a91e7c23 */ /* 0x000fe2000801001e */
[----:B------:R-:W-:Y:S02]  /*72b0*/  SHF.L.U32 R169, R174, 0x10, RZ ;  /* 0x00000010aea97819 */ /* 0x000fe400000006ff */
[----:B------:R-:W-:Y:S01]  /*72c0*/  F2FP.BF16.F32.PACK_AB R31, R168, R31 ;  /* 0x0000001fa81f723e */ /* 0x000fe200000010ff */
[----:B------:R-:W-:Y:S01]  /*72d0*/  FMUL.FTZ R168, R30, UR12 ;  /* 0x0000000c1ea87c20 */ /* 0x000fe20008410000 */
[----:B------:R-:W-:-:S03]  /*72e0*/  PRMT R174, R174, 0x7632, R174 ;  /* 0x00007632aeae7816 */ /* 0x000fc600000000ae */
[----:B------:R-:W-:Y:S01]  /*72f0*/  FFMA.FTZ R220, R168, R169, R28 ;  /* 0x000000a9a8dc7223 */ /* 0x000fe2000001001c */
[----:B------:R-:W-:Y:S01]  /*7300*/  PRMT R169, R166, 0x7632, R169 ;  /* 0x00007632a6a97816 */ /* 0x000fe200000000a9 */
[----:B------:R-:W-:Y:S01]  /*7310*/  FFMA.FTZ R28, R178, UR4, R195 ;  /* 0x00000004b21c7c23 */ /* 0x000fe200080100c3 */
[----:B------:R-:W-:Y:S01]  /*7320*/  SHF.L.U32 R174, R174, 0x10, RZ ;  /* 0x00000010aeae7819 */ /* 0x000fe200000006ff */
[----:B------:R-:W-:Y:S01]  /*7330*/  FMUL.FTZ R168, R124, R168 ;  /* 0x000000a87ca87220 */ /* 0x000fe20000410000 */
[----:B------:R-:W-:Y:S01]  /*7340*/  SHF.L.U32 R169, R169, 0x10, RZ ;  /* 0x00000010a9a97819 */ /* 0x000fe200000006ff */
[----:B------:R-:W-:-:S04]  /*7350*/  FADD.FTZ R28, R189, -R28 ;  /* 0x8000001cbd1c7221 */ /* 0x000fc80000010000 */
[----:B------:R-:W-:-:S04]  /*7360*/  FFMA.FTZ R28, R28, UR24, R169 ;  /* 0x000000181c1c7c23 */ /* 0x000fc800080100a9 */
[C---:B------:R-:W-:Y:S01]  /*7370*/  FMUL.FTZ R169, R28.reuse, UR12 ;  /* 0x0000000c1ca97c20 */ /* 0x040fe20008410000 */
[----:B------:R-:W-:Y:S02]  /*7380*/  F2FP.BF16.F32.PACK_AB R170, R28, R30 ;  /* 0x0000001e1caa723e */ /* 0x000fe400000010ff */
[----:B------:R-:W-:Y:S01]  /*7390*/  SHF.L.U32 R28, R165, 0x10, RZ ;  /* 0x00000010a51c7819 */ /* 0x000fe200000006ff */
[----:B------:R-:W-:Y:S01]  /*73a0*/  FFMA.FTZ R174, R169, R174, R29 ;  /* 0x000000aea9ae7223 */ /* 0x000fe2000001001d */
[----:B------:R-:W-:Y:S01]  /*73b0*/  FFMA.FTZ R29, R182, UR4, R195 ;  /* 0x00000004b61d7c23 */ /* 0x000fe200080100c3 */
[----:B------:R-:W-:-:S03]  /*73c0*/  FMUL.FTZ R169, R125, R169 ;  /* 0x000000a97da97220 */ /* 0x000fc60000410000 */
[----:B------:R-:W-:Y:S02]  /*73d0*/  FADD.FTZ R29, R192, -R29 ;  /* 0x8000001dc01d7221 */ /* 0x000fe40000010000 */
        /* <DEDUP_REMOVED lines=18> */
[----:B------:R-:W-:-:S04]  /*7500*/  FFMA.FTZ R173, R179, UR4, R195 ;  /* 0x00000004b3ad7c23 */ /* 0x000fc800080100c3 */
[----:B------:R-:W-:Y:S01]  /*7510*/  F2FP.BF16.F32.PACK_AB R29, R168, R29 ;  /* 0x0000001da81d723e */ /* 0x000fe200000010ff */
[----:B------:R-:W-:Y:S01]  /*7520*/  FADD.FTZ R168, R194, -R173 ;  /* 0x800000adc2a87221 */ /* 0x000fe20000010000 */
[C---:B------:R-:W-:Y:S02]  /*7530*/  SHF.L.U32 R173, R172.reuse, 0x10, RZ ;  /* 0x00000010acad7819 */ /* 0x040fe400000006ff */
[----:B------:R-:W-:Y:S01]  /*7540*/  PRMT R172, R172, 0x7632, R172 ;  /* 0x00007632acac7816 */ /* 0x000fe200000000ac */
[----:B------:R-:W-:-:S03]  /*7550*/  FFMA.FTZ R168, R168, UR24, R28 ;  /* 0x00000018a8a87c23 */ /* 0x000fc6000801001c */
[----:B------:R-:W-:Y:S01]  /*7560*/  SHF.L.U32 R172, R172, 0x10, RZ ;  /* 0x00000010acac7819 */ /* 0x000fe200000006ff */
[----:B------:R-:W-:-:S04]  /*7570*/  FMUL.FTZ R28, R168, UR12 ;  /* 0x0000000ca81c7c20 */ /* 0x000fc80008410000 */
[--C-:B------:R-:W-:Y:S01]  /*7580*/  FFMA.FTZ R219, R28, R173, R32.reuse ;  /* 0x000000ad1cdb7223 */ /* 0x100fe20000010020 */
        /* <DEDUP_REMOVED lines=12> */
.L_x_3285:
[----:B------:R-:W-:Y:S01]  /*7650*/  FFMA.FTZ R219, R179, UR4, R195 ;  /* 0x00000004b3db7c23 */ /* 0x000fe200080100c3 */
[----:B------:R-:W-:-:S03]  /*7660*/  SHF.L.U32 R220, R164, 0x10, RZ ;  /* 0x00000010a4dc7819 */ /* 0x000fc600000006ff */
[----:B------:R-:W-:-:S04]  /*7670*/  FADD.FTZ R219, R194, -R219 ;  /* 0x800000dbc2db7221 */ /* 0x000fc80000010000 */
[----:B------:R-:W-:-:S04]  /*7680*/  FFMA.FTZ R219, R219, UR24, R220 ;  /* 0x00000018dbdb7c23 */ /* 0x000fc800080100dc */
[----:B------:R-:W-:Y:S01]  /*7690*/  FMUL.FTZ R223, R219, UR12 ;  /* 0x0000000cdbdf7c20 */ /* 0x000fe20008410000 */
[----:B-----5:R-:W-:Y:S02]  /*76a0*/  SHF.L.U32 R219, R172, 0x10, RZ ;  /* 0x00000010acdb7819 */ /* 0x020fe400000006ff */
[----:B------:R-:W-:-:S03]  /*76b0*/  PRMT R172, R164, 0x7632, R172 ;  /* 0x00007632a4ac7816 */ /* 0x000fc600000000ac */
[----:B------:R-:W-:Y:S01]  /*76c0*/  FFMA.FTZ R219, R223, R219, R32 ;  /* 0x000000dbdfdb7223 */ /* 0x000fe20000010020 */
[----:B------:R-:W-:Y:S01]  /*76d0*/  FFMA.FTZ R32, R186, UR4, R195 ;  /* 0x00000004ba207c23 */ /* 0x000fe200080100c3 */
[C---:B------:R-:W-:Y:S02]  /*76e0*/  SHF.L.U32 R220, R172.reuse, 0x10, RZ ;  /* 0x00000010acdc7819 */ /* 0x040fe400000006ff */
        /* <DEDUP_REMOVED lines=29> */
[C---:B------:R-:W-:Y:S01]  /*78c0*/  SHF.L.U32 R220, R174.reuse, 0x10, RZ ;  /* 0x00000010aedc7819 */ /* 0x040fe200000006ff */
        /* <DEDUP_REMOVED lines=10> */
[--C-:B------:R-:W-:Y:S01]  /*7970*/  FFMA.FTZ R29, R177, UR4, R195.reuse ;  /* 0x00000004b11d7c23 */ /* 0x100fe200080100c3 */
[----:B------:R-:W-:Y:S01]  /*7980*/  FFMA.FTZ R195, R184, UR4, R195 ;  /* 0x00000004b8c37c23 */ /* 0x000fe200080100c3 */
[----:B------:R-:W-:Y:S02]  /*7990*/  FMUL.FTZ R28, R125, R28 ;  /* 0x0000001c7d1c7220 */ /* 0x000fe40000410000 */
[----:B------:R-:W-:Y:S01]  /*79a0*/  FADD.FTZ R29, R188, -R29 ;  /* 0x8000001dbc1d7221 */ /* 0x000fe20000010000 */
[----:B------:R-:W-:-:S03]  /*79b0*/  FADD.FTZ R195, R187, -R195 ;  /* 0x800000c3bbc37221 */ /* 0x000fc60000010000 */
        /* <DEDUP_REMOVED lines=14> */
[----:B------:R-:W-:Y:S01]  /*7aa0*/  FMUL.FTZ R175, R128, R223 ;  /* 0x000000df80af7220 */ /* 0x000fe20000410000 */
[----:B------:R-:W-:Y:S02]  /*7ab0*/  FMUL.FTZ R33, R131, R173 ;  /* 0x000000ad83217220 */ /* 0x000fe40000410000 */
[----:B------:R-:W-:Y:S01]  /*7ac0*/  F2FP.BF16.F32.PACK_AB R31, R30, R31 ;  /* 0x0000001f1e1f723e */ /* 0x000fe200000010ff */
[----:B------:R-:W-:Y:S02]  /*7ad0*/  FMUL.FTZ R30, R124, R249 ;  /* 0x000000f97c1e7220 */ /* 0x000fe40000410000 */
[----:B------:R-:W-:-:S03]  /*7ae0*/  F2FP.BF16.F32.PACK_AB R29, R33, R29 ;  /* 0x0000001d211d723e */ /* 0x000fc600000010ff */
[----:B------:R-:W-:Y:S02]  /*7af0*/  F2FP.BF16.F32.PACK_AB R30, R28, R30 ;  /* 0x0000001e1c1e723e */ /* 0x000fe400000010ff */
[----:B------:R-:W-:-:S07]  /*7b00*/  F2FP.BF16.F32.PACK_AB R28, R32, R175 ;  /* 0x000000af201c723e */ /* 0x000fce00000010ff */
.L_x_3286:
        /* <DEDUP_REMOVED lines=11> */
[----:B------:R-:W-:-:S07]  /*7bc0*/  MOV R31, R222 ;  /* 0x000000de001f7202 */ /* 0x000fce0000000f00 */
.L_x_3270:
[----:B------:R-:W-:Y:S05]  /*7bd0*/  BSYNC.RECONVERGENT B0 ;  /* 0x0000000000007941 */ /* 0x000fea0003800200 */
.L_x_3256:
[----:B------:R-:W-:Y:S02]  /*7be0*/  UIADD3 UR7, UPT, UPT, UR7, UR22, URZ ;  /* 0x0000001607077290 */ /* 0x000fe4000fffe0ff */
[----:B------:R-:W-:Y:S02]  /*7bf0*/  UPLOP3.LUT UP2, UPT, UPT, UPT, UP2, 0x40, 0x4 ;  /* 0x000000000004789c */ /* 0x000fe40003f4e820 */
[----:B------:R-:W-:-:S09]  /*7c00*/  UISETP.GE.AND UP1, UPT, UR7, UR23, UPT ;  /* 0x000000170700728c */ /* 0x000fd2000bf26270 */
[----:B------:R-:W-:Y:S05]  /*7c10*/  BRA.U !UP1, `(.L_x_3287) ;  /* 0xffffff8d099c7547 */ /* 0x000fea000b83ffff */
.L_x_3245:
[----:B------:R-:W0:Y:S01]  /*7c20*/  S2UR UR4, SR_CTAID.X ;  /* 0x00000000000479c3 */ /* 0x000e220000002500 */
[----:B------:R-:W-:Y:S01]  /*7c30*/  BSSY.RECONVERGENT B0, `(.L_x_3288) ;  /* 0x0000012000007945 */ /* 0x000fe20003800200 */
[----:B0-----:R-:W-:-:S06]  /*7c40*/  UIMAD UR4, UR4, UR6, URZ ;  /* 0x00000006040472a4 */ /* 0x001fcc000f8e02ff */
[----:B-1----:R-:W-:-:S04]  /*7c50*/  MOV R9, UR4 ;  /* 0x0000000400097c02 */ /* 0x002fc80008000f00 */
        /* <DEDUP_REMOVED lines=15> */
.L_x_3289:
[----:B------:R-:W-:Y:S05]  /*7d50*/  BSYNC.RECONVERGENT B0 ;  /* 0x0000000000007941 */ /* 0x000fea0003800200 */
.L_x_3288:
        /* <DEDUP_REMOVED lines=15> */
.L_x_3291:
[----:B------:R-:W-:Y:S05]  /*7e50*/  BSYNC.RECONVERGENT B0 ;  /* 0x0000000000007941 */ /* 0x000fea0003800200 */
.L_x_3290:
        /* <DEDUP_REMOVED lines=15> */
.L_x_3293:
[----:B------:R-:W-:Y:S05]  /*7f50*/  BSYNC.RECONVERGENT B0 ;  /* 0x0000000000007941 */ /* 0x000fea0003800200 */
.L_x_3292:
        /* <DEDUP_REMOVED lines=14> */
.L_x_3294:
        /* <DEDUP_REMOVED lines=12> */
.L_x_15622:


//--------------------- .text._ZN10layer_norm13ln_bwd_kernelINS_13Kernel_traitsIf13__nv_bfloat16S2_S2_fjLj4096ELj1ELj1ELj4ELj16ENS_18Kernel_traits_baseILj4096EfS2_S2_S2_fjLj128EEEEELb0ELb1ELb0ELb1EEEvNS_9BwdParamsE --------------------------
	.section	.text._ZN10layer_norm13ln_bwd_kernelINS_13Kernel_traitsIf13__nv_bfloat16S2_S2_fjLj4096ELj1ELj1ELj4ELj16ENS_18Kernel_traits_baseILj4096EfS2_S2_S2_fjLj128EEEEELb0ELb1ELb0ELb1EEEvNS_9BwdParamsE,"ax",@progbits
	.align	128
        .global         _ZN10layer_norm13ln_bwd_kernelINS_13Kernel_traitsIf13__nv_bfloat16S2_S2_fjLj4096ELj1ELj1ELj4ELj16ENS_18Kernel_traits_baseILj4096EfS2_S2_S2_fjLj128EEEEELb0ELb1ELb0ELb1EEEvNS_9BwdParamsE
        .type           _ZN10layer_norm13ln_bwd_kernelINS_13Kernel_traitsIf13__nv_bfloat16S2_S2_fjLj4096ELj1ELj1ELj4ELj16ENS_18Kernel_traits_baseILj4096EfS2_S2_S2_fjLj128EEEEELb0ELb1ELb0ELb1EEEvNS_9BwdParamsE,@function
        .size           _ZN10layer_norm13ln_bwd_kernelINS_13Kernel_traitsIf13__nv_bfloat16S2_S2_fjLj4096ELj1ELj1ELj4ELj16ENS_18Kernel_traits_baseILj4096EfS2_S2_S2_fjLj128EEEEELb0ELb1ELb0ELb1EEEvNS_9BwdParamsE,(.L_x_15623 - _ZN10layer_norm13ln_bwd_kernelINS_13Kernel_traitsIf13__nv_bfloat16S2_S2_fjLj4096ELj1ELj1ELj4ELj16ENS_18Kernel_traits_baseILj4096EfS2_S2_S2_fjLj128EEEEELb0ELb1ELb0ELb1EEEvNS_9BwdParamsE)
        .other          _ZN10layer_norm13ln_bwd_kernelINS_13Kernel_traitsIf13__nv_bfloat16S2_S2_fjLj4096ELj1ELj1ELj4ELj16ENS_18Kernel_traits_baseILj4096EfS2_S2_S2_fjLj128EEEEELb0ELb1ELb0ELb1EEEvNS_9BwdParamsE,@"STO_CUDA_ENTRY STV_DEFAULT"
_ZN10layer_norm13ln_bwd_kernelINS_13Kernel_traitsIf13__nv_bfloat16S2_S2_fjLj4096ELj1ELj1ELj4ELj16ENS_18Kernel_traits_baseILj4096EfS2_S2_S2_fjLj128EEEEELb0ELb1ELb0ELb1EEEvNS_9BwdParamsE:
.text._ZN10layer_norm13ln_bwd_kernelINS_13Kernel_traitsIf13__nv_bfloat16S2_S2_fjLj4096ELj1ELj1ELj4ELj16ENS_18Kernel_traits_baseILj4096EfS2_S2_S2_fjLj128EEEEELb0ELb1ELb0ELb1EEEvNS_9BwdParamsE:
        /* <DEDUP_REMOVED lines=57> */
[----:B------:R2:W-:Y:S01]  /*0390*/  STL [R1+0x14], RZ ;  /* 0x000014ff01007387 */ /* 0x0005e20000100800 */
[----:B------:R-:W3:Y:S06]  /*03a0*/  LDCU.64 UR4, c[0x0][0x3e0] ;  /* 0x00007c00ff0477ac */ /* 0x000eec0008000a00 */
[----:B------:R-:W4:Y:S01]  /*03b0*/  LDC.64 R4, c[0x0][0x3e8] ;  /* 0x0000fa00ff047b82 */ /* 0x000f220000000a00 */
[----:B------:R2:W-:Y:S01]  /*03c0*/  STL [R1+0x10], RZ ;  /* 0x000010ff01007387 */ /* 0x0005e20000100800 */
[----:B------:R-:W-:Y:S01]  /*03d0*/  HFMA2 R222, -RZ, RZ, 0, 0 ;  /* 0x00000000ffde7431 */ /* 0x000fe200000001ff */
[----:B------:R-:W-:-:S02]  /*03e0*/  UPLOP3.LUT UP2, UPT, UPT, UPT, UPT, 0x40, 0x4 ;  /* 0x000000000004789c */ /* 0x000fc40003f4e870 */
[----:B------:R2:W-:Y:S01]  /*03f0*/  STL [R1+0xc], RZ ;  /* 0x00000cff01007387 */ /* 0x0005e20000100800 */
[----:B------:R-:W-:Y:S01]  /*0400*/  HFMA2 R237, -RZ, RZ, 0, 0 ;  /* 0x00000000ffed7431 */ /* 0x000fe200000001ff */
[----:B------:R-:W0:Y:S02]  /*0410*/  LDCU UR22, c[0x0][0x388] ;  /* 0x00007100ff1677ac */ /* 0x000e240008000800 */
[----:B------:R2:W-:Y:S01]  /*0420*/  STL [R1+0x8], RZ ;  /* 0x000008ff01007387 */ /* 0x0005e20000100800 */
[----:B------:R-:W-:Y:S01]  /*0430*/  HFMA2 R252, -RZ, RZ, 0, 0 ;  /* 0x00000000fffc7431 */ /* 0x000fe200000001ff */
[----:B------:R-:W0:Y:S02]  /*0440*/  LDCU.U8 UR9, c[0x0][0x410] ;  /* 0x00008200ff0977ac */ /* 0x000e240008000000 */
[----:B------:R2:W-:Y:S01]  /*0450*/  STL [R1+0x4], RZ ;  /* 0x000004ff01007387 */ /* 0x0005e20000100800 */
[----:B------:R-:W-:Y:S01]  /*0460*/  HFMA2 R180, -RZ, RZ, 0, 0 ;  /* 0x00000000ffb47431 */ /* 0x000fe200000001ff */
[----:B------:R-:W0:Y:S01]  /*0470*/  LDCU UR23, c[0x0][0x400] ;  /* 0x00008000ff1777ac */ /* 0x000e220008000800 */
[----:B-1----:R-:W-:Y:S01]  /*0480*/  IMAD.WIDE.U32 R2, R0, 0x20, R2 ;  /* 0x0000002000027825 */ /* 0x002fe200078e0002 */
[----:B------:R2:W-:Y:S03]  /*0490*/  STL [R1], RZ ;  /* 0x000000ff01007387 */ /* 0x0005e60000100800 */
[----:B------:R-:W-:Y:S01]  /*04a0*/  HFMA2 R160, -RZ, RZ, 0, 0 ;  /* 0x00000000ffa07431 */ /* 0x000fe200000001ff */
[----:B---3--:R-:W-:Y:S01]  /*04b0*/  UISETP.NE.U32.AND UP0, UPT, UR4, URZ, UPT ;  /* 0x000000ff0400728c */ /* 0x008fe2000bf05070 */
[----:B------:R-:W-:Y:S01]  /*04c0*/  CS2R R212, SRZ ;  /* 0x0000000000d47805 */ /* 0x000fe2000001ff00 */
[----:B0-----:R-:W5:Y:S01]  /*04d0*/  LDG.E.128 R96, desc[UR18][R2.64] ;  /* 0x0000001202607981 */ /* 0x001f62000c1e1d00 */
[----:B------:R-:W-:-:S02]  /*04e0*/  CS2R R210, SRZ ;  /* 0x0000000000d27805 */ /* 0x000fc4000001ff00 */
[----:B------:R-:W-:Y:S01]  /*04f0*/  CS2R R208, SRZ ;  /* 0x0000000000d07805 */ /* 0x000fe2000001ff00 */
[----:B----4-:R-:W-:Y:S01]  /*0500*/  IMAD.WIDE.U32 R4, R0, 0x20, R4 ;  /* 0x0000002000047825 */ /* 0x010fe200078e0004 */
[----:B------:R-:W5:Y:S01]  /*0510*/  LDG.E.128 R92, desc[UR18][R2.64+0x10] ;  /* 0x00001012025c7981 */ /* 0x000f62000c1e1d00 */
[----:B------:R-:W-:Y:S02]  /*0520*/  CS2R R214, SRZ ;  /* 0x0000000000d67805 */ /* 0x000fe4000001ff00 */
[----:B------:R-:W-:Y:S02]  /*0530*/  CS2R R218, SRZ ;  /* 0x0000000000da7805 */ /* 0x000fe4000001ff00 */
[----:B------:R-:W-:Y:S01]  /*0540*/  CS2R R216, SRZ ;  /* 0x0000000000d87805 */ /* 0x000fe2000001ff00 */
[----:B------:R-:W5:Y:S01]  /*0550*/  LDG.E.128 R88, desc[UR18][R2.64+0x1000] ;  /* 0x0010001202587981 */ /* 0x000f62000c1e1d00 */
[----:B------:R-:W-:Y:S02]  /*0560*/  CS2R R206, SRZ ;  /* 0x0000000000ce7805 */ /* 0x000fe4000001ff00 */
[----:B------:R-:W-:-:S02]  /*0570*/  CS2R R220, SRZ ;  /* 0x0000000000dc7805 */ /* 0x000fc4000001ff00 */
[----:B------:R-:W-:Y:S01]  /*0580*/  CS2R R234, SRZ ;  /* 0x0000000000ea7805 */ /* 0x000fe2000001ff00 */
[----:B------:R-:W5:Y:S01]  /*0590*/  LDG.E.128 R84, desc[UR18][R2.64+0x1010] ;  /* 0x0010101202547981 */ /* 0x000f62000c1e1d00 */
[----:B------:R-:W-:Y:S02]  /*05a0*/  MOV R205, RZ ;  /* 0x000000ff00cd7202 */ /* 0x000fe40000000f00 */
[----:B------:R-:W-:Y:S02]  /*05b0*/  CS2R R238, SRZ ;  /* 0x0000000000ee7805 */ /* 0x000fe4000001ff00 */
[----:B------:R-:W-:Y:S01]  /*05c0*/  MOV R196, RZ ;  /* 0x000000ff00c47202 */ /* 0x000fe20000000f00 */
[----:B------:R-:W5:Y:S01]  /*05d0*/  LDG.E.128 R80, desc[UR18][R2.64+0x2000] ;  /* 0x0020001202507981 */ /* 0x000f62000c1e1d00 */
[----:B------:R-:W-:Y:S02]  /*05e0*/  CS2R R242, SRZ ;  /* 0x0000000000f27805 */ /* 0x000fe4000001ff00 */
[----:B------:R-:W-:-:S02]  /*05f0*/  CS2R R240, SRZ ;  /* 0x0000000000f07805 */ /* 0x000fc4000001ff00 */
[----:B------:R-:W-:Y:S01]  /*0600*/  CS2R R194, SRZ ;  /* 0x0000000000c27805 */ /* 0x000fe2000001ff00 */
        /* <DEDUP_REMOVED lines=8> */
[----:B------:R0:W5:Y:S01]  /*0690*/  LDG.E.128 R68, desc[UR18][R2.64+0x3010] ;  /* 0x0030101202447981 */ /* 0x000162000c1e1d00 */
        /* <DEDUP_REMOVED lines=28> */
[----:B0-----:R-:W-:Y:S02]  /*0860*/  CS2R R2, SRZ ;  /* 0x0000000000027805 */ /* 0x001fe4000001ff00 */
[----:B------:R-:W-:Y:S01]  /*0870*/  MOV R0, RZ ;  /* 0x000000ff00007202 */ /* 0x000fe20000000f00 */
[----:B------:R-:W0:Y:S01]  /*0880*/  LDCU.64 UR24, c[0x0][0x478] ;  /* 0x00008f00ff1877ac */ /* 0x000e220008000a00 */
[----:B------:R1:W5:Y:S01]  /*0890*/  LDG.E.128 R36, desc[UR18][R4.64] ;  /* 0x0000001204247981 */ /* 0x000362000c1e1d00 */
[----:B------:R-:W-:Y:S01]  /*08a0*/  UISETP.NE.AND.EX UP0, UPT, UR5, URZ, UPT, UP0 ;  /* 0x000000ff0500728c */ /* 0x000fe2000bf05300 */
[----:B------:R-:W3:Y:S01]  /*08b0*/  LDCU.128 UR12, c[0x0][0x3c0] ;  /* 0x00007800ff0c77ac */ /* 0x000ee20008000c00 */
[----:B------:R-:W4:Y:S01]  /*08c0*/  LDCU.64 UR20, c[0x0][0x438] ;  /* 0x00008700ff1477ac */ /* 0x000f220008000a00 */
[----:B-1----:R-:W-:Y:S01]  /*08d0*/  CS2R R4, SRZ ;  /* 0x0000000000047805 */ /* 0x002fe2000001ff00 */
[----:B--2---:R-:W1:Y:S07]  /*08e0*/  LDCU.64 UR26, c[0x0][0x380] ;  /* 0x00007000ff1a77ac */ /* 0x004e6e0008000a00 */
.L_x_3316:
[----:B01----:R-:W2:Y:S01]  /*08f0*/  S2R R122, SR_TID.X ;  /* 0x00000000007a7919 */ /* 0x003ea20000002100 */
[----:B---3--:R-:W-:Y:S01]  /*0900*/  UIMAD.WIDE UR10, UR6, 0x4, UR12 ;  /* 0x00000004060a78a5 */ /* 0x008fe2000f8e020c */
[----:B------:R-:W3:Y:S01]  /*0910*/  LDC.64 R144, c[0x0][0x3a8] ;  /* 0x0000ea00ff907b82 */ /* 0x000ee20000000a00 */
[----:B------:R-:W0:Y:S01]  /*0920*/  @UP0 LDCU.64 UR4, c[0x0][0x3e0] ;  /* 0x00007c00ff0407ac */ /* 0x000e220008000a00 */
[----:B------:R-:W-:Y:S01]  /*0930*/  PLOP3.LUT P1, PT, PT, PT, UP0, 0x80, 0x8 ;  /* 0x000000000008781c */ /* 0x000fe20003f2f008 */
[----:B------:R-:W-:Y:S02]  /*0940*/  UIMAD UR7, UR6, UR22, URZ ;  /* 0x00000016060772a4 */ /* 0x000fe4000f8e02ff */
[----:B------:R-:W-:Y:S01]  /*0950*/  MOV R120, UR10 ;  /* 0x0000000a00787c02 */ /* 0x000fe20008000f00 */
[----:B------:R-:W-:Y:S01]  /*0960*/  UIMAD.WIDE UR16, UR6, 0x4, UR14 ;  /* 0x00000004061078a5 */ /* 0x000fe2000f8e020e */
[----:B------:R-:W-:Y:S01]  /*0970*/  MOV R121, UR11 ;  /* 0x0000000b00797c02 */ /* 0x000fe20008000f00 */
[----:B------:R-:W-:Y:S01]  /*0980*/  USHF.R.S32.HI UR8, URZ, 0x1f, UR7 ;  /* 0x0000001fff087899 */ /* 0x000fe20008011407 */
[----:B------:R-:W4:Y:S03]  /*0990*/  LDC.64 R148, c[0x0][0x428] ;  /* 0x00010a00ff947b82 */ /* 0x000f260000000a00 */
[----:B------:R1:W4:Y:S01]  /*09a0*/  LDG.E R166, desc[UR18][R120.64] ;  /* 0x0000001278a67981 */ /* 0x000322000c1e1900 */
[----:B------:R-:W-:-:S02]  /*09b0*/  ULEA.HI UR8, UR8, UR7, URZ, 0x3 ;  /* 0x0000000708087291 */ /* 0x000fc4000f8f18ff */
[----:B0-----:R-:W-:-:S04]  /*09c0*/  @UP0 UIMAD.WIDE UR4, UR6, 0x2, UR4 ;  /* 0x00000002060408a5 */ /* 0x001fc8000f8e0204 */
[----:B------:R-:W-:Y:S02]  /*09d0*/  MOV R161, UR8 ;  /* 0x0000000800a17c02 */ /* 0x000fe40008000f00 */
[----:B-1----:R-:W-:Y:S02]  /*09e0*/  MOV R120, UR16 ;  /* 0x0000001000787c02 */ /* 0x002fe40008000f00 */
[----:B------:R-:W-:Y:S02]  /*09f0*/  MOV R121, UR17 ;  /* 0x0000001100797c02 */ /* 0x000fe40008000f00 */
[----:B--2---:R-:W-:-:S03]  /*0a00*/  LEA.HI.SX32 R161, R161, R122, 0x1d ;  /* 0x0000007aa1a17211 */ /* 0x004fc600078feaff */
[----:B------:R-:W2:Y:S01]  /*0a10*/  LDG.E R168, desc[UR18][R120.64] ;  /* 0x0000001278a87981 */ /* 0x000ea2000c1e1900 */
[----:B------:R-:W-:Y:S02]  /*0a20*/  MOV R122, UR4 ;  /* 0x00000004007a7c02 */ /* 0x000fe40008000f00 */
[C---:B------:R-:W-:Y:S02]  /*0a30*/  IADD3 R167, PT, PT, R161.reuse, 0x80, RZ ;  /* 0x00000080a1a77810 */ /* 0x040fe40007ffe0ff */
[C---:B------:R-:W-:Y:S01]  /*0a40*/  IADD3 R163, PT, PT, R161.reuse, 0x100, RZ ;  /* 0x00000100a1a37810 */ /* 0x040fe20007ffe0ff */
[C-C-:B---3--:R-:W-:Y:S01]  /*0a50*/  IMAD.WIDE.U32 R124, R161.reuse, 0x10, R144.reuse ;  /* 0x00000010a17c7825 */ /* 0x148fe200078e0090 */
[----:B------:R-:W-:Y:S02]  /*0a60*/  MOV R123, UR5 ;  /* 0x00000005007b7c02 */ /* 0x000fe40008000f00 */
[----:B------:R-:W-:Y:S01]  /*0a70*/  IADD3 R162, PT, PT, R161, 0x180, RZ ;  /* 0x00000180a1a27810 */ /* 0x000fe20007ffe0ff */
[----:B------:R-:W-:-:S02]  /*0a80*/  IMAD.WIDE.U32 R128, R167, 0x10, R144 ;  /* 0x00000010a7807825 */ /* 0x000fc400078e0090 */
[----:B------:R-:W3:Y:S02]  /*0a90*/  @P1 LDG.E.U16 R169, desc[UR18][R122.64] ;  /* 0x000000127aa91981 */ /* 0x000ee4000c1e1500 */
[--C-:B------:R-:W-:Y:S02]  /*0aa0*/  IMAD.WIDE.U32 R136, R163, 0x10, R144.reuse ;  /* 0x00000010a3887825 */ /* 0x100fe400078e0090 */
[----:B------:R-:W3:Y:S02]  /*0ab0*/  LDG.E.128 R128, desc[UR18][R128.64] ;  /* 0x0000001280807981 */ /* 0x000ee4000c1e1d00 */
[----:B------:R-:W-:Y:S02]  /*0ac0*/  IMAD.WIDE.U32 R144, R162, 0x10, R144 ;  /* 0x00000010a2907825 */ /* 0x000fe400078e0090 */
[----:B------:R-:W3:Y:S04]  /*0ad0*/  LDG.E.128 R136, desc[UR18][R136.64] ;  /* 0x0000001288887981 */ /* 0x000ee8000c1e1d00 */
[----:B------:R0:W3:Y:S01]  /*0ae0*/  LDG.E.128 R120, desc[UR18][R124.64] ;  /* 0x000000127c787981 */ /* 0x0000e2000c1e1d00 */
[----:B----4-:R-:W-:-:S03]  /*0af0*/  IMAD.WIDE.U32 R132, R167, 0x10, R148 ;  /* 0x00000010a7847825 */ /* 0x010fc600078e0094 */
[----:B------:R-:W4:Y:S01]  /*0b00*/  LDG.E.128 R144, desc[UR18][R144.64] ;  /* 0x0000001290907981 */ /* 0x000f22000c1e1d00 */
[----:B------:R-:W-:-:S03]  /*0b10*/  IMAD.WIDE.U32 R140, R163, 0x10, R148 ;  /* 0x00000010a38c7825 */ /* 0x000fc600078e0094 */
[----:B------:R-:W4:Y:S01]  /*0b20*/  LDG.E.128 R132, desc[UR18][R132.64] ;  /* 0x0000001284847981 */ /* 0x000f22000c1e1d00 */
[----:B0-----:R-:W-:-:S03]  /*0b30*/  IMAD.WIDE.U32 R124, R161, 0x10, R148 ;  /* 0x00000010a17c7825 */ /* 0x001fc600078e0094 */
[----:B------:R-:W4:Y:S01]  /*0b40*/  LDG.E.128 R140, desc[UR18][R140.64] ;  /* 0x000000128c8c7981 */ /* 0x000f22000c1e1d00 */
[----:B------:R-:W-:-:S03]  /*0b50*/  IMAD.WIDE.U32 R148, R162, 0x10, R148 ;  /* 0x00000010a2947825 */ /* 0x000fc600078e0094 */
[----:B------:R-:W4:Y:S04]  /*0b60*/  LDG.E.128 R124, desc[UR18][R124.64] ;  /* 0x000000127c7c7981 */ /* 0x000f28000c1e1d00 */
[----:B------:R-:W4:Y:S01]  /*0b70*/  LDG.E.128 R148, desc[UR18][R148.64] ;  /* 0x0000001294947981 */ /* 0x000f22000c1e1d00 */
[----:B------:R-:W-:-:S04]  /*0b80*/  ISETP.NE.U32.AND P0, PT, RZ, UR20, PT ;  /* 0x00000014ff007c0c */ /* 0x000fc8000bf05070 */
[----:B------:R-:W-:-:S13]  /*0b90*/  ISETP.NE.AND.EX P0, PT, RZ, UR21, PT, P0 ;  /* 0x00000015ff007c0c */ /* 0x000fda000bf05300 */
[----:B------:R-:W0:Y:S01]  /*0ba0*/  @P0 LDC.64 R164, c[0x0][0x438] ;  /* 0x00010e00ffa40b82 */ /* 0x000e220000000a00 */
[----:B------:R-:W-:Y:S01]  /*0bb0*/  ISETP.NE.AND P2, PT, RZ, UR9, PT ;  /* 0x00000009ff007c0c */ /* 0x000fe2000bf45270 */
[----:B0-----:R-:W-:-:S05]  /*0bc0*/  @P0 IMAD.WIDE.U32 R164, R167, 0x10, R164 ;  /* 0x00000010a7a40825 */ /* 0x001fca00078e00a4 */
[----:B-----5:R0:W5:Y:S01]  /*0bd0*/  @P0 LDG.E.128 R104, desc[UR18][R164.64] ;  /* 0x00000012a4680981 */ /* 0x020162000c1e1d00 */
[----:B------:R-:W-:-:S04]  /*0be0*/  FSEL R166, R166, RZ, !P2 ;  /* 0x000000ffa6a67208 */ /* 0x000fc80005000000 */
[----:B------:R-:W-:Y:S02]  /*0bf0*/  R2UR UR5, R166 ;  /* 0x00000000a60572ca */ /* 0x000fe400000e0000 */
[----:B------:R-:W1:Y:S01]  /*0c00*/  @P0 LDC.64 R166, c[0x0][0x438] ;  /* 0x00010e00ffa60b82 */ /* 0x000e620000000a00 */
[----:B--2---:R-:W-:Y:S01]  /*0c10*/  R2UR UR8, R168 ;  /* 0x00000000a80872ca */ /* 0x004fe200000e0000 */
[----:B-1----:R-:W-:Y:S01]  /*0c20*/  @P0 IMAD.WIDE.U32 R166, R161, 0x10, R166 ;  /* 0x00000010a1a60825 */ /* 0x002fe200078e00a6 */
[----:B---3--:R-:W-:-:S04]  /*0c30*/  PRMT R170, R120, 0x7632, R170 ;  /* 0x0000763278aa7816 */ /* 0x008fc800000000aa */
[----:B------:R1:W5:Y:S01]  /*0c40*/  @P0 LDG.E.128 R100, desc[UR18][R166.64] ;  /* 0x00000012a6640981 */ /* 0x000362000c1e1d00 */
[----:B------:R-:W-:Y:S02]  /*0c50*/  SHF.L.U32 R175, R120, 0x10, RZ ;  /* 0x0000001078af7819 */ /* 0x000fe400000006ff */
[C---:B------:R-:W-:Y:S02]  /*0c60*/  PRMT R176, R121.reuse, 0x7632, R176 ;  /* 0x0000763279b07816 */ /* 0x040fe400000000b0 */
[----:B------:R-:W-:Y:S02]  /*0c70*/  SHF.L.U32 R178, R121, 0x10, RZ ;  /* 0x0000001079b27819 */ /* 0x000fe400000006ff */
[C---:B------:R-:W-:Y:S01]  /*0c80*/  PRMT R181, R122.reuse, 0x7632, R181 ;  /* 0x000076327ab57816 */ /* 0x040fe200000000b5 */
[----:B------:R-:W2:Y:S01]  /*0c90*/  @P0 LDC.64 R120, c[0x0][0x438] ;  /* 0x00010e00ff780b82 */ /* 0x000ea20000000a00 */
[----:B------:R-:W-:Y:S02]  /*0ca0*/  SHF.L.U32 R185, R122, 0x10, RZ ;  /* 0x000000107ab97819 */ /* 0x000fe400000006ff */
[----:B------:R-:W-:-:S02]  /*0cb0*/  PRMT R182, R123, 0x7632, R182 ;  /* 0x000076327bb67816 */ /* 0x000fc400000000b6 */
[----:B------:R-:W-:-:S03]  /*0cc0*/  SHF.L.U32 R187, R123, 0x10, RZ ;  /* 0x000000107bbb7819 */ /* 0x000fc600000006ff */
[----:B------:R-:W3:Y:S01]  /*0cd0*/  @P0 LDC.64 R122, c[0x0][0x438] ;  /* 0x00010e00ff7a0b82 */ /* 0x000ee20000000a00 */
[C---:B----4-:R-:W-:Y:S02]  /*0ce0*/  PRMT R236, R145.reuse, 0x7632, R236 ;  /* 0x0000763291ec7816 */ /* 0x050fe400000000ec */
[----:B------:R-:W-:Y:S01]  /*0cf0*/  SHF.L.U32 R233, R145, 0x10, RZ ;  /* 0x0000001091e97819 */ /* 0x000fe200000006ff */
[----:B------:R-:W-:Y:S01]  /*0d00*/  FADD.FTZ R145, R175, -UR5 ;  /* 0x80000005af917e21 */ /* 0x000fe20008010000 */
[C---:B------:R-:W-:Y:S02]  /*0d10*/  PRMT R177, R126.reuse, 0x7632, R177 ;  /* 0x000076327eb17816 */ /* 0x040fe400000000b1 */
[----:B------:R-:W-:Y:S01]  /*0d20*/  SHF.L.U32 R228, R126, 0x10, RZ ;  /* 0x000000107ee47819 */ /* 0x000fe200000006ff */
[----:B------:R-:W-:Y:S01]  /*0d30*/  FMUL.FTZ R145, R145, UR8 ;  /* 0x0000000891917c20 */ /* 0x000fe20008410000 */
[----:B------:R-:W-:Y:S02]  /*0d40*/  SHF.L.U32 R232, R124, 0x10, RZ ;  /* 0x000000107ce87819 */ /* 0x000fe400000006ff */
[----:B------:R-:W-:-:S02]  /*0d50*/  PRMT R126, R129, 0x7632, R126 ;  /* 0x00007632817e7816 */ /* 0x000fc4000000007e */
[----:B------:R-:W-:Y:S02]  /*0d60*/  SHF.L.U32 R176, R176, 0x10, RZ ;  /* 0x00000010b0b07819 */ /* 0x000fe400000006ff */
[----:B------:R-:W-:Y:S02]  /*0d70*/  SHF.L.U32 R182, R182, 0x10, RZ ;  /* 0x00000010b6b67819 */ /* 0x000fe400000006ff */
[----:B------:R-:W-:Y:S02]  /*0d80*/  PRMT R186, R124, 0x7632, R186 ;  /* 0x000076327cba7816 */ /* 0x000fe400000000ba */
[----:B------:R-:W-:Y:S01]  /*0d90*/  SHF.L.U32 R129, R129, 0x10, RZ ;  /* 0x0000001081817819 */ /* 0x000fe200000006ff */
[----:B------:R-:W-:Y:S01]  /*0da0*/  FADD.FTZ R178, R178, -UR5 ;  /* 0x80000005b2b27e21 */ /* 0x000fe20008010000 */
[C---:B------:R-:W-:Y:S02]  /*0db0*/  PRMT R168, R131.reuse, 0x7632, R168 ;  /* 0x0000763283a87816 */ /* 0x040fe400000000a8 */
[----:B------:R-:W-:-:S02]  /*0dc0*/  SHF.L.U32 R173, R131, 0x10, RZ ;  /* 0x0000001083ad7819 */ /* 0x000fc400000006ff */
[----:B------:R-:W-:Y:S01]  /*0dd0*/  SHF.L.U32 R170, R170, 0x10, RZ ;  /* 0x00000010aaaa7819 */ /* 0x000fe200000006ff */
[----:B------:R-:W-:Y:S01]  /*0de0*/  FADD.FTZ R33, R232, R33 ;  /* 0x00000021e8217221 */ /* 0x000fe20000010000 */
[----:B------:R-:W-:Y:S01]  /*0df0*/  PRMT R184, R125, 0x7632, R184 ;  /* 0x000076327db87816 */ /* 0x000fe200000000b8 */
[-C--:B------:R-:W-:Y:S01]  /*0e00*/  FFMA.FTZ R0, R145, R232.reuse, R0 ;  /* 0x000000e891007223 */ /* 0x080fe20000010000 */
[----:B------:R-:W-:Y:S01]  /*0e10*/  SHF.L.U32 R224, R147, 0x10, RZ ;  /* 0x0000001093e07819 */ /* 0x000fe200000006ff */
[----:B------:R-:W-:Y:S01]  /*0e20*/  FADD.FTZ R176, R176, -UR5 ;  /* 0x80000005b0b07e21 */ /* 0x000fe20008010000 */
[C---:B------:R-:W-:Y:S02]  /*0e30*/  PRMT R202, R148.reuse, 0x7632, R202 ;  /* 0x0000763294ca7816 */ /* 0x040fe400000000ca */
[----:B------:R-:W-:Y:S01]  /*0e40*/  SHF.L.U32 R131, R148, 0x10, RZ ;  /* 0x0000001094837819 */ /* 0x000fe200000006ff */
[----:B------:R-:W-:Y:S01]  /*0e50*/  FADD.FTZ R148, R182, -UR5 ;  /* 0x80000005b6947e21 */ /* 0x000fe20008010000 */
[C---:B0-----:R-:W-:Y:S01]  /*0e60*/  PRMT R165, R137.reuse, 0x7632, R165 ;  /* 0x0000763289a57816 */ /* 0x041fe200000000a5 */
[----:B------:R-:W-:Y:S01]  /*0e70*/  FMUL.FTZ R232, R96, R232 ;  /* 0x000000e860e87220 */ /* 0x000fe20000410000 */
[----:B-1----:R-:W-:Y:S01]  /*0e80*/  SHF.L.U32 R166, R137, 0x10, RZ ;  /* 0x0000001089a67819 */ /* 0x002fe200000006ff */
[----:B------:R-:W-:Y:S01]  /*0e90*/  FADD.FTZ R182, R129, -UR5 ;  /* 0x8000000581b67e21 */ /* 0x000fe20008010000 */
[----:B------:R-:W-:-:S02]  /*0ea0*/  PRMT R223, R147, 0x7632, R223 ;  /* 0x0000763293df7816 */ /* 0x000fc400000000df */
[----:B------:R-:W-:Y:S02]  /*0eb0*/  SHF.L.U32 R186, R186, 0x10, RZ ;  /* 0x00000010baba7819 */ /* 0x000fe400000006ff */
[C---:B------:R-:W-:Y:S02]  /*0ec0*/  PRMT R137, R138.reuse, 0x7632, R137 ;  /* 0x000076328a897816 */ /* 0x040fe40000000089 */
[----:B------:R-:W-:Y:S01]  /*0ed0*/  SHF.L.U32 R167, R138, 0x10, RZ ;  /* 0x000000108aa77819 */ /* 0x000fe200000006ff */
[----:B------:R-:W-:Y:S01]  /*0ee0*/  FMUL.FTZ R231, R178, UR8 ;  /* 0x00000008b2e77c20 */ /* 0x000fe20008410000 */
[----:B------:R-:W-:Y:S01]  /*0ef0*/  PRMT R138, R139, 0x7632, R138 ;  /* 0x000076328b8a7816 */ /* 0x000fe2000000008a */
[----:B------:R-:W-:Y:S01]  /*0f00*/  FADD.FTZ R170, R170, -UR5 ;  /* 0x80000005aaaa7e21 */ /* 0x000fe20008010000 */
[----:B------:R-:W-:Y:S02]  /*0f10*/  SHF.L.U32 R229, R125, 0x10, RZ ;  /* 0x000000107de57819 */ /* 0x000fe400000006ff */
[----:B------:R-:W-:-:S02]  /*0f20*/  PRMT R172, R133, 0x7632, R172 ;  /* 0x0000763285ac7816 */ /* 0x000fc400000000ac */
[----:B------:R-:W-:Y:S02]  /*0f30*/  SHF.L.U32 R139, R139, 0x10, RZ ;  /* 0x000000108b8b7819 */ /* 0x000fe400000006ff */
[----:B------:R-:W-:Y:S01]  /*0f40*/  MOV R175, R224 ;  /* 0x000000e000af7202 */ /* 0x000fe20000000f00 */
[----:B------:R-:W-:Y:S01]  /*0f50*/  FMUL.FTZ R224, R176, UR8 ;  /* 0x00000008b0e07c20 */ /* 0x000fe20008410000 */
[----:B------:R-:W-:Y:S01]  /*0f60*/  SHF.L.U32 R184, R184, 0x10, RZ ;  /* 0x00000010b8b87819 */ /* 0x000fe200000006ff */
[----:B------:R-:W-:Y:S01]  /*0f70*/  FMUL.FTZ R182, R182, UR8 ;  /* 0x00000008b6b67c20 */ /* 0x000fe20008410000 */
[----:B------:R-:W-:Y:S02]  /*0f80*/  PRMT R171, R127, 0x7632, R171 ;  /* 0x000076327fab7816 */ /* 0x000fe400000000ab */
[----:B------:R-:W-:Y:S02]  /*0f90*/  PRMT R188, R128, 0x7632, R188 ;  /* 0x0000763280bc7816 */ /* 0x000fe400000000bc */
[----:B------:R-:W-:-:S02]  /*0fa0*/  SHF.L.U32 R133, R133, 0x10, RZ ;  /* 0x0000001085857819 */ /* 0x000fc400000006ff */
[----:B------:R-:W-:Y:S02]  /*0fb0*/  SHF.L.U32 R181, R181, 0x10, RZ ;  /* 0x00000010b5b57819 */ /* 0x000fe400000006ff */
[----:B------:R-:W-:Y:S01]  /*0fc0*/  MOV R178, R223 ;  /* 0x000000df00b27202 */ /* 0x000fe20000000f00 */
[----:B------:R-:W-:Y:S01]  /*0fd0*/  FMUL.FTZ R223, R97, R186 ;  /* 0x000000ba61df7220 */ /* 0x000fe20000410000 */
[----:B------:R-:W-:Y:S01]  /*0fe0*/  SHF.L.U32 R129, R126, 0x10, RZ ;  /* 0x000000107e817819 */ /* 0x000fe200000006ff */
[----:B------:R-:W-:Y:S01]  /*0ff0*/  FADD.FTZ R126, RZ, R232 ;  /* 0x000000e8ff7e7221 */ /* 0x000fe20000010000 */
[----:B------:R-:W-:Y:S01]  /*1000*/  SHF.L.U32 R128, R128, 0x10, RZ ;  /* 0x0000001080807819 */ /* 0x000fe200000006ff */
[----:B------:R-:W-:Y:S01]  /*1010*/  FMUL.FTZ R225, R170, UR8 ;  /* 0x00000008aae17c20 */ /* 0x000fe20008410000 */
[----:B------:R-:W-:Y:S01]  /*1020*/  PRMT R164, R136, 0x7632, R164 ;  /* 0x0000763288a47816 */ /* 0x000fe200000000a4 */
[----:B------:R-:W-:Y:S01]  /*1030*/  FADD.FTZ R185, R185, -UR5 ;  /* 0x80000005b9b97e21 */ /* 0x000fe20008010000 */
[C---:B------:R-:W-:Y:S01]  /*1040*/  PRMT R204, R146.reuse, 0x7632, R204 ;  /* 0x0000763292cc7816 */ /* 0x040fe200000000cc */
[----:B------:R-:W-:Y:S01]  /*1050*/  FADD.FTZ R35, R229, R35 ;  /* 0x00000023e5237221 */ /* 0x000fe20000010000 */
[----:B------:R-:W-:Y:S01]  /*1060*/  SHF.L.U32 R203, R146, 0x10, RZ ;  /* 0x0000001092cb7819 */ /* 0x000fe200000006ff */
[-C--:B------:R-:W-:Y:S01]  /*1070*/  FFMA.FTZ R3, R231, R229.reuse, R3 ;  /* 0x000000e5e7037223 */ /* 0x080fe20000010003 */
[----:B------:R-:W-:Y:S01]  /*1080*/  SHF.L.U32 R146, R171, 0x10, RZ ;  /* 0x00000010ab927819 */ /* 0x000fe200000006ff */
[----:B------:R-:W-:Y:S01]  /*1090*/  FADD.FTZ R152, R184, R152 ;  /* 0x00000098b8987221 */ /* 0x000fe20000010000 */
[-C--:B------:R-:W-:Y:S01]  /*10a0*/  FFMA.FTZ R4, R224, R184.reuse, R4 ;  /* 0x000000b8e0047223 */ /* 0x080fe20000010004 */
[----:B------:R-:W-:Y:S01]  /*10b0*/  FMUL.FTZ R170, R99, R184 ;  /* 0x000000b863aa7220 */ /* 0x000fe20000410000 */
[----:B------:R-:W-:Y:S01]  /*10c0*/  FADD.FTZ R139, R139, -UR5 ;  /* 0x800000058b8b7e21 */ /* 0x000fe20008010000 */
[----:B------:R-:W-:Y:S01]  /*10d0*/  SHF.L.U32 R136, R136, 0x10, RZ ;  /* 0x0000001088887819 */ /* 0x000fe200000006ff */
[----:B------:R-:W-:Y:S01]  /*10e0*/  FMUL.FTZ R229, R98, R229 ;  /* 0x000000e562e57220 */ /* 0x000fe20000410000 */
[----:B------:R-:W-:Y:S01]  /*10f0*/  FADD.FTZ R171, R181, -UR5 ;  /* 0x80000005b5ab7e21 */ /* 0x000fe20008010000 */
[----:B------:R-:W-:Y:S01]  /*1100*/  FADD.FTZ R159, R133, R159 ;  /* 0x0000009f859f7221 */ /* 0x000fe20000010000 */
[-C--:B------:R-:W-:Y:S01]  /*1110*/  FFMA.FTZ R11, R182, R133.reuse, R11 ;  /* 0x00000085b60b7223 */ /* 0x080fe2000001000b */
[----:B------:R-:W-:Y:S01]  /*1120*/  FMUL.FTZ R184, R90, R133 ;  /* 0x000000855ab87220 */ /* 0x000fe20000410000 */
[----:B------:R-:W-:Y:S01]  /*1130*/  FADD.FTZ R176, R223, R126 ;  /* 0x0000007edfb07221 */ /* 0x000fe20000010000 */
[----:B------:R-:W-:Y:S01]  /*1140*/  @P1 R2UR UR4, R169 ;  /* 0x00000000a90412ca */ /* 0x000fe200000e0000 */
[----:B------:R-:W-:Y:S01]  /*1150*/  FADD.FTZ R181, R128, -UR5 ;  /* 0x8000000580b57e21 */ /* 0x000fe20008010000 */
[----:B------:R-:W-:Y:S01]  /*1160*/  SHF.L.U32 R133, R164, 0x10, RZ ;  /* 0x00000010a4857819 */ /* 0x000fe200000006ff */
[----:B--2---:R-:W-:Y:S01]  /*1170*/  @P0 IMAD.WIDE.U32 R120, R163, 0x10, R120 ;  /* 0x00000010a3780825 */ /* 0x004fe200078e0078 */
[----:B------:R-:W-:-:S03]  /*1180*/  SHF.L.U32 R169, R130, 0x10, RZ ;  /* 0x0000001082a97819 */ /* 0x000fc600000006ff */
[----:B------:R-:W-:Y:S01]  /*1190*/  FADD.FTZ R164, R167, -UR5 ;  /* 0x80000005a7a47e21 */ /* 0x000fe20008010000 */
[----:B------:R-:W-:Y:S01]  /*11a0*/  SHF.L.U32 R128, R188, 0x10, RZ ;  /* 0x00000010bc807819 */ /* 0x000fe200000006ff */
[----:B---3--:R-:W-:-:S04]  /*11b0*/  @P0 IMAD.WIDE.U32 R122, R162, 0x10, R122 ;  /* 0x00000010a27a0825 */ /* 0x008fc800078e007a */
[----:B------:R-:W-:Y:S01]  /*11c0*/  FMUL.FTZ R230, R185, UR8 ;  /* 0x00000008b9e67c20 */ /* 0x000fe20008410000 */
[----:B------:R-:W-:Y:S01]  /*11d0*/  FMUL.FTZ R167, R139, UR8 ;  /* 0x000000088ba77c20 */ /* 0x000fe20008410000 */
[----:B------:R-:W-:Y:S01]  /*11e0*/  FADD.FTZ R139, R229, R176 ;  /* 0x000000b0e58b7221 */ /* 0x000fe20000010000 */
[----:B------:R-:W-:Y:S01]  /*11f0*/  FADD.FTZ R136, R136, -UR5 ;  /* 0x8000000588887e21 */ /* 0x000fe20008010000 */
[----:B------:R-:W-:Y:S01]  /*1200*/  PRMT R197, R141, 0x7632, R197 ;  /* 0x000076328dc57816 */ /* 0x000fe200000000c5 */
[----:B------:R0:W5:Y:S01]  /*1210*/  @P0 LDG.E.128 R108, desc[UR18][R120.64] ;  /* 0x00000012786c0981 */ /* 0x000162000c1e1d00 */
[----:B------:R-:W-:Y:S01]  /*1220*/  FADD.FTZ R187, R187, -UR5 ;  /* 0x80000005bbbb7e21 */ /* 0x000fe20008010000 */
[----:B------:R-:W-:Y:S01]  /*1230*/  SHF.L.U32 R177, R177, 0x10, RZ ;  /* 0x00000010b1b17819 */ /* 0x000fe200000006ff */
[----:B------:R-:W-:Y:S01]  /*1240*/  FADD.FTZ R153, R228, R153 ;  /* 0x00000099e4997221 */ /* 0x000fe20000010000 */
[----:B------:R1:W5:Y:S01]  /*1250*/  @P0 LDG.E.128 R112, desc[UR18][R122.64] ;  /* 0x000000127a700981 */ /* 0x000362000c1e1d00 */
[-C--:B------:R-:W-:Y:S01]  /*1260*/  FFMA.FTZ R5, R230, R228.reuse, R5 ;  /* 0x000000e4e6057223 */ /* 0x080fe20000010005 */
[----:B------:R-:W-:Y:S01]  /*1270*/  FADD.FTZ R185, R169, -UR5 ;  /* 0x80000005a9b97e21 */ /* 0x000fe20008010000 */
[----:B------:R-:W-:Y:S01]  /*1280*/  FADD.FTZ R128, R128, -UR5 ;  /* 0x8000000580807e21 */ /* 0x000fe20008010000 */
[----:B------:R-:W-:Y:S01]  /*1290*/  PRMT R174, R132, 0x7632, R174 ;  /* 0x0000763284ae7816 */ /* 0x000fe200000000ae */
[----:B------:R-:W-:Y:S01]  /*12a0*/  FMUL.FTZ R228, R92, R228 ;  /* 0x000000e45ce47220 */ /* 0x000fe20000410000 */
[----:B------:R-:W-:Y:S01]  /*12b0*/  SHF.L.U32 R183, R132, 0x10, RZ ;  /* 0x0000001084b77819 */ /* 0x000fe200000006ff */
[----:B------:R-:W-:Y:S01]  /*12c0*/  FADD.FTZ R139, R170, R139 ;  /* 0x0000008baa8b7221 */ /* 0x000fe20000010000 */
[----:B0-----:R-:W-:-:S02]  /*12d0*/  PRMT R120, R149, 0x7632, R120 ;  /* 0x0000763295787816 */ /* 0x001fc40000000078 */
[----:B-1----:R-:W-:Y:S01]  /*12e0*/  SHF.L.U32 R122, R149, 0x10, RZ ;  /* 0x00000010957a7819 */ /* 0x002fe200000006ff */
[----:B------:R-:W-:Y:S01]  /*12f0*/  FMUL.FTZ R149, R136, UR8 ;  /* 0x0000000888957c20 */ /* 0x000fe20008410000 */
[C---:B------:R-:W-:Y:S02]  /*1300*/  PRMT R123, R151.reuse, 0x7632, R123 ;  /* 0x00007632977b7816 */ /* 0x040fe4000000007b */
[----:B------:R-:W-:Y:S01]  /*1310*/  SHF.L.U32 R125, R151, 0x10, RZ ;  /* 0x00000010977d7819 */ /* 0x000fe200000006ff */
[----:B------:R-:W-:Y:S01]  /*1320*/  FADD.FTZ R151, R166, -UR5 ;  /* 0x80000005a6977e21 */ /* 0x000fe20008010000 */
[C---:B------:R-:W-:Y:S01]  /*1330*/  PRMT R132, R134.reuse, 0x7632, R132 ;  /* 0x0000763286847816 */ /* 0x040fe20000000084 */
[----:B------:R-:W-:Y:S01]  /*1340*/  FMUL.FTZ R227, R187, UR8 ;  /* 0x00000008bbe37c20 */ /* 0x000fe20008410000 */
[----:B------:R-:W-:Y:S01]  /*1350*/  SHF.L.U32 R226, R127, 0x10, RZ ;  /* 0x000000107fe27819 */ /* 0x000fe200000006ff */
[----:B------:R-:W-:Y:S01]  /*1360*/  FMUL.FTZ R185, R185, UR8 ;  /* 0x00000008b9b97c20 */ /* 0x000fe20008410000 */
[----:B------:R-:W-:-:S02]  /*1370*/  SHF.L.U32 R134, R134, 0x10, RZ ;  /* 0x0000001086867819 */ /* 0x000fc400000006ff */
[----:B------:R-:W-:Y:S01]  /*1380*/  SHF.L.U32 R136, R197, 0x10, RZ ;  /* 0x00000010c5887819 */ /* 0x000fe200000006ff */
[----:B------:R-:W-:Y:S01]  /*1390*/  FMUL.FTZ R197, R128, UR8 ;  /* 0x0000000880c57c20 */ /* 0x000fe20008410000 */
[----:B------:R-:W-:Y:S01]  /*13a0*/  SHF.L.U32 R198, R141, 0x10, RZ ;  /* 0x000000108dc67819 */ /* 0x000fe200000006ff */
[----:B------:R-:W-:Y:S01]  /*13b0*/  FMUL.FTZ R147, R93, R177 ;  /* 0x000000b15d937220 */ /* 0x000fe20000410000 */
[----:B------:R-:W-:Y:S01]  /*13c0*/  FADD.FTZ R128, R228, R139 ;  /* 0x0000008be4807221 */ /* 0x000fe20000010000 */
[----:B------:R-:W-:Y:S01]  /*13d0*/  SHF.L.U32 R174, R174, 0x10, RZ ;  /* 0x00000010aeae7819 */ /* 0x000fe200000006ff */
[----:B------:R-:W-:Y:S01]  /*13e0*/  FMUL.FTZ R151, R151, UR8 ;  /* 0x0000000897977c20 */ /* 0x000fe20008410000 */
[----:B------:R-:W-:Y:S01]  /*13f0*/  PRMT R127, R130, 0x7632, R127 ;  /* 0x00007632827f7816 */ /* 0x000fe2000000007f */
[----:B------:R-:W-:Y:S01]  /*1400*/  FADD.FTZ R155, R226, R155 ;  /* 0x0000009be29b7221 */ /* 0x000fe20000010000 */
[----:B------:R-:W-:Y:S01]  /*1410*/  FFMA.FTZ R7, R227, R226, R7 ;  /* 0x000000e2e3077223 */ /* 0x000fe20000010007 */
[----:B------:R-:W-:Y:S01]  /*1420*/  FMUL.FTZ R148, R148, UR8 ;  /* 0x0000000894947c20 */ /* 0x000fe20008410000 */
[----:B------:R-:W-:Y:S01]  /*1430*/  FADD.FTZ R179, R134, R179 ;  /* 0x000000b386b37221 */ /* 0x000fe20000010000 */
[-C--:B------:R-:W-:Y:S01]  /*1440*/  FFMA.FTZ R13, R185, R134.reuse, R13 ;  /* 0x00000086b90d7223 */ /* 0x080fe2000001000d */
[----:B------:R-:W-:Y:S01]  /*1450*/  FMUL.FTZ R187, R84, R134 ;  /* 0x0000008654bb7220 */ /* 0x000fe20000410000 */
[----:B------:R-:W-:Y:S01]  /*1460*/  FMUL.FTZ R226, R94, R226 ;  /* 0x000000e25ee27220 */ /* 0x000fe20000410000 */
[----:B------:R-:W-:Y:S01]  /*1470*/  SHF.L.U32 R134, R165, 0x10, RZ ;  /* 0x00000010a5867819 */ /* 0x000fe200000006ff */
[----:B------:R-:W-:Y:S01]  /*1480*/  FADD.FTZ R139, R147, R128 ;  /* 0x00000080938b7221 */ /* 0x000fe20000010000 */
[----:B------:R-:W-:Y:S01]  /*1490*/  FADD.FTZ R193, R198, R193 ;  /* 0x000000c1c6c17221 */ /* 0x000fe20000010000 */
[-C--:B------:R-:W-:Y:S01]  /*14a0*/  FFMA.FTZ R19, R151, R198.reuse, R19 ;  /* 0x000000c697137223 */ /* 0x080fe20000010013 */
[----:B------:R-:W-:Y:S01]  /*14b0*/  FMUL.FTZ R165, R82, R198 ;  /* 0x000000c652a57220 */ /* 0x000fe20000410000 */
[----:B------:R-:W-:Y:S01]  /*14c0*/  SHF.L.U32 R127, R127, 0x10, RZ ;  /* 0x000000107f7f7819 */ /* 0x000fe200000006ff */
[----:B------:R-:W-:Y:S01]  /*14d0*/  FADD.FTZ R158, R174, R158 ;  /* 0x0000009eae9e7221 */ /* 0x000fe20000010000 */
[-C--:B------:R-:W-:Y:S01]  /*14e0*/  FFMA.FTZ R10, R197, R174.reuse, R10 ;  /* 0x000000aec50a7223 */ /* 0x080fe2000001000a */
[----:B------:R-:W-:Y:S01]  /*14f0*/  FMUL.FTZ R198, R89, R174 ;  /* 0x000000ae59c67220 */ /* 0x000fe20000410000 */
[----:B------:R-:W-:Y:S01]  /*1500*/  FADD.FTZ R156, R146, R156 ;  /* 0x0000009c929c7221 */ /* 0x000fe20000010000 */
[----:B------:R-:W-:Y:S01]  /*1510*/  FFMA.FTZ R8, R148, R146, R8 ;  /* 0x0000009294087223 */ /* 0x000fe20000010008 */
[----:B------:R-:W-:Y:S01]  /*1520*/  FMUL.FTZ R181, R181, UR8 ;  /* 0x00000008b5b57c20 */ /* 0x000fe20008410000 */
[----:B------:R-:W-:Y:S01]  /*1530*/  FFMA.FTZ R174, R145, R232, RZ ;  /* 0x000000e891ae7223 */ /* 0x000fe200000100ff */
[----:B------:R-:W-:Y:S01]  /*1540*/  SHF.L.U32 R199, R142, 0x10, RZ ;  /* 0x000000108ec77819 */ /* 0x000fe200000006ff */
[----:B------:R-:W-:Y:S01]  /*1550*/  FMUL.FTZ R146, R95, R146 ;  /* 0x000000925f927220 */ /* 0x000fe20000410000 */
[----:B------:R-:W-:Y:S01]  /*1560*/  FADD.FTZ R139, R226, R139 ;  /* 0x0000008be28b7221 */ /* 0x000fe20000010000 */
[----:B------:R-:W-:Y:S01]  /*1570*/  SHF.L.U32 R201, R140, 0x10, RZ ;  /* 0x000000108cc97819 */ /* 0x000fe200000006ff */
[----:B------:R-:W-:Y:S01]  /*1580*/  FMUL.FTZ R164, R164, UR8 ;  /* 0x00000008a4a47c20 */ /* 0x000fe20008410000 */
[----:B------:R-:W-:Y:S01]  /*1590*/  FADD.FTZ R129, R129, -UR5 ;  /* 0x8000000581817e21 */ /* 0x000fe20008010000 */
[----:B------:R-:W-:Y:S01]  /*15a0*/  FADD.FTZ R157, R183, R157 ;  /* 0x0000009db79d7221 */ /* 0x000fe20000010000 */
[----:B------:R-:W-:Y:S01]  /*15b0*/  FFMA.FTZ R9, R181, R183, R9 ;  /* 0x000000b7b5097223 */ /* 0x000fe20000010009 */
[----:B------:R-:W-:Y:S01]  /*15c0*/  FADD.FTZ R127, R127, -UR5 ;  /* 0x800000057f7f7e21 */ /* 0x000fe20008010000 */
[----:B------:R-:W-:Y:S01]  /*15d0*/  FFMA.FTZ R174, R225, R223, R174 ;  /* 0x000000dfe1ae7223 */ /* 0x000fe200000100ae */
[----:B------:R-:W-:Y:S01]  /*15e0*/  FMUL.FTZ R183, R88, R183 ;  /* 0x000000b758b77220 */ /* 0x000fe20000410000 */
[----:B------:R-:W-:Y:S01]  /*15f0*/  FADD.FTZ R128, R146, R139 ;  /* 0x0000008b92807221 */ /* 0x000fe20000010000 */
[C---:B------:R-:W-:Y:S01]  /*1600*/  PRMT R121, R150.reuse, 0x7632, R121 ;  /* 0x0000763296797816 */ /* 0x040fe20000000079 */
[----:B------:R-:W-:Y:S01]  /*1610*/  FADD.FTZ R247, R199, R247 ;  /* 0x000000f7c7f77221 */ /* 0x000fe20000010000 */
[----:B------:R-:W-:Y:S01]  /*1620*/  SHF.L.U32 R124, R150, 0x10, RZ ;  /* 0x00000010967c7819 */ /* 0x000fe200000006ff */
[-C--:B------:R-:W-:Y:S01]  /*1630*/  FFMA.FTZ R21, R164, R199.reuse, R21 ;  /* 0x000000c7a4157223 */ /* 0x080fe20000010015 */
[----:B------:R-:W-:Y:S01]  /*1640*/  FMUL.FTZ R166, R76, R199 ;  /* 0x000000c74ca67220 */ /* 0x000fe20000410000 */
[----:B------:R-:W-:Y:S01]  /*1650*/  FADD.FTZ R173, R173, -UR5 ;  /* 0x80000005adad7e21 */ /* 0x000fe20008010000 */
[----:B------:R-:W-:Y:S01]  /*1660*/  FADD.FTZ R191, R201, R191 ;  /* 0x000000bfc9bf7221 */ /* 0x000fe20000010000 */
[-C--:B------:R-:W-:Y:S01]  /*1670*/  FFMA.FTZ R17, R149, R201.reuse, R17 ;  /* 0x000000c995117223 */ /* 0x080fe20000010011 */
[----:B------:R-:W-:Y:S01]  /*1680*/  FMUL.FTZ R150, R80, R201 ;  /* 0x000000c950967220 */ /* 0x000fe20000410000 */
[----:B------:R-:W-:Y:S01]  /*1690*/  FMUL.FTZ R199, R129, UR8 ;  /* 0x0000000881c77c20 */ /* 0x000fe20008410000 */
[----:B------:R-:W-:Y:S01]  /*16a0*/  FMUL.FTZ R201, R127, UR8 ;  /* 0x000000087fc97c20 */ /* 0x000fe20008410000 */
[----:B------:R-:W-:Y:S01]  /*16b0*/  FFMA.FTZ R129, R231, R229, R174 ;  /* 0x000000e5e7817223 */ /* 0x000fe200000100ae */
[----:B------:R-:W-:Y:S01]  /*16c0*/  PRMT R130, R135, 0x7632, R130 ;  /* 0x0000763287827816 */ /* 0x000fe20000000082 */
[----:B------:R-:W-:Y:S01]  /*16d0*/  FADD.FTZ R127, R183, R128 ;  /* 0x00000080b77f7221 */ /* 0x000fe20000010000 */
[----:B------:R-:W-:Y:S01]  /*16e0*/  SHF.L.U32 R135, R135, 0x10, RZ ;  /* 0x0000001087877819 */ /* 0x000fe200000006ff */
[----:B------:R-:W-:Y:S01]  /*16f0*/  FADD.FTZ R34, R186, R34 ;  /* 0x00000022ba227221 */ /* 0x000fe20000010000 */
[----:B------:R-:W-:Y:S01]  /*1700*/  FFMA.FTZ R2, R225, R186, R2 ;  /* 0x000000bae1027223 */ /* 0x000fe20000010002 */
[----:B------:R-:W-:Y:S01]  /*1710*/  SHF.L.U32 R132, R132, 0x10, RZ ;  /* 0x0000001084847819 */ /* 0x000fe200000006ff */
[----:B------:R-:W-:Y:S01]  /*1720*/  FMUL.FTZ R186, R173, UR8 ;  /* 0x00000008adba7c20 */ /* 0x000fe20008410000 */
[----:B------:R-:W-:Y:S01]  /*1730*/  PRMT R200, R140, 0x7632, R200 ;  /* 0x000076328cc87816 */ /* 0x000fe200000000c8 */
[----:B------:R-:W-:Y:S01]  /*1740*/  FFMA.FTZ R129, R224, R170, R129 ;  /* 0x000000aae0817223 */ /* 0x000fe20000010081 */
[----:B------:R-:W-:Y:S01]  /*1750*/  SHF.L.U32 R172, R172, 0x10, RZ ;  /* 0x00000010acac7819 */ /* 0x000fe200000006ff */
[----:B------:R-:W-:Y:S01]  /*1760*/  FADD.FTZ R127, R198, R127 ;  /* 0x0000007fc67f7221 */ /* 0x000fe20000010000 */
[----:B------:R-:W-:Y:S01]  /*1770*/  SHF.L.U32 R126, R202, 0x10, RZ ;  /* 0x00000010ca7e7819 */ /* 0x000fe200000006ff */
        /* <DEDUP_REMOVED lines=8> */
[----:B------:R-:W-:Y:S01]  /*1800*/  FFMA.FTZ R132, R230, R228, R129 ;  /* 0x000000e4e6847223 */ /* 0x000fe20000010081 */
[----:B------:R-:W-:Y:S01]  /*1810*/  FMUL.FTZ R200, R91, R172 ;  /* 0x000000ac5bc87220 */ /* 0x000fe20000410000 */
[----:B------:R-:W-:-:S02]  /*1820*/  FADD.FTZ R127, R184, R127 ;  /* 0x0000007fb87f7221 */ /* 0x000fc40000010000 */
[----:B------:R-:W-:Y:S02]  /*1830*/  FFMA.FTZ R132, R171, R147, R132 ;  /* 0x00000093ab847223 */ /* 0x000fe40000010084 */
[----:B------:R-:W-:Y:S01]  /*1840*/  FADD.FTZ R128, R200, R127 ;  /* 0x0000007fc8807221 */ /* 0x000fe20000010000 */
[----:B------:R-:W-:Y:S01]  /*1850*/  PRMT R141, R142, 0x7632, R141 ;  /* 0x000076328e8d7816 */ /* 0x000fe2000000008d */
[----:B------:R-:W-:Y:S01]  /*1860*/  FFMA.FTZ R129, R227, R226, R132 ;  /* 0x000000e2e3817223 */ /* 0x000fe20000010084 */
[----:B------:R-:W-:Y:S01]  /*1870*/  PRMT R142, R143, 0x7632, R142 ;  /* 0x000076328f8e7816 */ /* 0x000fe2000000008e */
[----:B------:R-:W-:Y:S01]  /*1880*/  FADD.FTZ R127, R187, R128 ;  /* 0x00000080bb7f7221 */ /* 0x000fe20000010000 */
[----:B------:R-:W-:Y:S02]  /*1890*/  SHF.L.U32 R143, R143, 0x10, RZ ;  /* 0x000000108f8f7819 */ /* 0x000fe400000006ff */
[----:B------:R-:W-:Y:S01]  /*18a0*/  SHF.L.U32 R169, R168, 0x10, RZ ;  /* 0x00000010a8a97819 */ /* 0x000fe200000006ff */
[----:B------:R-:W-:Y:S01]  /*18b0*/  FFMA.FTZ R128, R148, R146, R129 ;  /* 0x0000009294807223 */ /* 0x000fe20000010081 */
[----:B------:R-:W-:Y:S01]  /*18c0*/  SHF.L.U32 R130, R130, 0x10, RZ ;  /* 0x0000001082827819 */ /* 0x000fe200000006ff */
[----:B------:R-:W-:Y:S01]  /*18d0*/  FADD.FTZ R127, R202, R127 ;  /* 0x0000007fca7f7221 */ /* 0x000fe20000010000 */
[----:B------:R-:W-:Y:S01]  /*18e0*/  FADD.FTZ R249, R143, R249 ;  /* 0x000000f98ff97221 */ /* 0x000fe20000010000 */
[-C--:B------:R-:W-:Y:S01]  /*18f0*/  FFMA.FTZ R23, R167, R143.reuse, R23 ;  /* 0x0000008fa7177223 */ /* 0x080fe20000010017 */
[----:B------:R-:W-:Y:S01]  /*1900*/  FMUL.FTZ R168, R78, R143 ;  /* 0x0000008f4ea87220 */ /* 0x000fe20000410000 */
[----:B------:R-:W-:Y:S01]  /*1910*/  MOV R143, R178 ;  /* 0x000000b2008f7202 */ /* 0x000fe20000000f00 */
[----:B------:R-:W-:Y:S01]  /*1920*/  FADD.FTZ R169, R169, -UR5 ;  /* 0x80000005a9a97e21 */ /* 0x000fe20008010000 */
[----:B------:R-:W-:Y:S01]  /*1930*/  MOV R178, R204 ;  /* 0x000000cc00b27202 */ /* 0x000fe20000000f00 */
[----:B------:R-:W-:Y:S01]  /*1940*/  FFMA.FTZ R128, R181, R183, R128 ;  /* 0x000000b7b5807223 */ /* 0x000fe20000010080 */
[----:B------:R-:W-:Y:S01]  /*1950*/  FADD.FTZ R154, R177, R154 ;  /* 0x0000009ab19a7221 */ /* 0x000fe20000010000 */
[----:B------:R-:W-:Y:S01]  /*1960*/  FFMA.FTZ R6, R171, R177, R6 ;  /* 0x000000b1ab067223 */ /* 0x000fe20000010006 */
[----:B------:R-:W-:Y:S01]  /*1970*/  FMUL.FTZ R204, R87, R130 ;  /* 0x0000008257cc7220 */ /* 0x000fe20000410000 */
[----:B------:R-:W-:Y:S01]  /*1980*/  FADD.FTZ R127, R188, R127 ;  /* 0x0000007fbc7f7221 */ /* 0x000fe20000010000 */
[----:B------:R-:W-:Y:S01]  /*1990*/  MOV R177, R203 ;  /* 0x000000cb00b17202 */ /* 0x000fe20000000f00 */
[----:B------:R-:W-:Y:S01]  /*19a0*/  FMUL.FTZ R203, R169, UR8 ;  /* 0x00000008a9cb7c20 */ /* 0x000fe20008410000 */
[----:B------:R-:W-:Y:S01]  /*19b0*/  FFMA.FTZ R129, R197, R198, R128 ;  /* 0x000000c6c5817223 */ /* 0x000fe20000010080 */
[----:B------:R-:W-:Y:S01]  /*19c0*/  FADD.FTZ R127, R204, R127 ;  /* 0x0000007fcc7f7221 */ /* 0x000fe20000010000 */
[----:B------:R-:W-:Y:S01]  /*19d0*/  FADD.FTZ R190, R130, R190 ;  /* 0x000000be82be7221 */ /* 0x000fe20000010000 */
[----:B------:R-:W-:Y:S01]  /*19e0*/  FFMA.FTZ R16, R203, R130, R16 ;  /* 0x00000082cb107223 */ /* 0x000fe20000010010 */
[----:B------:R-:W-:Y:S01]  /*19f0*/  FADD.FTZ R160, R172, R160 ;  /* 0x000000a0aca07221 */ /* 0x000fe20000010000 */
[----:B------:R-:W-:Y:S01]  /*1a00*/  FFMA.FTZ R12, R199, R172, R12 ;  /* 0x000000acc70c7223 */ /* 0x000fe2000001000c */
[----:B------:R-:W-:Y:S01]  /*1a10*/  FFMA.FTZ R130, R182, R184, R129 ;  /* 0x000000b8b6827223 */ /* 0x000fe20000010081 */
[----:B------:R-:W-:Y:S01]  /*1a20*/  FMUL.FTZ R172, R81, R135 ;  /* 0x0000008751ac7220 */ /* 0x000fe20000410000 */
[----:B------:R-:W-:-:S02]  /*1a30*/  FADD.FTZ R127, R150, R127 ;  /* 0x0000007f967f7221 */ /* 0x000fc40000010000 */
[----:B------:R-:W-:Y:S02]  /*1a40*/  FFMA.FTZ R130, R199, R200, R130 ;  /* 0x000000c8c7827223 */ /* 0x000fe40000010082 */
[----:B------:R-:W-:Y:S01]  /*1a50*/  FADD.FTZ R128, R172, R127 ;  /* 0x0000007fac807221 */ /* 0x000fe20000010000 */
[----:B------:R-:W-:Y:S01]  /*1a60*/  FMUL.FTZ R174, R83, R136 ;  /* 0x0000008853ae7220 */ /* 0x000fe20000410000 */
[----:B------:R-:W-:Y:S02]  /*1a70*/  FFMA.FTZ R130, R185, R187, R130 ;  /* 0x000000bbb9827223 */ /* 0x000fe40000010082 */
[----:B------:R-:W-:Y:S01]  /*1a80*/  FADD.FTZ R129, R165, R128 ;  /* 0x00000080a5817221 */ /* 0x000fe20000010000 */
[----:B------:R-:W-:Y:S01]  /*1a90*/  SHF.L.U32 R137, R137, 0x10, RZ ;  /* 0x0000001089897819 */ /* 0x000fe200000006ff */
[----:B------:R-:W-:Y:S01]  /*1aa0*/  FFMA.FTZ R127, R201, R202, R130 ;  /* 0x000000cac97f7223 */ /* 0x000fe20000010082 */
[----:B------:R-:W-:Y:S01]  /*1ab0*/  SHF.L.U32 R141, R141, 0x10, RZ ;  /* 0x000000108d8d7819 */ /* 0x000fe200000006ff */
[----:B------:R-:W-:Y:S01]  /*1ac0*/  FADD.FTZ R129, R174, R129 ;  /* 0x00000081ae817221 */ /* 0x000fe20000010000 */
[----:B------:R-:W-:Y:S01]  /*1ad0*/  FADD.FTZ R133, R133, -UR5 ;  /* 0x8000000585857e21 */ /* 0x000fe20008010000 */
[----:B------:R-:W-:Y:S01]  /*1ae0*/  FADD.FTZ R137, R137, -UR5 ;  /* 0x8000000589897e21 */ /* 0x000fe20008010000 */
[----:B------:R-:W-:Y:S01]  /*1af0*/  FFMA.FTZ R130, R186, R188, R127 ;  /* 0x000000bcba827223 */ /* 0x000fe2000001007f */
[----:B------:R-:W-:Y:S01]  /*1b00*/  FMUL.FTZ R176, R77, R141 ;  /* 0x0000008d4db07220 */ /* 0x000fe20000410000 */
[----:B------:R-:W-:Y:S01]  /*1b10*/  FADD.FTZ R127, R166, R129 ;  /* 0x00000081a67f7221 */ /* 0x000fe20000010000 */
[C---:B------:R-:W-:Y:S01]  /*1b20*/  PRMT R140, R144.reuse, 0x7632, R140 ;  /* 0x00007632908c7816 */ /* 0x040fe2000000008c */
[----:B------:R-:W-:Y:S01]  /*1b30*/  FMUL.FTZ R169, R133, UR8 ;  /* 0x0000000885a97c20 */ /* 0x000fe20008410000 */
[----:B------:R-:W-:-:S02]  /*1b40*/  SHF.L.U32 R144, R144, 0x10, RZ ;  /* 0x0000001090907819 */ /* 0x000fc400000006ff */
[----:B------:R-:W-:Y:S01]  /*1b50*/  MOV R133, R175 ;  /* 0x000000af00857202 */ /* 0x000fe20000000f00 */
[----:B------:R-:W-:Y:S01]  /*1b60*/  FMUL.FTZ R175, R137, UR8 ;  /* 0x0000000889af7c20 */ /* 0x000fe20008410000 */
[----:B------:R-:W-:Y:S01]  /*1b70*/  SHF.L.U32 R142, R142, 0x10, RZ ;  /* 0x000000108e8e7819 */ /* 0x000fe200000006ff */
[----:B------:R-:W-:Y:S01]  /*1b80*/  FADD.FTZ R127, R176, R127 ;  /* 0x0000007fb07f7221 */ /* 0x000fe20000010000 */
[----:B------:R-:W-:Y:S01]  /*1b90*/  MOV R132, R177 ;  /* 0x000000b100847202 */ /* 0x000fe20000000f00 */
[----:B------:R-:W-:Y:S01]  /*1ba0*/  FFMA.FTZ R130, R203, R204, R130 ;  /* 0x000000cccb827223 */ /* 0x000fe20000010082 */
[----:B------:R-:W-:Y:S01]  /*1bb0*/  FADD.FTZ R144, R144, -UR5 ;  /* 0x8000000590907e21 */ /* 0x000fe20008010000 */
[----:B------:R-:W-:Y:S01]  /*1bc0*/  MOV R139, R178 ;  /* 0x000000b2008b7202 */ /* 0x000fe20000000f00 */
[----:B------:R-:W-:Y:S01]  /*1bd0*/  FADD.FTZ R248, R141, R248 ;  /* 0x000000f88df87221 */ /* 0x000fe20000010000 */
[----:B------:R-:W-:Y:S01]  /*1be0*/  FFMA.FTZ R22, R175, R141, R22 ;  /* 0x0000008daf167223 */ /* 0x000fe20000010016 */
[----:B------:R-:W-:Y:S01]  /*1bf0*/  FMUL.FTZ R178, R79, R142 ;  /* 0x0000008e4fb27220 */ /* 0x000fe20000410000 */
[----:B------:R-:W-:Y:S01]  /*1c00*/  MOV R141, R132 ;  /* 0x00000084008d7202 */ /* 0x000fe20000000f00 */
[----:B------:R-:W-:Y:S01]  /*1c10*/  FADD.FTZ R127, R168, R127 ;  /* 0x0000007fa87f7221 */ /* 0x000fe20000010000 */
[----:B------:R-:W-:Y:S01]  /*1c20*/  FFMA.FTZ R132, R149, R150, R130 ;  /* 0x0000009695847223 */ /* 0x000fe20000010082 */
[----:B------:R-:W-:Y:S01]  /*1c30*/  FMUL.FTZ R128, R144, UR8 ;  /* 0x0000000890807c20 */ /* 0x000fe20008410000 */
[-C--:B------:R-:W-:Y:S01]  /*1c40*/  FMUL.FTZ R129, R72, R131.reuse ;  /* 0x0000008348817220 */ /* 0x080fe20000410000 */
[----:B------:R-:W-:Y:S01]  /*1c50*/  FADD.FTZ R130, R178, R127 ;  /* 0x0000007fb2827221 */ /* 0x000fe20000010000 */
[----:B------:R-:W-:Y:S01]  /*1c60*/  FADD.FTZ R134, R134, -UR5 ;  /* 0x8000000586867e21 */ /* 0x000fe20008010000 */
[----:B------:R-:W-:Y:S01]  /*1c70*/  FFMA.FTZ R132, R169, R172, R132 ;  /* 0x000000aca9847223 */ /* 0x000fe20000010084 */
[----:B------:R-:W-:Y:S01]  /*1c80*/  SHF.L.U32 R138, R138, 0x10, RZ ;  /* 0x000000108a8a7819 */ /* 0x000fe200000006ff */
[----:B------:R-:W-:Y:S01]  /*1c90*/  FADD.FTZ R251, R131, R251 ;  /* 0x000000fb83fb7221 */ /* 0x000fe20000010000 */
[----:B------:R-:W-:Y:S01]  /*1ca0*/  FFMA.FTZ R25, R128, R131, R25 ;  /* 0x0000008380197223 */ /* 0x000fe20000010019 */
[----:B------:R-:W-:Y:S01]  /*1cb0*/  FADD.FTZ R131, R129, R130 ;  /* 0x0000008281837221 */ /* 0x000fe20000010000 */
[----:B------:R-:W-:Y:S01]  /*1cc0*/  FMUL.FTZ R173, R134, UR8 ;  /* 0x0000000886ad7c20 */ /* 0x000fe20008410000 */
[----:B------:R-:W-:Y:S01]  /*1cd0*/  FFMA.FTZ R132, R151, R165, R132 ;  /* 0x000000a597847223 */ /* 0x000fe20000010084 */
[----:B------:R-:W-:Y:S01]  /*1ce0*/  FMUL.FTZ R130, R73, R126 ;  /* 0x0000007e49827220 */ /* 0x000fe20000410000 */
[----:B------:R-:W-:Y:S01]  /*1cf0*/  FADD.FTZ R138, R138, -UR5 ;  /* 0x800000058a8a7e21 */ /* 0x000fe20008010000 */
[----:B------:R-:W-:Y:S01]  /*1d00*/  SHF.L.U32 R144, R120, 0x10, RZ ;  /* 0x0000001078907819 */ /* 0x000fe200000006ff */
[----:B------:R-:W-:Y:S01]  /*1d10*/  FFMA.FTZ R132, R173, R174, R132 ;  /* 0x000000aead847223 */ /* 0x000fe20000010084 */
[----:B------:R-:W-:Y:S01]  /*1d20*/  FADD.FTZ R120, R131, R130 ;  /* 0x0000008283787221 */ /* 0x000fe20000010000 */
[----:B------:R-:W-:Y:S01]  /*1d30*/  FADD.FTZ R192, R135, R192 ;  /* 0x000000c087c07221 */ /* 0x000fe20000010000 */
[----:B------:R-:W-:Y:S01]  /*1d40*/  FFMA.FTZ R18, R169, R135, R18 ;  /* 0x00000087a9127223 */ /* 0x000fe20000010012 */
[----:B------:R-:W-:Y:S01]  /*1d50*/  FMUL.FTZ R131, R74, R122 ;  /* 0x0000007a4a837220 */ /* 0x000fe20000410000 */
[----:B------:R-:W-:Y:S01]  /*1d60*/  FADD.FTZ R135, R233, -UR5 ;  /* 0x80000005e9877e21 */ /* 0x000fe20008010000 */
[----:B------:R-:W-:Y:S01]  /*1d70*/  FMUL.FTZ R177, R138, UR8 ;  /* 0x000000088ab17c20 */ /* 0x000fe20008410000 */
[----:B------:R-:W-:Y:S01]  /*1d80*/  SHF.L.U32 R233, R121, 0x10, RZ ;  /* 0x0000001079e97819 */ /* 0x000fe200000006ff */
[----:B------:R-:W-:Y:S01]  /*1d90*/  FFMA.FTZ R121, R164, R166, R132 ;  /* 0x000000a6a4797223 */ /* 0x000fe20000010084 */
[----:B------:R-:W-:Y:S01]  /*1da0*/  FADD.FTZ R120, R120, R131 ;  /* 0x0000008378787221 */ /* 0x000fe20000010000 */
[----:B------:R-:W-:Y:S01]  /*1db0*/  FMUL.FTZ R132, R75, R144 ;  /* 0x000000904b847220 */ /* 0x000fe20000410000 */
[----:B------:R-:W-:Y:S01]  /*1dc0*/  FADD.FTZ R250, R142, R250 ;  /* 0x000000fa8efa7221 */ /* 0x000fe20000010000 */
[----:B------:R-:W-:Y:S01]  /*1dd0*/  FFMA.FTZ R24, R177, R142, R24 ;  /* 0x0000008eb1187223 */ /* 0x000fe20000010018 */
[----:B------:R-:W-:Y:S01]  /*1de0*/  MOV R142, R133 ;  /* 0x00000085008e7202 */ /* 0x000fe20000000f00 */
[----:B------:R-:W-:Y:S01]  /*1df0*/  FADD.FTZ R120, R120, R132 ;  /* 0x0000008478787221 */ /* 0x000fe20000010000 */
[----:B------:R-:W-:Y:S01]  /*1e00*/  SHF.L.U32 R127, R236, 0x10, RZ ;  /* 0x00000010ec7f7819 */ /* 0x000fe200000006ff */
[----:B------:R-:W-:Y:S01]  /*1e10*/  FMUL.FTZ R133, R68, R124 ;  /* 0x0000007c44857220 */ /* 0x000fe20000410000 */
[----:B------:R-:W-:Y:S01]  /*1e20*/  SHF.L.U32 R236, R123, 0x10, RZ ;  /* 0x000000107bec7819 */ /* 0x000fe200000006ff */
[----:B------:R-:W-:Y:S01]  /*1e30*/  FFMA.FTZ R123, R175, R176, R121 ;  /* 0x000000b0af7b7223 */ /* 0x000fe20000010079 */
[----:B------:R-:W-:Y:S01]  /*1e40*/  SHF.L.U32 R140, R140, 0x10, RZ ;  /* 0x000000108c8c7819 */ /* 0x000fe200000006ff */
[----:B------:R-:W-:Y:S01]  /*1e50*/  FADD.FTZ R120, R120, R133 ;  /* 0x0000008578787221 */ /* 0x000fe20000010000 */
[----:B------:R-:W-:Y:S01]  /*1e60*/  FMUL.FTZ R134, R69, R233 ;  /* 0x000000e945867220 */ /* 0x000fe20000410000 */
[----:B------:R-:W-:Y:S01]  /*1e70*/  FFMA.FTZ R123, R167, R168, R123 ;  /* 0x000000a8a77b7223 */ /* 0x000fe2000001007b */
[----:B------:R-:W-:Y:S01]  /*1e80*/  FADD.FTZ R246, R136, R246 ;  /* 0x000000f688f67221 */ /* 0x000fe20000010000 */
[----:B------:R-:W-:Y:S01]  /*1e90*/  FFMA.FTZ R20, R173, R136, R20 ;  /* 0x00000088ad147223 */ /* 0x000fe20000010014 */
[----:B------:R-:W-:Y:S01]  /*1ea0*/  FADD.FTZ R120, R120, R134 ;  /* 0x0000008678787221 */ /* 0x000fe20000010000 */
[----:B------:R-:W-:Y:S01]  /*1eb0*/  FMUL.FTZ R136, R70, R125 ;  /* 0x0000007d46887220 */ /* 0x000fe20000410000 */
[----:B------:R-:W-:Y:S01]  /*1ec0*/  FADD.FTZ R137, R140, -UR5 ;  /* 0x800000058c897e21 */ /* 0x000fe20008010000 */
[----:B------:R-:W-:Y:S01]  /*1ed0*/  FFMA.FTZ R123, R177, R178, R123 ;  /* 0x000000b2b17b7223 */ /* 0x000fe2000001007b */
[----:B------:R-:W-:Y:S01]  /*1ee0*/  FMUL.FTZ R138, R71, R236 ;  /* 0x000000ec478a7220 */ /* 0x000fe20000410000 */
[----:B------:R-:W-:Y:S01]  /*1ef0*/  FADD.FTZ R120, R120, R136 ;  /* 0x0000008878787221 */ /* 0x000fe20000010000 */
[----:B------:R-:W-:Y:S01]  /*1f00*/  FMUL.FTZ R137, R137, UR8 ;  /* 0x0000000889897c20 */ /* 0x000fe20008410000 */
[----:B------:R-:W-:Y:S01]  /*1f10*/  FFMA.FTZ R123, R128, R129, R123 ;  /* 0x00000081807b7223 */ /* 0x000fe2000001007b */
[----:B------:R-:W-:Y:S01]  /*1f20*/  FMUL.FTZ R135, R135, UR8 ;  /* 0x0000000887877c20 */ /* 0x000fe20008410000 */
[----:B------:R-:W-:Y:S01]  /*1f30*/  FADD.FTZ R120, R120, R138 ;  /* 0x0000008a78787221 */ /* 0x000fe20000010000 */
[----:B------:R-:W-:Y:S01]  /*1f40*/  FADD.FTZ R127, R127, -UR5 ;  /* 0x800000057f7f7e21 */ /* 0x000fe20008010000 */
[----:B------:R-:W-:Y:S01]  /*1f50*/  FFMA.FTZ R123, R137, R130, R123 ;  /* 0x00000082897b7223 */ /* 0x000fe2000001007b */
[----:B------:R-:W-:Y:S01]  /*1f60*/  FADD.FTZ R140, R141, -UR5 ;  /* 0x800000058d8c7e21 */ /* 0x000fe20008010000 */
[----:B------:R-:W-:Y:S01]  /*1f70*/  SHF.L.U32 R141, R139, 0x10, RZ ;  /* 0x000000108b8d7819 */ /* 0x000fe200000006ff */
[----:B------:R-:W-:Y:S01]  /*1f80*/  FMUL.FTZ R139, R127, UR8 ;  /* 0x000000087f8b7c20 */ /* 0x000fe20008410000 */
[----:B------:R-:W-:Y:S01]  /*1f90*/  FFMA.FTZ R123, R135, R131, R123 ;  /* 0x00000083877b7223 */ /* 0x000fe2000001007b */
[----:B------:R-:W0:Y:S01]  /*1fa0*/  SHFL.DOWN PT, R121, R120, 0x10, 0x1f ;  /* 0x0a001f0078797f89 */ /* 0x000e2200000e0000 */
[----:B------:R-:W-:Y:S01]  /*1fb0*/  FMUL.FTZ R140, R140, UR8 ;  /* 0x000000088c8c7c20 */ /* 0x000fe20008410000 */
[----:B------:R-:W-:Y:S01]  /*1fc0*/  FADD.FTZ R141, R141, -UR5 ;  /* 0x800000058d8d7e21 */ /* 0x000fe20008010000 */
[----:B------:R-:W-:Y:S01]  /*1fd0*/  FFMA.FTZ R123, R139, R132, R123 ;  /* 0x000000848b7b7223 */ /* 0x000fe2000001007b */
[----:B------:R-:W-:Y:S01]  /*1fe0*/  SHF.L.U32 R143, R143, 0x10, RZ ;  /* 0x000000108f8f7819 */ /* 0x000fe200000006ff */
[----:B------:R-:W-:Y:S01]  /*1ff0*/  FADD.FTZ R142, R142, -UR5 ;  /* 0x800000058e8e7e21 */ /* 0x000fe20008010000 */
[----:B------:R-:W-:Y:S01]  /*2000*/  FMUL.FTZ R141, R141, UR8 ;  /* 0x000000088d8d7c20 */ /* 0x000fe20008410000 */
[----:B------:R-:W-:-:S02]  /*2010*/  FFMA.FTZ R123, R140, R133, R123 ;  /* 0x000000858c7b7223 */ /* 0x000fc4000001007b */
[----:B------:R-:W-:Y:S01]  /*2020*/  FMUL.FTZ R142, R142, UR8 ;  /* 0x000000088e8e7c20 */ /* 0x000fe20008410000 */
[----:B------:R-:W-:Y:S01]  /*2030*/  FADD.FTZ R143, R143, -UR5 ;  /* 0x800000058f8f7e21 */ /* 0x000fe20008010000 */
[----:B------:R-:W-:-:S03]  /*2040*/  FFMA.FTZ R123, R141, R134, R123 ;  /* 0x000000868d7b7223 */ /* 0x000fc6000001007b */
[----:B------:R-:W-:Y:S01]  /*2050*/  FMUL.FTZ R143, R143, UR8 ;  /* 0x000000088f8f7c20 */ /* 0x000fe20008410000 */
        /* <DEDUP_REMOVED lines=15> */
[----:B------:R-:W0:Y:S01]  /*2150*/  SHFL.DOWN PT, R121, R123, 0x2, 0x1f ;  /* 0x08401f007b797f89 */ /* 0x000e2200000e0000 */
[----:B------:R-:W1:Y:S01]  /*2160*/  S2R R127, SR_TID.X ;  /* 0x00000000007f7919 */ /* 0x000e620000002100 */
[----:B0-----:R-:W-:Y:S02]  /*2170*/  FADD.FTZ R121, R123, R121 ;  /* 0x000000797b797221 */ /* 0x001fe40000010000 */
[----:B------:R-:W0:Y:S01]  /*2180*/  SHFL.DOWN PT, R123, R120, 0x1, 0x1f ;  /* 0x08201f00787b7f89 */ /* 0x000e2200000e0000 */
[----:B-1----:R-:W-:Y:S01]  /*2190*/  LOP3.LUT P0, RZ, R127, 0x1f, RZ, 0xc0, !PT ;  /* 0x0000001f7fff7812 */ /* 0x002fe2000780c0ff */
[----:B0-----:R-:W-:Y:S02]  /*21a0*/  FADD.FTZ R120, R120, R123 ;  /* 0x0000007b78787221 */ /* 0x001fe40000010000 */
[----:B------:R-:W0:Y:S01]  /*21b0*/  SHFL.DOWN PT, R123, R121, 0x1, 0x1f ;  /* 0x08201f00797b7f89 */ /* 0x000e2200000e0000 */
[----:B------:R-:W-:Y:S01]  /*21c0*/  UMOV UR7, 0x3f800000 ;  /* 0x3f80000000077882 */ /* 0x000fe20000000000 */
[----:B------:R-:W-:Y:S01]  /*21d0*/  @UP0 USHF.L.U32 UR7, UR4, 0x10, URZ ;  /* 0x0000001004070899 */ /* 0x000fe200080006ff */
[----:B------:R-:W-:Y:S01]  /*21e0*/  BSSY.RECONVERGENT B0, `(.L_x_3296) ;  /* 0x000000b000007945 */ /* 0x000fe20003800200 */
[----:B0-----:R-:W-:-:S06]  /*21f0*/  FADD.FTZ R121, R121, R123 ;  /* 0x0000007b79797221 */ /* 0x001fcc0000010000 */
        /* <DEDUP_REMOVED lines=9> */
.L_x_3297:
[----:B------:R-:W-:Y:S05]  /*2290*/  BSYNC.RECONVERGENT B0 ;  /* 0x0000000000007941 */ /* 0x000fea0003800200 */
.L_x_3296:
[----:B0-----:R-:W2:Y:S04]  /*22a0*/  LDL.LU R120, [R1] ;  /* 0x0000000001787983 */ /* 0x001ea80000300800 */
[----:B------:R0:W-:Y:S04]  /*22b0*/  STL [R1+0x18], R0 ;  /* 0x0000180001007387 */ /* 0x0001e80000100800 */
[----:B0-----:R-:W3:Y:S04]  /*22c0*/  LDL.LU R0, [R1+0x8] ;  /* 0x0000080001007983 */ /* 0x001ee80000300800 */
[----:B------:R-:W4:Y:S01]  /*22d0*/  LDL.LU R127, [R1+0x10] ;  /* 0x00001000017f7983 */ /* 0x000f220000300800 */
[----:B------:R-:W0:Y:S01]  /*22e0*/  S2UR UR5, SR_CgaCtaId ;  /* 0x00000000000579c3 */ /* 0x000e220000008800 */
[----:B------:R-:W-:Y:S01]  /*22f0*/  UMOV UR4, 0x400 ;  /* 0x0000040000047882 */ /* 0x000fe20000000000 */
[----:B------:R-:W-:Y:S01]  /*2300*/  FFMA.FTZ R27, R135, R122, R27 ;  /* 0x0000007a871b7223 */ /* 0x000fe2000001001b */
[----:B0-----:R-:W-:-:S04]  /*2310*/  ULEA UR4, UR5, UR4, 0x18 ;  /* 0x0000000405047291 */ /* 0x001fc8000f8ec0ff */
[----:B------:R-:W-:Y:S02]  /*2320*/  UIADD3 UR5, UPT, UPT, UR4, 0x4020, URZ ;  /* 0x0000402004057890 */ /* 0x000fe4000fffe0ff */
[----:B------:R-:W-:Y:S01]  /*2330*/  @!UP2 UIADD3 UR5, UPT, UPT, UR4, 0x4000, URZ ;  /* 0x000040000405a890 */ /* 0x000fe2000fffe0ff */
[----:B------:R-:W-:Y:S01]  /*2340*/  FFMA.FTZ R29, R140, R124, R29 ;  /* 0x0000007c8c1d7223 */ /* 0x000fe2000001001d */
[----:B------:R-:W-:Y:S01]  /*2350*/  FFMA.FTZ R31, R142, R125, R31 ;  /* 0x0000007d8e1f7223 */ /* 0x000fe2000001001f */
[----:B------:R-:W-:Y:S01]  /*2360*/  FADD.FTZ R252, R126, R252 ;  /* 0x000000fc7efc7221 */ /* 0x000fe20000010000 */
[----:B------:R-:W-:Y:S01]  /*2370*/  FFMA.FTZ R26, R137, R126, R26 ;  /* 0x0000007e891a7223 */ /* 0x000fe2000001001a */
[----:B------:R-:W-:Y:S01]  /*2380*/  BAR.SYNC.DEFER_BLOCKING 0x0 ;  /* 0x0000000000007b1d */ /* 0x000fe20000010000 */
[----:B--2---:R-:W-:-:S05]  /*2390*/  FADD.FTZ R120, R122, R120 ;  /* 0x000000787a787221 */ /* 0x004fca0000010000 */
[----:B------:R-:W-:Y:S04]  /*23a0*/  STL [R1], R120 ;  /* 0x0000007801007387 */ /* 0x000fe80000100800 */
[----:B------:R-:W0:Y:S01]  /*23b0*/  LDS.128 R120, [UR5] ;  /* 0x00000005ff787984 */ /* 0x000e220008000c00 */
[----:B------:R-:W-:Y:S02]  /*23c0*/  UIADD3 UR5, UPT, UPT, UR4, 0x4030, URZ ;  /* 0x0000403004057890 */ /* 0x000fe4000fffe0ff */
[----:B------:R-:W-:Y:S01]  /*23d0*/  @!UP2 UIADD3 UR5, UPT, UPT, UR4, 0x4010, URZ ;  /* 0x000040100405a890 */ /* 0x000fe2000fffe0ff */
[----:B---3--:R-:W-:Y:S01]  /*23e0*/  FADD.FTZ R0, R124, R0 ;  /* 0x000000007c007221 */ /* 0x008fe20000010000 */
[----:B----4-:R-:W-:-:S04]  /*23f0*/  FADD.FTZ R127, R125, R127 ;  /* 0x0000007f7d7f7221 */ /* 0x010fc80000010000 */
[----:B------:R1:W-:Y:S04]  /*2400*/  STL [R1+0x8], R0 ;  /* 0x0000080001007387 */ /* 0x0003e80000100800 */
[----:B-1----:R1:W5:Y:S04]  /*2410*/  LDL.LU R0, [R1+0x18] ;  /* 0x0000180001007983 */ /* 0x0023680000300800 */
[----:B------:R-:W-:Y:S04]  /*2420*/  STL [R1+0x10], R127 ;  /* 0x0000107f01007387 */ /* 0x000fe80000100800 */
[----:B------:R-:W2:Y:S01]  /*2430*/  LDS.128 R124, [UR5] ;  /* 0x00000005ff7c7984 */ /* 0x000ea20008000c00 */
[----:B0-----:R-:W-:Y:S01]  /*2440*/  FADD.FTZ R121, RZ, R121 ;  /* 0x00000079ff797221 */ /* 0x001fe20000010000 */
[----:B------:R-:W-:-:S03]  /*2450*/  FADD.FTZ R120, RZ, R120 ;  /* 0x00000078ff787221 */ /* 0x000fc60000010000 */
[----:B------:R-:W-:Y:S01]  /*2460*/  FADD.FTZ R123, R123, R121 ;  /* 0x000000797b7b7221 */ /* 0x000fe20000010000 */
[----:B------:R-:W-:Y:S01]  /*2470*/  FADD.FTZ R120, R122, R120 ;  /* 0x000000787a787221 */ /* 0x000fe20000010000 */
[----:B------:R-:W3:Y:S02]  /*2480*/  LDL.LU R121, [R1+0x14] ;  /* 0x0000140001797983 */ /* 0x000ee40000300800 */
[----:B--2---:R-:W-:Y:S02]  /*2490*/  FADD.FTZ R123, R123, R125 ;  /* 0x0000007d7b7b7221 */ /* 0x004fe40000010000 */
[----:B------:R-:W2:Y:S04]  /*24a0*/  LDL.LU R125, [R1+0xc] ;  /* 0x00000c00017d7983 */ /* 0x000ea80000300800 */
[----:B------:R-:W4:Y:S01]  /*24b0*/  LDL.LU R122, [R1+0x4] ;  /* 0x00000400017a7983 */ /* 0x000f220000300800 */
[----:B------:R-:W-:Y:S01]  /*24c0*/  FADD.FTZ R123, R127, R123 ;  /* 0x0000007b7f7b7221 */ /* 0x000fe20000010000 */
[----:B------:R-:W-:Y:S01]  /*24d0*/  UISETP.NE.U32.AND UP1, UPT, UR20, URZ, UPT ;  /* 0x000000ff1400728c */ /* 0x000fe2000bf25070 */
[----:B------:R-:W-:Y:S01]  /*24e0*/  FADD.FTZ R120, R120, R124 ;  /* 0x0000007c78787221 */ /* 0x000fe20000010000 */
[----:B------:R-:W-:Y:S01]  /*24f0*/  FFMA.FTZ R28, R139, R144, R28 ;  /* 0x000000908b1c7223 */ /* 0x000fe2000001001c */
[----:B------:R-:W-:Y:S01]  /*2500*/  FMUL.FTZ R123, R123, UR23 ;  /* 0x000000177b7b7c20 */ /* 0x000fe20008410000 */
[----:B------:R-:W-:Y:S01]  /*2510*/  UISETP.NE.AND.EX UP1, UPT, UR21, URZ, UPT, UP1 ;  /* 0x000000ff1500728c */ /* 0x000fe2000bf25310 */
[----:B------:R-:W-:Y:S01]  /*2520*/  FADD.FTZ R120, R126, R120 ;  /* 0x000000787e787221 */ /* 0x000fe20000010000 */
[----:B------:R-:W-:Y:S01]  /*2530*/  FFMA.FTZ R30, R141, R233, R30 ;  /* 0x000000e98d1e7223 */ /* 0x000fe2000001001e */
[----:B------:R-:W-:Y:S01]  /*2540*/  FFMA.FTZ R32, R143, R236, R32 ;  /* 0x000000ec8f207223 */ /* 0x000fe20000010020 */
[----:B------:R-:W-:Y:S01]  /*2550*/  R2UR UR4, R123 ;  /* 0x000000007b0472ca */ /* 0x000fe200000e0000 */
[----:B------:R-:W-:Y:S01]  /*2560*/  FMUL.FTZ R120, R120, UR23 ;  /* 0x0000001778787c20 */ /* 0x000fe20008410000 */
[----:B---3--:R-:W-:Y:S01]  /*2570*/  FADD.FTZ R121, R236, R121 ;  /* 0x00000079ec797221 */ /* 0x008fe20000010000 */
[----:B--2---:R-:W-:Y:S01]  /*2580*/  FADD.FTZ R125, R233, R125 ;  /* 0x0000007de97d7221 */ /* 0x004fe20000010000 */
[----:B----4-:R-:W-:-:S02]  /*2590*/  FADD.FTZ R122, R144, R122 ;  /* 0x0000007a907a7221 */ /* 0x010fc40000010000 */
[----:B------:R-:W-:-:S03]  /*25a0*/  FSEL R144, R120, RZ, !P2 ;  /* 0x000000ff78907208 */ /* 0x000fc60005000000 */
[----:B------:R1:W-:Y:S04]  /*25b0*/  STL [R1+0x4], R122 ;  /* 0x0000047a01007387 */ /* 0x0003e80000100800 */
[----:B------:R1:W-:Y:S04]  /*25c0*/  STL [R1+0xc], R125 ;  /* 0x00000c7d01007387 */ /* 0x0003e80000100800 */
[----:B------:R1:W-:Y:S01]  /*25d0*/  STL [R1+0x14], R121 ;  /* 0x0000147901007387 */ /* 0x0003e20000100800 */
[----:B------:R-:W-:Y:S05]  /*25e0*/  BRA.U UP1, `(.L_x_3298) ;  /* 0x0000002101ec7547 */ /* 0x000fea000b800000 */
[----:B-1----:R-:W0:Y:S02]  /*25f0*/  LDC.64 R120, c[0x0][0x390] ;  /* 0x0000e400ff787b82 */ /* 0x002e240000000a00 */
        /* <DEDUP_REMOVED lines=12> */
[----:B------:R-:W-:Y:S01]  /*26c0*/  FFMA.FTZ R125, R230, UR4, R144 ;  /* 0x00000004e67d7c23 */ /* 0x000fe20008010090 */
[----:B------:R-:W-:Y:S01]  /*26d0*/  FMUL.FTZ R145, R145, UR8 ;  /* 0x0000000891917c20 */ /* 0x000fe20008410000 */
[----:B------:R-:W-:Y:S01]  /*26e0*/  FADD.FTZ R147, R147, -R124 ;  /* 0x8000007c93937221 */ /* 0x000fe20000010000 */
[----:B------:R-:W-:Y:S01]  /*26f0*/  FMUL.FTZ R223, R223, UR8 ;  /* 0x00000008dfdf7c20 */ /* 0x000fe20008410000 */
[----:B------:R-:W-:Y:S01]  /*2700*/  FADD.FTZ R228, R228, -R125 ;  /* 0x8000007de4e47221 */ /* 0x000fe20000010000 */
[----:B------:R-:W-:Y:S01]  /*2710*/  FFMA.FTZ R125, R148, UR4, R144 ;  /* 0x00000004947d7c23 */ /* 0x000fe20008010090 */
[C---:B-----5:R-:W-:Y:S01]  /*2720*/  PRMT R124, R120.reuse, 0x7632, R124 ;  /* 0x00007632787c7816 */ /* 0x060fe2000000007c */
[----:B------:R-:W-:Y:S01]  /*2730*/  FMUL.FTZ R145, R145, UR7 ;  /* 0x0000000791917c20 */ /* 0x000fe20008410000 */
[----:B------:R-:W-:Y:S01]  /*2740*/  SHF.L.U32 R120, R120, 0x10, RZ ;  /* 0x0000001078787819 */ /* 0x000fe200000006ff */
[----:B------:R-:W-:Y:S01]  /*2750*/  FMUL.FTZ R126, R223, UR7 ;  /* 0x00000007df7e7c20 */ /* 0x000fe20008410000 */
[----:B------:R-:W-:Y:S01]  /*2760*/  FADD.FTZ R146, R146, -R125 ;  /* 0x8000007d92927221 */ /* 0x000fe20000010000 */
[----:B------:R-:W-:Y:S01]  /*2770*/  SHF.L.U32 R125, R124, 0x10, RZ ;  /* 0x000000107c7d7819 */ /* 0x000fe200000006ff */
[--C-:B------:R-:W-:Y:S01]  /*2780*/  FFMA.FTZ R231, R231, UR4, R144.reuse ;  /* 0x00000004e7e77c23 */ /* 0x100fe20008010090 */
[----:B------:R-:W-:Y:S01]  /*2790*/  FMUL.FTZ R124, R145, R120 ;  /* 0x00000078917c7220 */ /* 0x000fe20000410000 */
[----:B------:R-:W-:Y:S01]  /*27a0*/  FMUL.FTZ R120, R36, R145 ;  /* 0x0000009124787220 */ /* 0x000fe20000410000 */
[----:B------:R-:W-:Y:S01]  /*27b0*/  FMUL.FTZ R127, R37, R126 ;  /* 0x0000007e257f7220 */ /* 0x000fe20000410000 */
[----:B------:R-:W-:Y:S01]  /*27c0*/  FFMA.FTZ R227, R227, UR4, R144 ;  /* 0x00000004e3e37c23 */ /* 0x000fe20008010090 */
[----:B------:R-:W-:Y:S01]  /*27d0*/  FADD.FTZ R229, R229, -R231 ;  /* 0x800000e7e5e57221 */ /* 0x000fe20000010000 */
[----:B------:R-:W-:Y:S01]  /*27e0*/  FMUL.FTZ R125, R126, R125 ;  /* 0x0000007d7e7d7220 */ /* 0x000fe20000410000 */
[----:B------:R-:W-:Y:S01]  /*27f0*/  FMUL.FTZ R145, R170, UR8 ;  /* 0x00000008aa917c20 */ /* 0x000fe20008410000 */
[----:B------:R-:W-:Y:S01]  /*2800*/  F2FP.BF16.F32.PACK_AB R120, R127, R120 ;  /* 0x000000787f78723e */ /* 0x000fe200000010ff */
[----:B------:R-:W-:Y:S01]  /*2810*/  FADD.FTZ R226, R226, -R227 ;  /* 0x800000e3e2e27221 */ /* 0x000fe20000010000 */
[C---:B------:R-:W-:Y:S01]  /*2820*/  PRMT R127, R121.reuse, 0x7632, R127 ;  /* 0x00007632797f7816 */ /* 0x040fe2000000007f */
        /* <DEDUP_REMOVED lines=15> */
[----:B------:R-:W-:Y:S01]  /*2920*/  FMUL.FTZ R223, R223, UR7 ;  /* 0x00000007dfdf7c20 */ /* 0x000fe20008410000 */
[----:B------:R-:W-:Y:S01]  /*2930*/  SHF.L.U32 R148, R148, 0x10, RZ ;  /* 0x0000001094947819 */ /* 0x000fe200000006ff */
[----:B------:R-:W-:Y:S01]  /*2940*/  FMUL.FTZ R171, R171, UR7 ;  /* 0x00000007abab7c20 */ /* 0x000fe20008410000 */
[----:B------:R-:W-:Y:S01]  /*2950*/  FMUL.FTZ R170, R170, UR7 ;  /* 0x00000007aaaa7c20 */ /* 0x000fe20008410000 */
[----:B------:R-:W-:Y:S01]  /*2960*/  FMUL.FTZ R127, R145, R127 ;  /* 0x0000007f917f7220 */ /* 0x000fe20000410000 */
        /* <DEDUP_REMOVED lines=11> */
[----:B------:R-:W-:-:S02]  /*2a20*/  F2FP.BF16.F32.PACK_AB R122, R225, R122 ;  /* 0x0000007ae17a723e */ /* 0x000fc400000010ff */
[----:B------:R-:W-:Y:S02]  /*2a30*/  F2FP.BF16.F32.PACK_AB R121, R224, R223 ;  /* 0x000000dfe079723e */ /* 0x000fe400000010ff */
[----:B------:R-:W-:Y:S01]  /*2a40*/  F2FP.BF16.F32.PACK_AB R123, R170, R123 ;  /* 0x0000007baa7b723e */ /* 0x000fe200000010ff */
[----:B------:R-:W-:Y:S06]  /*2a50*/  BRA `(.L_x_3300) ;  /* 0x0000000400107947 */ /* 0x000fec0003800000 */
.L_x_3299:
[--C-:B------:R-:W-:Y:S01]  /*2a60*/  FFMA.FTZ R116, R225, UR4, R144.reuse ;  /* 0x00000004e1747c23 */ /* 0x100fe20008010090 */
[--C-:B------:R-:W-:Y:S01]  /*2a70*/  FFMA.FTZ R145, R145, UR4, R144.reuse ;  /* 0x0000000491917c23 */ /* 0x100fe20008010090 */
[----:B------:R-:W-:Y:S01]  /*2a80*/  FFMA.FTZ R117, R224, UR4, R144 ;  /* 0x00000004e0757c23 */ /* 0x000fe20008010090 */
[----:B-----5:R-:W-:Y:S01]  /*2a90*/  PRMT R125, R120, 0x7632, R125 ;  /* 0x00007632787d7816 */ /* 0x020fe2000000007d */
[----:B------:R-:W-:Y:S01]  /*2aa0*/  FADD.FTZ R223, R223, -R116 ;  /* 0x80000074dfdf7221 */ /* 0x000fe20000010000 */
[--C-:B------:R-:W-:Y:S01]  /*2ab0*/  FFMA.FTZ R116, R231, UR4, R144.reuse ;  /* 0x00000004e7747c23 */ /* 0x100fe20008010090 */
[----:B------:R-:W-:Y:S01]  /*2ac0*/  FADD.FTZ R232, R232, -R145 ;  /* 0x80000091e8e87221 */ /* 0x000fe20000010000 */
[----:B------:R-:W-:Y:S01]  /*2ad0*/  FADD.FTZ R170, R170, -R117 ;  /* 0x80000075aaaa7221 */ /* 0x000fe20000010000 */
[----:B------:R-:W-:Y:S01]  /*2ae0*/  FFMA.FTZ R117, R230, UR4, R144 ;  /* 0x00000004e6757c23 */ /* 0x000fe20008010090 */
[----:B------:R-:W-:Y:S01]  /*2af0*/  FADD.FTZ R229, R229, -R116 ;  /* 0x80000074e5e57221 */ /* 0x000fe20000010000 */
[--C-:B------:R-:W-:Y:S01]  /*2b00*/  FFMA.FTZ R116, R171, UR4, R144.reuse ;  /* 0x00000004ab747c23 */ /* 0x100fe20008010090 */
[----:B------:R-:W-:Y:S01]  /*2b10*/  FMUL.FTZ R223, R223, UR8 ;  /* 0x00000008dfdf7c20 */ /* 0x000fe20008410000 */
[----:B------:R-:W-:Y:S01]  /*2b20*/  FADD.FTZ R228, R228, -R117 ;  /* 0x80000075e4e47221 */ /* 0x000fe20000010000 */
[----:B------:R-:W-:Y:S01]  /*2b30*/  FFMA.FTZ R117, R148, UR4, R144 ;  /* 0x0000000494757c23 */ /* 0x000fe20008010090 */
[----:B------:R-:W-:Y:S01]  /*2b40*/  FADD.FTZ R147, R147, -R116 ;  /* 0x8000007493937221 */ /* 0x000fe20000010000 */
[----:B------:R-:W-:Y:S01]  /*2b50*/  FMUL.FTZ R116, R232, UR8 ;  /* 0x00000008e8747c20 */ /* 0x000fe20008410000 */
[----:B------:R-:W-:Y:S01]  /*2b60*/  SHF.L.U32 R120, R120, 0x10, RZ ;  /* 0x0000001078787819 */ /* 0x000fe200000006ff */
[----:B------:R-:W-:Y:S01]  /*2b70*/  FADD.FTZ R146, R146, -R117 ;  /* 0x8000007592927221 */ /* 0x000fe20000010000 */
[----:B------:R-:W-:Y:S01]  /*2b80*/  SHF.L.U32 R125, R125, 0x10, RZ ;  /* 0x000000107d7d7819 */ /* 0x000fe200000006ff */
[----:B------:R-:W-:Y:S01]  /*2b90*/  FMUL.FTZ R119, R116, UR7 ;  /* 0x0000000774777c20 */ /* 0x000fe20008410000 */
[----:B------:R-:W-:Y:S01]  /*2ba0*/  FMUL.FTZ R118, R223, UR7 ;  /* 0x00000007df767c20 */ /* 0x000fe20008410000 */
[----:B------:R-:W-:Y:S01]  /*2bb0*/  FMUL.FTZ R117, R229, UR8 ;  /* 0x00000008e5757c20 */ /* 0x000fe20008410000 */
[----:B------:R-:W-:Y:S01]  /*2bc0*/  PRMT R127, R121, 0x7632, R127 ;  /* 0x00007632797f7816 */ /* 0x000fe2000000007f */
[----:B------:R-:W-:Y:S01]  /*2bd0*/  FMUL.FTZ R124, R119, R120 ;  /* 0x00000078777c7220 */ /* 0x000fe20000410000 */
[----:B------:R-:W-:Y:S01]  /*2be0*/  FMUL.FTZ R120, R36, R119 ;  /* 0x0000007724787220 */ /* 0x000fe20000410000 */
[----:B------:R-:W-:Y:S01]  /*2bf0*/  SHF.L.U32 R121, R121, 0x10, RZ ;  /* 0x0000001079797819 */ /* 0x000fe200000006ff */
[----:B------:R-:W-:Y:S01]  /*2c00*/  FMUL.FTZ R170, R170, UR8 ;  /* 0x00000008aaaa7c20 */ /* 0x000fe20008410000 */
[----:B------:R-:W-:Y:S01]  /*2c10*/  FMUL.FTZ R125, R118, R125 ;  /* 0x0000007d767d7220 */ /* 0x000fe20000410000 */
[----:B------:R-:W-:Y:S01]  /*2c20*/  FMUL.FTZ R119, R37, R118 ;  /* 0x0000007625777220 */ /* 0x000fe20000410000 */
[----:B------:R-:W-:Y:S01]  /*2c30*/  FMUL.FTZ R118, R117, UR7 ;  /* 0x0000000775767c20 */ /* 0x000fe20008410000 */
[----:B------:R-:W-:Y:S01]  /*2c40*/  SHF.L.U32 R127, R127, 0x10, RZ ;  /* 0x000000107f7f7819 */ /* 0x000fe200000006ff */
[----:B------:R-:W-:Y:S01]  /*2c50*/  FMUL.FTZ R148, R170, UR7 ;  /* 0x00000007aa947c20 */ /* 0x000fe20008410000 */
[----:B------:R-:W-:Y:S01]  /*2c60*/  FFMA.FTZ R227, R227, UR4, R144 ;  /* 0x00000004e3e37c23 */ /* 0x000fe20008010090 */
[----:B------:R-:W-:Y:S01]  /*2c70*/  FMUL.FTZ R126, R118, R121 ;  /* 0x00000079767e7220 */ /* 0x000fe20000410000 */
[----:B------:R-:W-:Y:S01]  /*2c80*/  FMUL.FTZ R121, R38, R118 ;  /* 0x0000007626797220 */ /* 0x000fe20000410000 */
[----:B------:R-:W-:Y:S01]  /*2c90*/  PRMT R118, R122, 0x7632, R118 ;  /* 0x000076327a767816 */ /* 0x000fe20000000076 */
[----:B------:R-:W-:Y:S01]  /*2ca0*/  FMUL.FTZ R127, R148, R127 ;  /* 0x0000007f947f7220 */ /* 0x000fe20000410000 */
[----:B------:R-:W-:Y:S01]  /*2cb0*/  FMUL.FTZ R148, R39, R148 ;  /* 0x0000009427947220 */ /* 0x000fe20000410000 */
[----:B------:R-:W-:Y:S01]  /*2cc0*/  SHF.L.U32 R145, R122, 0x10, RZ ;  /* 0x000000107a917819 */ /* 0x000fe200000006ff */
[----:B------:R-:W-:Y:S01]  /*2cd0*/  FADD.FTZ R226, R226, -R227 ;  /* 0x800000e3e2e27221 */ /* 0x000fe20000010000 */
[----:B------:R-:W-:Y:S01]  /*2ce0*/  SHF.L.U32 R122, R118, 0x10, RZ ;  /* 0x00000010767a7819 */ /* 0x000fe200000006ff */
[----:B------:R-:W-:Y:S01]  /*2cf0*/  FMUL.FTZ R118, R228, UR8 ;  /* 0x00000008e4767c20 */ /* 0x000fe20008410000 */
[----:B------:R-:W-:Y:S01]  /*2d00*/  FMUL.FTZ R147, R147, UR8 ;  /* 0x0000000893937c20 */ /* 0x000fe20008410000 */
[----:B------:R-:W-:Y:S01]  /*2d10*/  F2FP.BF16.F32.PACK_AB R121, R148, R121 ;  /* 0x000000799479723e */ /* 0x000fe200000010ff */
[----:B------:R-:W-:Y:S01]  /*2d20*/  FMUL.FTZ R146, R146, UR8 ;  /* 0x0000000892927c20 */ /* 0x000fe20008410000 */
[----:B------:R-:W-:Y:S01]  /*2d30*/  F2FP.BF16.F32.PACK_AB R116, R223, R116 ;  /* 0x00000074df74723e */ /* 0x000fe200000010ff */
[----:B------:R-:W-:Y:S01]  /*2d40*/  FMUL.FTZ R223, R118, UR7 ;  /* 0x0000000776df7c20 */ /* 0x000fe20008410000 */
[----:B------:R-:W-:Y:S01]  /*2d50*/  F2FP.BF16.F32.PACK_AB R120, R119, R120 ;  /* 0x000000787778723e */ /* 0x000fe200000010ff */
[----:B------:R-:W-:Y:S01]  /*2d60*/  FMUL.FTZ R119, R226, UR8 ;  /* 0x00000008e2777c20 */ /* 0x000fe20008410000 */
[----:B------:R-:W-:Y:S01]  /*2d70*/  PRMT R148, R123, 0x7632, R148 ;  /* 0x000076327b947816 */ /* 0x000fe20000000094 */
[----:B------:R-:W-:Y:S01]  /*2d80*/  FMUL.FTZ R145, R223, R145 ;  /* 0x00000091df917220 */ /* 0x000fe20000410000 */
[C---:B------:R-:W-:Y:S01]  /*2d90*/  F2FP.BF16.F32.PACK_AB R118, R147.reuse, R118 ;  /* 0x000000769376723e */ /* 0x040fe200000010ff */
[----:B------:R-:W-:Y:S01]  /*2da0*/  FMUL.FTZ R147, R147, UR7 ;  /* 0x0000000793937c20 */ /* 0x000fe20008410000 */
[----:B------:R-:W-:Y:S01]  /*2db0*/  F2FP.BF16.F32.PACK_AB R117, R170, R117 ;  /* 0x00000075aa75723e */ /* 0x000fe200000010ff */
[----:B------:R-:W-:Y:S01]  /*2dc0*/  FMUL.FTZ R171, R119, UR7 ;  /* 0x0000000777ab7c20 */ /* 0x000fe20008410000 */
[----:B------:R-:W-:Y:S01]  /*2dd0*/  SHF.L.U32 R123, R123, 0x10, RZ ;  /* 0x000000107b7b7819 */ /* 0x000fe200000006ff */
[----:B------:R-:W-:Y:S01]  /*2de0*/  FMUL.FTZ R170, R146, UR7 ;  /* 0x0000000792aa7c20 */ /* 0x000fe20008410000 */
[----:B------:R-:W-:Y:S01]  /*2df0*/  SHF.L.U32 R148, R148, 0x10, RZ ;  /* 0x0000001094947819 */ /* 0x000fe200000006ff */
[----:B------:R-:W-:Y:S01]  /*2e00*/  FMUL.FTZ R223, R40, R223 ;  /* 0x000000df28df7220 */ /* 0x000fe20000410000 */
[----:B------:R-:W-:Y:S01]  /*2e10*/  F2FP.BF16.F32.PACK_AB R119, R146, R119 ;  /* 0x000000779277723e */ /* 0x000fe200000010ff */
[----:B------:R-:W-:Y:S01]  /*2e20*/  FMUL.FTZ R146, R147, R122 ;  /* 0x0000007a93927220 */ /* 0x000fe20000410000 */
[----:B------:R-:W-:Y:S01]  /*2e30*/  FMUL.FTZ R122, R41, R147 ;  /* 0x00000093297a7220 */ /* 0x000fe20000410000 */
[----:B------:R-:W-:Y:S01]  /*2e40*/  FMUL.FTZ R147, R171, R123 ;  /* 0x0000007bab937220 */ /* 0x000fe20000410000 */
[----:B------:R-:W-:Y:S01]  /*2e50*/  FMUL.FTZ R148, R170, R148 ;  /* 0x00000094aa947220 */ /* 0x000fe20000410000 */
[----:B------:R-:W-:Y:S01]  /*2e60*/  FMUL.FTZ R123, R42, R171 ;  /* 0x000000ab2a7b7220 */ /* 0x000fe20000410000 */
[----:B------:R-:W-:Y:S01]  /*2e70*/  FMUL.FTZ R170, R43, R170 ;  /* 0x000000aa2baa7220 */ /* 0x000fe20000410000 */
[----:B------:R-:W-:-:S04]  /*2e80*/  F2FP.BF16.F32.PACK_AB R122, R122, R223 ;  /* 0x000000df7a7a723e */ /* 0x000fc800000010ff */
[----:B------:R-:W-:-:S07]  /*2e90*/  F2FP.BF16.F32.PACK_AB R123, R170, R123 ;  /* 0x0000007baa7b723e */ /* 0x000fce00000010ff */
.L_x_3300:
[----:B------:R-:W0:Y:S08]  /*2ea0*/  @P0 LDC.64 R170, c[0x0][0x478] ;  /* 0x00011e00ffaa0b82 */ /* 0x000e300000000a00 */
[----:B------:R-:W1:Y:S08]  /*2eb0*/  LDC.64 R224, c[0x0][0x468] ;  /* 0x00011a00ffe07b82 */ /* 0x000e700000000a00 */
[----:B------:R-:W2:Y:S01]  /*2ec0*/  LDC.64 R226, c[0x0][0x390] ;  /* 0x0000e400ffe27b82 */ /* 0x000ea20000000a00 */
[----:B0-----:R-:W-:-:S05]  /*2ed0*/  @P0 IMAD.WIDE.U32 R170, R161, 0x10, R170 ;  /* 0x00000010a1aa0825 */ /* 0x001fca00078e00aa */
[----:B------:R1:W-:Y:S02]  /*2ee0*/  @P0 STG.E.128 desc[UR18][R170.64], R116 ;  /* 0x00000074aa000986 */ /* 0x0003e4000c101d12 */
[C---:B-1----:R-:W-:Y:S01]  /*2ef0*/  IMAD.WIDE.U32 R170, R161.reuse, 0x10, R224 ;  /* 0x00000010a1aa7825 */ /* 0x042fe200078e00e0 */
[----:B------:R-:W-:-:S04]  /*2f00*/  IADD3 R161, PT, PT, R161, 0x80, RZ ;  /* 0x00000080a1a17810 */ /* 0x000fc80007ffe0ff */
[----:B------:R2:W-:Y:S02]  /*2f10*/  STG.E.128 desc[UR18][R170.64], R120 ;  /* 0x00000078aa007986 */ /* 0x0005e4000c101d12 */
[----:B--2---:R-:W-:-:S06]  /*2f20*/  IMAD.WIDE.U32 R120, R161, 0x10, R226 ;  /* 0x00000010a1787825 */ /* 0x004fcc00078e00e2 */
[----:B------:R-:W5:Y:S01]  /*2f30*/  LDG.E.128 R120, desc[UR18][R120.64] ;  /* 0x0000001278787981 */ /* 0x000f62000c1e1d00 */
[----:B------:R-:W-:Y:S05]  /*2f40*/  @!P0 BRA `(.L_x_3301) ;  /* 0x0000000400148947 */ /* 0x000fea0003800000 */
[--C-:B------:R-:W-:Y:S01]  /*2f50*/  FFMA.FTZ R116, R181, UR4, R144.reuse ;  /* 0x00000004b5747c23 */ /* 0x100fe20008010090 */
[----:B------:R-:W-:Y:S01]  /*2f60*/  FFMA.FTZ R197, R197, UR4, R144 ;  /* 0x00000004c5c57c23 */ /* 0x000fe20008010090 */
[----:B-----5:R-:W-:Y:S01]  /*2f70*/  PRMT R118, R120, 0x7632, R118 ;  /* 0x0000763278767816 */ /* 0x020fe20000000076 */
[----:B------:R-:W-:Y:S01]  /*2f80*/  FFMA.FTZ R117, R182, UR4, R144 ;  /* 0x00000004b6757c23 */ /* 0x000fe20008010090 */
[----:B------:R-:W-:Y:S01]  /*2f90*/  FADD.FTZ R183, R183, -R116 ;  /* 0x80000074b7b77221 */ /* 0x000fe20000010000 */
[--C-:B------:R-:W-:Y:S01]  /*2fa0*/  FFMA.FTZ R116, R185, UR4, R144.reuse ;  /* 0x00000004b9747c23 */ /* 0x100fe20008010090 */
[----:B------:R-:W-:Y:S01]  /*2fb0*/  FADD.FTZ R198, R198, -R197 ;  /* 0x800000c5c6c67221 */ /* 0x000fe20000010000 */
[----:B------:R-:W-:Y:S01]  /*2fc0*/  SHF.L.U32 R120, R120, 0x10, RZ ;  /* 0x0000001078787819 */ /* 0x000fe200000006ff */
[----:B------:R-:W-:Y:S01]  /*2fd0*/  FFMA.FTZ R199, R199, UR4, R144 ;  /* 0x00000004c7c77c23 */ /* 0x000fe20008010090 */
[----:B------:R-:W-:Y:S01]  /*2fe0*/  FADD.FTZ R187, R187, -R116 ;  /* 0x80000074bbbb7221 */ /* 0x000fe20000010000 */
[----:B------:R-:W-:Y:S01]  /*2ff0*/  FMUL.FTZ R116, R183, UR8 ;  /* 0x00000008b7747c20 */ /* 0x000fe20008410000 */
[----:B------:R-:W-:Y:S01]  /*3000*/  FMUL.FTZ R171, R198, UR8 ;  /* 0x00000008c6ab7c20 */ /* 0x000fe20008410000 */
[----:B------:R-:W-:Y:S01]  /*3010*/  FADD.FTZ R184, R184, -R117 ;  /* 0x80000075b8b87221 */ /* 0x000fe20000010000 */
[--C-:B------:R-:W-:Y:S01]  /*3020*/  FFMA.FTZ R117, R186, UR4, R144.reuse ;  /* 0x00000004ba757c23 */ /* 0x100fe20008010090 */
[----:B------:R-:W-:Y:S01]  /*3030*/  FMUL.FTZ R119, R116, UR7 ;  /* 0x0000000774777c20 */ /* 0x000fe20008410000 */
[----:B------:R-:W-:Y:S01]  /*3040*/  FMUL.FTZ R182, R171, UR7 ;  /* 0x00000007abb67c20 */ /* 0x000fe20008410000 */
[--C-:B------:R-:W-:Y:S01]  /*3050*/  FFMA.FTZ R203, R203, UR4, R144.reuse ;  /* 0x00000004cbcb7c23 */ /* 0x100fe20008010090 */
[----:B------:R-:W-:Y:S01]  /*3060*/  FFMA.FTZ R201, R201, UR4, R144 ;  /* 0x00000004c9c97c23 */ /* 0x000fe20008010090 */
[----:B------:R-:W-:Y:S01]  /*3070*/  FMUL.FTZ R181, R119, R120 ;  /* 0x0000007877b57220 */ /* 0x000fe20000410000 */
[----:B------:R-:W-:Y:S01]  /*3080*/  FMUL.FTZ R120, R44, R119 ;  /* 0x000000772c787220 */ /* 0x000fe20000410000 */
[----:B------:R-:W-:Y:S01]  /*3090*/  FMUL.FTZ R119, R45, R182 ;  /* 0x000000b62d777220 */ /* 0x000fe20000410000 */
[----:B------:R-:W-:Y:S01]  /*30a0*/  SHF.L.U32 R183, R118, 0x10, RZ ;  /* 0x0000001076b77819 */ /* 0x000fe200000006ff */
[----:B------:R-:W-:Y:S01]  /*30b0*/  FADD.FTZ R200, R200, -R199 ;  /* 0x800000c7c8c87221 */ /* 0x000fe20000010000 */
[----:B------:R-:W-:Y:S01]  /*30c0*/  FADD.FTZ R117, R188, -R117 ;  /* 0x80000075bc757221 */ /* 0x000fe20000010000 */
[----:B------:R-:W-:Y:S01]  /*30d0*/  FADD.FTZ R204, R204, -R203 ;  /* 0x800000cbcccc7221 */ /* 0x000fe20000010000 */
[----:B------:R-:W-:Y:S01]  /*30e0*/  FADD.FTZ R202, R202, -R201 ;  /* 0x800000c9caca7221 */ /* 0x000fe20000010000 */
[----:B------:R-:W-:Y:S01]  /*30f0*/  F2FP.BF16.F32.PACK_AB R120, R119, R120 ;  /* 0x000000787778723e */ /* 0x000fe200000010ff */
[----:B------:R-:W-:Y:S01]  /*3100*/  FMUL.FTZ R184, R184, UR8 ;  /* 0x00000008b8b87c20 */ /* 0x000fe20008410000 */
[----:B------:R-:W-:Y:S01]  /*3110*/  FMUL.FTZ R182, R182, R183 ;  /* 0x000000b7b6b67220 */ /* 0x000fe20000410000 */
[----:B------:R-:W-:Y:S01]  /*3120*/  PRMT R170, R121, 0x7632, R170 ;  /* 0x0000763279aa7816 */ /* 0x000fe200000000aa */
[----:B------:R-:W-:Y:S01]  /*3130*/  FMUL.FTZ R119, R200, UR8 ;  /* 0x00000008c8777c20 */ /* 0x000fe20008410000 */
[----:B------:R-:W-:Y:S01]  /*3140*/  F2FP.BF16.F32.PACK_AB R116, R171, R116 ;  /* 0x00000074ab74723e */ /* 0x000fe200000010ff */
[----:B------:R-:W-:Y:S01]  /*3150*/  FMUL.FTZ R118, R187, UR8 ;  /* 0x00000008bb767c20 */ /* 0x000fe20008410000 */
[----:B------:R-:W-:Y:S01]  /*3160*/  FMUL.FTZ R183, R117, UR8 ;  /* 0x0000000875b77c20 */ /* 0x000fe20008410000 */
[----:B------:R-:W-:Y:S01]  /*3170*/  FMUL.FTZ R204, R204, UR8 ;  /* 0x00000008cccc7c20 */ /* 0x000fe20008410000 */
[----:B------:R-:W-:Y:S01]  /*3180*/  SHF.L.U32 R121, R121, 0x10, RZ ;  /* 0x0000001079797819 */ /* 0x000fe200000006ff */
[----:B------:R-:W-:Y:S01]  /*3190*/  FMUL.FTZ R171, R202, UR8 ;  /* 0x00000008caab7c20 */ /* 0x000fe20008410000 */
[----:B------:R-:W-:Y:S01]  /*31a0*/  PRMT R186, R122, 0x7632, R186 ;  /* 0x000076327aba7816 */ /* 0x000fe200000000ba */
[----:B------:R-:W-:Y:S01]  /*31b0*/  FMUL.FTZ R185, R184, UR7 ;  /* 0x00000007b8b97c20 */ /* 0x000fe20008410000 */
[----:B------:R-:W-:Y:S01]  /*31c0*/  SHF.L.U32 R122, R122, 0x10, RZ ;  /* 0x000000107a7a7819 */ /* 0x000fe200000006ff */
[----:B------:R-:W-:Y:S01]  /*31d0*/  FMUL.FTZ R199, R119, UR7 ;  /* 0x0000000777c77c20 */ /* 0x000fe20008410000 */
[----:B------:R-:W-:Y:S01]  /*31e0*/  SHF.L.U32 R170, R170, 0x10, RZ ;  /* 0x00000010aaaa7819 */ /* 0x000fe200000006ff */
[----:B------:R-:W-:Y:S01]  /*31f0*/  FMUL.FTZ R187, R118, UR7 ;  /* 0x0000000776bb7c20 */ /* 0x000fe20008410000 */
[----:B------:R-:W-:Y:S01]  /*3200*/  PRMT R188, R123, 0x7632, R188 ;  /* 0x000076327bbc7816 */ /* 0x000fe200000000bc */
[----:B------:R-:W-:Y:S01]  /*3210*/  FMUL.FTZ R197, R183, UR7 ;  /* 0x00000007b7c57c20 */ /* 0x000fe20008410000 */
[----:B------:R-:W-:Y:S01]  /*3220*/  F2FP.BF16.F32.PACK_AB R117, R119, R184 ;  /* 0x000000b87775723e */ /* 0x000fe200000010ff */
[----:B------:R-:W-:Y:S01]  /*3230*/  FMUL.FTZ R198, R171, UR7 ;  /* 0x00000007abc67c20 */ /* 0x000fe20008410000 */
[----:B------:R-:W-:Y:S01]  /*3240*/  SHF.L.U32 R123, R123, 0x10, RZ ;  /* 0x000000107b7b7819 */ /* 0x000fe200000006ff */
[----:B------:R-:W-:Y:S01]  /*3250*/  FMUL.FTZ R184, R199, R170 ;  /* 0x000000aac7b87220 */ /* 0x000fe20000410000 */
[----:B------:R-:W-:Y:S01]  /*3260*/  SHF.L.U32 R186, R186, 0x10, RZ ;  /* 0x00000010baba7819 */ /* 0x000fe200000006ff */
[----:B------:R-:W-:Y:S01]  /*3270*/  FMUL.FTZ R170, R47, R199 ;  /* 0x000000c72faa7220 */ /* 0x000fe20000410000 */
[C---:B------:R-:W-:Y:S01]  /*3280*/  F2FP.BF16.F32.PACK_AB R119, R204.reuse, R183 ;  /* 0x000000b7cc77723e */ /* 0x040fe200000010ff */
[----:B------:R-:W-:Y:S01]  /*3290*/  FMUL.FTZ R183, R185, R121 ;  /* 0x00000079b9b77220 */ /* 0x000fe20000410000 */
[----:B------:R-:W-:Y:S01]  /*32a0*/  F2FP.BF16.F32.PACK_AB R118, R171, R118 ;  /* 0x00000076ab76723e */ /* 0x000fe200000010ff */
[----:B------:R-:W-:Y:S01]  /*32b0*/  FMUL.FTZ R171, R204, UR7 ;  /* 0x00000007ccab7c20 */ /* 0x000fe20008410000 */
[----:B------:R-:W-:Y:S01]  /*32c0*/  FMUL.FTZ R121, R46, R185 ;  /* 0x000000b92e797220 */ /* 0x000fe20000410000 */
[----:B------:R-:W-:Y:S01]  /*32d0*/  FMUL.FTZ R185, R187, R122 ;  /* 0x0000007abbb97220 */ /* 0x000fe20000410000 */
[----:B------:R-:W-:Y:S01]  /*32e0*/  FMUL.FTZ R122, R48, R187 ;  /* 0x000000bb307a7220 */ /* 0x000fe20000410000 */
[----:B------:R-:W-:Y:S01]  /*32f0*/  FMUL.FTZ R186, R198, R186 ;  /* 0x000000bac6ba7220 */ /* 0x000fe20000410000 */
[----:B------:R-:W-:Y:S01]  /*3300*/  FMUL.FTZ R199, R49, R198 ;  /* 0x000000c631c77220 */ /* 0x000fe20000410000 */
[----:B------:R-:W-:Y:S01]  /*3310*/  FMUL.FTZ R187, R197, R123 ;  /* 0x0000007bc5bb7220 */ /* 0x000fe20000410000 */
[----:B------:R-:W-:Y:S01]  /*3320*/  SHF.L.U32 R188, R188, 0x10, RZ ;  /* 0x00000010bcbc7819 */ /* 0x000fe200000006ff */
[----:B------:R-:W-:Y:S01]  /*3330*/  FMUL.FTZ R123, R50, R197 ;  /* 0x000000c5327b7220 */ /* 0x000fe20000410000 */
[----:B------:R-:W-:Y:S01]  /*3340*/  FMUL.FTZ R198, R51, R171 ;  /* 0x000000ab33c67220 */ /* 0x000fe20000410000 */
[----:B------:R-:W-:-:S02]  /*3350*/  F2FP.BF16.F32.PACK_AB R121, R170, R121 ;  /* 0x00000079aa79723e */ /* 0x000fc400000010ff */
[----:B------:R-:W-:Y:S01]  /*3360*/  FMUL.FTZ R188, R171, R188 ;  /* 0x000000bcabbc7220 */ /* 0x000fe20000410000 */
[----:B------:R-:W-:Y:S02]  /*3370*/  F2FP.BF16.F32.PACK_AB R122, R199, R122 ;  /* 0x0000007ac77a723e */ /* 0x000fe400000010ff */
[----:B------:R-:W-:Y:S01]  /*3380*/  F2FP.BF16.F32.PACK_AB R123, R198, R123 ;  /* 0x0000007bc67b723e */ /* 0x000fe200000010ff */
[----:B------:R-:W-:Y:S06]  /*3390*/  BRA `(.L_x_3302) ;  /* 0x0000000400007947 */ /* 0x000fec0003800000 */
.L_x_3301:
        /* <DEDUP_REMOVED lines=8> */
[----:B------:R-:W-:Y:S01]  /*3420*/  FADD.FTZ R198, R198, -R197 ;  /* 0x800000c5c6c67221 */ /* 0x000fe20000010000 */
[----:B------:R-:W-:Y:S01]  /*3430*/  FMUL.FTZ R183, R183, UR8 ;  /* 0x00000008b7b77c20 */ /* 0x000fe20008410000 */
[----:B------:R-:W-:Y:S01]  /*3440*/  FADD.FTZ R187, R187, -R170 ;  /* 0x800000aabbbb7221 */ /* 0x000fe20000010000 */
[--C-:B------:R-:W-:Y:S01]  /*3450*/  FADD.FTZ R170, R188, -R171.reuse ;  /* 0x800000abbcaa7221 */ /* 0x100fe20000010000 */
[----:B-----5:R-:W-:Y:S01]  /*3460*/  PRMT R171, R120, 0x7632, R171 ;  /* 0x0000763278ab7816 */ /* 0x020fe200000000ab */
[----:B------:R-:W-:Y:S01]  /*3470*/  FMUL.FTZ R198, R198, UR8 ;  /* 0x00000008c6c67c20 */ /* 0x000fe20008410000 */
[--C-:B------:R-:W-:Y:S01]  /*3480*/  FFMA.FTZ R201, R201, UR4, R144.reuse ;  /* 0x00000004c9c97c23 */ /* 0x100fe20008010090 */
[----:B------:R-:W-:Y:S01]  /*3490*/  SHF.L.U32 R120, R120, 0x10, RZ ;  /* 0x0000001078787819 */ /* 0x000fe200000006ff */
[----:B------:R-:W-:Y:S01]  /*34a0*/  FFMA.FTZ R203, R203, UR4, R144 ;  /* 0x00000004cbcb7c23 */ /* 0x000fe20008010090 */
[----:B------:R-:W-:Y:S01]  /*34b0*/  SHF.L.U32 R171, R171, 0x10, RZ ;  /* 0x00000010abab7819 */ /* 0x000fe200000006ff */
[----:B------:R-:W-:Y:S01]  /*34c0*/  FMUL.FTZ R183, R183, UR7 ;  /* 0x00000007b7b77c20 */ /* 0x000fe20008410000 */
[----:B------:R-:W-:Y:S01]  /*34d0*/  FMUL.FTZ R198, R198, UR7 ;  /* 0x00000007c6c67c20 */ /* 0x000fe20008410000 */
[----:B------:R-:W-:Y:S01]  /*34e0*/  FADD.FTZ R200, R200, -R199 ;  /* 0x800000c7c8c87221 */ /* 0x000fe20000010000 */
[----:B------:R-:W-:Y:S01]  /*34f0*/  FADD.FTZ R202, R202, -R201 ;  /* 0x800000c9caca7221 */ /* 0x000fe20000010000 */
[----:B------:R-:W-:Y:S01]  /*3500*/  FADD.FTZ R204, R204, -R203 ;  /* 0x800000cbcccc7221 */ /* 0x000fe20000010000 */
[----:B------:R-:W-:Y:S01]  /*3510*/  FMUL.FTZ R181, R183, R120 ;  /* 0x00000078b7b57220 */ /* 0x000fe20000410000 */
[----:B------:R-:W-:Y:S01]  /*3520*/  FMUL.FTZ R182, R198, R171 ;  /* 0x000000abc6b67220 */ /* 0x000fe20000410000 */
[----:B------:R-:W-:Y:S01]  /*3530*/  FMUL.FTZ R184, R184, UR8 ;  /* 0x00000008b8b87c20 */ /* 0x000fe20008410000 */
[----:B------:R-:W-:Y:S01]  /*3540*/  FMUL.FTZ R120, R44, R183 ;  /* 0x000000b72c787220 */ /* 0x000fe20000410000 */
[----:B------:R-:W-:Y:S01]  /*3550*/  PRMT R171, R121, 0x7632, R171 ;  /* 0x0000763279ab7816 */ /* 0x000fe200000000ab */
[----:B------:R-:W-:Y:S01]  /*3560*/  FMUL.FTZ R183, R45, R198 ;  /* 0x000000c62db77220 */ /* 0x000fe20000410000 */
[----:B------:R-:W-:Y:S01]  /*3570*/  PRMT R186, R122, 0x7632, R186 ;  /* 0x000076327aba7816 */ /* 0x000fe200000000ba */
[----:B------:R-:W-:Y:S01]  /*3580*/  FMUL.FTZ R200, R200, UR8 ;  /* 0x00000008c8c87c20 */ /* 0x000fe20008410000 */
[----:B------:R-:W-:Y:S01]  /*3590*/  FMUL.FTZ R187, R187, UR8 ;  /* 0x00000008bbbb7c20 */ /* 0x000fe20008410000 */
[----:B------:R-:W-:Y:S01]  /*35a0*/  SHF.L.U32 R121, R121, 0x10, RZ ;  /* 0x0000001079797819 */ /* 0x000fe200000006ff */
[----:B------:R-:W-:Y:S01]  /*35b0*/  FMUL.FTZ R202, R202, UR8 ;  /* 0x00000008caca7c20 */ /* 0x000fe20008410000 */
[----:B------:R-:W-:Y:S01]  /*35c0*/  PRMT R188, R123, 0x7632, R188 ;  /* 0x000076327bbc7816 */ /* 0x000fe200000000bc */
[----:B------:R-:W-:Y:S01]  /*35d0*/  FMUL.FTZ R170, R170, UR8 ;  /* 0x00000008aaaa7c20 */ /* 0x000fe20008410000 */
[----:B------:R-:W-:Y:S01]  /*35e0*/  FMUL.FTZ R204, R204, UR8 ;  /* 0x00000008cccc7c20 */ /* 0x000fe20008410000 */
[----:B------:R-:W-:Y:S01]  /*35f0*/  FMUL.FTZ R184, R184, UR7 ;  /* 0x00000007b8b87c20 */ /* 0x000fe20008410000 */
[----:B------:R-:W-:Y:S01]  /*3600*/  SHF.L.U32 R171, R171, 0x10, RZ ;  /* 0x00000010abab7819 */ /* 0x000fe200000006ff */
[----:B------:R-:W-:Y:S01]  /*3610*/  FMUL.FTZ R200, R200, UR7 ;  /* 0x00000007c8c87c20 */ /* 0x000fe20008410000 */
[----:B------:R-:W-:Y:S01]  /*3620*/  SHF.L.U32 R186, R186, 0x10, RZ ;  /* 0x00000010baba7819 */ /* 0x000fe200000006ff */
[----:B------:R-:W-:Y:S01]  /*3630*/  FMUL.FTZ R199, R187, UR7 ;  /* 0x00000007bbc77c20 */ /* 0x000fe20008410000 */
[----:B------:R-:W-:Y:S01]  /*3640*/  F2FP.BF16.F32.PACK_AB R120, R183, R120 ;  /* 0x00000078b778723e */ /* 0x000fe200000010ff */
[----:B------:R-:W-:Y:S01]  /*3650*/  FMUL.FTZ R187, R202, UR7 ;  /* 0x00000007cabb7c20 */ /* 0x000fe20008410000 */
        /* <DEDUP_REMOVED lines=16> */
[----:B------:R-:W-:-:S02]  /*3760*/  FMUL.FTZ R170, R51, R170 ;  /* 0x000000aa33aa7220 */ /* 0x000fc40000410000 */
[----:B------:R-:W-:Y:S02]  /*3770*/  F2FP.BF16.F32.PACK_AB R121, R200, R121 ;  /* 0x00000079c879723e */ /* 0x000fe400000010ff */
[----:B------:R-:W-:Y:S02]  /*3780*/  F2FP.BF16.F32.PACK_AB R122, R171, R122 ;  /* 0x0000007aab7a723e */ /* 0x000fe400000010ff */
[----:B------:R-:W-:-:S07]  /*3790*/  F2FP.BF16.F32.PACK_AB R123, R170, R123 ;  /* 0x0000007baa7b723e */ /* 0x000fce00000010ff */
.L_x_3302:
[----:B------:R-:W0:Y:S02]  /*37a0*/  @P0 LDC.64 R170, c[0x0][0x478] ;  /* 0x00011e00ffaa0b82 */ /* 0x000e240000000a00 */
[----:B0-----:R-:W-:-:S05]  /*37b0*/  @P0 IMAD.WIDE.U32 R170, R161, 0x10, R170 ;  /* 0x00000010a1aa0825 */ /* 0x001fca00078e00aa */
        /* <DEDUP_REMOVED lines=9> */
[----:B-----5:R-:W-:Y:S01]  /*3850*/  PRMT R118, R120, 0x7632, R118 ;  /* 0x0000763278767816 */ /* 0x020fe20000000076 */
[----:B------:R-:W-:Y:S01]  /*3860*/  FADD.FTZ R149, R150, -R149 ;  /* 0x8000009596957221 */ /* 0x000fe20000010000 */
[----:B------:R-:W-:Y:S01]  /*3870*/  FADD.FTZ R169, R172, -R169 ;  /* 0x800000a9aca97221 */ /* 0x000fe20000010000 */
[----:B------:R-:W-:Y:S01]  /*3880*/  FADD.FTZ R165, R165, -R116 ;  /* 0x80000074a5a57221 */ /* 0x000fe20000010000 */
[--C-:B------:R-:W-:Y:S01]  /*3890*/  FFMA.FTZ R117, R164, UR4, R144.reuse ;  /* 0x00000004a4757c23 */ /* 0x100fe20008010090 */
[----:B------:R-:W-:Y:S01]  /*38a0*/  FMUL.FTZ R116, R149, UR8 ;  /* 0x0000000895747c20 */ /* 0x000fe20008410000 */
[----:B------:R-:W-:Y:S01]  /*38b0*/  FMUL.FTZ R169, R169, UR8 ;  /* 0x00000008a9a97c20 */ /* 0x000fe20008410000 */
[----:B------:R-:W-:Y:S01]  /*38c0*/  SHF.L.U32 R120, R120, 0x10, RZ ;  /* 0x0000001078787819 */ /* 0x000fe200000006ff */
[--C-:B------:R-:W-:Y:S01]  /*38d0*/  FFMA.FTZ R173, R173, UR4, R144.reuse ;  /* 0x00000004adad7c23 */ /* 0x100fe20008010090 */
[----:B------:R-:W-:Y:S01]  /*38e0*/  FMUL.FTZ R119, R116, UR7 ;  /* 0x0000000774777c20 */ /* 0x000fe20008410000 */
[----:B------:R-:W-:Y:S01]  /*38f0*/  SHF.L.U32 R149, R118, 0x10, RZ ;  /* 0x0000001076957819 */ /* 0x000fe200000006ff */
[----:B------:R-:W-:Y:S01]  /*3900*/  FMUL.FTZ R118, R169, UR7 ;  /* 0x00000007a9767c20 */ /* 0x000fe20008410000 */
[----:B------:R-:W-:Y:S01]  /*3910*/  FADD.FTZ R117, R166, -R117 ;  /* 0x80000075a6757221 */ /* 0x000fe20000010000 */
[--C-:B------:R-:W-:Y:S01]  /*3920*/  FFMA.FTZ R175, R175, UR4, R144.reuse ;  /* 0x00000004afaf7c23 */ /* 0x100fe20008010090 */
[--C-:B------:R-:W-:Y:S01]  /*3930*/  FFMA.FTZ R167, R167, UR4, R144.reuse ;  /* 0x00000004a7a77c23 */ /* 0x100fe20008010090 */
[----:B------:R-:W-:Y:S01]  /*3940*/  FMUL.FTZ R166, R119, R120 ;  /* 0x0000007877a67220 */ /* 0x000fe20000410000 */
[----:B------:R-:W-:Y:S01]  /*3950*/  FFMA.FTZ R177, R177, UR4, R144 ;  /* 0x00000004b1b17c23 */ /* 0x000fe20008010090 */
[----:B------:R-:W-:Y:S01]  /*3960*/  FMUL.FTZ R120, R52, R119 ;  /* 0x0000007734787220 */ /* 0x000fe20000410000 */
[----:B------:R-:W-:Y:S01]  /*3970*/  FADD.FTZ R174, R174, -R173 ;  /* 0x800000adaeae7221 */ /* 0x000fe20000010000 */
[----:B------:R-:W-:Y:S01]  /*3980*/  FMUL.FTZ R119, R53, R118 ;  /* 0x0000007635777220 */ /* 0x000fe20000410000 */
[----:B------:R-:W-:Y:S01]  /*3990*/  FADD.FTZ R176, R176, -R175 ;  /* 0x800000afb0b07221 */ /* 0x000fe20000010000 */
[----:B------:R-:W-:Y:S01]  /*39a0*/  FADD.FTZ R168, R168, -R167 ;  /* 0x800000a7a8a87221 */ /* 0x000fe20000010000 */
[----:B------:R-:W-:Y:S01]  /*39b0*/  FADD.FTZ R178, R178, -R177 ;  /* 0x800000b1b2b27221 */ /* 0x000fe20000010000 */
[----:B------:R-:W-:Y:S01]  /*39c0*/  PRMT R150, R121, 0x7632, R150 ;  /* 0x0000763279967816 */ /* 0x000fe20000000096 */
[----:B------:R-:W-:Y:S01]  /*39d0*/  FMUL.FTZ R165, R165, UR8 ;  /* 0x00000008a5a57c20 */ /* 0x000fe20008410000 */
[----:B------:R-:W-:Y:S01]  /*39e0*/  FMUL.FTZ R174, R174, UR8 ;  /* 0x00000008aeae7c20 */ /* 0x000fe20008410000 */
[----:B------:R-:W-:Y:S01]  /*39f0*/  FMUL.FTZ R149, R118, R149 ;  /* 0x0000009576957220 */ /* 0x000fe20000410000 */
[----:B------:R-:W-:Y:S01]  /*3a00*/  F2FP.BF16.F32.PACK_AB R120, R119, R120 ;  /* 0x000000787778723e */ /* 0x000fe200000010ff */
[----:B------:R-:W-:Y:S01]  /*3a10*/  FMUL.FTZ R118, R117, UR8 ;  /* 0x0000000875767c20 */ /* 0x000fe20008410000 */
[----:B------:R-:W-:Y:S01]  /*3a20*/  FMUL.FTZ R119, R176, UR8 ;  /* 0x00000008b0777c20 */ /* 0x000fe20008410000 */
[----:B------:R-:W-:Y:S01]  /*3a30*/  FMUL.FTZ R168, R168, UR8 ;  /* 0x00000008a8a87c20 */ /* 0x000fe20008410000 */
        /* <DEDUP_REMOVED lines=9> */
[----:B------:R-:W-:-:S02]  /*3ad0*/  SHF.L.U32 R122, R122, 0x10, RZ ;  /* 0x000000107a7a7819 */ /* 0x000fc400000006ff */
[----:B------:R-:W-:Y:S02]  /*3ae0*/  SHF.L.U32 R123, R123, 0x10, RZ ;  /* 0x000000107b7b7819 */ /* 0x000fe400000006ff */
[C---:B------:R-:W-:Y:S01]  /*3af0*/  F2FP.BF16.F32.PACK_AB R117, R174.reuse, R165 ;  /* 0x000000a5ae75723e */ /* 0x040fe200000010ff */
[----:B------:R-:W-:Y:S01]  /*3b00*/  FMUL.FTZ R174, R174, UR7 ;  /* 0x00000007aeae7c20 */ /* 0x000fe20008410000 */
[----:B------:R-:W-:Y:S01]  /*3b10*/  FMUL.FTZ R165, R168, UR7 ;  /* 0x00000007a8a57c20 */ /* 0x000fe20008410000 */
[----:B------:R-:W-:Y:S02]  /*3b20*/  F2FP.BF16.F32.PACK_AB R118, R119, R118 ;  /* 0x000000767776723e */ /* 0x000fe400000010ff */
[----:B------:R-:W-:Y:S01]  /*3b30*/  F2FP.BF16.F32.PACK_AB R119, R167, R168 ;  /* 0x000000a8a777723e */ /* 0x000fe200000010ff */
[----:B------:R-:W-:Y:S01]  /*3b40*/  FMUL.FTZ R167, R150, R121 ;  /* 0x0000007996a77220 */ /* 0x000fe20000410000 */
[----:B------:R-:W-:Y:S01]  /*3b50*/  F2FP.BF16.F32.PACK_AB R116, R169, R116 ;  /* 0x00000074a974723e */ /* 0x000fe200000010ff */
[----:B------:R-:W-:Y:S01]  /*3b60*/  FMUL.FTZ R121, R54, R150 ;  /* 0x0000009636797220 */ /* 0x000fe20000410000 */
[----:B------:R-:W-:Y:S01]  /*3b70*/  FMUL.FTZ R168, R174, R151 ;  /* 0x00000097aea87220 */ /* 0x000fe20000410000 */
[----:B------:R-:W-:Y:S01]  /*3b80*/  FMUL.FTZ R169, R161, R122 ;  /* 0x0000007aa1a97220 */ /* 0x000fe20000410000 */
        /* <DEDUP_REMOVED lines=14> */
.L_x_3303:
[--C-:B------:R-:W-:Y:S01]  /*3c70*/  FFMA.FTZ R149, R149, UR4, R144.reuse ;  /* 0x0000000495957c23 */ /* 0x100fe20008010090 */
[--C-:B------:R-:W-:Y:S01]  /*3c80*/  FFMA.FTZ R169, R169, UR4, R144.reuse ;  /* 0x00000004a9a97c23 */ /* 0x100fe20008010090 */
[--C-:B------:R-:W-:Y:S01]  /*3c90*/  FFMA.FTZ R173, R173, UR4, R144.reuse ;  /* 0x00000004adad7c23 */ /* 0x100fe20008010090 */
[--C-:B------:R-:W-:Y:S01]  /*3ca0*/  FFMA.FTZ R167, R167, UR4, R144.reuse ;  /* 0x00000004a7a77c23 */ /* 0x100fe20008010090 */
[----:B------:R-:W-:Y:S01]  /*3cb0*/  FADD.FTZ R149, R150, -R149 ;  /* 0x8000009596957221 */ /* 0x000fe20000010000 */
[--C-:B------:R-:W-:Y:S01]  /*3cc0*/  FFMA.FTZ R150, R151, UR4, R144.reuse ;  /* 0x0000000497967c23 */ /* 0x100fe20008010090 */
[----:B------:R-:W-:Y:S01]  /*3cd0*/  FFMA.FTZ R151, R164, UR4, R144 ;  /* 0x00000004a4977c23 */ /* 0x000fe20008010090 */
[----:B------:R-:W-:Y:S01]  /*3ce0*/  FADD.FTZ R169, R172, -R169 ;  /* 0x800000a9aca97221 */ /* 0x000fe20000010000 */
[----:B------:R-:W-:Y:S01]  /*3cf0*/  FMUL.FTZ R149, R149, UR8 ;  /* 0x0000000895957c20 */ /* 0x000fe20008410000 */
[----:B------:R-:W-:Y:S01]  /*3d00*/  FADD.FTZ R165, R165, -R150 ;  /* 0x80000096a5a57221 */ /* 0x000fe20000010000 */
[--C-:B------:R-:W-:Y:S01]  /*3d10*/  FADD.FTZ R150, R166, -R151.reuse ;  /* 0x80000097a6967221 */ /* 0x100fe20000010000 */
[C---:B-----5:R-:W-:Y:S01]  /*3d20*/  PRMT R151, R120.reuse, 0x7632, R151 ;  /* 0x0000763278977816 */ /* 0x060fe20000000097 */
[----:B------:R-:W-:Y:S01]  /*3d30*/  FMUL.FTZ R169, R169, UR8 ;  /* 0x00000008a9a97c20 */ /* 0x000fe20008410000 */
[----:B------:R-:W-:Y:S01]  /*3d40*/  SHF.L.U32 R120, R120, 0x10, RZ ;  /* 0x0000001078787819 */ /* 0x000fe200000006ff */
[--C-:B------:R-:W-:Y:S01]  /*3d50*/  FFMA.FTZ R177, R177, UR4, R144.reuse ;  /* 0x00000004b1b17c23 */ /* 0x100fe20008010090 */
[----:B------:R-:W-:Y:S01]  /*3d60*/  FMUL.FTZ R149, R149, UR7 ;  /* 0x0000000795957c20 */ /* 0x000fe20008410000 */
[----:B------:R-:W-:Y:S01]  /*3d70*/  FFMA.FTZ R175, R175, UR4, R144 ;  /* 0x00000004afaf7c23 */ /* 0x000fe20008010090 */
[----:B------:R-:W-:Y:S01]  /*3d80*/  FMUL.FTZ R164, R169, UR7 ;  /* 0x00000007a9a47c20 */ /* 0x000fe20008410000 */
[----:B------:R-:W-:Y:S01]  /*3d90*/  SHF.L.U32 R151, R151, 0x10, RZ ;  /* 0x0000001097977819 */ /* 0x000fe200000006ff */
[----:B------:R-:W-:Y:S01]  /*3da0*/  FADD.FTZ R174, R174, -R173 ;  /* 0x800000adaeae7221 */ /* 0x000fe20000010000 */
[----:B------:R-:W-:Y:S01]  /*3db0*/  FADD.FTZ R168, R168, -R167 ;  /* 0x800000a7a8a87221 */ /* 0x000fe20000010000 */
[----:B------:R-:W-:Y:S01]  /*3dc0*/  FADD.FTZ R178, R178, -R177 ;  /* 0x800000b1b2b27221 */ /* 0x000fe20000010000 */
[----:B------:R-:W-:Y:S01]  /*3dd0*/  FMUL.FTZ R166, R149, R120 ;  /* 0x0000007895a67220 */ /* 0x000fe20000410000 */
[----:B------:R-:W-:Y:S01]  /*3de0*/  FADD.FTZ R176, R176, -R175 ;  /* 0x800000afb0b07221 */ /* 0x000fe20000010000 */
[----:B------:R-:W-:Y:S01]  /*3df0*/  FMUL.FTZ R120, R52, R149 ;  /* 0x0000009534787220 */ /* 0x000fe20000410000 */
[----:B------:R-:W-:Y:S01]  /*3e00*/  FMUL.FTZ R161, R53, R164 ;  /* 0x000000a435a17220 */ /* 0x000fe20000410000 */
[----:B------:R-:W-:Y:S01]  /*3e10*/  FMUL.FTZ R149, R164, R151 ;  /* 0x00000097a4957220 */ /* 0x000fe20000410000 */
[----:B------:R-:W-:Y:S01]  /*3e20*/  PRMT R151, R121, 0x7632, R151 ;  /* 0x0000763279977816 */ /* 0x000fe20000000097 */
[----:B------:R-:W-:Y:S01]  /*3e30*/  FMUL.FTZ R150, R150, UR8 ;  /* 0x0000000896967c20 */ /* 0x000fe20008410000 */
[----:B------:R-:W-:Y:S01]  /*3e40*/  PRMT R172, R123, 0x7632, R172 ;  /* 0x000076327bac7816 */ /* 0x000fe200000000ac */
[----:B------:R-:W-:Y:S01]  /*3e50*/  FMUL.FTZ R174, R174, UR8 ;  /* 0x00000008aeae7c20 */ /* 0x000fe20008410000 */
[----:B------:R-:W-:Y:S01]  /*3e60*/  FMUL.FTZ R168, R168, UR8 ;  /* 0x00000008a8a87c20 */ /* 0x000fe20008410000 */
[----:B------:R-:W-:Y:S01]  /*3e70*/  FMUL.FTZ R178, R178, UR8 ;  /* 0x00000008b2b27c20 */ /* 0x000fe20008410000 */
[----:B------:R-:W-:Y:S01]  /*3e80*/  FMUL.FTZ R165, R165, UR8 ;  /* 0x00000008a5a57c20 */ /* 0x000fe20008410000 */
[----:B------:R-:W-:Y:S01]  /*3e90*/  FMUL.FTZ R176, R176, UR8 ;  /* 0x00000008b0b07c20 */ /* 0x000fe20008410000 */
[----:B------:R-:W-:Y:S01]  /*3ea0*/  F2FP.BF16.F32.PACK_AB R120, R161, R120 ;  /* 0x00000078a178723e */ /* 0x000fe200000010ff */
[----:B------:R-:W-:Y:S01]  /*3eb0*/  FMUL.FTZ R161, R150, UR7 ;  /* 0x0000000796a17c20 */ /* 0x000fe20008410000 */
[----:B------:R-:W-:Y:S01]  /*3ec0*/  PRMT R170, R122, 0x7632, R170 ;  /* 0x000076327aaa7816 */ /* 0x000fe200000000aa */
        /* <DEDUP_REMOVED lines=25> */
[----:B------:R-:W-:-:S07]  /*4060*/  F2FP.BF16.F32.PACK_AB R123, R178, R123 ;  /* 0x0000007bb27b723e */ /* 0x000fce00000010ff */
.L_x_3304:
[----:B------:R-:W0:Y:S01]  /*4070*/  @P0 LDC.64 R150, c[0x0][0x478] ;  /* 0x00011e00ff960b82 */ /* 0x000e220000000a00 */
[----:B------:R-:W-:-:S04]  /*4080*/  IMAD.WIDE.U32 R164, R162, 0x10, R226 ;  /* 0x00000010a2a47825 */ /* 0x000fc800078e00e2 */
[----:B0-----:R-:W-:-:S05]  /*4090*/  @P0 IMAD.WIDE.U32 R150, R163, 0x10, R150 ;  /* 0x00000010a3960825 */ /* 0x001fca00078e0096 */
[----:B------:R0:W-:Y:S02]  /*40a0*/  @P0 STG.E.128 desc[UR18][R150.64], R116 ;  /* 0x0000007496000986 */ /* 0x0001e4000c101d12 */
[----:B0-----:R-:W-:-:S05]  /*40b0*/  IMAD.WIDE.U32 R150, R163, 0x10, R224 ;  /* 0x00000010a3967825 */ /* 0x001fca00078e00e0 */
        /* <DEDUP_REMOVED lines=9> */
[----:B-----5:R-:W-:Y:S01]  /*4150*/  PRMT R116, R120, 0x7632, R116 ;  /* 0x0000763278747816 */ /* 0x020fe20000000074 */
[----:B------:R-:W-:Y:S01]  /*4160*/  FADD.FTZ R128, R129, -R128 ;  /* 0x8000008081807221 */ /* 0x000fe20000010000 */
[----:B------:R-:W-:Y:S01]  /*4170*/  PRMT R117, R121, 0x7632, R117 ;  /* 0x0000763279757816 */ /* 0x000fe20000000075 */
[----:B------:R-:W-:Y:S01]  /*4180*/  FADD.FTZ R118, R131, -R118 ;  /* 0x8000007683767221 */ /* 0x000fe20000010000 */
[----:B------:R-:W-:Y:S01]  /*4190*/  FADD.FTZ R139, R132, -R139 ;  /* 0x8000008b848b7221 */ /* 0x000fe20000010000 */
[----:B------:R-:W-:Y:S01]  /*41a0*/  FFMA.FTZ R143, R143, UR4, R144 ;  /* 0x000000048f8f7c23 */ /* 0x000fe20008010090 */
[----:B------:R-:W-:Y:S01]  /*41b0*/  FADD.FTZ R137, R130, -R137 ;  /* 0x8000008982897221 */ /* 0x000fe20000010000 */
[----:B------:R-:W-:Y:S01]  /*41c0*/  FADD.FTZ R140, R133, -R140 ;  /* 0x8000008c858c7221 */ /* 0x000fe20000010000 */
        /* <DEDUP_REMOVED lines=9> */
[----:B------:R-:W-:Y:S01]  /*4260*/  FADD.FTZ R138, R138, -R143 ;  /* 0x8000008f8a8a7221 */ /* 0x000fe20000010000 */
[----:B------:R-:W-:Y:S01]  /*4270*/  FMUL.FTZ R137, R137, UR8 ;  /* 0x0000000889897c20 */ /* 0x000fe20008410000 */
[----:B------:R-:W-:Y:S01]  /*4280*/  FMUL.FTZ R140, R140, UR8 ;  /* 0x000000088c8c7c20 */ /* 0x000fe20008410000 */
[----:B------:R-:W-:Y:S01]  /*4290*/  FMUL.FTZ R133, R134, UR8 ;  /* 0x0000000886857c20 */ /* 0x000fe20008410000 */
[----:B------:R-:W-:Y:S01]  /*42a0*/  SHF.L.U32 R120, R120, 0x10, RZ ;  /* 0x0000001078787819 */ /* 0x000fe200000006ff */
[----:B------:R-:W-:Y:S01]  /*42b0*/  FADD.FTZ R135, R136, -R135 ;  /* 0x8000008788877221 */ /* 0x000fe20000010000 */
[----:B------:R-:W-:Y:S01]  /*42c0*/  FMUL.FTZ R129, R116, UR7 ;  /* 0x0000000774817c20 */ /* 0x000fe20008410000 */
[----:B------:R-:W-:Y:S01]  /*42d0*/  SHF.L.U32 R143, R119, 0x10, RZ ;  /* 0x00000010778f7819 */ /* 0x000fe200000006ff */
[----:B------:R-:W-:Y:S01]  /*42e0*/  FMUL.FTZ R130, R117, UR7 ;  /* 0x0000000775827c20 */ /* 0x000fe20008410000 */
[----:B------:R-:W-:Y:S01]  /*42f0*/  SHF.L.U32 R119, R142, 0x10, RZ ;  /* 0x000000108e777819 */ /* 0x000fe200000006ff */
[----:B------:R-:W-:Y:S01]  /*4300*/  FMUL.FTZ R151, R138, UR8 ;  /* 0x000000088a977c20 */ /* 0x000fe20008410000 */
[----:B------:R-:W-:Y:S01]  /*4310*/  FMUL.FTZ R128, R137, UR7 ;  /* 0x0000000789807c20 */ /* 0x000fe20008410000 */
[C---:B------:R-:W-:Y:S01]  /*4320*/  F2FP.BF16.F32.PACK_AB R117, R118.reuse, R117 ;  /* 0x000000757675723e */ /* 0x040fe200000010ff */
[----:B------:R-:W-:Y:S01]  /*4330*/  FMUL.FTZ R136, R118, UR7 ;  /* 0x0000000776887c20 */ /* 0x000fe20008410000 */
[----:B------:R-:W-:Y:S01]  /*4340*/  SHF.L.U32 R122, R122, 0x10, RZ ;  /* 0x000000107a7a7819 */ /* 0x000fe200000006ff */
[----:B------:R-:W-:Y:S01]  /*4350*/  FMUL.FTZ R142, R135, UR8 ;  /* 0x00000008878e7c20 */ /* 0x000fe20008410000 */
[----:B------:R-:W-:Y:S01]  /*4360*/  F2FP.BF16.F32.PACK_AB R116, R137, R116 ;  /* 0x000000748974723e */ /* 0x000fe200000010ff */
[C---:B------:R-:W-:Y:S01]  /*4370*/  FMUL.FTZ R138, R133.reuse, UR7 ;  /* 0x00000007858a7c20 */ /* 0x040fe20008410000 */
[----:B------:R-:W-:Y:S01]  /*4380*/  F2FP.BF16.F32.PACK_AB R118, R133, R140 ;  /* 0x0000008c8576723e */ /* 0x000fe200000010ff */
[----:B------:R-:W-:Y:S01]  /*4390*/  FMUL.FTZ R137, R140, UR7 ;  /* 0x000000078c897c20 */ /* 0x000fe20008410000 */
[----:B------:R-:W-:Y:S01]  /*43a0*/  FMUL.FTZ R133, R129, R120 ;  /* 0x0000007881857220 */ /* 0x000fe20000410000 */
[----:B------:R-:W-:Y:S01]  /*43b0*/  FMUL.FTZ R120, R60, R129 ;  /* 0x000000813c787220 */ /* 0x000fe20000410000 */
[----:B------:R-:W-:Y:S01]  /*43c0*/  SHF.L.U32 R123, R123, 0x10, RZ ;  /* 0x000000107b7b7819 */ /* 0x000fe200000006ff */
[----:B------:R-:W-:Y:S01]  /*43d0*/  FMUL.FTZ R132, R128, R131 ;  /* 0x0000008380847220 */ /* 0x000fe20000410000 */
[----:B------:R-:W-:Y:S01]  /*43e0*/  FMUL.FTZ R129, R61, R128 ;  /* 0x000000803d817220 */ /* 0x000fe20000410000 */
[----:B------:R-:W-:Y:S01]  /*43f0*/  FMUL.FTZ R139, R142, UR7 ;  /* 0x000000078e8b7c20 */ /* 0x000fe20008410000 */
[----:B------:R-:W-:Y:S01]  /*4400*/  FMUL.FTZ R134, R136, R141 ;  /* 0x0000008d88867220 */ /* 0x000fe20000410000 */
[----:B------:R-:W-:Y:S01]  /*4410*/  FMUL.FTZ R128, R63, R136 ;  /* 0x000000883f807220 */ /* 0x000fe20000410000 */
[----:B------:R-:W-:Y:S01]  /*4420*/  SHF.L.U32 R121, R121, 0x10, RZ ;  /* 0x0000001079797819 */ /* 0x000fe200000006ff */
[----:B------:R-:W-:Y:S01]  /*4430*/  FMUL.FTZ R136, R137, R122 ;  /* 0x0000007a89887220 */ /* 0x000fe20000410000 */
        /* <DEDUP_REMOVED lines=13> */
[----:B------:R-:W-:Y:S02]  /*4510*/  F2FP.BF16.F32.PACK_AB R122, R131, R122 ;  /* 0x0000007a837a723e */ /* 0x000fe400000010ff */
[----:B------:R-:W-:Y:S01]  /*4520*/  F2FP.BF16.F32.PACK_AB R123, R140, R123 ;  /* 0x0000007b8c7b723e */ /* 0x000fe200000010ff */
[----:B------:R-:W-:Y:S06]  /*4530*/  BRA `(.L_x_3306) ;  /* 0x0000000400007947 */ /* 0x000fec0003800000 */
.L_x_3305:
[--C-:B------:R-:W-:Y:S01]  /*4540*/  FFMA.FTZ R128, R128, UR4, R144.reuse ;  /* 0x0000000480807c23 */ /* 0x100fe20008010090 */
[--C-:B------:R-:W-:Y:S01]  /*4550*/  FFMA.FTZ R137, R137, UR4, R144.reuse ;  /* 0x0000000489897c23 */ /* 0x100fe20008010090 */
[--C-:B------:R-:W-:Y:S01]  /*4560*/  FFMA.FTZ R140, R140, UR4, R144.reuse ;  /* 0x000000048c8c7c23 */ /* 0x100fe20008010090 */
[--C-:B------:R-:W-:Y:S01]  /*4570*/  FFMA.FTZ R151, R139, UR4, R144.reuse ;  /* 0x000000048b977c23 */ /* 0x100fe20008010090 */
[----:B------:R-:W-:Y:S01]  /*4580*/  FFMA.FTZ R161, R141, UR4, R144 ;  /* 0x000000048da17c23 */ /* 0x000fe20008010090 */
[----:B------:R-:W-:Y:S01]  /*4590*/  FADD.FTZ R128, R129, -R128 ;  /* 0x8000008081807221 */ /* 0x000fe20000010000 */
[--C-:B------:R-:W-:Y:S01]  /*45a0*/  FFMA.FTZ R150, R135, UR4, R144.reuse ;  /* 0x0000000487967c23 */ /* 0x100fe20008010090 */
[--C-:B------:R-:W-:Y:S01]  /*45b0*/  FFMA.FTZ R163, R142, UR4, R144.reuse ;  /* 0x000000048ea37c23 */ /* 0x100fe20008010090 */
[----:B------:R-:W-:Y:S01]  /*45c0*/  FADD.FTZ R137, R130, -R137 ;  /* 0x8000008982897221 */ /* 0x000fe20000010000 */
[----:B------:R-:W-:Y:S01]  /*45d0*/  FFMA.FTZ R143, R143, UR4, R144 ;  /* 0x000000048f8f7c23 */ /* 0x000fe20008010090 */
[----:B------:R-:W-:Y:S01]  /*45e0*/  FADD.FTZ R140, R133, -R140 ;  /* 0x8000008c858c7221 */ /* 0x000fe20000010000 */
[----:B------:R-:W-:Y:S01]  /*45f0*/  FADD.FTZ R151, R132, -R151 ;  /* 0x8000009784977221 */ /* 0x000fe20000010000 */
[----:B------:R-:W-:Y:S01]  /*4600*/  FADD.FTZ R161, R134, -R161 ;  /* 0x800000a186a17221 */ /* 0x000fe20000010000 */
[----:B------:R-:W-:Y:S01]  /*4610*/  FMUL.FTZ R128, R128, UR8 ;  /* 0x0000000880807c20 */ /* 0x000fe20008410000 */
[----:B------:R-:W-:Y:S01]  /*4620*/  FADD.FTZ R150, R131, -R150 ;  /* 0x8000009683967221 */ /* 0x000fe20000010000 */
[----:B------:R-:W-:Y:S01]  /*4630*/  FADD.FTZ R163, R136, -R163 ;  /* 0x800000a388a37221 */ /* 0x000fe20000010000 */
[----:B------:R-:W-:Y:S01]  /*4640*/  FMUL.FTZ R137, R137, UR8 ;  /* 0x0000000889897c20 */ /* 0x000fe20008410000 */
[----:B-----5:R-:W-:Y:S01]  /*4650*/  PRMT R139, R121, 0x7632, R139 ;  /* 0x00007632798b7816 */ /* 0x020fe2000000008b */
[----:B------:R-:W-:Y:S01]  /*4660*/  FADD.FTZ R143, R138, -R143 ;  /* 0x8000008f8a8f7221 */ /* 0x000fe20000010000 */
[----:B------:R-:W-:Y:S01]  /*4670*/  FMUL.FTZ R140, R140, UR8 ;  /* 0x000000088c8c7c20 */ /* 0x000fe20008410000 */
[----:B------:R-:W-:Y:S01]  /*4680*/  PRMT R135, R120, 0x7632, R135 ;  /* 0x0000763278877816 */ /* 0x000fe20000000087 */
[----:B------:R-:W-:Y:S01]  /*4690*/  FMUL.FTZ R151, R151, UR8 ;  /* 0x0000000897977c20 */ /* 0x000fe20008410000 */
[----:B------:R-:W-:Y:S01]  /*46a0*/  PRMT R141, R122, 0x7632, R141 ;  /* 0x000076327a8d7816 */ /* 0x000fe2000000008d */
[----:B------:R-:W-:Y:S01]  /*46b0*/  FMUL.FTZ R161, R161, UR8 ;  /* 0x00000008a1a17c20 */ /* 0x000fe20008410000 */
[----:B------:R-:W-:Y:S01]  /*46c0*/  FMUL.FTZ R129, R128, UR7 ;  /* 0x0000000780817c20 */ /* 0x000fe20008410000 */
[----:B------:R-:W-:Y:S01]  /*46d0*/  SHF.L.U32 R122, R122, 0x10, RZ ;  /* 0x000000107a7a7819 */ /* 0x000fe200000006ff */
[----:B------:R-:W-:Y:S01]  /*46e0*/  FMUL.FTZ R150, R150, UR8 ;  /* 0x0000000896967c20 */ /* 0x000fe20008410000 */
[----:B------:R-:W-:Y:S01]  /*46f0*/  FMUL.FTZ R163, R163, UR8 ;  /* 0x00000008a3a37c20 */ /* 0x000fe20008410000 */
        /* <DEDUP_REMOVED lines=36> */
.L_x_3306:
[----:B------:R-:W1:Y:S02]  /*4940*/  @P0 LDC.64 R128, c[0x0][0x478] ;  /* 0x00011e00ff800b82 */ /* 0x000e640000000a00 */
[----:B-1----:R-:W-:-:S04]  /*4950*/  @P0 IMAD.WIDE.U32 R128, R162, 0x10, R128 ;  /* 0x00000010a2800825 */ /* 0x002fc800078e0080 */
[----:B------:R-:W-:Y:S01]  /*4960*/  IMAD.WIDE.U32 R162, R162, 0x10, R224 ;  /* 0x00000010a2a27825 */ /* 0x000fe200078e00e0 */
[----:B------:R1:W-:Y:S04]  /*4970*/  @P0 STG.E.128 desc[UR18][R128.64], R116 ;  /* 0x0000007480000986 */ /* 0x0003e8000c101d12 */
[----:B------:R1:W-:Y:S01]  /*4980*/  STG.E.128 desc[UR18][R162.64], R120 ;  /* 0x00000078a2007986 */ /* 0x0003e2000c101d12 */
[----:B------:R-:W-:Y:S05]  /*4990*/  BRA `(.L_x_3307) ;  /* 0x0000002800787947 */ /* 0x000fea0003800000 */
.L_x_3298:
[----:B-1----:R-:W0:Y:S02]  /*49a0*/  LDC.64 R120, c[0x0][0x390] ;  /* 0x0000e400ff787b82 */ /* 0x002e240000000a00 */
        /* <DEDUP_REMOVED lines=10> */
[--C-:B------:R-:W-:Y:S01]  /*4a50*/  FFMA.FTZ R124, R231, UR4, R144.reuse ;  /* 0x00000004e77c7c23 */ /* 0x100fe20008010090 */
[----:B------:R-:W-:Y:S01]  /*4a60*/  FADD.FTZ R170, R170, -R125 ;  /* 0x8000007daaaa7221 */ /* 0x000fe20000010000 */
[----:B------:R-:W-:Y:S01]  /*4a70*/  FADD.FTZ R127, R146, -R127 ;  /* 0x8000007f927f7221 */ /* 0x000fe20000010000 */
[----:B------:R-:W-:Y:S01]  /*4a80*/  FFMA.FTZ R125, R230, UR4, R144 ;  /* 0x00000004e67d7c23 */ /* 0x000fe20008010090 */
[--C-:B------:R-:W-:Y:S01]  /*4a90*/  FADD.FTZ R229, R229, -R124.reuse ;  /* 0x8000007ce5e57221 */ /* 0x100fe20000010000 */
[----:B-----5:R-:W-:Y:S01]  /*4aa0*/  PRMT R124, R100, 0x7632, R124 ;  /* 0x00007632647c7816 */ /* 0x020fe2000000007c */
[----:B------:R-:W-:Y:S01]  /*4ab0*/  FFMA.FTZ R145, R145, UR4, R144 ;  /* 0x0000000491917c23 */ /* 0x000fe20008010090 */
[----:B------:R-:W-:Y:S01]  /*4ac0*/  PRMT R146, R102, 0x7632, R146 ;  /* 0x0000763266927816 */ /* 0x000fe20000000092 */
[----:B------:R-:W-:Y:S01]  /*4ad0*/  FADD.FTZ R126, R147, -R126 ;  /* 0x8000007e937e7221 */ /* 0x000fe20000010000 */
[----:B------:R-:W-:Y:S01]  /*4ae0*/  SHF.L.U32 R124, R124, 0x10, RZ ;  /* 0x000000107c7c7819 */ /* 0x000fe200000006ff */
        /* <DEDUP_REMOVED lines=8> */
[----:B------:R-:W-:Y:S01]  /*4b70*/  FFMA.FTZ R227, R227, UR4, R144 ;  /* 0x00000004e3e37c23 */ /* 0x000fe20008010090 */
[----:B------:R-:W-:Y:S01]  /*4b80*/  SHF.L.U32 R146, R124, 0x10, RZ ;  /* 0x000000107c927819 */ /* 0x000fe200000006ff */
[----:B------:R-:W-:Y:S01]  /*4b90*/  FMUL.FTZ R162, R126, UR7 ;  /* 0x000000077ea27c20 */ /* 0x000fe20008410000 */
[----:B------:R-:W-:Y:S01]  /*4ba0*/  SHF.L.U32 R124, R100, 0x10, RZ ;  /* 0x00000010647c7819 */ /* 0x000fe200000006ff */
[----:B------:R-:W-:Y:S01]  /*4bb0*/  FFMA.FTZ R170, R170, UR8, R125 ;  /* 0x00000008aaaa7c23 */ /* 0x000fe2000801007d */
[----:B------:R-:W-:Y:S01]  /*4bc0*/  SHF.L.U32 R224, R101, 0x10, RZ ;  /* 0x0000001065e07819 */ /* 0x000fe200000006ff */
[----:B------:R-:W-:Y:S01]  /*4bd0*/  FFMA.FTZ R127, R127, UR8, R146 ;  /* 0x000000087f7f7c23 */ /* 0x000fe20008010092 */
[----:B------:R-:W-:Y:S01]  /*4be0*/  FMUL.FTZ R146, R223, UR7 ;  /* 0x00000007df927c20 */ /* 0x000fe20008410000 */
[----:B------:R-:W-:Y:S01]  /*4bf0*/  FFMA.FTZ R124, R145, UR8, R124 ;  /* 0x00000008917c7c23 */ /* 0x000fe2000801007c */
[----:B------:R-:W-:Y:S01]  /*4c00*/  PRMT R145, R120, 0x7632, R145 ;  /* 0x0000763278917816 */ /* 0x000fe20000000091 */
[----:B------:R-:W-:Y:S01]  /*4c10*/  FADD.FTZ R226, R226, -R227 ;  /* 0x800000e3e2e27221 */ /* 0x000fe20000010000 */
[----:B------:R-:W-:Y:S01]  /*4c20*/  SHF.L.U32 R120, R120, 0x10, RZ ;  /* 0x0000001078787819 */ /* 0x000fe200000006ff */
[----:B------:R-:W-:Y:S01]  /*4c30*/  FMUL.FTZ R125, R124, UR7 ;  /* 0x000000077c7d7c20 */ /* 0x000fe20008410000 */
[----:B------:R-:W-:Y:S01]  /*4c40*/  FMUL.FTZ R147, R37, R146 ;  /* 0x0000009225937220 */ /* 0x000fe20000410000 */
[----:B------:R-:W-:Y:S01]  /*4c50*/  SHF.L.U32 R145, R145, 0x10, RZ ;  /* 0x0000001091917819 */ /* 0x000fe200000006ff */
[----:B------:R-:W-:Y:S01]  /*4c60*/  FFMA.FTZ R224, R229, UR8, R224 ;  /* 0x00000008e5e07c23 */ /* 0x000fe200080100e0 */
[----:B------:R-:W-:Y:S01]  /*4c70*/  FMUL.FTZ R124, R125, R120 ;  /* 0x000000787d7c7220 */ /* 0x000fe20000410000 */
[----:B------:R-:W-:Y:S01]  /*4c80*/  FMUL.FTZ R120, R36, R125 ;  /* 0x0000007d24787220 */ /* 0x000fe20000410000 */
[----:B------:R-:W-:Y:S01]  /*4c90*/  SHF.L.U32 R223, R103, 0x10, RZ ;  /* 0x0000001067df7819 */ /* 0x000fe200000006ff */
[----:B------:R-:W-:Y:S01]  /*4ca0*/  FMUL.FTZ R125, R146, R145 ;  /* 0x00000091927d7220 */ /* 0x000fe20000410000 */
[----:B------:R-:W-:Y:S01]  /*4cb0*/  PRMT R171, R121, 0x7632, R171 ;  /* 0x0000763279ab7816 */ /* 0x000fe200000000ab */
[----:B------:R-:W-:Y:S01]  /*4cc0*/  FMUL.FTZ R224, R224, UR7 ;  /* 0x00000007e0e07c20 */ /* 0x000fe20008410000 */
[----:B------:R-:W-:Y:S01]  /*4cd0*/  F2FP.BF16.F32.PACK_AB R120, R147, R120 ;  /* 0x000000789378723e */ /* 0x000fe200000010ff */
[----:B------:R-:W-:Y:S01]  /*4ce0*/  FFMA.FTZ R223, R226, UR8, R223 ;  /* 0x00000008e2df7c23 */ /* 0x000fe200080100df */
[----:B------:R-:W-:Y:S01]  /*4cf0*/  SHF.L.U32 R147, R102, 0x10, RZ ;  /* 0x0000001066937819 */ /* 0x000fe200000006ff */
[----:B------:R-:W-:Y:S01]  /*4d00*/  FMUL.FTZ R170, R170, UR7 ;  /* 0x00000007aaaa7c20 */ /* 0x000fe20008410000 */
[----:B------:R-:W-:-:S02]  /*4d10*/  PRMT R146, R122, 0x7632, R146 ;  /* 0x000076327a927816 */ /* 0x000fc40000000092 */
[----:B------:R-:W-:Y:S01]  /*4d20*/  SHF.L.U32 R163, R121, 0x10, RZ ;  /* 0x0000001079a37819 */ /* 0x000fe200000006ff */
[----:B------:R-:W-:Y:S01]  /*4d30*/  FFMA.FTZ R147, R228, UR8, R147 ;  /* 0x00000008e4937c23 */ /* 0x000fe20008010093 */
[----:B------:R-:W-:Y:S01]  /*4d40*/  SHF.L.U32 R171, R171, 0x10, RZ ;  /* 0x00000010abab7819 */ /* 0x000fe200000006ff */
[----:B------:R-:W-:Y:S01]  /*4d50*/  FMUL.FTZ R121, R223, UR7 ;  /* 0x00000007df797c20 */ /* 0x000fe20008410000 */
[----:B------:R-:W-:Y:S01]  /*4d60*/  SHF.L.U32 R145, R122, 0x10, RZ ;  /* 0x000000107a917819 */ /* 0x000fe200000006ff */
[----:B------:R-:W-:Y:S01]  /*4d70*/  FMUL.FTZ R147, R147, UR7 ;  /* 0x0000000793937c20 */ /* 0x000fe20008410000 */
[----:B------:R-:W-:Y:S01]  /*4d80*/  PRMT R148, R123, 0x7632, R148 ;  /* 0x000076327b947816 */ /* 0x000fe20000000094 */
[----:B------:R-:W-:Y:S01]  /*4d90*/  FMUL.FTZ R122, R127, UR7 ;  /* 0x000000077f7a7c20 */ /* 0x000fe20008410000 */
[----:B------:R-:W-:Y:S01]  /*4da0*/  SHF.L.U32 R123, R123, 0x10, RZ ;  /* 0x000000107b7b7819 */ /* 0x000fe200000006ff */
[----:B------:R-:W-:Y:S01]  /*4db0*/  FMUL.FTZ R126, R224, R163 ;  /* 0x000000a3e07e7220 */ /* 0x000fe20000410000 */
        /* <DEDUP_REMOVED lines=17> */
.L_x_3308:
[--C-:B------:R-:W-:Y:S01]  /*4ed0*/  FFMA.FTZ R117, R224, UR4, R144.reuse ;  /* 0x00000004e0757c23 */ /* 0x100fe20008010090 */
[--C-:B------:R-:W-:Y:S01]  /*4ee0*/  FFMA.FTZ R116, R225, UR4, R144.reuse ;  /* 0x00000004e1747c23 */ /* 0x100fe20008010090 */
[----:B------:R-:W-:Y:S01]  /*4ef0*/  FFMA.FTZ R145, R145, UR4, R144 ;  /* 0x0000000491917c23 */ /* 0x000fe20008010090 */
[----:B-----5:R-:W-:Y:S01]  /*4f00*/  PRMT R118, R102, 0x7632, R118 ;  /* 0x0000763266767816 */ /* 0x020fe20000000076 */
[----:B------:R-:W-:Y:S01]  /*4f10*/  FADD.FTZ R224, R170, -R117 ;  /* 0x80000075aae07221 */ /* 0x000fe20000010000 */
[----:B------:R-:W-:Y:S01]  /*4f20*/  FFMA.FTZ R117, R230, UR4, R144 ;  /* 0x00000004e6757c23 */ /* 0x000fe20008010090 */
[----:B------:R-:W-:Y:S01]  /*4f30*/  FADD.FTZ R223, R223, -R116 ;  /* 0x80000074dfdf7221 */ /* 0x000fe20000010000 */
[--C-:B------:R-:W-:Y:S01]  /*4f40*/  FFMA.FTZ R116, R231, UR4, R144.reuse ;  /* 0x00000004e7747c23 */ /* 0x100fe20008010090 */
[--C-:B------:R-:W-:Y:S01]  /*4f50*/  FFMA.FTZ R170, R171, UR4, R144.reuse ;  /* 0x00000004abaa7c23 */ /* 0x100fe20008010090 */
[----:B------:R-:W-:Y:S01]  /*4f60*/  FADD.FTZ R228, R228, -R117 ;  /* 0x80000075e4e47221 */ /* 0x000fe20000010000 */
[----:B------:R-:W-:Y:S01]  /*4f70*/  FFMA.FTZ R117, R148, UR4, R144 ;  /* 0x0000000494757c23 */ /* 0x000fe20008010090 */
[--C-:B------:R-:W-:Y:S01]  /*4f80*/  FADD.FTZ R229, R229, -R116.reuse ;  /* 0x80000074e5e57221 */ /* 0x100fe20000010000 */
[----:B------:R-:W-:Y:S01]  /*4f90*/  PRMT R116, R100, 0x7632, R116 ;  /* 0x0000763264747816 */ /* 0x000fe20000000074 */
[----:B------:R-:W-:Y:S01]  /*4fa0*/  FADD.FTZ R232, R232, -R145 ;  /* 0x80000091e8e87221 */ /* 0x000fe20000010000 */
[--C-:B------:R-:W-:Y:S01]  /*4fb0*/  FADD.FTZ R126, R146, -R117.reuse ;  /* 0x80000075927e7221 */ /* 0x100fe20000010000 */
[----:B------:R-:W-:Y:S01]  /*4fc0*/  PRMT R117, R101, 0x7632, R117 ;  /* 0x0000763265757816 */ /* 0x000fe20000000075 */
[----:B------:R-:W-:Y:S01]  /*4fd0*/  FADD.FTZ R170, R147, -R170 ;  /* 0x800000aa93aa7221 */ /* 0x000fe20000010000 */
[----:B------:R-:W-:Y:S01]  /*4fe0*/  PRMT R124, R103, 0x7632, R124 ;  /* 0x00007632677c7816 */ /* 0x000fe2000000007c */
[----:B------:R-:W-:Y:S01]  /*4ff0*/  FFMA.FTZ R119, R227, UR4, R144 ;  /* 0x00000004e3777c23 */ /* 0x000fe20008010090 */
[----:B------:R-:W-:-:S02]  /*5000*/  SHF.L.U32 R117, R117, 0x10, RZ ;  /* 0x0000001075757819 */ /* 0x000fc400000006ff */
[----:B------:R-:W-:Y:S01]  /*5010*/  SHF.L.U32 R116, R116, 0x10, RZ ;  /* 0x0000001074747819 */ /* 0x000fe200000006ff */
[----:B------:R-:W-:Y:S01]  /*5020*/  FADD.FTZ R119, R226, -R119 ;  /* 0x80000077e2777221 */ /* 0x000fe20000010000 */
[----:B------:R-:W-:Y:S01]  /*5030*/  SHF.L.U32 R125, R118, 0x10, RZ ;  /* 0x00000010767d7819 */ /* 0x000fe200000006ff */
[----:B------:R-:W-:Y:S01]  /*5040*/  FFMA.FTZ R224, R224, UR8, R117 ;  /* 0x00000008e0e07c23 */ /* 0x000fe20008010075 */
[----:B------:R-:W-:Y:S01]  /*5050*/  SHF.L.U32 R117, R100, 0x10, RZ ;  /* 0x0000001064757819 */ /* 0x000fe200000006ff */
[----:B------:R-:W-:Y:S01]  /*5060*/  FFMA.FTZ R116, R223, UR8, R116 ;  /* 0x00000008df747c23 */ /* 0x000fe20008010074 */
[----:B------:R-:W-:Y:S01]  /*5070*/  SHF.L.U32 R127, R124, 0x10, RZ ;  /* 0x000000107c7f7819 */ /* 0x000fe200000006ff */
[----:B------:R-:W-:Y:S01]  /*5080*/  FFMA.FTZ R170, R170, UR8, R125 ;  /* 0x00000008aaaa7c23 */ /* 0x000fe2000801007d */
[----:B------:R-:W-:Y:S01]  /*5090*/  PRMT R118, R120, 0x7632, R118 ;  /* 0x0000763278767816 */ /* 0x000fe20000000076 */
[----:B------:R-:W-:Y:S01]  /*50a0*/  FFMA.FTZ R117, R232, UR8, R117 ;  /* 0x00000008e8757c23 */ /* 0x000fe20008010075 */
[----:B------:R-:W-:Y:S01]  /*50b0*/  SHF.L.U32 R120, R120, 0x10, RZ ;  /* 0x0000001078787819 */ /* 0x000fe200000006ff */
[----:B------:R-:W-:Y:S01]  /*50c0*/  FFMA.FTZ R126, R126, UR8, R127 ;  /* 0x000000087e7e7c23 */ /* 0x000fe2000801007f */
[----:B------:R-:W-:Y:S01]  /*50d0*/  SHF.L.U32 R127, R118, 0x10, RZ ;  /* 0x00000010767f7819 */ /* 0x000fe200000006ff */
[----:B------:R-:W-:Y:S01]  /*50e0*/  FMUL.FTZ R125, R117, UR7 ;  /* 0x00000007757d7c20 */ /* 0x000fe20008410000 */
[C---:B------:R-:W-:Y:S01]  /*50f0*/  FMUL.FTZ R118, R116.reuse, UR7 ;  /* 0x0000000774767c20 */ /* 0x040fe20008410000 */
[----:B------:R-:W-:-:S02]  /*5100*/  F2FP.BF16.F32.PACK_AB R116, R116, R117 ;  /* 0x000000757474723e */ /* 0x000fc400000010ff */
[----:B------:R-:W-:Y:S01]  /*5110*/  FMUL.FTZ R124, R125, R120 ;  /* 0x000000787d7c7220 */ /* 0x000fe20000410000 */
[----:B------:R-:W-:Y:S01]  /*5120*/  FMUL.FTZ R120, R36, R125 ;  /* 0x0000007d24787220 */ /* 0x000fe20000410000 */
[----:B------:R-:W-:Y:S01]  /*5130*/  FMUL.FTZ R145, R37, R118 ;  /* 0x0000007625917220 */ /* 0x000fe20000410000 */
[----:B------:R-:W-:Y:S01]  /*5140*/  FMUL.FTZ R125, R118, R127 ;  /* 0x0000007f767d7220 */ /* 0x000fe20000410000 */
[----:B------:R-:W-:Y:S02]  /*5150*/  SHF.L.U32 R118, R101, 0x10, RZ ;  /* 0x0000001065767819 */ /* 0x000fe400000006ff */
[----:B------:R-:W-:Y:S02]  /*5160*/  SHF.L.U32 R171, R102, 0x10, RZ ;  /* 0x0000001066ab7819 */ /* 0x000fe400000006ff */
[----:B------:R-:W-:Y:S01]  /*5170*/  PRMT R163, R121, 0x7632, R163 ;  /* 0x0000763279a37816 */ /* 0x000fe200000000a3 */
[----:B------:R-:W-:Y:S01]  /*5180*/  FFMA.FTZ R117, R229, UR8, R118 ;  /* 0x00000008e5757c23 */ /* 0x000fe20008010076 */
[----:B------:R-:W-:Y:S01]  /*5190*/  SHF.L.U32 R118, R103, 0x10, RZ ;  /* 0x0000001067767819 */ /* 0x000fe200000006ff */
[----:B------:R-:W-:Y:S01]  /*51a0*/  FFMA.FTZ R171, R228, UR8, R171 ;  /* 0x00000008e4ab7c23 */ /* 0x000fe200080100ab */
[----:B------:R-:W-:-:S02]  /*51b0*/  PRMT R147, R122, 0x7632, R147 ;  /* 0x000076327a937816 */ /* 0x000fc40000000093 */
[----:B------:R-:W-:Y:S01]  /*51c0*/  PRMT R148, R123, 0x7632, R148 ;  /* 0x000076327b947816 */ /* 0x000fe20000000094 */
[----:B------:R-:W-:Y:S01]  /*51d0*/  FFMA.FTZ R119, R119, UR8, R118 ;  /* 0x0000000877777c23 */ /* 0x000fe20008010076 */
[----:B------:R-:W-:Y:S01]  /*51e0*/  SHF.L.U32 R162, R123, 0x10, RZ ;  /* 0x000000107ba27819 */ /* 0x000fe200000006ff */
[----:B------:R-:W-:Y:S01]  /*51f0*/  FMUL.FTZ R123, R117, UR7 ;  /* 0x00000007757b7c20 */ /* 0x000fe20008410000 */
[----:B------:R-:W-:Y:S01]  /*5200*/  SHF.L.U32 R127, R121, 0x10, RZ ;  /* 0x00000010797f7819 */ /* 0x000fe200000006ff */
[----:B------:R-:W-:Y:S01]  /*5210*/  FMUL.FTZ R146, R171, UR7 ;  /* 0x00000007ab927c20 */ /* 0x000fe20008410000 */
[----:B------:R-:W-:Y:S01]  /*5220*/  F2FP.BF16.F32.PACK_AB R120, R145, R120 ;  /* 0x000000789178723e */ /* 0x000fe200000010ff */
[----:B------:R-:W-:Y:S01]  /*5230*/  FMUL.FTZ R121, R119, UR7 ;  /* 0x0000000777797c20 */ /* 0x000fe20008410000 */
[----:B------:R-:W-:Y:S02]  /*5240*/  SHF.L.U32 R163, R163, 0x10, RZ ;  /* 0x00000010a3a37819 */ /* 0x000fe400000006ff */
[C---:B------:R-:W-:Y:S01]  /*5250*/  F2FP.BF16.F32.PACK_AB R117, R224.reuse, R117 ;  /* 0x00000075e075723e */ /* 0x040fe200000010ff */
[----:B------:R-:W-:Y:S01]  /*5260*/  FMUL.FTZ R224, R224, UR7 ;  /* 0x00000007e0e07c20 */ /* 0x000fe20008410000 */
[----:B------:R-:W-:Y:S01]  /*5270*/  SHF.L.U32 R145, R122, 0x10, RZ ;  /* 0x000000107a917819 */ /* 0x000fe200000006ff */
[----:B------:R-:W-:Y:S01]  /*5280*/  FMUL.FTZ R122, R126, UR7 ;  /* 0x000000077e7a7c20 */ /* 0x000fe20008410000 */
[----:B------:R-:W-:-:S02]  /*5290*/  SHF.L.U32 R147, R147, 0x10, RZ ;  /* 0x0000001093937819 */ /* 0x000fc400000006ff */
[C---:B------:R-:W-:Y:S01]  /*52a0*/  F2FP.BF16.F32.PACK_AB R118, R170.reuse, R171 ;  /* 0x000000abaa76723e */ /* 0x040fe200000010ff */
[----:B------:R-:W-:Y:S01]  /*52b0*/  FMUL.FTZ R170, R170, UR7 ;  /* 0x00000007aaaa7c20 */ /* 0x000fe20008410000 */
[----:B------:R-:W-:Y:S01]  /*52c0*/  F2FP.BF16.F32.PACK_AB R119, R126, R119 ;  /* 0x000000777e77723e */ /* 0x000fe200000010ff */
        /* <DEDUP_REMOVED lines=16> */
.L_x_3309:
[----:B------:R-:W-:Y:S01]  /*53d0*/  ISETP.NE.U32.AND P0, PT, RZ, UR24, PT ;  /* 0x00000018ff007c0c */ /* 0x000fe2000bf05070 */
[----:B------:R-:W0:Y:S01]  /*53e0*/  LDC.64 R224, c[0x0][0x468] ;  /* 0x00011a00ffe07b82 */ /* 0x000e220000000a00 */
[----:B------:R-:W-:Y:S02]  /*53f0*/  IADD3 R170, PT, PT, R161, 0x80, RZ ;  /* 0x00000080a1aa7810 */ /* 0x000fe40007ffe0ff */
[----:B------:R-:W-:-:S05]  /*5400*/  ISETP.NE.AND.EX P0, PT, RZ, UR25, PT, P0 ;  /* 0x00000019ff007c0c */ /* 0x000fca000bf05300 */
[----:B------:R-:W1:Y:S08]  /*5410*/  LDC.64 R226, c[0x0][0x390] ;  /* 0x0000e400ffe27b82 */ /* 0x000e700000000a00 */
[----:B------:R-:W2:Y:S02]  /*5420*/  @P0 LDC.64 R162, c[0x0][0x478] ;  /* 0x00011e00ffa20b82 */ /* 0x000ea40000000a00 */
[----:B--2---:R-:W-:-:S05]  /*5430*/  @P0 IMAD.WIDE.U32 R162, R161, 0x10, R162 ;  /* 0x00000010a1a20825 */ /* 0x004fca00078e00a2 */
[----:B------:R0:W-:Y:S02]  /*5440*/  @P0 STG.E.128 desc[UR18][R162.64], R116 ;  /* 0x00000074a2000986 */ /* 0x0001e4000c101d12 */
[----:B0-----:R-:W-:-:S05]  /*5450*/  IMAD.WIDE.U32 R162, R161, 0x10, R224 ;  /* 0x00000010a1a27825 */ /* 0x001fca00078e00e0 */
[----:B------:R1:W-:Y:S02]  /*5460*/  STG.E.128 desc[UR18][R162.64], R120 ;  /* 0x00000078a2007986 */ /* 0x0003e4000c101d12 */
[----:B-1----:R-:W-:-:S06]  /*5470*/  IMAD.WIDE.U32 R120, R170, 0x10, R226 ;  /* 0x00000010aa787825 */ /* 0x002fcc00078e00e2 */
[----:B------:R-:W5:Y:S01]  /*5480*/  LDG.E.128 R120, desc[UR18][R120.64] ;  /* 0x0000001278787981 */ /* 0x000f62000c1e1d00 */
[----:B------:R-:W-:Y:S05]  /*5490*/  @!P0 BRA `(.L_x_3310) ;  /* 0x0000000400448947 */ /* 0x000fea0003800000 */
[--C-:B------:R-:W-:Y:S01]  /*54a0*/  FFMA.FTZ R117, R182, UR4, R144.reuse ;  /* 0x00000004b6757c23 */ /* 0x100fe20008010090 */
[--C-:B------:R-:W-:Y:S01]  /*54b0*/  FFMA.FTZ R116, R181, UR4, R144.reuse ;  /* 0x00000004b5747c23 */ /* 0x100fe20008010090 */
[--C-:B------:R-:W-:Y:S01]  /*54c0*/  FFMA.FTZ R197, R197, UR4, R144.reuse ;  /* 0x00000004c5c57c23 */ /* 0x100fe20008010090 */
[----:B------:R-:W-:Y:S01]  /*54d0*/  FFMA.FTZ R199, R199, UR4, R144 ;  /* 0x00000004c7c77c23 */ /* 0x000fe20008010090 */
[--C-:B------:R-:W-:Y:S01]  /*54e0*/  FADD.FTZ R184, R184, -R117.reuse ;  /* 0x80000075b8b87221 */ /* 0x100fe20000010000 */
[----:B------:R-:W-:Y:S01]  /*54f0*/  PRMT R117, R104, 0x7632, R117 ;  /* 0x0000763268757816 */ /* 0x000fe20000000075 */
[----:B------:R-:W-:Y:S01]  /*5500*/  FADD.FTZ R183, R183, -R116 ;  /* 0x80000074b7b77221 */ /* 0x000fe20000010000 */
[----:B------:R-:W-:Y:S01]  /*5510*/  FADD.FTZ R116, R198, -R197 ;  /* 0x800000c5c6747221 */ /* 0x000fe20000010000 */
[----:B------:R-:W-:Y:S01]  /*5520*/  FADD.FTZ R118, R200, -R199 ;  /* 0x800000c7c8767221 */ /* 0x000fe20000010000 */
[----:B------:R-:W-:Y:S01]  /*5530*/  SHF.L.U32 R117, R117, 0x10, RZ ;  /* 0x0000001075757819 */ /* 0x000fe200000006ff */
[--C-:B------:R-:W-:Y:S01]  /*5540*/  FFMA.FTZ R119, R186, UR4, R144.reuse ;  /* 0x00000004ba777c23 */ /* 0x100fe20008010090 */
[----:B------:R-:W-:Y:S01]  /*5550*/  SHF.L.U32 R182, R104, 0x10, RZ ;  /* 0x0000001068b67819 */ /* 0x000fe200000006ff */
[--C-:B------:R-:W-:Y:S01]  /*5560*/  FFMA.FTZ R162, R185, UR4, R144.reuse ;  /* 0x00000004b9a27c23 */ /* 0x100fe20008010090 */
[----:B------:R-:W-:Y:S01]  /*5570*/  FFMA.FTZ R201, R201, UR4, R144 ;  /* 0x00000004c9c97c23 */ /* 0x000fe20008010090 */
[--C-:B------:R-:W-:Y:S01]  /*5580*/  FFMA.FTZ R116, R116, UR8, R117.reuse ;  /* 0x0000000874747c23 */ /* 0x100fe20008010075 */
[----:B------:R-:W-:Y:S01]  /*5590*/  PRMT R117, R105, 0x7632, R117 ;  /* 0x0000763269757816 */ /* 0x000fe20000000075 */
[----:B------:R-:W-:Y:S01]  /*55a0*/  FFMA.FTZ R183, R183, UR8, R182 ;  /* 0x00000008b7b77c23 */ /* 0x000fe200080100b6 */
[--C-:B------:R-:W-:Y:S01]  /*55b0*/  FADD.FTZ R188, R188, -R119.reuse ;  /* 0x80000077bcbc7221 */ /* 0x100fe20000010000 */
[----:B------:R-:W-:Y:S01]  /*55c0*/  FMUL.FTZ R182, R116, UR7 ;  /* 0x0000000774b67c20 */ /* 0x000fe20008410000 */
[----:B------:R-:W-:Y:S01]  /*55d0*/  SHF.L.U32 R117, R117, 0x10, RZ ;  /* 0x0000001075757819 */ /* 0x000fe200000006ff */
[----:B------:R-:W-:Y:S01]  /*55e0*/  FADD.FTZ R187, R187, -R162 ;  /* 0x800000a2bbbb7221 */ /* 0x000fe20000010000 */
[----:B------:R-:W-:Y:S01]  /*55f0*/  PRMT R119, R106, 0x7632, R119 ;  /* 0x000076326a777816 */ /* 0x000fe20000000077 */
[----:B------:R-:W-:Y:S01]  /*5600*/  FFMA.FTZ R203, R203, UR4, R144 ;  /* 0x00000004cbcb7c23 */ /* 0x000fe20008010090 */
[----:B------:R-:W-:Y:S01]  /*5610*/  PRMT R162, R107, 0x7632, R162 ;  /* 0x000076326ba27816 */ /* 0x000fe200000000a2 */
[--C-:B------:R-:W-:Y:S01]  /*5620*/  FFMA.FTZ R118, R118, UR8, R117.reuse ;  /* 0x0000000876767c23 */ /* 0x100fe20008010075 */
[----:B-----5:R-:W-:Y:S01]  /*5630*/  PRMT R117, R120, 0x7632, R117 ;  /* 0x0000763278757816 */ /* 0x020fe20000000075 */
[----:B------:R-:W-:Y:S01]  /*5640*/  FADD.FTZ R202, R202, -R201 ;  /* 0x800000c9caca7221 */ /* 0x000fe20000010000 */
[----:B------:R-:W-:Y:S01]  /*5650*/  SHF.L.U32 R120, R120, 0x10, RZ ;  /* 0x0000001078787819 */ /* 0x000fe200000006ff */
[----:B------:R-:W-:Y:S01]  /*5660*/  FADD.FTZ R203, R204, -R203 ;  /* 0x800000cbcccb7221 */ /* 0x000fe20000010000 */
[----:B------:R-:W-:Y:S01]  /*5670*/  SHF.L.U32 R163, R117, 0x10, RZ ;  /* 0x0000001075a37819 */ /* 0x000fe200000006ff */
[----:B------:R-:W-:Y:S01]  /*5680*/  FMUL.FTZ R117, R183, UR7 ;  /* 0x00000007b7757c20 */ /* 0x000fe20008410000 */
[----:B------:R-:W-:-:S02]  /*5690*/  SHF.L.U32 R119, R119, 0x10, RZ ;  /* 0x0000001077777819 */ /* 0x000fc400000006ff */
[----:B------:R-:W-:Y:S01]  /*56a0*/  SHF.L.U32 R162, R162, 0x10, RZ ;  /* 0x00000010a2a27819 */ /* 0x000fe200000006ff */
[----:B------:R-:W-:Y:S01]  /*56b0*/  FMUL.FTZ R181, R117, R120 ;  /* 0x0000007875b57220 */ /* 0x000fe20000410000 */
[----:B------:R-:W-:Y:S01]  /*56c0*/  FMUL.FTZ R120, R44, R117 ;  /* 0x000000752c787220 */ /* 0x000fe20000410000 */
[----:B------:R-:W-:Y:S01]  /*56d0*/  FMUL.FTZ R117, R45, R182 ;  /* 0x000000b62d757220 */ /* 0x000fe20000410000 */
[----:B------:R-:W-:Y:S01]  /*56e0*/  SHF.L.U32 R171, R107, 0x10, RZ ;  /* 0x000000106bab7819 */ /* 0x000fe200000006ff */
[----:B------:R-:W-:Y:S01]  /*56f0*/  FFMA.FTZ R119, R202, UR8, R119 ;  /* 0x00000008ca777c23 */ /* 0x000fe20008010077 */
[----:B------:R-:W-:Y:S01]  /*5700*/  FFMA.FTZ R162, R203, UR8, R162 ;  /* 0x00000008cba27c23 */ /* 0x000fe200080100a2 */
[----:B------:R-:W-:Y:S01]  /*5710*/  PRMT R186, R122, 0x7632, R186 ;  /* 0x000076327aba7816 */ /* 0x000fe200000000ba */
[----:B------:R-:W-:Y:S01]  /*5720*/  FMUL.FTZ R182, R182, R163 ;  /* 0x000000a3b6b67220 */ /* 0x000fe20000410000 */
[----:B------:R-:W-:Y:S01]  /*5730*/  F2FP.BF16.F32.PACK_AB R120, R117, R120 ;  /* 0x000000787578723e */ /* 0x000fe200000010ff */
[----:B------:R-:W-:Y:S01]  /*5740*/  FFMA.FTZ R171, R188, UR8, R171 ;  /* 0x00000008bcab7c23 */ /* 0x000fe200080100ab */
[----:B------:R-:W-:Y:S01]  /*5750*/  SHF.L.U32 R117, R105, 0x10, RZ ;  /* 0x0000001069757819 */ /* 0x000fe200000006ff */
[----:B------:R-:W-:Y:S01]  /*5760*/  FMUL.FTZ R199, R119, UR7 ;  /* 0x0000000777c77c20 */ /* 0x000fe20008410000 */
[----:B------:R-:W-:Y:S01]  /*5770*/  PRMT R188, R123, 0x7632, R188 ;  /* 0x000076327bbc7816 */ /* 0x000fe200000000bc */
[----:B------:R-:W-:Y:S01]  /*5780*/  FMUL.FTZ R163, R171, UR7 ;  /* 0x00000007aba37c20 */ /* 0x000fe20008410000 */
[----:B------:R-:W-:Y:S01]  /*5790*/  SHF.L.U32 R122, R122, 0x10, RZ ;  /* 0x000000107a7a7819 */ /* 0x000fe200000006ff */
[----:B------:R-:W-:Y:S01]  /*57a0*/  FFMA.FTZ R117, R184, UR8, R117 ;  /* 0x00000008b8757c23 */ /* 0x000fe20008010075 */
[----:B------:R-:W-:-:S02]  /*57b0*/  SHF.L.U32 R184, R106, 0x10, RZ ;  /* 0x000000106ab87819 */ /* 0x000fc400000006ff */
[----:B------:R-:W-:Y:S01]  /*57c0*/  SHF.L.U32 R123, R123, 0x10, RZ ;  /* 0x000000107b7b7819 */ /* 0x000fe200000006ff */
[----:B------:R-:W-:Y:S01]  /*57d0*/  FMUL.FTZ R185, R117, UR7 ;  /* 0x0000000775b97c20 */ /* 0x000fe20008410000 */
[C---:B------:R-:W-:Y:S01]  /*57e0*/  F2FP.BF16.F32.PACK_AB R117, R118.reuse, R117 ;  /* 0x000000757675723e */ /* 0x040fe200000010ff */
[--C-:B------:R-:W-:Y:S01]  /*57f0*/  FFMA.FTZ R198, R187, UR8, R184.reuse ;  /* 0x00000008bbc67c23 */ /* 0x100fe200080100b8 */
[C---:B------:R-:W-:Y:S01]  /*5800*/  PRMT R184, R121.reuse, 0x7632, R184 ;  /* 0x0000763279b87816 */ /* 0x040fe200000000b8 */
[----:B------:R-:W-:Y:S01]  /*5810*/  FMUL.FTZ R187, R118, UR7 ;  /* 0x0000000776bb7c20 */ /* 0x000fe20008410000 */
[----:B------:R-:W-:Y:S01]  /*5820*/  SHF.L.U32 R121, R121, 0x10, RZ ;  /* 0x0000001079797819 */ /* 0x000fe200000006ff */
[----:B------:R-:W-:Y:S01]  /*5830*/  FMUL.FTZ R197, R198, UR7 ;  /* 0x00000007c6c57c20 */ /* 0x000fe20008410000 */
[----:B------:R-:W-:Y:S02]  /*5840*/  SHF.L.U32 R184, R184, 0x10, RZ ;  /* 0x00000010b8b87819 */ /* 0x000fe400000006ff */
[----:B------:R-:W-:Y:S01]  /*5850*/  F2FP.BF16.F32.PACK_AB R118, R119, R198 ;  /* 0x000000c67776723e */ /* 0x000fe200000010ff */
[----:B------:R-:W-:Y:S01]  /*5860*/  FMUL.FTZ R198, R47, R187 ;  /* 0x000000bb2fc67220 */ /* 0x000fe20000410000 */
[----:B------:R-:W-:Y:S01]  /*5870*/  SHF.L.U32 R186, R186, 0x10, RZ ;  /* 0x00000010baba7819 */ /* 0x000fe200000006ff */
[----:B------:R-:W-:Y:S01]  /*5880*/  FMUL.FTZ R184, R187, R184 ;  /* 0x000000b8bbb87220 */ /* 0x000fe20000410000 */
[----:B------:R-:W-:Y:S01]  /*5890*/  SHF.L.U32 R188, R188, 0x10, RZ ;  /* 0x00000010bcbc7819 */ /* 0x000fe200000006ff */
[----:B------:R-:W-:Y:S01]  /*58a0*/  FMUL.FTZ R187, R163, R123 ;  /* 0x0000007ba3bb7220 */ /* 0x000fe20000410000 */
        /* <DEDUP_REMOVED lines=16> */
.L_x_3310:
[--C-:B------:R-:W-:Y:S01]  /*59b0*/  FFMA.FTZ R163, R182, UR4, R144.reuse ;  /* 0x00000004b6a37c23 */ /* 0x100fe20008010090 */
[--C-:B------:R-:W-:Y:S01]  /*59c0*/  FFMA.FTZ R182, R185, UR4, R144.reuse ;  /* 0x00000004b9b67c23 */ /* 0x100fe20008010090 */
[--C-:B------:R-:W-:Y:S01]  /*59d0*/  FFMA.FTZ R162, R181, UR4, R144.reuse ;  /* 0x00000004b5a27c23 */ /* 0x100fe20008010090 */
[----:B------:R-:W-:Y:S01]  /*59e0*/  PRMT R181, R104, 0x7632, R181 ;  /* 0x0000763268b57816 */ /* 0x000fe200000000b5 */
[----:B------:R-:W-:Y:S01]  /*59f0*/  FFMA.FTZ R197, R197, UR4, R144 ;  /* 0x00000004c5c57c23 */ /* 0x000fe20008010090 */
[----:B------:R-:W-:Y:S01]  /*5a00*/  FADD.FTZ R187, R187, -R182 ;  /* 0x800000b6bbbb7221 */ /* 0x000fe20000010000 */
[----:B------:R-:W-:Y:S01]  /*5a10*/  FFMA.FTZ R171, R186, UR4, R144 ;  /* 0x00000004baab7c23 */ /* 0x000fe20008010090 */
[----:B------:R-:W-:Y:S01]  /*5a20*/  PRMT R182, R105, 0x7632, R182 ;  /* 0x0000763269b67816 */ /* 0x000fe200000000b6 */
[----:B------:R-:W-:Y:S01]  /*5a30*/  FADD.FTZ R184, R184, -R163 ;  /* 0x800000a3b8b87221 */ /* 0x000fe20000010000 */
[----:B------:R-:W-:Y:S01]  /*5a40*/  PRMT R186, R106, 0x7632, R186 ;  /* 0x000076326aba7816 */ /* 0x000fe200000000ba */
[----:B------:R-:W-:Y:S01]  /*5a50*/  FADD.FTZ R198, R198, -R197 ;  /* 0x800000c5c6c67221 */ /* 0x000fe20000010000 */
[----:B------:R-:W-:Y:S01]  /*5a60*/  SHF.L.U32 R181, R181, 0x10, RZ ;  /* 0x00000010b5b57819 */ /* 0x000fe200000006ff */
[----:B------:R-:W-:Y:S01]  /*5a70*/  FFMA.FTZ R163, R201, UR4, R144 ;  /* 0x00000004c9a37c23 */ /* 0x000fe20008010090 */
[----:B------:R-:W-:Y:S01]  /*5a80*/  SHF.L.U32 R185, R182, 0x10, RZ ;  /* 0x00000010b6b97819 */ /* 0x000fe200000006ff */
[----:B------:R-:W-:Y:S01]  /*5a90*/  FADD.FTZ R183, R183, -R162 ;  /* 0x800000a2b7b77221 */ /* 0x000fe20000010000 */
[----:B------:R-:W-:Y:S01]  /*5aa0*/  SHF.L.U32 R186, R186, 0x10, RZ ;  /* 0x00000010baba7819 */ /* 0x000fe200000006ff */
[----:B------:R-:W-:Y:S01]  /*5ab0*/  FADD.FTZ R163, R202, -R163 ;  /* 0x800000a3caa37221 */ /* 0x000fe20000010000 */
[----:B------:R-:W-:Y:S01]  /*5ac0*/  SHF.L.U32 R182, R104, 0x10, RZ ;  /* 0x0000001068b67819 */ /* 0x000fe200000006ff */
[--C-:B------:R-:W-:Y:S01]  /*5ad0*/  FFMA.FTZ R198, R198, UR8, R181.reuse ;  /* 0x00000008c6c67c23 */ /* 0x100fe200080100b5 */
[----:B------:R-:W-:Y:S01]  /*5ae0*/  PRMT R181, R107, 0x7632, R181 ;  /* 0x000076326bb57816 */ /* 0x000fe200000000b5 */
[----:B------:R-:W-:Y:S01]  /*5af0*/  FFMA.FTZ R199, R199, UR4, R144 ;  /* 0x00000004c7c77c23 */ /* 0x000fe20008010090 */
[----:B------:R-:W-:Y:S01]  /*5b00*/  FFMA.FTZ R163, R163, UR8, R186 ;  /* 0x00000008a3a37c23 */ /* 0x000fe200080100ba */
[----:B------:R-:W-:Y:S01]  /*5b10*/  FFMA.FTZ R182, R183, UR8, R182 ;  /* 0x00000008b7b67c23 */ /* 0x000fe200080100b6 */
[----:B------:R-:W-:Y:S01]  /*5b20*/  SHF.L.U32 R186, R181, 0x10, RZ ;  /* 0x00000010b5ba7819 */ /* 0x000fe200000006ff */
[----:B------:R-:W-:Y:S01]  /*5b30*/  FADD.FTZ R162, R200, -R199 ;  /* 0x800000c7c8a27221 */ /* 0x000fe20000010000 */
[----:B-----5:R-:W-:Y:S01]  /*5b40*/  PRMT R181, R120, 0x7632, R181 ;  /* 0x0000763278b57816 */ /* 0x020fe200000000b5 */
[----:B------:R-:W-:Y:S01]  /*5b50*/  FMUL.FTZ R183, R182, UR7 ;  /* 0x00000007b6b77c20 */ /* 0x000fe20008410000 */
[----:B------:R-:W-:Y:S01]  /*5b60*/  SHF.L.U32 R120, R120, 0x10, RZ ;  /* 0x0000001078787819 */ /* 0x000fe200000006ff */
[----:B------:R-:W-:Y:S01]  /*5b70*/  FFMA.FTZ R162, R162, UR8, R185 ;  /* 0x00000008a2a27c23 */ /* 0x000fe200080100b9 */
[----:B------:R-:W-:Y:S01]  /*5b80*/  FMUL.FTZ R198, R198, UR7 ;  /* 0x00000007c6c67c20 */ /* 0x000fe20008410000 */
[----:B------:R-:W-:Y:S01]  /*5b90*/  SHF.L.U32 R185, R181, 0x10, RZ ;  /* 0x00000010b5b97819 */ /* 0x000fe200000006ff */
[----:B------:R-:W-:Y:S01]  /*5ba0*/  FFMA.FTZ R203, R203, UR4, R144 ;  /* 0x00000004cbcb7c23 */ /* 0x000fe20008010090 */
[----:B------:R-:W-:Y:S01]  /*5bb0*/  FMUL.FTZ R181, R183, R120 ;  /* 0x00000078b7b57220 */ /* 0x000fe20000410000 */
[----:B------:R-:W-:Y:S01]  /*5bc0*/  FMUL.FTZ R120, R44, R183 ;  /* 0x000000b72c787220 */ /* 0x000fe20000410000 */
[----:B------:R-:W-:Y:S01]  /*5bd0*/  FMUL.FTZ R183, R45, R198 ;  /* 0x000000c62db77220 */ /* 0x000fe20000410000 */
[----:B------:R-:W-:Y:S01]  /*5be0*/  FADD.FTZ R188, R188, -R171 ;  /* 0x800000abbcbc7221 */ /* 0x000fe20000010000 */
[----:B------:R-:W-:Y:S01]  /*5bf0*/  FADD.FTZ R171, R204, -R203 ;  /* 0x800000cbccab7221 */ /* 0x000fe20000010000 */
[----:B------:R-:W-:Y:S01]  /*5c00*/  FMUL.FTZ R182, R198, R185 ;  /* 0x000000b9c6b67220 */ /* 0x000fe20000410000 */
[----:B------:R-:W-:Y:S01]  /*5c10*/  PRMT R185, R121, 0x7632, R185 ;  /* 0x0000763279b97816 */ /* 0x000fe200000000b9 */
[----:B------:R-:W-:Y:S01]  /*5c20*/  FMUL.FTZ R198, R162, UR7 ;  /* 0x00000007a2c67c20 */ /* 0x000fe20008410000 */
[----:B------:R-:W-:Y:S01]  /*5c30*/  F2FP.BF16.F32.PACK_AB R120, R183, R120 ;  /* 0x00000078b778723e */ /* 0x000fe200000010ff */
        /* <DEDUP_REMOVED lines=8> */
[--C-:B------:R-:W-:Y:S01]  /*5cc0*/  FFMA.FTZ R187, R187, UR8, R186.reuse ;  /* 0x00000008bbbb7c23 */ /* 0x100fe200080100ba */
[----:B------:R-:W-:Y:S01]  /*5cd0*/  PRMT R186, R122, 0x7632, R186 ;  /* 0x000076327aba7816 */ /* 0x000fe200000000ba */
[----:B------:R-:W-:Y:S01]  /*5ce0*/  FMUL.FTZ R184, R184, UR7 ;  /* 0x00000007b8b87c20 */ /* 0x000fe20008410000 */
[----:B------:R-:W-:Y:S01]  /*5cf0*/  SHF.L.U32 R185, R185, 0x10, RZ ;  /* 0x00000010b9b97819 */ /* 0x000fe200000006ff */
[----:B------:R-:W-:Y:S01]  /*5d00*/  FFMA.FTZ R183, R188, UR8, R183 ;  /* 0x00000008bcb77c23 */ /* 0x000fe200080100b7 */
        /* <DEDUP_REMOVED lines=17> */
[----:B------:R-:W-:-:S02]  /*5e20*/  FMUL.FTZ R162, R51, R171 ;  /* 0x000000ab33a27220 */ /* 0x000fc40000410000 */
[----:B------:R-:W-:Y:S01]  /*5e30*/  FMUL.FTZ R188, R171, R188 ;  /* 0x000000bcabbc7220 */ /* 0x000fe20000410000 */
[----:B------:R-:W-:Y:S02]  /*5e40*/  F2FP.BF16.F32.PACK_AB R121, R198, R121 ;  /* 0x00000079c679723e */ /* 0x000fe400000010ff */
[----:B------:R-:W-:Y:S02]  /*5e50*/  F2FP.BF16.F32.PACK_AB R122, R163, R122 ;  /* 0x0000007aa37a723e */ /* 0x000fe400000010ff */
[----:B------:R-:W-:-:S07]  /*5e60*/  F2FP.BF16.F32.PACK_AB R123, R162, R123 ;  /* 0x0000007ba27b723e */ /* 0x000fce00000010ff */
.L_x_3311:
[----:B------:R-:W0:Y:S02]  /*5e70*/  @P0 LDC.64 R162, c[0x0][0x478] ;  /* 0x00011e00ffa20b82 */ /* 0x000e240000000a00 */
[----:B0-----:R-:W-:-:S05]  /*5e80*/  @P0 IMAD.WIDE.U32 R162, R170, 0x10, R162 ;  /* 0x00000010aaa20825 */ /* 0x001fca00078e00a2 */
        /* <DEDUP_REMOVED lines=8> */
[--C-:B------:R-:W-:Y:S01]  /*5f10*/  FFMA.FTZ R117, R164, UR4, R144.reuse ;  /* 0x00000004a4757c23 */ /* 0x100fe20008010090 */
[--C-:B------:R-:W-:Y:S01]  /*5f20*/  FFMA.FTZ R149, R149, UR4, R144.reuse ;  /* 0x0000000495957c23 */ /* 0x100fe20008010090 */
[----:B------:R-:W-:Y:S01]  /*5f30*/  FFMA.FTZ R169, R169, UR4, R144 ;  /* 0x00000004a9a97c23 */ /* 0x000fe20008010090 */
[--C-:B------:R-:W-:Y:S01]  /*5f40*/  FADD.FTZ R170, R165, -R116.reuse ;  /* 0x80000074a5aa7221 */ /* 0x100fe20000010000 */
        /* <DEDUP_REMOVED lines=9> */
[----:B------:R-:W-:Y:S01]  /*5fe0*/  FFMA.FTZ R116, R150, UR8, R117 ;  /* 0x0000000896747c23 */ /* 0x000fe20008010075 */
[----:B------:R-:W-:Y:S01]  /*5ff0*/  PRMT R119, R109, 0x7632, R119 ;  /* 0x000076326d777816 */ /* 0x000fe20000000077 */
[--C-:B------:R-:W-:Y:S01]  /*6000*/  FFMA.FTZ R117, R170, UR8, R149.reuse ;  /* 0x00000008aa757c23 */ /* 0x100fe20008010095 */
[----:B------:R-:W-:Y:S01]  /*6010*/  PRMT R149, R110, 0x7632, R149 ;  /* 0x000076326e957816 */ /* 0x000fe20000000095 */
[----:B------:R-:W-:Y:S01]  /*6020*/  FFMA.FTZ R163, R163, UR8, R118 ;  /* 0x00000008a3a37c23 */ /* 0x000fe20008010076 */
[----:B------:R-:W-:Y:S01]  /*6030*/  SHF.L.U32 R118, R119, 0x10, RZ ;  /* 0x0000001077767819 */ /* 0x000fe200000006ff */
[----:B------:R-:W-:Y:S01]  /*6040*/  FADD.FTZ R176, R176, -R175 ;  /* 0x800000afb0b07221 */ /* 0x000fe20000010000 */
[----:B------:R-:W-:Y:S01]  /*6050*/  SHF.L.U32 R164, R110, 0x10, RZ ;  /* 0x000000106ea47819 */ /* 0x000fe200000006ff */
[----:B------:R-:W-:Y:S01]  /*6060*/  FFMA.FTZ R177, R177, UR4, R144 ;  /* 0x00000004b1b17c23 */ /* 0x000fe20008010090 */
[----:B------:R-:W-:Y:S01]  /*6070*/  PRMT R119, R111, 0x7632, R119 ;  /* 0x000076326f777816 */ /* 0x000fe20000000077 */
[----:B------:R-:W-:Y:S01]  /*6080*/  FADD.FTZ R167, R168, -R167 ;  /* 0x800000a7a8a77221 */ /* 0x000fe20000010000 */
[----:B------:R-:W-:Y:S01]  /*6090*/  SHF.L.U32 R149, R149, 0x10, RZ ;  /* 0x0000001095957819 */ /* 0x000fe200000006ff */
[----:B------:R-:W-:Y:S01]  /*60a0*/  FFMA.FTZ R164, R151, UR8, R164 ;  /* 0x0000000897a47c23 */ /* 0x000fe200080100a4 */
[----:B------:R-:W-:Y:S01]  /*60b0*/  SHF.L.U32 R150, R111, 0x10, RZ ;  /* 0x000000106f967819 */ /* 0x000fe200000006ff */
[----:B------:R-:W-:Y:S01]  /*60c0*/  FADD.FTZ R178, R178, -R177 ;  /* 0x800000b1b2b27221 */ /* 0x000fe20000010000 */
[----:B------:R-:W-:Y:S01]  /*60d0*/  SHF.L.U32 R165, R119, 0x10, RZ ;  /* 0x0000001077a57819 */ /* 0x000fe200000006ff */
[--C-:B------:R-:W-:Y:S01]  /*60e0*/  FFMA.FTZ R151, R176, UR8, R149.reuse ;  /* 0x00000008b0977c23 */ /* 0x100fe20008010095 */
[C---:B-----5:R-:W-:Y:S01]  /*60f0*/  PRMT R149, R120.reuse, 0x7632, R149 ;  /* 0x0000763278957816 */ /* 0x060fe20000000095 */
[----:B------:R-:W-:Y:S01]  /*6100*/  FFMA.FTZ R119, R167, UR8, R150 ;  /* 0x00000008a7777c23 */ /* 0x000fe20008010096 */
[----:B------:R-:W-:Y:S01]  /*6110*/  SHF.L.U32 R120, R120, 0x10, RZ ;  /* 0x0000001078787819 */ /* 0x000fe200000006ff */
[----:B------:R-:W-:Y:S01]  /*6120*/  FFMA.FTZ R150, R178, UR8, R165 ;  /* 0x00000008b2967c23 */ /* 0x000fe200080100a5 */
[----:B------:R-:W-:Y:S01]  /*6130*/  SHF.L.U32 R165, R149, 0x10, RZ ;  /* 0x0000001095a57819 */ /* 0x000fe200000006ff */
[----:B------:R-:W-:Y:S01]  /*6140*/  FFMA.FTZ R173, R173, UR4, R144 ;  /* 0x00000004adad7c23 */ /* 0x000fe20008010090 */
[----:B------:R-:W-:Y:S01]  /*6150*/  FMUL.FTZ R149, R116, UR7 ;  /* 0x0000000774957c20 */ /* 0x000fe20008410000 */
[----:B------:R-:W-:Y:S01]  /*6160*/  FMUL.FTZ R168, R163, UR7 ;  /* 0x00000007a3a87c20 */ /* 0x000fe20008410000 */
[----:B------:R-:W-:Y:S01]  /*6170*/  PRMT R167, R121, 0x7632, R167 ;  /* 0x0000763279a77816 */ /* 0x000fe200000000a7 */
[----:B------:R-:W-:Y:S01]  /*6180*/  FADD.FTZ R173, R174, -R173 ;  /* 0x800000adaead7221 */ /* 0x000fe20000010000 */
[----:B------:R-:W-:Y:S01]  /*6190*/  FMUL.FTZ R166, R149, R120 ;  /* 0x0000007895a67220 */ /* 0x000fe20000410000 */
[----:B------:R-:W-:Y:S01]  /*61a0*/  SHF.L.U32 R170, R121, 0x10, RZ ;  /* 0x0000001079aa7819 */ /* 0x000fe200000006ff */
[----:B------:R-:W-:Y:S01]  /*61b0*/  FMUL.FTZ R120, R52, R149 ;  /* 0x0000009534787220 */ /* 0x000fe20000410000 */
[----:B------:R-:W-:Y:S01]  /*61c0*/  FMUL.FTZ R149, R168, R165 ;  /* 0x000000a5a8957220 */ /* 0x000fe20000410000 */
[----:B------:R-:W-:Y:S01]  /*61d0*/  FMUL.FTZ R121, R53, R168 ;  /* 0x000000a835797220 */ /* 0x000fe20000410000 */
[C---:B------:R-:W-:Y:S01]  /*61e0*/  PRMT R165, R122.reuse, 0x7632, R165 ;  /* 0x000076327aa57816 */ /* 0x040fe200000000a5 */
[----:B------:R-:W-:Y:S01]  /*61f0*/  FFMA.FTZ R118, R173, UR8, R118 ;  /* 0x00000008ad767c23 */ /* 0x000fe20008010076 */
[----:B------:R-:W-:-:S02]  /*6200*/  SHF.L.U32 R172, R122, 0x10, RZ ;  /* 0x000000107aac7819 */ /* 0x000fc400000006ff */
[----:B------:R-:W-:Y:S02]  /*6210*/  PRMT R122, R123, 0x7632, R122 ;  /* 0x000076327b7a7816 */ /* 0x000fe4000000007a */
[----:B------:R-:W-:Y:S01]  /*6220*/  F2FP.BF16.F32.PACK_AB R120, R121, R120 ;  /* 0x000000787978723e */ /* 0x000fe200000010ff */
[----:B------:R-:W-:Y:S01]  /*6230*/  FMUL.FTZ R121, R117, UR7 ;  /* 0x0000000775797c20 */ /* 0x000fe20008410000 */
[----:B------:R-:W-:Y:S01]  /*6240*/  SHF.L.U32 R173, R122, 0x10, RZ ;  /* 0x000000107aad7819 */ /* 0x000fe200000006ff */
[----:B------:R-:W-:Y:S01]  /*6250*/  FMUL.FTZ R122, R118, UR7 ;  /* 0x00000007767a7c20 */ /* 0x000fe20008410000 */
[----:B------:R-:W-:Y:S01]  /*6260*/  SHF.L.U32 R171, R165, 0x10, RZ ;  /* 0x00000010a5ab7819 */ /* 0x000fe200000006ff */
[----:B------:R-:W-:Y:S01]  /*6270*/  FMUL.FTZ R165, R164, UR7 ;  /* 0x00000007a4a57c20 */ /* 0x000fe20008410000 */
[----:B------:R-:W-:Y:S02]  /*6280*/  F2FP.BF16.F32.PACK_AB R117, R118, R117 ;  /* 0x000000757675723e */ /* 0x000fe400000010ff */
[C---:B------:R-:W-:Y:S01]  /*6290*/  F2FP.BF16.F32.PACK_AB R118, R151.reuse, R164 ;  /* 0x000000a49776723e */ /* 0x040fe200000010ff */
        /* <DEDUP_REMOVED lines=23> */
.L_x_3312:
[--C-:B------:R-:W-:Y:S01]  /*6410*/  FFMA.FTZ R149, R149, UR4, R144.reuse ;  /* 0x0000000495957c23 */ /* 0x100fe20008010090 */
[--C-:B------:R-:W-:Y:S01]  /*6420*/  FFMA.FTZ R169, R169, UR4, R144.reuse ;  /* 0x00000004a9a97c23 */ /* 0x100fe20008010090 */
[----:B------:R-:W-:Y:S01]  /*6430*/  PRMT R163, R109, 0x7632, R163 ;  /* 0x000076326da37816 */ /* 0x000fe200000000a3 */
[--C-:B------:R-:W-:Y:S01]  /*6440*/  FFMA.FTZ R173, R173, UR4, R144.reuse ;  /* 0x00000004adad7c23 */ /* 0x100fe20008010090 */
[----:B------:R-:W-:Y:S01]  /*6450*/  FADD.FTZ R149, R150, -R149 ;  /* 0x8000009596957221 */ /* 0x000fe20000010000 */
[--C-:B------:R-:W-:Y:S01]  /*6460*/  FFMA.FTZ R150, R151, UR4, R144.reuse ;  /* 0x0000000497967c23 */ /* 0x100fe20008010090 */
[----:B------:R-:W-:Y:S01]  /*6470*/  FFMA.FTZ R151, R164, UR4, R144 ;  /* 0x00000004a4977c23 */ /* 0x000fe20008010090 */
[----:B------:R-:W-:Y:S01]  /*6480*/  FADD.FTZ R172, R172, -R169 ;  /* 0x800000a9acac7221 */ /* 0x000fe20000010000 */
[----:B------:R-:W-:Y:S01]  /*6490*/  SHF.L.U32 R164, R163, 0x10, RZ ;  /* 0x00000010a3a47819 */ /* 0x000fe200000006ff */
[----:B------:R-:W-:Y:S01]  /*64a0*/  FADD.FTZ R165, R165, -R150 ;  /* 0x80000096a5a57221 */ /* 0x000fe20000010000 */
[--C-:B------:R-:W-:Y:S01]  /*64b0*/  FADD.FTZ R150, R166, -R151.reuse ;  /* 0x80000097a6967221 */ /* 0x100fe20000010000 */
[----:B------:R-:W-:Y:S01]  /*64c0*/  PRMT R151, R108, 0x7632, R151 ;  /* 0x000076326c977816 */ /* 0x000fe20000000097 */
[----:B------:R-:W-:Y:S01]  /*64d0*/  FADD.FTZ R173, R174, -R173 ;  /* 0x800000adaead7221 */ /* 0x000fe20000010000 */
[----:B------:R-:W-:Y:S01]  /*64e0*/  PRMT R163, R110, 0x7632, R163 ;  /* 0x000076326ea37816 */ /* 0x000fe200000000a3 */
[--C-:B------:R-:W-:Y:S01]  /*64f0*/  FFMA.FTZ R175, R175, UR4, R144.reuse ;  /* 0x00000004afaf7c23 */ /* 0x100fe20008010090 */
[----:B------:R-:W-:Y:S01]  /*6500*/  SHF.L.U32 R151, R151, 0x10, RZ ;  /* 0x0000001097977819 */ /* 0x000fe200000006ff */
[--C-:B------:R-:W-:Y:S01]  /*6510*/  FFMA.FTZ R167, R167, UR4, R144.reuse ;  /* 0x00000004a7a77c23 */ /* 0x100fe20008010090 */
[----:B------:R-:W-:Y:S01]  /*6520*/  SHF.L.U32 R166, R163, 0x10, RZ ;  /* 0x00000010a3a67819 */ /* 0x000fe200000006ff */
[----:B------:R-:W-:Y:S01]  /*6530*/  FADD.FTZ R175, R176, -R175 ;  /* 0x800000afb0af7221 */ /* 0x000fe20000010000 */
[----:B------:R-:W-:Y:S01]  /*6540*/  FFMA.FTZ R177, R177, UR4, R144 ;  /* 0x00000004b1b17c23 */ /* 0x000fe20008010090 */
[----:B------:R-:W-:Y:S01]  /*6550*/  FFMA.FTZ R172, R172, UR8, R151 ;  /* 0x00000008acac7c23 */ /* 0x000fe20008010097 */
[--C-:B------:R-:W-:Y:S01]  /*6560*/  FFMA.FTZ R151, R173, UR8, R164.reuse ;  /* 0x00000008ad977c23 */ /* 0x100fe200080100a4 */
        /* <DEDUP_REMOVED lines=10> */
[----:B------:R-:W-:Y:S01]  /*6610*/  FFMA.FTZ R149, R149, UR8, R164 ;  /* 0x0000000895957c23 */ /* 0x000fe200080100a4 */
[----:B------:R-:W-:Y:S01]  /*6620*/  FFMA.FTZ R164, R177, UR8, R170 ;  /* 0x00000008b1a47c23 */ /* 0x000fe200080100aa */
[----:B------:R-:W-:Y:S02]  /*6630*/  SHF.L.U32 R170, R109, 0x10, RZ ;  /* 0x000000106daa7819 */ /* 0x000fe400000006ff */
        /* <DEDUP_REMOVED lines=8> */
[----:B------:R-:W-:Y:S01]  /*66c0*/  FFMA.FTZ R169, R168, UR8, R169 ;  /* 0x00000008a8a97c23 */ /* 0x000fe200080100a9 */
[----:B------:R-:W-:Y:S01]  /*66d0*/  FMUL.FTZ R165, R53, R172 ;  /* 0x000000ac35a57220 */ /* 0x000fe20000410000 */
[----:B------:R-:W-:-:S02]  /*66e0*/  SHF.L.U32 R168, R121, 0x10, RZ ;  /* 0x0000001079a87819 */ /* 0x000fc400000006ff */
[----:B------:R-:W-:Y:S01]  /*66f0*/  FFMA.FTZ R167, R150, UR8, R167 ;  /* 0x0000000896a77c23 */ /* 0x000fe200080100a7 */
[----:B------:R-:W-:Y:S02]  /*6700*/  PRMT R150, R121, 0x7632, R150 ;  /* 0x0000763279967816 */ /* 0x000fe40000000096 */
[C---:B------:R-:W-:Y:S02]  /*6710*/  PRMT R121, R122.reuse, 0x7632, R121 ;  /* 0x000076327a797816 */ /* 0x040fe40000000079 */
[----:B------:R-:W-:Y:S02]  /*6720*/  SHF.L.U32 R172, R122, 0x10, RZ ;  /* 0x000000107aac7819 */ /* 0x000fe400000006ff */
[----:B------:R-:W-:Y:S02]  /*6730*/  PRMT R122, R123, 0x7632, R122 ;  /* 0x000076327b7a7816 */ /* 0x000fe4000000007a */
[----:B------:R-:W-:Y:S02]  /*6740*/  F2FP.BF16.F32.PACK_AB R120, R165, R120 ;  /* 0x00000078a578723e */ /* 0x000fe400000010ff */
[----:B------:R-:W-:-:S02]  /*6750*/  SHF.L.U32 R174, R123, 0x10, RZ ;  /* 0x000000107bae7819 */ /* 0x000fc400000006ff */
[----:B------:R-:W-:Y:S01]  /*6760*/  SHF.L.U32 R165, R121, 0x10, RZ ;  /* 0x0000001079a57819 */ /* 0x000fe200000006ff */
[----:B------:R-:W-:Y:S01]  /*6770*/  FMUL.FTZ R121, R170, UR7 ;  /* 0x00000007aa797c20 */ /* 0x000fe20008410000 */
[----:B------:R-:W-:Y:S01]  /*6780*/  SHF.L.U32 R173, R122, 0x10, RZ ;  /* 0x000000107aad7819 */ /* 0x000fe200000006ff */
[----:B------:R-:W-:Y:S01]  /*6790*/  FMUL.FTZ R122, R151, UR7 ;  /* 0x00000007977a7c20 */ /* 0x000fe20008410000 */
[----:B------:R-:W-:Y:S01]  /*67a0*/  SHF.L.U32 R123, R150, 0x10, RZ ;  /* 0x00000010967b7819 */ /* 0x000fe200000006ff */
[----:B------:R-:W-:Y:S01]  /*67b0*/  FMUL.FTZ R151, R167, UR7 ;  /* 0x00000007a7977c20 */ /* 0x000fe20008410000 */
        /* <DEDUP_REMOVED lines=13> */
[----:B------:R-:W-:Y:S01]  /*6890*/  F2FP.BF16.F32.PACK_AB R121, R122, R121 ;  /* 0x000000797a79723e */ /* 0x000fe200000010ff */
[----:B------:R-:W-:Y:S01]  /*68a0*/  FMUL.FTZ R171, R163, R174 ;  /* 0x000000aea3ab7220 */ /* 0x000fe20000410000 */
[----:B------:R-:W-:-:S02]  /*68b0*/  F2FP.BF16.F32.PACK_AB R122, R150, R151 ;  /* 0x00000097967a723e */ /* 0x000fc400000010ff */
[----:B------:R-:W-:-:S07]  /*68c0*/  F2FP.BF16.F32.PACK_AB R123, R164, R123 ;  /* 0x0000007ba47b723e */ /* 0x000fce00000010ff */
.L_x_3313:
[----:B------:R-:W0:Y:S01]  /*68d0*/  @P0 LDC.64 R150, c[0x0][0x478] ;  /* 0x00011e00ff960b82 */ /* 0x000e220000000a00 */
[----:B------:R-:W-:Y:S01]  /*68e0*/  IADD3 R161, PT, PT, R161, 0x180, RZ ;  /* 0x00000180a1a17810 */ /* 0x000fe20007ffe0ff */
[----:B0-----:R-:W-:-:S05]  /*68f0*/  @P0 IMAD.WIDE.U32 R150, R162, 0x10, R150 ;  /* 0x00000010a2960825 */ /* 0x001fca00078e0096 */
[----:B------:R0:W-:Y:S02]  /*6900*/  @P0 STG.E.128 desc[UR18][R150.64], R116 ;  /* 0x0000007496000986 */ /* 0x0001e4000c101d12 */
[----:B0-----:R-:W-:-:S04]  /*6910*/  IMAD.WIDE.U32 R150, R162, 0x10, R224 ;  /* 0x00000010a2967825 */ /* 0x001fc800078e00e0 */
[----:B------:R-:W-:Y:S01]  /*6920*/  IMAD.WIDE.U32 R162, R161, 0x10, R226 ;  /* 0x00000010a1a27825 */ /* 0x000fe200078e00e2 */
[----:B------:R0:W-:Y:S04]  /*6930*/  STG.E.128 desc[UR18][R150.64], R120 ;  /* 0x0000007896007986 */ /* 0x0001e8000c101d12 */
[----:B0-----:R0:W5:Y:S01]  /*6940*/  LDG.E.128 R120, desc[UR18][R162.64] ;  /* 0x00000012a2787981 */ /* 0x001162000c1e1d00 */
[----:B------:R-:W-:Y:S05]  /*6950*/  @!P0 BRA `(.L_x_3314) ;  /* 0x0000000400448947 */ /* 0x000fea0003800000 */
[--C-:B------:R-:W-:Y:S01]  /*6960*/  FFMA.FTZ R128, R128, UR4, R144.reuse ;  /* 0x0000000480807c23 */ /* 0x100fe20008010090 */
[--C-:B0-----:R-:W-:Y:S01]  /*6970*/  FFMA.FTZ R162, R140, UR4, R144.reuse ;  /* 0x000000048ca27c23 */ /* 0x101fe20008010090 */
[--C-:B------:R-:W-:Y:S01]  /*6980*/  FFMA.FTZ R150, R135, UR4, R144.reuse ;  /* 0x0000000487967c23 */ /* 0x100fe20008010090 */
[----:B------:R-:W-:Y:S01]  /*6990*/  FFMA.FTZ R137, R137, UR4, R144 ;  /* 0x0000000489897c23 */ /* 0x000fe20008010090 */
[--C-:B------:R-:W-:Y:S01]  /*69a0*/  FADD.FTZ R140, R129, -R128.reuse ;  /* 0x80000080818c7221 */ /* 0x100fe20000010000 */
[----:B------:R-:W-:Y:S01]  /*69b0*/  PRMT R128, R112, 0x7632, R128 ;  /* 0x0000763270807816 */ /* 0x000fe20000000080 */
[----:B------:R-:W-:Y:S01]  /*69c0*/  FADD.FTZ R150, R131, -R150 ;  /* 0x8000009683967221 */ /* 0x000fe20000010000 */
[--C-:B------:R-:W-:Y:S01]  /*69d0*/  FFMA.FTZ R139, R139, UR4, R144.reuse ;  /* 0x000000048b8b7c23 */ /* 0x100fe20008010090 */
[----:B------:R-:W-:Y:S01]  /*69e0*/  SHF.L.U32 R131, R113, 0x10, RZ ;  /* 0x0000001071837819 */ /* 0x000fe200000006ff */
[----:B------:R-:W-:Y:S01]  /*69f0*/  FADD.FTZ R137, R130, -R137 ;  /* 0x8000008982897221 */ /* 0x000fe20000010000 */
[----:B------:R-:W-:Y:S01]  /*6a00*/  SHF.L.U32 R128, R128, 0x10, RZ ;  /* 0x0000001080807819 */ /* 0x000fe200000006ff */
[----:B------:R-:W-:Y:S01]  /*6a10*/  FADD.FTZ R139, R132, -R139 ;  /* 0x8000008b848b7221 */ /* 0x000fe20000010000 */
[----:B------:R-:W-:Y:S01]  /*6a20*/  FFMA.FTZ R141, R141, UR4, R144 ;  /* 0x000000048d8d7c23 */ /* 0x000fe20008010090 */
[--C-:B------:R-:W-:Y:S01]  /*6a30*/  FFMA.FTZ R132, R150, UR8, R131.reuse ;  /* 0x0000000896847c23 */ /* 0x100fe20008010083 */
[----:B------:R-:W-:Y:S01]  /*6a40*/  PRMT R131, R114, 0x7632, R131 ;  /* 0x0000763272837816 */ /* 0x000fe20000000083 */
[--C-:B------:R-:W-:Y:S01]  /*6a50*/  FFMA.FTZ R130, R137, UR8, R128.reuse ;  /* 0x0000000889827c23 */ /* 0x100fe20008010080 */
[----:B------:R-:W-:Y:S01]  /*6a60*/  PRMT R128, R113, 0x7632, R128 ;  /* 0x0000763271807816 */ /* 0x000fe20000000080 */
[----:B------:R-:W-:Y:S01]  /*6a70*/  FADD.FTZ R135, R133, -R162 ;  /* 0x800000a285877221 */ /* 0x000fe20000010000 */
[----:B------:R-:W-:Y:S01]  /*6a80*/  SHF.L.U32 R129, R112, 0x10, RZ ;  /* 0x0000001070817819 */ /* 0x000fe200000006ff */
[--C-:B------:R-:W-:Y:S01]  /*6a90*/  FFMA.FTZ R151, R142, UR4, R144.reuse ;  /* 0x000000048e977c23 */ /* 0x100fe20008010090 */
[----:B------:R-:W-:Y:S01]  /*6aa0*/  PRMT R133, R115, 0x7632, R133 ;  /* 0x0000763273857816 */ /* 0x000fe20000000085 */
[----:B------:R-:W-:Y:S01]  /*6ab0*/  FFMA.FTZ R143, R143, UR4, R144 ;  /* 0x000000048f8f7c23 */ /* 0x000fe20008010090 */
[----:B------:R-:W-:Y:S01]  /*6ac0*/  FADD.FTZ R142, R134, -R141 ;  /* 0x8000008d868e7221 */ /* 0x000fe20000010000 */
[----:B------:R-:W-:Y:S01]  /*6ad0*/  SHF.L.U32 R128, R128, 0x10, RZ ;  /* 0x0000001080807819 */ /* 0x000fe200000006ff */
[----:B------:R-:W-:Y:S01]  /*6ae0*/  FADD.FTZ R151, R136, -R151 ;  /* 0x8000009788977221 */ /* 0x000fe20000010000 */
[----:B------:R-:W-:Y:S01]  /*6af0*/  SHF.L.U32 R134, R114, 0x10, RZ ;  /* 0x0000001072867819 */ /* 0x000fe200000006ff */
[----:B------:R-:W-:Y:S01]  /*6b00*/  FFMA.FTZ R129, R140, UR8, R129 ;  /* 0x000000088c817c23 */ /* 0x000fe20008010081 */
[----:B------:R-:W-:Y:S01]  /*6b10*/  SHF.L.U32 R131, R131, 0x10, RZ ;  /* 0x0000001083837819 */ /* 0x000fe200000006ff */
[----:B------:R-:W-:Y:S01]  /*6b20*/  FADD.FTZ R144, R138, -R143 ;  /* 0x8000008f8a907221 */ /* 0x000fe20000010000 */
[----:B-----5:R-:W-:Y:S01]  /*6b30*/  PRMT R116, R120, 0x7632, R116 ;  /* 0x0000763278747816 */ /* 0x020fe20000000074 */
[----:B------:R-:W-:Y:S01]  /*6b40*/  FFMA.FTZ R135, R135, UR8, R134 ;  /* 0x0000000887877c23 */ /* 0x000fe20008010086 */
[----:B------:R-:W-:Y:S01]  /*6b50*/  SHF.L.U32 R137, R133, 0x10, RZ ;  /* 0x0000001085897819 */ /* 0x000fe200000006ff */
[----:B------:R-:W-:Y:S01]  /*6b60*/  FFMA.FTZ R133, R139, UR8, R128 ;  /* 0x000000088b857c23 */ /* 0x000fe20008010080 */
[----:B------:R-:W-:Y:S01]  /*6b70*/  SHF.L.U32 R136, R115, 0x10, RZ ;  /* 0x0000001073887819 */ /* 0x000fe200000006ff */
[----:B------:R-:W-:Y:S01]  /*6b80*/  FFMA.FTZ R138, R142, UR8, R131 ;  /* 0x000000088e8a7c23 */ /* 0x000fe20008010083 */
[C---:B------:R-:W-:Y:S01]  /*6b90*/  PRMT R117, R121.reuse, 0x7632, R117 ;  /* 0x0000763279757816 */ /* 0x040fe20000000075 */
[----:B------:R-:W-:Y:S01]  /*6ba0*/  FFMA.FTZ R143, R144, UR8, R137 ;  /* 0x00000008908f7c23 */ /* 0x000fe20008010089 */
[----:B------:R-:W-:Y:S01]  /*6bb0*/  PRMT R118, R122, 0x7632, R118 ;  /* 0x000076327a767816 */ /* 0x000fe20000000076 */
[----:B------:R-:W-:Y:S01]  /*6bc0*/  FMUL.FTZ R134, R132, UR7 ;  /* 0x0000000784867c20 */ /* 0x000fe20008410000 */
[----:B------:R-:W-:Y:S01]  /*6bd0*/  SHF.L.U32 R121, R121, 0x10, RZ ;  /* 0x0000001079797819 */ /* 0x000fe200000006ff */
[----:B------:R-:W-:Y:S01]  /*6be0*/  FFMA.FTZ R128, R151, UR8, R136 ;  /* 0x0000000897807c23 */ /* 0x000fe20008010088 */
[----:B------:R-:W-:Y:S01]  /*6bf0*/  PRMT R119, R123, 0x7632, R119 ;  /* 0x000076327b777816 */ /* 0x000fe20000000077 */
[----:B------:R-:W-:Y:S01]  /*6c00*/  FMUL.FTZ R136, R133, UR7 ;  /* 0x0000000785887c20 */ /* 0x000fe20008410000 */
[----:B------:R-:W-:Y:S01]  /*6c10*/  SHF.L.U32 R131, R116, 0x10, RZ ;  /* 0x0000001074837819 */ /* 0x000fe200000006ff */
[----:B------:R-:W-:Y:S01]  /*6c20*/  FMUL.FTZ R139, R135, UR7 ;  /* 0x00000007878b7c20 */ /* 0x000fe20008410000 */
[C---:B------:R-:W-:Y:S01]  /*6c30*/  F2FP.BF16.F32.PACK_AB R116, R130.reuse, R129 ;  /* 0x000000818274723e */ /* 0x040fe200000010ff */
[----:B------:R-:W-:Y:S01]  /*6c40*/  FMUL.FTZ R130, R130, UR7 ;  /* 0x0000000782827c20 */ /* 0x000fe20008410000 */
[----:B------:R-:W-:Y:S01]  /*6c50*/  SHF.L.U32 R137, R117, 0x10, RZ ;  /* 0x0000001075897819 */ /* 0x000fe200000006ff */
[----:B------:R-:W-:Y:S01]  /*6c60*/  FMUL.FTZ R140, R128, UR7 ;  /* 0x00000007808c7c20 */ /* 0x000fe20008410000 */
[----:B------:R-:W-:Y:S01]  /*6c70*/  SHF.L.U32 R122, R122, 0x10, RZ ;  /* 0x000000107a7a7819 */ /* 0x000fe200000006ff */
[----:B------:R-:W-:Y:S01]  /*6c80*/  FMUL.FTZ R142, R143, UR7 ;  /* 0x000000078f8e7c20 */ /* 0x000fe20008410000 */
[----:B------:R-:W-:-:S02]  /*6c90*/  SHF.L.U32 R141, R118, 0x10, RZ ;  /* 0x00000010768d7819 */ /* 0x000fc400000006ff */
        /* <DEDUP_REMOVED lines=29> */
.L_x_3314:
[--C-:B------:R-:W-:Y:S01]  /*6e70*/  FFMA.FTZ R150, R128, UR4, R144.reuse ;  /* 0x0000000480967c23 */ /* 0x100fe20008010090 */
[--C-:B------:R-:W-:Y:S01]  /*6e80*/  FFMA.FTZ R151, R137, UR4, R144.reuse ;  /* 0x0000000489977c23 */ /* 0x100fe20008010090 */
[--C-:B------:R-:W-:Y:S01]  /*6e90*/  FFMA.FTZ R141, R141, UR4, R144.reuse ;  /* 0x000000048d8d7c23 */ /* 0x100fe20008010090 */
[----:B0-----:R-:W-:Y:S01]  /*6ea0*/  FFMA.FTZ R162, R135, UR4, R144 ;  /* 0x0000000487a27c23 */ /* 0x001fe20008010090 */
[----:B------:R-:W-:Y:S01]  /*6eb0*/  FADD.FTZ R150, R129, -R150 ;  /* 0x8000009681967221 */ /* 0x000fe20000010000 */
[----:B------:R-:W-:Y:S01]  /*6ec0*/  PRMT R129, R112, 0x7632, R129 ;  /* 0x0000763270817816 */ /* 0x000fe20000000081 */
[--C-:B------:R-:W-:Y:S01]  /*6ed0*/  FFMA.FTZ R140, R140, UR4, R144.reuse ;  /* 0x000000048c8c7c23 */ /* 0x100fe20008010090 */
[--C-:B------:R-:W-:Y:S01]  /*6ee0*/  FFMA.FTZ R165, R142, UR4, R144.reuse ;  /* 0x000000048ea57c23 */ /* 0x100fe20008010090 */
[----:B------:R-:W-:Y:S01]  /*6ef0*/  FADD.FTZ R151, R130, -R151 ;  /* 0x8000009782977221 */ /* 0x000fe20000010000 */
[--C-:B------:R-:W-:Y:S01]  /*6f00*/  FFMA.FTZ R163, R139, UR4, R144.reuse ;  /* 0x000000048ba37c23 */ /* 0x100fe20008010090 */
[----:B------:R-:W-:Y:S01]  /*6f10*/  SHF.L.U32 R130, R129, 0x10, RZ ;  /* 0x0000001081827819 */ /* 0x000fe200000006ff */
[----:B------:R-:W-:Y:S01]  /*6f20*/  FADD.FTZ R141, R134, -R141 ;  /* 0x8000008d868d7221 */ /* 0x000fe20000010000 */
[----:B------:R-:W-:Y:S01]  /*6f30*/  PRMT R129, R113, 0x7632, R129 ;  /* 0x0000763271817816 */ /* 0x000fe20000000081 */
[----:B------:R-:W-:Y:S01]  /*6f40*/  FFMA.FTZ R143, R143, UR4, R144 ;  /* 0x000000048f8f7c23 */ /* 0x000fe20008010090 */
[----:B------:R-:W-:Y:S01]  /*6f50*/  PRMT R134, R114, 0x7632, R134 ;  /* 0x0000763272867816 */ /* 0x000fe20000000086 */
[----:B------:R-:W-:Y:S01]  /*6f60*/  FADD.FTZ R162, R131, -R162 ;  /* 0x800000a283a27221 */ /* 0x000fe20000010000 */
[----:B------:R-:W-:Y:S01]  /*6f70*/  FADD.FTZ R140, R133, -R140 ;  /* 0x8000008c858c7221 */ /* 0x000fe20000010000 */
[----:B------:R-:W-:Y:S01]  /*6f80*/  FADD.FTZ R165, R136, -R165 ;  /* 0x800000a588a57221 */ /* 0x000fe20000010000 */
[----:B------:R-:W-:Y:S01]  /*6f90*/  FADD.FTZ R163, R132, -R163 ;  /* 0x800000a384a37221 */ /* 0x000fe20000010000 */
[----:B------:R-:W-:Y:S01]  /*6fa0*/  SHF.L.U32 R131, R112, 0x10, RZ ;  /* 0x0000001070837819 */ /* 0x000fe200000006ff */
[----:B------:R-:W-:Y:S01]  /*6fb0*/  FADD.FTZ R143, R138, -R143 ;  /* 0x8000008f8a8f7221 */ /* 0x000fe20000010000 */
        /* <DEDUP_REMOVED lines=12> */
[----:B-----5:R-:W-:Y:S01]  /*7080*/  PRMT R128, R120, 0x7632, R128 ;  /* 0x0000763278807816 */ /* 0x020fe20000000080 */
[----:B------:R-:W-:Y:S01]  /*7090*/  FFMA.FTZ R134, R141, UR8, R134 ;  /* 0x000000088d867c23 */ /* 0x000fe20008010086 */
[----:B------:R-:W-:Y:S01]  /*70a0*/  SHF.L.U32 R136, R136, 0x10, RZ ;  /* 0x0000001088887819 */ /* 0x000fe200000006ff */
[----:B------:R-:W-:Y:S01]  /*70b0*/  FFMA.FTZ R165, R165, UR8, R138 ;  /* 0x00000008a5a57c23 */ /* 0x000fe2000801008a */
[----:B------:R-:W-:Y:S01]  /*70c0*/  PRMT R137, R121, 0x7632, R137 ;  /* 0x0000763279897816 */ /* 0x000fe20000000089 */
[----:B------:R-:W-:Y:S01]  /*70d0*/  FMUL.FTZ R130, R130, UR7 ;  /* 0x0000000782827c20 */ /* 0x000fe20008410000 */
[----:B------:R-:W-:Y:S01]  /*70e0*/  PRMT R135, R122, 0x7632, R135 ;  /* 0x000076327a877816 */ /* 0x000fe20000000087 */
[----:B------:R-:W-:Y:S01]  /*70f0*/  FFMA.FTZ R143, R143, UR8, R136 ;  /* 0x000000088f8f7c23 */ /* 0x000fe20008010088 */
        /* <DEDUP_REMOVED lines=35> */
.L_x_3315:
[----:B------:R-:W0:Y:S01]  /*7330*/  @P0 LDC.64 R128, c[0x0][0x478] ;  /* 0x00011e00ff800b82 */ /* 0x000e220000000a00 */
[----:B------:R-:W-:-:S04]  /*7340*/  IMAD.WIDE.U32 R130, R161, 0x10, R224 ;  /* 0x00000010a1827825 */ /* 0x000fc800078e00e0 */
[----:B0-----:R-:W-:-:S05]  /*7350*/  @P0 IMAD.WIDE.U32 R128, R161, 0x10, R128 ;  /* 0x00000010a1800825 */ /* 0x001fca00078e0080 */
[----:B------:R0:W-:Y:S04]  /*7360*/  @P0 STG.E.128 desc[UR18][R128.64], R116 ;  /* 0x0000007480000986 */ /* 0x0001e8000c101d12 */
[----:B------:R0:W-:Y:S02]  /*7370*/  STG.E.128 desc[UR18][R130.64], R120 ;  /* 0x0000007882007986 */ /* 0x0001e4000c101d12 */
.L_x_3307:
        /* <DEDUP_REMOVED lines=36> */
[----:B------:R2:W5:Y:S01]  /*75c0*/  LDL.LU R82, [R1] ;  /* 0x0000000001527983 */ /* 0x0005620000300800 */
[----:B------:R-:W-:Y:S02]  /*75d0*/  MOV R95, R24 ;  /* 0x00000018005f7202 */ /* 0x000fe40000000f00 */
[----:B------:R-:W-:Y:S01]  /*75e0*/  MOV R88, R25 ;  /* 0x0000001900587202 */ /* 0x000fe20000000f00 */
[----:B------:R2:W5:Y:S01]  /*75f0*/  LDL.LU R83, [R1+0x4] ;  /* 0x0000040001537983 */ /* 0x0005620000300800 */
[----:B------:R-:W-:Y:S02]  /*7600*/  MOV R89, R26 ;  /* 0x0000001a00597202 */ /* 0x000fe40000000f00 */
[----:B------:R-:W-:Y:S01]  /*7610*/  MOV R90, R27 ;  /* 0x0000001b005a7202 */ /* 0x000fe20000000f00 */
[----:B------:R2:W5:Y:S01]  /*7620*/  LDL.LU R24, [R1+0x8] ;  /* 0x0000080001187983 */ /* 0x0005620000300800 */
[----:B------:R-:W-:Y:S02]  /*7630*/  MOV R59, R4 ;  /* 0x00000004003b7202 */ /* 0x000fe40000000f00 */
[----:B------:R-:W-:Y:S01]  /*7640*/  MOV R4, R5 ;  /* 0x0000000500047202 */ /* 0x000fe20000000f00 */
[----:B------:R2:W5:Y:S01]  /*7650*/  LDL.LU R25, [R1+0xc] ;  /* 0x00000c0001197983 */ /* 0x0005620000300800 */
[----:B------:R-:W-:-:S02]  /*7660*/  MOV R5, R6 ;  /* 0x0000000600057202 */ /* 0x000fc40000000f00 */
[----:B------:R-:W-:Y:S01]  /*7670*/  MOV R6, R7 ;  /* 0x0000000700067202 */ /* 0x000fe20000000f00 */
[----:B------:R2:W5:Y:S01]  /*7680*/  LDL.LU R26, [R1+0x10] ;  /* 0x00001000011a7983 */ /* 0x0005620000300800 */
[----:B------:R-:W-:Y:S02]  /*7690*/  MOV R7, R8 ;  /* 0x0000000800077202 */ /* 0x000fe40000000f00 */
[----:B------:R-:W-:Y:S01]  /*76a0*/  MOV R8, R9 ;  /* 0x0000000900087202 */ /* 0x000fe20000000f00 */
[----:B------:R2:W5:Y:S01]  /*76b0*/  LDL.LU R27, [R1+0x14] ;  /* 0x00001400011b7983 */ /* 0x0005620000300800 */
        /* <DEDUP_REMOVED lines=71> */
[----:B--2---:R-:W-:-:S07]  /*7b30*/  MOV R31, R32 ;  /* 0x00000020001f7202 */ /* 0x004fce0000000f00 */
.L_x_3295:
[----:B------:R-:W2:Y:S01]  /*7b40*/  S2R R32, SR_TID.X ;  /* 0x0000000000207919 */ /* 0x000ea20000002100 */
[----:B------:R-:W3:Y:S08]  /*7b50*/  S2UR UR4, SR_CTAID.X ;  /* 0x00000000000479c3 */ /* 0x000ef00000002500 */
[----:B------:R-:W3:Y:S08]  /*7b60*/  LDC R0, c[0x0][0x388] ;  /* 0x0000e200ff007b82 */ /* 0x000ef00000000800 */
[----:B------:R-:W4:Y:S08]  /*7b70*/  LDC.64 R2, c[0x0][0x440] ;  /* 0x00011000ff027b82 */ /* 0x000f300000000a00 */
[----:B------:R-:W1:Y:S08]  /*7b80*/  LDC.64 R20, c[0x0][0x448] ;  /* 0x00011200ff147b82 */ /* 0x000e700000000a00 */
[----:B------:R-:W0:Y:S01]  /*7b90*/  LDC.64 R22, c[0x0][0x460] ;  /* 0x00011800ff167b82 */ /* 0x000e220000000a00 */
[----:B---3--:R-:W-:-:S05]  /*7ba0*/  IMAD R0, R0, UR4, RZ ;  /* 0x0000000400007c24 */ /* 0x008fca000f8e02ff */
[----:B--2---:R-:W-:-:S05]  /*7bb0*/  LEA.HI R33, R0, R32, RZ, 0x1d ;  /* 0x0000002000217211 */ /* 0x004fca00078fe8ff */
[----:B----4-:R-:W-:-:S04]  /*7bc0*/  IMAD.WIDE.U32 R2, R33, 0x20, R2 ;  /* 0x0000002021027825 */ /* 0x010fc800078e0002 */
[C---:B-1----:R-:W-:Y:S01]  /*7bd0*/  IMAD.WIDE.U32 R20, R33.reuse, 0x20, R20 ;  /* 0x0000002021147825 */ /* 0x042fe200078e0014 */
[----:B0-----:R-:W-:Y:S04]  /*7be0*/  STG.E.128 desc[UR18][R2.64], R60 ;  /* 0x0000003c02007986 */ /* 0x001fe8000c101d12 */
[----:B------:R-:W-:Y:S01]  /*7bf0*/  STG.E.128 desc[UR18][R2.64+0x10], R64 ;  /* 0x0000104002007986 */ /* 0x000fe2000c101d12 */
[----:B------:R-:W-:-:S03]  /*7c00*/  IMAD.WIDE.U32 R22, R33, 0x20, R22 ;  /* 0x0000002021167825 */ /* 0x000fc600078e0016 */
        /* <DEDUP_REMOVED lines=16> */
[----:B-----5:R-:W-:Y:S04]  /*7d10*/  STG.E.128 desc[UR18][R2.64+0x3000], R80 ;  /* 0x0030005002007986 */ /* 0x020fe8000c101d12 */
[----:B------:R-:W-:Y:S04]  /*7d20*/  STG.E.128 desc[UR18][R2.64+0x3010], R24 ;  /* 0x0030101802007986 */ /* 0x000fe8000c101d12 */
[----:B------:R-:W-:Y:S04]  /*7d30*/  STG.E.128 desc[UR18][R20.64+0x3000], R88 ;  /* 0x0030005814007986 */ /* 0x000fe8000c101d12 */
[----:B------:R-:W-:Y:S04]  /*7d40*/  STG.E.128 desc[UR18][R20.64+0x3010], R28 ;  /* 0x0030101c14007986 */ /* 0x000fe8000c101d12 */
[----:B------:R-:W-:Y:S04]  /*7d50*/  STG.E.128 desc[UR18][R22.64+0x3000], R212 ;  /* 0x003000d416007986 */ /* 0x000fe8000c101d12 */
[----:B------:R-:W-:Y:S01]  /*7d60*/  STG.E.128 desc[UR18][R22.64+0x3010], R36 ;  /* 0x0030102416007986 */ /* 0x000fe2000c101d12 */
[----:B------:R-:W-:Y:S05]  /*7d70*/  EXIT ;  /* 0x000000000000794d */ /* 0x000fea0003800000 */
.L_x_3317:
        /* <DEDUP_REMOVED lines=16> */
.L_x_15623:


//--------------------- .text._ZN10layer_norm13ln_bwd_kernelINS_13Kernel_traitsIf13__nv_bfloat16S2_S2_fjLj4096ELj1ELj1ELj4ELj16ENS_18Kernel_traits_baseILj4096EfS2_S2_S2_fjLj128EEEEELb0ELb1ELb1ELb0EEEvNS_9BwdParamsE --------------------------
	.section	.text._ZN10layer_norm13ln_bwd_kernelINS_13Kernel_traitsIf13__nv_bfloat16S2_S2_fjLj4096ELj1ELj1ELj4ELj16ENS_18Kernel_traits_baseILj4096EfS2_S2_S2_fjLj128EEEEELb0ELb1ELb1ELb0EEEvNS_9BwdParamsE,"ax",@progbits
	.align	128
        .global         _ZN10layer_norm13ln_bwd_kernelINS_13Kernel_traitsIf13__nv_bfloat16S2_S2_fjLj4096ELj1ELj1ELj4ELj16ENS_18Kernel_traits_baseILj4096EfS2_S2_S2_fjLj128EEEEELb0ELb1ELb1ELb0EEEvNS_9BwdParamsE
        .type           _ZN10layer_norm13ln_bwd_kernelINS_13Kernel_traitsIf13__nv_bfloat16S2_S2_fjLj4096ELj1ELj1ELj4ELj16ENS_18Kernel_traits_baseILj4096EfS2_S2_S2_fjLj128EEEEELb0ELb1ELb1ELb0EEEvNS_9BwdParamsE,@function
        .size           _ZN10layer_norm13ln_bwd_kernelINS_13Kernel_traitsIf13__nv_bfloat16S2_S2_fjLj4096ELj1ELj1ELj4ELj16ENS_18Kernel_traits_baseILj4096EfS2_S2_S2_fjLj128EEEEELb0ELb1ELb1ELb0EEEvNS_9BwdParamsE,(.L_x_15624 - _ZN10layer_norm13ln_bwd_kernelINS_13Kernel_traitsIf13__nv_bfloat16S2_S2_fjLj4096ELj1ELj1ELj4ELj16ENS_18Kernel_traits_baseILj4096EfS2_S2_S2_fjLj128EEEEELb0ELb1ELb1ELb0EEEvNS_9BwdParamsE)
        .other          _ZN10layer_norm13ln_bwd_kernelINS_13Kernel_traitsIf13__nv_bfloat16S2_S2_fjLj4096ELj1ELj1ELj4ELj16ENS_18Kernel_traits_baseILj4096EfS2_S2_S2_fjLj128EEEEELb0ELb1ELb1ELb0EEEvNS_9BwdParamsE,@"STO_CUDA_ENTRY STV_DEFAULT"
_ZN10layer_norm13ln_bwd_kernelINS_13Kernel_traitsIf13__nv_bfloat16S2_S2_fjLj4096ELj1ELj1ELj4ELj16ENS_18Kernel_traits_baseILj4096EfS2_S2_S2_fjLj128EEEEELb0ELb1ELb1ELb0EEEvNS_9BwdParamsE:
.text._ZN10layer_norm13ln_bwd_kernelINS_13Kernel_traitsIf13__nv_bfloat16S2_S2_fjLj4096ELj1ELj1ELj4ELj16ENS_18Kernel_traits_baseILj4096EfS2_S2_S2_fjLj128EEEEELb0ELb1ELb1ELb0EEEvNS_9BwdParamsE:
[----:B------:R-:W0:Y:S02]  /*0000*/  LDC R1, c[0x0][0x37c] ;  /* 0x0000df00ff017b82 */ /* 0x000e240000000800 */
[----:B0-----:R-:W-:Y:S01]  /*0010*/  IADD3 R1, PT, PT, R1, -0x40, RZ ;  /* 0xffffffc001017810 */ /* 0x001fe20007ffe0ff */
[----:B------:R-:W0:Y:S01]  /*0020*/  S2R R235, SR_TID.X ;  /* 0x0000000000eb7919 */ /* 0x000e220000002100 */
[----:B------:R-:W1:Y:S03]  /*0030*/  LDCU UR10, c[0x0][0x388] ;  /* 0x00007100ff0a77ac */ /* 0x000e660008000800 */
[----:B------:R2:W3:Y:S04]  /*0040*/  LDL.64 R60, [R1+0x10] ;  /* 0x00001000013c7983 */ /* 0x0004e80000100a00 */
[----:B------:R2:W3:Y:S04]  /*0050*/  LDL.64 R62, [R1+0x18] ;  /* 0x00001800013e7983 */ /* 0x0004e80000100a00 */
[----:B------:R2:W4:Y:S04]  /*0060*/  LDL.64 R64, [R1+0x20] ;  /* 0x0000200001407983 */ /* 0x0005280000100a00 */
[----:B------:R2:W4:Y:S04]  /*0070*/  LDL.64 R66, [R1+0x28] ;  /* 0x0000280001427983 */ /* 0x0005280000100a00 */
[----:B------:R2:W2:Y:S04]  /*0080*/  LDL.64 R68, [R1+0x30] ;  /* 0x0000300001447983 */ /* 0x0004a80000100a00 */
[----:B------:R0:W2:Y:S04]  /*0090*/  LDL.64 R70, [R1+0x38] ;  /* 0x0000380001467983 */ /* 0x0000a80000100a00 */
[----:B------:R0:W2:Y:S04]  /*00a0*/  LDL.64 R24, [R1] ;  /* 0x0000000001187983 */ /* 0x0000a80000100a00 */
[----:B------:R2:W2:Y:S01]  /*00b0*/  LDL.64 R26, [R1+0x8] ;  /* 0x00000800011a7983 */ /* 0x0004a20000100a00 */
[----:B-1----:R-:W-:-:S04]  /*00c0*/  USHF.R.S32.HI UR4, URZ, 0x1f, UR10 ;  /* 0x0000001fff047899 */ /* 0x002fc8000801140a */
[----:B------:R-:W-:Y:S01]  /*00d0*/  ULEA.HI UR4, UR4, UR10, URZ, 0x3 ;  /* 0x0000000a04047291 */ /* 0x000fe2000f8f18ff */
[----:B0-----:R-:W-:-:S05]  /*00e0*/  LOP3.LUT R2, R235, 0x7f, RZ, 0x3c, !PT ;  /* 0x0000007feb027812 */ /* 0x001fca00078e3cff */
[----:B------:R-:W-:-:S04]  /*00f0*/  MOV R3, UR4 ;  /* 0x0000000400037c02 */ /* 0x000fc80008000f00 */
[----:B------:R-:W-:Y:S01]  /*0100*/  LEA.HI.SX32 R2, R3, R2, 0x1d ;  /* 0x0000000203027211 */ /* 0x000fe200078feaff */
[----:B------:R-:W0:Y:S03]  /*0110*/  LDCU.64 UR16, c[0x0][0x358] ;  /* 0x00006b00ff1077ac */ /* 0x000e260008000a00 */
[C---:B------:R-:W-:Y:S01]  /*0120*/  ISETP.GE.U32.AND P1, PT, R2.reuse, 0x80, PT ;  /* 0x000000800200780c */ /* 0x040fe20003f26070 */
[----:B------:R-:W1:Y:S01]  /*0130*/  S2UR UR26, SR_CTAID.X ;  /* 0x00000000001a79c3 */ /* 0x000e620000002500 */
[C---:B------:R-:W-:Y:S01]  /*0140*/  ISETP.GE.U32.AND P3, PT, R2.reuse, 0x100, PT ;  /* 0x000001000200780c */ /* 0x040fe20003f66070 */
[----:B------:R-:W1:Y:S10]  /*0150*/  LDCU UR4, c[0x0][0x384] ;  /* 0x00007080ff0477ac */ /* 0x000e740008000800 */
[----:B------:R-:W0:Y:S08]  /*0160*/  @P1 LDC.64 R4, c[0x0][0x3d0] ;  /* 0x0000f400ff041b82 */ /* 0x000e300000000a00 */
[----:B------:R-:W1:Y:S08]  /*0170*/  @P1 LDC.64 R6, c[0x0][0x3e8] ;  /* 0x0000fa00ff061b82 */ /* 0x000e700000000a00 */
[----:B------:R-:W1:Y:S01]  /*0180*/  @P3 LDC.64 R8, c[0x0][0x3d0] ;  /* 0x0000f400ff083b82 */ /* 0x000e620000000a00 */
[----:B------:R-:W-:-:S02]  /*0190*/  ISETP.GE.U32.AND P4, PT, R2, 0x180, PT ;  /* 0x000001800200780c */ /* 0x000fc40003f86070 */
[----:B------:R-:W-:Y:S02]  /*01a0*/  MOV R3, R235 ;  /* 0x000000eb00037202 */ /* 0x000fe40000000f00 */
[----:B------:R-:W-:-:S03]  /*01b0*/  ISETP.GE.U32.AND P5, PT, R2, 0x200, PT ;  /* 0x000002000200780c */ /* 0x000fc60003fa6070 */
[C---:B0-----:R-:W-:Y:S01]  /*01c0*/  @P1 IMAD.WIDE.U32 R4, R3.reuse, 0x20, R4 ;  /* 0x0000002003041825 */ /* 0x041fe200078e0004 */
[----:B------:R-:W0:Y:S03]  /*01d0*/  @P3 LDC.64 R10, c[0x0][0x3e8] ;  /* 0x0000fa00ff0a3b82 */ /* 0x000e260000000a00 */
[C---:B-1----:R-:W-:Y:S01]  /*01e0*/  @P1 IMAD.WIDE.U32 R6, R3.reuse, 0x20, R6 ;  /* 0x0000002003061825 */ /* 0x042fe200078e0006 */
[----:B------:R-:W-:-:S04]  /*01f0*/  @P1 LOP3.LUT R3, R3, 0x80, RZ, 0xfc, !PT ;  /* 0x0000008003031812 */ /* 0x000fc800078efcff */
[----:B------:R-:W1:Y:S01]  /*0200*/  @P4 LDC.64 R16, c[0x0][0x3d0] ;  /* 0x0000f400ff104b82 */ /* 0x000e620000000a00 */
[----:B------:R0:W5:Y:S01]  /*0210*/  @P1 LDG.E.128 R28, desc[UR16][R6.64] ;  /* 0x00000010061c1981 */ /* 0x000162000c1e1d00 */
[----:B------:R-:W-:-:S03]  /*0220*/  @P3 IMAD.WIDE.U32 R12, R3, 0x20, R8 ;  /* 0x00000020030c3825 */ /* 0x000fc600078e0008 */
[----:B------:R0:W5:Y:S03]  /*0230*/  @P1 LDG.E.128 R32, desc[UR16][R6.64+0x10] ;  /* 0x0000101006201981 */ /* 0x000166000c1e1d00 */
[----:B------:R-:W1:Y:S08]  /*0240*/  @P4 LDC.64 R18, c[0x0][0x3e8] ;  /* 0x0000fa00ff124b82 */ /* 0x000e700000000a00 */
[----:B------:R-:W1:Y:S08]  /*0250*/  @P5 LDC.64 R20, c[0x0][0x3d0] ;  /* 0x0000f400ff145b82 */ /* 0x000e700000000a00 */
[----:B------:R-:W1:Y:S01]  /*0260*/  @P5 LDC.64 R22, c[0x0][0x3e8] ;  /* 0x0000fa00ff165b82 */ /* 0x000e620000000a00 */
[C---:B0-----:R-:W-:Y:S01]  /*0270*/  @P3 IMAD.WIDE.U32 R14, R3.reuse, 0x20, R10 ;  /* 0x00000020030e3825 */ /* 0x041fe200078e000a */
[----:B------:R-:W-:-:S04]  /*0280*/  @P3 IADD3 R3, PT, PT, R3, 0x80, RZ ;  /* 0x0000008003033810 */ /* 0x000fc80007ffe0ff */
[----:B------:R0:W5:Y:S01]  /*0290*/  @P3 LDG.E.128 R36, desc[UR16][R14.64] ;  /* 0x000000100e243981 */ /* 0x000162000c1e1d00 */
[----:B-1----:R-:W-:-:S03]  /*02a0*/  @P4 IMAD.WIDE.U32 R16, R3, 0x20, R16 ;  /* 0x0000002003104825 */ /* 0x002fc600078e0010 */
[----:B------:R0:W5:Y:S01]  /*02b0*/  @P3 LDG.E.128 R40, desc[UR16][R14.64+0x10] ;  /* 0x000010100e283981 */ /* 0x000162000c1e1d00 */
[C---:B------:R-:W-:Y:S01]  /*02c0*/  @P4 IMAD.WIDE.U32 R18, R3.reuse, 0x20, R18 ;  /* 0x0000002003124825 */ /* 0x040fe200078e0012 */
[----:B------:R-:W-:Y:S02]  /*02d0*/  @P4 IADD3 R3, PT, PT, R3, 0x80, RZ ;  /* 0x0000008003034810 */ /* 0x000fe40007ffe0ff */
[----:B------:R0:W5:Y:S03]  /*02e0*/  @P4 LDG.E.128 R248, desc[UR16][R16.64] ;  /* 0x0000001010f84981 */ /* 0x000166000c1e1d00 */
[C---:B------:R-:W-:Y:S01]  /*02f0*/  @P5 IMAD.WIDE.U32 R8, R3.reuse, 0x20, R20 ;  /* 0x0000002003085825 */ /* 0x040fe200078e0014 */
[----:B------:R0:W5:Y:S04]  /*0300*/  @P4 LDG.E.128 R244, desc[UR16][R16.64+0x10] ;  /* 0x0000101010f44981 */ /* 0x000168000c1e1d00 */
[----:B------:R0:W5:Y:S01]  /*0310*/  @P4 LDG.E.128 R44, desc[UR16][R18.64] ;  /* 0x00000010122c4981 */ /* 0x000162000c1e1d00 */
[----:B------:R-:W-:-:S03]  /*0320*/  @P5 IMAD.WIDE.U32 R10, R3, 0x20, R22 ;  /* 0x00000020030a5825 */ /* 0x000fc600078e0016 */
[----:B------:R0:W5:Y:S04]  /*0330*/  @P4 LDG.E.128 R48, desc[UR16][R18.64+0x10] ;  /* 0x0000101012304981 */ /* 0x000168000c1e1d00 */
[----:B------:R0:W5:Y:S04]  /*0340*/  @P5 LDG.E.128 R240, desc[UR16][R8.64] ;  /* 0x0000001008f05981 */ /* 0x000168000c1e1d00 */
[----:B------:R0:W5:Y:S04]  /*0350*/  @P5 LDG.E.128 R236, desc[UR16][R8.64+0x10] ;  /* 0x0000101008ec5981 */ /* 0x000168000c1e1d00 */
[----:B------:R0:W5:Y:S04]  /*0360*/  @P5 LDG.E.128 R52, desc[UR16][R10.64] ;  /* 0x000000100a345981 */ /* 0x000168000c1e1d00 */
[----:B------:R0:W5:Y:S04]  /*0370*/  @P5 LDG.E.128 R56, desc[UR16][R10.64+0x10] ;  /* 0x000010100a385981 */ /* 0x000168000c1e1d00 */
[----:B---3--:R-:W3:Y:S04]  /*0380*/  @P3 LDG.E.128 R60, desc[UR16][R12.64] ;  /* 0x000000100c3c3981 */ /* 0x008ee8000c1e1d00 */
[----:B----4-:R-:W4:Y:S04]  /*0390*/  @P1 LDG.E.128 R64, desc[UR16][R4.64+0x10] ;  /* 0x0000101004401981 */ /* 0x010f28000c1e1d00 */
[----:B--2---:R-:W2:Y:S04]  /*03a0*/  @P1 LDG.E.128 R68, desc[UR16][R4.64] ;  /* 0x0000001004441981 */ /* 0x004ea8000c1e1d00 */
[----:B------:R-:W2:Y:S01]  /*03b0*/  @P3 LDG.E.128 R24, desc[UR16][R12.64+0x10] ;  /* 0x000010100c183981 */ /* 0x000ea2000c1e1d00 */
        /* <DEDUP_REMOVED lines=43> */
[----:B---3--:R1:W-:Y:S04]  /*0670*/  @P3 STL.64 [R1+0x10], R60 ;  /* 0x0000103c01003387 */ /* 0x0083e80000100a00 */
[----:B------:R3:W-:Y:S04]  /*0680*/  @P3 STL.64 [R1+0x18], R62 ;  /* 0x0000183e01003387 */ /* 0x0007e80000100a00 */
[----:B----4-:R4:W-:Y:S04]  /*0690*/  @P1 STL.64 [R1+0x20], R64 ;  /* 0x0000204001001387 */ /* 0x0109e80000100a00 */
[----:B------:R0:W-:Y:S04]  /*06a0*/  @P1 STL.64 [R1+0x28], R66 ;  /* 0x0000284201001387 */ /* 0x0001e80000100a00 */
[----:B--2---:R2:W-:Y:S04]  /*06b0*/  @P1 STL.64 [R1+0x30], R68 ;  /* 0x0000304401001387 */ /* 0x0045e80000100a00 */
[----:B------:R2:W-:Y:S04]  /*06c0*/  @P1 STL.64 [R1+0x38], R70 ;  /* 0x0000384601001387 */ /* 0x0005e80000100a00 */
[----:B------:R2:W-:Y:S04]  /*06d0*/  @P3 STL.64 [R1], R24 ;  /* 0x0000001801003387 */ /* 0x0005e80000100a00 */
[----:B------:R2:W-:Y:S01]  /*06e0*/  @P3 STL.64 [R1+0x8], R26 ;  /* 0x0000081a01003387 */ /* 0x0005e20000100a00 */
[----:B-1----:R-:W-:-:S02]  /*06f0*/  CS2R R60, SRZ ;  /* 0x00000000003c7805 */ /* 0x002fc4000001ff00 */
[----:B---3--:R-:W-:Y:S02]  /*0700*/  CS2R R62, SRZ ;  /* 0x00000000003e7805 */ /* 0x008fe4000001ff00 */
[----:B----4-:R-:W-:Y:S02]  /*0710*/  CS2R R64, SRZ ;  /* 0x0000000000407805 */ /* 0x010fe4000001ff00 */
[----:B0-----:R-:W-:Y:S02]  /*0720*/  CS2R R66, SRZ ;  /* 0x0000000000427805 */ /* 0x001fe4000001ff00 */
[----:B--2---:R-:W-:Y:S02]  /*0730*/  CS2R R68, SRZ ;  /* 0x0000000000447805 */ /* 0x004fe4000001ff00 */
[----:B------:R-:W-:Y:S01]  /*0740*/  CS2R R70, SRZ ;  /* 0x0000000000467805 */ /* 0x000fe2000001ff00 */
[----:B------:R-:W-:Y:S06]  /*0750*/  BRA.U UP0, `(.L_x_3318) ;  /* 0x0000009500fc7547 */ /* 0x000fec000b800000 */
        /* <DEDUP_REMOVED lines=50> */
[----:B------:R-:W1:Y:S01]  /*0a80*/  LDCU UR10, c[0x0][0x388] ;  /* 0x00007100ff0a77ac */ /* 0x000e620008000800 */
[----:B------:R-:W2:Y:S01]  /*0a90*/  LDCU.U8 UR27, c[0x0][0x410] ;  /* 0x00008200ff1b77ac */ /* 0x000ea20008000000 */
[----:B------:R-:W3:Y:S01]  /*0aa0*/  LDCU.64 UR18, c[0x0][0x3c8] ;  /* 0x00007900ff1277ac */ /* 0x000ee20008000a00 */
[----:B------:R-:W4:Y:S01]  /*0ab0*/  LDCU.64 UR20, c[0x0][0x3c0] ;  /* 0x00007800ff1477ac */ /* 0x000f220008000a00 */
[----:B------:R-:W0:Y:S01]  /*0ac0*/  LDCU UR28, c[0x0][0x400] ;  /* 0x00008000ff1c77ac */ /* 0x000e220008000800 */
[----:B------:R-:W0:Y:S01]  /*0ad0*/  LDCU.64 UR22, c[0x0][0x438] ;  /* 0x00008700ff1677ac */ /* 0x000e220008000a00 */
[----:B------:R-:W0:Y:S01]  /*0ae0*/  LDCU.64 UR4, c[0x0][0x478] ;  /* 0x00008f00ff0477ac */ /* 0x000e220008000a00 */
[----:B------:R-:W0:Y:S01]  /*0af0*/  LDCU.128 UR12, c[0x0][0x3f0] ;  /* 0x00007e00ff0c77ac */ /* 0x000e220008000c00 */
[----:B------:R-:W0:Y:S02]  /*0b00*/  LDCU.64 UR24, c[0x0][0x380] ;  /* 0x00007000ff1877ac */ /* 0x000e240008000a00 */
.L_x_3470:
[----:B---3--:R-:W-:-:S06]  /*0b10*/  UIMAD.WIDE UR6, UR26, 0x4, UR18 ;  /* 0x000000041a0678a5 */ /* 0x008fcc000f8e0212 */
[----:B012---:R-:W-:Y:S02]  /*0b20*/  MOV R180, UR6 ;  /* 0x0000000600b47c02 */ /* 0x007fe40008000f00 */
[----:B------:R-:W-:-:S05]  /*0b30*/  MOV R181, UR7 ;  /* 0x0000000700b57c02 */ /* 0x000fca0008000f00 */
[----:B------:R3:W2:Y:S01]  /*0b40*/  LDG.E R180, desc[UR16][R180.64] ;  /* 0x00000010b4b47981 */ /* 0x0006a2000c1e1900 */
[----:B0-----:R-:W-:-:S06]  /*0b50*/  UIMAD.WIDE UR6, UR26, 0x4, UR14 ;  /* 0x000000041a0678a5 */ /* 0x001fcc000f8e020e */
[----:B---3--:R-:W-:Y:S02]  /*0b60*/  MOV R181, UR7 ;  /* 0x0000000700b57c02 */ /* 0x008fe40008000f00 */
[----:B--2---:R-:W-:Y:S02]  /*0b70*/  R2UR UR30, R180 ;  /* 0x00000000b41e72ca */ /* 0x004fe400000e0000 */
[----:B------:R-:W-:-:S06]  /*0b80*/  MOV R180, UR6 ;  /* 0x0000000600b47c02 */ /* 0x000fcc0008000f00 */
[----:B------:R0:W2:Y:S01]  /*0b90*/  LDG.E R180, desc[UR16][R180.64] ;  /* 0x00000010b4b47981 */ /* 0x0000a2000c1e1900 */
[----:B------:R-:W-:-:S06]  /*0ba0*/  UIMAD.WIDE UR6, UR26, 0x4, UR12 ;  /* 0x000000041a0678a5 */ /* 0x000fcc000f8e020c */
[----:B0-----:R-:W-:Y:S02]  /*0bb0*/  MOV R181, UR7 ;  /* 0x0000000700b57c02 */ /* 0x001fe40008000f00 */
[----:B--2---:R-:W-:Y:S02]  /*0bc0*/  R2UR UR31, R180 ;  /* 0x00000000b41f72ca */ /* 0x004fe400000e0000 */
[----:B------:R-:W-:-:S06]  /*0bd0*/  MOV R180, UR6 ;  /* 0x0000000600b47c02 */ /* 0x000fcc0008000f00 */
[----:B------:R-:W2:Y:S01]  /*0be0*/  LDG.E R180, desc[UR16][R180.64] ;  /* 0x00000010b4b47981 */ /* 0x000ea2000c1e1900 */
[----:B------:R-:W-:Y:S01]  /*0bf0*/  BSSY.RECONVERGENT B0, `(.L_x_3319) ;  /* 0x00001c8000007945 */ /* 0x000fe20003800200 */
[----:B------:R-:W-:-:S03]  /*0c00*/  CS2R R232, SRZ ;  /* 0x0000000000e87805 */ /* 0x000fc6000001ff00 */
[----:B------:R-:W-:Y:S01]  /*0c10*/  UISETP.GE.AND UP2, UPT, UR31, 0x1, UPT ;  /* 0x000000011f00788c */ /* 0x000fe2000bf46270 */
[----:B--2---:R-:W-:-:S08]  /*0c20*/  R2UR UR11, R180 ;  /* 0x00000000b40b72ca */ /* 0x004fd000000e0000 */
[----:B-----5:R-:W-:Y:S07]  /*0c30*/  BRA.U !UP2, `(.L_x_3320) ;  /* 0x000000190a987547 */ /* 0x020fee000b800000 */
[----:B----4-:R-:W-:-:S06]  /*0c40*/  UIMAD.WIDE UR6, UR26, 0x4, UR20 ;  /* 0x000000041a0678a5 */ /* 0x010fcc000f8e0214 */
[----:B------:R-:W-:Y:S02]  /*0c50*/  MOV R180, UR6 ;  /* 0x0000000600b47c02 */ /* 0x000fe40008000f00 */
[----:B------:R-:W-:-:S05]  /*0c60*/  MOV R181, UR7 ;  /* 0x0000000700b57c02 */ /* 0x000fca0008000f00 */
[----:B------:R0:W2:Y:S01]  /*0c70*/  LDG.E R180, desc[UR16][R180.64] ;  /* 0x00000010b4b47981 */ /* 0x0000a2000c1e1900 */
[----:B------:R-:W-:Y:S01]  /*0c80*/  UIADD3 UR7, UPT, UPT, UR31, -0x1, URZ ;  /* 0xffffffff1f077890 */ /* 0x000fe2000fffe0ff */
[----:B------:R-:W-:Y:S01]  /*0c90*/  ISETP.NE.AND P0, PT, RZ, UR27, PT ;  /* 0x0000001bff007c0c */ /* 0x000fe2000bf05270 */
[----:B-1----:R-:W-:Y:S01]  /*0ca0*/  UIMAD UR6, UR26, UR10, URZ ;  /* 0x0000000a1a0672a4 */ /* 0x002fe2000f8e02ff */
[----:B------:R-:W1:Y:S01]  /*0cb0*/  S2R R235, SR_TID.X ;  /* 0x0000000000eb7919 */ /* 0x000e620000002100 */
[----:B------:R-:W-:Y:S01]  /*0cc0*/  UIMAD UR8, UR7, UR10, URZ ;  /* 0x0000000a070872a4 */ /* 0x000fe2000f8e02ff */
[----:B------:R-:W-:Y:S01]  /*0cd0*/  BSSY.RECONVERGENT B1, `(.L_x_3321) ;  /* 0x0000077000017945 */ /* 0x000fe20003800200 */
[----:B------:R-:W-:Y:S01]  /*0ce0*/  USHF.R.S32.HI UR7, URZ, 0x1f, UR6 ;  /* 0x0000001fff077899 */ /* 0x000fe20008011406 */
[C---:B------:R-:W-:Y:S01]  /*0cf0*/  ISETP.GE.U32.AND P3, PT, R2.reuse, 0x100, PT ;  /* 0x000001000200780c */ /* 0x040fe20003f66070 */
[----:B------:R-:W-:Y:S01]  /*0d00*/  USHF.R.S32.HI UR9, URZ, 0x1f, UR8 ;  /* 0x0000001fff097899 */ /* 0x000fe20008011408 */
[C---:B------:R-:W-:Y:S01]  /*0d10*/  ISETP.GE.U32.AND P2, PT, R2.reuse, 0x180, PT ;  /* 0x000001800200780c */ /* 0x040fe20003f46070 */
[----:B------:R-:W-:Y:S01]  /*0d20*/  ULEA.HI UR7, UR7, UR6, URZ, 0x3 ;  /* 0x0000000607077291 */ /* 0x000fe2000f8f18ff */
[----:B------:R-:W-:Y:S01]  /*0d30*/  ISETP.GE.U32.AND P1, PT, R2, 0x200, PT ;  /* 0x000002000200780c */ /* 0x000fe20003f26070 */
[----:B------:R-:W-:Y:S01]  /*0d40*/  ULEA.HI UR9, UR9, UR8, URZ, 0x3 ;  /* 0x0000000809097291 */ /* 0x000fe2000f8f18ff */
[----:B------:R-:W-:-:S03]  /*0d50*/  CS2R R232, SRZ ;  /* 0x0000000000e87805 */ /* 0x000fc6000001ff00 */
[----:B0-----:R-:W-:-:S04]  /*0d60*/  MOV R181, UR7 ;  /* 0x0000000700b57c02 */ /* 0x001fc80008000f00 */
[----:B-1----:R-:W-:-:S04]  /*0d70*/  LEA.HI.SX32 R231, R181, R235, 0x1d ;  /* 0x000000ebb5e77211 */ /* 0x002fc800078feaff */
[----:B------:R-:W-:Y:S02]  /*0d80*/  MOV R196, R231 ;  /* 0x000000e700c47202 */ /* 0x000fe40000000f00 */
[----:B--2---:R-:W-:Y:S02]  /*0d90*/  FSEL R180, R180, RZ, !P0 ;  /* 0x000000ffb4b47208 */ /* 0x004fe40004000000 */
[----:B------:R-:W-:Y:S02]  /*0da0*/  ISETP.GE.U32.AND P0, PT, R2, 0x80, PT ;  /* 0x000000800200780c */ /* 0x000fe40003f06070 */
[----:B------:R-:W-:Y:S02]  /*0db0*/  R2UR UR32, R180 ;  /* 0x00000000b42072ca */ /* 0x000fe400000e0000 */
[----:B------:R-:W-:-:S04]  /*0dc0*/  MOV R180, UR9 ;  /* 0x0000000900b47c02 */ /* 0x000fc80008000f00 */
[----:B------:R-:W-:-:S05]  /*0dd0*/  LEA.HI.SX32 R234, R180, R235, 0x1d ;  /* 0x000000ebb4ea7211 */ /* 0x000fca00078feaff */
[----:B------:R-:W-:Y:S05]  /*0de0*/  @!P0 BRA `(.L_x_3322) ;  /* 0x0000000400948947 */ /* 0x000fea0003800000 */
[----:B------:R-:W0:Y:S01]  /*0df0*/  LDC.64 R4, c[0x0][0x3a8] ;  /* 0x0000ea00ff047b82 */ /* 0x000e220000000a00 */
[----:B------:R-:W2:Y:S04]  /*0e00*/  LDL R230, [R1+0x28] ;  /* 0x0000280001e67983 */ /* 0x000ea80000100800 */
[----:B------:R-:W3:Y:S03]  /*0e10*/  LDL R229, [R1+0x34] ;  /* 0x0000340001e57983 */ /* 0x000ee60000100800 */
[----:B------:R-:W1:Y:S01]  /*0e20*/  LDC.64 R8, c[0x0][0x428] ;  /* 0x00010a00ff087b82 */ /* 0x000e620000000a00 */
[----:B------:R-:W4:Y:S04]  /*0e30*/  LDL R232, [R1+0x38] ;  /* 0x0000380001e87983 */ /* 0x000f280000100800 */
[----:B------:R-:W4:Y:S04]  /*0e40*/  LDL R252, [R1+0x3c] ;  /* 0x00003c0001fc7983 */ /* 0x000f280000100800 */
[----:B------:R-:W4:Y:S04]  /*0e50*/  LDL R233, [R1+0x20] ;  /* 0x0000200001e97983 */ /* 0x000f280000100800 */
[----:B------:R-:W4:Y:S01]  /*0e60*/  LDL R187, [R1+0x24] ;  /* 0x0000240001bb7983 */ /* 0x000f220000100800 */
[----:B0-----:R-:W-:-:S03]  /*0e70*/  IMAD.WIDE.U32 R4, R196, 0x10, R4 ;  /* 0x00000010c4047825 */ /* 0x001fc600078e0004 */
[----:B------:R-:W4:Y:S04]  /*0e80*/  LDL R186, [R1+0x2c] ;  /* 0x00002c0001ba7983 */ /* 0x000f280000100800 */
[----:B------:R-:W2:Y:S01]  /*0e90*/  LDG.E.128 R4, desc[UR16][R4.64] ;  /* 0x0000001004047981 */ /* 0x000ea2000c1e1d00 */
[----:B-1----:R-:W-:-:S06]  /*0ea0*/  IMAD.WIDE.U32 R8, R234, 0x10, R8 ;  /* 0x00000010ea087825 */ /* 0x002fcc00078e0008 */
[----:B------:R-:W3:Y:S01]  /*0eb0*/  LDG.E.128 R8, desc[UR16][R8.64] ;  /* 0x0000001008087981 */ /* 0x000ee2000c1e1d00 */
[----:B------:R-:W-:-:S04]  /*0ec0*/  ISETP.NE.U32.AND P0, PT, RZ, UR22, PT ;  /* 0x00000016ff007c0c */ /* 0x000fc8000bf05070 */
[----:B------:R-:W-:-:S13]  /*0ed0*/  ISETP.NE.AND.EX P0, PT, RZ, UR23, PT, P0 ;  /* 0x00000017ff007c0c */ /* 0x000fda000bf05300 */
[----:B------:R-:W0:Y:S01]  /*0ee0*/  @P0 LDC.64 R12, c[0x0][0x438] ;  /* 0x00010e00ff0c0b82 */ /* 0x000e220000000a00 */
[----:B--2---:R-:W-:Y:S02]  /*0ef0*/  SHF.L.U32 R182, R5, 0x10, RZ ;  /* 0x0000001005b67819 */ /* 0x004fe400000006ff */
[C---:B---3--:R-:W-:Y:S02]  /*0f00*/  PRMT R185, R11.reuse, 0x7632, R185 ;  /* 0x000076320bb97816 */ /* 0x048fe400000000b9 */
[----:B------:R-:W-:Y:S01]  /*0f10*/  SHF.L.U32 R3, R11, 0x10, RZ ;  /* 0x000000100b037819 */ /* 0x000fe200000006ff */
[----:B------:R-:W-:Y:S02]  /*0f20*/  FADD.FTZ R11, R182, -UR32 ;  /* 0x80000020b60b7e21 */ /* 0x000fe40008010000 */
[----:B------:R-:W2:Y:S01]  /*0f30*/  LDL R182, [R1+0x30] ;  /* 0x0000300001b67983 */ /* 0x000ea20000100800 */
[----:B0-----:R-:W-:Y:S01]  /*0f40*/  @P0 IMAD.WIDE.U32 R12, R196, 0x10, R12 ;  /* 0x00000010c40c0825 */ /* 0x001fe200078e000c */
[----:B------:R-:W-:-:S03]  /*0f50*/  SHF.L.U32 R15, R7, 0x10, RZ ;  /* 0x00000010070f7819 */ /* 0x000fc600000006ff */
[----:B------:R-:W-:Y:S01]  /*0f60*/  IMAD.U32 R180, R4, 0x10000, RZ ;  /* 0x0001000004b47824 */ /* 0x000fe200078e00ff */
[----:B------:R0:W5:Y:S01]  /*0f70*/  @P0 LDG.E.128 R164, desc[UR16][R12.64] ;  /* 0x000000100ca40981 */ /* 0x000162000c1e1d00 */
[----:B------:R-:W-:Y:S02]  /*0f80*/  PRMT R0, R5, 0x7632, R0 ;  /* 0x0000763205007816 */ /* 0x000fe40000000000 */
[C---:B------:R-:W-:Y:S02]  /*0f90*/  PRMT R184, R10.reuse, 0x7632, R184 ;  /* 0x000076320ab87816 */ /* 0x040fe400000000b8 */
[----:B------:R-:W-:Y:S02]  /*0fa0*/  SHF.L.U32 R5, R10, 0x10, RZ ;  /* 0x000000100a057819 */ /* 0x000fe400000006ff */
[----:B0-----:R-:W-:Y:S02]  /*0fb0*/  PRMT R13, R4, 0x7632, R13 ;  /* 0x00007632040d7816 */ /* 0x001fe4000000000d */
[----:B------:R-:W-:-:S02]  /*0fc0*/  PRMT R4, R6, 0x7632, R4 ;  /* 0x0000763206047816 */ /* 0x000fc40000000004 */
[----:B------:R-:W-:Y:S02]  /*0fd0*/  SHF.L.U32 R181, R13, 0x10, RZ ;  /* 0x000000100db57819 */ /* 0x000fe400000006ff */
[----:B------:R-:W-:Y:S01]  /*0fe0*/  SHF.L.U32 R10, R4, 0x10, RZ ;  /* 0x00000010040a7819 */ /* 0x000fe200000006ff */
[----:B------:R-:W-:Y:S01]  /*0ff0*/  FADD.FTZ R4, R15, -UR32 ;  /* 0x800000200f047e21 */ /* 0x000fe20008010000 */
[----:B------:R-:W-:Y:S02]  /*1000*/  SHF.L.U32 R14, R6, 0x10, RZ ;  /* 0x00000010060e7819 */ /* 0x000fe400000006ff */
[----:B------:R-:W-:Y:S01]  /*1010*/  PRMT R12, R7, 0x7632, R12 ;  /* 0x00007632070c7816 */ /* 0x000fe2000000000c */
[----:B------:R-:W-:Y:S01]  /*1020*/  FMUL.FTZ R4, R4, UR30 ;  /* 0x0000001e04047c20 */ /* 0x000fe20008410000 */
[C---:B------:R-:W-:Y:S02]  /*1030*/  PRMT R183, R9.reuse, 0x7632, R183 ;  /* 0x0000763209b77816 */ /* 0x040fe400000000b7 */
[----:B------:R-:W-:Y:S01]  /*1040*/  SHF.L.U32 R6, R9, 0x10, RZ ;  /* 0x0000001009067819 */ /* 0x000fe200000006ff */
[----:B------:R-:W-:Y:S01]  /*1050*/  FADD.FTZ R9, R180, -UR32 ;  /* 0x80000020b4097e21 */ /* 0x000fe20008010000 */
[C---:B------:R-:W-:Y:S01]  /*1060*/  PRMT R7, R8.reuse, 0x7632, R7 ;  /* 0x0000763208077816 */ /* 0x040fe20000000007 */
[----:B------:R-:W-:Y:S01]  /*1070*/  FADD.FTZ R181, R181, -UR32 ;  /* 0x80000020b5b57e21 */ /* 0x000fe20008010000 */
[----:B------:R-:W-:Y:S01]  /*1080*/  SHF.L.U32 R8, R8, 0x10, RZ ;  /* 0x0000001008087819 */ /* 0x000fe200000006ff */
[----:B------:R-:W-:Y:S01]  /*1090*/  FADD.FTZ R13, R14, -UR32 ;  /* 0x800000200e0d7e21 */ /* 0x000fe20008010000 */
[----:B------:R-:W-:Y:S01]  /*10a0*/  SHF.L.U32 R180, R0, 0x10, RZ ;  /* 0x0000001000b47819 */ /* 0x000fe200000006ff */
[----:B------:R-:W-:Y:S01]  /*10b0*/  FADD.FTZ R106, R106, R3 ;  /* 0x000000036a6a7221 */ /* 0x000fe20000010000 */
[-C--:B------:R-:W-:Y:S01]  /*10c0*/  FFMA.FTZ R66, R4, R3.reuse, R66 ;  /* 0x0000000304427223 */ /* 0x080fe20000010042 */
[----:B------:R-:W-:Y:S01]  /*10d0*/  FMUL.FTZ R0, R9, UR30 ;  /* 0x0000001e09007c20 */ /* 0x000fe20008410000 */
[----:B------:R-:W-:Y:S01]  /*10e0*/  SHF.L.U32 R12, R12, 0x10, RZ ;  /* 0x000000100c0c7819 */ /* 0x000fe200000006ff */
[----:B------:R-:W-:Y:S01]  /*10f0*/  FMUL.FTZ R3, R230, R3 ;  /* 0x00000003e6037220 */ /* 0x000fe20000410000 */
[----:B------:R-:W-:Y:S01]  /*1100*/  SHF.L.U32 R14, R7, 0x10, RZ ;  /* 0x00000010070e7819 */ /* 0x000fe200000006ff */
[----:B------:R-:W-:Y:S01]  /*1110*/  FMUL.FTZ R230, R181, UR30 ;  /* 0x0000001eb5e67c20 */ /* 0x000fe20008410000 */
[----:B------:R-:W-:Y:S01]  /*1120*/  FADD.FTZ R100, R100, R8 ;  /* 0x0000000864647221 */ /* 0x000fe20000010000 */
[----:B------:R-:W-:-:S02]  /*1130*/  FFMA.FTZ R60, R0, R8, R60 ;  /* 0x00000008003c7223 */ /* 0x000fc4000001003c */
[----:B------:R-:W-:Y:S01]  /*1140*/  FADD.FTZ R101, R101, R14 ;  /* 0x0000000e65657221 */ /* 0x000fe20000010000 */
[-C--:B------:R-:W-:Y:S01]  /*1150*/  FFMA.FTZ R61, R230, R14.reuse, R61 ;  /* 0x0000000ee63d7223 */ /* 0x080fe2000001003d */
[----:B------:R-:W-:Y:S01]  /*1160*/  FMUL.FTZ R229, R229, R14 ;  /* 0x0000000ee5e57220 */ /* 0x000fe20000410000 */
[----:B------:R-:W-:Y:S01]  /*1170*/  FADD.FTZ R181, R10, -UR32 ;  /* 0x800000200ab57e21 */ /* 0x000fe20008010000 */
[----:B------:R-:W-:Y:S01]  /*1180*/  FADD.FTZ R102, R102, R6 ;  /* 0x0000000666667221 */ /* 0x000fe20000010000 */
[----:B------:R-:W-:Y:S01]  /*1190*/  FMUL.FTZ R7, R13, UR30 ;  /* 0x0000001e0d077c20 */ /* 0x000fe20008410000 */
[----:B------:R-:W-:Y:S01]  /*11a0*/  SHF.L.U32 R13, R184, 0x10, RZ ;  /* 0x00000010b80d7819 */ /* 0x000fe200000006ff */
[----:B------:R-:W-:Y:S02]  /*11b0*/  FADD.FTZ R104, R104, R5 ;  /* 0x0000000568687221 */ /* 0x000fe40000010000 */
[-C--:B------:R-:W-:Y:S01]  /*11c0*/  FFMA.FTZ R64, R7, R5.reuse, R64 ;  /* 0x0000000507407223 */ /* 0x080fe20000010040 */
[----:B----4-:R-:W-:Y:S01]  /*11d0*/  FMUL.FTZ R5, R233, R5 ;  /* 0x00000005e9057220 */ /* 0x010fe20000410000 */
[----:B------:R-:W-:Y:S01]  /*11e0*/  FADD.FTZ R105, R105, R13 ;  /* 0x0000000d69697221 */ /* 0x000fe20000010000 */
[----:B------:R-:W-:-:S05]  /*11f0*/  SHF.L.U32 R15, R185, 0x10, RZ ;  /* 0x00000010b90f7819 */ /* 0x000fca00000006ff */
[----:B------:R-:W-:Y:S01]  /*1200*/  FADD.FTZ R107, R107, R15 ;  /* 0x0000000f6b6b7221 */ /* 0x000fe20000010000 */
[----:B------:R-:W-:Y:S01]  /*1210*/  IADD3 R234, PT, PT, R234, 0x80, RZ ;  /* 0x00000080eaea7810 */ /* 0x000fe20007ffe0ff */
[----:B------:R-:W-:Y:S02]  /*1220*/  VIADD R196, R196, 0x80 ;  /* 0x00000080c4c47836 */ /* 0x000fe40000000000 */
[----:B--2---:R-:W-:Y:S01]  /*1230*/  FMUL.FTZ R9, R182, R8 ;  /* 0x00000008b6097220 */ /* 0x004fe20000410000 */
[----:B------:R-:W-:Y:S01]  /*1240*/  FADD.FTZ R182, R180, -UR32 ;  /* 0x80000020b4b67e21 */ /* 0x000fe20008010000 */
[----:B------:R-:W-:Y:S01]  /*1250*/  FMUL.FTZ R8, R11, UR30 ;  /* 0x0000001e0b087c20 */ /* 0x000fe20008410000 */
[----:B------:R-:W-:Y:S01]  /*1260*/  FADD.FTZ R180, R12, -UR32 ;  /* 0x800000200cb47e21 */ /* 0x000fe20008010000 */
[----:B------:R-:W-:Y:S01]  /*1270*/  FADD.FTZ R12, RZ, R9 ;  /* 0x00000009ff0c7221 */ /* 0x000fe20000010000 */
[----:B------:R-:W-:Y:S01]  /*1280*/  FFMA.FTZ R14, R0, R9, RZ ;  /* 0x00000009000e7223 */ /* 0x000fe200000100ff */
[----:B------:R-:W-:Y:S01]  /*1290*/  SHF.L.U32 R11, R183, 0x10, RZ ;  /* 0x00000010b70b7819 */ /* 0x000fe200000006ff */
[-C--:B------:R-:W-:Y:S01]  /*12a0*/  FFMA.FTZ R62, R8, R6.reuse, R62 ;  /* 0x00000006083e7223 */ /* 0x080fe2000001003e */
[----:B------:R-:W-:Y:S01]  /*12b0*/  FMUL.FTZ R10, R182, UR30 ;  /* 0x0000001eb60a7c20 */ /* 0x000fe20008410000 */
        /* <DEDUP_REMOVED lines=8> */
[----:B------:R-:W-:-:S02]  /*1340*/  FMUL.FTZ R12, R181, UR30 ;  /* 0x0000001eb50c7c20 */ /* 0x000fc40008410000 */
[----:B------:R-:W-:Y:S01]  /*1350*/  FADD.FTZ R182, R182, R11 ;  /* 0x0000000bb6b67221 */ /* 0x000fe20000010000 */
[----:B------:R-:W-:Y:S01]  /*1360*/  FFMA.FTZ R14, R10, R11, R14 ;  /* 0x0000000b0a0e7223 */ /* 0x000fe2000001000e */
[-C--:B------:R-:W-:Y:S01]  /*1370*/  FFMA.FTZ R65, R12, R13.reuse, R65 ;  /* 0x0000000d0c417223 */ /* 0x080fe20000010041 */
[----:B------:R-:W-:Y:S01]  /*1380*/  FMUL.FTZ R13, R187, R13 ;  /* 0x0000000dbb0d7220 */ /* 0x000fe20000410000 */
[----:B------:R-:W-:Y:S01]  /*1390*/  FADD.FTZ R182, R182, R5 ;  /* 0x00000005b6b67221 */ /* 0x000fe20000010000 */
[----:B------:R-:W-:Y:S01]  /*13a0*/  FFMA.FTZ R181, R7, R5, R14 ;  /* 0x0000000507b57223 */ /* 0x000fe2000001000e */
[----:B------:R-:W-:Y:S02]  /*13b0*/  FMUL.FTZ R14, R180, UR30 ;  /* 0x0000001eb40e7c20 */ /* 0x000fe40008410000 */
[----:B------:R-:W-:Y:S01]  /*13c0*/  FADD.FTZ R182, R182, R13 ;  /* 0x0000000db6b67221 */ /* 0x000fe20000010000 */
[----:B------:R-:W-:Y:S01]  /*13d0*/  FFMA.FTZ R181, R12, R13, R181 ;  /* 0x0000000d0cb57223 */ /* 0x000fe200000100b5 */
[-C--:B------:R-:W-:Y:S01]  /*13e0*/  FFMA.FTZ R67, R14, R15.reuse, R67 ;  /* 0x0000000f0e437223 */ /* 0x080fe20000010043 */
[----:B------:R-:W-:Y:S01]  /*13f0*/  FMUL.FTZ R15, R186, R15 ;  /* 0x0000000fba0f7220 */ /* 0x000fe20000410000 */
[----:B------:R-:W-:Y:S01]  /*1400*/  FADD.FTZ R182, R182, R3 ;  /* 0x00000003b6b67221 */ /* 0x000fe20000010000 */
[----:B------:R-:W-:-:S03]  /*1410*/  FFMA.FTZ R181, R4, R3, R181 ;  /* 0x0000000304b57223 */ /* 0x000fc600000100b5 */
[----:B------:R-:W-:Y:S01]  /*1420*/  FADD.FTZ R232, R182, R15 ;  /* 0x0000000fb6e87221 */ /* 0x000fe20000010000 */
[----:B------:R-:W-:-:S07]  /*1430*/  FFMA.FTZ R233, R14, R15, R181 ;  /* 0x0000000f0ee97223 */ /* 0x000fce00000100b5 */
.L_x_3322:
[----:B------:R-:W-:Y:S05]  /*1440*/  BSYNC.RECONVERGENT B1 ;  /* 0x0000000000017941 */ /* 0x000fea0003800200 */
.L_x_3321:
[----:B------:R-:W-:Y:S04]  /*1450*/  BSSY.RECONVERGENT B1, `(.L_x_3323) ;  /* 0x0000067000017945 */ /* 0x000fe80003800200 */
[----:B------:R-:W-:Y:S05]  /*1460*/  @!P3 BRA `(.L_x_3324) ;  /* 0x000000040094b947 */ /* 0x000fea0003800000 */
[----:B------:R-:W0:Y:S01]  /*1470*/  LDC.64 R16, c[0x0][0x3a8] ;  /* 0x0000ea00ff107b82 */ /* 0x000e220000000a00 */
[----:B------:R-:W2:Y:S04]  /*1480*/  LDL R193, [R1+0x14] ;  /* 0x0000140001c17983 */ /* 0x000ea80000100800 */
[----:B------:R-:W3:Y:S03]  /*1490*/  LDL R191, [R1] ;  /* 0x0000000001bf7983 */ /* 0x000ee60000100800 */
[----:B------:R-:W1:Y:S01]  /*14a0*/  LDC.64 R20, c[0x0][0x428] ;  /* 0x00010a00ff147b82 */ /* 0x000e620000000a00 */
[----:B------:R-:W4:Y:S04]  /*14b0*/  LDL R194, [R1+0x1c] ;  /* 0x00001c0001c27983 */ /* 0x000f280000100800 */
[----:B------:R-:W2:Y:S04]  /*14c0*/  LDL R192, [R1+0x8] ;  /* 0x0000080001c07983 */ /* 0x000ea80000100800 */
[----:B------:R-:W2:Y:S04]  /*14d0*/  LDL R195, [R1+0x4] ;  /* 0x0000040001c37983 */ /* 0x000ea80000100800 */
[----:B------:R-:W2:Y:S01]  /*14e0*/  LDL R252, [R1+0xc] ;  /* 0x00000c0001fc7983 */ /* 0x000ea20000100800 */
[----:B0-----:R-:W-:-:S06]  /*14f0*/  IMAD.WIDE.U32 R16, R196, 0x10, R16 ;  /* 0x00000010c4107825 */ /* 0x001fcc00078e0010 */
[----:B------:R-:W3:Y:S01]  /*1500*/  LDG.E.128 R16, desc[UR16][R16.64] ;  /* 0x0000001010107981 */ /* 0x000ee2000c1e1d00 */
[----:B------:R-:W-:-:S04]  /*1510*/  ISETP.NE.U32.AND P0, PT, RZ, UR22, PT ;  /* 0x00000016ff007c0c */ /* 0x000fc8000bf05070 */
[----:B------:R-:W-:-:S13]  /*1520*/  ISETP.NE.AND.EX P0, PT, RZ, UR23, PT, P0 ;  /* 0x00000017ff007c0c */ /* 0x000fda000bf05300 */
[----:B------:R-:W0:Y:S01]  /*1530*/  @P0 LDC.64 R180, c[0x0][0x438] ;  /* 0x00010e00ffb40b82 */ /* 0x000e220000000a00 */
[----:B-1----:R-:W-:-:S06]  /*1540*/  IMAD.WIDE.U32 R20, R234, 0x10, R20 ;  /* 0x00000010ea147825 */ /* 0x002fcc00078e0014 */
[----:B------:R-:W4:Y:S01]  /*1550*/  LDG.E.128 R20, desc[UR16][R20.64] ;  /* 0x0000001014147981 */ /* 0x000f22000c1e1d00 */
[----:B0-----:R-:W-:-:S05]  /*1560*/  @P0 IMAD.WIDE.U32 R180, R196, 0x10, R180 ;  /* 0x00000010c4b40825 */ /* 0x001fca00078e00b4 */
[----:B------:R0:W5:Y:S01]  /*1570*/  @P0 LDG.E.128 R168, desc[UR16][R180.64] ;  /* 0x00000010b4a80981 */ /* 0x000162000c1e1d00 */
[----:B---3--:R-:W-:Y:S02]  /*1580*/  PRMT R183, R18, 0x7632, R183 ;  /* 0x0000763212b77816 */ /* 0x008fe400000000b7 */
[----:B0-----:R-:W-:Y:S02]  /*1590*/  PRMT R180, R16, 0x7632, R180 ;  /* 0x0000763210b47816 */ /* 0x001fe400000000b4 */
[----:B------:R-:W-:Y:S02]  /*15a0*/  SHF.L.U32 R18, R18, 0x10, RZ ;  /* 0x0000001012127819 */ /* 0x000fe400000006ff */
[----:B------:R-:W-:-:S03]  /*15b0*/  SHF.L.U32 R187, R180, 0x10, RZ ;  /* 0x00000010b4bb7819 */ /* 0x000fc600000006ff */
[----:B------:R-:W-:Y:S02]  /*15c0*/  FADD.FTZ R180, R18, -UR32 ;  /* 0x8000002012b47e21 */ /* 0x000fe40008010000 */
[----:B------:R-:W3:Y:S01]  /*15d0*/  LDL R18, [R1+0x10] ;  /* 0x0000100001127983 */ /* 0x000ee20000100800 */
[----:B------:R-:W-:Y:S02]  /*15e0*/  SHF.L.U32 R181, R16, 0x10, RZ ;  /* 0x0000001010b57819 */ /* 0x000fe400000006ff */
[C---:B------:R-:W-:Y:S02]  /*15f0*/  PRMT R16, R17.reuse, 0x7632, R16 ;  /* 0x0000763211107816 */ /* 0x040fe40000000010 */
[----:B------:R-:W-:Y:S01]  /*1600*/  SHF.L.U32 R182, R17, 0x10, RZ ;  /* 0x0000001011b67819 */ /* 0x000fe200000006ff */
[----:B------:R-:W-:Y:S01]  /*1610*/  FADD.FTZ R181, R181, -UR32 ;  /* 0x80000020b5b57e21 */ /* 0x000fe20008010000 */
[----:B------:R-:W-:-:S03]  /*1620*/  SHF.L.U32 R185, R16, 0x10, RZ ;  /* 0x0000001010b97819 */ /* 0x000fc600000006ff */
[----:B------:R-:W-:Y:S01]  /*1630*/  FMUL.FTZ R16, R181, UR30 ;  /* 0x0000001eb5107c20 */ /* 0x000fe20008410000 */
[----:B------:R-:W-:Y:S01]  /*1640*/  FADD.FTZ R182, R182, -UR32 ;  /* 0x80000020b6b67e21 */ /* 0x000fe20008010000 */
[----:B----4-:R-:W-:-:S05]  /*1650*/  SHF.L.U32 R17, R20, 0x10, RZ ;  /* 0x0000001014117819 */ /* 0x010fca00000006ff */
[----:B------:R-:W-:Y:S01]  /*1660*/  FADD.FTZ R108, R108, R17 ;  /* 0x000000116c6c7221 */ /* 0x000fe20000010000 */
[-C--:B------:R-:W-:Y:S01]  /*1670*/  FFMA.FTZ R68, R16, R17.reuse, R68 ;  /* 0x0000001110447223 */ /* 0x080fe20000010044 */
[----:B---3--:R-:W-:Y:S01]  /*1680*/  FMUL.FTZ R17, R18, R17 ;  /* 0x0000001112117220 */ /* 0x008fe20000410000 */
[----:B------:R-:W-:Y:S02]  /*1690*/  FMUL.FTZ R18, R182, UR30 ;  /* 0x0000001eb6127c20 */ /* 0x000fe40008410000 */
[----:B------:R-:W3:Y:S01]  /*16a0*/  LDL R182, [R1+0x18] ;  /* 0x0000180001b67983 */ /* 0x000ee20000100800 */
[----:B------:R-:W-:Y:S01]  /*16b0*/  PRMT R184, R19, 0x7632, R184 ;  /* 0x0000763213b87816 */ /* 0x000fe200000000b8 */
[----:B------:R-:W-:Y:S01]  /*16c0*/  FADD.FTZ R187, R187, -UR32 ;  /* 0x80000020bbbb7e21 */ /* 0x000fe20008010000 */
[----:B------:R-:W-:Y:S02]  /*16d0*/  PRMT R186, R20, 0x7632, R186 ;  /* 0x0000763214ba7816 */ /* 0x000fe400000000ba */
[----:B------:R-:W-:-:S02]  /*16e0*/  PRMT R188, R21, 0x7632, R188 ;  /* 0x0000763215bc7816 */ /* 0x000fc400000000bc */
[----:B------:R-:W-:Y:S02]  /*16f0*/  SHF.L.U32 R20, R21, 0x10, RZ ;  /* 0x0000001015147819 */ /* 0x000fe400000006ff */
[----:B------:R-:W-:Y:S02]  /*1700*/  SHF.L.U32 R181, R184, 0x10, RZ ;  /* 0x00000010b8b57819 */ /* 0x000fe400000006ff */
[----:B------:R-:W-:Y:S02]  /*1710*/  PRMT R189, R22, 0x7632, R189 ;  /* 0x0000763216bd7816 */ /* 0x000fe400000000bd */
[----:B------:R-:W-:Y:S02]  /*1720*/  SHF.L.U32 R186, R186, 0x10, RZ ;  /* 0x00000010baba7819 */ /* 0x000fe400000006ff */
[----:B------:R-:W-:Y:S01]  /*1730*/  SHF.L.U32 R184, R188, 0x10, RZ ;  /* 0x00000010bcb87819 */ /* 0x000fe200000006ff */
[----:B------:R-:W-:Y:S01]  /*1740*/  FMUL.FTZ R188, R187, UR30 ;  /* 0x0000001ebbbc7c20 */ /* 0x000fe20008410000 */
[----:B------:R-:W-:Y:S01]  /*1750*/  SHF.L.U32 R19, R19, 0x10, RZ ;  /* 0x0000001013137819 */ /* 0x000fe200000006ff */
[----:B------:R-:W-:Y:S01]  /*1760*/  FADD.FTZ R110, R110, R20 ;  /* 0x000000146e6e7221 */ /* 0x000fe20000010000 */
[----:B------:R-:W-:Y:S01]  /*1770*/  FFMA.FTZ R70, R18, R20, R70 ;  /* 0x0000001412467223 */ /* 0x000fe20000010046 */
[----:B------:R-:W-:Y:S01]  /*1780*/  FADD.FTZ R109, R109, R186 ;  /* 0x000000ba6d6d7221 */ /* 0x000fe20000010000 */
[----:B------:R-:W-:Y:S01]  /*1790*/  FFMA.FTZ R69, R188, R186, R69 ;  /* 0x000000babc457223 */ /* 0x000fe20000010045 */
[----:B------:R-:W-:Y:S01]  /*17a0*/  SHF.L.U32 R21, R22, 0x10, RZ ;  /* 0x0000001016157819 */ /* 0x000fe200000006ff */
[----:B------:R-:W-:Y:S01]  /*17b0*/  FADD.FTZ R187, R232, R17 ;  /* 0x00000011e8bb7221 */ /* 0x000fe20000010000 */
[----:B------:R-:W-:Y:S01]  /*17c0*/  FADD.FTZ R22, R19, -UR32 ;  /* 0x8000002013167e21 */ /* 0x000fe20008010000 */
[----:B------:R-:W-:Y:S01]  /*17d0*/  SHF.L.U32 R183, R183, 0x10, RZ ;  /* 0x00000010b7b77819 */ /* 0x000fe200000006ff */
[----:B------:R-:W-:Y:S01]  /*17e0*/  FMUL.FTZ R19, R180, UR30 ;  /* 0x0000001eb4137c20 */ /* 0x000fe20008410000 */
[----:B------:R-:W-:Y:S01]  /*17f0*/  PRMT R190, R23, 0x7632, R190 ;  /* 0x0000763217be7816 */ /* 0x000fe200000000be */
[----:B------:R-:W-:Y:S01]  /*1800*/  FADD.FTZ R185, R185, -UR32 ;  /* 0x80000020b9b97e21 */ /* 0x000fe20008010000 */
[----:B------:R-:W-:Y:S01]  /*1810*/  SHF.L.U32 R23, R23, 0x10, RZ ;  /* 0x0000001017177819 */ /* 0x000fe200000006ff */
[----:B------:R-:W-:Y:S01]  /*1820*/  FMUL.FTZ R22, R22, UR30 ;  /* 0x0000001e16167c20 */ /* 0x000fe20008410000 */
[----:B------:R-:W-:Y:S01]  /*1830*/  FADD.FTZ R112, R112, R21 ;  /* 0x0000001570707221 */ /* 0x000fe20000010000 */
[-C--:B------:R-:W-:Y:S01]  /*1840*/  FFMA.FTZ R72, R19, R21.reuse, R72 ;  /* 0x0000001513487223 */ /* 0x080fe20000010048 */
[----:B------:R-:W-:Y:S01]  /*1850*/  FMUL.FTZ R21, R191, R21 ;  /* 0x00000015bf157220 */ /* 0x000fe20000410000 */
[----:B------:R-:W-:Y:S01]  /*1860*/  SHF.L.U32 R180, R190, 0x10, RZ ;  /* 0x00000010beb47819 */ /* 0x000fe200000006ff */
[----:B------:R-:W-:Y:S01]  /*1870*/  FADD.FTZ R183, R183, -UR32 ;  /* 0x80000020b7b77e21 */ /* 0x000fe20008010000 */
[----:B------:R-:W-:Y:S01]  /*1880*/  FMUL.FTZ R190, R185, UR30 ;  /* 0x0000001eb9be7c20 */ /* 0x000fe20008410000 */
[----:B------:R-:W-:Y:S01]  /*1890*/  FMUL.FTZ R191, R194, R184 ;  /* 0x000000b8c2bf7220 */ /* 0x000fe20000410000 */
[----:B------:R-:W-:Y:S01]  /*18a0*/  FADD.FTZ R114, R114, R23 ;  /* 0x0000001772727221 */ /* 0x000fe20000010000 */
[-C--:B------:R-:W-:Y:S01]  /*18b0*/  FFMA.FTZ R74, R22, R23.reuse, R74 ;  /* 0x00000017164a7223 */ /* 0x080fe2000001004a */
[----:B--2---:R-:W-:Y:S01]  /*18c0*/  FMUL.FTZ R23, R192, R23 ;  /* 0x00000017c0177220 */ /* 0x004fe20000410000 */
[----:B------:R-:W-:Y:S01]  /*18d0*/  FMUL.FTZ R192, R183, UR30 ;  /* 0x0000001eb7c07c20 */ /* 0x000fe20008410000 */
[----:B------:R-:W-:-:S04]  /*18e0*/  FADD.FTZ R181, R181, -UR32 ;  /* 0x80000020b5b57e21 */ /* 0x000fc80008010000 */
[----:B------:R-:W-:Y:S01]  /*18f0*/  FMUL.FTZ R194, R181, UR30 ;  /* 0x0000001eb5c27c20 */ /* 0x000fe20008410000 */
[----:B------:R-:W-:Y:S01]  /*1900*/  FADD.FTZ R111, R111, R184 ;  /* 0x000000b86f6f7221 */ /* 0x000fe20000010000 */
[----:B------:R-:W-:Y:S01]  /*1910*/  FFMA.FTZ R71, R190, R184, R71 ;  /* 0x000000b8be477223 */ /* 0x000fe20000010047 */
[----:B------:R-:W-:Y:S01]  /*1920*/  FADD.FTZ R115, R115, R180 ;  /* 0x000000b473737221 */ /* 0x000fe20000010000 */
[----:B------:R-:W-:Y:S01]  /*1930*/  FFMA.FTZ R75, R194, R180, R75 ;  /* 0x000000b4c24b7223 */ /* 0x000fe2000001004b */
[----:B------:R-:W-:Y:S01]  /*1940*/  VIADD R234, R234, 0x80 ;  /* 0x00000080eaea7836 */ /* 0x000fe20000000000 */
[----:B------:R-:W-:Y:S01]  /*1950*/  IADD3 R196, PT, PT, R196, 0x80, RZ ;  /* 0x00000080c4c47810 */ /* 0x000fe20007ffe0ff */
[----:B---3--:R-:W-:Y:S01]  /*1960*/  FMUL.FTZ R20, R182, R20 ;  /* 0x00000014b6147220 */ /* 0x008fe20000410000 */
[----:B------:R-:W-:Y:S01]  /*1970*/  SHF.L.U32 R182, R189, 0x10, RZ ;  /* 0x00000010bdb67819 */ /* 0x000fe200000006ff */
[----:B------:R-:W-:Y:S01]  /*1980*/  FMUL.FTZ R189, R193, R186 ;  /* 0x000000bac1bd7220 */ /* 0x000fe20000410000 */
[----:B------:R-:W-:-:S03]  /*1990*/  FFMA.FTZ R186, R16, R17, R233 ;  /* 0x0000001110ba7223 */ /* 0x000fc600000100e9 */
[----:B------:R-:W-:Y:S01]  /*19a0*/  FADD.FTZ R187, R187, R189 ;  /* 0x000000bdbbbb7221 */ /* 0x000fe20000010000 */
[----:B------:R-:W-:-:S03]  /*19b0*/  FFMA.FTZ R186, R188, R189, R186 ;  /* 0x000000bdbcba7223 */ /* 0x000fc600000100ba */
[----:B------:R-:W-:Y:S01]  /*19c0*/  FADD.FTZ R187, R187, R20 ;  /* 0x00000014bbbb7221 */ /* 0x000fe20000010000 */
[----:B------:R-:W-:-:S03]  /*19d0*/  FFMA.FTZ R186, R18, R20, R186 ;  /* 0x0000001412ba7223 */ /* 0x000fc600000100ba */
        /* <DEDUP_REMOVED lines=9> */
[----:B------:R-:W-:Y:S02]  /*1a70*/  FMUL.FTZ R195, R252, R180 ;  /* 0x000000b4fcc37220 */ /* 0x000fe40000410000 */
[----:B------:R-:W-:Y:S01]  /*1a80*/  FADD.FTZ R183, R183, R23 ;  /* 0x00000017b7b77221 */ /* 0x000fe20000010000 */
[----:B------:R-:W-:-:S03]  /*1a90*/  FFMA.FTZ R182, R22, R23, R182 ;  /* 0x0000001716b67223 */ /* 0x000fc600000100b6 */
[----:B------:R-:W-:Y:S01]  /*1aa0*/  FADD.FTZ R232, R183, R195 ;  /* 0x000000c3b7e87221 */ /* 0x000fe20000010000 */
[----:B------:R-:W-:-:S07]  /*1ab0*/  FFMA.FTZ R233, R194, R195, R182 ;  /* 0x000000c3c2e97223 */ /* 0x000fce00000100b6 */
.L_x_3324:
[----:B------:R-:W-:Y:S05]  /*1ac0*/  BSYNC.RECONVERGENT B1 ;  /* 0x0000000000017941 */ /* 0x000fea0003800200 */
.L_x_3323:
        /* <DEDUP_REMOVED lines=15> */
[C---:B--2---:R-:W-:Y:S02]  /*1bc0*/  PRMT R198, R180.reuse, 0x7632, R198 ;  /* 0x00007632b4c67816 */ /* 0x044fe400000000c6 */
[----:B------:R-:W-:Y:S02]  /*1bd0*/  SHF.L.U32 R200, R180, 0x10, RZ ;  /* 0x00000010b4c87819 */ /* 0x000fe400000006ff */
[----:B------:R-:W-:Y:S02]  /*1be0*/  PRMT R197, R181, 0x7632, R197 ;  /* 0x00007632b5c57816 */ /* 0x000fe400000000c5 */
[----:B---3--:R-:W-:-:S02]  /*1bf0*/  PRMT R208, R187, 0x7632, R208 ;  /* 0x00007632bbd07816 */ /* 0x008fc400000000d0 */
[----:B------:R-:W-:Y:S02]  /*1c00*/  SHF.L.U32 R204, R187, 0x10, RZ ;  /* 0x00000010bbcc7819 */ /* 0x000fe400000006ff */
[----:B------:R-:W-:Y:S02]  /*1c10*/  SHF.L.U32 R187, R198, 0x10, RZ ;  /* 0x00000010c6bb7819 */ /* 0x000fe400000006ff */
[C---:B------:R-:W-:Y:S02]  /*1c20*/  PRMT R207, R186.reuse, 0x7632, R207 ;  /* 0x00007632bacf7816 */ /* 0x040fe400000000cf */
[----:B------:R-:W-:Y:S01]  /*1c30*/  SHF.L.U32 R180, R186, 0x10, RZ ;  /* 0x00000010bab47819 */ /* 0x000fe200000006ff */
[----:B------:R-:W-:Y:S01]  /*1c40*/  FADD.FTZ R186, R200, -UR32 ;  /* 0x80000020c8ba7e21 */ /* 0x000fe20008010000 */
[----:B------:R-:W-:Y:S01]  /*1c50*/  SHF.L.U32 R201, R181, 0x10, RZ ;  /* 0x00000010b5c97819 */ /* 0x000fe200000006ff */
[----:B------:R-:W-:Y:S01]  /*1c60*/  FADD.FTZ R187, R187, -UR32 ;  /* 0x80000020bbbb7e21 */ /* 0x000fe20008010000 */
[----:B------:R-:W-:-:S02]  /*1c70*/  PRMT R181, R182, 0x7632, R181 ;  /* 0x00007632b6b57816 */ /* 0x000fc400000000b5 */
[----:B------:R-:W-:Y:S02]  /*1c80*/  SHF.L.U32 R199, R182, 0x10, RZ ;  /* 0x00000010b6c77819 */ /* 0x000fe400000006ff */
[C---:B------:R-:W-:Y:S02]  /*1c90*/  PRMT R205, R184.reuse, 0x7632, R205 ;  /* 0x00007632b8cd7816 */ /* 0x040fe400000000cd */
[----:B------:R-:W-:Y:S02]  /*1ca0*/  SHF.L.U32 R184, R184, 0x10, RZ ;  /* 0x00000010b8b87819 */ /* 0x000fe400000006ff */
[C---:B------:R-:W-:Y:S02]  /*1cb0*/  PRMT R206, R185.reuse, 0x7632, R206 ;  /* 0x00007632b9ce7816 */ /* 0x040fe400000000ce */
[----:B------:R-:W-:Y:S02]  /*1cc0*/  SHF.L.U32 R182, R185, 0x10, RZ ;  /* 0x00000010b9b67819 */ /* 0x000fe400000006ff */
[----:B------:R-:W-:Y:S01]  /*1cd0*/  SHF.L.U32 R185, R197, 0x10, RZ ;  /* 0x00000010c5b97819 */ /* 0x000fe200000006ff */
[----:B------:R-:W-:Y:S01]  /*1ce0*/  FMUL.FTZ R197, R186, UR30 ;  /* 0x0000001ebac57c20 */ /* 0x000fe20008410000 */
[----:B------:R-:W-:Y:S01]  /*1cf0*/  SHF.L.U32 R186, R205, 0x10, RZ ;  /* 0x00000010cdba7819 */ /* 0x000fe200000006ff */
[----:B------:R-:W-:Y:S01]  /*1d00*/  FMUL.FTZ R205, R187, UR30 ;  /* 0x0000001ebbcd7c20 */ /* 0x000fe20008410000 */
[-C--:B-----5:R-:W-:Y:S01]  /*1d10*/  FMUL.FTZ R198, R248, R184.reuse ;  /* 0x000000b8f8c67220 */ /* 0x0a0fe20000410000 */
[----:B------:R-:W-:Y:S01]  /*1d20*/  FADD.FTZ R116, R116, R184 ;  /* 0x000000b874747221 */ /* 0x000fe20000010000 */
[----:B------:R-:W-:Y:S01]  /*1d30*/  FFMA.FTZ R76, R197, R184, R76 ;  /* 0x000000b8c54c7223 */ /* 0x000fe2000001004c */
[----:B------:R-:W-:Y:S01]  /*1d40*/  FADD.FTZ R201, R201, -UR32 ;  /* 0x80000020c9c97e21 */ /* 0x000fe20008010000 */
[----:B------:R-:W-:Y:S01]  /*1d50*/  FADD.FTZ R200, R199, -UR32 ;  /* 0x80000020c7c87e21 */ /* 0x000fe20008010000 */
[----:B------:R-:W-:Y:S01]  /*1d60*/  SHF.L.U32 R184, R206, 0x10, RZ ;  /* 0x00000010ceb87819 */ /* 0x000fe200000006ff */
[----:B------:R-:W-:Y:S01]  /*1d70*/  FADD.FTZ R117, R117, R186 ;  /* 0x000000ba75757221 */ /* 0x000fe20000010000 */
[-C--:B------:R-:W-:Y:S01]  /*1d80*/  FFMA.FTZ R77, R205, R186.reuse, R77 ;  /* 0x000000bacd4d7223 */ /* 0x080fe2000001004d */
[----:B------:R-:W-:Y:S01]  /*1d90*/  FMUL.FTZ R206, R249, R186 ;  /* 0x000000baf9ce7220 */ /* 0x000fe20000410000 */
[----:B------:R-:W-:Y:S01]  /*1da0*/  FADD.FTZ R187, R232, R198 ;  /* 0x000000c6e8bb7221 */ /* 0x000fe20000010000 */
[----:B------:R-:W-:Y:S01]  /*1db0*/  FFMA.FTZ R186, R197, R198, R233 ;  /* 0x000000c6c5ba7223 */ /* 0x000fe200000100e9 */
[----:B------:R-:W-:Y:S01]  /*1dc0*/  PRMT R202, R183, 0x7632, R202 ;  /* 0x00007632b7ca7816 */ /* 0x000fe200000000ca */
[----:B------:R-:W-:Y:S01]  /*1dd0*/  FMUL.FTZ R199, R201, UR30 ;  /* 0x0000001ec9c77c20 */ /* 0x000fe20008410000 */
[----:B------:R-:W-:Y:S01]  /*1de0*/  SHF.L.U32 R203, R183, 0x10, RZ ;  /* 0x00000010b7cb7819 */ /* 0x000fe200000006ff */
[----:B------:R-:W-:Y:S01]  /*1df0*/  FMUL.FTZ R200, R200, UR30 ;  /* 0x0000001ec8c87c20 */ /* 0x000fe20008410000 */
[----:B------:R-:W-:Y:S01]  /*1e00*/  SHF.L.U32 R183, R181, 0x10, RZ ;  /* 0x00000010b5b77819 */ /* 0x000fe200000006ff */
[----:B------:R-:W-:Y:S01]  /*1e10*/  FMUL.FTZ R201, R250, R182 ;  /* 0x000000b6fac97220 */ /* 0x000fe20000410000 */
[----:B------:R-:W-:Y:S01]  /*1e20*/  FADD.FTZ R185, R185, -UR32 ;  /* 0x80000020b9b97e21 */ /* 0x000fe20008010000 */
[----:B------:R-:W-:Y:S01]  /*1e30*/  FADD.FTZ R187, R187, R206 ;  /* 0x000000cebbbb7221 */ /* 0x000fe20000010000 */
[----:B------:R-:W-:Y:S01]  /*1e40*/  FFMA.FTZ R186, R205, R206, R186 ;  /* 0x000000cecdba7223 */ /* 0x000fe200000100ba */
[----:B------:R-:W-:Y:S01]  /*1e50*/  SHF.L.U32 R181, R202, 0x10, RZ ;  /* 0x00000010cab57819 */ /* 0x000fe200000006ff */
[----:B------:R-:W-:Y:S01]  /*1e60*/  FADD.FTZ R118, R118, R182 ;  /* 0x000000b676767221 */ /* 0x000fe20000010000 */
[----:B------:R-:W-:Y:S01]  /*1e70*/  FFMA.FTZ R78, R199, R182, R78 ;  /* 0x000000b6c74e7223 */ /* 0x000fe2000001004e */
[----:B------:R-:W-:Y:S01]  /*1e80*/  FADD.FTZ R120, R120, R180 ;  /* 0x000000b478787221 */ /* 0x000fe20000010000 */
[-C--:B------:R-:W-:Y:S01]  /*1e90*/  FFMA.FTZ R80, R200, R180.reuse, R80 ;  /* 0x000000b4c8507223 */ /* 0x080fe20000010050 */
[----:B------:R-:W-:Y:S01]  /*1ea0*/  FMUL.FTZ R202, R244, R180 ;  /* 0x000000b4f4ca7220 */ /* 0x000fe20000410000 */
[----:B------:R-:W-:Y:S01]  /*1eb0*/  SHF.L.U32 R182, R207, 0x10, RZ ;  /* 0x00000010cfb67819 */ /* 0x000fe200000006ff */
[----:B------:R-:W-:-:S02]  /*1ec0*/  IMAD.U32 R180, R208, 0x10000, RZ ;  /* 0x00010000d0b47824 */ /* 0x000fc400078e00ff */
[----:B------:R-:W-:Y:S01]  /*1ed0*/  FADD.FTZ R183, R183, -UR32 ;  /* 0x80000020b7b77e21 */ /* 0x000fe20008010000 */
[----:B------:R-:W-:Y:S01]  /*1ee0*/  FMUL.FTZ R207, R185, UR30 ;  /* 0x0000001eb9cf7c20 */ /* 0x000fe20008410000 */
[----:B------:R-:W-:Y:S01]  /*1ef0*/  FMUL.FTZ R208, R251, R184 ;  /* 0x000000b8fbd07220 */ /* 0x000fe20000410000 */
[----:B------:R-:W-:Y:S01]  /*1f00*/  FADD.FTZ R187, R187, R201 ;  /* 0x000000c9bbbb7221 */ /* 0x000fe20000010000 */
[----:B------:R-:W-:Y:S01]  /*1f10*/  FFMA.FTZ R186, R199, R201, R186 ;  /* 0x000000c9c7ba7223 */ /* 0x000fe200000100ba */
[----:B------:R-:W-:Y:S01]  /*1f20*/  FADD.FTZ R203, R203, -UR32 ;  /* 0x80000020cbcb7e21 */ /* 0x000fe20008010000 */
[----:B------:R-:W-:Y:S01]  /*1f30*/  FMUL.FTZ R209, R183, UR30 ;  /* 0x0000001eb7d17c20 */ /* 0x000fe20008410000 */
[----:B------:R-:W-:Y:S01]  /*1f40*/  FADD.FTZ R183, R187, R208 ;  /* 0x000000d0bbb77221 */ /* 0x000fe20000010000 */
[----:B------:R-:W-:Y:S01]  /*1f50*/  FFMA.FTZ R186, R207, R208, R186 ;  /* 0x000000d0cfba7223 */ /* 0x000fe200000100ba */
[----:B------:R-:W-:Y:S01]  /*1f60*/  FMUL.FTZ R203, R203, UR30 ;  /* 0x0000001ecbcb7c20 */ /* 0x000fe20008410000 */
        /* <DEDUP_REMOVED lines=8> */
[----:B------:R-:W-:Y:S01]  /*1ff0*/  FADD.FTZ R181, R181, -UR32 ;  /* 0x80000020b5b57e21 */ /* 0x000fe20008010000 */
[----:B------:R-:W-:Y:S01]  /*2000*/  FADD.FTZ R183, R183, R210 ;  /* 0x000000d2b7b77221 */ /* 0x000fe20000010000 */
[----:B------:R-:W-:Y:S01]  /*2010*/  FFMA.FTZ R182, R209, R210, R182 ;  /* 0x000000d2d1b67223 */ /* 0x000fe200000100b6 */
[----:B------:R-:W-:Y:S01]  /*2020*/  FMUL.FTZ R212, R247, R180 ;  /* 0x000000b4f7d47220 */ /* 0x000fe20000410000 */
        /* <DEDUP_REMOVED lines=9> */
.L_x_3326:
[----:B------:R-:W-:Y:S05]  /*20c0*/  BSYNC.RECONVERGENT B1 ;  /* 0x0000000000017941 */ /* 0x000fea0003800200 */
.L_x_3325:
        /* <DEDUP_REMOVED lines=13> */
[C---:B------:R-:W-:Y:S02]  /*21a0*/  PRMT R213, R181.reuse, 0x7632, R213 ;  /* 0x00007632b5d57816 */ /* 0x040fe400000000d5 */
[----:B------:R-:W-:Y:S02]  /*21b0*/  SHF.L.U32 R219, R181, 0x10, RZ ;  /* 0x00000010b5db7819 */ /* 0x000fe400000006ff */
[C---:B---3--:R-:W-:Y:S02]  /*21c0*/  PRMT R214, R184.reuse, 0x7632, R214 ;  /* 0x00007632b8d67816 */ /* 0x048fe400000000d6 */
[----:B------:R-:W-:Y:S01]  /*21d0*/  SHF.L.U32 R215, R184, 0x10, RZ ;  /* 0x00000010b8d77819 */ /* 0x000fe200000006ff */
[----:B------:R-:W-:Y:S01]  /*21e0*/  FADD.FTZ R184, R218, -UR32 ;  /* 0x80000020dab87e21 */ /* 0x000fe20008010000 */
[----:B------:R-:W-:-:S02]  /*21f0*/  PRMT R196, R180, 0x7632, R196 ;  /* 0x00007632b4c47816 */ /* 0x000fc400000000c4 */
[C---:B------:R-:W-:Y:S02]  /*2200*/  PRMT R220, R185.reuse, 0x7632, R220 ;  /* 0x00007632b9dc7816 */ /* 0x040fe400000000dc */
[----:B------:R-:W-:Y:S02]  /*2210*/  SHF.L.U32 R181, R185, 0x10, RZ ;  /* 0x00000010b9b57819 */ /* 0x000fe400000006ff */
[----:B------:R-:W-:Y:S02]  /*2220*/  SHF.L.U32 R217, R182, 0x10, RZ ;  /* 0x00000010b6d97819 */ /* 0x000fe400000006ff */
[----:B------:R-:W-:Y:S01]  /*2230*/  SHF.L.U32 R185, R213, 0x10, RZ ;  /* 0x00000010d5b97819 */ /* 0x000fe200000006ff */
[----:B------:R-:W-:Y:S01]  /*2240*/  FMUL.FTZ R213, R184, UR30 ;  /* 0x0000001eb8d57c20 */ /* 0x000fe20008410000 */
[----:B------:R-:W-:Y:S01]  /*2250*/  PRMT R216, R182, 0x7632, R216 ;  /* 0x00007632b6d87816 */ /* 0x000fe200000000d8 */
[----:B------:R-:W-:Y:S01]  /*2260*/  FADD.FTZ R218, R219, -UR32 ;  /* 0x80000020dbda7e21 */ /* 0x000fe20008010000 */
[----:B------:R-:W-:-:S02]  /*2270*/  PRMT R182, R183, 0x7632, R182 ;  /* 0x00007632b7b67816 */ /* 0x000fc400000000b6 */
[----:B------:R-:W-:Y:S02]  /*2280*/  SHF.L.U32 R183, R183, 0x10, RZ ;  /* 0x00000010b7b77819 */ /* 0x000fe400000006ff */
[----:B------:R-:W-:Y:S01]  /*2290*/  SHF.L.U32 R196, R196, 0x10, RZ ;  /* 0x00000010c4c47819 */ /* 0x000fe200000006ff */
[----:B------:R-:W-:Y:S01]  /*22a0*/  FADD.FTZ R217, R217, -UR32 ;  /* 0x80000020d9d97e21 */ /* 0x000fe20008010000 */
[----:B------:R-:W-:Y:S01]  /*22b0*/  SHF.L.U32 R184, R214, 0x10, RZ ;  /* 0x00000010d6b87819 */ /* 0x000fe200000006ff */
[----:B------:R-:W-:Y:S01]  /*22c0*/  FADD.FTZ R84, R84, R215 ;  /* 0x000000d754547221 */ /* 0x000fe20000010000 */
[-C--:B------:R-:W-:Y:S01]  /*22d0*/  FFMA.FTZ R124, R213, R215.reuse, R124 ;  /* 0x000000d7d57c7223 */ /* 0x080fe2000001007c */
[----:B-----5:R-:W-:Y:S01]  /*22e0*/  FMUL.FTZ R214, R240, R215 ;  /* 0x000000d7f0d67220 */ /* 0x020fe20000410000 */
[----:B------:R-:W-:Y:S01]  /*22f0*/  PRMT R221, R186, 0x7632, R221 ;  /* 0x00007632badd7816 */ /* 0x000fe200000000dd */
[----:B------:R-:W-:Y:S01]  /*2300*/  FMUL.FTZ R215, R218, UR30 ;  /* 0x0000001edad77c20 */ /* 0x000fe20008410000 */
[----:B------:R-:W-:Y:S01]  /*2310*/  SHF.L.U32 R180, R186, 0x10, RZ ;  /* 0x00000010bab47819 */ /* 0x000fe200000006ff */
[----:B------:R-:W-:Y:S01]  /*2320*/  FADD.FTZ R219, R183, -UR32 ;  /* 0x80000020b7db7e21 */ /* 0x000fe20008010000 */
[----:B------:R-:W-:Y:S01]  /*2330*/  SHF.L.U32 R186, R216, 0x10, RZ ;  /* 0x00000010d8ba7819 */ /* 0x000fe200000006ff */
[----:B------:R-:W-:Y:S01]  /*2340*/  FADD.FTZ R196, R196, -UR32 ;  /* 0x80000020c4c47e21 */ /* 0x000fe20008010000 */
[----:B------:R-:W-:Y:S01]  /*2350*/  FMUL.FTZ R216, R217, UR30 ;  /* 0x0000001ed9d87c20 */ /* 0x000fe20008410000 */
[----:B------:R-:W-:Y:S01]  /*2360*/  PRMT R222, R187, 0x7632, R222 ;  /* 0x00007632bbde7816 */ /* 0x000fe200000000de */
[----:B------:R-:W-:Y:S01]  /*2370*/  FADD.FTZ R86, R86, R181 ;  /* 0x000000b556567221 */ /* 0x000fe20000010000 */
[-C--:B------:R-:W-:Y:S01]  /*2380*/  FFMA.FTZ R126, R215, R181.reuse, R126 ;  /* 0x000000b5d77e7223 */ /* 0x080fe2000001007e */
[----:B------:R-:W-:Y:S01]  /*2390*/  FMUL.FTZ R217, R242, R181 ;  /* 0x000000b5f2d97220 */ /* 0x000fe20000410000 */
[----:B------:R-:W-:Y:S01]  /*23a0*/  SHF.L.U32 R187, R187, 0x10, RZ ;  /* 0x00000010bbbb7819 */ /* 0x000fe200000006ff */
[----:B------:R-:W-:-:S02]  /*23b0*/  IMAD.U32 R181, R221, 0x10000, RZ ;  /* 0x00010000ddb57824 */ /* 0x000fc400078e00ff */
[----:B------:R-:W-:Y:S01]  /*23c0*/  FMUL.FTZ R219, R219, UR30 ;  /* 0x0000001edbdb7c20 */ /* 0x000fe20008410000 */
[----:B------:R-:W-:Y:S01]  /*23d0*/  FMUL.FTZ R221, R196, UR30 ;  /* 0x0000001ec4dd7c20 */ /* 0x000fe20008410000 */
[----:B------:R-:W-:Y:S01]  /*23e0*/  SHF.L.U32 R183, R182, 0x10, RZ ;  /* 0x00000010b6b77819 */ /* 0x000fe200000006ff */
[----:B------:R-:W-:Y:S01]  /*23f0*/  FADD.FTZ R92, R92, R180 ;  /* 0x000000b45c5c7221 */ /* 0x000fe20000010000 */
[-C--:B------:R-:W-:Y:S01]  /*2400*/  FFMA.FTZ R128, R216, R180.reuse, R128 ;  /* 0x000000b4d8807223 */ /* 0x080fe20000010080 */
[----:B------:R-:W-:Y:S01]  /*2410*/  FMUL.FTZ R218, R236, R180 ;  /* 0x000000b4ecda7220 */ /* 0x000fe20000410000 */
[----:B------:R-:W-:Y:S01]  /*2420*/  SHF.L.U32 R182, R220, 0x10, RZ ;  /* 0x00000010dcb67819 */ /* 0x000fe200000006ff */
        /* <DEDUP_REMOVED lines=19> */
[----:B------:R-:W-:Y:S02]  /*2560*/  FMUL.FTZ R225, R186, UR30 ;  /* 0x0000001ebae17c20 */ /* 0x000fe40008410000 */
[----:B------:R-:W-:Y:S01]  /*2570*/  FADD.FTZ R182, R182, R224 ;  /* 0x000000e0b6b67221 */ /* 0x000fe20000010000 */
[----:B------:R-:W-:Y:S01]  /*2580*/  FFMA.FTZ R184, R223, R224, R184 ;  /* 0x000000e0dfb87223 */ /* 0x000fe200000100b8 */
[----:B------:R-:W-:Y:S01]  /*2590*/  FADD.FTZ R93, R93, R181 ;  /* 0x000000b55d5d7221 */ /* 0x000fe20000010000 */
[-C--:B------:R-:W-:Y:S01]  /*25a0*/  FFMA.FTZ R129, R225, R181.reuse, R129 ;  /* 0x000000b5e1817223 */ /* 0x080fe20000010081 */
[----:B------:R-:W-:Y:S01]  /*25b0*/  FMUL.FTZ R226, R237, R181 ;  /* 0x000000b5ede27220 */ /* 0x000fe20000410000 */
[----:B------:R-:W-:Y:S01]  /*25c0*/  FADD.FTZ R182, R182, R218 ;  /* 0x000000dab6b67221 */ /* 0x000fe20000010000 */
[----:B------:R-:W-:Y:S01]  /*25d0*/  FFMA.FTZ R181, R216, R218, R184 ;  /* 0x000000dad8b57223 */ /* 0x000fe200000100b8 */
[----:B------:R-:W-:-:S02]  /*25e0*/  FADD.FTZ R183, R183, -UR32 ;  /* 0x80000020b7b77e21 */ /* 0x000fc40008010000 */
[----:B------:R-:W-:Y:S01]  /*25f0*/  FADD.FTZ R182, R182, R226 ;  /* 0x000000e2b6b67221 */ /* 0x000fe20000010000 */
[----:B------:R-:W-:Y:S01]  /*2600*/  FFMA.FTZ R181, R225, R226, R181 ;  /* 0x000000e2e1b57223 */ /* 0x000fe200000100b5 */
[----:B------:R-:W-:Y:S01]  /*2610*/  FMUL.FTZ R227, R183, UR30 ;  /* 0x0000001eb7e37c20 */ /* 0x000fe20008410000 */
        /* <DEDUP_REMOVED lines=8> */
.L_x_3320:
[----:B------:R-:W0:Y:S01]  /*26a0*/  S2R R235, SR_TID.X ;  /* 0x0000000000eb7919 */ /* 0x000e220000002100 */
[----:B-1----:R-:W-:Y:S02]  /*26b0*/  UIMAD UR6, UR26, UR10, URZ ;  /* 0x0000000a1a0672a4 */ /* 0x002fe4000f8e02ff */
[----:B------:R-:W-:Y:S02]  /*26c0*/  UISETP.NE.U32.AND UP0, UPT, UR22, URZ, UPT ;  /* 0x000000ff1600728c */ /* 0x000fe4000bf05070 */
[----:B------:R-:W-:Y:S02]  /*26d0*/  USHF.R.S32.HI UR7, URZ, 0x1f, UR6 ;  /* 0x0000001fff077899 */ /* 0x000fe40008011406 */
[----:B------:R-:W-:Y:S02]  /*26e0*/  UISETP.NE.AND.EX UP0, UPT, UR23, URZ, UPT, UP0 ;  /* 0x000000ff1700728c */ /* 0x000fe4000bf05300 */
[----:B------:R-:W-:-:S06]  /*26f0*/  ULEA.HI UR7, UR7, UR6, URZ, 0x3 ;  /* 0x0000000607077291 */ /* 0x000fcc000f8f18ff */
[----:B------:R-:W-:-:S04]  /*2700*/  MOV R180, UR7 ;  /* 0x0000000700b47c02 */ /* 0x000fc80008000f00 */
[----:B0-----:R-:W-:Y:S01]  /*2710*/  LEA.HI.SX32 R231, R180, R235, 0x1d ;  /* 0x000000ebb4e77211 */ /* 0x001fe200078feaff */
[----:B------:R-:W-:Y:S06]  /*2720*/  BRA.U !UP0, `(.L_x_3327) ;  /* 0x0000000108507547 */ /* 0x000fec000b800000 */
[C---:B------:R-:W-:Y:S02]  /*2730*/  ISETP.GE.U32.AND P0, PT, R2.reuse, 0x80, PT ;  /* 0x000000800200780c */ /* 0x040fe40003f06070 */
[----:B------:R-:W-:Y:S02]  /*2740*/  ISETP.GE.U32.AND P1, PT, R2, 0x100, PT ;  /* 0x000001000200780c */ /* 0x000fe40003f26070 */
[----:B------:R-:W-:-:S09]  /*2750*/  MOV R182, R231 ;  /* 0x000000e700b67202 */ /* 0x000fd20000000f00 */
        /* <DEDUP_REMOVED lines=17> */
.L_x_3327:
[----:B----4-:R-:W-:Y:S05]  /*2870*/  BSYNC.RECONVERGENT B0 ;  /* 0x0000000000007941 */ /* 0x010fea0003800200 */
.L_x_3319:
[----:B0-----:R-:W0:Y:S01]  /*2880*/  SHFL.DOWN PT, R180, R232, 0x10, 0x1f ;  /* 0x0a001f00e8b47f89 */ /* 0x001e2200000e0000 */
[----:B------:R-:W-:Y:S01]  /*2890*/  LOP3.LUT P0, RZ, R235, 0x1f, RZ, 0xc0, !PT ;  /* 0x0000001febff7812 */ /* 0x000fe2000780c0ff */
[----:B------:R-:W-:Y:S02]  /*28a0*/  BSSY.RECONVERGENT B0, `(.L_x_3328) ;  /* 0x000001d000007945 */ /* 0x000fe40003800200 */
[----:B------:R-:W1:Y:S01]  /*28b0*/  SHFL.DOWN PT, R181, R233, 0x10, 0x1f ;  /* 0x0a001f00e9b57f89 */ /* 0x000e6200000e0000 */
[----:B0-----:R-:W-:Y:S01]  /*28c0*/  FADD.FTZ R180, R180, R232 ;  /* 0x000000e8b4b47221 */ /* 0x001fe20000010000 */
[----:B-1----:R-:W-:-:S04]  /*28d0*/  FADD.FTZ R181, R181, R233 ;  /* 0x000000e9b5b57221 */ /* 0x002fc80000010000 */
        /* <DEDUP_REMOVED lines=25> */
.L_x_3329:
[----:B------:R-:W-:Y:S05]  /*2a70*/  BSYNC.RECONVERGENT B0 ;  /* 0x0000000000007941 */ /* 0x000fea0003800200 */
.L_x_3328:
        /* <DEDUP_REMOVED lines=24> */
[----:B------:R-:W-:-:S03]  /*2c00*/  FADD.FTZ R181, R185, R181 ;  /* 0x000000b5b9b57221 */ /* 0x000fc60000010000 */
[----:B------:R-:W-:Y:S01]  /*2c10*/  FADD.FTZ R180, R182, R180 ;  /* 0x000000b4b6b47221 */ /* 0x000fe20000010000 */
[----:B------:R-:W-:Y:S01]  /*2c20*/  FADD.FTZ R181, R183, R181 ;  /* 0x000000b5b7b57221 */ /* 0x000fe20000010000 */
[----:B------:R-:W-:Y:S01]  /*2c30*/  HFMA2 R182, -RZ, RZ, 0, 0 ;  /* 0x00000000ffb67431 */ /* 0x000fe200000001ff */
[----:B------:R-:W-:Y:S01]  /*2c40*/  MOV R183, R231 ;  /* 0x000000e700b77202 */ /* 0x000fe20000000f00 */
[----:B------:R-:W-:Y:S01]  /*2c50*/  FMUL.FTZ R180, R180, UR28 ;  /* 0x0000001cb4b47c20 */ /* 0x000fe20008410000 */
[----:B------:R-:W-:-:S04]  /*2c60*/  FMUL.FTZ R181, R181, UR28 ;  /* 0x0000001cb5b57c20 */ /* 0x000fc80008410000 */
[----:B------:R-:W-:Y:S02]  /*2c70*/  FSEL R180, R180, RZ, !P0 ;  /* 0x000000ffb4b47208 */ /* 0x000fe40004000000 */
[----:B------:R-:W-:Y:S02]  /*2c80*/  R2UR UR8, R181 ;  /* 0x00000000b50872ca */ /* 0x000fe400000e0000 */
[----:B------:R-:W-:Y:S02]  /*2c90*/  R2UR UR9, R180 ;  /* 0x00000000b40972ca */ /* 0x000fe400000e0000 */
[----:B------:R-:W-:-:S04]  /*2ca0*/  MOV R180, UR7 ;  /* 0x0000000700b47c02 */ /* 0x000fc80008000f00 */
[----:B------:R-:W-:Y:S01]  /*2cb0*/  @P2 LEA.HI.SX32 R182, R180, R235, 0x1d ;  /* 0x000000ebb4b62211 */ /* 0x000fe200078feaff */
[----:B------:R-:W-:Y:S08]  /*2cc0*/  @!P1 BRA `(.L_x_3331) ;  /* 0x0000001c001c9947 */ /* 0x000ff00003800000 */
[----:B------:R-:W-:-:S04]  /*2cd0*/  UISETP.NE.U32.AND UP0, UPT, UR22, URZ, UPT ;  /* 0x000000ff1600728c */ /* 0x000fc8000bf05070 */
[----:B------:R-:W-:Y:S01]  /*2ce0*/  UISETP.NE.AND.EX UP0, UPT, UR23, URZ, UPT, UP0 ;  /* 0x000000ff1700728c */ /* 0x000fe2000bf05300 */
[----:B------:R-:W-:Y:S10]  /*2cf0*/  BRA.U !UP3, `(.L_x_3332) ;  /* 0x000000010b0c7547 */ /* 0x000ff4000b800000 */
[----:B------:R-:W0:Y:S02]  /*2d00*/  LDC.64 R176, c[0x0][0x390] ;  /* 0x0000e400ffb07b82 */ /* 0x000e240000000a00 */
[----:B0-----:R-:W-:-:S06]  /*2d10*/  IMAD.WIDE.U32 R176, R182, 0x10, R176 ;  /* 0x00000010b6b07825 */ /* 0x001fcc00078e00b0 */
[----:B------:R-:W5:Y:S02]  /*2d20*/  LDG.E.128 R176, desc[UR16][R176.64] ;  /* 0x00000010b0b07981 */ /* 0x000f64000c1e1d00 */
.L_x_3332:
[----:B------:R-:W-:Y:S05]  /*2d30*/  BRA.U UP0, `(.L_x_3333) ;  /* 0x0000000d00687547 */ /* 0x000fea000b800000 */
[----:B------:R-:W-:-:S04]  /*2d40*/  UISETP.NE.U32.AND UP0, UPT, UR4, URZ, UPT ;  /* 0x000000ff0400728c */ /* 0x000fc8000bf05070 */
[----:B------:R-:W-:-:S09]  /*2d50*/  UISETP.NE.AND.EX UP0, UPT, UR5, URZ, UPT, UP0 ;  /* 0x000000ff0500728c */ /* 0x000fd2000bf05300 */
[----:B------:R-:W-:Y:S05]  /*2d60*/  BRA.U UP0, `(.L_x_3334) ;  /* 0x0000000500b47547 */ /* 0x000fea000b800000 */
[----:B------:R-:W-:Y:S05]  /*2d70*/  BRA.U !UP3, `(.L_x_3335) ;  /* 0x000000010b307547 */ /* 0x000fea000b800000 */
[----:B------:R-:W-:Y:S02]  /*2d80*/  MOV R180, UR8 ;  /* 0x0000000800b47c02 */ /* 0x000fe40008000f00 */
[----:B------:R-:W-:Y:S02]  /*2d90*/  ISETP.LT.AND P0, PT, RZ, UR31, PT ;  /* 0x0000001fff007c0c */ /* 0x000fe4000bf01270 */
[----:B-----5:R-:W-:Y:S01]  /*2da0*/  SHF.L.U32 R181, R176, 0x10, RZ ;  /* 0x00000010b0b57819 */ /* 0x020fe200000006ff */
[----:B------:R-:W-:-:S04]  /*2db0*/  FFMA.FTZ R180, R0, R180, UR9 ;  /* 0x0000000900b47e23 */ /* 0x000fc800080100b4 */
[----:B------:R-:W-:-:S04]  /*2dc0*/  FADD.FTZ R180, R9, -R180 ;  /* 0x800000b409b47221 */ /* 0x000fc80000010000 */
[----:B------:R-:W-:-:S05]  /*2dd0*/  FMUL.FTZ R180, R180, UR30 ;  /* 0x0000001eb4b47c20 */ /* 0x000fca0008410000 */
[----:B------:R-:W-:-:S05]  /*2de0*/  FSEL R180, R180, RZ, P0 ;  /* 0x000000ffb4b47208 */ /* 0x000fca0000000000 */
[----:B------:R-:W-:-:S04]  /*2df0*/  FMUL.FTZ R180, R180, UR29 ;  /* 0x0000001db4b47c20 */ /* 0x000fc80008410000 */
[----:B------:R-:W-:Y:S01]  /*2e00*/  FFMA.FTZ R132, R180, R181, R132 ;  /* 0x000000b5b4847223 */ /* 0x000fe20000010084 */
[----:B------:R-:W-:-:S05]  /*2e10*/  FMUL.FTZ R180, R28, R180 ;  /* 0x000000b41cb47220 */ /* 0x000fca0000410000 */
[----:B------:R-:W-:-:S04]  /*2e20*/  F2FP.BF16.F32.PACK_AB R180, RZ, R180 ;  /* 0x000000b4ffb4723e */ /* 0x000fc800000010ff */
[----:B------:R-:W-:-:S07]  /*2e30*/  PRMT R96, R180, 0x7610, R96 ;  /* 0x00007610b4607816 */ /* 0x000fce0000000060 */
.L_x_3335:
[----:B------:R-:W-:Y:S05]  /*2e40*/  BRA.U !UP3, `(.L_x_3336) ;  /* 0x000000010b347547 */ /* 0x000fea000b800000 */
[----:B------:R-:W-:Y:S02]  /*2e50*/  MOV R180, UR8 ;  /* 0x0000000800b47c02 */ /* 0x000fe40008000f00 */
[----:B------:R-:W-:Y:S02]  /*2e60*/  ISETP.LT.AND P0, PT, RZ, UR31, PT ;  /* 0x0000001fff007c0c */ /* 0x000fe4000bf01270 */
[----:B-----5:R-:W-:Y:S01]  /*2e70*/  PRMT R181, R176, 0x7632, R181 ;  /* 0x00007632b0b57816 */ /* 0x020fe200000000b5 */
[----:B------:R-:W-:-:S03]  /*2e80*/  FFMA.FTZ R180, R230, R180, UR9 ;  /* 0x00000009e6b47e23 */ /* 0x000fc600080100b4 */
[----:B------:R-:W-:Y:S01]  /*2e90*/  SHF.L.U32 R181, R181, 0x10, RZ ;  /* 0x00000010b5b57819 */ /* 0x000fe200000006ff */
        /* <DEDUP_REMOVED lines=8> */
.L_x_3336:
        /* <DEDUP_REMOVED lines=13> */
.L_x_3337:
[----:B------:R-:W-:Y:S05]  /*2ff0*/  BRA.U !UP3, `(.L_x_3338) ;  /* 0x000000010b347547 */ /* 0x000fea000b800000 */
[----:B------:R-:W-:Y:S02]  /*3000*/  MOV R180, UR8 ;  /* 0x0000000800b47c02 */ /* 0x000fe40008000f00 */
[----:B------:R-:W-:Y:S02]  /*3010*/  ISETP.LT.AND P0, PT, RZ, UR31, PT ;  /* 0x0000001fff007c0c */ /* 0x000fe4000bf01270 */
[----:B-----5:R-:W-:Y:S01]  /*3020*/  PRMT R181, R177, 0x7632, R181 ;  /* 0x00007632b1b57816 */ /* 0x020fe200000000b5 */
[----:B------:R-:W-:-:S04]  /*3030*/  FFMA.FTZ R180, R10, R180, UR9 ;  /* 0x000000090ab47e23 */ /* 0x000fc800080100b4 */
[----:B------:R-:W-:Y:S01]  /*3040*/  FADD.FTZ R180, R11, -R180 ;  /* 0x800000b40bb47221 */ /* 0x000fe20000010000 */
[----:B------:R-:W-:-:S03]  /*3050*/  IMAD.U32 R181, R181, 0x10000, RZ ;  /* 0x00010000b5b57824 */ /* 0x000fc600078e00ff */
[----:B------:R-:W-:-:S05]  /*3060*/  FMUL.FTZ R180, R180, UR30 ;  /* 0x0000001eb4b47c20 */ /* 0x000fca0008410000 */
[----:B------:R-:W-:-:S05]  /*3070*/  FSEL R180, R180, RZ, P0 ;  /* 0x000000ffb4b47208 */ /* 0x000fca0000000000 */
[----:B------:R-:W-:-:S04]  /*3080*/  FMUL.FTZ R180, R180, UR29 ;  /* 0x0000001db4b47c20 */ /* 0x000fc80008410000 */
[----:B------:R-:W-:Y:S01]  /*3090*/  FFMA.FTZ R135, R180, R181, R135 ;  /* 0x000000b5b4877223 */ /* 0x000fe20000010087 */
[----:B------:R-:W-:-:S05]  /*30a0*/  FMUL.FTZ R180, R31, R180 ;  /* 0x000000b41fb47220 */ /* 0x000fca0000410000 */
[----:B------:R-:W-:-:S04]  /*30b0*/  F2FP.BF16.F32.PACK_AB R180, RZ, R180 ;  /* 0x000000b4ffb4723e */ /* 0x000fc800000010ff */
[----:B------:R-:W-:-:S07]  /*30c0*/  PRMT R97, R97, 0x5410, R180 ;  /* 0x0000541061617816 */ /* 0x000fce00000000b4 */
.L_x_3338:
        /* <DEDUP_REMOVED lines=13> */
.L_x_3339:
        /* <DEDUP_REMOVED lines=14> */
.L_x_3340:
        /* <DEDUP_REMOVED lines=13> */
.L_x_3341:
        /* <DEDUP_REMOVED lines=13> */
[----:B------:R-:W-:Y:S01]  /*3420*/  PRMT R99, R99, 0x5410, R180 ;  /* 0x0000541063637816 */ /* 0x000fe200000000b4 */
[----:B------:R-:W-:Y:S06]  /*3430*/  BRA `(.L_x_3342) ;  /* 0x0000001400147947 */ /* 0x000fec0003800000 */
.L_x_3334:
[----:B------:R-:W-:Y:S02]  /*3440*/  MOV R88, UR8 ;  /* 0x0000000800587c02 */ /* 0x000fe40008000f00 */
[----:B------:R-:W-:Y:S02]  /*3450*/  MOV R91, UR8 ;  /* 0x00000008005b7c02 */ /* 0x000fe40008000f00 */
[----:B------:R-:W-:Y:S01]  /*3460*/  ISETP.LT.AND P0, PT, RZ, UR31, PT ;  /* 0x0000001fff007c0c */ /* 0x000fe2000bf01270 */
[----:B------:R-:W-:Y:S02]  /*3470*/  FFMA.FTZ R88, R230, R88, UR9 ;  /* 0x00000009e6587e23 */ /* 0x000fe40008010058 */
[----:B------:R-:W-:Y:S02]  /*3480*/  FFMA.FTZ R91, R0, R91, UR9 ;  /* 0x00000009005b7e23 */ /* 0x000fe4000801005b */
[----:B------:R-:W-:Y:S02]  /*3490*/  FADD.FTZ R88, R229, -R88 ;  /* 0x80000058e5587221 */ /* 0x000fe40000010000 */
[----:B------:R-:W-:-:S02]  /*34a0*/  FADD.FTZ R91, R9, -R91 ;  /* 0x8000005b095b7221 */ /* 0x000fc40000010000 */
[----:B------:R-:W-:Y:S02]  /*34b0*/  FMUL.FTZ R88, R88, UR30 ;  /* 0x0000001e58587c20 */ /* 0x000fe40008410000 */
[----:B------:R-:W-:-:S03]  /*34c0*/  FMUL.FTZ R91, R91, UR30 ;  /* 0x0000001e5b5b7c20 */ /* 0x000fc60008410000 */
[----:B------:R-:W-:Y:S02]  /*34d0*/  FSEL R88, R88, RZ, P0 ;  /* 0x000000ff58587208 */ /* 0x000fe40000000000 */
[----:B------:R-:W-:Y:S01]  /*34e0*/  FSEL R91, R91, RZ, P0 ;  /* 0x000000ff5b5b7208 */ /* 0x000fe20000000000 */
[----:B------:R-:W-:Y:S06]  /*34f0*/  BRA.U !UP3, `(.L_x_3343) ;  /* 0x000000010b187547 */ /* 0x000fec000b800000 */
[----:B-----5:R-:W-:Y:S01]  /*3500*/  SHF.L.U32 R89, R176, 0x10, RZ ;  /* 0x00000010b0597819 */ /* 0x020fe200000006ff */
[----:B------:R-:W-:-:S04]  /*3510*/  FMUL.FTZ R90, R91, UR29 ;  /* 0x0000001d5b5a7c20 */ /* 0x000fc80008410000 */
[-C--:B------:R-:W-:Y:S01]  /*3520*/  FFMA.FTZ R132, R89, R90.reuse, R132 ;  /* 0x0000005a59847223 */ /* 0x080fe20000010084 */
[----:B------:R-:W-:-:S05]  /*3530*/  FMUL.FTZ R89, R28, R90 ;  /* 0x0000005a1c597220 */ /* 0x000fca0000410000 */
[----:B------:R-:W-:-:S04]  /*3540*/  F2FP.BF16.F32.PACK_AB R89, RZ, R89 ;  /* 0x00000059ff59723e */ /* 0x000fc800000010ff */
[----:B------:R-:W-:-:S07]  /*3550*/  PRMT R96, R89, 0x7610, R96 ;  /* 0x0000761059607816 */ /* 0x000fce0000000060 */
.L_x_3343:
[----:B------:R-:W-:Y:S05]  /*3560*/  BRA.U !UP3, `(.L_x_3344) ;  /* 0x000000010b1c7547 */ /* 0x000fea000b800000 */
[----:B-----5:R-:W-:Y:S01]  /*3570*/  PRMT R89, R176, 0x7632, R89 ;  /* 0x00007632b0597816 */ /* 0x020fe20000000059 */
[----:B------:R-:W-:-:S03]  /*3580*/  FMUL.FTZ R90, R88, UR29 ;  /* 0x0000001d585a7c20 */ /* 0x000fc60008410000 */
[----:B------:R-:W-:-:S05]  /*3590*/  SHF.L.U32 R89, R89, 0x10, RZ ;  /* 0x0000001059597819 */ /* 0x000fca00000006ff */
[----:B------:R-:W-:Y:S01]  /*35a0*/  FFMA.FTZ R133, R90, R89, R133 ;  /* 0x000000595a857223 */ /* 0x000fe20000010085 */
[----:B------:R-:W-:-:S05]  /*35b0*/  FMUL.FTZ R89, R29, R90 ;  /* 0x0000005a1d597220 */ /* 0x000fca0000410000 */
[----:B------:R-:W-:-:S04]  /*35c0*/  F2FP.BF16.F32.PACK_AB R89, RZ, R89 ;  /* 0x00000059ff59723e */ /* 0x000fc800000010ff */
[----:B------:R-:W-:-:S07]  /*35d0*/  PRMT R96, R96, 0x5410, R89 ;  /* 0x0000541060607816 */ /* 0x000fce0000000059 */
.L_x_3344:
[----:B------:R-:W-:-:S05]  /*35e0*/  MOV R89, UR8 ;  /* 0x0000000800597c02 */ /* 0x000fca0008000f00 */
[----:B------:R-:W-:-:S04]  /*35f0*/  FFMA.FTZ R89, R8, R89, UR9 ;  /* 0x0000000908597e23 */ /* 0x000fc80008010059 */
[----:B------:R-:W-:-:S04]  /*3600*/  FADD.FTZ R89, R6, -R89 ;  /* 0x8000005906597221 */ /* 0x000fc80000010000 */
[----:B------:R-:W-:-:S05]  /*3610*/  FMUL.FTZ R89, R89, UR30 ;  /* 0x0000001e59597c20 */ /* 0x000fca0008410000 */
        /* <DEDUP_REMOVED lines=8> */
.L_x_3345:
[----:B------:R-:W-:-:S05]  /*36a0*/  MOV R90, UR8 ;  /* 0x00000008005a7c02 */ /* 0x000fca0008000f00 */
[----:B------:R-:W-:-:S04]  /*36b0*/  FFMA.FTZ R90, R10, R90, UR9 ;  /* 0x000000090a5a7e23 */ /* 0x000fc8000801005a */
[----:B------:R-:W-:-:S04]  /*36c0*/  FADD.FTZ R90, R11, -R90 ;  /* 0x8000005a0b5a7221 */ /* 0x000fc80000010000 */
[----:B------:R-:W-:-:S05]  /*36d0*/  FMUL.FTZ R90, R90, UR30 ;  /* 0x0000001e5a5a7c20 */ /* 0x000fca0008410000 */
[----:B------:R-:W-:Y:S01]  /*36e0*/  FSEL R180, R90, RZ, P0 ;  /* 0x000000ff5ab47208 */ /* 0x000fe20000000000 */
[----:B------:R-:W-:Y:S06]  /*36f0*/  BRA.U !UP3, `(.L_x_3346) ;  /* 0x000000010b1c7547 */ /* 0x000fec000b800000 */
[----:B-----5:R-:W-:Y:S01]  /*3700*/  PRMT R90, R177, 0x7632, R90 ;  /* 0x00007632b15a7816 */ /* 0x020fe2000000005a */
[----:B------:R-:W-:-:S03]  /*3710*/  FMUL.FTZ R181, R180, UR29 ;  /* 0x0000001db4b57c20 */ /* 0x000fc60008410000 */
[----:B------:R-:W-:-:S05]  /*3720*/  SHF.L.U32 R90, R90, 0x10, RZ ;  /* 0x000000105a5a7819 */ /* 0x000fca00000006ff */
[----:B------:R-:W-:Y:S01]  /*3730*/  FFMA.FTZ R135, R181, R90, R135 ;  /* 0x0000005ab5877223 */ /* 0x000fe20000010087 */
[----:B------:R-:W-:-:S05]  /*3740*/  FMUL.FTZ R90, R31, R181 ;  /* 0x000000b51f5a7220 */ /* 0x000fca0000410000 */
[----:B------:R-:W-:-:S04]  /*3750*/  F2FP.BF16.F32.PACK_AB R90, RZ, R90 ;  /* 0x0000005aff5a723e */ /* 0x000fc800000010ff */
[----:B------:R-:W-:-:S07]  /*3760*/  PRMT R97, R97, 0x5410, R90 ;  /* 0x0000541061617816 */ /* 0x000fce000000005a */
.L_x_3346:
[----:B------:R-:W-:-:S04]  /*3770*/  IMAD.U32 R90, RZ, RZ, UR8 ;  /* 0x00000008ff5a7e24 */ /* 0x000fc8000f8e00ff */
        /* <DEDUP_REMOVED lines=11> */
.L_x_3347:
        /* <DEDUP_REMOVED lines=13> */
.L_x_3348:
[----:B------:R-:W-:Y:S02]  /*3900*/  F2FP.BF16.F32.PACK_AB R89, R180, R89 ;  /* 0x00000059b459723e */ /* 0x000fe400000010ff */
[----:B------:R-:W-:Y:S02]  /*3910*/  F2FP.BF16.F32.PACK_AB R88, R88, R91 ;  /* 0x0000005b5858723e */ /* 0x000fe400000010ff */
[----:B------:R-:W-:Y:S02]  /*3920*/  MOV R180, UR8 ;  /* 0x0000000800b47c02 */ /* 0x000fe40008000f00 */
[----:B------:R-:W-:Y:S02]  /*3930*/  MOV R91, UR8 ;  /* 0x00000008005b7c02 */ /* 0x000fe40008000f00 */
[----:B------:R-:W-:Y:S01]  /*3940*/  F2FP.BF16.F32.PACK_AB R90, R181, R90 ;  /* 0x0000005ab55a723e */ /* 0x000fe200000010ff */
[----:B------:R-:W-:Y:S02]  /*3950*/  FFMA.FTZ R180, R14, R180, UR9 ;  /* 0x000000090eb47e23 */ /* 0x000fe400080100b4 */
[----:B------:R-:W-:-:S02]  /*3960*/  FFMA.FTZ R91, R4, R91, UR9 ;  /* 0x00000009045b7e23 */ /* 0x000fc4000801005b */
[----:B------:R-:W-:Y:S02]  /*3970*/  FADD.FTZ R180, R15, -R180 ;  /* 0x800000b40fb47221 */ /* 0x000fe40000010000 */
[----:B------:R-:W-:Y:S02]  /*3980*/  FADD.FTZ R91, R3, -R91 ;  /* 0x8000005b035b7221 */ /* 0x000fe40000010000 */
        /* <DEDUP_REMOVED lines=11> */
.L_x_3349:
[----:B------:R-:W-:Y:S01]  /*3a40*/  F2FP.BF16.F32.PACK_AB R91, R180, R91 ;  /* 0x0000005bb45b723e */ /* 0x000fe200000010ff */
[----:B------:R-:W-:Y:S06]  /*3a50*/  BRA.U !UP3, `(.L_x_3342) ;  /* 0x0000000d0b8c7547 */ /* 0x000fec000b800000 */
[----:B-----5:R-:W-:Y:S01]  /*3a60*/  PRMT R181, R179, 0x7632, R181 ;  /* 0x00007632b3b57816 */ /* 0x020fe200000000b5 */
[----:B------:R-:W-:-:S03]  /*3a70*/  FMUL.FTZ R180, R180, UR29 ;  /* 0x0000001db4b47c20 */ /* 0x000fc60008410000 */
[----:B------:R-:W-:-:S05]  /*3a80*/  SHF.L.U32 R181, R181, 0x10, RZ ;  /* 0x00000010b5b57819 */ /* 0x000fca00000006ff */
[----:B------:R-:W-:Y:S01]  /*3a90*/  FFMA.FTZ R139, R180, R181, R139 ;  /* 0x000000b5b48b7223 */ /* 0x000fe2000001008b */
[----:B------:R-:W-:-:S05]  /*3aa0*/  FMUL.FTZ R180, R35, R180 ;  /* 0x000000b423b47220 */ /* 0x000fca0000410000 */
[----:B------:R-:W-:-:S04]  /*3ab0*/  F2FP.BF16.F32.PACK_AB R180, RZ, R180 ;  /* 0x000000b4ffb4723e */ /* 0x000fc800000010ff */
[----:B------:R-:W-:Y:S01]  /*3ac0*/  PRMT R99, R99, 0x5410, R180 ;  /* 0x0000541063637816 */ /* 0x000fe200000000b4 */
[----:B------:R-:W-:Y:S06]  /*3ad0*/  BRA `(.L_x_3342) ;  /* 0x0000000c006c7947 */ /* 0x000fec0003800000 */
.L_x_3333:
[----:B------:R-:W-:-:S04]  /*3ae0*/  UISETP.NE.U32.AND UP0, UPT, UR4, URZ, UPT ;  /* 0x000000ff0400728c */ /* 0x000fc8000bf05070 */
[----:B------:R-:W-:-:S09]  /*3af0*/  UISETP.NE.AND.EX UP0, UPT, UR5, URZ, UPT, UP0 ;  /* 0x000000ff0500728c */ /* 0x000fd2000bf05300 */
[----:B------:R-:W-:Y:S05]  /*3b00*/  BRA.U UP0, `(.L_x_3350) ;  /* 0x0000000500a87547 */ /* 0x000fea000b800000 */
[----:B------:R-:W-:Y:S01]  /*3b10*/  ISETP.LT.AND P0, PT, RZ, UR31, PT ;  /* 0x0000001fff007c0c */ /* 0x000fe2000bf01270 */
[----:B------:R-:W-:-:S12]  /*3b20*/  BRA.U !UP3, `(.L_x_3351) ;  /* 0x000000010b2c7547 */ /* 0x000fd8000b800000 */
[----:B------:R-:W-:Y:S02]  /*3b30*/  MOV R180, UR8 ;  /* 0x0000000800b47c02 */ /* 0x000fe40008000f00 */
[----:B-----5:R-:W-:-:S03]  /*3b40*/  SHF.L.U32 R181, R164, 0x10, RZ ;  /* 0x00000010a4b57819 */ /* 0x020fc600000006ff */
[----:B------:R-:W-:-:S04]  /*3b50*/  @P0 FFMA.FTZ R180, R0, R180, UR9 ;  /* 0x0000000900b40e23 */ /* 0x000fc800080100b4 */
[----:B------:R-:W-:-:S04]  /*3b60*/  @P0 FADD.FTZ R180, R9, -R180 ;  /* 0x800000b409b40221 */ /* 0x000fc80000010000 */
[----:B------:R-:W-:Y:S01]  /*3b70*/  @P0 FFMA.FTZ R181, R180, UR30, R181 ;  /* 0x0000001eb4b50c23 */ /* 0x000fe200080100b5 */
[----:B------:R-:W-:-:S03]  /*3b80*/  SHF.L.U32 R180, R176, 0x10, RZ ;  /* 0x00000010b0b47819 */ /* 0x000fc600000006ff */
[----:B------:R-:W-:-:S04]  /*3b90*/  FMUL.FTZ R181, R181, UR29 ;  /* 0x0000001db5b57c20 */ /* 0x000fc80008410000 */
[-C--:B------:R-:W-:Y:S01]  /*3ba0*/  FFMA.FTZ R132, R180, R181.reuse, R132 ;  /* 0x000000b5b4847223 */ /* 0x080fe20000010084 */
[----:B------:R-:W-:-:S05]  /*3bb0*/  FMUL.FTZ R180, R28, R181 ;  /* 0x000000b51cb47220 */ /* 0x000fca0000410000 */
[----:B------:R-:W-:-:S04]  /*3bc0*/  F2FP.BF16.F32.PACK_AB R180, RZ, R180 ;  /* 0x000000b4ffb4723e */ /* 0x000fc800000010ff */
[----:B------:R-:W-:-:S07]  /*3bd0*/  PRMT R96, R180, 0x7610, R96 ;  /* 0x00007610b4607816 */ /* 0x000fce0000000060 */
.L_x_3351:
[----:B------:R-:W-:Y:S05]  /*3be0*/  BRA.U !UP3, `(.L_x_3352) ;  /* 0x000000010b347547 */ /* 0x000fea000b800000 */
[----:B------:R-:W-:Y:S02]  /*3bf0*/  MOV R181, UR8 ;  /* 0x0000000800b57c02 */ /* 0x000fe40008000f00 */
[----:B-----5:R-:W-:-:S03]  /*3c00*/  PRMT R180, R164, 0x7632, R180 ;  /* 0x00007632a4b47816 */ /* 0x020fc600000000b4 */
[----:B------:R-:W-:Y:S01]  /*3c10*/  @P0 FFMA.FTZ R181, R230, R181, UR9 ;  /* 0x00000009e6b50e23 */ /* 0x000fe200080100b5 */
[----:B------:R-:W-:-:S03]  /*3c20*/  SHF.L.U32 R180, R180, 0x10, RZ ;  /* 0x00000010b4b47819 */ /* 0x000fc600000006ff */
[----:B------:R-:W-:-:S04]  /*3c30*/  @P0 FADD.FTZ R181, R229, -R181 ;  /* 0x800000b5e5b50221 */ /* 0x000fc80000010000 */
[----:B------:R-:W-:Y:S01]  /*3c40*/  @P0 FFMA.FTZ R180, R181, UR30, R180 ;  /* 0x0000001eb5b40c23 */ /* 0x000fe200080100b4 */
[----:B------:R-:W-:-:S03]  /*3c50*/  PRMT R181, R176, 0x7632, R181 ;  /* 0x00007632b0b57816 */ /* 0x000fc600000000b5 */
[----:B------:R-:W-:Y:S01]  /*3c60*/  FMUL.FTZ R180, R180, UR29 ;  /* 0x0000001db4b47c20 */ /* 0x000fe20008410000 */
[----:B------:R-:W-:-:S05]  /*3c70*/  SHF.L.U32 R181, R181, 0x10, RZ ;  /* 0x00000010b5b57819 */ /* 0x000fca00000006ff */
[----:B------:R-:W-:Y:S01]  /*3c80*/  FFMA.FTZ R133, R180, R181, R133 ;  /* 0x000000b5b4857223 */ /* 0x000fe20000010085 */
[----:B------:R-:W-:-:S05]  /*3c90*/  FMUL.FTZ R180, R29, R180 ;  /* 0x000000b41db47220 */ /* 0x000fca0000410000 */
[----:B------:R-:W-:-:S04]  /*3ca0*/  F2FP.BF16.F32.PACK_AB R180, RZ, R180 ;  /* 0x000000b4ffb4723e */ /* 0x000fc800000010ff */
[----:B------:R-:W-:-:S07]  /*3cb0*/  PRMT R96, R96, 0x5410, R180 ;  /* 0x0000541060607816 */ /* 0x000fce00000000b4 */
.L_x_3352:
[----:B------:R-:W-:Y:S05]  /*3cc0*/  BRA.U !UP3, `(.L_x_3353) ;  /* 0x000000010b2c7547 */ /* 0x000fea000b800000 */
        /* <DEDUP_REMOVED lines=11> */
.L_x_3353:
[----:B------:R-:W-:Y:S05]  /*3d80*/  BRA.U !UP3, `(.L_x_3354) ;  /* 0x000000010b347547 */ /* 0x000fea000b800000 */
[----:B------:R-:W-:Y:S01]  /*3d90*/  IMAD.U32 R181, RZ, RZ, UR8 ;  /* 0x00000008ffb57e24 */ /* 0x000fe2000f8e00ff */
        /* <DEDUP_REMOVED lines=12> */
.L_x_3354:
        /* <DEDUP_REMOVED lines=12> */
.L_x_3355:
        /* <DEDUP_REMOVED lines=14> */
.L_x_3356:
        /* <DEDUP_REMOVED lines=12> */
.L_x_3357:
        /* <DEDUP_REMOVED lines=13> */
[----:B------:R-:W-:Y:S01]  /*4190*/  PRMT R99, R99, 0x5410, R180 ;  /* 0x0000541063637816 */ /* 0x000fe200000000b4 */
[----:B------:R-:W-:Y:S06]  /*41a0*/  BRA `(.L_x_3342) ;  /* 0x0000000400b87947 */ /* 0x000fec0003800000 */
.L_x_3350:
[----:B------:R-:W-:Y:S01]  /*41b0*/  ISETP.LT.AND P0, PT, RZ, UR31, PT ;  /* 0x0000001fff007c0c */ /* 0x000fe2000bf01270 */
[----:B------:R-:W-:Y:S01]  /*41c0*/  IMAD.U32 R91, RZ, RZ, UR8 ;  /* 0x00000008ff5b7e24 */ /* 0x000fe2000f8e00ff */
[----:B------:R-:W-:Y:S02]  /*41d0*/  PLOP3.LUT P3, PT, PT, PT, UP2, 0x80, 0x8 ;  /* 0x000000000008781c */ /* 0x000fe40003f6f028 */
[----:B------:R-:W-:Y:S02]  /*41e0*/  MOV R89, UR8 ;  /* 0x0000000800597c02 */ /* 0x000fe40008000f00 */
[----:B-----5:R-:W-:Y:S02]  /*41f0*/  PRMT R88, R164, 0x7632, R88 ;  /* 0x00007632a4587816 */ /* 0x020fe40000000058 */
[----:B------:R-:W-:Y:S02]  /*4200*/  MOV R90, UR8 ;  /* 0x00000008005a7c02 */ /* 0x000fe40008000f00 */
[----:B------:R-:W-:-:S02]  /*4210*/  SHF.L.U32 R88, R88, 0x10, RZ ;  /* 0x0000001058587819 */ /* 0x000fc400000006ff */
[----:B------:R-:W-:Y:S01]  /*4220*/  SHF.L.U32 R180, R164, 0x10, RZ ;  /* 0x00000010a4b47819 */ /* 0x000fe200000006ff */
[----:B------:R-:W-:Y:S01]  /*4230*/  @P0 FFMA.FTZ R89, R230, R89, UR9 ;  /* 0x00000009e6590e23 */ /* 0x000fe20008010059 */
[----:B------:R-:W-:Y:S01]  /*4240*/  @P0 FFMA.FTZ R91, R8, R91, UR9 ;  /* 0x00000009085b0e23 */ /* 0x000fe2000801005b */
[----:B------:R-:W-:Y:S02]  /*4250*/  @P3 FFMA.FTZ R90, R0, R90, UR9 ;  /* 0x00000009005a3e23 */ /* 0x000fe4000801005a */
[----:B------:R-:W-:Y:S01]  /*4260*/  @P0 FADD.FTZ R89, R229, -R89 ;  /* 0x80000059e5590221 */ /* 0x000fe20000010000 */
[----:B------:R-:W-:Y:S01]  /*4270*/  @P0 FADD.FTZ R91, R6, -R91 ;  /* 0x8000005b065b0221 */ /* 0x000fe20000010000 */
[----:B------:R-:W-:Y:S02]  /*4280*/  @P3 FADD.FTZ R90, R9, -R90 ;  /* 0x8000005a095a3221 */ /* 0x000fe40000010000 */
[----:B------:R-:W-:Y:S01]  /*4290*/  @P0 FFMA.FTZ R88, R89, UR30, R88 ;  /* 0x0000001e59580c23 */ /* 0x000fe20008010058 */
[----:B------:R-:W-:Y:S01]  /*42a0*/  SHF.L.U32 R89, R165, 0x10, RZ ;  /* 0x00000010a5597819 */ /* 0x000fe200000006ff */
[----:B------:R-:W-:-:S04]  /*42b0*/  @P3 FFMA.FTZ R180, R90, UR30, R180 ;  /* 0x0000001e5ab43c23 */ /* 0x000fc800080100b4 */
[----:B------:R-:W-:Y:S01]  /*42c0*/  @P0 FFMA.FTZ R89, R91, UR30, R89 ;  /* 0x0000001e5b590c23 */ /* 0x000fe20008010059 */
[----:B------:R-:W-:Y:S06]  /*42d0*/  BRA.U !UP3, `(.L_x_3358) ;  /* 0x000000010b187547 */ /* 0x000fec000b800000 */
[----:B------:R-:W-:Y:S01]  /*42e0*/  SHF.L.U32 R90, R176, 0x10, RZ ;  /* 0x00000010b05a7819 */ /* 0x000fe200000006ff */
[----:B------:R-:W-:-:S04]  /*42f0*/  FMUL.FTZ R91, R180, UR29 ;  /* 0x0000001db45b7c20 */ /* 0x000fc80008410000 */
[-C--:B------:R-:W-:Y:S01]  /*4300*/  FFMA.FTZ R132, R90, R91.reuse, R132 ;  /* 0x0000005b5a847223 */ /* 0x080fe20000010084 */
[----:B------:R-:W-:-:S05]  /*4310*/  FMUL.FTZ R90, R28, R91 ;  /* 0x0000005b1c5a7220 */ /* 0x000fca0000410000 */
[----:B------:R-:W-:-:S04]  /*4320*/  F2FP.BF16.F32.PACK_AB R90, RZ, R90 ;  /* 0x0000005aff5a723e */ /* 0x000fc800000010ff */
[----:B------:R-:W-:-:S07]  /*4330*/  PRMT R96, R90, 0x7610, R96 ;  /* 0x000076105a607816 */ /* 0x000fce0000000060 */
.L_x_3358:
[----:B------:R-:W-:Y:S05]  /*4340*/  BRA.U !UP3, `(.L_x_3359) ;  /* 0x000000010b1c7547 */ /* 0x000fea000b800000 */
[----:B------:R-:W-:Y:S01]  /*4350*/  PRMT R90, R176, 0x7632, R90 ;  /* 0x00007632b05a7816 */ /* 0x000fe2000000005a */
[----:B------:R-:W-:-:S03]  /*4360*/  FMUL.FTZ R91, R88, UR29 ;  /* 0x0000001d585b7c20 */ /* 0x000fc60008410000 */
[----:B------:R-:W-:-:S05]  /*4370*/  SHF.L.U32 R90, R90, 0x10, RZ ;  /* 0x000000105a5a7819 */ /* 0x000fca00000006ff */
[----:B------:R-:W-:Y:S01]  /*4380*/  FFMA.FTZ R133, R91, R90, R133 ;  /* 0x0000005a5b857223 */ /* 0x000fe20000010085 */
[----:B------:R-:W-:-:S05]  /*4390*/  FMUL.FTZ R90, R29, R91 ;  /* 0x0000005b1d5a7220 */ /* 0x000fca0000410000 */
[----:B------:R-:W-:-:S04]  /*43a0*/  F2FP.BF16.F32.PACK_AB R90, RZ, R90 ;  /* 0x0000005aff5a723e */ /* 0x000fc800000010ff */
[----:B------:R-:W-:-:S07]  /*43b0*/  PRMT R96, R96, 0x5410, R90 ;  /* 0x0000541060607816 */ /* 0x000fce000000005a */
.L_x_3359:
[----:B------:R-:W-:Y:S05]  /*43c0*/  BRA.U !UP3, `(.L_x_3360) ;  /* 0x000000010b187547 */ /* 0x000fea000b800000 */
[----:B------:R-:W-:Y:S01]  /*43d0*/  SHF.L.U32 R90, R177, 0x10, RZ ;  /* 0x00000010b15a7819 */ /* 0x000fe200000006ff */
[----:B------:R-:W-:-:S04]  /*43e0*/  FMUL.FTZ R91, R89, UR29 ;  /* 0x0000001d595b7c20 */ /* 0x000fc80008410000 */
[-C--:B------:R-:W-:Y:S01]  /*43f0*/  FFMA.FTZ R134, R90, R91.reuse, R134 ;  /* 0x0000005b5a867223 */ /* 0x080fe20000010086 */
[----:B------:R-:W-:-:S05]  /*4400*/  FMUL.FTZ R90, R30, R91 ;  /* 0x0000005b1e5a7220 */ /* 0x000fca0000410000 */
[----:B------:R-:W-:-:S04]  /*4410*/  F2FP.BF16.F32.PACK_AB R90, RZ, R90 ;  /* 0x0000005aff5a723e */ /* 0x000fc800000010ff */
[----:B------:R-:W-:-:S07]  /*4420*/  PRMT R97, R90, 0x7610, R97 ;  /* 0x000076105a617816 */ /* 0x000fce0000000061 */
.L_x_3360:
[----:B------:R-:W-:Y:S02]  /*4430*/  MOV R90, UR8 ;  /* 0x00000008005a7c02 */ /* 0x000fe40008000f00 */
[----:B------:R-:W-:-:S03]  /*4440*/  PRMT R91, R165, 0x7632, R91 ;  /* 0x00007632a55b7816 */ /* 0x000fc6000000005b */
[----:B------:R-:W-:Y:S01]  /*4450*/  @P0 FFMA.FTZ R90, R10, R90, UR9 ;  /* 0x000000090a5a0e23 */ /* 0x000fe2000801005a */
[----:B------:R-:W-:-:S03]  /*4460*/  SHF.L.U32 R181, R91, 0x10, RZ ;  /* 0x000000105bb57819 */ /* 0x000fc600000006ff */
[----:B------:R-:W-:-:S04]  /*4470*/  @P0 FADD.FTZ R90, R11, -R90 ;  /* 0x8000005a0b5a0221 */ /* 0x000fc80000010000 */
[----:B------:R-:W-:Y:S01]  /*4480*/  @P0 FFMA.FTZ R181, R90, UR30, R181 ;  /* 0x0000001e5ab50c23 */ /* 0x000fe200080100b5 */
[----:B------:R-:W-:Y:S06]  /*4490*/  BRA.U !UP3, `(.L_x_3361) ;  /* 0x000000010b1c7547 */ /* 0x000fec000b800000 */
[----:B------:R-:W-:Y:S01]  /*44a0*/  PRMT R90, R177, 0x7632, R90 ;  /* 0x00007632b15a7816 */ /* 0x000fe2000000005a */
[----:B------:R-:W-:-:S03]  /*44b0*/  FMUL.FTZ R91, R181, UR29 ;  /* 0x0000001db55b7c20 */ /* 0x000fc60008410000 */
[----:B------:R-:W-:-:S05]  /*44c0*/  SHF.L.U32 R90, R90, 0x10, RZ ;  /* 0x000000105a5a7819 */ /* 0x000fca00000006ff */
[----:B------:R-:W-:Y:S01]  /*44d0*/  FFMA.FTZ R135, R91, R90, R135 ;  /* 0x0000005a5b877223 */ /* 0x000fe20000010087 */
[----:B------:R-:W-:-:S05]  /*44e0*/  FMUL.FTZ R90, R31, R91 ;  /* 0x0000005b1f5a7220 */ /* 0x000fca0000410000 */
[----:B------:R-:W-:-:S04]  /*44f0*/  F2FP.BF16.F32.PACK_AB R90, RZ, R90 ;  /* 0x0000005aff5a723e */ /* 0x000fc800000010ff */
[----:B------:R-:W-:-:S07]  /*4500*/  PRMT R97, R97, 0x5410, R90 ;  /* 0x0000541061617816 */ /* 0x000fce000000005a */
.L_x_3361:
[----:B------:R-:W-:-:S05]  /*4510*/  MOV R90, UR8 ;  /* 0x00000008005a7c02 */ /* 0x000fca0008000f00 */
[----:B------:R-:W-:-:S04]  /*4520*/  @P0 FFMA.FTZ R90, R7, R90, UR9 ;  /* 0x00000009075a0e23 */ /* 0x000fc8000801005a */
[----:B------:R-:W-:Y:S01]  /*4530*/  @P0 FADD.FTZ R91, R5, -R90 ;  /* 0x8000005a055b0221 */ /* 0x000fe20000010000 */
[----:B------:R-:W-:-:S05]  /*4540*/  SHF.L.U32 R90, R166, 0x10, RZ ;  /* 0x00000010a65a7819 */ /* 0x000fca00000006ff */
        /* <DEDUP_REMOVED lines=8> */
.L_x_3362:
        /* <DEDUP_REMOVED lines=14> */
.L_x_3363:
[----:B------:R-:W-:Y:S02]  /*46b0*/  MOV R91, UR8 ;  /* 0x00000008005b7c02 */ /* 0x000fe40008000f00 */
[----:B------:R-:W-:Y:S02]  /*46c0*/  F2FP.BF16.F32.PACK_AB R89, R181, R89 ;  /* 0x00000059b559723e */ /* 0x000fe400000010ff */
[----:B------:R-:W-:Y:S01]  /*46d0*/  MOV R181, UR8 ;  /* 0x0000000800b57c02 */ /* 0x000fe20008000f00 */
[----:B------:R-:W-:Y:S01]  /*46e0*/  @P0 FFMA.FTZ R91, R4, R91, UR9 ;  /* 0x00000009045b0e23 */ /* 0x000fe2000801005b */
[----:B------:R-:W-:Y:S02]  /*46f0*/  F2FP.BF16.F32.PACK_AB R88, R88, R180 ;  /* 0x000000b45858723e */ /* 0x000fe400000010ff */
[----:B------:R-:W-:Y:S01]  /*4700*/  PRMT R180, R167, 0x7632, R180 ;  /* 0x00007632a7b47816 */ /* 0x000fe200000000b4 */
[----:B------:R-:W-:Y:S01]  /*4710*/  @P0 FFMA.FTZ R181, R14, R181, UR9 ;  /* 0x000000090eb50e23 */ /* 0x000fe200080100b5 */
[----:B------:R-:W-:Y:S01]  /*4720*/  @P0 FADD.FTZ R185, R3, -R91 ;  /* 0x8000005b03b90221 */ /* 0x000fe20000010000 */
[----:B------:R-:W-:Y:S01]  /*4730*/  IMAD.U32 R91, R167, 0x10000, RZ ;  /* 0x00010000a75b7824 */ /* 0x000fe200078e00ff */
[----:B------:R-:W-:Y:S01]  /*4740*/  SHF.L.U32 R180, R180, 0x10, RZ ;  /* 0x00000010b4b47819 */ /* 0x000fe200000006ff */
[----:B------:R-:W-:Y:S01]  /*4750*/  @P0 FADD.FTZ R181, R15, -R181 ;  /* 0x800000b50fb50221 */ /* 0x000fe20000010000 */
[----:B------:R-:W-:Y:S01]  /*4760*/  F2FP.BF16.F32.PACK_AB R90, R184, R90 ;  /* 0x0000005ab85a723e */ /* 0x000fe200000010ff */
[----:B------:R-:W-:-:S02]  /*4770*/  @P0 FFMA.FTZ R91, R185, UR30, R91 ;  /* 0x0000001eb95b0c23 */ /* 0x000fc4000801005b */
        /* <DEDUP_REMOVED lines=8> */
.L_x_3364:
[----:B------:R-:W-:Y:S01]  /*4800*/  F2FP.BF16.F32.PACK_AB R91, R180, R91 ;  /* 0x0000005bb45b723e */ /* 0x000fe200000010ff */
        /* <DEDUP_REMOVED lines=8> */
.L_x_3342:
[----:B------:R-:W-:Y:S01]  /*4890*/  ISETP.NE.U32.AND P0, PT, RZ, UR4, PT ;  /* 0x00000004ff007c0c */ /* 0x000fe2000bf05070 */
[----:B------:R-:W0:Y:S03]  /*48a0*/  @UP3 LDCU.64 UR6, c[0x0][0x468] ;  /* 0x00008d00ff0637ac */ /* 0x000e260008000a00 */
[----:B------:R-:W-:-:S13]  /*48b0*/  ISETP.NE.AND.EX P0, PT, RZ, UR5, PT, P0 ;  /* 0x00000005ff007c0c */ /* 0x000fda000bf05300 */
[----:B------:R-:W1:Y:S02]  /*48c0*/  @P0 LDC.64 R180, c[0x0][0x478] ;  /* 0x00011e00ffb40b82 */ /* 0x000e640000000a00 */
[C---:B-1----:R-:W-:Y:S01]  /*48d0*/  @P0 IMAD.WIDE.U32 R180, R183.reuse, 0x10, R180 ;  /* 0x00000010b7b40825 */ /* 0x042fe200078e00b4 */
[----:B------:R-:W-:-:S04]  /*48e0*/  IADD3 R183, PT, PT, R183, 0x80, RZ ;  /* 0x00000080b7b77810 */ /* 0x000fc80007ffe0ff */
[----:B------:R1:W-:Y:S02]  /*48f0*/  @P0 STG.E.128 desc[UR16][R180.64], R88 ;  /* 0x00000058b4000986 */ /* 0x0003e4000c101d10 */
[----:B-1----:R-:W-:-:S05]  /*4900*/  HFMA2 R180, -RZ, RZ, 0, 9.5367431640625e-07 ;  /* 0x00000010ffb47431 */ /* 0x002fca00000001ff */
[C---:B0-----:R-:W-:Y:S01]  /*4910*/  @P2 IMAD.WIDE.U32 R180, R182.reuse, R180, UR6 ;  /* 0x00000006b6b42e25 */ /* 0x041fe2000f8e00b4 */
[----:B------:R-:W-:-:S04]  /*4920*/  IADD3 R182, PT, PT, R182, 0x80, RZ ;  /* 0x00000080b6b67810 */ /* 0x000fc80007ffe0ff */
[----:B------:R0:W-:Y:S03]  /*4930*/  @P2 STG.E.128 desc[UR16][R180.64], R96 ;  /* 0x00000060b4002986 */ /* 0x0001e6000c101d10 */
.L_x_3331:
[----:B------:R-:W-:Y:S05]  /*4940*/  BSYNC.RECONVERGENT B0 ;  /* 0x0000000000007941 */ /* 0x000fea0003800200 */
.L_x_3330:
        /* <DEDUP_REMOVED lines=9> */
.L_x_3367:
[----:B------:R-:W-:Y:S05]  /*49e0*/  BRA.U !UP0, `(.L_x_3368) ;  /* 0x0000000d08707547 */ /* 0x000fea000b800000 */
[----:B------:R-:W-:-:S04]  /*49f0*/  UISETP.NE.U32.AND UP0, UPT, UR4, URZ, UPT ;  /* 0x000000ff0400728c */ /* 0x000fc8000bf05070 */
[----:B------:R-:W-:-:S06]  /*4a00*/  UISETP.NE.AND.EX UP0, UPT, UR5, URZ, UPT, UP0 ;  /* 0x000000ff0500728c */ /* 0x000fcc000bf05300 */
[----:B------:R-:W-:-:S13]  /*4a10*/  PLOP3.LUT P0, PT, PT, PT, UP0, 0x80, 0x8 ;  /* 0x000000000008781c */ /* 0x000fda0003f0f008 */
[----:B------:R-:W-:Y:S05]  /*4a20*/  @!P0 BRA `(.L_x_3369) ;  /* 0x0000000400b88947 */ /* 0x000fea0003800000 */
[----:B------:R-:W-:Y:S02]  /*4a30*/  ISETP.LT.AND P4, PT, RZ, UR31, PT ;  /* 0x0000001fff007c0c */ /* 0x000fe4000bf81270 */
[----:B------:R-:W-:Y:S02]  /*4a40*/  MOV R89, UR8 ;  /* 0x0000000800597c02 */ /* 0x000fe40008000f00 */
[----:B-----5:R-:W-:Y:S02]  /*4a50*/  PRMT R88, R168, 0x7632, R88 ;  /* 0x00007632a8587816 */ /* 0x020fe40000000058 */
[----:B------:R-:W-:Y:S02]  /*4a60*/  MOV R91, UR8 ;  /* 0x00000008005b7c02 */ /* 0x000fe40008000f00 */
[----:B------:R-:W-:Y:S02]  /*4a70*/  MOV R90, UR8 ;  /* 0x00000008005a7c02 */ /* 0x000fe40008000f00 */
[----:B------:R-:W-:-:S02]  /*4a80*/  SHF.L.U32 R88, R88, 0x10, RZ ;  /* 0x0000001058587819 */ /* 0x000fc400000006ff */
[----:B0-----:R-:W-:Y:S01]  /*4a90*/  SHF.L.U32 R180, R168, 0x10, RZ ;  /* 0x00000010a8b47819 */ /* 0x001fe200000006ff */
        /* <DEDUP_REMOVED lines=17> */
.L_x_3370:
        /* <DEDUP_REMOVED lines=8> */
.L_x_3371:
[----:B------:R-:W-:Y:S05]  /*4c30*/  BRA.U !UP3, `(.L_x_3372) ;  /* 0x000000010b187547 */ /* 0x000fea000b800000 */
[----:B------:R-:W-:Y:S01]  /*4c40*/  SHF.L.U32 R90, R177, 0x10, RZ ;  /* 0x00000010b15a7819 */ /* 0x000fe200000006ff */
[----:B------:R-:W-:-:S04]  /*4c50*/  FMUL.FTZ R91, R89, UR29 ;  /* 0x0000001d595b7c20 */ /* 0x000fc80008410000 */
[-C--:B------:R-:W-:Y:S01]  /*4c60*/  FFMA.FTZ R142, R90, R91.reuse, R142 ;  /* 0x0000005b5a8e7223 */ /* 0x080fe2000001008e */
[----:B------:R-:W-:-:S05]  /*4c70*/  FMUL.FTZ R90, R38, R91 ;  /* 0x0000005b265a7220 */ /* 0x000fca0000410000 */
[----:B------:R-:W-:-:S04]  /*4c80*/  F2FP.BF16.F32.PACK_AB R90, RZ, R90 ;  /* 0x0000005aff5a723e */ /* 0x000fc800000010ff */
[----:B------:R-:W-:-:S07]  /*4c90*/  PRMT R97, R90, 0x7610, R97 ;  /* 0x000076105a617816 */ /* 0x000fce0000000061 */
.L_x_3372:
[----:B------:R-:W-:Y:S01]  /*4ca0*/  IMAD.U32 R90, RZ, RZ, UR8 ;  /* 0x00000008ff5a7e24 */ /* 0x000fe2000f8e00ff */
        /* <DEDUP_REMOVED lines=13> */
.L_x_3373:
        /* <DEDUP_REMOVED lines=12> */
.L_x_3374:
        /* <DEDUP_REMOVED lines=14> */
.L_x_3375:
        /* <DEDUP_REMOVED lines=8> */
[----:B------:R-:W-:-:S02]  /*4fa0*/  SHF.L.U32 R91, R171, 0x10, RZ ;  /* 0x00000010ab5b7819 */ /* 0x000fc400000006ff */
[----:B------:R-:W-:Y:S01]  /*4fb0*/  SHF.L.U32 R180, R180, 0x10, RZ ;  /* 0x00000010b4b47819 */ /* 0x000fe200000006ff */
[----:B------:R-:W-:Y:S01]  /*4fc0*/  @P4 FADD.FTZ R181, R195, -R181 ;  /* 0x800000b5c3b54221 */ /* 0x000fe20000010000 */
[----:B------:R-:W-:Y:S01]  /*4fd0*/  F2FP.BF16.F32.PACK_AB R90, R184, R90 ;  /* 0x0000005ab85a723e */ /* 0x000fe200000010ff */
[----:B------:R-:W-:Y:S02]  /*4fe0*/  @P4 FFMA.FTZ R91, R185, UR30, R91 ;  /* 0x0000001eb95b4c23 */ /* 0x000fe4000801005b */
        /* <DEDUP_REMOVED lines=8> */
.L_x_3376:
        /* <DEDUP_REMOVED lines=8> */
[----:B------:R-:W-:Y:S01]  /*50f0*/  PRMT R99, R99, 0x5410, R180 ;  /* 0x0000541063637816 */ /* 0x000fe200000000b4 */
[----:B------:R-:W-:Y:S06]  /*5100*/  BRA `(.L_x_3377) ;  /* 0x0000001400107947 */ /* 0x000fec0003800000 */
.L_x_3369:
[----:B------:R-:W-:Y:S01]  /*5110*/  ISETP.LT.AND P4, PT, RZ, UR31, PT ;  /* 0x0000001fff007c0c */ /* 0x000fe2000bf81270 */
[----:B------:R-:W-:-:S12]  /*5120*/  BRA.U !UP3, `(.L_x_3378) ;  /* 0x000000010b2c7547 */ /* 0x000fd8000b800000 */
[----:B0-----:R-:W-:Y:S02]  /*5130*/  MOV R180, UR8 ;  /* 0x0000000800b47c02 */ /* 0x001fe40008000f00 */
[----:B-----5:R-:W-:-:S03]  /*5140*/  SHF.L.U32 R181, R168, 0x10, RZ ;  /* 0x00000010a8b57819 */ /* 0x020fc600000006ff */
[----:B------:R-:W-:-:S04]  /*5150*/  @P4 FFMA.FTZ R180, R16, R180, UR9 ;  /* 0x0000000910b44e23 */ /* 0x000fc800080100b4 */
[----:B------:R-:W-:-:S04]  /*5160*/  @P4 FADD.FTZ R180, R17, -R180 ;  /* 0x800000b411b44221 */ /* 0x000fc80000010000 */
[----:B------:R-:W-:Y:S01]  /*5170*/  @P4 FFMA.FTZ R181, R180, UR30, R181 ;  /* 0x0000001eb4b54c23 */ /* 0x000fe200080100b5 */
[----:B------:R-:W-:-:S03]  /*5180*/  IMAD.U32 R180, R176, 0x10000, RZ ;  /* 0x00010000b0b47824 */ /* 0x000fc600078e00ff */
[----:B------:R-:W-:-:S04]  /*5190*/  FMUL.FTZ R181, R181, UR29 ;  /* 0x0000001db5b57c20 */ /* 0x000fc80008410000 */
[-C--:B------:R-:W-:Y:S01]  /*51a0*/  FFMA.FTZ R140, R180, R181.reuse, R140 ;  /* 0x000000b5b48c7223 */ /* 0x080fe2000001008c */
[----:B------:R-:W-:-:S05]  /*51b0*/  FMUL.FTZ R180, R36, R181 ;  /* 0x000000b524b47220 */ /* 0x000fca0000410000 */
[----:B------:R-:W-:-:S04]  /*51c0*/  F2FP.BF16.F32.PACK_AB R180, RZ, R180 ;  /* 0x000000b4ffb4723e */ /* 0x000fc800000010ff */
[----:B------:R-:W-:-:S07]  /*51d0*/  PRMT R96, R180, 0x7610, R96 ;  /* 0x00007610b4607816 */ /* 0x000fce0000000060 */
.L_x_3378:
[----:B------:R-:W-:Y:S05]  /*51e0*/  BRA.U !UP3, `(.L_x_3379) ;  /* 0x000000010b347547 */ /* 0x000fea000b800000 */
[----:B0-----:R-:W-:Y:S02]  /*51f0*/  MOV R181, UR8 ;  /* 0x0000000800b57c02 */ /* 0x001fe40008000f00 */
        /* <DEDUP_REMOVED lines=12> */
.L_x_3379:
[----:B------:R-:W-:Y:S05]  /*52c0*/  BRA.U !UP3, `(.L_x_3380) ;  /* 0x000000010b2c7547 */ /* 0x000fea000b800000 */
[----:B0-----:R-:W-:Y:S02]  /*52d0*/  MOV R180, UR8 ;  /* 0x0000000800b47c02 */ /* 0x001fe40008000f00 */
        /* <DEDUP_REMOVED lines=10> */
.L_x_3380:
        /* <DEDUP_REMOVED lines=14> */
.L_x_3381:
        /* <DEDUP_REMOVED lines=12> */
.L_x_3382:
        /* <DEDUP_REMOVED lines=14> */
.L_x_3383:
[----:B------:R-:W-:Y:S05]  /*5600*/  BRA.U !UP3, `(.L_x_3384) ;  /* 0x000000010b2c7547 */ /* 0x000fea000b800000 */
[----:B0-----:R-:W-:Y:S01]  /*5610*/  MOV R180, UR8 ;  /* 0x0000000800b47c02 */ /* 0x001fe20008000f00 */
[----:B-----5:R-:W-:-:S04]  /*5620*/  IMAD.U32 R181, R171, 0x10000, RZ ;  /* 0x00010000abb57824 */ /* 0x020fc800078e00ff */
        /* <DEDUP_REMOVED lines=9> */
.L_x_3384:
        /* <DEDUP_REMOVED lines=15> */
.L_x_3368:
[----:B0-----:R-:W0:Y:S02]  /*57b0*/  LDC.64 R180, c[0x0][0x478] ;  /* 0x00011e00ffb47b82 */ /* 0x001e240000000a00 */
[----:B0-----:R-:W-:-:S04]  /*57c0*/  ISETP.NE.U32.AND P0, PT, R180, RZ, PT ;  /* 0x000000ffb400720c */ /* 0x001fc80003f05070 */
[----:B------:R-:W-:-:S13]  /*57d0*/  ISETP.NE.AND.EX P0, PT, R181, RZ, PT, P0 ;  /* 0x000000ffb500720c */ /* 0x000fda0003f05300 */
[----:B------:R-:W-:Y:S05]  /*57e0*/  @!P0 BRA `(.L_x_3385) ;  /* 0x0000000400a88947 */ /* 0x000fea0003800000 */
        /* <DEDUP_REMOVED lines=18> */
.L_x_3386:
        /* <DEDUP_REMOVED lines=8> */
.L_x_3387:
        /* <DEDUP_REMOVED lines=12> */
.L_x_3388:
        /* <DEDUP_REMOVED lines=13> */
.L_x_3389:
        /* <DEDUP_REMOVED lines=12> */
.L_x_3390:
        /* <DEDUP_REMOVED lines=13> */
.L_x_3391:
[----:B------:R-:W-:Y:S02]  /*5cb0*/  F2FP.BF16.F32.PACK_AB R88, R88, R91 ;  /* 0x0000005b5858723e */ /* 0x000fe400000010ff */
[----:B------:R-:W-:Y:S01]  /*5cc0*/  F2FP.BF16.F32.PACK_AB R89, R180, R89 ;  /* 0x00000059b459723e */ /* 0x000fe200000010ff */
[----:B------:R-:W-:Y:S01]  /*5cd0*/  IMAD.U32 R180, RZ, RZ, UR8 ;  /* 0x00000008ffb47e24 */ /* 0x000fe2000f8e00ff */
[----:B------:R-:W-:Y:S02]  /*5ce0*/  MOV R91, UR8 ;  /* 0x00000008005b7c02 */ /* 0x000fe40008000f00 */
[----:B------:R-:W-:Y:S01]  /*5cf0*/  F2FP.BF16.F32.PACK_AB R90, R181, R90 ;  /* 0x0000005ab55a723e */ /* 0x000fe200000010ff */
[----:B------:R-:W-:Y:S02]  /*5d00*/  FFMA.FTZ R180, R194, R180, UR9 ;  /* 0x00000009c2b47e23 */ /* 0x000fe400080100b4 */
[----:B------:R-:W-:Y:S02]  /*5d10*/  FFMA.FTZ R91, R22, R91, UR9 ;  /* 0x00000009165b7e23 */ /* 0x000fe4000801005b */
[----:B------:R-:W-:-:S02]  /*5d20*/  FADD.FTZ R180, R195, -R180 ;  /* 0x800000b4c3b47221 */ /* 0x000fc40000010000 */
        /* <DEDUP_REMOVED lines=12> */
.L_x_3392:
        /* <DEDUP_REMOVED lines=10> */
.L_x_3385:
        /* <DEDUP_REMOVED lines=9> */
[-C--:B------:R-:W-:Y:S01]  /*5f20*/  FFMA.FTZ R140, R181, R180.reuse, R140 ;  /* 0x000000b4b58c7223 */ /* 0x080fe2000001008c */
[----:B------:R-:W-:-:S05]  /*5f30*/  FMUL.FTZ R180, R36, R180 ;  /* 0x000000b424b47220 */ /* 0x000fca0000410000 */
[----:B------:R-:W-:-:S04]  /*5f40*/  F2FP.BF16.F32.PACK_AB R180, RZ, R180 ;  /* 0x000000b4ffb4723e */ /* 0x000fc800000010ff */
[----:B------:R-:W-:-:S07]  /*5f50*/  PRMT R96, R180, 0x7610, R96 ;  /* 0x00007610b4607816 */ /* 0x000fce0000000060 */
.L_x_3393:
        /* <DEDUP_REMOVED lines=14> */
.L_x_3394:
        /* <DEDUP_REMOVED lines=13> */
.L_x_3395:
        /* <DEDUP_REMOVED lines=14> */
.L_x_3396:
        /* <DEDUP_REMOVED lines=13> */
.L_x_3397:
        /* <DEDUP_REMOVED lines=14> */
.L_x_3398:
[----:B------:R-:W-:Y:S05]  /*63a0*/  BRA.U !UP3, `(.L_x_3399) ;  /* 0x000000010b307547 */ /* 0x000fea000b800000 */
[----:B------:R-:W-:Y:S01]  /*63b0*/  MOV R180, UR8 ;  /* 0x0000000800b47c02 */ /* 0x000fe20008000f00 */
[----:B-----5:R-:W-:Y:S01]  /*63c0*/  IMAD.U32 R181, R179, 0x10000, RZ ;  /* 0x00010000b3b57824 */ /* 0x020fe200078e00ff */
[----:B------:R-:W-:-:S03]  /*63d0*/  ISETP.LT.AND P4, PT, RZ, UR31, PT ;  /* 0x0000001fff007c0c */ /* 0x000fc6000bf81270 */
        /* <DEDUP_REMOVED lines=9> */
.L_x_3399:
        /* <DEDUP_REMOVED lines=14> */
.L_x_3377:
[----:B0-----:R-:W0:Y:S01]  /*6550*/  @P0 LDC.64 R180, c[0x0][0x478] ;  /* 0x00011e00ffb40b82 */ /* 0x001e220000000a00 */
[----:B------:R-:W1:Y:S01]  /*6560*/  @UP3 LDCU.64 UR6, c[0x0][0x468] ;  /* 0x00008d00ff0637ac */ /* 0x000e620008000a00 */
[C---:B0-----:R-:W-:Y:S01]  /*6570*/  @P0 IMAD.WIDE.U32 R180, R183.reuse, 0x10, R180 ;  /* 0x00000010b7b40825 */ /* 0x041fe200078e00b4 */
[----:B------:R-:W-:-:S04]  /*6580*/  IADD3 R183, PT, PT, R183, 0x80, RZ ;  /* 0x00000080b7b77810 */ /* 0x000fc80007ffe0ff */
[----:B------:R0:W-:Y:S02]  /*6590*/  @P0 STG.E.128 desc[UR16][R180.64], R88 ;  /* 0x00000058b4000986 */ /* 0x0001e4000c101d10 */
[----:B0-----:R-:W-:-:S05]  /*65a0*/  MOV R180, 0x10 ;  /* 0x0000001000b47802 */ /* 0x001fca0000000f00 */
[C---:B-1----:R-:W-:Y:S01]  /*65b0*/  @P2 IMAD.WIDE.U32 R180, R182.reuse, R180, UR6 ;  /* 0x00000006b6b42e25 */ /* 0x042fe2000f8e00b4 */
[----:B------:R-:W-:-:S04]  /*65c0*/  IADD3 R182, PT, PT, R182, 0x80, RZ ;  /* 0x00000080b6b67810 */ /* 0x000fc80007ffe0ff */
[----:B------:R1:W-:Y:S03]  /*65d0*/  @P2 STG.E.128 desc[UR16][R180.64], R96 ;  /* 0x00000060b4002986 */ /* 0x0003e6000c101d10 */
.L_x_3366:
[----:B------:R-:W-:Y:S05]  /*65e0*/  BSYNC.RECONVERGENT B0 ;  /* 0x0000000000007941 */ /* 0x000fea0003800200 */
.L_x_3365:
        /* <DEDUP_REMOVED lines=9> */
.L_x_3402:
        /* <DEDUP_REMOVED lines=11> */
[----:B01----:R-:W-:Y:S01]  /*6730*/  SHF.L.U32 R180, R172, 0x10, RZ ;  /* 0x00000010acb47819 */ /* 0x003fe200000006ff */
        /* <DEDUP_REMOVED lines=17> */
.L_x_3405:
        /* <DEDUP_REMOVED lines=8> */
.L_x_3406:
[----:B------:R-:W-:Y:S05]  /*68d0*/  BRA.U !UP3, `(.L_x_3407) ;  /* 0x000000010b187547 */ /* 0x000fea000b800000 */
[----:B------:R-:W-:Y:S01]  /*68e0*/  SHF.L.U32 R90, R177, 0x10, RZ ;  /* 0x00000010b15a7819 */ /* 0x000fe200000006ff */
[----:B------:R-:W-:-:S04]  /*68f0*/  FMUL.FTZ R91, R89, UR29 ;  /* 0x0000001d595b7c20 */ /* 0x000fc80008410000 */
[-C--:B------:R-:W-:Y:S01]  /*6900*/  FFMA.FTZ R150, R90, R91.reuse, R150 ;  /* 0x0000005b5a967223 */ /* 0x080fe20000010096 */
[----:B------:R-:W-:-:S05]  /*6910*/  FMUL.FTZ R90, R46, R91 ;  /* 0x0000005b2e5a7220 */ /* 0x000fca0000410000 */
[----:B------:R-:W-:-:S04]  /*6920*/  F2FP.BF16.F32.PACK_AB R90, RZ, R90 ;  /* 0x0000005aff5a723e */ /* 0x000fc800000010ff */
[----:B------:R-:W-:-:S07]  /*6930*/  PRMT R97, R90, 0x7610, R97 ;  /* 0x000076105a617816 */ /* 0x000fce0000000061 */
.L_x_3407:
        /* <DEDUP_REMOVED lines=8> */
[----:B------:R-:W-:-:S04]  /*69c0*/  FMUL.FTZ R91, R181, UR29 ;  /* 0x0000001db55b7c20 */ /* 0x000fc80008410000 */
[----:B------:R-:W-:-:S04]  /*69d0*/  IMAD.U32 R90, R90, 0x10000, RZ ;  /* 0x000100005a5a7824 */ /* 0x000fc800078e00ff */
[----:B------:R-:W-:Y:S01]  /*69e0*/  FFMA.FTZ R151, R91, R90, R151 ;  /* 0x0000005a5b977223 */ /* 0x000fe20000010097 */
[----:B------:R-:W-:-:S05]  /*69f0*/  FMUL.FTZ R90, R47, R91 ;  /* 0x0000005b2f5a7220 */ /* 0x000fca0000410000 */
[----:B------:R-:W-:-:S04]  /*6a00*/  F2FP.BF16.F32.PACK_AB R90, RZ, R90 ;  /* 0x0000005aff5a723e */ /* 0x000fc800000010ff */
[----:B------:R-:W-:-:S07]  /*6a10*/  PRMT R97, R97, 0x5410, R90 ;  /* 0x0000541061617816 */ /* 0x000fce000000005a */
.L_x_3408:
        /* <DEDUP_REMOVED lines=12> */
.L_x_3409:
        /* <DEDUP_REMOVED lines=14> */
.L_x_3410:
        /* <DEDUP_REMOVED lines=21> */
.L_x_3411:
        /* <DEDUP_REMOVED lines=10> */
.L_x_3404:
[----:B------:R-:W-:Y:S01]  /*6db0*/  ISETP.LT.AND P5, PT, RZ, UR31, PT ;  /* 0x0000001fff007c0c */ /* 0x000fe2000bfa1270 */
[----:B------:R-:W-:-:S12]  /*6dc0*/  BRA.U !UP3, `(.L_x_3413) ;  /* 0x000000010b2c7547 */ /* 0x000fd8000b800000 */
[----:B01----:R-:W-:Y:S02]  /*6dd0*/  MOV R180, UR8 ;  /* 0x0000000800b47c02 */ /* 0x003fe40008000f00 */
        /* <DEDUP_REMOVED lines=10> */
.L_x_3413:
[----:B------:R-:W-:Y:S05]  /*6e80*/  BRA.U !UP3, `(.L_x_3414) ;  /* 0x000000010b347547 */ /* 0x000fea000b800000 */
[----:B01----:R-:W-:Y:S02]  /*6e90*/  MOV R181, UR8 ;  /* 0x0000000800b57c02 */ /* 0x003fe40008000f00 */
[----:B-----5:R-:W-:-:S03]  /*6ea0*/  PRMT R180, R172, 0x7632, R180 ;  /* 0x00007632acb47816 */ /* 0x020fc600000000b4 */
[----:B------:R-:W-:Y:S02]  /*6eb0*/  @P5 FFMA.FTZ R181, R205, R181, UR9 ;  /* 0x00000009cdb55e23 */ /* 0x000fe400080100b5 */
[----:B------:R-:W-:Y:S02]  /*6ec0*/  IMAD.U32 R180, R180, 0x10000, RZ ;  /* 0x00010000b4b47824 */ /* 0x000fe400078e00ff */
        /* <DEDUP_REMOVED lines=9> */
.L_x_3414:
[----:B------:R-:W-:Y:S05]  /*6f60*/  BRA.U !UP3, `(.L_x_3415) ;  /* 0x000000010b2c7547 */ /* 0x000fea000b800000 */
        /* <DEDUP_REMOVED lines=11> */
.L_x_3415:
[----:B------:R-:W-:Y:S05]  /*7020*/  BRA.U !UP3, `(.L_x_3416) ;  /* 0x000000010b347547 */ /* 0x000fea000b800000 */
[----:B01----:R-:W-:Y:S02]  /*7030*/  MOV R181, UR8 ;  /* 0x0000000800b57c02 */ /* 0x003fe40008000f00 */
        /* <DEDUP_REMOVED lines=12> */
.L_x_3416:
        /* <DEDUP_REMOVED lines=12> */
.L_x_3417:
        /* <DEDUP_REMOVED lines=14> */
.L_x_3418:
        /* <DEDUP_REMOVED lines=12> */
.L_x_3419:
[----:B------:R-:W-:Y:S05]  /*7360*/  BRA.U !UP3, `(.L_x_3412) ;  /* 0x0000000d0ba07547 */ /* 0x000fea000b800000 */
[----:B01----:R-:W-:Y:S01]  /*7370*/  IMAD.U32 R181, RZ, RZ, UR8 ;  /* 0x00000008ffb57e24 */ /* 0x003fe2000f8e00ff */
        /* <DEDUP_REMOVED lines=13> */
.L_x_3403:
[----:B01----:R-:W0:Y:S02]  /*7450*/  LDC.64 R180, c[0x0][0x478] ;  /* 0x00011e00ffb47b82 */ /* 0x003e240000000a00 */
        /* <DEDUP_REMOVED lines=21> */
.L_x_3421:
        /* <DEDUP_REMOVED lines=8> */
.L_x_3422:
        /* <DEDUP_REMOVED lines=12> */
.L_x_3423:
        /* <DEDUP_REMOVED lines=13> */
.L_x_3424:
        /* <DEDUP_REMOVED lines=12> */
.L_x_3425:
        /* <DEDUP_REMOVED lines=13> */
.L_x_3426:
        /* <DEDUP_REMOVED lines=14> */
[----:B-----5:R-:W-:Y:S02]  /*7a30*/  IMAD.U32 R181, R179, 0x10000, RZ ;  /* 0x00010000b3b57824 */ /* 0x020fe400078e00ff */
[----:B------:R-:W-:-:S04]  /*7a40*/  FMUL.FTZ R184, R91, UR29 ;  /* 0x0000001d5bb87c20 */ /* 0x000fc80008410000 */
[-C--:B------:R-:W-:Y:S01]  /*7a50*/  FFMA.FTZ R154, R181, R184.reuse, R154 ;  /* 0x000000b8b59a7223 */ /* 0x080fe2000001009a */
[----:B------:R-:W-:-:S05]  /*7a60*/  FMUL.FTZ R181, R50, R184 ;  /* 0x000000b832b57220 */ /* 0x000fca0000410000 */
[----:B------:R-:W-:-:S04]  /*7a70*/  F2FP.BF16.F32.PACK_AB R181, RZ, R181 ;  /* 0x000000b5ffb5723e */ /* 0x000fc800000010ff */
[----:B------:R-:W-:-:S07]  /*7a80*/  PRMT R99, R181, 0x7610, R99 ;  /* 0x00007610b5637816 */ /* 0x000fce0000000063 */
.L_x_3427:
        /* <DEDUP_REMOVED lines=10> */
.L_x_3420:
        /* <DEDUP_REMOVED lines=13> */
.L_x_3428:
        /* <DEDUP_REMOVED lines=14> */
.L_x_3429:
        /* <DEDUP_REMOVED lines=13> */
.L_x_3430:
        /* <DEDUP_REMOVED lines=14> */
.L_x_3431:
        /* <DEDUP_REMOVED lines=13> */
.L_x_3432:
        /* <DEDUP_REMOVED lines=14> */
.L_x_3433:
        /* <DEDUP_REMOVED lines=13> */
.L_x_3434:
        /* <DEDUP_REMOVED lines=14> */
.L_x_3412:
[----:B01----:R-:W0:Y:S01]  /*81f0*/  @P0 LDC.64 R180, c[0x0][0x478] ;  /* 0x00011e00ffb40b82 */ /* 0x003e220000000a00 */
[----:B------:R-:W1:Y:S01]  /*8200*/  @UP3 LDCU.64 UR6, c[0x0][0x468] ;  /* 0x00008d00ff0637ac */ /* 0x000e620008000a00 */
[C---:B0-----:R-:W-:Y:S01]  /*8210*/  @P0 IMAD.WIDE.U32 R180, R183.reuse, 0x10, R180 ;  /* 0x00000010b7b40825 */ /* 0x041fe200078e00b4 */
[----:B------:R-:W-:-:S04]  /*8220*/  IADD3 R183, PT, PT, R183, 0x80, RZ ;  /* 0x00000080b7b77810 */ /* 0x000fc80007ffe0ff */
[----:B------:R0:W-:Y:S02]  /*8230*/  @P0 STG.E.128 desc[UR16][R180.64], R88 ;  /* 0x00000058b4000986 */ /* 0x0001e4000c101d10 */
[----:B0-----:R-:W-:-:S05]  /*8240*/  HFMA2 R180, -RZ, RZ, 0, 9.5367431640625e-07 ;  /* 0x00000010ffb47431 */ /* 0x001fca00000001ff */
[C---:B-1----:R-:W-:Y:S01]  /*8250*/  @P2 IMAD.WIDE.U32 R180, R182.reuse, R180, UR6 ;  /* 0x00000006b6b42e25 */ /* 0x042fe2000f8e00b4 */
[----:B------:R-:W-:-:S04]  /*8260*/  IADD3 R182, PT, PT, R182, 0x80, RZ ;  /* 0x00000080b6b67810 */ /* 0x000fc80007ffe0ff */
[----:B------:R2:W-:Y:S03]  /*8270*/  @P2 STG.E.128 desc[UR16][R180.64], R96 ;  /* 0x00000060b4002986 */ /* 0x0005e6000c101d10 */
.L_x_3401:
[----:B------:R-:W-:Y:S05]  /*8280*/  BSYNC.RECONVERGENT B0 ;  /* 0x0000000000007941 */ /* 0x000fea0003800200 */
.L_x_3400:
        /* <DEDUP_REMOVED lines=9> */
.L_x_3437:
        /* <DEDUP_REMOVED lines=11> */
[----:B012---:R-:W-:Y:S01]  /*83d0*/  SHF.L.U32 R180, R24, 0x10, RZ ;  /* 0x0000001018b47819 */ /* 0x007fe200000006ff */
        /* <DEDUP_REMOVED lines=17> */
.L_x_3440:
        /* <DEDUP_REMOVED lines=8> */
.L_x_3441:
[----:B------:R-:W-:Y:S05]  /*8570*/  BRA.U !UP3, `(.L_x_3442) ;  /* 0x000000010b187547 */ /* 0x000fea000b800000 */
[----:B------:R-:W-:Y:S01]  /*8580*/  SHF.L.U32 R90, R177, 0x10, RZ ;  /* 0x00000010b15a7819 */ /* 0x000fe200000006ff */
[----:B------:R-:W-:-:S04]  /*8590*/  FMUL.FTZ R91, R89, UR29 ;  /* 0x0000001d595b7c20 */ /* 0x000fc80008410000 */
[-C--:B------:R-:W-:Y:S01]  /*85a0*/  FFMA.FTZ R158, R90, R91.reuse, R158 ;  /* 0x0000005b5a9e7223 */ /* 0x080fe2000001009e */
[----:B------:R-:W-:-:S05]  /*85b0*/  FMUL.FTZ R90, R54, R91 ;  /* 0x0000005b365a7220 */ /* 0x000fca0000410000 */
[----:B------:R-:W-:-:S04]  /*85c0*/  F2FP.BF16.F32.PACK_AB R90, RZ, R90 ;  /* 0x0000005aff5a723e */ /* 0x000fc800000010ff */
[----:B------:R-:W-:-:S07]  /*85d0*/  PRMT R97, R90, 0x7610, R97 ;  /* 0x000076105a617816 */ /* 0x000fce0000000061 */
.L_x_3442:
        /* <DEDUP_REMOVED lines=14> */
.L_x_3443:
[----:B------:R-:W-:-:S05]  /*86c0*/  MOV R90, UR8 ;  /* 0x00000008005a7c02 */ /* 0x000fca0008000f00 */
[----:B------:R-:W-:-:S04]  /*86d0*/  @P6 FFMA.FTZ R90, R216, R90, UR9 ;  /* 0x00000009d85a6e23 */ /* 0x000fc8000801005a */
[----:B------:R-:W-:Y:S01]  /*86e0*/  @P6 FADD.FTZ R91, R218, -R90 ;  /* 0x8000005ada5b6221 */ /* 0x000fe20000010000 */
[----:B------:R-:W-:-:S04]  /*86f0*/  IMAD.U32 R90, R26, 0x10000, RZ ;  /* 0x000100001a5a7824 */ /* 0x000fc800078e00ff */
        /* <DEDUP_REMOVED lines=8> */
.L_x_3444:
        /* <DEDUP_REMOVED lines=14> */
.L_x_3445:
        /* <DEDUP_REMOVED lines=21> */
.L_x_3446:
        /* <DEDUP_REMOVED lines=10> */
.L_x_3439:
[----:B------:R-:W-:Y:S01]  /*8a50*/  ISETP.LT.AND P6, PT, RZ, UR31, PT ;  /* 0x0000001fff007c0c */ /* 0x000fe2000bfc1270 */
[----:B------:R-:W-:-:S12]  /*8a60*/  BRA.U !UP3, `(.L_x_3448) ;  /* 0x000000010b2c7547 */ /* 0x000fd8000b800000 */
[----:B012---:R-:W-:Y:S02]  /*8a70*/  MOV R180, UR8 ;  /* 0x0000000800b47c02 */ /* 0x007fe40008000f00 */
        /* <DEDUP_REMOVED lines=10> */
.L_x_3448:
[----:B------:R-:W-:Y:S05]  /*8b20*/  BRA.U !UP3, `(.L_x_3449) ;  /* 0x000000010b347547 */ /* 0x000fea000b800000 */
[----:B012---:R-:W-:Y:S02]  /*8b30*/  MOV R181, UR8 ;  /* 0x0000000800b57c02 */ /* 0x007fe40008000f00 */
        /* <DEDUP_REMOVED lines=12> */
.L_x_3449:
[----:B------:R-:W-:Y:S05]  /*8c00*/  BRA.U !UP3, `(.L_x_3450) ;  /* 0x000000010b2c7547 */ /* 0x000fea000b800000 */
[----:B012---:R-:W-:Y:S01]  /*8c10*/  MOV R180, UR8 ;  /* 0x0000000800b47c02 */ /* 0x007fe20008000f00 */
        /* <DEDUP_REMOVED lines=10> */
.L_x_3450:
        /* <DEDUP_REMOVED lines=14> */
.L_x_3451:
[----:B------:R-:W-:Y:S05]  /*8da0*/  BRA.U !UP3, `(.L_x_3452) ;  /* 0x000000010b2c7547 */ /* 0x000fea000b800000 */
        /* <DEDUP_REMOVED lines=11> */
.L_x_3452:
        /* <DEDUP_REMOVED lines=14> */
.L_x_3453:
        /* <DEDUP_REMOVED lines=12> */
.L_x_3454:
        /* <DEDUP_REMOVED lines=15> */
.L_x_3438:
[----:B012---:R-:W0:Y:S02]  /*90f0*/  LDC.64 R180, c[0x0][0x478] ;  /* 0x00011e00ffb47b82 */ /* 0x007e240000000a00 */
[----:B0-----:R-:W-:-:S04]  /*9100*/  ISETP.NE.U32.AND P0, PT, R180, RZ, PT ;  /* 0x000000ffb400720c */ /* 0x001fc80003f05070 */
[----:B------:R-:W-:-:S13]  /*9110*/  ISETP.NE.AND.EX P0, PT, R181, RZ, PT, P0 ;  /* 0x000000ffb500720c */ /* 0x000fda0003f05300 */
[----:B------:R-:W-:Y:S05]  /*9120*/  @!P0 BRA `(.L_x_3455) ;  /* 0x0000000400a88947 */ /* 0x000fea0003800000 */
[----:B------:R-:W-:Y:S01]  /*9130*/  MOV R88, UR8 ;  /* 0x0000000800587c02 */ /* 0x000fe20008000f00 */
[----:B------:R-:W-:Y:S01]  /*9140*/  IMAD.U32 R91, RZ, RZ, UR8 ;  /* 0x00000008ff5b7e24 */ /* 0x000fe2000f8e00ff */
[----:B------:R-:W-:-:S03]  /*9150*/  ISETP.LT.AND P6, PT, RZ, UR31, PT ;  /* 0x0000001fff007c0c */ /* 0x000fc6000bfc1270 */
[----:B------:R-:W-:Y:S01]  /*9160*/  FFMA.FTZ R88, R221, R88, UR9 ;  /* 0x00000009dd587e23 */ /* 0x000fe20008010058 */
[----:B------:R-:W-:-:S03]  /*9170*/  FFMA.FTZ R91, R213, R91, UR9 ;  /* 0x00000009d55b7e23 */ /* 0x000fc6000801005b */
[----:B------:R-:W-:Y:S01]  /*9180*/  FADD.FTZ R88, R222, -R88 ;  /* 0x80000058de587221 */ /* 0x000fe20000010000 */
[----:B------:R-:W-:-:S03]  /*9190*/  FADD.FTZ R91, R214, -R91 ;  /* 0x8000005bd65b7221 */ /* 0x000fc60000010000 */
[----:B------:R-:W-:Y:S01]  /*91a0*/  FMUL.FTZ R88, R88, UR30 ;  /* 0x0000001e58587c20 */ /* 0x000fe20008410000 */
[----:B------:R-:W-:-:S04]  /*91b0*/  FMUL.FTZ R91, R91, UR30 ;  /* 0x0000001e5b5b7c20 */ /* 0x000fc80008410000 */
        /* <DEDUP_REMOVED lines=9> */
.L_x_3456:
        /* <DEDUP_REMOVED lines=8> */
.L_x_3457:
        /* <DEDUP_REMOVED lines=12> */
.L_x_3458:
        /* <DEDUP_REMOVED lines=13> */
.L_x_3459:
        /* <DEDUP_REMOVED lines=12> */
.L_x_3460:
        /* <DEDUP_REMOVED lines=13> */
.L_x_3461:
        /* <DEDUP_REMOVED lines=20> */
.L_x_3462:
        /* <DEDUP_REMOVED lines=10> */
.L_x_3455:
        /* <DEDUP_REMOVED lines=13> */
.L_x_3463:
        /* <DEDUP_REMOVED lines=14> */
.L_x_3464:
        /* <DEDUP_REMOVED lines=13> */
.L_x_3465:
        /* <DEDUP_REMOVED lines=14> */
.L_x_3466:
        /* <DEDUP_REMOVED lines=13> */
.L_x_3467:
        /* <DEDUP_REMOVED lines=14> */
.L_x_3468:
        /* <DEDUP_REMOVED lines=13> */
.L_x_3469:
        /* <DEDUP_REMOVED lines=14> */
.L_x_3447:
[----:B012---:R-:W0:Y:S01]  /*9e90*/  @P0 LDC.64 R180, c[0x0][0x478] ;  /* 0x00011e00ffb40b82 */ /* 0x007e220000000a00 */
[----:B------:R-:W1:Y:S01]  /*9ea0*/  @UP3 LDCU.64 UR6, c[0x0][0x468] ;  /* 0x00008d00ff0637ac */ /* 0x000e620008000a00 */
[----:B0-----:R-:W-:Y:S01]  /*9eb0*/  @P0 IMAD.WIDE.U32 R180, R183, 0x10, R180 ;  /* 0x00000010b7b40825 */ /* 0x001fe200078e00b4 */
[----:B------:R-:W-:-:S04]  /*9ec0*/  MOV R183, 0x10 ;  /* 0x0000001000b77802 */ /* 0x000fc80000000f00 */
[----:B------:R3:W-:Y:S01]  /*9ed0*/  @P0 STG.E.128 desc[UR16][R180.64], R88 ;  /* 0x00000058b4000986 */ /* 0x0007e2000c101d10 */
[----:B-1----:R-:W-:-:S05]  /*9ee0*/  @P2 IMAD.WIDE.U32 R182, R182, R183, UR6 ;  /* 0x00000006b6b62e25 */ /* 0x002fca000f8e00b7 */
[----:B------:R3:W-:Y:S02]  /*9ef0*/  @P2 STG.E.128 desc[UR16][R182.64], R96 ;  /* 0x00000060b6002986 */ /* 0x0007e4000c101d10 */
.L_x_3436:
[----:B------:R-:W-:Y:S05]  /*9f00*/  BSYNC.RECONVERGENT B0 ;  /* 0x0000000000007941 */ /* 0x000fea0003800200 */
.L_x_3435:
[----:B------:R-:W-:Y:S02]  /*9f10*/  UIADD3 UR26, UPT, UPT, UR26, UR24, URZ ;  /* 0x000000181a1a7290 */ /* 0x000fe4000fffe0ff */
[----:B------:R-:W-:Y:S02]  /*9f20*/  UPLOP3.LUT UP1, UPT, UPT, UPT, UP1, 0x40, 0x4 ;  /* 0x000000000004789c */ /* 0x000fe40003f2e810 */
[----:B------:R-:W-:-:S09]  /*9f30*/  UISETP.GE.AND UP0, UPT, UR26, UR25, UPT ;  /* 0x000000191a00728c */ /* 0x000fd2000bf06270 */
[----:B------:R-:W-:Y:S05]  /*9f40*/  BRA.U !UP0, `(.L_x_3470) ;  /* 0xffffff6908f07547 */ /* 0x000fea000b83ffff */
.L_x_3318:
        /* <DEDUP_REMOVED lines=19> */
.L_x_3472:
[----:B------:R-:W-:Y:S05]  /*a080*/  BSYNC.RECONVERGENT B0 ;  /* 0x0000000000007941 */ /* 0x000fea0003800200 */
.L_x_3471:
        /* <DEDUP_REMOVED lines=15> */
.L_x_3474:
[----:B------:R-:W-:Y:S05]  /*a180*/  BSYNC.RECONVERGENT B0 ;  /* 0x0000000000007941 */ /* 0x000fea0003800200 */
.L_x_3473:
        /* <DEDUP_REMOVED lines=15> */
.L_x_3476:
[----:B------:R-:W-:Y:S05]  /*a280*/  BSYNC.RECONVERGENT B0 ;  /* 0x0000000000007941 */ /* 0x000fea0003800200 */
.L_x_3475:
        /* <DEDUP_REMOVED lines=14> */
.L_x_3477:
        /* <DEDUP_REMOVED lines=9> */
.L_x_15624:


//--------------------- .text._ZN10layer_norm13ln_bwd_kernelINS_13Kernel_traitsIf13__nv_bfloat16S2_S2_fjLj4096ELj1ELj1ELj4ELj16ENS_18Kernel_traits_baseILj4096EfS2_S2_S2_fjLj128EEEEELb0ELb1ELb1ELb1EEEvNS_9BwdParamsE --------------------------
	.section	.text._ZN10layer_norm13ln_bwd_kernelINS_13Kernel_traitsIf13__nv_bfloat16S2_S2_fjLj4096ELj1ELj1ELj4ELj16ENS_18Kernel_traits_baseILj4096EfS2_S2_S2_fjLj128EEEEELb0ELb1ELb1ELb1EEEvNS_9BwdParamsE,"ax",@progbits
	.align	128
        .global         _ZN10layer_norm13ln_bwd_kernelINS_13Kernel_traitsIf13__nv_bfloat16S2_S2_fjLj4096ELj1ELj1ELj4ELj16ENS_18Kernel_traits_baseILj4096EfS2_S2_S2_fjLj128EEEEELb0ELb1ELb1ELb1EEEvNS_9BwdParamsE
        .type           _ZN10layer_norm13ln_bwd_kernelINS_13Kernel_traitsIf13__nv_bfloat16S2_S2_fjLj4096ELj1ELj1ELj4ELj16ENS_18Kernel_traits_baseILj4096EfS2_S2_S2_fjLj128EEEEELb0ELb1ELb1ELb1EEEvNS_9BwdParamsE,@function
        .size           _ZN10layer_norm13ln_bwd_kernelINS_13Kernel_traitsIf13__nv_bfloat16S2_S2_fjLj4096ELj1ELj1ELj4ELj16ENS_18Kernel_traits_baseILj4096EfS2_S2_S2_fjLj128EEEEELb0ELb1ELb1ELb1EEEvNS_9BwdParamsE,(.L_x_15625 - _ZN10layer_norm13ln_bwd_kernelINS_13Kernel_traitsIf13__nv_bfloat16S2_S2_fjLj4096ELj1ELj1ELj4ELj16ENS_18Kernel_traits_baseILj4096EfS2_S2_S2_fjLj128EEEEELb0ELb1ELb1ELb1EEEvNS_9BwdParamsE)
        .other          _ZN10layer_norm13ln_bwd_kernelINS_13Kernel_traitsIf13__nv_bfloat16S2_S2_fjLj4096ELj1ELj1ELj4ELj16ENS_18Kernel_traits_baseILj4096EfS2_S2_S2_fjLj128EEEEELb0ELb1ELb1ELb1EEEvNS_9BwdParamsE,@"STO_CUDA_ENTRY STV_DEFAULT"
_ZN10layer_norm13ln_bwd_kernelINS_13Kernel_traitsIf13__nv_bfloat16S2_S2_fjLj4096ELj1ELj1ELj4ELj16ENS_18Kernel_traits_baseILj4096EfS2_S2_S2_fjLj128EEEEELb0ELb1ELb1ELb1EEEvNS_9BwdParamsE:
.text._ZN10layer_norm13ln_bwd_kernelINS_13Kernel_traitsIf13__nv_bfloat16S2_S2_fjLj4096ELj1ELj1ELj4ELj16ENS_18Kernel_traits_baseILj4096EfS2_S2_S2_fjLj128EEEEELb0ELb1ELb1ELb1EEEvNS_9BwdParamsE:
        /* <DEDUP_REMOVED lines=57> */
[----:B------:R-:W2:Y:S01]  /*0390*/  LDCU UR17, c[0x0][0x40c] ;  /* 0x00008180ff1177ac */ /* 0x000ea20008000800 */
[----:B------:R-:W3:Y:S06]  /*03a0*/  LDCU UR26, c[0x0][0x388] ;  /* 0x00007100ff1a77ac */ /* 0x000eec0008000800 */
[----:B------:R-:W4:Y:S01]  /*03b0*/  LDC.64 R4, c[0x0][0x3e8] ;  /* 0x0000fa00ff047b82 */ /* 0x000f220000000a00 */
[----:B------:R-:W0:Y:S01]  /*03c0*/  LDCU.U8 UR27, c[0x0][0x410] ;  /* 0x00008200ff1b77ac */ /* 0x000e220008000000 */
[----:B------:R-:W0:Y:S01]  /*03d0*/  LDCU.64 UR20, c[0x0][0x3c8] ;  /* 0x00007900ff1477ac */ /* 0x000e220008000a00 */
[----:B------:R-:W0:Y:S01]  /*03e0*/  LDCU UR28, c[0x0][0x400] ;  /* 0x00008000ff1c77ac */ /* 0x000e220008000800 */
[----:B------:R-:W0:Y:S01]  /*03f0*/  LDCU.64 UR4, c[0x0][0x438] ;  /* 0x00008700ff0477ac */ /* 0x000e220008000a00 */
[C---:B-1----:R-:W-:Y:S01]  /*0400*/  IMAD.WIDE.U32 R2, R252.reuse, 0x20, R2 ;  /* 0x00000020fc027825 */ /* 0x042fe200078e0002 */
[----:B------:R-:W1:Y:S04]  /*0410*/  LDCU.64 UR6, c[0x0][0x478] ;  /* 0x00008f00ff0677ac */ /* 0x000e680008000a00 */
[----:B0-----:R-:W2:Y:S01]  /*0420*/  LDG.E.128 R8, desc[UR18][R2.64+0x10] ;  /* 0x0000101202087981 */ /* 0x001ea2000c1e1d00 */
[----:B------:R-:W0:Y:S01]  /*0430*/  LDCU.128 UR12, c[0x0][0x3f0] ;  /* 0x00007e00ff0c77ac */ /* 0x000e220008000c00 */
[----:B----4-:R-:W-:-:S02]  /*0440*/  IMAD.WIDE.U32 R4, R252, 0x20, R4 ;  /* 0x00000020fc047825 */ /* 0x010fc400078e0004 */
[----:B------:R-:W4:Y:S01]  /*0450*/  LDG.E.128 R12, desc[UR18][R2.64] ;  /* 0x00000012020c7981 */ /* 0x000f22000c1e1d00 */
[----:B------:R-:W0:Y:S03]  /*0460*/  LDCU.64 UR22, c[0x0][0x3c0] ;  /* 0x00007800ff1677ac */ /* 0x000e260008000a00 */
[----:B------:R0:W5:Y:S01]  /*0470*/  LDG.E.128 R248, desc[UR18][R2.64+0x1000] ;  /* 0x0010001202f87981 */ /* 0x000162000c1e1d00 */
[----:B------:R-:W0:Y:S03]  /*0480*/  LDCU.64 UR24, c[0x0][0x380] ;  /* 0x00007000ff1877ac */ /* 0x000e260008000a00 */
[----:B------:R0:W5:Y:S04]  /*0490*/  LDG.E.128 R116, desc[UR18][R2.64+0x1010] ;  /* 0x0010101202747981 */ /* 0x000168000c1e1d00 */
        /* <DEDUP_REMOVED lines=13> */
[----:B------:R-:W-:-:S02]  /*0570*/  UPLOP3.LUT UP1, UPT, UPT, UPT, UPT, 0x40, 0x4 ;  /* 0x000000000004789c */ /* 0x000fc40003f2e870 */
[----:B--2---:R2:W-:Y:S04]  /*0580*/  STL.64 [R1], R8 ;  /* 0x0000000801007387 */ /* 0x0045e80000100a00 */
[----:B------:R2:W-:Y:S04]  /*0590*/  STL.64 [R1+0x8], R10 ;  /* 0x0000080a01007387 */ /* 0x0005e80000100a00 */
[----:B----4-:R2:W-:Y:S04]  /*05a0*/  STL.64 [R1+0x10], R12 ;  /* 0x0000100c01007387 */ /* 0x0105e80000100a00 */
[----:B01-3--:R2:W-:Y:S02]  /*05b0*/  STL.64 [R1+0x18], R14 ;  /* 0x0000180e01007387 */ /* 0x00b5e40000100a00 */
.L_x_3614:
[----:B------:R-:W-:-:S06]  /*05c0*/  UIMAD.WIDE UR10, UR8, 0x4, UR20 ;  /* 0x00000004080a78a5 */ /* 0x000fcc000f8e0214 */
[----:B-1----:R-:W-:Y:S02]  /*05d0*/  MOV R196, UR10 ;  /* 0x0000000a00c47c02 */ /* 0x002fe40008000f00 */
[----:B------:R-:W-:-:S05]  /*05e0*/  MOV R197, UR11 ;  /* 0x0000000b00c57c02 */ /* 0x000fca0008000f00 */
[----:B0-----:R0:W3:Y:S01]  /*05f0*/  LDG.E R196, desc[UR18][R196.64] ;  /* 0x00000012c4c47981 */ /* 0x0010e2000c1e1900 */
[----:B------:R-:W-:-:S06]  /*0600*/  UIMAD.WIDE UR10, UR8, 0x4, UR14 ;  /* 0x00000004080a78a5 */ /* 0x000fcc000f8e020e */
[----:B0-----:R-:W-:Y:S02]  /*0610*/  MOV R197, UR11 ;  /* 0x0000000b00c57c02 */ /* 0x001fe40008000f00 */
[----:B---3--:R-:W-:Y:S02]  /*0620*/  R2UR UR29, R196 ;  /* 0x00000000c41d72ca */ /* 0x008fe400000e0000 */
[----:B------:R-:W-:-:S06]  /*0630*/  MOV R196, UR10 ;  /* 0x0000000a00c47c02 */ /* 0x000fcc0008000f00 */
[----:B------:R0:W3:Y:S01]  /*0640*/  LDG.E R196, desc[UR18][R196.64] ;  /* 0x00000012c4c47981 */ /* 0x0000e2000c1e1900 */
[----:B------:R-:W-:-:S06]  /*0650*/  UIMAD.WIDE UR10, UR8, 0x4, UR12 ;  /* 0x00000004080a78a5 */ /* 0x000fcc000f8e020c */
[----:B0-----:R-:W-:Y:S02]  /*0660*/  MOV R197, UR11 ;  /* 0x0000000b00c57c02 */ /* 0x001fe40008000f00 */
[----:B---3--:R-:W-:Y:S02]  /*0670*/  R2UR UR32, R196 ;  /* 0x00000000c42072ca */ /* 0x008fe400000e0000 */
[----:B------:R-:W-:-:S06]  /*0680*/  MOV R196, UR10 ;  /* 0x0000000a00c47c02 */ /* 0x000fcc0008000f00 */
[----:B------:R-:W3:Y:S05]  /*0690*/  LDG.E R196, desc[UR18][R196.64] ;  /* 0x00000012c4c47981 */ /* 0x000eea000c1e1900 */
[----:B------:R-:W-:Y:S01]  /*06a0*/  UISETP.GE.AND UP3, UPT, UR32, 0x1, UPT ;  /* 0x000000012000788c */ /* 0x000fe2000bf66270 */
[----:B---3--:R-:W-:Y:S02]  /*06b0*/  R2UR UR16, R196 ;  /* 0x00000000c41072ca */ /* 0x008fe400000e0000 */
[----:B------:R-:W-:-:S06]  /*06c0*/  CS2R R196, SRZ ;  /* 0x0000000000c47805 */ /* 0x000fcc000001ff00 */
[----:B-----5:R-:W-:Y:S07]  /*06d0*/  BRA.U !UP3, `(.L_x_3479) ;  /* 0x000000190b307547 */ /* 0x020fee000b800000 */
[----:B--2---:R-:W0:Y:S01]  /*06e0*/  S2R R13, SR_TID.X ;  /* 0x00000000000d7919 */ /* 0x004e220000002100 */
[----:B------:R-:W-:Y:S01]  /*06f0*/  UIMAD UR9, UR8, UR26, URZ ;  /* 0x0000001a080972a4 */ /* 0x000fe2000f8e02ff */
[----:B------:R-:W1:Y:S01]  /*0700*/  LDC.64 R200, c[0x0][0x3a8] ;  /* 0x0000ea00ffc87b82 */ /* 0x000e620000000a00 */
[----:B------:R-:W-:Y:S02]  /*0710*/  UIADD3 UR11, UPT, UPT, UR32, -0x1, URZ ;  /* 0xffffffff200b7890 */ /* 0x000fe4000fffe0ff */
[----:B------:R-:W-:Y:S02]  /*0720*/  USHF.R.S32.HI UR10, URZ, 0x1f, UR9 ;  /* 0x0000001fff0a7899 */ /* 0x000fe40008011409 */
[----:B------:R-:W-:Y:S02]  /*0730*/  UIMAD UR11, UR11, UR26, URZ ;  /* 0x0000001a0b0b72a4 */ /* 0x000fe4000f8e02ff */
[----:B------:R-:W-:Y:S01]  /*0740*/  ULEA.HI UR10, UR10, UR9, URZ, 0x3 ;  /* 0x000000090a0a7291 */ /* 0x000fe2000f8f18ff */
[----:B------:R-:W2:Y:S01]  /*0750*/  LDC.64 R2, c[0x0][0x428] ;  /* 0x00010a00ff027b82 */ /* 0x000ea20000000a00 */
[----:B------:R-:W-:-:S04]  /*0760*/  USHF.R.S32.HI UR9, URZ, 0x1f, UR11 ;  /* 0x0000001fff097899 */ /* 0x000fc8000801140b */
[----:B------:R-:W-:Y:S01]  /*0770*/  ULEA.HI UR9, UR9, UR11, URZ, 0x3 ;  /* 0x0000000b09097291 */ /* 0x000fe2000f8f18ff */
[----:B------:R-:W-:Y:S01]  /*0780*/  MOV R218, UR10 ;  /* 0x0000000a00da7c02 */ /* 0x000fe20008000f00 */
[----:B------:R-:W-:-:S04]  /*0790*/  ULEA UR10, UP0, UR8, UR22, 0x2 ;  /* 0x00000016080a7291 */ /* 0x000fc8000f8010ff */
[----:B------:R-:W-:Y:S01]  /*07a0*/  MOV R0, UR9 ;  /* 0x0000000900007c02 */ /* 0x000fe20008000f00 */
[----:B------:R-:W-:-:S04]  /*07b0*/  USHF.R.S32.HI UR9, URZ, 0x1f, UR8 ;  /* 0x0000001fff097899 */ /* 0x000fc80008011408 */
[----:B------:R-:W-:Y:S01]  /*07c0*/  ULEA.HI.X UR9, UR8, UR23, UR9, 0x2, UP0 ;  /* 0x0000001708097291 */ /* 0x000fe200080f1409 */
[-C--:B0-----:R-:W-:Y:S02]  /*07d0*/  LEA.HI.SX32 R218, R218, R13.reuse, 0x1d ;  /* 0x0000000ddada7211 */ /* 0x081fe400078feaff */
[----:B------:R-:W-:Y:S02]  /*07e0*/  LEA.HI.SX32 R13, R0, R13, 0x1d ;  /* 0x0000000d000d7211 */ /* 0x000fe400078feaff */
[C---:B------:R-:W-:Y:S01]  /*07f0*/  IADD3 R216, PT, PT, R218.reuse, 0x80, RZ ;  /* 0x00000080dad87810 */ /* 0x040fe20007ffe0ff */
[C---:B-1----:R-:W-:Y:S01]  /*0800*/  IMAD.WIDE.U32 R16, R218.reuse, 0x10, R200 ;  /* 0x00000010da107825 */ /* 0x042fe200078e00c8 */
[C---:B------:R-:W-:Y:S02]  /*0810*/  IADD3 R212, PT, PT, R218.reuse, 0x100, RZ ;  /* 0x00000100dad47810 */ /* 0x040fe40007ffe0ff */
[----:B------:R-:W-:Y:S01]  /*0820*/  IADD3 R214, PT, PT, R218, 0x180, RZ ;  /* 0x00000180dad67810 */ /* 0x000fe20007ffe0ff */
[----:B--2---:R-:W-:Y:S01]  /*0830*/  IMAD.WIDE.U32 R196, R13, 0x10, R2 ;  /* 0x000000100dc47825 */ /* 0x004fe200078e0002 */
[----:B------:R-:W-:Y:S01]  /*0840*/  MOV R220, UR10 ;  /* 0x0000000a00dc7c02 */ /* 0x000fe20008000f00 */
[----:B------:R-:W2:Y:S02]  /*0850*/  LDG.E.128 R16, desc[UR18][R16.64] ;  /* 0x0000001210107981 */ /* 0x000ea4000c1e1d00 */
[--C-:B------:R-:W-:Y:S01]  /*0860*/  IMAD.WIDE.U32 R204, R216, 0x10, R200.reuse ;  /* 0x00000010d8cc7825 */ /* 0x100fe200078e00c8 */
[----:B------:R-:W-:Y:S01]  /*0870*/  MOV R221, UR9 ;  /* 0x0000000900dd7c02 */ /* 0x000fe20008000f00 */
[----:B------:R-:W3:Y:S02]  /*0880*/  LDG.E.128 R196, desc[UR18][R196.64] ;  /* 0x00000012c4c47981 */ /* 0x000ee4000c1e1d00 */
[----:B------:R-:W-:-:S02]  /*0890*/  IMAD.WIDE.U32 R208, R212, 0x10, R200 ;  /* 0x00000010d4d07825 */ /* 0x000fc400078e00c8 */
[----:B------:R-:W4:Y:S02]  /*08a0*/  LDG.E.128 R204, desc[UR18][R204.64] ;  /* 0x00000012cccc7981 */ /* 0x000f24000c1e1d00 */
[----:B------:R-:W-:Y:S02]  /*08b0*/  IMAD.WIDE.U32 R200, R214, 0x10, R200 ;  /* 0x00000010d6c87825 */ /* 0x000fe400078e00c8 */
[----:B------:R-:W4:Y:S04]  /*08c0*/  LDG.E.128 R208, desc[UR18][R208.64] ;  /* 0x00000012d0d07981 */ /* 0x000f28000c1e1d00 */
[----:B------:R0:W4:Y:S01]  /*08d0*/  LDG.E R223, desc[UR18][R220.64] ;  /* 0x00000012dcdf7981 */ /* 0x000122000c1e1900 */
[----:B------:R-:W-:-:S03]  /*08e0*/  IADD3 R9, PT, PT, R13, 0x100, RZ ;  /* 0x000001000d097810 */ /* 0x000fc60007ffe0ff */
[----:B------:R-:W4:Y:S01]  /*08f0*/  LDG.E.128 R200, desc[UR18][R200.64] ;  /* 0x00000012c8c87981 */ /* 0x000f22000c1e1d00 */
[----:B------:R-:W-:Y:S01]  /*0900*/  IADD3 R5, PT, PT, R13, 0x80, RZ ;  /* 0x000000800d057810 */ /* 0x000fe20007ffe0ff */
[----:B------:R-:W-:Y:S01]  /*0910*/  IMAD.WIDE.U32 R8, R9, 0x10, R2 ;  /* 0x0000001009087825 */ /* 0x000fe200078e0002 */
[----:B------:R-:W-:-:S03]  /*0920*/  IADD3 R13, PT, PT, R13, 0x180, RZ ;  /* 0x000001800d0d7810 */ /* 0x000fc60007ffe0ff */
[--C-:B------:R-:W-:Y:S02]  /*0930*/  IMAD.WIDE.U32 R4, R5, 0x10, R2.reuse ;  /* 0x0000001005047825 */ /* 0x100fe400078e0002 */
[----:B------:R-:W4:Y:S02]  /*0940*/  LDG.E.128 R8, desc[UR18][R8.64] ;  /* 0x0000001208087981 */ /* 0x000f24000c1e1d00 */
[----:B------:R-:W-:Y:S02]  /*0950*/  IMAD.WIDE.U32 R12, R13, 0x10, R2 ;  /* 0x000000100d0c7825 */ /* 0x000fe400078e0002 */
[----:B------:R-:W4:Y:S04]  /*0960*/  LDG.E.128 R4, desc[UR18][R4.64] ;  /* 0x0000001204047981 */ /* 0x000f28000c1e1d00 */
[----:B------:R-:W4:Y:S01]  /*0970*/  LDG.E.128 R12, desc[UR18][R12.64] ;  /* 0x000000120c0c7981 */ /* 0x000f22000c1e1d00 */
[----:B------:R-:W-:-:S04]  /*0980*/  UISETP.NE.U32.AND UP0, UPT, UR4, URZ, UPT ;  /* 0x000000ff0400728c */ /* 0x000fc8000bf05070 */
[----:B------:R-:W-:-:S06]  /*0990*/  UISETP.NE.AND.EX UP0, UPT, UR5, URZ, UPT, UP0 ;  /* 0x000000ff0500728c */ /* 0x000fcc000bf05300 */
[----:B------:R-:W-:-:S13]  /*09a0*/  PLOP3.LUT P0, PT, PT, PT, UP0, 0x80, 0x8 ;  /* 0x000000000008781c */ /* 0x000fda0003f0f008 */
[----:B------:R-:W1:Y:S08]  /*09b0*/  @P0 LDC.64 R224, c[0x0][0x438] ;  /* 0x00010e00ffe00b82 */ /* 0x000e700000000a00 */
[----:B------:R-:W1:Y:S08]  /*09c0*/  @P0 LDC.64 R2, c[0x0][0x438] ;  /* 0x00010e00ff020b82 */ /* 0x000e700000000a00 */
[----:B0-----:R-:W0:Y:S08]  /*09d0*/  @P0 LDC.64 R220, c[0x0][0x438] ;  /* 0x00010e00ffdc0b82 */ /* 0x001e300000000a00 */
[----:B------:R-:W0:Y:S01]  /*09e0*/  @P0 LDC.64 R226, c[0x0][0x438] ;  /* 0x00010e00ffe20b82 */ /* 0x000e220000000a00 */
[----:B-1----:R-:W-:Y:S01]  /*09f0*/  @P0 IMAD.WIDE.U32 R212, R212, 0x10, R224 ;  /* 0x00000010d4d40825 */ /* 0x002fe200078e00e0 */
[----:B------:R-:W-:-:S04]  /*0a00*/  ISETP.NE.AND P1, PT, RZ, UR27, PT ;  /* 0x0000001bff007c0c */ /* 0x000fc8000bf25270 */
[----:B------:R1:W5:Y:S01]  /*0a10*/  @P0 LDG.E.128 R176, desc[UR18][R212.64] ;  /* 0x00000012d4b00981 */ /* 0x000362000c1e1d00 */
[----:B------:R-:W-:-:S05]  /*0a20*/  @P0 IMAD.WIDE.U32 R218, R218, 0x10, R2 ;  /* 0x00000010dada0825 */ /* 0x000fca00078e0002 */
[----:B------:R-:W5:Y:S01]  /*0a30*/  @P0 LDG.E.128 R168, desc[UR18][R218.64] ;  /* 0x00000012daa80981 */ /* 0x000f62000c1e1d00 */
[----:B0-----:R-:W-:-:S05]  /*0a40*/  @P0 IMAD.WIDE.U32 R216, R216, 0x10, R220 ;  /* 0x00000010d8d80825 */ /* 0x001fca00078e00dc */
[----:B------:R-:W5:Y:S01]  /*0a50*/  @P0 LDG.E.128 R172, desc[UR18][R216.64] ;  /* 0x00000012d8ac0981 */ /* 0x000f62000c1e1d00 */
[----:B------:R-:W-:-:S05]  /*0a60*/  @P0 IMAD.WIDE.U32 R214, R214, 0x10, R226 ;  /* 0x00000010d6d60825 */ /* 0x000fca00078e00e2 */
[----:B------:R0:W5:Y:S01]  /*0a70*/  @P0 LDG.E.128 R180, desc[UR18][R214.64] ;  /* 0x00000012d6b40981 */ /* 0x000162000c1e1d00 */
[C---:B--2---:R-:W-:Y:S02]  /*0a80*/  PRMT R3, R17.reuse, 0x7632, R3 ;  /* 0x0000763211037816 */ /* 0x044fe40000000003 */
[----:B------:R-:W-:Y:S02]  /*0a90*/  SHF.L.U32 R220, R17, 0x10, RZ ;  /* 0x0000001011dc7819 */ /* 0x000fe400000006ff */
[C---:B------:R-:W-:Y:S02]  /*0aa0*/  PRMT R17, R19.reuse, 0x7632, R17 ;  /* 0x0000763213117816 */ /* 0x040fe40000000011 */
[----:B------:R-:W-:Y:S02]  /*0ab0*/  SHF.L.U32 R222, R19, 0x10, RZ ;  /* 0x0000001013de7819 */ /* 0x000fe400000006ff */
[C---:B---3--:R-:W-:Y:S02]  /*0ac0*/  PRMT R233, R199.reuse, 0x7632, R233 ;  /* 0x00007632c7e97816 */ /* 0x048fe400000000e9 */
[----:B------:R-:W-:-:S02]  /*0ad0*/  SHF.L.U32 R240, R199, 0x10, RZ ;  /* 0x00000010c7f07819 */ /* 0x000fc400000006ff */
[C---:B------:R-:W-:Y:S02]  /*0ae0*/  PRMT R2, R16.reuse, 0x7632, R2 ;  /* 0x0000763210027816 */ /* 0x040fe40000000002 */
[----:B------:R-:W-:Y:S02]  /*0af0*/  SHF.L.U32 R0, R16, 0x10, RZ ;  /* 0x0000001010007819 */ /* 0x000fe400000006ff */
[C---:B------:R-:W-:Y:S02]  /*0b00*/  PRMT R234, R197.reuse, 0x7632, R234 ;  /* 0x00007632c5ea7816 */ /* 0x040fe400000000ea */
[----:B------:R-:W-:Y:S02]  /*0b10*/  SHF.L.U32 R242, R197, 0x10, RZ ;  /* 0x00000010c5f27819 */ /* 0x000fe400000006ff */
[C---:B----4-:R-:W-:Y:S02]  /*0b20*/  PRMT R19, R205.reuse, 0x7632, R19 ;  /* 0x00007632cd137816 */ /* 0x050fe40000000013 */
[----:B------:R-:W-:-:S02]  /*0b30*/  SHF.L.U32 R199, R205, 0x10, RZ ;  /* 0x00000010cdc77819 */ /* 0x000fc400000006ff */
[----:B------:R-:W-:Y:S02]  /*0b40*/  PRMT R16, R18, 0x7632, R16 ;  /* 0x0000763212107816 */ /* 0x000fe40000000010 */
[C---:B-1----:R-:W-:Y:S02]  /*0b50*/  PRMT R212, R208.reuse, 0x7632, R212 ;  /* 0x00007632d0d47816 */ /* 0x042fe400000000d4 */
[----:B------:R-:W-:Y:S02]  /*0b60*/  SHF.L.U32 R205, R208, 0x10, RZ ;  /* 0x00000010d0cd7819 */ /* 0x000fe400000006ff */
[----:B------:R-:W-:Y:S02]  /*0b70*/  FSEL R197, R223, RZ, !P1 ;  /* 0x000000ffdfc57208 */ /* 0x000fe40004800000 */
[C---:B------:R-:W-:Y:S02]  /*0b80*/  PRMT R208, R209.reuse, 0x7632, R208 ;  /* 0x00007632d1d07816 */ /* 0x040fe400000000d0 */
[----:B------:R-:W-:-:S02]  /*0b90*/  SHF.L.U32 R213, R209, 0x10, RZ ;  /* 0x00000010d1d57819 */ /* 0x000fc400000006ff */
[C---:B------:R-:W-:Y:S02]  /*0ba0*/  PRMT R209, R210.reuse, 0x7632, R209 ;  /* 0x00007632d2d17816 */ /* 0x040fe400000000d1 */
[----:B0-----:R-:W-:Y:S02]  /*0bb0*/  SHF.L.U32 R214, R210, 0x10, RZ ;  /* 0x00000010d2d67819 */ /* 0x001fe400000006ff */
[C---:B------:R-:W-:Y:S02]  /*0bc0*/  PRMT R210, R211.reuse, 0x7632, R210 ;  /* 0x00007632d3d27816 */ /* 0x040fe400000000d2 */
[----:B------:R-:W-:Y:S02]  /*0bd0*/  SHF.L.U32 R216, R211, 0x10, RZ ;  /* 0x00000010d3d87819 */ /* 0x000fe400000006ff */
[C---:B------:R-:W-:Y:S02]  /*0be0*/  PRMT R229, R196.reuse, 0x7632, R229 ;  /* 0x00007632c4e57816 */ /* 0x040fe400000000e5 */
[----:B------:R-:W-:-:S02]  /*0bf0*/  SHF.L.U32 R243, R196, 0x10, RZ ;  /* 0x00000010c4f37819 */ /* 0x000fc400000006ff */
[C---:B------:R-:W-:Y:S02]  /*0c00*/  PRMT R211, R200.reuse, 0x7632, R211 ;  /* 0x00007632c8d37816 */ /* 0x040fe400000000d3 */
[----:B------:R-:W-:Y:S02]  /*0c10*/  SHF.L.U32 R217, R200, 0x10, RZ ;  /* 0x00000010c8d97819 */ /* 0x000fe400000006ff */
[----:B------:R-:W-:Y:S01]  /*0c20*/  SHF.L.U32 R238, R2, 0x10, RZ ;  /* 0x0000001002ee7819 */ /* 0x000fe200000006ff */
[----:B------:R-:W-:Y:S01]  /*0c30*/  FADD.FTZ R2, -R197, R220 ;  /* 0x000000dcc5027221 */ /* 0x000fe20000010100 */
[----:B------:R-:W-:Y:S02]  /*0c40*/  SHF.L.U32 R16, R16, 0x10, RZ ;  /* 0x0000001010107819 */ /* 0x000fe400000006ff */
[----:B------:R-:W-:Y:S02]  /*0c50*/  PRMT R196, R207, 0x7632, R196 ;  /* 0x00007632cfc47816 */ /* 0x000fe400000000c4 */
[----:B------:R-:W-:-:S02]  /*0c60*/  SHF.L.U32 R200, R17, 0x10, RZ ;  /* 0x0000001011c87819 */ /* 0x000fc400000006ff */
[C---:B------:R-:W-:Y:S02]  /*0c70*/  PRMT R231, R198.reuse, 0x7632, R231 ;  /* 0x00007632c6e77816 */ /* 0x040fe400000000e7 */
[----:B------:R-:W-:Y:S02]  /*0c80*/  SHF.L.U32 R241, R198, 0x10, RZ ;  /* 0x00000010c6f17819 */ /* 0x000fe400000006ff */
[----:B------:R-:W-:Y:S02]  /*0c90*/  SHF.L.U32 R207, R207, 0x10, RZ ;  /* 0x00000010cfcf7819 */ /* 0x000fe400000006ff */
[----:B------:R-:W-:Y:S01]  /*0ca0*/  SHF.L.U32 R220, R19, 0x10, RZ ;  /* 0x0000001013dc7819 */ /* 0x000fe200000006ff */
[C---:B------:R-:W-:Y:S01]  /*0cb0*/  FADD.FTZ R244, -R197.reuse, R222 ;  /* 0x000000dec5f47221 */ /* 0x040fe20000010100 */
[----:B------:R-:W-:Y:S02]  /*0cc0*/  PRMT R198, R206, 0x7632, R198 ;  /* 0x00007632cec67816 */ /* 0x000fe400000000c6 */
[----:B------:R-:W-:Y:S01]  /*0cd0*/  SHF.L.U32 R219, R202, 0x10, RZ ;  /* 0x00000010cadb7819 */ /* 0x000fe200000006ff */
[----:B------:R-:W-:Y:S01]  /*0ce0*/  FADD.FTZ R222, -R197, R16 ;  /* 0x00000010c5de7221 */ /* 0x000fe20000010100 */
[----:B------:R-:W-:Y:S01]  /*0cf0*/  SHF.L.U32 R218, R201, 0x10, RZ ;  /* 0x00000010c9da7819 */ /* 0x000fe200000006ff */
[C---:B------:R-:W-:Y:S01]  /*0d00*/  FADD.FTZ R16, -R197.reuse, R200 ;  /* 0x000000c8c5107221 */ /* 0x040fe20000010100 */
[----:B------:R-:W-:Y:S01]  /*0d10*/  SHF.L.U32 R230, R208, 0x10, RZ ;  /* 0x00000010d0e67819 */ /* 0x000fe200000006ff */
[----:B------:R-:W-:Y:S01]  /*0d20*/  FADD.FTZ R200, -R197, R207 ;  /* 0x000000cfc5c87221 */ /* 0x000fe20000010100 */
[----:B------:R-:W-:Y:S01]  /*0d30*/  PRMT R215, R201, 0x7632, R215 ;  /* 0x00007632c9d77816 */ /* 0x000fe200000000d7 */
[C---:B------:R-:W-:Y:S01]  /*0d40*/  FADD.FTZ R223, -R197.reuse, R220 ;  /* 0x000000dcc5df7221 */ /* 0x040fe20000010100 */
[----:B------:R-:W-:Y:S01]  /*0d50*/  SHF.L.U32 R224, R198, 0x10, RZ ;  /* 0x00000010c6e07819 */ /* 0x000fe200000006ff */
[C---:B------:R-:W-:Y:S01]  /*0d60*/  FADD.FTZ R207, -R197.reuse, R214 ;  /* 0x000000d6c5cf7221 */ /* 0x040fe20000010100 */
[C---:B------:R-:W-:Y:S01]  /*0d70*/  FADD.FTZ R198, -R197.reuse, R219 ;  /* 0x000000dbc5c67221 */ /* 0x040fe20000010100 */
[----:B------:R-:W-:Y:S01]  /*0d80*/  MOV R220, R229 ;  /* 0x000000e500dc7202 */ /* 0x000fe20000000f00 */
[C---:B------:R-:W-:Y:S01]  /*0d90*/  FADD.FTZ R214, -R197.reuse, R218 ;  /* 0x000000dac5d67221 */ /* 0x040fe20000010100 */
[----:B------:R-:W-:Y:S01]  /*0da0*/  MOV R219, R231 ;  /* 0x000000e700db7202 */ /* 0x000fe20000000f00 */
[----:B------:R-:W-:Y:S01]  /*0db0*/  FADD.FTZ R231, -R197, R230 ;  /* 0x000000e6c5e77221 */ /* 0x000fe20000010100 */
[----:B------:R-:W-:-:S02]  /*0dc0*/  SHF.L.U32 R232, R209, 0x10, RZ ;  /* 0x00000010d1e87819 */ /* 0x000fc400000006ff */
[----:B------:R-:W-:Y:S02]  /*0dd0*/  SHF.L.U32 R218, R215, 0x10, RZ ;  /* 0x00000010d7da7819 */ /* 0x000fe400000006ff */
[C---:B------:R-:W-:Y:S02]  /*0de0*/  PRMT R230, R8.reuse, 0x7632, R230 ;  /* 0x0000763208e67816 */ /* 0x040fe400000000e6 */
[----:B------:R-:W-:Y:S02]  /*0df0*/  SHF.L.U32 R209, R8, 0x10, RZ ;  /* 0x0000001008d17819 */ /* 0x000fe400000006ff */
[----:B------:R-:W-:Y:S01]  /*0e00*/  MOV R8, R220 ;  /* 0x000000dc00087202 */ /* 0x000fe20000000f00 */
[C---:B------:R-:W-:Y:S01]  /*0e10*/  FADD.FTZ R239, -R197.reuse, R218 ;  /* 0x000000dac5ef7221 */ /* 0x040fe20000010100 */
[----:B------:R-:W-:Y:S01]  /*0e20*/  PRMT R201, R202, 0x7632, R201 ;  /* 0x00007632cac97816 */ /* 0x000fe200000000c9 */
[----:B------:R-:W-:Y:S01]  /*0e30*/  FADD.FTZ R208, -R197, R216 ;  /* 0x000000d8c5d07221 */ /* 0x000fe20000010100 */
[----:B------:R-:W-:-:S02]  /*0e40*/  PRMT R246, R13, 0x7632, R246 ;  /* 0x000076320df67816 */ /* 0x000fc400000000f6 */
[----:B------:R-:W-:Y:S02]  /*0e50*/  SHF.L.U32 R218, R13, 0x10, RZ ;  /* 0x000000100dda7819 */ /* 0x000fe400000006ff */
[----:B------:R-:W-:Y:S02]  /*0e60*/  SHF.L.U32 R206, R206, 0x10, RZ ;  /* 0x00000010cece7819 */ /* 0x000fe400000006ff */
[C---:B------:R-:W-:Y:S02]  /*0e70*/  PRMT R202, R203.reuse, 0x7632, R202 ;  /* 0x00007632cbca7816 */ /* 0x040fe400000000ca */
[----:B------:R-:W-:Y:S02]  /*0e80*/  SHF.L.U32 R13, R8, 0x10, RZ ;  /* 0x00000010080d7819 */ /* 0x000fe400000006ff */
[----:B------:R-:W-:Y:S01]  /*0e90*/  SHF.L.U32 R221, R18, 0x10, RZ ;  /* 0x0000001012dd7819 */ /* 0x000fe200000006ff */
[----:B------:R-:W2:Y:S01]  /*0ea0*/  LDL R8, [R1+0x8] ;  /* 0x0000080001087983 */ /* 0x000ea20000100800 */
[----:B------:R-:W-:-:S02]  /*0eb0*/  SHF.L.U32 R203, R203, 0x10, RZ ;  /* 0x00000010cbcb7819 */ /* 0x000fc400000006ff */
[----:B------:R-:W-:Y:S02]  /*0ec0*/  SHF.L.U32 R216, R211, 0x10, RZ ;  /* 0x00000010d3d87819 */ /* 0x000fe400000006ff */
[C---:B------:R-:W-:Y:S02]  /*0ed0*/  PRMT R18, R204.reuse, 0x7632, R18 ;  /* 0x00007632cc127816 */ /* 0x040fe40000000012 */
[----:B------:R-:W-:Y:S01]  /*0ee0*/  SHF.L.U32 R204, R204, 0x10, RZ ;  /* 0x00000010cccc7819 */ /* 0x000fe200000006ff */
[C---:B------:R-:W-:Y:S01]  /*0ef0*/  FADD.FTZ R19, -R197.reuse, R206 ;  /* 0x000000cec5137221 */ /* 0x040fe20000010100 */
[----:B------:R-:W-:Y:S01]  /*0f00*/  SHF.L.U32 R226, R196, 0x10, RZ ;  /* 0x00000010c4e27819 */ /* 0x000fe200000006ff */
[C---:B------:R-:W-:Y:S01]  /*0f10*/  FADD.FTZ R206, -R197.reuse, R213 ;  /* 0x000000d5c5ce7221 */ /* 0x040fe20000010100 */
[C---:B------:R-:W-:Y:S01]  /*0f20*/  FADD.FTZ R196, -R197.reuse, R203 ;  /* 0x000000cbc5c47221 */ /* 0x040fe20000010100 */
[C---:B------:R-:W-:Y:S01]  /*0f30*/  FADD.FTZ R237, -R197.reuse, R216 ;  /* 0x000000d8c5ed7221 */ /* 0x040fe20000010100 */
[C---:B------:R-:W-:Y:S01]  /*0f40*/  FADD.FTZ R213, -R197.reuse, R217 ;  /* 0x000000d9c5d57221 */ /* 0x040fe20000010100 */
[C---:B------:R-:W-:Y:S01]  /*0f50*/  PRMT R203, R6.reuse, 0x7632, R203 ;  /* 0x0000763206cb7816 */ /* 0x040fe200000000cb */
[----:B------:R-:W-:Y:S01]  /*0f60*/  FADD.FTZ R17, -R197, R204 ;  /* 0x000000ccc5117221 */ /* 0x000fe20000010100 */
[----:B------:R-:W-:-:S02]  /*0f70*/  SHF.L.U32 R216, R6, 0x10, RZ ;  /* 0x0000001006d87819 */ /* 0x000fc400000006ff */
[----:B------:R-:W-:Y:S01]  /*0f80*/  MOV R217, R234 ;  /* 0x000000ea00d97202 */ /* 0x000fe20000000f00 */
[----:B------:R-:W3:Y:S01]  /*0f90*/  LDL R6, [R1+0x18] ;  /* 0x0000180001067983 */ /* 0x000ee20000100800 */
[----:B------:R-:W-:Y:S02]  /*0fa0*/  SHF.L.U32 R228, R3, 0x10, RZ ;  /* 0x0000001003e47819 */ /* 0x000fe400000006ff */
[----:B------:R-:W-:Y:S02]  /*0fb0*/  SHF.L.U32 R204, R18, 0x10, RZ ;  /* 0x0000001012cc7819 */ /* 0x000fe400000006ff */
[----:B------:R-:W-:Y:S02]  /*0fc0*/  SHF.L.U32 R212, R212, 0x10, RZ ;  /* 0x00000010d4d47819 */ /* 0x000fe400000006ff */
[----:B------:R-:W-:Y:S02]  /*0fd0*/  SHF.L.U32 R210, R210, 0x10, RZ ;  /* 0x00000010d2d27819 */ /* 0x000fe400000006ff */
[----:B------:R-:W-:-:S02]  /*0fe0*/  SHF.L.U32 R234, R201, 0x10, RZ ;  /* 0x00000010c9ea7819 */ /* 0x000fc400000006ff */
[----:B------:R-:W-:Y:S01]  /*0ff0*/  SHF.L.U32 R202, R202, 0x10, RZ ;  /* 0x00000010caca7819 */ /* 0x000fe200000006ff */
[C---:B------:R-:W-:Y:S01]  /*1000*/  FADD.FTZ R3, -R197.reuse, R221 ;  /* 0x000000ddc5037221 */ /* 0x040fe20000010100 */
[C---:B------:R-:W-:Y:S01]  /*1010*/  FADD.FTZ R18, -R197.reuse, R199 ;  /* 0x000000c7c5127221 */ /* 0x040fe20000010100 */
[----:B------:R-:W-:Y:S01]  /*1020*/  MOV R211, R233 ;  /* 0x000000e900d37202 */ /* 0x000fe20000000f00 */
        /* <DEDUP_REMOVED lines=11> */
[--C-:B------:R-:W-:Y:S01]  /*10e0*/  FADD.FTZ R197, -R197, R202.reuse ;  /* 0x000000cac5c57221 */ /* 0x100fe20000010100 */
[----:B------:R-:W-:-:S02]  /*10f0*/  PRMT R202, R5, 0x7632, R202 ;  /* 0x0000763205ca7816 */ /* 0x000fc400000000ca */
[----:B------:R-:W-:Y:S02]  /*1100*/  SHF.L.U32 R226, R5, 0x10, RZ ;  /* 0x0000001005e27819 */ /* 0x000fe400000006ff */
[----:B------:R-:W4:Y:S01]  /*1110*/  LDL R5, [R1+0x10] ;  /* 0x0000100001057983 */ /* 0x000f220000100800 */
[C---:B------:R-:W-:Y:S02]  /*1120*/  PRMT R204, R7.reuse, 0x7632, R204 ;  /* 0x0000763207cc7816 */ /* 0x040fe400000000cc */
[----:B------:R-:W-:Y:S02]  /*1130*/  SHF.L.U32 R215, R7, 0x10, RZ ;  /* 0x0000001007d77819 */ /* 0x000fe400000006ff */
[----:B------:R-:W4:Y:S01]  /*1140*/  LDL R7, [R1] ;  /* 0x0000000001077983 */ /* 0x000f220000100800 */
[C---:B------:R-:W-:Y:S02]  /*1150*/  PRMT R201, R4.reuse, 0x7632, R201 ;  /* 0x0000763204c97816 */ /* 0x040fe400000000c9 */
[----:B------:R-:W-:Y:S01]  /*1160*/  SHF.L.U32 R224, R4, 0x10, RZ ;  /* 0x0000001004e07819 */ /* 0x000fe200000006ff */
[----:B------:R-:W-:Y:S01]  /*1170*/  FMUL.FTZ R4, R244, UR29 ;  /* 0x0000001df4047c20 */ /* 0x000fe20008410000 */
[----:B------:R-:W-:Y:S01]  /*1180*/  FADD.FTZ R78, R78, R240 ;  /* 0x000000f04e4e7221 */ /* 0x000fe20000010000 */
[----:B------:R-:W-:Y:S01]  /*1190*/  FMUL.FTZ R2, R2, UR29 ;  /* 0x0000001d02027c20 */ /* 0x000fe20008410000 */
[----:B------:R-:W-:Y:S01]  /*11a0*/  FADD.FTZ R82, R82, R242 ;  /* 0x000000f252527221 */ /* 0x000fe20000010000 */
[----:B------:R-:W-:Y:S01]  /*11b0*/  FFMA.FTZ R110, R4, R240, R110 ;  /* 0x000000f0046e7223 */ /* 0x000fe2000001006e */
[----:B------:R-:W4:Y:S01]  /*11c0*/  LDL R244, [R1+0x1c] ;  /* 0x00001c0001f47983 */ /* 0x000f220000100800 */
[----:B------:R-:W-:Y:S01]  /*11d0*/  FFMA.FTZ R114, R2, R242, R114 ;  /* 0x000000f202727223 */ /* 0x000fe20000010072 */
[----:B------:R-:W-:Y:S01]  /*11e0*/  FMUL.FTZ R0, R0, UR29 ;  /* 0x0000001d00007c20 */ /* 0x000fe20008410000 */
[----:B------:R-:W-:-:S03]  /*11f0*/  FADD.FTZ R80, R80, R243 ;  /* 0x000000f350507221 */ /* 0x000fc60000010000 */
[----:B------:R-:W-:Y:S01]  /*1200*/  FFMA.FTZ R112, R0, R243, R112 ;  /* 0x000000f300707223 */ /* 0x000fe20000010070 */
[----:B--2---:R-:W-:Y:S02]  /*1210*/  FMUL.FTZ R8, R8, R240 ;  /* 0x000000f008087220 */ /* 0x004fe40000410000 */
[----:B------:R-:W2:Y:S01]  /*1220*/  LDL R240, [R1+0x14] ;  /* 0x0000140001f07983 */ /* 0x000ea20000100800 */
[----:B---3--:R-:W-:-:S03]  /*1230*/  FMUL.FTZ R6, R6, R242 ;  /* 0x000000f206067220 */ /* 0x008fc60000410000 */
[----:B------:R-:W3:Y:S01]  /*1240*/  LDL R242, [R1+0xc] ;  /* 0x00000c0001f27983 */ /* 0x000ee20000100800 */
[----:B----4-:R-:W-:-:S03]  /*1250*/  FMUL.FTZ R5, R5, R243 ;  /* 0x000000f305057220 */ /* 0x010fc60000410000 */
[----:B------:R-:W4:Y:S01]  /*1260*/  LDL R243, [R1+0x4] ;  /* 0x0000040001f37983 */ /* 0x000f220000100800 */
[C---:B------:R-:W-:Y:S02]  /*1270*/  PRMT R232, R9.reuse, 0x7632, R232 ;  /* 0x0000763209e87816 */ /* 0x040fe400000000e8 */
[----:B------:R-:W-:Y:S02]  /*1280*/  SHF.L.U32 R210, R9, 0x10, RZ ;  /* 0x0000001009d27819 */ /* 0x000fe400000006ff */
[C---:B------:R-:W-:Y:S02]  /*1290*/  PRMT R236, R11.reuse, 0x7632, R236 ;  /* 0x000076320bec7816 */ /* 0x040fe400000000ec */
[----:B------:R-:W-:Y:S02]  /*12a0*/  SHF.L.U32 R212, R11, 0x10, RZ ;  /* 0x000000100bd47819 */ /* 0x000fe400000006ff */
[----:B------:R-:W-:Y:S02]  /*12b0*/  MOV R9, R211 ;  /* 0x000000d300097202 */ /* 0x000fe40000000f00 */
[----:B------:R-:W-:Y:S01]  /*12c0*/  MOV R11, R217 ;  /* 0x000000d9000b7202 */ /* 0x000fe20000000f00 */
[----:B------:R-:W-:Y:S01]  /*12d0*/  FMUL.FTZ R3, R3, UR29 ;  /* 0x0000001d03037c20 */ /* 0x000fe20008410000 */
[----:B------:R-:W-:-:S02]  /*12e0*/  PRMT R234, R10, 0x7632, R234 ;  /* 0x000076320aea7816 */ /* 0x000fc400000000ea */
[----:B------:R-:W-:Y:S01]  /*12f0*/  SHF.L.U32 R211, R10, 0x10, RZ ;  /* 0x000000100ad37819 */ /* 0x000fe200000006ff */
[----:B------:R-:W-:Y:S01]  /*1300*/  FMUL.FTZ R17, R17, UR29 ;  /* 0x0000001d11117c20 */ /* 0x000fe20008410000 */
[----:B------:R-:W-:Y:S02]  /*1310*/  MOV R10, R219 ;  /* 0x000000db000a7202 */ /* 0x000fe40000000f00 */
[C---:B------:R-:W-:Y:S02]  /*1320*/  PRMT R247, R14.reuse, 0x7632, R247 ;  /* 0x000076320ef77816 */ /* 0x040fe400000000f7 */
[----:B------:R-:W-:Y:S01]  /*1330*/  SHF.L.U32 R219, R14, 0x10, RZ ;  /* 0x000000100edb7819 */ /* 0x000fe200000006ff */
[----:B------:R-:W-:Y:S01]  /*1340*/  FMUL.FTZ R18, R18, UR29 ;  /* 0x0000001d12127c20 */ /* 0x000fe20008410000 */
[----:B------:R-:W-:Y:S01]  /*1350*/  SHF.L.U32 R14, R11, 0x10, RZ ;  /* 0x000000100b0e7819 */ /* 0x000fe200000006ff */
[----:B------:R-:W-:Y:S01]  /*1360*/  FMUL.FTZ R11, R222, UR29 ;  /* 0x0000001dde0b7c20 */ /* 0x000fe20008410000 */
[----:B------:R-:W-:Y:S01]  /*1370*/  FADD.FTZ R76, R76, R241 ;  /* 0x000000f14c4c7221 */ /* 0x000fe20000010000 */
[-C--:B------:R-:W-:Y:S01]  /*1380*/  FFMA.FTZ R108, R3, R241.reuse, R108 ;  /* 0x000000f1036c7223 */ /* 0x080fe2000001006c */
[----:B------:R-:W-:Y:S01]  /*1390*/  FMUL.FTZ R7, R7, R241 ;  /* 0x000000f107077220 */ /* 0x000fe20000410000 */
[----:B------:R-:W-:Y:S01]  /*13a0*/  SHF.L.U32 R222, R201, 0x10, RZ ;  /* 0x00000010c9de7819 */ /* 0x000fe200000006ff */
[----:B------:R-:W-:Y:S01]  /*13b0*/  FMUL.FTZ R19, R19, UR29 ;  /* 0x0000001d13137c20 */ /* 0x000fe20008410000 */
[C---:B------:R-:W-:Y:S01]  /*13c0*/  PRMT R252, R15.reuse, 0x7632, R252 ;  /* 0x000076320ffc7816 */ /* 0x040fe200000000fc */
[----:B------:R-:W-:Y:S01]  /*13d0*/  FMUL.FTZ R200, R200, UR29 ;  /* 0x0000001dc8c87c20 */ /* 0x000fe20008410000 */
[----:B------:R-:W-:Y:S01]  /*13e0*/  SHF.L.U32 R220, R15, 0x10, RZ ;  /* 0x000000100fdc7819 */ /* 0x000fe200000006ff */
        /* <DEDUP_REMOVED lines=16> */
[----:B------:R-:W-:Y:S01]  /*14f0*/  FADD.FTZ R70, R70, R215 ;  /* 0x000000d746467221 */ /* 0x000fe20000010000 */
[-C--:B------:R-:W-:Y:S01]  /*1500*/  FFMA.FTZ R102, R200, R215.reuse, R102 ;  /* 0x000000d7c8667223 */ /* 0x080fe20000010066 */
[----:B------:R-:W-:Y:S01]  /*1510*/  FMUL.FTZ R204, R118, R215 ;  /* 0x000000d776cc7220 */ /* 0x000fe20000410000 */
[----:B------:R-:W-:Y:S01]  /*1520*/  FADD.FTZ R81, R81, R13 ;  /* 0x0000000d51517221 */ /* 0x000fe20000010000 */
[----:B------:R-:W-:Y:S01]  /*1530*/  FFMA.FTZ R113, R9, R13, R113 ;  /* 0x0000000d09717223 */ /* 0x000fe20000010071 */
[----:B------:R-:W-:Y:S01]  /*1540*/  FMUL.FTZ R215, R198, UR29 ;  /* 0x0000001dc6d77c20 */ /* 0x000fe20008410000 */
[----:B------:R-:W-:Y:S01]  /*1550*/  FMUL.FTZ R216, R196, UR29 ;  /* 0x0000001dc4d87c20 */ /* 0x000fe20008410000 */
[----:B------:R-:W-:Y:S01]  /*1560*/  FFMA.FTZ R196, R0, R5, RZ ;  /* 0x0000000500c47223 */ /* 0x000fe200000100ff */
[----:B------:R-:W-:Y:S01]  /*1570*/  FADD.FTZ R198, RZ, R5 ;  /* 0x00000005ffc67221 */ /* 0x000fe20000010000 */
[----:B------:R-:W-:-:S02]  /*1580*/  PRMT R245, R12, 0x7632, R245 ;  /* 0x000076320cf57816 */ /* 0x000fc400000000f5 */
[----:B------:R-:W-:Y:S01]  /*1590*/  SHF.L.U32 R217, R12, 0x10, RZ ;  /* 0x000000100cd97819 */ /* 0x000fe200000006ff */
[----:B------:R-:W-:Y:S01]  /*15a0*/  FMUL.FTZ R12, R16, UR29 ;  /* 0x0000001d100c7c20 */ /* 0x000fe20008410000 */
[----:B------:R-:W-:Y:S01]  /*15b0*/  FADD.FTZ R83, R83, R14 ;  /* 0x0000000e53537221 */ /* 0x000fe20000010000 */
[-C--:B------:R-:W-:Y:S01]  /*15c0*/  FFMA.FTZ R115, R10, R14.reuse, R115 ;  /* 0x0000000e0a737223 */ /* 0x080fe20000010073 */
[----:B------:R-:W-:Y:S01]  /*15d0*/  FADD.FTZ R79, R79, R241 ;  /* 0x000000f14f4f7221 */ /* 0x000fe20000010000 */
[----:B------:R-:W-:Y:S01]  /*15e0*/  FFMA.FTZ R111, R12, R241, R111 ;  /* 0x000000f10c6f7223 */ /* 0x000fe2000001006f */
[----:B------:R-:W-:Y:S01]  /*15f0*/  FMUL.FTZ R14, R244, R14 ;  /* 0x0000000ef40e7220 */ /* 0x000fe20000410000 */
[----:B------:R-:W-:Y:S01]  /*1600*/  FADD.FTZ R77, R77, R15 ;  /* 0x0000000f4d4d7221 */ /* 0x000fe20000010000 */
[----:B------:R-:W-:Y:S01]  /*1610*/  FFMA.FTZ R109, R11, R15, R109 ;  /* 0x0000000f0b6d7223 */ /* 0x000fe2000001006d */
[----:B------:R-:W-:Y:S01]  /*1620*/  FMUL.FTZ R221, R221, UR29 ;  /* 0x0000001ddddd7c20 */ /* 0x000fe20008410000 */
[----:B------:R-:W-:-:S03]  /*1630*/  FADD.FTZ R73, R73, R222 ;  /* 0x000000de49497221 */ /* 0x000fc60000010000 */
[-C--:B------:R-:W-:Y:S01]  /*1640*/  FFMA.FTZ R105, R221, R222.reuse, R105 ;  /* 0x000000dedd697223 */ /* 0x080fe20000010069 */
[----:B------:R-:W-:Y:S01]  /*1650*/  FMUL.FTZ R222, R249, R222 ;  /* 0x000000def9de7220 */ /* 0x000fe20000410000 */
        /* <DEDUP_REMOVED lines=9> */
[----:B------:R-:W-:Y:S01]  /*16f0*/  FMUL.FTZ R205, R205, UR29 ;  /* 0x0000001dcdcd7c20 */ /* 0x000fe20008410000 */
[----:B------:R-:W-:Y:S02]  /*1700*/  FADD.FTZ R71, R71, R228 ;  /* 0x000000e447477221 */ /* 0x000fe40000010000 */
[-C--:B------:R-:W-:Y:S01]  /*1710*/  FFMA.FTZ R103, R227, R228.reuse, R103 ;  /* 0x000000e4e3677223 */ /* 0x080fe20000010067 */
[----:B------:R-:W-:Y:S01]  /*1720*/  FMUL.FTZ R228, R119, R228 ;  /* 0x000000e477e47220 */ /* 0x000fe20000410000 */
[----:B------:R-:W-:Y:S01]  /*1730*/  SHF.L.U32 R230, R230, 0x10, RZ ;  /* 0x00000010e6e67819 */ /* 0x000fe200000006ff */
[----:B------:R-:W-:Y:S01]  /*1740*/  FADD.FTZ R64, R64, R209 ;  /* 0x000000d140407221 */ /* 0x000fe20000010000 */
[-C--:B------:R-:W-:Y:S01]  /*1750*/  FFMA.FTZ R96, R205, R209.reuse, R96 ;  /* 0x000000d1cd607223 */ /* 0x080fe20000010060 */
[----:B------:R-:W-:Y:S01]  /*1760*/  FMUL.FTZ R229, R229, UR29 ;  /* 0x0000001de5e57c20 */ /* 0x000fe20008410000 */
[----:B------:R-:W-:Y:S01]  /*1770*/  FMUL.FTZ R209, R120, R209 ;  /* 0x000000d178d17220 */ /* 0x000fe20000410000 */
[----:B------:R-:W-:Y:S01]  /*1780*/  FMUL.FTZ R206, R206, UR29 ;  /* 0x0000001dcece7c20 */ /* 0x000fe20008410000 */
[----:B------:R-:W-:Y:S01]  /*1790*/  FADD.FTZ R65, R65, R230 ;  /* 0x000000e641417221 */ /* 0x000fe20000010000 */
        /* <DEDUP_REMOVED lines=38> */
[----:B------:R-:W-:Y:S01]  /*1a00*/  FADD.FTZ R58, R58, R218 ;  /* 0x000000da3a3a7221 */ /* 0x000fe20000010000 */
[-C--:B------:R-:W-:Y:S01]  /*1a10*/  FFMA.FTZ R90, R214, R218.reuse, R90 ;  /* 0x000000dad65a7223 */ /* 0x080fe2000001005a */
[----:B------:R-:W-:Y:S01]  /*1a20*/  FMUL.FTZ R239, R239, UR29 ;  /* 0x0000001defef7c20 */ /* 0x000fe20008410000 */
[----:B------:R-:W-:Y:S01]  /*1a30*/  FMUL.FTZ R218, R130, R218 ;  /* 0x000000da82da7220 */ /* 0x000fe20000410000 */
[----:B------:R-:W-:Y:S01]  /*1a40*/  FADD.FTZ R52, R52, R219 ;  /* 0x000000db34347221 */ /* 0x000fe20000010000 */
[----:B------:R-:W-:Y:S01]  /*1a50*/  FFMA.FTZ R84, R215, R219, R84 ;  /* 0x000000dbd7547223 */ /* 0x000fe20000010054 */
[----:B--2---:R-:W-:-:S04]  /*1a60*/  FMUL.FTZ R13, R240, R13 ;  /* 0x0000000df00d7220 */ /* 0x004fc80000410000 */
[----:B------:R-:W-:Y:S01]  /*1a70*/  FFMA.FTZ R196, R9, R13, R196 ;  /* 0x0000000d09c47223 */ /* 0x000fe200000100c4 */
[----:B------:R-:W-:-:S03]  /*1a80*/  FADD.FTZ R198, R13, R198 ;  /* 0x000000c60dc67221 */ /* 0x000fc60000010000 */
[----:B------:R-:W-:-:S04]  /*1a90*/  FFMA.FTZ R196, R2, R6, R196 ;  /* 0x0000000602c47223 */ /* 0x000fc800000100c4 */
[----:B------:R-:W-:Y:S01]  /*1aa0*/  FFMA.FTZ R196, R10, R14, R196 ;  /* 0x0000000e0ac47223 */ /* 0x000fe200000100c4 */
[----:B---3--:R-:W-:Y:S01]  /*1ab0*/  FMUL.FTZ R16, R242, R241 ;  /* 0x000000f1f2107220 */ /* 0x008fe20000410000 */
[----:B------:R-:W-:-:S04]  /*1ac0*/  FADD.FTZ R241, R6, R198 ;  /* 0x000000c606f17221 */ /* 0x000fc80000010000 */
[----:B------:R-:W-:Y:S01]  /*1ad0*/  FADD.FTZ R241, R14, R241 ;  /* 0x000000f10ef17221 */ /* 0x000fe20000010000 */
[----:B------:R-:W-:-:S03]  /*1ae0*/  FFMA.FTZ R242, R3, R7, R196 ;  /* 0x0000000703f27223 */ /* 0x000fc600000100c4 */
[----:B------:R-:W-:Y:S01]  /*1af0*/  FADD.FTZ R241, R7, R241 ;  /* 0x000000f107f17221 */ /* 0x000fe20000010000 */
[----:B----4-:R-:W-:-:S04]  /*1b00*/  FMUL.FTZ R15, R243, R15 ;  /* 0x0000000ff30f7220 */ /* 0x010fc80000410000 */
        /* <DEDUP_REMOVED lines=39> */
[----:B------:R-:W-:Y:S01]  /*1d80*/  FFMA.FTZ R242, R213, R217, R242 ;  /* 0x000000d9d5f27223 */ /* 0x000fe200000100f2 */
[----:B------:R-:W-:-:S03]  /*1d90*/  FADD.FTZ R241, R217, R241 ;  /* 0x000000f1d9f17221 */ /* 0x000fc60000010000 */
        /* <DEDUP_REMOVED lines=8> */
[----:B------:R-:W-:Y:S01]  /*1e20*/  FMUL.FTZ R241, R199, UR29 ;  /* 0x0000001dc7f17c20 */ /* 0x000fe20008410000 */
        /* <DEDUP_REMOVED lines=14> */
[----:B------:R-:W-:Y:S01]  /*1f10*/  FMUL.FTZ R243, R197, UR29 ;  /* 0x0000001dc5f37c20 */ /* 0x000fe20008410000 */
[----:B------:R-:W-:Y:S01]  /*1f20*/  FMUL.FTZ R244, R135, R196 ;  /* 0x000000c487f47220 */ /* 0x000fe20000410000 */
[----:B------:R-:W-:Y:S01]  /*1f30*/  FFMA.FTZ R199, R216, R220, R199 ;  /* 0x000000dcd8c77223 */ /* 0x000fe200000100c7 */
[----:B------:R-:W-:Y:S01]  /*1f40*/  FADD.FTZ R198, R198, R220 ;  /* 0x000000dcc6c67221 */ /* 0x000fe20000010000 */
[----:B------:R-:W-:Y:S01]  /*1f50*/  FADD.FTZ R55, R55, R196 ;  /* 0x000000c437377221 */ /* 0x000fe20000010000 */
[C---:B------:R-:W-:Y:S01]  /*1f60*/  FFMA.FTZ R87, R243.reuse, R196, R87 ;  /* 0x000000c4f3577223 */ /* 0x040fe20000010057 */
[----:B------:R-:W-:Y:S01]  /*1f70*/  FFMA.FTZ R197, R243, R244, R199 ;  /* 0x000000f4f3c57223 */ /* 0x000fe200000100c7 */
[----:B------:R-:W-:Y:S01]  /*1f80*/  FADD.FTZ R196, R198, R244 ;  /* 0x000000f4c6c47221 */ /* 0x000fe20000010000 */
[----:B------:R-:W-:Y:S06]  /*1f90*/  BRA `(.L_x_3480) ;  /* 0x0000000000547947 */ /* 0x000fec0003800000 */
.L_x_3479:
[----:B------:R-:W-:-:S04]  /*1fa0*/  ISETP.NE.U32.AND P0, PT, RZ, UR4, PT ;  /* 0x00000004ff007c0c */ /* 0x000fc8000bf05070 */
[----:B------:R-:W-:-:S13]  /*1fb0*/  ISETP.NE.AND.EX P0, PT, RZ, UR5, PT, P0 ;  /* 0x00000005ff007c0c */ /* 0x000fda000bf05300 */
[----:B------:R-:W-:Y:S05]  /*1fc0*/  @!P0 BRA `(.L_x_3480) ;  /* 0x0000000000488947 */ /* 0x000fea0003800000 */
[----:B------:R-:W0:Y:S01]  /*1fd0*/  S2R R168, SR_TID.X ;  /* 0x0000000000a87919 */ /* 0x000e220000002100 */
[----:B------:R-:W-:Y:S01]  /*1fe0*/  UIMAD UR9, UR8, UR26, URZ ;  /* 0x0000001a080972a4 */ /* 0x000fe2000f8e02ff */
[----:B------:R-:W1:Y:S03]  /*1ff0*/  LDC.64 R180, c[0x0][0x438] ;  /* 0x00010e00ffb47b82 */ /* 0x000e660000000a00 */
[----:B------:R-:W-:-:S04]  /*2000*/  USHF.R.S32.HI UR10, URZ, 0x1f, UR9 ;  /* 0x0000001fff0a7899 */ /* 0x000fc80008011409 */
[----:B------:R-:W-:-:S06]  /*2010*/  ULEA.HI UR10, UR10, UR9, URZ, 0x3 ;  /* 0x000000090a0a7291 */ /* 0x000fcc000f8f18ff */
[----:B------:R-:W-:-:S04]  /*2020*/  MOV R169, UR10 ;  /* 0x0000000a00a97c02 */ /* 0x000fc80008000f00 */
        /* <DEDUP_REMOVED lines=12> */
.L_x_3480:
[----:B------:R-:W0:Y:S01]  /*20f0*/  SHFL.DOWN PT, R199, R196, 0x10, 0x1f ;  /* 0x0a001f00c4c77f89 */ /* 0x000e2200000e0000 */
[----:B------:R-:W-:Y:S03]  /*2100*/  BSSY.RECONVERGENT B0, `(.L_x_3481) ;  /* 0x000001f000007945 */ /* 0x000fe60003800200 */
[----:B------:R-:W1:Y:S01]  /*2110*/  SHFL.DOWN PT, R198, R197, 0x10, 0x1f ;  /* 0x0a001f00c5c67f89 */ /* 0x000e6200000e0000 */
[----:B------:R-:W3:Y:S01]  /*2120*/  S2R R252, SR_TID.X ;  /* 0x0000000000fc7919 */ /* 0x000ee20000002100 */
[----:B0-----:R-:W-:Y:S01]  /*2130*/  FADD.FTZ R196, R199, R196 ;  /* 0x000000c4c7c47221 */ /* 0x001fe20000010000 */
[----:B-1----:R-:W-:-:S04]  /*2140*/  FADD.FTZ R198, R198, R197 ;  /* 0x000000c5c6c67221 */ /* 0x002fc80000010000 */
[----:B------:R-:W0:Y:S04]  /*2150*/  SHFL.DOWN PT, R199, R196, 0x8, 0x1f ;  /* 0x09001f00c4c77f89 */ /* 0x000e2800000e0000 */
        /* <DEDUP_REMOVED lines=25> */
.L_x_3482:
[----:B------:R-:W-:Y:S05]  /*22f0*/  BSYNC.RECONVERGENT B0 ;  /* 0x0000000000007941 */ /* 0x000fea0003800200 */
.L_x_3481:
[----:B------:R-:W1:Y:S08]  /*2300*/  S2UR UR10, SR_CgaCtaId ;  /* 0x00000000000a79c3 */ /* 0x000e700000008800 */
[----:B------:R-:W-:Y:S01]  /*2310*/  BAR.SYNC.DEFER_BLOCKING 0x0 ;  /* 0x0000000000007b1d */ /* 0x000fe20000010000 */
[----:B------:R-:W-:-:S05]  /*2320*/  UISETP.GE.AND UP2, UPT, UR16, 0x1, UPT ;  /* 0x000000011000788c */ /* 0x000fca000bf46270 */
[----:B------:R-:W-:Y:S01]  /*2330*/  UMOV UR9, 0x400 ;  /* 0x0000040000097882 */ /* 0x000fe20000000000 */
[----:B------:R-:W-:-:S05]  /*2340*/  PLOP3.LUT P2, PT, PT, PT, UP2, 0x80, 0x8 ;  /* 0x000000000008781c */ /* 0x000fca0003f4f028 */
[----:B------:R-:W3:Y:S01]  /*2350*/  @UP2 LDCU.64 UR30, c[0x0][0x390] ;  /* 0x00007200ff1e27ac */ /* 0x000ee20008000a00 */
        /* <DEDUP_REMOVED lines=15> */
[----:B------:R-:W-:Y:S01]  /*2450*/  ISETP.NE.AND P1, PT, RZ, UR27, PT ;  /* 0x0000001bff007c0c */ /* 0x000fe2000bf25270 */
[----:B------:R-:W-:Y:S02]  /*2460*/  UIMAD UR9, UR8, UR26, URZ ;  /* 0x0000001a080972a4 */ /* 0x000fe4000f8e02ff */
[----:B------:R-:W-:-:S04]  /*2470*/  UISETP.NE.U32.AND UP0, UPT, UR4, URZ, UPT ;  /* 0x000000ff0400728c */ /* 0x000fc8000bf05070 */
[----:B------:R-:W-:Y:S01]  /*2480*/  UISETP.NE.AND.EX UP0, UPT, UR5, URZ, UPT, UP0 ;  /* 0x000000ff0500728c */ /* 0x000fe2000bf05300 */
[----:B0-----:R-:W-:Y:S01]  /*2490*/  FADD.FTZ R197, R246, R197 ;  /* 0x000000c5f6c57221 */ /* 0x001fe20000010000 */
[----:B------:R-:W-:-:S03]  /*24a0*/  FADD.FTZ R196, R245, R196 ;  /* 0x000000c4f5c47221 */ /* 0x000fc60000010000 */
[----:B------:R-:W-:Y:S01]  /*24b0*/  FADD.FTZ R197, R199, R197 ;  /* 0x000000c5c7c57221 */ /* 0x000fe20000010000 */
[----:B------:R-:W-:Y:S01]  /*24c0*/  FADD.FTZ R199, R198, R196 ;  /* 0x000000c4c6c77221 */ /* 0x000fe20000010000 */
[----:B------:R-:W-:Y:S01]  /*24d0*/  MOV R196, UR10 ;  /* 0x0000000a00c47c02 */ /* 0x000fe20008000f00 */
[----:B------:R-:W-:Y:S02]  /*24e0*/  HFMA2 R198, -RZ, RZ, 0, 0 ;  /* 0x00000000ffc67431 */ /* 0x000fe400000001ff */
[----:B------:R-:W-:Y:S01]  /*24f0*/  FMUL.FTZ R197, R197, UR28 ;  /* 0x0000001cc5c57c20 */ /* 0x000fe20008410000 */
[----:B------:R-:W-:Y:S01]  /*2500*/  FMUL.FTZ R199, R199, UR28 ;  /* 0x0000001cc7c77c20 */ /* 0x000fe20008410000 */
[----:B------:R-:W-:Y:S01]  /*2510*/  @P2 LEA.HI.SX32 R198, R196, R252, 0x1d ;  /* 0x000000fcc4c62211 */ /* 0x000fe200078feaff */
[----:B------:R-:W-:Y:S01]  /*2520*/  USHF.R.S32.HI UR10, URZ, 0x1f, UR9 ;  /* 0x0000001fff0a7899 */ /* 0x000fe20008011409 */
[----:B------:R-:W-:Y:S02]  /*2530*/  MOV R196, 0x10 ;  /* 0x0000001000c47802 */ /* 0x000fe40000000f00 */
[----:B------:R-:W-:Y:S01]  /*2540*/  FSEL R199, R199, RZ, !P1 ;  /* 0x000000ffc7c77208 */ /* 0x000fe20004800000 */
[----:B------:R-:W-:Y:S01]  /*2550*/  ULEA.HI UR10, UR10, UR9, URZ, 0x3 ;  /* 0x000000090a0a7291 */ /* 0x000fe2000f8f18ff */
[----:B------:R-:W-:Y:S01]  /*2560*/  R2UR UR16, R197 ;  /* 0x00000000c51072ca */ /* 0x000fe200000e0000 */
[----:B---3--:R-:W-:Y:S01]  /*2570*/  @P2 IMAD.WIDE.U32 R196, R198, R196, UR30 ;  /* 0x0000001ec6c42e25 */ /* 0x008fe2000f8e00c4 */
[----:B------:R-:W-:-:S04]  /*2580*/  R2UR UR30, R199 ;  /* 0x00000000c71e72ca */ /* 0x000fc800000e0000 */
[----:B------:R0:W5:Y:S02]  /*2590*/  @P2 LDG.E.128 R184, desc[UR18][R196.64] ;  /* 0x00000012c4b82981 */ /* 0x000164000c1e1d00 */
[----:B0-----:R-:W-:-:S04]  /*25a0*/  MOV R196, UR10 ;  /* 0x0000000a00c47c02 */ /* 0x001fc80008000f00 */
[----:B------:R-:W-:Y:S01]  /*25b0*/  LEA.HI.SX32 R196, R196, R252, 0x1d ;  /* 0x000000fcc4c47211 */ /* 0x000fe200078feaff */
[----:B------:R-:W-:Y:S06]  /*25c0*/  BRA.U UP0, `(.L_x_3483) ;  /* 0x0000000d00687547 */ /* 0x000fec000b800000 */
        /* <DEDUP_REMOVED lines=16> */
.L_x_3485:
        /* <DEDUP_REMOVED lines=14> */
.L_x_3486:
        /* <DEDUP_REMOVED lines=13> */
.L_x_3487:
        /* <DEDUP_REMOVED lines=14> */
.L_x_3488:
        /* <DEDUP_REMOVED lines=13> */
.L_x_3489:
        /* <DEDUP_REMOVED lines=14> */
.L_x_3490:
        /* <DEDUP_REMOVED lines=13> */
.L_x_3491:
        /* <DEDUP_REMOVED lines=15> */
.L_x_3484:
        /* <DEDUP_REMOVED lines=18> */
.L_x_3493:
        /* <DEDUP_REMOVED lines=8> */
.L_x_3494:
        /* <DEDUP_REMOVED lines=12> */
.L_x_3495:
        /* <DEDUP_REMOVED lines=13> */
.L_x_3496:
        /* <DEDUP_REMOVED lines=12> */
.L_x_3497:
        /* <DEDUP_REMOVED lines=13> */
.L_x_3498:
        /* <DEDUP_REMOVED lines=20> */
.L_x_3499:
        /* <DEDUP_REMOVED lines=10> */
.L_x_3483:
        /* <DEDUP_REMOVED lines=16> */
.L_x_3501:
        /* <DEDUP_REMOVED lines=14> */
.L_x_3502:
        /* <DEDUP_REMOVED lines=12> */
.L_x_3503:
        /* <DEDUP_REMOVED lines=14> */
.L_x_3504:
        /* <DEDUP_REMOVED lines=12> */
.L_x_3505:
        /* <DEDUP_REMOVED lines=14> */
.L_x_3506:
        /* <DEDUP_REMOVED lines=12> */
.L_x_3507:
        /* <DEDUP_REMOVED lines=15> */
.L_x_3500:
[----:B------:R-:W-:Y:S02]  /*3a40*/  ISETP.LT.AND P1, PT, RZ, UR32, PT ;  /* 0x00000020ff007c0c */ /* 0x000fe4000bf21270 */
[----:B------:R-:W-:Y:S02]  /*3a50*/  MOV R192, UR16 ;  /* 0x0000001000c07c02 */ /* 0x000fe40008000f00 */
[----:B------:R-:W-:Y:S02]  /*3a60*/  PLOP3.LUT P3, PT, PT, PT, UP3, 0x80, 0x8 ;  /* 0x000000000008781c */ /* 0x000fe40003f6f038 */
[----:B------:R-:W-:Y:S02]  /*3a70*/  MOV R194, UR16 ;  /* 0x0000001000c27c02 */ /* 0x000fe40008000f00 */
[----:B-----5:R-:W-:Y:S02]  /*3a80*/  SHF.L.U32 R199, R169, 0x10, RZ ;  /* 0x00000010a9c77819 */ /* 0x020fe400000006ff */
[----:B------:R-:W-:-:S03]  /*3a90*/  SHF.L.U32 R197, R168, 0x10, RZ ;  /* 0x00000010a8c57819 */ /* 0x000fc600000006ff */
[----:B------:R-:W-:Y:S01]  /*3aa0*/  @P1 FFMA.FTZ R193, R9, R192, UR30 ;  /* 0x0000001e09c11e23 */ /* 0x000fe200080100c0 */
[----:B------:R-:W-:Y:S01]  /*3ab0*/  PRMT R192, R168, 0x7632, R192 ;  /* 0x00007632a8c07816 */ /* 0x000fe200000000c0 */
[----:B------:R-:W-:Y:S02]  /*3ac0*/  @P1 FFMA.FTZ R194, R2, R194, UR30 ;  /* 0x0000001e02c21e23 */ /* 0x000fe400080100c2 */
[----:B------:R-:W-:Y:S01]  /*3ad0*/  @P1 FADD.FTZ R193, R13, -R193 ;  /* 0x800000c10dc11221 */ /* 0x000fe20000010000 */
[----:B------:R-:W-:Y:S01]  /*3ae0*/  SHF.L.U32 R192, R192, 0x10, RZ ;  /* 0x00000010c0c07819 */ /* 0x000fe200000006ff */
[----:B------:R-:W-:-:S04]  /*3af0*/  @P1 FADD.FTZ R194, R6, -R194 ;  /* 0x800000c206c21221 */ /* 0x000fc80000010000 */
[----:B------:R-:W-:Y:S01]  /*3b00*/  @P1 FFMA.FTZ R192, R193, UR29, R192 ;  /* 0x0000001dc1c01c23 */ /* 0x000fe200080100c0 */
[----:B------:R-:W-:Y:S01]  /*3b10*/  MOV R193, UR16 ;  /* 0x0000001000c17c02 */ /* 0x000fe20008000f00 */
[----:B------:R-:W-:-:S04]  /*3b20*/  @P1 FFMA.FTZ R199, R194, UR29, R199 ;  /* 0x0000001dc2c71c23 */ /* 0x000fc800080100c7 */
[----:B------:R-:W-:-:S04]  /*3b30*/  @P3 FFMA.FTZ R193, R0, R193, UR30 ;  /* 0x0000001e00c13e23 */ /* 0x000fc800080100c1 */
[----:B------:R-:W-:-:S04]  /*3b40*/  @P3 FADD.FTZ R193, R5, -R193 ;  /* 0x800000c105c13221 */ /* 0x000fc80000010000 */
        /* <DEDUP_REMOVED lines=8> */
.L_x_3508:
        /* <DEDUP_REMOVED lines=8> */
.L_x_3509:
[----:B------:R-:W-:Y:S05]  /*3c50*/  BRA.U !UP2, `(.L_x_3510) ;  /* 0x000000010a187547 */ /* 0x000fea000b800000 */
[----:B------:R-:W-:Y:S01]  /*3c60*/  SHF.L.U32 R193, R185, 0x10, RZ ;  /* 0x00000010b9c17819 */ /* 0x000fe200000006ff */
[----:B------:R-:W-:-:S04]  /*3c70*/  FMUL.FTZ R194, R199, UR17 ;  /* 0x00000011c7c27c20 */ /* 0x000fc80008410000 */
[-C--:B------:R-:W-:Y:S01]  /*3c80*/  FFMA.FTZ R22, R193, R194.reuse, R22 ;  /* 0x000000c2c1167223 */ /* 0x080fe20000010016 */
[----:B------:R-:W-:-:S05]  /*3c90*/  FMUL.FTZ R193, R166, R194 ;  /* 0x000000c2a6c17220 */ /* 0x000fca0000410000 */
[----:B------:R-:W-:-:S04]  /*3ca0*/  F2FP.BF16.F32.PACK_AB R193, RZ, R193 ;  /* 0x000000c1ffc1723e */ /* 0x000fc800000010ff */
[----:B------:R-:W-:-:S07]  /*3cb0*/  PRMT R189, R193, 0x7610, R189 ;  /* 0x00007610c1bd7816 */ /* 0x000fce00000000bd */
.L_x_3510:
        /* <DEDUP_REMOVED lines=14> */
.L_x_3511:
[----:B------:R-:W-:Y:S02]  /*3da0*/  MOV R194, UR16 ;  /* 0x0000001000c27c02 */ /* 0x000fe40008000f00 */
[----:B------:R-:W-:-:S03]  /*3db0*/  SHF.L.U32 R245, R170, 0x10, RZ ;  /* 0x00000010aaf57819 */ /* 0x000fc600000006ff */
        /* <DEDUP_REMOVED lines=10> */
.L_x_3512:
        /* <DEDUP_REMOVED lines=14> */
.L_x_3513:
[----:B------:R-:W-:Y:S02]  /*3f40*/  MOV R195, UR16 ;  /* 0x0000001000c37c02 */ /* 0x000fe40008000f00 */
[----:B------:R-:W-:Y:S02]  /*3f50*/  F2FP.BF16.F32.PACK_AB R193, R193, R199 ;  /* 0x000000c7c1c1723e */ /* 0x000fe400000010ff */
[----:B------:R-:W-:Y:S01]  /*3f60*/  MOV R199, UR16 ;  /* 0x0000001000c77c02 */ /* 0x000fe20008000f00 */
[----:B------:R-:W-:Y:S01]  /*3f70*/  @P1 FFMA.FTZ R195, R4, R195, UR30 ;  /* 0x0000001e04c31e23 */ /* 0x000fe200080100c3 */
[----:B------:R-:W-:Y:S02]  /*3f80*/  F2FP.BF16.F32.PACK_AB R192, R192, R197 ;  /* 0x000000c5c0c0723e */ /* 0x000fe400000010ff */
[C---:B------:R-:W-:Y:S01]  /*3f90*/  PRMT R197, R171.reuse, 0x7632, R197 ;  /* 0x00007632abc57816 */ /* 0x040fe200000000c5 */
        /* <DEDUP_REMOVED lines=15> */
.L_x_3514:
        /* <DEDUP_REMOVED lines=9> */
.L_x_3492:
[----:B------:R-:W-:Y:S01]  /*4120*/  ISETP.NE.U32.AND P1, PT, RZ, UR6, PT ;  /* 0x00000006ff007c0c */ /* 0x000fe2000bf25070 */
[----:B------:R-:W0:Y:S03]  /*4130*/  @UP2 LDCU.64 UR10, c[0x0][0x468] ;  /* 0x00008d00ff0a27ac */ /* 0x000e260008000a00 */
[----:B------:R-:W-:-:S13]  /*4140*/  ISETP.NE.AND.EX P1, PT, RZ, UR7, PT, P1 ;  /* 0x00000007ff007c0c */ /* 0x000fda000bf25310 */
[----:B------:R-:W1:Y:S02]  /*4150*/  @P1 LDC.64 R246, c[0x0][0x478] ;  /* 0x00011e00fff61b82 */ /* 0x000e640000000a00 */
[----:B-1----:R-:W-:-:S05]  /*4160*/  @P1 IMAD.WIDE.U32 R246, R196, 0x10, R246 ;  /* 0x00000010c4f61825 */ /* 0x002fca00078e00f6 */
[----:B------:R1:W-:Y:S02]  /*4170*/  @P1 STG.E.128 desc[UR18][R246.64], R192 ;  /* 0x000000c0f6001986 */ /* 0x0003e4000c101d12 */
[----:B-1----:R-:W-:-:S05]  /*4180*/  HFMA2 R246, -RZ, RZ, 0, 9.5367431640625e-07 ;  /* 0x00000010fff67431 */ /* 0x002fca00000001ff */
[----:B0-----:R-:W-:-:S05]  /*4190*/  @P2 IMAD.WIDE.U32 R246, R198, R246, UR10 ;  /* 0x0000000ac6f62e25 */ /* 0x001fca000f8e00f6 */
[----:B------:R0:W-:Y:S01]  /*41a0*/  @P2 STG.E.128 desc[UR18][R246.64], R188 ;  /* 0x000000bcf6002986 */ /* 0x0001e2000c101d12 */
[----:B------:R-:W-:Y:S05]  /*41b0*/  BRA.U !UP2, `(.L_x_3515) ;  /* 0x000000010a107547 */ /* 0x000fea000b800000 */
[----:B-----5:R-:W1:Y:S01]  /*41c0*/  LDC.64 R186, c[0x0][0x390] ;  /* 0x0000e400ffba7b82 */ /* 0x020e620000000a00 */
[----:B------:R-:W-:-:S05]  /*41d0*/  IADD3 R184, PT, PT, R198, 0x80, RZ ;  /* 0x00000080c6b87810 */ /* 0x000fca0007ffe0ff */
[----:B-1----:R-:W-:-:S06]  /*41e0*/  IMAD.WIDE.U32 R184, R184, 0x10, R186 ;  /* 0x00000010b8b87825 */ /* 0x002fcc00078e00ba */
[----:B------:R-:W5:Y:S02]  /*41f0*/  LDG.E.128 R184, desc[UR18][R184.64] ;  /* 0x00000012b8b87981 */ /* 0x000f64000c1e1d00 */
.L_x_3515:
[----:B------:R-:W-:Y:S05]  /*4200*/  @!P0 BRA `(.L_x_3516) ;  /* 0x0000000c00648947 */ /* 0x000fea0003800000 */
[----:B------:R-:W-:Y:S05]  /*4210*/  @!P1 BRA `(.L_x_3517) ;  /* 0x0000000400b89947 */ /* 0x000fea0003800000 */
[----:B------:R-:W-:Y:S02]  /*4220*/  ISETP.LT.AND P3, PT, RZ, UR32, PT ;  /* 0x00000020ff007c0c */ /* 0x000fe4000bf61270 */
[----:B------:R-:W-:Y:S02]  /*4230*/  MOV R192, UR16 ;  /* 0x0000001000c07c02 */ /* 0x000fe40008000f00 */
[----:B------:R-:W-:Y:S02]  /*4240*/  MOV R194, UR16 ;  /* 0x0000001000c27c02 */ /* 0x000fe40008000f00 */
[----:B-----5:R-:W-:Y:S02]  /*4250*/  SHF.L.U32 R199, R173, 0x10, RZ ;  /* 0x00000010adc77819 */ /* 0x020fe400000006ff */
[----:B------:R-:W-:-:S05]  /*4260*/  SHF.L.U32 R197, R172, 0x10, RZ ;  /* 0x00000010acc57819 */ /* 0x000fca00000006ff */
        /* <DEDUP_REMOVED lines=18> */
[----:B0-----:R-:W-:-:S07]  /*4390*/  PRMT R188, R193, 0x7610, R188 ;  /* 0x00007610c1bc7816 */ /* 0x001fce00000000bc */
.L_x_3518:
[----:B------:R-:W-:Y:S05]  /*43a0*/  BRA.U !UP2, `(.L_x_3519) ;  /* 0x000000010a1c7547 */ /* 0x000fea000b800000 */
[----:B------:R-:W-:Y:S01]  /*43b0*/  PRMT R193, R184, 0x7632, R193 ;  /* 0x00007632b8c17816 */ /* 0x000fe200000000c1 */
[----:B------:R-:W-:-:S03]  /*43c0*/  FMUL.FTZ R194, R192, UR17 ;  /* 0x00000011c0c27c20 */ /* 0x000fc60008410000 */
[----:B------:R-:W-:-:S05]  /*43d0*/  SHF.L.U32 R193, R193, 0x10, RZ ;  /* 0x00000010c1c17819 */ /* 0x000fca00000006ff */
[----:B------:R-:W-:Y:S01]  /*43e0*/  FFMA.FTZ R29, R194, R193, R29 ;  /* 0x000000c1c21d7223 */ /* 0x000fe2000001001d */
[----:B------:R-:W-:-:S05]  /*43f0*/  FMUL.FTZ R193, R157, R194 ;  /* 0x000000c29dc17220 */ /* 0x000fca0000410000 */
[----:B------:R-:W-:-:S04]  /*4400*/  F2FP.BF16.F32.PACK_AB R193, RZ, R193 ;  /* 0x000000c1ffc1723e */ /* 0x000fc800000010ff */
[----:B0-----:R-:W-:-:S07]  /*4410*/  PRMT R188, R188, 0x5410, R193 ;  /* 0x00005410bcbc7816 */ /* 0x001fce00000000c1 */
.L_x_3519:
[----:B------:R-:W-:Y:S05]  /*4420*/  BRA.U !UP2, `(.L_x_3520) ;  /* 0x000000010a187547 */ /* 0x000fea000b800000 */
[----:B------:R-:W-:Y:S01]  /*4430*/  SHF.L.U32 R193, R185, 0x10, RZ ;  /* 0x00000010b9c17819 */ /* 0x000fe200000006ff */
[----:B------:R-:W-:-:S04]  /*4440*/  FMUL.FTZ R194, R199, UR17 ;  /* 0x00000011c7c27c20 */ /* 0x000fc80008410000 */
[-C--:B------:R-:W-:Y:S01]  /*4450*/  FFMA.FTZ R30, R193, R194.reuse, R30 ;  /* 0x000000c2c11e7223 */ /* 0x080fe2000001001e */
[----:B------:R-:W-:-:S05]  /*4460*/  FMUL.FTZ R193, R158, R194 ;  /* 0x000000c29ec17220 */ /* 0x000fca0000410000 */
[----:B------:R-:W-:-:S04]  /*4470*/  F2FP.BF16.F32.PACK_AB R193, RZ, R193 ;  /* 0x000000c1ffc1723e */ /* 0x000fc800000010ff */
[----:B0-----:R-:W-:-:S07]  /*4480*/  PRMT R189, R193, 0x7610, R189 ;  /* 0x00007610c1bd7816 */ /* 0x001fce00000000bd */
.L_x_3520:
        /* <DEDUP_REMOVED lines=13> */
[----:B0-----:R-:W-:-:S07]  /*4560*/  PRMT R189, R189, 0x5410, R194 ;  /* 0x00005410bdbd7816 */ /* 0x001fce00000000c2 */
.L_x_3521:
        /* <DEDUP_REMOVED lines=12> */
.L_x_3522:
        /* <DEDUP_REMOVED lines=8> */
[----:B0-----:R-:W-:-:S03]  /*46b0*/  FMUL.FTZ R246, R194, UR17 ;  /* 0x00000011c2f67c20 */ /* 0x001fc60008410000 */
[----:B------:R-:W-:-:S05]  /*46c0*/  SHF.L.U32 R195, R195, 0x10, RZ ;  /* 0x00000010c3c37819 */ /* 0x000fca00000006ff */
[----:B------:R-:W-:Y:S01]  /*46d0*/  FFMA.FTZ R33, R246, R195, R33 ;  /* 0x000000c3f6217223 */ /* 0x000fe20000010021 */
[----:B------:R-:W-:-:S05]  /*46e0*/  FMUL.FTZ R195, R153, R246 ;  /* 0x000000f699c37220 */ /* 0x000fca0000410000 */
[----:B------:R-:W-:-:S04]  /*46f0*/  F2FP.BF16.F32.PACK_AB R195, RZ, R195 ;  /* 0x000000c3ffc3723e */ /* 0x000fc800000010ff */
[----:B------:R-:W-:-:S07]  /*4700*/  PRMT R190, R190, 0x5410, R195 ;  /* 0x00005410bebe7816 */ /* 0x000fce00000000c3 */
.L_x_3523:
[----:B------:R-:W-:Y:S02]  /*4710*/  MOV R195, UR16 ;  /* 0x0000001000c37c02 */ /* 0x000fe40008000f00 */
[----:B------:R-:W-:Y:S02]  /*4720*/  F2FP.BF16.F32.PACK_AB R193, R193, R199 ;  /* 0x000000c7c1c1723e */ /* 0x000fe400000010ff */
[----:B------:R-:W-:Y:S01]  /*4730*/  MOV R199, UR16 ;  /* 0x0000001000c77c02 */ /* 0x000fe20008000f00 */
[----:B------:R-:W-:Y:S01]  /*4740*/  @P3 FFMA.FTZ R195, R200, R195, UR30 ;  /* 0x0000001ec8c33e23 */ /* 0x000fe200080100c3 */
[----:B------:R-:W-:Y:S02]  /*4750*/  F2FP.BF16.F32.PACK_AB R192, R192, R197 ;  /* 0x000000c5c0c0723e */ /* 0x000fe400000010ff */
[----:B------:R-:W-:Y:S01]  /*4760*/  PRMT R197, R175, 0x7632, R197 ;  /* 0x00007632afc57816 */ /* 0x000fe200000000c5 */
[----:B------:R-:W-:Y:S01]  /*4770*/  @P3 FFMA.FTZ R199, R227, R199, UR30 ;  /* 0x0000001ee3c73e23 */ /* 0x000fe200080100c7 */
[----:B0-----:R-:W-:Y:S01]  /*4780*/  @P3 FADD.FTZ R246, R204, -R195 ;  /* 0x800000c3ccf63221 */ /* 0x001fe20000010000 */
        /* <DEDUP_REMOVED lines=13> */
.L_x_3524:
        /* <DEDUP_REMOVED lines=10> */
.L_x_3517:
        /* <DEDUP_REMOVED lines=12> */
[----:B0-----:R-:W-:-:S07]  /*49c0*/  PRMT R188, R197, 0x7610, R188 ;  /* 0x00007610c5bc7816 */ /* 0x001fce00000000bc */
.L_x_3526:
        /* <DEDUP_REMOVED lines=13> */
[----:B0-----:R-:W-:-:S07]  /*4aa0*/  PRMT R188, R188, 0x5410, R197 ;  /* 0x00005410bcbc7816 */ /* 0x001fce00000000c5 */
.L_x_3527:
        /* <DEDUP_REMOVED lines=12> */
.L_x_3528:
        /* <DEDUP_REMOVED lines=14> */
.L_x_3529:
        /* <DEDUP_REMOVED lines=12> */
.L_x_3530:
        /* <DEDUP_REMOVED lines=14> */
.L_x_3531:
        /* <DEDUP_REMOVED lines=12> */
.L_x_3532:
        /* <DEDUP_REMOVED lines=13> */
[----:B0-----:R-:W-:Y:S01]  /*4f80*/  PRMT R191, R191, 0x5410, R197 ;  /* 0x00005410bfbf7816 */ /* 0x001fe200000000c5 */
[----:B------:R-:W-:Y:S06]  /*4f90*/  BRA `(.L_x_3525) ;  /* 0x0000000c005c7947 */ /* 0x000fec0003800000 */
.L_x_3516:
        /* <DEDUP_REMOVED lines=18> */
[----:B0-----:R-:W-:-:S07]  /*50c0*/  PRMT R188, R193, 0x7610, R188 ;  /* 0x00007610c1bc7816 */ /* 0x001fce00000000bc */
.L_x_3534:
[----:B------:R-:W-:Y:S05]  /*50d0*/  BRA.U !UP2, `(.L_x_3535) ;  /* 0x000000010a1c7547 */ /* 0x000fea000b800000 */
[----:B-----5:R-:W-:Y:S01]  /*50e0*/  PRMT R193, R184, 0x7632, R193 ;  /* 0x00007632b8c17816 */ /* 0x020fe200000000c1 */
[----:B------:R-:W-:-:S03]  /*50f0*/  FMUL.FTZ R194, R192, UR17 ;  /* 0x00000011c0c27c20 */ /* 0x000fc60008410000 */
[----:B------:R-:W-:-:S05]  /*5100*/  SHF.L.U32 R193, R193, 0x10, RZ ;  /* 0x00000010c1c17819 */ /* 0x000fca00000006ff */
[----:B------:R-:W-:Y:S01]  /*5110*/  FFMA.FTZ R29, R194, R193, R29 ;  /* 0x000000c1c21d7223 */ /* 0x000fe2000001001d */
[----:B------:R-:W-:-:S05]  /*5120*/  FMUL.FTZ R193, R157, R194 ;  /* 0x000000c29dc17220 */ /* 0x000fca0000410000 */
[----:B------:R-:W-:-:S04]  /*5130*/  F2FP.BF16.F32.PACK_AB R193, RZ, R193 ;  /* 0x000000c1ffc1723e */ /* 0x000fc800000010ff */
[----:B0-----:R-:W-:-:S07]  /*5140*/  PRMT R188, R188, 0x5410, R193 ;  /* 0x00005410bcbc7816 */ /* 0x001fce00000000c1 */
.L_x_3535:
        /* <DEDUP_REMOVED lines=12> */
.L_x_3536:
        /* <DEDUP_REMOVED lines=12> */
[----:B0-----:R-:W-:-:S07]  /*52d0*/  PRMT R189, R189, 0x5410, R194 ;  /* 0x00005410bdbd7816 */ /* 0x001fce00000000c2 */
.L_x_3537:
        /* <DEDUP_REMOVED lines=12> */
.L_x_3538:
[----:B------:R-:W-:-:S05]  /*53a0*/  MOV R199, UR16 ;  /* 0x0000001000c77c02 */ /* 0x000fca0008000f00 */
[----:B------:R-:W-:-:S04]  /*53b0*/  FFMA.FTZ R199, R225, R199, UR30 ;  /* 0x0000001ee1c77e23 */ /* 0x000fc800080100c7 */
[----:B------:R-:W-:-:S04]  /*53c0*/  FADD.FTZ R199, R226, -R199 ;  /* 0x800000c7e2c77221 */ /* 0x000fc80000010000 */
[----:B------:R-:W-:-:S05]  /*53d0*/  FMUL.FTZ R199, R199, UR29 ;  /* 0x0000001dc7c77c20 */ /* 0x000fca0008410000 */
[----:B------:R-:W-:Y:S01]  /*53e0*/  FSEL R199, R199, RZ, P3 ;  /* 0x000000ffc7c77208 */ /* 0x000fe20001800000 */
[----:B------:R-:W-:Y:S06]  /*53f0*/  BRA.U !UP2, `(.L_x_3539) ;  /* 0x000000010a1c7547 */ /* 0x000fec000b800000 */
[----:B-----5:R-:W-:Y:S01]  /*5400*/  PRMT R245, R186, 0x7632, R245 ;  /* 0x00007632baf57816 */ /* 0x020fe200000000f5 */
[----:B0-----:R-:W-:-:S03]  /*5410*/  FMUL.FTZ R246, R199, UR17 ;  /* 0x00000011c7f67c20 */ /* 0x001fc60008410000 */
[----:B------:R-:W-:-:S05]  /*5420*/  SHF.L.U32 R245, R245, 0x10, RZ ;  /* 0x00000010f5f57819 */ /* 0x000fca00000006ff */
[----:B------:R-:W-:Y:S01]  /*5430*/  FFMA.FTZ R33, R246, R245, R33 ;  /* 0x000000f5f6217223 */ /* 0x000fe20000010021 */
[----:B------:R-:W-:-:S05]  /*5440*/  FMUL.FTZ R245, R153, R246 ;  /* 0x000000f699f57220 */ /* 0x000fca0000410000 */
[----:B------:R-:W-:-:S04]  /*5450*/  F2FP.BF16.F32.PACK_AB R245, RZ, R245 ;  /* 0x000000f5fff5723e */ /* 0x000fc800000010ff */
[----:B------:R-:W-:-:S07]  /*5460*/  PRMT R190, R190, 0x5410, R245 ;  /* 0x00005410bebe7816 */ /* 0x000fce00000000f5 */
.L_x_3539:
        /* <DEDUP_REMOVED lines=20> */
.L_x_3540:
        /* <DEDUP_REMOVED lines=8> */
[----:B0-----:R-:W-:Y:S01]  /*5630*/  PRMT R191, R191, 0x5410, R197 ;  /* 0x00005410bfbf7816 */ /* 0x001fe200000000c5 */
[----:B------:R-:W-:Y:S06]  /*5640*/  BRA `(.L_x_3525) ;  /* 0x0000000400b07947 */ /* 0x000fec0003800000 */
.L_x_3533:
        /* <DEDUP_REMOVED lines=12> */
[----:B0-----:R-:W-:-:S07]  /*5710*/  PRMT R188, R197, 0x7610, R188 ;  /* 0x00007610c5bc7816 */ /* 0x001fce00000000bc */
.L_x_3541:
        /* <DEDUP_REMOVED lines=13> */
[----:B0-----:R-:W-:-:S07]  /*57f0*/  PRMT R188, R188, 0x5410, R197 ;  /* 0x00005410bcbc7816 */ /* 0x001fce00000000c5 */
.L_x_3542:
        /* <DEDUP_REMOVED lines=13> */
.L_x_3543:
        /* <DEDUP_REMOVED lines=14> */
.L_x_3544:
        /* <DEDUP_REMOVED lines=13> */
.L_x_3545:
        /* <DEDUP_REMOVED lines=14> */
.L_x_3546:
        /* <DEDUP_REMOVED lines=13> */
.L_x_3547:
        /* <DEDUP_REMOVED lines=14> */
.L_x_3525:
[----:B0-----:R-:W0:Y:S01]  /*5d10*/  @P1 LDC.64 R246, c[0x0][0x478] ;  /* 0x00011e00fff61b82 */ /* 0x001e220000000a00 */
[----:B------:R-:W1:Y:S01]  /*5d20*/  @UP2 LDCU.64 UR10, c[0x0][0x468] ;  /* 0x00008d00ff0a27ac */ /* 0x000e620008000a00 */
[----:B------:R-:W-:Y:S02]  /*5d30*/  @P1 IADD3 R197, PT, PT, R196, 0x80, RZ ;  /* 0x00000080c4c51810 */ /* 0x000fe40007ffe0ff */
[----:B------:R-:W-:-:S03]  /*5d40*/  MOV R199, 0x10 ;  /* 0x0000001000c77802 */ /* 0x000fc60000000f00 */
[----:B0-----:R-:W-:Y:S01]  /*5d50*/  @P1 IMAD.WIDE.U32 R246, R197, 0x10, R246 ;  /* 0x00000010c5f61825 */ /* 0x001fe200078e00f6 */
[----:B------:R-:W-:-:S04]  /*5d60*/  @P2 IADD3 R197, PT, PT, R198, 0x80, RZ ;  /* 0x00000080c6c52810 */ /* 0x000fc80007ffe0ff */
[----:B------:R1:W-:Y:S02]  /*5d70*/  @P1 STG.E.128 desc[UR18][R246.64], R192 ;  /* 0x000000c0f6001986 */ /* 0x0003e4000c101d12 */
[----:B-1----:R-:W-:-:S05]  /*5d80*/  @P2 IMAD.WIDE.U32 R246, R197, R199, UR10 ;  /* 0x0000000ac5f62e25 */ /* 0x002fca000f8e00c7 */
[----:B------:R0:W-:Y:S01]  /*5d90*/  @P2 STG.E.128 desc[UR18][R246.64], R188 ;  /* 0x000000bcf6002986 */ /* 0x0001e2000c101d12 */
[----:B------:R-:W-:Y:S05]  /*5da0*/  BRA.U !UP2, `(.L_x_3548) ;  /* 0x000000010a107547 */ /* 0x000fea000b800000 */
[----:B-----5:R-:W1:Y:S01]  /*5db0*/  LDC.64 R186, c[0x0][0x390] ;  /* 0x0000e400ffba7b82 */ /* 0x020e620000000a00 */
[----:B------:R-:W-:-:S05]  /*5dc0*/  IADD3 R184, PT, PT, R198, 0x100, RZ ;  /* 0x00000100c6b87810 */ /* 0x000fca0007ffe0ff */
[----:B-1----:R-:W-:-:S06]  /*5dd0*/  IMAD.WIDE.U32 R184, R184, 0x10, R186 ;  /* 0x00000010b8b87825 */ /* 0x002fcc00078e00ba */
[----:B------:R-:W5:Y:S02]  /*5de0*/  LDG.E.128 R184, desc[UR18][R184.64] ;  /* 0x00000012b8b87981 */ /* 0x000f64000c1e1d00 */
.L_x_3548:
        /* <DEDUP_REMOVED lines=26> */
.L_x_3551:
        /* <DEDUP_REMOVED lines=8> */
.L_x_3552:
[----:B------:R-:W-:Y:S05]  /*6010*/  BRA.U !UP2, `(.L_x_3553) ;  /* 0x000000010a187547 */ /* 0x000fea000b800000 */
[----:B------:R-:W-:Y:S01]  /*6020*/  SHF.L.U32 R193, R185, 0x10, RZ ;  /* 0x00000010b9c17819 */ /* 0x000fe200000006ff */
[----:B------:R-:W-:-:S04]  /*6030*/  FMUL.FTZ R194, R199, UR17 ;  /* 0x00000011c7c27c20 */ /* 0x000fc80008410000 */
[-C--:B------:R-:W-:Y:S01]  /*6040*/  FFMA.FTZ R38, R193, R194.reuse, R38 ;  /* 0x000000c2c1267223 */ /* 0x080fe20000010026 */
[----:B------:R-:W-:-:S05]  /*6050*/  FMUL.FTZ R193, R150, R194 ;  /* 0x000000c296c17220 */ /* 0x000fca0000410000 */
[----:B------:R-:W-:-:S04]  /*6060*/  F2FP.BF16.F32.PACK_AB R193, RZ, R193 ;  /* 0x000000c1ffc1723e */ /* 0x000fc800000010ff */
[----:B0-----:R-:W-:-:S07]  /*6070*/  PRMT R189, R193, 0x7610, R189 ;  /* 0x00007610c1bd7816 */ /* 0x001fce00000000bd */
.L_x_3553:
        /* <DEDUP_REMOVED lines=14> */
.L_x_3554:
        /* <DEDUP_REMOVED lines=12> */
.L_x_3555:
        /* <DEDUP_REMOVED lines=14> */
.L_x_3556:
        /* <DEDUP_REMOVED lines=21> */
.L_x_3557:
        /* <DEDUP_REMOVED lines=10> */
.L_x_3550:
        /* <DEDUP_REMOVED lines=13> */
.L_x_3559:
        /* <DEDUP_REMOVED lines=14> */
.L_x_3560:
        /* <DEDUP_REMOVED lines=12> */
.L_x_3561:
        /* <DEDUP_REMOVED lines=14> */
.L_x_3562:
        /* <DEDUP_REMOVED lines=12> */
.L_x_3563:
        /* <DEDUP_REMOVED lines=14> */
.L_x_3564:
        /* <DEDUP_REMOVED lines=12> */
.L_x_3565:
        /* <DEDUP_REMOVED lines=15> */
.L_x_3549:
        /* <DEDUP_REMOVED lines=19> */
.L_x_3567:
        /* <DEDUP_REMOVED lines=8> */
.L_x_3568:
        /* <DEDUP_REMOVED lines=12> */
.L_x_3569:
        /* <DEDUP_REMOVED lines=13> */
.L_x_3570:
        /* <DEDUP_REMOVED lines=12> */
.L_x_3571:
        /* <DEDUP_REMOVED lines=13> */
.L_x_3572:
        /* <DEDUP_REMOVED lines=20> */
.L_x_3573:
        /* <DEDUP_REMOVED lines=10> */
.L_x_3566:
        /* <DEDUP_REMOVED lines=13> */
.L_x_3574:
        /* <DEDUP_REMOVED lines=14> */
.L_x_3575:
        /* <DEDUP_REMOVED lines=13> */
.L_x_3576:
        /* <DEDUP_REMOVED lines=14> */
.L_x_3577:
        /* <DEDUP_REMOVED lines=13> */
.L_x_3578:
        /* <DEDUP_REMOVED lines=14> */
.L_x_3579:
        /* <DEDUP_REMOVED lines=13> */
.L_x_3580:
        /* <DEDUP_REMOVED lines=14> */
.L_x_3558:
[----:B0-----:R-:W0:Y:S01]  /*7900*/  @P1 LDC.64 R246, c[0x0][0x478] ;  /* 0x00011e00fff61b82 */ /* 0x001e220000000a00 */
[----:B------:R-:W1:Y:S01]  /*7910*/  @UP2 LDCU.64 UR10, c[0x0][0x468] ;  /* 0x00008d00ff0a27ac */ /* 0x000e620008000a00 */
[----:B------:R-:W-:Y:S02]  /*7920*/  @P1 IADD3 R197, PT, PT, R196, 0x100, RZ ;  /* 0x00000100c4c51810 */ /* 0x000fe40007ffe0ff */
[----:B------:R-:W-:-:S03]  /*7930*/  IADD3 R245, PT, PT, R198, 0x180, RZ ;  /* 0x00000180c6f57810 */ /* 0x000fc60007ffe0ff */
[----:B0-----:R-:W-:Y:S01]  /*7940*/  @P1 IMAD.WIDE.U32 R246, R197, 0x10, R246 ;  /* 0x00000010c5f61825 */ /* 0x001fe200078e00f6 */
[----:B------:R-:W-:-:S04]  /*7950*/  @P2 IADD3 R197, PT, PT, R198, 0x100, RZ ;  /* 0x00000100c6c52810 */ /* 0x000fc80007ffe0ff */
[----:B------:R0:W-:Y:S02]  /*7960*/  @P1 STG.E.128 desc[UR18][R246.64], R192 ;  /* 0x000000c0f6001986 */ /* 0x0001e4000c101d12 */
[----:B0-----:R-:W-:-:S05]  /*7970*/  HFMA2 R246, -RZ, RZ, 0, 9.5367431640625e-07 ;  /* 0x00000010fff67431 */ /* 0x001fca00000001ff */
[----:B-1----:R-:W-:-:S05]  /*7980*/  @P2 IMAD.WIDE.U32 R246, R197, R246, UR10 ;  /* 0x0000000ac5f62e25 */ /* 0x002fca000f8e00f6 */
[----:B------:R0:W-:Y:S01]  /*7990*/  @P2 STG.E.128 desc[UR18][R246.64], R188 ;  /* 0x000000bcf6002986 */ /* 0x0001e2000c101d12 */
[----:B------:R-:W-:Y:S05]  /*79a0*/  BRA.U !UP2, `(.L_x_3581) ;  /* 0x000000010a0c7547 */ /* 0x000fea000b800000 */
[----:B-----5:R-:W1:Y:S02]  /*79b0*/  LDC.64 R184, c[0x0][0x390] ;  /* 0x0000e400ffb87b82 */ /* 0x020e640000000a00 */
[----:B-1----:R-:W-:-:S06]  /*79c0*/  IMAD.WIDE.U32 R184, R245, 0x10, R184 ;  /* 0x00000010f5b87825 */ /* 0x002fcc00078e00b8 */
[----:B------:R-:W5:Y:S02]  /*79d0*/  LDG.E.128 R184, desc[UR18][R184.64] ;  /* 0x00000012b8b87981 */ /* 0x000f64000c1e1d00 */
.L_x_3581:
        /* <DEDUP_REMOVED lines=26> */
.L_x_3584:
        /* <DEDUP_REMOVED lines=8> */
.L_x_3585:
[----:B------:R-:W-:Y:S05]  /*7c00*/  BRA.U !UP2, `(.L_x_3586) ;  /* 0x000000010a187547 */ /* 0x000fea000b800000 */
[----:B------:R-:W-:Y:S01]  /*7c10*/  SHF.L.U32 R193, R185, 0x10, RZ ;  /* 0x00000010b9c17819 */ /* 0x000fe200000006ff */
[----:B------:R-:W-:-:S04]  /*7c20*/  FMUL.FTZ R194, R198, UR17 ;  /* 0x00000011c6c27c20 */ /* 0x000fc80008410000 */
[-C--:B------:R-:W-:Y:S01]  /*7c30*/  FFMA.FTZ R46, R193, R194.reuse, R46 ;  /* 0x000000c2c12e7223 */ /* 0x080fe2000001002e */
[----:B------:R-:W-:-:S05]  /*7c40*/  FMUL.FTZ R193, R142, R194 ;  /* 0x000000c28ec17220 */ /* 0x000fca0000410000 */
[----:B------:R-:W-:-:S04]  /*7c50*/  F2FP.BF16.F32.PACK_AB R193, RZ, R193 ;  /* 0x000000c1ffc1723e */ /* 0x000fc800000010ff */
[----:B0-----:R-:W-:-:S07]  /*7c60*/  PRMT R189, R193, 0x7610, R189 ;  /* 0x00007610c1bd7816 */ /* 0x001fce00000000bd */
.L_x_3586:
        /* <DEDUP_REMOVED lines=14> */
.L_x_3587:
        /* <DEDUP_REMOVED lines=12> */
.L_x_3588:
        /* <DEDUP_REMOVED lines=14> */
.L_x_3589:
        /* <DEDUP_REMOVED lines=21> */
.L_x_3590:
        /* <DEDUP_REMOVED lines=10> */
.L_x_3583:
        /* <DEDUP_REMOVED lines=13> */
.L_x_3592:
        /* <DEDUP_REMOVED lines=14> */
.L_x_3593:
        /* <DEDUP_REMOVED lines=12> */
.L_x_3594:
        /* <DEDUP_REMOVED lines=14> */
.L_x_3595:
        /* <DEDUP_REMOVED lines=12> */
.L_x_3596:
        /* <DEDUP_REMOVED lines=14> */
.L_x_3597:
        /* <DEDUP_REMOVED lines=12> */
.L_x_3598:
        /* <DEDUP_REMOVED lines=15> */
.L_x_3582:
        /* <DEDUP_REMOVED lines=19> */
.L_x_3600:
        /* <DEDUP_REMOVED lines=8> */
.L_x_3601:
        /* <DEDUP_REMOVED lines=12> */
.L_x_3602:
        /* <DEDUP_REMOVED lines=13> */
.L_x_3603:
        /* <DEDUP_REMOVED lines=12> */
.L_x_3604:
        /* <DEDUP_REMOVED lines=13> */
.L_x_3605:
        /* <DEDUP_REMOVED lines=20> */
.L_x_3606:
        /* <DEDUP_REMOVED lines=10> */
.L_x_3599:
        /* <DEDUP_REMOVED lines=13> */
.L_x_3607:
        /* <DEDUP_REMOVED lines=14> */
.L_x_3608:
        /* <DEDUP_REMOVED lines=13> */
.L_x_3609:
        /* <DEDUP_REMOVED lines=14> */
.L_x_3610:
        /* <DEDUP_REMOVED lines=13> */
.L_x_3611:
        /* <DEDUP_REMOVED lines=14> */
.L_x_3612:
        /* <DEDUP_REMOVED lines=13> */
.L_x_3613:
        /* <DEDUP_REMOVED lines=14> */
.L_x_3591:
[----:B------:R-:W1:Y:S01]  /*94f0*/  @P1 LDC.64 R198, c[0x0][0x478] ;  /* 0x00011e00ffc61b82 */ /* 0x000e620000000a00 */
[----:B------:R-:W3:Y:S01]  /*9500*/  @UP2 LDCU.64 UR10, c[0x0][0x468] ;  /* 0x00008d00ff0a27ac */ /* 0x000ee20008000a00 */
[----:B------:R-:W-:Y:S01]  /*9510*/  @P1 IADD3 R196, PT, PT, R196, 0x180, RZ ;  /* 0x00000180c4c41810 */ /* 0x000fe20007ffe0ff */
[----:B------:R-:W-:Y:S02]  /*9520*/  UIADD3 UR8, UPT, UPT, UR8, UR24, URZ ;  /* 0x0000001808087290 */ /* 0x000fe4000fffe0ff */
[----:B------:R-:W-:Y:S02]  /*9530*/  UPLOP3.LUT UP1, UPT, UPT, UPT, UP1, 0x40, 0x4 ;  /* 0x000000000004789c */ /* 0x000fe40003f2e810 */
[----:B------:R-:W-:Y:S01]  /*9540*/  UISETP.GE.AND UP0, UPT, UR8, UR25, UPT ;  /* 0x000000190800728c */ /* 0x000fe2000bf06270 */
[----:B-1----:R-:W-:-:S05]  /*9550*/  @P1 IMAD.WIDE.U32 R196, R196, 0x10, R198 ;  /* 0x00000010c4c41825 */ /* 0x002fca00078e00c6 */
[----:B------:R1:W-:Y:S02]  /*9560*/  @P1 STG.E.128 desc[UR18][R196.64], R192 ;  /* 0x000000c0c4001986 */ /* 0x0003e4000c101d12 */
[----:B-1----:R-:W-:-:S05]  /*9570*/  MOV R196, 0x10 ;  /* 0x0000001000c47802 */ /* 0x002fca0000000f00 */
[----:B---3--:R-:W-:-:S05]  /*9580*/  @P2 IMAD.WIDE.U32 R196, R245, R196, UR10 ;  /* 0x0000000af5c42e25 */ /* 0x008fca000f8e00c4 */
[----:B------:R1:W-:Y:S01]  /*9590*/  @P2 STG.E.128 desc[UR18][R196.64], R188 ;  /* 0x000000bcc4002986 */ /* 0x0003e2000c101d12 */
[----:B------:R-:W-:Y:S05]  /*95a0*/  BRA.U !UP0, `(.L_x_3614) ;  /* 0xffffff7108047547 */ /* 0x000fea000b83ffff */
.L_x_3478:
[----:B------:R-:W3:Y:S08]  /*95b0*/  S2UR UR9, SR_CTAID.X ;  /* 0x00000000000979c3 */ /* 0x000ef00000002500 */
[----:B--2---:R-:W3:Y:S08]  /*95c0*/  LDC R9, c[0x0][0x388] ;  /* 0x0000e200ff097b82 */ /* 0x004ef00000000800 */
[----:B------:R-:W2:Y:S08]  /*95d0*/  LDC.64 R2, c[0x0][0x440] ;  /* 0x00011000ff027b82 */ /* 0x000eb00000000a00 */
[----:B------:R-:W4:Y:S08]  /*95e0*/  LDC.64 R4, c[0x0][0x448] ;  /* 0x00011200ff047b82 */ /* 0x000f300000000a00 */
[----:B------:R-:W1:Y:S01]  /*95f0*/  LDC.64 R6, c[0x0][0x460] ;  /* 0x00011800ff067b82 */ /* 0x000e620000000a00 */
[----:B---3--:R-:W-:-:S05]  /*9600*/  IMAD R9, R9, UR9, RZ ;  /* 0x0000000909097c24 */ /* 0x008fca000f8e02ff */
[----:B------:R-:W-:-:S05]  /*9610*/  LEA.HI R9, R9, R252, RZ, 0x1d ;  /* 0x000000fc09097211 */ /* 0x000fca00078fe8ff */
[----:B--2---:R-:W-:-:S04]  /*9620*/  IMAD.WIDE.U32 R2, R9, 0x20, R2 ;  /* 0x0000002009027825 */ /* 0x004fc800078e0002 */
[C---:B----4-:R-:W-:Y:S01]  /*9630*/  IMAD.WIDE.U32 R4, R9.reuse, 0x20, R4 ;  /* 0x0000002009047825 */ /* 0x050fe200078e0004 */
[----:B0-----:R-:W-:Y:S04]  /*9640*/  STG.E.128 desc[UR18][R2.64], R80 ;  /* 0x0000005002007986 */ /* 0x001fe8000c101d12 */
[----:B------:R-:W-:Y:S01]  /*9650*/  STG.E.128 desc[UR18][R2.64+0x10], R76 ;  /* 0x0000104c02007986 */ /* 0x000fe2000c101d12 */
[----:B-1----:R-:W-:-:S03]  /*9660*/  IMAD.WIDE.U32 R6, R9, 0x20, R6 ;  /* 0x0000002009067825 */ /* 0x002fc600078e0006 */
        /* <DEDUP_REMOVED lines=23> */
.L_x_3615:
        /* <DEDUP_REMOVED lines=10> */
.L_x_15625:


//--------------------- .text._ZN10layer_norm13ln_bwd_kernelINS_13Kernel_traitsIf13__nv_bfloat16S2_S2_fjLj4096ELj1ELj1ELj4ELj16ENS_18Kernel_traits_baseILj4096EfS2_S2_S2_fjLj128EEEEELb1ELb0ELb0ELb0EEEvNS_9BwdParamsE --------------------------
	.section	.text._ZN10layer_norm13ln_bwd_kernelINS_13Kernel_traitsIf13__nv_bfloat16S2_S2_fjLj4096ELj1ELj1ELj4ELj16ENS_18Kernel_traits_baseILj4096EfS2_S2_S2_fjLj128EEEEELb1ELb0ELb0ELb0EEEvNS_9BwdParamsE,"ax",@progbits
	.align	128
        .global         _ZN10layer_norm13ln_bwd_kernelINS_13Kernel_traitsIf13__nv_bfloat16S2_S2_fjLj4096ELj1ELj1ELj4ELj16ENS_18Kernel_traits_baseILj4096EfS2_S2_S2_fjLj128EEEEELb1ELb0ELb0ELb0EEEvNS_9BwdParamsE
        .type           _ZN10layer_norm13ln_bwd_kernelINS_13Kernel_traitsIf13__nv_bfloat16S2_S2_fjLj4096ELj1ELj1ELj4ELj16ENS_18Kernel_traits_baseILj4096EfS2_S2_S2_fjLj128EEEEELb1ELb0ELb0ELb0EEEvNS_9BwdParamsE,@function
        .size           _ZN10layer_norm13ln_bwd_kernelINS_13Kernel_traitsIf13__nv_bfloat16S2_S2_fjLj4096ELj1ELj1ELj4ELj16ENS_18Kernel_traits_baseILj4096EfS2_S2_S2_fjLj128EEEEELb1ELb0ELb0ELb0EEEvNS_9BwdParamsE,(.L_x_15626 - _ZN10layer_norm13ln_bwd_kernelINS_13Kernel_traitsIf13__nv_bfloat16S2_S2_fjLj4096ELj1ELj1ELj4ELj16ENS_18Kernel_traits_baseILj4096EfS2_S2_S2_fjLj128EEEEELb1ELb0ELb0ELb0EEEvNS_9BwdParamsE)
        .other          _ZN10layer_norm13ln_bwd_kernelINS_13Kernel_traitsIf13__nv_bfloat16S2_S2_fjLj4096ELj1ELj1ELj4ELj16ENS_18Kernel_traits_baseILj4096EfS2_S2_S2_fjLj128EEEEELb1ELb0ELb0ELb0EEEvNS_9BwdParamsE,@"STO_CUDA_ENTRY STV_DEFAULT"
_ZN10layer_norm13ln_bwd_kernelINS_13Kernel_traitsIf13__nv_bfloat16S2_S2_fjLj4096ELj1ELj1ELj4ELj16ENS_18Kernel_traits_baseILj4096EfS2_S2_S2_fjLj128EEEEELb1ELb0ELb0ELb0EEEvNS_9BwdParamsE:
.text._ZN10layer_norm13ln_bwd_kernelINS_13Kernel_traitsIf13__nv_bfloat16S2_S2_fjLj4096ELj1ELj1ELj4ELj16ENS_18Kernel_traits_baseILj4096EfS2_S2_S2_fjLj128EEEEELb1ELb0ELb0ELb0EEEvNS_9BwdParamsE:
        /* <DEDUP_REMOVED lines=113> */
.L_x_3655:
[----:B------:R-:W0:Y:S08]  /*0710*/  LDC.64 R152, c[0x0][0x3c0] ;  /* 0x0000f000ff987b82 */ /* 0x000e300000000a00 */
[----:B------:R-:W1:Y:S01]  /*0720*/  LDC R5, c[0x0][0x388] ;  /* 0x0000e200ff057b82 */ /* 0x000e620000000800 */
[----:B0-----:R-:W-:-:S07]  /*0730*/  IMAD.WIDE R154, R0, 0x4, R152 ;  /* 0x00000004009a7825 */ /* 0x001fce00078e0298 */
[----:B------:R-:W0:Y:S01]  /*0740*/  LDC.64 R152, c[0x0][0x3c8] ;  /* 0x0000f200ff987b82 */ /* 0x000e220000000a00 */
[----:B------:R-:W2:Y:S01]  /*0750*/  LDG.E R154, desc[UR4][R154.64] ;  /* 0x000000049a9a7981 */ /* 0x000ea2000c1e1900 */
[C---:B------:R-:W-:Y:S01]  /*0760*/  ISETP.GE.U32.AND P2, PT, R3.reuse, 0x80, PT ;  /* 0x000000800300780c */ /* 0x040fe20003f46070 */
        /* <DEDUP_REMOVED lines=9> */
[----:B------:R-:W-:Y:S02]  /*0800*/  HFMA2 R199, -RZ, RZ, 0, 0 ;  /* 0x00000000ffc77431 */ /* 0x000fe400000001ff */
[----:B0-----:R-:W-:Y:S01]  /*0810*/  IMAD.WIDE R152, R0, 0x4, R152 ;  /* 0x0000000400987825 */ /* 0x001fe200078e0298 */
[----:B------:R-:W-:Y:S02]  /*0820*/  MOV R208, RZ ;  /* 0x000000ff00d07202 */ /* 0x000fe40000000f00 */
[----:B------:R-:W-:-:S02]  /*0830*/  MOV R209, R196 ;  /* 0x000000c400d17202 */ /* 0x000fc40000000f00 */
[----:B-----5:R0:W5:Y:S02]  /*0840*/  LDG.E R198, desc[UR4][R152.64] ;  /* 0x0000000498c67981 */ /* 0x020164000c1e1900 */
[----:B0-----:R-:W-:Y:S02]  /*0850*/  P2R R152, PR, RZ, 0x1 ;  /* 0x00000001ff987803 */ /* 0x001fe40000000000 */
        /* <DEDUP_REMOVED lines=17> */
[C---:B---3--:R-:W-:Y:S02]  /*0970*/  PRMT R164, R152.reuse, 0x7632, R164 ;  /* 0x0000763298a47816 */ /* 0x048fe400000000a4 */
[----:B------:R-:W-:Y:S02]  /*0980*/  SHF.L.U32 R152, R152, 0x10, RZ ;  /* 0x0000001098987819 */ /* 0x000fe400000006ff */
[----:B------:R-:W-:Y:S02]  /*0990*/  SHF.L.U32 R190, R154, 0x10, RZ ;  /* 0x000000109abe7819 */ /* 0x000fe400000006ff */
[C---:B------:R-:W-:Y:S02]  /*09a0*/  PRMT R166, R153.reuse, 0x7632, R166 ;  /* 0x0000763299a67816 */ /* 0x040fe400000000a6 */
[----:B------:R-:W-:Y:S01]  /*09b0*/  SHF.L.U32 R188, R153, 0x10, RZ ;  /* 0x0000001099bc7819 */ /* 0x000fe200000006ff */
[----:B------:R-:W-:Y:S01]  /*09c0*/  FADD.FTZ R197, -R193, R152 ;  /* 0x00000098c1c57221 */ /* 0x000fe20000010100 */
[----:B----4-:R-:W-:-:S02]  /*09d0*/  PRMT R153, R156, 0x7632, R153 ;  /* 0x000076329c997816 */ /* 0x010fc40000000099 */
[----:B------:R-:W-:Y:S01]  /*09e0*/  SHF.L.U32 R164, R164, 0x10, RZ ;  /* 0x00000010a4a47819 */ /* 0x000fe200000006ff */
[----:B0-----:R-:W-:Y:S01]  /*09f0*/  FADD.FTZ R187, -R193, R190 ;  /* 0x000000bec1bb7221 */ /* 0x001fe20000010100 */
[----:B------:R-:W-:Y:S01]  /*0a00*/  SHF.L.U32 R194, R155, 0x10, RZ ;  /* 0x000000109bc27819 */ /* 0x000fe200000006ff */
[----:B------:R-:W-:Y:S01]  /*0a10*/  FADD.FTZ R191, -R193, R188 ;  /* 0x000000bcc1bf7221 */ /* 0x000fe20000010100 */
[----:B------:R-:W-:Y:S01]  /*0a20*/  SHF.L.U32 R195, R156, 0x10, RZ ;  /* 0x000000109cc37819 */ /* 0x000fe200000006ff */
[----:B-----5:R-:W-:Y:S01]  /*0a30*/  FMUL.FTZ R197, R198, R197 ;  /* 0x000000c5c6c57220 */ /* 0x020fe20000410000 */
[----:B------:R-:W-:Y:S01]  /*0a40*/  SHF.L.U32 R190, R153, 0x10, RZ ;  /* 0x0000001099be7819 */ /* 0x000fe200000006ff */
[----:B------:R-:W-:Y:S01]  /*0a50*/  FADD.FTZ R153, -R193, R164 ;  /* 0x000000a4c1997221 */ /* 0x000fe20000010100 */
[----:B------:R-:W-:Y:S02]  /*0a60*/  PRMT R179, R154, 0x7632, R179 ;  /* 0x000076329ab37816 */ /* 0x000fe400000000b3 */
[----:B------:R-:W-:-:S02]  /*0a70*/  PRMT R181, R155, 0x7632, R181 ;  /* 0x000076329bb57816 */ /* 0x000fc400000000b5 */
[C---:B------:R-:W-:Y:S02]  /*0a80*/  PRMT R154, R157.reuse, 0x7632, R154 ;  /* 0x000076329d9a7816 */ /* 0x040fe4000000009a */
[C---:B------:R-:W-:Y:S02]  /*0a90*/  PRMT R155, R158.reuse, 0x7632, R155 ;  /* 0x000076329e9b7816 */ /* 0x040fe4000000009b */
[----:B-1----:R-:W-:Y:S01]  /*0aa0*/  SHF.L.U32 R185, R158, 0x10, RZ ;  /* 0x000000109eb97819 */ /* 0x002fe200000006ff */
[----:B------:R-:W-:Y:S01]  /*0ab0*/  FMUL.FTZ R191, R198, R191 ;  /* 0x000000bfc6bf7220 */ /* 0x000fe20000410000 */
[----:B------:R-:W-:Y:S02]  /*0ac0*/  SHF.L.U32 R157, R157, 0x10, RZ ;  /* 0x000000109d9d7819 */ /* 0x000fe400000006ff */
[C---:B------:R-:W-:Y:S02]  /*0ad0*/  PRMT R158, R159.reuse, 0x7632, R158 ;  /* 0x000076329f9e7816 */ /* 0x040fe4000000009e */
[----:B------:R-:W-:Y:S01]  /*0ae0*/  SHF.L.U32 R183, R159, 0x10, RZ ;  /* 0x000000109fb77819 */ /* 0x000fe200000006ff */
[----:B------:R-:W-:Y:S01]  /*0af0*/  FADD.FTZ R159, -R193, R194 ;  /* 0x000000c2c19f7221 */ /* 0x000fe20000010100 */
[----:B------:R-:W-:Y:S01]  /*0b00*/  SHF.L.U32 R166, R166, 0x10, RZ ;  /* 0x00000010a6a67819 */ /* 0x000fe200000006ff */
[----:B------:R-:W-:Y:S01]  /*0b10*/  FADD.FTZ R100, R100, R195 ;  /* 0x000000c364647221 */ /* 0x000fe20000010000 */
[----:B------:R-:W-:Y:S01]  /*0b20*/  FFMA.FTZ R68, R197, R195, R68 ;  /* 0x000000c3c5447223 */ /* 0x000fe20000010044 */
[----:B------:R-:W-:Y:S01]  /*0b30*/  FMUL.FTZ R194, R198, R153 ;  /* 0x00000099c6c27220 */ /* 0x000fe20000410000 */
[----:B------:R-:W-:Y:S01]  /*0b40*/  FMUL.FTZ R195, R60, R195 ;  /* 0x000000c33cc37220 */ /* 0x000fe20000410000 */
[----:B------:R-:W-:Y:S01]  /*0b50*/  SHF.L.U32 R152, R179, 0x10, RZ ;  /* 0x00000010b3987819 */ /* 0x000fe200000006ff */
[----:B------:R-:W-:Y:S01]  /*0b60*/  FADD.FTZ R102, R102, R157 ;  /* 0x0000009d66667221 */ /* 0x000fe20000010000 */
[-C--:B------:R-:W-:Y:S01]  /*0b70*/  FFMA.FTZ R70, R191, R157.reuse, R70 ;  /* 0x0000009dbf467223 */ /* 0x080fe20000010046 */
[----:B------:R-:W-:Y:S01]  /*0b80*/  FMUL.FTZ R189, R62, R157 ;  /* 0x0000009d3ebd7220 */ /* 0x000fe20000410000 */
[----:B------:R-:W-:Y:S01]  /*0b90*/  SHF.L.U32 R156, R155, 0x10, RZ ;  /* 0x000000109b9c7819 */ /* 0x000fe200000006ff */
[----:B------:R-:W-:Y:S01]  /*0ba0*/  FADD.FTZ R157, -R193, R166 ;  /* 0x000000a6c19d7221 */ /* 0x000fe20000010100 */
[----:B------:R-:W-:Y:S01]  /*0bb0*/  FADD.FTZ R101, R101, R190 ;  /* 0x000000be65657221 */ /* 0x000fe20000010000 */
[-C--:B------:R-:W-:Y:S01]  /*0bc0*/  FFMA.FTZ R69, R194, R190.reuse, R69 ;  /* 0x000000bec2457223 */ /* 0x080fe20000010045 */
[----:B------:R-:W-:Y:S01]  /*0bd0*/  FMUL.FTZ R190, R61, R190 ;  /* 0x000000be3dbe7220 */ /* 0x000fe20000410000 */
[----:B------:R-:W-:Y:S01]  /*0be0*/  FADD.FTZ R153, RZ, R195 ;  /* 0x000000c3ff997221 */ /* 0x000fe20000010000 */
[----:B------:R-:W-:Y:S01]  /*0bf0*/  FFMA.FTZ R155, R197, R195, RZ ;  /* 0x000000c3c59b7223 */ /* 0x000fe200000100ff */
[----:B------:R-:W-:Y:S01]  /*0c00*/  SHF.L.U32 R208, R181, 0x10, RZ ;  /* 0x00000010b5d07819 */ /* 0x000fe200000006ff */
[----:B------:R-:W-:Y:S01]  /*0c10*/  FMUL.FTZ R181, R198, R159 ;  /* 0x0000009fc6b57220 */ /* 0x000fe20000410000 */
[----:B------:R-:W-:Y:S01]  /*0c20*/  SHF.L.U32 R186, R154, 0x10, RZ ;  /* 0x000000109aba7819 */ /* 0x000fe200000006ff */
[----:B------:R-:W-:Y:S01]  /*0c30*/  FADD.FTZ R159, -R193, R152 ;  /* 0x00000098c19f7221 */ /* 0x000fe20000010100 */
[----:B------:R-:W-:Y:S01]  /*0c40*/  FMUL.FTZ R188, R198, R157 ;  /* 0x0000009dc6bc7220 */ /* 0x000fe20000410000 */
[----:B------:R-:W-:Y:S01]  /*0c50*/  FADD.FTZ R152, R153, R190 ;  /* 0x000000be99987221 */ /* 0x000fe20000010000 */
[----:B------:R-:W-:Y:S01]  /*0c60*/  FFMA.FTZ R154, R194, R190, R155 ;  /* 0x000000bec29a7223 */ /* 0x000fe2000001009b */
        /* <DEDUP_REMOVED lines=32> */
.L_x_3618:
[----:B---34-:R-:W-:Y:S05]  /*0e70*/  BSYNC.RECONVERGENT B0 ;  /* 0x0000000000007941 */ /* 0x018fea0003800200 */
.L_x_3617:
        /* <DEDUP_REMOVED lines=13> */
[----:B------:R-:W0:Y:S02]  /*0f50*/  @P0 LDC.64 R18, c[0x0][0x438] ;  /* 0x00010e00ff120b82 */ /* 0x000e240000000a00 */
[----:B0-----:R-:W-:-:S05]  /*0f60*/  @P0 IMAD.WIDE.U32 R18, R209, 0x10, R18 ;  /* 0x00000010d1120825 */ /* 0x001fca00078e0012 */
[----:B------:R0:W5:Y:S01]  /*0f70*/  @P0 LDG.E.128 R140, desc[UR4][R18.64] ;  /* 0x00000004128c0981 */ /* 0x000162000c1e1d00 */
[----:B------:R-:W-:Y:S02]  /*0f80*/  IADD3 R209, PT, PT, R209, 0x80, RZ ;  /* 0x00000080d1d17810 */ /* 0x000fe40007ffe0ff */
[C---:B---3--:R-:W-:Y:S02]  /*0f90*/  PRMT R7, R8.reuse, 0x7632, R7 ;  /* 0x0000763208077816 */ /* 0x048fe40000000007 */
[----:B------:R-:W-:Y:S02]  /*0fa0*/  SHF.L.U32 R8, R8, 0x10, RZ ;  /* 0x0000001008087819 */ /* 0x000fe400000006ff */
[C---:B------:R-:W-:Y:S02]  /*0fb0*/  PRMT R20, R9.reuse, 0x7632, R20 ;  /* 0x0000763209147816 */ /* 0x040fe40000000014 */
[----:B------:R-:W-:Y:S01]  /*0fc0*/  SHF.L.U32 R22, R9, 0x10, RZ ;  /* 0x0000001009167819 */ /* 0x000fe200000006ff */
[----:B------:R-:W-:Y:S01]  /*0fd0*/  FADD.FTZ R9, -R193, R8 ;  /* 0x00000008c1097221 */ /* 0x000fe20000010100 */
[----:B------:R-:W-:-:S02]  /*0fe0*/  SHF.L.U32 R152, R10, 0x10, RZ ;  /* 0x000000100a987819 */ /* 0x000fc400000006ff */
[C---:B------:R-:W-:Y:S02]  /*0ff0*/  PRMT R153, R11.reuse, 0x7632, R153 ;  /* 0x000076320b997816 */ /* 0x040fe40000000099 */
[----:B------:R-:W-:Y:S02]  /*1000*/  SHF.L.U32 R154, R11, 0x10, RZ ;  /* 0x000000100b9a7819 */ /* 0x000fe400000006ff */
[C---:B----4-:R-:W-:Y:S02]  /*1010*/  PRMT R16, R14.reuse, 0x7632, R16 ;  /* 0x000076320e107816 */ /* 0x050fe40000000010 */
[----:B0-----:R-:W-:Y:S02]  /*1020*/  SHF.L.U32 R19, R14, 0x10, RZ ;  /* 0x000000100e137819 */ /* 0x001fe400000006ff */
[----:B------:R-:W-:Y:S02]  /*1030*/  SHF.L.U32 R11, R12, 0x10, RZ ;  /* 0x000000100c0b7819 */ /* 0x000fe400000006ff */
[----:B------:R-:W-:Y:S01]  /*1040*/  SHF.L.U32 R14, R7, 0x10, RZ ;  /* 0x00000010070e7819 */ /* 0x000fe200000006ff */
[----:B-----5:R-:W-:Y:S01]  /*1050*/  FMUL.FTZ R7, R198, R9 ;  /* 0x00000009c6077220 */ /* 0x020fe20000410000 */
[----:B------:R-:W-:-:S02]  /*1060*/  PRMT R155, R15, 0x7632, R155 ;  /* 0x000076320f9b7816 */ /* 0x000fc4000000009b */
[----:B------:R-:W-:Y:S01]  /*1070*/  SHF.L.U32 R157, R15, 0x10, RZ ;  /* 0x000000100f9d7819 */ /* 0x000fe200000006ff */
[----:B------:R-:W-:Y:S01]  /*1080*/  FADD.FTZ R15, -R193, R152 ;  /* 0x00000098c10f7221 */ /* 0x000fe20000010100 */
[----:B------:R-:W-:Y:S02]  /*1090*/  PRMT R21, R10, 0x7632, R21 ;  /* 0x000076320a157816 */ /* 0x000fe40000000015 */
[----:B------:R-:W-:Y:S01]  /*10a0*/  PRMT R10, R12, 0x7632, R10 ;  /* 0x000076320c0a7816 */ /* 0x000fe2000000000a */
[----:B------:R-:W-:Y:S01]  /*10b0*/  FADD.FTZ R108, R108, R11 ;  /* 0x0000000b6c6c7221 */ /* 0x000fe20000010000 */
[----:B------:R-:W-:Y:S01]  /*10c0*/  PRMT R12, R13, 0x7632, R12 ;  /* 0x000076320d0c7816 */ /* 0x000fe2000000000c */
[-C--:B------:R-:W-:Y:S01]  /*10d0*/  FFMA.FTZ R76, R7, R11.reuse, R76 ;  /* 0x0000000b074c7223 */ /* 0x080fe2000001004c */
[----:B------:R-:W-:Y:S01]  /*10e0*/  SHF.L.U32 R17, R13, 0x10, RZ ;  /* 0x000000100d117819 */ /* 0x000fe200000006ff */
[C---:B------:R-:W-:Y:S01]  /*10f0*/  FADD.FTZ R13, -R193.reuse, R22 ;  /* 0x00000016c10d7221 */ /* 0x040fe20000010100 */
[----:B------:R-:W-:Y:S01]  /*1100*/  FMUL.FTZ R8, R36, R11 ;  /* 0x0000000b24087220 */ /* 0x000fe20000410000 */
[----:B------:R-:W-:Y:S01]  /*1110*/  FMUL.FTZ R11, R198, R15 ;  /* 0x0000000fc60b7220 */ /* 0x000fe20000410000 */
[----:B------:R-:W-:Y:S01]  /*1120*/  SHF.L.U32 R20, R20, 0x10, RZ ;  /* 0x0000001014147819 */ /* 0x000fe200000006ff */
[----:B------:R-:W-:Y:S01]  /*1130*/  FADD.FTZ R15, -R193, R14 ;  /* 0x0000000ec10f7221 */ /* 0x000fe20000010100 */
[----:B------:R-:W-:Y:S01]  /*1140*/  SHF.L.U32 R152, R21, 0x10, RZ ;  /* 0x0000001015987819 */ /* 0x000fe200000006ff */
[----:B------:R-:W-:Y:S01]  /*1150*/  FADD.FTZ R21, -R193, R154 ;  /* 0x0000009ac1157221 */ /* 0x000fe20000010100 */
[----:B------:R-:W-:Y:S01]  /*1160*/  SHF.L.U32 R18, R10, 0x10, RZ ;  /* 0x000000100a127819 */ /* 0x000fe200000006ff */
[----:B------:R-:W-:Y:S01]  /*1170*/  FMUL.FTZ R9, R198, R13 ;  /* 0x0000000dc6097220 */ /* 0x000fe20000410000 */
[----:B------:R-:W-:Y:S01]  /*1180*/  SHF.L.U32 R22, R12, 0x10, RZ ;  /* 0x000000100c167819 */ /* 0x000fe200000006ff */
[----:B------:R-:W-:Y:S01]  /*1190*/  FADD.FTZ R112, R112, R19 ;  /* 0x0000001370707221 */ /* 0x000fe20000010000 */
[----:B------:R-:W-:Y:S01]  /*11a0*/  SHF.L.U32 R154, R16, 0x10, RZ ;  /* 0x00000010109a7819 */ /* 0x000fe200000006ff */
[-C--:B------:R-:W-:Y:S01]  /*11b0*/  FFMA.FTZ R80, R11, R19.reuse, R80 ;  /* 0x000000130b507223 */ /* 0x080fe20000010050 */
[----:B------:R-:W-:Y:S01]  /*11c0*/  FMUL.FTZ R12, R40, R19 ;  /* 0x00000013280c7220 */ /* 0x000fe20000410000 */
[----:B------:R-:W-:Y:S01]  /*11d0*/  FMUL.FTZ R16, R198, R15 ;  /* 0x0000000fc6107220 */ /* 0x000fe20000410000 */
        /* <DEDUP_REMOVED lines=9> */
[----:B------:R-:W-:Y:S01]  /*1270*/  FMUL.FTZ R18, R198, R19 ;  /* 0x00000013c6127220 */ /* 0x000fe20000410000 */
[----:B------:R-:W-:Y:S01]  /*1280*/  FADD.FTZ R19, R20, R15 ;  /* 0x0000000f14137221 */ /* 0x000fe20000010000 */
[----:B------:R-:W-:Y:S01]  /*1290*/  FFMA.FTZ R20, R16, R15, R17 ;  /* 0x0000000f10147223 */ /* 0x000fe20000010011 */
[----:B------:R-:W-:Y:S01]  /*12a0*/  FMUL.FTZ R13, R198, R21 ;  /* 0x00000015c60d7220 */ /* 0x000fe20000410000 */
[----:B------:R-:W-:Y:S01]  /*12b0*/  FADD.FTZ R21, -R193, R152 ;  /* 0x00000098c1157221 */ /* 0x000fe20000010100 */
[----:B------:R-:W-:Y:S01]  /*12c0*/  FADD.FTZ R111, R111, R22 ;  /* 0x000000166f6f7221 */ /* 0x000fe20000010000 */
[-C--:B------:R-:W-:Y:S01]  /*12d0*/  FFMA.FTZ R79, R18, R22.reuse, R79 ;  /* 0x00000016124f7223 */ /* 0x080fe2000001004f */
[----:B------:R-:W-:Y:S01]  /*12e0*/  FMUL.FTZ R17, R39, R22 ;  /* 0x0000001627117220 */ /* 0x000fe20000410000 */
[----:B------:R-:W-:Y:S01]  /*12f0*/  FADD.FTZ R22, R19, R10 ;  /* 0x0000000a13167221 */ /* 0x000fe20000010000 */
[----:B------:R-:W-:Y:S01]  /*1300*/  FFMA.FTZ R19, R9, R10, R20 ;  /* 0x0000000a09137223 */ /* 0x000fe20000010014 */
[----:B------:R-:W-:-:S02]  /*1310*/  FMUL.FTZ R20, R198, R21 ;  /* 0x00000015c6147220 */ /* 0x000fc40000410000 */
[----:B------:R-:W-:Y:S01]  /*1320*/  FADD.FTZ R21, R22, R17 ;  /* 0x0000001116157221 */ /* 0x000fe20000010000 */
[----:B------:R-:W-:Y:S01]  /*1330*/  FFMA.FTZ R22, R18, R17, R19 ;  /* 0x0000001112167223 */ /* 0x000fe20000010013 */
[----:B------:R-:W-:Y:S01]  /*1340*/  SHF.L.U32 R156, R153, 0x10, RZ ;  /* 0x00000010999c7819 */ /* 0x000fe200000006ff */
        /* <DEDUP_REMOVED lines=20> */
.L_x_3620:
[----:B------:R-:W-:Y:S05]  /*1490*/  BSYNC.RECONVERGENT B0 ;  /* 0x0000000000007941 */ /* 0x000fea0003800200 */
.L_x_3619:
        /* <DEDUP_REMOVED lines=17> */
[C---:B---3--:R-:W-:Y:S02]  /*15b0*/  SHF.L.U32 R152, R24.reuse, 0x10, RZ ;  /* 0x0000001018987819 */ /* 0x048fe400000006ff */
[----:B------:R-:W-:Y:S02]  /*15c0*/  PRMT R23, R24, 0x7632, R23 ;  /* 0x0000763218177816 */ /* 0x000fe40000000017 */
[----:B------:R-:W-:Y:S02]  /*15d0*/  PRMT R153, R25, 0x7632, R153 ;  /* 0x0000763219997816 */ /* 0x000fe40000000099 */
[----:B------:R-:W-:Y:S02]  /*15e0*/  SHF.L.U32 R156, R26, 0x10, RZ ;  /* 0x000000101a9c7819 */ /* 0x000fe400000006ff */
[----:B------:R-:W-:-:S02]  /*15f0*/  PRMT R157, R27, 0x7632, R157 ;  /* 0x000076321b9d7816 */ /* 0x000fc4000000009d */
[----:B------:R-:W-:Y:S01]  /*1600*/  SHF.L.U32 R158, R27, 0x10, RZ ;  /* 0x000000101b9e7819 */ /* 0x000fe200000006ff */
[----:B------:R-:W-:Y:S01]  /*1610*/  FADD.FTZ R27, -R193, R152 ;  /* 0x00000098c11b7221 */ /* 0x000fe20000010100 */
[----:B------:R-:W-:Y:S02]  /*1620*/  SHF.L.U32 R154, R25, 0x10, RZ ;  /* 0x00000010199a7819 */ /* 0x000fe400000006ff */
[C---:B----4-:R-:W-:Y:S02]  /*1630*/  PRMT R24, R28.reuse, 0x7632, R24 ;  /* 0x000076321c187816 */ /* 0x050fe40000000018 */
[----:B------:R-:W-:Y:S02]  /*1640*/  SHF.L.U32 R25, R28, 0x10, RZ ;  /* 0x000000101c197819 */ /* 0x000fe400000006ff */
[----:B0-----:R-:W-:Y:S01]  /*1650*/  SHF.L.U32 R32, R23, 0x10, RZ ;  /* 0x0000001017207819 */ /* 0x001fe200000006ff */
[----:B-----5:R-:W-:Y:S01]  /*1660*/  FMUL.FTZ R23, R198, R27 ;  /* 0x0000001bc6177220 */ /* 0x020fe20000410000 */
[----:B------:R-:W-:Y:S01]  /*1670*/  SHF.L.U32 R152, R153, 0x10, RZ ;  /* 0x0000001099987819 */ /* 0x000fe200000006ff */
[C---:B------:R-:W-:Y:S01]  /*1680*/  FADD.FTZ R153, -R193.reuse, R156 ;  /* 0x0000009cc1997221 */ /* 0x040fe20000010100 */
[----:B------:R-:W-:Y:S01]  /*1690*/  PRMT R155, R26, 0x7632, R155 ;  /* 0x000076321a9b7816 */ /* 0x000fe2000000009b */
[----:B-1----:R-:W-:Y:S01]  /*16a0*/  FADD.FTZ R35, -R193, R154 ;  /* 0x0000009ac1237221 */ /* 0x002fe20000010100 */
[----:B------:R-:W-:Y:S01]  /*16b0*/  PRMT R26, R29, 0x7632, R26 ;  /* 0x000076321d1a7816 */ /* 0x000fe2000000001a */
[----:B------:R-:W-:Y:S01]  /*16c0*/  FADD.FTZ R116, R116, R25 ;  /* 0x0000001974747221 */ /* 0x000fe20000010000 */
[C---:B------:R-:W-:Y:S01]  /*16d0*/  PRMT R28, R30.reuse, 0x7632, R28 ;  /* 0x000076321e1c7816 */ /* 0x040fe2000000001c */
        /* <DEDUP_REMOVED lines=16> */
[----:B------:R-:W-:Y:S01]  /*17e0*/  FADD.FTZ R118, R118, R29 ;  /* 0x0000001d76767221 */ /* 0x000fe20000010000 */
[-C--:B------:R-:W-:Y:S01]  /*17f0*/  FFMA.FTZ R86, R25, R29.reuse, R86 ;  /* 0x0000001d19567223 */ /* 0x080fe20000010056 */
[----:B------:R-:W-:Y:S01]  /*1800*/  FMUL.FTZ R26, R46, R29 ;  /* 0x0000001d2e1a7220 */ /* 0x000fe20000410000 */
[----:B------:R-:W-:Y:S01]  /*1810*/  FADD.FTZ R33, -R193, R32 ;  /* 0x00000020c1217221 */ /* 0x000fe20000010100 */
[----:B------:R-:W-:Y:S01]  /*1820*/  FMUL.FTZ R29, R198, R155 ;  /* 0x0000009bc61d7220 */ /* 0x000fe20000410000 */
[----:B------:R-:W-:Y:S01]  /*1830*/  SHF.L.U32 R158, R30, 0x10, RZ ;  /* 0x000000101e9e7819 */ /* 0x000fe200000006ff */
[----:B------:R-:W-:Y:S01]  /*1840*/  FADD.FTZ R122, R122, R31 ;  /* 0x0000001f7a7a7221 */ /* 0x000fe20000010000 */
[----:B------:R-:W-:Y:S01]  /*1850*/  FMUL.FTZ R32, R198, R33 ;  /* 0x00000021c6207220 */ /* 0x000fe20000410000 */
[-C--:B------:R-:W-:Y:S01]  /*1860*/  FFMA.FTZ R90, R29, R31.reuse, R90 ;  /* 0x0000001f1d5a7223 */ /* 0x080fe2000001005a */
[----:B------:R-:W-:Y:S01]  /*1870*/  FMUL.FTZ R30, R50, R31 ;  /* 0x0000001f321e7220 */ /* 0x000fe20000410000 */
[----:B------:R-:W-:Y:S01]  /*1880*/  FADD.FTZ R35, -R193, R152 ;  /* 0x00000098c1237221 */ /* 0x000fe20000010100 */
        /* <DEDUP_REMOVED lines=20> */
[----:B------:R-:W-:Y:S02]  /*19d0*/  FFMA.FTZ R153, R27, R28, R152 ;  /* 0x0000001c1b997223 */ /* 0x000fe40000010098 */
        /* <DEDUP_REMOVED lines=13> */
.L_x_3622:
[----:B------:R-:W-:Y:S05]  /*1ab0*/  BSYNC.RECONVERGENT B0 ;  /* 0x0000000000007941 */ /* 0x000fea0003800200 */
.L_x_3621:
        /* <DEDUP_REMOVED lines=14> */
[----:B--2---:R-:W-:-:S05]  /*1ba0*/  IMAD.WIDE.U32 R168, R209, 0x8, R168 ;  /* 0x00000008d1a87825 */ /* 0x004fca00078e00a8 */
[----:B------:R-:W5:Y:S01]  /*1bb0*/  LDG.E.64 R202, desc[UR4][R168.64] ;  /* 0x00000004a8ca7981 */ /* 0x000f62000c1e1b00 */
[----:B0-----:R-:W-:-:S05]  /*1bc0*/  @P0 IMAD.WIDE.U32 R170, R209, 0x10, R170 ;  /* 0x00000010d1aa0825 */ /* 0x001fca00078e00aa */
[----:B------:R0:W5:Y:S01]  /*1bd0*/  @P0 LDG.E.128 R148, desc[UR4][R170.64] ;  /* 0x00000004aa940981 */ /* 0x000162000c1e1d00 */
[C---:B---3--:R-:W-:Y:S02]  /*1be0*/  PRMT R163, R152.reuse, 0x7632, R163 ;  /* 0x0000763298a37816 */ /* 0x048fe400000000a3 */
[----:B0-----:R-:W-:Y:S02]  /*1bf0*/  SHF.L.U32 R170, R152, 0x10, RZ ;  /* 0x0000001098aa7819 */ /* 0x001fe400000006ff */
[----:B------:R-:W-:Y:S02]  /*1c00*/  PRMT R165, R153, 0x7632, R165 ;  /* 0x0000763299a57816 */ /* 0x000fe400000000a5 */
[----:B------:R-:W-:Y:S02]  /*1c10*/  SHF.L.U32 R152, R163, 0x10, RZ ;  /* 0x00000010a3987819 */ /* 0x000fe400000006ff */
[C---:B------:R-:W-:Y:S02]  /*1c20*/  PRMT R171, R154.reuse, 0x7632, R171 ;  /* 0x000076329aab7816 */ /* 0x040fe400000000ab */
[----:B------:R-:W-:Y:S01]  /*1c30*/  SHF.L.U32 R174, R154, 0x10, RZ ;  /* 0x000000109aae7819 */ /* 0x000fe200000006ff */
[----:B------:R-:W-:Y:S01]  /*1c40*/  FADD.FTZ R169, -R193, R152 ;  /* 0x00000098c1a97221 */ /* 0x000fe20000010100 */
[----:B------:R-:W-:-:S02]  /*1c50*/  PRMT R173, R155, 0x7632, R173 ;  /* 0x000076329bad7816 */ /* 0x000fc400000000ad */
[----:B------:R-:W-:Y:S02]  /*1c60*/  SHF.L.U32 R154, R165, 0x10, RZ ;  /* 0x00000010a59a7819 */ /* 0x000fe400000006ff */
[----:B------:R-:W-:Y:S02]  /*1c70*/  SHF.L.U32 R176, R155, 0x10, RZ ;  /* 0x000000109bb07819 */ /* 0x000fe400000006ff */
[----:B------:R-:W-:Y:S02]  /*1c80*/  SHF.L.U32 R168, R171, 0x10, RZ ;  /* 0x00000010aba87819 */ /* 0x000fe400000006ff */
[----:B------:R-:W-:Y:S01]  /*1c90*/  SHF.L.U32 R172, R153, 0x10, RZ ;  /* 0x0000001099ac7819 */ /* 0x000fe200000006ff */
[----:B------:R-:W-:Y:S01]  /*1ca0*/  FADD.FTZ R153, -R193, R170 ;  /* 0x000000aac1997221 */ /* 0x000fe20000010100 */
[C---:B----4-:R-:W-:Y:S02]  /*1cb0*/  PRMT R152, R156.reuse, 0x7632, R152 ;  /* 0x000076329c987816 */ /* 0x050fe40000000098 */
[----:B------:R-:W-:-:S02]  /*1cc0*/  SHF.L.U32 R155, R156, 0x10, RZ ;  /* 0x000000109c9b7819 */ /* 0x000fc400000006ff */
[----:B------:R-:W-:Y:S01]  /*1cd0*/  SHF.L.U32 R170, R173, 0x10, RZ ;  /* 0x00000010adaa7819 */ /* 0x000fe200000006ff */
[C---:B------:R-:W-:Y:S01]  /*1ce0*/  FADD.FTZ R173, -R193.reuse, R154 ;  /* 0x0000009ac1ad7221 */ /* 0x040fe20000010100 */
[C---:B------:R-:W-:Y:S01]  /*1cf0*/  FADD.FTZ R175, -R193.reuse, R174 ;  /* 0x000000aec1af7221 */ /* 0x040fe20000010100 */
[----:B------:R-:W-:Y:S01]  /*1d00*/  FADD.FTZ R209, -R193, R168 ;  /* 0x000000a8c1d17221 */ /* 0x000fe20000010100 */
[----:B------:R-:W-:Y:S01]  /*1d10*/  PRMT R171, R158, 0x7632, R171 ;  /* 0x000076329eab7816 */ /* 0x000fe200000000ab */
[----:B------:R-:W-:Y:S01]  /*1d20*/  FMUL.FTZ R168, R52, R155 ;  /* 0x0000009b34a87220 */ /* 0x000fe20000410000 */
[----:B------:R-:W-:Y:S01]  /*1d30*/  SHF.L.U32 R154, R152, 0x10, RZ ;  /* 0x00000010989a7819 */ /* 0x000fe200000006ff */
[----:B-----5:R-:W-:Y:S01]  /*1d40*/  FMUL.FTZ R163, R198, R153 ;  /* 0x00000099c6a37220 */ /* 0x020fe20000410000 */
[----:B------:R-:W-:Y:S02]  /*1d50*/  PRMT R174, R159, 0x7632, R174 ;  /* 0x000076329fae7816 */ /* 0x000fe400000000ae */
[----:B------:R-:W-:Y:S01]  /*1d60*/  SHF.L.U32 R177, R158, 0x10, RZ ;  /* 0x000000109eb17819 */ /* 0x000fe200000006ff */
[----:B------:R-:W-:Y:S01]  /*1d70*/  FADD.FTZ R152, R199, R168 ;  /* 0x000000a8c7987221 */ /* 0x000fe20000010000 */
[----:B------:R-:W-:-:S02]  /*1d80*/  PRMT R156, R157, 0x7632, R156 ;  /* 0x000076329d9c7816 */ /* 0x000fc4000000009c */
[----:B------:R-:W-:Y:S01]  /*1d90*/  SHF.L.U32 R158, R171, 0x10, RZ ;  /* 0x00000010ab9e7819 */ /* 0x000fe200000006ff */
[----:B------:R-:W-:Y:S01]  /*1da0*/  FMUL.FTZ R171, R53, R154 ;  /* 0x0000009a35ab7220 */ /* 0x000fe20000410000 */
[----:B------:R-:W-:Y:S01]  /*1db0*/  SHF.L.U32 R157, R157, 0x10, RZ ;  /* 0x000000109d9d7819 */ /* 0x000fe200000006ff */
[----:B------:R-:W-:Y:S01]  /*1dc0*/  FADD.FTZ R167, -R193, R172 ;  /* 0x000000acc1a77221 */ /* 0x000fe20000010100 */
[----:B------:R-:W-:Y:S01]  /*1dd0*/  SHF.L.U32 R210, R174, 0x10, RZ ;  /* 0x00000010aed27819 */ /* 0x000fe200000006ff */
[----:B------:R-:W-:Y:S01]  /*1de0*/  FMUL.FTZ R174, R198, R169 ;  /* 0x000000a9c6ae7220 */ /* 0x000fe20000410000 */
[----:B------:R-:W-:Y:S01]  /*1df0*/  FFMA.FTZ R153, R163, R168, R208 ;  /* 0x000000a8a3997223 */ /* 0x000fe200000100d0 */
[----:B------:R-:W-:Y:S01]  /*1e00*/  FADD.FTZ R213, -R193, R176 ;  /* 0x000000b0c1d57221 */ /* 0x000fe20000010100 */
[----:B------:R-:W-:Y:S01]  /*1e10*/  FADD.FTZ R92, R92, R155 ;  /* 0x0000009b5c5c7221 */ /* 0x000fe20000010000 */
[----:B------:R-:W-:Y:S01]  /*1e20*/  FFMA.FTZ R124, R163, R155, R124 ;  /* 0x0000009ba37c7223 */ /* 0x000fe2000001007c */
[----:B------:R-:W-:Y:S01]  /*1e30*/  FADD.FTZ R193, -R193, R170 ;  /* 0x000000aac1c17221 */ /* 0x000fe20000010100 */
[----:B------:R-:W-:Y:S01]  /*1e40*/  SHF.L.U32 R156, R156, 0x10, RZ ;  /* 0x000000109c9c7819 */ /* 0x000fe200000006ff */
[----:B------:R-:W-:Y:S01]  /*1e50*/  FADD.FTZ R155, R152, R171 ;  /* 0x000000ab989b7221 */ /* 0x000fe20000010000 */
[----:B------:R-:W-:Y:S01]  /*1e60*/  FMUL.FTZ R165, R198, R167 ;  /* 0x000000a7c6a57220 */ /* 0x000fe20000410000 */
[----:B------:R-:W-:Y:S01]  /*1e70*/  FMUL.FTZ R170, R54, R157 ;  /* 0x0000009d36aa7220 */ /* 0x000fe20000410000 */
[C---:B------:R-:W-:Y:S01]  /*1e80*/  FFMA.FTZ R152, R174.reuse, R171, R153 ;  /* 0x000000abae987223 */ /* 0x040fe20000010099 */
[----:B------:R-:W-:Y:S01]  /*1e90*/  FADD.FTZ R93, R93, R154 ;  /* 0x0000009a5d5d7221 */ /* 0x000fe20000010000 */
[----:B------:R-:W-:Y:S01]  /*1ea0*/  FFMA.FTZ R125, R174, R154, R125 ;  /* 0x0000009aae7d7223 */ /* 0x000fe2000001007d */
[C---:B------:R-:W-:Y:S01]  /*1eb0*/  FMUL.FTZ R176, R198.reuse, R173 ;  /* 0x000000adc6b07220 */ /* 0x040fe20000410000 */
[----:B------:R-:W-:Y:S01]  /*1ec0*/  FMUL.FTZ R173, R55, R156 ;  /* 0x0000009c37ad7220 */ /* 0x000fe20000410000 */
[----:B------:R-:W-:Y:S01]  /*1ed0*/  FADD.FTZ R154, R155, R170 ;  /* 0x000000aa9b9a7221 */ /* 0x000fe20000010000 */
[----:B------:R-:W-:Y:S01]  /*1ee0*/  FFMA.FTZ R153, R165, R170, R152 ;  /* 0x000000aaa5997223 */ /* 0x000fe20000010098 */
[----:B------:R-:W-:Y:S01]  /*1ef0*/  FMUL.FTZ R167, R198, R175 ;  /* 0x000000afc6a77220 */ /* 0x000fe20000410000 */
[----:B------:R-:W-:Y:S01]  /*1f00*/  FMUL.FTZ R172, R56, R177 ;  /* 0x000000b138ac7220 */ /* 0x000fe20000410000 */
[----:B------:R-:W-:Y:S01]  /*1f10*/  FADD.FTZ R155, R154, R173 ;  /* 0x000000ad9a9b7221 */ /* 0x000fe20000010000 */
[----:B------:R-:W-:Y:S01]  /*1f20*/  FFMA.FTZ R152, R176, R173, R153 ;  /* 0x000000adb0987223 */ /* 0x000fe20000010099 */
[----:B------:R-:W-:Y:S01]  /*1f30*/  SHF.L.U32 R159, R159, 0x10, RZ ;  /* 0x000000109f9f7819 */ /* 0x000fe200000006ff */
[C---:B------:R-:W-:Y:S01]  /*1f40*/  FMUL.FTZ R178, R198.reuse, R209 ;  /* 0x000000d1c6b27220 */ /* 0x040fe20000410000 */
[----:B------:R-:W-:Y:S01]  /*1f50*/  FMUL.FTZ R175, R57, R158 ;  /* 0x0000009e39af7220 */ /* 0x000fe20000410000 */
        /* <DEDUP_REMOVED lines=24> */
.L_x_3624:
[----:B------:R-:W-:Y:S05]  /*20e0*/  BSYNC.RECONVERGENT B0 ;  /* 0x0000000000007941 */ /* 0x000fea0003800200 */
.L_x_3623:
        /* <DEDUP_REMOVED lines=42> */
[----:B------:R-:W-:Y:S01]  /*2390*/  BSSY.RECONVERGENT B0, `(.L_x_3625) ;  /* 0x00004d4000007945 */ /* 0x000fe20003800200 */
[----:B------:R-:W-:Y:S02]  /*23a0*/  PRMT R215, R147, 0x7632, R215 ;  /* 0x0000763293d77816 */ /* 0x000fe400000000d7 */
[----:B------:R-:W-:Y:S02]  /*23b0*/  PRMT R213, R146, 0x7632, R213 ;  /* 0x0000763292d57816 */ /* 0x000fe400000000d5 */
[C---:B------:R-:W-:Y:S02]  /*23c0*/  PRMT R214, R145.reuse, 0x7632, R214 ;  /* 0x0000763291d67816 */ /* 0x040fe400000000d6 */
        /* <DEDUP_REMOVED lines=10> */
[----:B------:R-:W-:Y:S01]  /*2470*/  PRMT R159, R146, 0x7632, R159 ;  /* 0x00007632929f7816 */ /* 0x000fe2000000009f */
[----:B------:R-:W-:Y:S01]  /*2480*/  FMUL.FTZ R193, R152, UR10 ;  /* 0x0000000a98c17c20 */ /* 0x000fe20008410000 */
[----:B------:R-:W-:Y:S02]  /*2490*/  PRMT R199, R151, 0x7632, R199 ;  /* 0x0000763297c77816 */ /* 0x000fe400000000c7 */
[----:B-1----:R-:W-:Y:S02]  /*24a0*/  PRMT R209, R150, 0x7632, R209 ;  /* 0x0000763296d17816 */ /* 0x002fe400000000d1 */
[----:B------:R-:W-:-:S02]  /*24b0*/  PRMT R210, R149, 0x7632, R210 ;  /* 0x0000763295d27816 */ /* 0x000fc400000000d2 */
[----:B--2---:R-:W-:Y:S01]  /*24c0*/  @P0 SHF.L.U32 R192, R208, 0x10, RZ ;  /* 0x00000010d0c00819 */ /* 0x004fe200000006ff */
[----:B------:R-:W-:Y:S01]  /*24d0*/  FMUL.FTZ R208, R211, UR10 ;  /* 0x0000000ad3d07c20 */ /* 0x000fe20008410000 */
[----:B------:R-:W-:Y:S02]  /*24e0*/  ISETP.NE.AND P0, PT, RZ, UR7, PT ;  /* 0x00000007ff007c0c */ /* 0x000fe4000bf05270 */
[----:B------:R-:W-:Y:S02]  /*24f0*/  PRMT R211, R148, 0x7632, R211 ;  /* 0x0000763294d37816 */ /* 0x000fe400000000d3 */
        /* <DEDUP_REMOVED lines=69> */
.L_x_3629:
[----:B------:R-:W-:Y:S01]  /*2950*/  FFMA.FTZ R132, R181, R193, R208 ;  /* 0x000000c1b5847223 */ /* 0x000fe200000100d0 */
[----:B------:R-:W-:-:S03]  /*2960*/  LOP3.LUT P0, RZ, R207, 0xff0000, RZ, 0xc0, !PT ;  /* 0x00ff0000cfff7812 */ /* 0x000fc6000780c0ff */
[----:B------:R-:W-:-:S04]  /*2970*/  FADD.FTZ R133, R179, -R132 ;  /* 0x80000084b3857221 */ /* 0x000fc80000010000 */
[----:B-----5:R-:W-:Y:S01]  /*2980*/  FMUL.FTZ R135, R198, R133 ;  /* 0x00000085c6877220 */ /* 0x020fe20000410000 */
[----:B------:R-:W-:-:S03]  /*2990*/  FFMA.FTZ R133, R166, R193, R208 ;  /* 0x000000c1a6857223 */ /* 0x000fc600000100d0 */
[----:B------:R-:W-:Y:S01]  /*29a0*/  FMUL.FTZ R132, R135, R192 ;  /* 0x000000c087847220 */ /* 0x000fe20000410000 */
[----:B------:R-:W-:-:S03]  /*29b0*/  FADD.FTZ R133, R164, -R133 ;  /* 0x80000085a4857221 */ /* 0x000fc60000010000 */
[----:B------:R-:W-:Y:S01]  /*29c0*/  FMUL.FTZ R132, R132, UR11 ;  /* 0x0000000b84847c20 */ /* 0x000fe20008410000 */
[----:B------:R-:W-:-:S04]  /*29d0*/  FMUL.FTZ R212, R198, R133 ;  /* 0x00000085c6d47220 */ /* 0x000fc80000410000 */
[----:B------:R-:W-:Y:S01]  /*29e0*/  FSEL R211, R132, RZ, P0 ;  /* 0x000000ff84d37208 */ /* 0x000fe20000000000 */
[----:B------:R-:W-:Y:S01]  /*29f0*/  FMUL.FTZ R132, R212, R192 ;  /* 0x000000c0d4847220 */ /* 0x000fe20000410000 */
[----:B------:R-:W-:Y:S02]  /*2a00*/  ISETP.GE.U32.AND P0, PT, R206, RZ, PT ;  /* 0x000000ffce00720c */ /* 0x000fe40003f06070 */
[----:B------:R-:W-:Y:S01]  /*2a10*/  F2FP.BF16.F32.PACK_AB R135, R212, R135 ;  /* 0x00000087d487723e */ /* 0x000fe200000010ff */
[----:B------:R-:W-:Y:S01]  /*2a20*/  FMUL.FTZ R132, R132, UR11 ;  /* 0x0000000b84847c20 */ /* 0x000fe20008410000 */
[----:B------:R-:W-:-:S04]  /*2a30*/  ISETP.GE.U32.AND.EX P0, PT, R207, 0x1000000, PT, P0 ;  /* 0x01000000cf00780c */ /* 0x000fc80003f06100 */
        /* <DEDUP_REMOVED lines=50> */
.L_x_3630:
[----:B------:R-:W0:Y:S08]  /*2d60*/  @P6 LDC.64 R158, c[0x0][0x478] ;  /* 0x00011e00ff9e6b82 */ /* 0x000e300000000a00 */
[----:B------:R-:W1:Y:S01]  /*2d70*/  LDC.64 R156, c[0x0][0x468] ;  /* 0x00011a00ff9c7b82 */ /* 0x000e620000000a00 */
[----:B0-----:R-:W-:-:S05]  /*2d80*/  @P6 IMAD.WIDE.U32 R158, R196, 0x10, R158 ;  /* 0x00000010c49e6825 */ /* 0x001fca00078e009e */
[----:B------:R0:W-:Y:S01]  /*2d90*/  @P6 STG.E.128 desc[UR4][R158.64], R132 ;  /* 0x000000849e006986 */ /* 0x0001e2000c101d04 */
[C---:B-1----:R-:W-:Y:S01]  /*2da0*/  IMAD.WIDE.U32 R156, R196.reuse, 0x10, R156 ;  /* 0x00000010c49c7825 */ /* 0x042fe200078e009c */
[----:B------:R-:W-:-:S04]  /*2db0*/  IADD3 R196, PT, PT, R196, 0x80, RZ ;  /* 0x00000080c4c47810 */ /* 0x000fc80007ffe0ff */
[----:B------:R0:W-:Y:S03]  /*2dc0*/  STG.E.128 desc[UR4][R156.64], R152 ;  /* 0x000000989c007986 */ /* 0x0001e6000c101d04 */
.L_x_3628:
[----:B------:R-:W-:Y:S05]  /*2dd0*/  BSYNC.RECONVERGENT B1 ;  /* 0x0000000000017941 */ /* 0x000fea0003800200 */
.L_x_3627:
        /* <DEDUP_REMOVED lines=71> */
.L_x_3633:
        /* <DEDUP_REMOVED lines=61> */
.L_x_3634:
[----:B------:R-:W0:Y:S08]  /*3620*/  @P6 LDC.64 R158, c[0x0][0x478] ;  /* 0x00011e00ff9e6b82 */ /* 0x000e300000000a00 */
[----:B------:R-:W1:Y:S01]  /*3630*/  LDC.64 R156, c[0x0][0x468] ;  /* 0x00011a00ff9c7b82 */ /* 0x000e620000000a00 */
[----:B0-----:R-:W-:-:S05]  /*3640*/  @P6 IMAD.WIDE.U32 R158, R196, 0x10, R158 ;  /* 0x00000010c49e6825 */ /* 0x001fca00078e009e */
[----:B------:R2:W-:Y:S01]  /*3650*/  @P6 STG.E.128 desc[UR4][R158.64], R132 ;  /* 0x000000849e006986 */ /* 0x0005e2000c101d04 */
[C---:B-1----:R-:W-:Y:S01]  /*3660*/  IMAD.WIDE.U32 R156, R196.reuse, 0x10, R156 ;  /* 0x00000010c49c7825 */ /* 0x042fe200078e009c */
[----:B------:R-:W-:-:S04]  /*3670*/  IADD3 R196, PT, PT, R196, 0x80, RZ ;  /* 0x00000080c4c47810 */ /* 0x000fc80007ffe0ff */
[----:B------:R2:W-:Y:S03]  /*3680*/  STG.E.128 desc[UR4][R156.64], R152 ;  /* 0x000000989c007986 */ /* 0x0005e6000c101d04 */
.L_x_3632:
[----:B------:R-:W-:Y:S05]  /*3690*/  BSYNC.RECONVERGENT B1 ;  /* 0x0000000000017941 */ /* 0x000fea0003800200 */
.L_x_3631:
        /* <DEDUP_REMOVED lines=71> */
.L_x_3637:
        /* <DEDUP_REMOVED lines=61> */
.L_x_3638:
[----:B------:R-:W0:Y:S08]  /*3ee0*/  @P6 LDC.64 R158, c[0x0][0x478] ;  /* 0x00011e00ff9e6b82 */ /* 0x000e300000000a00 */
[----:B------:R-:W1:Y:S01]  /*3ef0*/  LDC.64 R156, c[0x0][0x468] ;  /* 0x00011a00ff9c7b82 */ /* 0x000e620000000a00 */
[----:B0-----:R-:W-:-:S05]  /*3f00*/  @P6 IMAD.WIDE.U32 R158, R196, 0x10, R158 ;  /* 0x00000010c49e6825 */ /* 0x001fca00078e009e */
[----:B------:R3:W-:Y:S01]  /*3f10*/  @P6 STG.E.128 desc[UR4][R158.64], R132 ;  /* 0x000000849e006986 */ /* 0x0007e2000c101d04 */
[C---:B-1----:R-:W-:Y:S01]  /*3f20*/  IMAD.WIDE.U32 R156, R196.reuse, 0x10, R156 ;  /* 0x00000010c49c7825 */ /* 0x042fe200078e009c */
[----:B------:R-:W-:-:S04]  /*3f30*/  IADD3 R196, PT, PT, R196, 0x80, RZ ;  /* 0x00000080c4c47810 */ /* 0x000fc80007ffe0ff */
[----:B------:R3:W-:Y:S03]  /*3f40*/  STG.E.128 desc[UR4][R156.64], R152 ;  /* 0x000000989c007986 */ /* 0x0007e6000c101d04 */
.L_x_3636:
[----:B------:R-:W-:Y:S05]  /*3f50*/  BSYNC.RECONVERGENT B1 ;  /* 0x0000000000017941 */ /* 0x000fea0003800200 */
.L_x_3635:
        /* <DEDUP_REMOVED lines=70> */
.L_x_3640:
        /* <DEDUP_REMOVED lines=61> */
.L_x_3641:
[----:B------:R-:W0:Y:S08]  /*4790*/  @P6 LDC.64 R158, c[0x0][0x478] ;  /* 0x00011e00ff9e6b82 */ /* 0x000e300000000a00 */
[----:B------:R-:W1:Y:S01]  /*47a0*/  LDC.64 R156, c[0x0][0x468] ;  /* 0x00011a00ff9c7b82 */ /* 0x000e620000000a00 */
[----:B0-----:R-:W-:-:S05]  /*47b0*/  @P6 IMAD.WIDE.U32 R158, R196, 0x10, R158 ;  /* 0x00000010c49e6825 */ /* 0x001fca00078e009e */
[----:B------:R0:W-:Y:S01]  /*47c0*/  @P6 STG.E.128 desc[UR4][R158.64], R132 ;  /* 0x000000849e006986 */ /* 0x0001e2000c101d04 */
[----:B-1----:R-:W-:-:S05]  /*47d0*/  IMAD.WIDE.U32 R156, R196, 0x10, R156 ;  /* 0x00000010c49c7825 */ /* 0x002fca00078e009c */
[----:B------:R0:W-:Y:S01]  /*47e0*/  STG.E.128 desc[UR4][R156.64], R152 ;  /* 0x000000989c007986 */ /* 0x0001e2000c101d04 */
[----:B------:R-:W-:Y:S05]  /*47f0*/  BRA `(.L_x_3639) ;  /* 0x0000002800347947 */ /* 0x000fea0003800000 */
.L_x_3626:
        /* <DEDUP_REMOVED lines=11> */
[-CC-:B------:R-:W-:Y:S01]  /*48b0*/  FFMA.FTZ R156, R187, R193.reuse, R208.reuse ;  /* 0x000000c1bb9c7223 */ /* 0x180fe200000100d0 */
[----:B------:R-:W-:Y:S01]  /*48c0*/  FADD.FTZ R213, R164, -R155 ;  /* 0x8000009ba4d57221 */ /* 0x000fe20000010000 */
[-C--:B------:R-:W-:Y:S01]  /*48d0*/  FFMA.FTZ R154, R191, R193.reuse, R208 ;  /* 0x000000c1bf9a7223 */ /* 0x080fe200000100d0 */
[----:B-----5:R-:W-:Y:S01]  /*48e0*/  FFMA.FTZ R153, R198, R152, R153 ;  /* 0x00000098c6997223 */ /* 0x020fe20000010099 */
[----:B------:R-:W-:Y:S01]  /*48f0*/  PRMT R152, R139, 0x7632, R152 ;  /* 0x000076328b987816 */ /* 0x000fe20000000098 */
[----:B------:R-:W-:Y:S01]  /*4900*/  FADD.FTZ R156, R185, -R156 ;  /* 0x8000009cb99c7221 */ /* 0x000fe20000010000 */
[----:B------:R-:W-:Y:S01]  /*4910*/  FFMA.FTZ R214, R184, R193, R208 ;  /* 0x000000c1b8d67223 */ /* 0x000fe200000100d0 */
[-C--:B------:R-:W-:Y:S01]  /*4920*/  FMUL.FTZ R153, R153, R192.reuse ;  /* 0x000000c099997220 */ /* 0x080fe20000410000 */
[----:B------:R-:W-:Y:S01]  /*4930*/  SHF.L.U32 R157, R152, 0x10, RZ ;  /* 0x00000010989d7819 */ /* 0x000fe200000006ff */
[----:B------:R-:W-:Y:S01]  /*4940*/  FADD.FTZ R154, R189, -R154 ;  /* 0x8000009abd9a7221 */ /* 0x000fe20000010000 */
[----:B------:R-:W-:Y:S01]  /*4950*/  PRMT R152, R138, 0x7632, R152 ;  /* 0x000076328a987816 */ /* 0x000fe20000000098 */
[----:B------:R-:W-:Y:S01]  /*4960*/  FMUL.FTZ R153, R153, UR11 ;  /* 0x0000000b99997c20 */ /* 0x000fe20008410000 */
[----:B------:R-:W-:Y:S01]  /*4970*/  FADD.FTZ R214, R183, -R214 ;  /* 0x800000d6b7d67221 */ /* 0x000fe20000010000 */
[----:B------:R-:W-:Y:S01]  /*4980*/  FFMA.FTZ R213, R198, R213, R157 ;  /* 0x000000d5c6d57223 */ /* 0x000fe2000001009d */
[----:B------:R-:W-:Y:S01]  /*4990*/  SHF.L.U32 R157, R138, 0x10, RZ ;  /* 0x000000108a9d7819 */ /* 0x000fe200000006ff */
[-CC-:B------:R-:W-:Y:S01]  /*49a0*/  FFMA.FTZ R219, R188, R193.reuse, R208.reuse ;  /* 0x000000c1bcdb7223 */ /* 0x180fe200000100d0 */
[----:B------:R-:W-:Y:S01]  /*49b0*/  FSEL R155, R153, RZ, P0 ;  /* 0x000000ff999b7208 */ /* 0x000fe20000000000 */
[----:B------:R-:W-:Y:S01]  /*49c0*/  FMUL.FTZ R213, R213, R192 ;  /* 0x000000c0d5d57220 */ /* 0x000fe20000410000 */
[----:B------:R-:W-:Y:S01]  /*49d0*/  ISETP.GE.U32.AND P0, PT, R206, RZ, PT ;  /* 0x000000ffce00720c */ /* 0x000fe20003f06070 */
[----:B------:R-:W-:Y:S01]  /*49e0*/  FFMA.FTZ R217, R194, R193, R208 ;  /* 0x000000c1c2d97223 */ /* 0x000fe200000100d0 */
        /* <DEDUP_REMOVED lines=52> */
.L_x_3644:
[----:B------:R-:W-:Y:S05]  /*4d30*/  BSYNC.RECONVERGENT B1 ;  /* 0x0000000000017941 */ /* 0x000fea0003800200 */
.L_x_3643:
        /* <DEDUP_REMOVED lines=79> */
.L_x_3646:
[----:B------:R-:W-:Y:S05]  /*5230*/  BSYNC.RECONVERGENT B1 ;  /* 0x0000000000017941 */ /* 0x000fea0003800200 */
.L_x_3645:
[----:B------:R-:W-:Y:S04]  /*5240*/  BSSY.RECONVERGENT B1, `(.L_x_3647) ;  /* 0x000004c000017945 */ /* 0x000fe80003800200 */
[----:B------:R-:W-:Y:S05]  /*5250*/  @!P4 BRA `(.L_x_3648) ;  /* 0x000000040028c947 */ /* 0x000fea0003800000 */
[-CC-:B01----:R-:W-:Y:S01]  /*5260*/  FFMA.FTZ R155, R29, R193.reuse, R208.reuse ;  /* 0x000000c11d9b7223 */ /* 0x183fe200000100d0 */
[----:B------:R-:W-:Y:S01]  /*5270*/  SHF.L.U32 R153, R147, 0x10, RZ ;  /* 0x0000001093997819 */ /* 0x000fe200000006ff */
[-CC-:B------:R-:W-:Y:S01]  /*5280*/  FFMA.FTZ R154, R162, R193.reuse, R208.reuse ;  /* 0x000000c1a29a7223 */ /* 0x180fe200000100d0 */
[----:B------:R-:W-:Y:S01]  /*5290*/  FFMA.FTZ R157, R27, R193, R208 ;  /* 0x000000c11b9d7223 */ /* 0x000fe200000100d0 */
[----:B------:R-:W-:Y:S01]  /*52a0*/  FADD.FTZ R155, R30, -R155 ;  /* 0x8000009b1e9b7221 */ /* 0x000fe20000010000 */
[----:B------:R-:W-:Y:S01]  /*52b0*/  LOP3.LUT P0, RZ, R201, 0xff0000, RZ, 0xc0, !PT ;  /* 0x00ff0000c9ff7812 */ /* 0x000fe2000780c0ff */
[----:B------:R-:W-:Y:S01]  /*52c0*/  FADD.FTZ R156, R161, -R154 ;  /* 0x8000009aa19c7221 */ /* 0x000fe20000010000 */
[----:B------:R-:W-:Y:S01]  /*52d0*/  FADD.FTZ R154, R28, -R157 ;  /* 0x8000009d1c9a7221 */ /* 0x000fe20000010000 */
[----:B-----5:R-:W-:Y:S01]  /*52e0*/  FFMA.FTZ R153, R198, R155, R153 ;  /* 0x0000009bc6997223 */ /* 0x020fe20000010099 */
[----:B------:R-:W-:Y:S01]  /*52f0*/  SHF.L.U32 R155, R158, 0x10, RZ ;  /* 0x000000109e9b7819 */ /* 0x000fe200000006ff */
[----:B------:R-:W-:Y:S01]  /*5300*/  FFMA.FTZ R157, R25, R193, R208 ;  /* 0x000000c1199d7223 */ /* 0x000fe200000100d0 */
[----:B------:R-:W-:Y:S01]  /*5310*/  SHF.L.U32 R159, R159, 0x10, RZ ;  /* 0x000000109f9f7819 */ /* 0x000fe200000006ff */
[----:B------:R-:W-:Y:S01]  /*5320*/  FMUL.FTZ R152, R153, R192 ;  /* 0x000000c099987220 */ /* 0x000fe20000410000 */
[----:B------:R-:W-:Y:S01]  /*5330*/  SHF.L.U32 R153, R146, 0x10, RZ ;  /* 0x0000001092997819 */ /* 0x000fe200000006ff */
[----:B------:R-:W-:-:S02]  /*5340*/  FFMA.FTZ R155, R198, R156, R155 ;  /* 0x0000009cc69b7223 */ /* 0x000fc4000001009b */
[----:B------:R-:W-:Y:S02]  /*5350*/  FMUL.FTZ R152, R152, UR11 ;  /* 0x0000000b98987c20 */ /* 0x000fe40008410000 */
[----:B------:R-:W-:Y:S01]  /*5360*/  FMUL.FTZ R155, R155, R192 ;  /* 0x000000c09b9b7220 */ /* 0x000fe20000410000 */
[----:B------:R-:W-:Y:S01]  /*5370*/  FFMA.FTZ R213, R198, R154, R153 ;  /* 0x0000009ac6d57223 */ /* 0x000fe20000010099 */
[----:B------:R-:W-:Y:S01]  /*5380*/  SHF.L.U32 R153, R145, 0x10, RZ ;  /* 0x0000001091997819 */ /* 0x000fe200000006ff */
[----:B------:R-:W-:Y:S01]  /*5390*/  FADD.FTZ R154, R26, -R157 ;  /* 0x8000009d1a9a7221 */ /* 0x000fe20000010000 */
[----:B------:R-:W-:Y:S01]  /*53a0*/  FSEL R214, R152, RZ, P0 ;  /* 0x000000ff98d67208 */ /* 0x000fe20000000000 */
[-C--:B------:R-:W-:Y:S01]  /*53b0*/  FFMA.FTZ R152, R160, R193.reuse, R208 ;  /* 0x000000c1a0987223 */ /* 0x080fe200000100d0 */
[----:B------:R-:W-:Y:S01]  /*53c0*/  ISETP.GE.U32.AND P0, PT, R200, RZ, PT ;  /* 0x000000ffc800720c */ /* 0x000fe20003f06070 */
[----:B------:R-:W-:Y:S01]  /*53d0*/  FMUL.FTZ R213, R213, R192 ;  /* 0x000000c0d5d57220 */ /* 0x000fe20000410000 */
[----:B------:R-:W-:Y:S01]  /*53e0*/  FFMA.FTZ R157, R198, R154, R153 ;  /* 0x0000009ac69d7223 */ /* 0x000fe20000010099 */
[----:B------:R-:W-:Y:S01]  /*53f0*/  FADD.FTZ R156, R35, -R152 ;  /* 0x80000098239c7221 */ /* 0x000fe20000010000 */
[----:B------:R-:W-:Y:S01]  /*5400*/  FMUL.FTZ R152, R155, UR11 ;  /* 0x0000000b9b987c20 */ /* 0x000fe20008410000 */
[----:B------:R-:W-:Y:S01]  /*5410*/  ISETP.GE.U32.AND.EX P0, PT, R201, 0x1000000, PT, P0 ;  /* 0x01000000c900780c */ /* 0x000fe20003f06100 */
[-CC-:B------:R-:W-:Y:S01]  /*5420*/  FFMA.FTZ R154, R32, R193.reuse, R208.reuse ;  /* 0x000000c1209a7223 */ /* 0x180fe200000100d0 */
[----:B------:R-:W-:Y:S01]  /*5430*/  FFMA.FTZ R159, R198, R156, R159 ;  /* 0x0000009cc69f7223 */ /* 0x000fe2000001009f */
[-C--:B------:R-:W-:Y:S01]  /*5440*/  FFMA.FTZ R156, R34, R193.reuse, R208 ;  /* 0x000000c1229c7223 */ /* 0x080fe200000100d0 */
[----:B------:R-:W-:Y:S01]  /*5450*/  FSEL R217, R152, RZ, P0 ;  /* 0x000000ff98d97208 */ /* 0x000fe20000000000 */
[----:B------:R-:W-:Y:S01]  /*5460*/  FMUL.FTZ R213, R213, UR11 ;  /* 0x0000000bd5d57c20 */ /* 0x000fe20008410000 */
[----:B------:R-:W-:Y:S01]  /*5470*/  PRMT R152, R144, 0x7632, R152 ;  /* 0x0000763290987816 */ /* 0x000fe20000000098 */
[-C--:B------:R-:W-:Y:S01]  /*5480*/  FMUL.FTZ R159, R159, R192.reuse ;  /* 0x000000c09f9f7220 */ /* 0x080fe20000410000 */
[----:B------:R-:W-:Y:S01]  /*5490*/  LOP3.LUT P0, RZ, R201, 0xff, RZ, 0xc0, !PT ;  /* 0x000000ffc9ff7812 */ /* 0x000fe2000780c0ff */
[----:B------:R-:W-:Y:S01]  /*54a0*/  FADD.FTZ R158, R33, -R156 ;  /* 0x8000009c219e7221 */ /* 0x000fe20000010000 */
[----:B------:R-:W-:Y:S01]  /*54b0*/  SHF.L.U32 R155, R212, 0x10, RZ ;  /* 0x00000010d49b7819 */ /* 0x000fe200000006ff */
[----:B------:R-:W-:Y:S01]  /*54c0*/  FADD.FTZ R156, R31, -R154 ;  /* 0x8000009a1f9c7221 */ /* 0x000fe20000010000 */
[----:B------:R-:W-:Y:S01]  /*54d0*/  SHF.L.U32 R153, R152, 0x10, RZ ;  /* 0x0000001098997819 */ /* 0x000fe200000006ff */
[----:B------:R-:W-:Y:S01]  /*54e0*/  FMUL.FTZ R152, R159, UR11 ;  /* 0x0000000b9f987c20 */ /* 0x000fe20008410000 */
[----:B------:R-:W-:Y:S01]  /*54f0*/  FSEL R154, R213, RZ, P0 ;  /* 0x000000ffd59a7208 */ /* 0x000fe20000000000 */
[----:B------:R-:W-:Y:S01]  /*5500*/  FMUL.FTZ R157, R157, R192 ;  /* 0x000000c09d9d7220 */ /* 0x000fe20000410000 */
[----:B------:R-:W-:Y:S01]  /*5510*/  LOP3.LUT P0, RZ, R201, 0xff00, RZ, 0xc0, !PT ;  /* 0x0000ff00c9ff7812 */ /* 0x000fe2000780c0ff */
[C---:B------:R-:W-:Y:S01]  /*5520*/  FFMA.FTZ R159, R198.reuse, R158, R155 ;  /* 0x0000009ec69f7223 */ /* 0x040fe2000001009b */
[----:B------:R-:W-:Y:S01]  /*5530*/  FFMA.FTZ R155, R198, R156, R153 ;  /* 0x0000009cc69b7223 */ /* 0x000fe20000010099 */
[----:B------:R-:W-:Y:S01]  /*5540*/  FFMA.FTZ R213, R23, R193, R208 ;  /* 0x000000c117d57223 */ /* 0x000fe200000100d0 */
[----:B------:R-:W-:Y:S01]  /*5550*/  FSEL R215, R152, RZ, P0 ;  /* 0x000000ff98d77208 */ /* 0x000fe20000000000 */
[----:B------:R-:W-:Y:S01]  /*5560*/  FMUL.FTZ R152, R157, UR11 ;  /* 0x0000000b9d987c20 */ /* 0x000fe20008410000 */
[----:B------:R-:W-:Y:S01]  /*5570*/  LOP3.LUT P0, RZ, R200, 0xff0000, RZ, 0xc0, !PT ;  /* 0x00ff0000c8ff7812 */ /* 0x000fe2000780c0ff */
[----:B------:R-:W0:Y:S01]  /*5580*/  LDC.64 R156, c[0x0][0x468] ;  /* 0x00011a00ff9c7b82 */ /* 0x000e220000000a00 */
[-C--:B------:R-:W-:Y:S01]  /*5590*/  FMUL.FTZ R159, R159, R192.reuse ;  /* 0x000000c09f9f7220 */ /* 0x080fe20000410000 */
[----:B------:R-:W-:Y:S01]  /*55a0*/  SHF.L.U32 R153, R144, 0x10, RZ ;  /* 0x0000001090997819 */ /* 0x000fe200000006ff */
[----:B------:R-:W-:Y:S01]  /*55b0*/  FADD.FTZ R213, R24, -R213 ;  /* 0x800000d518d57221 */ /* 0x000fe20000010000 */
[----:B------:R-:W-:Y:S01]  /*55c0*/  FSEL R158, R152, RZ, P0 ;  /* 0x000000ff989e7208 */ /* 0x000fe20000000000 */
[----:B------:R-:W-:Y:S01]  /*55d0*/  FMUL.FTZ R159, R159, UR11 ;  /* 0x0000000b9f9f7c20 */ /* 0x000fe20008410000 */
[----:B------:R-:W-:Y:S01]  /*55e0*/  FMUL.FTZ R155, R155, R192 ;  /* 0x000000c09b9b7220 */ /* 0x000fe20000410000 */
        /* <DEDUP_REMOVED lines=8> */
[----:B------:R-:W-:Y:S02]  /*5670*/  FSEL R159, R155, RZ, P0 ;  /* 0x000000ff9b9f7208 */ /* 0x000fe40000000000 */
[----:B------:R-:W-:Y:S02]  /*5680*/  LOP3.LUT P0, RZ, R200, 0xff, RZ, 0xc0, !PT ;  /* 0x000000ffc8ff7812 */ /* 0x000fe4000780c0ff */
[----:B------:R-:W-:Y:S02]  /*5690*/  F2FP.BF16.F32.PACK_AB R155, R217, R214 ;  /* 0x000000d6d99b723e */ /* 0x000fe400000010ff */
[----:B------:R-:W-:Y:S01]  /*56a0*/  FSEL R152, R153, RZ, P0 ;  /* 0x000000ff99987208 */ /* 0x000fe20000000000 */
[----:B0-----:R-:W-:Y:S01]  /*56b0*/  IMAD.WIDE.U32 R156, R196, 0x10, R156 ;  /* 0x00000010c49c7825 */ /* 0x001fe200078e009c */
[----:B------:R-:W-:Y:S02]  /*56c0*/  F2FP.BF16.F32.PACK_AB R153, R213, R158 ;  /* 0x0000009ed599723e */ /* 0x000fe400000010ff */
[----:B------:R-:W-:-:S02]  /*56d0*/  F2FP.BF16.F32.PACK_AB R152, R159, R152 ;  /* 0x000000989f98723e */ /* 0x000fc400000010ff */
[----:B------:R-:W-:-:S03]  /*56e0*/  IADD3 R196, PT, PT, R196, 0x80, RZ ;  /* 0x00000080c4c47810 */ /* 0x000fc60007ffe0ff */
[----:B------:R2:W-:Y:S04]  /*56f0*/  STG.E.128 desc[UR4][R156.64], R152 ;  /* 0x000000989c007986 */ /* 0x0005e8000c101d04 */
.L_x_3648:
[----:B------:R-:W-:Y:S05]  /*5700*/  BSYNC.RECONVERGENT B1 ;  /* 0x0000000000017941 */ /* 0x000fea0003800200 */
.L_x_3647:
        /* <DEDUP_REMOVED lines=74> */
.L_x_3642:
[----:B------:R-:W-:Y:S04]  /*5bb0*/  BSSY.RECONVERGENT B1, `(.L_x_3649) ;  /* 0x0000056000017945 */ /* 0x000fe80003800200 */
[----:B------:R-:W-:Y:S05]  /*5bc0*/  @!P2 BRA `(.L_x_3650) ;  /* 0x000000040050a947 */ /* 0x000fea0003800000 */
[-CC-:B------:R-:W-:Y:S01]  /*5bd0*/  FFMA.FTZ R132, R181, R193.reuse, R208.reuse ;  /* 0x000000c1b5847223 */ /* 0x180fe200000100d0 */
[----:B------:R-:W-:Y:S01]  /*5be0*/  SHF.L.U32 R133, R139, 0x10, RZ ;  /* 0x000000108b857819 */ /* 0x000fe200000006ff */
[-C--:B------:R-:W-:Y:S01]  /*5bf0*/  FFMA.FTZ R153, R166, R193.reuse, R208 ;  /* 0x000000c1a6997223 */ /* 0x080fe200000100d0 */
[----:B------:R-:W-:Y:S01]  /*5c00*/  SHF.L.U32 R134, R138, 0x10, RZ ;  /* 0x000000108a867819 */ /* 0x000fe200000006ff */
[----:B------:R-:W-:Y:S01]  /*5c10*/  FADD.FTZ R135, R179, -R132 ;  /* 0x80000084b3877221 */ /* 0x000fe20000010000 */
[--C-:B------:R-:W-:Y:S01]  /*5c20*/  FFMA.FTZ R132, R187, R193, R208.reuse ;  /* 0x000000c1bb847223 */ /* 0x100fe200000100d0 */
[----:B------:R-:W-:Y:S01]  /*5c30*/  FADD.FTZ R153, R164, -R153 ;  /* 0x80000099a4997221 */ /* 0x000fe20000010000 */
[----:B------:R-:W-:Y:S01]  /*5c40*/  LOP3.LUT P0, RZ, R207, 0xff0000, RZ, 0xc0, !PT ;  /* 0x00ff0000cfff7812 */ /* 0x000fe2000780c0ff */
[--C-:B-----5:R-:W-:Y:S01]  /*5c50*/  FFMA.FTZ R135, R198, R135, R133.reuse ;  /* 0x00000087c6877223 */ /* 0x120fe20000010085 */
[----:B------:R-:W-:Y:S01]  /*5c60*/  PRMT R133, R139, 0x7632, R133 ;  /* 0x000076328b857816 */ /* 0x000fe20000000085 */
[-C--:B------:R-:W-:Y:S01]  /*5c70*/  FFMA.FTZ R156, R184, R193.reuse, R208 ;  /* 0x000000c1b89c7223 */ /* 0x080fe200000100d0 */
[----:B------:R-:W-:Y:S01]  /*5c80*/  SHF.L.U32 R154, R137, 0x10, RZ ;  /* 0x00000010899a7819 */ /* 0x000fe200000006ff */
[-C--:B------:R-:W-:Y:S01]  /*5c90*/  FMUL.FTZ R152, R135, R192.reuse ;  /* 0x000000c087987220 */ /* 0x080fe20000410000 */
[----:B------:R-:W-:Y:S01]  /*5ca0*/  SHF.L.U32 R155, R133, 0x10, RZ ;  /* 0x00000010859b7819 */ /* 0x000fe200000006ff */
[----:B------:R-:W-:Y:S01]  /*5cb0*/  FADD.FTZ R133, R185, -R132 ;  /* 0x80000084b9857221 */ /* 0x000fe20000010000 */
[----:B------:R-:W-:Y:S01]  /*5cc0*/  FADD.FTZ R159, R183, -R156 ;  /* 0x8000009cb79f7221 */ /* 0x000fe20000010000 */
[----:B------:R-:W-:Y:S01]  /*5cd0*/  FMUL.FTZ R152, R152, UR11 ;  /* 0x0000000b98987c20 */ /* 0x000fe20008410000 */
[----:B------:R-:W-:Y:S01]  /*5ce0*/  FFMA.FTZ R157, R188, R193, R208 ;  /* 0x000000c1bc9d7223 */ /* 0x000fe200000100d0 */
[----:B------:R-:W-:Y:S01]  /*5cf0*/  FFMA.FTZ R132, R198, R153, R155 ;  /* 0x00000099c6847223 */ /* 0x000fe2000001009b */
[----:B------:R-:W-:Y:S01]  /*5d00*/  PRMT R153, R138, 0x7632, R153 ;  /* 0x000076328a997816 */ /* 0x000fe20000000099 */
[----:B------:R-:W-:Y:S01]  /*5d10*/  FFMA.FTZ R133, R198, R133, R134 ;  /* 0x00000085c6857223 */ /* 0x000fe20000010086 */
[----:B------:R-:W-:Y:S01]  /*5d20*/  FFMA.FTZ R134, R191, R193, R208 ;  /* 0x000000c1bf867223 */ /* 0x000fe200000100d0 */
[----:B------:R-:W-:Y:S01]  /*5d30*/  FSEL R155, R152, RZ, P0 ;  /* 0x000000ff989b7208 */ /* 0x000fe20000000000 */
[-C--:B------:R-:W-:Y:S01]  /*5d40*/  FMUL.FTZ R156, R132, R192.reuse ;  /* 0x000000c0849c7220 */ /* 0x080fe20000410000 */
[----:B------:R-:W-:Y:S01]  /*5d50*/  SHF.L.U32 R217, R153, 0x10, RZ ;  /* 0x0000001099d97819 */ /* 0x000fe200000006ff */
[----:B------:R-:W-:Y:S01]  /*5d60*/  FADD.FTZ R153, R189, -R134 ;  /* 0x80000086bd997221 */ /* 0x000fe20000010000 */
[----:B------:R-:W-:Y:S01]  /*5d70*/  PRMT R152, R137, 0x7632, R152 ;  /* 0x0000763289987816 */ /* 0x000fe20000000098 */
[----:B------:R-:W-:Y:S01]  /*5d80*/  FADD.FTZ R157, R186, -R157 ;  /* 0x8000009dba9d7221 */ /* 0x000fe20000010000 */
[----:B------:R-:W-:Y:S01]  /*5d90*/  ISETP.GE.U32.AND P0, PT, R206, RZ, PT ;  /* 0x000000ffce00720c */ /* 0x000fe20003f06070 */
[----:B------:R-:W-:Y:S01]  /*5da0*/  FFMA.FTZ R221, R198, R159, R217 ;  /* 0x0000009fc6dd7223 */ /* 0x000fe200000100d9 */
[----:B------:R-:W-:Y:S01]  /*5db0*/  SHF.L.U32 R152, R152, 0x10, RZ ;  /* 0x0000001098987819 */ /* 0x000fe200000006ff */
[----:B------:R-:W-:Y:S01]  /*5dc0*/  FMUL.FTZ R156, R156, UR11 ;  /* 0x0000000b9c9c7c20 */ /* 0x000fe20008410000 */
[C---:B------:R-:W-:Y:S01]  /*5dd0*/  FFMA.FTZ R217, R198.reuse, R153, R154 ;  /* 0x00000099c6d97223 */ /* 0x040fe2000001009a */
[----:B------:R-:W-:Y:S01]  /*5de0*/  ISETP.GE.U32.AND.EX P0, PT, R207, 0x1000000, PT, P0 ;  /* 0x01000000cf00780c */ /* 0x000fe20003f06100 */
[-C--:B------:R-:W-:Y:S01]  /*5df0*/  FMUL.FTZ R153, R133, R192.reuse ;  /* 0x000000c085997220 */ /* 0x080fe20000410000 */
[----:B------:R-:W-:Y:S01]  /*5e00*/  FFMA.FTZ R218, R198, R157, R152 ;  /* 0x0000009dc6da7223 */ /* 0x000fe20000010098 */
[-C--:B------:R-:W-:Y:S01]  /*5e10*/  FFMA.FTZ R159, R194, R193.reuse, R208 ;  /* 0x000000c1c29f7223 */ /* 0x080fe200000100d0 */
[----:B------:R-:W-:Y:S01]  /*5e20*/  FSEL R222, R156, RZ, P0 ;  /* 0x000000ff9cde7208 */ /* 0x000fe20000000000 */
[----:B------:R-:W-:Y:S01]  /*5e30*/  FMUL.FTZ R154, R153, UR11 ;  /* 0x0000000b999a7c20 */ /* 0x000fe20008410000 */
[----:B------:R-:W-:Y:S01]  /*5e40*/  PRMT R152, R136, 0x7632, R152 ;  /* 0x0000763288987816 */ /* 0x000fe20000000098 */
[-C--:B------:R-:W-:Y:S01]  /*5e50*/  FMUL.FTZ R156, R221, R192.reuse ;  /* 0x000000c0dd9c7220 */ /* 0x080fe20000410000 */
[----:B------:R-:W-:Y:S01]  /*5e60*/  LOP3.LUT P0, RZ, R207, 0xff, RZ, 0xc0, !PT ;  /* 0x000000ffcfff7812 */ /* 0x000fe2000780c0ff */
[----:B------:R-:W-:Y:S01]  /*5e70*/  FFMA.FTZ R134, R197, R193, R208 ;  /* 0x000000c1c5867223 */ /* 0x000fe200000100d0 */
[----:B------:R-:W-:Y:S01]  /*5e80*/  FADD.FTZ R159, R190, -R159 ;  /* 0x8000009fbe9f7221 */ /* 0x000fe20000010000 */
[----:B------:R-:W-:Y:S01]  /*5e90*/  SHF.L.U32 R152, R152, 0x10, RZ ;  /* 0x0000001098987819 */ /* 0x000fe200000006ff */
[----:B------:R-:W-:Y:S01]  /*5ea0*/  FMUL.FTZ R156, R156, UR11 ;  /* 0x0000000b9c9c7c20 */ /* 0x000fe20008410000 */
[----:B------:R-:W-:Y:S01]  /*5eb0*/  SHF.L.U32 R157, R136, 0x10, RZ ;  /* 0x00000010889d7819 */ /* 0x000fe200000006ff */
[----:B------:R-:W-:Y:S01]  /*5ec0*/  FADD.FTZ R153, R195, -R134 ;  /* 0x80000086c3997221 */ /* 0x000fe20000010000 */
[----:B------:R-:W-:Y:S01]  /*5ed0*/  FSEL R220, R154, RZ, P0 ;  /* 0x000000ff9adc7208 */ /* 0x000fe20000000000 */
[-C--:B------:R-:W-:Y:S01]  /*5ee0*/  FMUL.FTZ R134, R217, R192.reuse ;  /* 0x000000c0d9867220 */ /* 0x080fe20000410000 */
[----:B------:R-:W-:Y:S01]  /*5ef0*/  LOP3.LUT P0, RZ, R207, 0xff00, RZ, 0xc0, !PT ;  /* 0x0000ff00cfff7812 */ /* 0x000fe2000780c0ff */
[C---:B------:R-:W-:Y:S01]  /*5f00*/  FFMA.FTZ R154, R198.reuse, R159, R152 ;  /* 0x0000009fc69a7223 */ /* 0x040fe20000010098 */
        /* <DEDUP_REMOVED lines=11> */
[----:B------:R-:W-:Y:S01]  /*5fc0*/  FMUL.FTZ R152, R154, R192 ;  /* 0x000000c09a987220 */ /* 0x000fe20000410000 */
[----:B------:R-:W-:Y:S01]  /*5fd0*/  LOP3.LUT P0, RZ, R206, 0xff000000, RZ, 0xc0, !PT ;  /* 0xff000000ceff7812 */ /* 0x000fe2000780c0ff */
[----:B------:R-:W-:Y:S01]  /*5fe0*/  FMUL.FTZ R134, R134, UR11 ;  /* 0x0000000b86867c20 */ /* 0x000fe20008410000 */
        /* <DEDUP_REMOVED lines=9> */
[----:B------:R-:W-:Y:S02]  /*6080*/  F2FP.BF16.F32.PACK_AB R133, R218, R217 ;  /* 0x000000d9da85723e */ /* 0x000fe400000010ff */
[----:B------:R-:W-:-:S02]  /*6090*/  FSEL R217, R212, RZ, P0 ;  /* 0x000000ffd4d97208 */ /* 0x000fc40000000000 */
[----:B------:R-:W-:Y:S01]  /*60a0*/  F2FP.BF16.F32.PACK_AB R154, R223, R220 ;  /* 0x000000dcdf9a723e */ /* 0x000fe200000010ff */
[C---:B-1----:R-:W-:Y:S01]  /*60b0*/  IMAD.WIDE.U32 R156, R196.reuse, 0x10, R156 ;  /* 0x00000010c49c7825 */ /* 0x042fe200078e009c */
[----:B------:R-:W-:Y:S01]  /*60c0*/  F2FP.BF16.F32.PACK_AB R153, R219, R216 ;  /* 0x000000d8db99723e */ /* 0x000fe200000010ff */
[----:B------:R0:W-:Y:S01]  /*60d0*/  STG.E.128 desc[UR4][R158.64], R132 ;  /* 0x000000849e007986 */ /* 0x0001e2000c101d04 */
[----:B------:R-:W-:Y:S02]  /*60e0*/  F2FP.BF16.F32.PACK_AB R152, R217, R152 ;  /* 0x00000098d998723e */ /* 0x000fe400000010ff */
[----:B------:R-:W-:-:S03]  /*60f0*/  IADD3 R196, PT, PT, R196, 0x80, RZ ;  /* 0x00000080c4c47810 */ /* 0x000fc60007ffe0ff */
[----:B------:R0:W-:Y:S04]  /*6100*/  STG.E.128 desc[UR4][R156.64], R152 ;  /* 0x000000989c007986 */ /* 0x0001e8000c101d04 */
.L_x_3650:
[----:B------:R-:W-:Y:S05]  /*6110*/  BSYNC.RECONVERGENT B1 ;  /* 0x0000000000017941 */ /* 0x000fea0003800200 */
.L_x_3649:
        /* <DEDUP_REMOVED lines=11> */
[-C--:B------:R-:W-:Y:S01]  /*61d0*/  FFMA.FTZ R133, R11, R193.reuse, R208 ;  /* 0x000000c10b857223 */ /* 0x080fe200000100d0 */
[----:B------:R-:W-:Y:S01]  /*61e0*/  PRMT R156, R142, 0x7632, R156 ;  /* 0x000076328e9c7816 */ /* 0x000fe2000000009c */
[----:B------:R-:W-:Y:S01]  /*61f0*/  FFMA.FTZ R158, R20, R193, R208 ;  /* 0x000000c1149e7223 */ /* 0x000fe200000100d0 */
[-C--:B------:R-:W-:Y:S01]  /*6200*/  FMUL.FTZ R152, R135, R192.reuse ;  /* 0x000000c087987220 */ /* 0x080fe20000410000 */
[----:B------:R-:W-:Y:S01]  /*6210*/  FADD.FTZ R133, R12, -R133 ;  /* 0x800000850c857221 */ /* 0x000fe20000010000 */
[----:B------:R-:W-:Y:S01]  /*6220*/  LOP3.LUT P0, RZ, R205, 0xff0000, RZ, 0xc0, !PT ;  /* 0x00ff0000cdff7812 */ /* 0x000fe2000780c0ff */
[----:B------:R-:W-:Y:S01]  /*6230*/  FFMA.FTZ R132, R198, R153, R155 ;  /* 0x00000099c6847223 */ /* 0x000fe2000001009b */
[----:B------:R-:W-:Y:S01]  /*6240*/  FMUL.FTZ R152, R152, UR11 ;  /* 0x0000000b98987c20 */ /* 0x000fe20008410000 */
[--C-:B------:R-:W-:Y:S01]  /*6250*/  FFMA.FTZ R133, R198, R133, R134.reuse ;  /* 0x00000085c6857223 */ /* 0x100fe20000010086 */
[----:B------:R-:W-:Y:S01]  /*6260*/  PRMT R134, R141, 0x7632, R134 ;  /* 0x000076328d867816 */ /* 0x000fe20000000086 */
[-CC-:B------:R-:W-:Y:S01]  /*6270*/  FFMA.FTZ R154, R18, R193.reuse, R208.reuse ;  /* 0x000000c1129a7223 */ /* 0x180fe200000100d0 */
[----:B------:R-:W-:Y:S01]  /*6280*/  FFMA.FTZ R153, R9, R193, R208 ;  /* 0x000000c109997223 */ /* 0x000fe200000100d0 */
[----:B------:R-:W-:Y:S01]  /*6290*/  SHF.L.U32 R217, R156, 0x10, RZ ;  /* 0x000000109cd97819 */ /* 0x000fe200000006ff */
[-C--:B------:R-:W-:Y:S01]  /*62a0*/  FMUL.FTZ R156, R132, R192.reuse ;  /* 0x000000c0849c7220 */ /* 0x080fe20000410000 */
[----:B------:R-:W-:Y:S01]  /*62b0*/  FSEL R155, R152, RZ, P0 ;  /* 0x000000ff989b7208 */ /* 0x000fe20000000000 */
[----:B------:R-:W-:Y:S01]  /*62c0*/  FADD.FTZ R159, R19, -R158 ;  /* 0x8000009e139f7221 */ /* 0x000fe20000010000 */
        /* <DEDUP_REMOVED lines=9> */
[-C--:B------:R-:W-:Y:S01]  /*6360*/  FMUL.FTZ R154, R133, R192.reuse ;  /* 0x000000c0859a7220 */ /* 0x080fe20000410000 */
[----:B------:R-:W-:Y:S01]  /*6370*/  FFMA.FTZ R217, R198, R153, R152 ;  /* 0x00000099c6d97223 */ /* 0x000fe20000010098 */
[----:B------:R-:W-:Y:S01]  /*6380*/  PRMT R134, R140, 0x7632, R134 ;  /* 0x000076328c867816 */ /* 0x000fe20000000086 */
[-CC-:B------:R-:W-:Y:S01]  /*6390*/  FFMA.FTZ R152, R16, R193.reuse, R208.reuse ;  /* 0x000000c110987223 */ /* 0x180fe200000100d0 */
[----:B------:R-:W-:Y:S01]  /*63a0*/  FSEL R222, R156, RZ, P0 ;  /* 0x000000ff9cde7208 */ /* 0x000fe20000000000 */
[----:B------:R-:W-:Y:S01]  /*63b0*/  FMUL.FTZ R154, R154, UR11 ;  /* 0x0000000b9a9a7c20 */ /* 0x000fe20008410000 */
[----:B------:R-:W-:Y:S01]  /*63c0*/  LOP3.LUT P0, RZ, R205, 0xff, RZ, 0xc0, !PT ;  /* 0x000000ffcdff7812 */ /* 0x000fe2000780c0ff */
[-C--:B------:R-:W-:Y:S01]  /*63d0*/  FMUL.FTZ R156, R221, R192.reuse ;  /* 0x000000c0dd9c7220 */ /* 0x080fe20000410000 */
[----:B------:R-:W-:Y:S01]  /*63e0*/  SHF.L.U32 R134, R134, 0x10, RZ ;  /* 0x0000001086867819 */ /* 0x000fe200000006ff */
[----:B------:R-:W-:Y:S01]  /*63f0*/  FFMA.FTZ R153, R7, R193, R208 ;  /* 0x000000c107997223 */ /* 0x000fe200000100d0 */
[----:B------:R-:W-:Y:S01]  /*6400*/  FADD.FTZ R159, R15, -R152 ;  /* 0x800000980f9f7221 */ /* 0x000fe20000010000 */
[----:B------:R-:W-:Y:S01]  /*6410*/  SHF.L.U32 R157, R140, 0x10, RZ ;  /* 0x000000108c9d7819 */ /* 0x000fe200000006ff */
[----:B------:R-:W-:Y:S01]  /*6420*/  FMUL.FTZ R156, R156, UR11 ;  /* 0x0000000b9c9c7c20 */ /* 0x000fe20008410000 */
[----:B------:R-:W-:Y:S01]  /*6430*/  FSEL R220, R154, RZ, P0 ;  /* 0x000000ff9adc7208 */ /* 0x000fe20000000000 */
[----:B------:R-:W-:Y:S01]  /*6440*/  FADD.FTZ R153, R8, -R153 ;  /* 0x8000009908997221 */ /* 0x000fe20000010000 */
[----:B------:R-:W-:Y:S01]  /*6450*/  LOP3.LUT P0, RZ, R205, 0xff00, RZ, 0xc0, !PT ;  /* 0x0000ff00cdff7812 */ /* 0x000fe2000780c0ff */
[C---:B------:R-:W-:Y:S01]  /*6460*/  FFMA.FTZ R154, R198.reuse, R159, R134 ;  /* 0x0000009fc69a7223 */ /* 0x040fe20000010086 */
[-C--:B------:R-:W-:Y:S01]  /*6470*/  FMUL.FTZ R134, R217, R192.reuse ;  /* 0x000000c0d9867220 */ /* 0x080fe20000410000 */
        /* <DEDUP_REMOVED lines=32> */
.L_x_3652:
[----:B------:R-:W-:Y:S05]  /*6680*/  BSYNC.RECONVERGENT B1 ;  /* 0x0000000000017941 */ /* 0x000fea0003800200 */
.L_x_3651:
[----:B------:R-:W-:Y:S04]  /*6690*/  BSSY.RECONVERGENT B1, `(.L_x_3653) ;  /* 0x0000053000017945 */ /* 0x000fe80003800200 */
[----:B------:R-:W-:Y:S05]  /*66a0*/  @!P4 BRA `(.L_x_3654) ;  /* 0x000000040044c947 */ /* 0x000fea0003800000 */
[-CC-:B01----:R-:W-:Y:S01]  /*66b0*/  FFMA.FTZ R133, R29, R193.reuse, R208.reuse ;  /* 0x000000c11d857223 */ /* 0x183fe200000100d0 */
[----:B------:R-:W-:Y:S01]  /*66c0*/  SHF.L.U32 R135, R147, 0x10, RZ ;  /* 0x0000001093877819 */ /* 0x000fe200000006ff */
[----:B------:R-:W-:Y:S01]  /*66d0*/  FFMA.FTZ R132, R162, R193, R208 ;  /* 0x000000c1a2847223 */ /* 0x000fe200000100d0 */
[----:B------:R-:W-:Y:S01]  /*66e0*/  SHF.L.U32 R215, R215, 0x10, RZ ;  /* 0x00000010d7d77819 */ /* 0x000fe200000006ff */
[----:B------:R-:W-:Y:S01]  /*66f0*/  FADD.FTZ R133, R30, -R133 ;  /* 0x800000851e857221 */ /* 0x000fe20000010000 */
[----:B------:R-:W-:Y:S01]  /*6700*/  LOP3.LUT P0, RZ, R201, 0xff0000, RZ, 0xc0, !PT ;  /* 0x00ff0000c9ff7812 */ /* 0x000fe2000780c0ff */
[----:B------:R-:W-:Y:S01]  /*6710*/  FADD.FTZ R152, R161, -R132 ;  /* 0x80000084a1987221 */ /* 0x000fe20000010000 */
[----:B------:R-:W-:Y:S01]  /*6720*/  SHF.L.U32 R132, R146, 0x10, RZ ;  /* 0x0000001092847819 */ /* 0x000fe200000006ff */
[C---:B-----5:R-:W-:Y:S01]  /*6730*/  FFMA.FTZ R135, R198.reuse, R133, R135 ;  /* 0x00000085c6877223 */ /* 0x060fe20000010087 */
[-CC-:B------:R-:W-:Y:S01]  /*6740*/  FFMA.FTZ R133, R27, R193.reuse, R208.reuse ;  /* 0x000000c11b857223 */ /* 0x180fe200000100d0 */
[----:B------:R-:W-:Y:S01]  /*6750*/  FFMA.FTZ R215, R198, R152, R215 ;  /* 0x00000098c6d77223 */ /* 0x000fe200000100d7 */
[-CC-:B------:R-:W-:Y:S01]  /*6760*/  FFMA.FTZ R153, R25, R193.reuse, R208.reuse ;  /* 0x000000c119997223 */ /* 0x180fe200000100d0 */
[-C--:B------:R-:W-:Y:S01]  /*6770*/  FMUL.FTZ R134, R135, R192.reuse ;  /* 0x000000c087867220 */ /* 0x080fe20000410000 */
[----:B------:R-:W-:Y:S01]  /*6780*/  FADD.FTZ R133, R28, -R133 ;  /* 0x800000851c857221 */ /* 0x000fe20000010000 */
[----:B------:R-:W-:Y:S01]  /*6790*/  FFMA.FTZ R154, R160, R193, R208 ;  /* 0x000000c1a09a7223 */ /* 0x000fe200000100d0 */
[----:B------:R-:W-:Y:S01]  /*67a0*/  SHF.L.U32 R213, R213, 0x10, RZ ;  /* 0x00000010d5d57819 */ /* 0x000fe200000006ff */
[----:B------:R-:W-:Y:S01]  /*67b0*/  FMUL.FTZ R134, R134, UR11 ;  /* 0x0000000b86867c20 */ /* 0x000fe20008410000 */
[----:B------:R-:W-:Y:S01]  /*67c0*/  FFMA.FTZ R219, R198, R133, R132 ;  /* 0x00000085c6db7223 */ /* 0x000fe20000010084 */
[----:B------:R-:W-:Y:S01]  /*67d0*/  FFMA.FTZ R152, R34, R193, R208 ;  /* 0x000000c122987223 */ /* 0x000fe200000100d0 */
[----:B------:R-:W-:Y:S01]  /*67e0*/  FMUL.FTZ R132, R215, R192 ;  /* 0x000000c0d7847220 */ /* 0x000fe20000410000 */
[----:B------:R-:W-:Y:S01]  /*67f0*/  FADD.FTZ R153, R26, -R153 ;  /* 0x800000991a997221 */ /* 0x000fe20000010000 */
[----:B------:R-:W-:Y:S01]  /*6800*/  FSEL R155, R134, RZ, P0 ;  /* 0x000000ff869b7208 */ /* 0x000fe20000000000 */
[----:B------:R-:W-:Y:S01]  /*6810*/  FADD.FTZ R154, R35, -R154 ;  /* 0x8000009a239a7221 */ /* 0x000fe20000010000 */
[----:B------:R-:W-:Y:S01]  /*6820*/  SHF.L.U32 R134, R145, 0x10, RZ ;  /* 0x0000001091867819 */ /* 0x000fe200000006ff */
[----:B------:R-:W-:Y:S01]  /*6830*/  FADD.FTZ R152, R33, -R152 ;  /* 0x8000009821987221 */ /* 0x000fe20000010000 */
[----:B------:R-:W-:Y:S01]  /*6840*/  ISETP.GE.U32.AND P0, PT, R200, RZ, PT ;  /* 0x000000ffc800720c */ /* 0x000fe20003f06070 */
[----:B------:R-:W-:Y:S01]  /*6850*/  FMUL.FTZ R132, R132, UR11 ;  /* 0x0000000b84847c20 */ /* 0x000fe20008410000 */
[----:B------:R-:W-:Y:S01]  /*6860*/  SHF.L.U32 R133, R214, 0x10, RZ ;  /* 0x00000010d6857819 */ /* 0x000fe200000006ff */
[C-C-:B------:R-:W-:Y:S01]  /*6870*/  FFMA.FTZ R216, R198.reuse, R153, R134.reuse ;  /* 0x00000099c6d87223 */ /* 0x140fe20000010086 */
[----:B------:R-:W-:Y:S01]  /*6880*/  ISETP.GE.U32.AND.EX P0, PT, R201, 0x1000000, PT, P0 ;  /* 0x01000000c900780c */ /* 0x000fe20003f06100 */
[----:B------:R-:W-:Y:S01]  /*6890*/  FFMA.FTZ R213, R198, R154, R213 ;  /* 0x0000009ac6d57223 */ /* 0x000fe200000100d5 */
[----:B------:R-:W-:Y:S01]  /*68a0*/  FMUL.FTZ R156, R219, R192 ;  /* 0x000000c0db9c7220 */ /* 0x000fe20000410000 */
[----:B------:R-:W-:Y:S01]  /*68b0*/  PRMT R134, R144, 0x7632, R134 ;  /* 0x0000763290867816 */ /* 0x000fe20000000086 */
[-CC-:B------:R-:W-:Y:S01]  /*68c0*/  FFMA.FTZ R154, R32, R193.reuse, R208.reuse ;  /* 0x000000c1209a7223 */ /* 0x180fe200000100d0 */
[----:B------:R-:W-:Y:S01]  /*68d0*/  FFMA.FTZ R133, R198, R152, R133 ;  /* 0x00000098c6857223 */ /* 0x000fe20000010085 */
[----:B------:R-:W-:Y:S01]  /*68e0*/  FSEL R152, R132, RZ, P0 ;  /* 0x000000ff84987208 */ /* 0x000fe20000000000 */
[----:B------:R-:W-:Y:S01]  /*68f0*/  FMUL.FTZ R156, R156, UR11 ;  /* 0x0000000b9c9c7c20 */ /* 0x000fe20008410000 */
[----:B------:R-:W-:Y:S01]  /*6900*/  SHF.L.U32 R134, R134, 0x10, RZ ;  /* 0x0000001086867819 */ /* 0x000fe200000006ff */
[----:B------:R-:W-:Y:S01]  /*6910*/  FFMA.FTZ R153, R23, R193, R208 ;  /* 0x000000c117997223 */ /* 0x000fe200000100d0 */
[----:B------:R-:W-:Y:S01]  /*6920*/  LOP3.LUT P0, RZ, R201, 0xff, RZ, 0xc0, !PT ;  /* 0x000000ffc9ff7812 */ /* 0x000fe2000780c0ff */
[-C--:B------:R-:W-:Y:S01]  /*6930*/  FMUL.FTZ R132, R213, R192.reuse ;  /* 0x000000c0d5847220 */ /* 0x080fe20000410000 */
[----:B------:R-:W-:Y:S01]  /*6940*/  FADD.FTZ R159, R31, -R154 ;  /* 0x8000009a1f9f7221 */ /* 0x000fe20000010000 */
[----:B------:R-:W-:Y:S01]  /*6950*/  SHF.L.U32 R157, R144, 0x10, RZ ;  /* 0x00000010909d7819 */ /* 0x000fe200000006ff */
[----:B------:R-:W-:Y:S01]  /*6960*/  FADD.FTZ R153, R24, -R153 ;  /* 0x8000009918997221 */ /* 0x000fe20000010000 */
[----:B------:R-:W-:Y:S01]  /*6970*/  FMUL.FTZ R132, R132, UR11 ;  /* 0x0000000b84847c20 */ /* 0x000fe20008410000 */
[----:B------:R-:W-:Y:S01]  /*6980*/  FSEL R221, R156, RZ, P0 ;  /* 0x000000ff9cdd7208 */ /* 0x000fe20000000000 */
[----:B------:R-:W-:Y:S01]  /*6990*/  FFMA.FTZ R214, R198, R159, R134 ;  /* 0x0000009fc6d67223 */ /* 0x000fe20000010086 */
        /* <DEDUP_REMOVED lines=8> */
[-C--:B------:R-:W-:Y:S01]  /*6a20*/  FMUL.FTZ R134, R217, R192.reuse ;  /* 0x000000c0d9867220 */ /* 0x080fe20000410000 */
[----:B------:R-:W-:Y:S01]  /*6a30*/  FMUL.FTZ R212, R214, R192 ;  /* 0x000000c0d6d47220 */ /* 0x000fe20000410000 */
[----:B------:R-:W-:Y:S01]  /*6a40*/  FSEL R218, R153, RZ, P0 ;  /* 0x000000ff99da7208 */ /* 0x000fe20000000000 */
[----:B------:R-:W1:Y:S01]  /*6a50*/  LDC.64 R156, c[0x0][0x468] ;  /* 0x00011a00ff9c7b82 */ /* 0x000e620000000a00 */
[----:B------:R-:W-:Y:S01]  /*6a60*/  FMUL.FTZ R132, R132, UR11 ;  /* 0x0000000b84847c20 */ /* 0x000fe20008410000 */
[----:B------:R-:W-:Y:S01]  /*6a70*/  LOP3.LUT P0, RZ, R200, 0xff000000, RZ, 0xc0, !PT ;  /* 0xff000000c8ff7812 */ /* 0x000fe2000780c0ff */
[----:B------:R-:W-:Y:S01]  /*6a80*/  FMUL.FTZ R134, R134, UR11 ;  /* 0x0000000b86867c20 */ /* 0x000fe20008410000 */
[----:B------:R-:W-:Y:S01]  /*6a90*/  F2FP.BF16.F32.PACK_AB R135, R215, R135 ;  /* 0x00000087d787723e */ /* 0x000fe200000010ff */
[----:B------:R-:W-:Y:S01]  /*6aa0*/  FMUL.FTZ R215, R212, UR11 ;  /* 0x0000000bd4d77c20 */ /* 0x000fe20008410000 */
[----:B------:R-:W-:-:S02]  /*6ab0*/  FSEL R153, R132, RZ, P0 ;  /* 0x000000ff84997208 */ /* 0x000fc40000000000 */
[----:B------:R-:W-:Y:S02]  /*6ac0*/  LOP3.LUT P0, RZ, R200, 0xff, RZ, 0xc0, !PT ;  /* 0x000000ffc8ff7812 */ /* 0x000fe4000780c0ff */
[----:B------:R-:W-:Y:S02]  /*6ad0*/  F2FP.BF16.F32.PACK_AB R133, R133, R216 ;  /* 0x000000d88585723e */ /* 0x000fe400000010ff */
[----:B------:R-:W-:Y:S02]  /*6ae0*/  FSEL R212, R134, RZ, P0 ;  /* 0x000000ff86d47208 */ /* 0x000fe40000000000 */
[----:B------:R-:W-:Y:S02]  /*6af0*/  LOP3.LUT P0, RZ, R200, 0xff00, RZ, 0xc0, !PT ;  /* 0x0000ff00c8ff7812 */ /* 0x000fe4000780c0ff */
[----:B------:R-:W-:Y:S01]  /*6b00*/  F2FP.BF16.F32.PACK_AB R134, R213, R219 ;  /* 0x000000dbd586723e */ /* 0x000fe200000010ff */
[----:B0-----:R-:W-:Y:S01]  /*6b10*/  IMAD.WIDE.U32 R158, R196, 0x10, R158 ;  /* 0x00000010c49e7825 */ /* 0x001fe200078e009e */
[----:B------:R-:W-:-:S02]  /*6b20*/  FSEL R215, R215, RZ, P0 ;  /* 0x000000ffd7d77208 */ /* 0x000fc40000000000 */
[----:B------:R-:W-:Y:S02]  /*6b30*/  F2FP.BF16.F32.PACK_AB R132, R214, R217 ;  /* 0x000000d9d684723e */ /* 0x000fe400000010ff */
[----:B------:R-:W-:Y:S02]  /*6b40*/  F2FP.BF16.F32.PACK_AB R155, R152, R155 ;  /* 0x0000009b989b723e */ /* 0x000fe400000010ff */
[----:B------:R-:W-:Y:S01]  /*6b50*/  F2FP.BF16.F32.PACK_AB R154, R154, R221 ;  /* 0x000000dd9a9a723e */ /* 0x000fe200000010ff */
[C---:B-1----:R-:W-:Y:S01]  /*6b60*/  IMAD.WIDE.U32 R156, R196.reuse, 0x10, R156 ;  /* 0x00000010c49c7825 */ /* 0x042fe200078e009c */
[----:B------:R-:W-:Y:S01]  /*6b70*/  F2FP.BF16.F32.PACK_AB R153, R153, R218 ;  /* 0x000000da9999723e */ /* 0x000fe200000010ff */
[----:B------:R2:W-:Y:S01]  /*6b80*/  STG.E.128 desc[UR4][R158.64], R132 ;  /* 0x000000849e007986 */ /* 0x0005e2000c101d04 */
[----:B------:R-:W-:Y:S02]  /*6b90*/  F2FP.BF16.F32.PACK_AB R152, R215, R212 ;  /* 0x000000d4d798723e */ /* 0x000fe400000010ff */
[----:B------:R-:W-:-:S03]  /*6ba0*/  IADD3 R196, PT, PT, R196, 0x80, RZ ;  /* 0x00000080c4c47810 */ /* 0x000fc60007ffe0ff */
[----:B------:R2:W-:Y:S04]  /*6bb0*/  STG.E.128 desc[UR4][R156.64], R152 ;  /* 0x000000989c007986 */ /* 0x0005e8000c101d04 */
.L_x_3654:
[----:B------:R-:W-:Y:S05]  /*6bc0*/  BSYNC.RECONVERGENT B1 ;  /* 0x0000000000017941 */ /* 0x000fea0003800200 */
.L_x_3653:
        /* <DEDUP_REMOVED lines=80> */
.L_x_3639:
[----:B------:R-:W-:Y:S05]  /*70d0*/  BSYNC.RECONVERGENT B0 ;  /* 0x0000000000007941 */ /* 0x000fea0003800200 */
.L_x_3625:
[----:B01234-:R-:W0:Y:S01]  /*70e0*/  LDC.64 R152, c[0x0][0x380] ;  /* 0x0000e000ff987b82 */ /* 0x01fe220000000a00 */
[----:B------:R-:W-:Y:S02]  /*70f0*/  PLOP3.LUT P1, PT, P1, PT, PT, 0x8, 0x80 ;  /* 0x000000000080781c */ /* 0x000fe40000f2e170 */
[----:B0-----:R-:W-:-:S04]  /*7100*/  IADD3 R0, PT, PT, R0, R152, RZ ;  /* 0x0000009800007210 */ /* 0x001fc80007ffe0ff */
[----:B------:R-:W-:-:S13]  /*7110*/  ISETP.GE.AND P0, PT, R0, R153, PT ;  /* 0x000000990000720c */ /* 0x000fda0003f06270 */
[----:B------:R-:W-:Y:S05]  /*7120*/  @!P0 BRA `(.L_x_3655) ;  /* 0xffffff9400788947 */ /* 0x000fea000383ffff */
.L_x_3616:
        /* <DEDUP_REMOVED lines=39> */
.L_x_3656:
        /* <DEDUP_REMOVED lines=14> */
.L_x_15626:


//--------------------- .text._ZN10layer_norm13ln_bwd_kernelINS_13Kernel_traitsIf13__nv_bfloat16S2_S2_fjLj4096ELj1ELj1ELj4ELj16ENS_18Kernel_traits_baseILj4096EfS2_S2_S2_fjLj128EEEEELb1ELb0ELb0ELb1EEEvNS_9BwdParamsE --------------------------
	.section	.text._ZN10layer_norm13ln_bwd_kernelINS_13Kernel_traitsIf13__nv_bfloat16S2_S2_fjLj4096ELj1ELj1ELj4ELj16ENS_18Kernel_traits_baseILj4096EfS2_S2_S2_fjLj128EEEEELb1ELb0ELb0ELb1EEEvNS_9BwdParamsE,"ax",@progbits
	.align	128
        .global         _ZN10layer_norm13ln_bwd_kernelINS_13Kernel_traitsIf13__nv_bfloat16S2_S2_fjLj4096ELj1ELj1ELj4ELj16ENS_18Kernel_traits_baseILj4096EfS2_S2_S2_fjLj128EEEEELb1ELb0ELb0ELb1EEEvNS_9BwdParamsE
        .type           _ZN10layer_norm13ln_bwd_kernelINS_13Kernel_traitsIf13__nv_bfloat16S2_S2_fjLj4096ELj1ELj1ELj4ELj16ENS_18Kernel_traits_baseILj4096EfS2_S2_S2_fjLj128EEEEELb1ELb0ELb0ELb1EEEvNS_9BwdParamsE,@function
        .size           _ZN10layer_norm13ln_bwd_kernelINS_13Kernel_traitsIf13__nv_bfloat16S2_S2_fjLj4096ELj1ELj1ELj4ELj16ENS_18Kernel_traits_baseILj4096EfS2_S2_S2_fjLj128EEEEELb1ELb0ELb0ELb1EEEvNS_9BwdParamsE,(.L_x_15627 - _ZN10layer_norm13ln_bwd_kernelINS_13Kernel_traitsIf13__nv_bfloat16S2_S2_fjLj4096ELj1ELj1ELj4ELj16ENS_18Kernel_traits_baseILj4096EfS2_S2_S2_fjLj128EEEEELb1ELb0ELb0ELb1EEEvNS_9BwdParamsE)
        .other          _ZN10layer_norm13ln_bwd_kernelINS_13Kernel_traitsIf13__nv_bfloat16S2_S2_fjLj4096ELj1ELj1ELj4ELj16ENS_18Kernel_traits_baseILj4096EfS2_S2_S2_fjLj128EEEEELb1ELb0ELb0ELb1EEEvNS_9BwdParamsE,@"STO_CUDA_ENTRY STV_DEFAULT"
_ZN10layer_norm13ln_bwd_kernelINS_13Kernel_traitsIf13__nv_bfloat16S2_S2_fjLj4096ELj1ELj1ELj4ELj16ENS_18Kernel_traits_baseILj4096EfS2_S2_S2_fjLj128EEEEELb1ELb0ELb0ELb1EEEvNS_9BwdParamsE:
.text._ZN10layer_norm13ln_bwd_kernelINS_13Kernel_traitsIf13__nv_bfloat16S2_S2_fjLj4096ELj1ELj1ELj4ELj16ENS_18Kernel_traits_baseILj4096EfS2_S2_S2_fjLj128EEEEELb1ELb0ELb0ELb1EEEvNS_9BwdParamsE:
        /* <DEDUP_REMOVED lines=61> */
[----:B0-----:R0:W5:Y:S01]  /*03d0*/  LDG.E.128 R32, desc[UR6][R36.64] ;  /* 0x0000000624207981 */ /* 0x001162000c1e1d00 */
[----:B------:R-:W-:-:S02]  /*03e0*/  CS2R R146, SRZ ;  /* 0x0000000000927805 */ /* 0x000fc4000001ff00 */
[----:B------:R-:W-:Y:S02]  /*03f0*/  CS2R R150, SRZ ;  /* 0x0000000000967805 */ /* 0x000fe4000001ff00 */
[----:B------:R-:W-:Y:S01]  /*0400*/  MOV R3, RZ ;  /* 0x000000ff00037202 */ /* 0x000fe20000000f00 */
[----:B------:R0:W5:Y:S01]  /*0410*/  LDG.E.128 R28, desc[UR6][R36.64+0x10] ;  /* 0x00001006241c7981 */ /* 0x000162000c1e1d00 */
[----:B------:R-:W-:Y:S02]  /*0420*/  CS2R R88, SRZ ;  /* 0x0000000000587805 */ /* 0x000fe4000001ff00 */
[----:B------:R-:W-:Y:S02]  /*0430*/  CS2R R90, SRZ ;  /* 0x00000000005a7805 */ /* 0x000fe4000001ff00 */
[----:B------:R-:W-:Y:S01]  /*0440*/  CS2R R92, SRZ ;  /* 0x00000000005c7805 */ /* 0x000fe2000001ff00 */
[----:B------:R0:W5:Y:S01]  /*0450*/  LDG.E.128 R24, desc[UR6][R36.64+0x1000] ;  /* 0x0010000624187981 */ /* 0x000162000c1e1d00 */
[----:B------:R-:W-:-:S02]  /*0460*/  CS2R R94, SRZ ;  /* 0x00000000005e7805 */ /* 0x000fc4000001ff00 */
[----:B------:R-:W-:Y:S02]  /*0470*/  CS2R R96, SRZ ;  /* 0x0000000000607805 */ /* 0x000fe4000001ff00 */
[----:B------:R-:W-:Y:S01]  /*0480*/  CS2R R98, SRZ ;  /* 0x0000000000627805 */ /* 0x000fe2000001ff00 */
[----:B------:R0:W5:Y:S01]  /*0490*/  LDG.E.128 R20, desc[UR6][R36.64+0x1010] ;  /* 0x0010100624147981 */ /* 0x000162000c1e1d00 */
[----:B------:R-:W-:Y:S02]  /*04a0*/  CS2R R100, SRZ ;  /* 0x0000000000647805 */ /* 0x000fe4000001ff00 */
[----:B------:R-:W-:Y:S02]  /*04b0*/  CS2R R102, SRZ ;  /* 0x0000000000667805 */ /* 0x000fe4000001ff00 */
[----:B------:R-:W-:Y:S01]  /*04c0*/  CS2R R104, SRZ ;  /* 0x0000000000687805 */ /* 0x000fe2000001ff00 */
[----:B------:R0:W5:Y:S01]  /*04d0*/  LDG.E.128 R16, desc[UR6][R36.64+0x2000] ;  /* 0x0020000624107981 */ /* 0x000162000c1e1d00 */
[----:B------:R-:W-:Y:S01]  /*04e0*/  CS2R R106, SRZ ;  /* 0x00000000006a7805 */ /* 0x000fe2000001ff00 */
[----:B------:R-:W1:Y:S02]  /*04f0*/  LDCU.U8 UR8, c[0x0][0x410] ;  /* 0x00008200ff0877ac */ /* 0x000e640008000000 */
[----:B------:R0:W5:Y:S01]  /*0500*/  LDG.E.128 R12, desc[UR6][R36.64+0x2010] ;  /* 0x00201006240c7981 */ /* 0x000162000c1e1d00 */
[----:B------:R-:W3:Y:S03]  /*0510*/  LDCU UR4, c[0x0][0x408] ;  /* 0x00008100ff0477ac */ /* 0x000ee60008000800 */
[----:B------:R0:W5:Y:S01]  /*0520*/  LDG.E.128 R8, desc[UR6][R36.64+0x3000] ;  /* 0x0030000624087981 */ /* 0x000162000c1e1d00 */
[----:B------:R-:W4:Y:S03]  /*0530*/  LDCU UR9, c[0x0][0x388] ;  /* 0x00007100ff0977ac */ /* 0x000f260008000800 */
[----:B------:R0:W5:Y:S01]  /*0540*/  LDG.E.128 R4, desc[UR6][R36.64+0x3010] ;  /* 0x0030100624047981 */ /* 0x000162000c1e1d00 */
[----:B--2---:R-:W-:-:S02]  /*0550*/  ISETP.NE.U32.AND P1, PT, R38, RZ, PT ;  /* 0x000000ff2600720c */ /* 0x004fc40003f25070 */
[----:B------:R-:W-:Y:S02]  /*0560*/  CS2R R108, SRZ ;  /* 0x00000000006c7805 */ /* 0x000fe4000001ff00 */
[----:B------:R-:W-:Y:S02]  /*0570*/  CS2R R110, SRZ ;  /* 0x00000000006e7805 */ /* 0x000fe4000001ff00 */
[----:B------:R-:W-:Y:S02]  /*0580*/  CS2R R112, SRZ ;  /* 0x0000000000707805 */ /* 0x000fe4000001ff00 */
[----:B------:R-:W-:Y:S01]  /*0590*/  ISETP.NE.AND.EX P1, PT, R39, RZ, PT, P1 ;  /* 0x000000ff2700720c */ /* 0x000fe20003f25310 */
[----:B------:R-:W2:Y:S01]  /*05a0*/  LDCU UR12, c[0x0][0x400] ;  /* 0x00008000ff0c77ac */ /* 0x000ea20008000800 */
[----:B------:R-:W-:Y:S01]  /*05b0*/  MOV R152, UR5 ;  /* 0x0000000500987c02 */ /* 0x000fe20008000f00 */
[----:B------:R-:W0:Y:S01]  /*05c0*/  LDCU.64 UR14, c[0x0][0x478] ;  /* 0x00008f00ff0e77ac */ /* 0x000e220008000a00 */
[----:B-1-3--:R-:W0:Y:S09]  /*05d0*/  LDCU.64 UR10, c[0x0][0x438] ;  /* 0x00008700ff0a77ac */ /* 0x00ae320008000a00 */
.L_x_3669:
[----:B------:R-:W1:Y:S01]  /*05e0*/  LDC.64 R84, c[0x0][0x428] ;  /* 0x00010a00ff547b82 */ /* 0x000e620000000a00 */
[----:B----4-:R-:W-:-:S05]  /*05f0*/  IMAD R0, R152, UR9, RZ ;  /* 0x0000000998007c24 */ /* 0x010fca000f8e02ff */
[----:B------:R-:W-:Y:S02]  /*0600*/  SHF.R.S32.HI R57, RZ, 0x1f, R0 ;  /* 0x0000001fff397819 */ /* 0x000fe40000011400 */
[----:B------:R-:W3:Y:S02]  /*0610*/  LDC.64 R80, c[0x0][0x3a8] ;  /* 0x0000ea00ff507b82 */ /* 0x000ee40000000a00 */
[----:B------:R-:W-:-:S04]  /*0620*/  LEA.HI R57, R57, R0, RZ, 0x3 ;  /* 0x0000000039397211 */ /* 0x000fc800078f18ff */
[----:B------:R-:W-:Y:S02]  /*0630*/  LEA.HI.SX32 R157, R57, R2, 0x1d ;  /* 0x00000002399d7211 */ /* 0x000fe400078feaff */
[----:B------:R-:W4:Y:S02]  /*0640*/  LDC.64 R158, c[0x0][0x3c0] ;  /* 0x0000f000ff9e7b82 */ /* 0x000f240000000a00 */
[C---:B------:R-:W-:Y:S01]  /*0650*/  IADD3 R155, PT, PT, R157.reuse, 0x80, RZ ;  /* 0x000000809d9b7810 */ /* 0x040fe20007ffe0ff */
[----:B-1----:R-:W-:-:S05]  /*0660*/  IMAD.WIDE.U32 R60, R157, 0x10, R84 ;  /* 0x000000109d3c7825 */ /* 0x002fca00078e0054 */
[----:B------:R-:W1:Y:S01]  /*0670*/  LDC.64 R160, c[0x0][0x3c8] ;  /* 0x0000f200ffa07b82 */ /* 0x000e620000000a00 */
[----:B------:R-:W2:Y:S01]  /*0680*/  LDG.E.128 R60, desc[UR6][R60.64] ;  /* 0x000000063c3c7981 */ /* 0x000ea2000c1e1d00 */
[----:B---3--:R-:W-:-:S04]  /*0690*/  IMAD.WIDE.U32 R56, R157, 0x10, R80 ;  /* 0x000000109d387825 */ /* 0x008fc800078e0050 */
[----:B------:R-:W-:Y:S02]  /*06a0*/  IMAD.WIDE.U32 R64, R155, 0x10, R80 ;  /* 0x000000109b407825 */ /* 0x000fe400078e0050 */
[----:B------:R-:W3:Y:S04]  /*06b0*/  LDG.E.128 R56, desc[UR6][R56.64] ;  /* 0x0000000638387981 */ /* 0x000ee8000c1e1d00 */
[----:B------:R-:W3:Y:S01]  /*06c0*/  LDG.E.128 R64, desc[UR6][R64.64] ;  /* 0x0000000640407981 */ /* 0x000ee2000c1e1d00 */
[----:B------:R-:W-:Y:S01]  /*06d0*/  IADD3 R154, PT, PT, R157, 0x100, RZ ;  /* 0x000001009d9a7810 */ /* 0x000fe20007ffe0ff */
[----:B------:R-:W-:Y:S01]  /*06e0*/  IMAD.WIDE.U32 R68, R155, 0x10, R84 ;  /* 0x000000109b447825 */ /* 0x000fe200078e0054 */
[----:B------:R-:W-:-:S03]  /*06f0*/  IADD3 R153, PT, PT, R157, 0x180, RZ ;  /* 0x000001809d997810 */ /* 0x000fc60007ffe0ff */
[C---:B------:R-:W-:Y:S02]  /*0700*/  IMAD.WIDE.U32 R72, R154.reuse, 0x10, R80 ;  /* 0x000000109a487825 */ /* 0x040fe400078e0050 */
[----:B------:R-:W3:Y:S02]  /*0710*/  LDG.E.128 R68, desc[UR6][R68.64] ;  /* 0x0000000644447981 */ /* 0x000ee4000c1e1d00 */
[----:B------:R-:W-:Y:S02]  /*0720*/  IMAD.WIDE.U32 R76, R154, 0x10, R84 ;  /* 0x000000109a4c7825 */ /* 0x000fe400078e0054 */
[----:B------:R-:W3:Y:S02]  /*0730*/  LDG.E.128 R72, desc[UR6][R72.64] ;  /* 0x0000000648487981 */ /* 0x000ee4000c1e1d00 */
[----:B------:R-:W-:Y:S02]  /*0740*/  IMAD.WIDE.U32 R80, R153, 0x10, R80 ;  /* 0x0000001099507825 */ /* 0x000fe400078e0050 */
[----:B------:R-:W3:Y:S02]  /*0750*/  LDG.E.128 R76, desc[UR6][R76.64] ;  /* 0x000000064c4c7981 */ /* 0x000ee4000c1e1d00 */
[----:B----4-:R-:W-:-:S02]  /*0760*/  IMAD.WIDE R158, R152, 0x4, R158 ;  /* 0x00000004989e7825 */ /* 0x010fc400078e029e */
[----:B------:R-:W4:Y:S04]  /*0770*/  LDG.E.128 R80, desc[UR6][R80.64] ;  /* 0x0000000650507981 */ /* 0x000f28000c1e1d00 */
[----:B------:R-:W4:Y:S01]  /*0780*/  LDG.E R177, desc[UR6][R158.64] ;  /* 0x000000069eb17981 */ /* 0x000f22000c1e1900 */
[----:B-1----:R-:W-:-:S05]  /*0790*/  IMAD.WIDE R160, R152, 0x4, R160 ;  /* 0x0000000498a07825 */ /* 0x002fca00078e02a0 */
[----:B------:R1:W4:Y:S01]  /*07a0*/  LDG.E R156, desc[UR6][R160.64] ;  /* 0x00000006a09c7981 */ /* 0x000322000c1e1900 */
[----:B------:R-:W-:-:S06]  /*07b0*/  IMAD.WIDE.U32 R84, R153, 0x10, R84 ;  /* 0x0000001099547825 */ /* 0x000fcc00078e0054 */
[----:B------:R-:W4:Y:S01]  /*07c0*/  LDG.E.128 R84, desc[UR6][R84.64] ;  /* 0x0000000654547981 */ /* 0x000f22000c1e1d00 */
[----:B0-----:R-:W-:-:S04]  /*07d0*/  ISETP.NE.U32.AND P3, PT, RZ, UR10, PT ;  /* 0x0000000aff007c0c */ /* 0x001fc8000bf65070 */
[----:B------:R-:W-:Y:S02]  /*07e0*/  ISETP.NE.AND.EX P3, PT, RZ, UR11, PT, P3 ;  /* 0x0000000bff007c0c */ /* 0x000fe4000bf65330 */
[----:B------:R-:W-:Y:S02]  /*07f0*/  ISETP.NE.AND P5, PT, RZ, UR8, PT ;  /* 0x00000008ff007c0c */ /* 0x000fe4000bfa5270 */
[C---:B--2---:R-:W-:Y:S02]  /*0800*/  PRMT R0, R62.reuse, 0x7632, R0 ;  /* 0x000076323e007816 */ /* 0x044fe40000000000 */
[----:B------:R-:W-:Y:S02]  /*0810*/  SHF.L.U32 R165, R62, 0x10, RZ ;  /* 0x000000103ea57819 */ /* 0x000fe400000006ff */
[C---:B------:R-:W-:Y:S02]  /*0820*/  PRMT R172, R63.reuse, 0x7632, R172 ;  /* 0x000076323fac7816 */ /* 0x040fe400000000ac */
[----:B-1----:R-:W-:-:S02]  /*0830*/  SHF.L.U32 R160, R63, 0x10, RZ ;  /* 0x000000103fa07819 */ /* 0x002fc400000006ff */
[C---:B------:R-:W-:Y:S01]  /*0840*/  PRMT R168, R60.reuse, 0x7632, R168 ;  /* 0x000076323ca87816 */ /* 0x040fe200000000a8 */
[----:B------:R-:W0:Y:S01]  /*0850*/  @P3 LDC.64 R62, c[0x0][0x438] ;  /* 0x00010e00ff3e3b82 */ /* 0x000e220000000a00 */
[----:B------:R-:W-:Y:S02]  /*0860*/  SHF.L.U32 R159, R60, 0x10, RZ ;  /* 0x000000103c9f7819 */ /* 0x000fe400000006ff */
[C---:B------:R-:W-:Y:S02]  /*0870*/  PRMT R174, R61.reuse, 0x7632, R174 ;  /* 0x000076323dae7816 */ /* 0x040fe400000000ae */
[----:B------:R-:W-:-:S03]  /*0880*/  SHF.L.U32 R161, R61, 0x10, RZ ;  /* 0x000000103da17819 */ /* 0x000fc600000006ff */
[----:B------:R-:W1:Y:S01]  /*0890*/  @P1 LDC.64 R60, c[0x0][0x3e0] ;  /* 0x0000f800ff3c1b82 */ /* 0x000e620000000a00 */
[C---:B---3--:R-:W-:Y:S02]  /*08a0*/  PRMT R162, R56.reuse, 0x7632, R162 ;  /* 0x0000763238a27816 */ /* 0x048fe400000000a2 */
[----:B------:R-:W-:Y:S02]  /*08b0*/  SHF.L.U32 R205, R56, 0x10, RZ ;  /* 0x0000001038cd7819 */ /* 0x000fe400000006ff */
[C---:B------:R-:W-:Y:S02]  /*08c0*/  PRMT R164, R57.reuse, 0x7632, R164 ;  /* 0x0000763239a47816 */ /* 0x040fe400000000a4 */
[----:B------:R-:W-:Y:S02]  /*08d0*/  SHF.L.U32 R209, R57, 0x10, RZ ;  /* 0x0000001039d17819 */ /* 0x000fe400000006ff */
[C---:B------:R-:W-:Y:S01]  /*08e0*/  PRMT R173, R64.reuse, 0x7632, R173 ;  /* 0x0000763240ad7816 */ /* 0x040fe200000000ad */
[----:B------:R-:W2:Y:S01]  /*08f0*/  LDC.64 R56, c[0x0][0x3b0] ;  /* 0x0000ec00ff387b82 */ /* 0x000ea20000000a00 */
[----:B------:R-:W-:-:S02]  /*0900*/  SHF.L.U32 R245, R64, 0x10, RZ ;  /* 0x0000001040f57819 */ /* 0x000fc400000006ff */
[C---:B------:R-:W-:Y:S02]  /*0910*/  PRMT R175, R65.reuse, 0x7632, R175 ;  /* 0x0000763241af7816 */ /* 0x040fe400000000af */
[----:B------:R-:W-:-:S03]  /*0920*/  SHF.L.U32 R243, R65, 0x10, RZ ;  /* 0x0000001041f37819 */ /* 0x000fc600000006ff */
[----:B------:R-:W3:Y:S01]  /*0930*/  @P3 LDC.64 R64, c[0x0][0x438] ;  /* 0x00010e00ff403b82 */ /* 0x000ee20000000a00 */
        /* <DEDUP_REMOVED lines=10> */
[----:B------:R-:W-:Y:S02]  /*09e0*/  PRMT R67, R72, 0x7632, R67 ;  /* 0x0000763248437816 */ /* 0x000fe40000000043 */
[----:B------:R-:W-:-:S02]  /*09f0*/  PRMT R68, R73, 0x7632, R68 ;  /* 0x0000763249447816 */ /* 0x000fc40000000044 */
[----:B------:R-:W-:Y:S02]  /*0a00*/  PRMT R70, R74, 0x7632, R70 ;  /* 0x000076324a467816 */ /* 0x000fe40000000046 */
[----:B------:R-:W-:Y:S02]  /*0a10*/  PRMT R71, R75, 0x7632, R71 ;  /* 0x000076324b477816 */ /* 0x000fe40000000047 */
[C---:B------:R-:W-:Y:S02]  /*0a20*/  PRMT R166, R58.reuse, 0x7632, R166 ;  /* 0x000076323aa67816 */ /* 0x040fe400000000a6 */
[----:B------:R-:W-:Y:S02]  /*0a30*/  SHF.L.U32 R223, R58, 0x10, RZ ;  /* 0x000000103adf7819 */ /* 0x000fe400000006ff */
[C---:B------:R-:W-:Y:S02]  /*0a40*/  PRMT R170, R59.reuse, 0x7632, R170 ;  /* 0x000076323baa7816 */ /* 0x040fe400000000aa */
[----:B------:R-:W-:-:S02]  /*0a50*/  SHF.L.U32 R225, R59, 0x10, RZ ;  /* 0x000000103be17819 */ /* 0x000fc400000006ff */
[C---:B------:R-:W-:Y:S01]  /*0a60*/  PRMT R236, R78.reuse, 0x7632, R236 ;  /* 0x000076324eec7816 */ /* 0x040fe200000000ec */
[----:B------:R-:W2:Y:S01]  /*0a70*/  @P3 LDC.64 R58, c[0x0][0x438] ;  /* 0x00010e00ff3a3b82 */ /* 0x000ea20000000a00 */
[----:B------:R-:W-:Y:S02]  /*0a80*/  SHF.L.U32 R171, R78, 0x10, RZ ;  /* 0x000000104eab7819 */ /* 0x000fe400000006ff */
[C---:B------:R-:W-:Y:S02]  /*0a90*/  PRMT R226, R69.reuse, 0x7632, R226 ;  /* 0x0000763245e27816 */ /* 0x040fe400000000e2 */
[----:B------:R-:W-:Y:S02]  /*0aa0*/  SHF.L.U32 R167, R69, 0x10, RZ ;  /* 0x0000001045a77819 */ /* 0x000fe400000006ff */
[C---:B----4-:R-:W-:Y:S02]  /*0ab0*/  PRMT R78, R82.reuse, 0x7632, R78 ;  /* 0x00007632524e7816 */ /* 0x050fe4000000004e */
[----:B------:R-:W-:-:S02]  /*0ac0*/  SHF.L.U32 R191, R82, 0x10, RZ ;  /* 0x0000001052bf7819 */ /* 0x000fc400000006ff */
[----:B------:R-:W-:Y:S02]  /*0ad0*/  SHF.L.U32 R69, R73, 0x10, RZ ;  /* 0x0000001049457819 */ /* 0x000fe400000006ff */
[----:B------:R-:W-:Y:S02]  /*0ae0*/  FSEL R82, R177, RZ, !P5 ;  /* 0x000000ffb1527208 */ /* 0x000fe40006800000 */
[----:B------:R-:W-:Y:S02]  /*0af0*/  SHF.L.U32 R66, R66, 0x10, RZ ;  /* 0x0000001042427819 */ /* 0x000fe400000006ff */
[----:B------:R-:W-:Y:S02]  /*0b00*/  SHF.L.U32 R67, R67, 0x10, RZ ;  /* 0x0000001043437819 */ /* 0x000fe400000006ff */
[----:B------:R-:W-:Y:S02]  /*0b10*/  SHF.L.U32 R68, R68, 0x10, RZ ;  /* 0x0000001044447819 */ /* 0x000fe400000006ff */
[----:B------:R-:W-:-:S02]  /*0b20*/  SHF.L.U32 R70, R70, 0x10, RZ ;  /* 0x0000001046467819 */ /* 0x000fc400000006ff */
[----:B------:R-:W-:Y:S01]  /*0b30*/  SHF.L.U32 R71, R71, 0x10, RZ ;  /* 0x0000001047477819 */ /* 0x000fe200000006ff */
[----:B0-----:R-:W-:Y:S01]  /*0b40*/  @P3 IMAD.WIDE.U32 R62, R157, 0x10, R62 ;  /* 0x000000109d3e3825 */ /* 0x001fe200078e003e */
[----:B------:R-:W-:-:S03]  /*0b50*/  SHF.L.U32 R170, R170, 0x10, RZ ;  /* 0x00000010aaaa7819 */ /* 0x000fc600000006ff */
[----:B------:R-:W-:Y:S01]  /*0b60*/  FADD.FTZ R235, -R82, R66 ;  /* 0x0000004252eb7221 */ /* 0x000fe20000010100 */
[----:B------:R-:W-:Y:S01]  /*0b70*/  SHF.L.U32 R199, R175, 0x10, RZ ;  /* 0x00000010afc77819 */ /* 0x000fe200000006ff */
[----:B-1----:R-:W-:Y:S01]  /*0b80*/  @P1 IMAD.WIDE R60, R152, 0x2, R60 ;  /* 0x00000002983c1825 */ /* 0x002fe200078e023c */
[----:B------:R-:W-:-:S03]  /*0b90*/  SHF.L.U32 R162, R162, 0x10, RZ ;  /* 0x00000010a2a27819 */ /* 0x000fc600000006ff */
[C---:B------:R-:W-:Y:S01]  /*0ba0*/  FADD.FTZ R175, -R82.reuse, R69 ;  /* 0x0000004552af7221 */ /* 0x040fe20000010100 */
[C---:B------:R-:W-:Y:S01]  /*0bb0*/  FADD.FTZ R237, -R82.reuse, R67 ;  /* 0x0000004352ed7221 */ /* 0x040fe20000010100 */
[C---:B------:R-:W-:Y:S01]  /*0bc0*/  FADD.FTZ R217, -R82.reuse, R68 ;  /* 0x0000004452d97221 */ /* 0x040fe20000010100 */
[C---:B------:R-:W-:Y:S01]  /*0bd0*/  FADD.FTZ R215, -R82.reuse, R70 ;  /* 0x0000004652d77221 */ /* 0x040fe20000010100 */
[C---:B------:R-:W-:Y:S01]  /*0be0*/  FADD.FTZ R213, -R82.reuse, R71 ;  /* 0x0000004752d57221 */ /* 0x040fe20000010100 */
[----:B------:R-:W-:Y:S01]  /*0bf0*/  FADD.FTZ R205, -R82, R205 ;  /* 0x000000cd52cd7221 */ /* 0x000fe20000010100 */
[----:B---3--:R-:W-:-:S04]  /*0c00*/  @P3 IMAD.WIDE.U32 R64, R155, 0x10, R64 ;  /* 0x000000109b403825 */ /* 0x008fc800078e0040 */
[----:B------:R-:W-:Y:S01]  /*0c10*/  FADD.FTZ R219, -R82, R170 ;  /* 0x000000aa52db7221 */ /* 0x000fe20000010100 */
[----:B-----5:R0:W5:Y:S01]  /*0c20*/  @P3 LDG.E.128 R36, desc[UR6][R62.64] ;  /* 0x000000063e243981 */ /* 0x020162000c1e1d00 */
[----:B--2---:R-:W-:-:S04]  /*0c30*/  IMAD.WIDE.U32 R70, R157, 0x8, R56 ;  /* 0x000000089d467825 */ /* 0x004fc800078e0038 */
[----:B------:R-:W-:Y:S01]  /*0c40*/  FADD.FTZ R225, -R82, R225 ;  /* 0x000000e152e17221 */ /* 0x000fe20000010100 */
[----:B------:R1:W2:Y:S01]  /*0c50*/  @P1 LDG.E.U16 R170, desc[UR6][R60.64] ;  /* 0x000000063caa1981 */ /* 0x0002a2000c1e1500 */
[----:B------:R-:W-:-:S04]  /*0c60*/  IMAD.WIDE.U32 R68, R155, 0x8, R56 ;  /* 0x000000089b447825 */ /* 0x000fc800078e0038 */
[----:B------:R-:W-:Y:S01]  /*0c70*/  FMUL.FTZ R233, R32, R159 ;  /* 0x0000009f20e97220 */ /* 0x000fe20000410000 */
[----:B------:R-:W-:Y:S01]  /*0c80*/  FADD.FTZ R203, -R82, R162 ;  /* 0x000000a252cb7221 */ /* 0x000fe20000010100 */
[----:B------:R-:W5:Y:S01]  /*0c90*/  @P3 LDG.E.128 R40, desc[UR6][R64.64] ;  /* 0x0000000640283981 */ /* 0x000f62000c1e1d00 */
[----:B------:R-:W-:Y:S01]  /*0ca0*/  IMAD.WIDE.U32 R66, R154, 0x8, R56 ;  /* 0x000000089a427825 */ /* 0x000fe200078e0038 */
[----:B0-----:R-:W-:-:S03]  /*0cb0*/  SHF.L.U32 R62, R168, 0x10, RZ ;  /* 0x00000010a83e7819 */ /* 0x001fc600000006ff */
[----:B------:R-:W-:Y:S01]  /*0cc0*/  FMUL.FTZ R218, R156, R225 ;  /* 0x000000e19cda7220 */ /* 0x000fe20000410000 */
[----:B------:R-:W-:Y:S01]  /*0cd0*/  SHF.L.U32 R164, R164, 0x10, RZ ;  /* 0x00000010a4a47819 */ /* 0x000fe200000006ff */
[----:B------:R-:W-:Y:S01]  /*0ce0*/  IMAD.WIDE.U32 R56, R153, 0x8, R56 ;  /* 0x0000000899387825 */ /* 0x000fe200078e0038 */
[----:B-1----:R-:W-:-:S03]  /*0cf0*/  SHF.L.U32 R60, R0, 0x10, RZ ;  /* 0x00000010003c7819 */ /* 0x002fc600000006ff */
[----:B------:R-:W-:Y:S01]  /*0d00*/  FMUL.FTZ R0, R156, R205 ;  /* 0x000000cd9c007220 */ /* 0x000fe20000410000 */
[----:B------:R-:W-:Y:S01]  /*0d10*/  FMUL.FTZ R225, R33, R62 ;  /* 0x0000003e21e17220 */ /* 0x000fe20000410000 */
[----:B------:R-:W-:Y:S01]  /*0d20*/  FADD.FTZ R209, -R82, R209 ;  /* 0x000000d152d17221 */ /* 0x000fe20000010100 */
[----:B------:R0:W5:Y:S01]  /*0d30*/  LDG.E.64 R64, desc[UR6][R56.64] ;  /* 0x0000000638407981 */ /* 0x000162000c1e1b00 */
[----:B------:R-:W-:Y:S01]  /*0d40*/  FMUL.FTZ R212, R156, R203 ;  /* 0x000000cb9cd47220 */ /* 0x000fe20000410000 */
[----:B------:R-:W-:Y:S01]  /*0d50*/  FADD.FTZ R223, -R82, R223 ;  /* 0x000000df52df7221 */ /* 0x000fe20000010100 */
[----:B------:R-:W-:Y:S01]  /*0d60*/  SHF.L.U32 R63, R174, 0x10, RZ ;  /* 0x00000010ae3f7819 */ /* 0x000fe200000006ff */
[----:B------:R-:W-:Y:S01]  /*0d70*/  FMUL.FTZ R231, R34, R161 ;  /* 0x000000a122e77220 */ /* 0x000fe20000410000 */
[----:B------:R-:W-:Y:S01]  /*0d80*/  FADD.FTZ R207, -R82, R164 ;  /* 0x000000a452cf7221 */ /* 0x000fe20000010100 */
[----:B------:R-:W-:Y:S01]  /*0d90*/  SHF.L.U32 R166, R166, 0x10, RZ ;  /* 0x00000010a6a67819 */ /* 0x000fe200000006ff */
[----:B------:R-:W-:-:S04]  /*0da0*/  @P3 IMAD.WIDE.U32 R58, R153, 0x10, R58 ;  /* 0x00000010993a3825 */ /* 0x000fc800078e003a */
[----:B------:R-:W-:Y:S01]  /*0db0*/  FMUL.FTZ R229, R28, R165 ;  /* 0x000000a51ce57220 */ /* 0x000fe20000410000 */
[----:B------:R-:W-:Y:S01]  /*0dc0*/  SHF.L.U32 R61, R172, 0x10, RZ ;  /* 0x00000010ac3d7819 */ /* 0x000fe200000006ff */
[----:B0-----:R-:W-:Y:S01]  /*0dd0*/  FADD.FTZ R56, RZ, R233 ;  /* 0x000000e9ff387221 */ /* 0x001fe20000010000 */
[----:B------:R-:W-:Y:S01]  /*0de0*/  FFMA.FTZ R57, R0, R233, RZ ;  /* 0x000000e900397223 */ /* 0x000fe200000100ff */
        /* <DEDUP_REMOVED lines=8> */
[----:B------:R-:W-:Y:S01]  /*0e70*/  FADD.FTZ R221, -R82, R166 ;  /* 0x000000a652dd7221 */ /* 0x000fe20000010100 */
[----:B------:R0:W5:Y:S01]  /*0e80*/  @P3 LDG.E.128 R48, desc[UR6][R58.64] ;  /* 0x000000063a303981 */ /* 0x000162000c1e1d00 */
[----:B------:R-:W-:Y:S01]  /*0e90*/  FADD.FTZ R56, R56, R223 ;  /* 0x000000df38387221 */ /* 0x000fe20000010000 */
[----:B------:R-:W-:Y:S01]  /*0ea0*/  FFMA.FTZ R57, R210, R223, R57 ;  /* 0x000000dfd2397223 */ /* 0x000fe20000010039 */
[----:B------:R-:W-:Y:S01]  /*0eb0*/  FMUL.FTZ R216, R29, R60 ;  /* 0x0000003c1dd87220 */ /* 0x000fe20000410000 */
[----:B------:R-:W-:Y:S01]  /*0ec0*/  FMUL.FTZ R221, R156, R221 ;  /* 0x000000dd9cdd7220 */ /* 0x000fe20000410000 */
[----:B------:R-:W-:Y:S01]  /*0ed0*/  FMUL.FTZ R227, R30, R160 ;  /* 0x000000a01ee37220 */ /* 0x000fe20000410000 */
[----:B------:R-:W-:Y:S01]  /*0ee0*/  SHF.L.U32 R173, R173, 0x10, RZ ;  /* 0x00000010adad7819 */ /* 0x000fe200000006ff */
[----:B------:R-:W-:Y:S01]  /*0ef0*/  FADD.FTZ R245, -R82, R245 ;  /* 0x000000f552f57221 */ /* 0x000fe20000010100 */
[----:B------:R-:W-:Y:S01]  /*0f00*/  FMUL.FTZ R219, R156, R219 ;  /* 0x000000db9cdb7220 */ /* 0x000fe20000410000 */
[----:B------:R-:W-:Y:S01]  /*0f10*/  SHF.L.U32 R224, R224, 0x10, RZ ;  /* 0x00000010e0e07819 */ /* 0x000fe200000006ff */
[----:B0-----:R-:W-:Y:S01]  /*0f20*/  FADD.FTZ R59, R56, R229 ;  /* 0x000000e5383b7221 */ /* 0x001fe20000010000 */
[----:B------:R-:W-:Y:S01]  /*0f30*/  FFMA.FTZ R56, R220, R229, R57 ;  /* 0x000000e5dc387223 */ /* 0x000fe20000010039 */
[----:B------:R-:W-:Y:S01]  /*0f40*/  FADD.FTZ R243, -R82, R243 ;  /* 0x000000f352f37221 */ /* 0x000fe20000010100 */
[----:B------:R-:W-:Y:S01]  /*0f50*/  SHF.L.U32 R226, R226, 0x10, RZ ;  /* 0x00000010e2e27819 */ /* 0x000fe200000006ff */
[----:B------:R-:W-:Y:S01]  /*0f60*/  FADD.FTZ R58, R59, R216 ;  /* 0x000000d83b3a7221 */ /* 0x000fe20000010000 */
[----:B------:R-:W-:Y:S01]  /*0f70*/  FFMA.FTZ R57, R221, R216, R56 ;  /* 0x000000d8dd397223 */ /* 0x000fe20000010038 */
[----:B------:R-:W-:Y:S01]  /*0f80*/  FMUL.FTZ R214, R31, R61 ;  /* 0x0000003d1fd67220 */ /* 0x000fe20000410000 */
[----:B------:R-:W-:Y:S01]  /*0f90*/  FADD.FTZ R199, -R82, R199 ;  /* 0x000000c752c77221 */ /* 0x000fe20000010100 */
[----:B------:R-:W-:Y:S01]  /*0fa0*/  FADD.FTZ R59, R58, R227 ;  /* 0x000000e33a3b7221 */ /* 0x000fe20000010000 */
[----:B------:R-:W-:Y:S01]  /*0fb0*/  FFMA.FTZ R56, R218, R227, R57 ;  /* 0x000000e3da387223 */ /* 0x000fe20000010039 */
[----:B------:R-:W-:Y:S01]  /*0fc0*/  FMUL.FTZ R203, R24, R158 ;  /* 0x0000009e18cb7220 */ /* 0x000fe20000410000 */
[----:B------:R-:W-:Y:S01]  /*0fd0*/  FADD.FTZ R201, -R82, R173 ;  /* 0x000000ad52c97221 */ /* 0x000fe20000010100 */
        /* <DEDUP_REMOVED lines=25> */
[----:B------:R-:W-:Y:S01]  /*1170*/  SHF.L.U32 R187, R75, 0x10, RZ ;  /* 0x000000104bbb7819 */ /* 0x000fe200000006ff */
[----:B------:R-:W-:Y:S01]  /*1180*/  FADD.FTZ R59, R58, R207 ;  /* 0x000000cf3a3b7221 */ /* 0x000fe20000010000 */
[----:B------:R-:W-:Y:S01]  /*1190*/  PRMT R232, R76, 0x7632, R232 ;  /* 0x000076324ce87816 */ /* 0x000fe200000000e8 */
[----:B------:R-:W-:Y:S01]  /*11a0*/  FADD.FTZ R195, -R82, R195 ;  /* 0x000000c352c37221 */ /* 0x000fe20000010100 */
[----:B------:R-:W-:Y:S01]  /*11b0*/  SHF.L.U32 R75, R76, 0x10, RZ ;  /* 0x000000104c4b7819 */ /* 0x000fe200000006ff */
[----:B------:R-:W-:Y:S01]  /*11c0*/  FMUL.FTZ R197, R156, R197 ;  /* 0x000000c59cc57220 */ /* 0x000fe20000410000 */
[----:B------:R-:W-:Y:S01]  /*11d0*/  PRMT R74, R80, 0x7632, R74 ;  /* 0x00007632504a7816 */ /* 0x000fe2000000004a */
[----:B------:R-:W-:Y:S01]  /*11e0*/  FFMA.FTZ R56, R200, R207, R57 ;  /* 0x000000cfc8387223 */ /* 0x000fe20000010039 */
[----:B------:R-:W-:-:S02]  /*11f0*/  SHF.L.U32 R183, R80, 0x10, RZ ;  /* 0x0000001050b77819 */ /* 0x000fc400000006ff */
[----:B------:R-:W-:Y:S02]  /*1200*/  SHF.L.U32 R230, R230, 0x10, RZ ;  /* 0x00000010e6e67819 */ /* 0x000fe400000006ff */
[----:B------:R-:W-:Y:S02]  /*1210*/  SHF.L.U32 R239, R72, 0x10, RZ ;  /* 0x0000001048ef7819 */ /* 0x000fe400000006ff */
[----:B------:R-:W-:Y:S02]  /*1220*/  SHF.L.U32 R189, R81, 0x10, RZ ;  /* 0x0000001051bd7819 */ /* 0x000fe400000006ff */
[----:B------:R-:W-:Y:S02]  /*1230*/  SHF.L.U32 R179, R83, 0x10, RZ ;  /* 0x0000001053b37819 */ /* 0x000fe400000006ff */
[----:B------:R-:W-:Y:S01]  /*1240*/  SHF.L.U32 R78, R78, 0x10, RZ ;  /* 0x000000104e4e7819 */ /* 0x000fe200000006ff */
[----:B------:R-:W-:Y:S01]  /*1250*/  FMUL.FTZ R194, R156, R235 ;  /* 0x000000eb9cc27220 */ /* 0x000fe20000410000 */
[----:B------:R-:W-:Y:S01]  /*1260*/  PRMT R76, R81, 0x7632, R76 ;  /* 0x00007632514c7816 */ /* 0x000fe2000000004c */
[----:B------:R-:W-:Y:S01]  /*1270*/  FADD.FTZ R191, -R82, R191 ;  /* 0x000000bf52bf7221 */ /* 0x000fe20000010100 */
[----:B------:R-:W-:Y:S01]  /*1280*/  PRMT R80, R83, 0x7632, R80 ;  /* 0x0000763253507816 */ /* 0x000fe20000000050 */
[----:B------:R-:W-:Y:S01]  /*1290*/  FMUL.FTZ R209, R22, R163 ;  /* 0x000000a316d17220 */ /* 0x000fe20000410000 */
[----:B------:R-:W-:Y:S01]  /*12a0*/  FADD.FTZ R58, R59, R198 ;  /* 0x000000c63b3a7221 */ /* 0x000fe20000010000 */
[----:B------:R-:W-:Y:S01]  /*12b0*/  FMUL.FTZ R196, R156, R195 ;  /* 0x000000c39cc47220 */ /* 0x000fe20000410000 */
[----:B------:R-:W-:Y:S01]  /*12c0*/  FFMA.FTZ R57, R197, R198, R56 ;  /* 0x000000c6c5397223 */ /* 0x000fe20000010038 */
[----:B------:R-:W-:Y:S01]  /*12d0*/  SHF.L.U32 R74, R74, 0x10, RZ ;  /* 0x000000104a4a7819 */ /* 0x000fe200000006ff */
[----:B------:R-:W-:Y:S01]  /*12e0*/  FADD.FTZ R181, -R82, R181 ;  /* 0x000000b552b57221 */ /* 0x000fe20000010100 */
[----:B------:R-:W-:Y:S01]  /*12f0*/  SHF.L.U32 R76, R76, 0x10, RZ ;  /* 0x000000104c4c7819 */ /* 0x000fe200000006ff */
[----:B------:R-:W-:Y:S01]  /*1300*/  FADD.FTZ R187, -R82, R187 ;  /* 0x000000bb52bb7221 */ /* 0x000fe20000010100 */
[----:B------:R-:W-:Y:S01]  /*1310*/  SHF.L.U32 R80, R80, 0x10, RZ ;  /* 0x0000001050507819 */ /* 0x000fe200000006ff */
[----:B------:R-:W-:Y:S01]  /*1320*/  FMUL.FTZ R195, R23, R230 ;  /* 0x000000e617c37220 */ /* 0x000fe20000410000 */
[----:B------:R-:W-:Y:S01]  /*1330*/  FADD.FTZ R58, R58, R209 ;  /* 0x000000d13a3a7221 */ /* 0x000fe20000010000 */
        /* <DEDUP_REMOVED lines=10> */
[----:B------:R-:W-:Y:S01]  /*13e0*/  FMUL.FTZ R74, R16, R75 ;  /* 0x0000004b104a7220 */ /* 0x000fe20000410000 */
[C---:B------:R-:W-:Y:S01]  /*13f0*/  PRMT R164, R87.reuse, 0x7632, R164 ;  /* 0x0000763257a47816 */ /* 0x040fe200000000a4 */
[----:B------:R-:W-:Y:S01]  /*1400*/  FADD.FTZ R59, R58, R195 ;  /* 0x000000c33a3b7221 */ /* 0x000fe20000010000 */
[----:B------:R-:W-:Y:S01]  /*1410*/  SHF.L.U32 R177, R87, 0x10, RZ ;  /* 0x0000001057b17819 */ /* 0x000fe200000006ff */
[----:B------:R-:W-:Y:S01]  /*1420*/  FMUL.FTZ R87, R156, R239 ;  /* 0x000000ef9c577220 */ /* 0x000fe20000410000 */
[----:B------:R-:W-:Y:S01]  /*1430*/  SHF.L.U32 R232, R232, 0x10, RZ ;  /* 0x00000010e8e87819 */ /* 0x000fe200000006ff */
[----:B------:R-:W-:Y:S01]  /*1440*/  FFMA.FTZ R56, R194, R195, R57 ;  /* 0x000000c3c2387223 */ /* 0x000fe20000010039 */
[----:B------:R-:W-:Y:S01]  /*1450*/  PRMT R234, R77, 0x7632, R234 ;  /* 0x000076324dea7816 */ /* 0x000fe200000000ea */
        /* <DEDUP_REMOVED lines=9> */
[----:B------:R-:W-:Y:S01]  /*14f0*/  SHF.L.U32 R234, R234, 0x10, RZ ;  /* 0x00000010eaea7819 */ /* 0x000fe200000006ff */
[----:B------:R-:W-:Y:S01]  /*1500*/  FMUL.FTZ R175, R156, R175 ;  /* 0x000000af9caf7220 */ /* 0x000fe20000410000 */
[----:B------:R-:W-:Y:S01]  /*1510*/  FADD.FTZ R57, R57, R82 ;  /* 0x0000005239397221 */ /* 0x000fe20000010000 */
[----:B------:R-:W-:Y:S01]  /*1520*/  FFMA.FTZ R56, R84, R82, R59 ;  /* 0x0000005254387223 */ /* 0x000fe2000001003b */
[----:B------:R-:W-:-:S02]  /*1530*/  PRMT R166, R86, 0x7632, R166 ;  /* 0x0000763256a67816 */ /* 0x000fc400000000a6 */
[----:B------:R-:W-:Y:S01]  /*1540*/  SHF.L.U32 R236, R236, 0x10, RZ ;  /* 0x00000010ecec7819 */ /* 0x000fe200000006ff */
[----:B------:R-:W-:Y:S01]  /*1550*/  FADD.FTZ R57, R57, R76 ;  /* 0x0000004c39397221 */ /* 0x000fe20000010000 */
[----:B------:R-:W-:Y:S01]  /*1560*/  SHF.L.U32 R173, R86, 0x10, RZ ;  /* 0x0000001056ad7819 */ /* 0x000fe200000006ff */
[----:B------:R-:W-:Y:S01]  /*1570*/  FMUL.FTZ R86, R19, R234 ;  /* 0x000000ea13567220 */ /* 0x000fe20000410000 */
[----:B------:R-:W-:Y:S01]  /*1580*/  SHF.L.U32 R237, R162, 0x10, RZ ;  /* 0x00000010a2ed7819 */ /* 0x000fe200000006ff */
[----:B------:R-:W-:Y:S01]  /*1590*/  FMUL.FTZ R162, R156, R217 ;  /* 0x000000d99ca27220 */ /* 0x000fe20000410000 */
[----:B------:R-:W-:Y:S01]  /*15a0*/  FFMA.FTZ R59, R175, R76, R56 ;  /* 0x0000004caf3b7223 */ /* 0x000fe20000010038 */
[----:B------:R-:W-:Y:S01]  /*15b0*/  FMUL.FTZ R78, R12, R171 ;  /* 0x000000ab0c4e7220 */ /* 0x000fe20000410000 */
[----:B------:R-:W-:Y:S01]  /*15c0*/  FMUL.FTZ R181, R156, R181 ;  /* 0x000000b59cb57220 */ /* 0x000fe20000410000 */
[----:B------:R-:W-:Y:S01]  /*15d0*/  FADD.FTZ R57, R57, R86 ;  /* 0x0000005639397221 */ /* 0x000fe20000010000 */
[----:B------:R-:W-:Y:S01]  /*15e0*/  FFMA.FTZ R56, R162, R86, R59 ;  /* 0x00000056a2387223 */ /* 0x000fe2000001003b */
[C---:B------:R-:W-:Y:S01]  /*15f0*/  PRMT R238, R79.reuse, 0x7632, R238 ;  /* 0x000076324fee7816 */ /* 0x040fe200000000ee */
        /* <DEDUP_REMOVED lines=50> */
[----:B------:R-:W-:Y:S01]  /*1920*/  LOP3.LUT P4, RZ, R2, 0x1f, RZ, 0xc0, !PT ;  /* 0x0000001f02ff7812 */ /* 0x000fe2000788c0ff */
[----:B------:R-:W-:Y:S01]  /*1930*/  FADD.FTZ R56, R56, R179 ;  /* 0x000000b338387221 */ /* 0x000fe20000010000 */
[----:B------:R-:W-:Y:S01]  /*1940*/  FFMA.FTZ R57, R192, R179, R57 ;  /* 0x000000b3c0397223 */ /* 0x000fe20000010039 */
[----:B------:R-:W-:Y:S01]  /*1950*/  PLOP3.LUT P0, PT, PT, PT, PT, 0x80, 0x8 ;  /* 0x000000000008781c */ /* 0x000fe20003f0f070 */
[----:B------:R-:W5:Y:S04]  /*1960*/  LDG.E.64 R70, desc[UR6][R70.64] ;  /* 0x0000000646467981 */ /* 0x000f68000c1e1b00 */
[----:B------:R-:W1:Y:S04]  /*1970*/  SHFL.DOWN PT, R59, R56, 0x10, 0x1f ;  /* 0x0a001f00383b7f89 */ /* 0x000e6800000e0000 */
[----:B------:R-:W3:Y:S04]  /*1980*/  SHFL.DOWN PT, R58, R57, 0x10, 0x1f ;  /* 0x0a001f00393a7f89 */ /* 0x000ee800000e0000 */
[----:B------:R-:W5:Y:S04]  /*1990*/  LDG.E.64 R68, desc[UR6][R68.64] ;  /* 0x0000000644447981 */ /* 0x000f68000c1e1b00 */
[----:B------:R-:W5:Y:S01]  /*19a0*/  LDG.E.64 R66, desc[UR6][R66.64] ;  /* 0x0000000642427981 */ /* 0x000f62000c1e1b00 */
        /* <DEDUP_REMOVED lines=15> */
[----:B------:R-:W-:Y:S02]  /*1aa0*/  MOV R58, 0x400 ;  /* 0x00000400003a7802 */ /* 0x000fe40000000f00 */
[----:B------:R-:W-:Y:S02]  /*1ab0*/  @!P4 PLOP3.LUT P0, PT, P2, PT, PT, 0x80, 0x8 ;  /* 0x000000000008c81c */ /* 0x000fe4000170f070 */
[----:B---3--:R-:W-:Y:S01]  /*1ac0*/  LEA R211, R211, R58, 0x18 ;  /* 0x0000003ad3d37211 */ /* 0x008fe200078ec0ff */
[----:B0-----:R-:W-:Y:S01]  /*1ad0*/  FADD.FTZ R56, R83, R56 ;  /* 0x0000003853387221 */ /* 0x001fe20000010000 */
[----:B-1----:R-:W-:-:S04]  /*1ae0*/  FADD.FTZ R57, R242, R57 ;  /* 0x00000039f2397221 */ /* 0x002fc80000010000 */
[----:B------:R-:W0:Y:S04]  /*1af0*/  SHFL.DOWN PT, R59, R56, 0x1, 0x1f ;  /* 0x08201f00383b7f89 */ /* 0x000e2800000e0000 */
[----:B------:R-:W1:Y:S01]  /*1b00*/  SHFL.DOWN PT, R58, R57, 0x1, 0x1f ;  /* 0x08201f00393a7f89 */ /* 0x000e6200000e0000 */
[----:B------:R-:W-:-:S04]  /*1b10*/  IADD3 R213, PT, PT, R211, 0x4020, RZ ;  /* 0x00004020d3d57810 */ /* 0x000fc80007ffe0ff */
[----:B------:R-:W-:Y:S02]  /*1b20*/  @!P4 MOV R72, R213 ;  /* 0x000000d50048c202 */ /* 0x000fe40000000f00 */
[----:B------:R-:W-:Y:S01]  /*1b30*/  @!P0 IADD3 R72, PT, PT, R211, 0x4000, RZ ;  /* 0x00004000d3488810 */ /* 0x000fe20007ffe0ff */
[----:B------:R-:W-:Y:S01]  /*1b40*/  FADD.FTZ R148, R62, R148 ;  /* 0x000000943e947221 */ /* 0x000fe20000010000 */
[----:B------:R-:W-:Y:S02]  /*1b50*/  FFMA.FTZ R147, R212, R62, R147 ;  /* 0x0000003ed4937223 */ /* 0x000fe40000010093 */
[----:B------:R-:W-:-:S04]  /*1b60*/  @!P4 MOV R62, R72 ;  /* 0x00000048003ec202 */ /* 0x000fc80000000f00 */
[----:B------:R-:W-:Y:S01]  /*1b70*/  @!P4 LEA R83, R149, R62, 0x3 ;  /* 0x0000003e9553c211 */ /* 0x000fe200078e18ff */
[----:B0-----:R-:W-:Y:S01]  /*1b80*/  FADD.FTZ R72, R56, R59 ;  /* 0x0000003b38487221 */ /* 0x001fe20000010000 */
[----:B-1----:R-:W-:-:S05]  /*1b90*/  FADD.FTZ R73, R57, R58 ;  /* 0x0000003a39497221 */ /* 0x002fca0000010000 */
[----:B------:R0:W-:Y:S01]  /*1ba0*/  @!P4 STS.64 [R83], R72 ;  /* 0x000000485300c388 */ /* 0x0001e20000000a00 */
[C---:B------:R-:W-:Y:S01]  /*1bb0*/  @!P2 IADD3 R213, PT, PT, R211.reuse, 0x4000, RZ ;  /* 0x00004000d3d5a810 */ /* 0x040fe20007ffe0ff */
[----:B------:R-:W-:Y:S01]  /*1bc0*/  BAR.SYNC.DEFER_BLOCKING 0x0 ;  /* 0x0000000000007b1d */ /* 0x000fe20000010000 */
[C---:B------:R-:W-:Y:S02]  /*1bd0*/  IADD3 R215, PT, PT, R211.reuse, 0x4030, RZ ;  /* 0x00004030d3d77810 */ /* 0x040fe40007ffe0ff */
[----:B------:R-:W-:Y:S01]  /*1be0*/  @!P2 IADD3 R215, PT, PT, R211, 0x4010, RZ ;  /* 0x00004010d3d7a810 */ /* 0x000fe20007ffe0ff */
[----:B------:R-:W-:Y:S01]  /*1bf0*/  FADD.FTZ R144, R63, R144 ;  /* 0x000000903f907221 */ /* 0x000fe20000010000 */
[----:B------:R-:W-:Y:S01]  /*1c00*/  FFMA.FTZ R143, R210, R63, R143 ;  /* 0x0000003fd28f7223 */ /* 0x000fe2000001008f */
[----:B------:R-:W-:Y:S01]  /*1c10*/  FADD.FTZ R135, R60, R135 ;  /* 0x000000873c877221 */ /* 0x000fe20000010000 */
[----:B------:R-:W-:Y:S01]  /*1c20*/  FFMA.FTZ R112, R221, R60, R112 ;  /* 0x0000003cdd707223 */ /* 0x000fe20000010070 */
[----:B------:R-:W-:Y:S01]  /*1c30*/  FADD.FTZ R136, R61, R136 ;  /* 0x000000883d887221 */ /* 0x000fe20000010000 */
[----:B------:R-:W-:Y:S01]  /*1c40*/  FFMA.FTZ R110, R219, R61, R110 ;  /* 0x0000003ddb6e7223 */ /* 0x000fe2000001006e */
        /* <DEDUP_REMOVED lines=68> */
[----:B--2---:R-:W-:Y:S01]  /*2090*/  @P1 SHF.L.U32 R72, R170, 0x10, RZ ;  /* 0x00000010aa481819 */ /* 0x004fe200000006ff */
        /* <DEDUP_REMOVED lines=12> */
[----:B------:R-:W-:Y:S01]  /*2160*/  SHF.L.U32 R83, R36, 0x10, RZ ;  /* 0x0000001024537819 */ /* 0x000fe200000006ff */
[-CC-:B------:R-:W-:Y:S01]  /*2170*/  FFMA.FTZ R212, R212, R73.reuse, R158.reuse ;  /* 0x00000049d4d47223 */ /* 0x180fe2000001009e */
[-C--:B------:R-:W-:Y:S01]  /*2180*/  FFMA.FTZ R222, R222, R73.reuse, R158 ;  /* 0x00000049dede7223 */ /* 0x080fe2000001009e */
[--C-:B------:R-:W-:Y:S01]  /*2190*/  FADD.FTZ R233, R233, -R0.reuse ;  /* 0x80000000e9e97221 */ /* 0x100fe20000010000 */
[----:B------:R-:W-:Y:S01]  /*21a0*/  PRMT R0, R36, 0x7632, R0 ;  /* 0x0000763224007816 */ /* 0x000fe20000000000 */
[----:B------:R-:W-:Y:S01]  /*21b0*/  FFMA.FTZ R79, R84, R73, R158 ;  /* 0x00000049544f7223 */ /* 0x000fe2000001009e */
[----:B------:R-:W-:Y:S01]  /*21c0*/  SHF.L.U32 R84, R37, 0x10, RZ ;  /* 0x0000001025547819 */ /* 0x000fe200000006ff */
[----:B------:R-:W-:Y:S01]  /*21d0*/  FADD.FTZ R225, R225, -R212 ;  /* 0x800000d4e1e17221 */ /* 0x000fe20000010000 */
[----:B------:R-:W-:Y:S01]  /*21e0*/  SHF.L.U32 R56, R0, 0x10, RZ ;  /* 0x0000001000387819 */ /* 0x000fe200000006ff */
[----:B------:R-:W-:Y:S01]  /*21f0*/  FADD.FTZ R231, R231, -R222 ;  /* 0x800000dee7e77221 */ /* 0x000fe20000010000 */
[----:B------:R-:W-:Y:S01]  /*2200*/  FFMA.FTZ R83, R156, R233, R83 ;  /* 0x000000e99c537223 */ /* 0x000fe20000010053 */
[----:B------:R-:W-:Y:S01]  /*2210*/  LOP3.LUT P4, RZ, R70, 0xff, RZ, 0xc0, !PT ;  /* 0x000000ff46ff7812 */ /* 0x000fe2000788c0ff */
[----:B------:R-:W-:Y:S01]  /*2220*/  FFMA.FTZ R220, R220, R73, R158 ;  /* 0x00000049dcdc7223 */ /* 0x000fe2000001009e */
[C---:B------:R-:W-:Y:S01]  /*2230*/  FFMA.FTZ R225, R156.reuse, R225, R56 ;  /* 0x000000e19ce17223 */ /* 0x040fe20000010038 */
[----:B------:R-:W-:Y:S01]  /*2240*/  FFMA.FTZ R231, R156, R231, R84 ;  /* 0x000000e79ce77223 */ /* 0x000fe20000010054 */
[-C--:B------:R-:W-:Y:S01]  /*2250*/  FMUL.FTZ R83, R83, R72.reuse ;  /* 0x0000004853537220 */ /* 0x080fe20000410000 */
[C---:B------:R-:W-:Y:S01]  /*2260*/  LOP3.LUT P5, RZ, R70.reuse, 0xff00, RZ, 0xc0, !PT ;  /* 0x0000ff0046ff7812 */ /* 0x040fe200078ac0ff */
[-C--:B------:R-:W-:Y:S01]  /*2270*/  FMUL.FTZ R225, R225, R72.reuse ;  /* 0x00000048e1e17220 */ /* 0x080fe20000410000 */
[-C--:B------:R-:W-:Y:S01]  /*2280*/  FMUL.FTZ R231, R231, R72.reuse ;  /* 0x00000048e7e77220 */ /* 0x080fe20000410000 */
[----:B------:R-:W-:Y:S01]  /*2290*/  FMUL.FTZ R83, R83, UR4 ;  /* 0x0000000453537c20 */ /* 0x000fe20008410000 */
[----:B------:R-:W-:Y:S01]  /*22a0*/  LOP3.LUT P6, RZ, R70, 0xff0000, RZ, 0xc0, !PT ;  /* 0x00ff000046ff7812 */ /* 0x000fe200078cc0ff */
[----:B------:R-:W-:Y:S01]  /*22b0*/  FMUL.FTZ R225, R225, UR4 ;  /* 0x00000004e1e17c20 */ /* 0x000fe20008410000 */
[----:B------:R-:W-:Y:S01]  /*22c0*/  FMUL.FTZ R84, R231, UR4 ;  /* 0x00000004e7547c20 */ /* 0x000fe20008410000 */
[----:B------:R-:W-:Y:S01]  /*22d0*/  PRMT R56, R37, 0x7632, R56 ;  /* 0x0000763225387816 */ /* 0x000fe20000000038 */
[-CC-:B------:R-:W-:Y:S01]  /*22e0*/  FFMA.FTZ R210, R210, R73.reuse, R158.reuse ;  /* 0x00000049d2d27223 */ /* 0x180fe2000001009e */
[----:B------:R-:W-:Y:S01]  /*22f0*/  FSEL R83, R83, RZ, P4 ;  /* 0x000000ff53537208 */ /* 0x000fe20002000000 */
[-CC-:B------:R-:W-:Y:S01]  /*2300*/  FFMA.FTZ R221, R221, R73.reuse, R158.reuse ;  /* 0x00000049dddd7223 */ /* 0x180fe2000001009e */
[----:B------:R-:W-:Y:S01]  /*2310*/  ISETP.GE.U32.AND P4, PT, R70, RZ, PT ;  /* 0x000000ff4600720c */ /* 0x000fe20003f86070 */
        /* <DEDUP_REMOVED lines=13> */
[----:B------:R-:W-:Y:S01]  /*23f0*/  ISETP.GE.U32.AND.EX P4, PT, R71, 0x1000000, PT, P4 ;  /* 0x010000004700780c */ /* 0x000fe20003f86140 */
[-CC-:B------:R-:W-:Y:S01]  /*2400*/  FFMA.FTZ R197, R197, R73.reuse, R158.reuse ;  /* 0x00000049c5c57223 */ /* 0x180fe2000001009e */
[----:B------:R-:W-:Y:S01]  /*2410*/  SHF.L.U32 R71, R56, 0x10, RZ ;  /* 0x0000001038477819 */ /* 0x000fe200000006ff */
        /* <DEDUP_REMOVED lines=16> */
[----:B------:R-:W-:Y:S01]  /*2520*/  SHF.L.U32 R56, R38, 0x10, RZ ;  /* 0x0000001026387819 */ /* 0x000fe200000006ff */
[----:B------:R-:W-:Y:S01]  /*2530*/  FFMA.FTZ R158, R192, R73, R158 ;  /* 0x00000049c09e7223 */ /* 0x000fe2000001009e */
[----:B------:R-:W-:Y:S01]  /*2540*/  FADD.FTZ R229, R229, -R220 ;  /* 0x800000dce5e57221 */ /* 0x000fe20000010000 */
[----:B------:R-:W-:Y:S01]  /*2550*/  PRMT R73, R38, 0x7632, R73 ;  /* 0x0000763226497816 */ /* 0x000fe20000000049 */
[----:B------:R-:W-:Y:S01]  /*2560*/  FADD.FTZ R223, R223, -R210 ;  /* 0x800000d2dfdf7221 */ /* 0x000fe20000010000 */
[----:B------:R-:W-:Y:S01]  /*2570*/  PRMT R85, R39, 0x7632, R85 ;  /* 0x0000763227557816 */ /* 0x000fe20000000055 */
[----:B------:R-:W-:Y:S01]  /*2580*/  FFMA.FTZ R229, R156, R229, R56 ;  /* 0x000000e59ce57223 */ /* 0x000fe20000010038 */
[----:B------:R-:W-:Y:S01]  /*2590*/  SHF.L.U32 R160, R73, 0x10, RZ ;  /* 0x0000001049a07819 */ /* 0x000fe200000006ff */
[----:B------:R-:W-:Y:S01]  /*25a0*/  FADD.FTZ R221, R216, -R221 ;  /* 0x800000ddd8dd7221 */ /* 0x000fe20000010000 */
[----:B------:R-:W-:Y:S01]  /*25b0*/  SHF.L.U32 R56, R85, 0x10, RZ ;  /* 0x0000001055387819 */ /* 0x000fe200000006ff */
[----:B------:R-:W-:Y:S01]  /*25c0*/  FADD.FTZ R219, R214, -R219 ;  /* 0x800000dbd6db7221 */ /* 0x000fe20000010000 */
[----:B------:R-:W-:Y:S01]  /*25d0*/  FFMA.FTZ R71, R156, R223, R71 ;  /* 0x000000df9c477223 */ /* 0x000fe20000010047 */
[C---:B------:R-:W-:Y:S01]  /*25e0*/  PRMT R73, R40.reuse, 0x7632, R73 ;  /* 0x0000763228497816 */ /* 0x040fe20000000049 */
[----:B------:R-:W-:Y:S01]  /*25f0*/  FADD.FTZ R203, R203, -R208 ;  /* 0x800000d0cbcb7221 */ /* 0x000fe20000010000 */
[----:B------:R-:W-:Y:S01]  /*2600*/  SHF.L.U32 R85, R40, 0x10, RZ ;  /* 0x0000001028557819 */ /* 0x000fe200000006ff */
[----:B------:R-:W-:Y:S01]  /*2610*/  FADD.FTZ R227, R227, -R218 ;  /* 0x800000dae3e37221 */ /* 0x000fe20000010000 */
[----:B------:R-:W-:Y:S01]  /*2620*/  SHF.L.U32 R162, R39, 0x10, RZ ;  /* 0x0000001027a27819 */ /* 0x000fe200000006ff */
[C---:B------:R-:W-:Y:S01]  /*2630*/  FFMA.FTZ R221, R156.reuse, R221, R160 ;  /* 0x000000dd9cdd7223 */ /* 0x040fe200000100a0 */
[----:B------:R-:W-:Y:S01]  /*2640*/  FFMA.FTZ R219, R156, R219, R56 ;  /* 0x000000db9cdb7223 */ /* 0x000fe20000010038 */
[----:B------:R-:W-:Y:S01]  /*2650*/  SHF.L.U32 R56, R73, 0x10, RZ ;  /* 0x0000001049387819 */ /* 0x000fe200000006ff */
[-C--:B------:R-:W-:Y:S01]  /*2660*/  FMUL.FTZ R71, R71, R72.reuse ;  /* 0x0000004847477220 */ /* 0x080fe20000410000 */
[----:B------:R-:W-:Y:S01]  /*2670*/  SHF.L.U32 R160, R41, 0x10, RZ ;  /* 0x0000001029a07819 */ /* 0x000fe200000006ff */
        /* <DEDUP_REMOVED lines=16> */
[-C--:B------:R-:W-:Y:S01]  /*2780*/  FMUL.FTZ R205, R205, R72.reuse ;  /* 0x00000048cdcd7220 */ /* 0x080fe20000410000 */
        /* <DEDUP_REMOVED lines=18> */
[----:B------:R-:W-:Y:S01]  /*28b0*/  PRMT R56, R41, 0x7632, R56 ;  /* 0x0000763229387816 */ /* 0x000fe20000000038 */
        /* <DEDUP_REMOVED lines=12> */
[----:B------:R-:W-:Y:S01]  /*2980*/  FADD.FTZ R75, R178, -R75 ;  /* 0x8000004bb24b7221 */ /* 0x000fe20000010000 */
[C---:B------:R-:W-:Y:S01]  /*2990*/  LOP3.LUT P5, RZ, R69.reuse, 0xff0000, RZ, 0xc0, !PT ;  /* 0x00ff000045ff7812 */ /* 0x040fe200078ac0ff */
[----:B------:R-:W-:Y:S01]  /*29a0*/  FADD.FTZ R189, R176, -R189 ;  /* 0x800000bdb0bd7221 */ /* 0x000fe20000010000 */
[----:B------:R-:W-:Y:S01]  /*29b0*/  ISETP.GE.U32.AND.EX P0, PT, R69, 0x1000000, PT, P0 ;  /* 0x010000004500780c */ /* 0x000fe20003f06100 */
[----:B------:R-:W-:Y:S01]  /*29c0*/  FADD.FTZ R187, R80, -R187 ;  /* 0x800000bb50bb7221 */ /* 0x000fe20000010000 */
[----:B------:R-:W-:Y:S01]  /*29d0*/  SHF.L.U32 R69, R56, 0x10, RZ ;  /* 0x0000001038457819 */ /* 0x000fe200000006ff */
[----:B------:R-:W-:Y:S01]  /*29e0*/  FADD.FTZ R191, R186, -R191 ;  /* 0x800000bfbabf7221 */ /* 0x000fe20000010000 */
[C---:B------:R-:W-:Y:S01]  /*29f0*/  SHF.L.U32 R56, R42.reuse, 0x10, RZ ;  /* 0x000000102a387819 */ /* 0x040fe200000006ff */
[----:B------:R-:W-:Y:S01]  /*2a00*/  FADD.FTZ R185, R185, -R0 ;  /* 0x80000000b9b97221 */ /* 0x000fe20000010000 */
[----:B------:R-:W-:Y:S01]  /*2a10*/  PRMT R73, R42, 0x7632, R73 ;  /* 0x000076322a497816 */ /* 0x000fe20000000049 */
[C---:B------:R-:W-:Y:S01]  /*2a20*/  FFMA.FTZ R69, R156.reuse, R199, R69 ;  /* 0x000000c79c457223 */ /* 0x040fe20000010045 */
[----:B------:R-:W-:Y:S01]  /*2a30*/  PRMT R76, R43, 0x7632, R76 ;  /* 0x000076322b4c7816 */ /* 0x000fe2000000004c */
[--C-:B------:R-:W-:Y:S01]  /*2a40*/  FFMA.FTZ R207, R156, R207, R56.reuse ;  /* 0x000000cf9ccf7223 */ /* 0x100fe20000010038 */
[----:B------:R-:W-:Y:S01]  /*2a50*/  SHF.L.U32 R74, R73, 0x10, RZ ;  /* 0x00000010494a7819 */ /* 0x000fe200000006ff */
[-C--:B------:R-:W-:Y:S01]  /*2a60*/  FMUL.FTZ R69, R69, R72.reuse ;  /* 0x0000004845457220 */ /* 0x080fe20000410000 */
[----:B------:R-:W-:Y:S01]  /*2a70*/  PRMT R56, R44, 0x7632, R56 ;  /* 0x000076322c387816 */ /* 0x000fe20000000038 */
[-C--:B------:R-:W-:Y:S01]  /*2a80*/  FMUL.FTZ R207, R207, R72.reuse ;  /* 0x00000048cfcf7220 */ /* 0x080fe20000410000 */
[----:B------:R-:W-:Y:S01]  /*2a90*/  SHF.L.U32 R82, R43, 0x10, RZ ;  /* 0x000000102b527819 */ /* 0x000fe200000006ff */
[----:B------:R-:W-:Y:S01]  /*2aa0*/  FFMA.FTZ R197, R156, R197, R74 ;  /* 0x000000c59cc57223 */ /* 0x000fe2000001004a */
[----:B------:R-:W-:Y:S01]  /*2ab0*/  SHF.L.U32 R73, R44, 0x10, RZ ;  /* 0x000000102c497819 */ /* 0x000fe200000006ff */
[----:B------:R-:W-:Y:S01]  /*2ac0*/  FMUL.FTZ R69, R69, UR4 ;  /* 0x0000000445457c20 */ /* 0x000fe20008410000 */
[----:B------:R-:W-:Y:S01]  /*2ad0*/  SHF.L.U32 R56, R56, 0x10, RZ ;  /* 0x0000001038387819 */ /* 0x000fe200000006ff */
[----:B------:R-:W-:Y:S01]  /*2ae0*/  FFMA.FTZ R209, R156, R209, R82 ;  /* 0x000000d19cd17223 */ /* 0x000fe20000010052 */
[----:B------:R-:W-:Y:S01]  /*2af0*/  SHF.L.U32 R76, R76, 0x10, RZ ;  /* 0x000000104c4c7819 */ /* 0x000fe200000006ff */
[C---:B------:R-:W-:Y:S01]  /*2b00*/  FFMA.FTZ R73, R156.reuse, R87, R73 ;  /* 0x000000579c497223 */ /* 0x040fe20000010049 */
[----:B------:R-:W-:Y:S01]  /*2b10*/  SHF.L.U32 R74, R45, 0x10, RZ ;  /* 0x000000102d4a7819 */ /* 0x000fe200000006ff */
[C---:B------:R-:W-:Y:S01]  /*2b20*/  FFMA.FTZ R87, R156.reuse, R79, R56 ;  /* 0x0000004f9c577223 */ /* 0x040fe20000010038 */
[-C--:B------:R-:W-:Y:S01]  /*2b30*/  FMUL.FTZ R197, R197, R72.reuse ;  /* 0x00000048c5c57220 */ /* 0x080fe20000410000 */
[C---:B------:R-:W-:Y:S01]  /*2b40*/  FFMA.FTZ R195, R156.reuse, R195, R76 ;  /* 0x000000c39cc37223 */ /* 0x040fe2000001004c */
[-C--:B------:R-:W-:Y:S01]  /*2b50*/  FMUL.FTZ R209, R209, R72.reuse ;  /* 0x00000048d1d17220 */ /* 0x080fe20000410000 */
[----:B------:R-:W-:Y:S01]  /*2b60*/  FFMA.FTZ R175, R156, R175, R74 ;  /* 0x000000af9caf7223 */ /* 0x000fe2000001004a */
[-C--:B------:R-:W-:Y:S01]  /*2b70*/  FMUL.FTZ R73, R73, R72.reuse ;  /* 0x0000004849497220 */ /* 0x080fe20000410000 */
[----:B------:R-:W-:Y:S01]  /*2b80*/  FMUL.FTZ R79, R207, UR4 ;  /* 0x00000004cf4f7c20 */ /* 0x000fe20008410000 */
[-C--:B------:R-:W-:Y:S01]  /*2b90*/  FMUL.FTZ R87, R87, R72.reuse ;  /* 0x0000004857577220 */ /* 0x080fe20000410000 */
[----:B------:R-:W-:Y:S01]  /*2ba0*/  FMUL.FTZ R82, R197, UR4 ;  /* 0x00000004c5527c20 */ /* 0x000fe20008410000 */
[----:B------:R-:W-:Y:S01]  /*2bb0*/  FSEL R69, R69, RZ, P6 ;  /* 0x000000ff45457208 */ /* 0x000fe20003000000 */
[-C--:B------:R-:W-:Y:S01]  /*2bc0*/  FMUL.FTZ R195, R195, R72.reuse ;  /* 0x00000048c3c37220 */ /* 0x080fe20000410000 */
[----:B------:R-:W-:Y:S01]  /*2bd0*/  FMUL.FTZ R163, R209, UR4 ;  /* 0x00000004d1a37c20 */ /* 0x000fe20008410000 */
[----:B------:R-:W-:Y:S01]  /*2be0*/  FMUL.FTZ R175, R175, R72 ;  /* 0x00000048afaf7220 */ /* 0x000fe20000410000 */
[----:B------:R-:W-:Y:S01]  /*2bf0*/  FMUL.FTZ R73, R73, UR4 ;  /* 0x0000000449497c20 */ /* 0x000fe20008410000 */
[C---:B------:R-:W-:Y:S01]  /*2c00*/  LOP3.LUT P6, RZ, R66.reuse, 0xff, RZ, 0xc0, !PT ;  /* 0x000000ff42ff7812 */ /* 0x040fe200078cc0ff */
[----:B------:R-:W-:Y:S01]  /*2c10*/  FMUL.FTZ R56, R87, UR4 ;  /* 0x0000000457387c20 */ /* 0x000fe20008410000 */
[----:B------:R-:W-:Y:S01]  /*2c20*/  FSEL R79, R79, RZ, P4 ;  /* 0x000000ff4f4f7208 */ /* 0x000fe20002000000 */
[----:B------:R-:W-:Y:S01]  /*2c30*/  FMUL.FTZ R172, R195, UR4 ;  /* 0x00000004c3ac7c20 */ /* 0x000fe20008410000 */
[----:B------:R-:W-:Y:S01]  /*2c40*/  LOP3.LUT P4, RZ, R66, 0xff00, RZ, 0xc0, !PT ;  /* 0x0000ff0042ff7812 */ /* 0x000fe2000788c0ff */
[----:B------:R-:W-:Y:S01]  /*2c50*/  FMUL.FTZ R165, R175, UR4 ;  /* 0x00000004afa57c20 */ /* 0x000fe20008410000 */
        /* <DEDUP_REMOVED lines=8> */
[----:B------:R-:W-:-:S02]  /*2ce0*/  LOP3.LUT P5, RZ, R66, 0xff000000, RZ, 0xc0, !PT ;  /* 0xff00000042ff7812 */ /* 0x000fc400078ac0ff */
[----:B------:R-:W-:Y:S02]  /*2cf0*/  ISETP.GE.U32.AND P6, PT, R66, RZ, PT ;  /* 0x000000ff4200720c */ /* 0x000fe40003fc6070 */
[----:B------:R-:W-:Y:S02]  /*2d00*/  FSEL R66, R56, RZ, P4 ;  /* 0x000000ff38427208 */ /* 0x000fe40002000000 */
[----:B------:R-:W-:Y:S02]  /*2d10*/  PRMT R56, R45, 0x7632, R56 ;  /* 0x000076322d387816 */ /* 0x000fe40000000038 */
[----:B------:R-:W-:Y:S02]  /*2d20*/  FSEL R172, R172, RZ, P0 ;  /* 0x000000ffacac7208 */ /* 0x000fe40000000000 */
[----:B------:R-:W-:Y:S02]  /*2d30*/  FSEL R165, R165, RZ, P3 ;  /* 0x000000ffa5a57208 */ /* 0x000fe40001800000 */
[----:B------:R-:W-:-:S02]  /*2d40*/  LOP3.LUT P0, RZ, R67, 0xff, RZ, 0xc0, !PT ;  /* 0x000000ff43ff7812 */ /* 0x000fc4000780c0ff */
[C---:B------:R-:W-:Y:S02]  /*2d50*/  LOP3.LUT P4, RZ, R67.reuse, 0xff0000, RZ, 0xc0, !PT ;  /* 0x00ff000043ff7812 */ /* 0x040fe4000788c0ff */
[C---:B------:R-:W-:Y:S02]  /*2d60*/  LOP3.LUT P3, RZ, R67.reuse, 0xff00, RZ, 0xc0, !PT ;  /* 0x0000ff0043ff7812 */ /* 0x040fe4000786c0ff */
[----:B------:R-:W-:Y:S01]  /*2d70*/  ISETP.GE.U32.AND.EX P6, PT, R67, 0x1000000, PT, P6 ;  /* 0x010000004300780c */ /* 0x000fe20003fc6160 */
[----:B------:R-:W-:Y:S01]  /*2d80*/  FADD.FTZ R67, R166, -R59 ;  /* 0x8000003ba6437221 */ /* 0x000fe20000010000 */
[----:B------:R-:W-:Y:S02]  /*2d90*/  SHF.L.U32 R59, R56, 0x10, RZ ;  /* 0x00000010383b7819 */ /* 0x000fe400000006ff */
[----:B------:R-:W-:Y:S02]  /*2da0*/  PRMT R56, R46, 0x7632, R56 ;  /* 0x000076322e387816 */ /* 0x000fe40000000038 */
[----:B------:R-:W-:Y:S01]  /*2db0*/  PRMT R73, R47, 0x7632, R73 ;  /* 0x000076322f497816 */ /* 0x000fe20000000049 */
[----:B------:R-:W-:Y:S01]  /*2dc0*/  FFMA.FTZ R57, R156, R57, R59 ;  /* 0x000000399c397223 */ /* 0x000fe2000001003b */
[----:B------:R-:W-:-:S02]  /*2dd0*/  SHF.L.U32 R56, R56, 0x10, RZ ;  /* 0x0000001038387819 */ /* 0x000fc400000006ff */
[----:B------:R-:W-:Y:S01]  /*2de0*/  SHF.L.U32 R59, R48, 0x10, RZ ;  /* 0x00000010303b7819 */ /* 0x000fe200000006ff */
[-C--:B------:R-:W-:Y:S01]  /*2df0*/  FMUL.FTZ R57, R57, R72.reuse ;  /* 0x0000004839397220 */ /* 0x080fe20000410000 */
[----:B------:R-:W-:Y:S01]  /*2e00*/  SHF.L.U32 R78, R73, 0x10, RZ ;  /* 0x00000010494e7819 */ /* 0x000fe200000006ff */
[C---:B------:R-:W-:Y:S01]  /*2e10*/  FFMA.FTZ R67, R156.reuse, R67, R56 ;  /* 0x000000439c437223 */ /* 0x040fe20000010038 */
[----:B------:R-:W-:Y:S01]  /*2e20*/  SHF.L.U32 R56, R49, 0x10, RZ ;  /* 0x0000001031387819 */ /* 0x000fe200000006ff */
[C---:B------:R-:W-:Y:S01]  /*2e30*/  FFMA.FTZ R59, R156.reuse, R183, R59 ;  /* 0x000000b79c3b7223 */ /* 0x040fe2000001003b */
[----:B------:R-:W-:Y:S01]  /*2e40*/  FMUL.FTZ R57, R57, UR4 ;  /* 0x0000000439397c20 */ /* 0x000fe20008410000 */
[----:B------:R-:W-:Y:S01]  /*2e50*/  SHF.L.U32 R76, R47, 0x10, RZ ;  /* 0x000000102f4c7819 */ /* 0x000fe200000006ff */
[----:B------:R-:W-:Y:S01]  /*2e60*/  FFMA.FTZ R75, R156, R75, R78 ;  /* 0x0000004b9c4b7223 */ /* 0x000fe2000001004e */
[----:B------:R-:W-:Y:S01]  /*2e70*/  SHF.L.U32 R74, R46, 0x10, RZ ;  /* 0x000000102e4a7819 */ /* 0x000fe200000006ff */
[-C--:B------:R-:W-:Y:S01]  /*2e80*/  FMUL.FTZ R59, R59, R72.reuse ;  /* 0x000000483b3b7220 */ /* 0x080fe20000410000 */
[C---:B------:R-:W-:Y:S01]  /*2e90*/  FFMA.FTZ R189, R156.reuse, R189, R56 ;  /* 0x000000bd9cbd7223 */ /* 0x040fe20000010038 */
[----:B------:R-:W-:Y:S01]  /*2ea0*/  FSEL R78, R57, RZ, P5 ;  /* 0x000000ff394e7208 */ /* 0x000fe20002800000 */
[C---:B------:R-:W-:Y:S01]  /*2eb0*/  FFMA.FTZ R187, R156.reuse, R187, R76 ;  /* 0x000000bb9cbb7223 */ /* 0x040fe2000001004c */
[----:B------:R-:W0:Y:S01]  /*2ec0*/  LDC.64 R56, c[0x0][0x468] ;  /* 0x00011a00ff387b82 */ /* 0x000e220000000a00 */
[----:B------:R-:W-:Y:S01]  /*2ed0*/  FMUL.FTZ R59, R59, UR4 ;  /* 0x000000043b3b7c20 */ /* 0x000fe20008410000 */
[----:B------:R-:W-:Y:S01]  /*2ee0*/  FFMA.FTZ R181, R156, R181, R74 ;  /* 0x000000b59cb57223 */ /* 0x000fe2000001004a */
[----:B------:R-:W-:Y:S01]  /*2ef0*/  LOP3.LUT P5, RZ, R64, 0xff, RZ, 0xc0, !PT ;  /* 0x000000ff40ff7812 */ /* 0x000fe200078ac0ff */
[-C--:B------:R-:W-:Y:S01]  /*2f00*/  FMUL.FTZ R187, R187, R72.reuse ;  /* 0x00000048bbbb7220 */ /* 0x080fe20000410000 */
[----:B------:R-:W-:Y:S01]  /*2f10*/  SHF.L.U32 R74, R50, 0x10, RZ ;  /* 0x00000010324a7819 */ /* 0x000fe200000006ff */
[-C--:B------:R-:W-:Y:S01]  /*2f20*/  FMUL.FTZ R67, R67, R72.reuse ;  /* 0x0000004843437220 */ /* 0x080fe20000410000 */
[----:B------:R-:W-:Y:S01]  /*2f30*/  FSEL R164, R59, RZ, P5 ;  /* 0x000000ff3ba47208 */ /* 0x000fe20002800000 */
[----:B------:R-:W-:Y:S01]  /*2f40*/  FMUL.FTZ R187, R187, UR4 ;  /* 0x00000004bbbb7c20 */ /* 0x000fe20008410000 */
[----:B------:R-:W-:Y:S01]  /*2f50*/  SHF.L.U32 R59, R58, 0x10, RZ ;  /* 0x000000103a3b7819 */ /* 0x000fe200000006ff */
[----:B------:R-:W-:Y:S01]  /*2f60*/  FFMA.FTZ R191, R156, R191, R74 ;  /* 0x000000bf9cbf7223 */ /* 0x000fe2000001004a */
[----:B------:R-:W-:Y:S01]  /*2f70*/  SHF.L.U32 R0, R61, 0x10, RZ ;  /* 0x000000103d007819 */ /* 0x000fe200000006ff */
[-C--:B------:R-:W-:Y:S01]  /*2f80*/  FMUL.FTZ R189, R189, R72.reuse ;  /* 0x00000048bdbd7220 */ /* 0x080fe20000410000 */
[----:B------:R-:W-:Y:S01]  /*2f90*/  SHF.L.U32 R62, R62, 0x10, RZ ;  /* 0x000000103e3e7819 */ /* 0x000fe200000006ff */
[-C--:B------:R-:W-:Y:S01]  /*2fa0*/  FMUL.FTZ R75, R75, R72.reuse ;  /* 0x000000484b4b7220 */ /* 0x080fe20000410000 */
[----:B------:R-:W-:Y:S01]  /*2fb0*/  SHF.L.U32 R60, R60, 0x10, RZ ;  /* 0x000000103c3c7819 */ /* 0x000fe200000006ff */
[----:B------:R-:W-:Y:S01]  /*2fc0*/  FMUL.FTZ R67, R67, UR4 ;  /* 0x0000000443437c20 */ /* 0x000fe20008410000 */
[----:B------:R-:W-:Y:S01]  /*2fd0*/  SHF.L.U32 R58, R51, 0x10, RZ ;  /* 0x00000010333a7819 */ /* 0x000fe200000006ff */
[-C--:B------:R-:W-:Y:S01]  /*2fe0*/  FMUL.FTZ R181, R181, R72.reuse ;  /* 0x00000048b5b57220 */ /* 0x080fe20000410000 */
[----:B------:R-:W-:Y:S01]  /*2ff0*/  FSEL R187, R187, RZ, P4 ;  /* 0x000000ffbbbb7208 */ /* 0x000fe20002000000 */
[-C--:B------:R-:W-:Y:S01]  /*3000*/  FMUL.FTZ R191, R191, R72.reuse ;  /* 0x00000048bfbf7220 */ /* 0x080fe20000410000 */
[----:B------:R-:W-:Y:S01]  /*3010*/  FMUL.FTZ R189, R189, UR4 ;  /* 0x00000004bdbd7c20 */ /* 0x000fe20008410000 */
[----:B------:R-:W-:Y:S01]  /*3020*/  FFMA.FTZ R77, R156, R77, R0 ;  /* 0x0000004d9c4d7223 */ /* 0x000fe20000010000 */
[----:B------:R-:W-:Y:S01]  /*3030*/  LOP3.LUT P4, RZ, R64, 0xff0000, RZ, 0xc0, !PT ;  /* 0x00ff000040ff7812 */ /* 0x000fe2000788c0ff */
[C---:B------:R-:W-:Y:S01]  /*3040*/  FFMA.FTZ R59, R156.reuse, R63, R59 ;  /* 0x0000003f9c3b7223 */ /* 0x040fe2000001003b */
[C---:B------:R-:W-:Y:S01]  /*3050*/  FFMA.FTZ R61, R156.reuse, R81, R62 ;  /* 0x000000519c3d7223 */ /* 0x040fe2000001003e */
[C---:B------:R-:W-:Y:S01]  /*3060*/  FFMA.FTZ R179, R156.reuse, R179, R60 ;  /* 0x000000b39cb37223 */ /* 0x040fe2000001003c */
[----:B------:R-:W-:Y:S01]  /*3070*/  FFMA.FTZ R185, R156, R185, R58 ;  /* 0x000000b99cb97223 */ /* 0x000fe2000001003a */
[----:B------:R-:W-:Y:S01]  /*3080*/  FMUL.FTZ R75, R75, UR4 ;  /* 0x000000044b4b7c20 */ /* 0x000fe20008410000 */
[----:B------:R-:W-:Y:S01]  /*3090*/  FMUL.FTZ R181, R181, UR4 ;  /* 0x00000004b5b57c20 */ /* 0x000fe20008410000 */
[----:B------:R-:W-:Y:S01]  /*30a0*/  FSEL R80, R67, RZ, P3 ;  /* 0x000000ff43507208 */ /* 0x000fe20001800000 */
[----:B------:R-:W-:Y:S01]  /*30b0*/  FMUL.FTZ R191, R191, UR4 ;  /* 0x00000004bfbf7c20 */ /* 0x000fe20008410000 */
[-C--:B------:R-:W-:Y:S01]  /*30c0*/  FMUL.FTZ R81, R77, R72.reuse ;  /* 0x000000484d517220 */ /* 0x080fe20000410000 */
[----:B------:R-:W-:Y:S01]  /*30d0*/  LOP3.LUT P3, RZ, R65, 0xff, RZ, 0xc0, !PT ;  /* 0x000000ff41ff7812 */ /* 0x000fe2000786c0ff */
[-C--:B------:R-:W-:Y:S01]  /*30e0*/  FMUL.FTZ R0, R59, R72.reuse ;  /* 0x000000483b007220 */ /* 0x080fe20000410000 */
[----:B------:R-:W-:Y:S01]  /*30f0*/  FSEL R189, R189, RZ, P4 ;  /* 0x000000ffbdbd7208 */ /* 0x000fe20002000000 */
[-C--:B------:R-:W-:Y:S01]  /*3100*/  FMUL.FTZ R156, R61, R72.reuse ;  /* 0x000000483d9c7220 */ /* 0x080fe20000410000 */
[-C--:B------:R-:W-:Y:S01]  /*3110*/  FMUL.FTZ R179, R179, R72.reuse ;  /* 0x00000048b3b37220 */ /* 0x080fe20000410000 */
[----:B------:R-:W-:Y:S01]  /*3120*/  FMUL.FTZ R185, R185, R72 ;  /* 0x00000048b9b97220 */ /* 0x000fe20000410000 */
[C---:B------:R-:W-:Y:S01]  /*3130*/  ISETP.GE.U32.AND P4, PT, R64.reuse, RZ, PT ;  /* 0x000000ff4000720c */ /* 0x040fe20003f86070 */
[----:B------:R-:W-:Y:S01]  /*3140*/  FMUL.FTZ R81, R81, UR4 ;  /* 0x0000000451517c20 */ /* 0x000fe20008410000 */
[----:B------:R-:W-:Y:S01]  /*3150*/  FSEL R86, R75, RZ, P6 ;  /* 0x000000ff4b567208 */ /* 0x000fe20003000000 */
[----:B------:R-:W-:Y:S01]  /*3160*/  FMUL.FTZ R185, R185, UR4 ;  /* 0x00000004b9b97c20 */ /* 0x000fe20008410000 */
[----:B------:R-:W-:Y:S01]  /*3170*/  FSEL R181, R181, RZ, P0 ;  /* 0x000000ffb5b57208 */ /* 0x000fe20000000000 */
[----:B------:R-:W-:Y:S01]  /*3180*/  FMUL.FTZ R179, R179, UR4 ;  /* 0x00000004b3b37c20 */ /* 0x000fe20008410000 */
[----:B------:R-:W-:Y:S01]  /*3190*/  LOP3.LUT P6, RZ, R64, 0xff000000, RZ, 0xc0, !PT ;  /* 0xff00000040ff7812 */ /* 0x000fe200078cc0ff */
[----:B------:R-:W-:Y:S01]  /*31a0*/  FMUL.FTZ R156, R156, UR4 ;  /* 0x000000049c9c7c20 */ /* 0x000fe20008410000 */
[----:B------:R-:W-:Y:S01]  /*31b0*/  FSEL R191, R191, RZ, P3 ;  /* 0x000000ffbfbf7208 */ /* 0x000fe20001800000 */
[----:B------:R-:W-:Y:S01]  /*31c0*/  FMUL.FTZ R0, R0, UR4 ;  /* 0x0000000400007c20 */ /* 0x000fe20008410000 */
[----:B------:R-:W-:Y:S01]  /*31d0*/  LOP3.LUT P0, RZ, R64, 0xff00, RZ, 0xc0, !PT ;  /* 0x0000ff0040ff7812 */ /* 0x000fe2000780c0ff */
[----:B0-----:R-:W-:Y:S01]  /*31e0*/  IMAD.WIDE.U32 R74, R155, 0x10, R56 ;  /* 0x000000109b4a7825 */ /* 0x001fe200078e0038 */
[----:B------:R-:W-:-:S02]  /*31f0*/  LOP3.LUT P5, RZ, R65, 0xff00, RZ, 0xc0, !PT ;  /* 0x0000ff0041ff7812 */ /* 0x000fc400078ac0ff */
[----:B------:R-:W-:Y:S01]  /*3200*/  LOP3.LUT P3, RZ, R65, 0xff0000, RZ, 0xc0, !PT ;  /* 0x00ff000041ff7812 */ /* 0x000fe2000786c0ff */
[--C-:B------:R-:W-:Y:S01]  /*3210*/  IMAD.WIDE.U32 R72, R157, 0x10, R56.reuse ;  /* 0x000000109d487825 */ /* 0x100fe200078e0038 */
[----:B------:R-:W-:Y:S02]  /*3220*/  ISETP.GE.U32.AND.EX P4, PT, R65, 0x1000000, PT, P4 ;  /* 0x010000004100780c */ /* 0x000fe40003f86140 */
[----:B------:R-:W-:Y:S01]  /*3230*/  F2FP.BF16.F32.PACK_AB R60, R68, R159 ;  /* 0x0000009f443c723e */ /* 0x000fe200000010ff */
[--C-:B------:R-:W-:Y:S01]  /*3240*/  IMAD.WIDE.U32 R154, R154, 0x10, R56.reuse ;  /* 0x000000109a9a7825 */ /* 0x100fe200078e0038 */
[----:B------:R-:W-:Y:S02]  /*3250*/  F2FP.BF16.F32.PACK_AB R62, R82, R79 ;  /* 0x0000004f523e723e */ /* 0x000fe400000010ff */
[----:B------:R-:W-:Y:S01]  /*3260*/  F2FP.BF16.F32.PACK_AB R65, R78, R165 ;  /* 0x000000a54e41723e */ /* 0x000fe200000010ff */
[----:B------:R-:W-:Y:S01]  /*3270*/  IMAD.WIDE.U32 R76, R153, 0x10, R56 ;  /* 0x00000010994c7825 */ /* 0x000fe200078e0038 */
[----:B------:R-:W-:-:S02]  /*3280*/  F2FP.BF16.F32.PACK_AB R57, R71, R84 ;  /* 0x000000544739723e */ /* 0x000fc400000010ff */
[----:B------:R-:W-:Y:S02]  /*3290*/  F2FP.BF16.F32.PACK_AB R56, R70, R83 ;  /* 0x000000534638723e */ /* 0x000fe400000010ff */
[----:B------:R-:W-:Y:S02]  /*32a0*/  FSEL R68, R81, RZ, P6 ;  /* 0x000000ff51447208 */ /* 0x000fe40003000000 */
        /* <DEDUP_REMOVED lines=18> */
[----:B------:R0:W-:Y:S01]  /*33d0*/  STG.E.128 desc[UR6][R76.64], R68 ;  /* 0x000000444c007986 */ /* 0x0001e2000c101d06 */
[----:B------:R-:W-:Y:S05]  /*33e0*/  BRA `(.L_x_3660) ;  /* 0x0000003400647947 */ /* 0x000fea0003800000 */
.L_x_3659:
[-CC-:B------:R-:W-:Y:S01]  /*33f0*/  FFMA.FTZ R220, R220, R73.reuse, R158.reuse ;  /* 0x00000049dcdc7223 */ /* 0x180fe2000001009e */
[-C--:B------:R-:W-:Y:S01]  /*3400*/  FFMA.FTZ R218, R218, R73.reuse, R158 ;  /* 0x00000049dada7223 */ /* 0x080fe2000001009e */
        /* <DEDUP_REMOVED lines=10> */
[----:B------:R-:W-:Y:S01]  /*34b0*/  FFMA.FTZ R0, R0, R73, R158 ;  /* 0x0000004900007223 */ /* 0x000fe2000001009e */
[----:B------:R-:W-:Y:S01]  /*34c0*/  FFMA.FTZ R55, R156, R219, R160 ;  /* 0x000000db9c377223 */ /* 0x000fe200000100a0 */
[-C--:B------:R-:W-:Y:S01]  /*34d0*/  FMUL.FTZ R54, R53, R72.reuse ;  /* 0x0000004835367220 */ /* 0x080fe20000410000 */
[-C--:B------:R-:W-:Y:S01]  /*34e0*/  FMUL.FTZ R57, R52, R72.reuse ;  /* 0x0000004834397220 */ /* 0x080fe20000410000 */
[----:B------:R-:W-:Y:S01]  /*34f0*/  LOP3.LUT P3, RZ, R71, 0xff, RZ, 0xc0, !PT ;  /* 0x000000ff47ff7812 */ /* 0x000fe2000786c0ff */
[-C--:B------:R-:W-:Y:S01]  /*3500*/  FMUL.FTZ R59, R55, R72.reuse ;  /* 0x00000048373b7220 */ /* 0x080fe20000410000 */
[----:B------:R-:W-:Y:S01]  /*3510*/  FMUL.FTZ R54, R54, UR4 ;  /* 0x0000000436367c20 */ /* 0x000fe20008410000 */
[----:B------:R-:W-:Y:S01]  /*3520*/  ISETP.GE.U32.AND P6, PT, R70, RZ, PT ;  /* 0x000000ff4600720c */ /* 0x000fe20003fc6070 */
[----:B------:R-:W-:Y:S01]  /*3530*/  FMUL.FTZ R57, R57, UR4 ;  /* 0x0000000439397c20 */ /* 0x000fe20008410000 */
[----:B------:R-:W-:Y:S01]  /*3540*/  FMUL.FTZ R59, R59, UR4 ;  /* 0x000000043b3b7c20 */ /* 0x000fe20008410000 */
[----:B------:R-:W-:Y:S01]  /*3550*/  FADD.FTZ R169, R233, -R0 ;  /* 0x80000000e9a97221 */ /* 0x000fe20000010000 */
[----:B------:R-:W-:Y:S01]  /*3560*/  LOP3.LUT P4, RZ, R71, 0xff0000, RZ, 0xc0, !PT ;  /* 0x00ff000047ff7812 */ /* 0x000fe2000788c0ff */
[-CC-:B------:R-:W-:Y:S01]  /*3570*/  FFMA.FTZ R221, R221, R73.reuse, R158.reuse ;  /* 0x00000049dddd7223 */ /* 0x180fe2000001009e */
[----:B------:R-:W-:Y:S01]  /*3580*/  ISETP.GE.U32.AND.EX P6, PT, R71, 0x1000000, PT, P6 ;  /* 0x010000004700780c */ /* 0x000fe20003fc6160 */
[-CC-:B------:R-:W-:Y:S01]  /*3590*/  FFMA.FTZ R222, R222, R73.reuse, R158.reuse ;  /* 0x00000049dede7223 */ /* 0x180fe2000001009e */
[----:B------:R-:W-:Y:S01]  /*35a0*/  FSEL R75, R54, RZ, P3 ;  /* 0x000000ff364b7208 */ /* 0x000fe20001800000 */
[-C--:B------:R-:W-:Y:S01]  /*35b0*/  FFMA.FTZ R212, R212, R73.reuse, R158 ;  /* 0x00000049d4d47223 */ /* 0x080fe2000001009e */
[----:B------:R-:W-:Y:S01]  /*35c0*/  PRMT R0, R37, 0x7632, R0 ;  /* 0x0000763225007816 */ /* 0x000fe20000000000 */
[----:B------:R-:W-:Y:S01]  /*35d0*/  FADD.FTZ R221, R216, -R221 ;  /* 0x800000ddd8dd7221 */ /* 0x000fe20000010000 */
[----:B------:R-:W-:Y:S01]  /*35e0*/  PRMT R54, R38, 0x7632, R54 ;  /* 0x0000763226367816 */ /* 0x000fe20000000036 */
[----:B------:R-:W-:Y:S01]  /*35f0*/  FADD.FTZ R63, R231, -R222 ;  /* 0x800000dee73f7221 */ /* 0x000fe20000010000 */
[----:B------:R-:W-:Y:S01]  /*3600*/  FSEL R160, R57, RZ, P4 ;  /* 0x000000ff39a07208 */ /* 0x000fe20002000000 */
[----:B------:R-:W-:Y:S01]  /*3610*/  FADD.FTZ R173, R225, -R212 ;  /* 0x800000d4e1ad7221 */ /* 0x000fe20000010000 */
[----:B------:R-:W-:Y:S01]  /*3620*/  FSEL R77, R59, RZ, P6 ;  /* 0x000000ff3b4d7208 */ /* 0x000fe20003000000 */
[-CC-:B------:R-:W-:Y:S01]  /*3630*/  FFMA.FTZ R210, R210, R73.reuse, R158.reuse ;  /* 0x00000049d2d27223 */ /* 0x180fe2000001009e */
[----:B------:R-:W-:Y:S01]  /*3640*/  SHF.L.U32 R170, R0, 0x10, RZ ;  /* 0x0000001000aa7819 */ /* 0x000fe200000006ff */
[-C--:B------:R-:W-:Y:S01]  /*3650*/  FFMA.FTZ R194, R194, R73.reuse, R158 ;  /* 0x00000049c2c27223 */ /* 0x080fe2000001009e */
[C---:B------:R-:W-:Y:S01]  /*3660*/  LOP3.LUT P0, RZ, R70.reuse, 0xff, RZ, 0xc0, !PT ;  /* 0x000000ff46ff7812 */ /* 0x040fe2000780c0ff */
[----:B------:R-:W-:Y:S01]  /*3670*/  FADD.FTZ R79, R223, -R210 ;  /* 0x800000d2df4f7221 */ /* 0x000fe20000010000 */
[C---:B------:R-:W-:Y:S01]  /*3680*/  LOP3.LUT P5, RZ, R70.reuse, 0xff00, RZ, 0xc0, !PT ;  /* 0x0000ff0046ff7812 */ /* 0x040fe200078ac0ff */
[----:B------:R-:W-:Y:S01]  /*3690*/  FADD.FTZ R167, R195, -R194 ;  /* 0x800000c2c3a77221 */ /* 0x000fe20000010000 */
[----:B------:R-:W-:Y:S01]  /*36a0*/  LOP3.LUT P4, RZ, R70, 0xff0000, RZ, 0xc0, !PT ;  /* 0x00ff000046ff7812 */ /* 0x000fe2000788c0ff */
[----:B------:R-:W-:Y:S01]  /*36b0*/  FFMA.FTZ R200, R200, R73, R158 ;  /* 0x00000049c8c87223 */ /* 0x000fe2000001009e */
[----:B------:R-:W-:Y:S01]  /*36c0*/  LOP3.LUT P6, RZ, R70, 0xff000000, RZ, 0xc0, !PT ;  /* 0xff00000046ff7812 */ /* 0x000fe200078cc0ff */
[----:B------:R-:W-:Y:S01]  /*36d0*/  FFMA.FTZ R79, R156, R79, R170 ;  /* 0x0000004f9c4f7223 */ /* 0x000fe200000100aa */
        /* <DEDUP_REMOVED lines=10> */
[----:B------:R-:W-:Y:S01]  /*3780*/  PRMT R59, R43, 0x7632, R59 ;  /* 0x000076322b3b7816 */ /* 0x000fe2000000003b */
[----:B------:R-:W-:Y:S01]  /*3790*/  FFMA.FTZ R173, R156, R173, R0 ;  /* 0x000000ad9cad7223 */ /* 0x000fe20000010000 */
[----:B------:R-:W-:Y:S01]  /*37a0*/  SHF.L.U32 R70, R42, 0x10, RZ ;  /* 0x000000102a467819 */ /* 0x000fe200000006ff */
[-C--:B------:R-:W-:Y:S01]  /*37b0*/  FMUL.FTZ R0, R63, R72.reuse ;  /* 0x000000483f007220 */ /* 0x080fe20000410000 */
[----:B------:R-:W-:Y:S01]  /*37c0*/  SHF.L.U32 R194, R59, 0x10, RZ ;  /* 0x000000103bc27819 */ /* 0x000fe200000006ff */
[----:B------:R-:W-:Y:S01]  /*37d0*/  FFMA.FTZ R169, R156, R169, R57 ;  /* 0x000000a99ca97223 */ /* 0x000fe20000010039 */
[-C--:B------:R-:W-:Y:S01]  /*37e0*/  FMUL.FTZ R57, R54, R72.reuse ;  /* 0x0000004836397220 */ /* 0x080fe20000410000 */
[----:B------:R-:W-:Y:S01]  /*37f0*/  FMUL.FTZ R171, R0, UR4 ;  /* 0x0000000400ab7c20 */ /* 0x000fe20008410000 */
[C---:B------:R-:W-:Y:S01]  /*3800*/  FFMA.FTZ R81, R156.reuse, R81, R70 ;  /* 0x000000519c517223 */ /* 0x040fe20000010046 */
[----:B------:R-:W-:Y:S01]  /*3810*/  FFMA.FTZ R167, R156, R167, R194 ;  /* 0x000000a79ca77223 */ /* 0x000fe200000100c2 */
[-C--:B------:R-:W-:Y:S01]  /*3820*/  FMUL.FTZ R0, R169, R72.reuse ;  /* 0x00000048a9007220 */ /* 0x080fe20000410000 */
[----:B------:R-:W-:Y:S01]  /*3830*/  FMUL.FTZ R194, R57, UR4 ;  /* 0x0000000439c27c20 */ /* 0x000fe20008410000 */
[-C--:B------:R-:W-:Y:S01]  /*3840*/  FMUL.FTZ R57, R79, R72.reuse ;  /* 0x000000484f397220 */ /* 0x080fe20000410000 */
[----:B------:R-:W-:Y:S01]  /*3850*/  SHF.L.U32 R170, R43, 0x10, RZ ;  /* 0x000000102baa7819 */ /* 0x000fe200000006ff */
[----:B------:R-:W-:Y:S01]  /*3860*/  FMUL.FTZ R0, R0, UR4 ;  /* 0x0000000400007c20 */ /* 0x000fe20008410000 */
[-C--:B------:R-:W-:Y:S01]  /*3870*/  FMUL.FTZ R70, R167, R72.reuse ;  /* 0x00000048a7467220 */ /* 0x080fe20000410000 */
[----:B------:R-:W-:Y:S01]  /*3880*/  FMUL.FTZ R196, R57, UR4 ;  /* 0x0000000439c47c20 */ /* 0x000fe20008410000 */
[-C--:B------:R-:W-:Y:S01]  /*3890*/  FMUL.FTZ R57, R173, R72.reuse ;  /* 0x00000048ad397220 */ /* 0x080fe20000410000 */
[----:B------:R-:W-:Y:S01]  /*38a0*/  FFMA.FTZ R83, R156, R83, R170 ;  /* 0x000000539c537223 */ /* 0x000fe200000100aa */
[----:B------:R-:W-:Y:S01]  /*38b0*/  FSEL R177, R0, RZ, P0 ;  /* 0x000000ff00b17208 */ /* 0x000fe20000000000 */
[-C--:B------:R-:W-:Y:S01]  /*38c0*/  FMUL.FTZ R0, R81, R72.reuse ;  /* 0x0000004851007220 */ /* 0x080fe20000410000 */
[----:B------:R-:W-:Y:S01]  /*38d0*/  FMUL.FTZ R57, R57, UR4 ;  /* 0x0000000439397c20 */ /* 0x000fe20008410000 */
[----:B------:R-:W-:Y:S01]  /*38e0*/  FSEL R196, R196, RZ, P6 ;  /* 0x000000ffc4c47208 */ /* 0x000fe20003000000 */
[-C--:B------:R-:W-:Y:S01]  /*38f0*/  FMUL.FTZ R59, R83, R72.reuse ;  /* 0x00000048533b7220 */ /* 0x080fe20000410000 */
[----:B------:R-:W-:Y:S01]  /*3900*/  FMUL.FTZ R0, R0, UR4 ;  /* 0x0000000400007c20 */ /* 0x000fe20008410000 */
[----:B------:R-:W-:Y:S01]  /*3910*/  LOP3.LUT P6, RZ, R69, 0xff, RZ, 0xc0, !PT ;  /* 0x000000ff45ff7812 */ /* 0x000fe200078cc0ff */
[-CC-:B------:R-:W-:Y:S01]  /*3920*/  FFMA.FTZ R187, R187, R73.reuse, R158.reuse ;  /* 0x00000049bbbb7223 */ /* 0x180fe2000001009e */
[----:B------:R-:W-:Y:S01]  /*3930*/  ISETP.GE.U32.AND P0, PT, R68, RZ, PT ;  /* 0x000000ff4400720c */ /* 0x000fe20003f06070 */
[----:B------:R-:W-:Y:S01]  /*3940*/  FMUL.FTZ R59, R59, UR4 ;  /* 0x000000043b3b7c20 */ /* 0x000fe20008410000 */
[----:B------:R-:W-:Y:S01]  /*3950*/  FSEL R200, R57, RZ, P5 ;  /* 0x000000ff39c87208 */ /* 0x000fe20002800000 */
[-CC-:B------:R-:W-:Y:S01]  /*3960*/  FFMA.FTZ R57, R197, R73.reuse, R158.reuse ;  /* 0x00000049c5397223 */ /* 0x180fe2000001009e */
[----:B------:R-:W-:Y:S01]  /*3970*/  FSEL R0, R0, RZ, P6 ;  /* 0x000000ff00007208 */ /* 0x000fe20003000000 */
[-CC-:B------:R-:W-:Y:S01]  /*3980*/  FFMA.FTZ R204, R204, R73.reuse, R158.reuse ;  /* 0x00000049cccc7223 */ /* 0x180fe2000001009e */
[C---:B------:R-:W-:Y:S01]  /*3990*/  LOP3.LUT P5, RZ, R69.reuse, 0xff0000, RZ, 0xc0, !PT ;  /* 0x00ff000045ff7812 */ /* 0x040fe200078ac0ff */
[----:B------:R-:W-:Y:S01]  /*39a0*/  FMUL.FTZ R70, R70, UR4 ;  /* 0x0000000446467c20 */ /* 0x000fe20008410000 */
[----:B------:R-:W-:Y:S01]  /*39b0*/  ISETP.GE.U32.AND.EX P0, PT, R69, 0x1000000, PT, P0 ;  /* 0x010000004500780c */ /* 0x000fe20003f06100 */
[-C--:B------:R-:W-:Y:S01]  /*39c0*/  FFMA.FTZ R199, R199, R73.reuse, R158 ;  /* 0x00000049c7c77223 */ /* 0x080fe2000001009e */
[----:B------:R-:W-:Y:S01]  /*39d0*/  LOP3.LUT P6, RZ, R69, 0xff00, RZ, 0xc0, !PT ;  /* 0x0000ff0045ff7812 */ /* 0x000fe200078cc0ff */
[--C-:B------:R-:W-:Y:S01]  /*39e0*/  FADD.FTZ R69, R198, -R57.reuse ;  /* 0x80000039c6457221 */ /* 0x100fe20000010000 */
[----:B------:R-:W-:Y:S01]  /*39f0*/  PRMT R57, R42, 0x7632, R57 ;  /* 0x000076322a397816 */ /* 0x000fe20000000039 */
[----:B------:R-:W-:Y:S01]  /*3a00*/  FADD.FTZ R187, R80, -R187 ;  /* 0x800000bb50bb7221 */ /* 0x000fe20000010000 */
[----:B------:R-:W-:Y:S01]  /*3a10*/  LOP3.LUT P3, RZ, R71, 0xff00, RZ, 0xc0, !PT ;  /* 0x0000ff0047ff7812 */ /* 0x000fe2000786c0ff */
[----:B------:R-:W-:Y:S01]  /*3a20*/  FADD.FTZ R197, R205, -R204 ;  /* 0x800000cccdc57221 */ /* 0x000fe20000010000 */
[----:B------:R-:W-:Y:S01]  /*3a30*/  FSEL R71, R59, RZ, P5 ;  /* 0x000000ff3b477208 */ /* 0x000fe20002800000 */
[-CC-:B------:R-:W-:Y:S01]  /*3a40*/  FFMA.FTZ R208, R208, R73.reuse, R158.reuse ;  /* 0x00000049d0d07223 */ /* 0x180fe2000001009e */
[----:B------:R-:W-:Y:S01]  /*3a50*/  PRMT R59, R41, 0x7632, R59 ;  /* 0x00007632293b7816 */ /* 0x000fe2000000003b */
[----:B------:R-:W-:Y:S01]  /*3a60*/  FADD.FTZ R199, R202, -R199 ;  /* 0x800000c7cac77221 */ /* 0x000fe20000010000 */
[----:B------:R-:W-:Y:S01]  /*3a70*/  SHF.L.U32 R85, R57, 0x10, RZ ;  /* 0x0000001039557819 */ /* 0x000fe200000006ff */
[----:B------:R-:W-:Y:S01]  /*3a80*/  FFMA.FTZ R181, R181, R73, R158 ;  /* 0x00000049b5b57223 */ /* 0x000fe2000001009e */
[----:B------:R-:W-:Y:S01]  /*3a90*/  PRMT R57, R40, 0x7632, R57 ;  /* 0x0000763228397816 */ /* 0x000fe20000000039 */
[----:B------:R-:W-:Y:S01]  /*3aa0*/  FADD.FTZ R203, R203, -R208 ;  /* 0x800000d0cbcb7221 */ /* 0x000fe20000010000 */
[----:B------:R-:W-:Y:S01]  /*3ab0*/  SHF.L.U32 R80, R41, 0x10, RZ ;  /* 0x0000001029507819 */ /* 0x000fe200000006ff */
[----:B------:R-:W-:Y:S01]  /*3ac0*/  FADD.FTZ R181, R78, -R181 ;  /* 0x800000b54eb57221 */ /* 0x000fe20000010000 */
[----:B------:R-:W-:Y:S01]  /*3ad0*/  SHF.L.U32 R170, R59, 0x10, RZ ;  /* 0x000000103baa7819 */ /* 0x000fe200000006ff */
[----:B------:R-:W-:Y:S01]  /*3ae0*/  FFMA.FTZ R78, R156, R69, R85 ;  /* 0x000000459c4e7223 */ /* 0x000fe20000010055 */
[----:B------:R-:W-:Y:S01]  /*3af0*/  FSEL R194, R194, RZ, P3 ;  /* 0x000000ffc2c27208 */ /* 0x000fe20001800000 */
[C---:B------:R-:W-:Y:S01]  /*3b00*/  FFMA.FTZ R197, R156.reuse, R197, R80 ;  /* 0x000000c59cc57223 */ /* 0x040fe20000010050 */
[----:B------:R-:W-:Y:S01]  /*3b10*/  FSEL R171, R171, RZ, P4 ;  /* 0x000000ffabab7208 */ /* 0x000fe20002000000 */
[----:B------:R-:W-:Y:S01]  /*3b20*/  FFMA.FTZ R80, R156, R199, R170 ;  /* 0x000000c79c507223 */ /* 0x000fe200000100aa */
[----:B------:R-:W-:Y:S01]  /*3b30*/  FSEL R70, R70, RZ, P0 ;  /* 0x000000ff46467208 */ /* 0x000fe20000000000 */
[-CC-:B------:R-:W-:Y:S01]  /*3b40*/  FFMA.FTZ R201, R201, R73.reuse, R158.reuse ;  /* 0x00000049c9c97223 */ /* 0x180fe2000001009e */
[----:B------:R-:W-:Y:S01]  /*3b50*/  SHF.L.U32 R198, R57, 0x10, RZ ;  /* 0x0000001039c67819 */ /* 0x000fe200000006ff */
[----:B------:R-:W-:Y:S01]  /*3b60*/  FFMA.FTZ R159, R182, R73, R158 ;  /* 0x00000049b69f7223 */ /* 0x000fe2000001009e */
[----:B------:R-:W-:Y:S01]  /*3b70*/  LOP3.LUT P3, RZ, R68, 0xff, RZ, 0xc0, !PT ;  /* 0x000000ff44ff7812 */ /* 0x000fe2000786c0ff */
[-C--:B------:R-:W-:Y:S01]  /*3b80*/  FMUL.FTZ R59, R78, R72.reuse ;  /* 0x000000484e3b7220 */ /* 0x080fe20000410000 */
[----:B------:R-:W-:Y:S01]  /*3b90*/  LOP3.LUT P4, RZ, R68, 0xff00, RZ, 0xc0, !PT ;  /* 0x0000ff0044ff7812 */ /* 0x000fe2000788c0ff */
[----:B------:R-:W-:Y:S01]  /*3ba0*/  FADD.FTZ R201, R206, -R201 ;  /* 0x800000c9cec97221 */ /* 0x000fe20000010000 */
[----:B------:R-:W-:Y:S01]  /*3bb0*/  LOP3.LUT P5, RZ, R68, 0xff0000, RZ, 0xc0, !PT ;  /* 0x00ff000044ff7812 */ /* 0x000fe200078ac0ff */
[----:B------:R-:W-:Y:S01]  /*3bc0*/  FADD.FTZ R159, R178, -R159 ;  /* 0x8000009fb29f7221 */ /* 0x000fe20000010000 */
[----:B------:R-:W-:Y:S01]  /*3bd0*/  LOP3.LUT P0, RZ, R68, 0xff000000, RZ, 0xc0, !PT ;  /* 0xff00000044ff7812 */ /* 0x000fe2000780c0ff */
[----:B------:R-:W-:Y:S01]  /*3be0*/  FMUL.FTZ R165, R59, UR4 ;  /* 0x000000043ba57c20 */ /* 0x000fe20008410000 */
[----:B------:R-:W-:Y:S01]  /*3bf0*/  PRMT R57, R47, 0x7632, R57 ;  /* 0x000076322f397816 */ /* 0x000fe20000000039 */
[-C--:B------:R-:W-:Y:S01]  /*3c00*/  FMUL.FTZ R59, R80, R72.reuse ;  /* 0x00000048503b7220 */ /* 0x080fe20000410000 */
[----:B------:R-:W-:Y:S01]  /*3c10*/  SHF.L.U32 R68, R40, 0x10, RZ ;  /* 0x0000001028447819 */ /* 0x000fe200000006ff */
[C---:B------:R-:W-:Y:S01]  /*3c20*/  FFMA.FTZ R198, R156.reuse, R201, R198 ;  /* 0x000000c99cc67223 */ /* 0x040fe200000100c6 */
[----:B------:R-:W-:Y:S01]  /*3c30*/  SHF.L.U32 R170, R57, 0x10, RZ ;  /* 0x0000001039aa7819 */ /* 0x000fe200000006ff */
[-C--:B------:R-:W-:Y:S01]  /*3c40*/  FMUL.FTZ R57, R197, R72.reuse ;  /* 0x00000048c5397220 */ /* 0x080fe20000410000 */
[----:B------:R-:W-:Y:S01]  /*3c50*/  SHF.L.U32 R69, R47, 0x10, RZ ;  /* 0x000000102f457819 */ /* 0x000fe200000006ff */
[----:B------:R-:W-:Y:S01]  /*3c60*/  FFMA.FTZ R199, R156, R203, R68 ;  /* 0x000000cb9cc77223 */ /* 0x000fe20000010044 */
[----:B------:R-:W-:Y:S01]  /*3c70*/  SHF.L.U32 R68, R46, 0x10, RZ ;  /* 0x000000102e447819 */ /* 0x000fe200000006ff */
[----:B------:R-:W-:Y:S01]  /*3c80*/  FMUL.FTZ R182, R57, UR4 ;  /* 0x0000000439b67c20 */ /* 0x000fe20008410000 */
[C---:B------:R-:W-:Y:S01]  /*3c90*/  FFMA.FTZ R195, R156.reuse, R159, R170 ;  /* 0x0000009f9cc37223 */ /* 0x040fe200000100aa */
[-C--:B------:R-:W-:Y:S01]  /*3ca0*/  FMUL.FTZ R57, R199, R72.reuse ;  /* 0x00000048c7397220 */ /* 0x080fe20000410000 */
        /* <DEDUP_REMOVED lines=8> */
[----:B------:R-:W-:Y:S01]  /*3d30*/  FSEL R178, R57, RZ, P3 ;  /* 0x000000ff39b27208 */ /* 0x000fe20001800000 */
[-C--:B------:R-:W-:Y:S01]  /*3d40*/  FMUL.FTZ R57, R181, R72.reuse ;  /* 0x00000048b5397220 */ /* 0x080fe20000410000 */
[----:B------:R-:W-:Y:S01]  /*3d50*/  ISETP.GE.U32.AND P3, PT, R66, RZ, PT ;  /* 0x000000ff4200720c */ /* 0x000fe20003f66070 */
[----:B------:R-:W-:Y:S01]  /*3d60*/  FMUL.FTZ R59, R59, UR4 ;  /* 0x000000043b3b7c20 */ /* 0x000fe20008410000 */
[----:B------:R-:W-:Y:S01]  /*3d70*/  LOP3.LUT P0, RZ, R67, 0xff, RZ, 0xc0, !PT ;  /* 0x000000ff43ff7812 */ /* 0x000fe2000780c0ff */
[----:B------:R-:W-:Y:S01]  /*3d80*/  FMUL.FTZ R57, R57, UR4 ;  /* 0x0000000439397c20 */ /* 0x000fe20008410000 */
[----:B------:R-:W-:Y:S01]  /*3d90*/  FMUL.FTZ R69, R69, UR4 ;  /* 0x0000000445457c20 */ /* 0x000fe20008410000 */
[----:B------:R-:W-:Y:S01]  /*3da0*/  ISETP.GE.U32.AND.EX P3, PT, R67, 0x1000000, PT, P3 ;  /* 0x010000004300780c */ /* 0x000fe20003f66130 */
[----:B------:R-:W-:Y:S01]  /*3db0*/  FMUL.FTZ R68, R68, UR4 ;  /* 0x0000000444447c20 */ /* 0x000fe20008410000 */
        /* <DEDUP_REMOVED lines=8> */
[----:B------:R-:W-:Y:S01]  /*3e40*/  LOP3.LUT P0, RZ, R67, 0xff00, RZ, 0xc0, !PT ;  /* 0x0000ff0043ff7812 */ /* 0x000fe2000780c0ff */
        /* <DEDUP_REMOVED lines=9> */
[----:B------:R-:W-:Y:S01]  /*3ee0*/  SHF.L.U32 R73, R56, 0x10, RZ ;  /* 0x0000001038497819 */ /* 0x000fe200000006ff */
[----:B------:R-:W-:Y:S01]  /*3ef0*/  FADD.FTZ R69, R166, -R69 ;  /* 0x80000045a6457221 */ /* 0x000fe20000010000 */
[----:B------:R-:W-:Y:S01]  /*3f00*/  PRMT R56, R44, 0x7632, R56 ;  /* 0x000076322c387816 */ /* 0x000fe20000000038 */
[----:B------:R-:W-:Y:S01]  /*3f10*/  FADD.FTZ R57, R82, -R57 ;  /* 0x8000003952397221 */ /* 0x000fe20000010000 */
[----:B------:R-:W-:Y:S01]  /*3f20*/  FSEL R165, R165, RZ, P6 ;  /* 0x000000ffa5a57208 */ /* 0x000fe20003000000 */
[----:B------:R-:W-:Y:S01]  /*3f30*/  FADD.FTZ R67, R86, -R67 ;  /* 0x8000004356437221 */ /* 0x000fe20000010000 */
[----:B------:R-:W-:Y:S01]  /*3f40*/  FSEL R182, R182, RZ, P5 ;  /* 0x000000ffb6b67208 */ /* 0x000fe20002800000 */
[----:B------:R-:W-:Y:S01]  /*3f50*/  FFMA.FTZ R73, R156, R69, R73 ;  /* 0x000000459c497223 */ /* 0x000fe20000010049 */
        /* <DEDUP_REMOVED lines=8> */
[----:B------:R-:W-:Y:S01]  /*3fe0*/  LOP3.LUT P3, RZ, R66, 0xff000000, RZ, 0xc0, !PT ;  /* 0xff00000042ff7812 */ /* 0x000fe2000786c0ff */
[----:B------:R-:W-:Y:S01]  /*3ff0*/  FADD.FTZ R203, R168, -R203 ;  /* 0x800000cba8cb7221 */ /* 0x000fe20000010000 */
[----:B------:R-:W-:Y:S01]  /*4000*/  PRMT R66, R45, 0x7632, R66 ;  /* 0x000076322d427816 */ /* 0x000fe20000000042 */
[----:B------:R-:W-:Y:S01]  /*4010*/  FADD.FTZ R191, R186, -R191 ;  /* 0x800000bfbabf7221 */ /* 0x000fe20000010000 */
[----:B------:R-:W-:Y:S01]  /*4020*/  SHF.L.U32 R56, R56, 0x10, RZ ;  /* 0x0000001038387819 */ /* 0x000fe200000006ff */
[----:B------:R-:W-:Y:S01]  /*4030*/  FADD.FTZ R179, R179, -R192 ;  /* 0x800000c0b3b37221 */ /* 0x000fe20000010000 */
[----:B------:R-:W-:Y:S01]  /*4040*/  SHF.L.U32 R68, R45, 0x10, RZ ;  /* 0x000000102d447819 */ /* 0x000fe200000006ff */
[----:B------:R-:W-:Y:S01]  /*4050*/  FADD.FTZ R205, R180, -R205 ;  /* 0x800000cdb4cd7221 */ /* 0x000fe20000010000 */
[----:B------:R-:W-:Y:S01]  /*4060*/  SHF.L.U32 R86, R66, 0x10, RZ ;  /* 0x0000001042567819 */ /* 0x000fe200000006ff */
[----:B------:R-:W-:Y:S01]  /*4070*/  FFMA.FTZ R164, R156, R57, R56 ;  /* 0x000000399ca47223 */ /* 0x000fe20000010038 */
[-C--:B------:R-:W-:Y:S01]  /*4080*/  FMUL.FTZ R56, R73, R72.reuse ;  /* 0x0000004849387220 */ /* 0x080fe20000410000 */
[----:B------:R-:W-:Y:S01]  /*4090*/  SHF.L.U32 R66, R44, 0x10, RZ ;  /* 0x000000102c427819 */ /* 0x000fe200000006ff */
[C---:B------:R-:W-:Y:S01]  /*40a0*/  FFMA.FTZ R87, R156.reuse, R59, R68 ;  /* 0x0000003b9c577223 */ /* 0x040fe20000010044 */
[----:B------:R-:W-:Y:S01]  /*40b0*/  FFMA.FTZ R86, R156, R67, R86 ;  /* 0x000000439c567223 */ /* 0x000fe20000010056 */
[----:B------:R-:W-:Y:S01]  /*40c0*/  FMUL.FTZ R56, R56, UR4 ;  /* 0x0000000438387c20 */ /* 0x000fe20008410000 */
[----:B------:R-:W-:Y:S01]  /*40d0*/  SHF.L.U32 R189, R48, 0x10, RZ ;  /* 0x0000001030bd7819 */ /* 0x000fe200000006ff */
[----:B------:R-:W-:Y:S01]  /*40e0*/  FFMA.FTZ R175, R156, R175, R66 ;  /* 0x000000af9caf7223 */ /* 0x000fe20000010042 */
[-C--:B------:R-:W-:Y:S01]  /*40f0*/  FMUL.FTZ R57, R87, R72.reuse ;  /* 0x0000004857397220 */ /* 0x080fe20000410000 */
[-C--:B------:R-:W-:Y:S01]  /*4100*/  FMUL.FTZ R59, R86, R72.reuse ;  /* 0x00000048563b7220 */ /* 0x080fe20000410000 */
[----:B------:R-:W-:Y:S01]  /*4110*/  FSEL R84, R56, RZ, P0 ;  /* 0x000000ff38547208 */ /* 0x000fe20000000000 */
[-C--:B------:R-:W-:Y:S01]  /*4120*/  FMUL.FTZ R56, R175, R72.reuse ;  /* 0x00000048af387220 */ /* 0x080fe20000410000 */
[----:B------:R-:W-:Y:S01]  /*4130*/  FMUL.FTZ R57, R57, UR4 ;  /* 0x0000000439397c20 */ /* 0x000fe20008410000 */
[----:B------:R-:W-:Y:S01]  /*4140*/  FMUL.FTZ R59, R59, UR4 ;  /* 0x000000043b3b7c20 */ /* 0x000fe20008410000 */
[----:B------:R-:W-:Y:S01]  /*4150*/  SHF.L.U32 R66, R49, 0x10, RZ ;  /* 0x0000001031427819 */ /* 0x000fe200000006ff */
[----:B------:R-:W-:Y:S01]  /*4160*/  FFMA.FTZ R189, R156, R183, R189 ;  /* 0x000000b79cbd7223 */ /* 0x000fe200000100bd */
[----:B------:R-:W-:Y:S01]  /*4170*/  FMUL.FTZ R56, R56, UR4 ;  /* 0x0000000438387c20 */ /* 0x000fe20008410000 */
[----:B------:R-:W-:Y:S01]  /*4180*/  FSEL R158, R57, RZ, P4 ;  /* 0x000000ff399e7208 */ /* 0x000fe20002000000 */
[-C--:B------:R-:W-:Y:S01]  /*4190*/  FMUL.FTZ R57, R164, R72.reuse ;  /* 0x00000048a4397220 */ /* 0x080fe20000410000 */
[----:B------:R-:W-:Y:S01]  /*41a0*/  FSEL R183, R59, RZ, P3 ;  /* 0x000000ff3bb77208 */ /* 0x000fe20001800000 */
[----:B------:R-:W-:Y:S01]  /*41b0*/  FFMA.FTZ R193, R156, R193, R66 ;  /* 0x000000c19cc17223 */ /* 0x000fe20000010042 */
[-C--:B------:R-:W-:Y:S01]  /*41c0*/  FMUL.FTZ R59, R189, R72.reuse ;  /* 0x00000048bd3b7220 */ /* 0x080fe20000410000 */
[----:B------:R-:W-:Y:S01]  /*41d0*/  FSEL R172, R56, RZ, P6 ;  /* 0x000000ff38ac7208 */ /* 0x000fe20003000000 */
[----:B------:R-:W-:Y:S01]  /*41e0*/  FMUL.FTZ R57, R57, UR4 ;  /* 0x0000000439397c20 */ /* 0x000fe20008410000 */
[----:B------:R-:W-:Y:S01]  /*41f0*/  FMUL.FTZ R56, R193, R72 ;  /* 0x00000048c1387220 */ /* 0x000fe20000410000 */
[----:B------:R-:W-:Y:S01]  /*4200*/  FMUL.FTZ R59, R59, UR4 ;  /* 0x000000043b3b7c20 */ /* 0x000fe20008410000 */
[----:B------:R-:W-:Y:S01]  /*4210*/  LOP3.LUT P0, RZ, R64, 0xff, RZ, 0xc0, !PT ;  /* 0x000000ff40ff7812 */ /* 0x000fe2000780c0ff */
[----:B------:R-:W-:Y:S01]  /*4220*/  FADD.FTZ R207, R188, -R207 ;  /* 0x800000cfbccf7221 */ /* 0x000fe20000010000 */
[----:B------:R-:W-:Y:S01]  /*4230*/  FSEL R201, R57, RZ, P5 ;  /* 0x000000ff39c97208 */ /* 0x000fe20002800000 */
[----:B------:R-:W-:Y:S01]  /*4240*/  FMUL.FTZ R166, R56, UR4 ;  /* 0x0000000438a67c20 */ /* 0x000fe20008410000 */
[----:B------:R-:W-:Y:S01]  /*4250*/  FSEL R162, R59, RZ, P0 ;  /* 0x000000ff3ba27208 */ /* 0x000fe20000000000 */
[----:B------:R-:W0:Y:S01]  /*4260*/  LDC.64 R56, c[0x0][0x478] ;  /* 0x00011e00ff387b82 */ /* 0x000e220000000a00 */
[----:B------:R-:W-:Y:S01]  /*4270*/  SHF.L.U32 R59, R58, 0x10, RZ ;  /* 0x000000103a3b7819 */ /* 0x000fe200000006ff */
[----:B------:R-:W-:Y:S01]  /*4280*/  FADD.FTZ R185, R185, -R184 ;  /* 0x800000b8b9b97221 */ /* 0x000fe20000010000 */
[----:B------:R-:W-:-:S02]  /*4290*/  SHF.L.U32 R68, R50, 0x10, RZ ;  /* 0x0000001032447819 */ /* 0x000fc400000006ff */
[----:B------:R-:W-:Y:S01]  /*42a0*/  LOP3.LUT P4, RZ, R64, 0xff00, RZ, 0xc0, !PT ;  /* 0x0000ff0040ff7812 */ /* 0x000fe2000788c0ff */
[----:B------:R-:W-:Y:S01]  /*42b0*/  FFMA.FTZ R203, R156, R203, R59 ;  /* 0x000000cb9ccb7223 */ /* 0x000fe2000001003b */
[----:B------:R-:W-:Y:S01]  /*42c0*/  LOP3.LUT P3, RZ, R64, 0xff0000, RZ, 0xc0, !PT ;  /* 0x00ff000040ff7812 */ /* 0x000fe2000786c0ff */
[----:B------:R-:W1:Y:S01]  /*42d0*/  LDC.64 R58, c[0x0][0x468] ;  /* 0x00011a00ff3a7b82 */ /* 0x000e620000000a00 */
[----:B------:R-:W-:Y:S01]  /*42e0*/  FFMA.FTZ R191, R156, R191, R68 ;  /* 0x000000bf9cbf7223 */ /* 0x000fe20000010044 */
[C---:B------:R-:W-:Y:S02]  /*42f0*/  LOP3.LUT P6, RZ, R64.reuse, 0xff000000, RZ, 0xc0, !PT ;  /* 0xff00000040ff7812 */ /* 0x040fe400078cc0ff */
[----:B------:R-:W-:Y:S01]  /*4300*/  ISETP.GE.U32.AND P0, PT, R64, RZ, PT ;  /* 0x000000ff4000720c */ /* 0x000fe20003f06070 */
[----:B------:R-:W-:Y:S01]  /*4310*/  FMUL.FTZ R66, R191, R72 ;  /* 0x00000048bf427220 */ /* 0x000fe20000410000 */
[----:B------:R-:W-:Y:S02]  /*4320*/  F2FP.BF16.F32.PACK_AB R55, R55, R52 ;  /* 0x000000343737723e */ /* 0x000fe400000010ff */
[----:B------:R-:W-:Y:S01]  /*4330*/  F2FP.BF16.F32.PACK_AB R54, R54, R53 ;  /* 0x000000353636723e */ /* 0x000fe200000010ff */
[----:B------:R-:W-:Y:S01]  /*4340*/  FMUL.FTZ R66, R66, UR4 ;  /* 0x0000000442427c20 */ /* 0x000fe20008410000 */
[----:B------:R-:W-:-:S02]  /*4350*/  LOP3.LUT P5, RZ, R65, 0xff, RZ, 0xc0, !PT ;  /* 0x000000ff41ff7812 */ /* 0x000fc400078ac0ff */
[----:B------:R-:W-:Y:S02]  /*4360*/  F2FP.BF16.F32.PACK_AB R53, R79, R63 ;  /* 0x0000003f4f35723e */ /* 0x000fe400000010ff */
[----:B------:R-:W-:Y:S02]  /*4370*/  F2FP.BF16.F32.PACK_AB R52, R173, R169 ;  /* 0x000000a9ad34723e */ /* 0x000fe400000010ff */
[----:B------:R-:W-:Y:S01]  /*4380*/  SHF.L.U32 R64, R60, 0x10, RZ ;  /* 0x000000103c407819 */ /* 0x000fe200000006ff */
[----:B0-----:R-:W-:Y:S01]  /*4390*/  IMAD.WIDE.U32 R68, R157, 0x10, R56 ;  /* 0x000000109d447825 */ /* 0x001fe200078e0038 */
[----:B------:R-:W-:Y:S02]  /*43a0*/  SHF.L.U32 R61, R61, 0x10, RZ ;  /* 0x000000103d3d7819 */ /* 0x000fe400000006ff */
[----:B------:R-:W-:Y:S01]  /*43b0*/  SHF.L.U32 R62, R62, 0x10, RZ ;  /* 0x000000103e3e7819 */ /* 0x000fe200000006ff */
[----:B------:R-:W-:Y:S01]  /*43c0*/  FFMA.FTZ R179, R156, R179, R64 ;  /* 0x000000b39cb37223 */ /* 0x000fe20000010040 */
[----:B------:R-:W-:Y:S01]  /*43d0*/  SHF.L.U32 R60, R51, 0x10, RZ ;  /* 0x00000010333c7819 */ /* 0x000fe200000006ff */
[----:B------:R0:W-:Y:S01]  /*43e0*/  STG.E.128 desc[UR6][R68.64], R52 ;  /* 0x0000003444007986 */ /* 0x0001e2000c101d06 */
[----:B------:R-:W-:Y:S01]  /*43f0*/  FSEL R166, R166, RZ, P3 ;  /* 0x000000ffa6a67208 */ /* 0x000fe20001800000 */
[----:B------:R-:W-:Y:S01]  /*4400*/  FFMA.FTZ R205, R156, R205, R61 ;  /* 0x000000cd9ccd7223 */ /* 0x000fe2000001003d */
[----:B------:R-:W-:Y:S01]  /*4410*/  FSEL R174, R66, RZ, P5 ;  /* 0x000000ff42ae7208 */ /* 0x000fe20002800000 */
[C---:B------:R-:W-:Y:S01]  /*4420*/  FFMA.FTZ R207, R156.reuse, R207, R62 ;  /* 0x000000cf9ccf7223 */ /* 0x040fe2000001003e */
[C---:B------:R-:W-:Y:S01]  /*4430*/  LOP3.LUT P3, RZ, R65.reuse, 0xff00, RZ, 0xc0, !PT ;  /* 0x0000ff0041ff7812 */ /* 0x040fe2000786c0ff */
[----:B------:R-:W-:Y:S01]  /*4440*/  FFMA.FTZ R185, R156, R185, R60 ;  /* 0x000000b99cb97223 */ /* 0x000fe2000001003c */
[----:B------:R-:W-:-:S02]  /*4450*/  LOP3.LUT P5, RZ, R65, 0xff0000, RZ, 0xc0, !PT ;  /* 0x00ff000041ff7812 */ /* 0x000fc400078ac0ff */
[----:B------:R-:W-:Y:S02]  /*4460*/  ISETP.GE.U32.AND.EX P0, PT, R65, 0x1000000, PT, P0 ;  /* 0x010000004100780c */ /* 0x000fe40003f06100 */
[----:B------:R-:W-:Y:S01]  /*4470*/  F2FP.BF16.F32.PACK_AB R67, R77, R160 ;  /* 0x000000a04d43723e */ /* 0x000fe200000010ff */
[--C-:B------:R-:W-:Y:S01]  /*4480*/  IMAD.WIDE.U32 R76, R153, 0x10, R56.reuse ;  /* 0x00000010994c7825 */ /* 0x100fe200078e0038 */
[----:B------:R-:W-:Y:S02]  /*4490*/  F2FP.BF16.F32.PACK_AB R66, R194, R75 ;  /* 0x0000004bc242723e */ /* 0x000fe400000010ff */
[----:B------:R-:W-:Y:S01]  /*44a0*/  F2FP.BF16.F32.PACK_AB R65, R196, R171 ;  /* 0x000000abc441723e */ /* 0x000fe200000010ff */
[----:B------:R-:W-:Y:S01]  /*44b0*/  IMAD.WIDE.U32 R74, R154, 0x10, R56 ;  /* 0x000000109a4a7825 */ /* 0x000fe200078e0038 */
[----:B------:R-:W-:Y:S02]  /*44c0*/  F2FP.BF16.F32.PACK_AB R64, R200, R177 ;  /* 0x000000b1c840723e */ /* 0x000fe400000010ff */
[----:B0-----:R-:W-:Y:S01]  /*44d0*/  F2FP.BF16.F32.PACK_AB R52, R203, R189 ;  /* 0x000000bdcb34723e */ /* 0x001fe200000010ff */
[----:B-1----:R-:W-:Y:S01]  /*44e0*/  IMAD.WIDE.U32 R68, R157, 0x10, R58 ;  /* 0x000000109d447825 */ /* 0x002fe200078e003a */
[----:B------:R-:W-:-:S03]  /*44f0*/  F2FP.BF16.F32.PACK_AB R53, R205, R193 ;  /* 0x000000c1cd35723e */ /* 0x000fc600000010ff */
[-C--:B------:R-:W-:Y:S01]  /*4500*/  FMUL.FTZ R203, R203, R72.reuse ;  /* 0x00000048cbcb7220 */ /* 0x080fe20000410000 */
[----:B------:R-:W-:Y:S01]  /*4510*/  F2FP.BF16.F32.PACK_AB R54, R207, R191 ;  /* 0x000000bfcf36723e */ /* 0x000fe200000010ff */
[-C--:B------:R-:W-:Y:S01]  /*4520*/  FMUL.FTZ R205, R205, R72.reuse ;  /* 0x00000048cdcd7220 */ /* 0x080fe20000410000 */
[----:B------:R0:W-:Y:S01]  /*4530*/  STG.E.128 desc[UR6][R68.64], R64 ;  /* 0x0000004044007986 */ /* 0x0001e2000c101d06 */
[----:B------:R-:W-:Y:S01]  /*4540*/  FMUL.FTZ R207, R207, R72 ;  /* 0x00000048cfcf7220 */ /* 0x000fe20000410000 */
[----:B------:R-:W-:Y:S01]  /*4550*/  F2FP.BF16.F32.PACK_AB R63, R167, R83 ;  /* 0x00000053a73f723e */ /* 0x000fe200000010ff */
[----:B------:R-:W-:Y:S01]  /*4560*/  IMAD.WIDE.U32 R82, R155, 0x10, R56 ;  /* 0x000000109b527825 */ /* 0x000fe200078e0038 */
[----:B------:R-:W-:-:S03]  /*4570*/  F2FP.BF16.F32.PACK_AB R62, R78, R81 ;  /* 0x000000514e3e723e */ /* 0x000fc600000010ff */
[----:B------:R-:W-:Y:S01]  /*4580*/  FMUL.FTZ R207, R207, UR4 ;  /* 0x00000004cfcf7c20 */ /* 0x000fe20008410000 */
[----:B------:R-:W-:Y:S01]  /*4590*/  F2FP.BF16.F32.PACK_AB R61, R80, R197 ;  /* 0x000000c5503d723e */ /* 0x000fe200000010ff */
[----:B------:R-:W-:Y:S01]  /*45a0*/  FMUL.FTZ R205, R205, UR4 ;  /* 0x00000004cdcd7c20 */ /* 0x000fe20008410000 */
[----:B------:R-:W-:Y:S01]  /*45b0*/  F2FP.BF16.F32.PACK_AB R60, R198, R199 ;  /* 0x000000c7c63c723e */ /* 0x000fe200000010ff */
[----:B------:R-:W-:Y:S01]  /*45c0*/  FMUL.FTZ R203, R203, UR4 ;  /* 0x00000004cbcb7c20 */ /* 0x000fe20008410000 */
[--C-:B------:R-:W-:Y:S01]  /*45d0*/  IMAD.WIDE.U32 R78, R155, 0x10, R58.reuse ;  /* 0x000000109b4e7825 */ /* 0x100fe200078e003a */
[----:B------:R-:W-:Y:S02]  /*45e0*/  FSEL R207, R207, RZ, P3 ;  /* 0x000000ffcfcf7208 */ /* 0x000fe40001800000 */
[----:B------:R1:W-:Y:S01]  /*45f0*/  STG.E.128 desc[UR6][R82.64], R60 ;  /* 0x0000003c52007986 */ /* 0x0003e2000c101d06 */
[----:B------:R-:W-:Y:S01]  /*4600*/  IMAD.WIDE.U32 R154, R154, 0x10, R58 ;  /* 0x000000109a9a7825 */ /* 0x000fe200078e003a */
[----:B------:R-:W-:-:S02]  /*4610*/  FSEL R203, R203, RZ, P4 ;  /* 0x000000ffcbcb7208 */ /* 0x000fc40002000000 */
[----:B------:R-:W-:Y:S01]  /*4620*/  F2FP.BF16.F32.PACK_AB R57, R86, R87 ;  /* 0x000000575639723e */ /* 0x000fe200000010ff */
[-C--:B0-----:R-:W-:Y:S01]  /*4630*/  FMUL.FTZ R68, R185, R72.reuse ;  /* 0x00000048b9447220 */ /* 0x081fe20000410000 */
[----:B------:R-:W-:Y:S01]  /*4640*/  FMUL.FTZ R72, R179, R72 ;  /* 0x00000048b3487220 */ /* 0x000fe20000410000 */
[----:B------:R-:W-:Y:S01]  /*4650*/  IMAD.WIDE.U32 R80, R153, 0x10, R58 ;  /* 0x0000001099507825 */ /* 0x000fe200078e003a */
[----:B------:R-:W-:-:S03]  /*4660*/  FSEL R69, R205, RZ, P6 ;  /* 0x000000ffcd457208 */ /* 0x000fc60003000000 */
[----:B------:R-:W-:Y:S01]  /*4670*/  FMUL.FTZ R68, R68, UR4 ;  /* 0x0000000444447c20 */ /* 0x000fe20008410000 */
[----:B------:R-:W-:Y:S01]  /*4680*/  FMUL.FTZ R72, R72, UR4 ;  /* 0x0000000448487c20 */ /* 0x000fe20008410000 */
[----:B------:R-:W-:Y:S02]  /*4690*/  F2FP.BF16.F32.PACK_AB R59, R195, R187 ;  /* 0x000000bbc33b723e */ /* 0x000fe400000010ff */
[----:B------:R-:W-:Y:S02]  /*46a0*/  F2FP.BF16.F32.PACK_AB R58, R73, R181 ;  /* 0x000000b5493a723e */ /* 0x000fe400000010ff */
[----:B------:R-:W-:Y:S02]  /*46b0*/  FSEL R68, R68, RZ, P5 ;  /* 0x000000ff44447208 */ /* 0x000fe40002800000 */
[----:B------:R-:W-:Y:S02]  /*46c0*/  F2FP.BF16.F32.PACK_AB R56, R164, R175 ;  /* 0x000000afa438723e */ /* 0x000fe400000010ff */
[----:B-1----:R-:W-:-:S02]  /*46d0*/  F2FP.BF16.F32.PACK_AB R63, R70, R71 ;  /* 0x00000047463f723e */ /* 0x002fc400000010ff */
[----:B------:R-:W-:Y:S02]  /*46e0*/  FSEL R71, R72, RZ, P0 ;  /* 0x000000ff48477208 */ /* 0x000fe40000000000 */
        /* <DEDUP_REMOVED lines=13> */
[----:B------:R-:W-:Y:S01]  /*47c0*/  F2FP.BF16.F32.PACK_AB R69, R69, R166 ;  /* 0x000000a64545723e */ /* 0x000fe200000010ff */
[----:B------:R1:W-:Y:S01]  /*47d0*/  STG.E.128 desc[UR6][R76.64], R52 ;  /* 0x000000344c007986 */ /* 0x0003e2000c101d06 */
[----:B------:R-:W-:-:S05]  /*47e0*/  F2FP.BF16.F32.PACK_AB R68, R203, R162 ;  /* 0x000000a2cb44723e */ /* 0x000fca00000010ff */
[----:B------:R1:W-:Y:S01]  /*47f0*/  STG.E.128 desc[UR6][R80.64], R68 ;  /* 0x0000004450007986 */ /* 0x0003e2000c101d06 */
[----:B------:R-:W-:Y:S05]  /*4800*/  BRA `(.L_x_3660) ;  /* 0x00000020005c7947 */ /* 0x000fea0003800000 */
.L_x_3658:
        /* <DEDUP_REMOVED lines=65> */
.L_x_3661:
        /* <DEDUP_REMOVED lines=26> */
[----:B------:R-:W-:Y:S01]  /*4dc0*/  LOP3.LUT P6, RZ, R71, 0xff00, RZ, 0xc0, !PT ;  /* 0x0000ff0047ff7812 */ /* 0x000fe200078cc0ff */
        /* <DEDUP_REMOVED lines=38> */
.L_x_3662:
        /* <DEDUP_REMOVED lines=73> */
.L_x_3663:
        /* <DEDUP_REMOVED lines=61> */
.L_x_3664:
[----:B------:R-:W0:Y:S01]  /*5890*/  @P0 LDC.64 R62, c[0x0][0x478] ;  /* 0x00011e00ff3e0b82 */ /* 0x000e220000000a00 */
[----:B------:R-:W-:-:S04]  /*58a0*/  IMAD.WIDE.U32 R68, R155, 0x10, R60 ;  /* 0x000000109b447825 */ /* 0x000fc800078e003c */
[----:B0-----:R-:W-:-:S05]  /*58b0*/  @P0 IMAD.WIDE.U32 R62, R155, 0x10, R62 ;  /* 0x000000109b3e0825 */ /* 0x001fca00078e003e */
[----:B------:R0:W-:Y:S04]  /*58c0*/  @P0 STG.E.128 desc[UR6][R62.64], R52 ;  /* 0x000000343e000986 */ /* 0x0001e8000c101d06 */
[----:B------:R0:W-:Y:S01]  /*58d0*/  STG.E.128 desc[UR6][R68.64], R56 ;  /* 0x0000003844007986 */ /* 0x0001e2000c101d06 */
[----:B------:R-:W-:Y:S05]  /*58e0*/  @!P0 BRA `(.L_x_3665) ;  /* 0x0000000400088947 */ /* 0x000fea0003800000 */
[-CC-:B------:R-:W-:Y:S01]  /*58f0*/  FFMA.FTZ R187, R187, R73.reuse, R158.reuse ;  /* 0x00000049bbbb7223 */ /* 0x180fe2000001009e */
[-CC-:B0-----:R-:W-:Y:S01]  /*5900*/  FFMA.FTZ R53, R172, R73.reuse, R158.reuse ;  /* 0x00000049ac357223 */ /* 0x181fe2000001009e */
[-CC-:B------:R-:W-:Y:S01]  /*5910*/  FFMA.FTZ R181, R181, R73.reuse, R158.reuse ;  /* 0x00000049b5b57223 */ /* 0x180fe2000001009e */
[--C-:B------:R-:W-:Y:S01]  /*5920*/  FFMA.FTZ R59, R182, R73, R158.reuse ;  /* 0x00000049b63b7223 */ /* 0x100fe2000001009e */
[----:B------:R-:W-:Y:S01]  /*5930*/  FADD.FTZ R55, R80, -R187 ;  /* 0x800000bb50377221 */ /* 0x000fe20000010000 */
[----:B------:R-:W-:Y:S01]  /*5940*/  FADD.FTZ R53, R166, -R53 ;  /* 0x80000035a6357221 */ /* 0x000fe20000010000 */
[----:B------:R-:W-:Y:S01]  /*5950*/  FADD.FTZ R57, R78, -R181 ;  /* 0x800000b54e397221 */ /* 0x000fe20000010000 */
[----:B------:R-:W-:Y:S01]  /*5960*/  FADD.FTZ R59, R178, -R59 ;  /* 0x8000003bb23b7221 */ /* 0x000fe20000010000 */
[C---:B------:R-:W-:Y:S01]  /*5970*/  FMUL.FTZ R55, R156.reuse, R55 ;  /* 0x000000379c377220 */ /* 0x040fe20000410000 */
[C---:B------:R-:W-:Y:S01]  /*5980*/  FMUL.FTZ R54, R156.reuse, R53 ;  /* 0x000000359c367220 */ /* 0x040fe20000410000 */
[----:B------:R-:W-:Y:S01]  /*5990*/  LOP3.LUT P6, RZ, R67, 0xff0000, RZ, 0xc0, !PT ;  /* 0x00ff000043ff7812 */ /* 0x000fe200078cc0ff */
[C---:B------:R-:W-:Y:S01]  /*59a0*/  FMUL.FTZ R57, R156.reuse, R57 ;  /* 0x000000399c397220 */ /* 0x040fe20000410000 */
[-C--:B------:R-:W-:Y:S01]  /*59b0*/  FMUL.FTZ R52, R55, R72.reuse ;  /* 0x0000004837347220 */ /* 0x080fe20000410000 */
[----:B------:R-:W-:Y:S01]  /*59c0*/  FMUL.FTZ R56, R156, R59 ;  /* 0x0000003b9c387220 */ /* 0x000fe20000410000 */
[-CC-:B------:R-:W-:Y:S01]  /*59d0*/  FFMA.FTZ R175, R175, R73.reuse, R158.reuse ;  /* 0x00000049afaf7223 */ /* 0x180fe2000001009e */
[-C--:B------:R-:W-:Y:S01]  /*59e0*/  FMUL.FTZ R0, R57, R72.reuse ;  /* 0x0000004839007220 */ /* 0x080fe20000410000 */
[----:B------:R-:W-:Y:S01]  /*59f0*/  FMUL.FTZ R53, R52, UR4 ;  /* 0x0000000434357c20 */ /* 0x000fe20008410000 */
[-C--:B------:R-:W-:Y:S01]  /*5a00*/  FMUL.FTZ R52, R54, R72.reuse ;  /* 0x0000004836347220 */ /* 0x080fe20000410000 */
[-CC-:B------:R-:W-:Y:S01]  /*5a10*/  FFMA.FTZ R63, R162, R73.reuse, R158.reuse ;  /* 0x00000049a23f7223 */ /* 0x180fe2000001009e */
[----:B------:R-:W-:Y:S01]  /*5a20*/  ISETP.GE.U32.AND P3, PT, R66, RZ, PT ;  /* 0x000000ff4200720c */ /* 0x000fe20003f66070 */
[-C--:B------:R-:W-:Y:S01]  /*5a30*/  FMUL.FTZ R58, R56, R72.reuse ;  /* 0x00000048383a7220 */ /* 0x080fe20000410000 */
[----:B------:R-:W-:Y:S01]  /*5a40*/  FSEL R69, R53, RZ, P6 ;  /* 0x000000ff35457208 */ /* 0x000fe20003000000 */
[-CC-:B------:R-:W-:Y:S01]  /*5a50*/  FFMA.FTZ R53, R84, R73.reuse, R158.reuse ;  /* 0x0000004954357223 */ /* 0x180fe2000001009e */
[----:B------:R-:W-:Y:S01]  /*5a60*/  FMUL.FTZ R0, R0, UR4 ;  /* 0x0000000400007c20 */ /* 0x000fe20008410000 */
[----:B------:R-:W-:Y:S01]  /*5a70*/  FFMA.FTZ R87, R87, R73, R158 ;  /* 0x0000004957577223 */ /* 0x000fe2000001009e */
[C---:B------:R-:W-:Y:S01]  /*5a80*/  LOP3.LUT P5, RZ, R67.reuse, 0xff, RZ, 0xc0, !PT ;  /* 0x000000ff43ff7812 */ /* 0x040fe200078ac0ff */
[----:B------:R-:W-:Y:S01]  /*5a90*/  FADD.FTZ R59, R82, -R53 ;  /* 0x80000035523b7221 */ /* 0x000fe20000010000 */
[----:B------:R-:W-:Y:S01]  /*5aa0*/  FMUL.FTZ R52, R52, UR4 ;  /* 0x0000000434347c20 */ /* 0x000fe20008410000 */
[----:B------:R-:W-:Y:S01]  /*5ab0*/  FADD.FTZ R53, R76, -R175 ;  /* 0x800000af4c357221 */ /* 0x000fe20000010000 */
[----:B------:R-:W-:Y:S01]  /*5ac0*/  FADD.FTZ R63, R86, -R63 ;  /* 0x8000003f563f7221 */ /* 0x000fe20000010000 */
[C---:B------:R-:W-:Y:S01]  /*5ad0*/  LOP3.LUT P6, RZ, R67.reuse, 0xff00, RZ, 0xc0, !PT ;  /* 0x0000ff0043ff7812 */ /* 0x040fe200078cc0ff */
[----:B------:R-:W-:Y:S01]  /*5ae0*/  FMUL.FTZ R58, R58, UR4 ;  /* 0x000000043a3a7c20 */ /* 0x000fe20008410000 */
[----:B------:R-:W-:Y:S01]  /*5af0*/  ISETP.GE.U32.AND.EX P3, PT, R67, 0x1000000, PT, P3 ;  /* 0x010000004300780c */ /* 0x000fe20003f66130 */
        /* <DEDUP_REMOVED lines=33> */
.L_x_3665:
        /* <DEDUP_REMOVED lines=61> */
.L_x_3666:
[----:B------:R-:W0:Y:S02]  /*60e0*/  @P0 LDC.64 R62, c[0x0][0x478] ;  /* 0x00011e00ff3e0b82 */ /* 0x000e240000000a00 */
[----:B0-----:R-:W-:-:S04]  /*60f0*/  @P0 IMAD.WIDE.U32 R62, R154, 0x10, R62 ;  /* 0x000000109a3e0825 */ /* 0x001fc800078e003e */
[----:B------:R-:W-:Y:S01]  /*6100*/  IMAD.WIDE.U32 R154, R154, 0x10, R60 ;  /* 0x000000109a9a7825 */ /* 0x000fe200078e003c */
        /* <DEDUP_REMOVED lines=16> */
[-CC-:B------:R-:W-:Y:S01]  /*6210*/  FFMA.FTZ R71, R184, R73.reuse, R158.reuse ;  /* 0x00000049b8477223 */ /* 0x180fe2000001009e */
[-CC-:B------:R-:W-:Y:S01]  /*6220*/  FFMA.FTZ R192, R192, R73.reuse, R158.reuse ;  /* 0x00000049c0c07223 */ /* 0x180fe2000001009e */
[-C--:B------:R-:W-:Y:S01]  /*6230*/  FMUL.FTZ R52, R55, R72.reuse ;  /* 0x0000004837347220 */ /* 0x080fe20000410000 */
[----:B------:R-:W-:Y:S01]  /*6240*/  FMUL.FTZ R57, R0, UR4 ;  /* 0x0000000400397c20 */ /* 0x000fe20008410000 */
[-C--:B------:R-:W-:Y:S01]  /*6250*/  FMUL.FTZ R0, R53, R72.reuse ;  /* 0x0000004835007220 */ /* 0x080fe20000410000 */
[-CC-:B------:R-:W-:Y:S01]  /*6260*/  FFMA.FTZ R69, R174, R73.reuse, R158.reuse ;  /* 0x00000049ae457223 */ /* 0x180fe2000001009e */
[----:B------:R-:W-:Y:S01]  /*6270*/  LOP3.LUT P5, RZ, R65, 0xff0000, RZ, 0xc0, !PT ;  /* 0x00ff000041ff7812 */ /* 0x000fe200078ac0ff */
[----:B------:R-:W-:Y:S01]  /*6280*/  FFMA.FTZ R73, R183, R73, R158 ;  /* 0x00000049b7497223 */ /* 0x000fe2000001009e */
[----:B------:R-:W-:Y:S01]  /*6290*/  FMUL.FTZ R0, R0, UR4 ;  /* 0x0000000400007c20 */ /* 0x000fe20008410000 */
[----:B------:R-:W-:Y:S01]  /*62a0*/  LOP3.LUT P6, RZ, R64, 0xff0000, RZ, 0xc0, !PT ;  /* 0x00ff000040ff7812 */ /* 0x000fe200078cc0ff */
[-C--:B------:R-:W-:Y:S01]  /*62b0*/  FMUL.FTZ R56, R54, R72.reuse ;  /* 0x0000004836387220 */ /* 0x080fe20000410000 */
[----:B------:R-:W-:Y:S01]  /*62c0*/  FMUL.FTZ R52, R52, UR4 ;  /* 0x0000000434347c20 */ /* 0x000fe20008410000 */
[----:B------:R-:W-:Y:S01]  /*62d0*/  FADD.FTZ R71, R180, -R71 ;  /* 0x80000047b4477221 */ /* 0x000fe20000010000 */
[----:B------:R-:W-:Y:S01]  /*62e0*/  FADD.FTZ R179, R179, -R192 ;  /* 0x800000c0b3b37221 */ /* 0x000fe20000010000 */
[----:B------:R-:W-:Y:S01]  /*62f0*/  LOP3.LUT P3, RZ, R65, 0xff, RZ, 0xc0, !PT ;  /* 0x000000ff41ff7812 */ /* 0x000fe2000786c0ff */
[----:B------:R-:W-:Y:S01]  /*6300*/  FADD.FTZ R69, R168, -R69 ;  /* 0x80000045a8457221 */ /* 0x000fe20000010000 */
[----:B------:R-:W-:Y:S01]  /*6310*/  FSEL R66, R57, RZ, P5 ;  /* 0x000000ff39427208 */ /* 0x000fe20002800000 */
[----:B------:R-:W-:Y:S01]  /*6320*/  FMUL.FTZ R56, R56, UR4 ;  /* 0x0000000438387c20 */ /* 0x000fe20008410000 */
[----:B------:R-:W-:Y:S01]  /*6330*/  FSEL R59, R0, RZ, P6 ;  /* 0x000000ff003b7208 */ /* 0x000fe20003000000 */
[----:B------:R-:W-:Y:S01]  /*6340*/  FADD.FTZ R57, R164, -R73 ;  /* 0x80000049a4397221 */ /* 0x000fe20000010000 */
[----:B------:R-:W-:Y:S01]  /*6350*/  LOP3.LUT P5, RZ, R65, 0xff00, RZ, 0xc0, !PT ;  /* 0x0000ff0041ff7812 */ /* 0x000fe200078ac0ff */
[C---:B------:R-:W-:Y:S01]  /*6360*/  FMUL.FTZ R0, R156.reuse, R71 ;  /* 0x000000479c007220 */ /* 0x040fe20000410000 */
[----:B------:R-:W-:Y:S01]  /*6370*/  FMUL.FTZ R62, R156, R179 ;  /* 0x000000b39c3e7220 */ /* 0x000fe20000410000 */
[----:B------:R-:W-:Y:S01]  /*6380*/  FSEL R58, R52, RZ, P3 ;  /* 0x000000ff343a7208 */ /* 0x000fe20001800000 */
[C---:B------:R-:W-:Y:S01]  /*6390*/  FMUL.FTZ R52, R156.reuse, R69 ;  /* 0x000000459c347220 */ /* 0x040fe20000410000 */
[----:B------:R-:W-:Y:S01]  /*63a0*/  FMUL.FTZ R57, R156, R57 ;  /* 0x000000399c397220 */ /* 0x000fe20000410000 */
[----:B------:R-:W-:Y:S01]  /*63b0*/  FSEL R67, R56, RZ, P5 ;  /* 0x000000ff38437208 */ /* 0x000fe20002800000 */
[----:B------:R-:W-:Y:S01]  /*63c0*/  FMUL.FTZ R56, R0, R72 ;  /* 0x0000004800387220 */ /* 0x000fe20000410000 */
[----:B------:R-:W-:-:S02]  /*63d0*/  F2FP.BF16.F32.PACK_AB R54, R54, R55 ;  /* 0x000000373636723e */ /* 0x000fc400000010ff */
[----:B------:R-:W-:Y:S01]  /*63e0*/  F2FP.BF16.F32.PACK_AB R53, R0, R53 ;  /* 0x000000350035723e */ /* 0x000fe200000010ff */
[-C--:B------:R-:W-:Y:S01]  /*63f0*/  FMUL.FTZ R0, R52, R72.reuse ;  /* 0x0000004834007220 */ /* 0x080fe20000410000 */
[C---:B------:R-:W-:Y:S01]  /*6400*/  F2FP.BF16.F32.PACK_AB R55, R62.reuse, R63 ;  /* 0x0000003f3e37723e */ /* 0x040fe200000010ff */
[-C--:B------:R-:W-:Y:S01]  /*6410*/  FMUL.FTZ R62, R62, R72.reuse ;  /* 0x000000483e3e7220 */ /* 0x080fe20000410000 */
[----:B------:R-:W-:Y:S01]  /*6420*/  FMUL.FTZ R72, R57, R72 ;  /* 0x0000004839487220 */ /* 0x000fe20000410000 */
[----:B------:R-:W-:Y:S01]  /*6430*/  ISETP.GE.U32.AND P3, PT, R64, RZ, PT ;  /* 0x000000ff4000720c */ /* 0x000fe20003f66070 */
[----:B------:R-:W-:Y:S01]  /*6440*/  FMUL.FTZ R56, R56, UR4 ;  /* 0x0000000438387c20 */ /* 0x000fe20008410000 */
[----:B------:R-:W-:Y:S01]  /*6450*/  LOP3.LUT P4, RZ, R64, 0xff, RZ, 0xc0, !PT ;  /* 0x000000ff40ff7812 */ /* 0x000fe2000788c0ff */
[----:B------:R-:W-:Y:S01]  /*6460*/  FMUL.FTZ R0, R0, UR4 ;  /* 0x0000000400007c20 */ /* 0x000fe20008410000 */
[----:B------:R-:W-:Y:S01]  /*6470*/  LOP3.LUT P5, RZ, R64, 0xff00, RZ, 0xc0, !PT ;  /* 0x0000ff0040ff7812 */ /* 0x000fe200078ac0ff */
[----:B------:R-:W-:Y:S01]  /*6480*/  FMUL.FTZ R72, R72, UR4 ;  /* 0x0000000448487c20 */ /* 0x000fe20008410000 */
[----:B------:R-:W-:Y:S01]  /*6490*/  LOP3.LUT P6, RZ, R64, 0xff000000, RZ, 0xc0, !PT ;  /* 0xff00000040ff7812 */ /* 0x000fe200078cc0ff */
[----:B------:R-:W-:Y:S01]  /*64a0*/  FMUL.FTZ R64, R62, UR4 ;  /* 0x000000043e407c20 */ /* 0x000fe20008410000 */
[----:B------:R-:W-:-:S02]  /*64b0*/  ISETP.GE.U32.AND.EX P3, PT, R65, 0x1000000, PT, P3 ;  /* 0x010000004100780c */ /* 0x000fc40003f66130 */
        /* <DEDUP_REMOVED lines=9> */
[----:B------:R-:W-:Y:S06]  /*6550*/  BRA `(.L_x_3668) ;  /* 0x0000000000f47947 */ /* 0x000fec0003800000 */
.L_x_3667:
[-CC-:B------:R-:W-:Y:S01]  /*6560*/  FFMA.FTZ R191, R191, R73.reuse, R158.reuse ;  /* 0x00000049bfbf7223 */ /* 0x180fe2000001009e */
[-CC-:B0-----:R-:W-:Y:S01]  /*6570*/  FFMA.FTZ R57, R174, R73.reuse, R158.reuse ;  /* 0x00000049ae397223 */ /* 0x181fe2000001009e */
[-CC-:B------:R-:W-:Y:S01]  /*6580*/  FFMA.FTZ R189, R189, R73.reuse, R158.reuse ;  /* 0x00000049bdbd7223 */ /* 0x180fe2000001009e */
[-CC-:B------:R-:W-:Y:S01]  /*6590*/  FFMA.FTZ R0, R193, R73.reuse, R158.reuse ;  /* 0x00000049c1007223 */ /* 0x180fe2000001009e */
[----:B------:R-:W-:Y:S01]  /*65a0*/  FADD.FTZ R191, R186, -R191 ;  /* 0x800000bfbabf7221 */ /* 0x000fe20000010000 */
[----:B------:R-:W-:Y:S01]  /*65b0*/  FADD.FTZ R57, R168, -R57 ;  /* 0x80000039a8397221 */ /* 0x000fe20000010000 */
[----:B------:R-:W-:Y:S01]  /*65c0*/  FADD.FTZ R189, R176, -R189 ;  /* 0x800000bdb0bd7221 */ /* 0x000fe20000010000 */
[--C-:B------:R-:W-:Y:S01]  /*65d0*/  FFMA.FTZ R59, R184, R73, R158.reuse ;  /* 0x00000049b83b7223 */ /* 0x100fe2000001009e */
[----:B------:R-:W-:Y:S01]  /*65e0*/  FMUL.FTZ R191, R156, R191 ;  /* 0x000000bf9cbf7220 */ /* 0x000fe20000410000 */
[-CC-:B------:R-:W-:Y:S01]  /*65f0*/  FFMA.FTZ R63, R190, R73.reuse, R158.reuse ;  /* 0x00000049be3f7223 */ /* 0x180fe2000001009e */
[----:B------:R-:W-:Y:S01]  /*6600*/  FFMA.FTZ R192, R192, R73, R158 ;  /* 0x00000049c0c07223 */ /* 0x000fe2000001009e */
        /* <DEDUP_REMOVED lines=50> */
.L_x_3668:
[----:B------:R-:W0:Y:S01]  /*6930*/  @P0 LDC.64 R62, c[0x0][0x478] ;  /* 0x00011e00ff3e0b82 */ /* 0x000e220000000a00 */
[----:B------:R-:W-:-:S04]  /*6940*/  IMAD.WIDE.U32 R60, R153, 0x10, R60 ;  /* 0x00000010993c7825 */ /* 0x000fc800078e003c */
[----:B0-----:R-:W-:-:S05]  /*6950*/  @P0 IMAD.WIDE.U32 R62, R153, 0x10, R62 ;  /* 0x00000010993e0825 */ /* 0x001fca00078e003e */
[----:B------:R2:W-:Y:S04]  /*6960*/  @P0 STG.E.128 desc[UR6][R62.64], R52 ;  /* 0x000000343e000986 */ /* 0x0005e8000c101d06 */
[----:B------:R2:W-:Y:S02]  /*6970*/  STG.E.128 desc[UR6][R60.64], R56 ;  /* 0x000000383c007986 */ /* 0x0005e4000c101d06 */
.L_x_3660:
        /* <DEDUP_REMOVED lines=66> */
[----:B------:R-:W-:-:S07]  /*6da0*/  MOV R39, R141 ;  /* 0x0000008d00277202 */ /* 0x000fce0000000f00 */
.L_x_3657:
        /* <DEDUP_REMOVED lines=24> */
.L_x_3670:
        /* <DEDUP_REMOVED lines=13> */
.L_x_15627:


//--------------------- .text._ZN10layer_norm22ln_bwd_finalize_kernelINS_22Kernel_traits_finalizeILj4096Ef13__nv_bfloat16S2_S2_fjLb0ELj1024ELj4ENS_18Kernel_traits_baseILj4096EfS2_S2_S2_fjLj1024EEEEELb0ELb0EEEvNS_9BwdParamsE --------------------------
	.section	.text._ZN10layer_norm22ln_bwd_finalize_kernelINS_22Kernel_traits_finalizeILj4096Ef13__nv_bfloat16S2_S2_fjLb0ELj1024ELj4ENS_18Kernel_traits_baseILj4096EfS2_S2_S2_fjLj1024EEEEELb0ELb0EEEvNS_9BwdParamsE,"ax",@progbits
	.align	128
        .global         _ZN10layer_norm22ln_bwd_finalize_kernelINS_22Kernel_traits_finalizeILj4096Ef13__nv_bfloat16S2_S2_fjLb0ELj1024ELj4ENS_18Kernel_traits_baseILj4096EfS2_S2_S2_fjLj1024EEEEELb0ELb0EEEvNS_9BwdParamsE
        .type           _ZN10layer_norm22ln_bwd_finalize_kernelINS_22Kernel_traits_finalizeILj4096Ef13__nv_bfloat16S2_S2_fjLb0ELj1024ELj4ENS_18Kernel_traits_baseILj4096EfS2_S2_S2_fjLj1024EEEEELb0ELb0EEEvNS_9BwdParamsE,@function
        .size           _ZN10layer_norm22ln_bwd_finalize_kernelINS_22Kernel_traits_finalizeILj4096Ef13__nv_bfloat16S2_S2_fjLb0ELj1024ELj4ENS_18Kernel_traits_baseILj4096EfS2_S2_S2_fjLj1024EEEEELb0ELb0EEEvNS_9BwdParamsE,(.L_x_15628 - _ZN10layer_norm22ln_bwd_finalize_kernelINS_22Kernel_traits_finalizeILj4096Ef13__nv_bfloat16S2_S2_fjLb0ELj1024ELj4ENS_18Kernel_traits_baseILj4096EfS2_S2_S2_fjLj1024EEEEELb0ELb0EEEvNS_9BwdParamsE)
        .other          _ZN10layer_norm22ln_bwd_finalize_kernelINS_22Kernel_traits_finalizeILj4096Ef13__nv_bfloat16S2_S2_fjLb0ELj1024ELj4ENS_18Kernel_traits_baseILj4096EfS2_S2_S2_fjLj1024EEEEELb0ELb0EEEvNS_9BwdParamsE,@"STO_CUDA_ENTRY STV_DEFAULT"
_ZN10layer_norm22ln_bwd_finalize_kernelINS_22Kernel_traits_finalizeILj4096Ef13__nv_bfloat16S2_S2_fjLb0ELj1024ELj4ENS_18Kernel_traits_baseILj4096EfS2_S2_S2_fjLj1024EEEEELb0ELb0EEEvNS_9BwdParamsE:
.text._ZN10layer_norm22ln_bwd_finalize_kernelINS_22Kernel_traits_finalizeILj4096Ef13__nv_bfloat16S2_S2_fjLb0ELj1024ELj4ENS_18Kernel_traits_baseILj4096EfS2_S2_S2_fjLj1024EEEEELb0ELb0EEEvNS_9BwdParamsE:
        /* <DEDUP_REMOVED lines=13> */
[----:B------:R-:W-:Y:S02]  /*00d0*/  LOP3.LUT R17, R2, 0x1f, RZ, 0xc0, !PT ;  /* 0x0000001f02117812 */ /* 0x000fe400078ec0ff */
        /* <DEDUP_REMOVED lines=24> */
[C---:B------:R-:W-:Y:S01]  /*0260*/  LOP3.LUT R13, R58.reuse, 0x1c0, RZ, 0xfc, !PT ;  /* 0x000001c03a0d7812 */ /* 0x040fe200078efcff */
[-CC-:B------:R-:W-:Y:S01]  /*0270*/  IMAD R12, R11, R56.reuse, R59.reuse ;  /* 0x000000380b0c7224 */ /* 0x180fe200078e023b */
[----:B------:R-:W-:Y:S01]  /*0280*/  LOP3.LUT R15, R58, 0x1e0, RZ, 0xfc, !PT ;  /* 0x000001e03a0f7812 */ /* 0x000fe200078efcff */
[-CC-:B------:R-:W-:Y:S01]  /*0290*/  IMAD R4, R4, R56.reuse, R59.reuse ;  /* 0x0000003804047224 */ /* 0x180fe200078e023b */
[C---:B------:R-:W-:Y:S01]  /*02a0*/  LOP3.LUT R2, R58.reuse, 0x100, RZ, 0xfc, !PT ;  /* 0x000001003a027812 */ /* 0x040fe200078efcff */
[-CC-:B------:R-:W-:Y:S01]  /*02b0*/  IMAD R14, R13, R56.reuse, R59.reuse ;  /* 0x000000380d0e7224 */ /* 0x180fe200078e023b */
[C---:B------:R-:W-:Y:S01]  /*02c0*/  LOP3.LUT R3, R58.reuse, 0x120, RZ, 0xfc, !PT ;  /* 0x000001203a037812 */ /* 0x040fe200078efcff */
[-CC-:B------:R-:W-:Y:S01]  /*02d0*/  IMAD R18, R15, R56.reuse, R59.reuse ;  /* 0x000000380f127224 */ /* 0x180fe200078e023b */
[----:B------:R-:W-:Y:S01]  /*02e0*/  LOP3.LUT R7, R58, 0x160, RZ, 0xfc, !PT ;  /* 0x000001603a077812 */ /* 0x000fe200078efcff */
[-CC-:B------:R-:W-:Y:S01]  /*02f0*/  IMAD R2, R2, R56.reuse, R59.reuse ;  /* 0x0000003802027224 */ /* 0x180fe200078e023b */
[C---:B------:R-:W-:Y:S01]  /*0300*/  LOP3.LUT R16, R58.reuse, 0x80, RZ, 0xfc, !PT ;  /* 0x000000803a107812 */ /* 0x040fe200078efcff */
[----:B------:R-:W-:Y:S01]  /*0310*/  HFMA2 R36, -RZ, RZ, 0, 0 ;  /* 0x00000000ff247431 */ /* 0x000fe200000001ff */
        /* <DEDUP_REMOVED lines=29> */
[----:B------:R-:W-:Y:S02]  /*04f0*/  IADD3 R17, PT, PT, R17, R30, RZ ;  /* 0x0000001e11117210 */ /* 0x000fe40007ffe0ff */
[----:B------:R-:W-:Y:S02]  /*0500*/  MOV R2, R58 ;  /* 0x0000003a00027202 */ /* 0x000fe40000000f00 */
[----:B------:R-:W-:-:S07]  /*0510*/  IADD3 R19, PT, PT, -R29, RZ, RZ ;  /* 0x000000ff1d137210 */ /* 0x000fce0007ffe1ff */
.L_x_3675:
        /* <DEDUP_REMOVED lines=118> */
.L_x_3674:
[----:B------:R-:W-:Y:S05]  /*0c80*/  BSYNC.RECONVERGENT B1 ;  /* 0x0000000000017941 */ /* 0x000fea0003800200 */
.L_x_3673:
        /* <DEDUP_REMOVED lines=75> */
.L_x_3677:
[----:B------:R-:W-:Y:S05]  /*1140*/  BSYNC.RECONVERGENT B1 ;  /* 0x0000000000017941 */ /* 0x000fea0003800200 */
.L_x_3676:
        /* <DEDUP_REMOVED lines=37> */
.L_x_3679:
[----:B------:R-:W-:Y:S05]  /*13a0*/  BSYNC.RECONVERGENT B1 ;  /* 0x0000000000017941 */ /* 0x000fea0003800200 */
.L_x_3678:
[----:B------:R-:W-:Y:S05]  /*13b0*/  @!P1 BRA `(.L_x_3672) ;  /* 0x0000000000409947 */ /* 0x000fea0003800000 */
[----:B------:R-:W0:Y:S01]  /*13c0*/  LDC.64 R6, c[0x0][0x440] ;  /* 0x00011000ff067b82 */ /* 0x000e220000000a00 */
[----:B------:R-:W-:Y:S01]  /*13d0*/  IMAD R59, R2, R56, R59 ;  /* 0x00000038023b7224 */ /* 0x000fe200078e023b */
[----:B------:R-:W-:Y:S02]  /*13e0*/  LOP3.LUT R8, R8, 0x1f, RZ, 0xc0, !PT ;  /* 0x0000001f08087812 */ /* 0x000fe400078ec0ff */
[----:B------:R-:W-:Y:S02]  /*13f0*/  IADD3 R9, PT, PT, -R9, RZ, RZ ;  /* 0x000000ff09097210 */ /* 0x000fe40007ffe1ff */
[----:B------:R-:W-:Y:S02]  /*1400*/  IADD3 R59, PT, PT, R8, R59, RZ ;  /* 0x0000003b083b7210 */ /* 0x000fe40007ffe0ff */
[----:B------:R-:W1:Y:S05]  /*1410*/  LDC.64 R10, c[0x0][0x448] ;  /* 0x00011200ff0a7b82 */ /* 0x000e6a0000000a00 */
.L_x_3680:
        /* <DEDUP_REMOVED lines=10> */
.L_x_3672:
[----:B------:R-:W-:Y:S05]  /*14c0*/  BSYNC.RECONVERGENT B0 ;  /* 0x0000000000007941 */ /* 0x000fea0003800200 */
.L_x_3671:
        /* <DEDUP_REMOVED lines=51> */
[----:B------:R-:W3:Y:S01]  /*1800*/  LDC.64 R8, c[0x0][0x480] ;  /* 0x00012000ff087b82 */ /* 0x000ee20000000a00 */
[----:B0-----:R-:W-:-:S04]  /*1810*/  IMAD.WIDE.U32 R6, R57, 0x8, R6 ;  /* 0x0000000839067825 */ /* 0x001fc800078e0006 */
[----:B---3--:R-:W-:Y:S01]  /*1820*/  IMAD.WIDE.U32 R8, R57, 0x8, R8 ;  /* 0x0000000839087825 */ /* 0x008fe200078e0008 */
[----:B-1----:R-:W-:Y:S04]  /*1830*/  STG.E.64 desc[UR6][R6.64], R4 ;  /* 0x0000000406007986 */ /* 0x002fe8000c101b06 */
[----:B--2---:R-:W-:Y:S01]  /*1840*/  STG.E.64 desc[UR6][R8.64], R2 ;  /* 0x0000000208007986 */ /* 0x004fe2000c101b06 */
[----:B------:R-:W-:Y:S05]  /*1850*/  EXIT ;  /* 0x000000000000794d */ /* 0x000fea0003800000 */
.L_x_3681:
        /* <DEDUP_REMOVED lines=10> */
.L_x_15628:


//--------------------- .text._ZN10layer_norm13ln_bwd_kernelINS_13Kernel_traitsIf13__nv_bfloat16S2_S2_fjLj4096ELj1ELj1ELj4ELj16ENS_18Kernel_traits_baseILj4096EfS2_S2_S2_fjLj128EEEEELb1ELb0ELb1ELb0EEEvNS_9BwdParamsE --------------------------
	.section	.text._ZN10layer_norm13ln_bwd_kernelINS_13Kernel_traitsIf13__nv_bfloat16S2_S2_fjLj4096ELj1ELj1ELj4ELj16ENS_18Kernel_traits_baseILj4096EfS2_S2_S2_fjLj128EEEEELb1ELb0ELb1ELb0EEEvNS_9BwdParamsE,"ax",@progbits
	.align	128
        .global         _ZN10layer_norm13ln_bwd_kernelINS_13Kernel_traitsIf13__nv_bfloat16S2_S2_fjLj4096ELj1ELj1ELj4ELj16ENS_18Kernel_traits_baseILj4096EfS2_S2_S2_fjLj128EEEEELb1ELb0ELb1ELb0EEEvNS_9BwdParamsE
        .type           _ZN10layer_norm13ln_bwd_kernelINS_13Kernel_traitsIf13__nv_bfloat16S2_S2_fjLj4096ELj1ELj1ELj4ELj16ENS_18Kernel_traits_baseILj4096EfS2_S2_S2_fjLj128EEEEELb1ELb0ELb1ELb0EEEvNS_9BwdParamsE,@function
        .size           _ZN10layer_norm13ln_bwd_kernelINS_13Kernel_traitsIf13__nv_bfloat16S2_S2_fjLj4096ELj1ELj1ELj4ELj16ENS_18Kernel_traits_baseILj4096EfS2_S2_S2_fjLj128EEEEELb1ELb0ELb1ELb0EEEvNS_9BwdParamsE,(.L_x_15629 - _ZN10layer_norm13ln_bwd_kernelINS_13Kernel_traitsIf13__nv_bfloat16S2_S2_fjLj4096ELj1ELj1ELj4ELj16ENS_18Kernel_traits_baseILj4096EfS2_S2_S2_fjLj128EEEEELb1ELb0ELb1ELb0EEEvNS_9BwdParamsE)
        .other          _ZN10layer_norm13ln_bwd_kernelINS_13Kernel_traitsIf13__nv_bfloat16S2_S2_fjLj4096ELj1ELj1ELj4ELj16ENS_18Kernel_traits_baseILj4096EfS2_S2_S2_fjLj128EEEEELb1ELb0ELb1ELb0EEEvNS_9BwdParamsE,@"STO_CUDA_ENTRY STV_DEFAULT"
_ZN10layer_norm13ln_bwd_kernelINS_13Kernel_traitsIf13__nv_bfloat16S2_S2_fjLj4096ELj1ELj1ELj4ELj16ENS_18Kernel_traits_baseILj4096EfS2_S2_S2_fjLj128EEEEELb1ELb0ELb1ELb0EEEvNS_9BwdParamsE:
.text._ZN10layer_norm13ln_bwd_kernelINS_13Kernel_traitsIf13__nv_bfloat16S2_S2_fjLj4096ELj1ELj1ELj4ELj16ENS_18Kernel_traits_baseILj4096EfS2_S2_S2_fjLj128EEEEELb1ELb0ELb1ELb0EEEvNS_9BwdParamsE:
        /* <DEDUP_REMOVED lines=8> */
[----:B0-----:R-:W-:-:S04]  /*0080*/  LOP3.LUT R3, R194, 0x7f, RZ, 0x3c, !PT ;  /* 0x0000007fc2037812 */ /* 0x001fc800078e3cff */
[----:B------:R-:W-:Y:S01]  /*0090*/  LEA.HI.SX32 R2, R0, R3, 0x1d ;  /* 0x0000000300027211 */ /* 0x000fe200078feaff */
[----:B------:R-:W-:-:S03]  /*00a0*/  IMAD.MOV.U32 R3, RZ, RZ, R194 ;  /* 0x000000ffff037224 */ /* 0x000fc600078e00c2 */
        /* <DEDUP_REMOVED lines=12> */
[----:B------:R-:W-:Y:S02]  /*0170*/  @P1 IADD3 R3, PT, PT, R3, 0x80, RZ ;  /* 0x0000008003031810 */ /* 0x000fe40007ffe0ff */
[----:B------:R0:W5:Y:S04]  /*0180*/  @P0 LDG.E.128 R40, desc[UR10][R6.64+0x10] ;  /* 0x0000100a06280981 */ /* 0x000168000c1e1d00 */
[----:B------:R0:W5:Y:S01]  /*0190*/  @P1 LDG.E.128 R44, desc[UR10][R10.64] ;  /* 0x0000000a0a2c1981 */ /* 0x000162000c1e1d00 */
[----:B----4-:R-:W-:-:S03]  /*01a0*/  @P2 IMAD.WIDE.U32 R12, R3, 0x20, R12 ;  /* 0x00000020030c2825 */ /* 0x010fc600078e000c */
[----:B------:R0:W5:Y:S01]  /*01b0*/  @P1 LDG.E.128 R48, desc[UR10][R10.64+0x10] ;  /* 0x0000100a0a301981 */ /* 0x000162000c1e1d00 */
[----:B------:R-:W-:-:S03]  /*01c0*/  @P2 VIADD R3, R3, 0x80 ;  /* 0x0000008003032836 */ /* 0x000fc60000000000 */
[----:B------:R0:W5:Y:S01]  /*01d0*/  @P2 LDG.E.128 R52, desc[UR10][R12.64] ;  /* 0x0000000a0c342981 */ /* 0x000162000c1e1d00 */
[----:B---3--:R-:W-:-:S03]  /*01e0*/  @P3 IMAD.WIDE.U32 R8, R3, 0x20, R14 ;  /* 0x0000002003083825 */ /* 0x008fc600078e000e */
[----:B------:R0:W5:Y:S04]  /*01f0*/  @P2 LDG.E.128 R56, desc[UR10][R12.64+0x10] ;  /* 0x0000100a0c382981 */ /* 0x000168000c1e1d00 */
[----:B------:R0:W5:Y:S04]  /*0200*/  @P3 LDG.E.128 R60, desc[UR10][R8.64] ;  /* 0x0000000a083c3981 */ /* 0x000168000c1e1d00 */
[----:B------:R0:W5:Y:S01]  /*0210*/  @P3 LDG.E.128 R64, desc[UR10][R8.64+0x10] ;  /* 0x0000100a08403981 */ /* 0x000162000c1e1d00 */
[----:B------:R-:W1:Y:S01]  /*0220*/  S2UR UR4, SR_CTAID.X ;  /* 0x00000000000479c3 */ /* 0x000e620000002500 */
[----:B------:R-:W-:-:S02]  /*0230*/  CS2R R68, SRZ ;  /* 0x0000000000447805 */ /* 0x000fc4000001ff00 */
[----:B------:R-:W-:Y:S02]  /*0240*/  CS2R R70, SRZ ;  /* 0x0000000000467805 */ /* 0x000fe4000001ff00 */
[----:B------:R-:W-:Y:S02]  /*0250*/  CS2R R72, SRZ ;  /* 0x0000000000487805 */ /* 0x000fe4000001ff00 */
[----:B------:R-:W-:Y:S02]  /*0260*/  CS2R R74, SRZ ;  /* 0x00000000004a7805 */ /* 0x000fe4000001ff00 */
[----:B------:R-:W-:Y:S02]  /*0270*/  CS2R R76, SRZ ;  /* 0x00000000004c7805 */ /* 0x000fe4000001ff00 */
        /* <DEDUP_REMOVED lines=68> */
.L_x_3831:
[----:B0-----:R-:W0:Y:S08]  /*06c0*/  LDC.64 R6, c[0x0][0x3f8] ;  /* 0x0000fe00ff067b82 */ /* 0x001e300000000a00 */
[----:B------:R-:W1:Y:S08]  /*06d0*/  LDC.64 R4, c[0x0][0x3c8] ;  /* 0x0000f200ff047b82 */ /* 0x000e700000000a00 */
[----:B--23--:R-:W2:Y:S01]  /*06e0*/  LDC.64 R154, c[0x0][0x3f0] ;  /* 0x0000fc00ff9a7b82 */ /* 0x00cea20000000a00 */
        /* <DEDUP_REMOVED lines=14> */
[----:B------:R-:W-:Y:S01]  /*07d0*/  VIADD R154, R6, 0xffffffff ;  /* 0xffffffff069a7836 */ /* 0x000fe20000000000 */
[----:B------:R-:W-:Y:S01]  /*07e0*/  ISETP.GE.U32.AND P0, PT, R2, 0x80, PT ;  /* 0x000000800200780c */ /* 0x000fe20003f06070 */
[----:B------:R-:W-:Y:S01]  /*07f0*/  BSSY.RECONVERGENT B1, `(.L_x_3685) ;  /* 0x0000079000017945 */ /* 0x000fe20003800200 */
[----:B------:R-:W-:Y:S01]  /*0800*/  ISETP.NE.AND P5, PT, RZ, UR9, PT ;  /* 0x00000009ff007c0c */ /* 0x000fe2000bfa5270 */
[----:B------:R-:W-:-:S02]  /*0810*/  IMAD.MOV.U32 R195, RZ, RZ, RZ ;  /* 0x000000ffffc37224 */ /* 0x000fc400078e00ff */
[----:B------:R-:W-:Y:S01]  /*0820*/  HFMA2 R211, -RZ, RZ, 0, 0 ;  /* 0x00000000ffd37431 */ /* 0x000fe200000001ff */
[C---:B------:R-:W-:Y:S01]  /*0830*/  ISETP.GE.U32.AND P1, PT, R2.reuse, 0x100, PT ;  /* 0x000001000200780c */ /* 0x040fe20003f26070 */
[----:B------:R-:W-:Y:S01]  /*0840*/  IMAD.MOV.U32 R218, RZ, RZ, RZ ;  /* 0x000000ffffda7224 */ /* 0x000fe200078e00ff */
[C---:B------:R-:W-:Y:S02]  /*0850*/  ISETP.GE.U32.AND P2, PT, R2.reuse, 0x180, PT ;  /* 0x000001800200780c */ /* 0x040fe40003f46070 */
[----:B------:R-:W-:Y:S02]  /*0860*/  ISETP.GE.U32.AND P3, PT, R2, 0x200, PT ;  /* 0x000002000200780c */ /* 0x000fe40003f66070 */
[----:B------:R-:W-:Y:S01]  /*0870*/  @P4 IADD3 R156, PT, PT, R7, -0x1, RZ ;  /* 0xffffffff079c4810 */ /* 0x000fe20007ffe0ff */
        /* <DEDUP_REMOVED lines=16> */
[----:B------:R-:W1:Y:S01]  /*0980*/  LDC.64 R10, c[0x0][0x428] ;  /* 0x00010a00ff0a7b82 */ /* 0x000e620000000a00 */
[----:B0-----:R-:W-:-:S06]  /*0990*/  IMAD.WIDE.U32 R12, R209, 0x10, R12 ;  /* 0x00000010d10c7825 */ /* 0x001fcc00078e000c */
[----:B------:R-:W2:Y:S01]  /*09a0*/  LDG.E.128 R12, desc[UR10][R12.64] ;  /* 0x0000000a0c0c7981 */ /* 0x000ea2000c1e1d00 */
[----:B-1----:R-:W-:Y:S01]  /*09b0*/  IMAD.WIDE.U32 R16, R212, 0x10, R10 ;  /* 0x00000010d4107825 */ /* 0x002fe200078e000a */
[----:B------:R-:W-:Y:S01]  /*09c0*/  ISETP.NE.U32.AND P5, PT, RZ, UR12, PT ;  /* 0x0000000cff007c0c */ /* 0x000fe2000bfa5070 */
[----:B------:R-:W0:Y:S04]  /*09d0*/  LDC.64 R10, c[0x0][0x3b0] ;  /* 0x0000ec00ff0a7b82 */ /* 0x000e280000000a00 */
[----:B------:R-:W3:Y:S01]  /*09e0*/  LDG.E.128 R16, desc[UR10][R16.64] ;  /* 0x0000000a10107981 */ /* 0x000ee2000c1e1d00 */
[----:B------:R-:W-:-:S13]  /*09f0*/  ISETP.NE.AND.EX P5, PT, RZ, UR13, PT, P5 ;  /* 0x0000000dff007c0c */ /* 0x000fda000bfa5350 */
[----:B------:R-:W1:Y:S01]  /*0a00*/  @P5 LDC.64 R20, c[0x0][0x438] ;  /* 0x00010e00ff145b82 */ /* 0x000e620000000a00 */
[----:B0-----:R-:W-:-:S05]  /*0a10*/  IMAD.WIDE.U32 R10, R195, 0x8, R10 ;  /* 0x00000008c30a7825 */ /* 0x001fca00078e000a */
[----:B------:R0:W5:Y:S01]  /*0a20*/  LDG.E.64 R174, desc[UR10][R10.64] ;  /* 0x0000000a0aae7981 */ /* 0x000162000c1e1b00 */
[----:B-1----:R-:W-:-:S05]  /*0a30*/  @P5 IMAD.WIDE.U32 R20, R209, 0x10, R20 ;  /* 0x00000010d1145825 */ /* 0x002fca00078e0014 */
[----:B------:R1:W5:Y:S01]  /*0a40*/  @P5 LDG.E.128 R136, desc[UR10][R20.64] ;  /* 0x0000000a14885981 */ /* 0x000362000c1e1d00 */
[----:B------:R-:W-:Y:S01]  /*0a50*/  VIADD R212, R212, 0x80 ;  /* 0x00000080d4d47836 */ /* 0x000fe20000000000 */
[----:B------:R-:W-:Y:S01]  /*0a60*/  IADD3 R195, PT, PT, R195, 0x80, RZ ;  /* 0x00000080c3c37810 */ /* 0x000fe20007ffe0ff */
[----:B------:R-:W-:Y:S01]  /*0a70*/  VIADD R209, R209, 0x80 ;  /* 0x00000080d1d17836 */ /* 0x000fe20000000000 */
[C---:B--2---:R-:W-:Y:S01]  /*0a80*/  PRMT R3, R12.reuse, 0x7632, R3 ;  /* 0x000076320c037816 */ /* 0x044fe20000000003 */
[----:B------:R-:W-:Y:S01]  /*0a90*/  IMAD.U32 R9, R12, 0x10000, RZ ;  /* 0x000100000c097824 */ /* 0x000fe200078e00ff */
[----:B------:R-:W-:Y:S02]  /*0aa0*/  SHF.L.U32 R153, R13, 0x10, RZ ;  /* 0x000000100d997819 */ /* 0x000fe400000006ff */
[C---:B------:R-:W-:Y:S02]  /*0ab0*/  PRMT R152, R15.reuse, 0x7632, R152 ;  /* 0x000076320f987816 */ /* 0x040fe40000000098 */
[----:B------:R-:W-:-:S02]  /*0ac0*/  SHF.L.U32 R159, R15, 0x10, RZ ;  /* 0x000000100f9f7819 */ /* 0x000fc400000006ff */
[----:B------:R-:W-:Y:S01]  /*0ad0*/  SHF.L.U32 R15, R3, 0x10, RZ ;  /* 0x00000010030f7819 */ /* 0x000fe200000006ff */
[----:B------:R-:W-:Y:S01]  /*0ae0*/  FADD.FTZ R9, -R194, R9 ;  /* 0x00000009c2097221 */ /* 0x000fe20000010100 */
[----:B------:R-:W-:Y:S01]  /*0af0*/  PRMT R22, R13, 0x7632, R22 ;  /* 0x000076320d167816 */ /* 0x000fe20000000016 */
[C---:B---3--:R-:W-:Y:S01]  /*0b00*/  IMAD.U32 R13, R16.reuse, 0x10000, RZ ;  /* 0x00010000100d7824 */ /* 0x048fe200078e00ff */
[----:B------:R-:W-:Y:S01]  /*0b10*/  PRMT R12, R16, 0x7632, R12 ;  /* 0x00007632100c7816 */ /* 0x000fe2000000000c */
[C---:B------:R-:W-:Y:S01]  /*0b20*/  FADD.FTZ R153, -R194.reuse, R153 ;  /* 0x00000099c2997221 */ /* 0x040fe20000010100 */
[----:B0-----:R-:W-:Y:S01]  /*0b30*/  PRMT R11, R17, 0x7632, R11 ;  /* 0x00007632110b7816 */ /* 0x001fe2000000000b */
[----:B------:R-:W-:Y:S01]  /*0b40*/  FADD.FTZ R15, -R194, R15 ;  /* 0x0000000fc20f7221 */ /* 0x000fe20000010100 */
[C---:B------:R-:W-:Y:S01]  /*0b50*/  PRMT R16, R19.reuse, 0x7632, R16 ;  /* 0x0000763213107816 */ /* 0x040fe20000000010 */
[----:B------:R-:W-:Y:S01]  /*0b60*/  FMUL.FTZ R3, R4, R9 ;  /* 0x0000000904037220 */ /* 0x000fe20000410000 */
[----:B------:R-:W-:Y:S01]  /*0b70*/  SHF.L.U32 R211, R19, 0x10, RZ ;  /* 0x0000001013d37819 */ /* 0x000fe200000006ff */
[----:B------:R-:W-:Y:S01]  /*0b80*/  IMAD.U32 R19, R22, 0x10000, RZ ;  /* 0x0001000016137824 */ /* 0x000fe200078e00ff */
[----:B------:R-:W-:Y:S01]  /*0b90*/  SHF.L.U32 R17, R17, 0x10, RZ ;  /* 0x0000001011117819 */ /* 0x000fe200000006ff */
[----:B------:R-:W-:Y:S01]  /*0ba0*/  IMAD.U32 R155, R14, 0x10000, RZ ;  /* 0x000100000e9b7824 */ /* 0x000fe200078e00ff */
[----:B-1----:R-:W-:Y:S01]  /*0bb0*/  SHF.L.U32 R20, R12, 0x10, RZ ;  /* 0x000000100c147819 */ /* 0x002fe200000006ff */
[----:B------:R-:W-:Y:S01]  /*0bc0*/  FMUL.FTZ R10, R36, R13 ;  /* 0x0000000d240a7220 */ /* 0x000fe20000410000 */
[----:B------:R-:W-:Y:S01]  /*0bd0*/  PRMT R24, R14, 0x7632, R24 ;  /* 0x000076320e187816 */ /* 0x000fe20000000018 */
[----:B------:R-:W-:Y:S01]  /*0be0*/  FMUL.FTZ R9, R4, R153 ;  /* 0x0000009904097220 */ /* 0x000fe20000410000 */
[C---:B------:R-:W-:Y:S01]  /*0bf0*/  PRMT R14, R18.reuse, 0x7632, R14 ;  /* 0x00007632120e7816 */ /* 0x040fe2000000000e */
[----:B------:R-:W-:-:S02]  /*0c00*/  IMAD.U32 R21, R18, 0x10000, RZ ;  /* 0x0001000012157824 */ /* 0x000fc400078e00ff */
[----:B------:R-:W-:Y:S01]  /*0c10*/  FMUL.FTZ R18, R4, R15 ;  /* 0x0000000f04127220 */ /* 0x000fe20000410000 */
[----:B------:R-:W-:Y:S01]  /*0c20*/  FADD.FTZ R19, -R194, R19 ;  /* 0x00000013c2137221 */ /* 0x000fe20000010100 */
[----:B------:R-:W-:Y:S01]  /*0c30*/  FADD.FTZ R102, R102, R17 ;  /* 0x0000001166667221 */ /* 0x000fe20000010000 */
[-C--:B------:R-:W-:Y:S01]  /*0c40*/  FFMA.FTZ R70, R9, R17.reuse, R70 ;  /* 0x0000001109467223 */ /* 0x080fe20000010046 */
[----:B------:R-:W-:Y:S01]  /*0c50*/  FMUL.FTZ R12, R38, R17 ;  /* 0x00000011260c7220 */ /* 0x000fe20000410000 */
[----:B------:R-:W-:Y:S01]  /*0c60*/  FMUL.FTZ R15, R37, R20 ;  /* 0x00000014250f7220 */ /* 0x000fe20000410000 */
[----:B------:R-:W-:Y:S01]  /*0c70*/  FADD.FTZ R22, RZ, R10 ;  /* 0x0000000aff167221 */ /* 0x000fe20000010000 */
[----:B------:R-:W-:Y:S01]  /*0c80*/  FFMA.FTZ R17, R3, R10, RZ ;  /* 0x0000000a03117223 */ /* 0x000fe200000100ff */
[----:B------:R-:W-:Y:S01]  /*0c90*/  SHF.L.U32 R157, R24, 0x10, RZ ;  /* 0x00000010189d7819 */ /* 0x000fe200000006ff */
[----:B------:R-:W-:Y:S01]  /*0ca0*/  FADD.FTZ R101, R101, R20 ;  /* 0x0000001465657221 */ /* 0x000fe20000010000 */
[----:B------:R-:W-:Y:S01]  /*0cb0*/  FFMA.FTZ R69, R18, R20, R69 ;  /* 0x0000001412457223 */ /* 0x000fe20000010045 */
[----:B------:R-:W-:Y:S01]  /*0cc0*/  FADD.FTZ R155, -R194, R155 ;  /* 0x0000009bc29b7221 */ /* 0x000fe20000010100 */
[----:B------:R-:W-:-:S02]  /*0cd0*/  IMAD.U32 R24, R11, 0x10000, RZ ;  /* 0x000100000b187824 */ /* 0x000fc400078e00ff */
        /* <DEDUP_REMOVED lines=9> */
[----:B------:R-:W-:Y:S02]  /*0d70*/  IMAD.U32 R213, R152, 0x10000, RZ ;  /* 0x0001000098d57824 */ /* 0x000fe400078e00ff */
[----:B------:R-:W-:Y:S01]  /*0d80*/  FFMA.FTZ R19, R9, R12, R22 ;  /* 0x0000000c09137223 */ /* 0x000fe20000010016 */
[----:B------:R-:W-:Y:S01]  /*0d90*/  SHF.L.U32 R152, R14, 0x10, RZ ;  /* 0x000000100e987819 */ /* 0x000fe200000006ff */
[----:B------:R-:W-:Y:S01]  /*0da0*/  FADD.FTZ R104, R104, R21 ;  /* 0x0000001568687221 */ /* 0x000fe20000010000 */
[-C--:B------:R-:W-:Y:S01]  /*0db0*/  FFMA.FTZ R72, R11, R21.reuse, R72 ;  /* 0x000000150b487223 */ /* 0x080fe20000010048 */
[----:B------:R-:W-:Y:S01]  /*0dc0*/  FMUL.FTZ R14, R40, R21 ;  /* 0x00000015280e7220 */ /* 0x000fe20000410000 */
        /* <DEDUP_REMOVED lines=8> */
[----:B------:R-:W-:Y:S01]  /*0e50*/  FADD.FTZ R159, -R194, R159 ;  /* 0x0000009fc29f7221 */ /* 0x000fe20000010100 */
[----:B------:R-:W-:Y:S01]  /*0e60*/  FFMA.FTZ R21, R11, R14, R24 ;  /* 0x0000000e0b157223 */ /* 0x000fe20000010018 */
[----:B------:R-:W-:-:S02]  /*0e70*/  IMAD.U32 R154, R16, 0x10000, RZ ;  /* 0x00010000109a7824 */ /* 0x000fc400078e00ff */
        /* <DEDUP_REMOVED lines=11> */
[C---:B------:R-:W-:Y:S01]  /*0f30*/  FFMA.FTZ R153, R13.reuse, R16, R152 ;  /* 0x000000100d997223 */ /* 0x040fe20000010098 */
[----:B------:R-:W-:Y:S01]  /*0f40*/  FADD.FTZ R106, R106, R211 ;  /* 0x000000d36a6a7221 */ /* 0x000fe20000010000 */
[----:B------:R-:W-:Y:S01]  /*0f50*/  FFMA.FTZ R74, R13, R211, R74 ;  /* 0x000000d30d4a7223 */ /* 0x000fe2000001004a */
[----:B------:R-:W-:Y:S01]  /*0f60*/  FADD.FTZ R211, R154, R21 ;  /* 0x000000159ad37221 */ /* 0x000fe20000010000 */
[----:B------:R-:W-:-:S07]  /*0f70*/  FFMA.FTZ R218, R24, R21, R153 ;  /* 0x0000001518da7223 */ /* 0x000fce0000010099 */
.L_x_3686:
[----:B----4-:R-:W-:Y:S05]  /*0f80*/  BSYNC.RECONVERGENT B1 ;  /* 0x0000000000017941 */ /* 0x010fea0003800200 */
.L_x_3685:
        /* <DEDUP_REMOVED lines=12> */
[----:B------:R-:W5:Y:S07]  /*1050*/  LDG.E.64 R172, desc[UR10][R156.64] ;  /* 0x0000000a9cac7981 */ /* 0x000f6e000c1e1b00 */
[----:B------:R-:W0:Y:S02]  /*1060*/  @P5 LDC.64 R26, c[0x0][0x438] ;  /* 0x00010e00ff1a5b82 */ /* 0x000e240000000a00 */
[----:B0-----:R-:W-:-:S05]  /*1070*/  @P5 IMAD.WIDE.U32 R26, R209, 0x10, R26 ;  /* 0x00000010d11a5825 */ /* 0x001fca00078e001a */
[----:B------:R4:W5:Y:S01]  /*1080*/  @P5 LDG.E.128 R140, desc[UR10][R26.64] ;  /* 0x0000000a1a8c5981 */ /* 0x000962000c1e1d00 */
[----:B------:R-:W-:Y:S01]  /*1090*/  IADD3 R212, PT, PT, R212, 0x80, RZ ;  /* 0x00000080d4d47810 */ /* 0x000fe20007ffe0ff */
[----:B------:R-:W-:Y:S01]  /*10a0*/  VIADD R195, R195, 0x80 ;  /* 0x00000080c3c37836 */ /* 0x000fe20000000000 */
[----:B------:R-:W-:Y:S02]  /*10b0*/  IADD3 R209, PT, PT, R209, 0x80, RZ ;  /* 0x00000080d1d17810 */ /* 0x000fe40007ffe0ff */
[C---:B---3--:R-:W-:Y:S02]  /*10c0*/  SHF.L.U32 R159, R28.reuse, 0x10, RZ ;  /* 0x000000101c9f7819 */ /* 0x048fe400000006ff */
[----:B------:R-:W-:Y:S02]  /*10d0*/  PRMT R23, R28, 0x7632, R23 ;  /* 0x000076321c177816 */ /* 0x000fe40000000017 */
[----:B------:R-:W-:Y:S01]  /*10e0*/  SHF.L.U32 R165, R30, 0x10, RZ ;  /* 0x000000101ea57819 */ /* 0x000fe200000006ff */
[----:B------:R-:W-:Y:S01]  /*10f0*/  FADD.FTZ R159, -R194, R159 ;  /* 0x0000009fc29f7221 */ /* 0x000fe20000010100 */
[----:B------:R-:W-:Y:S01]  /*1100*/  IMAD.U32 R161, R29, 0x10000, RZ ;  /* 0x000100001da17824 */ /* 0x000fe200078e00ff */
[C---:B----4-:R-:W-:Y:S01]  /*1110*/  SHF.L.U32 R27, R152.reuse, 0x10, RZ ;  /* 0x00000010981b7819 */ /* 0x050fe200000006ff */
[----:B------:R-:W-:Y:S01]  /*1120*/  IMAD.U32 R157, R23, 0x10000, RZ ;  /* 0x00010000179d7824 */ /* 0x000fe200078e00ff */
[----:B------:R-:W-:Y:S01]  /*1130*/  PRMT R25, R152, 0x7632, R25 ;  /* 0x0000763298197816 */ /* 0x000fe20000000019 */
[----:B------:R-:W-:Y:S01]  /*1140*/  FMUL.FTZ R23, R4, R159 ;  /* 0x0000009f04177220 */ /* 0x000fe20000410000 */
[----:B------:R-:W-:-:S02]  /*1150*/  IMAD.U32 R215, R31, 0x10000, RZ ;  /* 0x000100001fd77824 */ /* 0x000fc400078e00ff */
        /* <DEDUP_REMOVED lines=10> */
[----:B------:R-:W-:Y:S01]  /*1200*/  FADD.FTZ R215, -R194, R215 ;  /* 0x000000d7c2d77221 */ /* 0x000fe20000010100 */
[----:B------:R-:W-:Y:S01]  /*1210*/  PRMT R28, R153, 0x7632, R28 ;  /* 0x00007632991c7816 */ /* 0x000fe2000000001c */
[----:B------:R-:W-:Y:S01]  /*1220*/  IMAD.U32 R154, R25, 0x10000, RZ ;  /* 0x00010000199a7824 */ /* 0x000fe200078e00ff */
[----:B------:R-:W-:Y:S01]  /*1230*/  PRMT R152, R155, 0x7632, R152 ;  /* 0x000076329b987816 */ /* 0x000fe20000000098 */
[----:B------:R-:W-:Y:S01]  /*1240*/  FMUL.FTZ R27, R4, R165 ;  /* 0x000000a5041b7220 */ /* 0x000fe20000410000 */
[----:B------:R-:W-:-:S02]  /*1250*/  IMAD.U32 R153, R153, 0x10000, RZ ;  /* 0x0001000099997824 */ /* 0x000fc400078e00ff */
[----:B------:R-:W-:Y:S01]  /*1260*/  FMUL.FTZ R25, R4, R161 ;  /* 0x000000a104197220 */ /* 0x000fe20000410000 */
[----:B------:R-:W-:Y:S01]  /*1270*/  SHF.L.U32 R163, R158, 0x10, RZ ;  /* 0x000000109ea37819 */ /* 0x000fe200000006ff */
[----:B------:R-:W-:Y:S01]  /*1280*/  FADD.FTZ R157, -R194, R157 ;  /* 0x0000009dc29d7221 */ /* 0x000fe20000010100 */
[----:B------:R-:W-:Y:S01]  /*1290*/  SHF.L.U32 R159, R30, 0x10, RZ ;  /* 0x000000101e9f7819 */ /* 0x000fe200000006ff */
[----:B------:R-:W-:Y:S01]  /*12a0*/  IMAD.U32 R158, R29, 0x10000, RZ ;  /* 0x000100001d9e7824 */ /* 0x000fe200078e00ff */
[----:B------:R-:W-:Y:S01]  /*12b0*/  SHF.L.U32 R156, R28, 0x10, RZ ;  /* 0x000000101c9c7819 */ /* 0x000fe200000006ff */
[----:B------:R-:W-:Y:S02]  /*12c0*/  IMAD.U32 R155, R155, 0x10000, RZ ;  /* 0x000100009b9b7824 */ /* 0x000fe400078e00ff */
[----:B------:R-:W-:Y:S01]  /*12d0*/  FADD.FTZ R112, R112, R31 ;  /* 0x0000001f70707221 */ /* 0x000fe20000010000 */
[-C--:B------:R-:W-:Y:S01]  /*12e0*/  FFMA.FTZ R80, R27, R31.reuse, R80 ;  /* 0x0000001f1b507223 */ /* 0x080fe20000010050 */
[----:B------:R-:W-:Y:S01]  /*12f0*/  FMUL.FTZ R30, R48, R31 ;  /* 0x0000001f301e7220 */ /* 0x000fe20000410000 */
[----:B------:R-:W-:Y:S01]  /*1300*/  FMUL.FTZ R29, R4, R215 ;  /* 0x000000d7041d7220 */ /* 0x000fe20000410000 */
[----:B------:R-:W-:Y:S01]  /*1310*/  SHF.L.U32 R214, R152, 0x10, RZ ;  /* 0x0000001098d67819 */ /* 0x000fe200000006ff */
[----:B------:R-:W-:Y:S01]  /*1320*/  FADD.FTZ R110, R110, R153 ;  /* 0x000000996e6e7221 */ /* 0x000fe20000010000 */
[-C--:B------:R-:W-:Y:S01]  /*1330*/  FFMA.FTZ R78, R25, R153.reuse, R78 ;  /* 0x00000099194e7223 */ /* 0x080fe2000001004e */
[----:B------:R-:W-:Y:S01]  /*1340*/  FMUL.FTZ R28, R46, R153 ;  /* 0x000000992e1c7220 */ /* 0x000fe20000410000 */
[----:B------:R-:W-:Y:S01]  /*1350*/  FADD.FTZ R152, R211, R26 ;  /* 0x0000001ad3987221 */ /* 0x000fe20000010000 */
[----:B------:R-:W-:Y:S01]  /*1360*/  FMUL.FTZ R31, R45, R154 ;  /* 0x0000009a2d1f7220 */ /* 0x000fe20000410000 */
[----:B------:R-:W-:Y:S01]  /*1370*/  FMUL.FTZ R162, R4, R157 ;  /* 0x0000009d04a27220 */ /* 0x000fe20000410000 */
[----:B------:R-:W-:Y:S01]  /*1380*/  FFMA.FTZ R153, R23, R26, R218 ;  /* 0x0000001a17997223 */ /* 0x000fe200000100da */
[----:B------:R-:W-:-:S02]  /*1390*/  IMAD.U32 R213, R160, 0x10000, RZ ;  /* 0x00010000a0d57824 */ /* 0x000fc400078e00ff */
        /* <DEDUP_REMOVED lines=19> */
[----:B------:R-:W-:Y:S02]  /*14d0*/  FADD.FTZ R159, -R194, R159 ;  /* 0x0000009fc29f7221 */ /* 0x000fe40000010100 */
        /* <DEDUP_REMOVED lines=14> */
.L_x_3688:
[----:B------:R-:W-:Y:S05]  /*15c0*/  BSYNC.RECONVERGENT B1 ;  /* 0x0000000000017941 */ /* 0x000fea0003800200 */
.L_x_3687:
        /* <DEDUP_REMOVED lines=16> */
[----:B------:R-:W-:Y:S01]  /*16d0*/  VIADD R212, R212, 0x80 ;  /* 0x00000080d4d47836 */ /* 0x000fe20000000000 */
[----:B------:R-:W-:Y:S01]  /*16e0*/  IADD3 R195, PT, PT, R195, 0x80, RZ ;  /* 0x00000080c3c37810 */ /* 0x000fe20007ffe0ff */
[----:B------:R-:W-:Y:S02]  /*16f0*/  VIADD R209, R209, 0x80 ;  /* 0x00000080d1d17836 */ /* 0x000fe40000000000 */
[----:B---3--:R-:W-:Y:S01]  /*1700*/  IMAD.U32 R185, R152, 0x10000, RZ ;  /* 0x0001000098b97824 */ /* 0x008fe200078e00ff */
[----:B------:R-:W-:Y:S01]  /*1710*/  SHF.L.U32 R189, R153, 0x10, RZ ;  /* 0x0000001099bd7819 */ /* 0x000fe200000006ff */
[----:B------:R-:W-:Y:S01]  /*1720*/  IMAD.U32 R191, R154, 0x10000, RZ ;  /* 0x000100009abf7824 */ /* 0x000fe200078e00ff */
[----:B------:R-:W-:Y:S01]  /*1730*/  PRMT R169, R152, 0x7632, R169 ;  /* 0x0000763298a97816 */ /* 0x000fe200000000a9 */
[----:B------:R-:W-:Y:S01]  /*1740*/  FADD.FTZ R185, -R194, R185 ;  /* 0x000000b9c2b97221 */ /* 0x000fe20000010100 */
[----:B------:R-:W-:Y:S01]  /*1750*/  PRMT R188, R154, 0x7632, R188 ;  /* 0x000076329abc7816 */ /* 0x000fe200000000bc */
[----:B0-----:R-:W-:Y:S01]  /*1760*/  FADD.FTZ R171, -R194, R189 ;  /* 0x000000bdc2ab7221 */ /* 0x001fe20000010100 */
[----:B------:R-:W-:-:S02]  /*1770*/  PRMT R154, R155, 0x7632, R154 ;  /* 0x000076329b9a7816 */ /* 0x000fc4000000009a */
[----:B------:R-:W-:Y:S01]  /*1780*/  PRMT R186, R153, 0x7632, R186 ;  /* 0x0000763299ba7816 */ /* 0x000fe200000000ba */
[C---:B----4-:R-:W-:Y:S01]  /*1790*/  IMAD.U32 R153, R156.reuse, 0x10000, RZ ;  /* 0x000100009c997824 */ /* 0x050fe200078e00ff */
[----:B------:R-:W-:Y:S02]  /*17a0*/  SHF.L.U32 R213, R155, 0x10, RZ ;  /* 0x000000109bd57819 */ /* 0x000fe400000006ff */
[----:B------:R-:W-:Y:S02]  /*17b0*/  PRMT R152, R156, 0x7632, R152 ;  /* 0x000076329c987816 */ /* 0x000fe40000000098 */
[----:B------:R-:W-:Y:S02]  /*17c0*/  PRMT R155, R157, 0x7632, R155 ;  /* 0x000076329d9b7816 */ /* 0x000fe4000000009b */
[----:B------:R-:W-:Y:S01]  /*17d0*/  SHF.L.U32 R187, R169, 0x10, RZ ;  /* 0x00000010a9bb7819 */ /* 0x000fe200000006ff */
[----:B------:R-:W-:Y:S01]  /*17e0*/  FMUL.FTZ R169, R4, R185 ;  /* 0x000000b904a97220 */ /* 0x000fe20000410000 */
[----:B------:R-:W-:Y:S01]  /*17f0*/  SHF.L.U32 R157, R157, 0x10, RZ ;  /* 0x000000109d9d7819 */ /* 0x000fe200000006ff */
[----:B------:R-:W-:-:S02]  /*1800*/  IMAD.U32 R185, R154, 0x10000, RZ ;  /* 0x000100009ab97824 */ /* 0x000fc400078e00ff */
[----:B------:R-:W-:Y:S01]  /*1810*/  FMUL.FTZ R171, R4, R171 ;  /* 0x000000ab04ab7220 */ /* 0x000fe20000410000 */
[----:B------:R-:W-:Y:S01]  /*1820*/  SHF.L.U32 R154, R152, 0x10, RZ ;  /* 0x00000010989a7819 */ /* 0x000fe200000006ff */
[----:B------:R-:W-:Y:S01]  /*1830*/  FMUL.FTZ R170, R52, R153 ;  /* 0x0000009934aa7220 */ /* 0x000fe20000410000 */
[----:B------:R-:W-:Y:S01]  /*1840*/  FADD.FTZ R187, -R194, R187 ;  /* 0x000000bbc2bb7221 */ /* 0x000fe20000010100 */
[----:B------:R-:W-:Y:S01]  /*1850*/  FADD.FTZ R118, R118, R157 ;  /* 0x0000009d76767221 */ /* 0x000fe20000010000 */
[-C--:B------:R-:W-:Y:S01]  /*1860*/  FFMA.FTZ R86, R171, R157.reuse, R86 ;  /* 0x0000009dab567223 */ /* 0x080fe20000010056 */
[----:B-1----:R-:W-:Y:S01]  /*1870*/  FMUL.FTZ R180, R54, R157 ;  /* 0x0000009d36b47220 */ /* 0x002fe20000410000 */
[----:B------:R-:W-:Y:S01]  /*1880*/  FADD.FTZ R157, -R194, R185 ;  /* 0x000000b9c29d7221 */ /* 0x000fe20000010100 */
[----:B------:R-:W-:Y:S02]  /*1890*/  IMAD.U32 R189, R186, 0x10000, RZ ;  /* 0x00010000babd7824 */ /* 0x000fe400078e00ff */
[----:B------:R-:W-:Y:S01]  /*18a0*/  FADD.FTZ R116, R116, R153 ;  /* 0x0000009974747221 */ /* 0x000fe20000010000 */
[----:B------:R-:W-:Y:S01]  /*18b0*/  FFMA.FTZ R84, R169, R153, R84 ;  /* 0x00000099a9547223 */ /* 0x000fe20000010054 */
[----:B------:R-:W-:Y:S01]  /*18c0*/  FADD.FTZ R152, R211, R170 ;  /* 0x000000aad3987221 */ /* 0x000fe20000010000 */
[----:B------:R-:W-:Y:S01]  /*18d0*/  FMUL.FTZ R185, R53, R154 ;  /* 0x0000009a35b97220 */ /* 0x000fe20000410000 */
[----:B------:R-:W-:Y:S01]  /*18e0*/  FMUL.FTZ R186, R4, R187 ;  /* 0x000000bb04ba7220 */ /* 0x000fe20000410000 */
[----:B------:R-:W-:Y:S01]  /*18f0*/  FFMA.FTZ R153, R169, R170, R218 ;  /* 0x000000aaa9997223 */ /* 0x000fe200000100da */
[----:B------:R-:W-:-:S02]  /*1900*/  IMAD.U32 R156, R155, 0x10000, RZ ;  /* 0x000100009b9c7824 */ /* 0x000fc400078e00ff */
[----:B------:R-:W-:Y:S01]  /*1910*/  FADD.FTZ R155, R152, R185 ;  /* 0x000000b9989b7221 */ /* 0x000fe20000010000 */
[----:B------:R-:W-:Y:S01]  /*1920*/  FADD.FTZ R189, -R194, R189 ;  /* 0x000000bdc2bd7221 */ /* 0x000fe20000010100 */
[----:B------:R-:W-:Y:S01]  /*1930*/  FFMA.FTZ R152, R186, R185, R153 ;  /* 0x000000b9ba987223 */ /* 0x000fe20000010099 */
[----:B------:R-:W-:Y:S01]  /*1940*/  FADD.FTZ R181, -R194, R191 ;  /* 0x000000bfc2b57221 */ /* 0x000fe20000010100 */
[----:B------:R-:W-:Y:S01]  /*1950*/  PRMT R182, R158, 0x7632, R182 ;  /* 0x000076329eb67816 */ /* 0x000fe200000000b6 */
[----:B------:R-:W-:Y:S01]  /*1960*/  FADD.FTZ R117, R117, R154 ;  /* 0x0000009a75757221 */ /* 0x000fe20000010000 */
[----:B------:R-:W-:Y:S01]  /*1970*/  SHF.L.U32 R191, R188, 0x10, RZ ;  /* 0x00000010bcbf7819 */ /* 0x000fe200000006ff */
[----:B------:R-:W-:Y:S01]  /*1980*/  FFMA.FTZ R85, R186, R154, R85 ;  /* 0x0000009aba557223 */ /* 0x000fe20000010055 */
[----:B------:R-:W-:Y:S02]  /*1990*/  IMAD.U32 R183, R158, 0x10000, RZ ;  /* 0x000100009eb77824 */ /* 0x000fe400078e00ff */
[----:B------:R-:W-:Y:S01]  /*19a0*/  FMUL.FTZ R188, R4, R189 ;  /* 0x000000bd04bc7220 */ /* 0x000fe20000410000 */
[----:B------:R-:W-:Y:S01]  /*19b0*/  FMUL.FTZ R187, R55, R156 ;  /* 0x0000009c37bb7220 */ /* 0x000fe20000410000 */
[----:B------:R-:W-:Y:S01]  /*19c0*/  FADD.FTZ R154, R155, R180 ;  /* 0x000000b49b9a7221 */ /* 0x000fe20000010000 */
[----:B------:R-:W-:Y:S01]  /*19d0*/  FFMA.FTZ R153, R171, R180, R152 ;  /* 0x000000b4ab997223 */ /* 0x000fe20000010098 */
[----:B------:R-:W-:Y:S01]  /*19e0*/  SHF.L.U32 R158, R182, 0x10, RZ ;  /* 0x00000010b69e7819 */ /* 0x000fe200000006ff */
[----:B------:R-:W-:Y:S01]  /*19f0*/  FMUL.FTZ R181, R4, R181 ;  /* 0x000000b504b57220 */ /* 0x000fe20000410000 */
[----:B------:R-:W-:Y:S01]  /*1a00*/  FMUL.FTZ R182, R56, R183 ;  /* 0x000000b738b67220 */ /* 0x000fe20000410000 */
[----:B------:R-:W-:Y:S01]  /*1a10*/  FADD.FTZ R191, -R194, R191 ;  /* 0x000000bfc2bf7221 */ /* 0x000fe20000010100 */
[----:B------:R-:W-:Y:S01]  /*1a20*/  FADD.FTZ R155, R154, R187 ;  /* 0x000000bb9a9b7221 */ /* 0x000fe20000010000 */
[----:B------:R-:W-:Y:S01]  /*1a30*/  FFMA.FTZ R152, R188, R187, R153 ;  /* 0x000000bbbc987223 */ /* 0x000fe20000010099 */
[C---:B------:R-:W-:Y:S01]  /*1a40*/  PRMT R184, R159.reuse, 0x7632, R184 ;  /* 0x000076329fb87816 */ /* 0x040fe200000000b8 */
        /* <DEDUP_REMOVED lines=8> */
[----:B------:R-:W-:-:S02]  /*1ad0*/  IMAD.U32 R214, R184, 0x10000, RZ ;  /* 0x00010000b8d67824 */ /* 0x000fc400078e00ff */
[----:B------:R-:W-:Y:S01]  /*1ae0*/  FMUL.FTZ R183, R4, R213 ;  /* 0x000000d504b77220 */ /* 0x000fe20000410000 */
        /* <DEDUP_REMOVED lines=17> */
.L_x_3690:
[----:B------:R-:W-:Y:S05]  /*1c00*/  BSYNC.RECONVERGENT B1 ;  /* 0x0000000000017941 */ /* 0x000fea0003800200 */
.L_x_3689:
        /* <DEDUP_REMOVED lines=10> */
[----:B--2---:R-:W-:-:S12]  /*1cb0*/  IMAD.WIDE.U32 R196, R195, 0x8, R196 ;  /* 0x00000008c3c47825 */ /* 0x004fd800078e00c4 */
[----:B------:R-:W0:Y:S02]  /*1cc0*/  @P5 LDC.64 R178, c[0x0][0x438] ;  /* 0x00010e00ffb25b82 */ /* 0x000e240000000a00 */
[----:B0-----:R-:W-:Y:S02]  /*1cd0*/  @P5 IMAD.WIDE.U32 R198, R209, 0x10, R178 ;  /* 0x00000010d1c65825 */ /* 0x001fe400078e00b2 */
[----:B------:R-:W5:Y:S04]  /*1ce0*/  LDG.E.64 R178, desc[UR10][R196.64] ;  /* 0x0000000ac4b27981 */ /* 0x000f68000c1e1b00 */
[----:B------:R0:W5:Y:S01]  /*1cf0*/  @P5 LDG.E.128 R32, desc[UR10][R198.64] ;  /* 0x0000000ac6205981 */ /* 0x000162000c1e1d00 */
[C---:B---3--:R-:W-:Y:S02]  /*1d00*/  PRMT R167, R152.reuse, 0x7632, R167 ;  /* 0x0000763298a77816 */ /* 0x048fe400000000a7 */
[----:B------:R-:W-:-:S02]  /*1d10*/  SHF.L.U32 R193, R152, 0x10, RZ ;  /* 0x0000001098c17819 */ /* 0x000fc400000006ff */
[C---:B------:R-:W-:Y:S01]  /*1d20*/  PRMT R152, R153.reuse, 0x7632, R152 ;  /* 0x0000763299987816 */ /* 0x040fe20000000098 */
[----:B------:R-:W-:Y:S01]  /*1d30*/  IMAD.U32 R153, R153, 0x10000, RZ ;  /* 0x0001000099997824 */ /* 0x000fe200078e00ff */
[C---:B------:R-:W-:Y:S02]  /*1d40*/  PRMT R200, R154.reuse, 0x7632, R200 ;  /* 0x000076329ac87816 */ /* 0x040fe400000000c8 */
[----:B------:R-:W-:Y:S01]  /*1d50*/  SHF.L.U32 R201, R154, 0x10, RZ ;  /* 0x000000109ac97819 */ /* 0x000fe200000006ff */
[----:B------:R-:W-:Y:S01]  /*1d60*/  FADD.FTZ R195, -R194, R153 ;  /* 0x00000099c2c37221 */ /* 0x000fe20000010100 */
[----:B------:R-:W-:Y:S01]  /*1d70*/  IMAD.U32 R153, R152, 0x10000, RZ ;  /* 0x0001000098997824 */ /* 0x000fe200078e00ff */
[----:B0-----:R-:W-:Y:S02]  /*1d80*/  SHF.L.U32 R199, R200, 0x10, RZ ;  /* 0x00000010c8c77819 */ /* 0x001fe400000006ff */
[C---:B------:R-:W-:Y:S01]  /*1d90*/  PRMT R154, R155.reuse, 0x7632, R154 ;  /* 0x000076329b9a7816 */ /* 0x040fe2000000009a */
[----:B------:R-:W-:Y:S01]  /*1da0*/  IMAD.U32 R155, R155, 0x10000, RZ ;  /* 0x000100009b9b7824 */ /* 0x000fe200078e00ff */
[----:B------:R-:W-:Y:S01]  /*1db0*/  SHF.L.U32 R167, R167, 0x10, RZ ;  /* 0x00000010a7a77819 */ /* 0x000fe200000006ff */
[C---:B------:R-:W-:Y:S01]  /*1dc0*/  FADD.FTZ R197, -R194.reuse, R201 ;  /* 0x000000c9c2c57221 */ /* 0x040fe20000010100 */
[----:B------:R-:W-:Y:S01]  /*1dd0*/  FADD.FTZ R203, -R194, R153 ;  /* 0x00000099c2cb7221 */ /* 0x000fe20000010100 */
[----:B----4-:R-:W-:Y:S01]  /*1de0*/  PRMT R152, R156, 0x7632, R152 ;  /* 0x000076329c987816 */ /* 0x010fe20000000098 */
[----:B------:R-:W-:Y:S01]  /*1df0*/  FADD.FTZ R193, -R194, R193 ;  /* 0x000000c1c2c17221 */ /* 0x000fe20000010100 */
[----:B------:R-:W-:Y:S01]  /*1e00*/  SHF.L.U32 R153, R156, 0x10, RZ ;  /* 0x000000109c997819 */ /* 0x000fe200000006ff */
[----:B------:R-:W-:Y:S01]  /*1e10*/  FADD.FTZ R205, -R194, R199 ;  /* 0x000000c7c2cd7221 */ /* 0x000fe20000010100 */
[----:B------:R-:W-:Y:S01]  /*1e20*/  SHF.L.U32 R199, R158, 0x10, RZ ;  /* 0x000000109ec77819 */ /* 0x000fe200000006ff */
[----:B------:R-:W-:-:S02]  /*1e30*/  IMAD.U32 R207, R154, 0x10000, RZ ;  /* 0x000100009acf7824 */ /* 0x000fc400078e00ff */
[----:B------:R-:W-:Y:S01]  /*1e40*/  FADD.FTZ R201, -R194, R155 ;  /* 0x0000009bc2c97221 */ /* 0x000fe20000010100 */
[----:B------:R-:W-:Y:S01]  /*1e50*/  FMUL.FTZ R197, R4, R197 ;  /* 0x000000c504c57220 */ /* 0x000fe20000410000 */
[----:B------:R-:W-:Y:S01]  /*1e60*/  FADD.FTZ R155, -R194, R167 ;  /* 0x000000a7c29b7221 */ /* 0x000fe20000010100 */
[----:B------:R-:W-:Y:S01]  /*1e70*/  SHF.L.U32 R154, R152, 0x10, RZ ;  /* 0x00000010989a7819 */ /* 0x000fe200000006ff */
[----:B------:R-:W-:Y:S01]  /*1e80*/  FMUL.FTZ R167, R4, R193 ;  /* 0x000000c104a77220 */ /* 0x000fe20000410000 */
[----:B------:R-:W-:Y:S01]  /*1e90*/  FMUL.FTZ R196, R60, R153 ;  /* 0x000000993cc47220 */ /* 0x000fe20000410000 */
[----:B------:R-:W-:Y:S01]  /*1ea0*/  FADD.FTZ R96, R96, R199 ;  /* 0x000000c760607221 */ /* 0x000fe20000010000 */
[-C--:B------:R-:W-:Y:S01]  /*1eb0*/  FFMA.FTZ R128, R197, R199.reuse, R128 ;  /* 0x000000c7c5807223 */ /* 0x080fe20000010080 */
[----:B------:R-:W-:Y:S01]  /*1ec0*/  FMUL.FTZ R200, R64, R199 ;  /* 0x000000c740c87220 */ /* 0x000fe20000410000 */
[----:B------:R-:W-:Y:S01]  /*1ed0*/  FMUL.FTZ R199, R4, R201 ;  /* 0x000000c904c77220 */ /* 0x000fe20000410000 */
[----:B------:R-:W-:Y:S01]  /*1ee0*/  PRMT R156, R157, 0x7632, R156 ;  /* 0x000076329d9c7816 */ /* 0x000fe2000000009c */
[----:B------:R-:W-:Y:S01]  /*1ef0*/  FADD.FTZ R92, R92, R153 ;  /* 0x000000995c5c7221 */ /* 0x000fe20000010000 */
[----:B------:R-:W-:Y:S01]  /*1f00*/  FFMA.FTZ R124, R167, R153, R124 ;  /* 0x00000099a77c7223 */ /* 0x000fe2000001007c */
[----:B------:R-:W-:Y:S01]  /*1f10*/  FADD.FTZ R152, R211, R196 ;  /* 0x000000c4d3987221 */ /* 0x000fe20000010000 */
[----:B------:R-:W-:Y:S01]  /*1f20*/  FMUL.FTZ R201, R61, R154 ;  /* 0x0000009a3dc97220 */ /* 0x000fe20000410000 */
[----:B------:R-:W-:-:S02]  /*1f30*/  IMAD.U32 R157, R157, 0x10000, RZ ;  /* 0x000100009d9d7824 */ /* 0x000fc400078e00ff */
[----:B------:R-:W-:Y:S01]  /*1f40*/  FMUL.FTZ R202, R4, R155 ;  /* 0x0000009b04ca7220 */ /* 0x000fe20000410000 */
[----:B------:R-:W-:Y:S01]  /*1f50*/  FFMA.FTZ R153, R167, R196, R218 ;  /* 0x000000c4a7997223 */ /* 0x000fe200000100da */
[----:B------:R-:W-:Y:S01]  /*1f60*/  FADD.FTZ R155, R152, R201 ;  /* 0x000000c9989b7221 */ /* 0x000fe20000010000 */
[----:B------:R-:W-:Y:S01]  /*1f70*/  FMUL.FTZ R193, R4, R195 ;  /* 0x000000c304c17220 */ /* 0x000fe20000410000 */
[----:B------:R-:W-:Y:S02]  /*1f80*/  IMAD.U32 R156, R156, 0x10000, RZ ;  /* 0x000100009c9c7824 */ /* 0x000fe400078e00ff */
[----:B------:R-:W-:Y:S01]  /*1f90*/  FMUL.FTZ R198, R62, R157 ;  /* 0x0000009d3ec67220 */ /* 0x000fe20000410000 */
[----:B------:R-:W-:Y:S01]  /*1fa0*/  FFMA.FTZ R152, R202, R201, R153 ;  /* 0x000000c9ca987223 */ /* 0x000fe20000010099 */
[----:B------:R-:W-:Y:S01]  /*1fb0*/  FADD.FTZ R209, -R194, R207 ;  /* 0x000000cfc2d17221 */ /* 0x000fe20000010100 */
[----:B------:R-:W-:Y:S01]  /*1fc0*/  PRMT R194, R158, 0x7632, R194 ;  /* 0x000076329ec27816 */ /* 0x000fe200000000c2 */
[----:B------:R-:W-:Y:S01]  /*1fd0*/  FADD.FTZ R93, R93, R154 ;  /* 0x0000009a5d5d7221 */ /* 0x000fe20000010000 */
[----:B------:R-:W-:Y:S01]  /*1fe0*/  FFMA.FTZ R125, R202, R154, R125 ;  /* 0x0000009aca7d7223 */ /* 0x000fe2000001007d */
[----:B------:R-:W-:Y:S01]  /*1ff0*/  FMUL.FTZ R204, R4, R203 ;  /* 0x000000cb04cc7220 */ /* 0x000fe20000410000 */
[----:B------:R-:W-:Y:S01]  /*2000*/  FMUL.FTZ R203, R63, R156 ;  /* 0x0000009c3fcb7220 */ /* 0x000fe20000410000 */
[----:B------:R-:W-:Y:S01]  /*2010*/  FADD.FTZ R154, R155, R198 ;  /* 0x000000c69b9a7221 */ /* 0x000fe20000010000 */
[----:B------:R-:W-:Y:S01]  /*2020*/  FFMA.FTZ R153, R193, R198, R152 ;  /* 0x000000c6c1997223 */ /* 0x000fe20000010098 */
[----:B------:R-:W-:-:S02]  /*2030*/  SHF.L.U32 R194, R194, 0x10, RZ ;  /* 0x00000010c2c27819 */ /* 0x000fc400000006ff */
[----:B------:R-:W-:Y:S01]  /*2040*/  FADD.FTZ R155, R154, R203 ;  /* 0x000000cb9a9b7221 */ /* 0x000fe20000010000 */
[----:B------:R-:W-:Y:S01]  /*2050*/  FFMA.FTZ R152, R204, R203, R153 ;  /* 0x000000cbcc987223 */ /* 0x000fe20000010099 */
[C---:B------:R-:W-:Y:S01]  /*2060*/  PRMT R158, R159.reuse, 0x7632, R158 ;  /* 0x000076329f9e7816 */ /* 0x040fe2000000009e */
[----:B------:R-:W-:Y:S01]  /*2070*/  FMUL.FTZ R206, R4, R205 ;  /* 0x000000cd04ce7220 */ /* 0x000fe20000410000 */
[----:B------:R-:W-:Y:S02]  /*2080*/  IMAD.U32 R159, R159, 0x10000, RZ ;  /* 0x000100009f9f7824 */ /* 0x000fe400078e00ff */
[----:B------:R-:W-:Y:S01]  /*2090*/  FMUL.FTZ R205, R65, R194 ;  /* 0x000000c241cd7220 */ /* 0x000fe20000410000 */
[----:B------:R-:W-:Y:S01]  /*20a0*/  FADD.FTZ R154, R155, R200 ;  /* 0x000000c89b9a7221 */ /* 0x000fe20000010000 */
[----:B------:R-:W-:Y:S01]  /*20b0*/  FFMA.FTZ R153, R197, R200, R152 ;  /* 0x000000c8c5997223 */ /* 0x000fe20000010098 */
[----:B------:R-:W-:Y:S02]  /*20c0*/  IMAD.U32 R158, R158, 0x10000, RZ ;  /* 0x000100009e9e7824 */ /* 0x000fe400078e00ff */
        /* <DEDUP_REMOVED lines=18> */
[----:B------:R-:W-:Y:S01]  /*21f0*/  FFMA.FTZ R218, R210, R207, R152 ;  /* 0x000000cfd2da7223 */ /* 0x000fe20000010098 */
[----:B------:R-:W-:Y:S06]  /*2200*/  BRA `(.L_x_3691) ;  /* 0x00000004002c7947 */ /* 0x000fec0003800000 */
.L_x_3684:
        /* <DEDUP_REMOVED lines=39> */
.L_x_3692:
        /* <DEDUP_REMOVED lines=36> */
.L_x_3691:
[----:B----4-:R-:W-:Y:S05]  /*26c0*/  BSYNC.RECONVERGENT B0 ;  /* 0x0000000000007941 */ /* 0x010fea0003800200 */
.L_x_3683:
        /* <DEDUP_REMOVED lines=32> */
.L_x_3694:
[----:B------:R-:W-:Y:S05]  /*28d0*/  BSYNC.RECONVERGENT B0 ;  /* 0x0000000000007941 */ /* 0x000fea0003800200 */
.L_x_3693:
        /* <DEDUP_REMOVED lines=50> */
.L_x_3699:
        /* <DEDUP_REMOVED lines=12> */
.L_x_3700:
        /* <DEDUP_REMOVED lines=12> */
.L_x_3701:
        /* <DEDUP_REMOVED lines=12> */
.L_x_3702:
        /* <DEDUP_REMOVED lines=12> */
.L_x_3703:
        /* <DEDUP_REMOVED lines=12> */
.L_x_3704:
        /* <DEDUP_REMOVED lines=12> */
.L_x_3705:
        /* <DEDUP_REMOVED lines=14> */
.L_x_3698:
        /* <DEDUP_REMOVED lines=17> */
.L_x_3707:
        /* <DEDUP_REMOVED lines=11> */
.L_x_3708:
        /* <DEDUP_REMOVED lines=11> */
.L_x_3709:
[----:B------:R-:W-:Y:S01]  /*33d0*/  FFMA.FTZ R134, R22, R7, R156 ;  /* 0x0000000716867223 */ /* 0x000fe2000001009c */
[----:B------:R-:W-:Y:S01]  /*33e0*/  FMUL.FTZ R135, R4, R135 ;  /* 0x0000008704877220 */ /* 0x000fe20000410000 */
[----:B------:R-:W-:Y:S01]  /*33f0*/  FADD.FTZ R133, R14, -R155 ;  /* 0x8000009b0e857221 */ /* 0x000fe20000010000 */
[----:B------:R-:W-:Y:S01]  /*3400*/  F2FP.BF16.F32.PACK_AB R154, RZ, R153 ;  /* 0x00000099ff9a723e */ /* 0x000fe200000010ff */
[----:B------:R-:W-:Y:S01]  /*3410*/  FADD.FTZ R153, R19, -R134 ;  /* 0x8000008613997221 */ /* 0x000fe20000010000 */
[-CC-:B------:R-:W-:Y:S01]  /*3420*/  FFMA.FTZ R155, R13, R7.reuse, R156.reuse ;  /* 0x000000070d9b7223 */ /* 0x180fe2000001009c */
        /* <DEDUP_REMOVED lines=10> */
.L_x_3710:
        /* <DEDUP_REMOVED lines=12> */
.L_x_3711:
        /* <DEDUP_REMOVED lines=11> */
.L_x_3712:
        /* <DEDUP_REMOVED lines=10> */
.L_x_3713:
        /* <DEDUP_REMOVED lines=13> */
.L_x_3697:
        /* <DEDUP_REMOVED lines=17> */
.L_x_3715:
        /* <DEDUP_REMOVED lines=12> */
.L_x_3716:
        /* <DEDUP_REMOVED lines=11> */
.L_x_3717:
        /* <DEDUP_REMOVED lines=12> */
.L_x_3718:
        /* <DEDUP_REMOVED lines=11> */
.L_x_3719:
        /* <DEDUP_REMOVED lines=12> */
.L_x_3720:
        /* <DEDUP_REMOVED lines=11> */
.L_x_3721:
        /* <DEDUP_REMOVED lines=14> */
.L_x_3714:
[----:B------:R-:W-:Y:S01]  /*3df0*/  ISETP.GT.AND P5, PT, R6, RZ, PT ;  /* 0x000000ff0600720c */ /* 0x000fe20003fa4270 */
[----:B------:R-:W-:Y:S01]  /*3e00*/  @P6 FFMA.FTZ R135, R3, R7, R156 ;  /* 0x0000000703876223 */ /* 0x000fe2000001009c */
[----:B-----5:R-:W-:Y:S01]  /*3e10*/  PRMT R132, R136, 0x7632, R132 ;  /* 0x0000763288847816 */ /* 0x020fe20000000084 */
[C---:B------:R-:W-:Y:S01]  /*3e20*/  IMAD.U32 R153, R137.reuse, 0x10000, RZ ;  /* 0x0001000089997824 */ /* 0x040fe200078e00ff */
[----:B------:R-:W-:Y:S01]  /*3e30*/  PRMT R134, R137, 0x7632, R134 ;  /* 0x0000763289867816 */ /* 0x000fe20000000086 */
[----:B------:R-:W-:Y:S01]  /*3e40*/  @P6 FADD.FTZ R152, R10, -R135 ;  /* 0x800000870a986221 */ /* 0x000fe20000010000 */
[----:B------:R-:W-:Y:S01]  /*3e50*/  SHF.L.U32 R135, R132, 0x10, RZ ;  /* 0x0000001084877819 */ /* 0x000fe200000006ff */
[----:B------:R-:W-:Y:S01]  /*3e60*/  IMAD.U32 R209, R139, 0x10000, RZ ;  /* 0x000100008bd17824 */ /* 0x000fe200078e00ff */
[----:B------:R-:W-:Y:S01]  /*3e70*/  SHF.L.U32 R133, R136, 0x10, RZ ;  /* 0x0000001088857819 */ /* 0x000fe200000006ff */
[----:B------:R-:W-:-:S04]  /*3e80*/  IMAD.U32 R155, R134, 0x10000, RZ ;  /* 0x00010000869b7824 */ /* 0x000fc800078e00ff */
[-CC-:B------:R-:W-:Y:S01]  /*3e90*/  @P5 FFMA.FTZ R132, R18, R7.reuse, R156.reuse ;  /* 0x0000000712845223 */ /* 0x180fe2000001009c */
[-CC-:B------:R-:W-:Y:S01]  /*3ea0*/  @P5 FFMA.FTZ R159, R9, R7.reuse, R156.reuse ;  /* 0x00000007099f5223 */ /* 0x180fe2000001009c */
[-CC-:B------:R-:W-:Y:S01]  /*3eb0*/  @P5 FFMA.FTZ R154, R20, R7.reuse, R156.reuse ;  /* 0x00000007149a5223 */ /* 0x180fe2000001009c */
[-C--:B------:R-:W-:Y:S01]  /*3ec0*/  @P5 FFMA.FTZ R211, R11, R7.reuse, R156 ;  /* 0x000000070bd35223 */ /* 0x080fe2000001009c */
[----:B------:R-:W-:Y:S01]  /*3ed0*/  @P5 FADD.FTZ R132, R15, -R132 ;  /* 0x800000840f845221 */ /* 0x000fe20000010000 */
[----:B------:R-:W-:Y:S01]  /*3ee0*/  @P5 FADD.FTZ R134, R12, -R159 ;  /* 0x8000009f0c865221 */ /* 0x000fe20000010000 */
[----:B------:R-:W-:Y:S01]  /*3ef0*/  @P5 FADD.FTZ R154, R17, -R154 ;  /* 0x8000009a119a5221 */ /* 0x000fe20000010000 */
[----:B------:R-:W-:Y:S01]  /*3f00*/  SHF.L.U32 R159, R138, 0x10, RZ ;  /* 0x000000108a9f7819 */ /* 0x000fe200000006ff */
[----:B------:R-:W-:Y:S01]  /*3f10*/  @P5 FFMA.FTZ R135, R4, R132, R135 ;  /* 0x0000008404875223 */ /* 0x000fe20000010087 */
[----:B------:R-:W-:Y:S01]  /*3f20*/  PRMT R132, R138, 0x7632, R132 ;  /* 0x000076328a847816 */ /* 0x000fe20000000084 */
[C---:B------:R-:W-:Y:S01]  /*3f30*/  @P5 FFMA.FTZ R153, R4.reuse, R134, R153 ;  /* 0x0000008604995223 */ /* 0x040fe20000010099 */
[----:B------:R-:W-:Y:S01]  /*3f40*/  PRMT R134, R139, 0x7632, R134 ;  /* 0x000076328b867816 */ /* 0x000fe20000000086 */
[----:B------:R-:W-:Y:S01]  /*3f50*/  @P5 FFMA.FTZ R155, R4, R154, R155 ;  /* 0x0000009a049b5223 */ /* 0x000fe2000001009b */
[----:B------:R-:W-:Y:S01]  /*3f60*/  SHF.L.U32 R195, R132, 0x10, RZ ;  /* 0x0000001084c37819 */ /* 0x000fe200000006ff */
[-CC-:B------:R-:W-:Y:S01]  /*3f70*/  @P5 FFMA.FTZ R132, R22, R7.reuse, R156.reuse ;  /* 0x0000000716845223 */ /* 0x180fe2000001009c */
[-CC-:B------:R-:W-:Y:S01]  /*3f80*/  @P5 FFMA.FTZ R213, R13, R7.reuse, R156.reuse ;  /* 0x000000070dd55223 */ /* 0x180fe2000001009c */
[----:B------:R-:W-:Y:S01]  /*3f90*/  @P5 FFMA.FTZ R154, R24, R7, R156 ;  /* 0x00000007189a5223 */ /* 0x000fe2000001009c */
[----:B------:R-:W-:Y:S01]  /*3fa0*/  @P5 FADD.FTZ R211, R14, -R211 ;  /* 0x800000d30ed35221 */ /* 0x000fe20000010000 */
[----:B------:R-:W-:Y:S01]  /*3fb0*/  @P5 FADD.FTZ R132, R19, -R132 ;  /* 0x8000008413845221 */ /* 0x000fe20000010000 */
[----:B------:R-:W-:Y:S01]  /*3fc0*/  @P6 FFMA.FTZ R133, R4, R152, R133 ;  /* 0x0000009804856223 */ /* 0x000fe20000010085 */
[----:B------:R-:W-:-:S02]  /*3fd0*/  IMAD.U32 R152, R134, 0x10000, RZ ;  /* 0x0001000086987824 */ /* 0x000fc400078e00ff */
[----:B------:R-:W-:Y:S01]  /*3fe0*/  @P5 FADD.FTZ R134, R16, -R213 ;  /* 0x800000d510865221 */ /* 0x000fe20000010000 */
[----:B------:R-:W-:Y:S01]  /*3ff0*/  @P5 FADD.FTZ R213, R21, -R154 ;  /* 0x8000009a15d55221 */ /* 0x000fe20000010000 */
[C---:B------:R-:W-:Y:S01]  /*4000*/  @P5 FFMA.FTZ R159, R4.reuse, R211, R159 ;  /* 0x000000d3049f5223 */ /* 0x040fe2000001009f */
[C---:B------:R-:W-:Y:S01]  /*4010*/  @P5 FFMA.FTZ R195, R4.reuse, R132, R195 ;  /* 0x0000008404c35223 */ /* 0x040fe200000100c3 */
[C---:B------:R-:W-:Y:S01]  /*4020*/  @P5 FFMA.FTZ R209, R4.reuse, R134, R209 ;  /* 0x0000008604d15223 */ /* 0x040fe200000100d1 */
[----:B------:R-:W-:Y:S01]  /*4030*/  @P5 FFMA.FTZ R152, R4, R213, R152 ;  /* 0x000000d504985223 */ /* 0x000fe20000010098 */
[----:B------:R-:W-:Y:S02]  /*4040*/  F2FP.BF16.F32.PACK_AB R154, RZ, R133 ;  /* 0x00000085ff9a723e */ /* 0x000fe400000010ff */
[----:B------:R-:W-:Y:S02]  /*4050*/  F2FP.BF16.F32.PACK_AB R158, RZ, R135 ;  /* 0x00000087ff9e723e */ /* 0x000fe400000010ff */
[----:B------:R-:W-:-:S02]  /*4060*/  F2FP.BF16.F32.PACK_AB R211, RZ, R153 ;  /* 0x00000099ffd3723e */ /* 0x000fc400000010ff */
        /* <DEDUP_REMOVED lines=10> */
.L_x_3722:
[----:B------:R-:W-:Y:S05]  /*4110*/  @!P4 BRA `(.L_x_3723) ;  /* 0x000000000018c947 */ /* 0x000fea0003800000 */
[----:B------:R-:W-:Y:S01]  /*4120*/  FMUL.FTZ R135, R135, UR17 ;  /* 0x0000001187877c20 */ /* 0x000fe20008410000 */
[----:B------:R-:W-:-:S03]  /*4130*/  LOP3.LUT P5, RZ, R174, 0xff00, RZ, 0xc0, !PT ;  /* 0x0000ff00aeff7812 */ /* 0x000fc600078ac0ff */
[----:B------:R-:W-:-:S05]  /*4140*/  FMUL.FTZ R135, R135, UR16 ;  /* 0x0000001087877c20 */ /* 0x000fca0008410000 */
[----:B------:R-:W-:-:S04]  /*4150*/  FSEL R135, R135, RZ, P5 ;  /* 0x000000ff87877208 */ /* 0x000fc80002800000 */
[----:B------:R-:W-:-:S04]  /*4160*/  F2FP.BF16.F32.PACK_AB R135, RZ, R135 ;  /* 0x00000087ff87723e */ /* 0x000fc800000010ff */
[----:B------:R-:W-:-:S07]  /*4170*/  PRMT R148, R148, 0x5410, R135 ;  /* 0x0000541094947816 */ /* 0x000fce0000000087 */
.L_x_3723:
[----:B------:R-:W-:Y:S05]  /*4180*/  @!P4 BRA `(.L_x_3724) ;  /* 0x000000000018c947 */ /* 0x000fea0003800000 */
[----:B------:R-:W-:Y:S01]  /*4190*/  FMUL.FTZ R153, R153, UR17 ;  /* 0x0000001199997c20 */ /* 0x000fe20008410000 */
[----:B------:R-:W-:-:S03]  /*41a0*/  LOP3.LUT P5, RZ, R174, 0xff0000, RZ, 0xc0, !PT ;  /* 0x00ff0000aeff7812 */ /* 0x000fc600078ac0ff */
[----:B------:R-:W-:-:S05]  /*41b0*/  FMUL.FTZ R153, R153, UR16 ;  /* 0x0000001099997c20 */ /* 0x000fca0008410000 */
[----:B------:R-:W-:-:S04]  /*41c0*/  FSEL R153, R153, RZ, P5 ;  /* 0x000000ff99997208 */ /* 0x000fc80002800000 */
[----:B------:R-:W-:-:S04]  /*41d0*/  F2FP.BF16.F32.PACK_AB R153, RZ, R153 ;  /* 0x00000099ff99723e */ /* 0x000fc800000010ff */
[----:B------:R-:W-:-:S07]  /*41e0*/  PRMT R149, R153, 0x7610, R149 ;  /* 0x0000761099957816 */ /* 0x000fce0000000095 */
.L_x_3724:
[----:B------:R-:W-:Y:S05]  /*41f0*/  @!P4 BRA `(.L_x_3725) ;  /* 0x000000000018c947 */ /* 0x000fea0003800000 */
[----:B------:R-:W-:Y:S01]  /*4200*/  FMUL.FTZ R155, R155, UR17 ;  /* 0x000000119b9b7c20 */ /* 0x000fe20008410000 */
[----:B------:R-:W-:-:S03]  /*4210*/  LOP3.LUT P5, RZ, R174, 0xff000000, RZ, 0xc0, !PT ;  /* 0xff000000aeff7812 */ /* 0x000fc600078ac0ff */
[----:B------:R-:W-:-:S05]  /*4220*/  FMUL.FTZ R155, R155, UR16 ;  /* 0x000000109b9b7c20 */ /* 0x000fca0008410000 */
[----:B------:R-:W-:-:S04]  /*4230*/  FSEL R155, R155, RZ, P5 ;  /* 0x000000ff9b9b7208 */ /* 0x000fc80002800000 */
[----:B------:R-:W-:-:S04]  /*4240*/  F2FP.BF16.F32.PACK_AB R155, RZ, R155 ;  /* 0x0000009bff9b723e */ /* 0x000fc800000010ff */
[----:B------:R-:W-:-:S07]  /*4250*/  PRMT R149, R149, 0x5410, R155 ;  /* 0x0000541095957816 */ /* 0x000fce000000009b */
.L_x_3725:
[----:B------:R-:W-:Y:S05]  /*4260*/  @!P4 BRA `(.L_x_3726) ;  /* 0x000000000018c947 */ /* 0x000fea0003800000 */
[----:B------:R-:W-:Y:S01]  /*4270*/  FMUL.FTZ R159, R159, UR17 ;  /* 0x000000119f9f7c20 */ /* 0x000fe20008410000 */
[----:B------:R-:W-:-:S03]  /*4280*/  LOP3.LUT P5, RZ, R175, 0xff, RZ, 0xc0, !PT ;  /* 0x000000ffafff7812 */ /* 0x000fc600078ac0ff */
[----:B------:R-:W-:-:S05]  /*4290*/  FMUL.FTZ R159, R159, UR16 ;  /* 0x000000109f9f7c20 */ /* 0x000fca0008410000 */
[----:B------:R-:W-:-:S04]  /*42a0*/  FSEL R159, R159, RZ, P5 ;  /* 0x000000ff9f9f7208 */ /* 0x000fc80002800000 */
[----:B------:R-:W-:-:S04]  /*42b0*/  F2FP.BF16.F32.PACK_AB R159, RZ, R159 ;  /* 0x0000009fff9f723e */ /* 0x000fc800000010ff */
[----:B------:R-:W-:-:S07]  /*42c0*/  PRMT R150, R159, 0x7610, R150 ;  /* 0x000076109f967816 */ /* 0x000fce0000000096 */
.L_x_3726:
[----:B------:R-:W-:Y:S05]  /*42d0*/  @!P4 BRA `(.L_x_3727) ;  /* 0x000000000018c947 */ /* 0x000fea0003800000 */
[----:B------:R-:W-:Y:S01]  /*42e0*/  FMUL.FTZ R195, R195, UR17 ;  /* 0x00000011c3c37c20 */ /* 0x000fe20008410000 */
[----:B------:R-:W-:-:S03]  /*42f0*/  LOP3.LUT P5, RZ, R175, 0xff00, RZ, 0xc0, !PT ;  /* 0x0000ff00afff7812 */ /* 0x000fc600078ac0ff */
[----:B------:R-:W-:-:S05]  /*4300*/  FMUL.FTZ R195, R195, UR16 ;  /* 0x00000010c3c37c20 */ /* 0x000fca0008410000 */
[----:B------:R-:W-:-:S04]  /*4310*/  FSEL R195, R195, RZ, P5 ;  /* 0x000000ffc3c37208 */ /* 0x000fc80002800000 */
[----:B------:R-:W-:-:S04]  /*4320*/  F2FP.BF16.F32.PACK_AB R195, RZ, R195 ;  /* 0x000000c3ffc3723e */ /* 0x000fc800000010ff */
[----:B------:R-:W-:-:S07]  /*4330*/  PRMT R150, R150, 0x5410, R195 ;  /* 0x0000541096967816 */ /* 0x000fce00000000c3 */
.L_x_3727:
[----:B------:R-:W-:Y:S05]  /*4340*/  @!P4 BRA `(.L_x_3728) ;  /* 0x000000000018c947 */ /* 0x000fea0003800000 */
[----:B------:R-:W-:Y:S01]  /*4350*/  FMUL.FTZ R132, R209, UR17 ;  /* 0x00000011d1847c20 */ /* 0x000fe20008410000 */
[----:B------:R-:W-:-:S03]  /*4360*/  LOP3.LUT P5, RZ, R175, 0xff0000, RZ, 0xc0, !PT ;  /* 0x00ff0000afff7812 */ /* 0x000fc600078ac0ff */
[----:B------:R-:W-:-:S05]  /*4370*/  FMUL.FTZ R132, R132, UR16 ;  /* 0x0000001084847c20 */ /* 0x000fca0008410000 */
[----:B------:R-:W-:-:S04]  /*4380*/  FSEL R132, R132, RZ, P5 ;  /* 0x000000ff84847208 */ /* 0x000fc80002800000 */
[----:B------:R-:W-:-:S04]  /*4390*/  F2FP.BF16.F32.PACK_AB R132, RZ, R132 ;  /* 0x00000084ff84723e */ /* 0x000fc800000010ff */
[----:B------:R-:W-:-:S07]  /*43a0*/  PRMT R151, R132, 0x7610, R151 ;  /* 0x0000761084977816 */ /* 0x000fce0000000097 */
.L_x_3728:
        /* <DEDUP_REMOVED lines=12> */
.L_x_3706:
[----:B------:R-:W-:Y:S01]  /*4470*/  ISETP.NE.U32.AND P5, PT, RZ, UR4, PT ;  /* 0x00000004ff007c0c */ /* 0x000fe2000bfa5070 */
[----:B------:R-:W0:Y:S03]  /*4480*/  @P4 LDC.64 R152, c[0x0][0x468] ;  /* 0x00011a00ff984b82 */ /* 0x000e260000000a00 */
[----:B------:R-:W-:-:S13]  /*4490*/  ISETP.NE.AND.EX P5, PT, RZ, UR5, PT, P5 ;  /* 0x00000005ff007c0c */ /* 0x000fda000bfa5350 */
[----:B------:R-:W1:Y:S01]  /*44a0*/  @P5 LDC.64 R154, c[0x0][0x478] ;  /* 0x00011e00ff9a5b82 */ /* 0x000e620000000a00 */
[C---:B0-----:R-:W-:Y:S01]  /*44b0*/  @P4 IMAD.WIDE.U32 R152, R157.reuse, 0x10, R152 ;  /* 0x000000109d984825 */ /* 0x041fe200078e0098 */
[----:B------:R-:W-:-:S03]  /*44c0*/  IADD3 R157, PT, PT, R157, 0x80, RZ ;  /* 0x000000809d9d7810 */ /* 0x000fc60007ffe0ff */
[----:B-1----:R-:W-:-:S04]  /*44d0*/  @P5 IMAD.WIDE.U32 R154, R8, 0x10, R154 ;  /* 0x00000010089a5825 */ /* 0x002fc800078e009a */
[----:B------:R-:W-:Y:S01]  /*44e0*/  VIADD R8, R8, 0x80 ;  /* 0x0000008008087836 */ /* 0x000fe20000000000 */
[----:B------:R0:W-:Y:S04]  /*44f0*/  @P5 STG.E.128 desc[UR10][R154.64], R132 ;  /* 0x000000849a005986 */ /* 0x0001e8000c101d0a */
[----:B------:R0:W-:Y:S02]  /*4500*/  @P4 STG.E.128 desc[UR10][R152.64], R148 ;  /* 0x0000009498004986 */ /* 0x0001e4000c101d0a */
.L_x_3696:
[----:B------:R-:W-:Y:S05]  /*4510*/  BSYNC.RECONVERGENT B0 ;  /* 0x0000000000007941 */ /* 0x000fea0003800200 */
.L_x_3695:
        /* <DEDUP_REMOVED lines=10> */
[----:B0----5:R-:W-:Y:S01]  /*45c0*/  IMAD.U32 R155, R141, 0x10000, RZ ;  /* 0x000100008d9b7824 */ /* 0x021fe200078e00ff */
[----:B------:R-:W-:Y:S01]  /*45d0*/  PRMT R132, R140, 0x7632, R132 ;  /* 0x000076328c847816 */ /* 0x000fe20000000084 */
[----:B------:R-:W-:Y:S01]  /*45e0*/  IMAD.U32 R211, R143, 0x10000, RZ ;  /* 0x000100008fd37824 */ /* 0x000fe200078e00ff */
[----:B------:R-:W-:Y:S02]  /*45f0*/  PRMT R134, R141, 0x7632, R134 ;  /* 0x000076328d867816 */ /* 0x000fe40000000086 */
[----:B------:R-:W-:Y:S02]  /*4600*/  SHF.L.U32 R153, R132, 0x10, RZ ;  /* 0x0000001084997819 */ /* 0x000fe400000006ff */
        /* <DEDUP_REMOVED lines=12> */
[C---:B------:R-:W-:Y:S01]  /*46d0*/  @P6 FFMA.FTZ R155, R4.reuse, R134, R155 ;  /* 0x00000086049b6223 */ /* 0x040fe2000001009b */
[----:B------:R-:W-:Y:S01]  /*46e0*/  @P6 FADD.FTZ R152, R161, -R152 ;  /* 0x80000098a1986221 */ /* 0x000fe20000010000 */
[----:B------:R-:W-:Y:S01]  /*46f0*/  PRMT R134, R143, 0x7632, R134 ;  /* 0x000076328f867816 */ /* 0x000fe20000000086 */
[----:B------:R-:W-:Y:S01]  /*4700*/  @P6 FFMA.FTZ R133, R4, R135, R133 ;  /* 0x0000008704856223 */ /* 0x000fe20000010085 */
[----:B------:R-:W-:Y:S01]  /*4710*/  SHF.L.U32 R209, R132, 0x10, RZ ;  /* 0x0000001084d17819 */ /* 0x000fe200000006ff */
[-CC-:B------:R-:W-:Y:S01]  /*4720*/  @P6 FFMA.FTZ R132, R166, R7.reuse, R156.reuse ;  /* 0x00000007a6846223 */ /* 0x180fe2000001009c */
[----:B------:R-:W-:Y:S01]  /*4730*/  SHF.L.U32 R135, R142, 0x10, RZ ;  /* 0x000000108e877819 */ /* 0x000fe200000006ff */
        /* <DEDUP_REMOVED lines=25> */
.L_x_3733:
[----:B------:R-:W-:Y:S05]  /*48d0*/  @!P4 BRA `(.L_x_3734) ;  /* 0x000000000018c947 */ /* 0x000fea0003800000 */
[----:B------:R-:W-:Y:S01]  /*48e0*/  FMUL.FTZ R153, R153, UR17 ;  /* 0x0000001199997c20 */ /* 0x000fe20008410000 */
[----:B------:R-:W-:-:S03]  /*48f0*/  LOP3.LUT P6, RZ, R172, 0xff00, RZ, 0xc0, !PT ;  /* 0x0000ff00acff7812 */ /* 0x000fc600078cc0ff */
[----:B------:R-:W-:-:S05]  /*4900*/  FMUL.FTZ R153, R153, UR16 ;  /* 0x0000001099997c20 */ /* 0x000fca0008410000 */
[----:B------:R-:W-:-:S04]  /*4910*/  FSEL R153, R153, RZ, P6 ;  /* 0x000000ff99997208 */ /* 0x000fc80003000000 */
[----:B------:R-:W-:-:S04]  /*4920*/  F2FP.BF16.F32.PACK_AB R153, RZ, R153 ;  /* 0x00000099ff99723e */ /* 0x000fc800000010ff */
[----:B------:R-:W-:-:S07]  /*4930*/  PRMT R148, R148, 0x5410, R153 ;  /* 0x0000541094947816 */ /* 0x000fce0000000099 */
.L_x_3734:
[----:B------:R-:W-:Y:S05]  /*4940*/  @!P4 BRA `(.L_x_3735) ;  /* 0x000000000018c947 */ /* 0x000fea0003800000 */
[----:B------:R-:W-:Y:S01]  /*4950*/  FMUL.FTZ R155, R155, UR17 ;  /* 0x000000119b9b7c20 */ /* 0x000fe20008410000 */
[----:B------:R-:W-:-:S03]  /*4960*/  LOP3.LUT P6, RZ, R172, 0xff0000, RZ, 0xc0, !PT ;  /* 0x00ff0000acff7812 */ /* 0x000fc600078cc0ff */
[----:B------:R-:W-:-:S05]  /*4970*/  FMUL.FTZ R155, R155, UR16 ;  /* 0x000000109b9b7c20 */ /* 0x000fca0008410000 */
[----:B------:R-:W-:-:S04]  /*4980*/  FSEL R155, R155, RZ, P6 ;  /* 0x000000ff9b9b7208 */ /* 0x000fc80003000000 */
[----:B------:R-:W-:-:S04]  /*4990*/  F2FP.BF16.F32.PACK_AB R155, RZ, R155 ;  /* 0x0000009bff9b723e */ /* 0x000fc800000010ff */
[----:B------:R-:W-:-:S07]  /*49a0*/  PRMT R149, R155, 0x7610, R149 ;  /* 0x000076109b957816 */ /* 0x000fce0000000095 */
.L_x_3735:
[----:B------:R-:W-:Y:S05]  /*49b0*/  @!P4 BRA `(.L_x_3736) ;  /* 0x000000000018c947 */ /* 0x000fea0003800000 */
[----:B------:R-:W-:Y:S01]  /*49c0*/  FMUL.FTZ R195, R195, UR17 ;  /* 0x00000011c3c37c20 */ /* 0x000fe20008410000 */
[----:B------:R-:W-:-:S03]  /*49d0*/  LOP3.LUT P6, RZ, R172, 0xff000000, RZ, 0xc0, !PT ;  /* 0xff000000acff7812 */ /* 0x000fc600078cc0ff */
[----:B------:R-:W-:-:S05]  /*49e0*/  FMUL.FTZ R195, R195, UR16 ;  /* 0x00000010c3c37c20 */ /* 0x000fca0008410000 */
[----:B------:R-:W-:-:S04]  /*49f0*/  FSEL R195, R195, RZ, P6 ;  /* 0x000000ffc3c37208 */ /* 0x000fc80003000000 */
[----:B------:R-:W-:-:S04]  /*4a00*/  F2FP.BF16.F32.PACK_AB R195, RZ, R195 ;  /* 0x000000c3ffc3723e */ /* 0x000fc800000010ff */
[----:B------:R-:W-:-:S07]  /*4a10*/  PRMT R149, R149, 0x5410, R195 ;  /* 0x0000541095957816 */ /* 0x000fce00000000c3 */
.L_x_3736:
[----:B------:R-:W-:Y:S05]  /*4a20*/  @!P4 BRA `(.L_x_3737) ;  /* 0x000000000018c947 */ /* 0x000fea0003800000 */
[----:B------:R-:W-:Y:S01]  /*4a30*/  FMUL.FTZ R135, R135, UR17 ;  /* 0x0000001187877c20 */ /* 0x000fe20008410000 */
[----:B------:R-:W-:-:S03]  /*4a40*/  LOP3.LUT P6, RZ, R173, 0xff, RZ, 0xc0, !PT ;  /* 0x000000ffadff7812 */ /* 0x000fc600078cc0ff */
[----:B------:R-:W-:-:S05]  /*4a50*/  FMUL.FTZ R135, R135, UR16 ;  /* 0x0000001087877c20 */ /* 0x000fca0008410000 */
[----:B------:R-:W-:-:S04]  /*4a60*/  FSEL R135, R135, RZ, P6 ;  /* 0x000000ff87877208 */ /* 0x000fc80003000000 */
[----:B------:R-:W-:-:S04]  /*4a70*/  F2FP.BF16.F32.PACK_AB R135, RZ, R135 ;  /* 0x00000087ff87723e */ /* 0x000fc800000010ff */
[----:B------:R-:W-:-:S07]  /*4a80*/  PRMT R150, R135, 0x7610, R150 ;  /* 0x0000761087967816 */ /* 0x000fce0000000096 */
.L_x_3737:
[----:B------:R-:W-:Y:S05]  /*4a90*/  @!P4 BRA `(.L_x_3738) ;  /* 0x000000000018c947 */ /* 0x000fea0003800000 */
[----:B------:R-:W-:Y:S01]  /*4aa0*/  FMUL.FTZ R209, R209, UR17 ;  /* 0x00000011d1d17c20 */ /* 0x000fe20008410000 */
[----:B------:R-:W-:-:S03]  /*4ab0*/  LOP3.LUT P6, RZ, R173, 0xff00, RZ, 0xc0, !PT ;  /* 0x0000ff00adff7812 */ /* 0x000fc600078cc0ff */
[----:B------:R-:W-:-:S05]  /*4ac0*/  FMUL.FTZ R209, R209, UR16 ;  /* 0x00000010d1d17c20 */ /* 0x000fca0008410000 */
[----:B------:R-:W-:-:S04]  /*4ad0*/  FSEL R209, R209, RZ, P6 ;  /* 0x000000ffd1d17208 */ /* 0x000fc80003000000 */
[----:B------:R-:W-:-:S04]  /*4ae0*/  F2FP.BF16.F32.PACK_AB R209, RZ, R209 ;  /* 0x000000d1ffd1723e */ /* 0x000fc800000010ff */
[----:B------:R-:W-:-:S07]  /*4af0*/  PRMT R150, R150, 0x5410, R209 ;  /* 0x0000541096967816 */ /* 0x000fce00000000d1 */
.L_x_3738:
[----:B------:R-:W-:Y:S05]  /*4b00*/  @!P4 BRA `(.L_x_3739) ;  /* 0x000000000018c947 */ /* 0x000fea0003800000 */
[----:B------:R-:W-:Y:S01]  /*4b10*/  FMUL.FTZ R132, R211, UR17 ;  /* 0x00000011d3847c20 */ /* 0x000fe20008410000 */
[----:B------:R-:W-:-:S03]  /*4b20*/  LOP3.LUT P6, RZ, R173, 0xff0000, RZ, 0xc0, !PT ;  /* 0x00ff0000adff7812 */ /* 0x000fc600078cc0ff */
[----:B------:R-:W-:-:S05]  /*4b30*/  FMUL.FTZ R132, R132, UR16 ;  /* 0x0000001084847c20 */ /* 0x000fca0008410000 */
[----:B------:R-:W-:-:S04]  /*4b40*/  FSEL R132, R132, RZ, P6 ;  /* 0x000000ff84847208 */ /* 0x000fc80003000000 */
[----:B------:R-:W-:-:S04]  /*4b50*/  F2FP.BF16.F32.PACK_AB R132, RZ, R132 ;  /* 0x00000084ff84723e */ /* 0x000fc800000010ff */
[----:B------:R-:W-:-:S07]  /*4b60*/  PRMT R151, R132, 0x7610, R151 ;  /* 0x0000761084977816 */ /* 0x000fce0000000097 */
.L_x_3739:
        /* <DEDUP_REMOVED lines=13> */
.L_x_3732:
[----:B------:R-:W-:Y:S01]  /*4c40*/  ISETP.GT.AND P6, PT, R6, RZ, PT ;  /* 0x000000ff0600720c */ /* 0x000fe20003fc4270 */
[----:B------:R-:W-:-:S12]  /*4c50*/  @!P4 BRA `(.L_x_3741) ;  /* 0x000000000030c947 */ /* 0x000fd80003800000 */
[----:B0-----:R-:W-:Y:S01]  /*4c60*/  @P6 FFMA.FTZ R155, R23, R7, R156 ;  /* 0x00000007179b6223 */ /* 0x001fe2000001009c */
[----:B-----5:R-:W-:Y:S02]  /*4c70*/  SHF.L.U32 R153, R140, 0x10, RZ ;  /* 0x000000108c997819 */ /* 0x020fe400000006ff */
[----:B------:R-:W-:Y:S01]  /*4c80*/  P2R R152, PR, RZ, 0x1 ;  /* 0x00000001ff987803 */ /* 0x000fe20000000000 */
        /* <DEDUP_REMOVED lines=9> */
.L_x_3741:
[----:B------:R-:W-:Y:S05]  /*4d20*/  @!P4 BRA `(.L_x_3742) ;  /* 0x000000000034c947 */ /* 0x000fea0003800000 */
[----:B0----5:R-:W-:Y:S01]  /*4d30*/  PRMT R152, R140, 0x7632, R152 ;  /* 0x000076328c987816 */ /* 0x021fe20000000098 */
[----:B------:R-:W-:Y:S01]  /*4d40*/  @P6 FFMA.FTZ R154, R162, R7, R156 ;  /* 0x00000007a29a6223 */ /* 0x000fe2000001009c */
[----:B------:R-:W-:Y:S02]  /*4d50*/  P2R R155, PR, RZ, 0x1 ;  /* 0x00000001ff9b7803 */ /* 0x000fe40000000000 */
[----:B------:R-:W-:Y:S01]  /*4d60*/  LOP3.LUT P0, RZ, R172, 0xff00, RZ, 0xc0, !PT ;  /* 0x0000ff00acff7812 */ /* 0x000fe2000780c0ff */
[----:B------:R-:W-:Y:S02]  /*4d70*/  IMAD.U32 R153, R152, 0x10000, RZ ;  /* 0x0001000098997824 */ /* 0x000fe400078e00ff */
[----:B------:R-:W-:-:S04]  /*4d80*/  @P6 FADD.FTZ R154, R31, -R154 ;  /* 0x8000009a1f9a6221 */ /* 0x000fc80000010000 */
[----:B------:R-:W-:-:S04]  /*4d90*/  @P6 FFMA.FTZ R153, R4, R154, R153 ;  /* 0x0000009a04996223 */ /* 0x000fc80000010099 */
[----:B------:R-:W-:-:S04]  /*4da0*/  FMUL.FTZ R153, R153, UR17 ;  /* 0x0000001199997c20 */ /* 0x000fc80008410000 */
[----:B------:R-:W-:-:S05]  /*4db0*/  FMUL.FTZ R153, R153, UR16 ;  /* 0x0000001099997c20 */ /* 0x000fca0008410000 */
[----:B------:R-:W-:Y:S02]  /*4dc0*/  FSEL R153, R153, RZ, P0 ;  /* 0x000000ff99997208 */ /* 0x000fe40000000000 */
[----:B------:R-:W-:Y:S02]  /*4dd0*/  ISETP.NE.AND P0, PT, R155, RZ, PT ;  /* 0x000000ff9b00720c */ /* 0x000fe40003f05270 */
[----:B------:R-:W-:-:S04]  /*4de0*/  F2FP.BF16.F32.PACK_AB R153, RZ, R153 ;  /* 0x00000099ff99723e */ /* 0x000fc800000010ff */
[----:B------:R-:W-:-:S07]  /*4df0*/  PRMT R148, R148, 0x5410, R153 ;  /* 0x0000541094947816 */ /* 0x000fce0000000099 */
.L_x_3742:
[----:B------:R-:W-:Y:S05]  /*4e00*/  @!P4 BRA `(.L_x_3743) ;  /* 0x000000000030c947 */ /* 0x000fea0003800000 */
        /* <DEDUP_REMOVED lines=12> */
.L_x_3743:
        /* <DEDUP_REMOVED lines=14> */
.L_x_3744:
        /* <DEDUP_REMOVED lines=13> */
.L_x_3745:
        /* <DEDUP_REMOVED lines=14> */
.L_x_3746:
        /* <DEDUP_REMOVED lines=13> */
.L_x_3747:
        /* <DEDUP_REMOVED lines=14> */
.L_x_3731:
        /* <DEDUP_REMOVED lines=13> */
[--C-:B------:R-:W-:Y:S01]  /*53e0*/  FFMA.FTZ R153, R27, R7, R156.reuse ;  /* 0x000000071b997223 */ /* 0x100fe2000001009c */
[C---:B------:R-:W-:Y:S01]  /*53f0*/  FMUL.FTZ R132, R4.reuse, R133 ;  /* 0x0000008504847220 */ /* 0x040fe20000410000 */
[----:B------:R-:W-:Y:S01]  /*5400*/  FMUL.FTZ R133, R4, R135 ;  /* 0x0000008704857220 */ /* 0x000fe20000410000 */
[-CC-:B------:R-:W-:Y:S01]  /*5410*/  FFMA.FTZ R209, R29, R7.reuse, R156.reuse ;  /* 0x000000071dd17223 */ /* 0x180fe2000001009c */
[----:B------:R-:W-:Y:S01]  /*5420*/  FSEL R159, R134, RZ, P6 ;  /* 0x000000ff869f7208 */ /* 0x000fe20003000000 */
[-CC-:B------:R-:W-:Y:S01]  /*5430*/  FFMA.FTZ R134, R164, R7.reuse, R156.reuse ;  /* 0x00000007a4867223 */ /* 0x180fe2000001009c */
[----:B------:R-:W-:Y:S01]  /*5440*/  FADD.FTZ R153, R30, -R153 ;  /* 0x800000991e997221 */ /* 0x000fe20000010000 */
[----:B------:R-:W-:Y:S01]  /*5450*/  FFMA.FTZ R212, R168, R7, R156 ;  /* 0x00000007a8d47223 */ /* 0x000fe2000001009c */
[----:B------:R-:W-:Y:S01]  /*5460*/  FADD.FTZ R195, R163, -R154 ;  /* 0x8000009aa3c37221 */ /* 0x000fe20000010000 */
[----:B------:R-:W-:Y:S01]  /*5470*/  FADD.FTZ R135, R161, -R134 ;  /* 0x80000086a1877221 */ /* 0x000fe20000010000 */
[----:B------:R-:W-:Y:S01]  /*5480*/  FADD.FTZ R209, R160, -R209 ;  /* 0x800000d1a0d17221 */ /* 0x000fe20000010000 */
[----:B------:R-:W-:Y:S01]  /*5490*/  FADD.FTZ R213, R165, -R212 ;  /* 0x800000d4a5d57221 */ /* 0x000fe20000010000 */
[----:B------:R-:W-:Y:S01]  /*54a0*/  FSEL R155, R132, RZ, P6 ;  /* 0x000000ff849b7208 */ /* 0x000fe20003000000 */
[C---:B------:R-:W-:Y:S01]  /*54b0*/  FMUL.FTZ R134, R4.reuse, R135 ;  /* 0x0000008704867220 */ /* 0x040fe20000410000 */
[C---:B------:R-:W-:Y:S01]  /*54c0*/  FMUL.FTZ R135, R4.reuse, R153 ;  /* 0x0000009904877220 */ /* 0x040fe20000410000 */
[C---:B------:R-:W-:Y:S01]  /*54d0*/  FMUL.FTZ R153, R4.reuse, R195 ;  /* 0x000000c304997220 */ /* 0x040fe20000410000 */
[----:B------:R-:W-:Y:S01]  /*54e0*/  FMUL.FTZ R154, R4, R209 ;  /* 0x000000d1049a7220 */ /* 0x000fe20000410000 */
[----:B------:R-:W-:-:S02]  /*54f0*/  FSEL R158, R133, RZ, P6 ;  /* 0x000000ff859e7208 */ /* 0x000fc40003000000 */
[----:B------:R-:W-:Y:S01]  /*5500*/  FSEL R195, R134, RZ, P6 ;  /* 0x000000ff86c37208 */ /* 0x000fe20003000000 */
[----:B------:R-:W-:Y:S01]  /*5510*/  FMUL.FTZ R134, R4, R213 ;  /* 0x000000d504867220 */ /* 0x000fe20000410000 */
[----:B------:R-:W-:Y:S02]  /*5520*/  FSEL R135, R135, RZ, P6 ;  /* 0x000000ff87877208 */ /* 0x000fe40003000000 */
[----:B------:R-:W-:Y:S02]  /*5530*/  FSEL R211, R153, RZ, P6 ;  /* 0x000000ff99d37208 */ /* 0x000fe40003000000 */
[----:B------:R-:W-:Y:S02]  /*5540*/  F2FP.BF16.F32.PACK_AB R132, RZ, R155 ;  /* 0x0000009bff84723e */ /* 0x000fe400000010ff */
[----:B------:R-:W-:Y:S02]  /*5550*/  F2FP.BF16.F32.PACK_AB R152, RZ, R158 ;  /* 0x0000009eff98723e */ /* 0x000fe400000010ff */
[----:B------:R-:W-:-:S02]  /*5560*/  F2FP.BF16.F32.PACK_AB R133, RZ, R159 ;  /* 0x0000009fff85723e */ /* 0x000fc400000010ff */
[----:B------:R-:W-:Y:S02]  /*5570*/  F2FP.BF16.F32.PACK_AB R153, RZ, R195 ;  /* 0x000000c3ff99723e */ /* 0x000fe400000010ff */
        /* <DEDUP_REMOVED lines=11> */
.L_x_3749:
[----:B------:R-:W-:Y:S05]  /*5630*/  @!P4 BRA `(.L_x_3750) ;  /* 0x000000000018c947 */ /* 0x000fea0003800000 */
[----:B------:R-:W-:Y:S01]  /*5640*/  FMUL.FTZ R134, R158, UR17 ;  /* 0x000000119e867c20 */ /* 0x000fe20008410000 */
[----:B-----5:R-:W-:-:S03]  /*5650*/  LOP3.LUT P6, RZ, R172, 0xff00, RZ, 0xc0, !PT ;  /* 0x0000ff00acff7812 */ /* 0x020fc600078cc0ff */
[----:B------:R-:W-:-:S05]  /*5660*/  FMUL.FTZ R134, R134, UR16 ;  /* 0x0000001086867c20 */ /* 0x000fca0008410000 */
[----:B------:R-:W-:-:S04]  /*5670*/  FSEL R134, R134, RZ, P6 ;  /* 0x000000ff86867208 */ /* 0x000fc80003000000 */
[----:B------:R-:W-:-:S04]  /*5680*/  F2FP.BF16.F32.PACK_AB R134, RZ, R134 ;  /* 0x00000086ff86723e */ /* 0x000fc800000010ff */
[----:B------:R-:W-:-:S07]  /*5690*/  PRMT R148, R148, 0x5410, R134 ;  /* 0x0000541094947816 */ /* 0x000fce0000000086 */
.L_x_3750:
[----:B------:R-:W-:Y:S05]  /*56a0*/  @!P4 BRA `(.L_x_3751) ;  /* 0x000000000018c947 */ /* 0x000fea0003800000 */
[----:B------:R-:W-:Y:S01]  /*56b0*/  FMUL.FTZ R134, R159, UR17 ;  /* 0x000000119f867c20 */ /* 0x000fe20008410000 */
[----:B-----5:R-:W-:-:S03]  /*56c0*/  LOP3.LUT P6, RZ, R172, 0xff0000, RZ, 0xc0, !PT ;  /* 0x00ff0000acff7812 */ /* 0x020fc600078cc0ff */
[----:B------:R-:W-:-:S05]  /*56d0*/  FMUL.FTZ R134, R134, UR16 ;  /* 0x0000001086867c20 */ /* 0x000fca0008410000 */
[----:B------:R-:W-:-:S04]  /*56e0*/  FSEL R134, R134, RZ, P6 ;  /* 0x000000ff86867208 */ /* 0x000fc80003000000 */
[----:B------:R-:W-:-:S04]  /*56f0*/  F2FP.BF16.F32.PACK_AB R134, RZ, R134 ;  /* 0x00000086ff86723e */ /* 0x000fc800000010ff */
[----:B------:R-:W-:-:S07]  /*5700*/  PRMT R149, R134, 0x7610, R149 ;  /* 0x0000761086957816 */ /* 0x000fce0000000095 */
.L_x_3751:
[----:B------:R-:W-:Y:S05]  /*5710*/  @!P4 BRA `(.L_x_3752) ;  /* 0x000000000018c947 */ /* 0x000fea0003800000 */
[----:B------:R-:W-:Y:S01]  /*5720*/  FMUL.FTZ R134, R195, UR17 ;  /* 0x00000011c3867c20 */ /* 0x000fe20008410000 */
[----:B-----5:R-:W-:-:S03]  /*5730*/  LOP3.LUT P6, RZ, R172, 0xff000000, RZ, 0xc0, !PT ;  /* 0xff000000acff7812 */ /* 0x020fc600078cc0ff */
[----:B------:R-:W-:-:S05]  /*5740*/  FMUL.FTZ R134, R134, UR16 ;  /* 0x0000001086867c20 */ /* 0x000fca0008410000 */
[----:B------:R-:W-:-:S04]  /*5750*/  FSEL R134, R134, RZ, P6 ;  /* 0x000000ff86867208 */ /* 0x000fc80003000000 */
[----:B------:R-:W-:-:S04]  /*5760*/  F2FP.BF16.F32.PACK_AB R134, RZ, R134 ;  /* 0x00000086ff86723e */ /* 0x000fc800000010ff */
[----:B------:R-:W-:-:S07]  /*5770*/  PRMT R149, R149, 0x5410, R134 ;  /* 0x0000541095957816 */ /* 0x000fce0000000086 */
.L_x_3752:
[----:B------:R-:W-:Y:S05]  /*5780*/  @!P4 BRA `(.L_x_3753) ;  /* 0x000000000018c947 */ /* 0x000fea0003800000 */
[----:B------:R-:W-:Y:S01]  /*5790*/  FMUL.FTZ R134, R135, UR17 ;  /* 0x0000001187867c20 */ /* 0x000fe20008410000 */
[----:B-----5:R-:W-:-:S03]  /*57a0*/  LOP3.LUT P6, RZ, R173, 0xff, RZ, 0xc0, !PT ;  /* 0x000000ffadff7812 */ /* 0x020fc600078cc0ff */
[----:B------:R-:W-:-:S05]  /*57b0*/  FMUL.FTZ R134, R134, UR16 ;  /* 0x0000001086867c20 */ /* 0x000fca0008410000 */
[----:B------:R-:W-:-:S04]  /*57c0*/  FSEL R134, R134, RZ, P6 ;  /* 0x000000ff86867208 */ /* 0x000fc80003000000 */
[----:B------:R-:W-:-:S04]  /*57d0*/  F2FP.BF16.F32.PACK_AB R134, RZ, R134 ;  /* 0x00000086ff86723e */ /* 0x000fc800000010ff */
[----:B------:R-:W-:-:S07]  /*57e0*/  PRMT R150, R134, 0x7610, R150 ;  /* 0x0000761086967816 */ /* 0x000fce0000000096 */
.L_x_3753:
[----:B------:R-:W-:Y:S05]  /*57f0*/  @!P4 BRA `(.L_x_3754) ;  /* 0x000000000018c947 */ /* 0x000fea0003800000 */
[----:B------:R-:W-:Y:S01]  /*5800*/  FMUL.FTZ R134, R211, UR17 ;  /* 0x00000011d3867c20 */ /* 0x000fe20008410000 */
[----:B-----5:R-:W-:-:S03]  /*5810*/  LOP3.LUT P6, RZ, R173, 0xff00, RZ, 0xc0, !PT ;  /* 0x0000ff00adff7812 */ /* 0x020fc600078cc0ff */
[----:B------:R-:W-:-:S05]  /*5820*/  FMUL.FTZ R134, R134, UR16 ;  /* 0x0000001086867c20 */ /* 0x000fca0008410000 */
[----:B------:R-:W-:-:S04]  /*5830*/  FSEL R134, R134, RZ, P6 ;  /* 0x000000ff86867208 */ /* 0x000fc80003000000 */
[----:B------:R-:W-:-:S04]  /*5840*/  F2FP.BF16.F32.PACK_AB R134, RZ, R134 ;  /* 0x00000086ff86723e */ /* 0x000fc800000010ff */
[----:B------:R-:W-:-:S07]  /*5850*/  PRMT R150, R150, 0x5410, R134 ;  /* 0x0000541096967816 */ /* 0x000fce0000000086 */
.L_x_3754:
[----:B------:R-:W-:Y:S05]  /*5860*/  @!P4 BRA `(.L_x_3755) ;  /* 0x000000000018c947 */ /* 0x000fea0003800000 */
[----:B------:R-:W-:Y:S01]  /*5870*/  FMUL.FTZ R134, R154, UR17 ;  /* 0x000000119a867c20 */ /* 0x000fe20008410000 */
[----:B-----5:R-:W-:-:S03]  /*5880*/  LOP3.LUT P6, RZ, R173, 0xff0000, RZ, 0xc0, !PT ;  /* 0x00ff0000adff7812 */ /* 0x020fc600078cc0ff */
[----:B------:R-:W-:-:S05]  /*5890*/  FMUL.FTZ R134, R134, UR16 ;  /* 0x0000001086867c20 */ /* 0x000fca0008410000 */
[----:B------:R-:W-:-:S04]  /*58a0*/  FSEL R134, R134, RZ, P6 ;  /* 0x000000ff86867208 */ /* 0x000fc80003000000 */
[----:B------:R-:W-:-:S04]  /*58b0*/  F2FP.BF16.F32.PACK_AB R134, RZ, R134 ;  /* 0x00000086ff86723e */ /* 0x000fc800000010ff */
[----:B------:R-:W-:-:S07]  /*58c0*/  PRMT R151, R134, 0x7610, R151 ;  /* 0x0000761086977816 */ /* 0x000fce0000000097 */
.L_x_3755:
        /* <DEDUP_REMOVED lines=13> */
.L_x_3748:
        /* <DEDUP_REMOVED lines=12> */
.L_x_3756:
        /* <DEDUP_REMOVED lines=12> */
.L_x_3757:
        /* <DEDUP_REMOVED lines=12> */
.L_x_3758:
        /* <DEDUP_REMOVED lines=12> */
.L_x_3759:
        /* <DEDUP_REMOVED lines=12> */
.L_x_3760:
        /* <DEDUP_REMOVED lines=12> */
.L_x_3761:
        /* <DEDUP_REMOVED lines=12> */
.L_x_3762:
        /* <DEDUP_REMOVED lines=13> */
.L_x_3740:
[----:B0-----:R-:W0:Y:S08]  /*5fb0*/  @P5 LDC.64 R154, c[0x0][0x478] ;  /* 0x00011e00ff9a5b82 */ /* 0x001e300000000a00 */
[----:B------:R-:W1:Y:S01]  /*5fc0*/  @P4 LDC.64 R152, c[0x0][0x468] ;  /* 0x00011a00ff984b82 */ /* 0x000e620000000a00 */
[C---:B0-----:R-:W-:Y:S01]  /*5fd0*/  @P5 IMAD.WIDE.U32 R154, R8.reuse, 0x10, R154 ;  /* 0x00000010089a5825 */ /* 0x041fe200078e009a */
[----:B------:R-:W-:-:S04]  /*5fe0*/  IADD3 R8, PT, PT, R8, 0x80, RZ ;  /* 0x0000008008087810 */ /* 0x000fc80007ffe0ff */
[----:B------:R2:W-:Y:S01]  /*5ff0*/  @P5 STG.E.128 desc[UR10][R154.64], R132 ;  /* 0x000000849a005986 */ /* 0x0005e2000c101d0a */
[----:B-1----:R-:W-:-:S04]  /*6000*/  @P4 IMAD.WIDE.U32 R152, R157, 0x10, R152 ;  /* 0x000000109d984825 */ /* 0x002fc800078e0098 */
[----:B------:R-:W-:Y:S01]  /*6010*/  VIADD R157, R157, 0x80 ;  /* 0x000000809d9d7836 */ /* 0x000fe20000000000 */
[----:B------:R2:W-:Y:S06]  /*6020*/  @P4 STG.E.128 desc[UR10][R152.64], R148 ;  /* 0x0000009498004986 */ /* 0x0005ec000c101d0a */
.L_x_3730:
[----:B------:R-:W-:Y:S05]  /*6030*/  BSYNC.RECONVERGENT B0 ;  /* 0x0000000000007941 */ /* 0x000fea0003800200 */
.L_x_3729:
        /* <DEDUP_REMOVED lines=10> */
[----:B0-2--5:R-:W-:Y:S01]  /*60e0*/  IMAD.U32 R155, R145, 0x10000, RZ ;  /* 0x00010000919b7824 */ /* 0x025fe200078e00ff */
        /* <DEDUP_REMOVED lines=48> */
.L_x_3767:
[----:B------:R-:W-:Y:S05]  /*63f0*/  @!P4 BRA `(.L_x_3768) ;  /* 0x000000000018c947 */ /* 0x000fea0003800000 */
[----:B------:R-:W-:Y:S01]  /*6400*/  FMUL.FTZ R153, R153, UR17 ;  /* 0x0000001199997c20 */ /* 0x000fe20008410000 */
[----:B------:R-:W-:-:S03]  /*6410*/  LOP3.LUT P6, RZ, R176, 0xff00, RZ, 0xc0, !PT ;  /* 0x0000ff00b0ff7812 */ /* 0x000fc600078cc0ff */
[----:B------:R-:W-:-:S05]  /*6420*/  FMUL.FTZ R153, R153, UR16 ;  /* 0x0000001099997c20 */ /* 0x000fca0008410000 */
[----:B------:R-:W-:-:S04]  /*6430*/  FSEL R153, R153, RZ, P6 ;  /* 0x000000ff99997208 */ /* 0x000fc80003000000 */
[----:B------:R-:W-:-:S04]  /*6440*/  F2FP.BF16.F32.PACK_AB R153, RZ, R153 ;  /* 0x00000099ff99723e */ /* 0x000fc800000010ff */
[----:B------:R-:W-:-:S07]  /*6450*/  PRMT R148, R148, 0x5410, R153 ;  /* 0x0000541094947816 */ /* 0x000fce0000000099 */
.L_x_3768:
[----:B------:R-:W-:Y:S05]  /*6460*/  @!P4 BRA `(.L_x_3769) ;  /* 0x000000000018c947 */ /* 0x000fea0003800000 */
[----:B------:R-:W-:Y:S01]  /*6470*/  FMUL.FTZ R155, R155, UR17 ;  /* 0x000000119b9b7c20 */ /* 0x000fe20008410000 */
[----:B------:R-:W-:-:S03]  /*6480*/  LOP3.LUT P6, RZ, R176, 0xff0000, RZ, 0xc0, !PT ;  /* 0x00ff0000b0ff7812 */ /* 0x000fc600078cc0ff */
[----:B------:R-:W-:-:S05]  /*6490*/  FMUL.FTZ R155, R155, UR16 ;  /* 0x000000109b9b7c20 */ /* 0x000fca0008410000 */
[----:B------:R-:W-:-:S04]  /*64a0*/  FSEL R155, R155, RZ, P6 ;  /* 0x000000ff9b9b7208 */ /* 0x000fc80003000000 */
[----:B------:R-:W-:-:S04]  /*64b0*/  F2FP.BF16.F32.PACK_AB R155, RZ, R155 ;  /* 0x0000009bff9b723e */ /* 0x000fc800000010ff */
[----:B------:R-:W-:-:S07]  /*64c0*/  PRMT R149, R155, 0x7610, R149 ;  /* 0x000076109b957816 */ /* 0x000fce0000000095 */
.L_x_3769:
[----:B------:R-:W-:Y:S05]  /*64d0*/  @!P4 BRA `(.L_x_3770) ;  /* 0x000000000018c947 */ /* 0x000fea0003800000 */
[----:B------:R-:W-:Y:S01]  /*64e0*/  FMUL.FTZ R195, R195, UR17 ;  /* 0x00000011c3c37c20 */ /* 0x000fe20008410000 */
[----:B------:R-:W-:-:S03]  /*64f0*/  LOP3.LUT P6, RZ, R176, 0xff000000, RZ, 0xc0, !PT ;  /* 0xff000000b0ff7812 */ /* 0x000fc600078cc0ff */
[----:B------:R-:W-:-:S05]  /*6500*/  FMUL.FTZ R195, R195, UR16 ;  /* 0x00000010c3c37c20 */ /* 0x000fca0008410000 */
[----:B------:R-:W-:-:S04]  /*6510*/  FSEL R195, R195, RZ, P6 ;  /* 0x000000ffc3c37208 */ /* 0x000fc80003000000 */
[----:B------:R-:W-:-:S04]  /*6520*/  F2FP.BF16.F32.PACK_AB R195, RZ, R195 ;  /* 0x000000c3ffc3723e */ /* 0x000fc800000010ff */
[----:B------:R-:W-:-:S07]  /*6530*/  PRMT R149, R149, 0x5410, R195 ;  /* 0x0000541095957816 */ /* 0x000fce00000000c3 */
.L_x_3770:
[----:B------:R-:W-:Y:S05]  /*6540*/  @!P4 BRA `(.L_x_3771) ;  /* 0x000000000018c947 */ /* 0x000fea0003800000 */
[----:B------:R-:W-:Y:S01]  /*6550*/  FMUL.FTZ R135, R135, UR17 ;  /* 0x0000001187877c20 */ /* 0x000fe20008410000 */
[----:B------:R-:W-:-:S03]  /*6560*/  LOP3.LUT P6, RZ, R177, 0xff, RZ, 0xc0, !PT ;  /* 0x000000ffb1ff7812 */ /* 0x000fc600078cc0ff */
[----:B------:R-:W-:-:S05]  /*6570*/  FMUL.FTZ R135, R135, UR16 ;  /* 0x0000001087877c20 */ /* 0x000fca0008410000 */
[----:B------:R-:W-:-:S04]  /*6580*/  FSEL R135, R135, RZ, P6 ;  /* 0x000000ff87877208 */ /* 0x000fc80003000000 */
[----:B------:R-:W-:-:S04]  /*6590*/  F2FP.BF16.F32.PACK_AB R135, RZ, R135 ;  /* 0x00000087ff87723e */ /* 0x000fc800000010ff */
[----:B------:R-:W-:-:S07]  /*65a0*/  PRMT R150, R135, 0x7610, R150 ;  /* 0x0000761087967816 */ /* 0x000fce0000000096 */
.L_x_3771:
[----:B------:R-:W-:Y:S05]  /*65b0*/  @!P4 BRA `(.L_x_3772) ;  /* 0x000000000018c947 */ /* 0x000fea0003800000 */
[----:B------:R-:W-:Y:S01]  /*65c0*/  FMUL.FTZ R209, R209, UR17 ;  /* 0x00000011d1d17c20 */ /* 0x000fe20008410000 */
[----:B------:R-:W-:-:S03]  /*65d0*/  LOP3.LUT P6, RZ, R177, 0xff00, RZ, 0xc0, !PT ;  /* 0x0000ff00b1ff7812 */ /* 0x000fc600078cc0ff */
[----:B------:R-:W-:-:S05]  /*65e0*/  FMUL.FTZ R209, R209, UR16 ;  /* 0x00000010d1d17c20 */ /* 0x000fca0008410000 */
[----:B------:R-:W-:-:S04]  /*65f0*/  FSEL R209, R209, RZ, P6 ;  /* 0x000000ffd1d17208 */ /* 0x000fc80003000000 */
[----:B------:R-:W-:-:S04]  /*6600*/  F2FP.BF16.F32.PACK_AB R209, RZ, R209 ;  /* 0x000000d1ffd1723e */ /* 0x000fc800000010ff */
[----:B------:R-:W-:-:S07]  /*6610*/  PRMT R150, R150, 0x5410, R209 ;  /* 0x0000541096967816 */ /* 0x000fce00000000d1 */
.L_x_3772:
[----:B------:R-:W-:Y:S05]  /*6620*/  @!P4 BRA `(.L_x_3773) ;  /* 0x000000000018c947 */ /* 0x000fea0003800000 */
[----:B------:R-:W-:Y:S01]  /*6630*/  FMUL.FTZ R132, R211, UR17 ;  /* 0x00000011d3847c20 */ /* 0x000fe20008410000 */
[----:B------:R-:W-:-:S03]  /*6640*/  LOP3.LUT P6, RZ, R177, 0xff0000, RZ, 0xc0, !PT ;  /* 0x00ff0000b1ff7812 */ /* 0x000fc600078cc0ff */
[----:B------:R-:W-:-:S05]  /*6650*/  FMUL.FTZ R132, R132, UR16 ;  /* 0x0000001084847c20 */ /* 0x000fca0008410000 */
[----:B------:R-:W-:-:S04]  /*6660*/  FSEL R132, R132, RZ, P6 ;  /* 0x000000ff84847208 */ /* 0x000fc80003000000 */
[----:B------:R-:W-:-:S04]  /*6670*/  F2FP.BF16.F32.PACK_AB R132, RZ, R132 ;  /* 0x00000084ff84723e */ /* 0x000fc800000010ff */
[----:B------:R-:W-:-:S07]  /*6680*/  PRMT R151, R132, 0x7610, R151 ;  /* 0x0000761084977816 */ /* 0x000fce0000000097 */
.L_x_3773:
        /* <DEDUP_REMOVED lines=13> */
.L_x_3766:
[----:B------:R-:W-:Y:S01]  /*6760*/  ISETP.GT.AND P6, PT, R6, RZ, PT ;  /* 0x000000ff0600720c */ /* 0x000fe20003fc4270 */
[----:B------:R-:W-:-:S12]  /*6770*/  @!P4 BRA `(.L_x_3775) ;  /* 0x000000000030c947 */ /* 0x000fd80003800000 */
[----:B0-2---:R-:W-:Y:S01]  /*6780*/  @P6 FFMA.FTZ R155, R169, R7, R156 ;  /* 0x00000007a99b6223 */ /* 0x005fe2000001009c */
        /* <DEDUP_REMOVED lines=11> */
.L_x_3775:
[----:B------:R-:W-:Y:S05]  /*6840*/  @!P4 BRA `(.L_x_3776) ;  /* 0x000000000034c947 */ /* 0x000fea0003800000 */
[----:B0-2--5:R-:W-:Y:S01]  /*6850*/  PRMT R152, R144, 0x7632, R152 ;  /* 0x0000763290987816 */ /* 0x025fe20000000098 */
        /* <DEDUP_REMOVED lines=12> */
.L_x_3776:
[----:B------:R-:W-:Y:S05]  /*6920*/  @!P4 BRA `(.L_x_3777) ;  /* 0x000000000030c947 */ /* 0x000fea0003800000 */
        /* <DEDUP_REMOVED lines=12> */
.L_x_3777:
        /* <DEDUP_REMOVED lines=14> */
.L_x_3778:
        /* <DEDUP_REMOVED lines=13> */
.L_x_3779:
        /* <DEDUP_REMOVED lines=14> */
.L_x_3780:
        /* <DEDUP_REMOVED lines=13> */
.L_x_3781:
[----:B------:R-:W-:Y:S05]  /*6d50*/  @!P4 BRA `(.L_x_3774) ;  /* 0x0000000c005cc947 */ /* 0x000fea0003800000 */
[----:B0-2--5:R-:W-:Y:S01]  /*6d60*/  PRMT R152, R147, 0x7632, R152 ;  /* 0x0000763293987816 */ /* 0x025fe20000000098 */
        /* <DEDUP_REMOVED lines=12> */
.L_x_3765:
        /* <DEDUP_REMOVED lines=50> */
.L_x_3783:
[----:B------:R-:W-:Y:S05]  /*7150*/  @!P4 BRA `(.L_x_3784) ;  /* 0x000000000018c947 */ /* 0x000fea0003800000 */
[----:B------:R-:W-:Y:S01]  /*7160*/  FMUL.FTZ R134, R158, UR17 ;  /* 0x000000119e867c20 */ /* 0x000fe20008410000 */
[----:B-----5:R-:W-:-:S03]  /*7170*/  LOP3.LUT P6, RZ, R176, 0xff00, RZ, 0xc0, !PT ;  /* 0x0000ff00b0ff7812 */ /* 0x020fc600078cc0ff */
[----:B------:R-:W-:-:S05]  /*7180*/  FMUL.FTZ R134, R134, UR16 ;  /* 0x0000001086867c20 */ /* 0x000fca0008410000 */
[----:B------:R-:W-:-:S04]  /*7190*/  FSEL R134, R134, RZ, P6 ;  /* 0x000000ff86867208 */ /* 0x000fc80003000000 */
[----:B------:R-:W-:-:S04]  /*71a0*/  F2FP.BF16.F32.PACK_AB R134, RZ, R134 ;  /* 0x00000086ff86723e */ /* 0x000fc800000010ff */
[----:B------:R-:W-:-:S07]  /*71b0*/  PRMT R148, R148, 0x5410, R134 ;  /* 0x0000541094947816 */ /* 0x000fce0000000086 */
.L_x_3784:
[----:B------:R-:W-:Y:S05]  /*71c0*/  @!P4 BRA `(.L_x_3785) ;  /* 0x000000000018c947 */ /* 0x000fea0003800000 */
[----:B------:R-:W-:Y:S01]  /*71d0*/  FMUL.FTZ R134, R159, UR17 ;  /* 0x000000119f867c20 */ /* 0x000fe20008410000 */
[----:B-----5:R-:W-:-:S03]  /*71e0*/  LOP3.LUT P6, RZ, R176, 0xff0000, RZ, 0xc0, !PT ;  /* 0x00ff0000b0ff7812 */ /* 0x020fc600078cc0ff */
[----:B------:R-:W-:-:S05]  /*71f0*/  FMUL.FTZ R134, R134, UR16 ;  /* 0x0000001086867c20 */ /* 0x000fca0008410000 */
[----:B------:R-:W-:-:S04]  /*7200*/  FSEL R134, R134, RZ, P6 ;  /* 0x000000ff86867208 */ /* 0x000fc80003000000 */
[----:B------:R-:W-:-:S04]  /*7210*/  F2FP.BF16.F32.PACK_AB R134, RZ, R134 ;  /* 0x00000086ff86723e */ /* 0x000fc800000010ff */
[----:B------:R-:W-:-:S07]  /*7220*/  PRMT R149, R134, 0x7610, R149 ;  /* 0x0000761086957816 */ /* 0x000fce0000000095 */
.L_x_3785:
[----:B------:R-:W-:Y:S05]  /*7230*/  @!P4 BRA `(.L_x_3786) ;  /* 0x000000000018c947 */ /* 0x000fea0003800000 */
[----:B------:R-:W-:Y:S01]  /*7240*/  FMUL.FTZ R134, R195, UR17 ;  /* 0x00000011c3867c20 */ /* 0x000fe20008410000 */
[----:B-----5:R-:W-:-:S03]  /*7250*/  LOP3.LUT P6, RZ, R176, 0xff000000, RZ, 0xc0, !PT ;  /* 0xff000000b0ff7812 */ /* 0x020fc600078cc0ff */
[----:B------:R-:W-:-:S05]  /*7260*/  FMUL.FTZ R134, R134, UR16 ;  /* 0x0000001086867c20 */ /* 0x000fca0008410000 */
[----:B------:R-:W-:-:S04]  /*7270*/  FSEL R134, R134, RZ, P6 ;  /* 0x000000ff86867208 */ /* 0x000fc80003000000 */
[----:B------:R-:W-:-:S04]  /*7280*/  F2FP.BF16.F32.PACK_AB R134, RZ, R134 ;  /* 0x00000086ff86723e */ /* 0x000fc800000010ff */
[----:B------:R-:W-:-:S07]  /*7290*/  PRMT R149, R149, 0x5410, R134 ;  /* 0x0000541095957816 */ /* 0x000fce0000000086 */
.L_x_3786:
[----:B------:R-:W-:Y:S05]  /*72a0*/  @!P4 BRA `(.L_x_3787) ;  /* 0x000000000018c947 */ /* 0x000fea0003800000 */
[----:B------:R-:W-:Y:S01]  /*72b0*/  FMUL.FTZ R134, R135, UR17 ;  /* 0x0000001187867c20 */ /* 0x000fe20008410000 */
[----:B-----5:R-:W-:-:S03]  /*72c0*/  LOP3.LUT P6, RZ, R177, 0xff, RZ, 0xc0, !PT ;  /* 0x000000ffb1ff7812 */ /* 0x020fc600078cc0ff */
[----:B------:R-:W-:-:S05]  /*72d0*/  FMUL.FTZ R134, R134, UR16 ;  /* 0x0000001086867c20 */ /* 0x000fca0008410000 */
[----:B------:R-:W-:-:S04]  /*72e0*/  FSEL R134, R134, RZ, P6 ;  /* 0x000000ff86867208 */ /* 0x000fc80003000000 */
[----:B------:R-:W-:-:S04]  /*72f0*/  F2FP.BF16.F32.PACK_AB R134, RZ, R134 ;  /* 0x00000086ff86723e */ /* 0x000fc800000010ff */
[----:B------:R-:W-:-:S07]  /*7300*/  PRMT R150, R134, 0x7610, R150 ;  /* 0x0000761086967816 */ /* 0x000fce0000000096 */
.L_x_3787:
[----:B------:R-:W-:Y:S05]  /*7310*/  @!P4 BRA `(.L_x_3788) ;  /* 0x000000000018c947 */ /* 0x000fea0003800000 */
[----:B------:R-:W-:Y:S01]  /*7320*/  FMUL.FTZ R134, R211, UR17 ;  /* 0x00000011d3867c20 */ /* 0x000fe20008410000 */
[----:B-----5:R-:W-:-:S03]  /*7330*/  LOP3.LUT P6, RZ, R177, 0xff00, RZ, 0xc0, !PT ;  /* 0x0000ff00b1ff7812 */ /* 0x020fc600078cc0ff */
[----:B------:R-:W-:-:S05]  /*7340*/  FMUL.FTZ R134, R134, UR16 ;  /* 0x0000001086867c20 */ /* 0x000fca0008410000 */
[----:B------:R-:W-:-:S04]  /*7350*/  FSEL R134, R134, RZ, P6 ;  /* 0x000000ff86867208 */ /* 0x000fc80003000000 */
[----:B------:R-:W-:-:S04]  /*7360*/  F2FP.BF16.F32.PACK_AB R134, RZ, R134 ;  /* 0x00000086ff86723e */ /* 0x000fc800000010ff */
[----:B------:R-:W-:-:S07]  /*7370*/  PRMT R150, R150, 0x5410, R134 ;  /* 0x0000541096967816 */ /* 0x000fce0000000086 */
.L_x_3788:
[----:B------:R-:W-:Y:S05]  /*7380*/  @!P4 BRA `(.L_x_3789) ;  /* 0x000000000018c947 */ /* 0x000fea0003800000 */
[----:B------:R-:W-:Y:S01]  /*7390*/  FMUL.FTZ R134, R154, UR17 ;  /* 0x000000119a867c20 */ /* 0x000fe20008410000 */
[----:B-----5:R-:W-:-:S03]  /*73a0*/  LOP3.LUT P6, RZ, R177, 0xff0000, RZ, 0xc0, !PT ;  /* 0x00ff0000b1ff7812 */ /* 0x020fc600078cc0ff */
[----:B------:R-:W-:-:S05]  /*73b0*/  FMUL.FTZ R134, R134, UR16 ;  /* 0x0000001086867c20 */ /* 0x000fca0008410000 */
[----:B------:R-:W-:-:S04]  /*73c0*/  FSEL R134, R134, RZ, P6 ;  /* 0x000000ff86867208 */ /* 0x000fc80003000000 */
[----:B------:R-:W-:-:S04]  /*73d0*/  F2FP.BF16.F32.PACK_AB R134, RZ, R134 ;  /* 0x00000086ff86723e */ /* 0x000fc800000010ff */
[----:B------:R-:W-:-:S07]  /*73e0*/  PRMT R151, R134, 0x7610, R151 ;  /* 0x0000761086977816 */ /* 0x000fce0000000097 */
.L_x_3789:
        /* <DEDUP_REMOVED lines=13> */
.L_x_3782:
        /* <DEDUP_REMOVED lines=12> */
.L_x_3790:
        /* <DEDUP_REMOVED lines=12> */
.L_x_3791:
        /* <DEDUP_REMOVED lines=12> */
.L_x_3792:
        /* <DEDUP_REMOVED lines=12> */
.L_x_3793:
        /* <DEDUP_REMOVED lines=12> */
.L_x_3794:
        /* <DEDUP_REMOVED lines=12> */
.L_x_3795:
        /* <DEDUP_REMOVED lines=12> */
.L_x_3796:
        /* <DEDUP_REMOVED lines=13> */
.L_x_3774:
[----:B0-2---:R-:W0:Y:S08]  /*7ad0*/  @P5 LDC.64 R154, c[0x0][0x478] ;  /* 0x00011e00ff9a5b82 */ /* 0x005e300000000a00 */
[----:B------:R-:W1:Y:S01]  /*7ae0*/  @P4 LDC.64 R152, c[0x0][0x468] ;  /* 0x00011a00ff984b82 */ /* 0x000e620000000a00 */
[C---:B0-----:R-:W-:Y:S01]  /*7af0*/  @P5 IMAD.WIDE.U32 R154, R8.reuse, 0x10, R154 ;  /* 0x00000010089a5825 */ /* 0x041fe200078e009a */
[----:B------:R-:W-:-:S04]  /*7b00*/  IADD3 R8, PT, PT, R8, 0x80, RZ ;  /* 0x0000008008087810 */ /* 0x000fc80007ffe0ff */
[----:B------:R3:W-:Y:S01]  /*7b10*/  @P5 STG.E.128 desc[UR10][R154.64], R132 ;  /* 0x000000849a005986 */ /* 0x0007e2000c101d0a */
[----:B-1----:R-:W-:-:S04]  /*7b20*/  @P4 IMAD.WIDE.U32 R152, R157, 0x10, R152 ;  /* 0x000000109d984825 */ /* 0x002fc800078e0098 */
[----:B------:R-:W-:Y:S01]  /*7b30*/  VIADD R157, R157, 0x80 ;  /* 0x000000809d9d7836 */ /* 0x000fe20000000000 */
[----:B------:R3:W-:Y:S06]  /*7b40*/  @P4 STG.E.128 desc[UR10][R152.64], R148 ;  /* 0x0000009498004986 */ /* 0x0007ec000c101d0a */
.L_x_3764:
[----:B------:R-:W-:Y:S05]  /*7b50*/  BSYNC.RECONVERGENT B0 ;  /* 0x0000000000007941 */ /* 0x000fea0003800200 */
.L_x_3763:
        /* <DEDUP_REMOVED lines=10> */
[C---:B0-23-5:R-:W-:Y:S01]  /*7c00*/  IMAD.U32 R153, R33.reuse, 0x10000, RZ ;  /* 0x0001000021997824 */ /* 0x06dfe200078e00ff */
[----:B------:R-:W-:Y:S02]  /*7c10*/  PRMT R6, R32, 0x7632, R6 ;  /* 0x0000763220067816 */ /* 0x000fe40000000006 */
[----:B------:R-:W-:Y:S02]  /*7c20*/  PRMT R134, R33, 0x7632, R134 ;  /* 0x0000763221867816 */ /* 0x000fe40000000086 */
[----:B------:R-:W-:-:S03]  /*7c30*/  SHF.L.U32 R6, R6, 0x10, RZ ;  /* 0x0000001006067819 */ /* 0x000fc600000006ff */
        /* <DEDUP_REMOVED lines=9> */
[----:B------:R-:W-:Y:S01]  /*7cd0*/  SHF.L.U32 R7, R32, 0x10, RZ ;  /* 0x0000001020077819 */ /* 0x000fe200000006ff */
[----:B------:R-:W-:Y:S01]  /*7ce0*/  @P6 FADD.FTZ R133, R196, -R133 ;  /* 0x80000085c4856221 */ /* 0x000fe20000010000 */
[----:B------:R-:W-:Y:S01]  /*7cf0*/  @P6 FADD.FTZ R135, R201, -R132 ;  /* 0x80000084c9876221 */ /* 0x000fe20000010000 */
[----:B------:R-:W-:Y:S01]  /*7d00*/  @P6 FADD.FTZ R132, R198, -R155 ;  /* 0x8000009bc6846221 */ /* 0x000fe20000010000 */
[----:B------:R-:W-:Y:S01]  /*7d10*/  @P6 FADD.FTZ R155, R203, -R152 ;  /* 0x80000098cb9b6221 */ /* 0x000fe20000010000 */
[C---:B------:R-:W-:Y:S01]  /*7d20*/  @P6 FFMA.FTZ R7, R4.reuse, R133, R7 ;  /* 0x0000008504076223 */ /* 0x040fe20000010007 */
[----:B------:R-:W-:Y:S01]  /*7d30*/  PRMT R133, R35, 0x7632, R133 ;  /* 0x0000763223857816 */ /* 0x000fe20000000085 */
[----:B------:R-:W-:Y:S01]  /*7d40*/  @P6 FFMA.FTZ R153, R4, R132, R153 ;  /* 0x0000008404996223 */ /* 0x000fe20000010099 */
[----:B------:R-:W-:Y:S01]  /*7d50*/  PRMT R132, R34, 0x7632, R132 ;  /* 0x0000763222847816 */ /* 0x000fe20000000084 */
[C---:B------:R-:W-:Y:S01]  /*7d60*/  @P6 FFMA.FTZ R6, R4.reuse, R135, R6 ;  /* 0x0000008704066223 */ /* 0x040fe20000010006 */
[----:B------:R-:W-:Y:S01]  /*7d70*/  @P6 FFMA.FTZ R134, R4, R155, R134 ;  /* 0x0000009b04866223 */ /* 0x000fe20000010086 */
[----:B------:R-:W-:Y:S01]  /*7d80*/  IMAD.U32 R156, R133, 0x10000, RZ ;  /* 0x00010000859c7824 */ /* 0x000fe200078e00ff */
[----:B------:R-:W-:Y:S01]  /*7d90*/  SHF.L.U32 R152, R132, 0x10, RZ ;  /* 0x0000001084987819 */ /* 0x000fe200000006ff */
[----:B------:R-:W-:Y:S01]  /*7da0*/  IMAD.U32 R155, R35, 0x10000, RZ ;  /* 0x00010000239b7824 */ /* 0x000fe200078e00ff */
        /* <DEDUP_REMOVED lines=18> */
.L_x_3801:
[----:B------:R-:W-:Y:S05]  /*7ed0*/  @!P4 BRA `(.L_x_3802) ;  /* 0x000000000018c947 */ /* 0x000fea0003800000 */
[----:B------:R-:W-:Y:S01]  /*7ee0*/  FMUL.FTZ R6, R6, UR17 ;  /* 0x0000001106067c20 */ /* 0x000fe20008410000 */
[----:B------:R-:W-:-:S03]  /*7ef0*/  LOP3.LUT P6, RZ, R178, 0xff00, RZ, 0xc0, !PT ;  /* 0x0000ff00b2ff7812 */ /* 0x000fc600078cc0ff */
[----:B------:R-:W-:-:S05]  /*7f00*/  FMUL.FTZ R6, R6, UR16 ;  /* 0x0000001006067c20 */ /* 0x000fca0008410000 */
[----:B------:R-:W-:-:S04]  /*7f10*/  FSEL R6, R6, RZ, P6 ;  /* 0x000000ff06067208 */ /* 0x000fc80003000000 */
[----:B------:R-:W-:-:S04]  /*7f20*/  F2FP.BF16.F32.PACK_AB R6, RZ, R6 ;  /* 0x00000006ff06723e */ /* 0x000fc800000010ff */
[----:B------:R-:W-:-:S07]  /*7f30*/  PRMT R148, R148, 0x5410, R6 ;  /* 0x0000541094947816 */ /* 0x000fce0000000006 */
.L_x_3802:
[----:B------:R-:W-:Y:S05]  /*7f40*/  @!P4 BRA `(.L_x_3803) ;  /* 0x000000000018c947 */ /* 0x000fea0003800000 */
[----:B------:R-:W-:Y:S01]  /*7f50*/  FMUL.FTZ R153, R153, UR17 ;  /* 0x0000001199997c20 */ /* 0x000fe20008410000 */
[----:B------:R-:W-:-:S03]  /*7f60*/  LOP3.LUT P6, RZ, R178, 0xff0000, RZ, 0xc0, !PT ;  /* 0x00ff0000b2ff7812 */ /* 0x000fc600078cc0ff */
[----:B------:R-:W-:-:S05]  /*7f70*/  FMUL.FTZ R153, R153, UR16 ;  /* 0x0000001099997c20 */ /* 0x000fca0008410000 */
[----:B------:R-:W-:-:S04]  /*7f80*/  FSEL R153, R153, RZ, P6 ;  /* 0x000000ff99997208 */ /* 0x000fc80003000000 */
[----:B------:R-:W-:-:S04]  /*7f90*/  F2FP.BF16.F32.PACK_AB R153, RZ, R153 ;  /* 0x00000099ff99723e */ /* 0x000fc800000010ff */
[----:B------:R-:W-:-:S07]  /*7fa0*/  PRMT R149, R153, 0x7610, R149 ;  /* 0x0000761099957816 */ /* 0x000fce0000000095 */
.L_x_3803:
[----:B------:R-:W-:Y:S05]  /*7fb0*/  @!P4 BRA `(.L_x_3804) ;  /* 0x000000000018c947 */ /* 0x000fea0003800000 */
[----:B------:R-:W-:Y:S01]  /*7fc0*/  FMUL.FTZ R134, R134, UR17 ;  /* 0x0000001186867c20 */ /* 0x000fe20008410000 */
[----:B------:R-:W-:-:S03]  /*7fd0*/  LOP3.LUT P6, RZ, R178, 0xff000000, RZ, 0xc0, !PT ;  /* 0xff000000b2ff7812 */ /* 0x000fc600078cc0ff */
[----:B------:R-:W-:-:S05]  /*7fe0*/  FMUL.FTZ R134, R134, UR16 ;  /* 0x0000001086867c20 */ /* 0x000fca0008410000 */
[----:B------:R-:W-:-:S04]  /*7ff0*/  FSEL R134, R134, RZ, P6 ;  /* 0x000000ff86867208 */ /* 0x000fc80003000000 */
[----:B------:R-:W-:-:S04]  /*8000*/  F2FP.BF16.F32.PACK_AB R134, RZ, R134 ;  /* 0x00000086ff86723e */ /* 0x000fc800000010ff */
[----:B------:R-:W-:-:S07]  /*8010*/  PRMT R149, R149, 0x5410, R134 ;  /* 0x0000541095957816 */ /* 0x000fce0000000086 */
.L_x_3804:
[----:B------:R-:W-:Y:S05]  /*8020*/  @!P4 BRA `(.L_x_3805) ;  /* 0x000000000018c947 */ /* 0x000fea0003800000 */
[----:B------:R-:W-:Y:S01]  /*8030*/  FMUL.FTZ R4, R135, UR17 ;  /* 0x0000001187047c20 */ /* 0x000fe20008410000 */
[----:B------:R-:W-:-:S03]  /*8040*/  LOP3.LUT P6, RZ, R179, 0xff, RZ, 0xc0, !PT ;  /* 0x000000ffb3ff7812 */ /* 0x000fc600078cc0ff */
[----:B------:R-:W-:-:S05]  /*8050*/  FMUL.FTZ R4, R4, UR16 ;  /* 0x0000001004047c20 */ /* 0x000fca0008410000 */
[----:B------:R-:W-:-:S04]  /*8060*/  FSEL R4, R4, RZ, P6 ;  /* 0x000000ff04047208 */ /* 0x000fc80003000000 */
[----:B------:R-:W-:-:S04]  /*8070*/  F2FP.BF16.F32.PACK_AB R4, RZ, R4 ;  /* 0x00000004ff04723e */ /* 0x000fc800000010ff */
[----:B------:R-:W-:-:S07]  /*8080*/  PRMT R150, R4, 0x7610, R150 ;  /* 0x0000761004967816 */ /* 0x000fce0000000096 */
.L_x_3805:
[----:B------:R-:W-:Y:S05]  /*8090*/  @!P4 BRA `(.L_x_3806) ;  /* 0x000000000018c947 */ /* 0x000fea0003800000 */
[----:B------:R-:W-:Y:S01]  /*80a0*/  FMUL.FTZ R4, R152, UR17 ;  /* 0x0000001198047c20 */ /* 0x000fe20008410000 */
[----:B------:R-:W-:-:S03]  /*80b0*/  LOP3.LUT P6, RZ, R179, 0xff00, RZ, 0xc0, !PT ;  /* 0x0000ff00b3ff7812 */ /* 0x000fc600078cc0ff */
[----:B------:R-:W-:-:S05]  /*80c0*/  FMUL.FTZ R4, R4, UR16 ;  /* 0x0000001004047c20 */ /* 0x000fca0008410000 */
[----:B------:R-:W-:-:S04]  /*80d0*/  FSEL R4, R4, RZ, P6 ;  /* 0x000000ff04047208 */ /* 0x000fc80003000000 */
[----:B------:R-:W-:-:S04]  /*80e0*/  F2FP.BF16.F32.PACK_AB R4, RZ, R4 ;  /* 0x00000004ff04723e */ /* 0x000fc800000010ff */
[----:B------:R-:W-:-:S07]  /*80f0*/  PRMT R150, R150, 0x5410, R4 ;  /* 0x0000541096967816 */ /* 0x000fce0000000004 */
.L_x_3806:
[----:B------:R-:W-:Y:S05]  /*8100*/  @!P4 BRA `(.L_x_3807) ;  /* 0x000000000018c947 */ /* 0x000fea0003800000 */
[----:B------:R-:W-:Y:S01]  /*8110*/  FMUL.FTZ R4, R155, UR17 ;  /* 0x000000119b047c20 */ /* 0x000fe20008410000 */
[----:B------:R-:W-:-:S03]  /*8120*/  LOP3.LUT P6, RZ, R179, 0xff0000, RZ, 0xc0, !PT ;  /* 0x00ff0000b3ff7812 */ /* 0x000fc600078cc0ff */
[----:B------:R-:W-:-:S05]  /*8130*/  FMUL.FTZ R4, R4, UR16 ;  /* 0x0000001004047c20 */ /* 0x000fca0008410000 */
[----:B------:R-:W-:-:S04]  /*8140*/  FSEL R4, R4, RZ, P6 ;  /* 0x000000ff04047208 */ /* 0x000fc80003000000 */
[----:B------:R-:W-:-:S04]  /*8150*/  F2FP.BF16.F32.PACK_AB R4, RZ, R4 ;  /* 0x00000004ff04723e */ /* 0x000fc800000010ff */
[----:B------:R-:W-:-:S07]  /*8160*/  PRMT R151, R4, 0x7610, R151 ;  /* 0x0000761004977816 */ /* 0x000fce0000000097 */
.L_x_3807:
        /* <DEDUP_REMOVED lines=11> */
.L_x_3800:
[----:B------:R-:W-:Y:S01]  /*8220*/  ISETP.GT.AND P6, PT, R6, RZ, PT ;  /* 0x000000ff0600720c */ /* 0x000fe20003fc4270 */
[----:B------:R-:W-:-:S12]  /*8230*/  @!P4 BRA `(.L_x_3809) ;  /* 0x000000000030c947 */ /* 0x000fd80003800000 */
[----:B0-23--:R-:W-:Y:S01]  /*8240*/  @P6 FFMA.FTZ R155, R167, R7, R156 ;  /* 0x00000007a79b6223 */ /* 0x00dfe2000001009c */
        /* <DEDUP_REMOVED lines=11> */
.L_x_3809:
[----:B------:R-:W-:Y:S05]  /*8300*/  @!P4 BRA `(.L_x_3810) ;  /* 0x000000000034c947 */ /* 0x000fea0003800000 */
[----:B-----5:R-:W-:Y:S01]  /*8310*/  PRMT R6, R32, 0x7632, R6 ;  /* 0x0000763220067816 */ /* 0x020fe20000000006 */
[----:B0-23--:R-:W-:Y:S01]  /*8320*/  @P6 FFMA.FTZ R152, R202, R7, R156 ;  /* 0x00000007ca986223 */ /* 0x00dfe2000001009c */
        /* <DEDUP_REMOVED lines=11> */
.L_x_3810:
[----:B------:R-:W-:Y:S05]  /*83e0*/  @!P4 BRA `(.L_x_3811) ;  /* 0x000000000030c947 */ /* 0x000fea0003800000 */
        /* <DEDUP_REMOVED lines=12> */
.L_x_3811:
        /* <DEDUP_REMOVED lines=14> */
.L_x_3812:
        /* <DEDUP_REMOVED lines=13> */
.L_x_3813:
        /* <DEDUP_REMOVED lines=14> */
.L_x_3814:
        /* <DEDUP_REMOVED lines=13> */
.L_x_3815:
        /* <DEDUP_REMOVED lines=14> */
.L_x_3799:
        /* <DEDUP_REMOVED lines=46> */
.L_x_3817:
[----:B------:R-:W-:Y:S05]  /*8bd0*/  @!P4 BRA `(.L_x_3818) ;  /* 0x000000000018c947 */ /* 0x000fea0003800000 */
[----:B------:R-:W-:Y:S01]  /*8be0*/  FMUL.FTZ R4, R7, UR17 ;  /* 0x0000001107047c20 */ /* 0x000fe20008410000 */
[----:B-----5:R-:W-:-:S03]  /*8bf0*/  LOP3.LUT P6, RZ, R178, 0xff00, RZ, 0xc0, !PT ;  /* 0x0000ff00b2ff7812 */ /* 0x020fc600078cc0ff */
[----:B------:R-:W-:-:S05]  /*8c00*/  FMUL.FTZ R4, R4, UR16 ;  /* 0x0000001004047c20 */ /* 0x000fca0008410000 */
[----:B------:R-:W-:-:S04]  /*8c10*/  FSEL R4, R4, RZ, P6 ;  /* 0x000000ff04047208 */ /* 0x000fc80003000000 */
[----:B------:R-:W-:-:S04]  /*8c20*/  F2FP.BF16.F32.PACK_AB R4, RZ, R4 ;  /* 0x00000004ff04723e */ /* 0x000fc800000010ff */
[----:B------:R-:W-:-:S07]  /*8c30*/  PRMT R148, R148, 0x5410, R4 ;  /* 0x0000541094947816 */ /* 0x000fce0000000004 */
.L_x_3818:
[----:B------:R-:W-:Y:S05]  /*8c40*/  @!P4 BRA `(.L_x_3819) ;  /* 0x000000000018c947 */ /* 0x000fea0003800000 */
[----:B------:R-:W-:Y:S01]  /*8c50*/  FMUL.FTZ R4, R153, UR17 ;  /* 0x0000001199047c20 */ /* 0x000fe20008410000 */
[----:B-----5:R-:W-:-:S03]  /*8c60*/  LOP3.LUT P6, RZ, R178, 0xff0000, RZ, 0xc0, !PT ;  /* 0x00ff0000b2ff7812 */ /* 0x020fc600078cc0ff */
[----:B------:R-:W-:-:S05]  /*8c70*/  FMUL.FTZ R4, R4, UR16 ;  /* 0x0000001004047c20 */ /* 0x000fca0008410000 */
[----:B------:R-:W-:-:S04]  /*8c80*/  FSEL R4, R4, RZ, P6 ;  /* 0x000000ff04047208 */ /* 0x000fc80003000000 */
[----:B------:R-:W-:-:S04]  /*8c90*/  F2FP.BF16.F32.PACK_AB R4, RZ, R4 ;  /* 0x00000004ff04723e */ /* 0x000fc800000010ff */
[----:B------:R-:W-:-:S07]  /*8ca0*/  PRMT R149, R4, 0x7610, R149 ;  /* 0x0000761004957816 */ /* 0x000fce0000000095 */
.L_x_3819:
[----:B------:R-:W-:Y:S05]  /*8cb0*/  @!P4 BRA `(.L_x_3820) ;  /* 0x000000000018c947 */ /* 0x000fea0003800000 */
[----:B------:R-:W-:Y:S01]  /*8cc0*/  FMUL.FTZ R4, R154, UR17 ;  /* 0x000000119a047c20 */ /* 0x000fe20008410000 */
[----:B-----5:R-:W-:-:S03]  /*8cd0*/  LOP3.LUT P6, RZ, R178, 0xff000000, RZ, 0xc0, !PT ;  /* 0xff000000b2ff7812 */ /* 0x020fc600078cc0ff */
[----:B------:R-:W-:-:S05]  /*8ce0*/  FMUL.FTZ R4, R4, UR16 ;  /* 0x0000001004047c20 */ /* 0x000fca0008410000 */
[----:B------:R-:W-:-:S04]  /*8cf0*/  FSEL R4, R4, RZ, P6 ;  /* 0x000000ff04047208 */ /* 0x000fc80003000000 */
[----:B------:R-:W-:-:S04]  /*8d00*/  F2FP.BF16.F32.PACK_AB R4, RZ, R4 ;  /* 0x00000004ff04723e */ /* 0x000fc800000010ff */
[----:B------:R-:W-:-:S07]  /*8d10*/  PRMT R149, R149, 0x5410, R4 ;  /* 0x0000541095957816 */ /* 0x000fce0000000004 */
.L_x_3820:
[----:B------:R-:W-:Y:S05]  /*8d20*/  @!P4 BRA `(.L_x_3821) ;  /* 0x000000000018c947 */ /* 0x000fea0003800000 */
[----:B------:R-:W-:Y:S01]  /*8d30*/  FMUL.FTZ R4, R134, UR17 ;  /* 0x0000001186047c20 */ /* 0x000fe20008410000 */
[----:B-----5:R-:W-:-:S03]  /*8d40*/  LOP3.LUT P6, RZ, R179, 0xff, RZ, 0xc0, !PT ;  /* 0x000000ffb3ff7812 */ /* 0x020fc600078cc0ff */
[----:B------:R-:W-:-:S05]  /*8d50*/  FMUL.FTZ R4, R4, UR16 ;  /* 0x0000001004047c20 */ /* 0x000fca0008410000 */
[----:B------:R-:W-:-:S04]  /*8d60*/  FSEL R4, R4, RZ, P6 ;  /* 0x000000ff04047208 */ /* 0x000fc80003000000 */
[----:B------:R-:W-:-:S04]  /*8d70*/  F2FP.BF16.F32.PACK_AB R4, RZ, R4 ;  /* 0x00000004ff04723e */ /* 0x000fc800000010ff */
[----:B------:R-:W-:-:S07]  /*8d80*/  PRMT R150, R4, 0x7610, R150 ;  /* 0x0000761004967816 */ /* 0x000fce0000000096 */
.L_x_3821:
[----:B------:R-:W-:Y:S05]  /*8d90*/  @!P4 BRA `(.L_x_3822) ;  /* 0x000000000018c947 */ /* 0x000fea0003800000 */
[----:B------:R-:W-:Y:S01]  /*8da0*/  FMUL.FTZ R4, R135, UR17 ;  /* 0x0000001187047c20 */ /* 0x000fe20008410000 */
[----:B-----5:R-:W-:-:S03]  /*8db0*/  LOP3.LUT P6, RZ, R179, 0xff00, RZ, 0xc0, !PT ;  /* 0x0000ff00b3ff7812 */ /* 0x020fc600078cc0ff */
[----:B------:R-:W-:-:S05]  /*8dc0*/  FMUL.FTZ R4, R4, UR16 ;  /* 0x0000001004047c20 */ /* 0x000fca0008410000 */
[----:B------:R-:W-:-:S04]  /*8dd0*/  FSEL R4, R4, RZ, P6 ;  /* 0x000000ff04047208 */ /* 0x000fc80003000000 */
[----:B------:R-:W-:-:S04]  /*8de0*/  F2FP.BF16.F32.PACK_AB R4, RZ, R4 ;  /* 0x00000004ff04723e */ /* 0x000fc800000010ff */
[----:B------:R-:W-:-:S07]  /*8df0*/  PRMT R150, R150, 0x5410, R4 ;  /* 0x0000541096967816 */ /* 0x000fce0000000004 */
.L_x_3822:
[----:B------:R-:W-:Y:S05]  /*8e00*/  @!P4 BRA `(.L_x_3823) ;  /* 0x000000000018c947 */ /* 0x000fea0003800000 */
[----:B------:R-:W-:Y:S01]  /*8e10*/  FMUL.FTZ R4, R152, UR17 ;  /* 0x0000001198047c20 */ /* 0x000fe20008410000 */
[----:B-----5:R-:W-:-:S03]  /*8e20*/  LOP3.LUT P6, RZ, R179, 0xff0000, RZ, 0xc0, !PT ;  /* 0x00ff0000b3ff7812 */ /* 0x020fc600078cc0ff */
[----:B------:R-:W-:-:S05]  /*8e30*/  FMUL.FTZ R4, R4, UR16 ;  /* 0x0000001004047c20 */ /* 0x000fca0008410000 */
[----:B------:R-:W-:-:S04]  /*8e40*/  FSEL R4, R4, RZ, P6 ;  /* 0x000000ff04047208 */ /* 0x000fc80003000000 */
[----:B------:R-:W-:-:S04]  /*8e50*/  F2FP.BF16.F32.PACK_AB R4, RZ, R4 ;  /* 0x00000004ff04723e */ /* 0x000fc800000010ff */
[----:B------:R-:W-:-:S07]  /*8e60*/  PRMT R151, R4, 0x7610, R151 ;  /* 0x0000761004977816 */ /* 0x000fce0000000097 */
.L_x_3823:
        /* <DEDUP_REMOVED lines=11> */
.L_x_3816:
        /* <DEDUP_REMOVED lines=12> */
.L_x_3824:
        /* <DEDUP_REMOVED lines=12> */
.L_x_3825:
        /* <DEDUP_REMOVED lines=12> */
.L_x_3826:
        /* <DEDUP_REMOVED lines=12> */
.L_x_3827:
        /* <DEDUP_REMOVED lines=12> */
.L_x_3828:
        /* <DEDUP_REMOVED lines=12> */
.L_x_3829:
        /* <DEDUP_REMOVED lines=12> */
.L_x_3830:
        /* <DEDUP_REMOVED lines=13> */
.L_x_3808:
[----:B0-23--:R-:W0:Y:S08]  /*9530*/  @P5 LDC.64 R152, c[0x0][0x478] ;  /* 0x00011e00ff985b82 */ /* 0x00de300000000a00 */
[----:B------:R-:W1:Y:S01]  /*9540*/  @P4 LDC.64 R6, c[0x0][0x468] ;  /* 0x00011a00ff064b82 */ /* 0x000e620000000a00 */
[----:B0-----:R-:W-:-:S05]  /*9550*/  @P5 IMAD.WIDE.U32 R152, R8, 0x10, R152 ;  /* 0x0000001008985825 */ /* 0x001fca00078e0098 */
[----:B------:R4:W-:Y:S01]  /*9560*/  @P5 STG.E.128 desc[UR10][R152.64], R132 ;  /* 0x0000008498005986 */ /* 0x0009e2000c101d0a */
[----:B-1----:R-:W-:-:S05]  /*9570*/  @P4 IMAD.WIDE.U32 R6, R157, 0x10, R6 ;  /* 0x000000109d064825 */ /* 0x002fca00078e0006 */
[----:B------:R4:W-:Y:S02]  /*9580*/  @P4 STG.E.128 desc[UR10][R6.64], R148 ;  /* 0x0000009406004986 */ /* 0x0009e4000c101d0a */
.L_x_3798:
[----:B------:R-:W-:Y:S05]  /*9590*/  BSYNC.RECONVERGENT B0 ;  /* 0x0000000000007941 */ /* 0x000fea0003800200 */
.L_x_3797:
[----:B----4-:R-:W1:Y:S01]  /*95a0*/  LDC.64 R6, c[0x0][0x380] ;  /* 0x0000e000ff067b82 */ /* 0x010e620000000a00 */
[----:B------:R-:W-:Y:S01]  /*95b0*/  UPLOP3.LUT UP1, UPT, UPT, UPT, UP1, 0x40, 0x4 ;  /* 0x000000000004789c */ /* 0x000fe20003f2e810 */
[----:B-1----:R-:W-:-:S04]  /*95c0*/  IADD3 R0, PT, PT, R0, R6, RZ ;  /* 0x0000000600007210 */ /* 0x002fc80007ffe0ff */
[----:B------:R-:W-:-:S13]  /*95d0*/  ISETP.GE.AND P4, PT, R0, R7, PT ;  /* 0x000000070000720c */ /* 0x000fda0003f86270 */
[----:B------:R-:W-:Y:S05]  /*95e0*/  @!P4 BRA `(.L_x_3831) ;  /* 0xffffff700034c947 */ /* 0x000fea000383ffff */
.L_x_3682:
        /* <DEDUP_REMOVED lines=10> */
[----:B------:R0:W-:Y:S03]  /*9690*/  @P0 STG.E.128 desc[UR10][R2.64], R100 ;  /* 0x0000006402000986 */ /* 0x0001e6000c101d0a */
[----:B------:R-:W-:Y:S01]  /*96a0*/  @P0 VIADD R17, R17, 0x80 ;  /* 0x0000008011110836 */ /* 0x000fe20000000000 */
[----:B------:R0:W-:Y:S02]  /*96b0*/  @P0 STG.E.128 desc[UR10][R2.64+0x10], R104 ;  /* 0x0000106802000986 */ /* 0x0001e4000c101d0a */
[----:B------:R-:W3:Y:S01]  /*96c0*/  LDC.64 R14, c[0x0][0x448] ;  /* 0x00011200ff0e7b82 */ /* 0x000ee20000000a00 */
[C---:B--2---:R-:W-:Y:S01]  /*96d0*/  @P1 IMAD.WIDE.U32 R8, R17.reuse, 0x20, R8 ;  /* 0x0000002011081825 */ /* 0x044fe200078e0008 */
        /* <DEDUP_REMOVED lines=16> */
[----:B------:R-:W-:-:S07]  /*97e0*/  @P2 VIADD R17, R17, 0x80 ;  /* 0x0000008011112836 */ /* 0x000fce0000000000 */
        /* <DEDUP_REMOVED lines=8> */
.L_x_3832:
        /* <DEDUP_REMOVED lines=9> */
.L_x_15629:


//--------------------- .text._ZN10layer_norm22ln_bwd_finalize_kernelINS_22Kernel_traits_finalizeILj4096Ef13__nv_bfloat16S2_S2_fjLb0ELj1024ELj4ENS_18Kernel_traits_baseILj4096EfS2_S2_S2_fjLj1024EEEEELb0ELb1EEEvNS_9BwdParamsE --------------------------
	.section	.text._ZN10layer_norm22ln_bwd_finalize_kernelINS_22Kernel_traits_finalizeILj4096Ef13__nv_bfloat16S2_S2_fjLb0ELj1024ELj4ENS_18Kernel_traits_baseILj4096EfS2_S2_S2_fjLj1024EEEEELb0ELb1EEEvNS_9BwdParamsE,"ax",@progbits
	.align	128
        .global         _ZN10layer_norm22ln_bwd_finalize_kernelINS_22Kernel_traits_finalizeILj4096Ef13__nv_bfloat16S2_S2_fjLb0ELj1024ELj4ENS_18Kernel_traits_baseILj4096EfS2_S2_S2_fjLj1024EEEEELb0ELb1EEEvNS_9BwdParamsE
        .type           _ZN10layer_norm22ln_bwd_finalize_kernelINS_22Kernel_traits_finalizeILj4096Ef13__nv_bfloat16S2_S2_fjLb0ELj1024ELj4ENS_18Kernel_traits_baseILj4096EfS2_S2_S2_fjLj1024EEEEELb0ELb1EEEvNS_9BwdParamsE,@function
        .size           _ZN10layer_norm22ln_bwd_finalize_kernelINS_22Kernel_traits_finalizeILj4096Ef13__nv_bfloat16S2_S2_fjLb0ELj1024ELj4ENS_18Kernel_traits_baseILj4096EfS2_S2_S2_fjLj1024EEEEELb0ELb1EEEvNS_9BwdParamsE,(.L_x_15630 - _ZN10layer_norm22ln_bwd_finalize_kernelINS_22Kernel_traits_finalizeILj4096Ef13__nv_bfloat16S2_S2_fjLb0ELj1024ELj4ENS_18Kernel_traits_baseILj4096EfS2_S2_S2_fjLj1024EEEEELb0ELb1EEEvNS_9BwdParamsE)
        .other          _ZN10layer_norm22ln_bwd_finalize_kernelINS_22Kernel_traits_finalizeILj4096Ef13__nv_bfloat16S2_S2_fjLb0ELj1024ELj4ENS_18Kernel_traits_baseILj4096EfS2_S2_S2_fjLj1024EEEEELb0ELb1EEEvNS_9BwdParamsE,@"STO_CUDA_ENTRY STV_DEFAULT"
_ZN10layer_norm22ln_bwd_finalize_kernelINS_22Kernel_traits_finalizeILj4096Ef13__nv_bfloat16S2_S2_fjLb0ELj1024ELj4ENS_18Kernel_traits_baseILj4096EfS2_S2_S2_fjLj1024EEEEELb0ELb1EEEvNS_9BwdParamsE:
.text._ZN10layer_norm22ln_bwd_finalize_kernelINS_22Kernel_traits_finalizeILj4096Ef13__nv_bfloat16S2_S2_fjLb0ELj1024ELj4ENS_18Kernel_traits_baseILj4096EfS2_S2_S2_fjLj1024EEEEELb0ELb1EEEvNS_9BwdParamsE:
        /* <DEDUP_REMOVED lines=21> */
[----:B------:R-:W-:Y:S02]  /*0150*/  LOP3.LUT R3, RZ, R0, RZ, 0x33, !PT ;  /* 0x00000000ff037212 */ /* 0x000fe400078e33ff */
[----:B------:R-:W-:Y:S02]  /*0160*/  VIMNMX.U32 R2, PT, PT, R8, UR10, !PT ;  /* 0x0000000a08027c48 */ /* 0x000fe4000ffe0000 */
[----:B------:R-:W-:Y:S02]  /*0170*/  MOV R26, RZ ;  /* 0x000000ff001a7202 */ /* 0x000fe40000000f00 */
[----:B------:R-:W-:Y:S02]  /*0180*/  IADD3 R5, PT, PT, R2, R3, RZ ;  /* 0x0000000302057210 */ /* 0x000fe40007ffe0ff */
[----:B------:R-:W-:-:S02]  /*0190*/  MOV R2, RZ ;  /* 0x000000ff00027202 */ /* 0x000fc40000000f00 */
[C---:B------:R-:W-:Y:S02]  /*01a0*/  ISETP.GE.U32.AND P0, PT, R5.reuse, 0x1e0, PT ;  /* 0x000001e00500780c */ /* 0x040fe40003f06070 */
[----:B------:R-:W-:Y:S02]  /*01b0*/  MOV R3, R0 ;  /* 0x0000000000037202 */ /* 0x000fe40000000f00 */
        /* <DEDUP_REMOVED lines=25> */
[-C--:B------:R-:W-:Y:S01]  /*0350*/  IMAD R29, R28, R5.reuse, UR7 ;  /* 0x000000071c1d7e24 */ /* 0x080fe2000f8e0205 */
[C---:B------:R-:W-:Y:S01]  /*0360*/  IADD3 R8, PT, PT, R4.reuse, R8, RZ ;  /* 0x0000000804087210 */ /* 0x040fe20007ffe0ff */
[-C--:B------:R-:W-:Y:S01]  /*0370*/  IMAD R27, R27, R5.reuse, UR7 ;  /* 0x000000071b1b7e24 */ /* 0x080fe2000f8e0205 */
[C---:B------:R-:W-:Y:S01]  /*0380*/  IADD3 R10, PT, PT, R4.reuse, R10, RZ ;  /* 0x0000000a040a7210 */ /* 0x040fe20007ffe0ff */
[-C--:B------:R-:W-:Y:S01]  /*0390*/  IMAD R23, R23, R5.reuse, UR7 ;  /* 0x0000000717177e24 */ /* 0x080fe2000f8e0205 */
[----:B------:R-:W-:Y:S01]  /*03a0*/  IADD3 R12, PT, PT, R4, R12, RZ ;  /* 0x0000000c040c7210 */ /* 0x000fe20007ffe0ff */
[-C--:B------:R-:W-:Y:S01]  /*03b0*/  IMAD R7, R7, R5.reuse, UR7 ;  /* 0x0000000707077e24 */ /* 0x080fe2000f8e0205 */
[----:B------:R-:W-:Y:S01]  /*03c0*/  IADD3 R24, PT, PT, -R24, RZ, RZ ;  /* 0x000000ff18187210 */ /* 0x000fe20007ffe1ff */
[----:B------:R-:W-:-:S02]  /*03d0*/  IMAD R19, R19, R5, UR7 ;  /* 0x0000000713137e24 */ /* 0x000fc4000f8e0205 */
        /* <DEDUP_REMOVED lines=11> */
[C---:B------:R-:W-:Y:S01]  /*0490*/  IADD3 R9, PT, PT, R4.reuse, R9, RZ ;  /* 0x0000000904097210 */ /* 0x040fe20007ffe0ff */
[----:B------:R-:W-:Y:S01]  /*04a0*/  HFMA2 R2, -RZ, RZ, 0, 0 ;  /* 0x00000000ff027431 */ /* 0x000fe200000001ff */
[----:B------:R-:W-:-:S02]  /*04b0*/  IADD3 R11, PT, PT, R4, R11, RZ ;  /* 0x0000000b040b7210 */ /* 0x000fc40007ffe0ff */
[C---:B------:R-:W-:Y:S02]  /*04c0*/  IADD3 R13, PT, PT, R4.reuse, R13, RZ ;  /* 0x0000000d040d7210 */ /* 0x040fe40007ffe0ff */
[C---:B------:R-:W-:Y:S02]  /*04d0*/  IADD3 R6, PT, PT, R4.reuse, R21, RZ ;  /* 0x0000001504067210 */ /* 0x040fe40007ffe0ff */
[C---:B------:R-:W-:Y:S02]  /*04e0*/  IADD3 R17, PT, PT, R4.reuse, R17, RZ ;  /* 0x0000001104117210 */ /* 0x040fe40007ffe0ff */
[----:B------:R-:W-:Y:S02]  /*04f0*/  IADD3 R4, PT, PT, R4, R3, RZ ;  /* 0x0000000304047210 */ /* 0x000fe40007ffe0ff */
[----:B------:R-:W-:-:S07]  /*0500*/  MOV R3, R0 ;  /* 0x0000000000037202 */ /* 0x000fce0000000f00 */
.L_x_3837:
        /* <DEDUP_REMOVED lines=118> */
.L_x_3836:
[----:B------:R-:W-:Y:S05]  /*0c70*/  BSYNC.RECONVERGENT B1 ;  /* 0x0000000000017941 */ /* 0x000fea0003800200 */
.L_x_3835:
        /* <DEDUP_REMOVED lines=25> */
[----:B--2---:R-:W-:Y:S01]  /*0e10*/  IMAD.WIDE.U32 R20, R19, 0x4, R14 ;  /* 0x0000000413147825 */ /* 0x004fe200078e000e */
[----:B------:R0:W2:Y:S04]  /*0e20*/  LDG.E R22, desc[UR8][R12.64] ;  /* 0x000000080c167981 */ /* 0x0000a8000c1e1900 */
[----:B------:R1:W4:Y:S01]  /*0e30*/  LDG.E R23, desc[UR8][R20.64] ;  /* 0x0000000814177981 */ /* 0x000322000c1e1900 */
[----:B------:R-:W-:-:S04]  /*0e40*/  LEA R17, R18, R19, 0x6 ;  /* 0x0000001312117211 */ /* 0x000fc800078e30ff */
[C---:B------:R-:W-:Y:S02]  /*0e50*/  LEA R27, R18.reuse, R17, 0x5 ;  /* 0x00000011121b7211 */ /* 0x040fe400078e28ff */
[----:B------:R-:W-:Y:S01]  /*0e60*/  LEA R19, R18, R19, 0x7 ;  /* 0x0000001312137211 */ /* 0x000fe200078e38ff */
[----:B------:R-:W-:-:S04]  /*0e70*/  IMAD.WIDE.U32 R24, R25, 0x4, R14 ;  /* 0x0000000419187825 */ /* 0x000fc800078e000e */
[----:B0-----:R-:W-:-:S04]  /*0e80*/  IMAD.WIDE.U32 R12, R27, 0x4, R10 ;  /* 0x000000041b0c7825 */ /* 0x001fc800078e000a */
[--C-:B-1----:R-:W-:Y:S02]  /*0e90*/  IMAD.WIDE.U32 R20, R19, 0x4, R10.reuse ;  /* 0x0000000413147825 */ /* 0x102fe400078e000a */
[----:B------:R-:W5:Y:S02]  /*0ea0*/  LDG.E R13, desc[UR8][R12.64] ;  /* 0x000000080c0d7981 */ /* 0x000f64000c1e1900 */
[----:B------:R-:W-:Y:S02]  /*0eb0*/  IMAD.WIDE.U32 R28, R17, 0x4, R10 ;  /* 0x00000004111c7825 */ /* 0x000fe400078e000a */
[----:B------:R0:W5:Y:S04]  /*0ec0*/  LDG.E R8, desc[UR8][R20.64] ;  /* 0x0000000814087981 */ /* 0x000168000c1e1900 */
[----:B------:R1:W5:Y:S04]  /*0ed0*/  LDG.E R9, desc[UR8][R28.64] ;  /* 0x000000081c097981 */ /* 0x000368000c1e1900 */
[----:B------:R1:W5:Y:S01]  /*0ee0*/  LDG.E R12, desc[UR8][R24.64] ;  /* 0x00000008180c7981 */ /* 0x000362000c1e1900 */
[CC--:B0-----:R-:W-:Y:S01]  /*0ef0*/  LEA R21, R18.reuse, R19.reuse, 0x5 ;  /* 0x0000001312157211 */ /* 0x0c1fe200078e28ff */
[----:B-1----:R-:W-:Y:S01]  /*0f00*/  IMAD.WIDE.U32 R28, R19, 0x4, R14 ;  /* 0x00000004131c7825 */ /* 0x002fe200078e000e */
[----:B------:R-:W-:-:S03]  /*0f10*/  LEA R19, R18, R19, 0x6 ;  /* 0x0000001312137211 */ /* 0x000fc600078e30ff */
[----:B------:R-:W-:-:S04]  /*0f20*/  IMAD.WIDE.U32 R24, R21, 0x4, R10 ;  /* 0x0000000415187825 */ /* 0x000fc800078e000a */
[----:B------:R-:W-:-:S06]  /*0f30*/  IMAD.WIDE.U32 R20, R21, 0x4, R14 ;  /* 0x0000000415147825 */ /* 0x000fcc00078e000e */
[----:B------:R-:W5:Y:S01]  /*0f40*/  LDG.E R20, desc[UR8][R20.64] ;  /* 0x0000000814147981 */ /* 0x000f62000c1e1900 */
[----:B---3--:R-:W-:Y:S01]  /*0f50*/  FADD.FTZ R26, R26, R16 ;  /* 0x000000101a1a7221 */ /* 0x008fe20000010000 */
[----:B------:R-:W-:-:S04]  /*0f60*/  IMAD.WIDE.U32 R16, R17, 0x4, R14 ;  /* 0x0000000411107825 */ /* 0x000fc800078e000e */
[----:B--2---:R-:W-:Y:S01]  /*0f70*/  FADD.FTZ R22, R26, R22 ;  /* 0x000000161a167221 */ /* 0x004fe20000010000 */
[----:B------:R-:W-:Y:S01]  /*0f80*/  IMAD.WIDE.U32 R26, R27, 0x4, R14 ;  /* 0x000000041b1a7825 */ /* 0x000fe200078e000e */
[----:B------:R-:W2:Y:S03]  /*0f90*/  LDG.E R16, desc[UR8][R16.64] ;  /* 0x0000000810107981 */ /* 0x000ea6000c1e1900 */
[----:B----4-:R-:W-:Y:S02]  /*0fa0*/  FADD.FTZ R23, R2, R23 ;  /* 0x0000001702177221 */ /* 0x010fe40000010000 */
[----:B------:R-:W3:Y:S04]  /*0fb0*/  LDG.E R26, desc[UR8][R26.64] ;  /* 0x000000081a1a7981 */ /* 0x000ee8000c1e1900 */
[----:B------:R0:W4:Y:S04]  /*0fc0*/  LDG.E R2, desc[UR8][R24.64] ;  /* 0x0000000818027981 */ /* 0x000128000c1e1900 */
[----:B------:R1:W4:Y:S01]  /*0fd0*/  LDG.E R17, desc[UR8][R28.64] ;  /* 0x000000081c117981 */ /* 0x000322000c1e1900 */
[----:B0-----:R-:W-:Y:S01]  /*0fe0*/  LEA R25, R18, R19, 0x5 ;  /* 0x0000001312197211 */ /* 0x001fe200078e28ff */
[----:B-1----:R-:W-:-:S04]  /*0ff0*/  IMAD.WIDE.U32 R28, R19, 0x4, R10 ;  /* 0x00000004131c7825 */ /* 0x002fc800078e000a */
[----:B------:R-:W-:Y:S01]  /*1000*/  IMAD.WIDE.U32 R18, R19, 0x4, R14 ;  /* 0x0000000413127825 */ /* 0x000fe200078e000e */
[----:B------:R-:W4:Y:S03]  /*1010*/  LDG.E R24, desc[UR8][R28.64] ;  /* 0x000000081c187981 */ /* 0x000f26000c1e1900 */
[C---:B------:R-:W-:Y:S02]  /*1020*/  IMAD.WIDE.U32 R10, R25.reuse, 0x4, R10 ;  /* 0x00000004190a7825 */ /* 0x040fe400078e000a */
[----:B------:R-:W4:Y:S02]  /*1030*/  LDG.E R18, desc[UR8][R18.64] ;  /* 0x0000000812127981 */ /* 0x000f24000c1e1900 */
[----:B------:R-:W-:Y:S02]  /*1040*/  IMAD.WIDE.U32 R14, R25, 0x4, R14 ;  /* 0x00000004190e7825 */ /* 0x000fe400078e000e */
[----:B------:R-:W4:Y:S04]  /*1050*/  LDG.E R10, desc[UR8][R10.64] ;  /* 0x000000080a0a7981 */ /* 0x000f28000c1e1900 */
[----:B------:R-:W4:Y:S01]  /*1060*/  LDG.E R14, desc[UR8][R14.64] ;  /* 0x000000080e0e7981 */ /* 0x000f22000c1e1900 */
[----:B-----5:R-:W-:Y:S01]  /*1070*/  FADD.FTZ R23, R23, R12 ;  /* 0x0000000c17177221 */ /* 0x020fe20000010000 */
[----:B------:R-:W-:-:S04]  /*1080*/  FADD.FTZ R22, R22, R9 ;  /* 0x0000000916167221 */ /* 0x000fc80000010000 */
[----:B------:R-:W-:-:S04]  /*1090*/  FADD.FTZ R13, R22, R13 ;  /* 0x0000000d160d7221 */ /* 0x000fc80000010000 */
[----:B------:R-:W-:Y:S01]  /*10a0*/  FADD.FTZ R13, R13, R8 ;  /* 0x000000080d0d7221 */ /* 0x000fe20000010000 */
[----:B------:R-:W-:Y:S01]  /*10b0*/  IADD3 R3, PT, PT, R3, 0x100, RZ ;  /* 0x0000010003037810 */ /* 0x000fe20007ffe0ff */
[----:B--2---:R-:W-:-:S04]  /*10c0*/  FADD.FTZ R23, R23, R16 ;  /* 0x0000001017177221 */ /* 0x004fc80000010000 */
[----:B---3--:R-:W-:Y:S01]  /*10d0*/  FADD.FTZ R26, R23, R26 ;  /* 0x0000001a171a7221 */ /* 0x008fe20000010000 */
[----:B----4-:R-:W-:-:S03]  /*10e0*/  FADD.FTZ R13, R13, R2 ;  /* 0x000000020d0d7221 */ /* 0x010fc60000010000 */
[----:B------:R-:W-:-:S04]  /*10f0*/  FADD.FTZ R17, R26, R17 ;  /* 0x000000111a117221 */ /* 0x000fc80000010000 */
[----:B------:R-:W-:Y:S01]  /*1100*/  FADD.FTZ R17, R17, R20 ;  /* 0x0000001411117221 */ /* 0x000fe20000010000 */
[----:B------:R-:W-:-:S03]  /*1110*/  FADD.FTZ R13, R13, R24 ;  /* 0x000000180d0d7221 */ /* 0x000fc60000010000 */
[----:B------:R-:W-:Y:S01]  /*1120*/  FADD.FTZ R17, R17, R18 ;  /* 0x0000001211117221 */ /* 0x000fe20000010000 */
[----:B------:R-:W-:-:S03]  /*1130*/  FADD.FTZ R26, R13, R10 ;  /* 0x0000000a0d1a7221 */ /* 0x000fc60000010000 */
[----:B------:R-:W-:-:S07]  /*1140*/  FADD.FTZ R2, R17, R14 ;  /* 0x0000000e11027221 */ /* 0x000fce0000010000 */
.L_x_3839:
[----:B------:R-:W-:Y:S05]  /*1150*/  BSYNC.RECONVERGENT B1 ;  /* 0x0000000000017941 */ /* 0x000fea0003800200 */
.L_x_3838:
        /* <DEDUP_REMOVED lines=16> */
[----:B------:R-:W3:Y:S01]  /*1260*/  LDG.E R7, desc[UR8][R22.64] ;  /* 0x0000000816077981 */ /* 0x000ee2000c1e1900 */
[----:B------:R-:W-:Y:S01]  /*1270*/  LEA R25, R12, R15, 0x5 ;  /* 0x0000000f0c197211 */ /* 0x000fe200078e28ff */
[----:B------:R-:W-:Y:S02]  /*1280*/  IMAD.WIDE.U32 R16, R17, 0x4, R8 ;  /* 0x0000000411107825 */ /* 0x000fe400078e0008 */
        /* <DEDUP_REMOVED lines=19> */
.L_x_3841:
[----:B------:R-:W-:Y:S05]  /*13c0*/  BSYNC.RECONVERGENT B1 ;  /* 0x0000000000017941 */ /* 0x000fea0003800200 */
.L_x_3840:
[----:B------:R-:W-:Y:S05]  /*13d0*/  @!P1 BRA `(.L_x_3834) ;  /* 0x0000000000449947 */ /* 0x000fea0003800000 */
[----:B------:R-:W0:Y:S01]  /*13e0*/  LDC R14, c[0x0][0x388] ;  /* 0x0000e200ff0e7b82 */ /* 0x000e220000000800 */
[----:B------:R-:W-:Y:S02]  /*13f0*/  LOP3.LUT R6, R6, 0x1f, RZ, 0xc0, !PT ;  /* 0x0000001f06067812 */ /* 0x000fe400078ec0ff */
[----:B------:R-:W-:-:S05]  /*1400*/  IADD3 R12, PT, PT, -R5, RZ, RZ ;  /* 0x000000ff050c7210 */ /* 0x000fca0007ffe1ff */
[----:B------:R-:W1:Y:S08]  /*1410*/  LDC.64 R8, c[0x0][0x440] ;  /* 0x00011000ff087b82 */ /* 0x000e700000000a00 */
[----:B------:R-:W2:Y:S01]  /*1420*/  LDC.64 R10, c[0x0][0x448] ;  /* 0x00011200ff0a7b82 */ /* 0x000ea20000000a00 */
[----:B0-----:R-:W-:-:S05]  /*1430*/  IMAD R3, R3, R14, UR7 ;  /* 0x0000000703037e24 */ /* 0x001fca000f8e020e */
[----:B------:R-:W-:-:S07]  /*1440*/  IADD3 R3, PT, PT, R6, R3, RZ ;  /* 0x0000000306037210 */ /* 0x000fce0007ffe0ff */
.L_x_3842:
        /* <DEDUP_REMOVED lines=10> */
.L_x_3834:
[----:B------:R-:W-:Y:S05]  /*14f0*/  BSYNC.RECONVERGENT B0 ;  /* 0x0000000000007941 */ /* 0x000fea0003800200 */
.L_x_3833:
        /* <DEDUP_REMOVED lines=55> */
.L_x_3843:
        /* <DEDUP_REMOVED lines=9> */
.L_x_15630:


//--------------------- .text._ZN10layer_norm13ln_bwd_kernelINS_13Kernel_traitsIf13__nv_bfloat16S2_S2_fjLj4096ELj1ELj1ELj4ELj16ENS_18Kernel_traits_baseILj4096EfS2_S2_S2_fjLj128EEEEELb1ELb0ELb1ELb1EEEvNS_9BwdParamsE --------------------------
	.section	.text._ZN10layer_norm13ln_bwd_kernelINS_13Kernel_traitsIf13__nv_bfloat16S2_S2_fjLj4096ELj1ELj1ELj4ELj16ENS_18Kernel_traits_baseILj4096EfS2_S2_S2_fjLj128EEEEELb1ELb0ELb1ELb1EEEvNS_9BwdParamsE,"ax",@progbits
	.align	128
        .global         _ZN10layer_norm13ln_bwd_kernelINS_13Kernel_traitsIf13__nv_bfloat16S2_S2_fjLj4096ELj1ELj1ELj4ELj16ENS_18Kernel_traits_baseILj4096EfS2_S2_S2_fjLj128EEEEELb1ELb0ELb1ELb1EEEvNS_9BwdParamsE
        .type           _ZN10layer_norm13ln_bwd_kernelINS_13Kernel_traitsIf13__nv_bfloat16S2_S2_fjLj4096ELj1ELj1ELj4ELj16ENS_18Kernel_traits_baseILj4096EfS2_S2_S2_fjLj128EEEEELb1ELb0ELb1ELb1EEEvNS_9BwdParamsE,@function
        .size           _ZN10layer_norm13ln_bwd_kernelINS_13Kernel_traitsIf13__nv_bfloat16S2_S2_fjLj4096ELj1ELj1ELj4ELj16ENS_18Kernel_traits_baseILj4096EfS2_S2_S2_fjLj128EEEEELb1ELb0ELb1ELb1EEEvNS_9BwdParamsE,(.L_x_15631 - _ZN10layer_norm13ln_bwd_kernelINS_13Kernel_traitsIf13__nv_bfloat16S2_S2_fjLj4096ELj1ELj1ELj4ELj16ENS_18Kernel_traits_baseILj4096EfS2_S2_S2_fjLj128EEEEELb1ELb0ELb1ELb1EEEvNS_9BwdParamsE)
        .other          _ZN10layer_norm13ln_bwd_kernelINS_13Kernel_traitsIf13__nv_bfloat16S2_S2_fjLj4096ELj1ELj1ELj4ELj16ENS_18Kernel_traits_baseILj4096EfS2_S2_S2_fjLj128EEEEELb1ELb0ELb1ELb1EEEvNS_9BwdParamsE,@"STO_CUDA_ENTRY STV_DEFAULT"
_ZN10layer_norm13ln_bwd_kernelINS_13Kernel_traitsIf13__nv_bfloat16S2_S2_fjLj4096ELj1ELj1ELj4ELj16ENS_18Kernel_traits_baseILj4096EfS2_S2_S2_fjLj128EEEEELb1ELb0ELb1ELb1EEEvNS_9BwdParamsE:
.text._ZN10layer_norm13ln_bwd_kernelINS_13Kernel_traitsIf13__nv_bfloat16S2_S2_fjLj4096ELj1ELj1ELj4ELj16ENS_18Kernel_traits_baseILj4096EfS2_S2_S2_fjLj128EEEEELb1ELb0ELb1ELb1EEEvNS_9BwdParamsE:
        /* <DEDUP_REMOVED lines=58> */
.L_x_3978:
[----:B------:R-:W1:Y:S08]  /*03a0*/  LDC.64 R152, c[0x0][0x3f8] ;  /* 0x0000fe00ff987b82 */ /* 0x000e700000000a00 */
[----:B------:R-:W2:Y:S08]  /*03b0*/  LDC.64 R154, c[0x0][0x3c8] ;  /* 0x0000f200ff9a7b82 */ /* 0x000eb00000000a00 */
[----:B------:R-:W3:Y:S01]  /*03c0*/  LDC.64 R156, c[0x0][0x3f0] ;  /* 0x0000fc00ff9c7b82 */ /* 0x000ee20000000a00 */
[----:B-1----:R-:W-:-:S07]  /*03d0*/  IMAD.WIDE R152, R0, 0x4, R152 ;  /* 0x0000000400987825 */ /* 0x002fce00078e0298 */
[----:B------:R-:W1:Y:S01]  /*03e0*/  LDC.64 R158, c[0x0][0x3c0] ;  /* 0x0000f000ff9e7b82 */ /* 0x000e620000000a00 */
[----:B------:R-:W4:Y:S01]  /*03f0*/  LDG.E R203, desc[UR12][R152.64] ;  /* 0x0000000c98cb7981 */ /* 0x000f22000c1e1900 */
[----:B--2---:R-:W-:-:S05]  /*0400*/  IMAD.WIDE R154, R0, 0x4, R154 ;  /* 0x00000004009a7825 */ /* 0x004fca00078e029a */
[----:B-----5:R2:W5:Y:S01]  /*0410*/  LDG.E R204, desc[UR12][R154.64] ;  /* 0x0000000c9acc7981 */ /* 0x020562000c1e1900 */
[----:B---3--:R-:W-:-:S05]  /*0420*/  IMAD.WIDE R156, R0, 0x4, R156 ;  /* 0x00000004009c7825 */ /* 0x008fca00078e029c */
[----:B------:R2:W5:Y:S01]  /*0430*/  LDG.E R206, desc[UR12][R156.64] ;  /* 0x0000000c9cce7981 */ /* 0x000562000c1e1900 */
[----:B----4-:R-:W-:-:S13]  /*0440*/  ISETP.GE.AND P1, PT, R203, 0x1, PT ;  /* 0x00000001cb00780c */ /* 0x010fda0003f26270 */
[----:B-12---:R-:W-:Y:S05]  /*0450*/  @!P1 BRA `(.L_x_3845) ;  /* 0x0000001800249947 */ /* 0x006fea0003800000 */
[----:B------:R-:W0:Y:S01]  /*0460*/  LDC R161, c[0x0][0x388] ;  /* 0x0000e200ffa17b82 */ /* 0x000e220000000800 */
[----:B------:R-:W-:-:S07]  /*0470*/  IADD3 R6, PT, PT, R203, -0x1, RZ ;  /* 0xffffffffcb067810 */ /* 0x000fce0007ffe0ff */
[----:B------:R-:W1:Y:S08]  /*0480*/  LDC.64 R12, c[0x0][0x3a8] ;  /* 0x0000ea00ff0c7b82 */ /* 0x000e700000000a00 */
[----:B------:R-:W2:Y:S01]  /*0490*/  LDC.64 R4, c[0x0][0x428] ;  /* 0x00010a00ff047b82 */ /* 0x000ea20000000a00 */
[C---:B0-----:R-:W-:Y:S02]  /*04a0*/  IMAD R2, R0.reuse, R161, RZ ;  /* 0x000000a100027224 */ /* 0x041fe400078e02ff */
[----:B------:R-:W-:Y:S01]  /*04b0*/  IMAD.WIDE R158, R0, 0x4, R158 ;  /* 0x00000004009e7825 */ /* 0x000fe200078e029e */
[----:B-----5:R-:W-:-:S04]  /*04c0*/  ISETP.GE.AND P2, PT, R206, 0x1, PT ;  /* 0x00000001ce00780c */ /* 0x020fc80003f46270 */
[----:B------:R-:W0:Y:S01]  /*04d0*/  LDC.64 R186, c[0x0][0x3b0] ;  /* 0x0000ec00ffba7b82 */ /* 0x000e220000000a00 */
[----:B------:R-:W-:Y:S01]  /*04e0*/  SHF.R.S32.HI R3, RZ, 0x1f, R2 ;  /* 0x0000001fff037819 */ /* 0x000fe20000011402 */
[----:B------:R-:W-:-:S03]  /*04f0*/  IMAD R6, R6, R161, RZ ;  /* 0x000000a106067224 */ /* 0x000fc600078e02ff */
[----:B------:R-:W-:Y:S02]  /*0500*/  LEA.HI R2, R3, R2, RZ, 0x3 ;  /* 0x0000000203027211 */ /* 0x000fe400078f18ff */
[----:B------:R-:W-:Y:S02]  /*0510*/  SHF.R.S32.HI R3, RZ, 0x1f, R6 ;  /* 0x0000001fff037819 */ /* 0x000fe40000011406 */
[-C--:B------:R-:W-:Y:S02]  /*0520*/  LEA.HI.SX32 R163, R2, R201.reuse, 0x1d ;  /* 0x000000c902a37211 */ /* 0x080fe400078feaff */
[----:B------:R-:W-:Y:S02]  /*0530*/  LEA.HI R6, R3, R6, RZ, 0x3 ;  /* 0x0000000603067211 */ /* 0x000fe400078f18ff */
[C---:B------:R-:W-:Y:S01]  /*0540*/  IADD3 R167, PT, PT, R163.reuse, 0x80, RZ ;  /* 0x00000080a3a77810 */ /* 0x040fe20007ffe0ff */
[C---:B-1----:R-:W-:Y:S01]  /*0550*/  IMAD.WIDE.U32 R152, R163.reuse, 0x10, R12 ;  /* 0x00000010a3987825 */ /* 0x042fe200078e000c */
[----:B------:R-:W-:Y:S01]  /*0560*/  LEA.HI.SX32 R7, R6, R201, 0x1d ;  /* 0x000000c906077211 */ /* 0x000fe200078feaff */
[----:B------:R1:W3:Y:S01]  /*0570*/  LDG.E R3, desc[UR12][R158.64] ;  /* 0x0000000c9e037981 */ /* 0x0002e2000c1e1900 */
[----:B------:R-:W-:-:S02]  /*0580*/  IADD3 R171, PT, PT, R163, 0x100, RZ ;  /* 0x00000100a3ab7810 */ /* 0x000fc40007ffe0ff */
[----:B------:R-:W-:Y:S02]  /*0590*/  IADD3 R9, PT, PT, R7, 0x100, RZ ;  /* 0x0000010007097810 */ /* 0x000fe40007ffe0ff */
[----:B------:R-:W-:Y:S01]  /*05a0*/  IADD3 R173, PT, PT, R163, 0x180, RZ ;  /* 0x00000180a3ad7810 */ /* 0x000fe20007ffe0ff */
[--C-:B------:R-:W-:Y:S01]  /*05b0*/  IMAD.WIDE.U32 R24, R167, 0x10, R12.reuse ;  /* 0x00000010a7187825 */ /* 0x100fe200078e000c */
[----:B------:R-:W4:Y:S03]  /*05c0*/  LDG.E.128 R152, desc[UR12][R152.64] ;  /* 0x0000000c98987981 */ /* 0x000f26000c1e1d00 */
[----:B------:R-:W-:Y:S02]  /*05d0*/  IMAD.WIDE.U32 R16, R171, 0x10, R12 ;  /* 0x00000010ab107825 */ /* 0x000fe400078e000c */
[----:B------:R-:W4:Y:S02]  /*05e0*/  LDG.E.128 R24, desc[UR12][R24.64] ;  /* 0x0000000c18187981 */ /* 0x000f24000c1e1d00 */
[----:B--2---:R-:W-:-:S02]  /*05f0*/  IMAD.WIDE.U32 R8, R9, 0x10, R4 ;  /* 0x0000001009087825 */ /* 0x004fc400078e0004 */
[----:B------:R-:W2:Y:S02]  /*0600*/  LDG.E.128 R16, desc[UR12][R16.64] ;  /* 0x0000000c10107981 */ /* 0x000ea4000c1e1d00 */
[----:B------:R-:W-:Y:S02]  /*0610*/  IMAD.WIDE.U32 R12, R173, 0x10, R12 ;  /* 0x00000010ad0c7825 */ /* 0x000fe400078e000c */
[----:B------:R-:W2:Y:S02]  /*0620*/  LDG.E.128 R8, desc[UR12][R8.64] ;  /* 0x0000000c08087981 */ /* 0x000ea4000c1e1d00 */
[C---:B------:R-:W-:Y:S02]  /*0630*/  VIADD R21, R7.reuse, 0x80 ;  /* 0x0000008007157836 */ /* 0x040fe40000000000 */
[C-C-:B------:R-:W-:Y:S01]  /*0640*/  IMAD.WIDE.U32 R28, R7.reuse, 0x10, R4.reuse ;  /* 0x00000010071c7825 */ /* 0x140fe200078e0004 */
[----:B------:R-:W-:Y:S01]  /*0650*/  IADD3 R7, PT, PT, R7, 0x180, RZ ;  /* 0x0000018007077810 */ /* 0x000fe20007ffe0ff */
[----:B------:R-:W2:Y:S02]  /*0660*/  LDG.E.128 R12, desc[UR12][R12.64] ;  /* 0x0000000c0c0c7981 */ /* 0x000ea4000c1e1d00 */
[----:B------:R-:W-:-:S02]  /*0670*/  IMAD.WIDE.U32 R20, R21, 0x10, R4 ;  /* 0x0000001015147825 */ /* 0x000fc400078e0004 */
[----:B------:R-:W2:Y:S02]  /*0680*/  LDG.E.128 R28, desc[UR12][R28.64] ;  /* 0x0000000c1c1c7981 */ /* 0x000ea4000c1e1d00 */
[----:B------:R-:W-:Y:S02]  /*0690*/  IMAD.WIDE.U32 R4, R7, 0x10, R4 ;  /* 0x0000001007047825 */ /* 0x000fe400078e0004 */
[----:B------:R-:W2:Y:S04]  /*06a0*/  LDG.E.128 R20, desc[UR12][R20.64] ;  /* 0x0000000c14147981 */ /* 0x000ea8000c1e1d00 */
[----:B------:R-:W2:Y:S01]  /*06b0*/  LDG.E.128 R4, desc[UR12][R4.64] ;  /* 0x0000000c04047981 */ /* 0x000ea2000c1e1d00 */
[----:B------:R-:W-:-:S05]  /*06c0*/  @P2 IADD3 R2, PT, PT, R206, -0x1, RZ ;  /* 0xffffffffce022810 */ /* 0x000fca0007ffe0ff */
[----:B------:R-:W-:-:S05]  /*06d0*/  @P2 IMAD R2, R2, R161, RZ ;  /* 0x000000a102022224 */ /* 0x000fca00078e02ff */
[----:B------:R-:W-:-:S04]  /*06e0*/  @P2 SHF.R.S32.HI R161, RZ, 0x1f, R2 ;  /* 0x0000001fffa12819 */ /* 0x000fc80000011402 */
[----:B------:R-:W-:Y:S02]  /*06f0*/  @P2 LEA.HI R2, R161, R2, RZ, 0x3 ;  /* 0x00000002a1022211 */ /* 0x000fe400078f18ff */
[----:B------:R-:W-:Y:S02]  /*0700*/  MOV R193, RZ ;  /* 0x000000ff00c17202 */ /* 0x000fe40000000f00 */
[----:B------:R-:W-:-:S04]  /*0710*/  @P2 LEA.HI.SX32 R193, R2, R201, 0x1d ;  /* 0x000000c902c12211 */ /* 0x000fc800078feaff */
        /* <DEDUP_REMOVED lines=11> */
[----:B------:R-:W-:Y:S01]  /*07d0*/  IMAD.U32 R205, RZ, RZ, UR7 ;  /* 0x00000007ffcd7e24 */ /* 0x000fe2000f8e00ff */
[----:B------:R-:W-:-:S04]  /*07e0*/  ISETP.NE.U32.AND P0, PT, RZ, UR6, PT ;  /* 0x00000006ff007c0c */ /* 0x000fc8000bf05070 */
[----:B------:R-:W-:-:S13]  /*07f0*/  ISETP.NE.AND.EX P0, PT, R205, RZ, PT, P0 ;  /* 0x000000ffcd00720c */ /* 0x000fda0003f05300 */
[----:B------:R-:W0:Y:S08]  /*0800*/  @P0 LDC.64 R156, c[0x0][0x438] ;  /* 0x00010e00ff9c0b82 */ /* 0x000e300000000a00 */
[----:B-1----:R-:W1:Y:S08]  /*0810*/  @P0 LDC.64 R158, c[0x0][0x438] ;  /* 0x00010e00ff9e0b82 */ /* 0x002e700000000a00 */
[----:B------:R-:W1:Y:S08]  /*0820*/  @P0 LDC.64 R164, c[0x0][0x438] ;  /* 0x00010e00ffa40b82 */ /* 0x000e700000000a00 */
[----:B------:R-:W1:Y:S01]  /*0830*/  @P0 LDC.64 R168, c[0x0][0x438] ;  /* 0x00010e00ffa80b82 */ /* 0x000e620000000a00 */
        /* <DEDUP_REMOVED lines=8> */
[----:B------:R-:W-:-:S04]  /*08c0*/  ISETP.NE.AND P0, PT, RZ, UR11, PT ;  /* 0x0000000bff007c0c */ /* 0x000fc8000bf05270 */
[----:B---3--:R-:W-:Y:S02]  /*08d0*/  FSEL R164, R3, RZ, !P0 ;  /* 0x000000ff03a47208 */ /* 0x008fe40004000000 */
[C---:B----4-:R-:W-:Y:S02]  /*08e0*/  PRMT R171, R153.reuse, 0x7632, R171 ;  /* 0x0000763299ab7816 */ /* 0x050fe400000000ab */
[----:B------:R-:W-:Y:S02]  /*08f0*/  SHF.L.U32 R172, R153, 0x10, RZ ;  /* 0x0000001099ac7819 */ /* 0x000fe400000006ff */
[C---:B------:R-:W-:Y:S02]  /*0900*/  PRMT R166, R152.reuse, 0x7632, R166 ;  /* 0x0000763298a67816 */ /* 0x040fe400000000a6 */
[----:B------:R-:W-:Y:S02]  /*0910*/  SHF.L.U32 R170, R152, 0x10, RZ ;  /* 0x0000001098aa7819 */ /* 0x000fe400000006ff */
[----:B------:R-:W-:-:S02]  /*0920*/  PRMT R175, R155, 0x7632, R175 ;  /* 0x000076329baf7816 */ /* 0x000fc400000000af */
[----:B------:R-:W-:Y:S02]  /*0930*/  PRMT R153, R27, 0x7632, R153 ;  /* 0x000076321b997816 */ /* 0x000fe40000000099 */
[C---:B--2---:R-:W-:Y:S02]  /*0940*/  PRMT R162, R8.reuse, 0x7632, R162 ;  /* 0x0000763208a27816 */ /* 0x044fe400000000a2 */
[----:B------:R-:W-:Y:S02]  /*0950*/  SHF.L.U32 R209, R8, 0x10, RZ ;  /* 0x0000001008d17819 */ /* 0x000fe400000006ff */
        /* <DEDUP_REMOVED lines=9> */
[----:B------:R-:W-:Y:S01]  /*09f0*/  SHF.L.U32 R161, R30, 0x10, RZ ;  /* 0x000000101ea17819 */ /* 0x000fe200000006ff */
[----:B------:R-:W-:Y:S01]  /*0a00*/  IMAD.U32 R174, R154, 0x10000, RZ ;  /* 0x000100009aae7824 */ /* 0x000fe200078e00ff */
[----:B------:R-:W-:Y:S01]  /*0a10*/  PRMT R176, R24, 0x7632, R176 ;  /* 0x0000763218b07816 */ /* 0x000fe200000000b0 */
[----:B------:R-:W-:Y:S01]  /*0a20*/  IMAD.U32 R211, R22, 0x10000, RZ ;  /* 0x0001000016d37824 */ /* 0x000fe200078e00ff */
[----:B------:R-:W-:Y:S02]  /*0a30*/  SHF.L.U32 R177, R24, 0x10, RZ ;  /* 0x0000001018b17819 */ /* 0x000fe400000006ff */
[C---:B------:R-:W-:Y:S02]  /*0a40*/  PRMT R30, R10.reuse, 0x7632, R30 ;  /* 0x000076320a1e7816 */ /* 0x040fe4000000001e */
[----:B------:R-:W-:Y:S02]  /*0a50*/  SHF.L.U32 R197, R10, 0x10, RZ ;  /* 0x000000100ac57819 */ /* 0x000fe400000006ff */
[----:B------:R-:W-:-:S02]  /*0a60*/  PRMT R173, R154, 0x7632, R173 ;  /* 0x000076329aad7816 */ /* 0x000fc400000000ad */
[----:B------:R-:W-:Y:S02]  /*0a70*/  PRMT R24, R22, 0x7632, R24 ;  /* 0x0000763216187816 */ /* 0x000fe40000000018 */
[C---:B------:R-:W-:Y:S02]  /*0a80*/  PRMT R160, R9.reuse, 0x7632, R160 ;  /* 0x0000763209a07816 */ /* 0x040fe400000000a0 */
[----:B------:R-:W-:Y:S01]  /*0a90*/  SHF.L.U32 R199, R9, 0x10, RZ ;  /* 0x0000001009c77819 */ /* 0x000fe200000006ff */
[C---:B------:R-:W-:Y:S01]  /*0aa0*/  FADD.FTZ R9, -R164.reuse, R172 ;  /* 0x000000aca4097221 */ /* 0x040fe20000010100 */
[----:B------:R-:W-:Y:S02]  /*0ab0*/  PRMT R10, R13, 0x7632, R10 ;  /* 0x000076320d0a7816 */ /* 0x000fe4000000000a */
[----:B------:R-:W-:Y:S01]  /*0ac0*/  SHF.L.U32 R153, R153, 0x10, RZ ;  /* 0x0000001099997819 */ /* 0x000fe200000006ff */
[----:B------:R-:W-:Y:S01]  /*0ad0*/  FADD.FTZ R231, -R164, R155 ;  /* 0x0000009ba4e77221 */ /* 0x000fe20000010100 */
[----:B------:R-:W-:Y:S01]  /*0ae0*/  PRMT R22, R16, 0x7632, R22 ;  /* 0x0000763210167816 */ /* 0x000fe20000000016 */
[----:B------:R-:W-:Y:S01]  /*0af0*/  IMAD.U32 R14, R14, 0x10000, RZ ;  /* 0x000100000e0e7824 */ /* 0x000fe200078e00ff */
        /* <DEDUP_REMOVED lines=9> */
[----:B------:R-:W-:Y:S01]  /*0b90*/  SHF.L.U32 R11, R171, 0x10, RZ ;  /* 0x00000010ab0b7819 */ /* 0x000fe200000006ff */
[----:B------:R-:W-:Y:S01]  /*0ba0*/  IMAD.U32 R215, R13, 0x10000, RZ ;  /* 0x000100000dd77824 */ /* 0x000fe200078e00ff */
[----:B------:R-:W-:Y:S01]  /*0bb0*/  PRMT R2, R28, 0x7632, R2 ;  /* 0x000076321c027816 */ /* 0x000fe20000000002 */
[----:B------:R-:W-:Y:S01]  /*0bc0*/  FADD.FTZ R3, -R164, R170 ;  /* 0x000000aaa4037221 */ /* 0x000fe20000010100 */
[----:B------:R-:W-:Y:S02]  /*0bd0*/  SHF.L.U32 R167, R28, 0x10, RZ ;  /* 0x000000101ca77819 */ /* 0x000fe400000006ff */
[----:B------:R-:W-:Y:S01]  /*0be0*/  SHF.L.U32 R185, R15, 0x10, RZ ;  /* 0x000000100fb97819 */ /* 0x000fe200000006ff */
[----:B------:R-:W-:Y:S01]  /*0bf0*/  IMAD.U32 R15, R175, 0x10000, RZ ;  /* 0x00010000af0f7824 */ /* 0x000fe200078e00ff */
[----:B------:R-:W-:Y:S01]  /*0c00*/  SHF.L.U32 R166, R166, 0x10, RZ ;  /* 0x00000010a6a67819 */ /* 0x000fe200000006ff */
[----:B------:R-:W-:Y:S01]  /*0c10*/  FADD.FTZ R175, -R164, R153 ;  /* 0x00000099a4af7221 */ /* 0x000fe20000010100 */
[----:B------:R-:W-:-:S02]  /*0c20*/  SHF.L.U32 R10, R10, 0x10, RZ ;  /* 0x000000100a0a7819 */ /* 0x000fc400000006ff */
[C---:B0-----:R-:W-:Y:S02]  /*0c30*/  PRMT R168, R5.reuse, 0x7632, R168 ;  /* 0x0000763205a87816 */ /* 0x041fe400000000a8 */
[----:B------:R-:W-:Y:S01]  /*0c40*/  SHF.L.U32 R235, R5, 0x10, RZ ;  /* 0x0000001005eb7819 */ /* 0x000fe200000006ff */
[----:B------:R-:W-:Y:S01]  /*0c50*/  FMUL.FTZ R5, R204, R9 ;  /* 0x00000009cc057220 */ /* 0x000fe20000410000 */
[C---:B------:R-:W-:Y:S01]  /*0c60*/  PRMT R28, R31.reuse, 0x7632, R28 ;  /* 0x000076321f1c7816 */ /* 0x040fe2000000001c */
[----:B------:R-:W-:Y:S01]  /*0c70*/  IMAD.U32 R31, R31, 0x10000, RZ ;  /* 0x000100001f1f7824 */ /* 0x000fe200078e00ff */
[----:B------:R-:W-:Y:S01]  /*0c80*/  SHF.L.U32 R181, R26, 0x10, RZ ;  /* 0x000000101ab57819 */ /* 0x000fe200000006ff */
[----:B------:R-:W-:Y:S01]  /*0c90*/  IMAD.U32 R179, R25, 0x10000, RZ ;  /* 0x0001000019b37824 */ /* 0x000fe200078e00ff */
[----:B------:R-:W-:Y:S01]  /*0ca0*/  SHF.L.U32 R13, R173, 0x10, RZ ;  /* 0x00000010ad0d7819 */ /* 0x000fe200000006ff */
[----:B------:R-:W-:Y:S01]  /*0cb0*/  FADD.FTZ R153, -R164, R14 ;  /* 0x0000000ea4997221 */ /* 0x000fe20000010100 */
[----:B------:R-:W-:Y:S01]  /*0cc0*/  SHF.L.U32 R12, R12, 0x10, RZ ;  /* 0x000000100c0c7819 */ /* 0x000fe200000006ff */
[----:B------:R-:W-:Y:S01]  /*0cd0*/  FMUL.FTZ R9, R204, R231 ;  /* 0x000000e7cc097220 */ /* 0x000fe20000410000 */
[----:B------:R-:W-:Y:S01]  /*0ce0*/  SHF.L.U32 R227, R27, 0x10, RZ ;  /* 0x000000101be37819 */ /* 0x000fe200000006ff */
[----:B------:R-:W-:Y:S01]  /*0cf0*/  IMAD.U32 R219, R19, 0x10000, RZ ;  /* 0x0001000013db7824 */ /* 0x000fe200078e00ff */
[----:B------:R-:W-:Y:S01]  /*0d00*/  SHF.L.U32 R221, R17, 0x10, RZ ;  /* 0x0000001011dd7819 */ /* 0x000fe200000006ff */
[----:B------:R-:W-:Y:S01]  /*0d10*/  FADD.FTZ R11, -R164, R11 ;  /* 0x0000000ba40b7221 */ /* 0x000fe20000010100 */
[----:B------:R-:W-:Y:S01]  /*0d20*/  SHF.L.U32 R169, R176, 0x10, RZ ;  /* 0x00000010b0a97819 */ /* 0x000fe200000006ff */
[----:B------:R-:W-:Y:S01]  /*0d30*/  IMAD.U32 R16, R16, 0x10000, RZ ;  /* 0x0001000010107824 */ /* 0x000fe200078e00ff */
[----:B------:R-:W-:Y:S01]  /*0d40*/  SHF.L.U32 R171, R178, 0x10, RZ ;  /* 0x00000010b2ab7819 */ /* 0x000fe200000006ff */
[----:B------:R-:W-:Y:S01]  /*0d50*/  FADD.FTZ R223, -R164, R223 ;  /* 0x000000dfa4df7221 */ /* 0x000fe20000010100 */
[----:B------:R-:W-:-:S02]  /*0d60*/  SHF.L.U32 R173, R180, 0x10, RZ ;  /* 0x00000010b4ad7819 */ /* 0x000fc400000006ff */
[----:B------:R-:W-:Y:S02]  /*0d70*/  SHF.L.U32 R22, R22, 0x10, RZ ;  /* 0x0000001016167819 */ /* 0x000fe400000006ff */
[----:B------:R-:W-:Y:S02]  /*0d80*/  SHF.L.U32 R156, R156, 0x10, RZ ;  /* 0x000000109c9c7819 */ /* 0x000fe400000006ff */
[----:B------:R-:W-:Y:S02]  /*0d90*/  SHF.L.U32 R18, R18, 0x10, RZ ;  /* 0x0000001012127819 */ /* 0x000fe400000006ff */
[----:B------:R-:W-:Y:S01]  /*0da0*/  SHF.L.U32 R8, R8, 0x10, RZ ;  /* 0x0000001008087819 */ /* 0x000fe200000006ff */
[----:B------:R-:W-:Y:S01]  /*0db0*/  FADD.FTZ R17, -R164, R166 ;  /* 0x000000a6a4117221 */ /* 0x000fe20000010100 */
[----:B------:R-:W-:Y:S01]  /*0dc0*/  SHF.L.U32 R14, R2, 0x10, RZ ;  /* 0x00000010020e7819 */ /* 0x000fe200000006ff */
[----:B------:R-:W-:Y:S01]  /*0dd0*/  FMUL.FTZ R3, R204, R3 ;  /* 0x00000003cc037220 */ /* 0x000fe20000410000 */
[----:B------:R-:W-:Y:S01]  /*0de0*/  PRMT R26, R20, 0x7632, R26 ;  /* 0x00007632141a7816 */ /* 0x000fe2000000001a */
[----:B------:R-:W-:Y:S01]  /*0df0*/  FMUL.FTZ R2, R76, R167 ;  /* 0x000000a74c027220 */ /* 0x000fe20000410000 */
[----:B------:R-:W-:Y:S01]  /*0e00*/  SHF.L.U32 R27, R20, 0x10, RZ ;  /* 0x00000010141b7819 */ /* 0x000fe200000006ff */
[C---:B------:R-:W-:Y:S01]  /*0e10*/  FADD.FTZ R157, -R164.reuse, R10 ;  /* 0x0000000aa49d7221 */ /* 0x040fe20000010100 */
[C---:B------:R-:W-:Y:S01]  /*0e20*/  PRMT R20, R21.reuse, 0x7632, R20 ;  /* 0x0000763215147816 */ /* 0x040fe20000000014 */
[C---:B------:R-:W-:Y:S01]  /*0e30*/  FADD.FTZ R19, -R164.reuse, R177 ;  /* 0x000000b1a4137221 */ /* 0x040fe20000010100 */
[----:B------:R-:W-:Y:S01]  /*0e40*/  SHF.L.U32 R25, R21, 0x10, RZ ;  /* 0x0000001015197819 */ /* 0x000fe200000006ff */
[C---:B------:R-:W-:Y:S01]  /*0e50*/  FADD.FTZ R21, -R164.reuse, R179 ;  /* 0x000000b3a4157221 */ /* 0x040fe20000010100 */
[C---:B------:R-:W-:Y:S01]  /*0e60*/  PRMT R158, R23.reuse, 0x7632, R158 ;  /* 0x00007632179e7816 */ /* 0x040fe2000000009e */
[C---:B------:R-:W-:Y:S01]  /*0e70*/  FADD.FTZ R155, -R164.reuse, R12 ;  /* 0x0000000ca49b7221 */ /* 0x040fe20000010100 */
[----:B------:R-:W-:Y:S01]  /*0e80*/  SHF.L.U32 R201, R23, 0x10, RZ ;  /* 0x0000001017c97819 */ /* 0x000fe200000006ff */
        /* <DEDUP_REMOVED lines=23> */
[C---:B------:R-:W-:Y:S01]  /*1000*/  FMUL.FTZ R12, R204.reuse, R11 ;  /* 0x0000000bcc0c7220 */ /* 0x040fe20000410000 */
[----:B------:R-:W-:Y:S01]  /*1010*/  FMUL.FTZ R31, R204, R223 ;  /* 0x000000dfcc1f7220 */ /* 0x000fe20000410000 */
[----:B------:R-:W-:Y:S01]  /*1020*/  PRMT R166, R4, 0x7632, R166 ;  /* 0x0000763204a67816 */ /* 0x000fe200000000a6 */
[----:B------:R-:W-:Y:S01]  /*1030*/  FADD.FTZ R140, R140, R167 ;  /* 0x000000a78c8c7221 */ /* 0x000fe20000010000 */
[----:B------:R-:W-:Y:S01]  /*1040*/  FFMA.FTZ R80, R3, R167, R80 ;  /* 0x000000a703507223 */ /* 0x000fe20000010050 */
[----:B------:R-:W-:Y:S01]  /*1050*/  FMUL.FTZ R8, R204, R17 ;  /* 0x00000011cc087220 */ /* 0x000fe20000410000 */
[----:B------:R-:W-:Y:S01]  /*1060*/  FMUL.FTZ R11, R77, R14 ;  /* 0x0000000e4d0b7220 */ /* 0x000fe20000410000 */
[----:B------:R-:W-:Y:S01]  /*1070*/  FADD.FTZ R164, RZ, R2 ;  /* 0x00000002ffa47221 */ /* 0x000fe20000010000 */
[----:B------:R-:W-:Y:S01]  /*1080*/  FFMA.FTZ R167, R3, R2, RZ ;  /* 0x0000000203a77223 */ /* 0x000fe200000100ff */
[----:B------:R-:W-:Y:S01]  /*1090*/  IMAD.U32 R152, R152, 0x10000, RZ ;  /* 0x0001000098987824 */ /* 0x000fe200078e00ff */
[----:B------:R-:W-:Y:S01]  /*10a0*/  SHF.L.U32 R182, R30, 0x10, RZ ;  /* 0x000000101eb67819 */ /* 0x000fe200000006ff */
[----:B------:R-:W-:Y:S01]  /*10b0*/  FADD.FTZ R120, R120, R197 ;  /* 0x000000c578787221 */ /* 0x000fe20000010000 */
[----:B------:R-:W-:Y:S01]  /*10c0*/  SHF.L.U32 R233, R4, 0x10, RZ ;  /* 0x0000001004e97819 */ /* 0x000fe200000006ff */
[-C--:B------:R-:W-:Y:S01]  /*10d0*/  FFMA.FTZ R100, R31, R197.reuse, R100 ;  /* 0x000000c51f647223 */ /* 0x080fe20000010064 */
[----:B------:R-:W-:Y:S01]  /*10e0*/  FMUL.FTZ R30, R56, R197 ;  /* 0x000000c5381e7220 */ /* 0x000fe20000410000 */
[----:B------:R-:W-:Y:S01]  /*10f0*/  SHF.L.U32 R184, R154, 0x10, RZ ;  /* 0x000000109ab87819 */ /* 0x000fe200000006ff */
[----:B------:R-:W-:Y:S01]  /*1100*/  FMUL.FTZ R4, R78, R163 ;  /* 0x000000a34e047220 */ /* 0x000fe20000410000 */
[----:B------:R-:W-:Y:S01]  /*1110*/  FADD.FTZ R141, R141, R14 ;  /* 0x0000000e8d8d7221 */ /* 0x000fe20000010000 */
[----:B------:R-:W-:Y:S01]  /*1120*/  FFMA.FTZ R81, R8, R14, R81 ;  /* 0x0000000e08517223 */ /* 0x000fe20000010051 */
[----:B------:R-:W-:Y:S01]  /*1130*/  SHF.L.U32 R154, R166, 0x10, RZ ;  /* 0x00000010a69a7819 */ /* 0x000fe200000006ff */
[----:B------:R-:W-:Y:S01]  /*1140*/  FADD.FTZ R197, R164, R11 ;  /* 0x0000000ba4c57221 */ /* 0x000fe20000010000 */
[----:B------:R-:W-:Y:S01]  /*1150*/  SHF.L.U32 R28, R28, 0x10, RZ ;  /* 0x000000101c1c7819 */ /* 0x000fe200000006ff */
[----:B------:R-:W-:Y:S01]  /*1160*/  FMUL.FTZ R14, R204, R13 ;  /* 0x0000000dcc0e7220 */ /* 0x000fe20000410000 */
[----:B------:R-:W-:Y:S01]  /*1170*/  FFMA.FTZ R166, R8, R11, R167 ;  /* 0x0000000b08a67223 */ /* 0x000fe200000100a7 */
[----:B------:R-:W-:Y:S01]  /*1180*/  SHF.L.U32 R18, R29, 0x10, RZ ;  /* 0x000000101d127819 */ /* 0x000fe200000006ff */
[----:B------:R-:W-:Y:S01]  /*1190*/  FADD.FTZ R143, R143, R152 ;  /* 0x000000988f8f7221 */ /* 0x000fe20000010000 */
[-C--:B------:R-:W-:Y:S01]  /*11a0*/  FFMA.FTZ R83, R12, R152.reuse, R83 ;  /* 0x000000980c537223 */ /* 0x080fe20000010053 */
[----:B------:R-:W-:Y:S01]  /*11b0*/  FMUL.FTZ R13, R79, R152 ;  /* 0x000000984f0d7220 */ /* 0x000fe20000410000 */
[C---:B------:R-:W-:Y:S01]  /*11c0*/  FMUL.FTZ R16, R204.reuse, R15 ;  /* 0x0000000fcc107220 */ /* 0x040fe20000410000 */
[----:B------:R-:W-:Y:S01]  /*11d0*/  FMUL.FTZ R29, R204, R221 ;  /* 0x000000ddcc1d7220 */ /* 0x000fe20000410000 */
[----:B------:R-:W-:-:S02]  /*11e0*/  IMAD.U32 R152, R168, 0x10000, RZ ;  /* 0x00010000a8987824 */ /* 0x000fc400078e00ff */
[----:B------:R-:W-:Y:S01]  /*11f0*/  FADD.FTZ R168, R197, R4 ;  /* 0x00000004c5a87221 */ /* 0x000fe20000010000 */
[----:B------:R-:W-:Y:S01]  /*1200*/  FFMA.FTZ R197, R5, R4, R166 ;  /* 0x0000000405c57223 */ /* 0x000fe200000100a6 */
[----:B------:R-:W-:Y:S01]  /*1210*/  FADD.FTZ R139, R139, R28 ;  /* 0x0000001c8b8b7221 */ /* 0x000fe20000010000 */
[-C--:B------:R-:W-:Y:S01]  /*1220*/  FFMA.FTZ R87, R16, R28.reuse, R87 ;  /* 0x0000001c10577223 */ /* 0x080fe20000010057 */
[----:B------:R-:W-:Y:S01]  /*1230*/  FMUL.FTZ R17, R75, R28 ;  /* 0x0000001c4b117220 */ /* 0x000fe20000410000 */
[----:B------:R-:W-:Y:S01]  /*1240*/  PRMT R198, R6, 0x7632, R198 ;  /* 0x0000763206c67816 */ /* 0x000fe200000000c6 */
[----:B------:R-:W-:Y:S01]  /*1250*/  FADD.FTZ R126, R126, R199 ;  /* 0x000000c77e7e7221 */ /* 0x000fe20000010000 */
[----:B------:R-:W-:Y:S01]  /*1260*/  SHF.L.U32 R207, R6, 0x10, RZ ;  /* 0x0000001006cf7819 */ /* 0x000fe200000006ff */
[-C--:B------:R-:W-:Y:S01]  /*1270*/  FFMA.FTZ R98, R29, R199.reuse, R98 ;  /* 0x000000c71d627223 */ /* 0x080fe20000010062 */
[----:B------:R-:W-:Y:S01]  /*1280*/  FMUL.FTZ R28, R62, R199 ;  /* 0x000000c73e1c7220 */ /* 0x000fe20000410000 */
[C---:B------:R-:W-:Y:S01]  /*1290*/  PRMT R156, R7.reuse, 0x7632, R156 ;  /* 0x00007632079c7816 */ /* 0x040fe2000000009c */
[----:B------:R-:W-:Y:S01]  /*12a0*/  FMUL.FTZ R6, R72, R161 ;  /* 0x000000a148067220 */ /* 0x000fe20000410000 */
[----:B------:R-:W-:Y:S01]  /*12b0*/  SHF.L.U32 R159, R7, 0x10, RZ ;  /* 0x00000010079f7819 */ /* 0x000fe200000006ff */
[----:B------:R-:W-:Y:S01]  /*12c0*/  FADD.FTZ R199, R168, R13 ;  /* 0x0000000da8c77221 */ /* 0x000fe20000010000 */
[----:B------:R-:W-:Y:S01]  /*12d0*/  FMUL.FTZ R7, R204, R229 ;  /* 0x000000e5cc077220 */ /* 0x000fe20000410000 */
[----:B------:R-:W-:Y:S01]  /*12e0*/  FFMA.FTZ R166, R12, R13, R197 ;  /* 0x0000000d0ca67223 */ /* 0x000fe200000100c5 */
[----:B------:R-:W-:Y:S01]  /*12f0*/  FMUL.FTZ R15, R73, R18 ;  /* 0x00000012490f7220 */ /* 0x000fe20000410000 */
[----:B------:R-:W-:-:S02]  /*1300*/  FADD.FTZ R168, R199, R6 ;  /* 0x00000006c7a87221 */ /* 0x000fc40000010000 */
[----:B------:R-:W-:Y:S02]  /*1310*/  FFMA.FTZ R197, R7, R6, R166 ;  /* 0x0000000607c57223 */ /* 0x000fe400000100a6 */
[----:B------:R-:W-:Y:S02]  /*1320*/  FADD.FTZ R199, R168, R15 ;  /* 0x0000000fa8c77221 */ /* 0x000fe40000010000 */
[----:B------:R-:W-:Y:S01]  /*1330*/  FFMA.FTZ R170, R14, R15, R197 ;  /* 0x0000000f0eaa7223 */ /* 0x000fe200000100c5 */
[----:B------:R-:W-:Y:S01]  /*1340*/  FMUL.FTZ R168, R204, R169 ;  /* 0x000000a9cca87220 */ /* 0x000fe20000410000 */
[----:B------:R-:W-:Y:S02]  /*1350*/  FADD.FTZ R172, R199, R10 ;  /* 0x0000000ac7ac7221 */ /* 0x000fe40000010000 */
[----:B------:R-:W-:Y:S01]  /*1360*/  FFMA.FTZ R169, R9, R10, R170 ;  /* 0x0000000a09a97223 */ /* 0x000fe200000100aa */
        /* <DEDUP_REMOVED lines=17> */
[----:B------:R-:W-:Y:S01]  /*1480*/  FFMA.FTZ R174, R168, R169, R171 ;  /* 0x000000a9a8ae7223 */ /* 0x000fe200000100ab */
[----:B------:R-:W-:Y:S01]  /*1490*/  FADD.FTZ R135, R135, R180 ;  /* 0x000000b487877221 */ /* 0x000fe20000010000 */
[-C--:B------:R-:W-:Y:S01]  /*14a0*/  FFMA.FTZ R91, R170, R180.reuse, R91 ;  /* 0x000000b4aa5b7223 */ /* 0x080fe2000001005b */
        /* <DEDUP_REMOVED lines=15> */
[----:B------:R-:W-:-:S02]  /*15a0*/  IMAD.U32 R176, R158, 0x10000, RZ ;  /* 0x000100009eb07824 */ /* 0x000fc400078e00ff */
        /* <DEDUP_REMOVED lines=25> */
[----:B------:R-:W-:-:S02]  /*1740*/  SHF.L.U32 R158, R160, 0x10, RZ ;  /* 0x00000010a09e7819 */ /* 0x000fc400000006ff */
[----:B------:R-:W-:Y:S01]  /*1750*/  FADD.FTZ R197, R180, R177 ;  /* 0x000000b1b4c57221 */ /* 0x000fe20000010000 */
[----:B------:R-:W-:Y:S01]  /*1760*/  FFMA.FTZ R194, R176, R177, R179 ;  /* 0x000000b1b0c27223 */ /* 0x000fe200000100b3 */
[----:B------:R-:W-:Y:S01]  /*1770*/  FMUL.FTZ R180, R204, R181 ;  /* 0x000000b5ccb47220 */ /* 0x000fe20000410000 */
[----:B------:R-:W-:Y:S01]  /*1780*/  FADD.FTZ R127, R127, R158 ;  /* 0x0000009e7f7f7221 */ /* 0x000fe20000010000 */
[-C--:B------:R-:W-:Y:S01]  /*1790*/  FFMA.FTZ R99, R178, R158.reuse, R99 ;  /* 0x0000009eb2637223 */ /* 0x080fe20000010063 */
[----:B------:R-:W-:Y:S01]  /*17a0*/  FMUL.FTZ R179, R63, R158 ;  /* 0x0000009e3fb37220 */ /* 0x000fe20000410000 */
[----:B------:R-:W-:Y:S01]  /*17b0*/  FADD.FTZ R158, R197, R28 ;  /* 0x0000001cc59e7221 */ /* 0x000fe20000010000 */
[----:B------:R-:W-:-:S03]  /*17c0*/  FFMA.FTZ R181, R29, R28, R194 ;  /* 0x0000001c1db57223 */ /* 0x000fc600000100c2 */
[----:B------:R-:W-:Y:S01]  /*17d0*/  FADD.FTZ R197, R158, R179 ;  /* 0x000000b39ec57221 */ /* 0x000fe20000010000 */
[----:B------:R-:W-:Y:S01]  /*17e0*/  FFMA.FTZ R158, R178, R179, R181 ;  /* 0x000000b3b29e7223 */ /* 0x000fe200000100b5 */
[----:B------:R-:W-:Y:S01]  /*17f0*/  FADD.FTZ R121, R121, R182 ;  /* 0x000000b679797221 */ /* 0x000fe20000010000 */
[-C--:B------:R-:W-:Y:S01]  /*1800*/  FFMA.FTZ R101, R180, R182.reuse, R101 ;  /* 0x000000b6b4657223 */ /* 0x080fe20000010065 */
        /* <DEDUP_REMOVED lines=10> */
[----:B------:R-:W-:Y:S01]  /*18b0*/  FMUL.FTZ R183, R59, R184 ;  /* 0x000000b83bb77220 */ /* 0x000fe20000410000 */
[----:B------:R-:W-:Y:S01]  /*18c0*/  FADD.FTZ R194, R197, R160 ;  /* 0x000000a0c5c27221 */ /* 0x000fe20000010000 */
[----:B------:R-:W-:Y:S01]  /*18d0*/  FADD.FTZ R123, R123, R184 ;  /* 0x000000b87b7b7221 */ /* 0x000fe20000010000 */
[----:B------:R-:W-:Y:S01]  /*18e0*/  FFMA.FTZ R197, R161, R160, R158 ;  /* 0x000000a0a1c57223 */ /* 0x000fe2000001009e */
        /* <DEDUP_REMOVED lines=64> */
.L_x_3845:
[----:B-----5:R-:W-:Y:S01]  /*1cf0*/  ISETP.GE.AND P2, PT, R206, 0x1, PT ;  /* 0x00000001ce00780c */ /* 0x020fe20003f46270 */
[----:B------:R-:W-:Y:S01]  /*1d00*/  HFMA2 R193, -RZ, RZ, 0, 0 ;  /* 0x00000000ffc17431 */ /* 0x000fe200000001ff */
[----:B------:R-:W-:Y:S01]  /*1d10*/  MOV R205, UR7 ;  /* 0x0000000700cd7c02 */ /* 0x000fe20008000f00 */
[----:B------:R-:W-:Y:S01]  /*1d20*/  IMAD.MOV.U32 R157, RZ, RZ, RZ ;  /* 0x000000ffff9d7224 */ /* 0x000fe200078e00ff */
[----:B------:R-:W-:-:S04]  /*1d30*/  ISETP.NE.U32.AND P0, PT, RZ, UR6, PT ;  /* 0x00000006ff007c0c */ /* 0x000fc8000bf05070 */
[----:B------:R-:W-:-:S05]  /*1d40*/  ISETP.NE.AND.EX P0, PT, R205, RZ, PT, P0 ;  /* 0x000000ffcd00720c */ /* 0x000fca0003f05300 */
[----:B------:R-:W1:Y:S01]  /*1d50*/  @P2 LDC R153, c[0x0][0x388] ;  /* 0x0000e200ff992b82 */ /* 0x000e620000000800 */
[----:B------:R-:W-:-:S05]  /*1d60*/  @P2 IADD3 R152, PT, PT, R206, -0x1, RZ ;  /* 0xffffffffce982810 */ /* 0x000fca0007ffe0ff */
[----:B-1----:R-:W-:-:S05]  /*1d70*/  @P2 IMAD R152, R152, R153, RZ ;  /* 0x0000009998982224 */ /* 0x002fca00078e02ff */
[----:B------:R-:W-:-:S04]  /*1d80*/  @P2 SHF.R.S32.HI R153, RZ, 0x1f, R152 ;  /* 0x0000001fff992819 */ /* 0x000fc80000011498 */
[----:B------:R-:W-:Y:S02]  /*1d90*/  @P2 LEA.HI R152, R153, R152, RZ, 0x3 ;  /* 0x0000009899982211 */ /* 0x000fe400078f18ff */
[----:B------:R-:W-:Y:S02]  /*1da0*/  MOV R153, RZ ;  /* 0x000000ff00997202 */ /* 0x000fe40000000f00 */
[----:B------:R-:W-:Y:S01]  /*1db0*/  @P2 LEA.HI.SX32 R193, R152, R201, 0x1d ;  /* 0x000000c998c12211 */ /* 0x000fe200078feaff */
[----:B------:R-:W-:Y:S06]  /*1dc0*/  @P0 BRA `(.L_x_3847) ;  /* 0x0000000000340947 */ /* 0x000fec0003800000 */
[----:B------:R-:W1:Y:S01]  /*1dd0*/  LDC.64 R186, c[0x0][0x3b0] ;  /* 0x0000ec00ffba7b82 */ /* 0x000e620000000a00 */
[C---:B------:R-:W-:Y:S02]  /*1de0*/  IADD3 R191, PT, PT, R193.reuse, 0x80, RZ ;  /* 0x00000080c1bf7810 */ /* 0x040fe40007ffe0ff */
[C---:B------:R-:W-:Y:S02]  /*1df0*/  IADD3 R189, PT, PT, R193.reuse, 0x100, RZ ;  /* 0x00000100c1bd7810 */ /* 0x040fe40007ffe0ff */
[C---:B------:R-:W-:Y:S01]  /*1e00*/  IADD3 R155, PT, PT, R193.reuse, 0x180, RZ ;  /* 0x00000180c19b7810 */ /* 0x040fe20007ffe0ff */
        /* <DEDUP_REMOVED lines=9> */
.L_x_3847:
[----:B------:R-:W1:Y:S01]  /*1ea0*/  LDC.64 R186, c[0x0][0x3b0] ;  /* 0x0000ec00ffba7b82 */ /* 0x000e620000000a00 */
[----:B------:R-:W-:Y:S01]  /*1eb0*/  IMAD R34, R0, UR15, RZ ;  /* 0x0000000f00227c24 */ /* 0x000fe2000f8e02ff */
[C---:B------:R-:W-:Y:S01]  /*1ec0*/  IADD3 R191, PT, PT, R193.reuse, 0x80, RZ ;  /* 0x00000080c1bf7810 */ /* 0x040fe20007ffe0ff */
[C---:B------:R-:W-:Y:S01]  /*1ed0*/  VIADD R189, R193.reuse, 0x100 ;  /* 0x00000100c1bd7836 */ /* 0x040fe20000000000 */
[----:B------:R-:W-:Y:S02]  /*1ee0*/  IADD3 R39, PT, PT, R193, 0x180, RZ ;  /* 0x00000180c1277810 */ /* 0x000fe40007ffe0ff */
[----:B------:R-:W-:Y:S02]  /*1ef0*/  SHF.R.S32.HI R35, RZ, 0x1f, R34 ;  /* 0x0000001fff237819 */ /* 0x000fe40000011422 */
[----:B------:R-:W2:Y:S02]  /*1f00*/  LDC.64 R32, c[0x0][0x438] ;  /* 0x00010e00ff207b82 */ /* 0x000ea40000000a00 */
[----:B------:R-:W-:-:S04]  /*1f10*/  LEA.HI R34, R35, R34, RZ, 0x3 ;  /* 0x0000002223227211 */ /* 0x000fc800078f18ff */
[----:B------:R-:W-:-:S04]  /*1f20*/  LEA.HI.SX32 R45, R34, R201, 0x1d ;  /* 0x000000c9222d7211 */ /* 0x000fc800078feaff */
[C---:B------:R-:W-:Y:S02]  /*1f30*/  IADD3 R41, PT, PT, R45.reuse, 0x80, RZ ;  /* 0x000000802d297810 */ /* 0x040fe40007ffe0ff */
[C---:B------:R-:W-:Y:S02]  /*1f40*/  IADD3 R37, PT, PT, R45.reuse, 0x100, RZ ;  /* 0x000001002d257810 */ /* 0x040fe40007ffe0ff */
[----:B------:R-:W-:Y:S01]  /*1f50*/  IADD3 R35, PT, PT, R45, 0x180, RZ ;  /* 0x000001802d237810 */ /* 0x000fe20007ffe0ff */
[----:B-1----:R-:W-:-:S04]  /*1f60*/  IMAD.WIDE.U32 R192, R193, 0x8, R186 ;  /* 0x00000008c1c07825 */ /* 0x002fc800078e00ba */
[--C-:B------:R-:W-:Y:S02]  /*1f70*/  IMAD.WIDE.U32 R190, R191, 0x8, R186.reuse ;  /* 0x00000008bfbe7825 */ /* 0x100fe400078e00ba */
[----:B------:R-:W5:Y:S02]  /*1f80*/  LDG.E.64 R192, desc[UR12][R192.64] ;  /* 0x0000000cc0c07981 */ /* 0x000f64000c1e1b00 */
[----:B------:R-:W-:Y:S02]  /*1f90*/  IMAD.WIDE.U32 R188, R189, 0x8, R186 ;  /* 0x00000008bdbc7825 */ /* 0x000fe400078e00ba */
[----:B------:R-:W5:Y:S02]  /*1fa0*/  LDG.E.64 R190, desc[UR12][R190.64] ;  /* 0x0000000cbebe7981 */ /* 0x000f64000c1e1b00 */
[--C-:B--2---:R-:W-:Y:S02]  /*1fb0*/  IMAD.WIDE.U32 R44, R45, 0x10, R32.reuse ;  /* 0x000000102d2c7825 */ /* 0x104fe400078e0020 */
[----:B------:R-:W5:Y:S02]  /*1fc0*/  LDG.E.64 R188, desc[UR12][R188.64] ;  /* 0x0000000cbcbc7981 */ /* 0x000f64000c1e1b00 */
[----:B------:R-:W-:-:S02]  /*1fd0*/  IMAD.WIDE.U32 R40, R41, 0x10, R32 ;  /* 0x0000001029287825 */ /* 0x000fc400078e0020 */
[----:B------:R-:W5:Y:S02]  /*1fe0*/  LDG.E.128 R44, desc[UR12][R44.64] ;  /* 0x0000000c2c2c7981 */ /* 0x000f64000c1e1d00 */
[----:B------:R-:W-:Y:S02]  /*1ff0*/  IMAD.WIDE.U32 R36, R37, 0x10, R32 ;  /* 0x0000001025247825 */ /* 0x000fe400078e0020 */
[----:B------:R-:W5:Y:S02]  /*2000*/  LDG.E.128 R40, desc[UR12][R40.64] ;  /* 0x0000000c28287981 */ /* 0x000f64000c1e1d00 */
[----:B------:R-:W-:Y:S02]  /*2010*/  IMAD.WIDE.U32 R186, R39, 0x8, R186 ;  /* 0x0000000827ba7825 */ /* 0x000fe400078e00ba */
[----:B------:R-:W5:Y:S02]  /*2020*/  LDG.E.128 R36, desc[UR12][R36.64] ;  /* 0x0000000c24247981 */ /* 0x000f64000c1e1d00 */
[----:B------:R-:W-:-:S02]  /*2030*/  IMAD.WIDE.U32 R32, R35, 0x10, R32 ;  /* 0x0000001023207825 */ /* 0x000fc400078e0020 */
[----:B------:R-:W5:Y:S04]  /*2040*/  LDG.E.64 R186, desc[UR12][R186.64] ;  /* 0x0000000cbaba7981 */ /* 0x000f68000c1e1b00 */
[----:B------:R-:W5:Y:S02]  /*2050*/  LDG.E.128 R32, desc[UR12][R32.64] ;  /* 0x0000000c20207981 */ /* 0x000f64000c1e1d00 */
.L_x_3846:
[----:B------:R-:W1:Y:S01]  /*2060*/  SHFL.DOWN PT, R152, R157, 0x10, 0x1f ;  /* 0x0a001f009d987f89 */ /* 0x000e6200000e0000 */
[----:B------:R-:W-:Y:S03]  /*2070*/  BSSY.RECONVERGENT B0, `(.L_x_3848) ;  /* 0x000001f000007945 */ /* 0x000fe60003800200 */
[----:B------:R-:W2:Y:S01]  /*2080*/  SHFL.DOWN PT, R154, R153, 0x10, 0x1f ;  /* 0x0a001f00999a7f89 */ /* 0x000ea200000e0000 */
[----:B------:R-:W3:Y:S01]  /*2090*/  S2R R201, SR_TID.X ;  /* 0x0000000000c97919 */ /* 0x000ee20000002100 */
[----:B-1----:R-:W-:Y:S01]  /*20a0*/  FADD.FTZ R152, R152, R157 ;  /* 0x0000009d98987221 */ /* 0x002fe20000010000 */
[----:B--2---:R-:W-:-:S04]  /*20b0*/  FADD.FTZ R154, R154, R153 ;  /* 0x000000999a9a7221 */ /* 0x004fc80000010000 */
[----:B------:R-:W1:Y:S04]  /*20c0*/  SHFL.DOWN PT, R155, R152, 0x8, 0x1f ;  /* 0x09001f00989b7f89 */ /* 0x000e6800000e0000 */
[----:B------:R-:W2:Y:S01]  /*20d0*/  SHFL.DOWN PT, R159, R154, 0x8, 0x1f ;  /* 0x09001f009a9f7f89 */ /* 0x000ea200000e0000 */
[----:B---3--:R-:W-:Y:S01]  /*20e0*/  LOP3.LUT P0, RZ, R201, 0x1f, RZ, 0xc0, !PT ;  /* 0x0000001fc9ff7812 */ /* 0x008fe2000780c0ff */
[----:B-1----:R-:W-:Y:S01]  /*20f0*/  FADD.FTZ R155, R152, R155 ;  /* 0x0000009b989b7221 */ /* 0x002fe20000010000 */
[----:B--2---:R-:W-:-:S04]  /*2100*/  FADD.FTZ R159, R154, R159 ;  /* 0x0000009f9a9f7221 */ /* 0x004fc80000010000 */
[----:B------:R-:W1:Y:S04]  /*2110*/  SHFL.DOWN PT, R156, R155, 0x4, 0x1f ;  /* 0x08801f009b9c7f89 */ /* 0x000e6800000e0000 */
[----:B------:R-:W2:Y:S01]  /*2120*/  SHFL.DOWN PT, R158, R159, 0x4, 0x1f ;  /* 0x08801f009f9e7f89 */ /* 0x000ea200000e0000 */
        /* <DEDUP_REMOVED lines=19> */
.L_x_3849:
[----:B------:R-:W-:Y:S05]  /*2260*/  BSYNC.RECONVERGENT B0 ;  /* 0x0000000000007941 */ /* 0x000fea0003800200 */
.L_x_3848:
[----:B------:R-:W2:Y:S08]  /*2270*/  S2UR UR5, SR_CgaCtaId ;  /* 0x00000000000579c3 */ /* 0x000eb00000008800 */
[----:B------:R-:W-:Y:S01]  /*2280*/  BAR.SYNC.DEFER_BLOCKING 0x0 ;  /* 0x0000000000007b1d */ /* 0x000fe20000010000 */
[----:B------:R-:W-:Y:S02]  /*2290*/  ISETP.NE.U32.AND P0, PT, RZ, UR6, PT ;  /* 0x00000006ff007c0c */ /* 0x000fe4000bf05070 */
[----:B------:R-:W-:-:S02]  /*22a0*/  @P2 IADD3 R206, PT, PT, R206, -0x1, RZ ;  /* 0xffffffffcece2810 */ /* 0x000fc40007ffe0ff */
[----:B------:R-:W-:Y:S01]  /*22b0*/  ISETP.NE.AND.EX P0, PT, R205, RZ, PT, P0 ;  /* 0x000000ffcd00720c */ /* 0x000fe20003f05300 */
[----:B------:R-:W-:Y:S02]  /*22c0*/  UMOV UR4, 0x400 ;  /* 0x0000040000047882 */ /* 0x000fe40000000000 */
[----:B------:R-:W3:Y:S01]  /*22d0*/  LDC R209, c[0x0][0x388] ;  /* 0x0000e200ffd17b82 */ /* 0x000ee20000000800 */
[----:B------:R-:W-:Y:S01]  /*22e0*/  ISETP.NE.AND P3, PT, RZ, UR11, PT ;  /* 0x0000000bff007c0c */ /* 0x000fe2000bf65270 */
[----:B--2---:R-:W-:-:S04]  /*22f0*/  ULEA UR4, UR5, UR4, 0x18 ;  /* 0x0000000405047291 */ /* 0x004fc8000f8ec0ff */
[----:B------:R-:W-:Y:S02]  /*2300*/  UIADD3 UR5, UPT, UPT, UR4, 0x4020, URZ ;  /* 0x0000402004057890 */ /* 0x000fe4000fffe0ff */
[----:B------:R-:W-:Y:S02]  /*2310*/  @!UP1 UIADD3 UR5, UPT, UPT, UR4, 0x4000, URZ ;  /* 0x0000400004059890 */ /* 0x000fe4000fffe0ff */
[----:B------:R-:W-:Y:S01]  /*2320*/  UIADD3 UR10, UPT, UPT, UR4, 0x4030, URZ ;  /* 0x00004030040a7890 */ /* 0x000fe2000fffe0ff */
[----:B---3--:R-:W-:Y:S01]  /*2330*/  @P2 IMAD R206, R206, R209, RZ ;  /* 0x000000d1cece2224 */ /* 0x008fe200078e02ff */
[----:B------:R-:W-:-:S05]  /*2340*/  @!UP1 UIADD3 UR10, UPT, UPT, UR4, 0x4010, URZ ;  /* 0x00004010040a9890 */ /* 0x000fca000fffe0ff */
[----:B-1----:R-:W1:Y:S04]  /*2350*/  LDS.128 R152, [UR5] ;  /* 0x00000005ff987984 */ /* 0x002e680008000c00 */
[----:B------:R-:W2:Y:S01]  /*2360*/  LDS.128 R156, [UR10] ;  /* 0x0000000aff9c7984 */ /* 0x000ea20008000c00 */
[----:B-1----:R-:W-:Y:S01]  /*2370*/  FADD.FTZ R207, RZ, R152 ;  /* 0x00000098ffcf7221 */ /* 0x002fe20000010000 */
[----:B------:R-:W-:Y:S01]  /*2380*/  FADD.FTZ R152, RZ, R153 ;  /* 0x00000099ff987221 */ /* 0x000fe20000010000 */
[----:B------:R-:W-:Y:S02]  /*2390*/  IMAD R153, R0, R209, RZ ;  /* 0x000000d100997224 */ /* 0x000fe400078e02ff */
[----:B------:R-:W-:Y:S01]  /*23a0*/  FADD.FTZ R207, R154, R207 ;  /* 0x000000cf9acf7221 */ /* 0x000fe20000010000 */
[----:B------:R-:W-:Y:S01]  /*23b0*/  FADD.FTZ R152, R155, R152 ;  /* 0x000000989b987221 */ /* 0x000fe20000010000 */
[----:B------:R-:W-:-:S02]  /*23c0*/  @P2 SHF.R.S32.HI R155, RZ, 0x1f, R206 ;  /* 0x0000001fff9b2819 */ /* 0x000fc400000114ce */
[----:B--2---:R-:W-:Y:S01]  /*23d0*/  FADD.FTZ R207, R207, R156 ;  /* 0x0000009ccfcf7221 */ /* 0x004fe20000010000 */
[----:B------:R-:W-:Y:S01]  /*23e0*/  FADD.FTZ R152, R152, R157 ;  /* 0x0000009d98987221 */ /* 0x000fe20000010000 */
[----:B------:R-:W-:Y:S02]  /*23f0*/  SHF.R.S32.HI R154, RZ, 0x1f, R153 ;  /* 0x0000001fff9a7819 */ /* 0x000fe40000011499 */
[----:B------:R-:W-:Y:S01]  /*2400*/  FADD.FTZ R157, R158, R207 ;  /* 0x000000cf9e9d7221 */ /* 0x000fe20000010000 */
[----:B------:R-:W-:Y:S01]  /*2410*/  FADD.FTZ R152, R159, R152 ;  /* 0x000000989f987221 */ /* 0x000fe20000010000 */
[----:B------:R-:W-:Y:S01]  /*2420*/  LEA.HI R154, R154, R153, RZ, 0x3 ;  /* 0x000000999a9a7211 */ /* 0x000fe200078f18ff */
[----:B------:R-:W-:Y:S02]  /*2430*/  IMAD.MOV.U32 R159, RZ, RZ, RZ ;  /* 0x000000ffff9f7224 */ /* 0x000fe400078e00ff */
[----:B------:R-:W-:Y:S01]  /*2440*/  FMUL.FTZ R157, R157, UR14 ;  /* 0x0000000e9d9d7c20 */ /* 0x000fe20008410000 */
[----:B------:R-:W-:Y:S01]  /*2450*/  @P2 LEA.HI R206, R155, R206, RZ, 0x3 ;  /* 0x000000ce9bce2211 */ /* 0x000fe200078f18ff */
[----:B------:R-:W-:Y:S01]  /*2460*/  FMUL.FTZ R156, R152, UR14 ;  /* 0x0000000e989c7c20 */ /* 0x000fe20008410000 */
[----:B------:R-:W-:-:S02]  /*2470*/  LEA.HI.SX32 R207, R154, R201, 0x1d ;  /* 0x000000c99acf7211 */ /* 0x000fc400078feaff */
[----:B------:R-:W-:Y:S02]  /*2480*/  @P2 LEA.HI.SX32 R159, R206, R201, 0x1d ;  /* 0x000000c9ce9f2211 */ /* 0x000fe400078feaff */
        /* <DEDUP_REMOVED lines=19> */
.L_x_3852:
        /* <DEDUP_REMOVED lines=12> */
.L_x_3853:
        /* <DEDUP_REMOVED lines=12> */
.L_x_3854:
        /* <DEDUP_REMOVED lines=12> */
.L_x_3855:
        /* <DEDUP_REMOVED lines=12> */
.L_x_3856:
        /* <DEDUP_REMOVED lines=12> */
.L_x_3857:
        /* <DEDUP_REMOVED lines=12> */
.L_x_3858:
        /* <DEDUP_REMOVED lines=14> */
.L_x_3851:
        /* <DEDUP_REMOVED lines=17> */
.L_x_3860:
        /* <DEDUP_REMOVED lines=10> */
.L_x_3861:
        /* <DEDUP_REMOVED lines=9> */
.L_x_3862:
        /* <DEDUP_REMOVED lines=24> */
.L_x_3863:
        /* <DEDUP_REMOVED lines=12> */
.L_x_3864:
[----:B------:R-:W-:Y:S05]  /*2fa0*/  @!P2 BRA `(.L_x_3865) ;  /* 0x000000000018a947 */ /* 0x000fea0003800000 */
[----:B------:R-:W-:Y:S01]  /*2fb0*/  FMUL.FTZ R149, R153, UR17 ;  /* 0x0000001199957c20 */ /* 0x000fe20008410000 */
[----:B-----5:R-:W-:-:S03]  /*2fc0*/  LOP3.LUT P0, RZ, R193, 0xff00, RZ, 0xc0, !PT ;  /* 0x0000ff00c1ff7812 */ /* 0x020fc6000780c0ff */
[----:B------:R-:W-:-:S05]  /*2fd0*/  FMUL.FTZ R149, R149, UR16 ;  /* 0x0000001095957c20 */ /* 0x000fca0008410000 */
[----:B------:R-:W-:-:S04]  /*2fe0*/  FSEL R149, R149, RZ, P0 ;  /* 0x000000ff95957208 */ /* 0x000fc80000000000 */
[----:B------:R-:W-:-:S04]  /*2ff0*/  F2FP.BF16.F32.PACK_AB R149, RZ, R149 ;  /* 0x00000095ff95723e */ /* 0x000fc800000010ff */
[----:B------:R-:W-:-:S07]  /*3000*/  PRMT R146, R146, 0x5410, R149 ;  /* 0x0000541092927816 */ /* 0x000fce0000000095 */
.L_x_3865:
[----:B------:R-:W-:Y:S05]  /*3010*/  @!P2 BRA `(.L_x_3866) ;  /* 0x000000000018a947 */ /* 0x000fea0003800000 */
[----:B------:R-:W-:Y:S01]  /*3020*/  FMUL.FTZ R149, R155, UR17 ;  /* 0x000000119b957c20 */ /* 0x000fe20008410000 */
[----:B-----5:R-:W-:-:S03]  /*3030*/  LOP3.LUT P0, RZ, R193, 0xff0000, RZ, 0xc0, !PT ;  /* 0x00ff0000c1ff7812 */ /* 0x020fc6000780c0ff */
[----:B------:R-:W-:-:S05]  /*3040*/  FMUL.FTZ R149, R149, UR16 ;  /* 0x0000001095957c20 */ /* 0x000fca0008410000 */
[----:B------:R-:W-:-:S04]  /*3050*/  FSEL R149, R149, RZ, P0 ;  /* 0x000000ff95957208 */ /* 0x000fc80000000000 */
[----:B------:R-:W-:-:S04]  /*3060*/  F2FP.BF16.F32.PACK_AB R149, RZ, R149 ;  /* 0x00000095ff95723e */ /* 0x000fc800000010ff */
[----:B------:R-:W-:-:S07]  /*3070*/  PRMT R147, R149, 0x7610, R147 ;  /* 0x0000761095937816 */ /* 0x000fce0000000093 */
.L_x_3866:
        /* <DEDUP_REMOVED lines=13> */
.L_x_3850:
        /* <DEDUP_REMOVED lines=17> */
.L_x_3868:
        /* <DEDUP_REMOVED lines=12> */
.L_x_3869:
        /* <DEDUP_REMOVED lines=11> */
.L_x_3870:
        /* <DEDUP_REMOVED lines=12> */
.L_x_3871:
        /* <DEDUP_REMOVED lines=11> */
.L_x_3872:
        /* <DEDUP_REMOVED lines=12> */
.L_x_3873:
        /* <DEDUP_REMOVED lines=11> */
.L_x_3874:
        /* <DEDUP_REMOVED lines=14> */
.L_x_3867:
        /* <DEDUP_REMOVED lines=13> */
[-C--:B------:R-:W-:Y:S01]  /*3860*/  @P0 FFMA.FTZ R213, R7, R156.reuse, R157 ;  /* 0x0000009c07d50223 */ /* 0x080fe2000001009d */
[----:B------:R-:W-:Y:S01]  /*3870*/  @P0 FADD.FTZ R149, R4, -R149 ;  /* 0x8000009504950221 */ /* 0x000fe20000010000 */
[----:B------:R-:W-:Y:S01]  /*3880*/  @P0 FFMA.FTZ R152, R14, R156, R157 ;  /* 0x0000009c0e980223 */ /* 0x000fe2000001009d */
[----:B------:R-:W-:Y:S01]  /*3890*/  @P0 FADD.FTZ R148, R13, -R148 ;  /* 0x800000940d940221 */ /* 0x000fe20000010000 */
[----:B------:R-:W-:Y:S01]  /*38a0*/  @P0 FFMA.FTZ R151, R204, R150, R151 ;  /* 0x00000096cc970223 */ /* 0x000fe20000010097 */
[----:B------:R-:W-:Y:S01]  /*38b0*/  SHF.L.U32 R209, R46, 0x10, RZ ;  /* 0x000000102ed17819 */ /* 0x000fe200000006ff */
[----:B------:R-:W-:Y:S01]  /*38c0*/  @P0 FADD.FTZ R150, R6, -R213 ;  /* 0x800000d506960221 */ /* 0x000fe20000010000 */
[C---:B------:R-:W-:Y:S01]  /*38d0*/  @P0 FFMA.FTZ R153, R204.reuse, R149, R153 ;  /* 0x00000095cc990223 */ /* 0x040fe20000010099 */
[----:B------:R-:W-:Y:S01]  /*38e0*/  @P0 FADD.FTZ R152, R15, -R152 ;  /* 0x800000980f980221 */ /* 0x000fe20000010000 */
[----:B------:R-:W-:Y:S01]  /*38f0*/  @P0 FFMA.FTZ R155, R204, R148, R155 ;  /* 0x00000094cc9b0223 */ /* 0x000fe2000001009b */
[-CC-:B------:R-:W-:Y:S01]  /*3900*/  @P0 FFMA.FTZ R149, R9, R156.reuse, R157.reuse ;  /* 0x0000009c09950223 */ /* 0x180fe2000001009d */
[C---:B------:R-:W-:Y:S01]  /*3910*/  PRMT R148, R47.reuse, 0x7632, R148 ;  /* 0x000076322f947816 */ /* 0x040fe20000000094 */
        /* <DEDUP_REMOVED lines=20> */
.L_x_3875:
[----:B------:R-:W-:Y:S05]  /*3a60*/  @!P2 BRA `(.L_x_3876) ;  /* 0x000000000018a947 */ /* 0x000fea0003800000 */
[----:B------:R-:W-:Y:S01]  /*3a70*/  FMUL.FTZ R148, R151, UR17 ;  /* 0x0000001197947c20 */ /* 0x000fe20008410000 */
[----:B------:R-:W-:-:S03]  /*3a80*/  LOP3.LUT P0, RZ, R192, 0xff00, RZ, 0xc0, !PT ;  /* 0x0000ff00c0ff7812 */ /* 0x000fc6000780c0ff */
[----:B------:R-:W-:-:S05]  /*3a90*/  FMUL.FTZ R148, R148, UR16 ;  /* 0x0000001094947c20 */ /* 0x000fca0008410000 */
[----:B------:R-:W-:-:S04]  /*3aa0*/  FSEL R148, R148, RZ, P0 ;  /* 0x000000ff94947208 */ /* 0x000fc80000000000 */
[----:B------:R-:W-:-:S04]  /*3ab0*/  F2FP.BF16.F32.PACK_AB R148, RZ, R148 ;  /* 0x00000094ff94723e */ /* 0x000fc800000010ff */
[----:B------:R-:W-:-:S07]  /*3ac0*/  PRMT R144, R144, 0x5410, R148 ;  /* 0x0000541090907816 */ /* 0x000fce0000000094 */
.L_x_3876:
[----:B------:R-:W-:Y:S05]  /*3ad0*/  @!P2 BRA `(.L_x_3877) ;  /* 0x000000000018a947 */ /* 0x000fea0003800000 */
[----:B------:R-:W-:Y:S01]  /*3ae0*/  FMUL.FTZ R148, R153, UR17 ;  /* 0x0000001199947c20 */ /* 0x000fe20008410000 */
[----:B------:R-:W-:-:S03]  /*3af0*/  LOP3.LUT P0, RZ, R192, 0xff0000, RZ, 0xc0, !PT ;  /* 0x00ff0000c0ff7812 */ /* 0x000fc6000780c0ff */
[----:B------:R-:W-:-:S05]  /*3b00*/  FMUL.FTZ R148, R148, UR16 ;  /* 0x0000001094947c20 */ /* 0x000fca0008410000 */
[----:B------:R-:W-:-:S04]  /*3b10*/  FSEL R148, R148, RZ, P0 ;  /* 0x000000ff94947208 */ /* 0x000fc80000000000 */
[----:B------:R-:W-:-:S04]  /*3b20*/  F2FP.BF16.F32.PACK_AB R148, RZ, R148 ;  /* 0x00000094ff94723e */ /* 0x000fc800000010ff */
[----:B------:R-:W-:-:S07]  /*3b30*/  PRMT R145, R148, 0x7610, R145 ;  /* 0x0000761094917816 */ /* 0x000fce0000000091 */
.L_x_3877:
[----:B------:R-:W-:Y:S05]  /*3b40*/  @!P2 BRA `(.L_x_3878) ;  /* 0x000000000018a947 */ /* 0x000fea0003800000 */
[----:B------:R-:W-:Y:S01]  /*3b50*/  FMUL.FTZ R148, R155, UR17 ;  /* 0x000000119b947c20 */ /* 0x000fe20008410000 */
[----:B------:R-:W-:-:S03]  /*3b60*/  LOP3.LUT P0, RZ, R192, 0xff000000, RZ, 0xc0, !PT ;  /* 0xff000000c0ff7812 */ /* 0x000fc6000780c0ff */
[----:B------:R-:W-:-:S05]  /*3b70*/  FMUL.FTZ R148, R148, UR16 ;  /* 0x0000001094947c20 */ /* 0x000fca0008410000 */
[----:B------:R-:W-:-:S04]  /*3b80*/  FSEL R148, R148, RZ, P0 ;  /* 0x000000ff94947208 */ /* 0x000fc80000000000 */
[----:B------:R-:W-:-:S04]  /*3b90*/  F2FP.BF16.F32.PACK_AB R148, RZ, R148 ;  /* 0x00000094ff94723e */ /* 0x000fc800000010ff */
[----:B------:R-:W-:-:S07]  /*3ba0*/  PRMT R145, R145, 0x5410, R148 ;  /* 0x0000541091917816 */ /* 0x000fce0000000094 */
.L_x_3878:
[----:B------:R-:W-:Y:S05]  /*3bb0*/  @!P2 BRA `(.L_x_3879) ;  /* 0x000000000018a947 */ /* 0x000fea0003800000 */
[----:B------:R-:W-:Y:S01]  /*3bc0*/  FMUL.FTZ R209, R209, UR17 ;  /* 0x00000011d1d17c20 */ /* 0x000fe20008410000 */
[----:B------:R-:W-:-:S03]  /*3bd0*/  LOP3.LUT P0, RZ, R193, 0xff, RZ, 0xc0, !PT ;  /* 0x000000ffc1ff7812 */ /* 0x000fc6000780c0ff */
[----:B------:R-:W-:-:S05]  /*3be0*/  FMUL.FTZ R209, R209, UR16 ;  /* 0x00000010d1d17c20 */ /* 0x000fca0008410000 */
[----:B------:R-:W-:-:S04]  /*3bf0*/  FSEL R209, R209, RZ, P0 ;  /* 0x000000ffd1d17208 */ /* 0x000fc80000000000 */
[----:B------:R-:W-:-:S04]  /*3c00*/  F2FP.BF16.F32.PACK_AB R209, RZ, R209 ;  /* 0x000000d1ffd1723e */ /* 0x000fc800000010ff */
[----:B------:R-:W-:-:S07]  /*3c10*/  PRMT R146, R209, 0x7610, R146 ;  /* 0x00007610d1927816 */ /* 0x000fce0000000092 */
.L_x_3879:
[----:B------:R-:W-:Y:S05]  /*3c20*/  @!P2 BRA `(.L_x_3880) ;  /* 0x000000000018a947 */ /* 0x000fea0003800000 */
[----:B------:R-:W-:Y:S01]  /*3c30*/  FMUL.FTZ R148, R211, UR17 ;  /* 0x00000011d3947c20 */ /* 0x000fe20008410000 */
[----:B------:R-:W-:-:S03]  /*3c40*/  LOP3.LUT P0, RZ, R193, 0xff00, RZ, 0xc0, !PT ;  /* 0x0000ff00c1ff7812 */ /* 0x000fc6000780c0ff */
[----:B------:R-:W-:-:S05]  /*3c50*/  FMUL.FTZ R148, R148, UR16 ;  /* 0x0000001094947c20 */ /* 0x000fca0008410000 */
[----:B------:R-:W-:-:S04]  /*3c60*/  FSEL R148, R148, RZ, P0 ;  /* 0x000000ff94947208 */ /* 0x000fc80000000000 */
[----:B------:R-:W-:-:S04]  /*3c70*/  F2FP.BF16.F32.PACK_AB R148, RZ, R148 ;  /* 0x00000094ff94723e */ /* 0x000fc800000010ff */
[----:B------:R-:W-:-:S07]  /*3c80*/  PRMT R146, R146, 0x5410, R148 ;  /* 0x0000541092927816 */ /* 0x000fce0000000094 */
.L_x_3880:
        /* <DEDUP_REMOVED lines=13> */
.L_x_3881:
        /* <DEDUP_REMOVED lines=11> */
.L_x_3859:
[----:B------:R-:W-:Y:S01]  /*3e10*/  ISETP.NE.U32.AND P0, PT, RZ, UR4, PT ;  /* 0x00000004ff007c0c */ /* 0x000fe2000bf05070 */
[----:B------:R-:W1:Y:S01]  /*3e20*/  @P2 LDC.64 R152, c[0x0][0x468] ;  /* 0x00011a00ff982b82 */ /* 0x000e620000000a00 */
[----:B------:R-:W-:Y:S02]  /*3e30*/  ISETP.NE.U32.AND P1, PT, RZ, UR6, PT ;  /* 0x00000006ff007c0c */ /* 0x000fe4000bf25070 */
[----:B------:R-:W-:Y:S02]  /*3e40*/  ISETP.NE.AND.EX P0, PT, RZ, UR5, PT, P0 ;  /* 0x00000005ff007c0c */ /* 0x000fe4000bf05300 */
[----:B------:R-:W-:-:S11]  /*3e50*/  ISETP.NE.AND.EX P1, PT, R205, RZ, PT, P1 ;  /* 0x000000ffcd00720c */ /* 0x000fd60003f25310 */
[----:B------:R-:W2:Y:S01]  /*3e60*/  @P0 LDC.64 R154, c[0x0][0x478] ;  /* 0x00011e00ff9a0b82 */ /* 0x000ea20000000a00 */
[----:B-1----:R-:W-:-:S04]  /*3e70*/  @P2 IMAD.WIDE.U32 R152, R159, 0x10, R152 ;  /* 0x000000109f982825 */ /* 0x002fc800078e0098 */
[----:B--2---:R-:W-:-:S05]  /*3e80*/  @P0 IMAD.WIDE.U32 R154, R207, 0x10, R154 ;  /* 0x00000010cf9a0825 */ /* 0x004fca00078e009a */
[----:B------:R1:W-:Y:S04]  /*3e90*/  @P0 STG.E.128 desc[UR12][R154.64], R148 ;  /* 0x000000949a000986 */ /* 0x0003e8000c101d0c */
[----:B------:R1:W-:Y:S01]  /*3ea0*/  @P2 STG.E.128 desc[UR12][R152.64], R144 ;  /* 0x0000009098002986 */ /* 0x0003e2000c101d0c */
[----:B------:R-:W-:Y:S05]  /*3eb0*/  @!P1 BRA `(.L_x_3882) ;  /* 0x0000000c001c9947 */ /* 0x000fea0003800000 */
[----:B------:R-:W-:Y:S05]  /*3ec0*/  @!P0 BRA `(.L_x_3883) ;  /* 0x00000004009c8947 */ /* 0x000fea0003800000 */
[----:B------:R-:W-:Y:S01]  /*3ed0*/  ISETP.GT.AND P3, PT, R203, RZ, PT ;  /* 0x000000ffcb00720c */ /* 0x000fe20003f64270 */
[C---:B-1---5:R-:W-:Y:S01]  /*3ee0*/  IMAD.U32 R155, R41.reuse, 0x10000, RZ ;  /* 0x00010000299b7824 */ /* 0x062fe200078e00ff */
[----:B------:R-:W-:Y:S02]  /*3ef0*/  PRMT R148, R40, 0x7632, R148 ;  /* 0x0000763228947816 */ /* 0x000fe40000000094 */
[----:B------:R-:W-:Y:S02]  /*3f00*/  PRMT R150, R41, 0x7632, R150 ;  /* 0x0000763229967816 */ /* 0x000fe40000000096 */
[----:B------:R-:W-:Y:S02]  /*3f10*/  SHF.L.U32 R153, R148, 0x10, RZ ;  /* 0x0000001094997819 */ /* 0x000fe400000006ff */
[----:B------:R-:W-:Y:S02]  /*3f20*/  SHF.L.U32 R205, R150, 0x10, RZ ;  /* 0x0000001096cd7819 */ /* 0x000fe400000006ff */
        /* <DEDUP_REMOVED lines=42> */
.L_x_3884:
[----:B------:R-:W-:Y:S05]  /*41d0*/  @!P2 BRA `(.L_x_3885) ;  /* 0x000000000018a947 */ /* 0x000fea0003800000 */
[----:B------:R-:W-:Y:S01]  /*41e0*/  FMUL.FTZ R153, R153, UR17 ;  /* 0x0000001199997c20 */ /* 0x000fe20008410000 */
[----:B------:R-:W-:-:S03]  /*41f0*/  LOP3.LUT P3, RZ, R190, 0xff00, RZ, 0xc0, !PT ;  /* 0x0000ff00beff7812 */ /* 0x000fc6000786c0ff */
[----:B------:R-:W-:-:S05]  /*4200*/  FMUL.FTZ R153, R153, UR16 ;  /* 0x0000001099997c20 */ /* 0x000fca0008410000 */
[----:B------:R-:W-:-:S04]  /*4210*/  FSEL R153, R153, RZ, P3 ;  /* 0x000000ff99997208 */ /* 0x000fc80001800000 */
[----:B------:R-:W-:-:S04]  /*4220*/  F2FP.BF16.F32.PACK_AB R153, RZ, R153 ;  /* 0x00000099ff99723e */ /* 0x000fc800000010ff */
[----:B------:R-:W-:-:S07]  /*4230*/  PRMT R144, R144, 0x5410, R153 ;  /* 0x0000541090907816 */ /* 0x000fce0000000099 */
.L_x_3885:
[----:B------:R-:W-:Y:S05]  /*4240*/  @!P2 BRA `(.L_x_3886) ;  /* 0x000000000018a947 */ /* 0x000fea0003800000 */
[----:B------:R-:W-:Y:S01]  /*4250*/  FMUL.FTZ R155, R155, UR17 ;  /* 0x000000119b9b7c20 */ /* 0x000fe20008410000 */
[----:B------:R-:W-:-:S03]  /*4260*/  LOP3.LUT P3, RZ, R190, 0xff0000, RZ, 0xc0, !PT ;  /* 0x00ff0000beff7812 */ /* 0x000fc6000786c0ff */
[----:B------:R-:W-:-:S05]  /*4270*/  FMUL.FTZ R155, R155, UR16 ;  /* 0x000000109b9b7c20 */ /* 0x000fca0008410000 */
[----:B------:R-:W-:-:S04]  /*4280*/  FSEL R155, R155, RZ, P3 ;  /* 0x000000ff9b9b7208 */ /* 0x000fc80001800000 */
[----:B------:R-:W-:-:S04]  /*4290*/  F2FP.BF16.F32.PACK_AB R155, RZ, R155 ;  /* 0x0000009bff9b723e */ /* 0x000fc800000010ff */
[----:B------:R-:W-:-:S07]  /*42a0*/  PRMT R145, R155, 0x7610, R145 ;  /* 0x000076109b917816 */ /* 0x000fce0000000091 */
.L_x_3886:
[----:B------:R-:W-:Y:S05]  /*42b0*/  @!P2 BRA `(.L_x_3887) ;  /* 0x000000000018a947 */ /* 0x000fea0003800000 */
[----:B------:R-:W-:Y:S01]  /*42c0*/  FMUL.FTZ R205, R205, UR17 ;  /* 0x00000011cdcd7c20 */ /* 0x000fe20008410000 */
[----:B------:R-:W-:-:S03]  /*42d0*/  LOP3.LUT P3, RZ, R190, 0xff000000, RZ, 0xc0, !PT ;  /* 0xff000000beff7812 */ /* 0x000fc6000786c0ff */
[----:B------:R-:W-:-:S05]  /*42e0*/  FMUL.FTZ R205, R205, UR16 ;  /* 0x00000010cdcd7c20 */ /* 0x000fca0008410000 */
[----:B------:R-:W-:-:S04]  /*42f0*/  FSEL R205, R205, RZ, P3 ;  /* 0x000000ffcdcd7208 */ /* 0x000fc80001800000 */
[----:B------:R-:W-:-:S04]  /*4300*/  F2FP.BF16.F32.PACK_AB R205, RZ, R205 ;  /* 0x000000cdffcd723e */ /* 0x000fc800000010ff */
[----:B------:R-:W-:-:S07]  /*4310*/  PRMT R145, R145, 0x5410, R205 ;  /* 0x0000541091917816 */ /* 0x000fce00000000cd */
.L_x_3887:
[----:B------:R-:W-:Y:S05]  /*4320*/  @!P2 BRA `(.L_x_3888) ;  /* 0x000000000018a947 */ /* 0x000fea0003800000 */
[----:B------:R-:W-:Y:S01]  /*4330*/  FMUL.FTZ R148, R151, UR17 ;  /* 0x0000001197947c20 */ /* 0x000fe20008410000 */
[----:B------:R-:W-:-:S03]  /*4340*/  LOP3.LUT P3, RZ, R191, 0xff, RZ, 0xc0, !PT ;  /* 0x000000ffbfff7812 */ /* 0x000fc6000786c0ff */
[----:B------:R-:W-:-:S05]  /*4350*/  FMUL.FTZ R148, R148, UR16 ;  /* 0x0000001094947c20 */ /* 0x000fca0008410000 */
[----:B------:R-:W-:-:S04]  /*4360*/  FSEL R148, R148, RZ, P3 ;  /* 0x000000ff94947208 */ /* 0x000fc80001800000 */
[----:B------:R-:W-:-:S04]  /*4370*/  F2FP.BF16.F32.PACK_AB R148, RZ, R148 ;  /* 0x00000094ff94723e */ /* 0x000fc800000010ff */
[----:B------:R-:W-:-:S07]  /*4380*/  PRMT R146, R148, 0x7610, R146 ;  /* 0x0000761094927816 */ /* 0x000fce0000000092 */
.L_x_3888:
[----:B------:R-:W-:Y:S05]  /*4390*/  @!P2 BRA `(.L_x_3889) ;  /* 0x000000000018a947 */ /* 0x000fea0003800000 */
[----:B------:R-:W-:Y:S01]  /*43a0*/  FMUL.FTZ R148, R150, UR17 ;  /* 0x0000001196947c20 */ /* 0x000fe20008410000 */
[----:B------:R-:W-:-:S03]  /*43b0*/  LOP3.LUT P3, RZ, R191, 0xff00, RZ, 0xc0, !PT ;  /* 0x0000ff00bfff7812 */ /* 0x000fc6000786c0ff */
[----:B------:R-:W-:-:S05]  /*43c0*/  FMUL.FTZ R148, R148, UR16 ;  /* 0x0000001094947c20 */ /* 0x000fca0008410000 */
[----:B------:R-:W-:-:S04]  /*43d0*/  FSEL R148, R148, RZ, P3 ;  /* 0x000000ff94947208 */ /* 0x000fc80001800000 */
[----:B------:R-:W-:-:S04]  /*43e0*/  F2FP.BF16.F32.PACK_AB R148, RZ, R148 ;  /* 0x00000094ff94723e */ /* 0x000fc800000010ff */
[----:B------:R-:W-:-:S07]  /*43f0*/  PRMT R146, R146, 0x5410, R148 ;  /* 0x0000541092927816 */ /* 0x000fce0000000094 */
.L_x_3889:
[----:B------:R-:W-:Y:S05]  /*4400*/  @!P2 BRA `(.L_x_3890) ;  /* 0x000000000018a947 */ /* 0x000fea0003800000 */
[----:B------:R-:W-:Y:S01]  /*4410*/  FMUL.FTZ R148, R211, UR17 ;  /* 0x00000011d3947c20 */ /* 0x000fe20008410000 */
[----:B------:R-:W-:-:S03]  /*4420*/  LOP3.LUT P3, RZ, R191, 0xff0000, RZ, 0xc0, !PT ;  /* 0x00ff0000bfff7812 */ /* 0x000fc6000786c0ff */
[----:B------:R-:W-:-:S05]  /*4430*/  FMUL.FTZ R148, R148, UR16 ;  /* 0x0000001094947c20 */ /* 0x000fca0008410000 */
[----:B------:R-:W-:-:S04]  /*4440*/  FSEL R148, R148, RZ, P3 ;  /* 0x000000ff94947208 */ /* 0x000fc80001800000 */
[----:B------:R-:W-:-:S04]  /*4450*/  F2FP.BF16.F32.PACK_AB R148, RZ, R148 ;  /* 0x00000094ff94723e */ /* 0x000fc800000010ff */
[----:B------:R-:W-:-:S07]  /*4460*/  PRMT R147, R148, 0x7610, R147 ;  /* 0x0000761094937816 */ /* 0x000fce0000000093 */
.L_x_3890:
        /* <DEDUP_REMOVED lines=13> */
.L_x_3883:
[----:B------:R-:W-:Y:S01]  /*4540*/  ISETP.GT.AND P3, PT, R203, RZ, PT ;  /* 0x000000ffcb00720c */ /* 0x000fe20003f64270 */
[----:B------:R-:W-:-:S12]  /*4550*/  @!P2 BRA `(.L_x_3892) ;  /* 0x000000000028a947 */ /* 0x000fd80003800000 */
[----:B-1----:R-:W-:Y:S01]  /*4560*/  @P3 FFMA.FTZ R155, R19, R156, R157 ;  /* 0x0000009c139b3223 */ /* 0x002fe2000001009d */
        /* <DEDUP_REMOVED lines=9> */
.L_x_3892:
[----:B------:R-:W-:Y:S05]  /*4600*/  @!P2 BRA `(.L_x_3893) ;  /* 0x00000000002ca947 */ /* 0x000fea0003800000 */
[----:B-1---5:R-:W-:Y:S01]  /*4610*/  PRMT R152, R40, 0x7632, R152 ;  /* 0x0000763228987816 */ /* 0x022fe20000000098 */
        /* <DEDUP_REMOVED lines=10> */
.L_x_3893:
[----:B------:R-:W-:Y:S05]  /*46c0*/  @!P2 BRA `(.L_x_3894) ;  /* 0x000000000028a947 */ /* 0x000fea0003800000 */
        /* <DEDUP_REMOVED lines=10> */
.L_x_3894:
        /* <DEDUP_REMOVED lines=12> */
.L_x_3895:
        /* <DEDUP_REMOVED lines=11> */
.L_x_3896:
[----:B------:R-:W-:Y:S05]  /*48e0*/  @!P2 BRA `(.L_x_3897) ;  /* 0x00000000002ca947 */ /* 0x000fea0003800000 */
[----:B-1---5:R-:W-:Y:S01]  /*48f0*/  PRMT R152, R42, 0x7632, R152 ;  /* 0x000076322a987816 */ /* 0x022fe20000000098 */
        /* <DEDUP_REMOVED lines=10> */
.L_x_3897:
        /* <DEDUP_REMOVED lines=11> */
.L_x_3898:
[----:B------:R-:W-:Y:S05]  /*4a50*/  @!P2 BRA `(.L_x_3891) ;  /* 0x0000000c0040a947 */ /* 0x000fea0003800000 */
[----:B-1---5:R-:W-:Y:S01]  /*4a60*/  PRMT R152, R43, 0x7632, R152 ;  /* 0x000076322b987816 */ /* 0x022fe20000000098 */
        /* <DEDUP_REMOVED lines=12> */
.L_x_3882:
[----:B------:R-:W-:Y:S05]  /*4b30*/  @!P0 BRA `(.L_x_3899) ;  /* 0x0000000400848947 */ /* 0x000fea0003800000 */
[-CC-:B-1----:R-:W-:Y:S01]  /*4b40*/  FFMA.FTZ R149, R19, R156.reuse, R157.reuse ;  /* 0x0000009c13957223 */ /* 0x182fe2000001009d */
        /* <DEDUP_REMOVED lines=17> */
.L_x_3900:
        /* <DEDUP_REMOVED lines=9> */
.L_x_3901:
        /* <DEDUP_REMOVED lines=24> */
.L_x_3902:
[----:B------:R-:W-:Y:S05]  /*4e70*/  @!P2 BRA `(.L_x_3903) ;  /* 0x000000000018a947 */ /* 0x000fea0003800000 */
[----:B------:R-:W-:Y:S01]  /*4e80*/  FMUL.FTZ R149, R153, UR17 ;  /* 0x0000001199957c20 */ /* 0x000fe20008410000 */
[----:B------:R-:W-:-:S03]  /*4e90*/  LOP3.LUT P4, RZ, R190, 0xff000000, RZ, 0xc0, !PT ;  /* 0xff000000beff7812 */ /* 0x000fc6000788c0ff */
[----:B------:R-:W-:-:S05]  /*4ea0*/  FMUL.FTZ R149, R149, UR16 ;  /* 0x0000001095957c20 */ /* 0x000fca0008410000 */
[----:B------:R-:W-:-:S04]  /*4eb0*/  FSEL R149, R149, RZ, P4 ;  /* 0x000000ff95957208 */ /* 0x000fc80002000000 */
[----:B------:R-:W-:-:S04]  /*4ec0*/  F2FP.BF16.F32.PACK_AB R149, RZ, R149 ;  /* 0x00000095ff95723e */ /* 0x000fc800000010ff */
[----:B------:R-:W-:-:S07]  /*4ed0*/  PRMT R145, R145, 0x5410, R149 ;  /* 0x0000541091917816 */ /* 0x000fce0000000095 */
.L_x_3903:
        /* <DEDUP_REMOVED lines=12> */
.L_x_3904:
[----:B------:R-:W-:Y:S05]  /*4fa0*/  @!P2 BRA `(.L_x_3905) ;  /* 0x000000000018a947 */ /* 0x000fea0003800000 */
[----:B------:R-:W-:Y:S01]  /*4fb0*/  FMUL.FTZ R150, R152, UR17 ;  /* 0x0000001198967c20 */ /* 0x000fe20008410000 */
[----:B------:R-:W-:-:S03]  /*4fc0*/  LOP3.LUT P4, RZ, R191, 0xff00, RZ, 0xc0, !PT ;  /* 0x0000ff00bfff7812 */ /* 0x000fc6000788c0ff */
[----:B------:R-:W-:-:S05]  /*4fd0*/  FMUL.FTZ R150, R150, UR16 ;  /* 0x0000001096967c20 */ /* 0x000fca0008410000 */
[----:B------:R-:W-:-:S04]  /*4fe0*/  FSEL R150, R150, RZ, P4 ;  /* 0x000000ff96967208 */ /* 0x000fc80002000000 */
[----:B------:R-:W-:-:S04]  /*4ff0*/  F2FP.BF16.F32.PACK_AB R150, RZ, R150 ;  /* 0x00000096ff96723e */ /* 0x000fc800000010ff */
[----:B------:R-:W-:-:S07]  /*5000*/  PRMT R146, R146, 0x5410, R150 ;  /* 0x0000541092927816 */ /* 0x000fce0000000096 */
.L_x_3905:
        /* <DEDUP_REMOVED lines=10> */
.L_x_3906:
        /* <DEDUP_REMOVED lines=10> */
.L_x_3899:
[----:B------:R-:W-:Y:S05]  /*5150*/  @!P2 BRA `(.L_x_3907) ;  /* 0x00000000002ca947 */ /* 0x000fea0003800000 */
[----:B-1----:R-:W-:Y:S01]  /*5160*/  FFMA.FTZ R153, R19, R156, R157 ;  /* 0x0000009c13997223 */ /* 0x002fe2000001009d */
        /* <DEDUP_REMOVED lines=10> */
.L_x_3907:
        /* <DEDUP_REMOVED lines=12> */
.L_x_3908:
        /* <DEDUP_REMOVED lines=12> */
.L_x_3909:
        /* <DEDUP_REMOVED lines=12> */
.L_x_3910:
        /* <DEDUP_REMOVED lines=12> */
.L_x_3911:
        /* <DEDUP_REMOVED lines=12> */
.L_x_3912:
        /* <DEDUP_REMOVED lines=12> */
.L_x_3913:
[----:B------:R-:W-:Y:S05]  /*5690*/  @!P2 BRA `(.L_x_3891) ;  /* 0x000000000030a947 */ /* 0x000fea0003800000 */
[----:B-1----:R-:W-:Y:S01]  /*56a0*/  FFMA.FTZ R152, R174, R156, R157 ;  /* 0x0000009cae987223 */ /* 0x002fe2000001009d */
        /* <DEDUP_REMOVED lines=11> */
.L_x_3891:
[----:B-1----:R-:W1:Y:S01]  /*5760*/  @P0 LDC.64 R154, c[0x0][0x478] ;  /* 0x00011e00ff9a0b82 */ /* 0x002e620000000a00 */
[----:B-----5:R-:W-:Y:S02]  /*5770*/  @P0 IADD3 R191, PT, PT, R207, 0x80, RZ ;  /* 0x00000080cfbf0810 */ /* 0x020fe40007ffe0ff */
[----:B------:R-:W-:-:S05]  /*5780*/  @P2 IADD3 R193, PT, PT, R159, 0x80, RZ ;  /* 0x000000809fc12810 */ /* 0x000fca0007ffe0ff */
[----:B------:R-:W2:Y:S01]  /*5790*/  @P2 LDC.64 R152, c[0x0][0x468] ;  /* 0x00011a00ff982b82 */ /* 0x000ea20000000a00 */
[----:B-1----:R-:W-:-:S05]  /*57a0*/  @P0 IMAD.WIDE.U32 R154, R191, 0x10, R154 ;  /* 0x00000010bf9a0825 */ /* 0x002fca00078e009a */
[----:B------:R1:W-:Y:S01]  /*57b0*/  @P0 STG.E.128 desc[UR12][R154.64], R148 ;  /* 0x000000949a000986 */ /* 0x0003e2000c101d0c */
[----:B--2---:R-:W-:-:S05]  /*57c0*/  @P2 IMAD.WIDE.U32 R152, R193, 0x10, R152 ;  /* 0x00000010c1982825 */ /* 0x004fca00078e0098 */
[----:B------:R1:W-:Y:S01]  /*57d0*/  @P2 STG.E.128 desc[UR12][R152.64], R144 ;  /* 0x0000009098002986 */ /* 0x0003e2000c101d0c */
[----:B------:R-:W-:Y:S05]  /*57e0*/  @!P1 BRA `(.L_x_3914) ;  /* 0x0000000c00149947 */ /* 0x000fea0003800000 */
[----:B------:R-:W-:Y:S05]  /*57f0*/  @!P0 BRA `(.L_x_3915) ;  /* 0x0000000400948947 */ /* 0x000fea0003800000 */
[----:B------:R-:W-:Y:S01]  /*5800*/  ISETP.GT.AND P3, PT, R203, RZ, PT ;  /* 0x000000ffcb00720c */ /* 0x000fe20003f64270 */
[C---:B-1----:R-:W-:Y:S01]  /*5810*/  IMAD.U32 R155, R37.reuse, 0x10000, RZ ;  /* 0x00010000259b7824 */ /* 0x042fe200078e00ff */
        /* <DEDUP_REMOVED lines=17> */
[----:B------:R-:W-:Y:S01]  /*5930*/  @P3 FFMA.FTZ R155, R204, R150, R155 ;  /* 0x00000096cc9b3223 */ /* 0x000fe2000001009b */
[----:B------:R-:W-:Y:S01]  /*5940*/  PRMT R149, R39, 0x7632, R149 ;  /* 0x0000763227957816 */ /* 0x000fe20000000095 */
[-CC-:B------:R-:W-:Y:S01]  /*5950*/  @P3 FFMA.FTZ R209, R161, R156.reuse, R157.reuse ;  /* 0x0000009ca1d13223 */ /* 0x180fe2000001009d */
[----:B------:R-:W-:Y:S01]  /*5960*/  SHF.L.U32 R150, R148, 0x10, RZ ;  /* 0x0000001094967819 */ /* 0x000fe200000006ff */
[-CC-:B------:R-:W-:Y:S01]  /*5970*/  @P3 FFMA.FTZ R148, R180, R156.reuse, R157.reuse ;  /* 0x0000009cb4943223 */ /* 0x180fe2000001009d */
[----:B------:R-:W-:Y:S01]  /*5980*/  @P3 FFMA.FTZ R158, R182, R156, R157 ;  /* 0x0000009cb69e3223 */ /* 0x000fe2000001009d */
[----:B------:R-:W-:-:S02]  /*5990*/  IMAD.U32 R154, R149, 0x10000, RZ ;  /* 0x00010000959a7824 */ /* 0x000fc400078e00ff */
        /* <DEDUP_REMOVED lines=21> */
.L_x_3916:
[----:B------:R-:W-:Y:S05]  /*5af0*/  @!P2 BRA `(.L_x_3917) ;  /* 0x000000000018a947 */ /* 0x000fea0003800000 */
[----:B------:R-:W-:Y:S01]  /*5b00*/  FMUL.FTZ R153, R153, UR17 ;  /* 0x0000001199997c20 */ /* 0x000fe20008410000 */
[----:B------:R-:W-:-:S03]  /*5b10*/  LOP3.LUT P3, RZ, R188, 0xff00, RZ, 0xc0, !PT ;  /* 0x0000ff00bcff7812 */ /* 0x000fc6000786c0ff */
[----:B------:R-:W-:-:S05]  /*5b20*/  FMUL.FTZ R153, R153, UR16 ;  /* 0x0000001099997c20 */ /* 0x000fca0008410000 */
[----:B------:R-:W-:-:S04]  /*5b30*/  FSEL R153, R153, RZ, P3 ;  /* 0x000000ff99997208 */ /* 0x000fc80001800000 */
[----:B------:R-:W-:-:S04]  /*5b40*/  F2FP.BF16.F32.PACK_AB R153, RZ, R153 ;  /* 0x00000099ff99723e */ /* 0x000fc800000010ff */
[----:B------:R-:W-:-:S07]  /*5b50*/  PRMT R144, R144, 0x5410, R153 ;  /* 0x0000541090907816 */ /* 0x000fce0000000099 */
.L_x_3917:
[----:B------:R-:W-:Y:S05]  /*5b60*/  @!P2 BRA `(.L_x_3918) ;  /* 0x000000000018a947 */ /* 0x000fea0003800000 */
[----:B------:R-:W-:Y:S01]  /*5b70*/  FMUL.FTZ R155, R155, UR17 ;  /* 0x000000119b9b7c20 */ /* 0x000fe20008410000 */
[----:B------:R-:W-:-:S03]  /*5b80*/  LOP3.LUT P3, RZ, R188, 0xff0000, RZ, 0xc0, !PT ;  /* 0x00ff0000bcff7812 */ /* 0x000fc6000786c0ff */
[----:B------:R-:W-:-:S05]  /*5b90*/  FMUL.FTZ R155, R155, UR16 ;  /* 0x000000109b9b7c20 */ /* 0x000fca0008410000 */
[----:B------:R-:W-:-:S04]  /*5ba0*/  FSEL R155, R155, RZ, P3 ;  /* 0x000000ff9b9b7208 */ /* 0x000fc80001800000 */
[----:B------:R-:W-:-:S04]  /*5bb0*/  F2FP.BF16.F32.PACK_AB R155, RZ, R155 ;  /* 0x0000009bff9b723e */ /* 0x000fc800000010ff */
[----:B------:R-:W-:-:S07]  /*5bc0*/  PRMT R145, R155, 0x7610, R145 ;  /* 0x000076109b917816 */ /* 0x000fce0000000091 */
.L_x_3918:
[----:B------:R-:W-:Y:S05]  /*5bd0*/  @!P2 BRA `(.L_x_3919) ;  /* 0x000000000018a947 */ /* 0x000fea0003800000 */
[----:B------:R-:W-:Y:S01]  /*5be0*/  FMUL.FTZ R152, R152, UR17 ;  /* 0x0000001198987c20 */ /* 0x000fe20008410000 */
[----:B------:R-:W-:-:S03]  /*5bf0*/  LOP3.LUT P3, RZ, R188, 0xff000000, RZ, 0xc0, !PT ;  /* 0xff000000bcff7812 */ /* 0x000fc6000786c0ff */
[----:B------:R-:W-:-:S05]  /*5c00*/  FMUL.FTZ R152, R152, UR16 ;  /* 0x0000001098987c20 */ /* 0x000fca0008410000 */
[----:B------:R-:W-:-:S04]  /*5c10*/  FSEL R152, R152, RZ, P3 ;  /* 0x000000ff98987208 */ /* 0x000fc80001800000 */
[----:B------:R-:W-:-:S04]  /*5c20*/  F2FP.BF16.F32.PACK_AB R152, RZ, R152 ;  /* 0x00000098ff98723e */ /* 0x000fc800000010ff */
[----:B------:R-:W-:-:S07]  /*5c30*/  PRMT R145, R145, 0x5410, R152 ;  /* 0x0000541091917816 */ /* 0x000fce0000000098 */
.L_x_3919:
[----:B------:R-:W-:Y:S05]  /*5c40*/  @!P2 BRA `(.L_x_3920) ;  /* 0x000000000018a947 */ /* 0x000fea0003800000 */
[----:B------:R-:W-:Y:S01]  /*5c50*/  FMUL.FTZ R148, R191, UR17 ;  /* 0x00000011bf947c20 */ /* 0x000fe20008410000 */
[----:B------:R-:W-:-:S03]  /*5c60*/  LOP3.LUT P3, RZ, R189, 0xff, RZ, 0xc0, !PT ;  /* 0x000000ffbdff7812 */ /* 0x000fc6000786c0ff */
[----:B------:R-:W-:-:S05]  /*5c70*/  FMUL.FTZ R148, R148, UR16 ;  /* 0x0000001094947c20 */ /* 0x000fca0008410000 */
[----:B------:R-:W-:-:S04]  /*5c80*/  FSEL R148, R148, RZ, P3 ;  /* 0x000000ff94947208 */ /* 0x000fc80001800000 */
[----:B------:R-:W-:-:S04]  /*5c90*/  F2FP.BF16.F32.PACK_AB R148, RZ, R148 ;  /* 0x00000094ff94723e */ /* 0x000fc800000010ff */
[----:B------:R-:W-:-:S07]  /*5ca0*/  PRMT R146, R148, 0x7610, R146 ;  /* 0x0000761094927816 */ /* 0x000fce0000000092 */
.L_x_3920:
[----:B------:R-:W-:Y:S05]  /*5cb0*/  @!P2 BRA `(.L_x_3921) ;  /* 0x000000000018a947 */ /* 0x000fea0003800000 */
[----:B------:R-:W-:Y:S01]  /*5cc0*/  FMUL.FTZ R148, R150, UR17 ;  /* 0x0000001196947c20 */ /* 0x000fe20008410000 */
[----:B------:R-:W-:-:S03]  /*5cd0*/  LOP3.LUT P3, RZ, R189, 0xff00, RZ, 0xc0, !PT ;  /* 0x0000ff00bdff7812 */ /* 0x000fc6000786c0ff */
[----:B------:R-:W-:-:S05]  /*5ce0*/  FMUL.FTZ R148, R148, UR16 ;  /* 0x0000001094947c20 */ /* 0x000fca0008410000 */
[----:B------:R-:W-:-:S04]  /*5cf0*/  FSEL R148, R148, RZ, P3 ;  /* 0x000000ff94947208 */ /* 0x000fc80001800000 */
[----:B------:R-:W-:-:S04]  /*5d00*/  F2FP.BF16.F32.PACK_AB R148, RZ, R148 ;  /* 0x00000094ff94723e */ /* 0x000fc800000010ff */
[----:B------:R-:W-:-:S07]  /*5d10*/  PRMT R146, R146, 0x5410, R148 ;  /* 0x0000541092927816 */ /* 0x000fce0000000094 */
.L_x_3921:
        /* <DEDUP_REMOVED lines=9> */
.L_x_3922:
        /* <DEDUP_REMOVED lines=10> */
.L_x_3915:
[----:B------:R-:W-:Y:S01]  /*5e50*/  ISETP.GT.AND P3, PT, R203, RZ, PT ;  /* 0x000000ffcb00720c */ /* 0x000fe20003f64270 */
[----:B------:R-:W-:-:S12]  /*5e60*/  @!P2 BRA `(.L_x_3924) ;  /* 0x000000000028a947 */ /* 0x000fd80003800000 */
[----:B-1----:R-:W-:Y:S01]  /*5e70*/  @P3 FFMA.FTZ R155, R27, R156, R157 ;  /* 0x0000009c1b9b3223 */ /* 0x002fe2000001009d */
        /* <DEDUP_REMOVED lines=9> */
.L_x_3924:
[----:B------:R-:W-:Y:S05]  /*5f10*/  @!P2 BRA `(.L_x_3925) ;  /* 0x00000000002ca947 */ /* 0x000fea0003800000 */
[----:B-1----:R-:W-:Y:S01]  /*5f20*/  PRMT R152, R36, 0x7632, R152 ;  /* 0x0000763224987816 */ /* 0x002fe20000000098 */
        /* <DEDUP_REMOVED lines=10> */
.L_x_3925:
[----:B------:R-:W-:Y:S05]  /*5fd0*/  @!P2 BRA `(.L_x_3926) ;  /* 0x000000000028a947 */ /* 0x000fea0003800000 */
        /* <DEDUP_REMOVED lines=10> */
.L_x_3926:
        /* <DEDUP_REMOVED lines=12> */
.L_x_3927:
        /* <DEDUP_REMOVED lines=11> */
.L_x_3928:
[----:B------:R-:W-:Y:S05]  /*61f0*/  @!P2 BRA `(.L_x_3929) ;  /* 0x00000000002ca947 */ /* 0x000fea0003800000 */
[----:B-1----:R-:W-:Y:S01]  /*6200*/  PRMT R152, R38, 0x7632, R152 ;  /* 0x0000763226987816 */ /* 0x002fe20000000098 */
        /* <DEDUP_REMOVED lines=10> */
.L_x_3929:
        /* <DEDUP_REMOVED lines=11> */
.L_x_3930:
[----:B------:R-:W-:Y:S05]  /*6360*/  @!P2 BRA `(.L_x_3923) ;  /* 0x0000000c0038a947 */ /* 0x000fea0003800000 */
[----:B-1----:R-:W-:Y:S01]  /*6370*/  PRMT R152, R39, 0x7632, R152 ;  /* 0x0000763227987816 */ /* 0x002fe20000000098 */
        /* <DEDUP_REMOVED lines=12> */
.L_x_3914:
[----:B------:R-:W-:Y:S05]  /*6440*/  @!P0 BRA `(.L_x_3931) ;  /* 0x00000004007c8947 */ /* 0x000fea0003800000 */
[-CC-:B-1----:R-:W-:Y:S01]  /*6450*/  FFMA.FTZ R149, R27, R156.reuse, R157.reuse ;  /* 0x0000009c1b957223 */ /* 0x182fe2000001009d */
        /* <DEDUP_REMOVED lines=17> */
.L_x_3932:
[----:B------:R-:W-:Y:S05]  /*6570*/  @!P2 BRA `(.L_x_3933) ;  /* 0x000000000018a947 */ /* 0x000fea0003800000 */
[----:B------:R-:W-:Y:S01]  /*6580*/  FMUL.FTZ R149, R151, UR17 ;  /* 0x0000001197957c20 */ /* 0x000fe20008410000 */
[----:B------:R-:W-:-:S03]  /*6590*/  LOP3.LUT P4, RZ, R188, 0xff00, RZ, 0xc0, !PT ;  /* 0x0000ff00bcff7812 */ /* 0x000fc6000788c0ff */
[----:B------:R-:W-:-:S05]  /*65a0*/  FMUL.FTZ R149, R149, UR16 ;  /* 0x0000001095957c20 */ /* 0x000fca0008410000 */
[----:B------:R-:W-:-:S04]  /*65b0*/  FSEL R149, R149, RZ, P4 ;  /* 0x000000ff95957208 */ /* 0x000fc80002000000 */
[----:B------:R-:W-:-:S04]  /*65c0*/  F2FP.BF16.F32.PACK_AB R149, RZ, R149 ;  /* 0x00000095ff95723e */ /* 0x000fc800000010ff */
[----:B------:R-:W-:-:S07]  /*65d0*/  PRMT R144, R144, 0x5410, R149 ;  /* 0x0000541090907816 */ /* 0x000fce0000000095 */
.L_x_3933:
        /* <DEDUP_REMOVED lines=8> */
[C---:B------:R-:W-:Y:S01]  /*6660*/  FMUL.FTZ R150, R204.reuse, R151 ;  /* 0x00000097cc967220 */ /* 0x040fe20000410000 */
        /* <DEDUP_REMOVED lines=17> */
.L_x_3934:
[----:B------:R-:W-:Y:S05]  /*6780*/  @!P2 BRA `(.L_x_3935) ;  /* 0x000000000018a947 */ /* 0x000fea0003800000 */
[----:B------:R-:W-:Y:S01]  /*6790*/  FMUL.FTZ R149, R155, UR17 ;  /* 0x000000119b957c20 */ /* 0x000fe20008410000 */
[----:B------:R-:W-:-:S03]  /*67a0*/  LOP3.LUT P4, RZ, R188, 0xff000000, RZ, 0xc0, !PT ;  /* 0xff000000bcff7812 */ /* 0x000fc6000788c0ff */
[----:B------:R-:W-:-:S05]  /*67b0*/  FMUL.FTZ R149, R149, UR16 ;  /* 0x0000001095957c20 */ /* 0x000fca0008410000 */
[----:B------:R-:W-:-:S04]  /*67c0*/  FSEL R149, R149, RZ, P4 ;  /* 0x000000ff95957208 */ /* 0x000fc80002000000 */
[----:B------:R-:W-:-:S04]  /*67d0*/  F2FP.BF16.F32.PACK_AB R149, RZ, R149 ;  /* 0x00000095ff95723e */ /* 0x000fc800000010ff */
[----:B------:R-:W-:-:S07]  /*67e0*/  PRMT R145, R145, 0x5410, R149 ;  /* 0x0000541091917816 */ /* 0x000fce0000000095 */
.L_x_3935:
        /* <DEDUP_REMOVED lines=12> */
.L_x_3936:
[----:B------:R-:W-:Y:S05]  /*68b0*/  @!P2 BRA `(.L_x_3937) ;  /* 0x000000000018a947 */ /* 0x000fea0003800000 */
[----:B------:R-:W-:Y:S01]  /*68c0*/  FMUL.FTZ R150, R152, UR17 ;  /* 0x0000001198967c20 */ /* 0x000fe20008410000 */
[----:B------:R-:W-:-:S03]  /*68d0*/  LOP3.LUT P3, RZ, R189, 0xff00, RZ, 0xc0, !PT ;  /* 0x0000ff00bdff7812 */ /* 0x000fc6000786c0ff */
[----:B------:R-:W-:-:S05]  /*68e0*/  FMUL.FTZ R150, R150, UR16 ;  /* 0x0000001096967c20 */ /* 0x000fca0008410000 */
[----:B------:R-:W-:-:S04]  /*68f0*/  FSEL R150, R150, RZ, P3 ;  /* 0x000000ff96967208 */ /* 0x000fc80001800000 */
[----:B------:R-:W-:-:S04]  /*6900*/  F2FP.BF16.F32.PACK_AB R150, RZ, R150 ;  /* 0x00000096ff96723e */ /* 0x000fc800000010ff */
[----:B------:R-:W-:-:S07]  /*6910*/  PRMT R146, R146, 0x5410, R150 ;  /* 0x0000541092927816 */ /* 0x000fce0000000096 */
.L_x_3937:
[----:B------:R-:W-:Y:S05]  /*6920*/  @!P2 BRA `(.L_x_3938) ;  /* 0x000000000018a947 */ /* 0x000fea0003800000 */
[----:B------:R-:W-:Y:S01]  /*6930*/  FMUL.FTZ R150, R153, UR17 ;  /* 0x0000001199967c20 */ /* 0x000fe20008410000 */
[----:B------:R-:W-:-:S03]  /*6940*/  LOP3.LUT P3, RZ, R189, 0xff0000, RZ, 0xc0, !PT ;  /* 0x00ff0000bdff7812 */ /* 0x000fc6000786c0ff */
[----:B------:R-:W-:-:S05]  /*6950*/  FMUL.FTZ R150, R150, UR16 ;  /* 0x0000001096967c20 */ /* 0x000fca0008410000 */
[----:B------:R-:W-:-:S04]  /*6960*/  FSEL R150, R150, RZ, P3 ;  /* 0x000000ff96967208 */ /* 0x000fc80001800000 */
[----:B------:R-:W-:-:S04]  /*6970*/  F2FP.BF16.F32.PACK_AB R150, RZ, R150 ;  /* 0x00000096ff96723e */ /* 0x000fc800000010ff */
[----:B------:R-:W-:-:S07]  /*6980*/  PRMT R147, R150, 0x7610, R147 ;  /* 0x0000761096937816 */ /* 0x000fce0000000093 */
.L_x_3938:
        /* <DEDUP_REMOVED lines=11> */
.L_x_3931:
[----:B------:R-:W-:Y:S05]  /*6a40*/  @!P2 BRA `(.L_x_3939) ;  /* 0x00000000002ca947 */ /* 0x000fea0003800000 */
[----:B-1----:R-:W-:Y:S01]  /*6a50*/  FFMA.FTZ R153, R27, R156, R157 ;  /* 0x0000009c1b997223 */ /* 0x002fe2000001009d */
        /* <DEDUP_REMOVED lines=10> */
.L_x_3939:
        /* <DEDUP_REMOVED lines=12> */
.L_x_3940:
        /* <DEDUP_REMOVED lines=12> */
.L_x_3941:
        /* <DEDUP_REMOVED lines=12> */
.L_x_3942:
        /* <DEDUP_REMOVED lines=12> */
.L_x_3943:
        /* <DEDUP_REMOVED lines=12> */
.L_x_3944:
        /* <DEDUP_REMOVED lines=12> */
.L_x_3945:
[----:B------:R-:W-:Y:S05]  /*6f80*/  @!P2 BRA `(.L_x_3923) ;  /* 0x000000000030a947 */ /* 0x000fea0003800000 */
[----:B-1----:R-:W-:Y:S01]  /*6f90*/  FFMA.FTZ R152, R182, R156, R157 ;  /* 0x0000009cb6987223 */ /* 0x002fe2000001009d */
        /* <DEDUP_REMOVED lines=11> */
.L_x_3923:
        /* <DEDUP_REMOVED lines=12> */
[C---:B------:R-:W-:Y:S02]  /*7110*/  PRMT R148, R32.reuse, 0x7632, R148 ;  /* 0x0000763220947816 */ /* 0x040fe40000000094 */
[----:B------:R-:W-:Y:S02]  /*7120*/  SHF.L.U32 R151, R32, 0x10, RZ ;  /* 0x0000001020977819 */ /* 0x000fe400000006ff */
[----:B------:R-:W-:Y:S02]  /*7130*/  PRMT R153, R33, 0x7632, R153 ;  /* 0x0000763221997816 */ /* 0x000fe40000000099 */
        /* <DEDUP_REMOVED lines=8> */
[-CC-:B------:R-:W-:Y:S01]  /*71c0*/  @P1 FFMA.FTZ R191, R167, R156.reuse, R157.reuse ;  /* 0x0000009ca7bf1223 */ /* 0x180fe2000001009d */
[-CC-:B------:R-:W-:Y:S01]  /*71d0*/  @P1 FFMA.FTZ R188, R196, R156.reuse, R157.reuse ;  /* 0x0000009cc4bc1223 */ /* 0x180fe2000001009d */
[-CC-:B------:R-:W-:Y:S01]  /*71e0*/  @P1 FFMA.FTZ R193, R185, R156.reuse, R157.reuse ;  /* 0x0000009cb9c11223 */ /* 0x180fe2000001009d */
[----:B------:R-:W-:Y:S01]  /*71f0*/  @P1 FFMA.FTZ R203, R202, R156, R157 ;  /* 0x0000009ccacb1223 */ /* 0x000fe2000001009d */
[C---:B------:R-:W-:Y:S01]  /*7200*/  @P1 FFMA.FTZ R151, R204.reuse, R149, R151 ;  /* 0x00000095cc971223 */ /* 0x040fe20000010097 */
[----:B------:R-:W-:Y:S01]  /*7210*/  @P1 FADD.FTZ R157, R197, -R158 ;  /* 0x8000009ec59d1221 */ /* 0x000fe20000010000 */
[----:B------:R-:W-:Y:S01]  /*7220*/  @P1 FFMA.FTZ R155, R204, R148, R155 ;  /* 0x00000094cc9b1223 */ /* 0x000fe2000001009b */
[----:B------:R-:W-:Y:S01]  /*7230*/  PRMT R149, R35, 0x7632, R149 ;  /* 0x0000763223957816 */ /* 0x000fe20000000095 */
[----:B------:R-:W-:Y:S01]  /*7240*/  @P1 FADD.FTZ R153, R195, -R152 ;  /* 0x80000098c3991221 */ /* 0x000fe20000010000 */
[----:B------:R-:W-:Y:S01]  /*7250*/  PRMT R148, R34, 0x7632, R148 ;  /* 0x0000763222947816 */ /* 0x000fe20000000094 */
[C---:B------:R-:W-:Y:S01]  /*7260*/  @P1 FFMA.FTZ R154, R204.reuse, R157, R154 ;  /* 0x0000009dcc9a1223 */ /* 0x040fe2000001009a */
[----:B------:R-:W-:Y:S01]  /*7270*/  SHF.L.U32 R157, R35, 0x10, RZ ;  /* 0x00000010239d7819 */ /* 0x000fe200000006ff */
[----:B------:R-:W-:Y:S01]  /*7280*/  @P1 FFMA.FTZ R150, R204, R153, R150 ;  /* 0x00000099cc961223 */ /* 0x000fe20000010096 */
        /* <DEDUP_REMOVED lines=20> */
.L_x_3948:
[----:B------:R-:W-:Y:S05]  /*73d0*/  @!P2 BRA `(.L_x_3949) ;  /* 0x000000000018a947 */ /* 0x000fea0003800000 */
[----:B------:R-:W-:Y:S01]  /*73e0*/  FMUL.FTZ R150, R150, UR17 ;  /* 0x0000001196967c20 */ /* 0x000fe20008410000 */
[----:B------:R-:W-:-:S03]  /*73f0*/  LOP3.LUT P1, RZ, R186, 0xff00, RZ, 0xc0, !PT ;  /* 0x0000ff00baff7812 */ /* 0x000fc6000782c0ff */
[----:B------:R-:W-:-:S05]  /*7400*/  FMUL.FTZ R150, R150, UR16 ;  /* 0x0000001096967c20 */ /* 0x000fca0008410000 */
[----:B------:R-:W-:-:S04]  /*7410*/  FSEL R150, R150, RZ, P1 ;  /* 0x000000ff96967208 */ /* 0x000fc80000800000 */
[----:B------:R-:W-:-:S04]  /*7420*/  F2FP.BF16.F32.PACK_AB R150, RZ, R150 ;  /* 0x00000096ff96723e */ /* 0x000fc800000010ff */
[----:B------:R-:W-:-:S07]  /*7430*/  PRMT R144, R144, 0x5410, R150 ;  /* 0x0000541090907816 */ /* 0x000fce0000000096 */
.L_x_3949:
[----:B------:R-:W-:Y:S05]  /*7440*/  @!P2 BRA `(.L_x_3950) ;  /* 0x000000000018a947 */ /* 0x000fea0003800000 */
[----:B------:R-:W-:Y:S01]  /*7450*/  FMUL.FTZ R155, R155, UR17 ;  /* 0x000000119b9b7c20 */ /* 0x000fe20008410000 */
[----:B------:R-:W-:-:S03]  /*7460*/  LOP3.LUT P1, RZ, R186, 0xff0000, RZ, 0xc0, !PT ;  /* 0x00ff0000baff7812 */ /* 0x000fc6000782c0ff */
[----:B------:R-:W-:-:S05]  /*7470*/  FMUL.FTZ R155, R155, UR16 ;  /* 0x000000109b9b7c20 */ /* 0x000fca0008410000 */
[----:B------:R-:W-:-:S04]  /*7480*/  FSEL R155, R155, RZ, P1 ;  /* 0x000000ff9b9b7208 */ /* 0x000fc80000800000 */
[----:B------:R-:W-:-:S04]  /*7490*/  F2FP.BF16.F32.PACK_AB R155, RZ, R155 ;  /* 0x0000009bff9b723e */ /* 0x000fc800000010ff */
[----:B------:R-:W-:-:S07]  /*74a0*/  PRMT R145, R155, 0x7610, R145 ;  /* 0x000076109b917816 */ /* 0x000fce0000000091 */
.L_x_3950:
[----:B------:R-:W-:Y:S05]  /*74b0*/  @!P2 BRA `(.L_x_3951) ;  /* 0x000000000018a947 */ /* 0x000fea0003800000 */
[----:B------:R-:W-:Y:S01]  /*74c0*/  FMUL.FTZ R154, R154, UR17 ;  /* 0x000000119a9a7c20 */ /* 0x000fe20008410000 */
[----:B------:R-:W-:-:S03]  /*74d0*/  LOP3.LUT P1, RZ, R186, 0xff000000, RZ, 0xc0, !PT ;  /* 0xff000000baff7812 */ /* 0x000fc6000782c0ff */
[----:B------:R-:W-:-:S05]  /*74e0*/  FMUL.FTZ R154, R154, UR16 ;  /* 0x000000109a9a7c20 */ /* 0x000fca0008410000 */
[----:B------:R-:W-:-:S04]  /*74f0*/  FSEL R154, R154, RZ, P1 ;  /* 0x000000ff9a9a7208 */ /* 0x000fc80000800000 */
[----:B------:R-:W-:-:S04]  /*7500*/  F2FP.BF16.F32.PACK_AB R154, RZ, R154 ;  /* 0x0000009aff9a723e */ /* 0x000fc800000010ff */
[----:B------:R-:W-:-:S07]  /*7510*/  PRMT R145, R145, 0x5410, R154 ;  /* 0x0000541091917816 */ /* 0x000fce000000009a */
.L_x_3951:
[----:B------:R-:W-:Y:S05]  /*7520*/  @!P2 BRA `(.L_x_3952) ;  /* 0x000000000018a947 */ /* 0x000fea0003800000 */
[----:B------:R-:W-:Y:S01]  /*7530*/  FMUL.FTZ R150, R153, UR17 ;  /* 0x0000001199967c20 */ /* 0x000fe20008410000 */
[----:B------:R-:W-:-:S03]  /*7540*/  LOP3.LUT P1, RZ, R187, 0xff, RZ, 0xc0, !PT ;  /* 0x000000ffbbff7812 */ /* 0x000fc6000782c0ff */
[----:B------:R-:W-:-:S05]  /*7550*/  FMUL.FTZ R150, R150, UR16 ;  /* 0x0000001096967c20 */ /* 0x000fca0008410000 */
[----:B------:R-:W-:-:S04]  /*7560*/  FSEL R150, R150, RZ, P1 ;  /* 0x000000ff96967208 */ /* 0x000fc80000800000 */
[----:B------:R-:W-:-:S04]  /*7570*/  F2FP.BF16.F32.PACK_AB R150, RZ, R150 ;  /* 0x00000096ff96723e */ /* 0x000fc800000010ff */
[----:B------:R-:W-:-:S07]  /*7580*/  PRMT R146, R150, 0x7610, R146 ;  /* 0x0000761096927816 */ /* 0x000fce0000000092 */
.L_x_3952:
[----:B------:R-:W-:Y:S05]  /*7590*/  @!P2 BRA `(.L_x_3953) ;  /* 0x000000000018a947 */ /* 0x000fea0003800000 */
[----:B------:R-:W-:Y:S01]  /*75a0*/  FMUL.FTZ R150, R152, UR17 ;  /* 0x0000001198967c20 */ /* 0x000fe20008410000 */
[----:B------:R-:W-:-:S03]  /*75b0*/  LOP3.LUT P1, RZ, R187, 0xff00, RZ, 0xc0, !PT ;  /* 0x0000ff00bbff7812 */ /* 0x000fc6000782c0ff */
[----:B------:R-:W-:-:S05]  /*75c0*/  FMUL.FTZ R150, R150, UR16 ;  /* 0x0000001096967c20 */ /* 0x000fca0008410000 */
[----:B------:R-:W-:-:S04]  /*75d0*/  FSEL R150, R150, RZ, P1 ;  /* 0x000000ff96967208 */ /* 0x000fc80000800000 */
[----:B------:R-:W-:-:S04]  /*75e0*/  F2FP.BF16.F32.PACK_AB R150, RZ, R150 ;  /* 0x00000096ff96723e */ /* 0x000fc800000010ff */
[----:B------:R-:W-:-:S07]  /*75f0*/  PRMT R146, R146, 0x5410, R150 ;  /* 0x0000541092927816 */ /* 0x000fce0000000096 */
.L_x_3953:
[----:B------:R-:W-:Y:S05]  /*7600*/  @!P2 BRA `(.L_x_3954) ;  /* 0x000000000018a947 */ /* 0x000fea0003800000 */
[----:B------:R-:W-:Y:S01]  /*7610*/  FMUL.FTZ R150, R157, UR17 ;  /* 0x000000119d967c20 */ /* 0x000fe20008410000 */
[----:B------:R-:W-:-:S03]  /*7620*/  LOP3.LUT P1, RZ, R187, 0xff0000, RZ, 0xc0, !PT ;  /* 0x00ff0000bbff7812 */ /* 0x000fc6000782c0ff */
[----:B------:R-:W-:-:S05]  /*7630*/  FMUL.FTZ R150, R150, UR16 ;  /* 0x0000001096967c20 */ /* 0x000fca0008410000 */
[----:B------:R-:W-:-:S04]  /*7640*/  FSEL R150, R150, RZ, P1 ;  /* 0x000000ff96967208 */ /* 0x000fc80000800000 */
[----:B------:R-:W-:-:S04]  /*7650*/  F2FP.BF16.F32.PACK_AB R150, RZ, R150 ;  /* 0x00000096ff96723e */ /* 0x000fc800000010ff */
[----:B------:R-:W-:-:S07]  /*7660*/  PRMT R147, R150, 0x7610, R147 ;  /* 0x0000761096937816 */ /* 0x000fce0000000093 */
.L_x_3954:
        /* <DEDUP_REMOVED lines=11> */
.L_x_3947:
        /* <DEDUP_REMOVED lines=12> */
.L_x_3956:
        /* <DEDUP_REMOVED lines=12> */
.L_x_3957:
        /* <DEDUP_REMOVED lines=11> */
.L_x_3958:
        /* <DEDUP_REMOVED lines=12> */
.L_x_3959:
        /* <DEDUP_REMOVED lines=11> */
.L_x_3960:
        /* <DEDUP_REMOVED lines=12> */
.L_x_3961:
        /* <DEDUP_REMOVED lines=11> */
.L_x_3962:
        /* <DEDUP_REMOVED lines=14> */
.L_x_3946:
[----:B------:R-:W-:Y:S05]  /*7d10*/  @!P0 BRA `(.L_x_3963) ;  /* 0x00000004007c8947 */ /* 0x000fea0003800000 */
[-CC-:B-1----:R-:W-:Y:S01]  /*7d20*/  FFMA.FTZ R149, R163, R156.reuse, R157.reuse ;  /* 0x0000009ca3957223 */ /* 0x182fe2000001009d */
[-CC-:B------:R-:W-:Y:S01]  /*7d30*/  FFMA.FTZ R148, R184, R156.reuse, R157.reuse ;  /* 0x0000009cb8947223 */ /* 0x180fe2000001009d */
[-CC-:B------:R-:W-:Y:S01]  /*7d40*/  FFMA.FTZ R153, R165, R156.reuse, R157.reuse ;  /* 0x0000009ca5997223 */ /* 0x180fe2000001009d */
[-C--:B------:R-:W-:Y:S01]  /*7d50*/  FFMA.FTZ R150, R194, R156.reuse, R157 ;  /* 0x0000009cc2967223 */ /* 0x080fe2000001009d */
[----:B------:R-:W-:Y:S01]  /*7d60*/  FADD.FTZ R149, R162, -R149 ;  /* 0x80000095a2957221 */ /* 0x000fe20000010000 */
[----:B------:R-:W-:Y:S01]  /*7d70*/  FADD.FTZ R151, R195, -R148 ;  /* 0x80000094c3977221 */ /* 0x000fe20000010000 */
[-CC-:B------:R-:W-:Y:S01]  /*7d80*/  FFMA.FTZ R189, R167, R156.reuse, R157.reuse ;  /* 0x0000009ca7bd7223 */ /* 0x180fe2000001009d */
[-CC-:B------:R-:W-:Y:S01]  /*7d90*/  FFMA.FTZ R152, R196, R156.reuse, R157.reuse ;  /* 0x0000009cc4987223 */ /* 0x180fe2000001009d */
[-CC-:B------:R-:W-:Y:S01]  /*7da0*/  FFMA.FTZ R191, R185, R156.reuse, R157.reuse ;  /* 0x0000009cb9bf7223 */ /* 0x180fe2000001009d */
[----:B------:R-:W-:Y:S01]  /*7db0*/  FFMA.FTZ R193, R202, R156, R157 ;  /* 0x0000009ccac17223 */ /* 0x000fe2000001009d */
[----:B------:R-:W-:Y:S01]  /*7dc0*/  FMUL.FTZ R148, R204, R149 ;  /* 0x00000095cc947220 */ /* 0x000fe20000410000 */
[----:B------:R-:W-:Y:S01]  /*7dd0*/  FADD.FTZ R153, R164, -R153 ;  /* 0x80000099a4997221 */ /* 0x000fe20000010000 */
[----:B------:R-:W-:Y:S01]  /*7de0*/  FMUL.FTZ R149, R204, R151 ;  /* 0x00000097cc957220 */ /* 0x000fe20000410000 */
[----:B------:R-:W-:Y:S01]  /*7df0*/  ISETP.GT.AND P1, PT, R203, RZ, PT ;  /* 0x000000ffcb00720c */ /* 0x000fe20003f24270 */
        /* <DEDUP_REMOVED lines=20> */
.L_x_3964:
[----:B------:R-:W-:Y:S05]  /*7f40*/  @!P2 BRA `(.L_x_3965) ;  /* 0x000000000018a947 */ /* 0x000fea0003800000 */
[----:B------:R-:W-:Y:S01]  /*7f50*/  FMUL.FTZ R148, R156, UR17 ;  /* 0x000000119c947c20 */ /* 0x000fe20008410000 */
[----:B------:R-:W-:-:S03]  /*7f60*/  LOP3.LUT P3, RZ, R186, 0xff00, RZ, 0xc0, !PT ;  /* 0x0000ff00baff7812 */ /* 0x000fc6000786c0ff */
[----:B------:R-:W-:-:S05]  /*7f70*/  FMUL.FTZ R148, R148, UR16 ;  /* 0x0000001094947c20 */ /* 0x000fca0008410000 */
[----:B------:R-:W-:-:S04]  /*7f80*/  FSEL R148, R148, RZ, P3 ;  /* 0x000000ff94947208 */ /* 0x000fc80001800000 */
[----:B------:R-:W-:-:S04]  /*7f90*/  F2FP.BF16.F32.PACK_AB R148, RZ, R148 ;  /* 0x00000094ff94723e */ /* 0x000fc800000010ff */
[----:B------:R-:W-:-:S07]  /*7fa0*/  PRMT R144, R144, 0x5410, R148 ;  /* 0x0000541090907816 */ /* 0x000fce0000000094 */
.L_x_3965:
        /* <DEDUP_REMOVED lines=10> */
.L_x_3966:
[----:B------:R-:W-:Y:S05]  /*8050*/  @!P2 BRA `(.L_x_3967) ;  /* 0x000000000018a947 */ /* 0x000fea0003800000 */
[----:B------:R-:W-:Y:S01]  /*8060*/  FMUL.FTZ R149, R151, UR17 ;  /* 0x0000001197957c20 */ /* 0x000fe20008410000 */
[----:B------:R-:W-:-:S03]  /*8070*/  LOP3.LUT P3, RZ, R186, 0xff000000, RZ, 0xc0, !PT ;  /* 0xff000000baff7812 */ /* 0x000fc6000786c0ff */
[----:B------:R-:W-:-:S05]  /*8080*/  FMUL.FTZ R149, R149, UR16 ;  /* 0x0000001095957c20 */ /* 0x000fca0008410000 */
[----:B------:R-:W-:-:S04]  /*8090*/  FSEL R149, R149, RZ, P3 ;  /* 0x000000ff95957208 */ /* 0x000fc80001800000 */
[----:B------:R-:W-:-:S04]  /*80a0*/  F2FP.BF16.F32.PACK_AB R149, RZ, R149 ;  /* 0x00000095ff95723e */ /* 0x000fc800000010ff */
[----:B------:R-:W-:-:S07]  /*80b0*/  PRMT R145, R145, 0x5410, R149 ;  /* 0x0000541091917816 */ /* 0x000fce0000000095 */
.L_x_3967:
        /* <DEDUP_REMOVED lines=12> */
.L_x_3968:
[----:B------:R-:W-:Y:S05]  /*8180*/  @!P2 BRA `(.L_x_3969) ;  /* 0x000000000018a947 */ /* 0x000fea0003800000 */
[----:B------:R-:W-:Y:S01]  /*8190*/  FMUL.FTZ R150, R153, UR17 ;  /* 0x0000001199967c20 */ /* 0x000fe20008410000 */
[----:B------:R-:W-:-:S03]  /*81a0*/  LOP3.LUT P1, RZ, R187, 0xff00, RZ, 0xc0, !PT ;  /* 0x0000ff00bbff7812 */ /* 0x000fc6000782c0ff */
[----:B------:R-:W-:-:S05]  /*81b0*/  FMUL.FTZ R150, R150, UR16 ;  /* 0x0000001096967c20 */ /* 0x000fca0008410000 */
[----:B------:R-:W-:-:S04]  /*81c0*/  FSEL R150, R150, RZ, P1 ;  /* 0x000000ff96967208 */ /* 0x000fc80000800000 */
[----:B------:R-:W-:-:S04]  /*81d0*/  F2FP.BF16.F32.PACK_AB R150, RZ, R150 ;  /* 0x00000096ff96723e */ /* 0x000fc800000010ff */
[----:B------:R-:W-:-:S07]  /*81e0*/  PRMT R146, R146, 0x5410, R150 ;  /* 0x0000541092927816 */ /* 0x000fce0000000096 */
.L_x_3969:
[----:B------:R-:W-:Y:S05]  /*81f0*/  @!P2 BRA `(.L_x_3970) ;  /* 0x000000000018a947 */ /* 0x000fea0003800000 */
[----:B------:R-:W-:Y:S01]  /*8200*/  FMUL.FTZ R150, R151, UR17 ;  /* 0x0000001197967c20 */ /* 0x000fe20008410000 */
[----:B------:R-:W-:-:S03]  /*8210*/  LOP3.LUT P1, RZ, R187, 0xff0000, RZ, 0xc0, !PT ;  /* 0x00ff0000bbff7812 */ /* 0x000fc6000782c0ff */
[----:B------:R-:W-:-:S05]  /*8220*/  FMUL.FTZ R150, R150, UR16 ;  /* 0x0000001096967c20 */ /* 0x000fca0008410000 */
[----:B------:R-:W-:-:S04]  /*8230*/  FSEL R150, R150, RZ, P1 ;  /* 0x000000ff96967208 */ /* 0x000fc80000800000 */
[----:B------:R-:W-:-:S04]  /*8240*/  F2FP.BF16.F32.PACK_AB R150, RZ, R150 ;  /* 0x00000096ff96723e */ /* 0x000fc800000010ff */
[----:B------:R-:W-:-:S07]  /*8250*/  PRMT R147, R150, 0x7610, R147 ;  /* 0x0000761096937816 */ /* 0x000fce0000000093 */
.L_x_3970:
        /* <DEDUP_REMOVED lines=11> */
.L_x_3963:
        /* <DEDUP_REMOVED lines=12> */
.L_x_3971:
        /* <DEDUP_REMOVED lines=12> */
.L_x_3972:
        /* <DEDUP_REMOVED lines=12> */
.L_x_3973:
        /* <DEDUP_REMOVED lines=12> */
.L_x_3974:
        /* <DEDUP_REMOVED lines=12> */
.L_x_3975:
        /* <DEDUP_REMOVED lines=12> */
.L_x_3976:
        /* <DEDUP_REMOVED lines=12> */
.L_x_3977:
[----:B------:R-:W-:Y:S05]  /*8850*/  @!P2 BRA `(.L_x_3955) ;  /* 0x000000000030a947 */ /* 0x000fea0003800000 */
[----:B------:R-:W-:Y:S01]  /*8860*/  FFMA.FTZ R157, R202, R156, R157 ;  /* 0x0000009cca9d7223 */ /* 0x000fe2000001009d */
[----:B------:R-:W-:-:S03]  /*8870*/  ISETP.GT.AND P1, PT, R203, RZ, PT ;  /* 0x000000ffcb00720c */ /* 0x000fc60003f24270 */
[----:B------:R-:W-:-:S04]  /*8880*/  FADD.FTZ R157, R200, -R157 ;  /* 0x8000009dc89d7221 */ /* 0x000fc80000010000 */
[----:B-1----:R-:W-:-:S05]  /*8890*/  FMUL.FTZ R152, R204, R157 ;  /* 0x0000009dcc987220 */ /* 0x002fca0000410000 */
        /* <DEDUP_REMOVED lines=8> */
.L_x_3955:
[----:B------:R-:W2:Y:S01]  /*8920*/  @P0 LDC.64 R156, c[0x0][0x478] ;  /* 0x00011e00ff9c0b82 */ /* 0x000ea20000000a00 */
[----:B------:R-:W-:Y:S01]  /*8930*/  @P0 IADD3 R207, PT, PT, R207, 0x180, RZ ;  /* 0x00000180cfcf0810 */ /* 0x000fe20007ffe0ff */
[----:B------:R-:W-:Y:S01]  /*8940*/  UPLOP3.LUT UP1, UPT, UPT, UPT, UP1, 0x40, 0x4 ;  /* 0x000000000004789c */ /* 0x000fe20003f2e810 */
[----:B------:R-:W-:-:S05]  /*8950*/  @P2 IADD3 R159, PT, PT, R159, 0x180, RZ ;  /* 0x000001809f9f2810 */ /* 0x000fca0007ffe0ff */
        /* <DEDUP_REMOVED lines=9> */
.L_x_3844:
[----:B------:R-:W1:Y:S08]  /*89f0*/  S2UR UR4, SR_CTAID.X ;  /* 0x00000000000479c3 */ /* 0x000e700000002500 */
[----:B------:R-:W1:Y:S08]  /*8a00*/  LDC R0, c[0x0][0x388] ;  /* 0x0000e200ff007b82 */ /* 0x000e700000000800 */
[----:B0-----:R-:W0:Y:S08]  /*8a10*/  LDC.64 R2, c[0x0][0x440] ;  /* 0x00011000ff027b82 */ /* 0x001e300000000a00 */
[----:B------:R-:W2:Y:S01]  /*8a20*/  LDC.64 R4, c[0x0][0x448] ;  /* 0x00011200ff047b82 */ /* 0x000ea20000000a00 */
[----:B-1----:R-:W-:-:S05]  /*8a30*/  IMAD R0, R0, UR4, RZ ;  /* 0x0000000400007c24 */ /* 0x002fca000f8e02ff */
[----:B------:R-:W-:-:S05]  /*8a40*/  LEA.HI R201, R0, R201, RZ, 0x1d ;  /* 0x000000c900c97211 */ /* 0x000fca00078fe8ff */
[----:B0-----:R-:W-:-:S05]  /*8a50*/  IMAD.WIDE.U32 R2, R201, 0x20, R2 ;  /* 0x00000020c9027825 */ /* 0x001fca00078e0002 */
        /* <DEDUP_REMOVED lines=18> */
.L_x_3979:
        /* <DEDUP_REMOVED lines=16> */
.L_x_15631:


//--------------------- .text._ZN10layer_norm13ln_bwd_kernelINS_13Kernel_traitsIf13__nv_bfloat16S2_S2_fjLj4096ELj1ELj1ELj4ELj16ENS_18Kernel_traits_baseILj4096EfS2_S2_S2_fjLj128EEEEELb1ELb1ELb0ELb0EEEvNS_9BwdParamsE --------------------------
	.section	.text._ZN10layer_norm13ln_bwd_kernelINS_13Kernel_traitsIf13__nv_bfloat16S2_S2_fjLj4096ELj1ELj1ELj4ELj16ENS_18Kernel_traits_baseILj4096EfS2_S2_S2_fjLj128EEEEELb1ELb1ELb0ELb0EEEvNS_9BwdParamsE,"ax",@progbits
	.align	128
        .global         _ZN10layer_norm13ln_bwd_kernelINS_13Kernel_traitsIf13__nv_bfloat16S2_S2_fjLj4096ELj1ELj1ELj4ELj16ENS_18Kernel_traits_baseILj4096EfS2_S2_S2_fjLj128EEEEELb1ELb1ELb0ELb0EEEvNS_9BwdParamsE
        .type           _ZN10layer_norm13ln_bwd_kernelINS_13Kernel_traitsIf13__nv_bfloat16S2_S2_fjLj4096ELj1ELj1ELj4ELj16ENS_18Kernel_traits_baseILj4096EfS2_S2_S2_fjLj128EEEEELb1ELb1ELb0ELb0EEEvNS_9BwdParamsE,@function
        .size           _ZN10layer_norm13ln_bwd_kernelINS_13Kernel_traitsIf13__nv_bfloat16S2_S2_fjLj4096ELj1ELj1ELj4ELj16ENS_18Kernel_traits_baseILj4096EfS2_S2_S2_fjLj128EEEEELb1ELb1ELb0ELb0EEEvNS_9BwdParamsE,(.L_x_15632 - _ZN10layer_norm13ln_bwd_kernelINS_13Kernel_traitsIf13__nv_bfloat16S2_S2_fjLj4096ELj1ELj1ELj4ELj16ENS_18Kernel_traits_baseILj4096EfS2_S2_S2_fjLj128EEEEELb1ELb1ELb0ELb0EEEvNS_9BwdParamsE)
        .other          _ZN10layer_norm13ln_bwd_kernelINS_13Kernel_traitsIf13__nv_bfloat16S2_S2_fjLj4096ELj1ELj1ELj4ELj16ENS_18Kernel_traits_baseILj4096EfS2_S2_S2_fjLj128EEEEELb1ELb1ELb0ELb0EEEvNS_9BwdParamsE,@"STO_CUDA_ENTRY STV_DEFAULT"
_ZN10layer_norm13ln_bwd_kernelINS_13Kernel_traitsIf13__nv_bfloat16S2_S2_fjLj4096ELj1ELj1ELj4ELj16ENS_18Kernel_traits_baseILj4096EfS2_S2_S2_fjLj128EEEEELb1ELb1ELb0ELb0EEEvNS_9BwdParamsE:
.text._ZN10layer_norm13ln_bwd_kernelINS_13Kernel_traitsIf13__nv_bfloat16S2_S2_fjLj4096ELj1ELj1ELj4ELj16ENS_18Kernel_traits_baseILj4096EfS2_S2_S2_fjLj128EEEEELb1ELb1ELb0ELb0EEEvNS_9BwdParamsE:
        /* <DEDUP_REMOVED lines=12> */
[----:B-1----:R-:W-:Y:S01]  /*00c0*/  USHF.R.S32.HI UR4, URZ, 0x1f, UR6 ;  /* 0x0000001fff047899 */ /* 0x002fe20008011406 */
[----:B0-----:R-:W-:Y:S01]  /*00d0*/  LOP3.LUT R230, R0, 0x7f, RZ, 0x3c, !PT ;  /* 0x0000007f00e67812 */ /* 0x001fe200078e3cff */
[----:B------:R-:W0:Y:S01]  /*00e0*/  LDCU.64 UR14, c[0x0][0x358] ;  /* 0x00006b00ff0e77ac */ /* 0x000e220008000a00 */
[----:B------:R-:W-:Y:S01]  /*00f0*/  MOV R23, R0 ;  /* 0x0000000000177202 */ /* 0x000fe20000000f00 */
[----:B------:R-:W-:-:S06]  /*0100*/  ULEA.HI UR4, UR4, UR6, URZ, 0x3 ;  /* 0x0000000604047291 */ /* 0x000fcc000f8f18ff */
[----:B------:R-:W-:-:S04]  /*0110*/  MOV R3, UR4 ;  /* 0x0000000400037c02 */ /* 0x000fc80008000f00 */
[----:B------:R-:W-:Y:S01]  /*0120*/  LEA.HI.SX32 R230, R3, R230, 0x1d ;  /* 0x000000e603e67211 */ /* 0x000fe200078feaff */
[----:B------:R-:W1:Y:S01]  /*0130*/  S2UR UR7, SR_CTAID.X ;  /* 0x00000000000779c3 */ /* 0x000e620000002500 */
[----:B------:R-:W1:Y:S02]  /*0140*/  LDCU UR4, c[0x0][0x384] ;  /* 0x00007080ff0477ac */ /* 0x000e640008000800 */
[C---:B------:R-:W-:Y:S02]  /*0150*/  ISETP.GE.U32.AND P3, PT, R230.reuse, 0x80, PT ;  /* 0x00000080e600780c */ /* 0x040fe40003f66070 */
[C---:B------:R-:W-:Y:S02]  /*0160*/  ISETP.GE.U32.AND P0, PT, R230.reuse, 0x100, PT ;  /* 0x00000100e600780c */ /* 0x040fe40003f06070 */
[C---:B------:R-:W-:Y:S02]  /*0170*/  ISETP.GE.U32.AND P1, PT, R230.reuse, 0x180, PT ;  /* 0x00000180e600780c */ /* 0x040fe40003f26070 */
[----:B------:R-:W-:-:S02]  /*0180*/  ISETP.GE.U32.AND P2, PT, R230, 0x200, PT ;  /* 0x00000200e600780c */ /* 0x000fc40003f46070 */
[----:B------:R-:W-:Y:S02]  /*0190*/  CS2R R140, SRZ ;  /* 0x00000000008c7805 */ /* 0x000fe4000001ff00 */
[----:B------:R-:W-:Y:S02]  /*01a0*/  P2R R252, PR, RZ, 0x8 ;  /* 0x00000008fffc7803 */ /* 0x000fe40000000000 */
[----:B------:R-:W-:Y:S02]  /*01b0*/  CS2R R142, SRZ ;  /* 0x00000000008e7805 */ /* 0x000fe4000001ff00 */
[----:B------:R-:W-:Y:S01]  /*01c0*/  P2R R248, PR, RZ, 0x4 ;  /* 0x00000004fff87803 */ /* 0x000fe20000000000 */
[----:B------:R-:W0:Y:S08]  /*01d0*/  @P3 LDC.64 R2, c[0x0][0x3d0] ;  /* 0x0000f400ff023b82 */ /* 0x000e300000000a00 */
[----:B------:R-:W1:Y:S08]  /*01e0*/  @P3 LDC.64 R4, c[0x0][0x3e8] ;  /* 0x0000fa00ff043b82 */ /* 0x000e700000000a00 */
[----:B------:R-:W1:Y:S08]  /*01f0*/  @P0 LDC.64 R6, c[0x0][0x3d0] ;  /* 0x0000f400ff060b82 */ /* 0x000e700000000a00 */
[----:B------:R-:W1:Y:S01]  /*0200*/  @P0 LDC.64 R8, c[0x0][0x3e8] ;  /* 0x0000fa00ff080b82 */ /* 0x000e620000000a00 */
[----:B0-----:R-:W-:-:S04]  /*0210*/  @P3 IMAD.WIDE.U32 R2, R23, 0x20, R2 ;  /* 0x0000002017023825 */ /* 0x001fc800078e0002 */
[C---:B-1----:R-:W-:Y:S01]  /*0220*/  @P3 IMAD.WIDE.U32 R4, R23.reuse, 0x20, R4 ;  /* 0x0000002017043825 */ /* 0x042fe200078e0004 */
[----:B------:R-:W-:Y:S02]  /*0230*/  @P3 LOP3.LUT R23, R23, 0x80, RZ, 0xfc, !PT ;  /* 0x0000008017173812 */ /* 0x000fe400078efcff */
[----:B------:R-:W0:Y:S02]  /*0240*/  @P1 LDC.64 R14, c[0x0][0x3d0] ;  /* 0x0000f400ff0e1b82 */ /* 0x000e240000000a00 */
[----:B------:R1:W5:Y:S01]  /*0250*/  @P3 LDG.E.128 R172, desc[UR14][R4.64] ;  /* 0x0000000e04ac3981 */ /* 0x000362000c1e1d00 */
[----:B------:R-:W-:-:S03]  /*0260*/  @P0 IMAD.WIDE.U32 R10, R23, 0x20, R6 ;  /* 0x00000020170a0825 */ /* 0x000fc600078e0006 */
[----:B------:R1:W5:Y:S02]  /*0270*/  @P3 LDG.E.128 R168, desc[UR14][R4.64+0x10] ;  /* 0x0000100e04a83981 */ /* 0x000364000c1e1d00 */
[----:B------:R-:W1:Y:S01]  /*0280*/  @P1 LDC.64 R16, c[0x0][0x3e8] ;  /* 0x0000fa00ff101b82 */ /* 0x000e620000000a00 */
[C---:B------:R-:W-:Y:S01]  /*0290*/  @P0 IMAD.WIDE.U32 R12, R23.reuse, 0x20, R8 ;  /* 0x00000020170c0825 */ /* 0x040fe200078e0008 */
[----:B------:R-:W-:-:S06]  /*02a0*/  @P0 IADD3 R23, PT, PT, R23, 0x80, RZ ;  /* 0x0000008017170810 */ /* 0x000fcc0007ffe0ff */
[----:B------:R-:W1:Y:S01]  /*02b0*/  @P2 LDC.64 R18, c[0x0][0x3d0] ;  /* 0x0000f400ff122b82 */ /* 0x000e620000000a00 */
[----:B------:R0:W5:Y:S04]  /*02c0*/  @P0 LDG.E.128 R164, desc[UR14][R12.64] ;  /* 0x0000000e0ca40981 */ /* 0x000168000c1e1d00 */
[----:B------:R0:W5:Y:S03]  /*02d0*/  @P0 LDG.E.128 R160, desc[UR14][R12.64+0x10] ;  /* 0x0000100e0ca00981 */ /* 0x000166000c1e1d00 */
[----:B------:R-:W1:Y:S01]  /*02e0*/  @P2 LDC.64 R20, c[0x0][0x3e8] ;  /* 0x0000fa00ff142b82 */ /* 0x000e620000000a00 */
[----:B0-----:R-:W-:-:S05]  /*02f0*/  @P1 IMAD.WIDE.U32 R14, R23, 0x20, R14 ;  /* 0x00000020170e1825 */ /* 0x001fca00078e000e */
[----:B------:R0:W5:Y:S01]  /*0300*/  @P1 LDG.E.128 R244, desc[UR14][R14.64] ;  /* 0x0000000e0ef41981 */ /* 0x000162000c1e1d00 */
[C---:B-1----:R-:W-:Y:S01]  /*0310*/  @P1 IMAD.WIDE.U32 R16, R23.reuse, 0x20, R16 ;  /* 0x0000002017101825 */ /* 0x042fe200078e0010 */
[----:B------:R-:W-:Y:S02]  /*0320*/  @P1 IADD3 R23, PT, PT, R23, 0x80, RZ ;  /* 0x0000008017171810 */ /* 0x000fe40007ffe0ff */
[----:B------:R0:W5:Y:S04]  /*0330*/  @P1 LDG.E.128 R240, desc[UR14][R14.64+0x10] ;  /* 0x0000100e0ef01981 */ /* 0x000168000c1e1d00 */
[----:B------:R0:W5:Y:S01]  /*0340*/  @P1 LDG.E.128 R156, desc[UR14][R16.64] ;  /* 0x0000000e109c1981 */ /* 0x000162000c1e1d00 */
[----:B------:R-:W-:-:S03]  /*0350*/  @P2 IMAD.WIDE.U32 R6, R23, 0x20, R18 ;  /* 0x0000002017062825 */ /* 0x000fc600078e0012 */
[----:B------:R0:W5:Y:S04]  /*0360*/  @P1 LDG.E.128 R152, desc[UR14][R16.64+0x10] ;  /* 0x0000100e10981981 */ /* 0x000168000c1e1d00 */
[----:B------:R0:W5:Y:S01]  /*0370*/  @P2 LDG.E.128 R236, desc[UR14][R6.64] ;  /* 0x0000000e06ec2981 */ /* 0x000162000c1e1d00 */
[----:B------:R-:W-:-:S03]  /*0380*/  @P2 IMAD.WIDE.U32 R8, R23, 0x20, R20 ;  /* 0x0000002017082825 */ /* 0x000fc600078e0014 */
        /* <DEDUP_REMOVED lines=62> */
[----:B------:R-:W-:Y:S05]  /*0770*/  BRA.U UP0, `(.L_x_3980) ;  /* 0x0000009d00f07547 */ /* 0x000fea000b800000 */
[----:B------:R-:W1:Y:S01]  /*0780*/  LDCU.64 UR4, c[0x0][0x3e0] ;  /* 0x00007c00ff0477ac */ /* 0x000e620008000a00 */
        /* <DEDUP_REMOVED lines=17> */
[----:B-1----:R-:W-:Y:S01]  /*08a0*/  UISETP.NE.U32.AND UP0, UPT, UR4, URZ, UPT ;  /* 0x000000ff0400728c */ /* 0x002fe2000bf05070 */
        /* <DEDUP_REMOVED lines=33> */
[----:B------:R-:W-:Y:S01]  /*0ac0*/  UISETP.NE.AND.EX UP0, UPT, UR5, URZ, UPT, UP0 ;  /* 0x000000ff0500728c */ /* 0x000fe2000bf05300 */
[----:B------:R-:W2:Y:S01]  /*0ad0*/  LDCU UR6, c[0x0][0x388] ;  /* 0x00007100ff0677ac */ /* 0x000ea20008000800 */
[----:B------:R-:W3:Y:S01]  /*0ae0*/  LDCU.U8 UR16, c[0x0][0x410] ;  /* 0x00008200ff1077ac */ /* 0x000ee20008000000 */
[----:B------:R-:W4:Y:S01]  /*0af0*/  LDCU UR17, c[0x0][0x400] ;  /* 0x00008000ff1177ac */ /* 0x000f220008000800 */
[----:B------:R-:W0:Y:S01]  /*0b00*/  LDCU.64 UR20, c[0x0][0x478] ;  /* 0x00008f00ff1477ac */ /* 0x000e220008000a00 */
[----:B------:R-:W0:Y:S01]  /*0b10*/  LDCU.64 UR18, c[0x0][0x438] ;  /* 0x00008700ff1277ac */ /* 0x000e220008000a00 */
[----:B------:R-:W0:Y:S01]  /*0b20*/  LDCU.128 UR8, c[0x0][0x3c0] ;  /* 0x00007800ff0877ac */ /* 0x000e220008000c00 */
[----:B------:R-:W0:Y:S04]  /*0b30*/  LDCU.64 UR24, c[0x0][0x380] ;  /* 0x00007000ff1877ac */ /* 0x000e280008000a00 */
.L_x_4022:
[----:B------:R-:W1:Y:S01]  /*0b40*/  @UP0 LDCU.64 UR4, c[0x0][0x3e0] ;  /* 0x00007c00ff0407ac */ /* 0x000e620008000a00 */
[----:B------:R-:W-:Y:S01]  /*0b50*/  PLOP3.LUT P0, PT, PT, PT, UP0, 0x80, 0x8 ;  /* 0x000000000008781c */ /* 0x000fe20003f0f008 */
[----:B0-----:R-:W-:Y:S02]  /*0b60*/  UIMAD.WIDE UR12, UR7, 0x4, UR10 ;  /* 0x00000004070c78a5 */ /* 0x001fe4000f8e020a */
[----:B-1----:R-:W-:-:S06]  /*0b70*/  @UP0 UIMAD.WIDE UR4, UR7, 0x2, UR4 ;  /* 0x00000002070408a5 */ /* 0x002fcc000f8e0204 */
[----:B------:R-:W-:Y:S02]  /*0b80*/  MOV R176, UR4 ;  /* 0x0000000400b07c02 */ /* 0x000fe40008000f00 */
[----:B------:R-:W-:Y:S01]  /*0b90*/  MOV R177, UR5 ;  /* 0x0000000500b17c02 */ /* 0x000fe20008000f00 */
[----:B------:R-:W-:-:S04]  /*0ba0*/  UIMAD.WIDE UR4, UR7, 0x4, UR8 ;  /* 0x00000004070478a5 */ /* 0x000fc8000f8e0208 */
[----:B------:R0:W4:Y:S02]  /*0bb0*/  @P0 LDG.E.U16 R21, desc[UR14][R176.64] ;  /* 0x0000000eb0150981 */ /* 0x000124000c1e1500 */
[----:B0-----:R-:W-:Y:S02]  /*0bc0*/  MOV R176, UR12 ;  /* 0x0000000c00b07c02 */ /* 0x001fe40008000f00 */
[----:B------:R-:W-:-:S05]  /*0bd0*/  MOV R177, UR13 ;  /* 0x0000000d00b17c02 */ /* 0x000fca0008000f00 */
[----:B------:R0:W4:Y:S02]  /*0be0*/  LDG.E R178, desc[UR14][R176.64] ;  /* 0x0000000eb0b27981 */ /* 0x000124000c1e1900 */
[----:B0-----:R-:W-:Y:S02]  /*0bf0*/  MOV R176, UR4 ;  /* 0x0000000400b07c02 */ /* 0x001fe40008000f00 */
[----:B------:R-:W-:-:S05]  /*0c00*/  MOV R177, UR5 ;  /* 0x0000000500b17c02 */ /* 0x000fca0008000f00 */
[----:B------:R-:W4:Y:S01]  /*0c10*/  LDG.E R176, desc[UR14][R176.64] ;  /* 0x0000000eb0b07981 */ /* 0x000f22000c1e1900 */
[----:B--2---:R-:W-:Y:S01]  /*0c20*/  UIMAD UR4, UR7, UR6, URZ ;  /* 0x00000006070472a4 */ /* 0x004fe2000f8e02ff */
[C---:B------:R-:W-:Y:S01]  /*0c30*/  ISETP.GE.U32.AND P4, PT, R230.reuse, 0x80, PT ;  /* 0x00000080e600780c */ /* 0x040fe20003f86070 */
[----:B------:R-:W-:Y:S01]  /*0c40*/  UMOV UR12, 0x3f800000 ;  /* 0x3f800000000c7882 */ /* 0x000fe20000000000 */
[----:B------:R-:W0:Y:S01]  /*0c50*/  S2R R231, SR_TID.X ;  /* 0x0000000000e77919 */ /* 0x000e220000002100 */
[----:B------:R-:W-:Y:S01]  /*0c60*/  USHF.R.S32.HI UR5, URZ, 0x1f, UR4 ;  /* 0x0000001fff057899 */ /* 0x000fe20008011404 */
[----:B---3--:R-:W-:Y:S01]  /*0c70*/  ISETP.NE.AND P3, PT, RZ, UR16, PT ;  /* 0x00000010ff007c0c */ /* 0x008fe2000bf65270 */
[----:B------:R-:W-:Y:S01]  /*0c80*/  BSSY.RECONVERGENT B0, `(.L_x_3981) ;  /* 0x0000077000007945 */ /* 0x000fe20003800200 */
[C---:B------:R-:W-:Y:S01]  /*0c90*/  ISETP.GE.U32.AND P5, PT, R230.reuse, 0x200, PT ;  /* 0x00000200e600780c */ /* 0x040fe20003fa6070 */
[----:B------:R-:W-:Y:S01]  /*0ca0*/  ULEA.HI UR5, UR5, UR4, URZ, 0x3 ;  /* 0x0000000405057291 */ /* 0x000fe2000f8f18ff */
[----:B------:R-:W-:-:S02]  /*0cb0*/  ISETP.GE.U32.AND P1, PT, R230, 0x180, PT ;  /* 0x00000180e600780c */ /* 0x000fc40003f26070 */
[----:B------:R-:W-:Y:S02]  /*0cc0*/  CS2R R228, SRZ ;  /* 0x0000000000e47805 */ /* 0x000fe4000001ff00 */
[----:B------:R-:W-:Y:S02]  /*0cd0*/  P2R R252, PR, RZ, 0x10 ;  /* 0x00000010fffc7803 */ /* 0x000fe40000000000 */
[----:B------:R-:W-:Y:S02]  /*0ce0*/  P2R R248, PR, RZ, 0x20 ;  /* 0x00000020fff87803 */ /* 0x000fe40000000000 */
[----:B----4-:R-:W-:Y:S02]  /*0cf0*/  @P0 R2UR UR13, R21 ;  /* 0x00000000150d02ca */ /* 0x010fe400000e0000 */
[----:B------:R-:W-:Y:S02]  /*0d00*/  MOV R21, UR5 ;  /* 0x0000000500157c02 */ /* 0x000fe40008000f00 */
[----:B------:R-:W-:-:S02]  /*0d10*/  ISETP.GE.U32.AND P0, PT, R230, 0x100, PT ;  /* 0x00000100e600780c */ /* 0x000fc40003f06070 */
[----:B0-----:R-:W-:-:S04]  /*0d20*/  LEA.HI.SX32 R21, R21, R231, 0x1d ;  /* 0x000000e715157211 */ /* 0x001fc800078feaff */
[----:B------:R-:W-:-:S03]  /*0d30*/  MOV R227, R21 ;  /* 0x0000001500e37202 */ /* 0x000fc60000000f00 */
[----:B------:R-:W-:Y:S01]  /*0d40*/  @UP0 USHF.L.U32 UR12, UR13, 0x10, URZ ;  /* 0x000000100d0c0899 */ /* 0x000fe200080006ff */
[----:B------:R-:W-:Y:S02]  /*0d50*/  R2UR UR23, R178 ;  /* 0x00000000b21772ca */ /* 0x000fe400000e0000 */
[----:B------:R-:W-:Y:S01]  /*0d60*/  FSEL R195, R176, RZ, !P3 ;  /* 0x000000ffb0c37208 */ /* 0x000fe20005800000 */
[----:B-----5:R-:W-:-:S12]  /*0d70*/  @!P4 BRA `(.L_x_3982) ;  /* 0x00000004009cc947 */ /* 0x020fd80003800000 */
[----:B------:R-:W0:Y:S01]  /*0d80*/  LDC.64 R176, c[0x0][0x3a8] ;  /* 0x0000ea00ffb07b82 */ /* 0x000e220000000a00 */
[----:B------:R-:W2:Y:S04]  /*0d90*/  LDL R229, [R1+0x20] ;  /* 0x0000200001e57983 */ /* 0x000ea80000100800 */
[----:B------:R-:W3:Y:S03]  /*0da0*/  LDL R228, [R1+0x28] ;  /* 0x0000280001e47983 */ /* 0x000ee60000100800 */
[----:B------:R-:W1:Y:S01]  /*0db0*/  LDC.64 R180, c[0x0][0x428] ;  /* 0x00010a00ffb47b82 */ /* 0x000e620000000a00 */
[----:B------:R-:W-:Y:S01]  /*0dc0*/  ISETP.NE.U32.AND P2, PT, RZ, UR18, PT ;  /* 0x00000012ff007c0c */ /* 0x000fe2000bf45070 */
[----:B------:R-:W4:Y:S04]  /*0dd0*/  LDL R227, [R1+0x34] ;  /* 0x0000340001e37983 */ /* 0x000f280000100800 */
[----:B------:R-:W2:Y:S02]  /*0de0*/  LDL R251, [R1+0x3c] ;  /* 0x00003c0001fb7983 */ /* 0x000ea40000100800 */
[----:B------:R-:W1:Y:S02]  /*0df0*/  LDC.64 R190, c[0x0][0x3b0] ;  /* 0x0000ec00ffbe7b82 */ /* 0x000e640000000a00 */
[----:B------:R-:W4:Y:S04]  /*0e00*/  LDL R250, [R1+0x24] ;  /* 0x0000240001fa7983 */ /* 0x000f280000100800 */
[----:B------:R-:W4:Y:S01]  /*0e10*/  LDL R249, [R1+0x2c] ;  /* 0x00002c0001f97983 */ /* 0x000f220000100800 */
[----:B0-----:R-:W-:-:S06]  /*0e20*/  IMAD.WIDE.U32 R176, R21, 0x10, R176 ;  /* 0x0000001015b07825 */ /* 0x001fcc00078e00b0 */
[----:B------:R-:W3:Y:S01]  /*0e30*/  LDG.E.128 R176, desc[UR14][R176.64] ;  /* 0x0000000eb0b07981 */ /* 0x000ee2000c1e1d00 */
[----:B-1----:R-:W-:-:S06]  /*0e40*/  IMAD.WIDE.U32 R180, R21, 0x10, R180 ;  /* 0x0000001015b47825 */ /* 0x002fcc00078e00b4 */
[----:B------:R-:W2:Y:S01]  /*0e50*/  LDG.E.128 R180, desc[UR14][R180.64] ;  /* 0x0000000eb4b47981 */ /* 0x000ea2000c1e1d00 */
[----:B------:R-:W-:-:S13]  /*0e60*/  ISETP.NE.AND.EX P2, PT, RZ, UR19, PT, P2 ;  /* 0x00000013ff007c0c */ /* 0x000fda000bf45320 */
[----:B------:R-:W0:Y:S02]  /*0e70*/  @P2 LDC.64 R184, c[0x0][0x438] ;  /* 0x00010e00ffb82b82 */ /* 0x000e240000000a00 */
[----:B0-----:R-:W-:-:S05]  /*0e80*/  @P2 IMAD.WIDE.U32 R184, R21, 0x10, R184 ;  /* 0x0000001015b82825 */ /* 0x001fca00078e00b8 */
[----:B------:R0:W5:Y:S02]  /*0e90*/  @P2 LDG.E.128 R44, desc[UR14][R184.64] ;  /* 0x0000000eb82c2981 */ /* 0x000164000c1e1d00 */
[----:B0-----:R-:W-:-:S06]  /*0ea0*/  IMAD.WIDE.U32 R184, R21, 0x8, R190 ;  /* 0x0000000815b87825 */ /* 0x001fcc00078e00be */
[----:B------:R-:W5:Y:S01]  /*0eb0*/  LDG.E.64 R184, desc[UR14][R184.64] ;  /* 0x0000000eb8b87981 */ /* 0x000f62000c1e1b00 */
[----:B---3--:R-:W-:Y:S02]  /*0ec0*/  SHF.L.U32 R225, R178, 0x10, RZ ;  /* 0x00000010b2e17819 */ /* 0x008fe400000006ff */
[C---:B------:R-:W-:Y:S02]  /*0ed0*/  PRMT R220, R176.reuse, 0x7632, R220 ;  /* 0x00007632b0dc7816 */ /* 0x040fe400000000dc */
[----:B------:R-:W-:Y:S02]  /*0ee0*/  SHF.L.U32 R226, R176, 0x10, RZ ;  /* 0x00000010b0e27819 */ /* 0x000fe400000006ff */
[----:B------:R-:W-:Y:S02]  /*0ef0*/  PRMT R0, R178, 0x7632, R0 ;  /* 0x00007632b2007816 */ /* 0x000fe40000000000 */
[C---:B--2---:R-:W-:Y:S02]  /*0f00*/  PRMT R176, R183.reuse, 0x7632, R176 ;  /* 0x00007632b7b07816 */ /* 0x044fe400000000b0 */
[----:B------:R-:W-:Y:S01]  /*0f10*/  SHF.L.U32 R191, R183, 0x10, RZ ;  /* 0x00000010b7bf7819 */ /* 0x000fe200000006ff */
[C---:B------:R-:W-:Y:S01]  /*0f20*/  FADD.FTZ R183, -R195.reuse, R225 ;  /* 0x000000e1c3b77221 */ /* 0x040fe20000010100 */
[C---:B------:R-:W-:Y:S01]  /*0f30*/  PRMT R193, R180.reuse, 0x7632, R193 ;  /* 0x00007632b4c17816 */ /* 0x040fe200000000c1 */
[----:B------:R-:W2:Y:S01]  /*0f40*/  LDL R225, [R1+0x30] ;  /* 0x0000300001e17983 */ /* 0x000ea20000100800 */
[----:B------:R-:W-:Y:S01]  /*0f50*/  SHF.L.U32 R223, R180, 0x10, RZ ;  /* 0x00000010b4df7819 */ /* 0x000fe200000006ff */
[----:B------:R-:W-:Y:S01]  /*0f60*/  FADD.FTZ R180, -R195, R226 ;  /* 0x000000e2c3b47221 */ /* 0x000fe20000010100 */
[----:B------:R-:W-:Y:S01]  /*0f70*/  SHF.L.U32 R221, R179, 0x10, RZ ;  /* 0x00000010b3dd7819 */ /* 0x000fe200000006ff */
[----:B------:R-:W3:Y:S01]  /*0f80*/  LDL R226, [R1+0x38] ;  /* 0x0000380001e27983 */ /* 0x000ee20000100800 */
[----:B------:R-:W-:-:S02]  /*0f90*/  PRMT R189, R177, 0x7632, R189 ;  /* 0x00007632b1bd7816 */ /* 0x000fc400000000bd */
[----:B------:R-:W-:Y:S02]  /*0fa0*/  SHF.L.U32 R224, R177, 0x10, RZ ;  /* 0x00000010b1e07819 */ /* 0x000fe400000006ff */
[----:B------:R-:W-:Y:S02]  /*0fb0*/  PRMT R190, R179, 0x7632, R190 ;  /* 0x00007632b3be7816 */ /* 0x000fe400000000be */
[----:B------:R-:W-:Y:S02]  /*0fc0*/  PRMT R177, R182, 0x7632, R177 ;  /* 0x00007632b6b17816 */ /* 0x000fe400000000b1 */
[----:B------:R-:W-:Y:S01]  /*0fd0*/  SHF.L.U32 R179, R0, 0x10, RZ ;  /* 0x0000001000b37819 */ /* 0x000fe200000006ff */
[----:B------:R-:W-:Y:S01]  /*0fe0*/  FMUL.FTZ R0, R180, UR23 ;  /* 0x00000017b4007c20 */ /* 0x000fe20008410000 */
[----:B------:R-:W-:Y:S01]  /*0ff0*/  SHF.L.U32 R182, R182, 0x10, RZ ;  /* 0x00000010b6b67819 */ /* 0x000fe200000006ff */
[----:B------:R-:W-:Y:S01]  /*1000*/  FMUL.FTZ R183, R183, UR23 ;  /* 0x00000017b7b77c20 */ /* 0x000fe20008410000 */
[----:B------:R-:W-:Y:S01]  /*1010*/  PRMT R178, R181, 0x7632, R178 ;  /* 0x00007632b5b27816 */ /* 0x000fe200000000b2 */
[----:B------:R-:W-:Y:S01]  /*1020*/  FADD.FTZ R221, -R195, R221 ;  /* 0x000000ddc3dd7221 */ /* 0x000fe20000010100 */
[----:B------:R-:W-:-:S02]  /*1030*/  SHF.L.U32 R222, R181, 0x10, RZ ;  /* 0x00000010b5de7819 */ /* 0x000fc400000006ff */
[----:B------:R-:W-:Y:S01]  /*1040*/  SHF.L.U32 R220, R220, 0x10, RZ ;  /* 0x00000010dcdc7819 */ /* 0x000fe200000006ff */
[----:B------:R-:W-:Y:S01]  /*1050*/  FADD.FTZ R108, R108, R223 ;  /* 0x000000df6c6c7221 */ /* 0x000fe20000010000 */
[----:B------:R-:W-:Y:S01]  /*1060*/  SHF.L.U32 R181, R193, 0x10, RZ ;  /* 0x00000010c1b57819 */ /* 0x000fe200000006ff */
[----:B------:R-:W-:Y:S01]  /*1070*/  FFMA.FTZ R140, R0, R223, R140 ;  /* 0x000000df008c7223 */ /* 0x000fe2000001008c */
[----:B------:R-:W-:Y:S01]  /*1080*/  FADD.FTZ R104, R104, R182 ;  /* 0x000000b668687221 */ /* 0x000fe20000010000 */
[----:B------:R-:W-:Y:S01]  /*1090*/  FFMA.FTZ R136, R183, R182, R136 ;  /* 0x000000b6b7887223 */ /* 0x000fe20000010088 */
[----:B------:R-:W-:Y:S01]  /*10a0*/  FADD.FTZ R220, -R195, R220 ;  /* 0x000000dcc3dc7221 */ /* 0x000fe20000010100 */
[----:B------:R-:W-:Y:S01]  /*10b0*/  SHF.L.U32 R189, R189, 0x10, RZ ;  /* 0x00000010bdbd7819 */ /* 0x000fe200000006ff */
[----:B------:R-:W-:Y:S01]  /*10c0*/  FADD.FTZ R106, R106, R191 ;  /* 0x000000bf6a6a7221 */ /* 0x000fe20000010000 */
[----:B------:R-:W-:Y:S01]  /*10d0*/  SHF.L.U32 R180, R190, 0x10, RZ ;  /* 0x00000010beb47819 */ /* 0x000fe200000006ff */
[----:B------:R-:W-:-:S02]  /*10e0*/  FADD.FTZ R109, R109, R181 ;  /* 0x000000b56d6d7221 */ /* 0x000fc40000010000 */
[C---:B------:R-:W-:Y:S01]  /*10f0*/  FADD.FTZ R189, -R195.reuse, R189 ;  /* 0x000000bdc3bd7221 */ /* 0x040fe20000010100 */
[----:B------:R-:W-:Y:S01]  /*1100*/  FADD.FTZ R224, -R195, R224 ;  /* 0x000000e0c3e07221 */ /* 0x000fe20000010100 */
[----:B------:R-:W-:Y:S02]  /*1110*/  SHF.L.U32 R178, R178, 0x10, RZ ;  /* 0x00000010b2b27819 */ /* 0x000fe400000006ff */
[----:B------:R-:W-:Y:S01]  /*1120*/  FMUL.FTZ R189, R189, UR23 ;  /* 0x00000017bdbd7c20 */ /* 0x000fe20008410000 */
[----:B------:R-:W-:Y:S02]  /*1130*/  FMUL.FTZ R190, R224, UR23 ;  /* 0x00000017e0be7c20 */ /* 0x000fe40008410000 */
[----:B------:R-:W-:Y:S01]  /*1140*/  FADD.FTZ R111, R111, R178 ;  /* 0x000000b26f6f7221 */ /* 0x000fe20000010000 */
[-C--:B------:R-:W-:Y:S01]  /*1150*/  FFMA.FTZ R143, R189, R178.reuse, R143 ;  /* 0x000000b2bd8f7223 */ /* 0x080fe2000001008f */
[----:B------:R-:W-:Y:S01]  /*1160*/  FMUL.FTZ R224, R251, R178 ;  /* 0x000000b2fbe07220 */ /* 0x000fe20000410000 */
[----:B------:R-:W-:Y:S01]  /*1170*/  SHF.L.U32 R177, R177, 0x10, RZ ;  /* 0x00000010b1b17819 */ /* 0x000fe200000006ff */
[----:B------:R-:W-:Y:S01]  /*1180*/  FADD.FTZ R110, R110, R222 ;  /* 0x000000de6e6e7221 */ /* 0x000fe20000010000 */
[----:B------:R-:W-:-:S03]  /*1190*/  FFMA.FTZ R142, R190, R222, R142 ;  /* 0x000000debe8e7223 */ /* 0x000fc6000001008e */
[----:B------:R-:W-:Y:S01]  /*11a0*/  FADD.FTZ R105, R105, R177 ;  /* 0x000000b169697221 */ /* 0x000fe20000010000 */
[----:B------:R-:W-:-:S05]  /*11b0*/  SHF.L.U32 R176, R176, 0x10, RZ ;  /* 0x00000010b0b07819 */ /* 0x000fca00000006ff */
[----:B------:R-:W-:Y:S01]  /*11c0*/  FADD.FTZ R107, R107, R176 ;  /* 0x000000b06b6b7221 */ /* 0x000fe20000010000 */
[----:B--2---:R-:W-:Y:S01]  /*11d0*/  FMUL.FTZ R193, R225, R223 ;  /* 0x000000dfe1c17220 */ /* 0x004fe20000410000 */
[----:B------:R-:W-:Y:S01]  /*11e0*/  FMUL.FTZ R223, R229, R182 ;  /* 0x000000b6e5df7220 */ /* 0x000fe20000410000 */
[----:B------:R-:W-:Y:S01]  /*11f0*/  FMUL.FTZ R182, R221, UR23 ;  /* 0x00000017ddb67c20 */ /* 0x000fe20008410000 */
[----:B------:R-:W-:-:S03]  /*1200*/  FMUL.FTZ R221, R228, R191 ;  /* 0x000000bfe4dd7220 */ /* 0x000fc60000410000 */
[----:B------:R-:W-:Y:S01]  /*1210*/  FFMA.FTZ R138, R182, R191, R138 ;  /* 0x000000bfb68a7223 */ /* 0x000fe2000001008a */
[----:B------:R-:W-:Y:S01]  /*1220*/  FMUL.FTZ R191, R220, UR23 ;  /* 0x00000017dcbf7c20 */ /* 0x000fe20008410000 */
[C---:B------:R-:W-:Y:S01]  /*1230*/  FADD.FTZ R220, -R195.reuse, R179 ;  /* 0x000000b3c3dc7221 */ /* 0x040fe20000010100 */
[----:B---3--:R-:W-:Y:S01]  /*1240*/  FMUL.FTZ R225, R226, R222 ;  /* 0x000000dee2e17220 */ /* 0x008fe20000410000 */
[----:B------:R-:W-:Y:S01]  /*1250*/  FADD.FTZ R179, -R195, R180 ;  /* 0x000000b4c3b37221 */ /* 0x000fe20000010100 */
[-C--:B------:R-:W-:Y:S01]  /*1260*/  FFMA.FTZ R141, R191, R181.reuse, R141 ;  /* 0x000000b5bf8d7223 */ /* 0x080fe2000001008d */
[----:B----4-:R-:W-:Y:S01]  /*1270*/  FMUL.FTZ R226, R227, R181 ;  /* 0x000000b5e3e27220 */ /* 0x010fe20000410000 */
[----:B------:R-:W-:Y:S01]  /*1280*/  FADD.FTZ R180, RZ, R193 ;  /* 0x000000c1ffb47221 */ /* 0x000fe20000010000 */
[----:B------:R-:W-:-:S03]  /*1290*/  FFMA.FTZ R181, R0, R193, RZ ;  /* 0x000000c100b57223 */ /* 0x000fc600000100ff */
[----:B------:R-:W-:Y:S01]  /*12a0*/  FADD.FTZ R180, R180, R226 ;  /* 0x000000e2b4b47221 */ /* 0x000fe20000010000 */
[----:B------:R-:W-:-:S03]  /*12b0*/  FFMA.FTZ R181, R191, R226, R181 ;  /* 0x000000e2bfb57223 */ /* 0x000fc600000100b5 */
        /* <DEDUP_REMOVED lines=10> */
[----:B------:R-:W-:Y:S01]  /*1360*/  FFMA.FTZ R177, R181, R222, R177 ;  /* 0x000000deb5b17223 */ /* 0x000fe200000100b1 */
[----:B------:R-:W-:Y:S01]  /*1370*/  FMUL.FTZ R180, R179, UR23 ;  /* 0x00000017b3b47c20 */ /* 0x000fe20008410000 */
[-C--:B------:R-:W-:Y:S01]  /*1380*/  FMUL.FTZ R220, R249, R176.reuse ;  /* 0x000000b0f9dc7220 */ /* 0x080fe20000410000 */
[----:B------:R-:W-:Y:S01]  /*1390*/  FADD.FTZ R178, R178, R221 ;  /* 0x000000ddb2b27221 */ /* 0x000fe20000010000 */
[----:B------:R-:W-:Y:S01]  /*13a0*/  FFMA.FTZ R177, R182, R221, R177 ;  /* 0x000000ddb6b17223 */ /* 0x000fe200000100b1 */
[----:B------:R-:W-:Y:S01]  /*13b0*/  FFMA.FTZ R139, R180, R176, R139 ;  /* 0x000000b0b48b7223 */ /* 0x000fe2000001008b */
[----:B------:R-:W-:Y:S01]  /*13c0*/  IADD3 R227, PT, PT, R21, 0x80, RZ ;  /* 0x0000008015e37810 */ /* 0x000fe20007ffe0ff */
[----:B------:R-:W-:Y:S01]  /*13d0*/  FADD.FTZ R229, R178, R220 ;  /* 0x000000dcb2e57221 */ /* 0x000fe20000010000 */
[----:B------:R-:W-:-:S07]  /*13e0*/  FFMA.FTZ R228, R180, R220, R177 ;  /* 0x000000dcb4e47223 */ /* 0x000fce00000100b1 */
.L_x_3982:
[----:B------:R-:W-:Y:S05]  /*13f0*/  BSYNC.RECONVERGENT B0 ;  /* 0x0000000000007941 */ /* 0x000fea0003800200 */
.L_x_3981:
[----:B------:R-:W-:Y:S04]  /*1400*/  BSSY.RECONVERGENT B0, `(.L_x_3983) ;  /* 0x0000069000007945 */ /* 0x000fe80003800200 */
[----:B------:R-:W-:Y:S05]  /*1410*/  @!P0 BRA `(.L_x_3984) ;  /* 0x00000004009c8947 */ /* 0x000fea0003800000 */
[----:B------:R-:W0:Y:S01]  /*1420*/  LDC.64 R16, c[0x0][0x3a8] ;  /* 0x0000ea00ff107b82 */ /* 0x000e220000000a00 */
[----:B------:R-:W2:Y:S04]  /*1430*/  LDL R219, [R1+0x10] ;  /* 0x0000100001db7983 */ /* 0x000ea80000100800 */
[----:B------:R-:W3:Y:S03]  /*1440*/  LDL R250, [R1+0x8] ;  /* 0x0000080001fa7983 */ /* 0x000ee60000100800 */
[----:B------:R-:W1:Y:S01]  /*1450*/  LDC.64 R26, c[0x0][0x428] ;  /* 0x00010a00ff1a7b82 */ /* 0x000e620000000a00 */
[----:B------:R-:W-:Y:S01]  /*1460*/  ISETP.NE.U32.AND P2, PT, RZ, UR18, PT ;  /* 0x00000012ff007c0c */ /* 0x000fe2000bf45070 */
[----:B------:R-:W4:Y:S04]  /*1470*/  LDL R251, [R1+0x1c] ;  /* 0x00001c0001fb7983 */ /* 0x000f280000100800 */
[----:B------:R-:W4:Y:S02]  /*1480*/  LDL R249, [R1+0xc] ;  /* 0x00000c0001f97983 */ /* 0x000f240000100800 */
[----:B------:R-:W2:Y:S01]  /*1490*/  LDC.64 R186, c[0x0][0x3b0] ;  /* 0x0000ec00ffba7b82 */ /* 0x000ea20000000a00 */
[----:B0-----:R-:W-:-:S06]  /*14a0*/  IMAD.WIDE.U32 R16, R227, 0x10, R16 ;  /* 0x00000010e3107825 */ /* 0x001fcc00078e0010 */
[----:B------:R-:W2:Y:S01]  /*14b0*/  LDG.E.128 R16, desc[UR14][R16.64] ;  /* 0x0000000e10107981 */ /* 0x000ea2000c1e1d00 */
[----:B-1----:R-:W-:-:S05]  /*14c0*/  IMAD.WIDE.U32 R26, R227, 0x10, R26 ;  /* 0x00000010e31a7825 */ /* 0x002fca00078e001a */
[----:B------:R0:W3:Y:S01]  /*14d0*/  LDG.E.128 R176, desc[UR14][R26.64] ;  /* 0x0000000e1ab07981 */ /* 0x0000e2000c1e1d00 */
[----:B------:R-:W-:-:S13]  /*14e0*/  ISETP.NE.AND.EX P2, PT, RZ, UR19, PT, P2 ;  /* 0x00000013ff007c0c */ /* 0x000fda000bf45320 */
[----:B0-----:R-:W0:Y:S01]  /*14f0*/  @P2 LDC.64 R26, c[0x0][0x438] ;  /* 0x00010e00ff1a2b82 */ /* 0x001e220000000a00 */
[----:B--2---:R-:W-:Y:S02]  /*1500*/  SHF.L.U32 R218, R16, 0x10, RZ ;  /* 0x0000001010da7819 */ /* 0x004fe400000006ff */
[C---:B------:R-:W-:Y:S02]  /*1510*/  PRMT R213, R17.reuse, 0x7632, R213 ;  /* 0x0000763211d57816 */ /* 0x040fe400000000d5 */
[----:B------:R-:W-:Y:S02]  /*1520*/  SHF.L.U32 R216, R17, 0x10, RZ ;  /* 0x0000001011d87819 */ /* 0x000fe400000006ff */
[C---:B---3--:R-:W-:Y:S02]  /*1530*/  PRMT R17, R177.reuse, 0x7632, R17 ;  /* 0x00007632b1117816 */ /* 0x048fe40000000011 */
[----:B------:R-:W-:Y:S01]  /*1540*/  SHF.L.U32 R214, R177, 0x10, RZ ;  /* 0x00000010b1d67819 */ /* 0x000fe200000006ff */
[----:B------:R-:W-:-:S02]  /*1550*/  FADD.FTZ R177, -R195, R218 ;  /* 0x000000dac3b17221 */ /* 0x000fc40000010100 */
[----:B------:R-:W2:Y:S01]  /*1560*/  LDL R218, [R1] ;  /* 0x0000000001da7983 */ /* 0x000ea20000100800 */
[----:B0-----:R-:W-:Y:S01]  /*1570*/  @P2 IMAD.WIDE.U32 R26, R227, 0x10, R26 ;  /* 0x00000010e31a2825 */ /* 0x001fe200078e001a */
[C---:B------:R-:W-:Y:S02]  /*1580*/  SHF.L.U32 R217, R19.reuse, 0x10, RZ ;  /* 0x0000001013d97819 */ /* 0x040fe400000006ff */
[C---:B------:R-:W-:Y:S02]  /*1590*/  PRMT R188, R18.reuse, 0x7632, R188 ;  /* 0x0000763212bc7816 */ /* 0x040fe400000000bc */
[----:B------:R-:W-:Y:S01]  /*15a0*/  SHF.L.U32 R215, R18, 0x10, RZ ;  /* 0x0000001012d77819 */ /* 0x000fe200000006ff */
[----:B------:R0:W5:Y:S01]  /*15b0*/  @P2 LDG.E.128 R40, desc[UR14][R26.64] ;  /* 0x0000000e1a282981 */ /* 0x000162000c1e1d00 */
[----:B------:R-:W-:Y:S02]  /*15c0*/  PRMT R212, R16, 0x7632, R212 ;  /* 0x0000763210d47816 */ /* 0x000fe400000000d4 */
[----:B------:R-:W-:-:S02]  /*15d0*/  PRMT R18, R19, 0x7632, R18 ;  /* 0x0000763213127816 */ /* 0x000fc40000000012 */
[C---:B------:R-:W-:Y:S02]  /*15e0*/  PRMT R16, R178.reuse, 0x7632, R16 ;  /* 0x00007632b2107816 */ /* 0x040fe40000000010 */
[----:B------:R-:W-:Y:S02]  /*15f0*/  SHF.L.U32 R19, R178, 0x10, RZ ;  /* 0x00000010b2137819 */ /* 0x000fe400000006ff */
[----:B------:R-:W-:Y:S01]  /*1600*/  SHF.L.U32 R178, R213, 0x10, RZ ;  /* 0x00000010d5b27819 */ /* 0x000fe200000006ff */
[----:B0-----:R-:W-:-:S04]  /*1610*/  IMAD.WIDE.U32 R26, R227, 0x8, R186 ;  /* 0x00000008e31a7825 */ /* 0x001fc800078e00ba */
[----:B------:R-:W-:Y:S01]  /*1620*/  FADD.FTZ R213, -R195, R217 ;  /* 0x000000d9c3d57221 */ /* 0x000fe20000010100 */
[C---:B------:R-:W-:Y:S01]  /*1630*/  PRMT R20, R176.reuse, 0x7632, R20 ;  /* 0x00007632b0147816 */ /* 0x040fe20000000014 */
[----:B------:R-:W3:Y:S01]  /*1640*/  LDL R217, [R1+0x18] ;  /* 0x0000180001d97983 */ /* 0x000ee20000100800 */
[----:B------:R-:W-:Y:S02]  /*1650*/  SHF.L.U32 R186, R176, 0x10, RZ ;  /* 0x00000010b0ba7819 */ /* 0x000fe400000006ff */
[----:B------:R-:W-:Y:S01]  /*1660*/  PRMT R176, R179, 0x7632, R176 ;  /* 0x00007632b3b07816 */ /* 0x000fe200000000b0 */
[----:B------:R-:W-:Y:S01]  /*1670*/  FADD.FTZ R216, -R195, R216 ;  /* 0x000000d8c3d87221 */ /* 0x000fe20000010100 */
[----:B------:R-:W-:Y:S01]  /*1680*/  SHF.L.U32 R187, R179, 0x10, RZ ;  /* 0x00000010b3bb7819 */ /* 0x000fe200000006ff */
[----:B------:R-:W-:Y:S01]  /*1690*/  FADD.FTZ R215, -R195, R215 ;  /* 0x000000d7c3d77221 */ /* 0x000fe20000010100 */
[----:B------:R-:W-:Y:S01]  /*16a0*/  SHF.L.U32 R179, R188, 0x10, RZ ;  /* 0x00000010bcb37819 */ /* 0x000fe200000006ff */
[----:B------:R-:W-:Y:S01]  /*16b0*/  FMUL.FTZ R188, R177, UR23 ;  /* 0x00000017b1bc7c20 */ /* 0x000fe20008410000 */
[----:B------:R-:W-:Y:S01]  /*16c0*/  FADD.FTZ R100, R100, R186 ;  /* 0x000000ba64647221 */ /* 0x000fe20000010000 */
[-C--:B------:R-:W-:Y:S01]  /*16d0*/  FMUL.FTZ R219, R219, R186.reuse ;  /* 0x000000badbdb7220 */ /* 0x080fe20000410000 */
[----:B------:R-:W-:Y:S01]  /*16e0*/  FADD.FTZ R96, R96, R19 ;  /* 0x0000001360607221 */ /* 0x000fe20000010000 */
[----:B------:R-:W-:Y:S01]  /*16f0*/  FFMA.FTZ R132, R188, R186, R132 ;  /* 0x000000babc847223 */ /* 0x000fe20000010084 */
[----:B------:R-:W-:Y:S01]  /*1700*/  FMUL.FTZ R186, R216, UR23 ;  /* 0x00000017d8ba7c20 */ /* 0x000fe20008410000 */
[----:B------:R-:W5:Y:S04]  /*1710*/  LDG.E.64 R26, desc[UR14][R26.64] ;  /* 0x0000000e1a1a7981 */ /* 0x000f68000c1e1b00 */
[----:B------:R-:W4:Y:S01]  /*1720*/  LDL R216, [R1+0x14] ;  /* 0x0000140001d87983 */ /* 0x000f220000100800 */
[----:B------:R-:W-:Y:S01]  /*1730*/  SHF.L.U32 R177, R20, 0x10, RZ ;  /* 0x0000001014b17819 */ /* 0x000fe200000006ff */
[----:B------:R-:W-:-:S04]  /*1740*/  FMUL.FTZ R20, R215, UR23 ;  /* 0x00000017d7147c20 */ /* 0x000fc80008410000 */
[-C--:B------:R-:W-:Y:S01]  /*1750*/  FFMA.FTZ R128, R20, R19.reuse, R128 ;  /* 0x0000001314807223 */ /* 0x080fe20000010080 */
[----:B--2---:R-:W-:Y:S01]  /*1760*/  FMUL.FTZ R215, R218, R19 ;  /* 0x00000013dad77220 */ /* 0x004fe20000410000 */
[----:B------:R-:W-:Y:S01]  /*1770*/  FMUL.FTZ R19, R213, UR23 ;  /* 0x00000017d5137c20 */ /* 0x000fe20008410000 */
[-C--:B------:R-:W-:Y:S02]  /*1780*/  FMUL.FTZ R213, R250, R187.reuse ;  /* 0x000000bbfad57220 */ /* 0x080fe40000410000 */
[----:B------:R-:W2:Y:S01]  /*1790*/  LDL R250, [R1+0x4] ;  /* 0x0000040001fa7983 */ /* 0x000ea20000100800 */
[----:B------:R-:W-:Y:S01]  /*17a0*/  SHF.L.U32 R212, R212, 0x10, RZ ;  /* 0x00000010d4d47819 */ /* 0x000fe200000006ff */
[----:B------:R-:W-:Y:S01]  /*17b0*/  FADD.FTZ R102, R102, R214 ;  /* 0x000000d666667221 */ /* 0x000fe20000010000 */
[-C--:B------:R-:W-:Y:S01]  /*17c0*/  FFMA.FTZ R134, R186, R214.reuse, R134 ;  /* 0x000000d6ba867223 */ /* 0x080fe20000010086 */
[----:B------:R-:W-:Y:S01]  /*17d0*/  FADD.FTZ R98, R98, R187 ;  /* 0x000000bb62627221 */ /* 0x000fe20000010000 */
[----:B------:R-:W-:Y:S01]  /*17e0*/  FFMA.FTZ R130, R19, R187, R130 ;  /* 0x000000bb13827223 */ /* 0x000fe20000010082 */
[----:B------:R-:W-:Y:S01]  /*17f0*/  FADD.FTZ R101, R101, R177 ;  /* 0x000000b165657221 */ /* 0x000fe20000010000 */
[----:B---3--:R-:W-:Y:S01]  /*1800*/  FMUL.FTZ R217, R217, R214 ;  /* 0x000000d6d9d97220 */ /* 0x008fe20000410000 */
[----:B------:R-:W-:-:S04]  /*1810*/  FADD.FTZ R214, -R195, R212 ;  /* 0x000000d4c3d67221 */ /* 0x000fc80000010100 */
[----:B------:R-:W-:Y:S01]  /*1820*/  FMUL.FTZ R187, R214, UR23 ;  /* 0x00000017d6bb7c20 */ /* 0x000fe20008410000 */
[----:B------:R-:W-:Y:S01]  /*1830*/  SHF.L.U32 R18, R18, 0x10, RZ ;  /* 0x0000001012127819 */ /* 0x000fe200000006ff */
[----:B------:R-:W-:Y:S02]  /*1840*/  FADD.FTZ R214, R229, R219 ;  /* 0x000000dbe5d67221 */ /* 0x000fe40000010000 */
[-C--:B------:R-:W-:Y:S01]  /*1850*/  FFMA.FTZ R133, R187, R177.reuse, R133 ;  /* 0x000000b1bb857223 */ /* 0x080fe20000010085 */
[----:B------:R-:W-:Y:S01]  /*1860*/  FADD.FTZ R212, -R195, R178 ;  /* 0x000000b2c3d47221 */ /* 0x000fe20000010100 */
[----:B------:R-:W-:Y:S01]  /*1870*/  SHF.L.U32 R17, R17, 0x10, RZ ;  /* 0x0000001011117819 */ /* 0x000fe200000006ff */
[----:B------:R-:W-:Y:S01]  /*1880*/  FADD.FTZ R178, -R195, R18 ;  /* 0x00000012c3b27221 */ /* 0x000fe20000010100 */
[----:B----4-:R-:W-:Y:S01]  /*1890*/  FMUL.FTZ R218, R216, R177 ;  /* 0x000000b1d8da7220 */ /* 0x010fe20000410000 */
[----:B------:R-:W-:Y:S01]  /*18a0*/  FFMA.FTZ R177, R188, R219, R228 ;  /* 0x000000dbbcb17223 */ /* 0x000fe200000100e4 */
[----:B------:R-:W-:-:S02]  /*18b0*/  FMUL.FTZ R18, R212, UR23 ;  /* 0x00000017d4127c20 */ /* 0x000fc40008410000 */
[----:B------:R-:W-:Y:S01]  /*18c0*/  FADD.FTZ R214, R214, R218 ;  /* 0x000000dad6d67221 */ /* 0x000fe20000010000 */
[----:B------:R-:W-:Y:S01]  /*18d0*/  FFMA.FTZ R177, R187, R218, R177 ;  /* 0x000000dabbb17223 */ /* 0x000fe200000100b1 */
[----:B------:R-:W-:Y:S01]  /*18e0*/  FADD.FTZ R179, -R195, R179 ;  /* 0x000000b3c3b37221 */ /* 0x000fe20000010100 */
[----:B------:R-:W-:Y:S01]  /*18f0*/  FMUL.FTZ R216, R251, R17 ;  /* 0x00000011fbd87220 */ /* 0x000fe20000410000 */
[----:B------:R-:W-:Y:S01]  /*1900*/  FADD.FTZ R214, R214, R217 ;  /* 0x000000d9d6d67221 */ /* 0x000fe20000010000 */
[----:B------:R-:W-:Y:S01]  /*1910*/  FFMA.FTZ R177, R186, R217, R177 ;  /* 0x000000d9bab17223 */ /* 0x000fe200000100b1 */
[----:B------:R-:W-:Y:S01]  /*1920*/  FADD.FTZ R103, R103, R17 ;  /* 0x0000001167677221 */ /* 0x000fe20000010000 */
[----:B------:R-:W-:Y:S01]  /*1930*/  FFMA.FTZ R135, R18, R17, R135 ;  /* 0x0000001112877223 */ /* 0x000fe20000010087 */
[----:B------:R-:W-:Y:S01]  /*1940*/  SHF.L.U32 R16, R16, 0x10, RZ ;  /* 0x0000001010107819 */ /* 0x000fe200000006ff */
[----:B------:R-:W-:Y:S01]  /*1950*/  FMUL.FTZ R17, R179, UR23 ;  /* 0x00000017b3117c20 */ /* 0x000fe20008410000 */
[----:B------:R-:W-:Y:S01]  /*1960*/  FADD.FTZ R179, R214, R216 ;  /* 0x000000d8d6b37221 */ /* 0x000fe20000010000 */
[----:B------:R-:W-:-:S03]  /*1970*/  FFMA.FTZ R177, R18, R216, R177 ;  /* 0x000000d812b17223 */ /* 0x000fc600000100b1 */
[----:B------:R-:W-:Y:S01]  /*1980*/  FADD.FTZ R179, R179, R215 ;  /* 0x000000d7b3b37221 */ /* 0x000fe20000010000 */
[----:B------:R-:W-:Y:S01]  /*1990*/  FFMA.FTZ R177, R20, R215, R177 ;  /* 0x000000d714b17223 */ /* 0x000fe200000100b1 */
[----:B------:R-:W-:Y:S01]  /*19a0*/  SHF.L.U32 R176, R176, 0x10, RZ ;  /* 0x00000010b0b07819 */ /* 0x000fe200000006ff */
[----:B------:R-:W-:Y:S01]  /*19b0*/  FADD.FTZ R97, R97, R16 ;  /* 0x0000001061617221 */ /* 0x000fe20000010000 */
[----:B------:R-:W-:-:S03]  /*19c0*/  FFMA.FTZ R129, R17, R16, R129 ;  /* 0x0000001011817223 */ /* 0x000fc60000010081 */
[----:B------:R-:W-:Y:S01]  /*19d0*/  FMUL.FTZ R212, R249, R176 ;  /* 0x000000b0f9d47220 */ /* 0x000fe20000410000 */
[----:B------:R-:W-:Y:S01]  /*19e0*/  FADD.FTZ R99, R99, R176 ;  /* 0x000000b063637221 */ /* 0x000fe20000010000 */
[----:B------:R-:W-:Y:S01]  /*19f0*/  IADD3 R227, PT, PT, R227, 0x80, RZ ;  /* 0x00000080e3e37810 */ /* 0x000fe20007ffe0ff */
[----:B--2---:R-:W-:-:S04]  /*1a00*/  FMUL.FTZ R214, R250, R16 ;  /* 0x00000010fad67220 */ /* 0x004fc80000410000 */
[----:B------:R-:W-:Y:S01]  /*1a10*/  FADD.FTZ R179, R179, R214 ;  /* 0x000000d6b3b37221 */ /* 0x000fe20000010000 */
[----:B------:R-:W-:Y:S01]  /*1a20*/  FFMA.FTZ R177, R17, R214, R177 ;  /* 0x000000d611b17223 */ /* 0x000fe200000100b1 */
[----:B------:R-:W-:Y:S02]  /*1a30*/  FMUL.FTZ R16, R178, UR23 ;  /* 0x00000017b2107c20 */ /* 0x000fe40008410000 */
[----:B------:R-:W-:Y:S01]  /*1a40*/  FADD.FTZ R179, R179, R213 ;  /* 0x000000d5b3b37221 */ /* 0x000fe20000010000 */
[----:B------:R-:W-:Y:S01]  /*1a50*/  FFMA.FTZ R177, R19, R213, R177 ;  /* 0x000000d513b17223 */ /* 0x000fe200000100b1 */
[C---:B------:R-:W-:Y:S02]  /*1a60*/  FFMA.FTZ R131, R16.reuse, R176, R131 ;  /* 0x000000b010837223 */ /* 0x040fe40000010083 */
[----:B------:R-:W-:Y:S01]  /*1a70*/  FADD.FTZ R229, R179, R212 ;  /* 0x000000d4b3e57221 */ /* 0x000fe20000010000 */
[----:B------:R-:W-:-:S07]  /*1a80*/  FFMA.FTZ R228, R16, R212, R177 ;  /* 0x000000d410e47223 */ /* 0x000fce00000100b1 */
.L_x_3984:
[----:B------:R-:W-:Y:S05]  /*1a90*/  BSYNC.RECONVERGENT B0 ;  /* 0x0000000000007941 */ /* 0x000fea0003800200 */
.L_x_3983:
        /* <DEDUP_REMOVED lines=8> */
[----:B-1----:R-:W-:Y:S01]  /*1b20*/  IMAD.WIDE.U32 R12, R227, 0x10, R12 ;  /* 0x00000010e30c7825 */ /* 0x002fe200078e000c */
[----:B------:R-:W-:-:S05]  /*1b30*/  ISETP.NE.AND.EX P2, PT, RZ, UR19, PT, P2 ;  /* 0x00000013ff007c0c */ /* 0x000fca000bf45320 */
[----:B------:R-:W4:Y:S08]  /*1b40*/  LDG.E.128 R12, desc[UR14][R12.64] ;  /* 0x0000000e0c0c7981 */ /* 0x000f30000c1e1d00 */
[----:B------:R-:W0:Y:S02]  /*1b50*/  @P2 LDC.64 R24, c[0x0][0x438] ;  /* 0x00010e00ff182b82 */ /* 0x000e240000000a00 */
[----:B0-----:R-:W-:-:S05]  /*1b60*/  @P2 IMAD.WIDE.U32 R24, R227, 0x10, R24 ;  /* 0x00000010e3182825 */ /* 0x001fca00078e0018 */
[----:B------:R2:W5:Y:S02]  /*1b70*/  @P2 LDG.E.128 R36, desc[UR14][R24.64] ;  /* 0x0000000e18242981 */ /* 0x000564000c1e1d00 */
[----:B--2---:R-:W-:-:S06]  /*1b80*/  IMAD.WIDE.U32 R24, R227, 0x8, R176 ;  /* 0x00000008e3187825 */ /* 0x004fcc00078e00b0 */
[----:B------:R-:W5:Y:S01]  /*1b90*/  LDG.E.64 R24, desc[UR14][R24.64] ;  /* 0x0000000e18187981 */ /* 0x000f62000c1e1b00 */
[----:B------:R-:W-:Y:S02]  /*1ba0*/  IADD3 R227, PT, PT, R227, 0x80, RZ ;  /* 0x00000080e3e37810 */ /* 0x000fe40007ffe0ff */
[----:B---3--:R-:W-:Y:S02]  /*1bb0*/  SHF.L.U32 R210, R9, 0x10, RZ ;  /* 0x0000001009d27819 */ /* 0x008fe400000006ff */
[C---:B------:R-:W-:Y:S02]  /*1bc0*/  PRMT R204, R8.reuse, 0x7632, R204 ;  /* 0x0000763208cc7816 */ /* 0x040fe400000000cc */
[----:B------:R-:W-:Y:S02]  /*1bd0*/  SHF.L.U32 R211, R8, 0x10, RZ ;  /* 0x0000001008d37819 */ /* 0x000fe400000006ff */
[C---:B----4-:R-:W-:Y:S02]  /*1be0*/  PRMT R177, R12.reuse, 0x7632, R177 ;  /* 0x000076320cb17816 */ /* 0x050fe400000000b1 */
[----:B------:R-:W-:-:S02]  /*1bf0*/  SHF.L.U32 R207, R12, 0x10, RZ ;  /* 0x000000100ccf7819 */ /* 0x000fc400000006ff */
[C---:B------:R-:W-:Y:S02]  /*1c00*/  PRMT R8, R14.reuse, 0x7632, R8 ;  /* 0x000076320e087816 */ /* 0x040fe40000000008 */
[----:B------:R-:W-:Y:S01]  /*1c10*/  SHF.L.U32 R12, R14, 0x10, RZ ;  /* 0x000000100e0c7819 */ /* 0x000fe200000006ff */
[----:B------:R-:W-:Y:S01]  /*1c20*/  FADD.FTZ R14, -R195, R210 ;  /* 0x000000d2c30e7221 */ /* 0x000fe20000010100 */
[----:B------:R-:W-:Y:S02]  /*1c30*/  SHF.L.U32 R209, R10, 0x10, RZ ;  /* 0x000000100ad17819 */ /* 0x000fe400000006ff */
[----:B------:R-:W-:Y:S01]  /*1c40*/  PRMT R205, R9, 0x7632, R205 ;  /* 0x0000763209cd7816 */ /* 0x000fe200000000cd */
[----:B------:R-:W-:Y:S01]  /*1c50*/  FMUL.FTZ R14, R14, UR23 ;  /* 0x000000170e0e7c20 */ /* 0x000fe20008410000 */
[----:B------:R-:W-:Y:S02]  /*1c60*/  SHF.L.U32 R206, R13, 0x10, RZ ;  /* 0x000000100dce7819 */ /* 0x000fe400000006ff */
[----:B------:R-:W-:-:S02]  /*1c70*/  SHF.L.U32 R204, R204, 0x10, RZ ;  /* 0x00000010cccc7819 */ /* 0x000fc400000006ff */
[----:B------:R-:W-:Y:S02]  /*1c80*/  PRMT R178, R10, 0x7632, R178 ;  /* 0x000076320ab27816 */ /* 0x000fe400000000b2 */
[C---:B------:R-:W-:Y:S02]  /*1c90*/  PRMT R10, R11.reuse, 0x7632, R10 ;  /* 0x000076320b0a7816 */ /* 0x040fe4000000000a */
[----:B------:R-:W-:Y:S02]  /*1ca0*/  SHF.L.U32 R208, R11, 0x10, RZ ;  /* 0x000000100bd07819 */ /* 0x000fe400000006ff */
[----:B------:R-:W-:Y:S01]  /*1cb0*/  PRMT R9, R13, 0x7632, R9 ;  /* 0x000076320d097816 */ /* 0x000fe20000000009 */
[----:B------:R-:W-:Y:S01]  /*1cc0*/  FADD.FTZ R13, -R195, R209 ;  /* 0x000000d1c30d7221 */ /* 0x000fe20000010100 */
[C---:B------:R-:W-:Y:S02]  /*1cd0*/  PRMT R176, R15.reuse, 0x7632, R176 ;  /* 0x000076320fb07816 */ /* 0x040fe400000000b0 */
[----:B------:R-:W-:Y:S01]  /*1ce0*/  SHF.L.U32 R179, R15, 0x10, RZ ;  /* 0x000000100fb37819 */ /* 0x000fe200000006ff */
[----:B------:R-:W-:Y:S01]  /*1cf0*/  FADD.FTZ R15, -R195, R211 ;  /* 0x000000d3c30f7221 */ /* 0x000fe20000010100 */
[----:B------:R-:W-:Y:S01]  /*1d00*/  SHF.L.U32 R11, R205, 0x10, RZ ;  /* 0x00000010cd0b7819 */ /* 0x000fe200000006ff */
[----:B------:R-:W-:Y:S01]  /*1d10*/  FADD.FTZ R94, R94, R206 ;  /* 0x000000ce5e5e7221 */ /* 0x000fe20000010000 */
[-C--:B------:R-:W-:Y:S01]  /*1d20*/  FFMA.FTZ R126, R14, R206.reuse, R126 ;  /* 0x000000ce0e7e7223 */ /* 0x080fe2000001007e */
[----:B-----5:R-:W-:Y:S01]  /*1d30*/  FMUL.FTZ R209, R246, R206 ;  /* 0x000000cef6d17220 */ /* 0x020fe20000410000 */
[----:B------:R-:W-:Y:S01]  /*1d40*/  FADD.FTZ R206, -R195, R204 ;  /* 0x000000ccc3ce7221 */ /* 0x000fe20000010100 */
[----:B------:R-:W-:Y:S01]  /*1d50*/  FMUL.FTZ R15, R15, UR23 ;  /* 0x000000170f0f7c20 */ /* 0x000fe20008410000 */
[----:B------:R-:W-:Y:S01]  /*1d60*/  SHF.L.U32 R177, R177, 0x10, RZ ;  /* 0x00000010b1b17819 */ /* 0x000fe200000006ff */
[----:B------:R-:W-:Y:S01]  /*1d70*/  FMUL.FTZ R13, R13, UR23 ;  /* 0x000000170d0d7c20 */ /* 0x000fe20008410000 */
[C---:B------:R-:W-:Y:S01]  /*1d80*/  FADD.FTZ R204, -R195.reuse, R11 ;  /* 0x0000000bc3cc7221 */ /* 0x040fe20000010100 */
[----:B------:R-:W-:Y:S01]  /*1d90*/  FADD.FTZ R205, -R195, R208 ;  /* 0x000000d0c3cd7221 */ /* 0x000fe20000010100 */
[----:B------:R-:W-:Y:S01]  /*1da0*/  FMUL.FTZ R11, R206, UR23 ;  /* 0x00000017ce0b7c20 */ /* 0x000fe20008410000 */
[-C--:B------:R-:W-:Y:S01]  /*1db0*/  FMUL.FTZ R211, R244, R207.reuse ;  /* 0x000000cff4d37220 */ /* 0x080fe20000410000 */
[----:B------:R-:W-:Y:S01]  /*1dc0*/  FADD.FTZ R92, R92, R207 ;  /* 0x000000cf5c5c7221 */ /* 0x000fe20000010000 */
[----:B------:R-:W-:Y:S01]  /*1dd0*/  FFMA.FTZ R124, R15, R207, R124 ;  /* 0x000000cf0f7c7223 */ /* 0x000fe2000001007c */
[----:B------:R-:W-:Y:S01]  /*1de0*/  FADD.FTZ R88, R88, R12 ;  /* 0x0000000c58587221 */ /* 0x000fe20000010000 */
[-C--:B------:R-:W-:Y:S01]  /*1df0*/  FFMA.FTZ R120, R13, R12.reuse, R120 ;  /* 0x0000000c0d787223 */ /* 0x080fe20000010078 */
[----:B------:R-:W-:Y:S01]  /*1e00*/  FMUL.FTZ R207, R240, R12 ;  /* 0x0000000cf0cf7220 */ /* 0x000fe20000410000 */
[----:B------:R-:W-:Y:S01]  /*1e10*/  SHF.L.U32 R178, R178, 0x10, RZ ;  /* 0x00000010b2b27819 */ /* 0x000fe200000006ff */
[----:B------:R-:W-:Y:S01]  /*1e20*/  FMUL.FTZ R12, R205, UR23 ;  /* 0x00000017cd0c7c20 */ /* 0x000fe20008410000 */
        /* <DEDUP_REMOVED lines=8> */
[-C--:B------:R-:W-:Y:S01]  /*1eb0*/  FFMA.FTZ R122, R12, R179.reuse, R122 ;  /* 0x000000b30c7a7223 */ /* 0x080fe2000001007a */
[----:B------:R-:W-:Y:S01]  /*1ec0*/  FMUL.FTZ R205, R242, R179 ;  /* 0x000000b3f2cd7220 */ /* 0x000fe20000410000 */
[----:B------:R-:W-:Y:S01]  /*1ed0*/  FADD.FTZ R179, -R195, R178 ;  /* 0x000000b2c3b37221 */ /* 0x000fe20000010100 */
[----:B------:R-:W-:Y:S01]  /*1ee0*/  FADD.FTZ R206, R206, R210 ;  /* 0x000000d2cece7221 */ /* 0x000fe20000010000 */
[----:B------:R-:W-:Y:S01]  /*1ef0*/  FFMA.FTZ R177, R11, R210, R177 ;  /* 0x000000d20bb17223 */ /* 0x000fe200000100b1 */
[----:B------:R-:W-:Y:S01]  /*1f00*/  FADD.FTZ R178, -R195, R10 ;  /* 0x0000000ac3b27221 */ /* 0x000fe20000010100 */
[----:B------:R-:W-:Y:S01]  /*1f10*/  FMUL.FTZ R10, R204, UR23 ;  /* 0x00000017cc0a7c20 */ /* 0x000fe20008410000 */
        /* <DEDUP_REMOVED lines=9> */
[----:B------:R-:W-:Y:S01]  /*1fb0*/  FMUL.FTZ R206, R241, R8 ;  /* 0x00000008f1ce7220 */ /* 0x000fe20000410000 */
[----:B------:R-:W-:Y:S01]  /*1fc0*/  FADD.FTZ R179, R179, R207 ;  /* 0x000000cfb3b37221 */ /* 0x000fe20000010000 */
[----:B------:R-:W-:Y:S01]  /*1fd0*/  FFMA.FTZ R177, R13, R207, R177 ;  /* 0x000000cf0db17223 */ /* 0x000fe200000100b1 */
[----:B------:R-:W-:Y:S02]  /*1fe0*/  SHF.L.U32 R176, R176, 0x10, RZ ;  /* 0x00000010b0b07819 */ /* 0x000fe400000006ff */
[----:B------:R-:W-:Y:S01]  /*1ff0*/  FADD.FTZ R179, R179, R206 ;  /* 0x000000ceb3b37221 */ /* 0x000fe20000010000 */
[----:B------:R-:W-:Y:S01]  /*2000*/  FFMA.FTZ R177, R9, R206, R177 ;  /* 0x000000ce09b17223 */ /* 0x000fe200000100b1 */
[----:B------:R-:W-:Y:S01]  /*2010*/  FADD.FTZ R89, R89, R8 ;  /* 0x0000000859597221 */ /* 0x000fe20000010000 */
[----:B------:R-:W-:Y:S01]  /*2020*/  FFMA.FTZ R121, R9, R8, R121 ;  /* 0x0000000809797223 */ /* 0x000fe20000010079 */
[----:B------:R-:W-:Y:S01]  /*2030*/  FMUL.FTZ R8, R178, UR23 ;  /* 0x00000017b2087c20 */ /* 0x000fe20008410000 */
[-C--:B------:R-:W-:Y:S01]  /*2040*/  FMUL.FTZ R204, R243, R176.reuse ;  /* 0x000000b0f3cc7220 */ /* 0x080fe20000410000 */
[----:B------:R-:W-:Y:S01]  /*2050*/  FADD.FTZ R179, R179, R205 ;  /* 0x000000cdb3b37221 */ /* 0x000fe20000010000 */
[----:B------:R-:W-:Y:S01]  /*2060*/  FFMA.FTZ R177, R12, R205, R177 ;  /* 0x000000cd0cb17223 */ /* 0x000fe200000100b1 */
[----:B------:R-:W-:Y:S01]  /*2070*/  FADD.FTZ R91, R91, R176 ;  /* 0x000000b05b5b7221 */ /* 0x000fe20000010000 */
[C---:B------:R-:W-:Y:S01]  /*2080*/  FFMA.FTZ R123, R8.reuse, R176, R123 ;  /* 0x000000b0087b7223 */ /* 0x040fe2000001007b */
[----:B------:R-:W-:Y:S01]  /*2090*/  FADD.FTZ R229, R179, R204 ;  /* 0x000000ccb3e57221 */ /* 0x000fe20000010000 */
[----:B------:R-:W-:-:S07]  /*20a0*/  FFMA.FTZ R228, R8, R204, R177 ;  /* 0x000000cc08e47223 */ /* 0x000fce00000100b1 */
.L_x_3986:
[----:B------:R-:W-:Y:S05]  /*20b0*/  BSYNC.RECONVERGENT B0 ;  /* 0x0000000000007941 */ /* 0x000fea0003800200 */
.L_x_3985:
[----:B------:R-:W-:Y:S04]  /*20c0*/  BSSY.RECONVERGENT B0, `(.L_x_3987) ;  /* 0x0000060000007945 */ /* 0x000fe80003800200 */
[----:B------:R-:W-:Y:S05]  /*20d0*/  @!P5 BRA `(.L_x_3988) ;  /* 0x000000040078d947 */ /* 0x000fea0003800000 */
[----:B------:R-:W0:Y:S08]  /*20e0*/  LDC.64 R2, c[0x0][0x3a8] ;  /* 0x0000ea00ff027b82 */ /* 0x000e300000000a00 */
[----:B------:R-:W1:Y:S01]  /*20f0*/  LDC.64 R22, c[0x0][0x428] ;  /* 0x00010a00ff167b82 */ /* 0x000e620000000a00 */
[----:B------:R-:W-:-:S07]  /*2100*/  ISETP.NE.U32.AND P2, PT, RZ, UR18, PT ;  /* 0x00000012ff007c0c */ /* 0x000fce000bf45070 */
[----:B------:R-:W2:Y:S01]  /*2110*/  LDC.64 R196, c[0x0][0x3b0] ;  /* 0x0000ec00ffc47b82 */ /* 0x000ea20000000a00 */
[----:B0-----:R-:W-:-:S05]  /*2120*/  IMAD.WIDE.U32 R2, R227, 0x10, R2 ;  /* 0x00000010e3027825 */ /* 0x001fca00078e0002 */
[----:B------:R1:W3:Y:S02]  /*2130*/  LDG.E.128 R4, desc[UR14][R2.64] ;  /* 0x0000000e02047981 */ /* 0x0002e4000c1e1d00 */
[----:B-1----:R-:W-:-:S05]  /*2140*/  IMAD.WIDE.U32 R2, R227, 0x10, R22 ;  /* 0x00000010e3027825 */ /* 0x002fca00078e0016 */
[----:B------:R0:W4:Y:S01]  /*2150*/  LDG.E.128 R176, desc[UR14][R2.64] ;  /* 0x0000000e02b07981 */ /* 0x000122000c1e1d00 */
[----:B------:R-:W-:-:S13]  /*2160*/  ISETP.NE.AND.EX P2, PT, RZ, UR19, PT, P2 ;  /* 0x00000013ff007c0c */ /* 0x000fda000bf45320 */
[----:B0-----:R-:W0:Y:S02]  /*2170*/  @P2 LDC.64 R2, c[0x0][0x438] ;  /* 0x00010e00ff022b82 */ /* 0x001e240000000a00 */
[----:B0-----:R-:W-:-:S04]  /*2180*/  @P2 IMAD.WIDE.U32 R22, R227, 0x10, R2 ;  /* 0x00000010e3162825 */ /* 0x001fc800078e0002 */
[----:B--2---:R-:W-:Y:S01]  /*2190*/  IMAD.WIDE.U32 R2, R227, 0x8, R196 ;  /* 0x00000008e3027825 */ /* 0x004fe200078e00c4 */
[----:B------:R-:W5:Y:S04]  /*21a0*/  @P2 LDG.E.128 R32, desc[UR14][R22.64] ;  /* 0x0000000e16202981 */ /* 0x000f68000c1e1d00 */
[----:B------:R0:W5:Y:S01]  /*21b0*/  LDG.E.64 R22, desc[UR14][R2.64] ;  /* 0x0000000e02167981 */ /* 0x000162000c1e1b00 */
[C---:B---3--:R-:W-:Y:S02]  /*21c0*/  PRMT R194, R4.reuse, 0x7632, R194 ;  /* 0x0000763204c27816 */ /* 0x048fe400000000c2 */
[----:B------:R-:W-:Y:S02]  /*21d0*/  SHF.L.U32 R192, R4, 0x10, RZ ;  /* 0x0000001004c07819 */ /* 0x000fe400000006ff */
[----:B------:R-:W-:-:S02]  /*21e0*/  PRMT R4, R5, 0x7632, R4 ;  /* 0x0000763205047816 */ /* 0x000fc40000000004 */
[----:B0-----:R-:W-:Y:S01]  /*21f0*/  PRMT R3, R6, 0x7632, R3 ;  /* 0x0000763206037816 */ /* 0x001fe20000000003 */
[----:B------:R-:W-:Y:S01]  /*2200*/  FADD.FTZ R192, -R195, R192 ;  /* 0x000000c0c3c07221 */ /* 0x000fe20000010100 */
[----:B------:R-:W-:Y:S02]  /*2210*/  PRMT R2, R7, 0x7632, R2 ;  /* 0x0000763207027816 */ /* 0x000fe40000000002 */
[----:B------:R-:W-:Y:S01]  /*2220*/  SHF.L.U32 R196, R5, 0x10, RZ ;  /* 0x0000001005c47819 */ /* 0x000fe200000006ff */
[----:B------:R-:W-:Y:S01]  /*2230*/  FMUL.FTZ R192, R192, UR23 ;  /* 0x00000017c0c07c20 */ /* 0x000fe20008410000 */
[----:B------:R-:W-:Y:S02]  /*2240*/  SHF.L.U32 R194, R194, 0x10, RZ ;  /* 0x00000010c2c27819 */ /* 0x000fe400000006ff */
[----:B------:R-:W-:Y:S02]  /*2250*/  SHF.L.U32 R6, R6, 0x10, RZ ;  /* 0x0000001006067819 */ /* 0x000fe400000006ff */
[----:B------:R-:W-:Y:S01]  /*2260*/  SHF.L.U32 R5, R7, 0x10, RZ ;  /* 0x0000001007057819 */ /* 0x000fe200000006ff */
[C---:B------:R-:W-:Y:S01]  /*2270*/  FADD.FTZ R194, -R195.reuse, R194 ;  /* 0x000000c2c3c27221 */ /* 0x040fe20000010100 */
[----:B------:R-:W-:Y:S01]  /*2280*/  SHF.L.U32 R4, R4, 0x10, RZ ;  /* 0x0000001004047819 */ /* 0x000fe200000006ff */
[----:B------:R-:W-:Y:S01]  /*2290*/  FADD.FTZ R7, -R195, R196 ;  /* 0x000000c4c3077221 */ /* 0x000fe20000010100 */
[----:B------:R-:W-:Y:S01]  /*22a0*/  SHF.L.U32 R3, R3, 0x10, RZ ;  /* 0x0000001003037819 */ /* 0x000fe200000006ff */
[C---:B------:R-:W-:Y:S01]  /*22b0*/  FADD.FTZ R6, -R195.reuse, R6 ;  /* 0x00000006c3067221 */ /* 0x040fe20000010100 */
[----:B------:R-:W-:Y:S01]  /*22c0*/  SHF.L.U32 R2, R2, 0x10, RZ ;  /* 0x0000001002027819 */ /* 0x000fe200000006ff */
[C---:B------:R-:W-:Y:S01]  /*22d0*/  FADD.FTZ R5, -R195.reuse, R5 ;  /* 0x00000005c3057221 */ /* 0x040fe20000010100 */
[C---:B----4-:R-:W-:Y:S01]  /*22e0*/  PRMT R199, R176.reuse, 0x7632, R199 ;  /* 0x00007632b0c77816 */ /* 0x050fe200000000c7 */
[C---:B------:R-:W-:Y:S01]  /*22f0*/  FADD.FTZ R4, -R195.reuse, R4 ;  /* 0x00000004c3047221 */ /* 0x040fe20000010100 */
[----:B------:R-:W-:Y:S01]  /*2300*/  SHF.L.U32 R203, R176, 0x10, RZ ;  /* 0x00000010b0cb7819 */ /* 0x000fe200000006ff */
[C---:B------:R-:W-:Y:S01]  /*2310*/  FADD.FTZ R3, -R195.reuse, R3 ;  /* 0x00000003c3037221 */ /* 0x040fe20000010100 */
[----:B------:R-:W-:Y:S01]  /*2320*/  FADD.FTZ R2, -R195, R2 ;  /* 0x00000002c3027221 */ /* 0x000fe20000010100 */
[C---:B------:R-:W-:Y:S01]  /*2330*/  PRMT R176, R179.reuse, 0x7632, R176 ;  /* 0x00007632b3b07816 */ /* 0x040fe200000000b0 */
[----:B------:R-:W-:Y:S01]  /*2340*/  FMUL.FTZ R202, R194, UR23 ;  /* 0x00000017c2ca7c20 */ /* 0x000fe20008410000 */
[----:B------:R-:W-:Y:S01]  /*2350*/  SHF.L.U32 R195, R179, 0x10, RZ ;  /* 0x00000010b3c37819 */ /* 0x000fe200000006ff */
[----:B------:R-:W-:Y:S01]  /*2360*/  FADD.FTZ R84, R84, R203 ;  /* 0x000000cb54547221 */ /* 0x000fe20000010000 */
[----:B------:R-:W-:Y:S01]  /*2370*/  SHF.L.U32 R179, R199, 0x10, RZ ;  /* 0x00000010c7b37819 */ /* 0x000fe200000006ff */
[-C--:B------:R-:W-:Y:S01]  /*2380*/  FFMA.FTZ R116, R192, R203.reuse, R116 ;  /* 0x000000cbc0747223 */ /* 0x080fe20000010074 */
[----:B-----5:R-:W-:Y:S01]  /*2390*/  FMUL.FTZ R203, R236, R203 ;  /* 0x000000cbeccb7220 */ /* 0x020fe20000410000 */
[C---:B------:R-:W-:Y:S01]  /*23a0*/  PRMT R197, R177.reuse, 0x7632, R197 ;  /* 0x00007632b1c57816 */ /* 0x040fe200000000c5 */
[----:B------:R-:W-:Y:S01]  /*23b0*/  FMUL.FTZ R4, R4, UR23 ;  /* 0x0000001704047c20 */ /* 0x000fe20008410000 */
[----:B------:R-:W-:Y:S01]  /*23c0*/  SHF.L.U32 R196, R177, 0x10, RZ ;  /* 0x00000010b1c47819 */ /* 0x000fe200000006ff */
[----:B------:R-:W-:Y:S01]  /*23d0*/  FADD.FTZ R85, R85, R179 ;  /* 0x000000b355557221 */ /* 0x000fe20000010000 */
[-C--:B------:R-:W-:Y:S01]  /*23e0*/  FFMA.FTZ R117, R202, R179.reuse, R117 ;  /* 0x000000b3ca757223 */ /* 0x080fe20000010075 */
[----:B------:R-:W-:Y:S01]  /*23f0*/  FMUL.FTZ R201, R237, R179 ;  /* 0x000000b3edc97220 */ /* 0x000fe20000410000 */
[----:B------:R-:W-:Y:S01]  /*2400*/  FADD.FTZ R194, R229, R203 ;  /* 0x000000cbe5c27221 */ /* 0x000fe20000010000 */
[----:B------:R-:W-:Y:S01]  /*2410*/  FFMA.FTZ R179, R192, R203, R228 ;  /* 0x000000cbc0b37223 */ /* 0x000fe200000100e4 */
[C---:B------:R-:W-:Y:S01]  /*2420*/  PRMT R177, R178.reuse, 0x7632, R177 ;  /* 0x00007632b2b17816 */ /* 0x040fe200000000b1 */
[----:B------:R-:W-:Y:S01]  /*2430*/  FMUL.FTZ R7, R7, UR23 ;  /* 0x0000001707077c20 */ /* 0x000fe20008410000 */
[----:B------:R-:W-:Y:S01]  /*2440*/  SHF.L.U32 R198, R178, 0x10, RZ ;  /* 0x00000010b2c67819 */ /* 0x000fe200000006ff */
[----:B------:R-:W-:Y:S01]  /*2450*/  FMUL.FTZ R200, R238, R196 ;  /* 0x000000c4eec87220 */ /* 0x000fe20000410000 */
[----:B------:R-:W-:Y:S01]  /*2460*/  SHF.L.U32 R178, R197, 0x10, RZ ;  /* 0x00000010c5b27819 */ /* 0x000fe200000006ff */
[----:B------:R-:W-:Y:S01]  /*2470*/  FADD.FTZ R194, R194, R201 ;  /* 0x000000c9c2c27221 */ /* 0x000fe20000010000 */
[----:B------:R-:W-:Y:S01]  /*2480*/  FFMA.FTZ R179, R202, R201, R179 ;  /* 0x000000c9cab37223 */ /* 0x000fe200000100b3 */
[----:B------:R-:W-:Y:S01]  /*2490*/  FMUL.FTZ R6, R6, UR23 ;  /* 0x0000001706067c20 */ /* 0x000fe20008410000 */
[----:B------:R-:W-:Y:S01]  /*24a0*/  SHF.L.U32 R177, R177, 0x10, RZ ;  /* 0x00000010b1b17819 */ /* 0x000fe200000006ff */
        /* <DEDUP_REMOVED lines=18> */
[----:B------:R-:W-:Y:S01]  /*25d0*/  FMUL.FTZ R196, R234, R195 ;  /* 0x000000c3eac47220 */ /* 0x000fe20000410000 */
[----:B------:R-:W-:Y:S01]  /*25e0*/  FADD.FTZ R178, R178, R197 ;  /* 0x000000c5b2b27221 */ /* 0x000fe20000010000 */
[----:B------:R-:W-:Y:S01]  /*25f0*/  FFMA.FTZ R179, R3, R197, R179 ;  /* 0x000000c503b37223 */ /* 0x000fe200000100b3 */
[----:B------:R-:W-:Y:S01]  /*2600*/  FMUL.FTZ R2, R2, UR23 ;  /* 0x0000001702027c20 */ /* 0x000fe20008410000 */
        /* <DEDUP_REMOVED lines=11> */
.L_x_3988:
[----:B------:R-:W-:Y:S05]  /*26c0*/  BSYNC.RECONVERGENT B0 ;  /* 0x0000000000007941 */ /* 0x000fea0003800200 */
.L_x_3987:
        /* <DEDUP_REMOVED lines=31> */
.L_x_3990:
[----:B------:R-:W-:Y:S05]  /*28c0*/  BSYNC.RECONVERGENT B0 ;  /* 0x0000000000007941 */ /* 0x000fea0003800200 */
.L_x_3989:
        /* <DEDUP_REMOVED lines=34> */
[----:B------:R-:W-:Y:S01]  /*2af0*/  FFMA.FTZ R227, R190, UR4, R195 ;  /* 0x00000004bee37c23 */ /* 0x000fe200080100c3 */
[C---:B-----5:R-:W-:Y:S02]  /*2b00*/  LOP3.LUT P4, RZ, R184.reuse, 0xff0000, RZ, 0xc0, !PT ;  /* 0x00ff0000b8ff7812 */ /* 0x060fe4000788c0ff */
[----:B------:R-:W-:Y:S01]  /*2b10*/  LOP3.LUT P3, RZ, R184, 0xff000000, RZ, 0xc0, !PT ;  /* 0xff000000b8ff7812 */ /* 0x000fe2000786c0ff */
[----:B------:R-:W-:Y:S01]  /*2b20*/  FADD.FTZ R227, R225, -R227 ;  /* 0x800000e3e1e37221 */ /* 0x000fe20000010000 */
[C---:B------:R-:W-:Y:S02]  /*2b30*/  LOP3.LUT P5, RZ, R185.reuse, 0xff, RZ, 0xc0, !PT ;  /* 0x000000ffb9ff7812 */ /* 0x040fe400078ac0ff */
[----:B------:R-:W-:Y:S01]  /*2b40*/  LOP3.LUT P6, RZ, R185, 0xff0000, RZ, 0xc0, !PT ;  /* 0x00ff0000b9ff7812 */ /* 0x000fe200078cc0ff */
[----:B------:R-:W-:-:S04]  /*2b50*/  FMUL.FTZ R227, R227, UR23 ;  /* 0x00000017e3e37c20 */ /* 0x000fc80008410000 */
[----:B------:R-:W-:Y:S02]  /*2b60*/  FMUL.FTZ R227, R227, UR12 ;  /* 0x0000000ce3e37c20 */ /* 0x000fe40008410000 */
[----:B------:R-:W-:Y:S02]  /*2b70*/  @P4 SHF.L.U32 R229, R177, 0x10, RZ ;  /* 0x00000010b1e54819 */ /* 0x000fe400000006ff */
[----:B------:R-:W-:Y:S01]  /*2b80*/  FMUL.FTZ R228, R227, UR22 ;  /* 0x00000016e3e47c20 */ /* 0x000fe20008410000 */
[----:B------:R-:W-:Y:S01]  /*2b90*/  HFMA2 R227, -RZ, RZ, 0, 0 ;  /* 0x00000000ffe37431 */ /* 0x000fe200000001ff */
[----:B------:R-:W-:Y:S02]  /*2ba0*/  @P3 PRMT R177, R177, 0x7632, R177 ;  /* 0x00007632b1b13816 */ /* 0x000fe400000000b1 */
[----:B------:R-:W-:Y:S01]  /*2bb0*/  @P4 FMUL.FTZ R227, R229, R228 ;  /* 0x000000e4e5e34220 */ /* 0x000fe20000410000 */
[----:B------:R-:W-:Y:S02]  /*2bc0*/  @P5 SHF.L.U32 R231, R178, 0x10, RZ ;  /* 0x00000010b2e75819 */ /* 0x000fe400000006ff */
[----:B------:R-:W-:Y:S01]  /*2bd0*/  @P3 SHF.L.U32 R177, R177, 0x10, RZ ;  /* 0x00000010b1b13819 */ /* 0x000fe200000006ff */
[----:B------:R-:W-:Y:S01]  /*2be0*/  FADD.FTZ R78, R78, R227 ;  /* 0x000000e34e4e7221 */ /* 0x000fe20000010000 */
[----:B------:R-:W-:Y:S01]  /*2bf0*/  FFMA.FTZ R227, R189, UR4, R195 ;  /* 0x00000004bde37c23 */ /* 0x000fe200080100c3 */
[----:B------:R-:W-:-:S03]  /*2c00*/  @P6 SHF.L.U32 R249, R179, 0x10, RZ ;  /* 0x00000010b3f96819 */ /* 0x000fc600000006ff */
[----:B------:R-:W-:-:S04]  /*2c10*/  FADD.FTZ R227, R224, -R227 ;  /* 0x800000e3e0e37221 */ /* 0x000fc80000010000 */
[----:B------:R-:W-:-:S04]  /*2c20*/  FMUL.FTZ R227, R227, UR23 ;  /* 0x00000017e3e37c20 */ /* 0x000fc80008410000 */
[----:B------:R-:W-:-:S04]  /*2c30*/  FMUL.FTZ R227, R227, UR12 ;  /* 0x0000000ce3e37c20 */ /* 0x000fc80008410000 */
[----:B------:R-:W-:Y:S01]  /*2c40*/  FMUL.FTZ R229, R227, UR22 ;  /* 0x00000016e3e57c20 */ /* 0x000fe20008410000 */
[----:B------:R-:W-:-:S03]  /*2c50*/  MOV R227, RZ ;  /* 0x000000ff00e37202 */ /* 0x000fc60000000f00 */
[-C--:B------:R-:W-:Y:S01]  /*2c60*/  @P3 FMUL.FTZ R227, R177, R229.reuse ;  /* 0x000000e5b1e33220 */ /* 0x080fe20000410000 */
[----:B------:R-:W-:Y:S01]  /*2c70*/  FFMA.FTZ R177, R183, UR4, R195 ;  /* 0x00000004b7b17c23 */ /* 0x000fe200080100c3 */
[----:B------:R-:W-:Y:S02]  /*2c80*/  FMUL.FTZ R229, R175, R229 ;  /* 0x000000e5afe57220 */ /* 0x000fe40000410000 */
[----:B------:R-:W-:Y:S01]  /*2c90*/  FADD.FTZ R79, R79, R227 ;  /* 0x000000e34f4f7221 */ /* 0x000fe20000010000 */
[----:B------:R-:W-:Y:S02]  /*2ca0*/  FADD.FTZ R177, R223, -R177 ;  /* 0x800000b1dfb17221 */ /* 0x000fe40000010000 */
[----:B------:R-:W-:Y:S02]  /*2cb0*/  FSEL R229, R229, RZ, P3 ;  /* 0x000000ffe5e57208 */ /* 0x000fe40001800000 */
[----:B------:R-:W-:Y:S01]  /*2cc0*/  FMUL.FTZ R177, R177, UR23 ;  /* 0x00000017b1b17c20 */ /* 0x000fe20008410000 */
[----:B------:R-:W-:-:S03]  /*2cd0*/  LOP3.LUT P3, RZ, R184, 0xff00, RZ, 0xc0, !PT ;  /* 0x0000ff00b8ff7812 */ /* 0x000fc6000786c0ff */
[----:B------:R-:W-:-:S04]  /*2ce0*/  FMUL.FTZ R177, R177, UR12 ;  /* 0x0000000cb1b17c20 */ /* 0x000fc80008410000 */
[----:B------:R-:W-:Y:S01]  /*2cf0*/  FMUL.FTZ R227, R177, UR22 ;  /* 0x00000016b1e37c20 */ /* 0x000fe20008410000 */
[----:B------:R-:W-:-:S03]  /*2d00*/  HFMA2 R177, -RZ, RZ, 0, 0 ;  /* 0x00000000ffb17431 */ /* 0x000fc600000001ff */
[----:B------:R-:W-:-:S04]  /*2d10*/  @P5 FMUL.FTZ R177, R231, R227 ;  /* 0x000000e3e7b15220 */ /* 0x000fc80000410000 */
[----:B------:R-:W-:Y:S01]  /*2d20*/  FADD.FTZ R177, R72, R177 ;  /* 0x000000b148b17221 */ /* 0x000fe20000010000 */
[----:B------:R-:W-:Y:S01]  /*2d30*/  FMUL.FTZ R72, R168, R227 ;  /* 0x000000e3a8487220 */ /* 0x000fe20000410000 */
[----:B------:R-:W-:-:S04]  /*2d40*/  FFMA.FTZ R227, R181, UR4, R195 ;  /* 0x00000004b5e37c23 */ /* 0x000fc800080100c3 */
[----:B------:R-:W-:Y:S01]  /*2d50*/  FSEL R72, R72, RZ, P5 ;  /* 0x000000ff48487208 */ /* 0x000fe20002800000 */
[----:B------:R-:W-:Y:S01]  /*2d60*/  FADD.FTZ R227, R222, -R227 ;  /* 0x800000e3dee37221 */ /* 0x000fe20000010000 */
[----:B------:R-:W-:-:S03]  /*2d70*/  LOP3.LUT P5, RZ, R185, 0xff00, RZ, 0xc0, !PT ;  /* 0x0000ff00b9ff7812 */ /* 0x000fc600078ac0ff */
[----:B------:R-:W-:-:S04]  /*2d80*/  FMUL.FTZ R227, R227, UR23 ;  /* 0x00000017e3e37c20 */ /* 0x000fc80008410000 */
[----:B------:R-:W-:-:S04]  /*2d90*/  FMUL.FTZ R227, R227, UR12 ;  /* 0x0000000ce3e37c20 */ /* 0x000fc80008410000 */
[----:B------:R-:W-:Y:S01]  /*2da0*/  FMUL.FTZ R231, R227, UR22 ;  /* 0x00000016e3e77c20 */ /* 0x000fe20008410000 */
[----:B------:R-:W-:Y:S02]  /*2db0*/  MOV R227, RZ ;  /* 0x000000ff00e37202 */ /* 0x000fe40000000f00 */
[----:B------:R-:W-:-:S04]  /*2dc0*/  @P5 PRMT R178, R178, 0x7632, R178 ;  /* 0x00007632b2b25816 */ /* 0x000fc800000000b2 */
[----:B------:R-:W-:-:S05]  /*2dd0*/  @P5 SHF.L.U32 R178, R178, 0x10, RZ ;  /* 0x00000010b2b25819 */ /* 0x000fca00000006ff */
[----:B------:R-:W-:Y:S01]  /*2de0*/  @P5 FMUL.FTZ R227, R178, R231 ;  /* 0x000000e7b2e35220 */ /* 0x000fe20000410000 */
[----:B------:R-:W-:-:S03]  /*2df0*/  HFMA2 R178, -RZ, RZ, 0, 0 ;  /* 0x00000000ffb27431 */ /* 0x000fc600000001ff */
[----:B------:R-:W-:Y:S01]  /*2e00*/  FADD.FTZ R227, R73, R227 ;  /* 0x000000e349e37221 */ /* 0x000fe20000010000 */
[----:B------:R-:W-:-:S04]  /*2e10*/  FFMA.FTZ R73, R182, UR4, R195 ;  /* 0x00000004b6497c23 */ /* 0x000fc800080100c3 */
[----:B------:R-:W-:-:S04]  /*2e20*/  FADD.FTZ R73, R221, -R73 ;  /* 0x80000049dd497221 */ /* 0x000fc80000010000 */
[----:B------:R-:W-:-:S04]  /*2e30*/  FMUL.FTZ R73, R73, UR23 ;  /* 0x0000001749497c20 */ /* 0x000fc80008410000 */
[----:B------:R-:W-:-:S04]  /*2e40*/  FMUL.FTZ R73, R73, UR12 ;  /* 0x0000000c49497c20 */ /* 0x000fc80008410000 */
[----:B------:R-:W-:-:S04]  /*2e50*/  FMUL.FTZ R73, R73, UR22 ;  /* 0x0000001649497c20 */ /* 0x000fc80008410000 */
[-C--:B------:R-:W-:Y:S01]  /*2e60*/  @P6 FMUL.FTZ R178, R249, R73.reuse ;  /* 0x00000049f9b26220 */ /* 0x080fe20000410000 */
[----:B------:R-:W-:Y:S01]  /*2e70*/  FMUL.FTZ R73, R170, R73 ;  /* 0x00000049aa497220 */ /* 0x000fe20000410000 */
[----:B------:R-:W-:Y:S02]  /*2e80*/  MOV R249, RZ ;  /* 0x000000ff00f97202 */ /* 0x000fe40000000f00 */
[----:B------:R-:W-:Y:S01]  /*2e90*/  FADD.FTZ R178, R74, R178 ;  /* 0x000000b24ab27221 */ /* 0x000fe20000010000 */
[----:B------:R-:W-:Y:S01]  /*2ea0*/  FFMA.FTZ R74, R180, UR4, R195 ;  /* 0x00000004b44a7c23 */ /* 0x000fe200080100c3 */
[----:B------:R-:W-:Y:S02]  /*2eb0*/  FSEL R73, R73, RZ, P6 ;  /* 0x000000ff49497208 */ /* 0x000fe40003000000 */
[----:B------:R-:W-:Y:S01]  /*2ec0*/  ISETP.GE.U32.AND P6, PT, R184, RZ, PT ;  /* 0x000000ffb800720c */ /* 0x000fe20003fc6070 */
[----:B------:R-:W-:-:S03]  /*2ed0*/  FADD.FTZ R74, R220, -R74 ;  /* 0x8000004adc4a7221 */ /* 0x000fc60000010000 */
[----:B------:R-:W-:Y:S01]  /*2ee0*/  ISETP.GE.U32.AND.EX P6, PT, R185, 0x1000000, PT, P6 ;  /* 0x01000000b900780c */ /* 0x000fe20003fc6160 */
[----:B------:R-:W-:-:S04]  /*2ef0*/  FMUL.FTZ R74, R74, UR23 ;  /* 0x000000174a4a7c20 */ /* 0x000fc80008410000 */
[----:B------:R-:W-:-:S04]  /*2f00*/  FMUL.FTZ R74, R74, UR12 ;  /* 0x0000000c4a4a7c20 */ /* 0x000fc80008410000 */
[----:B------:R-:W-:-:S04]  /*2f10*/  FMUL.FTZ R74, R74, UR22 ;  /* 0x000000164a4a7c20 */ /* 0x000fc80008410000 */
[----:B------:R-:W-:-:S04]  /*2f20*/  @P6 PRMT R179, R179, 0x7632, R179 ;  /* 0x00007632b3b36816 */ /* 0x000fc800000000b3 */
[----:B------:R-:W-:-:S05]  /*2f30*/  @P6 SHF.L.U32 R179, R179, 0x10, RZ ;  /* 0x00000010b3b36819 */ /* 0x000fca00000006ff */
[----:B------:R-:W-:-:S04]  /*2f40*/  @P6 FMUL.FTZ R249, R179, R74 ;  /* 0x0000004ab3f96220 */ /* 0x000fc80000410000 */
[----:B------:R-:W-:Y:S01]  /*2f50*/  FADD.FTZ R179, R75, R249 ;  /* 0x000000f94bb37221 */ /* 0x000fe20000010000 */
[----:B------:R-:W-:Y:S01]  /*2f60*/  FMUL.FTZ R75, R171, R74 ;  /* 0x0000004aab4b7220 */ /* 0x000fe20000410000 */
[----:B------:R-:W-:-:S04]  /*2f70*/  FMUL.FTZ R74, R169, R231 ;  /* 0x000000e7a94a7220 */ /* 0x000fc80000410000 */
[----:B------:R-:W-:Y:S02]  /*2f80*/  FSEL R75, R75, RZ, P6 ;  /* 0x000000ff4b4b7208 */ /* 0x000fe40003000000 */
[----:B------:R-:W-:Y:S02]  /*2f90*/  FSEL R74, R74, RZ, P5 ;  /* 0x000000ff4a4a7208 */ /* 0x000fe40002800000 */
[----:B------:R-:W-:Y:S01]  /*2fa0*/  F2FP.BF16.F32.PACK_AB R75, R75, R73 ;  /* 0x000000494b4b723e */ /* 0x000fe200000010ff */
[----:B------:R-:W-:Y:S01]  /*2fb0*/  FMUL.FTZ R73, R174, R228 ;  /* 0x000000e4ae497220 */ /* 0x000fe20000410000 */
[----:B------:R-:W-:Y:S01]  /*2fc0*/  F2FP.BF16.F32.PACK_AB R74, R74, R72 ;  /* 0x000000484a4a723e */ /* 0x000fe200000010ff */
[----:B------:R-:W-:Y:S01]  /*2fd0*/  FFMA.FTZ R72, R0, UR4, R195 ;  /* 0x0000000400487c23 */ /* 0x000fe200080100c3 */
[----:B------:R-:W-:Y:S02]  /*2fe0*/  HFMA2 R228, -RZ, RZ, 0, 0 ;  /* 0x00000000ffe47431 */ /* 0x000fe400000001ff */
[----:B------:R-:W-:Y:S01]  /*2ff0*/  FSEL R73, R73, RZ, P4 ;  /* 0x000000ff49497208 */ /* 0x000fe20002000000 */
[----:B------:R-:W-:Y:S01]  /*3000*/  FADD.FTZ R72, R193, -R72 ;  /* 0x80000048c1487221 */ /* 0x000fe20000010000 */
[----:B------:R-:W-:-:S02]  /*3010*/  LOP3.LUT P4, RZ, R184, 0xff, RZ, 0xc0, !PT ;  /* 0x000000ffb8ff7812 */ /* 0x000fc4000788c0ff */
[----:B------:R-:W-:Y:S01]  /*3020*/  F2FP.BF16.F32.PACK_AB R73, R229, R73 ;  /* 0x00000049e549723e */ /* 0x000fe200000010ff */
[----:B------:R-:W-:-:S04]  /*3030*/  FMUL.FTZ R72, R72, UR23 ;  /* 0x0000001748487c20 */ /* 0x000fc80008410000 */
[----:B------:R-:W-:-:S04]  /*3040*/  FMUL.FTZ R72, R72, UR12 ;  /* 0x0000000c48487c20 */ /* 0x000fc80008410000 */
[----:B------:R-:W-:Y:S02]  /*3050*/  FMUL.FTZ R72, R72, UR22 ;  /* 0x0000001648487c20 */ /* 0x000fe40008410000 */
[C---:B------:R-:W-:Y:S02]  /*3060*/  @P4 SHF.L.U32 R229, R176.reuse, 0x10, RZ ;  /* 0x00000010b0e54819 */ /* 0x040fe400000006ff */
[----:B------:R-:W-:-:S03]  /*3070*/  @P3 PRMT R176, R176, 0x7632, R176 ;  /* 0x00007632b0b03816 */ /* 0x000fc600000000b0 */
[-C--:B------:R-:W-:Y:S01]  /*3080*/  @P4 FMUL.FTZ R228, R229, R72.reuse ;  /* 0x00000048e5e44220 */ /* 0x080fe20000410000 */
[----:B------:R-:W-:Y:S01]  /*3090*/  @P3 SHF.L.U32 R176, R176, 0x10, RZ ;  /* 0x00000010b0b03819 */ /* 0x000fe200000006ff */
[----:B------:R-:W-:Y:S02]  /*30a0*/  FMUL.FTZ R72, R172, R72 ;  /* 0x00000048ac487220 */ /* 0x000fe40000410000 */
[----:B------:R-:W-:Y:S01]  /*30b0*/  FADD.FTZ R228, R76, R228 ;  /* 0x000000e44ce47221 */ /* 0x000fe20000010000 */
[----:B------:R-:W-:Y:S02]  /*30c0*/  FFMA.FTZ R76, R191, UR4, R195 ;  /* 0x00000004bf4c7c23 */ /* 0x000fe400080100c3 */
[----:B------:R-:W-:Y:S02]  /*30d0*/  FSEL R72, R72, RZ, P4 ;  /* 0x000000ff48487208 */ /* 0x000fe40002000000 */
[----:B------:R-:W-:-:S04]  /*30e0*/  FADD.FTZ R76, R226, -R76 ;  /* 0x8000004ce24c7221 */ /* 0x000fc80000010000 */
[----:B------:R-:W-:-:S04]  /*30f0*/  FMUL.FTZ R76, R76, UR23 ;  /* 0x000000174c4c7c20 */ /* 0x000fc80008410000 */
[----:B------:R-:W-:-:S04]  /*3100*/  FMUL.FTZ R76, R76, UR12 ;  /* 0x0000000c4c4c7c20 */ /* 0x000fc80008410000 */
[----:B------:R-:W-:Y:S01]  /*3110*/  FMUL.FTZ R229, R76, UR22 ;  /* 0x000000164ce57c20 */ /* 0x000fe20008410000 */
[----:B------:R-:W-:-:S03]  /*3120*/  MOV R76, RZ ;  /* 0x000000ff004c7202 */ /* 0x000fc60000000f00 */
[-C--:B------:R-:W-:Y:S01]  /*3130*/  @P3 FMUL.FTZ R76, R176, R229.reuse ;  /* 0x000000e5b04c3220 */ /* 0x080fe20000410000 */
[----:B------:R-:W-:-:S05]  /*3140*/  FMUL.FTZ R176, R173, R229 ;  /* 0x000000e5adb07220 */ /* 0x000fca0000410000 */
[----:B------:R-:W-:Y:S01]  /*3150*/  FSEL R229, R176, RZ, P3 ;  /* 0x000000ffb0e57208 */ /* 0x000fe20001800000 */
[----:B------:R-:W-:-:S03]  /*3160*/  FADD.FTZ R176, R77, R76 ;  /* 0x0000004c4db07221 */ /* 0x000fc60000010000 */
[----:B------:R-:W-:Y:S01]  /*3170*/  F2FP.BF16.F32.PACK_AB R72, R229, R72 ;  /* 0x00000048e548723e */ /* 0x000fe200000010ff */
[----:B------:R-:W-:Y:S06]  /*3180*/  BRA `(.L_x_3996) ;  /* 0x0000000400b47947 */ /* 0x000fec0003800000 */
.L_x_3995:
[--C-:B------:R-:W-:Y:S01]  /*3190*/  FFMA.FTZ R28, R190, UR4, R195.reuse ;  /* 0x00000004be1c7c23 */ /* 0x100fe200080100c3 */
[C---:B-----5:R-:W-:Y:S01]  /*31a0*/  LOP3.LUT P4, RZ, R184.reuse, 0xff0000, RZ, 0xc0, !PT ;  /* 0x00ff0000b8ff7812 */ /* 0x060fe2000788c0ff */
[----:B------:R-:W-:Y:S01]  /*31b0*/  HFMA2 R227, -RZ, RZ, 0, 0 ;  /* 0x00000000ffe37431 */ /* 0x000fe200000001ff */
[----:B------:R-:W-:Y:S01]  /*31c0*/  LOP3.LUT P3, RZ, R184, 0xff000000, RZ, 0xc0, !PT ;  /* 0xff000000b8ff7812 */ /* 0x000fe2000786c0ff */
[----:B------:R-:W-:Y:S01]  /*31d0*/  FADD.FTZ R28, R225, -R28 ;  /* 0x8000001ce11c7221 */ /* 0x000fe20000010000 */
[----:B------:R-:W-:Y:S01]  /*31e0*/  HFMA2 R249, -RZ, RZ, 0, 0 ;  /* 0x00000000fff97431 */ /* 0x000fe200000001ff */
[----:B------:R-:W-:Y:S02]  /*31f0*/  MOV R251, RZ ;  /* 0x000000ff00fb7202 */ /* 0x000fe40000000f00 */
[----:B------:R-:W-:Y:S01]  /*3200*/  FMUL.FTZ R29, R28, UR23 ;  /* 0x000000171c1d7c20 */ /* 0x000fe20008410000 */
[----:B------:R-:W-:-:S03]  /*3210*/  FFMA.FTZ R28, R189, UR4, R195 ;  /* 0x00000004bd1c7c23 */ /* 0x000fc600080100c3 */
[----:B------:R-:W-:Y:S01]  /*3220*/  FMUL.FTZ R30, R29, UR12 ;  /* 0x0000000c1d1e7c20 */ /* 0x000fe20008410000 */
[----:B------:R-:W-:Y:S01]  /*3230*/  FADD.FTZ R28, R224, -R28 ;  /* 0x8000001ce01c7221 */ /* 0x000fe20000010000 */
[C---:B------:R-:W-:Y:S02]  /*3240*/  @P4 SHF.L.U32 R31, R177.reuse, 0x10, RZ ;  /* 0x00000010b11f4819 */ /* 0x040fe400000006ff */
[----:B------:R-:W-:Y:S01]  /*3250*/  FMUL.FTZ R30, R30, UR22 ;  /* 0x000000161e1e7c20 */ /* 0x000fe20008410000 */
[----:B------:R-:W-:Y:S01]  /*3260*/  FMUL.FTZ R28, R28, UR23 ;  /* 0x000000171c1c7c20 */ /* 0x000fe20008410000 */
[----:B------:R-:W-:Y:S02]  /*3270*/  @P3 PRMT R177, R177, 0x7632, R177 ;  /* 0x00007632b1b13816 */ /* 0x000fe400000000b1 */
[----:B------:R-:W-:Y:S01]  /*3280*/  @P4 FMUL.FTZ R227, R31, R30 ;  /* 0x0000001e1fe34220 */ /* 0x000fe20000410000 */
[----:B------:R-:W-:Y:S01]  /*3290*/  FMUL.FTZ R31, R28, UR12 ;  /* 0x0000000c1c1f7c20 */ /* 0x000fe20008410000 */
[----:B------:R-:W-:-:S02]  /*32a0*/  @P3 SHF.L.U32 R228, R177, 0x10, RZ ;  /* 0x00000010b1e43819 */ /* 0x000fc400000006ff */
[----:B------:R-:W-:Y:S01]  /*32b0*/  FADD.FTZ R78, R78, R227 ;  /* 0x000000e34e4e7221 */ /* 0x000fe20000010000 */
[----:B------:R-:W-:Y:S01]  /*32c0*/  FMUL.FTZ R227, R174, R30 ;  /* 0x0000001eaee37220 */ /* 0x000fe20000410000 */
[----:B------:R-:W-:Y:S01]  /*32d0*/  FFMA.FTZ R30, R183, UR4, R195 ;  /* 0x00000004b71e7c23 */ /* 0x000fe200080100c3 */
[----:B------:R-:W-:Y:S01]  /*32e0*/  FMUL.FTZ R177, R31, UR22 ;  /* 0x000000161fb17c20 */ /* 0x000fe20008410000 */
[----:B------:R-:W-:Y:S02]  /*32f0*/  MOV R31, RZ ;  /* 0x000000ff001f7202 */ /* 0x000fe40000000f00 */
[----:B------:R-:W-:Y:S01]  /*3300*/  FSEL R229, R227, RZ, P4 ;  /* 0x000000ffe3e57208 */ /* 0x000fe20002000000 */
[----:B------:R-:W-:Y:S01]  /*3310*/  FADD.FTZ R30, R223, -R30 ;  /* 0x8000001edf1e7221 */ /* 0x000fe20000010000 */
[----:B------:R-:W-:Y:S01]  /*3320*/  LOP3.LUT P4, RZ, R185, 0xff, RZ, 0xc0, !PT ;  /* 0x000000ffb9ff7812 */ /* 0x000fe2000788c0ff */
[-C--:B------:R-:W-:Y:S01]  /*3330*/  FMUL.FTZ R227, R175, R177.reuse ;  /* 0x000000b1afe37220 */ /* 0x080fe20000410000 */
[----:B------:R-:W-:Y:S01]  /*3340*/  @P3 FMUL.FTZ R31, R228, R177 ;  /* 0x000000b1e41f3220 */ /* 0x000fe20000410000 */
[----:B------:R-:W-:Y:S01]  /*3350*/  FMUL.FTZ R30, R30, UR23 ;  /* 0x000000171e1e7c20 */ /* 0x000fe20008410000 */
[----:B------:R-:W-:Y:S01]  /*3360*/  HFMA2 R177, -RZ, RZ, 0, 0 ;  /* 0x00000000ffb17431 */ /* 0x000fe200000001ff */
[----:B------:R-:W-:Y:S01]  /*3370*/  F2FP.BF16.F32.PACK_AB R29, R28, R29 ;  /* 0x0000001d1c1d723e */ /* 0x000fe200000010ff */
[----:B------:R-:W-:Y:S01]  /*3380*/  FADD.FTZ R79, R79, R31 ;  /* 0x0000001f4f4f7221 */ /* 0x000fe20000010000 */
[----:B------:R-:W-:Y:S01]  /*3390*/  FSEL R231, R227, RZ, P3 ;  /* 0x000000ffe3e77208 */ /* 0x000fe20001800000 */
[----:B------:R-:W-:Y:S01]  /*33a0*/  FMUL.FTZ R31, R30, UR12 ;  /* 0x0000000c1e1f7c20 */ /* 0x000fe20008410000 */
[----:B------:R-:W-:Y:S01]  /*33b0*/  LOP3.LUT P3, RZ, R185, 0xff00, RZ, 0xc0, !PT ;  /* 0x0000ff00b9ff7812 */ /* 0x000fe2000786c0ff */
[----:B------:R-:W-:-:S02]  /*33c0*/  FFMA.FTZ R227, R181, UR4, R195 ;  /* 0x00000004b5e37c23 */ /* 0x000fc400080100c3 */
[----:B------:R-:W-:Y:S01]  /*33d0*/  FMUL.FTZ R31, R31, UR22 ;  /* 0x000000161f1f7c20 */ /* 0x000fe20008410000 */
[----:B------:R-:W-:Y:S01]  /*33e0*/  @P4 SHF.L.U32 R228, R178, 0x10, RZ ;  /* 0x00000010b2e44819 */ /* 0x000fe200000006ff */
[----:B------:R-:W-:-:S04]  /*33f0*/  FADD.FTZ R227, R222, -R227 ;  /* 0x800000e3dee37221 */ /* 0x000fc80000010000 */
[----:B------:R-:W-:Y:S01]  /*3400*/  @P4 FMUL.FTZ R177, R228, R31 ;  /* 0x0000001fe4b14220 */ /* 0x000fe20000410000 */
[----:B------:R-:W-:Y:S01]  /*3410*/  FMUL.FTZ R228, R227, UR23 ;  /* 0x00000017e3e47c20 */ /* 0x000fe20008410000 */
[----:B------:R-:W-:Y:S02]  /*3420*/  MOV R227, RZ ;  /* 0x000000ff00e37202 */ /* 0x000fe40000000f00 */
[----:B------:R-:W-:Y:S01]  /*3430*/  FADD.FTZ R177, R72, R177 ;  /* 0x000000b148b17221 */ /* 0x000fe20000010000 */
[----:B------:R-:W-:Y:S01]  /*3440*/  @P3 PRMT R72, R178, 0x7632, R72 ;  /* 0x00007632b2483816 */ /* 0x000fe20000000048 */
[C---:B------:R-:W-:Y:S01]  /*3450*/  FMUL.FTZ R178, R228.reuse, UR12 ;  /* 0x0000000ce4b27c20 */ /* 0x040fe20008410000 */
[----:B------:R-:W-:Y:S02]  /*3460*/  F2FP.BF16.F32.PACK_AB R30, R228, R30 ;  /* 0x0000001ee41e723e */ /* 0x000fe400000010ff */
[----:B------:R-:W-:Y:S01]  /*3470*/  @P3 SHF.L.U32 R72, R72, 0x10, RZ ;  /* 0x0000001048483819 */ /* 0x000fe200000006ff */
[----:B------:R-:W-:-:S04]  /*3480*/  FMUL.FTZ R178, R178, UR22 ;  /* 0x00000016b2b27c20 */ /* 0x000fc80008410000 */
[----:B------:R-:W-:Y:S01]  /*3490*/  @P3 FMUL.FTZ R227, R72, R178 ;  /* 0x000000b248e33220 */ /* 0x000fe20000410000 */
[----:B------:R-:W-:Y:S01]  /*34a0*/  FMUL.FTZ R72, R168, R31 ;  /* 0x0000001fa8487220 */ /* 0x000fe20000410000 */
[----:B------:R-:W-:Y:S02]  /*34b0*/  FFMA.FTZ R31, R182, UR4, R195 ;  /* 0x00000004b61f7c23 */ /* 0x000fe400080100c3 */
[----:B------:R-:W-:Y:S02]  /*34c0*/  FADD.FTZ R227, R73, R227 ;  /* 0x000000e349e37221 */ /* 0x000fe40000010000 */
[----:B------:R-:W-:Y:S01]  /*34d0*/  FSEL R72, R72, RZ, P4 ;  /* 0x000000ff48487208 */ /* 0x000fe20002000000 */
[----:B------:R-:W-:Y:S01]  /*34e0*/  FADD.FTZ R31, R221, -R31 ;  /* 0x8000001fdd1f7221 */ /* 0x000fe20000010000 */
[----:B------:R-:W-:-:S03]  /*34f0*/  LOP3.LUT P4, RZ, R185, 0xff0000, RZ, 0xc0, !PT ;  /* 0x00ff0000b9ff7812 */ /* 0x000fc6000788c0ff */
[----:B------:R-:W-:-:S04]  /*3500*/  FMUL.FTZ R31, R31, UR23 ;  /* 0x000000171f1f7c20 */ /* 0x000fc80008410000 */
[----:B------:R-:W-:-:S04]  /*3510*/  FMUL.FTZ R73, R31, UR12 ;  /* 0x0000000c1f497c20 */ /* 0x000fc80008410000 */
[----:B------:R-:W-:Y:S02]  /*3520*/  FMUL.FTZ R73, R73, UR22 ;  /* 0x0000001649497c20 */ /* 0x000fe40008410000 */
[----:B------:R-:W-:-:S05]  /*3530*/  @P4 SHF.L.U32 R250, R179, 0x10, RZ ;  /* 0x00000010b3fa4819 */ /* 0x000fca00000006ff */
[----:B------:R-:W-:Y:S01]  /*3540*/  @P4 FMUL.FTZ R249, R250, R73 ;  /* 0x00000049faf94220 */ /* 0x000fe20000410000 */
[----:B------:R-:W-:-:S03]  /*3550*/  FMUL.FTZ R250, R169, R178 ;  /* 0x000000b2a9fa7220 */ /* 0x000fc60000410000 */
[----:B------:R-:W-:Y:S01]  /*3560*/  FADD.FTZ R178, R74, R249 ;  /* 0x000000f94ab27221 */ /* 0x000fe20000010000 */
[----:B------:R-:W-:Y:S01]  /*3570*/  FFMA.FTZ R249, R180, UR4, R195 ;  /* 0x00000004b4f97c23 */ /* 0x000fe200080100c3 */
[----:B------:R-:W-:Y:S02]  /*3580*/  FSEL R74, R250, RZ, P3 ;  /* 0x000000fffa4a7208 */ /* 0x000fe40001800000 */
[----:B------:R-:W-:Y:S01]  /*3590*/  ISETP.GE.U32.AND P3, PT, R184, RZ, PT ;  /* 0x000000ffb800720c */ /* 0x000fe20003f66070 */
[----:B------:R-:W-:Y:S01]  /*35a0*/  FADD.FTZ R249, R220, -R249 ;  /* 0x800000f9dcf97221 */ /* 0x000fe20000010000 */
[----:B------:R-:W-:Y:S02]  /*35b0*/  F2FP.BF16.F32.PACK_AB R74, R74, R72 ;  /* 0x000000484a4a723e */ /* 0x000fe400000010ff */
[----:B------:R-:W-:Y:S01]  /*35c0*/  ISETP.GE.U32.AND.EX P3, PT, R185, 0x1000000, PT, P3 ;  /* 0x01000000b900780c */ /* 0x000fe20003f66130 */
[----:B------:R-:W-:-:S04]  /*35d0*/  FMUL.FTZ R250, R249, UR23 ;  /* 0x00000017f9fa7c20 */ /* 0x000fc80008410000 */
[C---:B------:R-:W-:Y:S01]  /*35e0*/  FMUL.FTZ R249, R250.reuse, UR12 ;  /* 0x0000000cfaf97c20 */ /* 0x040fe20008410000 */
[----:B------:R-:W-:-:S03]  /*35f0*/  F2FP.BF16.F32.PACK_AB R31, R250, R31 ;  /* 0x0000001ffa1f723e */ /* 0x000fc600000010ff */
[----:B------:R-:W-:-:S04]  /*3600*/  FMUL.FTZ R249, R249, UR22 ;  /* 0x00000016f9f97c20 */ /* 0x000fc80008410000 */
[----:B------:R-:W-:-:S04]  /*3610*/  @P3 PRMT R179, R179, 0x7632, R179 ;  /* 0x00007632b3b33816 */ /* 0x000fc800000000b3 */
[----:B------:R-:W-:-:S05]  /*3620*/  @P3 SHF.L.U32 R179, R179, 0x10, RZ ;  /* 0x00000010b3b33819 */ /* 0x000fca00000006ff */
[-C--:B------:R-:W-:Y:S01]  /*3630*/  @P3 FMUL.FTZ R251, R179, R249.reuse ;  /* 0x000000f9b3fb3220 */ /* 0x080fe20000410000 */
[----:B------:R-:W-:-:S03]  /*3640*/  FMUL.FTZ R249, R171, R249 ;  /* 0x000000f9abf97220 */ /* 0x000fc60000410000 */
        /* <DEDUP_REMOVED lines=9> */
[----:B------:R-:W-:Y:S01]  /*36e0*/  HFMA2 R28, -RZ, RZ, 0, 0 ;  /* 0x00000000ff1c7431 */ /* 0x000fe200000001ff */
[----:B------:R-:W-:-:S05]  /*36f0*/  @P4 SHF.L.U32 R228, R176, 0x10, RZ ;  /* 0x00000010b0e44819 */ /* 0x000fca00000006ff */
[-C--:B------:R-:W-:Y:S01]  /*3700*/  @P4 FMUL.FTZ R28, R228, R73.reuse ;  /* 0x00000049e41c4220 */ /* 0x080fe20000410000 */
[----:B------:R-:W-:-:S03]  /*3710*/  FMUL.FTZ R73, R172, R73 ;  /* 0x00000049ac497220 */ /* 0x000fc60000410000 */
[----:B------:R-:W-:Y:S01]  /*3720*/  FADD.FTZ R228, R76, R28 ;  /* 0x0000001c4ce47221 */ /* 0x000fe20000010000 */
[----:B------:R-:W-:Y:S01]  /*3730*/  FFMA.FTZ R28, R191, UR4, R195 ;  /* 0x00000004bf1c7c23 */ /* 0x000fe200080100c3 */
[----:B------:R-:W-:Y:S02]  /*3740*/  FSEL R76, R249, RZ, P3 ;  /* 0x000000fff94c7208 */ /* 0x000fe40001800000 */
[----:B------:R-:W-:Y:S01]  /*3750*/  LOP3.LUT P3, RZ, R184, 0xff00, RZ, 0xc0, !PT ;  /* 0x0000ff00b8ff7812 */ /* 0x000fe2000786c0ff */
[----:B------:R-:W-:Y:S01]  /*3760*/  FADD.FTZ R28, R226, -R28 ;  /* 0x8000001ce21c7221 */ /* 0x000fe20000010000 */
[----:B------:R-:W-:Y:S02]  /*3770*/  F2FP.BF16.F32.PACK_AB R75, R76, R75 ;  /* 0x0000004b4c4b723e */ /* 0x000fe400000010ff */
[----:B------:R-:W-:Y:S01]  /*3780*/  FSEL R72, R73, RZ, P4 ;  /* 0x000000ff49487208 */ /* 0x000fe20002000000 */
[----:B------:R-:W-:Y:S01]  /*3790*/  FMUL.FTZ R249, R28, UR23 ;  /* 0x000000171cf97c20 */ /* 0x000fe20008410000 */
[----:B------:R-:W-:-:S04]  /*37a0*/  F2FP.BF16.F32.PACK_AB R73, R231, R229 ;  /* 0x000000e5e749723e */ /* 0x000fc800000010ff */
[C---:B------:R-:W-:Y:S01]  /*37b0*/  F2FP.BF16.F32.PACK_AB R28, R249.reuse, R250 ;  /* 0x000000faf91c723e */ /* 0x040fe200000010ff */
[----:B------:R-:W-:Y:S01]  /*37c0*/  FMUL.FTZ R249, R249, UR12 ;  /* 0x0000000cf9f97c20 */ /* 0x000fe20008410000 */
[----:B------:R-:W-:Y:S02]  /*37d0*/  MOV R250, RZ ;  /* 0x000000ff00fa7202 */ /* 0x000fe40000000f00 */
[----:B------:R-:W-:Y:S01]  /*37e0*/  @P3 PRMT R176, R176, 0x7632, R176 ;  /* 0x00007632b0b03816 */ /* 0x000fe200000000b0 */
[----:B------:R-:W-:-:S03]  /*37f0*/  FMUL.FTZ R249, R249, UR22 ;  /* 0x00000016f9f97c20 */ /* 0x000fc60008410000 */
[----:B------:R-:W-:Y:S01]  /*3800*/  @P3 SHF.L.U32 R176, R176, 0x10, RZ ;  /* 0x00000010b0b03819 */ /* 0x000fe200000006ff */
[----:B------:R-:W-:-:S04]  /*3810*/  FMUL.FTZ R76, R173, R249 ;  /* 0x000000f9ad4c7220 */ /* 0x000fc80000410000 */
[----:B------:R-:W-:Y:S01]  /*3820*/  @P3 FMUL.FTZ R250, R176, R249 ;  /* 0x000000f9b0fa3220 */ /* 0x000fe20000410000 */
[----:B------:R-:W-:-:S03]  /*3830*/  FSEL R76, R76, RZ, P3 ;  /* 0x000000ff4c4c7208 */ /* 0x000fc60001800000 */
[----:B------:R-:W-:Y:S01]  /*3840*/  FADD.FTZ R176, R77, R250 ;  /* 0x000000fa4db07221 */ /* 0x000fe20000010000 */
[----:B------:R-:W-:-:S07]  /*3850*/  F2FP.BF16.F32.PACK_AB R72, R76, R72 ;  /* 0x000000484c48723e */ /* 0x000fce00000010ff */
.L_x_3996:
        /* <DEDUP_REMOVED lines=13> */
.L_x_3994:
[----:B------:R-:W-:Y:S05]  /*3930*/  BSYNC.RECONVERGENT B1 ;  /* 0x0000000000017941 */ /* 0x000fea0003800200 */
.L_x_3993:
        /* <DEDUP_REMOVED lines=116> */
[----:B------:R-:W-:Y:S01]  /*4080*/  F2FP.BF16.F32.PACK_AB R64, R68, R64 ;  /* 0x000000404440723e */ /* 0x000fe200000010ff */
[----:B------:R-:W-:Y:S06]  /*4090*/  BRA `(.L_x_4000) ;  /* 0x0000000400a47947 */ /* 0x000fec0003800000 */
.L_x_3999:
        /* <DEDUP_REMOVED lines=104> */
[----:B------:R-:W-:-:S07]  /*4720*/  F2FP.BF16.F32.PACK_AB R64, R229, R64 ;  /* 0x00000040e540723e */ /* 0x000fce00000010ff */
.L_x_4000:
        /* <DEDUP_REMOVED lines=13> */
.L_x_3998:
[----:B------:R-:W-:Y:S05]  /*4800*/  BSYNC.RECONVERGENT B1 ;  /* 0x0000000000017941 */ /* 0x000fea0003800200 */
.L_x_3997:
        /* <DEDUP_REMOVED lines=9> */
[C---:B------:R-:W-:Y:S01]  /*48a0*/  LOP3.LUT P4, RZ, R24.reuse, 0xff0000, RZ, 0xc0, !PT ;  /* 0x00ff000018ff7812 */ /* 0x040fe2000788c0ff */
        /* <DEDUP_REMOVED lines=9> */
[C---:B-----5:R-:W-:Y:S02]  /*4940*/  @P4 SHF.L.U32 R31, R177.reuse, 0x10, RZ ;  /* 0x00000010b11f4819 */ /* 0x060fe400000006ff */
        /* <DEDUP_REMOVED lines=98> */
.L_x_4003:
[----:B------:R-:W-:Y:S01]  /*4f70*/  FFMA.FTZ R227, R14, UR4, R195 ;  /* 0x000000040ee37c23 */ /* 0x000fe200080100c3 */
[C---:B------:R-:W-:Y:S02]  /*4f80*/  LOP3.LUT P4, RZ, R24.reuse, 0xff0000, RZ, 0xc0, !PT ;  /* 0x00ff000018ff7812 */ /* 0x040fe4000788c0ff */
[----:B------:R-:W-:Y:S01]  /*4f90*/  LOP3.LUT P3, RZ, R24, 0xff000000, RZ, 0xc0, !PT ;  /* 0xff00000018ff7812 */ /* 0x000fe2000786c0ff */
[----:B------:R-:W-:Y:S01]  /*4fa0*/  FADD.FTZ R227, R209, -R227 ;  /* 0x800000e3d1e37221 */ /* 0x000fe20000010000 */
[C---:B------:R-:W-:Y:S02]  /*4fb0*/  LOP3.LUT P5, RZ, R25.reuse, 0xff, RZ, 0xc0, !PT ;  /* 0x000000ff19ff7812 */ /* 0x040fe400078ac0ff */
[----:B------:R-:W-:Y:S01]  /*4fc0*/  LOP3.LUT P6, RZ, R25, 0xff0000, RZ, 0xc0, !PT ;  /* 0x00ff000019ff7812 */ /* 0x000fe200078cc0ff */
[----:B------:R-:W-:-:S04]  /*4fd0*/  FMUL.FTZ R227, R227, UR23 ;  /* 0x00000017e3e37c20 */ /* 0x000fc80008410000 */
[----:B------:R-:W-:Y:S02]  /*4fe0*/  FMUL.FTZ R227, R227, UR12 ;  /* 0x0000000ce3e37c20 */ /* 0x000fe40008410000 */
[----:B-----5:R-:W-:Y:S02]  /*4ff0*/  @P4 SHF.L.U32 R229, R177, 0x10, RZ ;  /* 0x00000010b1e54819 */ /* 0x020fe400000006ff */
        /* <DEDUP_REMOVED lines=96> */
.L_x_4004:
        /* <DEDUP_REMOVED lines=13> */
.L_x_4002:
[----:B------:R-:W-:Y:S05]  /*56d0*/  BSYNC.RECONVERGENT B1 ;  /* 0x0000000000017941 */ /* 0x000fea0003800200 */
.L_x_4001:
[----:B------:R-:W-:-:S13]  /*56e0*/  ISETP.NE.AND P2, PT, R248, RZ, PT ;  /* 0x000000fff800720c */ /* 0x000fda0003f45270 */
        /* <DEDUP_REMOVED lines=81> */
[----:B------:R-:W-:Y:S01]  /*5c00*/  @P3 FMUL.FTZ R251, R249, R179 ;  /* 0x000000b3f9fb3220 */ /* 0x000fe20000410000 */
        /* <DEDUP_REMOVED lines=20> */
[----:B------:R-:W-:Y:S01]  /*5d50*/  MOV R249, RZ ;  /* 0x000000ff00f97202 */ /* 0x000fe20000000f00 */
[----:B------:R-:W-:Y:S01]  /*5d60*/  FMUL.FTZ R28, R28, UR23 ;  /* 0x000000171c1c7c20 */ /* 0x000fe20008410000 */
[----:B------:R-:W-:-:S02]  /*5d70*/  FSEL R48, R49, RZ, P4 ;  /* 0x000000ff31307208 */ /* 0x000fc40002000000 */
[----:B------:R-:W-:Y:S01]  /*5d80*/  F2FP.BF16.F32.PACK_AB R49, R231, R229 ;  /* 0x000000e5e731723e */ /* 0x000fe200000010ff */
[C---:B------:R-:W-:Y:S01]  /*5d90*/  FMUL.FTZ R195, R28.reuse, UR12 ;  /* 0x0000000c1cc37c20 */ /* 0x040fe20008410000 */
[----:B------:R-:W-:-:S03]  /*5da0*/  F2FP.BF16.F32.PACK_AB R28, R28, R250 ;  /* 0x000000fa1c1c723e */ /* 0x000fc600000010ff */
        /* <DEDUP_REMOVED lines=9> */
.L_x_4006:
        /* <DEDUP_REMOVED lines=78> */
[--C-:B------:R-:W-:Y:S01]  /*6320*/  FFMA.FTZ R48, R192, UR4, R195.reuse ;  /* 0x00000004c0307c23 */ /* 0x100fe200080100c3 */
[----:B------:R-:W-:Y:S01]  /*6330*/  FFMA.FTZ R195, R202, UR4, R195 ;  /* 0x00000004cac37c23 */ /* 0x000fe200080100c3 */
[----:B------:R-:W-:Y:S01]  /*6340*/  HFMA2 R228, -RZ, RZ, 0, 0 ;  /* 0x00000000ffe47431 */ /* 0x000fe200000001ff */
[----:B------:R-:W-:Y:S01]  /*6350*/  FSEL R49, R49, RZ, P4 ;  /* 0x000000ff31317208 */ /* 0x000fe20002000000 */
[----:B------:R-:W-:Y:S01]  /*6360*/  FADD.FTZ R48, R203, -R48 ;  /* 0x80000030cb307221 */ /* 0x000fe20000010000 */
[----:B------:R-:W-:Y:S01]  /*6370*/  LOP3.LUT P4, RZ, R22, 0xff, RZ, 0xc0, !PT ;  /* 0x000000ff16ff7812 */ /* 0x000fe2000788c0ff */
[----:B------:R-:W-:Y:S01]  /*6380*/  FADD.FTZ R195, R201, -R195 ;  /* 0x800000c3c9c37221 */ /* 0x000fe20000010000 */
        /* <DEDUP_REMOVED lines=10> */
[----:B------:R-:W-:Y:S02]  /*6430*/  FMUL.FTZ R52, R195, UR23 ;  /* 0x00000017c3347c20 */ /* 0x000fe40008410000 */
[----:B------:R-:W-:Y:S02]  /*6440*/  FSEL R48, R48, RZ, P4 ;  /* 0x000000ff30307208 */ /* 0x000fe40002000000 */
        /* <DEDUP_REMOVED lines=8> */
.L_x_4007:
        /* <DEDUP_REMOVED lines=13> */
.L_x_3992:
[----:B------:R-:W-:Y:S01]  /*65a0*/  ISETP.NE.AND P2, PT, R252, RZ, PT ;  /* 0x000000fffc00720c */ /* 0x000fe20003f45270 */
[----:B------:R-:W-:-:S12]  /*65b0*/  BSSY.RECONVERGENT B1, `(.L_x_4008) ;  /* 0x0000106000017945 */ /* 0x000fd80003800200 */
        /* <DEDUP_REMOVED lines=8> */
[C---:B-----5:R-:W-:Y:S02]  /*6640*/  LOP3.LUT P3, RZ, R184.reuse, 0xff0000, RZ, 0xc0, !PT ;  /* 0x00ff0000b8ff7812 */ /* 0x060fe4000786c0ff */
[----:B------:R-:W-:Y:S01]  /*6650*/  SHF.L.U32 R228, R45, 0x10, RZ ;  /* 0x000000102de47819 */ /* 0x000fe200000006ff */
[----:B------:R-:W-:Y:S01]  /*6660*/  FADD.FTZ R227, R225, -R227 ;  /* 0x800000e3e1e37221 */ /* 0x000fe20000010000 */
[----:B------:R-:W-:Y:S02]  /*6670*/  LOP3.LUT P4, RZ, R184, 0xff000000, RZ, 0xc0, !PT ;  /* 0xff000000b8ff7812 */ /* 0x000fe4000788c0ff */
[----:B------:R-:W-:Y:S01]  /*6680*/  LOP3.LUT P2, RZ, R185, 0xff, RZ, 0xc0, !PT ;  /* 0x000000ffb9ff7812 */ /* 0x000fe2000784c0ff */
[----:B------:R-:W-:-:S04]  /*6690*/  FFMA.FTZ R227, R227, UR23, R228 ;  /* 0x00000017e3e37c23 */ /* 0x000fc800080100e4 */
[----:B------:R-:W-:Y:S02]  /*66a0*/  FMUL.FTZ R227, R227, UR12 ;  /* 0x0000000ce3e37c20 */ /* 0x000fe40008410000 */
[----:B------:R-:W-:Y:S02]  /*66b0*/  @P3 SHF.L.U32 R229, R177, 0x10, RZ ;  /* 0x00000010b1e53819 */ /* 0x000fe400000006ff */
[----:B------:R-:W-:Y:S01]  /*66c0*/  FMUL.FTZ R228, R227, UR22 ;  /* 0x00000016e3e47c20 */ /* 0x000fe20008410000 */
[----:B------:R-:W-:Y:S01]  /*66d0*/  HFMA2 R227, -RZ, RZ, 0, 0 ;  /* 0x00000000ffe37431 */ /* 0x000fe200000001ff */
[----:B------:R-:W-:Y:S02]  /*66e0*/  PRMT R177, R45, 0x7632, R177 ;  /* 0x000076322db17816 */ /* 0x000fe400000000b1 */
[----:B------:R-:W-:Y:S01]  /*66f0*/  @P3 FMUL.FTZ R227, R228, R229 ;  /* 0x000000e5e4e33220 */ /* 0x000fe20000410000 */
[----:B------:R-:W-:Y:S02]  /*6700*/  @P2 SHF.L.U32 R231, R178, 0x10, RZ ;  /* 0x00000010b2e72819 */ /* 0x000fe400000006ff */
[----:B------:R-:W-:Y:S01]  /*6710*/  SHF.L.U32 R229, R177, 0x10, RZ ;  /* 0x00000010b1e57819 */ /* 0x000fe200000006ff */
[----:B------:R-:W-:Y:S01]  /*6720*/  FADD.FTZ R78, R78, R227 ;  /* 0x000000e34e4e7221 */ /* 0x000fe20000010000 */
[----:B------:R-:W-:Y:S01]  /*6730*/  FFMA.FTZ R227, R189, UR4, R195 ;  /* 0x00000004bde37c23 */ /* 0x000fe200080100c3 */
[----:B------:R-:W-:-:S02]  /*6740*/  @P4 PRMT R177, R177, 0x7632, R177 ;  /* 0x00007632b1b14816 */ /* 0x000fc400000000b1 */
[----:B------:R-:W-:Y:S01]  /*6750*/  PRMT R178, R46, 0x7632, R178 ;  /* 0x000076322eb27816 */ /* 0x000fe200000000b2 */
[----:B------:R-:W-:Y:S01]  /*6760*/  FADD.FTZ R227, R224, -R227 ;  /* 0x800000e3e0e37221 */ /* 0x000fe20000010000 */
[----:B------:R-:W-:-:S03]  /*6770*/  @P4 SHF.L.U32 R177, R177, 0x10, RZ ;  /* 0x00000010b1b14819 */ /* 0x000fc600000006ff */
[----:B------:R-:W-:-:S04]  /*6780*/  FFMA.FTZ R227, R227, UR23, R229 ;  /* 0x00000017e3e37c23 */ /* 0x000fc800080100e5 */
[----:B------:R-:W-:-:S04]  /*6790*/  FMUL.FTZ R227, R227, UR12 ;  /* 0x0000000ce3e37c20 */ /* 0x000fc80008410000 */
[----:B------:R-:W-:Y:S01]  /*67a0*/  FMUL.FTZ R229, R227, UR22 ;  /* 0x00000016e3e57c20 */ /* 0x000fe20008410000 */
[----:B------:R-:W-:-:S03]  /*67b0*/  MOV R227, RZ ;  /* 0x000000ff00e37202 */ /* 0x000fc60000000f00 */
[----:B------:R-:W-:Y:S01]  /*67c0*/  @P4 FMUL.FTZ R227, R229, R177 ;  /* 0x000000b1e5e34220 */ /* 0x000fe20000410000 */
[----:B------:R-:W-:Y:S01]  /*67d0*/  FFMA.FTZ R177, R183, UR4, R195 ;  /* 0x00000004b7b17c23 */ /* 0x000fe200080100c3 */
[----:B------:R-:W-:Y:S02]  /*67e0*/  FMUL.FTZ R229, R175, R229 ;  /* 0x000000e5afe57220 */ /* 0x000fe40000410000 */
[----:B------:R-:W-:Y:S01]  /*67f0*/  FADD.FTZ R79, R79, R227 ;  /* 0x000000e34f4f7221 */ /* 0x000fe20000010000 */
[----:B------:R-:W-:Y:S01]  /*6800*/  SHF.L.U32 R227, R46, 0x10, RZ ;  /* 0x000000102ee37819 */ /* 0x000fe200000006ff */
[----:B------:R-:W-:Y:S01]  /*6810*/  FADD.FTZ R177, R223, -R177 ;  /* 0x800000b1dfb17221 */ /* 0x000fe20000010000 */
[----:B------:R-:W-:-:S03]  /*6820*/  FSEL R229, R229, RZ, P4 ;  /* 0x000000ffe5e57208 */ /* 0x000fc60002000000 */
[----:B------:R-:W-:-:S04]  /*6830*/  FFMA.FTZ R177, R177, UR23, R227 ;  /* 0x00000017b1b17c23 */ /* 0x000fc800080100e3 */
[----:B------:R-:W-:-:S04]  /*6840*/  FMUL.FTZ R177, R177, UR12 ;  /* 0x0000000cb1b17c20 */ /* 0x000fc80008410000 */
[----:B------:R-:W-:Y:S01]  /*6850*/  FMUL.FTZ R227, R177, UR22 ;  /* 0x00000016b1e37c20 */ /* 0x000fe20008410000 */
[----:B------:R-:W-:-:S03]  /*6860*/  HFMA2 R177, -RZ, RZ, 0, 0 ;  /* 0x00000000ffb17431 */ /* 0x000fc600000001ff */
[----:B------:R-:W-:Y:S01]  /*6870*/  @P2 FMUL.FTZ R177, R227, R231 ;  /* 0x000000e7e3b12220 */ /* 0x000fe20000410000 */
[----:B------:R-:W-:Y:S01]  /*6880*/  SHF.L.U32 R231, R178, 0x10, RZ ;  /* 0x00000010b2e77819 */ /* 0x000fe200000006ff */
[----:B------:R-:W-:Y:S02]  /*6890*/  FMUL.FTZ R227, R168, R227 ;  /* 0x000000e3a8e37220 */ /* 0x000fe40000410000 */
[----:B------:R-:W-:Y:S01]  /*68a0*/  FADD.FTZ R177, R72, R177 ;  /* 0x000000b148b17221 */ /* 0x000fe20000010000 */
[----:B------:R-:W-:-:S04]  /*68b0*/  FFMA.FTZ R72, R181, UR4, R195 ;  /* 0x00000004b5487c23 */ /* 0x000fc800080100c3 */
[----:B------:R-:W-:-:S04]  /*68c0*/  FADD.FTZ R72, R222, -R72 ;  /* 0x80000048de487221 */ /* 0x000fc80000010000 */
[----:B------:R-:W-:Y:S01]  /*68d0*/  FFMA.FTZ R231, R72, UR23, R231 ;  /* 0x0000001748e77c23 */ /* 0x000fe200080100e7 */
[----:B------:R-:W-:Y:S02]  /*68e0*/  FSEL R72, R227, RZ, P2 ;  /* 0x000000ffe3487208 */ /* 0x000fe40001000000 */
[----:B------:R-:W-:Y:S01]  /*68f0*/  LOP3.LUT P2, RZ, R185, 0xff00, RZ, 0xc0, !PT ;  /* 0x0000ff00b9ff7812 */ /* 0x000fe2000784c0ff */
[----:B------:R-:W-:-:S12]  /*6900*/  FMUL.FTZ R231, R231, UR12 ;  /* 0x0000000ce7e77c20 */ /* 0x000fd80008410000 */
[----:B------:R-:W-:-:S04]  /*6910*/  @P2 PRMT R178, R178, 0x7632, R178 ;  /* 0x00007632b2b22816 */ /* 0x000fc800000000b2 */
[----:B------:R-:W-:Y:S01]  /*6920*/  @P2 SHF.L.U32 R227, R178, 0x10, RZ ;  /* 0x00000010b2e32819 */ /* 0x000fe200000006ff */
[----:B------:R-:W-:Y:S01]  /*6930*/  FMUL.FTZ R178, R231, UR22 ;  /* 0x00000016e7b27c20 */ /* 0x000fe20008410000 */
[----:B------:R-:W-:-:S03]  /*6940*/  MOV R231, RZ ;  /* 0x000000ff00e77202 */ /* 0x000fc60000000f00 */
[----:B------:R-:W-:Y:S01]  /*6950*/  @P2 FMUL.FTZ R231, R178, R227 ;  /* 0x000000e3b2e72220 */ /* 0x000fe20000410000 */
[----:B------:R-:W-:-:S03]  /*6960*/  FMUL.FTZ R178, R169, R178 ;  /* 0x000000b2a9b27220 */ /* 0x000fc60000410000 */
[----:B------:R-:W-:Y:S01]  /*6970*/  FADD.FTZ R227, R73, R231 ;  /* 0x000000e749e37221 */ /* 0x000fe20000010000 */
[----:B------:R-:W-:Y:S01]  /*6980*/  FFMA.FTZ R73, R182, UR4, R195 ;  /* 0x00000004b6497c23 */ /* 0x000fe200080100c3 */
[----:B------:R-:W-:-:S03]  /*6990*/  SHF.L.U32 R231, R47, 0x10, RZ ;  /* 0x000000102fe77819 */ /* 0x000fc600000006ff */
[----:B------:R-:W-:-:S04]  /*69a0*/  FADD.FTZ R73, R221, -R73 ;  /* 0x80000049dd497221 */ /* 0x000fc80000010000 */
[----:B------:R-:W-:Y:S01]  /*69b0*/  FFMA.FTZ R231, R73, UR23, R231 ;  /* 0x0000001749e77c23 */ /* 0x000fe200080100e7 */
[----:B------:R-:W-:Y:S02]  /*69c0*/  FSEL R73, R178, RZ, P2 ;  /* 0x000000ffb2497208 */ /* 0x000fe40001000000 */
[----:B------:R-:W-:Y:S01]  /*69d0*/  LOP3.LUT P2, RZ, R185, 0xff0000, RZ, 0xc0, !PT ;  /* 0x00ff0000b9ff7812 */ /* 0x000fe2000784c0ff */
[----:B------:R-:W-:-:S04]  /*69e0*/  FMUL.FTZ R178, R231, UR12 ;  /* 0x0000000ce7b27c20 */ /* 0x000fc80008410000 */
[----:B------:R-:W-:Y:S01]  /*69f0*/  FMUL.FTZ R231, R178, UR22 ;  /* 0x00000016b2e77c20 */ /* 0x000fe20008410000 */
[----:B------:R-:W-:-:S07]  /*6a00*/  HFMA2 R178, -RZ, RZ, 0, 0 ;  /* 0x00000000ffb27431 */ /* 0x000fce00000001ff */
[----:B------:R-:W-:Y:S02]  /*6a10*/  @P2 SHF.L.U32 R249, R179, 0x10, RZ ;  /* 0x00000010b3f92819 */ /* 0x000fe400000006ff */
[----:B------:R-:W-:-:S03]  /*6a20*/  PRMT R179, R47, 0x7632, R179 ;  /* 0x000076322fb37816 */ /* 0x000fc600000000b3 */
        /* <DEDUP_REMOVED lines=8> */
[----:B------:R-:W-:Y:S01]  /*6ab0*/  ISETP.GE.U32.AND P2, PT, R184, RZ, PT ;  /* 0x000000ffb800720c */ /* 0x000fe20003f46070 */
[----:B------:R-:W-:Y:S01]  /*6ac0*/  FMUL.FTZ R231, R249, UR12 ;  /* 0x0000000cf9e77c20 */ /* 0x000fe20008410000 */
[----:B------:R-:W-:Y:S02]  /*6ad0*/  MOV R249, RZ ;  /* 0x000000ff00f97202 */ /* 0x000fe40000000f00 */
[----:B------:R-:W-:Y:S01]  /*6ae0*/  ISETP.GE.U32.AND.EX P2, PT, R185, 0x1000000, PT, P2 ;  /* 0x01000000b900780c */ /* 0x000fe20003f46120 */
[----:B------:R-:W-:-:S12]  /*6af0*/  FMUL.FTZ R231, R231, UR22 ;  /* 0x00000016e7e77c20 */ /* 0x000fd80008410000 */
[----:B------:R-:W-:-:S04]  /*6b00*/  @P2 PRMT R179, R179, 0x7632, R179 ;  /* 0x00007632b3b32816 */ /* 0x000fc800000000b3 */
[----:B------:R-:W-:-:S05]  /*6b10*/  @P2 SHF.L.U32 R179, R179, 0x10, RZ ;  /* 0x00000010b3b32819 */ /* 0x000fca00000006ff */
[----:B------:R-:W-:-:S04]  /*6b20*/  @P2 FMUL.FTZ R249, R231, R179 ;  /* 0x000000b3e7f92220 */ /* 0x000fc80000410000 */
[----:B------:R-:W-:Y:S01]  /*6b30*/  FADD.FTZ R179, R75, R249 ;  /* 0x000000f94bb37221 */ /* 0x000fe20000010000 */
[----:B------:R-:W-:-:S05]  /*6b40*/  FMUL.FTZ R75, R171, R231 ;  /* 0x000000e7ab4b7220 */ /* 0x000fca0000410000 */
[----:B------:R-:W-:Y:S02]  /*6b50*/  FSEL R75, R75, RZ, P2 ;  /* 0x000000ff4b4b7208 */ /* 0x000fe40001000000 */
[----:B------:R-:W-:Y:S02]  /*6b60*/  LOP3.LUT P2, RZ, R184, 0xff, RZ, 0xc0, !PT ;  /* 0x000000ffb8ff7812 */ /* 0x000fe4000784c0ff */
[----:B------:R-:W-:Y:S02]  /*6b70*/  F2FP.BF16.F32.PACK_AB R75, R75, R74 ;  /* 0x0000004a4b4b723e */ /* 0x000fe400000010ff */
[----:B------:R-:W-:Y:S01]  /*6b80*/  F2FP.BF16.F32.PACK_AB R74, R73, R72 ;  /* 0x00000048494a723e */ /* 0x000fe200000010ff */
[----:B------:R-:W-:Y:S01]  /*6b90*/  FFMA.FTZ R72, R0, UR4, R195 ;  /* 0x0000000400487c23 */ /* 0x000fe200080100c3 */
[----:B------:R-:W-:-:S03]  /*6ba0*/  SHF.L.U32 R73, R44, 0x10, RZ ;  /* 0x000000102c497819 */ /* 0x000fc600000006ff */
[----:B------:R-:W-:-:S04]  /*6bb0*/  FADD.FTZ R72, R193, -R72 ;  /* 0x80000048c1487221 */ /* 0x000fc80000010000 */
[----:B------:R-:W-:Y:S01]  /*6bc0*/  FFMA.FTZ R72, R72, UR23, R73 ;  /* 0x0000001748487c23 */ /* 0x000fe20008010049 */
[----:B------:R-:W-:Y:S01]  /*6bd0*/  FMUL.FTZ R73, R174, R228 ;  /* 0x000000e4ae497220 */ /* 0x000fe20000410000 */
[----:B------:R-:W-:Y:S02]  /*6be0*/  @P2 SHF.L.U32 R228, R176, 0x10, RZ ;  /* 0x00000010b0e42819 */ /* 0x000fe400000006ff */
[----:B------:R-:W-:Y:S01]  /*6bf0*/  FMUL.FTZ R72, R72, UR12 ;  /* 0x0000000c48487c20 */ /* 0x000fe20008410000 */
[----:B------:R-:W-:Y:S02]  /*6c00*/  PRMT R176, R44, 0x7632, R176 ;  /* 0x000076322cb07816 */ /* 0x000fe400000000b0 */
[----:B------:R-:W-:Y:S01]  /*6c10*/  FSEL R73, R73, RZ, P3 ;  /* 0x000000ff49497208 */ /* 0x000fe20001800000 */
[----:B------:R-:W-:Y:S01]  /*6c20*/  FMUL.FTZ R72, R72, UR22 ;  /* 0x0000001648487c20 */ /* 0x000fe20008410000 */
[----:B------:R-:W-:Y:S02]  /*6c30*/  LOP3.LUT P3, RZ, R184, 0xff00, RZ, 0xc0, !PT ;  /* 0x0000ff00b8ff7812 */ /* 0x000fe4000786c0ff */
[----:B------:R-:W-:Y:S01]  /*6c40*/  F2FP.BF16.F32.PACK_AB R73, R229, R73 ;  /* 0x00000049e549723e */ /* 0x000fe200000010ff */
[----:B------:R-:W-:-:S02]  /*6c50*/  HFMA2 R229, -RZ, RZ, 0, 0 ;  /* 0x00000000ffe57431 */ /* 0x000fc400000001ff */
[----:B------:R-:W-:Y:S01]  /*6c60*/  @P2 FMUL.FTZ R229, R72, R228 ;  /* 0x000000e448e52220 */ /* 0x000fe20000410000 */
[----:B------:R-:W-:Y:S01]  /*6c70*/  SHF.L.U32 R228, R176, 0x10, RZ ;  /* 0x00000010b0e47819 */ /* 0x000fe200000006ff */
[----:B------:R-:W-:Y:S02]  /*6c80*/  FMUL.FTZ R72, R172, R72 ;  /* 0x00000048ac487220 */ /* 0x000fe40000410000 */
[----:B------:R-:W-:Y:S01]  /*6c90*/  FADD.FTZ R229, R76, R229 ;  /* 0x000000e54ce57221 */ /* 0x000fe20000010000 */
[----:B------:R-:W-:Y:S02]  /*6ca0*/  FFMA.FTZ R76, R191, UR4, R195 ;  /* 0x00000004bf4c7c23 */ /* 0x000fe400080100c3 */
[----:B------:R-:W-:Y:S02]  /*6cb0*/  FSEL R72, R72, RZ, P2 ;  /* 0x000000ff48487208 */ /* 0x000fe40001000000 */
[----:B------:R-:W-:Y:S01]  /*6cc0*/  FADD.FTZ R76, R226, -R76 ;  /* 0x8000004ce24c7221 */ /* 0x000fe20000010000 */
[----:B------:R-:W-:-:S03]  /*6cd0*/  @P3 PRMT R176, R176, 0x7632, R176 ;  /* 0x00007632b0b03816 */ /* 0x000fc600000000b0 */
[----:B------:R-:W-:Y:S01]  /*6ce0*/  FFMA.FTZ R76, R76, UR23, R228 ;  /* 0x000000174c4c7c23 */ /* 0x000fe200080100e4 */
[----:B------:R-:W-:-:S03]  /*6cf0*/  @P3 SHF.L.U32 R176, R176, 0x10, RZ ;  /* 0x00000010b0b03819 */ /* 0x000fc600000006ff */
[----:B------:R-:W-:-:S04]  /*6d00*/  FMUL.FTZ R76, R76, UR12 ;  /* 0x0000000c4c4c7c20 */ /* 0x000fc80008410000 */
[----:B------:R-:W-:Y:S01]  /*6d10*/  FMUL.FTZ R228, R76, UR22 ;  /* 0x000000164ce47c20 */ /* 0x000fe20008410000 */
[----:B------:R-:W-:-:S03]  /*6d20*/  MOV R76, RZ ;  /* 0x000000ff004c7202 */ /* 0x000fc60000000f00 */
[----:B------:R-:W-:Y:S01]  /*6d30*/  @P3 FMUL.FTZ R76, R228, R176 ;  /* 0x000000b0e44c3220 */ /* 0x000fe20000410000 */
[----:B------:R-:W-:-:S05]  /*6d40*/  FMUL.FTZ R176, R173, R228 ;  /* 0x000000e4adb07220 */ /* 0x000fca0000410000 */
[----:B------:R-:W-:Y:S01]  /*6d50*/  FSEL R228, R176, RZ, P3 ;  /* 0x000000ffb0e47208 */ /* 0x000fe20001800000 */
[----:B------:R-:W-:-:S03]  /*6d60*/  FADD.FTZ R176, R77, R76 ;  /* 0x0000004c4db07221 */ /* 0x000fc60000010000 */
[----:B------:R-:W-:Y:S01]  /*6d70*/  F2FP.BF16.F32.PACK_AB R72, R228, R72 ;  /* 0x00000048e448723e */ /* 0x000fe200000010ff */
[----:B------:R-:W-:Y:S06]  /*6d80*/  BRA `(.L_x_4011) ;  /* 0x0000000400e47947 */ /* 0x000fec0003800000 */
.L_x_4010:
[--C-:B------:R-:W-:Y:S01]  /*6d90*/  FFMA.FTZ R29, R190, UR4, R195.reuse ;  /* 0x00000004be1d7c23 */ /* 0x100fe200080100c3 */
[----:B-----5:R-:W-:Y:S01]  /*6da0*/  PRMT R28, R45, 0x7632, R28 ;  /* 0x000076322d1c7816 */ /* 0x020fe2000000001c */
        /* <DEDUP_REMOVED lines=9> */
[----:B------:R-:W-:Y:S01]  /*6e40*/  LOP3.LUT P4, RZ, R185, 0xff, RZ, 0xc0, !PT ;  /* 0x000000ffb9ff7812 */ /* 0x000fe2000788c0ff */
[----:B------:R-:W-:Y:S01]  /*6e50*/  FFMA.FTZ R28, R30, UR23, R28 ;  /* 0x000000171e1c7c23 */ /* 0x000fe2000801001c */
[----:B------:R-:W-:-:S03]  /*6e60*/  FMUL.FTZ R30, R29, UR12 ;  /* 0x0000000c1d1e7c20 */ /* 0x000fc60008410000 */
[----:B------:R-:W-:Y:S01]  /*6e70*/  FMUL.FTZ R31, R28, UR12 ;  /* 0x0000000c1c1f7c20 */ /* 0x000fe20008410000 */
[----:B------:R-:W-:Y:S01]  /*6e80*/  FMUL.FTZ R227, R30, UR22 ;  /* 0x000000161ee37c20 */ /* 0x000fe20008410000 */
[----:B------:R-:W-:Y:S02]  /*6e90*/  @P2 SHF.L.U32 R30, R177, 0x10, RZ ;  /* 0x00000010b11e2819 */ /* 0x000fe400000006ff */
[----:B------:R-:W-:Y:S01]  /*6ea0*/  FMUL.FTZ R228, R31, UR22 ;  /* 0x000000161fe47c20 */ /* 0x000fe20008410000 */
[----:B------:R-:W-:Y:S02]  /*6eb0*/  MOV R31, RZ ;  /* 0x000000ff001f7202 */ /* 0x000fe40000000f00 */
[-C--:B------:R-:W-:Y:S01]  /*6ec0*/  @P2 FMUL.FTZ R229, R30, R227.reuse ;  /* 0x000000e31ee52220 */ /* 0x080fe20000410000 */
[----:B------:R-:W-:Y:S01]  /*6ed0*/  @P3 PRMT R30, R177, 0x7632, R30 ;  /* 0x00007632b11e3816 */ /* 0x000fe2000000001e */
[----:B------:R-:W-:Y:S01]  /*6ee0*/  FMUL.FTZ R227, R174, R227 ;  /* 0x000000e3aee37220 */ /* 0x000fe20000410000 */
[----:B------:R-:W-:Y:S01]  /*6ef0*/  SHF.L.U32 R177, R46, 0x10, RZ ;  /* 0x000000102eb17819 */ /* 0x000fe200000006ff */
[----:B------:R-:W-:Y:S01]  /*6f00*/  FADD.FTZ R78, R78, R229 ;  /* 0x000000e54e4e7221 */ /* 0x000fe20000010000 */
[----:B------:R-:W-:-:S02]  /*6f10*/  @P3 SHF.L.U32 R30, R30, 0x10, RZ ;  /* 0x000000101e1e3819 */ /* 0x000fc400000006ff */
[----:B------:R-:W-:Y:S02]  /*6f20*/  @P4 SHF.L.U32 R229, R178, 0x10, RZ ;  /* 0x00000010b2e54819 */ /* 0x000fe400000006ff */
[----:B------:R-:W-:Y:S01]  /*6f30*/  FSEL R231, R227, RZ, P2 ;  /* 0x000000ffe3e77208 */ /* 0x000fe20001000000 */
[----:B------:R-:W-:Y:S01]  /*6f40*/  @P3 FMUL.FTZ R31, R30, R228 ;  /* 0x000000e41e1f3220 */ /* 0x000fe20000410000 */
[----:B------:R-:W-:Y:S01]  /*6f50*/  FFMA.FTZ R30, R183, UR4, R195 ;  /* 0x00000004b71e7c23 */ /* 0x000fe200080100c3 */
[----:B------:R-:W-:Y:S02]  /*6f60*/  LOP3.LUT P2, RZ, R185, 0xff00, RZ, 0xc0, !PT ;  /* 0x0000ff00b9ff7812 */ /* 0x000fe4000784c0ff */
[----:B------:R-:W-:Y:S01]  /*6f70*/  FADD.FTZ R79, R79, R31 ;  /* 0x0000001f4f4f7221 */ /* 0x000fe20000010000 */
[----:B------:R-:W-:Y:S01]  /*6f80*/  FADD.FTZ R30, R223, -R30 ;  /* 0x8000001edf1e7221 */ /* 0x000fe20000010000 */
[----:B------:R-:W-:Y:S02]  /*6f90*/  PRMT R178, R46, 0x7632, R178 ;  /* 0x000076322eb27816 */ /* 0x000fe400000000b2 */
[----:B------:R-:W-:Y:S01]  /*6fa0*/  F2FP.BF16.F32.PACK_AB R29, R28, R29 ;  /* 0x0000001d1c1d723e */ /* 0x000fe200000010ff */
[----:B------:R-:W-:Y:S01]  /*6fb0*/  FFMA.FTZ R30, R30, UR23, R177 ;  /* 0x000000171e1e7c23 */ /* 0x000fe200080100b1 */
[----:B------:R-:W-:Y:S01]  /*6fc0*/  HFMA2 R177, -RZ, RZ, 0, 0 ;  /* 0x00000000ffb17431 */ /* 0x000fe200000001ff */
[----:B------:R-:W-:-:S02]  /*6fd0*/  SHF.L.U32 R227, R178, 0x10, RZ ;  /* 0x00000010b2e37819 */ /* 0x000fc400000006ff */
[----:B------:R-:W-:-:S04]  /*6fe0*/  FMUL.FTZ R31, R30, UR12 ;  /* 0x0000000c1e1f7c20 */ /* 0x000fc80008410000 */
[----:B------:R-:W-:-:S04]  /*6ff0*/  FMUL.FTZ R31, R31, UR22 ;  /* 0x000000161f1f7c20 */ /* 0x000fc80008410000 */
[----:B------:R-:W-:Y:S01]  /*7000*/  @P4 FMUL.FTZ R177, R229, R31 ;  /* 0x0000001fe5b14220 */ /* 0x000fe20000410000 */
[----:B------:R-:W-:-:S03]  /*7010*/  FFMA.FTZ R229, R181, UR4, R195 ;  /* 0x00000004b5e57c23 */ /* 0x000fc600080100c3 */
[----:B------:R-:W-:Y:S01]  /*7020*/  FADD.FTZ R177, R72, R177 ;  /* 0x000000b148b17221 */ /* 0x000fe20000010000 */
[----:B------:R-:W-:Y:S01]  /*7030*/  FADD.FTZ R229, R222, -R229 ;  /* 0x800000e5dee57221 */ /* 0x000fe20000010000 */
[----:B------:R-:W-:-:S03]  /*7040*/  @P2 PRMT R72, R178, 0x7632, R72 ;  /* 0x00007632b2482816 */ /* 0x000fc60000000048 */
[----:B------:R-:W-:Y:S01]  /*7050*/  FFMA.FTZ R229, R229, UR23, R227 ;  /* 0x00000017e5e57c23 */ /* 0x000fe200080100e3 */
[----:B------:R-:W-:-:S03]  /*7060*/  @P2 SHF.L.U32 R72, R72, 0x10, RZ ;  /* 0x0000001048482819 */ /* 0x000fc600000006ff */
[C---:B------:R-:W-:Y:S01]  /*7070*/  FMUL.FTZ R178, R229.reuse, UR12 ;  /* 0x0000000ce5b27c20 */ /* 0x040fe20008410000 */
[----:B------:R-:W-:-:S03]  /*7080*/  F2FP.BF16.F32.PACK_AB R30, R229, R30 ;  /* 0x0000001ee51e723e */ /* 0x000fc600000010ff */
[----:B------:R-:W-:Y:S01]  /*7090*/  FMUL.FTZ R250, R178, UR22 ;  /* 0x00000016b2fa7c20 */ /* 0x000fe20008410000 */
[----:B------:R-:W-:-:S03]  /*70a0*/  MOV R178, RZ ;  /* 0x000000ff00b27202 */ /* 0x000fc60000000f00 */
[-C--:B------:R-:W-:Y:S01]  /*70b0*/  @P2 FMUL.FTZ R178, R72, R250.reuse ;  /* 0x000000fa48b22220 */ /* 0x080fe20000410000 */
[----:B------:R-:W-:Y:S01]  /*70c0*/  FMUL.FTZ R72, R168, R31 ;  /* 0x0000001fa8487220 */ /* 0x000fe20000410000 */
[----:B------:R-:W-:Y:S01]  /*70d0*/  FFMA.FTZ R31, R182, UR4, R195 ;  /* 0x00000004b61f7c23 */ /* 0x000fe200080100c3 */
[----:B------:R-:W-:Y:S01]  /*70e0*/  FMUL.FTZ R251, R169, R250 ;  /* 0x000000faa9fb7220 */ /* 0x000fe20000410000 */
[----:B------:R-:W-:Y:S01]  /*70f0*/  FADD.FTZ R227, R73, R178 ;  /* 0x000000b249e37221 */ /* 0x000fe20000010000 */
[----:B------:R-:W-:Y:S01]  /*7100*/  SHF.L.U32 R73, R47, 0x10, RZ ;  /* 0x000000102f497819 */ /* 0x000fe200000006ff */
[----:B------:R-:W-:Y:S01]  /*7110*/  FADD.FTZ R31, R221, -R31 ;  /* 0x8000001fdd1f7221 */ /* 0x000fe20000010000 */
[----:B------:R-:W-:Y:S02]  /*7120*/  FSEL R72, R72, RZ, P4 ;  /* 0x000000ff48487208 */ /* 0x000fe40002000000 */
[----:B------:R-:W-:Y:S01]  /*7130*/  LOP3.LUT P4, RZ, R185, 0xff0000, RZ, 0xc0, !PT ;  /* 0x00ff0000b9ff7812 */ /* 0x000fe2000788c0ff */
[----:B------:R-:W-:-:S04]  /*7140*/  FFMA.FTZ R31, R31, UR23, R73 ;  /* 0x000000171f1f7c23 */ /* 0x000fc80008010049 */
[----:B------:R-:W-:-:S04]  /*7150*/  FMUL.FTZ R73, R31, UR12 ;  /* 0x0000000c1f497c20 */ /* 0x000fc80008410000 */
[----:B------:R-:W-:Y:S01]  /*7160*/  FMUL.FTZ R249, R73, UR22 ;  /* 0x0000001649f97c20 */ /* 0x000fe20008410000 */
[----:B------:R-:W-:-:S03]  /*7170*/  HFMA2 R73, -RZ, RZ, 0, 0 ;  /* 0x00000000ff497431 */ /* 0x000fc600000001ff */
[----:B------:R-:W-:Y:S01]  /*7180*/  @P4 SHF.L.U32 R178, R179, 0x10, RZ ;  /* 0x00000010b3b24819 */ /* 0x000fe200000006ff */
[----:B------:R-:W-:-:S04]  /*7190*/  FMUL.FTZ R229, R170, R249 ;  /* 0x000000f9aae57220 */ /* 0x000fc80000410000 */
[----:B------:R-:W-:-:S04]  /*71a0*/  @P4 FMUL.FTZ R73, R178, R249 ;  /* 0x000000f9b2494220 */ /* 0x000fc80000410000 */
[----:B------:R-:W-:Y:S01]  /*71b0*/  FADD.FTZ R178, R74, R73 ;  /* 0x000000494ab27221 */ /* 0x000fe20000010000 */
[----:B------:R-:W-:Y:S01]  /*71c0*/  PRMT R74, R47, 0x7632, R74 ;  /* 0x000076322f4a7816 */ /* 0x000fe2000000004a */
[----:B------:R-:W-:-:S03]  /*71d0*/  FFMA.FTZ R73, R180, UR4, R195 ;  /* 0x00000004b4497c23 */ /* 0x000fc600080100c3 */
[----:B------:R-:W-:Y:S01]  /*71e0*/  SHF.L.U32 R74, R74, 0x10, RZ ;  /* 0x000000104a4a7819 */ /* 0x000fe200000006ff */
[----:B------:R-:W-:-:S04]  /*71f0*/  FADD.FTZ R73, R220, -R73 ;  /* 0x80000049dc497221 */ /* 0x000fc80000010000 */
[----:B------:R-:W-:Y:S01]  /*7200*/  FFMA.FTZ R250, R73, UR23, R74 ;  /* 0x0000001749fa7c23 */ /* 0x000fe2000801004a */
[----:B------:R-:W-:Y:S02]  /*7210*/  FSEL R74, R251, RZ, P2 ;  /* 0x000000fffb4a7208 */ /* 0x000fe40001000000 */
[----:B------:R-:W-:Y:S01]  /*7220*/  ISETP.GE.U32.AND P2, PT, R184, RZ, PT ;  /* 0x000000ffb800720c */ /* 0x000fe20003f46070 */
[C---:B------:R-:W-:Y:S01]  /*7230*/  FMUL.FTZ R73, R250.reuse, UR12 ;  /* 0x0000000cfa497c20 */ /* 0x040fe20008410000 */
[----:B------:R-:W-:Y:S02]  /*7240*/  MOV R251, RZ ;  /* 0x000000ff00fb7202 */ /* 0x000fe40000000f00 */
[----:B------:R-:W-:Y:S01]  /*7250*/  ISETP.GE.U32.AND.EX P2, PT, R185, 0x1000000, PT, P2 ;  /* 0x01000000b900780c */ /* 0x000fe20003f46120 */
[----:B------:R-:W-:Y:S01]  /*7260*/  FMUL.FTZ R73, R73, UR22 ;  /* 0x0000001649497c20 */ /* 0x000fe20008410000 */
[----:B------:R-:W-:Y:S02]  /*7270*/  F2FP.BF16.F32.PACK_AB R31, R250, R31 ;  /* 0x0000001ffa1f723e */ /* 0x000fe400000010ff */
[----:B------:R-:W-:-:S02]  /*7280*/  SHF.L.U32 R250, R44, 0x10, RZ ;  /* 0x000000102cfa7819 */ /* 0x000fc400000006ff */
[----:B------:R-:W-:Y:S01]  /*7290*/  F2FP.BF16.F32.PACK_AB R74, R74, R72 ;  /* 0x000000484a4a723e */ /* 0x000fe200000010ff */
[----:B------:R-:W-:-:S05]  /*72a0*/  FMUL.FTZ R72, R175, R228 ;  /* 0x000000e4af487220 */ /* 0x000fca0000410000 */
[----:B------:R-:W-:Y:S02]  /*72b0*/  FSEL R72, R72, RZ, P3 ;  /* 0x000000ff48487208 */ /* 0x000fe40001800000 */
[----:B------:R-:W-:-:S04]  /*72c0*/  @P2 PRMT R179, R179, 0x7632, R179 ;  /* 0x00007632b3b32816 */ /* 0x000fc800000000b3 */
[----:B------:R-:W-:-:S05]  /*72d0*/  @P2 SHF.L.U32 R179, R179, 0x10, RZ ;  /* 0x00000010b3b32819 */ /* 0x000fca00000006ff */
[-C--:B------:R-:W-:Y:S01]  /*72e0*/  @P2 FMUL.FTZ R251, R179, R73.reuse ;  /* 0x00000049b3fb2220 */ /* 0x080fe20000410000 */
[----:B------:R-:W-:-:S03]  /*72f0*/  FMUL.FTZ R73, R171, R73 ;  /* 0x00000049ab497220 */ /* 0x000fc60000410000 */
[----:B------:R-:W-:Y:S01]  /*7300*/  FADD.FTZ R179, R75, R251 ;  /* 0x000000fb4bb37221 */ /* 0x000fe20000010000 */
[----:B------:R-:W-:Y:S01]  /*7310*/  FFMA.FTZ R75, R0, UR4, R195 ;  /* 0x00000004004b7c23 */ /* 0x000fe200080100c3 */
[----:B------:R-:W-:Y:S02]  /*7320*/  FSEL R73, R73, RZ, P2 ;  /* 0x000000ff49497208 */ /* 0x000fe40001000000 */
[----:B------:R-:W-:Y:S01]  /*7330*/  LOP3.LUT P2, RZ, R184, 0xff00, RZ, 0xc0, !PT ;  /* 0x0000ff00b8ff7812 */ /* 0x000fe2000784c0ff */
[----:B------:R-:W-:-:S04]  /*7340*/  FADD.FTZ R75, R193, -R75 ;  /* 0x8000004bc14b7221 */ /* 0x000fc80000010000 */
[----:B------:R-:W-:Y:S01]  /*7350*/  FFMA.FTZ R250, R75, UR23, R250 ;  /* 0x000000174bfa7c23 */ /* 0x000fe200080100fa */
[----:B------:R-:W-:Y:S02]  /*7360*/  FSEL R75, R229, RZ, P4 ;  /* 0x000000ffe54b7208 */ /* 0x000fe40002000000 */
[----:B------:R-:W-:Y:S01]  /*7370*/  LOP3.LUT P4, RZ, R184, 0xff, RZ, 0xc0, !PT ;  /* 0x000000ffb8ff7812 */ /* 0x000fe2000788c0ff */
[----:B------:R-:W-:Y:S01]  /*7380*/  FMUL.FTZ R28, R250, UR12 ;  /* 0x0000000cfa1c7c20 */ /* 0x000fe20008410000 */
[----:B------:R-:W-:-:S03]  /*7390*/  F2FP.BF16.F32.PACK_AB R75, R73, R75 ;  /* 0x0000004b494b723e */ /* 0x000fc600000010ff */
[----:B------:R-:W-:Y:S01]  /*73a0*/  FMUL.FTZ R249, R28, UR22 ;  /* 0x000000161cf97c20 */ /* 0x000fe20008410000 */
[----:B------:R-:W-:-:S03]  /*73b0*/  HFMA2 R28, -RZ, RZ, 0, 0 ;  /* 0x00000000ff1c7431 */ /* 0x000fc600000001ff */
[----:B------:R-:W-:-:S04]  /*73c0*/  FMUL.FTZ R73, R172, R249 ;  /* 0x000000f9ac497220 */ /* 0x000fc80000410000 */
[C---:B------:R-:W-:Y:S02]  /*73d0*/  @P4 SHF.L.U32 R229, R176.reuse, 0x10, RZ ;  /* 0x00000010b0e54819 */ /* 0x040fe400000006ff */
[----:B------:R-:W-:-:S03]  /*73e0*/  @P2 PRMT R176, R176, 0x7632, R176 ;  /* 0x00007632b0b02816 */ /* 0x000fc600000000b0 */
[----:B------:R-:W-:Y:S01]  /*73f0*/  @P4 FMUL.FTZ R28, R229, R249 ;  /* 0x000000f9e51c4220 */ /* 0x000fe20000410000 */
[----:B------:R-:W-:-:S03]  /*7400*/  @P2 SHF.L.U32 R176, R176, 0x10, RZ ;  /* 0x00000010b0b02819 */ /* 0x000fc600000006ff */
[----:B------:R-:W-:Y:S01]  /*7410*/  FADD.FTZ R229, R76, R28 ;  /* 0x0000001c4ce57221 */ /* 0x000fe20000010000 */
[----:B------:R-:W-:Y:S01]  /*7420*/  PRMT R76, R44, 0x7632, R76 ;  /* 0x000076322c4c7816 */ /* 0x000fe2000000004c */
[----:B------:R-:W-:-:S03]  /*7430*/  FFMA.FTZ R28, R191, UR4, R195 ;  /* 0x00000004bf1c7c23 */ /* 0x000fc600080100c3 */
[----:B------:R-:W-:Y:S01]  /*7440*/  SHF.L.U32 R76, R76, 0x10, RZ ;  /* 0x000000104c4c7819 */ /* 0x000fe200000006ff */
[----:B------:R-:W-:-:S04]  /*7450*/  FADD.FTZ R28, R226, -R28 ;  /* 0x8000001ce21c7221 */ /* 0x000fc80000010000 */
[----:B------:R-:W-:-:S05]  /*7460*/  FFMA.FTZ R76, R28, UR23, R76 ;  /* 0x000000171c4c7c23 */ /* 0x000fca000801004c */
[C---:B------:R-:W-:Y:S01]  /*7470*/  F2FP.BF16.F32.PACK_AB R28, R76.reuse, R250 ;  /* 0x000000fa4c1c723e */ /* 0x040fe200000010ff */
[----:B------:R-:W-:Y:S01]  /*7480*/  FMUL.FTZ R76, R76, UR12 ;  /* 0x0000000c4c4c7c20 */ /* 0x000fe20008410000 */
[----:B------:R-:W-:-:S03]  /*7490*/  MOV R250, RZ ;  /* 0x000000ff00fa7202 */ /* 0x000fc60000000f00 */
[----:B------:R-:W-:-:S04]  /*74a0*/  FMUL.FTZ R76, R76, UR22 ;  /* 0x000000164c4c7c20 */ /* 0x000fc80008410000 */
[-C--:B------:R-:W-:Y:S01]  /*74b0*/  @P2 FMUL.FTZ R250, R176, R76.reuse ;  /* 0x0000004cb0fa2220 */ /* 0x080fe20000410000 */
[----:B------:R-:W-:-:S03]  /*74c0*/  FMUL.FTZ R76, R173, R76 ;  /* 0x0000004cad4c7220 */ /* 0x000fc60000410000 */
[----:B------:R-:W-:Y:S01]  /*74d0*/  FADD.FTZ R176, R77, R250 ;  /* 0x000000fa4db07221 */ /* 0x000fe20000010000 */
[----:B------:R-:W-:Y:S02]  /*74e0*/  FSEL R77, R73, RZ, P4 ;  /* 0x000000ff494d7208 */ /* 0x000fe40002000000 */
[----:B------:R-:W-:Y:S02]  /*74f0*/  FSEL R76, R76, RZ, P2 ;  /* 0x000000ff4c4c7208 */ /* 0x000fe40001000000 */
[----:B------:R-:W-:Y:S02]  /*7500*/  F2FP.BF16.F32.PACK_AB R73, R72, R231 ;  /* 0x000000e74849723e */ /* 0x000fe400000010ff */
[----:B------:R-:W-:-:S07]  /*7510*/  F2FP.BF16.F32.PACK_AB R72, R76, R77 ;  /* 0x0000004d4c48723e */ /* 0x000fce00000010ff */
.L_x_4011:
        /* <DEDUP_REMOVED lines=15> */
.L_x_4009:
[----:B------:R-:W-:Y:S05]  /*7610*/  BSYNC.RECONVERGENT B1 ;  /* 0x0000000000017941 */ /* 0x000fea0003800200 */
.L_x_4008:
        /* <DEDUP_REMOVED lines=9> */
[----:B-----5:R-:W-:Y:S01]  /*76b0*/  LOP3.LUT P4, RZ, R26, 0xff0000, RZ, 0xc0, !PT ;  /* 0x00ff00001aff7812 */ /* 0x020fe2000788c0ff */
[----:B------:R-:W-:Y:S01]  /*76c0*/  FFMA.FTZ R30, R18, UR4, R195 ;  /* 0x00000004121e7c23 */ /* 0x000fe200080100c3 */
[----:B------:R-:W-:Y:S01]  /*76d0*/  PRMT R28, R41, 0x7632, R28 ;  /* 0x00007632291c7816 */ /* 0x000fe2000000001c */
[----:B------:R-:W-:Y:S01]  /*76e0*/  FADD.FTZ R29, R217, -R29 ;  /* 0x8000001dd91d7221 */ /* 0x000fe20000010000 */
[----:B------:R-:W-:Y:S01]  /*76f0*/  SHF.L.U32 R31, R41, 0x10, RZ ;  /* 0x00000010291f7819 */ /* 0x000fe200000006ff */
[----:B------:R-:W-:Y:S01]  /*7700*/  FADD.FTZ R30, R216, -R30 ;  /* 0x8000001ed81e7221 */ /* 0x000fe20000010000 */
[----:B------:R-:W-:Y:S01]  /*7710*/  SHF.L.U32 R28, R28, 0x10, RZ ;  /* 0x000000101c1c7819 */ /* 0x000fe200000006ff */
[----:B------:R-:W-:Y:S01]  /*7720*/  HFMA2 R227, -RZ, RZ, 0, 0 ;  /* 0x00000000ffe37431 */ /* 0x000fe200000001ff */
[----:B------:R-:W-:Y:S01]  /*7730*/  LOP3.LUT P3, RZ, R26, 0xff000000, RZ, 0xc0, !PT ;  /* 0xff0000001aff7812 */ /* 0x000fe2000786c0ff */
[----:B------:R-:W-:Y:S01]  /*7740*/  FFMA.FTZ R29, R29, UR23, R31 ;  /* 0x000000171d1d7c23 */ /* 0x000fe2000801001f */
[----:B------:R-:W-:Y:S01]  /*7750*/  FFMA.FTZ R229, R20, UR4, R195 ;  /* 0x0000000414e57c23 */ /* 0x000fe200080100c3 */
[----:B------:R-:W-:-:S02]  /*7760*/  FFMA.FTZ R28, R30, UR23, R28 ;  /* 0x000000171e1c7c23 */ /* 0x000fc4000801001c */
[----:B------:R-:W-:Y:S01]  /*7770*/  FMUL.FTZ R30, R29, UR12 ;  /* 0x0000000c1d1e7c20 */ /* 0x000fe20008410000 */
[----:B------:R-:W-:Y:S02]  /*7780*/  @P4 SHF.L.U32 R31, R177, 0x10, RZ ;  /* 0x00000010b11f4819 */ /* 0x000fe400000006ff */
[----:B------:R-:W-:Y:S01]  /*7790*/  F2FP.BF16.F32.PACK_AB R29, R28, R29 ;  /* 0x0000001d1c1d723e */ /* 0x000fe200000010ff */
[----:B------:R-:W-:-:S04]  /*77a0*/  FMUL.FTZ R30, R30, UR22 ;  /* 0x000000161e1e7c20 */ /* 0x000fc80008410000 */
[----:B------:R-:W-:Y:S01]  /*77b0*/  @P4 FMUL.FTZ R227, R30, R31 ;  /* 0x0000001f1ee34220 */ /* 0x000fe20000410000 */
[----:B------:R-:W-:Y:S01]  /*77c0*/  @P3 PRMT R177, R177, 0x7632, R177 ;  /* 0x00007632b1b13816 */ /* 0x000fe200000000b1 */
[----:B------:R-:W-:Y:S02]  /*77d0*/  FMUL.FTZ R31, R28, UR12 ;  /* 0x0000000c1c1f7c20 */ /* 0x000fe40008410000 */
[----:B------:R-:W-:Y:S01]  /*77e0*/  FADD.FTZ R70, R70, R227 ;  /* 0x000000e346467221 */ /* 0x000fe20000010000 */
[----:B------:R-:W-:Y:S01]  /*77f0*/  @P3 SHF.L.U32 R228, R177, 0x10, RZ ;  /* 0x00000010b1e43819 */ /* 0x000fe200000006ff */
[----:B------:R-:W-:Y:S01]  /*7800*/  FMUL.FTZ R177, R31, UR22 ;  /* 0x000000161fb17c20 */ /* 0x000fe20008410000 */
[----:B------:R-:W-:-:S03]  /*7810*/  MOV R31, RZ ;  /* 0x000000ff001f7202 */ /* 0x000fc60000000f00 */
[----:B------:R-:W-:Y:S01]  /*7820*/  @P3 FMUL.FTZ R31, R177, R228 ;  /* 0x000000e4b11f3220 */ /* 0x000fe20000410000 */
[----:B------:R-:W-:Y:S01]  /*7830*/  FMUL.FTZ R228, R166, R30 ;  /* 0x0000001ea6e47220 */ /* 0x000fe20000410000 */
[----:B------:R-:W-:Y:S01]  /*7840*/  FADD.FTZ R30, R215, -R229 ;  /* 0x800000e5d71e7221 */ /* 0x000fe20000010000 */
[----:B------:R-:W-:Y:S01]  /*7850*/  SHF.L.U32 R229, R42, 0x10, RZ ;  /* 0x000000102ae57819 */ /* 0x000fe200000006ff */
[----:B------:R-:W-:Y:S01]  /*7860*/  FADD.FTZ R71, R71, R31 ;  /* 0x0000001f47477221 */ /* 0x000fe20000010000 */
[----:B------:R-:W-:Y:S01]  /*7870*/  FMUL.FTZ R227, R167, R177 ;  /* 0x000000b1a7e37220 */ /* 0x000fe20000410000 */
[----:B------:R-:W-:Y:S01]  /*7880*/  FSEL R228, R228, RZ, P4 ;  /* 0x000000ffe4e47208 */ /* 0x000fe20002000000 */
[----:B------:R-:W-:Y:S01]  /*7890*/  HFMA2 R177, -RZ, RZ, 0, 0 ;  /* 0x00000000ffb17431 */ /* 0x000fe200000001ff */
[----:B------:R-:W-:Y:S01]  /*78a0*/  LOP3.LUT P4, RZ, R27, 0xff, RZ, 0xc0, !PT ;  /* 0x000000ff1bff7812 */ /* 0x000fe2000788c0ff */
[----:B------:R-:W-:Y:S01]  /*78b0*/  FFMA.FTZ R30, R30, UR23, R229 ;  /* 0x000000171e1e7c23 */ /* 0x000fe200080100e5 */
[----:B------:R-:W-:-:S02]  /*78c0*/  FSEL R231, R227, RZ, P3 ;  /* 0x000000ffe3e77208 */ /* 0x000fc40001800000 */
[----:B------:R-:W-:Y:S01]  /*78d0*/  LOP3.LUT P3, RZ, R27, 0xff00, RZ, 0xc0, !PT ;  /* 0x0000ff001bff7812 */ /* 0x000fe2000786c0ff */
[----:B------:R-:W-:-:S04]  /*78e0*/  FMUL.FTZ R31, R30, UR12 ;  /* 0x0000000c1e1f7c20 */ /* 0x000fc80008410000 */
[----:B------:R-:W-:-:S04]  /*78f0*/  FMUL.FTZ R31, R31, UR22 ;  /* 0x000000161f1f7c20 */ /* 0x000fc80008410000 */
[----:B------:R-:W-:Y:S02]  /*7900*/  @P4 SHF.L.U32 R229, R178, 0x10, RZ ;  /* 0x00000010b2e54819 */ /* 0x000fe400000006ff */
[----:B------:R-:W-:-:S03]  /*7910*/  PRMT R178, R42, 0x7632, R178 ;  /* 0x000076322ab27816 */ /* 0x000fc600000000b2 */
[----:B------:R-:W-:Y:S01]  /*7920*/  @P4 FMUL.FTZ R177, R31, R229 ;  /* 0x000000e51fb14220 */ /* 0x000fe20000410000 */
[----:B------:R-:W-:Y:S01]  /*7930*/  FFMA.FTZ R229, R17, UR4, R195 ;  /* 0x0000000411e57c23 */ /* 0x000fe200080100c3 */
[----:B------:R-:W-:Y:S02]  /*7940*/  SHF.L.U32 R227, R178, 0x10, RZ ;  /* 0x00000010b2e37819 */ /* 0x000fe400000006ff */
        /* <DEDUP_REMOVED lines=9> */
[----:B------:R-:W-:Y:S01]  /*79e0*/  @P3 FMUL.FTZ R178, R250, R64 ;  /* 0x00000040fab23220 */ /* 0x000fe20000410000 */
        /* <DEDUP_REMOVED lines=29> */
[----:B------:R-:W-:-:S07]  /*7bc0*/  F2FP.BF16.F32.PACK_AB R66, R66, R64 ;  /* 0x000000404242723e */ /* 0x000fce00000010ff */
[----:B------:R-:W-:-:S04]  /*7bd0*/  @P3 PRMT R179, R179, 0x7632, R179 ;  /* 0x00007632b3b33816 */ /* 0x000fc800000000b3 */
[----:B------:R-:W-:-:S05]  /*7be0*/  @P3 SHF.L.U32 R179, R179, 0x10, RZ ;  /* 0x00000010b3b33819 */ /* 0x000fca00000006ff */
[----:B------:R-:W-:Y:S01]  /*7bf0*/  @P3 FMUL.FTZ R251, R65, R179 ;  /* 0x000000b341fb3220 */ /* 0x000fe20000410000 */
        /* <DEDUP_REMOVED lines=15> */
[----:B------:R-:W-:Y:S02]  /*7cf0*/  @P3 PRMT R176, R176, 0x7632, R176 ;  /* 0x00007632b0b03816 */ /* 0x000fe400000000b0 */
[----:B------:R-:W-:Y:S01]  /*7d00*/  FSEL R64, R65, RZ, P4 ;  /* 0x000000ff41407208 */ /* 0x000fe20002000000 */
[----:B------:R-:W-:Y:S01]  /*7d10*/  @P4 FMUL.FTZ R28, R249, R229 ;  /* 0x000000e5f91c4220 */ /* 0x000fe20000410000 */
[----:B------:R-:W-:Y:S02]  /*7d20*/  @P3 SHF.L.U32 R176, R176, 0x10, RZ ;  /* 0x00000010b0b03819 */ /* 0x000fe400000006ff */
[----:B------:R-:W-:Y:S01]  /*7d30*/  F2FP.BF16.F32.PACK_AB R65, R231, R228 ;  /* 0x000000e4e741723e */ /* 0x000fe200000010ff */
        /* <DEDUP_REMOVED lines=10> */
[----:B------:R-:W-:Y:S01]  /*7de0*/  @P3 FMUL.FTZ R250, R68, R176 ;  /* 0x000000b044fa3220 */ /* 0x000fe20000410000 */
[----:B------:R-:W-:-:S03]  /*7df0*/  FMUL.FTZ R68, R165, R68 ;  /* 0x00000044a5447220 */ /* 0x000fc60000410000 */
[----:B------:R-:W-:Y:S02]  /*7e00*/  FADD.FTZ R176, R69, R250 ;  /* 0x000000fa45b07221 */ /* 0x000fe40000010000 */
[----:B------:R-:W-:-:S04]  /*7e10*/  FSEL R68, R68, RZ, P3 ;  /* 0x000000ff44447208 */ /* 0x000fc80001800000 */
[----:B------:R-:W-:Y:S01]  /*7e20*/  F2FP.BF16.F32.PACK_AB R64, R68, R64 ;  /* 0x000000404440723e */ /* 0x000fe200000010ff */
[----:B------:R-:W-:Y:S06]  /*7e30*/  BRA `(.L_x_4015) ;  /* 0x0000000400d47947 */ /* 0x000fec0003800000 */
.L_x_4014:
[----:B------:R-:W-:Y:S01]  /*7e40*/  FFMA.FTZ R227, R186, UR4, R195 ;  /* 0x00000004bae37c23 */ /* 0x000fe200080100c3 */
[C---:B-----5:R-:W-:Y:S02]  /*7e50*/  LOP3.LUT P4, RZ, R26.reuse, 0xff0000, RZ, 0xc0, !PT ;  /* 0x00ff00001aff7812 */ /* 0x060fe4000788c0ff */
[----:B------:R-:W-:Y:S01]  /*7e60*/  SHF.L.U32 R228, R41, 0x10, RZ ;  /* 0x0000001029e47819 */ /* 0x000fe200000006ff */
[----:B------:R-:W-:Y:S01]  /*7e70*/  FADD.FTZ R227, R217, -R227 ;  /* 0x800000e3d9e37221 */ /* 0x000fe20000010000 */
[----:B------:R-:W-:Y:S02]  /*7e80*/  LOP3.LUT P3, RZ, R26, 0xff000000, RZ, 0xc0, !PT ;  /* 0xff0000001aff7812 */ /* 0x000fe4000786c0ff */
[----:B------:R-:W-:Y:S01]  /*7e90*/  LOP3.LUT P5, RZ, R27, 0xff, RZ, 0xc0, !PT ;  /* 0x000000ff1bff7812 */ /* 0x000fe200078ac0ff */
[----:B------:R-:W-:Y:S01]  /*7ea0*/  FFMA.FTZ R227, R227, UR23, R228 ;  /* 0x00000017e3e37c23 */ /* 0x000fe200080100e4 */
[----:B------:R-:W-:-:S03]  /*7eb0*/  LOP3.LUT P6, RZ, R27, 0xff0000, RZ, 0xc0, !PT ;  /* 0x00ff00001bff7812 */ /* 0x000fc600078cc0ff */
[----:B------:R-:W-:Y:S02]  /*7ec0*/  FMUL.FTZ R227, R227, UR12 ;  /* 0x0000000ce3e37c20 */ /* 0x000fe40008410000 */
[----:B------:R-:W-:Y:S02]  /*7ed0*/  @P4 SHF.L.U32 R229, R177, 0x10, RZ ;  /* 0x00000010b1e54819 */ /* 0x000fe400000006ff */
[----:B------:R-:W-:Y:S01]  /*7ee0*/  FMUL.FTZ R228, R227, UR22 ;  /* 0x00000016e3e47c20 */ /* 0x000fe20008410000 */
[----:B------:R-:W-:Y:S01]  /*7ef0*/  HFMA2 R227, -RZ, RZ, 0, 0 ;  /* 0x00000000ffe37431 */ /* 0x000fe200000001ff */
[----:B------:R-:W-:Y:S02]  /*7f00*/  PRMT R177, R41, 0x7632, R177 ;  /* 0x0000763229b17816 */ /* 0x000fe400000000b1 */
[----:B------:R-:W-:Y:S01]  /*7f10*/  @P4 FMUL.FTZ R227, R229, R228 ;  /* 0x000000e4e5e34220 */ /* 0x000fe20000410000 */
[----:B------:R-:W-:Y:S02]  /*7f20*/  @P5 SHF.L.U32 R231, R178, 0x10, RZ ;  /* 0x00000010b2e75819 */ /* 0x000fe400000006ff */
[C---:B------:R-:W-:Y:S01]  /*7f30*/  SHF.L.U32 R229, R177.reuse, 0x10, RZ ;  /* 0x00000010b1e57819 */ /* 0x040fe200000006ff */
[----:B------:R-:W-:Y:S01]  /*7f40*/  FADD.FTZ R70, R70, R227 ;  /* 0x000000e346467221 */ /* 0x000fe20000010000 */
[----:B------:R-:W-:Y:S01]  /*7f50*/  FFMA.FTZ R227, R18, UR4, R195 ;  /* 0x0000000412e37c23 */ /* 0x000fe200080100c3 */
[----:B------:R-:W-:-:S02]  /*7f60*/  @P3 PRMT R177, R177, 0x7632, R177 ;  /* 0x00007632b1b13816 */ /* 0x000fc400000000b1 */
[----:B------:R-:W-:Y:S01]  /*7f70*/  PRMT R178, R42, 0x7632, R178 ;  /* 0x000076322ab27816 */ /* 0x000fe200000000b2 */
[----:B------:R-:W-:Y:S01]  /*7f80*/  FADD.FTZ R227, R216, -R227 ;  /* 0x800000e3d8e37221 */ /* 0x000fe20000010000 */
[----:B------:R-:W-:Y:S02]  /*7f90*/  @P3 SHF.L.U32 R177, R177, 0x10, RZ ;  /* 0x00000010b1b13819 */ /* 0x000fe400000006ff */
[----:B------:R-:W-:Y:S01]  /*7fa0*/  @P6 SHF.L.U32 R249, R179, 0x10, RZ ;  /* 0x00000010b3f96819 */ /* 0x000fe200000006ff */
[----:B------:R-:W-:-:S04]  /*7fb0*/  FFMA.FTZ R227, R227, UR23, R229 ;  /* 0x00000017e3e37c23 */ /* 0x000fc800080100e5 */
[----:B------:R-:W-:-:S04]  /*7fc0*/  FMUL.FTZ R227, R227, UR12 ;  /* 0x0000000ce3e37c20 */ /* 0x000fc80008410000 */
[----:B------:R-:W-:Y:S01]  /*7fd0*/  FMUL.FTZ R229, R227, UR22 ;  /* 0x00000016e3e57c20 */ /* 0x000fe20008410000 */
[----:B------:R-:W-:-:S03]  /*7fe0*/  MOV R227, RZ ;  /* 0x000000ff00e37202 */ /* 0x000fc60000000f00 */
[----:B------:R-:W-:Y:S01]  /*7ff0*/  @P3 FMUL.FTZ R227, R177, R229 ;  /* 0x000000e5b1e33220 */ /* 0x000fe20000410000 */
[----:B------:R-:W-:-:S03]  /*8000*/  FFMA.FTZ R177, R20, UR4, R195 ;  /* 0x0000000414b17c23 */ /* 0x000fc600080100c3 */
[----:B------:R-:W-:Y:S01]  /*8010*/  FADD.FTZ R71, R71, R227 ;  /* 0x000000e347477221 */ /* 0x000fe20000010000 */
[----:B------:R-:W-:Y:S01]  /*8020*/  SHF.L.U32 R227, R42, 0x10, RZ ;  /* 0x000000102ae37819 */ /* 0x000fe200000006ff */
[----:B------:R-:W-:-:S04]  /*8030*/  FADD.FTZ R177, R215, -R177 ;  /* 0x800000b1d7b17221 */ /* 0x000fc80000010000 */
[----:B------:R-:W-:-:S04]  /*8040*/  FFMA.FTZ R177, R177, UR23, R227 ;  /* 0x00000017b1b17c23 */ /* 0x000fc800080100e3 */
[----:B------:R-:W-:-:S04]  /*8050*/  FMUL.FTZ R177, R177, UR12 ;  /* 0x0000000cb1b17c20 */ /* 0x000fc80008410000 */
[----:B------:R-:W-:Y:S01]  /*8060*/  FMUL.FTZ R227, R177, UR22 ;  /* 0x00000016b1e37c20 */ /* 0x000fe20008410000 */
[----:B------:R-:W-:-:S03]  /*8070*/  HFMA2 R177, -RZ, RZ, 0, 0 ;  /* 0x00000000ffb17431 */ /* 0x000fc600000001ff */
[----:B------:R-:W-:Y:S01]  /*8080*/  @P5 FMUL.FTZ R177, R231, R227 ;  /* 0x000000e3e7b15220 */ /* 0x000fe20000410000 */
[----:B------:R-:W-:-:S03]  /*8090*/  FFMA.FTZ R231, R17, UR4, R195 ;  /* 0x0000000411e77c23 */ /* 0x000fc600080100c3 */
[----:B------:R-:W-:Y:S01]  /*80a0*/  FADD.FTZ R177, R64, R177 ;  /* 0x000000b140b17221 */ /* 0x000fe20000010000 */
[----:B------:R-:W-:Y:S01]  /*80b0*/  FMUL.FTZ R64, R160, R227 ;  /* 0x000000e3a0407220 */ /* 0x000fe20000410000 */
[----:B------:R-:W-:Y:S01]  /*80c0*/  SHF.L.U32 R227, R178, 0x10, RZ ;  /* 0x00000010b2e37819 */ /* 0x000fe200000006ff */
[----:B------:R-:W-:-:S03]  /*80d0*/  FADD.FTZ R231, R214, -R231 ;  /* 0x800000e7d6e77221 */ /* 0x000fc60000010000 */
[----:B------:R-:W-:Y:S01]  /*80e0*/  FSEL R64, R64, RZ, P5 ;  /* 0x000000ff40407208 */ /* 0x000fe20002800000 */
[----:B------:R-:W-:Y:S01]  /*80f0*/  FFMA.FTZ R227, R231, UR23, R227 ;  /* 0x00000017e7e37c23 */ /* 0x000fe200080100e3 */
[----:B------:R-:W-:-:S03]  /*8100*/  LOP3.LUT P5, RZ, R27, 0xff00, RZ, 0xc0, !PT ;  /* 0x0000ff001bff7812 */ /* 0x000fc600078ac0ff */
[----:B------:R-:W-:-:S04]  /*8110*/  FMUL.FTZ R227, R227, UR12 ;  /* 0x0000000ce3e37c20 */ /* 0x000fc80008410000 */
[----:B------:R-:W-:Y:S01]  /*8120*/  FMUL.FTZ R231, R227, UR22 ;  /* 0x00000016e3e77c20 */ /* 0x000fe20008410000 */
[----:B------:R-:W-:-:S05]  /*8130*/  MOV R227, RZ ;  /* 0x000000ff00e37202 */ /* 0x000fca0000000f00 */
[----:B------:R-:W-:-:S04]  /*8140*/  @P5 PRMT R178, R178, 0x7632, R178 ;  /* 0x00007632b2b25816 */ /* 0x000fc800000000b2 */
[----:B------:R-:W-:-:S05]  /*8150*/  @P5 SHF.L.U32 R178, R178, 0x10, RZ ;  /* 0x00000010b2b25819 */ /* 0x000fca00000006ff */
[----:B------:R-:W-:Y:S01]  /*8160*/  @P5 FMUL.FTZ R227, R178, R231 ;  /* 0x000000e7b2e35220 */ /* 0x000fe20000410000 */
[----:B------:R-:W-:-:S03]  /*8170*/  SHF.L.U32 R178, R43, 0x10, RZ ;  /* 0x000000102bb27819 */ /* 0x000fc600000006ff */
[----:B------:R-:W-:Y:S01]  /*8180*/  FADD.FTZ R227, R65, R227 ;  /* 0x000000e341e37221 */ /* 0x000fe20000010000 */
[----:B------:R-:W-:-:S04]  /*8190*/  FFMA.FTZ R65, R19, UR4, R195 ;  /* 0x0000000413417c23 */ /* 0x000fc800080100c3 */
[----:B------:R-:W-:-:S04]  /*81a0*/  FADD.FTZ R65, R213, -R65 ;  /* 0x80000041d5417221 */ /* 0x000fc80000010000 */
[----:B------:R-:W-:Y:S01]  /*81b0*/  FFMA.FTZ R65, R65, UR23, R178 ;  /* 0x0000001741417c23 */ /* 0x000fe200080100b2 */
[----:B------:R-:W-:-:S03]  /*81c0*/  HFMA2 R178, -RZ, RZ, 0, 0 ;  /* 0x00000000ffb27431 */ /* 0x000fc600000001ff */
[----:B------:R-:W-:-:S04]  /*81d0*/  FMUL.FTZ R65, R65, UR12 ;  /* 0x0000000c41417c20 */ /* 0x000fc80008410000 */
[----:B------:R-:W-:-:S04]  /*81e0*/  FMUL.FTZ R65, R65, UR22 ;  /* 0x0000001641417c20 */ /* 0x000fc80008410000 */
[-C--:B------:R-:W-:Y:S01]  /*81f0*/  @P6 FMUL.FTZ R178, R249, R65.reuse ;  /* 0x00000041f9b26220 */ /* 0x080fe20000410000 */
[----:B------:R-:W-:Y:S01]  /*8200*/  FMUL.FTZ R65, R162, R65 ;  /* 0x00000041a2417220 */ /* 0x000fe20000410000 */
[----:B------:R-:W-:Y:S02]  /*8210*/  FFMA.FTZ R249, R16, UR4, R195 ;  /* 0x0000000410f97c23 */ /* 0x000fe400080100c3 */
[----:B------:R-:W-:Y:S01]  /*8220*/  FADD.FTZ R178, R66, R178 ;  /* 0x000000b242b27221 */ /* 0x000fe20000010000 */
[----:B------:R-:W-:Y:S01]  /*8230*/  PRMT R66, R43, 0x7632, R66 ;  /* 0x000076322b427816 */ /* 0x000fe20000000042 */
[----:B------:R-:W-:Y:S01]  /*8240*/  FADD.FTZ R249, R212, -R249 ;  /* 0x800000f9d4f97221 */ /* 0x000fe20000010000 */
[----:B------:R-:W-:Y:S02]  /*8250*/  FSEL R65, R65, RZ, P6 ;  /* 0x000000ff41417208 */ /* 0x000fe40003000000 */
[----:B------:R-:W-:Y:S02]  /*8260*/  ISETP.GE.U32.AND P6, PT, R26, RZ, PT ;  /* 0x000000ff1a00720c */ /* 0x000fe40003fc6070 */
[----:B------:R-:W-:-:S02]  /*8270*/  SHF.L.U32 R66, R66, 0x10, RZ ;  /* 0x0000001042427819 */ /* 0x000fc400000006ff */
[----:B------:R-:W-:-:S03]  /*8280*/  ISETP.GE.U32.AND.EX P6, PT, R27, 0x1000000, PT, P6 ;  /* 0x010000001b00780c */ /* 0x000fc60003fc6160 */
[----:B------:R-:W-:Y:S01]  /*8290*/  FFMA.FTZ R66, R249, UR23, R66 ;  /* 0x00000017f9427c23 */ /* 0x000fe20008010042 */
[----:B------:R-:W-:-:S03]  /*82a0*/  MOV R249, RZ ;  /* 0x000000ff00f97202 */ /* 0x000fc60000000f00 */
[----:B------:R-:W-:-:S04]  /*82b0*/  FMUL.FTZ R66, R66, UR12 ;  /* 0x0000000c42427c20 */ /* 0x000fc80008410000 */
[----:B------:R-:W-:Y:S02]  /*82c0*/  FMUL.FTZ R66, R66, UR22 ;  /* 0x0000001642427c20 */ /* 0x000fe40008410000 */
        /* <DEDUP_REMOVED lines=12> */
[----:B------:R-:W-:Y:S02]  /*8390*/  SHF.L.U32 R228, R40, 0x10, RZ ;  /* 0x0000001028e47819 */ /* 0x000fe400000006ff */
[----:B------:R-:W-:Y:S01]  /*83a0*/  FSEL R65, R65, RZ, P4 ;  /* 0x000000ff41417208 */ /* 0x000fe20002000000 */
[----:B------:R-:W-:Y:S01]  /*83b0*/  FADD.FTZ R64, R219, -R64 ;  /* 0x80000040db407221 */ /* 0x000fe20000010000 */
[----:B------:R-:W-:-:S03]  /*83c0*/  LOP3.LUT P4, RZ, R26, 0xff, RZ, 0xc0, !PT ;  /* 0x000000ff1aff7812 */ /* 0x000fc6000788c0ff */
[----:B------:R-:W-:Y:S01]  /*83d0*/  FFMA.FTZ R64, R64, UR23, R228 ;  /* 0x0000001740407c23 */ /* 0x000fe200080100e4 */
[----:B------:R-:W-:Y:S01]  /*83e0*/  FMUL.FTZ R228, R167, R229 ;  /* 0x000000e5a7e47220 */ /* 0x000fe20000410000 */
[----:B------:R-:W-:Y:S02]  /*83f0*/  HFMA2 R229, -RZ, RZ, 0, 0 ;  /* 0x00000000ffe57431 */ /* 0x000fe400000001ff */
[----:B------:R-:W-:Y:S02]  /*8400*/  FMUL.FTZ R64, R64, UR12 ;  /* 0x0000000c40407c20 */ /* 0x000fe40008410000 */
[----:B------:R-:W-:Y:S02]  /*8410*/  FSEL R228, R228, RZ, P3 ;  /* 0x000000ffe4e47208 */ /* 0x000fe40001800000 */
[----:B------:R-:W-:Y:S01]  /*8420*/  FMUL.FTZ R64, R64, UR22 ;  /* 0x0000001640407c20 */ /* 0x000fe20008410000 */
[----:B------:R-:W-:Y:S02]  /*8430*/  LOP3.LUT P3, RZ, R26, 0xff00, RZ, 0xc0, !PT ;  /* 0x0000ff001aff7812 */ /* 0x000fe4000786c0ff */
[----:B------:R-:W-:-:S02]  /*8440*/  F2FP.BF16.F32.PACK_AB R65, R228, R65 ;  /* 0x00000041e441723e */ /* 0x000fc400000010ff */
[----:B------:R-:W-:Y:S02]  /*8450*/  @P4 SHF.L.U32 R228, R176, 0x10, RZ ;  /* 0x00000010b0e44819 */ /* 0x000fe400000006ff */
[----:B------:R-:W-:-:S03]  /*8460*/  PRMT R176, R40, 0x7632, R176 ;  /* 0x0000763228b07816 */ /* 0x000fc600000000b0 */
[-C--:B------:R-:W-:Y:S01]  /*8470*/  @P4 FMUL.FTZ R229, R228, R64.reuse ;  /* 0x00000040e4e54220 */ /* 0x080fe20000410000 */
[----:B------:R-:W-:Y:S01]  /*8480*/  SHF.L.U32 R228, R176, 0x10, RZ ;  /* 0x00000010b0e47819 */ /* 0x000fe200000006ff */
[----:B------:R-:W-:Y:S02]  /*8490*/  FMUL.FTZ R64, R164, R64 ;  /* 0x00000040a4407220 */ /* 0x000fe40000410000 */
[----:B------:R-:W-:Y:S01]  /*84a0*/  FADD.FTZ R229, R68, R229 ;  /* 0x000000e544e57221 */ /* 0x000fe20000010000 */
[----:B------:R-:W-:Y:S01]  /*84b0*/  FFMA.FTZ R68, R187, UR4, R195 ;  /* 0x00000004bb447c23 */ /* 0x000fe200080100c3 */
[----:B------:R-:W-:Y:S02]  /*84c0*/  @P3 PRMT R176, R176, 0x7632, R176 ;  /* 0x00007632b0b03816 */ /* 0x000fe400000000b0 */
[----:B------:R-:W-:Y:S01]  /*84d0*/  FSEL R64, R64, RZ, P4 ;  /* 0x000000ff40407208 */ /* 0x000fe20002000000 */
[----:B------:R-:W-:Y:S01]  /*84e0*/  FADD.FTZ R68, R218, -R68 ;  /* 0x80000044da447221 */ /* 0x000fe20000010000 */
[----:B------:R-:W-:-:S03]  /*84f0*/  @P3 SHF.L.U32 R176, R176, 0x10, RZ ;  /* 0x00000010b0b03819 */ /* 0x000fc600000006ff */
[----:B------:R-:W-:-:S04]  /*8500*/  FFMA.FTZ R68, R68, UR23, R228 ;  /* 0x0000001744447c23 */ /* 0x000fc800080100e4 */
        /* <DEDUP_REMOVED lines=8> */
.L_x_4015:
        /* <DEDUP_REMOVED lines=13> */
.L_x_4013:
[----:B------:R-:W-:Y:S05]  /*8660*/  BSYNC.RECONVERGENT B1 ;  /* 0x0000000000017941 */ /* 0x000fea0003800200 */
.L_x_4012:
        /* <DEDUP_REMOVED lines=9> */
[----:B------:R-:W-:Y:S01]  /*8700*/  LOP3.LUT P4, RZ, R24, 0xff0000, RZ, 0xc0, !PT ;  /* 0x00ff000018ff7812 */ /* 0x000fe2000788c0ff */
        /* <DEDUP_REMOVED lines=12> */
[----:B-----5:R-:W-:Y:S02]  /*87d0*/  @P4 SHF.L.U32 R31, R177, 0x10, RZ ;  /* 0x00000010b11f4819 */ /* 0x020fe400000006ff */
        /* <DEDUP_REMOVED lines=107> */
.L_x_4018:
[----:B------:R-:W-:Y:S01]  /*8e90*/  FFMA.FTZ R227, R14, UR4, R195 ;  /* 0x000000040ee37c23 */ /* 0x000fe200080100c3 */
[C---:B------:R-:W-:Y:S02]  /*8ea0*/  LOP3.LUT P4, RZ, R24.reuse, 0xff0000, RZ, 0xc0, !PT ;  /* 0x00ff000018ff7812 */ /* 0x040fe4000788c0ff */
[----:B------:R-:W-:Y:S01]  /*8eb0*/  SHF.L.U32 R228, R37, 0x10, RZ ;  /* 0x0000001025e47819 */ /* 0x000fe200000006ff */
[----:B------:R-:W-:Y:S01]  /*8ec0*/  FADD.FTZ R227, R209, -R227 ;  /* 0x800000e3d1e37221 */ /* 0x000fe20000010000 */
[----:B------:R-:W-:Y:S02]  /*8ed0*/  LOP3.LUT P3, RZ, R24, 0xff000000, RZ, 0xc0, !PT ;  /* 0xff00000018ff7812 */ /* 0x000fe4000786c0ff */
[----:B------:R-:W-:Y:S01]  /*8ee0*/  LOP3.LUT P5, RZ, R25, 0xff, RZ, 0xc0, !PT ;  /* 0x000000ff19ff7812 */ /* 0x000fe200078ac0ff */
[----:B------:R-:W-:Y:S01]  /*8ef0*/  FFMA.FTZ R227, R227, UR23, R228 ;  /* 0x00000017e3e37c23 */ /* 0x000fe200080100e4 */
[----:B------:R-:W-:-:S03]  /*8f00*/  LOP3.LUT P6, RZ, R25, 0xff0000, RZ, 0xc0, !PT ;  /* 0x00ff000019ff7812 */ /* 0x000fc600078cc0ff */
[----:B------:R-:W-:Y:S02]  /*8f10*/  FMUL.FTZ R227, R227, UR12 ;  /* 0x0000000ce3e37c20 */ /* 0x000fe40008410000 */
[----:B-----5:R-:W-:Y:S02]  /*8f20*/  @P4 SHF.L.U32 R229, R177, 0x10, RZ ;  /* 0x00000010b1e54819 */ /* 0x020fe400000006ff */
        /* <DEDUP_REMOVED lines=107> */
.L_x_4019:
        /* <DEDUP_REMOVED lines=13> */
.L_x_4017:
[----:B------:R-:W-:Y:S05]  /*96b0*/  BSYNC.RECONVERGENT B1 ;  /* 0x0000000000017941 */ /* 0x000fea0003800200 */
.L_x_4016:
        /* <DEDUP_REMOVED lines=22> */
[----:B-----5:R-:W-:-:S03]  /*9820*/  @P4 SHF.L.U32 R31, R177, 0x10, RZ ;  /* 0x00000010b11f4819 */ /* 0x020fc600000006ff */
[----:B------:R-:W-:-:S04]  /*9830*/  FMUL.FTZ R30, R30, UR22 ;  /* 0x000000161e1e7c20 */ /* 0x000fc80008410000 */
[----:B------:R-:W-:Y:S01]  /*9840*/  @P4 FMUL.FTZ R227, R30, R31 ;  /* 0x0000001f1ee34220 */ /* 0x000fe20000410000 */
[----:B------:R-:W-:Y:S01]  /*9850*/  @P3 PRMT R177, R177, 0x7632, R177 ;  /* 0x00007632b1b13816 */ /* 0x000fe200000000b1 */
[C---:B------:R-:W-:Y:S01]  /*9860*/  FMUL.FTZ R31, R29.reuse, UR12 ;  /* 0x0000000c1d1f7c20 */ /* 0x040fe20008410000 */
[----:B------:R-:W-:Y:S01]  /*9870*/  F2FP.BF16.F32.PACK_AB R29, R29, R28 ;  /* 0x0000001c1d1d723e */ /* 0x000fe200000010ff */
        /* <DEDUP_REMOVED lines=88> */
[----:B------:R-:W-:Y:S01]  /*9e00*/  FFMA.FTZ R28, R202, UR4, R195 ;  /* 0x00000004ca1c7c23 */ /* 0x000fe200080100c3 */
[----:B------:R-:W-:-:S02]  /*9e10*/  MOV R195, RZ ;  /* 0x000000ff00c37202 */ /* 0x000fc40000000f00 */
[----:B------:R-:W-:Y:S01]  /*9e20*/  SHF.L.U32 R52, R52, 0x10, RZ ;  /* 0x0000001034347819 */ /* 0x000fe200000006ff */
[----:B------:R-:W-:-:S04]  /*9e30*/  FADD.FTZ R28, R201, -R28 ;  /* 0x8000001cc91c7221 */ /* 0x000fc80000010000 */
[----:B------:R-:W-:-:S04]  /*9e40*/  FFMA.FTZ R28, R28, UR23, R52 ;  /* 0x000000171c1c7c23 */ /* 0x000fc80008010034 */
[C---:B------:R-:W-:Y:S01]  /*9e50*/  FMUL.FTZ R52, R28.reuse, UR12 ;  /* 0x0000000c1c347c20 */ /* 0x040fe20008410000 */
[----:B------:R-:W-:-:S03]  /*9e60*/  F2FP.BF16.F32.PACK_AB R28, R28, R250 ;  /* 0x000000fa1c1c723e */ /* 0x000fc600000010ff */
[----:B------:R-:W-:-:S04]  /*9e70*/  FMUL.FTZ R52, R52, UR22 ;  /* 0x0000001634347c20 */ /* 0x000fc80008410000 */
[----:B------:R-:W-:Y:S01]  /*9e80*/  @P3 FMUL.FTZ R195, R52, R176 ;  /* 0x000000b034c33220 */ /* 0x000fe20000410000 */
[----:B------:R-:W-:-:S03]  /*9e90*/  FMUL.FTZ R52, R149, R52 ;  /* 0x0000003495347220 */ /* 0x000fc60000410000 */
[----:B------:R-:W-:Y:S02]  /*9ea0*/  FADD.FTZ R176, R53, R195 ;  /* 0x000000c335b07221 */ /* 0x000fe40000010000 */
[----:B------:R-:W-:-:S04]  /*9eb0*/  FSEL R52, R52, RZ, P3 ;  /* 0x000000ff34347208 */ /* 0x000fc80001800000 */
[----:B------:R-:W-:Y:S01]  /*9ec0*/  F2FP.BF16.F32.PACK_AB R48, R52, R48 ;  /* 0x000000303430723e */ /* 0x000fe200000010ff */
[----:B------:R-:W-:Y:S06]  /*9ed0*/  BRA `(.L_x_4021) ;  /* 0x0000000400d47947 */ /* 0x000fec0003800000 */
.L_x_4020:
[----:B------:R-:W-:Y:S01]  /*9ee0*/  FFMA.FTZ R227, R7, UR4, R195 ;  /* 0x0000000407e37c23 */ /* 0x000fe200080100c3 */
[----:B------:R-:W-:Y:S02]  /*9ef0*/  LOP3.LUT P4, RZ, R22, 0xff0000, RZ, 0xc0, !PT ;  /* 0x00ff000016ff7812 */ /* 0x000fe4000788c0ff */
        /* <DEDUP_REMOVED lines=98> */
[----:B------:R-:W-:-:S03]  /*a520*/  FMUL.FTZ R48, R148, R48 ;  /* 0x0000003094307220 */ /* 0x000fc60000410000 */
[----:B------:R-:W-:Y:S01]  /*a530*/  FADD.FTZ R229, R52, R229 ;  /* 0x000000e534e57221 */ /* 0x000fe20000010000 */
[----:B------:R-:W-:Y:S01]  /*a540*/  FFMA.FTZ R52, R202, UR4, R195 ;  /* 0x00000004ca347c23 */ /* 0x000fe200080100c3 */
[C---:B------:R-:W-:Y:S02]  /*a550*/  SHF.L.U32 R195, R176.reuse, 0x10, RZ ;  /* 0x00000010b0c37819 */ /* 0x040fe400000006ff */
[----:B------:R-:W-:Y:S01]  /*a560*/  @P3 PRMT R176, R176, 0x7632, R176 ;  /* 0x00007632b0b03816 */ /* 0x000fe200000000b0 */
[----:B------:R-:W-:Y:S01]  /*a570*/  FADD.FTZ R52, R201, -R52 ;  /* 0x80000034c9347221 */ /* 0x000fe20000010000 */
[----:B------:R-:W-:Y:S02]  /*a580*/  FSEL R48, R48, RZ, P4 ;  /* 0x000000ff30307208 */ /* 0x000fe40002000000 */
[----:B------:R-:W-:Y:S01]  /*a590*/  @P3 SHF.L.U32 R176, R176, 0x10, RZ ;  /* 0x00000010b0b03819 */ /* 0x000fe200000006ff */
        /* <DEDUP_REMOVED lines=9> */
.L_x_4021:
        /* <DEDUP_REMOVED lines=12> */
.L_x_4005:
[----:B------:R-:W-:Y:S05]  /*a6f0*/  BSYNC.RECONVERGENT B0 ;  /* 0x0000000000007941 */ /* 0x000fea0003800200 */
.L_x_3991:
[----:B------:R-:W-:Y:S02]  /*a700*/  UIADD3 UR7, UPT, UPT, UR7, UR24, URZ ;  /* 0x0000001807077290 */ /* 0x000fe4000fffe0ff */
[----:B------:R-:W-:Y:S02]  /*a710*/  UPLOP3.LUT UP2, UPT, UPT, UPT, UP2, 0x40, 0x4 ;  /* 0x000000000004789c */ /* 0x000fe40003f4e820 */
[----:B------:R-:W-:-:S09]  /*a720*/  UISETP.GE.AND UP1, UPT, UR7, UR25, UPT ;  /* 0x000000190700728c */ /* 0x000fd2000bf26270 */
[----:B------:R-:W-:Y:S05]  /*a730*/  BRA.U !UP1, `(.L_x_4022) ;  /* 0xffffff6509007547 */ /* 0x000fea000b83ffff */
.L_x_3980:
[----:B------:R-:W1:Y:S01]  /*a740*/  S2UR UR4, SR_CTAID.X ;  /* 0x00000000000479c3 */ /* 0x000e620000002500 */
[----:B------:R-:W2:Y:S01]  /*a750*/  S2R R21, SR_TID.X ;  /* 0x0000000000157919 */ /* 0x000ea20000002100 */
[----:B------:R-:W-:Y:S01]  /*a760*/  ISETP.NE.AND P2, PT, R252, RZ, PT ;  /* 0x000000fffc00720c */ /* 0x000fe20003f45270 */
[----:B------:R-:W-:Y:S01]  /*a770*/  BSSY.RECONVERGENT B0, `(.L_x_4023) ;  /* 0x0000012000007945 */ /* 0x000fe20003800200 */
[----:B-1----:R-:W-:-:S06]  /*a780*/  UIMAD UR4, UR4, UR6, URZ ;  /* 0x00000006040472a4 */ /* 0x002fcc000f8e02ff */
[----:B0-----:R-:W-:-:S04]  /*a790*/  MOV R9, UR4 ;  /* 0x0000000400097c02 */ /* 0x001fc80008000f00 */
[----:B--2---:R-:W-:Y:S01]  /*a7a0*/  LEA.HI R9, R9, R21, RZ, 0x1d ;  /* 0x0000001509097211 */ /* 0x004fe200078fe8ff */
        /* <DEDUP_REMOVED lines=14> */
.L_x_4024:
[----:B------:R-:W-:Y:S05]  /*a890*/  BSYNC.RECONVERGENT B0 ;  /* 0x0000000000007941 */ /* 0x000fea0003800200 */
.L_x_4023:
        /* <DEDUP_REMOVED lines=15> */
.L_x_4026:
[----:B------:R-:W-:Y:S05]  /*a990*/  BSYNC.RECONVERGENT B0 ;  /* 0x0000000000007941 */ /* 0x000fea0003800200 */
.L_x_4025:
        /* <DEDUP_REMOVED lines=15> */
.L_x_4028:
[----:B------:R-:W-:Y:S05]  /*aa90*/  BSYNC.RECONVERGENT B0 ;  /* 0x0000000000007941 */ /* 0x000fea0003800200 */
.L_x_4027:
[----:B------:R-:W-:-:S13]  /*aaa0*/  ISETP.NE.AND P0, PT, R248, RZ, PT ;  /* 0x000000fff800720c */ /* 0x000fda0003f05270 */
        /* <DEDUP_REMOVED lines=14> */
.L_x_4029:
        /* <DEDUP_REMOVED lines=15> */
.L_x_15632:


//--------------------- .text._ZN10layer_norm13ln_bwd_kernelINS_13Kernel_traitsIf13__nv_bfloat16S2_S2_fjLj4096ELj1ELj1ELj4ELj16ENS_18Kernel_traits_baseILj4096EfS2_S2_S2_fjLj128EEEEELb1ELb1ELb0ELb1EEEvNS_9BwdParamsE --------------------------
	.section	.text._ZN10layer_norm13ln_bwd_kernelINS_13Kernel_traitsIf13__nv_bfloat16S2_S2_fjLj4096ELj1ELj1ELj4ELj16ENS_18Kernel_traits_baseILj4096EfS2_S2_S2_fjLj128EEEEELb1ELb1ELb0ELb1EEEvNS_9BwdParamsE,"ax",@progbits
	.align	128
        .global         _ZN10layer_norm13ln_bwd_kernelINS_13Kernel_traitsIf13__nv_bfloat16S2_S2_fjLj4096ELj1ELj1ELj4ELj16ENS_18Kernel_traits_baseILj4096EfS2_S2_S2_fjLj128EEEEELb1ELb1ELb0ELb1EEEvNS_9BwdParamsE
        .type           _ZN10layer_norm13ln_bwd_kernelINS_13Kernel_traitsIf13__nv_bfloat16S2_S2_fjLj4096ELj1ELj1ELj4ELj16ENS_18Kernel_traits_baseILj4096EfS2_S2_S2_fjLj128EEEEELb1ELb1ELb0ELb1EEEvNS_9BwdParamsE,@function
        .size           _ZN10layer_norm13ln_bwd_kernelINS_13Kernel_traitsIf13__nv_bfloat16S2_S2_fjLj4096ELj1ELj1ELj4ELj16ENS_18Kernel_traits_baseILj4096EfS2_S2_S2_fjLj128EEEEELb1ELb1ELb0ELb1EEEvNS_9BwdParamsE,(.L_x_15633 - _ZN10layer_norm13ln_bwd_kernelINS_13Kernel_traitsIf13__nv_bfloat16S2_S2_fjLj4096ELj1ELj1ELj4ELj16ENS_18Kernel_traits_baseILj4096EfS2_S2_S2_fjLj128EEEEELb1ELb1ELb0ELb1EEEvNS_9BwdParamsE)
        .other          _ZN10layer_norm13ln_bwd_kernelINS_13Kernel_traitsIf13__nv_bfloat16S2_S2_fjLj4096ELj1ELj1ELj4ELj16ENS_18Kernel_traits_baseILj4096EfS2_S2_S2_fjLj128EEEEELb1ELb1ELb0ELb1EEEvNS_9BwdParamsE,@"STO_CUDA_ENTRY STV_DEFAULT"
_ZN10layer_norm13ln_bwd_kernelINS_13Kernel_traitsIf13__nv_bfloat16S2_S2_fjLj4096ELj1ELj1ELj4ELj16ENS_18Kernel_traits_baseILj4096EfS2_S2_S2_fjLj128EEEEELb1ELb1ELb0ELb1EEEvNS_9BwdParamsE:
.text._ZN10layer_norm13ln_bwd_kernelINS_13Kernel_traitsIf13__nv_bfloat16S2_S2_fjLj4096ELj1ELj1ELj4ELj16ENS_18Kernel_traits_baseILj4096EfS2_S2_S2_fjLj128EEEEELb1ELb1ELb0ELb1EEEvNS_9BwdParamsE:
        /* <DEDUP_REMOVED lines=56> */
[----:B------:R1:W-:Y:S01]  /*0380*/  STL [R1], RZ ;  /* 0x000000ff01007387 */ /* 0x0003e20000100800 */
[----:B------:R-:W2:Y:S01]  /*0390*/  LDC.64 R2, c[0x0][0x3d0] ;  /* 0x0000f400ff027b82 */ /* 0x000ea20000000a00 */
[----:B------:R-:W3:Y:S02]  /*03a0*/  LDCU.64 UR4, c[0x0][0x3e0] ;  /* 0x00007c00ff0477ac */ /* 0x000ee40008000a00 */
[----:B------:R1:W-:Y:S05]  /*03b0*/  STL [R1+0xc], RZ ;  /* 0x00000cff01007387 */ /* 0x0003ea0000100800 */
[----:B------:R-:W4:Y:S01]  /*03c0*/  LDC.64 R4, c[0x0][0x3e8] ;  /* 0x0000fa00ff047b82 */ /* 0x000f220000000a00 */
[----:B------:R1:W-:Y:S01]  /*03d0*/  STL [R1+0x8], RZ ;  /* 0x000008ff01007387 */ /* 0x0003e20000100800 */
[----:B------:R-:W-:Y:S01]  /*03e0*/  PLOP3.LUT P0, PT, PT, PT, PT, 0x8, 0x80 ;  /* 0x000000000080781c */ /* 0x000fe20003f0e170 */
[----:B------:R-:W-:Y:S01]  /*03f0*/  HFMA2 R234, -RZ, RZ, 0, 0 ;  /* 0x00000000ffea7431 */ /* 0x000fe200000001ff */
[----:B------:R-:W0:Y:S01]  /*0400*/  LDCU UR7, c[0x0][0x408] ;  /* 0x00008100ff0777ac */ /* 0x000e220008000800 */
[----:B------:R1:W-:Y:S01]  /*0410*/  STL [R1+0x4], RZ ;  /* 0x000004ff01007387 */ /* 0x0003e20000100800 */
[----:B------:R-:W-:-:S02]  /*0420*/  HFMA2 R252, -RZ, RZ, 0, 0 ;  /* 0x00000000fffc7431 */ /* 0x000fc400000001ff */
[----:B------:R-:W-:Y:S01]  /*0430*/  HFMA2 R207, -RZ, RZ, 0, 0 ;  /* 0x00000000ffcf7431 */ /* 0x000fe200000001ff */
[----:B------:R1:W-:Y:S01]  /*0440*/  STL [R1+0x40], RZ ;  /* 0x000040ff01007387 */ /* 0x0003e20000100800 */
[----:B------:R-:W-:Y:S01]  /*0450*/  HFMA2 R179, -RZ, RZ, 0, 0 ;  /* 0x00000000ffb37431 */ /* 0x000fe200000001ff */
[----:B------:R-:W-:Y:S02]  /*0460*/  CS2R R232, SRZ ;  /* 0x0000000000e87805 */ /* 0x000fe4000001ff00 */
[----:B------:R-:W-:Y:S01]  /*0470*/  CS2R R230, SRZ ;  /* 0x0000000000e67805 */ /* 0x000fe2000001ff00 */
[----:B------:R1:W-:Y:S01]  /*0480*/  STL [R1+0x3c], RZ ;  /* 0x00003cff01007387 */ /* 0x0003e20000100800 */
[----:B------:R-:W-:Y:S02]  /*0490*/  CS2R R238, SRZ ;  /* 0x0000000000ee7805 */ /* 0x000fe4000001ff00 */
[----:B------:R-:W-:Y:S01]  /*04a0*/  CS2R R236, SRZ ;  /* 0x0000000000ec7805 */ /* 0x000fe2000001ff00 */
[----:B--2---:R-:W-:Y:S01]  /*04b0*/  IMAD.WIDE.U32 R2, R0, 0x20, R2 ;  /* 0x0000002000027825 */ /* 0x004fe200078e0002 */
[----:B------:R1:W-:Y:S01]  /*04c0*/  STL [R1+0x38], RZ ;  /* 0x000038ff01007387 */ /* 0x0003e20000100800 */
[----:B------:R-:W-:-:S02]  /*04d0*/  CS2R R240, SRZ ;  /* 0x0000000000f07805 */ /* 0x000fc4000001ff00 */
[----:B------:R-:W-:Y:S02]  /*04e0*/  CS2R R228, SRZ ;  /* 0x0000000000e47805 */ /* 0x000fe4000001ff00 */
[----:B------:R-:W-:Y:S01]  /*04f0*/  CS2R R244, SRZ ;  /* 0x0000000000f47805 */ /* 0x000fe2000001ff00 */
[----:B------:R1:W-:Y:S01]  /*0500*/  STL [R1+0x34], RZ ;  /* 0x000034ff01007387 */ /* 0x0003e20000100800 */
[----:B------:R-:W-:Y:S02]  /*0510*/  CS2R R242, SRZ ;  /* 0x0000000000f27805 */ /* 0x000fe4000001ff00 */
[----:B------:R-:W-:Y:S01]  /*0520*/  CS2R R246, SRZ ;  /* 0x0000000000f67805 */ /* 0x000fe2000001ff00 */
[----:B----4-:R-:W-:Y:S01]  /*0530*/  IMAD.WIDE.U32 R4, R0, 0x20, R4 ;  /* 0x0000002000047825 */ /* 0x010fe200078e0004 */
[----:B------:R1:W-:Y:S01]  /*0540*/  STL [R1+0x30], RZ ;  /* 0x000030ff01007387 */ /* 0x0003e20000100800 */
[----:B------:R-:W-:Y:S02]  /*0550*/  MOV R224, RZ ;  /* 0x000000ff00e07202 */ /* 0x000fe40000000f00 */
[----:B------:R-:W-:-:S02]  /*0560*/  CS2R R250, SRZ ;  /* 0x0000000000fa7805 */ /* 0x000fc4000001ff00 */
[----:B------:R-:W-:Y:S01]  /*0570*/  CS2R R248, SRZ ;  /* 0x0000000000f87805 */ /* 0x000fe2000001ff00 */
[----:B------:R1:W-:Y:S01]  /*0580*/  STL [R1+0x2c], RZ ;  /* 0x00002cff01007387 */ /* 0x0003e20000100800 */
[----:B------:R-:W-:Y:S02]  /*0590*/  CS2R R222, SRZ ;  /* 0x0000000000de7805 */ /* 0x000fe4000001ff00 */
[----:B------:R-:W-:Y:S02]  /*05a0*/  CS2R R220, SRZ ;  /* 0x0000000000dc7805 */ /* 0x000fe4000001ff00 */
[----:B------:R-:W-:Y:S01]  /*05b0*/  MOV R216, RZ ;  /* 0x000000ff00d87202 */ /* 0x000fe20000000f00 */
[----:B------:R1:W-:Y:S01]  /*05c0*/  STL [R1+0x28], RZ ;  /* 0x000028ff01007387 */ /* 0x0003e20000100800 */
[----:B------:R-:W-:Y:S02]  /*05d0*/  CS2R R214, SRZ ;  /* 0x0000000000d67805 */ /* 0x000fe4000001ff00 */
[----:B------:R-:W-:-:S02]  /*05e0*/  CS2R R212, SRZ ;  /* 0x0000000000d47805 */ /* 0x000fc4000001ff00 */
[----:B------:R-:W-:Y:S01]  /*05f0*/  CS2R R210, SRZ ;  /* 0x0000000000d27805 */ /* 0x000fe2000001ff00 */
[----:B------:R1:W-:Y:S01]  /*0600*/  STL [R1+0x24], RZ ;  /* 0x000024ff01007387 */ /* 0x0003e20000100800 */
[----:B------:R-:W-:Y:S02]  /*0610*/  CS2R R208, SRZ ;  /* 0x0000000000d07805 */ /* 0x000fe4000001ff00 */
[----:B------:R-:W-:Y:S02]  /*0620*/  CS2R R196, SRZ ;  /* 0x0000000000c47805 */ /* 0x000fe4000001ff00 */
[----:B------:R-:W-:Y:S01]  /*0630*/  CS2R R194, SRZ ;  /* 0x0000000000c27805 */ /* 0x000fe2000001ff00 */
[----:B------:R1:W-:Y:S01]  /*0640*/  STL [R1+0x20], RZ ;  /* 0x000020ff01007387 */ /* 0x0003e20000100800 */
[----:B------:R-:W-:Y:S02]  /*0650*/  CS2R R192, SRZ ;  /* 0x0000000000c07805 */ /* 0x000fe4000001ff00 */
[----:B------:R-:W-:-:S02]  /*0660*/  CS2R R190, SRZ ;  /* 0x0000000000be7805 */ /* 0x000fc4000001ff00 */
[----:B------:R-:W-:Y:S01]  /*0670*/  MOV R189, RZ ;  /* 0x000000ff00bd7202 */ /* 0x000fe20000000f00 */
[----:B------:R1:W-:Y:S01]  /*0680*/  STL [R1+0x1c], RZ ;  /* 0x00001cff01007387 */ /* 0x0003e20000100800 */
[----:B------:R-:W-:Y:S02]  /*0690*/  CS2R R30, SRZ ;  /* 0x00000000001e7805 */ /* 0x000fe4000001ff00 */
[----:B------:R-:W-:Y:S02]  /*06a0*/  CS2R R28, SRZ ;  /* 0x00000000001c7805 */ /* 0x000fe4000001ff00 */
[----:B------:R-:W-:Y:S01]  /*06b0*/  CS2R R26, SRZ ;  /* 0x00000000001a7805 */ /* 0x000fe2000001ff00 */
        /* <DEDUP_REMOVED lines=9> */
[----:B---3--:R-:W-:Y:S01]  /*0750*/  UISETP.NE.U32.AND UP0, UPT, UR4, URZ, UPT ;  /* 0x000000ff0400728c */ /* 0x008fe2000bf05070 */
[----:B------:R-:W-:Y:S02]  /*0760*/  P2R R0, PR, RZ, 0x1 ;  /* 0x00000001ff007803 */ /* 0x000fe40000000000 */
[----:B------:R-:W-:Y:S01]  /*0770*/  CS2R R12, SRZ ;  /* 0x00000000000c7805 */ /* 0x000fe2000001ff00 */
[----:B0-----:R-:W5:Y:S01]  /*0780*/  LDG.E.128 R96, desc[UR12][R2.64] ;  /* 0x0000000c02607981 */ /* 0x001f62000c1e1d00 */
[----:B------:R-:W-:-:S02]  /*0790*/  CS2R R10, SRZ ;  /* 0x00000000000a7805 */ /* 0x000fc4000001ff00 */
[----:B------:R-:W-:Y:S02]  /*07a0*/  CS2R R8, SRZ ;  /* 0x0000000000087805 */ /* 0x000fe4000001ff00 */
[----:B------:R-:W-:Y:S01]  /*07b0*/  CS2R R6, SRZ ;  /* 0x0000000000067805 */ /* 0x000fe2000001ff00 */
[----:B------:R-:W5:Y:S01]  /*07c0*/  LDG.E.128 R92, desc[UR12][R2.64+0x10] ;  /* 0x0000100c025c7981 */ /* 0x000f62000c1e1d00 */
[----:B------:R-:W0:Y:S03]  /*07d0*/  LDCU UR15, c[0x0][0x388] ;  /* 0x00007100ff0f77ac */ /* 0x000e260008000800 */
[----:B------:R-:W5:Y:S01]  /*07e0*/  LDG.E.128 R88, desc[UR12][R2.64+0x1000] ;  /* 0x0010000c02587981 */ /* 0x000f62000c1e1d00 */
[----:B------:R-:W2:Y:S03]  /*07f0*/  LDCU.64 UR22, c[0x0][0x390] ;  /* 0x00007200ff1677ac */ /* 0x000ea60008000a00 */
[----:B------:R-:W5:Y:S01]  /*0800*/  LDG.E.128 R84, desc[UR12][R2.64+0x1010] ;  /* 0x0010100c02547981 */ /* 0x000f62000c1e1d00 */
[----:B------:R-:W3:Y:S03]  /*0810*/  LDCU.U8 UR14, c[0x0][0x410] ;  /* 0x00008200ff0e77ac */ /* 0x000ee60008000000 */
[----:B------:R-:W5:Y:S01]  /*0820*/  LDG.E.128 R80, desc[UR12][R2.64+0x2000] ;  /* 0x0020000c02507981 */ /* 0x000f62000c1e1d00 */
[----:B------:R-:W4:Y:S03]  /*0830*/  LDCU UR18, c[0x0][0x400] ;  /* 0x00008000ff1277ac */ /* 0x000f260008000800 */
[----:B------:R-:W5:Y:S01]  /*0840*/  LDG.E.128 R76, desc[UR12][R2.64+0x2010] ;  /* 0x0020100c024c7981 */ /* 0x000f62000c1e1d00 */
[----:B------:R-:W0:Y:S03]  /*0850*/  LDCU.64 UR20, c[0x0][0x478] ;  /* 0x00008f00ff1477ac */ /* 0x000e260008000a00 */
[----:B------:R-:W5:Y:S01]  /*0860*/  LDG.E.128 R72, desc[UR12][R2.64+0x3000] ;  /* 0x0030000c02487981 */ /* 0x000f62000c1e1d00 */
[----:B------:R-:W0:Y:S03]  /*0870*/  LDCU.128 UR8, c[0x0][0x3c0] ;  /* 0x00007800ff0877ac */ /* 0x000e260008000c00 */
[----:B------:R1:W5:Y:S01]  /*0880*/  LDG.E.128 R68, desc[UR12][R2.64+0x3010] ;  /* 0x0030100c02447981 */ /* 0x000362000c1e1d00 */
[----:B------:R-:W0:Y:S03]  /*0890*/  LDCU.64 UR16, c[0x0][0x438] ;  /* 0x00008700ff1077ac */ /* 0x000e260008000a00 */
[----:B------:R-:W5:Y:S01]  /*08a0*/  LDG.E.128 R64, desc[UR12][R4.64+0x3010] ;  /* 0x0030100c04407981 */ /* 0x000f62000c1e1d00 */
[----:B------:R-:W0:Y:S03]  /*08b0*/  LDCU.64 UR24, c[0x0][0x380] ;  /* 0x00007000ff1877ac */ /* 0x000e260008000a00 */
[----:B------:R-:W5:Y:S01]  /*08c0*/  LDG.E.128 R60, desc[UR12][R4.64+0x3000] ;  /* 0x0030000c043c7981 */ /* 0x000f62000c1e1d00 */
[----:B-1----:R-:W-:-:S03]  /*08d0*/  CS2R R2, SRZ ;  /* 0x0000000000027805 */ /* 0x002fc6000001ff00 */
[----:B------:R-:W5:Y:S04]  /*08e0*/  LDG.E.128 R56, desc[UR12][R4.64+0x2010] ;  /* 0x0020100c04387981 */ /* 0x000f68000c1e1d00 */
[----:B------:R-:W5:Y:S04]  /*08f0*/  LDG.E.128 R52, desc[UR12][R4.64+0x2000] ;  /* 0x0020000c04347981 */ /* 0x000f68000c1e1d00 */
[----:B------:R-:W5:Y:S04]  /*0900*/  LDG.E.128 R48, desc[UR12][R4.64+0x1010] ;  /* 0x0010100c04307981 */ /* 0x000f68000c1e1d00 */
[----:B------:R-:W5:Y:S04]  /*0910*/  LDG.E.128 R44, desc[UR12][R4.64+0x1000] ;  /* 0x0010000c042c7981 */ /* 0x000f68000c1e1d00 */
[----:B------:R-:W5:Y:S04]  /*0920*/  LDG.E.128 R40, desc[UR12][R4.64+0x10] ;  /* 0x0000100c04287981 */ /* 0x000f68000c1e1d00 */
[----:B------:R1:W5:Y:S01]  /*0930*/  LDG.E.128 R36, desc[UR12][R4.64] ;  /* 0x0000000c04247981 */ /* 0x000362000c1e1d00 */
[----:B------:R-:W-:Y:S01]  /*0940*/  UISETP.NE.AND.EX UP0, UPT, UR5, URZ, UPT, UP0 ;  /* 0x000000ff0500728c */ /* 0x000fe2000bf05300 */
[----:B01234-:R-:W-:-:S10]  /*0950*/  CS2R R4, SRZ ;  /* 0x0000000000047805 */ /* 0x01ffd4000001ff00 */
.L_x_4049:
[----:B0-----:R-:W0:Y:S01]  /*0960*/  S2R R159, SR_TID.X ;  /* 0x00000000009f7919 */ /* 0x001e220000002100 */
[----:B------:R-:W-:Y:S01]  /*0970*/  UIMAD UR4, UR6, UR15, URZ ;  /* 0x0000000f060472a4 */ /* 0x000fe2000f8e02ff */
[----:B-1----:R-:W1:Y:S01]  /*0980*/  LDC.64 R142, c[0x0][0x3a8] ;  /* 0x0000ea00ff8e7b82 */ /* 0x002e620000000a00 */
[----:B------:R-:W-:-:S07]  /*0990*/  ISETP.NE.AND P3, PT, R0, RZ, PT ;  /* 0x000000ff0000720c */ /* 0x000fce0003f65270 */
[----:B------:R-:W2:Y:S01]  /*09a0*/  LDC.64 R148, c[0x0][0x428] ;  /* 0x00010a00ff947b82 */ /* 0x000ea20000000a00 */
[----:B------:R-:W-:Y:S01]  /*09b0*/  USHF.R.S32.HI UR5, URZ, 0x1f, UR4 ;  /* 0x0000001fff057899 */ /* 0x000fe20008011404 */
[----:B------:R-:W3:Y:S03]  /*09c0*/  S2R R153, SR_CgaCtaId ;  /* 0x0000000000997919 */ /* 0x000ee60000008800 */
[----:B------:R-:W-:Y:S01]  /*09d0*/  ULEA.HI UR5, UR5, UR4, URZ, 0x3 ;  /* 0x0000000405057291 */ /* 0x000fe2000f8f18ff */
[----:B------:R-:W4:Y:S05]  /*09e0*/  LDL.LU R174, [R1+0x14] ;  /* 0x0000140001ae7983 */ /* 0x000f2a0000300800 */
[----:B------:R-:W-:Y:S01]  /*09f0*/  MOV R32, UR5 ;  /* 0x0000000500207c02 */ /* 0x000fe20008000f00 */
[----:B------:R-:W-:-:S06]  /*0a00*/  UIMAD.WIDE UR4, UR6, 0x4, UR10 ;  /* 0x00000004060478a5 */ /* 0x000fcc000f8e020a */
[----:B------:R-:W-:Y:S02]  /*0a10*/  MOV R34, UR4 ;  /* 0x0000000400227c02 */ /* 0x000fe40008000f00 */
[----:B------:R-:W-:Y:S02]  /*0a20*/  MOV R35, UR5 ;  /* 0x0000000500237c02 */ /* 0x000fe40008000f00 */
[----:B0-----:R-:W-:Y:S01]  /*0a30*/  LEA.HI.SX32 R32, R32, R159, 0x1d ;  /* 0x0000009f20207211 */ /* 0x001fe200078feaff */
[----:B------:R-:W-:Y:S02]  /*0a40*/  UIMAD.WIDE UR4, UR6, 0x4, UR8 ;  /* 0x00000004060478a5 */ /* 0x000fe4000f8e0208 */
[----:B------:R0:W4:Y:S01]  /*0a50*/  LDG.E R154, desc[UR12][R34.64] ;  /* 0x0000000c229a7981 */ /* 0x000122000c1e1900 */
[C---:B------:R-:W-:Y:S01]  /*0a60*/  IADD3 R33, PT, PT, R32.reuse, 0x80, RZ ;  /* 0x0000008020217810 */ /* 0x040fe20007ffe0ff */
[C---:B-1----:R-:W-:Y:S01]  /*0a70*/  IMAD.WIDE.U32 R120, R32.reuse, 0x10, R142 ;  /* 0x0000001020787825 */ /* 0x042fe200078e008e */
[----:B------:R-:W-:-:S03]  /*0a80*/  IADD3 R158, PT, PT, R32, 0x100, RZ ;  /* 0x00000100209e7810 */ /* 0x000fc60007ffe0ff */
[----:B--2---:R-:W-:Y:S01]  /*0a90*/  IMAD.WIDE.U32 R132, R33, 0x10, R148 ;  /* 0x0000001021847825 */ /* 0x004fe200078e0094 */
[----:B------:R-:W-:Y:S01]  /*0aa0*/  MOV R140, UR4 ;  /* 0x00000004008c7c02 */ /* 0x000fe20008000f00 */
[----:B------:R-:W2:Y:S01]  /*0ab0*/  LDG.E.128 R120, desc[UR12][R120.64] ;  /* 0x0000000c78787981 */ /* 0x000ea2000c1e1d00 */
[----:B0-----:R-:W-:Y:S01]  /*0ac0*/  IADD3 R34, PT, PT, R32, 0x180, RZ ;  /* 0x0000018020227810 */ /* 0x001fe20007ffe0ff */
[----:B------:R-:W-:Y:S01]  /*0ad0*/  IMAD.WIDE.U32 R136, R158, 0x10, R142 ;  /* 0x000000109e887825 */ /* 0x000fe200078e008e */
[----:B------:R-:W-:Y:S01]  /*0ae0*/  MOV R141, UR5 ;  /* 0x00000005008d7c02 */ /* 0x000fe20008000f00 */
[----:B------:R-:W2:Y:S01]  /*0af0*/  LDG.E.128 R132, desc[UR12][R132.64] ;  /* 0x0000000c84847981 */ /* 0x000ea2000c1e1d00 */
[----:B------:R-:W-:Y:S01]  /*0b00*/  LOP3.LUT P1, RZ, R159, 0x1f, RZ, 0xc0, !PT ;  /* 0x0000001f9fff7812 */ /* 0x000fe2000782c0ff */
[----:B------:R-:W-:Y:S01]  /*0b10*/  IMAD.WIDE.U32 R124, R32, 0x10, R148 ;  /* 0x00000010207c7825 */ /* 0x000fe200078e0094 */
[----:B------:R-:W-:Y:S01]  /*0b20*/  PLOP3.LUT P0, PT, PT, PT, PT, 0x80, 0x8 ;  /* 0x000000000008781c */ /* 0x000fe20003f0f070 */
[----:B------:R-:W2:Y:S01]  /*0b30*/  LDG.E.128 R136, desc[UR12][R136.64] ;  /* 0x0000000c88887981 */ /* 0x000ea2000c1e1d00 */
[----:B------:R-:W-:Y:S01]  /*0b40*/  MOV R180, 0x400 ;  /* 0x0000040000b47802 */ /* 0x000fe20000000f00 */
[--C-:B------:R-:W-:Y:S01]  /*0b50*/  IMAD.WIDE.U32 R128, R33, 0x10, R142.reuse ;  /* 0x0000001021807825 */ /* 0x100fe200078e008e */
[----:B------:R-:W-:Y:S01]  /*0b60*/  ISETP.NE.AND P2, PT, RZ, UR14, PT ;  /* 0x0000000eff007c0c */ /* 0x000fe2000bf45270 */
[----:B------:R-:W2:Y:S01]  /*0b70*/  LDG.E.128 R124, desc[UR12][R124.64] ;  /* 0x0000000c7c7c7981 */ /* 0x000ea2000c1e1d00 */
[----:B------:R-:W0:Y:S01]  /*0b80*/  @UP0 LDCU.64 UR4, c[0x0][0x3e0] ;  /* 0x00007c00ff0407ac */ /* 0x000e220008000a00 */
[----:B------:R-:W-:-:S02]  /*0b90*/  IMAD.WIDE.U32 R142, R34, 0x10, R142 ;  /* 0x00000010228e7825 */ /* 0x000fc400078e008e */
[----:B------:R-:W2:Y:S04]  /*0ba0*/  LDG.E R35, desc[UR12][R140.64] ;  /* 0x0000000c8c237981 */ /* 0x000ea8000c1e1900 */
[----:B------:R-:W2:Y:S04]  /*0bb0*/  LDG.E.128 R128, desc[UR12][R128.64] ;  /* 0x0000000c80807981 */ /* 0x000ea8000c1e1d00 */
[----:B------:R-:W2:Y:S01]  /*0bc0*/  LDG.E.128 R140, desc[UR12][R142.64] ;  /* 0x0000000c8e8c7981 */ /* 0x000ea2000c1e1d00 */
[----:B------:R-:W-:-:S06]  /*0bd0*/  IMAD.WIDE.U32 R144, R158, 0x10, R148 ;  /* 0x000000109e907825 */ /* 0x000fcc00078e0094 */
[----:B------:R-:W2:Y:S01]  /*0be0*/  LDG.E.128 R144, desc[UR12][R144.64] ;  /* 0x0000000c90907981 */ /* 0x000ea2000c1e1d00 */
[----:B------:R-:W-:Y:S02]  /*0bf0*/  @!P1 PLOP3.LUT P0, PT, P3, PT, PT, 0x80, 0x8 ;  /* 0x000000000008981c */ /* 0x000fe40001f0f070 */
[----:B---3--:R-:W-:Y:S02]  /*0c00*/  LEA R180, R153, R180, 0x18 ;  /* 0x000000b499b47211 */ /* 0x008fe400078ec0ff */
[----:B------:R-:W-:Y:S02]  /*0c10*/  @!P1 SHF.R.U32.HI R153, RZ, 0x2, R159 ;  /* 0x00000002ff999819 */ /* 0x000fe4000001169f */
[----:B------:R-:W-:Y:S02]  /*0c20*/  IADD3 R181, PT, PT, R180, 0x4020, RZ ;  /* 0x00004020b4b57810 */ /* 0x000fe40007ffe0ff */
[----:B------:R-:W-:Y:S02]  /*0c30*/  @!P1 LOP3.LUT R153, R153, 0x18, RZ, 0xc0, !PT ;  /* 0x0000001899999812 */ /* 0x000fe400078ec0ff */
[----:B------:R-:W-:-:S03]  /*0c40*/  @!P1 MOV R152, R181 ;  /* 0x000000b500989202 */ /* 0x000fc60000000f00 */
[----:B------:R-:W-:Y:S01]  /*0c50*/  @!P0 IADD3 R152, PT, PT, R180, 0x4000, RZ ;  /* 0x00004000b4988810 */ /* 0x000fe20007ffe0ff */
[----:B------:R-:W-:-:S03]  /*0c60*/  IMAD.WIDE.U32 R148, R34, 0x10, R148 ;  /* 0x0000001022947825 */ /* 0x000fc600078e0094 */
[----:B------:R-:W-:-:S03]  /*0c70*/  @!P1 IADD3 R159, PT, PT, R153, R152, RZ ;  /* 0x00000098999f9210 */ /* 0x000fc60007ffe0ff */
[----:B------:R-:W3:Y:S01]  /*0c80*/  LDG.E.128 R148, desc[UR12][R148.64] ;  /* 0x0000000c94947981 */ /* 0x000ee2000c1e1d00 */
[----:B----4-:R-:W-:Y:S02]  /*0c90*/  R2UR UR19, R154 ;  /* 0x000000009a1372ca */ /* 0x010fe400000e0000 */
[----:B--2---:R-:W-:Y:S02]  /*0ca0*/  PRMT R154, R121, 0x7632, R154 ;  /* 0x00007632799a7816 */ /* 0x004fe4000000009a */
        /* <DEDUP_REMOVED lines=16> */
[----:B------:R-:W-:Y:S02]  /*0db0*/  FSEL R138, R35, RZ, !P2 ;  /* 0x000000ff238a7208 */ /* 0x000fe40005000000 */
[----:B------:R-:W-:Y:S02]  /*0dc0*/  SHF.L.U32 R139, R154, 0x10, RZ ;  /* 0x000000109a8b7819 */ /* 0x000fe400000006ff */
[----:B------:R-:W-:Y:S02]  /*0dd0*/  PRMT R125, R128, 0x7632, R125 ;  /* 0x00007632807d7816 */ /* 0x000fe4000000007d */
[C---:B------:R-:W-:Y:S02]  /*0de0*/  PRMT R127, R131.reuse, 0x7632, R127 ;  /* 0x00007632837f7816 */ /* 0x040fe4000000007f */
[----:B------:R-:W-:Y:S02]  /*0df0*/  SHF.L.U32 R169, R131, 0x10, RZ ;  /* 0x0000001083a97819 */ /* 0x000fe400000006ff */
[----:B------:R-:W-:-:S02]  /*0e00*/  PRMT R131, R137, 0x7632, R131 ;  /* 0x0000763289837816 */ /* 0x000fc40000000083 */
[C---:B------:R-:W-:Y:S02]  /*0e10*/  PRMT R35, R140.reuse, 0x7632, R35 ;  /* 0x000076328c237816 */ /* 0x040fe40000000023 */
[----:B------:R-:W-:Y:S02]  /*0e20*/  SHF.L.U32 R171, R140, 0x10, RZ ;  /* 0x000000108cab7819 */ /* 0x000fe400000006ff */
[C---:B------:R-:W-:Y:S02]  /*0e30*/  PRMT R140, R143.reuse, 0x7632, R140 ;  /* 0x000076328f8c7816 */ /* 0x040fe4000000008c */
[----:B------:R-:W-:Y:S01]  /*0e40*/  SHF.L.U32 R172, R143, 0x10, RZ ;  /* 0x000000108fac7819 */ /* 0x000fe200000006ff */
[----:B------:R-:W-:Y:S01]  /*0e50*/  FADD.FTZ R202, -R138, R139 ;  /* 0x0000008b8aca7221 */ /* 0x000fe20000010100 */
[----:B------:R-:W-:Y:S02]  /*0e60*/  SHF.L.U32 R160, R128, 0x10, RZ ;  /* 0x0000001080a07819 */ /* 0x000fe400000006ff */
[----:B------:R-:W-:-:S02]  /*0e70*/  SHF.L.U32 R143, R152, 0x10, RZ ;  /* 0x00000010988f7819 */ /* 0x000fc400000006ff */
[----:B------:R-:W-:Y:S02]  /*0e80*/  SHF.L.U32 R152, R125, 0x10, RZ ;  /* 0x000000107d987819 */ /* 0x000fe400000006ff */
[C---:B------:R-:W-:Y:S02]  /*0e90*/  PRMT R155, R126.reuse, 0x7632, R155 ;  /* 0x000076327e9b7816 */ /* 0x040fe4000000009b */
[----:B------:R-:W-:Y:S02]  /*0ea0*/  SHF.L.U32 R186, R126, 0x10, RZ ;  /* 0x000000107eba7819 */ /* 0x000fe400000006ff */
[----:B------:R-:W-:Y:S02]  /*0eb0*/  SHF.L.U32 R131, R131, 0x10, RZ ;  /* 0x0000001083837819 */ /* 0x000fe400000006ff */
[C---:B------:R-:W-:Y:S02]  /*0ec0*/  PRMT R126, R124.reuse, 0x7632, R126 ;  /* 0x000076327c7e7816 */ /* 0x040fe4000000007e */
[----:B------:R-:W-:Y:S01]  /*0ed0*/  SHF.L.U32 R187, R124, 0x10, RZ ;  /* 0x000000107cbb7819 */ /* 0x000fe200000006ff */
[----:B------:R-:W-:Y:S01]  /*0ee0*/  FADD.FTZ R125, -R138, R171 ;  /* 0x000000ab8a7d7221 */ /* 0x000fe20000010100 */
[----:B------:R-:W-:Y:S01]  /*0ef0*/  PRMT R124, R130, 0x7632, R124 ;  /* 0x00007632827c7816 */ /* 0x000fe2000000007c */
[----:B------:R-:W-:Y:S01]  /*0f00*/  FMUL.FTZ R202, R202, UR19 ;  /* 0x00000013caca7c20 */ /* 0x000fe20008410000 */
[----:B------:R-:W-:Y:S01]  /*0f10*/  SHF.L.U32 R164, R130, 0x10, RZ ;  /* 0x0000001082a47819 */ /* 0x000fe200000006ff */
[C---:B------:R-:W-:Y:S01]  /*0f20*/  FADD.FTZ R130, -R138.reuse, R160 ;  /* 0x000000a08a827221 */ /* 0x040fe20000010100 */
[----:B------:R-:W-:Y:S01]  /*0f30*/  SHF.L.U32 R161, R161, 0x10, RZ ;  /* 0x00000010a1a17819 */ /* 0x000fe200000006ff */
[C---:B------:R-:W-:Y:S01]  /*0f40*/  FADD.FTZ R171, -R138.reuse, R152 ;  /* 0x000000988aab7221 */ /* 0x040fe20000010100 */
[----:B------:R-:W-:-:S02]  /*0f50*/  FADD.FTZ R152, -R138, R131 ;  /* 0x000000838a987221 */ /* 0x000fc40000010100 */
[----:B------:R-:W2:Y:S01]  /*0f60*/  LDL.LU R131, [R1+0x10] ;  /* 0x0000100001837983 */ /* 0x000ea20000300800 */
[----:B------:R-:W-:Y:S01]  /*0f70*/  FADD.FTZ R193, R161, R193 ;  /* 0x000000c1a1c17221 */ /* 0x000fe20000010000 */
[-C--:B------:R-:W-:Y:S01]  /*0f80*/  FFMA.FTZ R5, R202, R161.reuse, R5 ;  /* 0x000000a1ca057223 */ /* 0x080fe20000010005 */
[----:B-----5:R-:W-:Y:S01]  /*0f90*/  FMUL.FTZ R183, R99, R161 ;  /* 0x000000a163b77220 */ /* 0x020fe20000410000 */
[----:B------:R-:W-:Y:S02]  /*0fa0*/  FMUL.FTZ R161, R130, UR19 ;  /* 0x0000001382a17c20 */ /* 0x000fe40008410000 */
[----:B------:R-:W4:Y:S01]  /*0fb0*/  LDL.LU R130, [R1+0x1c] ;  /* 0x00001c0001827983 */ /* 0x000f220000300800 */
[----:B------:R-:W-:Y:S01]  /*0fc0*/  SHF.L.U32 R157, R157, 0x10, RZ ;  /* 0x000000109d9d7819 */ /* 0x000fe200000006ff */
[----:B------:R-:W-:Y:S01]  /*0fd0*/  FADD.FTZ R184, -R138, R184 ;  /* 0x000000b88ab87221 */ /* 0x000fe20000010100 */
[----:B------:R-:W-:-:S03]  /*0fe0*/  SHF.L.U32 R204, R121, 0x10, RZ ;  /* 0x0000001079cc7819 */ /* 0x000fc600000006ff */
[----:B------:R-:W-:Y:S01]  /*0ff0*/  FADD.FTZ R205, -R138, R157 ;  /* 0x0000009d8acd7221 */ /* 0x000fe20000010100 */
[----:B------:R-:W-:Y:S01]  /*1000*/  FMUL.FTZ R184, R184, UR19 ;  /* 0x00000013b8b87c20 */ /* 0x000fe20008410000 */
[----:B------:R-:W-:Y:S01]  /*1010*/  SHF.L.U32 R126, R126, 0x10, RZ ;  /* 0x000000107e7e7819 */ /* 0x000fe200000006ff */
[----:B------:R-:W-:Y:S01]  /*1020*/  FADD.FTZ R204, -R138, R204 ;  /* 0x000000cc8acc7221 */ /* 0x000fe20000010100 */
        /* <DEDUP_REMOVED lines=8> */
[----:B------:R-:W-:Y:S01]  /*10b0*/  FADD.FTZ R126, RZ, R187 ;  /* 0x000000bbff7e7221 */ /* 0x000fe20000010000 */
[----:B------:R-:W-:Y:S01]  /*10c0*/  FADD.FTZ R182, -R138, R182 ;  /* 0x000000b68ab67221 */ /* 0x000fe20000010100 */
[----:B------:R-:W-:Y:S01]  /*10d0*/  FADD.FTZ R192, R203, R192 ;  /* 0x000000c0cbc07221 */ /* 0x000fe20000010000 */
[-C--:B------:R-:W-:Y:S01]  /*10e0*/  FFMA.FTZ R4, R204, R203.reuse, R4 ;  /* 0x000000cbcc047223 */ /* 0x080fe20000010004 */
[----:B------:R-:W-:Y:S01]  /*10f0*/  FMUL.FTZ R203, R98, R203 ;  /* 0x000000cb62cb7220 */ /* 0x000fe20000410000 */
[----:B------:R-:W-:Y:S01]  /*1100*/  FADD.FTZ R126, R206, R126 ;  /* 0x0000007ece7e7221 */ /* 0x000fe20000010000 */
[----:B------:R-:W-:Y:S01]  /*1110*/  SHF.L.U32 R199, R123, 0x10, RZ ;  /* 0x000000107bc77819 */ /* 0x000fe200000006ff */
[----:B------:R-:W-:-:S02]  /*1120*/  FMUL.FTZ R182, R182, UR19 ;  /* 0x00000013b6b67c20 */ /* 0x000fc40008410000 */
[----:B------:R-:W-:Y:S01]  /*1130*/  FADD.FTZ R126, R203, R126 ;  /* 0x0000007ecb7e7221 */ /* 0x000fe20000010000 */
[C---:B------:R-:W-:Y:S01]  /*1140*/  PRMT R128, R129.reuse, 0x7632, R128 ;  /* 0x0000763281807816 */ /* 0x040fe20000000080 */
[----:B------:R-:W-:Y:S01]  /*1150*/  FADD.FTZ R199, -R138, R199 ;  /* 0x000000c78ac77221 */ /* 0x000fe20000010100 */
[----:B------:R-:W-:Y:S01]  /*1160*/  SHF.L.U32 R163, R129, 0x10, RZ ;  /* 0x0000001081a37819 */ /* 0x000fe200000006ff */
[----:B------:R-:W-:Y:S01]  /*1170*/  FADD.FTZ R194, R186, R194 ;  /* 0x000000c2bac27221 */ /* 0x000fe20000010000 */
[----:B------:R-:W-:Y:S01]  /*1180*/  SHF.L.U32 R155, R155, 0x10, RZ ;  /* 0x000000109b9b7819 */ /* 0x000fe200000006ff */
[-C--:B------:R-:W-:Y:S01]  /*1190*/  FFMA.FTZ R6, R182, R186.reuse, R6 ;  /* 0x000000bab6067223 */ /* 0x080fe20000010006 */
[----:B------:R-:W-:Y:S01]  /*11a0*/  PRMT R156, R123, 0x7632, R156 ;  /* 0x000076327b9c7816 */ /* 0x000fe2000000009c */
[----:B------:R-:W-:Y:S01]  /*11b0*/  FMUL.FTZ R186, R92, R186 ;  /* 0x000000ba5cba7220 */ /* 0x000fe20000410000 */
[----:B------:R-:W-:Y:S01]  /*11c0*/  PRMT R121, R135, 0x7632, R121 ;  /* 0x0000763287797816 */ /* 0x000fe20000000079 */
[----:B------:R-:W-:Y:S01]  /*11d0*/  FADD.FTZ R126, R183, R126 ;  /* 0x0000007eb77e7221 */ /* 0x000fe20000010000 */
[----:B------:R-:W-:-:S02]  /*11e0*/  SHF.L.U32 R170, R135, 0x10, RZ ;  /* 0x0000001087aa7819 */ /* 0x000fc400000006ff */
[C---:B------:R-:W-:Y:S02]  /*11f0*/  PRMT R129, R136.reuse, 0x7632, R129 ;  /* 0x0000763288817816 */ /* 0x040fe40000000081 */
[----:B------:R-:W-:Y:S01]  /*1200*/  PRMT R135, R141, 0x7632, R135 ;  /* 0x000076328d877816 */ /* 0x000fe20000000087 */
[----:B------:R-:W-:Y:S01]  /*1210*/  FMUL.FTZ R199, R199, UR19 ;  /* 0x00000013c7c77c20 */ /* 0x000fe20008410000 */
[----:B------:R-:W-:Y:S02]  /*1220*/  SHF.L.U32 R162, R136, 0x10, RZ ;  /* 0x0000001088a27819 */ /* 0x000fe400000006ff */
[----:B------:R-:W-:Y:S01]  /*1230*/  SHF.L.U32 R141, R141, 0x10, RZ ;  /* 0x000000108d8d7819 */ /* 0x000fe200000006ff */
[----:B------:R-:W-:Y:S01]  /*1240*/  FMUL.FTZ R201, R93, R155 ;  /* 0x0000009b5dc97220 */ /* 0x000fe20000410000 */
[----:B------:R-:W-:Y:S01]  /*1250*/  PRMT R136, R142, 0x7632, R136 ;  /* 0x000076328e887816 */ /* 0x000fe20000000088 */
[----:B------:R-:W-:Y:S01]  /*1260*/  FADD.FTZ R126, R186, R126 ;  /* 0x0000007eba7e7221 */ /* 0x000fe20000010000 */
[----:B------:R-:W-:-:S02]  /*1270*/  SHF.L.U32 R142, R142, 0x10, RZ ;  /* 0x000000108e8e7819 */ /* 0x000fc400000006ff */
[----:B------:R-:W-:Y:S02]  /*1280*/  SHF.L.U32 R173, R156, 0x10, RZ ;  /* 0x000000109cad7819 */ /* 0x000fe400000006ff */
[----:B------:R-:W-:Y:S02]  /*1290*/  SHF.L.U32 R129, R129, 0x10, RZ ;  /* 0x0000001081817819 */ /* 0x000fe400000006ff */
[----:B------:R-:W-:Y:S01]  /*12a0*/  SHF.L.U32 R128, R128, 0x10, RZ ;  /* 0x0000001080807819 */ /* 0x000fe200000006ff */
[----:B------:R-:W-:Y:S01]  /*12b0*/  FADD.FTZ R196, R185, R196 ;  /* 0x000000c4b9c47221 */ /* 0x000fe20000010000 */
[----:B------:R-:W-:Y:S01]  /*12c0*/  SHF.L.U32 R157, R133, 0x10, RZ ;  /* 0x00000010859d7819 */ /* 0x000fe200000006ff */
[----:B------:R-:W-:Y:S01]  /*12d0*/  FADD.FTZ R133, -R138, R141 ;  /* 0x0000008d8a857221 */ /* 0x000fe20000010100 */
[----:B------:R-:W-:Y:S01]  /*12e0*/  SHF.L.U32 R175, R124, 0x10, RZ ;  /* 0x000000107caf7819 */ /* 0x000fe200000006ff */
[-C--:B------:R-:W-:Y:S01]  /*12f0*/  FFMA.FTZ R8, R199, R185.reuse, R8 ;  /* 0x000000b9c7087223 */ /* 0x080fe20000010008 */
[----:B------:R-:W-:Y:S01]  /*1300*/  SHF.L.U32 R153, R153, 0x10, RZ ;  /* 0x0000001099997819 */ /* 0x000fe200000006ff */
[----:B------:R-:W-:Y:S01]  /*1310*/  FADD.FTZ R124, -R138, R166 ;  /* 0x000000a68a7c7221 */ /* 0x000fe20000010100 */
[----:B------:R-:W-:Y:S01]  /*1320*/  SHF.L.U32 R137, R137, 0x10, RZ ;  /* 0x0000001089897819 */ /* 0x000fe200000006ff */
[----:B------:R-:W-:Y:S01]  /*1330*/  FMUL.FTZ R185, R94, R185 ;  /* 0x000000b95eb97220 */ /* 0x000fe20000410000 */
[----:B------:R-:W-:Y:S01]  /*1340*/  SHF.L.U32 R127, R127, 0x10, RZ ;  /* 0x000000107f7f7819 */ /* 0x000fe200000006ff */
[----:B------:R-:W-:Y:S01]  /*1350*/  FADD.FTZ R126, R201, R126 ;  /* 0x0000007ec97e7221 */ /* 0x000fe20000010000 */
[----:B------:R-:W-:Y:S01]  /*1360*/  SHF.L.U32 R134, R134, 0x10, RZ ;  /* 0x0000001086867819 */ /* 0x000fe200000006ff */
[C---:B------:R-:W-:Y:S01]  /*1370*/  FADD.FTZ R188, -R138.reuse, R173 ;  /* 0x000000ad8abc7221 */ /* 0x040fe20000010100 */
[----:B------:R-:W-:Y:S01]  /*1380*/  SHF.L.U32 R156, R35, 0x10, RZ ;  /* 0x00000010239c7819 */ /* 0x000fe200000006ff */
[C---:B------:R-:W-:Y:S01]  /*1390*/  FADD.FTZ R35, -R138.reuse, R129 ;  /* 0x000000818a237221 */ /* 0x040fe20000010100 */
[----:B------:R-:W-:Y:S01]  /*13a0*/  SHF.L.U32 R141, R135, 0x10, RZ ;  /* 0x00000010878d7819 */ /* 0x000fe200000006ff */
[----:B------:R-:W-:Y:S01]  /*13b0*/  FADD.FTZ R135, -R138, R142 ;  /* 0x0000008e8a877221 */ /* 0x000fe20000010100 */
[----:B------:R-:W-:Y:S01]  /*13c0*/  SHF.L.U32 R136, R136, 0x10, RZ ;  /* 0x0000001088887819 */ /* 0x000fe200000006ff */
[----:B------:R-:W-:Y:S01]  /*13d0*/  FADD.FTZ R173, -R138, R128 ;  /* 0x000000808aad7221 */ /* 0x000fe20000010100 */
[----:B------:R-:W-:-:S02]  /*13e0*/  PRMT R123, R132, 0x7632, R123 ;  /* 0x00007632847b7816 */ /* 0x000fc4000000007b */
[----:B------:R-:W-:Y:S02]  /*13f0*/  SHF.L.U32 R140, R140, 0x10, RZ ;  /* 0x000000108c8c7819 */ /* 0x000fe400000006ff */
[C---:B------:R-:W-:Y:S02]  /*1400*/  PRMT R129, R144.reuse, 0x7632, R129 ;  /* 0x0000763290817816 */ /* 0x040fe40000000081 */
[----:B------:R-:W-:Y:S01]  /*1410*/  SHF.L.U32 R142, R144, 0x10, RZ ;  /* 0x00000010908e7819 */ /* 0x000fe200000006ff */
[----:B------:R-:W-:Y:S01]  /*1420*/  FADD.FTZ R200, -R138, R143 ;  /* 0x0000008f8ac87221 */ /* 0x000fe20000010100 */
[----:B------:R-:W-:Y:S01]  /*1430*/  SHF.L.U32 R132, R132, 0x10, RZ ;  /* 0x0000001084847819 */ /* 0x000fe200000006ff */
[----:B------:R-:W-:Y:S01]  /*1440*/  FMUL.FTZ R198, R95, R153 ;  /* 0x000000995fc67220 */ /* 0x000fe20000410000 */
[----:B------:R-:W-:Y:S01]  /*1450*/  PRMT R128, R145, 0x7632, R128 ;  /* 0x0000763291807816 */ /* 0x000fe20000000080 */
[----:B------:R-:W-:Y:S01]  /*1460*/  FADD.FTZ R126, R185, R126 ;  /* 0x0000007eb97e7221 */ /* 0x000fe20000010000 */
[----:B------:R-:W-:Y:S01]  /*1470*/  SHF.L.U32 R144, R145, 0x10, RZ ;  /* 0x0000001091907819 */ /* 0x000fe200000006ff */
[----:B------:R-:W-:Y:S01]  /*1480*/  FMUL.FTZ R145, R124, UR19 ;  /* 0x000000137c917c20 */ /* 0x000fe20008410000 */
[C---:B------:R-:W-:Y:S01]  /*1490*/  FADD.FTZ R143, -R138.reuse, R137 ;  /* 0x000000898a8f7221 */ /* 0x040fe20000010100 */
[C---:B------:R-:W-:Y:S01]  /*14a0*/  FADD.FTZ R177, -R138.reuse, R127 ;  /* 0x0000007f8ab17221 */ /* 0x040fe20000010100 */
[----:B------:R-:W-:Y:S01]  /*14b0*/  FADD.FTZ R160, -R138, R134 ;  /* 0x000000868aa07221 */ /* 0x000fe20000010100 */
[----:B------:R-:W-:Y:S01]  /*14c0*/  FFMA.FTZ R124, R184, R187, RZ ;  /* 0x000000bbb87c7223 */ /* 0x000fe200000100ff */
        /* <DEDUP_REMOVED lines=11> */
[----:B------:R-:W-:Y:S01]  /*1580*/  SHF.L.U32 R123, R123, 0x10, RZ ;  /* 0x000000107b7b7819 */ /* 0x000fe200000006ff */
[--C-:B------:R-:W-:Y:S01]  /*1590*/  FADD.FTZ R138, -R138, R140.reuse ;  /* 0x0000008c8a8a7221 */ /* 0x100fe20000010100 */
[----:B------:R-:W-:Y:S01]  /*15a0*/  FMUL.FTZ R171, R171, UR19 ;  /* 0x00000013abab7c20 */ /* 0x000fe20008410000 */
[----:B------:R-:W-:Y:S01]  /*15b0*/  PRMT R140, R146, 0x7632, R140 ;  /* 0x00007632928c7816 */ /* 0x000fe2000000008c */
[----:B------:R-:W-:Y:S01]  /*15c0*/  FMUL.FTZ R162, R88, R132 ;  /* 0x0000008458a27220 */ /* 0x000fe20000410000 */
[----:B------:R-:W-:Y:S01]  /*15d0*/  FADD.FTZ R126, R198, R126 ;  /* 0x0000007ec67e7221 */ /* 0x000fe20000010000 */
[----:B------:R-:W-:Y:S01]  /*15e0*/  SHF.L.U32 R146, R146, 0x10, RZ ;  /* 0x0000001092927819 */ /* 0x000fe200000006ff */
        /* <DEDUP_REMOVED lines=8> */
[----:B------:R-:W-:Y:S01]  /*1670*/  SHF.L.U32 R122, R122, 0x10, RZ ;  /* 0x000000107a7a7819 */ /* 0x000fe200000006ff */
[----:B------:R-:W-:Y:S01]  /*1680*/  FADD.FTZ R209, R165, R209 ;  /* 0x000000d1a5d17221 */ /* 0x000fe20000010000 */
[-C--:B------:R-:W-:Y:S01]  /*1690*/  FFMA.FTZ R12, R163, R165.reuse, R12 ;  /* 0x000000a5a30c7223 */ /* 0x080fe2000001000c */
[----:B------:R-:W-:Y:S01]  /*16a0*/  FMUL.FTZ R165, R90, R165 ;  /* 0x000000a55aa57220 */ /* 0x000fe20000410000 */
[----:B------:R-:W-:Y:S01]  /*16b0*/  FMUL.FTZ R173, R173, UR19 ;  /* 0x00000013adad7c20 */ /* 0x000fe20008410000 */
[----:B------:R-:W-:Y:S01]  /*16c0*/  FADD.FTZ R123, R172, R123 ;  /* 0x0000007bac7b7221 */ /* 0x000fe20000010000 */
[----:B------:R-:W-:Y:S01]  /*16d0*/  FFMA.FTZ R124, R202, R183, R124 ;  /* 0x000000b7ca7c7223 */ /* 0x000fe2000001007c */
[----:B------:R-:W-:Y:S01]  /*16e0*/  FMUL.FTZ R164, R164, UR19 ;  /* 0x00000013a4a47c20 */ /* 0x000fe20008410000 */
[----:B------:R1:W-:Y:S01]  /*16f0*/  STL [R1+0x14], R174 ;  /* 0x000014ae01007387 */ /* 0x0003e20000100800 */
[----:B------:R-:W-:Y:S01]  /*1700*/  FADD.FTZ R210, R122, R210 ;  /* 0x000000d27ad27221 */ /* 0x000fe20000010000 */
[----:B------:R-:W-:Y:S01]  /*1710*/  FFMA.FTZ R13, R173, R122, R13 ;  /* 0x0000007aad0d7223 */ /* 0x000fe2000001000d */
[----:B------:R-:W-:Y:S01]  /*1720*/  FADD.FTZ R123, R165, R123 ;  /* 0x0000007ba57b7221 */ /* 0x000fe20000010000 */
[----:B------:R-:W-:Y:S01]  /*1730*/  FMUL.FTZ R200, R200, UR19 ;  /* 0x00000013c8c87c20 */ /* 0x000fe20008410000 */
[----:B------:R-:W-:Y:S01]  /*1740*/  SHF.L.U32 R120, R120, 0x10, RZ ;  /* 0x0000001078787819 */ /* 0x000fe200000006ff */
[----:B------:R-:W-:Y:S01]  /*1750*/  FADD.FTZ R211, R168, R211 ;  /* 0x000000d3a8d37221 */ /* 0x000fe20000010000 */
[----:B------:R-:W-:Y:S01]  /*1760*/  FFMA.FTZ R14, R164, R168, R14 ;  /* 0x000000a8a40e7223 */ /* 0x000fe2000001000e */
[----:B-1----:R-:W-:Y:S01]  /*1770*/  FMUL.FTZ R174, R91, R122 ;  /* 0x0000007a5bae7220 */ /* 0x002fe20000410000 */
[----:B------:R-:W-:Y:S01]  /*1780*/  FFMA.FTZ R122, R182, R186, R124 ;  /* 0x000000bab67a7223 */ /* 0x000fe2000001007c */
[----:B------:R-:W-:Y:S01]  /*1790*/  FMUL.FTZ R175, R175, UR19 ;  /* 0x00000013afaf7c20 */ /* 0x000fe20008410000 */
[----:B------:R-:W-:Y:S01]  /*17a0*/  FMUL.FTZ R168, R84, R168 ;  /* 0x000000a854a87220 */ /* 0x000fe20000410000 */
[----:B------:R-:W-:Y:S01]  /*17b0*/  FADD.FTZ R123, R174, R123 ;  /* 0x0000007bae7b7221 */ /* 0x000fe20000010000 */
[----:B------:R-:W-:Y:S01]  /*17c0*/  FFMA.FTZ R122, R200, R201, R122 ;  /* 0x000000c9c87a7223 */ /* 0x000fe2000001007a */
[----:B------:R-:W-:Y:S01]  /*17d0*/  FMUL.FTZ R169, R169, UR19 ;  /* 0x00000013a9a97c20 */ /* 0x000fe20008410000 */
[----:B------:R-:W-:Y:S01]  /*17e0*/  FADD.FTZ R212, R120, R212 ;  /* 0x000000d478d47221 */ /* 0x000fe20000010000 */
[-C--:B------:R-:W-:Y:S01]  /*17f0*/  FFMA.FTZ R15, R175, R120.reuse, R15 ;  /* 0x00000078af0f7223 */ /* 0x080fe2000001000f */
[----:B------:R-:W-:Y:S01]  /*1800*/  FMUL.FTZ R176, R85, R120 ;  /* 0x0000007855b07220 */ /* 0x000fe20000410000 */
[----:B------:R-:W-:Y:S01]  /*1810*/  FADD.FTZ R120, R168, R123 ;  /* 0x0000007ba8787221 */ /* 0x000fe20000010000 */
[----:B------:R-:W-:Y:S01]  /*1820*/  FMUL.FTZ R188, R188, UR19 ;  /* 0x00000013bcbc7c20 */ /* 0x000fe20008410000 */
[----:B------:R-:W-:Y:S01]  /*1830*/  FFMA.FTZ R122, R199, R185, R122 ;  /* 0x000000b9c77a7223 */ /* 0x000fe2000001007a */
        /* <DEDUP_REMOVED lines=13> */
[C---:B------:R-:W-:Y:S01]  /*1910*/  PRMT R141, R147.reuse, 0x7632, R141 ;  /* 0x00007632938d7816 */ /* 0x040fe2000000008d */
[----:B------:R-:W-:Y:S01]  /*1920*/  FADD.FTZ R215, R142, R215 ;  /* 0x000000d78ed77221 */ /* 0x000fe20000010000 */
[----:B------:R-:W-:Y:S01]  /*1930*/  SHF.L.U32 R156, R147, 0x10, RZ ;  /* 0x00000010939c7819 */ /* 0x000fe200000006ff */
[-C--:B------:R-:W-:Y:S01]  /*1940*/  FFMA.FTZ R18, R139, R142.reuse, R18 ;  /* 0x0000008e8b127223 */ /* 0x080fe20000010012 */
[----:B------:R-:W-:Y:S01]  /*1950*/  SHF.L.U32 R129, R129, 0x10, RZ ;  /* 0x0000001081817819 */ /* 0x000fe200000006ff */
[----:B------:R-:W-:Y:S01]  /*1960*/  FMUL.FTZ R142, R80, R142 ;  /* 0x0000008e508e7220 */ /* 0x000fe20000410000 */
[----:B------:R-:W-:Y:S01]  /*1970*/  FMUL.FTZ R147, R35, UR19 ;  /* 0x0000001323937c20 */ /* 0x000fe20008410000 */
[----:B------:R-:W-:Y:S01]  /*1980*/  FADD.FTZ R120, R178, R120 ;  /* 0x00000078b2787221 */ /* 0x000fe20000010000 */
[----:B------:R-:W-:Y:S01]  /*1990*/  FFMA.FTZ R35, R171, R172, R121 ;  /* 0x000000acab237223 */ /* 0x000fe20000010079 */
[C---:B---3--:R-:W-:Y:S01]  /*19a0*/  PRMT R218, R150.reuse, 0x7632, R218 ;  /* 0x0000763296da7816 */ /* 0x048fe200000000da */
[----:B------:R-:W-:Y:S01]  /*19b0*/  FMUL.FTZ R143, R143, UR19 ;  /* 0x000000138f8f7c20 */ /* 0x000fe20008410000 */
        /* <DEDUP_REMOVED lines=10> */
[----:B------:R-:W-:Y:S01]  /*1a60*/  FADD.FTZ R197, R153, R197 ;  /* 0x000000c599c57221 */ /* 0x000fe20000010000 */
[----:B------:R-:W-:Y:S01]  /*1a70*/  FFMA.FTZ R9, R188, R153, R9 ;  /* 0x00000099bc097223 */ /* 0x000fe20000010009 */
[----:B------:R-:W-:Y:S01]  /*1a80*/  FMUL.FTZ R153, R83, R128 ;  /* 0x0000008053997220 */ /* 0x000fe20000410000 */
[----:B------:R-:W-:Y:S01]  /*1a90*/  FADD.FTZ R120, R144, R120 ;  /* 0x0000007890787221 */ /* 0x000fe20000010000 */
[----:B------:R-:W-:Y:S01]  /*1aa0*/  FFMA.FTZ R35, R164, R168, R35 ;  /* 0x000000a8a4237223 */ /* 0x000fe20000010023 */
[----:B------:R-:W-:Y:S01]  /*1ab0*/  SHF.L.U32 R140, R140, 0x10, RZ ;  /* 0x000000108c8c7819 */ /* 0x000fe200000006ff */
[-C--:B------:R-:W-:Y:S01]  /*1ac0*/  FFMA.FTZ R22, R145, R146.reuse, R22 ;  /* 0x0000009291167223 */ /* 0x080fe20000010016 */
[----:B------:R-:W-:Y:S01]  /*1ad0*/  FMUL.FTZ R152, R152, UR19 ;  /* 0x0000001398987c20 */ /* 0x000fe20008410000 */
[----:B------:R-:W-:Y:S01]  /*1ae0*/  FMUL.FTZ R146, R76, R146 ;  /* 0x000000924c927220 */ /* 0x000fe20000410000 */
[----:B------:R-:W-:Y:S01]  /*1af0*/  FADD.FTZ R120, R153, R120 ;  /* 0x0000007899787221 */ /* 0x000fe20000010000 */
[----:B------:R-:W-:Y:S01]  /*1b00*/  FFMA.FTZ R35, R175, R176, R35 ;  /* 0x000000b0af237223 */ /* 0x000fe20000010023 */
[----:B------:R-:W-:Y:S01]  /*1b10*/  FADD.FTZ R195, R155, R195 ;  /* 0x000000c39bc37221 */ /* 0x000fe20000010000 */
[----:B------:R-:W-:Y:S01]  /*1b20*/  FFMA.FTZ R7, R200, R155, R7 ;  /* 0x0000009bc8077223 */ /* 0x000fe20000010007 */
[----:B------:R-:W-:Y:S01]  /*1b30*/  FFMA.FTZ R21, R152, R128, R21 ;  /* 0x0000008098157223 */ /* 0x000fe20000010015 */
[----:B------:R-:W-:Y:S01]  /*1b40*/  FMUL.FTZ R154, R154, UR19 ;  /* 0x000000139a9a7c20 */ /* 0x000fe20008410000 */
[----:B------:R-:W-:Y:S01]  /*1b50*/  FMUL.FTZ R155, R77, R140 ;  /* 0x0000008c4d9b7220 */ /* 0x000fe20000410000 */
[----:B------:R-:W-:-:S02]  /*1b60*/  SHF.L.U32 R141, R141, 0x10, RZ ;  /* 0x000000108d8d7819 */ /* 0x000fc400000006ff */
[----:B------:R-:W-:Y:S01]  /*1b70*/  FFMA.FTZ R24, R154, R156, R24 ;  /* 0x0000009c9a187223 */ /* 0x000fe20000010018 */
[C---:B------:R-:W-:Y:S02]  /*1b80*/  PRMT R227, R148.reuse, 0x7632, R227 ;  /* 0x0000763294e37816 */ /* 0x040fe400000000e3 */
[----:B------:R-:W-:Y:S02]  /*1b90*/  SHF.L.U32 R148, R148, 0x10, RZ ;  /* 0x0000001094947819 */ /* 0x000fe400000006ff */
[C---:B------:R-:W-:Y:S02]  /*1ba0*/  PRMT R219, R151.reuse, 0x7632, R219 ;  /* 0x0000763297db7816 */ /* 0x040fe400000000db */
[----:B------:R-:W-:Y:S01]  /*1bb0*/  SHF.L.U32 R226, R151, 0x10, RZ ;  /* 0x0000001097e27819 */ /* 0x000fe200000006ff */
[----:B------:R-:W-:Y:S01]  /*1bc0*/  FMUL.FTZ R151, R79, R141 ;  /* 0x0000008d4f977220 */ /* 0x000fe20000410000 */
[----:B------:R-:W-:Y:S02]  /*1bd0*/  SHF.L.U32 R227, R227, 0x10, RZ ;  /* 0x00000010e3e37819 */ /* 0x000fe400000006ff */
[----:B------:R-:W-:-:S02]  /*1be0*/  PRMT R217, R149, 0x7632, R217 ;  /* 0x0000763295d97816 */ /* 0x000fc400000000d9 */
[----:B------:R-:W-:Y:S02]  /*1bf0*/  SHF.L.U32 R149, R149, 0x10, RZ ;  /* 0x0000001095957819 */ /* 0x000fe400000006ff */
[----:B------:R-:W-:-:S03]  /*1c00*/  SHF.L.U32 R217, R217, 0x10, RZ ;  /* 0x00000010d9d97819 */ /* 0x000fc600000006ff */
[----:B------:R-:W-:Y:S01]  /*1c10*/  FMUL.FTZ R121, R74, R149 ;  /* 0x000000954a797220 */ /* 0x000fe20000410000 */
[----:B------:R-:W-:Y:S01]  /*1c20*/  FMUL.FTZ R157, R157, UR19 ;  /* 0x000000139d9d7c20 */ /* 0x000fe20008410000 */
[----:B------:R-:W-:Y:S01]  /*1c30*/  FMUL.FTZ R122, R75, R217 ;  /* 0x000000d94b7a7220 */ /* 0x000fe20000410000 */
[----:B------:R-:W-:Y:S01]  /*1c40*/  SHF.L.U32 R218, R218, 0x10, RZ ;  /* 0x00000010dada7819 */ /* 0x000fe200000006ff */
[----:B------:R-:W-:Y:S01]  /*1c50*/  FMUL.FTZ R123, R68, R225 ;  /* 0x000000e1447b7220 */ /* 0x000fe20000410000 */
[----:B------:R-:W-:-:S03]  /*1c60*/  FMUL.FTZ R160, R160, UR19 ;  /* 0x00000013a0a07c20 */ /* 0x000fc60008410000 */
[----:B------:R-:W-:Y:S01]  /*1c70*/  FMUL.FTZ R124, R69, R218 ;  /* 0x000000da457c7220 */ /* 0x000fe20000410000 */
[----:B------:R-:W-:Y:S01]  /*1c80*/  SHF.L.U32 R219, R219, 0x10, RZ ;  /* 0x00000010dbdb7819 */ /* 0x000fe200000006ff */
[----:B------:R-:W-:Y:S01]  /*1c90*/  FMUL.FTZ R126, R70, R226 ;  /* 0x000000e2467e7220 */ /* 0x000fe20000410000 */
[----:B------:R-:W-:Y:S01]  /*1ca0*/  FMUL.FTZ R125, R125, UR19 ;  /* 0x000000137d7d7c20 */ /* 0x000fe20008410000 */
[----:B------:R-:W-:Y:S01]  /*1cb0*/  FADD.FTZ R207, R132, R207 ;  /* 0x000000cf84cf7221 */ /* 0x000fe20000010000 */
[----:B------:R-:W-:Y:S01]  /*1cc0*/  FFMA.FTZ R10, R161, R132, R10 ;  /* 0x00000084a10a7223 */ /* 0x000fe2000001000a */
[----:B------:R-:W-:Y:S01]  /*1cd0*/  FMUL.FTZ R132, R71, R219 ;  /* 0x000000db47847220 */ /* 0x000fe20000410000 */
[----:B------:R-:W-:Y:S01]  /*1ce0*/  FMUL.FTZ R127, R127, UR19 ;  /* 0x000000137f7f7c20 */ /* 0x000fe20008410000 */
[----:B------:R-:W-:Y:S01]  /*1cf0*/  FMUL.FTZ R133, R133, UR19 ;  /* 0x0000001385857c20 */ /* 0x000fe20008410000 */
[----:B------:R-:W-:Y:S01]  /*1d00*/  FADD.FTZ R216, R129, R216 ;  /* 0x000000d881d87221 */ /* 0x000fe20000010000 */
[----:B--2---:R-:W-:Y:S01]  /*1d10*/  FADD.FTZ R131, R128, R131 ;  /* 0x0000008380837221 */ /* 0x004fe20000010000 */
[----:B------:R-:W-:Y:S01]  /*1d20*/  FADD.FTZ R128, R146, R120 ;  /* 0x0000007892807221 */ /* 0x000fe20000010000 */
[----:B----4-:R-:W-:-:S03]  /*1d30*/  FADD.FTZ R130, R156, R130 ;  /* 0x000000829c827221 */ /* 0x010fc60000010000 */
[----:B------:R-:W-:Y:S04]  /*1d40*/  STL [R1+0x10], R131 ;  /* 0x0000108301007387 */ /* 0x000fe80000100800 */
[----:B------:R-:W2:Y:S04]  /*1d50*/  LDL.LU R167, [R1+0x24] ;  /* 0x0000240001a77983 */ /* 0x000ea80000300800 */
[----:B------:R-:W3:Y:S04]  /*1d60*/  LDL.LU R166, [R1+0x2c] ;  /* 0x00002c0001a67983 */ /* 0x000ee80000300800 */
[----:B------:R1:W-:Y:S01]  /*1d70*/  STL [R1+0x1c], R130 ;  /* 0x00001c8201007387 */ /* 0x0003e20000100800 */
[----:B------:R-:W-:Y:S01]  /*1d80*/  FMUL.FTZ R156, R78, R156 ;  /* 0x0000009c4e9c7220 */ /* 0x000fe20000410000 */
[----:B------:R-:W-:Y:S01]  /*1d90*/  FADD.FTZ R128, R155, R128 ;  /* 0x000000809b807221 */ /* 0x000fe20000010000 */
[----:B-1----:R-:W-:-:S03]  /*1da0*/  FFMA.FTZ R130, R169, R170, R35 ;  /* 0x000000aaa9827223 */ /* 0x002fc60000010023 */
[----:B------:R-:W-:Y:S01]  /*1db0*/  FADD.FTZ R128, R156, R128 ;  /* 0x000000809c807221 */ /* 0x000fe20000010000 */
[----:B------:R-:W-:-:S03]  /*1dc0*/  FFMA.FTZ R130, R177, R178, R130 ;  /* 0x000000b2b1827223 */ /* 0x000fc60000010082 */
[----:B------:R-:W-:Y:S01]  /*1dd0*/  FADD.FTZ R128, R151, R128 ;  /* 0x0000008097807221 */ /* 0x000fe20000010000 */
[----:B------:R-:W-:Y:S01]  /*1de0*/  FFMA.FTZ R130, R139, R142, R130 ;  /* 0x0000008e8b827223 */ /* 0x000fe20000010082 */
[----:B------:R-:W-:-:S03]  /*1df0*/  FMUL.FTZ R35, R72, R148 ;  /* 0x0000009448237220 */ /* 0x000fc60000410000 */
[----:B------:R-:W-:Y:S01]  /*1e00*/  FFMA.FTZ R130, R147, R150, R130 ;  /* 0x0000009693827223 */ /* 0x000fe20000010082 */
[----:B------:R-:W-:Y:S01]  /*1e10*/  FADD.FTZ R128, R35, R128 ;  /* 0x0000008023807221 */ /* 0x000fe20000010000 */
[----:B------:R-:W-:Y:S02]  /*1e20*/  FMUL.FTZ R120, R73, R227 ;  /* 0x000000e349787220 */ /* 0x000fe40000410000 */
[----:B------:R-:W-:Y:S02]  /*1e30*/  FFMA.FTZ R130, R143, R144, R130 ;  /* 0x000000908f827223 */ /* 0x000fe40000010082 */
[----:B------:R-:W-:Y:S02]  /*1e40*/  FADD.FTZ R128, R128, R120 ;  /* 0x0000007880807221 */ /* 0x000fe40000010000 */
[----:B------:R-:W-:Y:S02]  /*1e50*/  FFMA.FTZ R130, R152, R153, R130 ;  /* 0x0000009998827223 */ /* 0x000fe40000010082 */
[----:B------:R-:W-:-:S02]  /*1e60*/  FADD.FTZ R128, R128, R121 ;  /* 0x0000007980807221 */ /* 0x000fc40000010000 */
[----:B------:R-:W-:Y:S02]  /*1e70*/  FFMA.FTZ R130, R145, R146, R130 ;  /* 0x0000009291827223 */ /* 0x000fe40000010082 */
[----:B------:R-:W-:Y:S02]  /*1e80*/  FADD.FTZ R128, R128, R122 ;  /* 0x0000007a80807221 */ /* 0x000fe40000010000 */
        /* <DEDUP_REMOVED lines=8> */
[----:B------:R-:W-:Y:S01]  /*1f10*/  FFMA.FTZ R130, R127, R120, R130 ;  /* 0x000000787f827223 */ /* 0x000fe20000010082 */
[----:B------:R-:W-:Y:S01]  /*1f20*/  FFMA.FTZ R19, R147, R129, R19 ;  /* 0x0000008193137223 */ /* 0x000fe20000010013 */
[----:B------:R-:W-:Y:S01]  /*1f30*/  FMUL.FTZ R134, R134, UR19 ;  /* 0x0000001386867c20 */ /* 0x000fe20008410000 */
[----:B------:R-:W1:Y:S01]  /*1f40*/  SHFL.DOWN PT, R129, R128, 0x10, 0x1f ;  /* 0x0a001f0080817f89 */ /* 0x000e6200000e0000 */
        /* <DEDUP_REMOVED lines=10> */
[----:B-1----:R-:W-:-:S04]  /*1ff0*/  FADD.FTZ R129, R128, R129 ;  /* 0x0000008180817221 */ /* 0x002fc80000010000 */
[----:B------:R-:W1:Y:S02]  /*2000*/  SHFL.DOWN PT, R128, R130, 0x10, 0x1f ;  /* 0x0a001f0082807f89 */ /* 0x000e6400000e0000 */
[----:B-1----:R-:W-:Y:S02]  /*2010*/  FADD.FTZ R130, R130, R128 ;  /* 0x0000008082827221 */ /* 0x002fe40000010000 */
[----:B------:R-:W1:Y:S02]  /*2020*/  SHFL.DOWN PT, R128, R129, 0x8, 0x1f ;  /* 0x09001f0081807f89 */ /* 0x000e6400000e0000 */
[----:B-1----:R-:W-:Y:S02]  /*2030*/  FADD.FTZ R129, R129, R128 ;  /* 0x0000008081817221 */ /* 0x002fe40000010000 */
[----:B------:R-:W1:Y:S02]  /*2040*/  SHFL.DOWN PT, R128, R130, 0x8, 0x1f ;  /* 0x09001f0082807f89 */ /* 0x000e6400000e0000 */
[----:B-1----:R-:W-:-:S02]  /*2050*/  FADD.FTZ R130, R130, R128 ;  /* 0x0000008082827221 */ /* 0x002fc40000010000 */
        /* <DEDUP_REMOVED lines=8> */
[----:B------:R-:W1:Y:S01]  /*20e0*/  SHFL.DOWN PT, R130, R128, 0x1, 0x1f ;  /* 0x08201f0080827f89 */ /* 0x000e6200000e0000 */
[----:B------:R-:W-:-:S04]  /*20f0*/  ISETP.NE.U32.AND P0, PT, RZ, UR16, PT ;  /* 0x00000010ff007c0c */ /* 0x000fc8000bf05070 */
[----:B------:R-:W-:Y:S01]  /*2100*/  ISETP.NE.AND.EX P0, PT, RZ, UR17, PT, P0 ;  /* 0x00000011ff007c0c */ /* 0x000fe2000bf05300 */
[----:B-1----:R-:W-:Y:S02]  /*2110*/  FADD.FTZ R128, R128, R130 ;  /* 0x0000008280807221 */ /* 0x002fe40000010000 */
[----:B------:R-:W1:Y:S02]  /*2120*/  SHFL.DOWN PT, R130, R129, 0x1, 0x1f ;  /* 0x08201f0081827f89 */ /* 0x000e6400000e0000 */
[----:B-1----:R-:W-:-:S08]  /*2130*/  FADD.FTZ R129, R129, R130 ;  /* 0x0000008281817221 */ /* 0x002fd00000010000 */
[----:B------:R-:W1:Y:S01]  /*2140*/  @P0 LDC.64 R130, c[0x0][0x438] ;  /* 0x00010e00ff820b82 */ /* 0x000e620000000a00 */
[----:B------:R4:W-:Y:S01]  /*2150*/  @!P1 STS.64 [R159], R128 ;  /* 0x000000809f009388 */ /* 0x0009e20000000a00 */
[----:B------:R-:W-:Y:S01]  /*2160*/  PLOP3.LUT P1, PT, PT, PT, UP0, 0x80, 0x8 ;  /* 0x000000000008781c */ /* 0x000fe20003f2f008 */
[----:B0-----:R-:W-:Y:S02]  /*2170*/  @UP0 UIMAD.WIDE UR4, UR6, 0x2, UR4 ;  /* 0x00000002060408a5 */ /* 0x001fe4000f8e0204 */
[----:B----4-:R-:W4:Y:S03]  /*2180*/  LDL.LU R159, [R1+0x20] ;  /* 0x00002000019f7983 */ /* 0x010f260000300800 */
[----:B------:R-:W0:Y:S01]  /*2190*/  @P0 LDC.64 R128, c[0x0][0x438] ;  /* 0x00010e00ff800b82 */ /* 0x000e220000000a00 */
[----:B-1----:R-:W-:-:S05]  /*21a0*/  @P0 IMAD.WIDE.U32 R130, R32, 0x10, R130 ;  /* 0x0000001020820825 */ /* 0x002fca00078e0082 */
[----:B------:R1:W5:Y:S02]  /*21b0*/  @P0 LDG.E.128 R100, desc[UR12][R130.64] ;  /* 0x0000000c82640981 */ /* 0x000364000c1e1d00 */
[----:B-1----:R-:W-:Y:S02]  /*21c0*/  MOV R130, UR4 ;  /* 0x0000000400827c02 */ /* 0x002fe40008000f00 */
[----:B------:R-:W-:-:S05]  /*21d0*/  MOV R131, UR5 ;  /* 0x0000000500837c02 */ /* 0x000fca0008000f00 */
[----:B------:R-:W4:Y:S04]  /*21e0*/  @P1 LDG.E.U16 R235, desc[UR12][R130.64] ;  /* 0x0000000c82eb1981 */ /* 0x000f28000c1e1500 */
[----:B------:R-:W4:Y:S01]  /*21f0*/  LDL.LU R131, [R1+0x18] ;  /* 0x0000180001837983 */ /* 0x000f220000300800 */
[----:B0-----:R-:W-:-:S05]  /*2200*/  @P0 IMAD.WIDE.U32 R128, R33, 0x10, R128 ;  /* 0x0000001021800825 */ /* 0x001fca00078e0080 */
        /* <DEDUP_REMOVED lines=8> */
[----:B--2---:R-:W-:Y:S01]  /*2290*/  FADD.FTZ R167, R148, R167 ;  /* 0x000000a794a77221 */ /* 0x004fe20000010000 */
[----:B---3--:R-:W-:Y:S01]  /*22a0*/  FADD.FTZ R166, R149, R166 ;  /* 0x000000a695a67221 */ /* 0x008fe20000010000 */
[----:B------:R-:W-:Y:S01]  /*22b0*/  FFMA.FTZ R26, R125, R148, R26 ;  /* 0x000000947d1a7223 */ /* 0x000fe2000001001a */
[----:B------:R-:W-:Y:S01]  /*22c0*/  FFMA.FTZ R28, R133, R149, R28 ;  /* 0x00000095851c7223 */ /* 0x000fe2000001001c */
[----:B------:R-:W-:Y:S01]  /*22d0*/  FFMA.FTZ R23, R157, R140, R23 ;  /* 0x0000008c9d177223 */ /* 0x000fe20000010017 */
[----:B------:R-:W-:Y:S01]  /*22e0*/  FFMA.FTZ R25, R160, R141, R25 ;  /* 0x0000008da0197223 */ /* 0x000fe20000010019 */
[----:B0-----:R-:W-:-:S04]  /*22f0*/  IMAD.WIDE.U32 R148, R158, 0x8, R128 ;  /* 0x000000089e947825 */ /* 0x001fc800078e0080 */
[----:B------:R-:W-:Y:S01]  /*2300*/  FFMA.FTZ R179, R137, R226, R179 ;  /* 0x000000e289b37223 */ /* 0x000fe200000100b3 */
[----:B------:R-:W-:Y:S01]  /*2310*/  FFMA.FTZ R27, R127, R227, R27 ;  /* 0x000000e37f1b7223 */ /* 0x000fe2000001001b */
[----:B------:R-:W5:Y:S01]  /*2320*/  LDG.E.64 R148, desc[UR12][R148.64] ;  /* 0x0000000c94947981 */ /* 0x000f62000c1e1b00 */
[----:B----4-:R-:W-:Y:S01]  /*2330*/  FADD.FTZ R159, R141, R159 ;  /* 0x0000009f8d9f7221 */ /* 0x010fe20000010000 */
[----:B------:R-:W-:-:S05]  /*2340*/  FADD.FTZ R131, R140, R131 ;  /* 0x000000838c837221 */ /* 0x000fca0000010000 */
[----:B------:R0:W-:Y:S01]  /*2350*/  STL [R1+0x18], R131 ;  /* 0x0000188301007387 */ /* 0x0001e20000100800 */
[----:B------:R-:W-:Y:S01]  /*2360*/  IMAD.WIDE.U32 R140, R34, 0x8, R128 ;  /* 0x00000008228c7825 */ /* 0x000fe200078e0080 */
[----:B------:R-:W-:-:S05]  /*2370*/  @P1 R2UR UR4, R235 ;  /* 0x00000000eb0412ca */ /* 0x000fca00000e0000 */
[----:B------:R-:W5:Y:S04]  /*2380*/  LDG.E.64 R140, desc[UR12][R140.64] ;  /* 0x0000000c8c8c7981 */ /* 0x000f68000c1e1b00 */
[----:B0-----:R-:W2:Y:S04]  /*2390*/  LDL.LU R131, [R1+0x3c] ;  /* 0x00003c0001837983 */ /* 0x001ea80000300800 */
[----:B------:R0:W-:Y:S04]  /*23a0*/  STL [R1+0x20], R159 ;  /* 0x0000209f01007387 */ /* 0x0001e80000100800 */
[----:B------:R-:W3:Y:S04]  /*23b0*/  LDL.LU R130, [R1+0x28] ;  /* 0x0000280001827983 */ /* 0x000ee80000300800 */
[----:B------:R-:W-:Y:S01]  /*23c0*/  STL [R1+0x24], R167 ;  /* 0x000024a701007387 */ /* 0x000fe20000100800 */
[----:B0-----:R-:W-:-:S03]  /*23d0*/  IMAD.WIDE.U32 R158, R33, 0x8, R128 ;  /* 0x00000008219e7825 */ /* 0x001fc600078e0080 */
[----:B------:R0:W-:Y:S04]  /*23e0*/  STL [R1+0x2c], R166 ;  /* 0x00002ca601007387 */ /* 0x0001e80000100800 */
[----:B------:R-:W5:Y:S01]  /*23f0*/  LDG.E.64 R158, desc[UR12][R158.64] ;  /* 0x0000000c9e9e7981 */ /* 0x000f62000c1e1b00 */
[----:B0-----:R-:W-:-:S03]  /*2400*/  IMAD.WIDE.U32 R166, R32, 0x8, R128 ;  /* 0x0000000820a67825 */ /* 0x001fc600078e0080 */
[----:B------:R-:W4:Y:S04]  /*2410*/  LDL.LU R129, [R1+0x34] ;  /* 0x0000340001817983 */ /* 0x000f280000300800 */
[----:B------:R-:W5:Y:S01]  /*2420*/  LDG.E.64 R166, desc[UR12][R166.64] ;  /* 0x0000000ca6a67981 */ /* 0x000f62000c1e1b00 */
[----:B------:R-:W-:Y:S01]  /*2430*/  @!P3 IADD3 R181, PT, PT, R180, 0x4000, RZ ;  /* 0x00004000b4b5b810 */ /* 0x000fe20007ffe0ff */
[----:B------:R-:W-:Y:S01]  /*2440*/  FFMA.FTZ R30, R135, R225, R30 ;  /* 0x000000e1871e7223 */ /* 0x000fe2000001001e */
[----:B------:R-:W-:Y:S01]  /*2450*/  UISETP.NE.U32.AND UP1, UPT, UR16, URZ, UPT ;  /* 0x000000ff1000728c */ /* 0x000fe2000bf25070 */
[----:B--2---:R-:W-:Y:S01]  /*2460*/  FADD.FTZ R131, R226, R131 ;  /* 0x00000083e2837221 */ /* 0x004fe20000010000 */
[----:B---3--:R-:W-:Y:S01]  /*2470*/  FADD.FTZ R130, R227, R130 ;  /* 0x00000082e3827221 */ /* 0x008fe20000010000 */
[----:B----4-:R-:W-:-:S05]  /*2480*/  FADD.FTZ R129, R225, R129 ;  /* 0x00000081e1817221 */ /* 0x010fca0000010000 */
[----:B------:R-:W-:Y:S04]  /*2490*/  STL [R1+0x34], R129 ;  /* 0x0000348101007387 */ /* 0x000fe80000100800 */
[----:B------:R-:W2:Y:S04]  /*24a0*/  LDL.LU R226, [R1+0x40] ;  /* 0x0000400001e27983 */ /* 0x000ea80000300800 */
[----:B------:R-:W-:Y:S04]  /*24b0*/  STL [R1+0x3c], R131 ;  /* 0x00003c8301007387 */ /* 0x000fe80000100800 */
[----:B------:R-:W3:Y:S04]  /*24c0*/  LDL.LU R227, [R1+0x38] ;  /* 0x0000380001e37983 */ /* 0x000ee80000300800 */
[----:B------:R-:W-:Y:S04]  /*24d0*/  STL [R1+0x28], R130 ;  /* 0x0000288201007387 */ /* 0x000fe80000100800 */
[----:B------:R-:W4:Y:S01]  /*24e0*/  LDL.LU R235, [R1+0x30] ;  /* 0x0000300001eb7983 */ /* 0x000f220000300800 */
[----:B------:R-:W-:Y:S06]  /*24f0*/  BAR.SYNC.DEFER_BLOCKING 0x0 ;  /* 0x0000000000007b1d */ /* 0x000fec0000010000 */
[----:B------:R0:W1:Y:S02]  /*2500*/  LDS.128 R128, [R181] ;  /* 0x00000000b5807984 */ /* 0x0000640000000c00 */
[----:B0-----:R-:W-:-:S02]  /*2510*/  IADD3 R181, PT, PT, R180, 0x4030, RZ ;  /* 0x00004030b4b57810 */ /* 0x001fc40007ffe0ff */
[----:B------:R-:W-:Y:S01]  /*2520*/  @!P3 IADD3 R181, PT, PT, R180, 0x4010, RZ ;  /* 0x00004010b4b5b810 */ /* 0x000fe20007ffe0ff */
[----:B-1----:R-:W-:Y:S01]  /*2530*/  FADD.FTZ R128, RZ, R128 ;  /* 0x00000080ff807221 */ /* 0x002fe20000010000 */
[----:B------:R-:W-:-:S03]  /*2540*/  FADD.FTZ R129, RZ, R129 ;  /* 0x00000081ff817221 */ /* 0x000fc60000010000 */
[----:B------:R-:W-:Y:S01]  /*2550*/  FADD.FTZ R180, R130, R128 ;  /* 0x0000008082b47221 */ /* 0x000fe20000010000 */
[----:B------:R-:W-:Y:S02]  /*2560*/  FADD.FTZ R225, R131, R129 ;  /* 0x0000008183e17221 */ /* 0x000fe40000010000 */
[----:B------:R-:W0:Y:S01]  /*2570*/  LDS.128 R128, [R181] ;  /* 0x00000000b5807984 */ /* 0x000e220000000c00 */
[----:B------:R-:W-:Y:S01]  /*2580*/  UISETP.NE.AND.EX UP1, UPT, UR17, URZ, UPT, UP1 ;  /* 0x000000ff1100728c */ /* 0x000fe2000bf25310 */
[----:B------:R-:W-:Y:S01]  /*2590*/  FFMA.FTZ R29, R134, R217, R29 ;  /* 0x000000d9861d7223 */ /* 0x000fe2000001001d */
[----:B------:R-:W-:Y:S01]  /*25a0*/  FFMA.FTZ R31, R136, R218, R31 ;  /* 0x000000da881f7223 */ /* 0x000fe2000001001f */
[----:B------:R-:W-:Y:S01]  /*25b0*/  FFMA.FTZ R189, R138, R219, R189 ;  /* 0x000000db8abd7223 */ /* 0x000fe200000100bd */
[----:B------:R-:W-:Y:S01]  /*25c0*/  UMOV UR5, 0x3f800000 ;  /* 0x3f80000000057882 */ /* 0x000fe20000000000 */
[----:B------:R-:W-:Y:S01]  /*25d0*/  @UP0 USHF.L.U32 UR5, UR4, 0x10, URZ ;  /* 0x0000001004050899 */ /* 0x000fe200080006ff */
[----:B0-----:R-:W-:-:S04]  /*25e0*/  FADD.FTZ R129, R225, R129 ;  /* 0x00000081e1817221 */ /* 0x001fc80000010000 */
[----:B------:R-:W-:Y:S01]  /*25f0*/  FADD.FTZ R129, R131, R129 ;  /* 0x0000008183817221 */ /* 0x000fe20000010000 */
[----:B------:R-:W-:-:S03]  /*2600*/  FADD.FTZ R128, R180, R128 ;  /* 0x00000080b4807221 */ /* 0x000fc60000010000 */
[----:B------:R-:W-:Y:S01]  /*2610*/  FMUL.FTZ R129, R129, UR18 ;  /* 0x0000001281817c20 */ /* 0x000fe20008410000 */
[----:B------:R-:W-:-:S04]  /*2620*/  FADD.FTZ R128, R130, R128 ;  /* 0x0000008082807221 */ /* 0x000fc80000010000 */
[----:B------:R-:W-:Y:S01]  /*2630*/  R2UR UR26, R129 ;  /* 0x00000000811a72ca */ /* 0x000fe200000e0000 */
[----:B------:R-:W-:-:S05]  /*2640*/  FMUL.FTZ R128, R128, UR18 ;  /* 0x0000001280807c20 */ /* 0x000fca0008410000 */
[----:B------:R-:W-:Y:S01]  /*2650*/  FSEL R180, R128, RZ, !P2 ;  /* 0x000000ff80b47208 */ /* 0x000fe20005000000 */
[----:B--2---:R-:W-:Y:S01]  /*2660*/  FADD.FTZ R226, R219, R226 ;  /* 0x000000e2dbe27221 */ /* 0x004fe20000010000 */
[----:B---3--:R-:W-:Y:S01]  /*2670*/  FADD.FTZ R227, R218, R227 ;  /* 0x000000e3dae37221 */ /* 0x008fe20000010000 */
[----:B----4-:R-:W-:-:S05]  /*2680*/  FADD.FTZ R235, R217, R235 ;  /* 0x000000ebd9eb7221 */ /* 0x010fca0000010000 */
[----:B------:R0:W-:Y:S04]  /*2690*/  STL [R1+0x30], R235 ;  /* 0x000030eb01007387 */ /* 0x0001e80000100800 */
[----:B------:R0:W-:Y:S04]  /*26a0*/  STL [R1+0x38], R227 ;  /* 0x000038e301007387 */ /* 0x0001e80000100800 */
[----:B------:R0:W-:Y:S01]  /*26b0*/  STL [R1+0x40], R226 ;  /* 0x000040e201007387 */ /* 0x0001e20000100800 */
[----:B------:R-:W-:Y:S05]  /*26c0*/  BRA.U UP1, `(.L_x_4031) ;  /* 0x0000003501107547 */ /* 0x000fea000b800000 */
[----:B------:R-:W-:Y:S02]  /*26d0*/  ISETP.NE.U32.AND P1, PT, RZ, UR20, PT ;  /* 0x00000014ff007c0c */ /* 0x000fe4000bf25070 */
[----:B------:R-:W-:Y:S02]  /*26e0*/  MOV R129, 0x10 ;  /* 0x0000001000817802 */ /* 0x000fe40000000f00 */
[----:B------:R-:W-:-:S03]  /*26f0*/  ISETP.NE.AND.EX P1, PT, RZ, UR21, PT, P1 ;  /* 0x00000015ff007c0c */ /* 0x000fc6000bf25310 */
[----:B------:R-:W-:-:S06]  /*2700*/  IMAD.WIDE.U32 R128, R32, R129, UR22 ;  /* 0x0000001620807e25 */ /* 0x000fcc000f8e0081 */
[----:B------:R-:W5:Y:S04]  /*2710*/  LDG.E.128 R128, desc[UR12][R128.64] ;  /* 0x0000000c80807981 */ /* 0x000f68000c1e1d00 */
[----:B------:R-:W-:Y:S05]  /*2720*/  @P1 BRA `(.L_x_4032) ;  /* 0x00000004008c1947 */ /* 0x000fea0003800000 */
[--C-:B------:R-:W-:Y:S01]  /*2730*/  FFMA.FTZ R182, R182, UR26, R180.reuse ;  /* 0x0000001ab6b67c23 */ /* 0x100fe200080100b4 */
[C---:B-----5:R-:W-:Y:S01]  /*2740*/  LOP3.LUT P0, RZ, R167.reuse, 0xff, RZ, 0xc0, !PT ;  /* 0x000000ffa7ff7812 */ /* 0x060fe2000780c0ff */
[----:B------:R-:W-:Y:S01]  /*2750*/  FFMA.FTZ R200, R200, UR26, R180 ;  /* 0x0000001ac8c87c23 */ /* 0x000fe200080100b4 */
[----:B------:R-:W-:Y:S01]  /*2760*/  LOP3.LUT P3, RZ, R167, 0xff00, RZ, 0xc0, !PT ;  /* 0x0000ff00a7ff7812 */ /* 0x000fe2000786c0ff */
[----:B------:R-:W-:Y:S01]  /*2770*/  FADD.FTZ R182, R186, -R182 ;  /* 0x800000b6bab67221 */ /* 0x000fe20000010000 */
[----:B------:R-:W-:Y:S01]  /*2780*/  UMOV UR4, UR7 ;  /* 0x0000000700047c82 */ /* 0x000fe20008000000 */
[----:B------:R-:W-:Y:S01]  /*2790*/  FADD.FTZ R201, R201, -R200 ;  /* 0x800000c8c9c97221 */ /* 0x000fe20000010000 */
[----:B------:R-:W-:Y:S01]  /*27a0*/  FFMA.FTZ R199, R199, UR26, R180 ;  /* 0x0000001ac7c77c23 */ /* 0x000fe200080100b4 */
[----:B------:R-:W-:Y:S01]  /*27b0*/  FMUL.FTZ R182, R182, UR19 ;  /* 0x00000013b6b67c20 */ /* 0x000fe20008410000 */
[----:B------:R-:W-:Y:S01]  /*27c0*/  LOP3.LUT P2, RZ, R167, 0xff0000, RZ, 0xc0, !PT ;  /* 0x00ff0000a7ff7812 */ /* 0x000fe2000784c0ff */
[----:B------:R-:W-:Y:S01]  /*27d0*/  FMUL.FTZ R201, R201, UR19 ;  /* 0x00000013c9c97c20 */ /* 0x000fe20008410000 */
[----:B------:R-:W-:Y:S01]  /*27e0*/  FADD.FTZ R199, R185, -R199 ;  /* 0x800000c7b9c77221 */ /* 0x000fe20000010000 */
[----:B------:R-:W-:Y:S01]  /*27f0*/  FMUL.FTZ R182, R182, UR5 ;  /* 0x00000005b6b67c20 */ /* 0x000fe20008410000 */
[----:B------:R-:W-:Y:S01]  /*2800*/  HFMA2 R185, -RZ, RZ, 0, 0 ;  /* 0x00000000ffb97431 */ /* 0x000fe200000001ff */
[----:B------:R-:W-:Y:S01]  /*2810*/  @P0 SHF.L.U32 R186, R130, 0x10, RZ ;  /* 0x0000001082ba0819 */ /* 0x000fe200000006ff */
[----:B------:R-:W-:Y:S01]  /*2820*/  FMUL.FTZ R199, R199, UR19 ;  /* 0x00000013c7c77c20 */ /* 0x000fe20008410000 */
[----:B------:R-:W-:Y:S01]  /*2830*/  FMUL.FTZ R200, R182, UR4 ;  /* 0x00000004b6c87c20 */ /* 0x000fe20008410000 */
[----:B------:R-:W-:Y:S01]  /*2840*/  HFMA2 R182, -RZ, RZ, 0, 0 ;  /* 0x00000000ffb67431 */ /* 0x000fe200000001ff */
[----:B------:R-:W-:Y:S01]  /*2850*/  @P3 PRMT R130, R130, 0x7632, R130 ;  /* 0x0000763282823816 */ /* 0x000fe20000000082 */
[----:B------:R-:W-:Y:S01]  /*2860*/  FMUL.FTZ R199, R199, UR5 ;  /* 0x00000005c7c77c20 */ /* 0x000fe20008410000 */
[----:B------:R-:W-:Y:S01]  /*2870*/  @P0 FMUL.FTZ R182, R200, R186 ;  /* 0x000000bac8b60220 */ /* 0x000fe20000410000 */
[----:B------:R-:W-:Y:S01]  /*2880*/  FMUL.FTZ R186, R201, UR5 ;  /* 0x00000005c9ba7c20 */ /* 0x000fe20008410000 */
[----:B------:R-:W-:Y:S01]  /*2890*/  @P3 SHF.L.U32 R201, R130, 0x10, RZ ;  /* 0x0000001082c93819 */ /* 0x000fe200000006ff */
[----:B------:R-:W-:Y:S01]  /*28a0*/  FMUL.FTZ R199, R199, UR4 ;  /* 0x00000004c7c77c20 */ /* 0x000fe20008410000 */
[----:B------:R-:W-:Y:S01]  /*28b0*/  FMUL.FTZ R200, R40, R200 ;  /* 0x000000c828c87220 */ /* 0x000fe20000410000 */
[----:B------:R-:W-:Y:S01]  /*28c0*/  FMUL.FTZ R130, R186, UR4 ;  /* 0x00000004ba827c20 */ /* 0x000fe20008410000 */
[----:B------:R-:W-:Y:S01]  /*28d0*/  MOV R186, RZ ;  /* 0x000000ff00ba7202 */ /* 0x000fe20000000f00 */
[--C-:B------:R-:W-:Y:S01]  /*28e0*/  FFMA.FTZ R188, R188, UR26, R180.reuse ;  /* 0x0000001abcbc7c23 */ /* 0x100fe200080100b4 */
[----:B------:R-:W-:Y:S01]  /*28f0*/  FFMA.FTZ R204, R204, UR26, R180 ;  /* 0x0000001acccc7c23 */ /* 0x000fe200080100b4 */
[----:B------:R-:W-:Y:S01]  /*2900*/  @P3 FMUL.FTZ R186, R130, R201 ;  /* 0x000000c982ba3220 */ /* 0x000fe20000410000 */
[----:B------:R-:W-:Y:S01]  /*2910*/  @P2 SHF.L.U32 R201, R131, 0x10, RZ ;  /* 0x0000001083c92819 */ /* 0x000fe200000006ff */
[----:B------:R-:W-:Y:S01]  /*2920*/  FMUL.FTZ R130, R41, R130 ;  /* 0x0000008229827220 */ /* 0x000fe20000410000 */
[----:B------:R-:W-:Y:S01]  /*2930*/  LOP3.LUT P5, RZ, R166, 0xff0000, RZ, 0xc0, !PT ;  /* 0x00ff0000a6ff7812 */ /* 0x000fe200078ac0ff */
[----:B------:R-:W-:Y:S01]  /*2940*/  FADD.FTZ R188, R198, -R188 ;  /* 0x800000bcc6bc7221 */ /* 0x000fe20000010000 */
[----:B------:R-:W-:Y:S01]  /*2950*/  LOP3.LUT P4, RZ, R166, 0xff000000, RZ, 0xc0, !PT ;  /* 0xff000000a6ff7812 */ /* 0x000fe2000788c0ff */
[----:B------:R-:W-:Y:S01]  /*2960*/  @P2 FMUL.FTZ R185, R199, R201 ;  /* 0x000000c9c7b92220 */ /* 0x000fe20000410000 */
[----:B------:R-:W-:Y:S01]  /*2970*/  FMUL.FTZ R201, R42, R199 ;  /* 0x000000c72ac97220 */ /* 0x000fe20000410000 */
[----:B------:R-:W-:Y:S01]  /*2980*/  FSEL R199, R200, RZ, P0 ;  /* 0x000000ffc8c77208 */ /* 0x000fe20000000000 */
[----:B------:R-:W-:Y:S01]  /*2990*/  FADD.FTZ R204, R203, -R204 ;  /* 0x800000cccbcc7221 */ /* 0x000fe20000010000 */
[----:B------:R-:W-:Y:S01]  /*29a0*/  ISETP.GE.U32.AND P0, PT, R166, RZ, PT ;  /* 0x000000ffa600720c */ /* 0x000fe20003f06070 */
[----:B------:R-:W-:Y:S01]  /*29b0*/  FMUL.FTZ R188, R188, UR19 ;  /* 0x00000013bcbc7c20 */ /* 0x000fe20008410000 */
[----:B------:R-:W-:Y:S01]  /*29c0*/  FSEL R130, R130, RZ, P3 ;  /* 0x000000ff82827208 */ /* 0x000fe20001800000 */
[--C-:B------:R-:W-:Y:S01]  /*29d0*/  FFMA.FTZ R202, R202, UR26, R180.reuse ;  /* 0x0000001acaca7c23 */ /* 0x100fe200080100b4 */
[----:B------:R-:W-:Y:S01]  /*29e0*/  ISETP.GE.U32.AND.EX P0, PT, R167, 0x1000000, PT, P0 ;  /* 0x01000000a700780c */ /* 0x000fe20003f06100 */
[----:B------:R-:W-:Y:S01]  /*29f0*/  FMUL.FTZ R204, R204, UR19 ;  /* 0x00000013cccc7c20 */ /* 0x000fe20008410000 */
[----:B------:R-:W-:Y:S01]  /*2a00*/  FSEL R200, R201, RZ, P2 ;  /* 0x000000ffc9c87208 */ /* 0x000fe20001000000 */
[----:B------:R-:W-:Y:S01]  /*2a10*/  FFMA.FTZ R205, R205, UR26, R180 ;  /* 0x0000001acdcd7c23 */ /* 0x000fe200080100b4 */
[C---:B------:R-:W-:Y:S01]  /*2a20*/  LOP3.LUT P3, RZ, R166.reuse, 0xff, RZ, 0xc0, !PT ;  /* 0x000000ffa6ff7812 */ /* 0x040fe2000786c0ff */
[----:B------:R-:W-:Y:S01]  /*2a30*/  FADD.FTZ R183, R183, -R202 ;  /* 0x800000cab7b77221 */ /* 0x000fe20000010000 */
[----:B------:R-:W-:Y:S01]  /*2a40*/  LOP3.LUT P2, RZ, R166, 0xff00, RZ, 0xc0, !PT ;  /* 0x0000ff00a6ff7812 */ /* 0x000fe2000784c0ff */
[----:B------:R-:W-:Y:S01]  /*2a50*/  FFMA.FTZ R166, R184, UR26, R180 ;  /* 0x0000001ab8a67c23 */ /* 0x000fe200080100b4 */
[----:B------:R-:W-:Y:S01]  /*2a60*/  FMUL.FTZ R202, R204, UR5 ;  /* 0x00000005ccca7c20 */ /* 0x000fe20008410000 */
[----:B------:R-:W-:Y:S01]  /*2a70*/  FADD.FTZ R206, R206, -R205 ;  /* 0x800000cdcece7221 */ /* 0x000fe20000010000 */
[----:B------:R-:W-:Y:S01]  /*2a80*/  @P5 SHF.L.U32 R203, R129, 0x10, RZ ;  /* 0x0000001081cb5819 */ /* 0x000fe200000006ff */
[----:B------:R-:W-:Y:S01]  /*2a90*/  FADD.FTZ R166, R187, -R166 ;  /* 0x800000a6bba67221 */ /* 0x000fe20000010000 */
[----:B------:R-:W-:Y:S01]  /*2aa0*/  FMUL.FTZ R202, R202, UR4 ;  /* 0x00000004caca7c20 */ /* 0x000fe20008410000 */
[----:B------:R-:W-:Y:S01]  /*2ab0*/  @P0 PRMT R167, R131, 0x7632, R167 ;  /* 0x0000763283a70816 */ /* 0x000fe200000000a7 */
[----:B------:R-:W-:Y:S01]  /*2ac0*/  FMUL.FTZ R131, R188, UR5 ;  /* 0x00000005bc837c20 */ /* 0x000fe20008410000 */
[----:B------:R-:W-:Y:S01]  /*2ad0*/  FMUL.FTZ R166, R166, UR19 ;  /* 0x00000013a6a67c20 */ /* 0x000fe20008410000 */
[----:B------:R-:W-:Y:S01]  /*2ae0*/  MOV R188, RZ ;  /* 0x000000ff00bc7202 */ /* 0x000fe20000000f00 */
[----:B------:R-:W-:Y:S01]  /*2af0*/  FMUL.FTZ R183, R183, UR19 ;  /* 0x00000013b7b77c20 */ /* 0x000fe20008410000 */
[----:B------:R-:W-:Y:S01]  /*2b00*/  @P0 SHF.L.U32 R167, R167, 0x10, RZ ;  /* 0x00000010a7a70819 */ /* 0x000fe200000006ff */
[----:B------:R-:W-:Y:S01]  /*2b10*/  FMUL.FTZ R131, R131, UR4 ;  /* 0x0000000483837c20 */ /* 0x000fe20008410000 */
[----:B------:R-:W-:Y:S01]  /*2b20*/  FMUL.FTZ R166, R166, UR5 ;  /* 0x00000005a6a67c20 */ /* 0x000fe20008410000 */
[----:B------:R-:W-:Y:S01]  /*2b30*/  FMUL.FTZ R206, R206, UR19 ;  /* 0x00000013cece7c20 */ /* 0x000fe20008410000 */
[----:B------:R-:W-:-:S02]  /*2b40*/  HFMA2 R181, -RZ, RZ, 0, 0 ;  /* 0x00000000ffb57431 */ /* 0x000fc400000001ff */
[----:B------:R-:W-:Y:S01]  /*2b50*/  @P0 FMUL.FTZ R188, R131, R167 ;  /* 0x000000a783bc0220 */ /* 0x000fe20000410000 */
[----:B------:R-:W-:Y:S01]  /*2b60*/  @P3 SHF.L.U32 R167, R128, 0x10, RZ ;  /* 0x0000001080a73819 */ /* 0x000fe200000006ff */
[----:B------:R-:W-:Y:S01]  /*2b70*/  @P5 FMUL.FTZ R181, R202, R203 ;  /* 0x000000cbcab55220 */ /* 0x000fe20000410000 */
[----:B------:R-:W-:Y:S01]  /*2b80*/  FMUL.FTZ R166, R166, UR4 ;  /* 0x00000004a6a67c20 */ /* 0x000fe20008410000 */
[----:B------:R-:W-:Y:S01]  /*2b90*/  @P4 PRMT R203, R129, 0x7632, R203 ;  /* 0x0000763281cb4816 */ /* 0x000fe200000000cb */
[----:B------:R-:W-:Y:S01]  /*2ba0*/  FMUL.FTZ R129, R183, UR5 ;  /* 0x00000005b7817c20 */ /* 0x000fe20008410000 */
[----:B------:R-:W-:Y:S01]  /*2bb0*/  @P2 PRMT R128, R128, 0x7632, R128 ;  /* 0x0000763280802816 */ /* 0x000fe20000000080 */
[----:B------:R-:W-:Y:S01]  /*2bc0*/  FMUL.FTZ R206, R206, UR5 ;  /* 0x00000005cece7c20 */ /* 0x000fe20008410000 */
[----:B------:R-:W-:Y:S02]  /*2bd0*/  HFMA2 R184, -RZ, RZ, 0, 0 ;  /* 0x00000000ffb87431 */ /* 0x000fe400000001ff */
[----:B------:R-:W-:Y:S01]  /*2be0*/  @P3 FMUL.FTZ R184, R166, R167 ;  /* 0x000000a7a6b83220 */ /* 0x000fe20000410000 */
[----:B------:R-:W-:Y:S01]  /*2bf0*/  @P4 SHF.L.U32 R203, R203, 0x10, RZ ;  /* 0x00000010cbcb4819 */ /* 0x000fe200000006ff */
[----:B------:R-:W-:Y:S01]  /*2c00*/  FMUL.FTZ R129, R129, UR4 ;  /* 0x0000000481817c20 */ /* 0x000fe20008410000 */
[----:B------:R-:W-:Y:S01]  /*2c10*/  @P2 SHF.L.U32 R167, R128, 0x10, RZ ;  /* 0x0000001080a72819 */ /* 0x000fe200000006ff */
[----:B------:R-:W-:Y:S01]  /*2c20*/  FMUL.FTZ R128, R206, UR4 ;  /* 0x00000004ce807c20 */ /* 0x000fe20008410000 */
[----:B------:R-:W-:Y:S01]  /*2c30*/  MOV R183, RZ ;  /* 0x000000ff00b77202 */ /* 0x000fe20000000f00 */
[----:B------:R-:W-:Y:S01]  /*2c40*/  @P4 FMUL.FTZ R183, R129, R203 ;  /* 0x000000cb81b74220 */ /* 0x000fe20000410000 */
[----:B------:R-:W-:Y:S01]  /*2c50*/  MOV R187, RZ ;  /* 0x000000ff00bb7202 */ /* 0x000fe20000000f00 */
[----:B------:R-:W-:Y:S01]  /*2c60*/  @P2 FMUL.FTZ R187, R128, R167 ;  /* 0x000000a780bb2220 */ /* 0x000fe20000410000 */
[----:B------:R-:W-:Y:S01]  /*2c70*/  FMUL.FTZ R131, R43, R131 ;  /* 0x000000832b837220 */ /* 0x000fe20000410000 */
[----:B------:R-:W-:Y:S01]  /*2c80*/  FMUL.FTZ R202, R38, R202 ;  /* 0x000000ca26ca7220 */ /* 0x000fe20000410000 */
[----:B------:R-:W-:Y:S01]  /*2c90*/  FMUL.FTZ R129, R39, R129 ;  /* 0x0000008127817220 */ /* 0x000fe20000410000 */
[----:B------:R-:W-:Y:S01]  /*2ca0*/  FMUL.FTZ R166, R36, R166 ;  /* 0x000000a624a67220 */ /* 0x000fe20000410000 */
[----:B------:R-:W-:Y:S01]  /*2cb0*/  FMUL.FTZ R128, R37, R128 ;  /* 0x0000008025807220 */ /* 0x000fe20000410000 */
        /* <DEDUP_REMOVED lines=10> */
.L_x_4032:
[--C-:B------:R-:W-:Y:S01]  /*2d60*/  FFMA.FTZ R204, R204, UR26, R180.reuse ;  /* 0x0000001acccc7c23 */ /* 0x100fe200080100b4 */
[----:B-----5:R-:W-:Y:S01]  /*2d70*/  LOP3.LUT P2, RZ, R166, 0xff0000, RZ, 0xc0, !PT ;  /* 0x00ff0000a6ff7812 */ /* 0x020fe2000784c0ff */
[----:B------:R-:W-:Y:S01]  /*2d80*/  FFMA.FTZ R116, R202, UR26, R180 ;  /* 0x0000001aca747c23 */ /* 0x000fe200080100b4 */
[----:B------:R-:W-:Y:S01]  /*2d90*/  LOP3.LUT P3, RZ, R166, 0xff000000, RZ, 0xc0, !PT ;  /* 0xff000000a6ff7812 */ /* 0x000fe2000786c0ff */
[----:B------:R-:W-:Y:S01]  /*2da0*/  FADD.FTZ R117, R203, -R204 ;  /* 0x800000cccb757221 */ /* 0x000fe20000010000 */
[----:B------:R-:W-:Y:S01]  /*2db0*/  UMOV UR4, UR7 ;  /* 0x0000000700047c82 */ /* 0x000fe20008000000 */
[----:B------:R-:W-:Y:S01]  /*2dc0*/  FADD.FTZ R116, R183, -R116 ;  /* 0x80000074b7747221 */ /* 0x000fe20000010000 */
[----:B------:R-:W-:Y:S02]  /*2dd0*/  HFMA2 R181, -RZ, RZ, 0, 0 ;  /* 0x00000000ffb57431 */ /* 0x000fe400000001ff */
[----:B------:R-:W-:Y:S01]  /*2de0*/  FMUL.FTZ R117, R117, UR19 ;  /* 0x0000001375757c20 */ /* 0x000fe20008410000 */
[--C-:B------:R-:W-:Y:S01]  /*2df0*/  FFMA.FTZ R182, R182, UR26, R180.reuse ;  /* 0x0000001ab6b67c23 */ /* 0x100fe200080100b4 */
[----:B------:R-:W-:Y:S01]  /*2e00*/  FMUL.FTZ R116, R116, UR19 ;  /* 0x0000001374747c20 */ /* 0x000fe20008410000 */
[----:B------:R-:W-:Y:S01]  /*2e10*/  MOV R183, RZ ;  /* 0x000000ff00b77202 */ /* 0x000fe20000000f00 */
[----:B------:R-:W-:Y:S01]  /*2e20*/  FMUL.FTZ R202, R117, UR5 ;  /* 0x0000000575ca7c20 */ /* 0x000fe20008410000 */
[----:B------:R-:W-:Y:S01]  /*2e30*/  LOP3.LUT P4, RZ, R167, 0xff, RZ, 0xc0, !PT ;  /* 0x000000ffa7ff7812 */ /* 0x000fe2000788c0ff */
[----:B------:R-:W-:Y:S01]  /*2e40*/  FFMA.FTZ R200, R200, UR26, R180 ;  /* 0x0000001ac8c87c23 */ /* 0x000fe200080100b4 */
[----:B------:R-:W-:Y:S01]  /*2e50*/  @P2 SHF.L.U32 R118, R129, 0x10, RZ ;  /* 0x0000001081762819 */ /* 0x000fe200000006ff */
[----:B------:R-:W-:Y:S01]  /*2e60*/  FMUL.FTZ R202, R202, UR4 ;  /* 0x00000004caca7c20 */ /* 0x000fe20008410000 */
[----:B------:R-:W-:Y:S01]  /*2e70*/  LOP3.LUT P5, RZ, R167, 0xff00, RZ, 0xc0, !PT ;  /* 0x0000ff00a7ff7812 */ /* 0x000fe200078ac0ff */
[----:B------:R-:W-:Y:S01]  /*2e80*/  FADD.FTZ R200, R201, -R200 ;  /* 0x800000c8c9c87221 */ /* 0x000fe20000010000 */
[----:B------:R-:W-:Y:S01]  /*2e90*/  FFMA.FTZ R199, R199, UR26, R180 ;  /* 0x0000001ac7c77c23 */ /* 0x000fe200080100b4 */
[----:B------:R-:W-:Y:S01]  /*2ea0*/  @P2 FMUL.FTZ R181, R202, R118 ;  /* 0x00000076cab52220 */ /* 0x000fe20000410000 */
[----:B------:R-:W-:Y:S01]  /*2eb0*/  @P3 PRMT R118, R129, 0x7632, R118 ;  /* 0x0000763281763816 */ /* 0x000fe20000000076 */
[----:B------:R-:W-:Y:S01]  /*2ec0*/  FMUL.FTZ R129, R116, UR5 ;  /* 0x0000000574817c20 */ /* 0x000fe20008410000 */
[----:B------:R-:W-:Y:S01]  /*2ed0*/  FMUL.FTZ R200, R200, UR19 ;  /* 0x00000013c8c87c20 */ /* 0x000fe20008410000 */
[----:B------:R-:W-:Y:S01]  /*2ee0*/  FFMA.FTZ R188, R188, UR26, R180 ;  /* 0x0000001abcbc7c23 */ /* 0x000fe200080100b4 */
[----:B------:R-:W-:Y:S01]  /*2ef0*/  @P3 SHF.L.U32 R118, R118, 0x10, RZ ;  /* 0x0000001076763819 */ /* 0x000fe200000006ff */
[----:B------:R-:W-:Y:S01]  /*2f00*/  FMUL.FTZ R129, R129, UR4 ;  /* 0x0000000481817c20 */ /* 0x000fe20008410000 */
[----:B------:R-:W-:Y:S01]  /*2f10*/  LOP3.LUT P6, RZ, R167, 0xff0000, RZ, 0xc0, !PT ;  /* 0x00ff0000a7ff7812 */ /* 0x000fe200078cc0ff */
[----:B------:R-:W-:Y:S01]  /*2f20*/  FADD.FTZ R185, R185, -R199 ;  /* 0x800000c7b9b97221 */ /* 0x000fe20000010000 */
[----:B------:R-:W-:Y:S01]  /*2f30*/  FADD.FTZ R188, R198, -R188 ;  /* 0x800000bcc6bc7221 */ /* 0x000fe20000010000 */
[----:B------:R-:W-:Y:S01]  /*2f40*/  @P3 FMUL.FTZ R183, R129, R118 ;  /* 0x0000007681b73220 */ /* 0x000fe20000410000 */
[----:B------:R-:W-:Y:S01]  /*2f50*/  FADD.FTZ R118, R186, -R182 ;  /* 0x800000b6ba767221 */ /* 0x000fe20000010000 */
[C---:B------:R-:W-:Y:S01]  /*2f60*/  @P4 SHF.L.U32 R186, R130.reuse, 0x10, RZ ;  /* 0x0000001082ba4819 */ /* 0x040fe200000006ff */
[----:B------:R-:W-:Y:S01]  /*2f70*/  HFMA2 R182, -RZ, RZ, 0, 0 ;  /* 0x00000000ffb67431 */ /* 0x000fe200000001ff */
[----:B------:R-:W-:Y:S01]  /*2f80*/  @P5 PRMT R201, R130, 0x7632, R201 ;  /* 0x0000763282c95816 */ /* 0x000fe200000000c9 */
[----:B------:R-:W-:Y:S01]  /*2f90*/  FMUL.FTZ R118, R118, UR19 ;  /* 0x0000001376767c20 */ /* 0x000fe20008410000 */
[----:B------:R-:W-:Y:S01]  /*2fa0*/  FMUL.FTZ R130, R200, UR5 ;  /* 0x00000005c8827c20 */ /* 0x000fe20008410000 */
[----:B------:R-:W-:Y:S01]  /*2fb0*/  ISETP.GE.U32.AND P0, PT, R166, RZ, PT ;  /* 0x000000ffa600720c */ /* 0x000fe20003f06070 */
[----:B------:R-:W-:Y:S01]  /*2fc0*/  FFMA.FTZ R205, R205, UR26, R180 ;  /* 0x0000001acdcd7c23 */ /* 0x000fe200080100b4 */
[----:B------:R-:W-:Y:S01]  /*2fd0*/  FMUL.FTZ R119, R118, UR5 ;  /* 0x0000000576777c20 */ /* 0x000fe20008410000 */
[----:B------:R-:W-:Y:S01]  /*2fe0*/  @P5 SHF.L.U32 R201, R201, 0x10, RZ ;  /* 0x00000010c9c95819 */ /* 0x000fe200000006ff */
[----:B------:R-:W-:Y:S01]  /*2ff0*/  FMUL.FTZ R130, R130, UR4 ;  /* 0x0000000482827c20 */ /* 0x000fe20008410000 */
[----:B------:R-:W-:Y:S01]  /*3000*/  ISETP.GE.U32.AND.EX P0, PT, R167, 0x1000000, PT, P0 ;  /* 0x01000000a700780c */ /* 0x000fe20003f06100 */
[----:B------:R-:W-:Y:S01]  /*3010*/  FMUL.FTZ R119, R119, UR4 ;  /* 0x0000000477777c20 */ /* 0x000fe20008410000 */
[----:B------:R-:W-:Y:S01]  /*3020*/  @P6 SHF.L.U32 R167, R131, 0x10, RZ ;  /* 0x0000001083a76819 */ /* 0x000fe200000006ff */
[----:B------:R-:W-:Y:S01]  /*3030*/  FMUL.FTZ R198, R41, R130 ;  /* 0x0000008229c67220 */ /* 0x000fe20000410000 */
[----:B------:R-:W-:Y:S01]  /*3040*/  FADD.FTZ R206, R206, -R205 ;  /* 0x800000cdcece7221 */ /* 0x000fe20000010000 */
[----:B------:R-:W-:Y:S01]  /*3050*/  @P4 FMUL.FTZ R182, R119, R186 ;  /* 0x000000ba77b64220 */ /* 0x000fe20000410000 */
[----:B------:R-:W-:Y:S01]  /*3060*/  FMUL.FTZ R119, R40, R119 ;  /* 0x0000007728777220 */ /* 0x000fe20000410000 */
[----:B------:R-:W-:Y:S01]  /*3070*/  MOV R186, RZ ;  /* 0x000000ff00ba7202 */ /* 0x000fe20000000f00 */
[----:B------:R-:W-:Y:S01]  /*3080*/  @P5 FMUL.FTZ R186, R130, R201 ;  /* 0x000000c982ba5220 */ /* 0x000fe20000410000 */
[----:B------:R-:W-:Y:S01]  /*3090*/  FSEL R198, R198, RZ, P5 ;  /* 0x000000ffc6c67208 */ /* 0x000fe20002800000 */
[----:B------:R-:W-:Y:S01]  /*30a0*/  FMUL.FTZ R202, R38, R202 ;  /* 0x000000ca26ca7220 */ /* 0x000fe20000410000 */
[----:B------:R-:W-:Y:S01]  /*30b0*/  FSEL R130, R119, RZ, P4 ;  /* 0x000000ff77827208 */ /* 0x000fe20002000000 */
[----:B------:R-:W-:Y:S01]  /*30c0*/  FMUL.FTZ R119, R185, UR19 ;  /* 0x00000013b9777c20 */ /* 0x000fe20008410000 */
[C---:B------:R-:W-:Y:S01]  /*30d0*/  LOP3.LUT P4, RZ, R166.reuse, 0xff, RZ, 0xc0, !PT ;  /* 0x000000ffa6ff7812 */ /* 0x040fe2000788c0ff */
[----:B------:R-:W-:Y:S01]  /*30e0*/  HFMA2 R185, -RZ, RZ, 0, 0 ;  /* 0x00000000ffb97431 */ /* 0x000fe200000001ff */
[----:B------:R-:W-:Y:S01]  /*30f0*/  LOP3.LUT P5, RZ, R166, 0xff00, RZ, 0xc0, !PT ;  /* 0x0000ff00a6ff7812 */ /* 0x000fe200078ac0ff */
[----:B------:R-:W-:Y:S01]  /*3100*/  FMUL.FTZ R166, R119, UR5 ;  /* 0x0000000577a67c20 */ /* 0x000fe20008410000 */
[----:B------:R-:W-:Y:S01]  /*3110*/  @P0 PRMT R199, R131, 0x7632, R199 ;  /* 0x0000763283c70816 */ /* 0x000fe200000000c7 */
[----:B------:R-:W-:Y:S01]  /*3120*/  FMUL.FTZ R129, R39, R129 ;  /* 0x0000008127817220 */ /* 0x000fe20000410000 */
[----:B------:R-:W-:Y:S01]  /*3130*/  F2FP.BF16.F32.PACK_AB R117, R116, R117 ;  /* 0x000000757475723e */ /* 0x000fe200000010ff */
[----:B------:R-:W-:Y:S01]  /*3140*/  FMUL.FTZ R166, R166, UR4 ;  /* 0x00000004a6a67c20 */ /* 0x000fe20008410000 */
[----:B------:R-:W-:Y:S01]  /*3150*/  @P0 SHF.L.U32 R199, R199, 0x10, RZ ;  /* 0x00000010c7c70819 */ /* 0x000fe200000006ff */
[----:B------:R-:W-:Y:S01]  /*3160*/  FMUL.FTZ R116, R206, UR19 ;  /* 0x00000013ce747c20 */ /* 0x000fe20008410000 */
[----:B------:R-:W-:Y:S01]  /*3170*/  F2FP.BF16.F32.PACK_AB R118, R200, R118 ;  /* 0x00000076c876723e */ /* 0x000fe200000010ff */
[----:B------:R-:W-:Y:S01]  /*3180*/  @P6 FMUL.FTZ R185, R166, R167 ;  /* 0x000000a7a6b96220 */ /* 0x000fe20000410000 */
[----:B------:R-:W-:Y:S01]  /*3190*/  FMUL.FTZ R167, R188, UR19 ;  /* 0x00000013bca77c20 */ /* 0x000fe20008410000 */
[----:B------:R-:W-:Y:S01]  /*31a0*/  MOV R188, RZ ;  /* 0x000000ff00bc7202 */ /* 0x000fe20000000f00 */
[----:B------:R-:W-:Y:S01]  /*31b0*/  FMUL.FTZ R166, R42, R166 ;  /* 0x000000a62aa67220 */ /* 0x000fe20000410000 */
[----:B------:R-:W-:Y:S01]  /*31c0*/  @P5 PRMT R200, R128, 0x7632, R200 ;  /* 0x0000763280c85816 */ /* 0x000fe200000000c8 */
[C---:B------:R-:W-:Y:S01]  /*31d0*/  FMUL.FTZ R131, R167.reuse, UR5 ;  /* 0x00000005a7837c20 */ /* 0x040fe20008410000 */
[----:B------:R-:W-:-:S02]  /*31e0*/  F2FP.BF16.F32.PACK_AB R119, R167, R119 ;  /* 0x00000077a777723e */ /* 0x000fc400000010ff */
[----:B------:R-:W-:Y:S01]  /*31f0*/  @P5 SHF.L.U32 R200, R200, 0x10, RZ ;  /* 0x00000010c8c85819 */ /* 0x000fe200000006ff */
[----:B------:R-:W-:Y:S01]  /*3200*/  FMUL.FTZ R131, R131, UR4 ;  /* 0x0000000483837c20 */ /* 0x000fe20008410000 */
[----:B------:R-:W-:Y:S02]  /*3210*/  FSEL R166, R166, RZ, P6 ;  /* 0x000000ffa6a67208 */ /* 0x000fe40003000000 */
[----:B------:R-:W-:Y:S01]  /*3220*/  FSEL R202, R202, RZ, P2 ;  /* 0x000000ffcaca7208 */ /* 0x000fe20001000000 */
[----:B------:R-:W-:Y:S01]  /*3230*/  @P0 FMUL.FTZ R188, R131, R199 ;  /* 0x000000c783bc0220 */ /* 0x000fe20000410000 */
[----:B------:R-:W-:Y:S01]  /*3240*/  FFMA.FTZ R199, R184, UR26, R180 ;  /* 0x0000001ab8c77c23 */ /* 0x000fe200080100b4 */
[----:B------:R-:W-:Y:S02]  /*3250*/  HFMA2 R184, -RZ, RZ, 0, 0 ;  /* 0x00000000ffb87431 */ /* 0x000fe400000001ff */
[----:B------:R-:W-:Y:S01]  /*3260*/  FMUL.FTZ R131, R43, R131 ;  /* 0x000000832b837220 */ /* 0x000fe20000410000 */
[----:B------:R-:W-:Y:S01]  /*3270*/  FSEL R129, R129, RZ, P3 ;  /* 0x000000ff81817208 */ /* 0x000fe20001800000 */
[----:B------:R-:W-:Y:S01]  /*3280*/  FADD.FTZ R199, R187, -R199 ;  /* 0x800000c7bbc77221 */ /* 0x000fe20000010000 */
[----:B------:R-:W-:Y:S01]  /*3290*/  @P4 SHF.L.U32 R187, R128, 0x10, RZ ;  /* 0x0000001080bb4819 */ /* 0x000fe200000006ff */
[----:B------:R-:W-:Y:S01]  /*32a0*/  FMUL.FTZ R128, R116, UR5 ;  /* 0x0000000574807c20 */ /* 0x000fe20008410000 */
[----:B------:R-:W-:Y:S01]  /*32b0*/  FSEL R131, R131, RZ, P0 ;  /* 0x000000ff83837208 */ /* 0x000fe20000000000 */
[----:B------:R-:W-:Y:S01]  /*32c0*/  FMUL.FTZ R199, R199, UR19 ;  /* 0x00000013c7c77c20 */ /* 0x000fe20008410000 */
[----:B------:R-:W-:Y:S01]  /*32d0*/  F2FP.BF16.F32.PACK_AB R130, R198, R130 ;  /* 0x00000082c682723e */ /* 0x000fe200000010ff */
[----:B------:R-:W-:Y:S01]  /*32e0*/  FMUL.FTZ R128, R128, UR4 ;  /* 0x0000000480807c20 */ /* 0x000fe20008410000 */
[----:B------:R-:W-:Y:S01]  /*32f0*/  F2FP.BF16.F32.PACK_AB R131, R131, R166 ;  /* 0x000000a68383723e */ /* 0x000fe200000010ff */
[----:B------:R-:W-:Y:S01]  /*3300*/  FMUL.FTZ R167, R199, UR5 ;  /* 0x00000005c7a77c20 */ /* 0x000fe20008410000 */
[----:B------:R-:W-:-:S02]  /*3310*/  F2FP.BF16.F32.PACK_AB R116, R116, R199 ;  /* 0x000000c77474723e */ /* 0x000fc400000010ff */
[----:B------:R-:W-:Y:S01]  /*3320*/  F2FP.BF16.F32.PACK_AB R129, R129, R202 ;  /* 0x000000ca8181723e */ /* 0x000fe200000010ff */
[----:B------:R-:W-:-:S04]  /*3330*/  FMUL.FTZ R167, R167, UR4 ;  /* 0x00000004a7a77c20 */ /* 0x000fc80008410000 */
[----:B------:R-:W-:Y:S01]  /*3340*/  @P4 FMUL.FTZ R184, R167, R187 ;  /* 0x000000bba7b84220 */ /* 0x000fe20000410000 */
[----:B------:R-:W-:Y:S01]  /*3350*/  MOV R187, RZ ;  /* 0x000000ff00bb7202 */ /* 0x000fe20000000f00 */
[----:B------:R-:W-:Y:S01]  /*3360*/  @P5 FMUL.FTZ R187, R128, R200 ;  /* 0x000000c880bb5220 */ /* 0x000fe20000410000 */
[----:B------:R-:W-:Y:S01]  /*3370*/  FMUL.FTZ R167, R36, R167 ;  /* 0x000000a724a77220 */ /* 0x000fe20000410000 */
[----:B------:R-:W-:-:S04]  /*3380*/  FMUL.FTZ R128, R37, R128 ;  /* 0x0000008025807220 */ /* 0x000fc80000410000 */
[----:B------:R-:W-:Y:S02]  /*3390*/  FSEL R167, R167, RZ, P4 ;  /* 0x000000ffa7a77208 */ /* 0x000fe40002000000 */
[----:B------:R-:W-:-:S04]  /*33a0*/  FSEL R128, R128, RZ, P5 ;  /* 0x000000ff80807208 */ /* 0x000fc80002800000 */
[----:B------:R-:W-:-:S07]  /*33b0*/  F2FP.BF16.F32.PACK_AB R128, R128, R167 ;  /* 0x000000a78080723e */ /* 0x000fce00000010ff */
.L_x_4033:
[----:B------:R-:W1:Y:S01]  /*33c0*/  @P1 LDC.64 R166, c[0x0][0x478] ;  /* 0x00011e00ffa61b82 */ /* 0x000e620000000a00 */
[----:B------:R-:W-:-:S07]  /*33d0*/  MOV R200, 0x10 ;  /* 0x0000001000c87802 */ /* 0x000fce0000000f00 */
[----:B------:R-:W2:Y:S01]  /*33e0*/  LDC.64 R198, c[0x0][0x468] ;  /* 0x00011a00ffc67b82 */ /* 0x000ea20000000a00 */
[----:B-1----:R-:W-:-:S05]  /*33f0*/  @P1 IMAD.WIDE.U32 R166, R32, 0x10, R166 ;  /* 0x0000001020a61825 */ /* 0x002fca00078e00a6 */
[----:B------:R2:W-:Y:S02]  /*3400*/  @P1 STG.E.128 desc[UR12][R166.64], R116 ;  /* 0x00000074a6001986 */ /* 0x0005e4000c101d0c */
[----:B--2---:R-:W-:-:S05]  /*3410*/  IMAD.WIDE.U32 R166, R32, 0x10, R198 ;  /* 0x0000001020a67825 */ /* 0x004fca00078e00c6 */
[----:B------:R1:W-:Y:S02]  /*3420*/  STG.E.128 desc[UR12][R166.64], R128 ;  /* 0x00000080a6007986 */ /* 0x0003e4000c101d0c */
[----:B-1----:R-:W-:-:S06]  /*3430*/  IMAD.WIDE.U32 R128, R33, R200, UR22 ;  /* 0x0000001621807e25 */ /* 0x002fcc000f8e00c8 */
[----:B------:R-:W5:Y:S01]  /*3440*/  LDG.E.128 R128, desc[UR12][R128.64] ;  /* 0x0000000c80807981 */ /* 0x000f62000c1e1d00 */
[----:B------:R-:W-:Y:S05]  /*3450*/  @!P1 BRA `(.L_x_4034) ;  /* 0x0000000400989947 */ /* 0x000fea0003800000 */
[--C-:B------:R-:W-:Y:S01]  /*3460*/  FFMA.FTZ R116, R163, UR26, R180.reuse ;  /* 0x0000001aa3747c23 */ /* 0x100fe200080100b4 */
[C---:B------:R-:W-:Y:S01]  /*3470*/  LOP3.LUT P2, RZ, R158.reuse, 0xff0000, RZ, 0xc0, !PT ;  /* 0x00ff00009eff7812 */ /* 0x040fe2000784c0ff */
[----:B------:R-:W-:Y:S01]  /*3480*/  FFMA.FTZ R171, R171, UR26, R180 ;  /* 0x0000001aabab7c23 */ /* 0x000fe200080100b4 */
[----:B------:R-:W-:Y:S01]  /*3490*/  LOP3.LUT P3, RZ, R158, 0xff000000, RZ, 0xc0, !PT ;  /* 0xff0000009eff7812 */ /* 0x000fe2000786c0ff */
[----:B------:R-:W-:Y:S01]  /*34a0*/  FADD.FTZ R116, R165, -R116 ;  /* 0x80000074a5747221 */ /* 0x000fe20000010000 */
[--C-:B------:R-:W-:Y:S01]  /*34b0*/  FFMA.FTZ R173, R173, UR26, R180.reuse ;  /* 0x0000001aadad7c23 */ /* 0x100fe200080100b4 */
[----:B------:R-:W-:Y:S01]  /*34c0*/  FADD.FTZ R172, R172, -R171 ;  /* 0x800000abacac7221 */ /* 0x000fe20000010000 */
[----:B------:R-:W-:Y:S02]  /*34d0*/  HFMA2 R163, -RZ, RZ, 0, 0 ;  /* 0x00000000ffa37431 */ /* 0x000fe400000001ff */
[----:B------:R-:W-:Y:S01]  /*34e0*/  FMUL.FTZ R117, R116, UR19 ;  /* 0x0000001374757c20 */ /* 0x000fe20008410000 */
[----:B------:R-:W-:Y:S01]  /*34f0*/  FADD.FTZ R173, R174, -R173 ;  /* 0x800000adaead7221 */ /* 0x000fe20000010000 */
[--C-:B------:R-:W-:Y:S01]  /*3500*/  FFMA.FTZ R119, R164, UR26, R180.reuse ;  /* 0x0000001aa4777c23 */ /* 0x100fe200080100b4 */
[----:B------:R-:W-:Y:S01]  /*3510*/  MOV R165, RZ ;  /* 0x000000ff00a57202 */ /* 0x000fe20000000f00 */
[----:B------:R-:W-:Y:S01]  /*3520*/  FMUL.FTZ R171, R117, UR5 ;  /* 0x0000000575ab7c20 */ /* 0x000fe20008410000 */
[----:B------:R-:W-:Y:S01]  /*3530*/  FMUL.FTZ R116, R173, UR19 ;  /* 0x00000013ad747c20 */ /* 0x000fe20008410000 */
[----:B-----5:R-:W-:Y:S01]  /*3540*/  @P2 SHF.L.U32 R118, R129, 0x10, RZ ;  /* 0x0000001081762819 */ /* 0x020fe200000006ff */
[----:B------:R-:W-:Y:S01]  /*3550*/  FFMA.FTZ R175, R175, UR26, R180 ;  /* 0x0000001aafaf7c23 */ /* 0x000fe200080100b4 */
[----:B------:R-:W-:Y:S01]  /*3560*/  FMUL.FTZ R171, R171, UR4 ;  /* 0x00000004abab7c20 */ /* 0x000fe20008410000 */
[C---:B------:R-:W-:Y:S01]  /*3570*/  LOP3.LUT P4, RZ, R159.reuse, 0xff, RZ, 0xc0, !PT ;  /* 0x000000ff9fff7812 */ /* 0x040fe2000788c0ff */
[----:B------:R-:W-:Y:S01]  /*3580*/  HFMA2 R164, -RZ, RZ, 0, 0 ;  /* 0x00000000ffa47431 */ /* 0x000fe200000001ff */
[----:B------:R-:W-:Y:S01]  /*3590*/  LOP3.LUT P5, RZ, R159, 0xff00, RZ, 0xc0, !PT ;  /* 0x0000ff009fff7812 */ /* 0x000fe200078ac0ff */
[----:B------:R-:W-:Y:S01]  /*35a0*/  @P2 FMUL.FTZ R163, R171, R118 ;  /* 0x00000076aba32220 */ /* 0x000fe20000410000 */
[----:B------:R-:W-:Y:S01]  /*35b0*/  @P3 PRMT R118, R129, 0x7632, R118 ;  /* 0x0000763281763816 */ /* 0x000fe20000000076 */
[----:B------:R-:W-:Y:S01]  /*35c0*/  FMUL.FTZ R129, R116, UR5 ;  /* 0x0000000574817c20 */ /* 0x000fe20008410000 */
[--C-:B------:R-:W-:Y:S01]  /*35d0*/  FFMA.FTZ R169, R169, UR26, R180.reuse ;  /* 0x0000001aa9a97c23 */ /* 0x100fe200080100b4 */
[----:B------:R-:W-:Y:S01]  /*35e0*/  LOP3.LUT P6, RZ, R159, 0xff0000, RZ, 0xc0, !PT ;  /* 0x00ff00009fff7812 */ /* 0x000fe200078cc0ff */
[--C-:B------:R-:W-:Y:S01]  /*35f0*/  FFMA.FTZ R177, R177, UR26, R180.reuse ;  /* 0x0000001ab1b17c23 */ /* 0x100fe200080100b4 */
[----:B------:R-:W-:Y:S01]  /*3600*/  @P3 SHF.L.U32 R118, R118, 0x10, RZ ;  /* 0x0000001076763819 */ /* 0x000fe200000006ff */
[----:B------:R-:W-:Y:S01]  /*3610*/  FMUL.FTZ R129, R129, UR4 ;  /* 0x0000000481817c20 */ /* 0x000fe20008410000 */
[----:B------:R-:W-:Y:S01]  /*3620*/  FADD.FTZ R170, R170, -R169 ;  /* 0x800000a9aaaa7221 */ /* 0x000fe20000010000 */
[----:B------:R-:W-:Y:S01]  /*3630*/  ISETP.GE.U32.AND P0, PT, R158, RZ, PT ;  /* 0x000000ff9e00720c */ /* 0x000fe20003f06070 */
[----:B------:R-:W-:Y:S01]  /*3640*/  FFMA.FTZ R161, R161, UR26, R180 ;  /* 0x0000001aa1a17c23 */ /* 0x000fe200080100b4 */
[----:B------:R-:W-:Y:S01]  /*3650*/  @P3 FMUL.FTZ R165, R129, R118 ;  /* 0x0000007681a53220 */ /* 0x000fe20000410000 */
[----:B------:R-:W-:Y:S01]  /*3660*/  FADD.FTZ R118, R168, -R119 ;  /* 0x80000077a8767221 */ /* 0x000fe20000010000 */
[----:B------:R-:W-:Y:S01]  /*3670*/  FADD.FTZ R168, R176, -R175 ;  /* 0x800000afb0a87221 */ /* 0x000fe20000010000 */
[----:B------:R-:W-:Y:S01]  /*3680*/  @P4 SHF.L.U32 R166, R130, 0x10, RZ ;  /* 0x0000001082a64819 */ /* 0x000fe200000006ff */
[----:B------:R-:W-:Y:S01]  /*3690*/  FADD.FTZ R177, R178, -R177 ;  /* 0x800000b1b2b17221 */ /* 0x000fe20000010000 */
[----:B------:R-:W-:Y:S01]  /*36a0*/  FMUL.FTZ R118, R118, UR19 ;  /* 0x0000001376767c20 */ /* 0x000fe20008410000 */
[----:B------:R-:W-:Y:S01]  /*36b0*/  FMUL.FTZ R168, R168, UR19 ;  /* 0x00000013a8a87c20 */ /* 0x000fe20008410000 */
[----:B------:R-:W-:Y:S01]  /*36c0*/  @P5 PRMT R167, R130, 0x7632, R167 ;  /* 0x0000763282a75816 */ /* 0x000fe200000000a7 */
[----:B------:R-:W-:Y:S01]  /*36d0*/  FMUL.FTZ R173, R172, UR19 ;  /* 0x00000013acad7c20 */ /* 0x000fe20008410000 */
[----:B------:R-:W-:Y:S01]  /*36e0*/  FMUL.FTZ R119, R118, UR5 ;  /* 0x0000000576777c20 */ /* 0x000fe20008410000 */
[----:B------:R-:W-:Y:S01]  /*36f0*/  FMUL.FTZ R130, R168, UR5 ;  /* 0x00000005a8827c20 */ /* 0x000fe20008410000 */
[----:B------:R-:W-:Y:S01]  /*3700*/  @P5 SHF.L.U32 R167, R167, 0x10, RZ ;  /* 0x00000010a7a75819 */ /* 0x000fe200000006ff */
[----:B------:R-:W-:Y:S01]  /*3710*/  FMUL.FTZ R171, R46, R171 ;  /* 0x000000ab2eab7220 */ /* 0x000fe20000410000 */
[----:B------:R-:W-:Y:S01]  /*3720*/  FMUL.FTZ R119, R119, UR4 ;  /* 0x0000000477777c20 */ /* 0x000fe20008410000 */
[----:B------:R-:W-:Y:S01]  /*3730*/  FMUL.FTZ R130, R130, UR4 ;  /* 0x0000000482827c20 */ /* 0x000fe20008410000 */
[----:B------:R-:W-:Y:S01]  /*3740*/  ISETP.GE.U32.AND.EX P0, PT, R159, 0x1000000, PT, P0 ;  /* 0x010000009f00780c */ /* 0x000fe20003f06100 */
[----:B------:R-:W-:Y:S01]  /*3750*/  FMUL.FTZ R129, R47, R129 ;  /* 0x000000812f817220 */ /* 0x000fe20000410000 */
[----:B------:R-:W-:Y:S01]  /*3760*/  @P4 FMUL.FTZ R164, R119, R166 ;  /* 0x000000a677a44220 */ /* 0x000fe20000410000 */
[----:B------:R-:W-:Y:S01]  /*3770*/  FMUL.FTZ R119, R48, R119 ;  /* 0x0000007730777220 */ /* 0x000fe20000410000 */
[----:B------:R-:W-:Y:S01]  /*3780*/  MOV R166, RZ ;  /* 0x000000ff00a67202 */ /* 0x000fe20000000f00 */
[----:B------:R-:W-:Y:S01]  /*3790*/  FMUL.FTZ R169, R49, R130 ;  /* 0x0000008231a97220 */ /* 0x000fe20000410000 */
[----:B------:R-:W-:Y:S01]  /*37a0*/  @P5 FMUL.FTZ R166, R130, R167 ;  /* 0x000000a782a65220 */ /* 0x000fe20000410000 */
[----:B------:R-:W-:Y:S01]  /*37b0*/  HFMA2 R167, -RZ, RZ, 0, 0 ;  /* 0x00000000ffa77431 */ /* 0x000fe200000001ff */
[----:B------:R-:W-:Y:S01]  /*37c0*/  FSEL R130, R119, RZ, P4 ;  /* 0x000000ff77827208 */ /* 0x000fe20002000000 */
[----:B------:R-:W-:Y:S01]  /*37d0*/  FMUL.FTZ R119, R170, UR19 ;  /* 0x00000013aa777c20 */ /* 0x000fe20008410000 */
[----:B------:R-:W-:Y:S01]  /*37e0*/  FSEL R169, R169, RZ, P5 ;  /* 0x000000ffa9a97208 */ /* 0x000fe20002800000 */
[----:B------:R-:W-:Y:S01]  /*37f0*/  FADD.FTZ R170, R162, -R161 ;  /* 0x800000a1a2aa7221 */ /* 0x000fe20000010000 */
[C---:B------:R-:W-:Y:S01]  /*3800*/  LOP3.LUT P4, RZ, R158.reuse, 0xff, RZ, 0xc0, !PT ;  /* 0x000000ff9eff7812 */ /* 0x040fe2000788c0ff */
[----:B------:R-:W-:Y:S01]  /*3810*/  FMUL.FTZ R162, R177, UR19 ;  /* 0x00000013b1a27c20 */ /* 0x000fe20008410000 */
[----:B------:R-:W-:Y:S01]  /*3820*/  LOP3.LUT P5, RZ, R158, 0xff00, RZ, 0xc0, !PT ;  /* 0x0000ff009eff7812 */ /* 0x000fe200078ac0ff */
[----:B------:R-:W-:Y:S01]  /*3830*/  FMUL.FTZ R158, R119, UR5 ;  /* 0x00000005779e7c20 */ /* 0x000fe20008410000 */
[----:B------:R-:W-:Y:S01]  /*3840*/  FMUL.FTZ R170, R170, UR19 ;  /* 0x00000013aaaa7c20 */ /* 0x000fe20008410000 */
[----:B------:R-:W-:-:S02]  /*3850*/  F2FP.BF16.F32.PACK_AB R118, R168, R118 ;  /* 0x00000076a876723e */ /* 0x000fc400000010ff */
[----:B------:R-:W-:Y:S01]  /*3860*/  FMUL.FTZ R159, R158, UR4 ;  /* 0x000000049e9f7c20 */ /* 0x000fe20008410000 */
[----:B------:R-:W-:Y:S02]  /*3870*/  @P6 SHF.L.U32 R158, R131, 0x10, RZ ;  /* 0x00000010839e6819 */ /* 0x000fe400000006ff */
[----:B------:R-:W-:Y:S02]  /*3880*/  MOV R161, RZ ;  /* 0x000000ff00a17202 */ /* 0x000fe40000000f00 */
[----:B------:R-:W-:Y:S01]  /*3890*/  F2FP.BF16.F32.PACK_AB R119, R162, R119 ;  /* 0x00000077a277723e */ /* 0x000fe200000010ff */
[----:B------:R-:W-:Y:S01]  /*38a0*/  @P6 FMUL.FTZ R167, R159, R158 ;  /* 0x0000009e9fa76220 */ /* 0x000fe20000410000 */
[----:B------:R-:W-:Y:S01]  /*38b0*/  FMUL.FTZ R158, R50, R159 ;  /* 0x0000009f329e7220 */ /* 0x000fe20000410000 */
[----:B------:R-:W-:Y:S01]  /*38c0*/  @P0 PRMT R159, R131, 0x7632, R159 ;  /* 0x00007632839f0816 */ /* 0x000fe2000000009f */
[----:B------:R-:W-:Y:S01]  /*38d0*/  FMUL.FTZ R131, R162, UR5 ;  /* 0x00000005a2837c20 */ /* 0x000fe20008410000 */
[----:B------:R-:W-:Y:S01]  /*38e0*/  @P4 SHF.L.U32 R168, R128, 0x10, RZ ;  /* 0x0000001080a84819 */ /* 0x000fe200000006ff */
[----:B------:R-:W-:Y:S01]  /*38f0*/  HFMA2 R162, -RZ, RZ, 0, 0 ;  /* 0x00000000ffa27431 */ /* 0x000fe200000001ff */
[----:B------:R-:W-:Y:S01]  /*3900*/  @P0 SHF.L.U32 R174, R159, 0x10, RZ ;  /* 0x000000109fae0819 */ /* 0x000fe200000006ff */
[----:B------:R-:W-:Y:S01]  /*3910*/  FMUL.FTZ R159, R170, UR5 ;  /* 0x00000005aa9f7c20 */ /* 0x000fe20008410000 */
[----:B------:R-:W-:Y:S01]  /*3920*/  FMUL.FTZ R131, R131, UR4 ;  /* 0x0000000483837c20 */ /* 0x000fe20008410000 */
[----:B------:R-:W-:Y:S01]  /*3930*/  @P5 PRMT R175, R128, 0x7632, R175 ;  /* 0x0000763280af5816 */ /* 0x000fe200000000af */
[----:B------:R-:W-:Y:S01]  /*3940*/  FMUL.FTZ R128, R173, UR5 ;  /* 0x00000005ad807c20 */ /* 0x000fe20008410000 */
[----:B------:R-:W-:Y:S01]  /*3950*/  FMUL.FTZ R159, R159, UR4 ;  /* 0x000000049f9f7c20 */ /* 0x000fe20008410000 */
[----:B------:R-:W-:Y:S01]  /*3960*/  @P0 FMUL.FTZ R161, R131, R174 ;  /* 0x000000ae83a10220 */ /* 0x000fe20000410000 */
[----:B------:R-:W-:Y:S01]  /*3970*/  @P5 SHF.L.U32 R175, R175, 0x10, RZ ;  /* 0x00000010afaf5819 */ /* 0x000fe200000006ff */
[----:B------:R-:W-:Y:S01]  /*3980*/  FMUL.FTZ R128, R128, UR4 ;  /* 0x0000000480807c20 */ /* 0x000fe20008410000 */
[----:B------:R-:W-:Y:S01]  /*3990*/  FMUL.FTZ R131, R51, R131 ;  /* 0x0000008333837220 */ /* 0x000fe20000410000 */
[----:B------:R-:W-:Y:S01]  /*39a0*/  @P4 FMUL.FTZ R162, R159, R168 ;  /* 0x000000a89fa24220 */ /* 0x000fe20000410000 */
[----:B------:R-:W-:Y:S01]  /*39b0*/  MOV R168, RZ ;  /* 0x000000ff00a87202 */ /* 0x000fe20000000f00 */
[----:B------:R-:W-:Y:S01]  /*39c0*/  @P5 FMUL.FTZ R168, R128, R175 ;  /* 0x000000af80a85220 */ /* 0x000fe20000410000 */
[----:B------:R-:W-:Y:S01]  /*39d0*/  FSEL R158, R158, RZ, P6 ;  /* 0x000000ff9e9e7208 */ /* 0x000fe20003000000 */
[----:B------:R-:W-:Y:S01]  /*39e0*/  FMUL.FTZ R159, R44, R159 ;  /* 0x0000009f2c9f7220 */ /* 0x000fe20000410000 */
[----:B------:R-:W-:Y:S01]  /*39f0*/  FSEL R131, R131, RZ, P0 ;  /* 0x000000ff83837208 */ /* 0x000fe20000000000 */
[----:B------:R-:W-:Y:S01]  /*3a00*/  FMUL.FTZ R128, R45, R128 ;  /* 0x000000802d807220 */ /* 0x000fe20000410000 */
[----:B------:R-:W-:-:S02]  /*3a10*/  FSEL R171, R171, RZ, P2 ;  /* 0x000000ffabab7208 */ /* 0x000fc40001000000 */
[----:B------:R-:W-:Y:S02]  /*3a20*/  F2FP.BF16.F32.PACK_AB R131, R131, R158 ;  /* 0x0000009e8383723e */ /* 0x000fe400000010ff */
        /* <DEDUP_REMOVED lines=9> */
.L_x_4034:
[--C-:B------:R-:W-:Y:S01]  /*3ac0*/  FFMA.FTZ R167, R164, UR26, R180.reuse ;  /* 0x0000001aa4a77c23 */ /* 0x100fe200080100b4 */
[----:B------:R-:W-:Y:S01]  /*3ad0*/  LOP3.LUT P0, RZ, R159, 0xff, RZ, 0xc0, !PT ;  /* 0x000000ff9fff7812 */ /* 0x000fe2000780c0ff */
[--C-:B------:R-:W-:Y:S01]  /*3ae0*/  FFMA.FTZ R163, R163, UR26, R180.reuse ;  /* 0x0000001aa3a37c23 */ /* 0x100fe200080100b4 */
[----:B------:R-:W-:Y:S01]  /*3af0*/  LOP3.LUT P5, RZ, R158, 0xff0000, RZ, 0xc0, !PT ;  /* 0x00ff00009eff7812 */ /* 0x000fe200078ac0ff */
[----:B------:R-:W-:Y:S01]  /*3b00*/  FADD.FTZ R167, R168, -R167 ;  /* 0x800000a7a8a77221 */ /* 0x000fe20000010000 */
[----:B------:R-:W-:Y:S01]  /*3b10*/  LOP3.LUT P4, RZ, R158, 0xff000000, RZ, 0xc0, !PT ;  /* 0xff0000009eff7812 */ /* 0x000fe2000788c0ff */
[--C-:B------:R-:W-:Y:S01]  /*3b20*/  FFMA.FTZ R173, R173, UR26, R180.reuse ;  /* 0x0000001aadad7c23 */ /* 0x100fe200080100b4 */
[----:B------:R-:W-:Y:S01]  /*3b30*/  LOP3.LUT P3, RZ, R159, 0xff00, RZ, 0xc0, !PT ;  /* 0x0000ff009fff7812 */ /* 0x000fe2000786c0ff */
[----:B------:R-:W-:Y:S01]  /*3b40*/  FMUL.FTZ R167, R167, UR19 ;  /* 0x00000013a7a77c20 */ /* 0x000fe20008410000 */
[----:B------:R-:W-:Y:S01]  /*3b50*/  FADD.FTZ R163, R165, -R163 ;  /* 0x800000a3a5a37221 */ /* 0x000fe20000010000 */
[--C-:B------:R-:W-:Y:S01]  /*3b60*/  FFMA.FTZ R175, R175, UR26, R180.reuse ;  /* 0x0000001aafaf7c23 */ /* 0x100fe200080100b4 */
[----:B------:R-:W-:Y:S01]  /*3b70*/  FADD.FTZ R174, R174, -R173 ;  /* 0x800000adaeae7221 */ /* 0x000fe20000010000 */
[----:B------:R-:W-:Y:S01]  /*3b80*/  FMUL.FTZ R168, R167, UR5 ;  /* 0x00000005a7a87c20 */ /* 0x000fe20008410000 */
[--C-:B------:R-:W-:Y:S01]  /*3b90*/  FFMA.FTZ R169, R169, UR26, R180.reuse ;  /* 0x0000001aa9a97c23 */ /* 0x100fe200080100b4 */
[----:B------:R-:W-:Y:S01]  /*3ba0*/  FFMA.FTZ R171, R171, UR26, R180 ;  /* 0x0000001aabab7c23 */ /* 0x000fe200080100b4 */
[----:B------:R-:W-:Y:S01]  /*3bb0*/  FMUL.FTZ R163, R163, UR19 ;  /* 0x00000013a3a37c20 */ /* 0x000fe20008410000 */
[----:B------:R-:W-:Y:S01]  /*3bc0*/  FADD.FTZ R176, R176, -R175 ;  /* 0x800000afb0b07221 */ /* 0x000fe20000010000 */
[----:B------:R-:W-:Y:S01]  /*3bd0*/  LOP3.LUT P2, RZ, R159, 0xff0000, RZ, 0xc0, !PT ;  /* 0x00ff00009fff7812 */ /* 0x000fe2000784c0ff */
[----:B------:R-:W-:Y:S01]  /*3be0*/  FMUL.FTZ R174, R174, UR19 ;  /* 0x00000013aeae7c20 */ /* 0x000fe20008410000 */
[----:B-----5:R-:W-:Y:S01]  /*3bf0*/  @P0 SHF.L.U32 R167, R130, 0x10, RZ ;  /* 0x0000001082a70819 */ /* 0x020fe200000006ff */
[----:B------:R-:W-:Y:S01]  /*3c00*/  FMUL.FTZ R168, R168, UR4 ;  /* 0x00000004a8a87c20 */ /* 0x000fe20008410000 */
[----:B------:R-:W-:Y:S01]  /*3c10*/  FADD.FTZ R169, R170, -R169 ;  /* 0x800000a9aaa97221 */ /* 0x000fe20000010000 */
[----:B------:R-:W-:Y:S01]  /*3c20*/  FADD.FTZ R172, R172, -R171 ;  /* 0x800000abacac7221 */ /* 0x000fe20000010000 */
[----:B------:R-:W-:Y:S01]  /*3c30*/  FMUL.FTZ R171, R163, UR5 ;  /* 0x00000005a3ab7c20 */ /* 0x000fe20008410000 */
[----:B------:R-:W-:Y:S01]  /*3c40*/  FMUL.FTZ R176, R176, UR19 ;  /* 0x00000013b0b07c20 */ /* 0x000fe20008410000 */
[C---:B------:R-:W-:Y:S01]  /*3c50*/  @P5 SHF.L.U32 R165, R129.reuse, 0x10, RZ ;  /* 0x0000001081a55819 */ /* 0x040fe200000006ff */
[----:B------:R-:W-:Y:S01]  /*3c60*/  HFMA2 R164, -RZ, RZ, 0, 0 ;  /* 0x00000000ffa47431 */ /* 0x000fe200000001ff */
[----:B------:R-:W-:Y:S01]  /*3c70*/  @P4 PRMT R166, R129, 0x7632, R166 ;  /* 0x0000763281a64816 */ /* 0x000fe200000000a6 */
[----:B------:R-:W-:Y:S01]  /*3c80*/  FMUL.FTZ R129, R174, UR5 ;  /* 0x00000005ae817c20 */ /* 0x000fe20008410000 */
[-C--:B------:R-:W-:Y:S01]  /*3c90*/  @P0 FMUL.FTZ R164, R167, R168.reuse ;  /* 0x000000a8a7a40220 */ /* 0x080fe20000410000 */
[----:B------:R-:W-:Y:S01]  /*3ca0*/  FMUL.FTZ R169, R169, UR19 ;  /* 0x00000013a9a97c20 */ /* 0x000fe20008410000 */
[----:B------:R-:W-:Y:S01]  /*3cb0*/  @P3 PRMT R167, R130, 0x7632, R167 ;  /* 0x0000763282a73816 */ /* 0x000fe200000000a7 */
[----:B------:R-:W-:Y:S01]  /*3cc0*/  FMUL.FTZ R171, R171, UR4 ;  /* 0x00000004abab7c20 */ /* 0x000fe20008410000 */
[----:B------:R-:W-:Y:S01]  /*3cd0*/  FMUL.FTZ R130, R176, UR5 ;  /* 0x00000005b0827c20 */ /* 0x000fe20008410000 */
[----:B------:R-:W-:Y:S01]  /*3ce0*/  @P4 SHF.L.U32 R166, R166, 0x10, RZ ;  /* 0x00000010a6a64819 */ /* 0x000fe200000006ff */
[----:B------:R-:W-:Y:S01]  /*3cf0*/  FMUL.FTZ R129, R129, UR4 ;  /* 0x0000000481817c20 */ /* 0x000fe20008410000 */
[----:B------:R-:W-:Y:S01]  /*3d00*/  FMUL.FTZ R169, R169, UR5 ;  /* 0x00000005a9a97c20 */ /* 0x000fe20008410000 */
[----:B------:R-:W-:Y:S01]  /*3d10*/  HFMA2 R163, -RZ, RZ, 0, 0 ;  /* 0x00000000ffa37431 */ /* 0x000fe200000001ff */
[----:B------:R-:W-:Y:S01]  /*3d20*/  @P3 SHF.L.U32 R167, R167, 0x10, RZ ;  /* 0x00000010a7a73819 */ /* 0x000fe200000006ff */
[----:B------:R-:W-:Y:S01]  /*3d30*/  @P5 FMUL.FTZ R163, R165, R171 ;  /* 0x000000aba5a35220 */ /* 0x000fe20000410000 */
[----:B------:R-:W-:Y:S01]  /*3d40*/  FMUL.FTZ R130, R130, UR4 ;  /* 0x0000000482827c20 */ /* 0x000fe20008410000 */
[----:B------:R-:W-:Y:S01]  /*3d50*/  MOV R165, RZ ;  /* 0x000000ff00a57202 */ /* 0x000fe20000000f00 */
[----:B------:R-:W-:Y:S01]  /*3d60*/  @P4 FMUL.FTZ R165, R166, R129 ;  /* 0x00000081a6a54220 */ /* 0x000fe20000410000 */
[----:B------:R-:W-:Y:S01]  /*3d70*/  @P2 SHF.L.U32 R170, R131, 0x10, RZ ;  /* 0x0000001083aa2819 */ /* 0x000fe200000006ff */
[----:B------:R-:W-:Y:S01]  /*3d80*/  FMUL.FTZ R169, R169, UR4 ;  /* 0x00000004a9a97c20 */ /* 0x000fe20008410000 */
[----:B------:R-:W-:Y:S01]  /*3d90*/  MOV R166, RZ ;  /* 0x000000ff00a67202 */ /* 0x000fe20000000f00 */
[----:B------:R-:W-:Y:S01]  /*3da0*/  FMUL.FTZ R168, R48, R168 ;  /* 0x000000a830a87220 */ /* 0x000fe20000410000 */
[----:B------:R-:W-:Y:S01]  /*3db0*/  @P3 FMUL.FTZ R166, R167, R130 ;  /* 0x00000082a7a63220 */ /* 0x000fe20000410000 */
[----:B------:R-:W-:-:S02]  /*3dc0*/  HFMA2 R167, -RZ, RZ, 0, 0 ;  /* 0x00000000ffa77431 */ /* 0x000fc400000001ff */
[-C--:B------:R-:W-:Y:S01]  /*3dd0*/  @P2 FMUL.FTZ R167, R170, R169.reuse ;  /* 0x000000a9aaa72220 */ /* 0x080fe20000410000 */
[----:B------:R-:W-:Y:S01]  /*3de0*/  FMUL.FTZ R170, R49, R130 ;  /* 0x0000008231aa7220 */ /* 0x000fe20000410000 */
[----:B------:R-:W-:Y:S01]  /*3df0*/  FSEL R130, R168, RZ, P0 ;  /* 0x000000ffa8827208 */ /* 0x000fe20000000000 */
[--C-:B------:R-:W-:Y:S01]  /*3e00*/  FFMA.FTZ R177, R177, UR26, R180.reuse ;  /* 0x0000001ab1b17c23 */ /* 0x100fe200080100b4 */
[----:B------:R-:W-:Y:S01]  /*3e10*/  ISETP.GE.U32.AND P0, PT, R158, RZ, PT ;  /* 0x000000ff9e00720c */ /* 0x000fe20003f06070 */
[----:B------:R-:W-:Y:S01]  /*3e20*/  FMUL.FTZ R173, R50, R169 ;  /* 0x000000a932ad7220 */ /* 0x000fe20000410000 */
[----:B------:R-:W-:Y:S01]  /*3e30*/  FSEL R169, R170, RZ, P3 ;  /* 0x000000ffaaa97208 */ /* 0x000fe20001800000 */
[----:B------:R-:W-:Y:S01]  /*3e40*/  FADD.FTZ R177, R178, -R177 ;  /* 0x800000b1b2b17221 */ /* 0x000fe20000010000 */
[----:B------:R-:W-:Y:S01]  /*3e50*/  ISETP.GE.U32.AND.EX P0, PT, R159, 0x1000000, PT, P0 ;  /* 0x010000009f00780c */ /* 0x000fe20003f06100 */
[----:B------:R-:W-:Y:S01]  /*3e60*/  FFMA.FTZ R161, R161, UR26, R180 ;  /* 0x0000001aa1a17c23 */ /* 0x000fe200080100b4 */
[----:B------:R-:W-:Y:S01]  /*3e70*/  FSEL R170, R173, RZ, P2 ;  /* 0x000000ffadaa7208 */ /* 0x000fe20001000000 */
[----:B------:R-:W-:Y:S01]  /*3e80*/  FMUL.FTZ R172, R172, UR19 ;  /* 0x00000013acac7c20 */ /* 0x000fe20008410000 */
[----:B------:R-:W-:Y:S01]  /*3e90*/  LOP3.LUT P3, RZ, R158, 0xff, RZ, 0xc0, !PT ;  /* 0x000000ff9eff7812 */ /* 0x000fe2000786c0ff */
[----:B------:R-:W-:Y:S01]  /*3ea0*/  FADD.FTZ R161, R162, -R161 ;  /* 0x800000a1a2a17221 */ /* 0x000fe20000010000 */
[----:B------:R-:W-:Y:S01]  /*3eb0*/  LOP3.LUT P2, RZ, R158, 0xff00, RZ, 0xc0, !PT ;  /* 0x0000ff009eff7812 */ /* 0x000fe2000784c0ff */
[----:B------:R-:W-:Y:S01]  /*3ec0*/  FMUL.FTZ R158, R177, UR19 ;  /* 0x00000013b19e7c20 */ /* 0x000fe20008410000 */
[----:B------:R-:W-:-:S02]  /*3ed0*/  HFMA2 R162, -RZ, RZ, 0, 0 ;  /* 0x00000000ffa27431 */ /* 0x000fc400000001ff */
[----:B------:R-:W-:Y:S01]  /*3ee0*/  FMUL.FTZ R159, R161, UR19 ;  /* 0x00000013a19f7c20 */ /* 0x000fe20008410000 */
[----:B------:R-:W-:Y:S01]  /*3ef0*/  MOV R161, RZ ;  /* 0x000000ff00a17202 */ /* 0x000fe20000000f00 */
[----:B------:R-:W-:Y:S01]  /*3f00*/  FMUL.FTZ R158, R158, UR5 ;  /* 0x000000059e9e7c20 */ /* 0x000fe20008410000 */
[----:B------:R-:W-:Y:S01]  /*3f10*/  FMUL.FTZ R171, R46, R171 ;  /* 0x000000ab2eab7220 */ /* 0x000fe20000410000 */
[----:B------:R-:W-:Y:S01]  /*3f20*/  @P0 PRMT R131, R131, 0x7632, R131 ;  /* 0x0000763283830816 */ /* 0x000fe20000000083 */
[----:B------:R-:W-:Y:S01]  /*3f30*/  FMUL.FTZ R159, R159, UR5 ;  /* 0x000000059f9f7c20 */ /* 0x000fe20008410000 */
[----:B------:R-:W-:Y:S01]  /*3f40*/  FMUL.FTZ R158, R158, UR4 ;  /* 0x000000049e9e7c20 */ /* 0x000fe20008410000 */
[----:B------:R-:W-:Y:S01]  /*3f50*/  FMUL.FTZ R129, R47, R129 ;  /* 0x000000812f817220 */ /* 0x000fe20000410000 */
[----:B------:R-:W-:Y:S01]  /*3f60*/  @P0 SHF.L.U32 R131, R131, 0x10, RZ ;  /* 0x0000001083830819 */ /* 0x000fe200000006ff */
[----:B------:R-:W-:Y:S01]  /*3f70*/  FMUL.FTZ R159, R159, UR4 ;  /* 0x000000049f9f7c20 */ /* 0x000fe20008410000 */
[----:B------:R-:W-:-:S02]  /*3f80*/  @P3 SHF.L.U32 R168, R128, 0x10, RZ ;  /* 0x0000001080a83819 */ /* 0x000fc400000006ff */
[----:B------:R-:W-:Y:S01]  /*3f90*/  FSEL R171, R171, RZ, P5 ;  /* 0x000000ffabab7208 */ /* 0x000fe20002800000 */
[-C--:B------:R-:W-:Y:S01]  /*3fa0*/  @P0 FMUL.FTZ R161, R131, R158.reuse ;  /* 0x0000009e83a10220 */ /* 0x080fe20000410000 */
[----:B------:R-:W-:Y:S01]  /*3fb0*/  @P2 PRMT R131, R128, 0x7632, R131 ;  /* 0x0000763280832816 */ /* 0x000fe20000000083 */
[----:B------:R-:W-:Y:S01]  /*3fc0*/  FMUL.FTZ R128, R172, UR5 ;  /* 0x00000005ac807c20 */ /* 0x000fe20008410000 */
[-C--:B------:R-:W-:Y:S01]  /*3fd0*/  @P3 FMUL.FTZ R162, R168, R159.reuse ;  /* 0x0000009fa8a23220 */ /* 0x080fe20000410000 */
[----:B------:R-:W-:Y:S01]  /*3fe0*/  MOV R168, RZ ;  /* 0x000000ff00a87202 */ /* 0x000fe20000000f00 */
[----:B------:R-:W-:Y:S01]  /*3ff0*/  FMUL.FTZ R158, R51, R158 ;  /* 0x0000009e339e7220 */ /* 0x000fe20000410000 */
[----:B------:R-:W-:Y:S01]  /*4000*/  @P2 SHF.L.U32 R173, R131, 0x10, RZ ;  /* 0x0000001083ad2819 */ /* 0x000fe200000006ff */
[----:B------:R-:W-:Y:S01]  /*4010*/  FMUL.FTZ R128, R128, UR4 ;  /* 0x0000000480807c20 */ /* 0x000fe20008410000 */
[----:B------:R-:W-:Y:S01]  /*4020*/  FMUL.FTZ R159, R44, R159 ;  /* 0x0000009f2c9f7220 */ /* 0x000fe20000410000 */
[----:B------:R-:W-:-:S02]  /*4030*/  F2FP.BF16.F32.PACK_AB R130, R169, R130 ;  /* 0x00000082a982723e */ /* 0x000fc400000010ff */
[-C--:B------:R-:W-:Y:S01]  /*4040*/  @P2 FMUL.FTZ R168, R173, R128.reuse ;  /* 0x00000080ada82220 */ /* 0x080fe20000410000 */
[----:B------:R-:W-:Y:S01]  /*4050*/  FMUL.FTZ R128, R45, R128 ;  /* 0x000000802d807220 */ /* 0x000fe20000410000 */
[----:B------:R-:W-:Y:S02]  /*4060*/  FSEL R131, R158, RZ, P0 ;  /* 0x000000ff9e837208 */ /* 0x000fe40000000000 */
[----:B------:R-:W-:Y:S02]  /*4070*/  FSEL R158, R129, RZ, P4 ;  /* 0x000000ff819e7208 */ /* 0x000fe40002000000 */
[----:B------:R-:W-:Y:S02]  /*4080*/  FSEL R159, R159, RZ, P3 ;  /* 0x000000ff9f9f7208 */ /* 0x000fe40001800000 */
[----:B------:R-:W-:Y:S02]  /*4090*/  FSEL R128, R128, RZ, P2 ;  /* 0x000000ff80807208 */ /* 0x000fe40001000000 */
[----:B------:R-:W-:-:S02]  /*40a0*/  F2FP.BF16.F32.PACK_AB R131, R131, R170 ;  /* 0x000000aa8383723e */ /* 0x000fc400000010ff */
[----:B------:R-:W-:Y:S02]  /*40b0*/  F2FP.BF16.F32.PACK_AB R129, R158, R171 ;  /* 0x000000ab9e81723e */ /* 0x000fe400000010ff */
[----:B------:R-:W-:-:S07]  /*40c0*/  F2FP.BF16.F32.PACK_AB R128, R128, R159 ;  /* 0x0000009f8080723e */ /* 0x000fce00000010ff */
.L_x_4035:
[----:B------:R-:W1:Y:S02]  /*40d0*/  @P1 LDC.64 R158, c[0x0][0x478] ;  /* 0x00011e00ff9e1b82 */ /* 0x000e640000000a00 */
[----:B-1----:R-:W-:-:S05]  /*40e0*/  @P1 IMAD.WIDE.U32 R158, R33, 0x10, R158 ;  /* 0x00000010219e1825 */ /* 0x002fca00078e009e */
[----:B------:R1:W-:Y:S02]  /*40f0*/  @P1 STG.E.128 desc[UR12][R158.64], R116 ;  /* 0x000000749e001986 */ /* 0x0003e4000c101d0c */
[----:B-1----:R-:W-:Y:S01]  /*4100*/  IMAD.WIDE.U32 R158, R33, 0x10, R198 ;  /* 0x00000010219e7825 */ /* 0x002fe200078e00c6 */
[----:B------:R-:W-:-:S04]  /*4110*/  MOV R33, 0x10 ;  /* 0x0000001000217802 */ /* 0x000fc80000000f00 */
[----:B------:R1:W-:Y:S02]  /*4120*/  STG.E.128 desc[UR12][R158.64], R128 ;  /* 0x000000809e007986 */ /* 0x0003e4000c101d0c */
[----:B-1----:R-:W-:-:S05]  /*4130*/  IADD3 R158, PT, PT, R32, 0x100, RZ ;  /* 0x00000100209e7810 */ /* 0x002fca0007ffe0ff */
[----:B------:R-:W-:-:S06]  /*4140*/  IMAD.WIDE.U32 R128, R158, R33, UR22 ;  /* 0x000000169e807e25 */ /* 0x000fcc000f8e0021 */
[----:B------:R-:W5:Y:S01]  /*4150*/  LDG.E.128 R128, desc[UR12][R128.64] ;  /* 0x0000000c80807981 */ /* 0x000f62000c1e1d00 */
[----:B------:R-:W-:Y:S05]  /*4160*/  @!P1 BRA `(.L_x_4036) ;  /* 0x0000000400989947 */ /* 0x000fea0003800000 */
[--C-:B------:R-:W-:Y:S01]  /*4170*/  FFMA.FTZ R145, R145, UR26, R180.reuse ;  /* 0x0000001a91917c23 */ /* 0x100fe200080100b4 */
[----:B------:R-:W-:Y:S01]  /*4180*/  LOP3.LUT P0, RZ, R149, 0xff, RZ, 0xc0, !PT ;  /* 0x000000ff95ff7812 */ /* 0x000fe2000780c0ff */
[--C-:B------:R-:W-:Y:S01]  /*4190*/  FFMA.FTZ R32, R157, UR26, R180.reuse ;  /* 0x0000001a9d207c23 */ /* 0x100fe200080100b4 */
[----:B------:R-:W-:Y:S01]  /*41a0*/  LOP3.LUT P3, RZ, R149, 0xff00, RZ, 0xc0, !PT ;  /* 0x0000ff0095ff7812 */ /* 0x000fe2000786c0ff */
[----:B------:R-:W-:Y:S01]  /*41b0*/  FADD.FTZ R117, R146, -R145 ;  /* 0x8000009192757221 */ /* 0x000fe20000010000 */
[----:B------:R-:W-:Y:S01]  /*41c0*/  FFMA.FTZ R33, R154, UR26, R180 ;  /* 0x0000001a9a217c23 */ /* 0x000fe200080100b4 */
[----:B------:R-:W-:Y:S01]  /*41d0*/  FADD.FTZ R118, R155, -R32 ;  /* 0x800000209b767221 */ /* 0x000fe20000010000 */
[----:B------:R-:W-:Y:S01]  /*41e0*/  LOP3.LUT P2, RZ, R149, 0xff0000, RZ, 0xc0, !PT ;  /* 0x00ff000095ff7812 */ /* 0x000fe2000784c0ff */
[----:B------:R-:W-:Y:S01]  /*41f0*/  FMUL.FTZ R117, R117, UR19 ;  /* 0x0000001375757c20 */ /* 0x000fe20008410000 */
[----:B------:R-:W-:Y:S01]  /*4200*/  FADD.FTZ R33, R156, -R33 ;  /* 0x800000219c217221 */ /* 0x000fe20000010000 */
[----:B------:R-:W-:Y:S01]  /*4210*/  FMUL.FTZ R118, R118, UR19 ;  /* 0x0000001376767c20 */ /* 0x000fe20008410000 */
[----:B------:R-:W-:-:S02]  /*4220*/  HFMA2 R145, -RZ, RZ, 0, 0 ;  /* 0x00000000ff917431 */ /* 0x000fc400000001ff */
[----:B------:R-:W-:Y:S01]  /*4230*/  FMUL.FTZ R32, R117, UR5 ;  /* 0x0000000575207c20 */ /* 0x000fe20008410000 */
[----:B------:R-:W-:Y:S01]  /*4240*/  FMUL.FTZ R119, R33, UR19 ;  /* 0x0000001321777c20 */ /* 0x000fe20008410000 */
[----:B------:R-:W-:Y:S01]  /*4250*/  FFMA.FTZ R143, R143, UR26, R180 ;  /* 0x0000001a8f8f7c23 */ /* 0x000fe200080100b4 */
[----:B------:R-:W-:Y:S01]  /*4260*/  MOV R146, RZ ;  /* 0x000000ff00927202 */ /* 0x000fe20000000f00 */
[----:B------:R-:W-:Y:S01]  /*4270*/  FMUL.FTZ R155, R32, UR4 ;  /* 0x00000004209b7c20 */ /* 0x000fe20008410000 */
[C---:B-----5:R-:W-:Y:S01]  /*4280*/  @P0 SHF.L.U32 R32, R130.reuse, 0x10, RZ ;  /* 0x0000001082200819 */ /* 0x060fe200000006ff */
[----:B------:R-:W-:Y:S01]  /*4290*/  HFMA2 R154, -RZ, RZ, 0, 0 ;  /* 0x00000000ff9a7431 */ /* 0x000fe200000001ff */
[----:B------:R-:W-:Y:S01]  /*42a0*/  @P3 PRMT R130, R130, 0x7632, R130 ;  /* 0x0000763282823816 */ /* 0x000fe20000000082 */
[----:B------:R-:W-:Y:S01]  /*42b0*/  FMUL.FTZ R33, R56, R155 ;  /* 0x0000009b38217220 */ /* 0x000fe20000410000 */
[----:B------:R-:W-:Y:S01]  /*42c0*/  LOP3.LUT P5, RZ, R148, 0xff0000, RZ, 0xc0, !PT ;  /* 0x00ff000094ff7812 */ /* 0x000fe200078ac0ff */
[----:B------:R-:W-:Y:S01]  /*42d0*/  @P0 FMUL.FTZ R145, R155, R32 ;  /* 0x000000209b910220 */ /* 0x000fe20000410000 */
[----:B------:R-:W-:Y:S01]  /*42e0*/  FMUL.FTZ R32, R118, UR5 ;  /* 0x0000000576207c20 */ /* 0x000fe20008410000 */
[----:B------:R-:W-:Y:S01]  /*42f0*/  @P3 SHF.L.U32 R130, R130, 0x10, RZ ;  /* 0x0000001082823819 */ /* 0x000fe200000006ff */
[--C-:B------:R-:W-:Y:S01]  /*4300*/  FFMA.FTZ R152, R152, UR26, R180.reuse ;  /* 0x0000001a98987c23 */ /* 0x100fe200080100b4 */
[----:B------:R-:W-:Y:S01]  /*4310*/  LOP3.LUT P4, RZ, R148, 0xff000000, RZ, 0xc0, !PT ;  /* 0xff00000094ff7812 */ /* 0x000fe2000788c0ff */
[----:B------:R-:W-:Y:S01]  /*4320*/  FMUL.FTZ R116, R32, UR4 ;  /* 0x0000000420747c20 */ /* 0x000fe20008410000 */
[----:B------:R-:W-:Y:S01]  /*4330*/  FMUL.FTZ R32, R119, UR5 ;  /* 0x0000000577207c20 */ /* 0x000fe20008410000 */
[--C-:B------:R-:W-:Y:S01]  /*4340*/  FFMA.FTZ R139, R139, UR26, R180.reuse ;  /* 0x0000001a8b8b7c23 */ /* 0x100fe200080100b4 */
[----:B------:R-:W-:Y:S01]  /*4350*/  FSEL R33, R33, RZ, P0 ;  /* 0x000000ff21217208 */ /* 0x000fe20000000000 */
[----:B------:R-:W-:Y:S01]  /*4360*/  @P3 FMUL.FTZ R146, R116, R130 ;  /* 0x0000008274923220 */ /* 0x000fe20000410000 */
[----:B------:R-:W-:Y:S01]  /*4370*/  FMUL.FTZ R157, R32, UR4 ;  /* 0x00000004209d7c20 */ /* 0x000fe20008410000 */
[----:B------:R-:W-:Y:S01]  /*4380*/  @P2 SHF.L.U32 R32, R131, 0x10, RZ ;  /* 0x0000001083202819 */ /* 0x000fe200000006ff */
[----:B------:R-:W-:Y:S01]  /*4390*/  FMUL.FTZ R130, R57, R116 ;  /* 0x0000007439827220 */ /* 0x000fe20000410000 */
[----:B------:R-:W-:Y:S01]  /*43a0*/  FADD.FTZ R116, R144, -R143 ;  /* 0x8000008f90747221 */ /* 0x000fe20000010000 */
[----:B------:R-:W-:Y:S01]  /*43b0*/  ISETP.GE.U32.AND P0, PT, R148, RZ, PT ;  /* 0x000000ff9400720c */ /* 0x000fe20003f06070 */
[----:B------:R-:W-:Y:S01]  /*43c0*/  FFMA.FTZ R160, R160, UR26, R180 ;  /* 0x0000001aa0a07c23 */ /* 0x000fe200080100b4 */
[----:B------:R-:W-:Y:S01]  /*43d0*/  @P2 FMUL.FTZ R154, R157, R32 ;  /* 0x000000209d9a2220 */ /* 0x000fe20000410000 */
[----:B------:R-:W-:Y:S01]  /*43e0*/  FMUL.FTZ R32, R58, R157 ;  /* 0x0000009d3a207220 */ /* 0x000fe20000410000 */
[----:B------:R-:W-:Y:S01]  /*43f0*/  FMUL.FTZ R116, R116, UR19 ;  /* 0x0000001374747c20 */ /* 0x000fe20008410000 */
[----:B------:R-:W-:Y:S01]  /*4400*/  FSEL R130, R130, RZ, P3 ;  /* 0x000000ff82827208 */ /* 0x000fe20001800000 */
[----:B------:R-:W-:Y:S01]  /*4410*/  FADD.FTZ R152, R153, -R152 ;  /* 0x8000009899987221 */ /* 0x000fe20000010000 */
[----:B------:R-:W-:Y:S01]  /*4420*/  LOP3.LUT P3, RZ, R148, 0xff, RZ, 0xc0, !PT ;  /* 0x000000ff94ff7812 */ /* 0x000fe2000786c0ff */
[----:B------:R-:W-:Y:S01]  /*4430*/  FMUL.FTZ R143, R116, UR5 ;  /* 0x00000005748f7c20 */ /* 0x000fe20008410000 */
[----:B------:R-:W-:Y:S01]  /*4440*/  FSEL R32, R32, RZ, P2 ;  /* 0x000000ff20207208 */ /* 0x000fe20001000000 */
[----:B------:R-:W-:Y:S01]  /*4450*/  FADD.FTZ R160, R151, -R160 ;  /* 0x800000a097a07221 */ /* 0x000fe20000010000 */
[----:B------:R-:W-:Y:S01]  /*4460*/  LOP3.LUT P2, RZ, R148, 0xff00, RZ, 0xc0, !PT ;  /* 0x0000ff0094ff7812 */ /* 0x000fe2000784c0ff */
[----:B------:R-:W-:Y:S01]  /*4470*/  FADD.FTZ R148, R142, -R139 ;  /* 0x8000008b8e947221 */ /* 0x000fe20000010000 */
[----:B------:R-:W-:Y:S01]  /*4480*/  @P5 SHF.L.U32 R142, R129, 0x10, RZ ;  /* 0x00000010818e5819 */ /* 0x000fe200000006ff */
[----:B------:R-:W-:Y:S01]  /*4490*/  FMUL.FTZ R143, R143, UR4 ;  /* 0x000000048f8f7c20 */ /* 0x000fe20008410000 */
[----:B------:R-:W-:Y:S01]  /*44a0*/  ISETP.GE.U32.AND.EX P0, PT, R149, 0x1000000, PT, P0 ;  /* 0x010000009500780c */ /* 0x000fe20003f06100 */
[----:B------:R-:W-:Y:S01]  /*44b0*/  FMUL.FTZ R151, R152, UR19 ;  /* 0x0000001398977c20 */ /* 0x000fe20008410000 */
[----:B------:R-:W-:Y:S01]  /*44c0*/  MOV R139, RZ ;  /* 0x000000ff008b7202 */ /* 0x000fe20000000f00 */
[----:B------:R-:W-:Y:S01]  /*44d0*/  @P5 FMUL.FTZ R139, R143, R142 ;  /* 0x0000008e8f8b5220 */ /* 0x000fe20000410000 */
[----:B------:R-:W-:Y:S01]  /*44e0*/  @P4 PRMT R129, R129, 0x7632, R129 ;  /* 0x0000763281814816 */ /* 0x000fe20000000081 */
[----:B------:R-:W-:Y:S01]  /*44f0*/  FMUL.FTZ R142, R151, UR5 ;  /* 0x00000005978e7c20 */ /* 0x000fe20008410000 */
[----:B------:R-:W-:Y:S01]  /*4500*/  FMUL.FTZ R152, R160, UR19 ;  /* 0x00000013a0987c20 */ /* 0x000fe20008410000 */
[----:B------:R-:W-:Y:S01]  /*4510*/  FFMA.FTZ R147, R147, UR26, R180 ;  /* 0x0000001a93937c23 */ /* 0x000fe200080100b4 */
[----:B------:R-:W-:Y:S01]  /*4520*/  @P4 SHF.L.U32 R129, R129, 0x10, RZ ;  /* 0x0000001081814819 */ /* 0x000fe200000006ff */
[----:B------:R-:W-:Y:S01]  /*4530*/  FMUL.FTZ R142, R142, UR4 ;  /* 0x000000048e8e7c20 */ /* 0x000fe20008410000 */
[----:B------:R-:W-:-:S02]  /*4540*/  HFMA2 R144, -RZ, RZ, 0, 0 ;  /* 0x00000000ff907431 */ /* 0x000fc400000001ff */
[----:B------:R-:W-:Y:S01]  /*4550*/  FADD.FTZ R150, R150, -R147 ;  /* 0x8000009396967221 */ /* 0x000fe20000010000 */
[----:B------:R-:W-:Y:S01]  /*4560*/  MOV R147, RZ ;  /* 0x000000ff00937202 */ /* 0x000fe20000000f00 */
[----:B------:R-:W-:Y:S01]  /*4570*/  @P4 FMUL.FTZ R144, R142, R129 ;  /* 0x000000818e904220 */ /* 0x000fe20000410000 */
[----:B------:R-:W-:Y:S01]  /*4580*/  @P0 PRMT R131, R131, 0x7632, R131 ;  /* 0x0000763283830816 */ /* 0x000fe20000000083 */
[----:B------:R-:W-:Y:S01]  /*4590*/  FMUL.FTZ R129, R152, UR5 ;  /* 0x0000000598817c20 */ /* 0x000fe20008410000 */
[----:B------:R-:W-:Y:S01]  /*45a0*/  FMUL.FTZ R160, R150, UR19 ;  /* 0x0000001396a07c20 */ /* 0x000fe20008410000 */
[----:B------:R-:W-:Y:S01]  /*45b0*/  @P3 SHF.L.U32 R156, R128, 0x10, RZ ;  /* 0x00000010809c3819 */ /* 0x000fe200000006ff */
[----:B------:R-:W-:Y:S01]  /*45c0*/  FMUL.FTZ R143, R54, R143 ;  /* 0x0000008f368f7220 */ /* 0x000fe20000410000 */
[----:B------:R-:W-:Y:S01]  /*45d0*/  @P0 SHF.L.U32 R149, R131, 0x10, RZ ;  /* 0x0000001083950819 */ /* 0x000fe200000006ff */
[----:B------:R-:W-:Y:S01]  /*45e0*/  FMUL.FTZ R170, R129, UR4 ;  /* 0x0000000481aa7c20 */ /* 0x000fe20008410000 */
[----:B------:R-:W-:Y:S01]  /*45f0*/  FMUL.FTZ R131, R148, UR19 ;  /* 0x0000001394837c20 */ /* 0x000fe20008410000 */
[----:B------:R-:W-:Y:S01]  /*4600*/  HFMA2 R148, -RZ, RZ, 0, 0 ;  /* 0x00000000ff947431 */ /* 0x000fe200000001ff */
[----:B------:R-:W-:Y:S01]  /*4610*/  F2FP.BF16.F32.PACK_AB R118, R118, R117 ;  /* 0x000000757676723e */ /* 0x000fe200000010ff */
[----:B------:R-:W-:Y:S01]  /*4620*/  @P0 FMUL.FTZ R147, R170, R149 ;  /* 0x00000095aa930220 */ /* 0x000fe20000410000 */
[----:B------:R-:W-:Y:S01]  /*4630*/  @P2 PRMT R149, R128, 0x7632, R149 ;  /* 0x0000763280952816 */ /* 0x000fe20000000095 */
[----:B------:R-:W-:Y:S01]  /*4640*/  FMUL.FTZ R129, R131, UR5 ;  /* 0x0000000583817c20 */ /* 0x000fe20008410000 */
[----:B------:R-:W-:Y:S01]  /*4650*/  FMUL.FTZ R128, R160, UR5 ;  /* 0x00000005a0807c20 */ /* 0x000fe20008410000 */
[----:B------:R-:W-:Y:S01]  /*4660*/  FMUL.FTZ R150, R59, R170 ;  /* 0x000000aa3b967220 */ /* 0x000fe20000410000 */
[----:B------:R-:W-:Y:S01]  /*4670*/  @P2 SHF.L.U32 R153, R149, 0x10, RZ ;  /* 0x0000001095992819 */ /* 0x000fe200000006ff */
[----:B------:R-:W-:Y:S01]  /*4680*/  FMUL.FTZ R129, R129, UR4 ;  /* 0x0000000481817c20 */ /* 0x000fe20008410000 */
[----:B------:R-:W-:Y:S01]  /*4690*/  FMUL.FTZ R128, R128, UR4 ;  /* 0x0000000480807c20 */ /* 0x000fe20008410000 */
[----:B------:R-:W-:Y:S01]  /*46a0*/  MOV R149, RZ ;  /* 0x000000ff00957202 */ /* 0x000fe20000000f00 */
[----:B------:R-:W-:Y:S01]  /*46b0*/  FMUL.FTZ R142, R55, R142 ;  /* 0x0000008e378e7220 */ /* 0x000fe20000410000 */
[----:B------:R-:W-:Y:S01]  /*46c0*/  @P3 FMUL.FTZ R148, R129, R156 ;  /* 0x0000009c81943220 */ /* 0x000fe20000410000 */
[----:B------:R-:W-:Y:S01]  /*46d0*/  @P2 FMUL.FTZ R149, R128, R153 ;  /* 0x0000009980952220 */ /* 0x000fe20000410000 */
[----:B------:R-:W-:Y:S01]  /*46e0*/  F2FP.BF16.F32.PACK_AB R117, R151, R116 ;  /* 0x000000749775723e */ /* 0x000fe200000010ff */
[----:B------:R-:W-:Y:S01]  /*46f0*/  FMUL.FTZ R129, R52, R129 ;  /* 0x0000008134817220 */ /* 0x000fe20000410000 */
[----:B------:R-:W-:Y:S01]  /*4700*/  FSEL R151, R150, RZ, P0 ;  /* 0x000000ff96977208 */ /* 0x000fe20000000000 */
[----:B------:R-:W-:Y:S01]  /*4710*/  FMUL.FTZ R128, R53, R128 ;  /* 0x0000008035807220 */ /* 0x000fe20000410000 */
[----:B------:R-:W-:-:S02]  /*4720*/  F2FP.BF16.F32.PACK_AB R116, R160, R131 ;  /* 0x00000083a074723e */ /* 0x000fc400000010ff */
[----:B------:R-:W-:Y:S02]  /*4730*/  F2FP.BF16.F32.PACK_AB R131, R151, R32 ;  /* 0x000000209783723e */ /* 0x000fe400000010ff */
[----:B------:R-:W-:Y:S02]  /*4740*/  F2FP.BF16.F32.PACK_AB R130, R130, R33 ;  /* 0x000000218282723e */ /* 0x000fe400000010ff */
[----:B------:R-:W-:Y:S02]  /*4750*/  FSEL R143, R143, RZ, P5 ;  /* 0x000000ff8f8f7208 */ /* 0x000fe40002800000 */
[----:B------:R-:W-:Y:S02]  /*4760*/  FSEL R142, R142, RZ, P4 ;  /* 0x000000ff8e8e7208 */ /* 0x000fe40002000000 */
[----:B------:R-:W-:Y:S02]  /*4770*/  FSEL R32, R129, RZ, P3 ;  /* 0x000000ff81207208 */ /* 0x000fe40001800000 */
[----:B------:R-:W-:-:S02]  /*4780*/  FSEL R33, R128, RZ, P2 ;  /* 0x000000ff80217208 */ /* 0x000fc40001000000 */
[----:B------:R-:W-:Y:S02]  /*4790*/  F2FP.BF16.F32.PACK_AB R119, R152, R119 ;  /* 0x000000779877723e */ /* 0x000fe400000010ff */
[----:B------:R-:W-:Y:S02]  /*47a0*/  F2FP.BF16.F32.PACK_AB R129, R142, R143 ;  /* 0x0000008f8e81723e */ /* 0x000fe400000010ff */
[----:B------:R-:W-:Y:S01]  /*47b0*/  F2FP.BF16.F32.PACK_AB R128, R33, R32 ;  /* 0x000000202180723e */ /* 0x000fe200000010ff */
[----:B------:R-:W-:Y:S06]  /*47c0*/  BRA `(.L_x_4037) ;  /* 0x0000000400807947 */ /* 0x000fec0003800000 */
.L_x_4036:
[--C-:B------:R-:W-:Y:S01]  /*47d0*/  FFMA.FTZ R145, R145, UR26, R180.reuse ;  /* 0x0000001a91917c23 */ /* 0x100fe200080100b4 */
[----:B------:R-:W-:Y:S01]  /*47e0*/  LOP3.LUT P0, RZ, R149, 0xff, RZ, 0xc0, !PT ;  /* 0x000000ff95ff7812 */ /* 0x000fe2000780c0ff */
[--C-:B------:R-:W-:Y:S01]  /*47f0*/  FFMA.FTZ R32, R157, UR26, R180.reuse ;  /* 0x0000001a9d207c23 */ /* 0x100fe200080100b4 */
[----:B------:R-:W-:Y:S01]  /*4800*/  LOP3.LUT P3, RZ, R149, 0xff00, RZ, 0xc0, !PT ;  /* 0x0000ff0095ff7812 */ /* 0x000fe2000786c0ff */
[----:B------:R-:W-:Y:S01]  /*4810*/  FADD.FTZ R145, R146, -R145 ;  /* 0x8000009192917221 */ /* 0x000fe20000010000 */
[----:B------:R-:W-:Y:S01]  /*4820*/  FFMA.FTZ R143, R143, UR26, R180 ;  /* 0x0000001a8f8f7c23 */ /* 0x000fe200080100b4 */
[----:B------:R-:W-:Y:S01]  /*4830*/  FADD.FTZ R155, R155, -R32 ;  /* 0x800000209b9b7221 */ /* 0x000fe20000010000 */
[----:B------:R-:W-:Y:S01]  /*4840*/  FFMA.FTZ R157, R154, UR26, R180 ;  /* 0x0000001a9a9d7c23 */ /* 0x000fe200080100b4 */
[----:B------:R-:W-:Y:S01]  /*4850*/  FMUL.FTZ R33, R145, UR19 ;  /* 0x0000001391217c20 */ /* 0x000fe20008410000 */
[----:B------:R-:W-:Y:S01]  /*4860*/  HFMA2 R145, -RZ, RZ, 0, 0 ;  /* 0x00000000ff917431 */ /* 0x000fe200000001ff */
[----:B------:R-:W-:Y:S01]  /*4870*/  LOP3.LUT P5, RZ, R148, 0xff0000, RZ, 0xc0, !PT ;  /* 0x00ff000094ff7812 */ /* 0x000fe200078ac0ff */
[----:B------:R-:W-:Y:S01]  /*4880*/  FADD.FTZ R143, R144, -R143 ;  /* 0x8000008f908f7221 */ /* 0x000fe20000010000 */
[----:B------:R-:W-:Y:S01]  /*4890*/  FMUL.FTZ R33, R33, UR5 ;  /* 0x0000000521217c20 */ /* 0x000fe20008410000 */
[----:B------:R-:W-:Y:S01]  /*48a0*/  FADD.FTZ R157, R156, -R157 ;  /* 0x8000009d9c9d7221 */ /* 0x000fe20000010000 */
[C---:B-----5:R-:W-:Y:S01]  /*48b0*/  @P0 SHF.L.U32 R32, R130.reuse, 0x10, RZ ;  /* 0x0000001082200819 */ /* 0x060fe200000006ff */
[----:B------:R-:W-:Y:S01]  /*48c0*/  FMUL.FTZ R143, R143, UR19 ;  /* 0x000000138f8f7c20 */ /* 0x000fe20008410000 */
[----:B------:R-:W-:Y:S01]  /*48d0*/  FMUL.FTZ R33, R33, UR4 ;  /* 0x0000000421217c20 */ /* 0x000fe20008410000 */
[----:B------:R-:W-:Y:S01]  /*48e0*/  LOP3.LUT P2, RZ, R149, 0xff0000, RZ, 0xc0, !PT ;  /* 0x00ff000095ff7812 */ /* 0x000fe2000784c0ff */
[----:B------:R-:W-:Y:S01]  /*48f0*/  FMUL.FTZ R157, R157, UR19 ;  /* 0x000000139d9d7c20 */ /* 0x000fe20008410000 */
[----:B------:R-:W-:Y:S01]  /*4900*/  @P3 PRMT R130, R130, 0x7632, R130 ;  /* 0x0000763282823816 */ /* 0x000fe20000000082 */
[-C--:B------:R-:W-:Y:S01]  /*4910*/  @P0 FMUL.FTZ R145, R32, R33.reuse ;  /* 0x0000002120910220 */ /* 0x080fe20000410000 */
[----:B------:R-:W-:Y:S01]  /*4920*/  FMUL.FTZ R32, R155, UR19 ;  /* 0x000000139b207c20 */ /* 0x000fe20008410000 */
[----:B------:R-:W-:Y:S01]  /*4930*/  LOP3.LUT P4, RZ, R148, 0xff000000, RZ, 0xc0, !PT ;  /* 0xff00000094ff7812 */ /* 0x000fe2000788c0ff */
[--C-:B------:R-:W-:Y:S01]  /*4940*/  FFMA.FTZ R147, R147, UR26, R180.reuse ;  /* 0x0000001a93937c23 */ /* 0x100fe200080100b4 */
[--C-:B------:R-:W-:Y:S01]  /*4950*/  FFMA.FTZ R152, R152, UR26, R180.reuse ;  /* 0x0000001a98987c23 */ /* 0x100fe200080100b4 */
[----:B------:R-:W-:Y:S01]  /*4960*/  FMUL.FTZ R32, R32, UR5 ;  /* 0x0000000520207c20 */ /* 0x000fe20008410000 */
[----:B------:R-:W-:Y:S01]  /*4970*/  FFMA.FTZ R139, R139, UR26, R180 ;  /* 0x0000001a8b8b7c23 */ /* 0x000fe200080100b4 */
[----:B------:R-:W-:Y:S01]  /*4980*/  @P3 SHF.L.U32 R155, R130, 0x10, RZ ;  /* 0x00000010829b3819 */ /* 0x000fe200000006ff */
[----:B------:R-:W-:Y:S01]  /*4990*/  FMUL.FTZ R33, R56, R33 ;  /* 0x0000002138217220 */ /* 0x000fe20000410000 */
[----:B------:R-:W-:Y:S01]  /*49a0*/  FMUL.FTZ R130, R32, UR4 ;  /* 0x0000000420827c20 */ /* 0x000fe20008410000 */
[----:B------:R-:W-:Y:S01]  /*49b0*/  FMUL.FTZ R143, R143, UR5 ;  /* 0x000000058f8f7c20 */ /* 0x000fe20008410000 */
[----:B------:R-:W-:Y:S01]  /*49c0*/  FMUL.FTZ R32, R157, UR5 ;  /* 0x000000059d207c20 */ /* 0x000fe20008410000 */
[----:B------:R-:W-:Y:S01]  /*49d0*/  FADD.FTZ R150, R150, -R147 ;  /* 0x8000009396967221 */ /* 0x000fe20000010000 */
[----:B------:R-:W-:Y:S01]  /*49e0*/  FADD.FTZ R152, R153, -R152 ;  /* 0x8000009899987221 */ /* 0x000fe20000010000 */
[----:B------:R-:W-:Y:S01]  /*49f0*/  FADD.FTZ R147, R142, -R139 ;  /* 0x8000008b8e937221 */ /* 0x000fe20000010000 */
[----:B------:R-:W-:Y:S01]  /*4a00*/  MOV R146, RZ ;  /* 0x000000ff00927202 */ /* 0x000fe20000000f00 */
[-C--:B------:R-:W-:Y:S01]  /*4a10*/  @P3 FMUL.FTZ R146, R155, R130.reuse ;  /* 0x000000829b923220 */ /* 0x080fe20000410000 */
[----:B------:R-:W-:Y:S01]  /*4a20*/  @P5 SHF.L.U32 R142, R129, 0x10, RZ ;  /* 0x00000010818e5819 */ /* 0x000fe200000006ff */
[----:B------:R-:W-:Y:S01]  /*4a30*/  FMUL.FTZ R143, R143, UR4 ;  /* 0x000000048f8f7c20 */ /* 0x000fe20008410000 */
[----:B------:R-:W-:Y:S01]  /*4a40*/  FSEL R33, R33, RZ, P0 ;  /* 0x000000ff21217208 */ /* 0x000fe20000000000 */
[----:B------:R-:W-:Y:S01]  /*4a50*/  FMUL.FTZ R155, R32, UR4 ;  /* 0x00000004209b7c20 */ /* 0x000fe20008410000 */
[----:B------:R-:W-:Y:S01]  /*4a60*/  ISETP.GE.U32.AND P0, PT, R148, RZ, PT ;  /* 0x000000ff9400720c */ /* 0x000fe20003f06070 */
[----:B------:R-:W-:Y:S01]  /*4a70*/  FMUL.FTZ R152, R152, UR19 ;  /* 0x0000001398987c20 */ /* 0x000fe20008410000 */
[----:B------:R-:W-:Y:S01]  /*4a80*/  @P2 SHF.L.U32 R32, R131, 0x10, RZ ;  /* 0x0000001083202819 */ /* 0x000fe200000006ff */
[----:B------:R-:W-:Y:S01]  /*4a90*/  HFMA2 R154, -RZ, RZ, 0, 0 ;  /* 0x00000000ff9a7431 */ /* 0x000fe200000001ff */
[----:B------:R-:W-:Y:S01]  /*4aa0*/  MOV R139, RZ ;  /* 0x000000ff008b7202 */ /* 0x000fe20000000f00 */
[----:B------:R-:W-:Y:S01]  /*4ab0*/  @P5 FMUL.FTZ R139, R142, R143 ;  /* 0x0000008f8e8b5220 */ /* 0x000fe20000410000 */
[----:B------:R-:W-:Y:S01]  /*4ac0*/  @P4 PRMT R129, R129, 0x7632, R129 ;  /* 0x0000763281814816 */ /* 0x000fe20000000081 */
[----:B------:R-:W-:Y:S01]  /*4ad0*/  FMUL.FTZ R142, R152, UR5 ;  /* 0x00000005988e7c20 */ /* 0x000fe20008410000 */
[----:B------:R-:W-:Y:S01]  /*4ae0*/  ISETP.GE.U32.AND.EX P0, PT, R149, 0x1000000, PT, P0 ;  /* 0x010000009500780c */ /* 0x000fe20003f06100 */
[----:B------:R-:W-:Y:S01]  /*4af0*/  FFMA.FTZ R160, R160, UR26, R180 ;  /* 0x0000001aa0a07c23 */ /* 0x000fe200080100b4 */
[-C--:B------:R-:W-:Y:S01]  /*4b00*/  @P2 FMUL.FTZ R154, R32, R155.reuse ;  /* 0x0000009b209a2220 */ /* 0x080fe20000410000 */
[----:B------:R-:W-:Y:S01]  /*4b10*/  FMUL.FTZ R130, R57, R130 ;  /* 0x0000008239827220 */ /* 0x000fe20000410000 */
[----:B------:R-:W-:Y:S01]  /*4b20*/  FMUL.FTZ R32, R58, R155 ;  /* 0x0000009b3a207220 */ /* 0x000fe20000410000 */
[----:B------:R-:W-:Y:S01]  /*4b30*/  @P4 SHF.L.U32 R129, R129, 0x10, RZ ;  /* 0x0000001081814819 */ /* 0x000fe200000006ff */
[----:B------:R-:W-:Y:S01]  /*4b40*/  FMUL.FTZ R142, R142, UR4 ;  /* 0x000000048e8e7c20 */ /* 0x000fe20008410000 */
[----:B------:R-:W-:Y:S01]  /*4b50*/  FADD.FTZ R160, R151, -R160 ;  /* 0x800000a097a07221 */ /* 0x000fe20000010000 */
[----:B------:R-:W-:Y:S01]  /*4b60*/  HFMA2 R144, -RZ, RZ, 0, 0 ;  /* 0x00000000ff907431 */ /* 0x000fe200000001ff */
[----:B------:R-:W-:Y:S01]  /*4b70*/  FSEL R130, R130, RZ, P3 ;  /* 0x000000ff82827208 */ /* 0x000fe20001800000 */
[-C--:B------:R-:W-:Y:S01]  /*4b80*/  @P4 FMUL.FTZ R144, R129, R142.reuse ;  /* 0x0000008e81904220 */ /* 0x080fe20000410000 */
[----:B------:R-:W-:Y:S01]  /*4b90*/  FSEL R32, R32, RZ, P2 ;  /* 0x000000ff20207208 */ /* 0x000fe20001000000 */
[----:B------:R-:W-:Y:S01]  /*4ba0*/  FMUL.FTZ R129, R160, UR19 ;  /* 0x00000013a0817c20 */ /* 0x000fe20008410000 */
[----:B------:R-:W-:Y:S01]  /*4bb0*/  LOP3.LUT P3, RZ, R148, 0xff, RZ, 0xc0, !PT ;  /* 0x000000ff94ff7812 */ /* 0x000fe2000786c0ff */
[----:B------:R-:W-:Y:S01]  /*4bc0*/  FMUL.FTZ R150, R150, UR19 ;  /* 0x0000001396967c20 */ /* 0x000fe20008410000 */
[----:B------:R-:W-:Y:S01]  /*4bd0*/  LOP3.LUT P2, RZ, R148, 0xff00, RZ, 0xc0, !PT ;  /* 0x0000ff0094ff7812 */ /* 0x000fe2000784c0ff */
[----:B------:R-:W-:Y:S01]  /*4be0*/  FMUL.FTZ R129, R129, UR5 ;  /* 0x0000000581817c20 */ /* 0x000fe20008410000 */
[----:B------:R-:W-:Y:S01]  /*4bf0*/  @P0 PRMT R148, R131, 0x7632, R148 ;  /* 0x0000763283940816 */ /* 0x000fe20000000094 */
[----:B------:R-:W-:Y:S01]  /*4c00*/  FMUL.FTZ R131, R147, UR19 ;  /* 0x0000001393837c20 */ /* 0x000fe20008410000 */
[----:B------:R-:W-:Y:S01]  /*4c10*/  MOV R147, RZ ;  /* 0x000000ff00937202 */ /* 0x000fe20000000f00 */
[----:B------:R-:W-:Y:S01]  /*4c20*/  FMUL.FTZ R152, R129, UR4 ;  /* 0x0000000481987c20 */ /* 0x000fe20008410000 */
[----:B------:R-:W-:Y:S01]  /*4c30*/  @P0 SHF.L.U32 R149, R148, 0x10, RZ ;  /* 0x0000001094950819 */ /* 0x000fe200000006ff */
[----:B------:R-:W-:Y:S01]  /*4c40*/  FMUL.FTZ R129, R131, UR5 ;  /* 0x0000000583817c20 */ /* 0x000fe20008410000 */
[----:B------:R-:W-:Y:S01]  /*4c50*/  F2FP.BF16.F32.PACK_AB R130, R130, R33 ;  /* 0x000000218282723e */ /* 0x000fe200000010ff */
[----:B------:R-:W-:Y:S01]  /*4c60*/  FMUL.FTZ R143, R54, R143 ;  /* 0x0000008f368f7220 */ /* 0x000fe20000410000 */
[----:B------:R-:W-:Y:S01]  /*4c70*/  FMUL.FTZ R142, R55, R142 ;  /* 0x0000008e378e7220 */ /* 0x000fe20000410000 */
[----:B------:R-:W-:Y:S01]  /*4c80*/  FMUL.FTZ R151, R129, UR4 ;  /* 0x0000000481977c20 */ /* 0x000fe20008410000 */
[C---:B------:R-:W-:Y:S01]  /*4c90*/  @P3 SHF.L.U32 R156, R128.reuse, 0x10, RZ ;  /* 0x00000010809c3819 */ /* 0x040fe200000006ff */
[-C--:B------:R-:W-:Y:S01]  /*4ca0*/  FMUL.FTZ R129, R59, R152.reuse ;  /* 0x000000983b817220 */ /* 0x080fe20000410000 */
[----:B------:R-:W-:Y:S01]  /*4cb0*/  @P2 PRMT R131, R128, 0x7632, R131 ;  /* 0x0000763280832816 */ /* 0x000fe20000000083 */
[----:B------:R-:W-:Y:S01]  /*4cc0*/  FMUL.FTZ R128, R150, UR5 ;  /* 0x0000000596807c20 */ /* 0x000fe20008410000 */
[----:B------:R-:W-:Y:S01]  /*4cd0*/  @P0 FMUL.FTZ R147, R149, R152 ;  /* 0x0000009895930220 */ /* 0x000fe20000410000 */
[----:B------:R-:W-:-:S02]  /*4ce0*/  CS2R R148, SRZ ;  /* 0x0000000000947805 */ /* 0x000fc4000001ff00 */
[----:B------:R-:W-:Y:S01]  /*4cf0*/  @P2 SHF.L.U32 R131, R131, 0x10, RZ ;  /* 0x0000001083832819 */ /* 0x000fe200000006ff */
[----:B------:R-:W-:Y:S01]  /*4d00*/  FMUL.FTZ R128, R128, UR4 ;  /* 0x0000000480807c20 */ /* 0x000fe20008410000 */
[----:B------:R-:W-:Y:S01]  /*4d10*/  FSEL R129, R129, RZ, P0 ;  /* 0x000000ff81817208 */ /* 0x000fe20000000000 */
[-C--:B------:R-:W-:Y:S01]  /*4d20*/  @P3 FMUL.FTZ R148, R156, R151.reuse ;  /* 0x000000979c943220 */ /* 0x080fe20000410000 */
[----:B------:R-:W-:Y:S01]  /*4d30*/  FSEL R142, R142, RZ, P4 ;  /* 0x000000ff8e8e7208 */ /* 0x000fe20002000000 */
[----:B------:R-:W-:Y:S01]  /*4d40*/  @P2 FMUL.FTZ R149, R131, R128 ;  /* 0x0000008083952220 */ /* 0x000fe20000410000 */
[----:B------:R-:W-:Y:S01]  /*4d50*/  F2FP.BF16.F32.PACK_AB R131, R129, R32 ;  /* 0x000000208183723e */ /* 0x000fe200000010ff */
[----:B------:R-:W-:Y:S01]  /*4d60*/  FMUL.FTZ R32, R52, R151 ;  /* 0x0000009734207220 */ /* 0x000fe20000410000 */
[----:B------:R-:W-:Y:S01]  /*4d70*/  FMUL.FTZ R33, R53, R128 ;  /* 0x0000008035217220 */ /* 0x000fe20000410000 */
[----:B------:R-:W-:-:S03]  /*4d80*/  FSEL R129, R143, RZ, P5 ;  /* 0x000000ff8f817208 */ /* 0x000fc60002800000 */
[----:B------:R-:W-:Y:S02]  /*4d90*/  FSEL R32, R32, RZ, P3 ;  /* 0x000000ff20207208 */ /* 0x000fe40001800000 */
[----:B------:R-:W-:Y:S02]  /*4da0*/  FSEL R33, R33, RZ, P2 ;  /* 0x000000ff21217208 */ /* 0x000fe40001000000 */
[----:B------:R-:W-:Y:S02]  /*4db0*/  F2FP.BF16.F32.PACK_AB R129, R142, R129 ;  /* 0x000000818e81723e */ /* 0x000fe400000010ff */
[----:B------:R-:W-:-:S07]  /*4dc0*/  F2FP.BF16.F32.PACK_AB R128, R33, R32 ;  /* 0x000000202180723e */ /* 0x000fce00000010ff */
.L_x_4037:
[----:B------:R-:W1:Y:S01]  /*4dd0*/  @P1 LDC.64 R32, c[0x0][0x478] ;  /* 0x00011e00ff201b82 */ /* 0x000e620000000a00 */
[----:B------:R-:W-:-:S05]  /*4de0*/  MOV R143, 0x10 ;  /* 0x00000010008f7802 */ /* 0x000fca0000000f00 */
[----:B------:R-:W-:-:S04]  /*4df0*/  IMAD.WIDE.U32 R142, R34, R143, UR22 ;  /* 0x00000016228e7e25 */ /* 0x000fc8000f8e008f */
[----:B-1----:R-:W-:-:S05]  /*4e00*/  @P1 IMAD.WIDE.U32 R32, R158, 0x10, R32 ;  /* 0x000000109e201825 */ /* 0x002fca00078e0020 */
[----:B------:R1:W-:Y:S02]  /*4e10*/  @P1 STG.E.128 desc[UR12][R32.64], R116 ;  /* 0x0000007420001986 */ /* 0x0003e4000c101d0c */
[----:B-1----:R-:W-:-:S05]  /*4e20*/  IMAD.WIDE.U32 R32, R158, 0x10, R198 ;  /* 0x000000109e207825 */ /* 0x002fca00078e00c6 */
[----:B------:R1:W-:Y:S04]  /*4e30*/  STG.E.128 desc[UR12][R32.64], R128 ;  /* 0x0000008020007986 */ /* 0x0003e8000c101d0c */
[----:B-1----:R1:W5:Y:S01]  /*4e40*/  LDG.E.128 R128, desc[UR12][R142.64] ;  /* 0x0000000c8e807981 */ /* 0x002362000c1e1d00 */
[----:B------:R-:W-:Y:S05]  /*4e50*/  @!P1 BRA `(.L_x_4038) ;  /* 0x0000000400949947 */ /* 0x000fea0003800000 */
[--C-:B------:R-:W-:Y:S01]  /*4e60*/  FFMA.FTZ R32, R133, UR26, R180.reuse ;  /* 0x0000001a85207c23 */ /* 0x100fe200080100b4 */
[----:B------:R-:W-:Y:S01]  /*4e70*/  LOP3.LUT P0, RZ, R140, 0xff0000, RZ, 0xc0, !PT ;  /* 0x00ff00008cff7812 */ /* 0x000fe2000780c0ff */
[--C-:B------:R-:W-:Y:S01]  /*4e80*/  FFMA.FTZ R117, R134, UR26, R180.reuse ;  /* 0x0000001a86757c23 */ /* 0x100fe200080100b4 */
[----:B------:R-:W-:Y:S01]  /*4e90*/  FFMA.FTZ R116, R135, UR26, R180 ;  /* 0x0000001a87747c23 */ /* 0x000fe200080100b4 */
[----:B------:R-:W-:Y:S01]  /*4ea0*/  FADD.FTZ R32, R121, -R32 ;  /* 0x8000002079207221 */ /* 0x000fe20000010000 */
[----:B------:R-:W-:Y:S01]  /*4eb0*/  LOP3.LUT P2, RZ, R140, 0xff000000, RZ, 0xc0, !PT ;  /* 0xff0000008cff7812 */ /* 0x000fe2000784c0ff */
[----:B------:R-:W-:Y:S01]  /*4ec0*/  FADD.FTZ R122, R122, -R117 ;  /* 0x800000757a7a7221 */ /* 0x000fe20000010000 */
[----:B------:R-:W-:Y:S01]  /*4ed0*/  FADD.FTZ R116, R123, -R116 ;  /* 0x800000747b747221 */ /* 0x000fe20000010000 */
[----:B------:R-:W-:Y:S01]  /*4ee0*/  FMUL.FTZ R117, R32, UR19 ;  /* 0x0000001320757c20 */ /* 0x000fe20008410000 */
[----:B------:R-:W-:Y:S01]  /*4ef0*/  FFMA.FTZ R133, R136, UR26, R180 ;  /* 0x0000001a88857c23 */ /* 0x000fe200080100b4 */
[----:B------:R-:W-:Y:S01]  /*4f00*/  LOP3.LUT P5, RZ, R141, 0xff, RZ, 0xc0, !PT ;  /* 0x000000ff8dff7812 */ /* 0x000fe200078ac0ff */
[----:B------:R-:W-:Y:S01]  /*4f10*/  FMUL.FTZ R118, R116, UR19 ;  /* 0x0000001374767c20 */ /* 0x000fe20008410000 */
[----:B------:R-:W-:Y:S01]  /*4f20*/  FMUL.FTZ R116, R117, UR5 ;  /* 0x0000000575747c20 */ /* 0x000fe20008410000 */
[----:B------:R-:W-:Y:S01]  /*4f30*/  FMUL.FTZ R32, R122, UR19 ;  /* 0x000000137a207c20 */ /* 0x000fe20008410000 */
[----:B-----5:R-:W-:Y:S01]  /*4f40*/  @P0 SHF.L.U32 R121, R129, 0x10, RZ ;  /* 0x0000001081790819 */ /* 0x020fe200000006ff */
[----:B------:R-:W-:-:S02]  /*4f50*/  HFMA2 R136, -RZ, RZ, 0, 0 ;  /* 0x00000000ff887431 */ /* 0x000fc400000001ff */
[----:B------:R-:W-:Y:S01]  /*4f60*/  FMUL.FTZ R116, R116, UR4 ;  /* 0x0000000474747c20 */ /* 0x000fe20008410000 */
[----:B------:R-:W-:Y:S01]  /*4f70*/  FMUL.FTZ R122, R32, UR5 ;  /* 0x00000005207a7c20 */ /* 0x000fe20008410000 */
[----:B------:R-:W-:Y:S01]  /*4f80*/  @P2 PRMT R129, R129, 0x7632, R129 ;  /* 0x0000763281812816 */ /* 0x000fe20000000081 */
[----:B------:R-:W-:Y:S01]  /*4f90*/  FMUL.FTZ R123, R118, UR5 ;  /* 0x00000005767b7c20 */ /* 0x000fe20008410000 */
[----:B------:R-:W-:Y:S01]  /*4fa0*/  @P0 FMUL.FTZ R136, R116, R121 ;  /* 0x0000007974880220 */ /* 0x000fe20000410000 */
[----:B------:R-:W-:Y:S01]  /*4fb0*/  FMUL.FTZ R121, R62, R116 ;  /* 0x000000743e797220 */ /* 0x000fe20000410000 */
[----:B------:R-:W-:Y:S01]  /*4fc0*/  @P2 SHF.L.U32 R129, R129, 0x10, RZ ;  /* 0x0000001081812819 */ /* 0x000fe200000006ff */
[----:B------:R-:W-:Y:S01]  /*4fd0*/  FMUL.FTZ R122, R122, UR4 ;  /* 0x000000047a7a7c20 */ /* 0x000fe20008410000 */
[----:B------:R-:W-:Y:S01]  /*4fe0*/  LOP3.LUT P4, RZ, R141, 0xff00, RZ, 0xc0, !PT ;  /* 0x0000ff008dff7812 */ /* 0x000fe2000788c0ff */
[----:B------:R-:W-:Y:S01]  /*4ff0*/  FMUL.FTZ R123, R123, UR4 ;  /* 0x000000047b7b7c20 */ /* 0x000fe20008410000 */
[----:B------:R-:W-:Y:S01]  /*5000*/  FSEL R121, R121, RZ, P0 ;  /* 0x000000ff79797208 */ /* 0x000fe20000000000 */
[--C-:B------:R-:W-:Y:S01]  /*5010*/  FFMA.FTZ R33, R127, UR26, R180.reuse ;  /* 0x0000001a7f217c23 */ /* 0x100fe200080100b4 */
[----:B------:R-:W-:Y:S01]  /*5020*/  ISETP.GE.U32.AND P0, PT, R140, RZ, PT ;  /* 0x000000ff8c00720c */ /* 0x000fe20003f06070 */
[--C-:B------:R-:W-:Y:S01]  /*5030*/  FFMA.FTZ R137, R137, UR26, R180.reuse ;  /* 0x0000001a89897c23 */ /* 0x100fe200080100b4 */
[--C-:B------:R-:W-:Y:S01]  /*5040*/  FFMA.FTZ R119, R138, UR26, R180.reuse ;  /* 0x0000001a8a777c23 */ /* 0x100fe200080100b4 */
[----:B------:R-:W-:Y:S01]  /*5050*/  MOV R127, RZ ;  /* 0x000000ff007f7202 */ /* 0x000fe20000000f00 */
[----:B------:R-:W-:Y:S01]  /*5060*/  FFMA.FTZ R180, R125, UR26, R180 ;  /* 0x0000001a7db47c23 */ /* 0x000fe200080100b4 */
[----:B------:R-:W-:Y:S01]  /*5070*/  @P2 FMUL.FTZ R127, R122, R129 ;  /* 0x000000817a7f2220 */ /* 0x000fe20000410000 */
[----:B------:R-:W-:Y:S01]  /*5080*/  FMUL.FTZ R138, R63, R122 ;  /* 0x0000007a3f8a7220 */ /* 0x000fe20000410000 */
[----:B------:R-:W-:Y:S01]  /*5090*/  @P5 SHF.L.U32 R125, R130, 0x10, RZ ;  /* 0x00000010827d5819 */ /* 0x000fe200000006ff */
[----:B------:R-:W-:Y:S01]  /*50a0*/  FADD.FTZ R133, R124, -R133 ;  /* 0x800000857c857221 */ /* 0x000fe20000010000 */
[----:B------:R-:W-:Y:S01]  /*50b0*/  FMUL.FTZ R122, R64, R123 ;  /* 0x0000007b407a7220 */ /* 0x000fe20000410000 */
[----:B------:R-:W-:Y:S01]  /*50c0*/  ISETP.GE.U32.AND.EX P0, PT, R141, 0x1000000, PT, P0 ;  /* 0x010000008d00780c */ /* 0x000fe20003f06100 */
[----:B------:R-:W-:Y:S01]  /*50d0*/  FADD.FTZ R120, R120, -R33 ;  /* 0x8000002178787221 */ /* 0x000fe20000010000 */
[----:B------:R-:W-:-:S02]  /*50e0*/  HFMA2 R134, -RZ, RZ, 0, 0 ;  /* 0x00000000ff867431 */ /* 0x000fc400000001ff */
[----:B------:R-:W-:Y:S01]  /*50f0*/  FMUL.FTZ R33, R133, UR19 ;  /* 0x0000001385217c20 */ /* 0x000fe20008410000 */
[----:B------:R-:W-:Y:S01]  /*5100*/  @P5 FMUL.FTZ R134, R123, R125 ;  /* 0x0000007d7b865220 */ /* 0x000fe20000410000 */
[----:B------:R-:W-:Y:S01]  /*5110*/  FSEL R122, R122, RZ, P5 ;  /* 0x000000ff7a7a7208 */ /* 0x000fe20002800000 */
[----:B------:R-:W-:Y:S01]  /*5120*/  FADD.FTZ R180, R35, -R180 ;  /* 0x800000b423b47221 */ /* 0x000fe20000010000 */
[----:B------:R-:W-:Y:S01]  /*5130*/  LOP3.LUT P5, RZ, R141, 0xff0000, RZ, 0xc0, !PT ;  /* 0x00ff00008dff7812 */ /* 0x000fe200078ac0ff */
[----:B------:R-:W-:Y:S01]  /*5140*/  FADD.FTZ R137, R126, -R137 ;  /* 0x800000897e897221 */ /* 0x000fe20000010000 */
[----:B------:R-:W-:Y:S01]  /*5150*/  @P4 PRMT R130, R130, 0x7632, R130 ;  /* 0x0000763282824816 */ /* 0x000fe20000000082 */
[----:B------:R-:W-:Y:S01]  /*5160*/  FMUL.FTZ R35, R33, UR5 ;  /* 0x0000000521237c20 */ /* 0x000fe20008410000 */
[----:B------:R-:W-:Y:S01]  /*5170*/  FADD.FTZ R119, R132, -R119 ;  /* 0x8000007784777221 */ /* 0x000fe20000010000 */
[----:B------:R-:W-:Y:S01]  /*5180*/  FSEL R138, R138, RZ, P2 ;  /* 0x000000ff8a8a7208 */ /* 0x000fe20001000000 */
[----:B------:R-:W-:Y:S01]  /*5190*/  FMUL.FTZ R137, R137, UR19 ;  /* 0x0000001389897c20 */ /* 0x000fe20008410000 */
[----:B------:R-:W-:Y:S01]  /*51a0*/  @P4 SHF.L.U32 R130, R130, 0x10, RZ ;  /* 0x0000001082824819 */ /* 0x000fe200000006ff */
[----:B------:R-:W-:Y:S01]  /*51b0*/  FMUL.FTZ R132, R35, UR4 ;  /* 0x0000000423847c20 */ /* 0x000fe20008410000 */
[----:B------:R-:W-:-:S02]  /*51c0*/  LOP3.LUT P3, RZ, R140, 0xff, RZ, 0xc0, !PT ;  /* 0x000000ff8cff7812 */ /* 0x000fc4000786c0ff */
[----:B------:R-:W-:Y:S02]  /*51d0*/  CS2R R124, SRZ ;  /* 0x00000000007c7805 */ /* 0x000fe4000001ff00 */
[----:B------:R-:W-:Y:S01]  /*51e0*/  LOP3.LUT P2, RZ, R140, 0xff00, RZ, 0xc0, !PT ;  /* 0x0000ff008cff7812 */ /* 0x000fe2000784c0ff */
[----:B------:R-:W-:Y:S01]  /*51f0*/  FMUL.FTZ R140, R119, UR19 ;  /* 0x00000013778c7c20 */ /* 0x000fe20008410000 */
[----:B------:R-:W-:Y:S01]  /*5200*/  @P0 PRMT R35, R131, 0x7632, R35 ;  /* 0x0000763283230816 */ /* 0x000fe20000000023 */
[----:B------:R-:W-:Y:S01]  /*5210*/  FMUL.FTZ R141, R120, UR19 ;  /* 0x00000013788d7c20 */ /* 0x000fe20008410000 */
[----:B------:R-:W-:Y:S01]  /*5220*/  FMUL.FTZ R180, R180, UR19 ;  /* 0x00000013b4b47c20 */ /* 0x000fe20008410000 */
[----:B------:R-:W-:Y:S01]  /*5230*/  @P4 FMUL.FTZ R125, R132, R130 ;  /* 0x00000082847d4220 */ /* 0x000fe20000410000 */
[----:B------:R-:W-:Y:S01]  /*5240*/  FMUL.FTZ R120, R137, UR5 ;  /* 0x0000000589787c20 */ /* 0x000fe20008410000 */
[----:B------:R-:W-:Y:S01]  /*5250*/  @P0 SHF.L.U32 R130, R35, 0x10, RZ ;  /* 0x0000001023820819 */ /* 0x000fe200000006ff */
[----:B------:R-:W-:Y:S01]  /*5260*/  FMUL.FTZ R126, R140, UR5 ;  /* 0x000000058c7e7c20 */ /* 0x000fe20008410000 */
[----:B------:R-:W-:Y:S01]  /*5270*/  FMUL.FTZ R35, R180, UR5 ;  /* 0x00000005b4237c20 */ /* 0x000fe20008410000 */
[----:B------:R-:W-:Y:S01]  /*5280*/  FMUL.FTZ R119, R141, UR5 ;  /* 0x000000058d777c20 */ /* 0x000fe20008410000 */
[----:B------:R-:W-:Y:S01]  /*5290*/  @P5 SHF.L.U32 R123, R131, 0x10, RZ ;  /* 0x00000010837b5819 */ /* 0x000fe200000006ff */
[----:B------:R-:W-:Y:S01]  /*52a0*/  FMUL.FTZ R120, R120, UR4 ;  /* 0x0000000478787c20 */ /* 0x000fe20008410000 */
[----:B-1----:R-:W-:Y:S01]  /*52b0*/  FMUL.FTZ R142, R126, UR4 ;  /* 0x000000047e8e7c20 */ /* 0x002fe20008410000 */
[----:B------:R-:W-:Y:S01]  /*52c0*/  FMUL.FTZ R135, R35, UR4 ;  /* 0x0000000423877c20 */ /* 0x000fe20008410000 */
[----:B------:R-:W-:Y:S01]  /*52d0*/  FMUL.FTZ R126, R119, UR4 ;  /* 0x00000004777e7c20 */ /* 0x000fe20008410000 */
[----:B------:R-:W-:Y:S01]  /*52e0*/  @P5 FMUL.FTZ R124, R120, R123 ;  /* 0x0000007b787c5220 */ /* 0x000fe20000410000 */
[----:B------:R-:W-:Y:S01]  /*52f0*/  @P3 SHF.L.U32 R116, R128, 0x10, RZ ;  /* 0x0000001080743819 */ /* 0x000fe200000006ff */
[----:B------:R-:W-:Y:S01]  /*5300*/  FMUL.FTZ R120, R66, R120 ;  /* 0x0000007842787220 */ /* 0x000fe20000410000 */
[----:B------:R-:W-:Y:S01]  /*5310*/  F2FP.BF16.F32.PACK_AB R118, R33, R118 ;  /* 0x000000762176723e */ /* 0x000fe200000010ff */
[----:B------:R-:W-:Y:S01]  /*5320*/  FMUL.FTZ R123, R67, R142 ;  /* 0x0000008e437b7220 */ /* 0x000fe20000410000 */
[----:B------:R-:W-:Y:S01]  /*5330*/  F2FP.BF16.F32.PACK_AB R117, R32, R117 ;  /* 0x000000752075723e */ /* 0x000fe200000010ff */
[----:B------:R-:W-:Y:S01]  /*5340*/  FMUL.FTZ R35, R65, R132 ;  /* 0x0000008441237220 */ /* 0x000fe20000410000 */
[----:B------:R-:W-:Y:S01]  /*5350*/  @P2 PRMT R128, R128, 0x7632, R128 ;  /* 0x0000763280802816 */ /* 0x000fe20000000080 */
[----:B------:R-:W-:Y:S01]  /*5360*/  FMUL.FTZ R32, R60, R135 ;  /* 0x000000873c207220 */ /* 0x000fe20000410000 */
[----:B------:R-:W-:Y:S01]  /*5370*/  FMUL.FTZ R33, R61, R126 ;  /* 0x0000007e3d217220 */ /* 0x000fe20000410000 */
[----:B------:R-:W-:Y:S01]  /*5380*/  FSEL R120, R120, RZ, P5 ;  /* 0x000000ff78787208 */ /* 0x000fe20002800000 */
[----:B------:R-:W-:Y:S01]  /*5390*/  HFMA2 R131, -RZ, RZ, 0, 0 ;  /* 0x00000000ff837431 */ /* 0x000fe200000001ff */
[----:B------:R-:W-:Y:S01]  /*53a0*/  @P2 SHF.L.U32 R128, R128, 0x10, RZ ;  /* 0x0000001080802819 */ /* 0x000fe200000006ff */
[----:B------:R-:W-:Y:S01]  /*53b0*/  @P3 FMUL.FTZ R131, R135, R116 ;  /* 0x0000007487833220 */ /* 0x000fe20000410000 */
[----:B------:R-:W-:-:S02]  /*53c0*/  FSEL R123, R123, RZ, P0 ;  /* 0x000000ff7b7b7208 */ /* 0x000fc40000000000 */
[----:B------:R-:W-:Y:S02]  /*53d0*/  FSEL R35, R35, RZ, P4 ;  /* 0x000000ff23237208 */ /* 0x000fe40002000000 */
[----:B------:R-:W-:Y:S02]  /*53e0*/  FSEL R32, R32, RZ, P3 ;  /* 0x000000ff20207208 */ /* 0x000fe40001800000 */
[----:B------:R-:W-:Y:S02]  /*53f0*/  FSEL R33, R33, RZ, P2 ;  /* 0x000000ff21217208 */ /* 0x000fe40001000000 */
        /* <DEDUP_REMOVED lines=9> */
[----:B------:R-:W-:Y:S01]  /*5490*/  F2FP.BF16.F32.PACK_AB R120, R33, R32 ;  /* 0x000000202178723e */ /* 0x000fe200000010ff */
[----:B------:R-:W-:Y:S06]  /*54a0*/  BRA `(.L_x_4039) ;  /* 0x0000000400807947 */ /* 0x000fec0003800000 */
.L_x_4038:
[--C-:B------:R-:W-:Y:S01]  /*54b0*/  FFMA.FTZ R32, R133, UR26, R180.reuse ;  /* 0x0000001a85207c23 */ /* 0x100fe200080100b4 */
[C---:B------:R-:W-:Y:S01]  /*54c0*/  LOP3.LUT P0, RZ, R140.reuse, 0xff0000, RZ, 0xc0, !PT ;  /* 0x00ff00008cff7812 */ /* 0x040fe2000780c0ff */
[--C-:B------:R-:W-:Y:S01]  /*54d0*/  FFMA.FTZ R33, R127, UR26, R180.reuse ;  /* 0x0000001a7f217c23 */ /* 0x100fe200080100b4 */
[----:B------:R-:W-:Y:S01]  /*54e0*/  LOP3.LUT P2, RZ, R140, 0xff000000, RZ, 0xc0, !PT ;  /* 0xff0000008cff7812 */ /* 0x000fe2000784c0ff */
[----:B------:R-:W-:Y:S01]  /*54f0*/  FFMA.FTZ R127, R134, UR26, R180 ;  /* 0x0000001a867f7c23 */ /* 0x000fe200080100b4 */
[----:B------:R-:W-:Y:S01]  /*5500*/  FADD.FTZ R32, R121, -R32 ;  /* 0x8000002079207221 */ /* 0x000fe20000010000 */
[--C-:B------:R-:W-:Y:S01]  /*5510*/  FFMA.FTZ R134, R135, UR26, R180.reuse ;  /* 0x0000001a87867c23 */ /* 0x100fe200080100b4 */
[----:B------:R-:W-:Y:S01]  /*5520*/  FFMA.FTZ R133, R138, UR26, R180 ;  /* 0x0000001a8a857c23 */ /* 0x000fe200080100b4 */
[----:B------:R-:W-:Y:S01]  /*5530*/  FADD.FTZ R122, R122, -R127 ;  /* 0x8000007f7a7a7221 */ /* 0x000fe20000010000 */
[----:B------:R-:W-:Y:S01]  /*5540*/  FMUL.FTZ R32, R32, UR19 ;  /* 0x0000001320207c20 */ /* 0x000fe20008410000 */
[----:B------:R-:W-:Y:S01]  /*5550*/  FADD.FTZ R123, R123, -R134 ;  /* 0x800000867b7b7221 */ /* 0x000fe20000010000 */
[----:B------:R-:W-:Y:S01]  /*5560*/  LOP3.LUT P5, RZ, R141, 0xff, RZ, 0xc0, !PT ;  /* 0x000000ff8dff7812 */ /* 0x000fe200078ac0ff */
[----:B------:R-:W-:Y:S01]  /*5570*/  FMUL.FTZ R121, R122, UR19 ;  /* 0x000000137a797c20 */ /* 0x000fe20008410000 */
[----:B------:R-:W-:Y:S01]  /*5580*/  FMUL.FTZ R32, R32, UR5 ;  /* 0x0000000520207c20 */ /* 0x000fe20008410000 */
[----:B-----5:R-:W-:Y:S01]  /*5590*/  @P0 SHF.L.U32 R138, R129, 0x10, RZ ;  /* 0x00000010818a0819 */ /* 0x020fe200000006ff */
[----:B------:R-:W-:Y:S01]  /*55a0*/  FMUL.FTZ R122, R123, UR19 ;  /* 0x000000137b7a7c20 */ /* 0x000fe20008410000 */
[----:B------:R-:W-:Y:S01]  /*55b0*/  @P2 PRMT R129, R129, 0x7632, R129 ;  /* 0x0000763281812816 */ /* 0x000fe20000000081 */
[----:B------:R-:W-:Y:S01]  /*55c0*/  FMUL.FTZ R121, R121, UR5 ;  /* 0x0000000579797c20 */ /* 0x000fe20008410000 */
[----:B------:R-:W-:Y:S01]  /*55d0*/  FMUL.FTZ R123, R32, UR4 ;  /* 0x00000004207b7c20 */ /* 0x000fe20008410000 */
[----:B------:R-:W-:Y:S01]  /*55e0*/  LOP3.LUT P4, RZ, R141, 0xff00, RZ, 0xc0, !PT ;  /* 0x0000ff008dff7812 */ /* 0x000fe2000788c0ff */
[----:B------:R-:W-:Y:S01]  /*55f0*/  FFMA.FTZ R135, R136, UR26, R180 ;  /* 0x0000001a88877c23 */ /* 0x000fe200080100b4 */
[----:B------:R-:W-:Y:S01]  /*5600*/  @P2 SHF.L.U32 R129, R129, 0x10, RZ ;  /* 0x0000001081812819 */ /* 0x000fe200000006ff */
[----:B------:R-:W-:Y:S01]  /*5610*/  FMUL.FTZ R32, R121, UR4 ;  /* 0x0000000479207c20 */ /* 0x000fe20008410000 */
[----:B------:R-:W-:Y:S01]  /*5620*/  FMUL.FTZ R121, R62, R123 ;  /* 0x0000007b3e797220 */ /* 0x000fe20000410000 */
[----:B------:R-:W-:Y:S01]  /*5630*/  FADD.FTZ R135, R124, -R135 ;  /* 0x800000877c877221 */ /* 0x000fe20000010000 */
[----:B------:R-:W-:Y:S01]  /*5640*/  MOV R127, RZ ;  /* 0x000000ff007f7202 */ /* 0x000fe20000000f00 */
[----:B------:R-:W-:Y:S01]  /*5650*/  FMUL.FTZ R122, R122, UR5 ;  /* 0x000000057a7a7c20 */ /* 0x000fe20008410000 */
[----:B------:R-:W-:-:S02]  /*5660*/  HFMA2 R136, -RZ, RZ, 0, 0 ;  /* 0x00000000ff887431 */ /* 0x000fc400000001ff */
[-C--:B------:R-:W-:Y:S01]  /*5670*/  @P2 FMUL.FTZ R127, R129, R32.reuse ;  /* 0x00000020817f2220 */ /* 0x080fe20000410000 */
[--C-:B------:R-:W-:Y:S01]  /*5680*/  FFMA.FTZ R137, R137, UR26, R180.reuse ;  /* 0x0000001a89897c23 */ /* 0x100fe200080100b4 */
[----:B------:R-:W-:Y:S01]  /*5690*/  @P0 FMUL.FTZ R136, R138, R123 ;  /* 0x0000007b8a880220 */ /* 0x000fe20000410000 */
[----:B------:R-:W-:Y:S01]  /*56a0*/  FMUL.FTZ R32, R63, R32 ;  /* 0x000000203f207220 */ /* 0x000fe20000410000 */
[----:B------:R-:W-:Y:S01]  /*56b0*/  FSEL R121, R121, RZ, P0 ;  /* 0x000000ff79797208 */ /* 0x000fe20000000000 */
[----:B------:R-:W-:Y:S01]  /*56c0*/  FADD.FTZ R120, R120, -R33 ;  /* 0x8000002178787221 */ /* 0x000fe20000010000 */
[----:B------:R-:W-:Y:S01]  /*56d0*/  FFMA.FTZ R180, R125, UR26, R180 ;  /* 0x0000001a7db47c23 */ /* 0x000fe200080100b4 */
[----:B------:R-:W-:Y:S01]  /*56e0*/  ISETP.GE.U32.AND P0, PT, R140, RZ, PT ;  /* 0x000000ff8c00720c */ /* 0x000fe20003f06070 */
[----:B------:R-:W-:Y:S01]  /*56f0*/  FMUL.FTZ R33, R135, UR19 ;  /* 0x0000001387217c20 */ /* 0x000fe20008410000 */
[----:B------:R-:W-:Y:S01]  /*5700*/  FMUL.FTZ R125, R122, UR4 ;  /* 0x000000047a7d7c20 */ /* 0x000fe20008410000 */
[C---:B-1----:R-:W-:Y:S01]  /*5710*/  @P5 SHF.L.U32 R142, R130.reuse, 0x10, RZ ;  /* 0x00000010828e5819 */ /* 0x042fe200000006ff */
[----:B------:R-:W-:Y:S01]  /*5720*/  FADD.FTZ R180, R35, -R180 ;  /* 0x800000b423b47221 */ /* 0x000fe20000010000 */
[----:B------:R-:W-:Y:S01]  /*5730*/  @P4 PRMT R130, R130, 0x7632, R130 ;  /* 0x0000763282824816 */ /* 0x000fe20000000082 */
[----:B------:R-:W-:Y:S01]  /*5740*/  FMUL.FTZ R33, R33, UR5 ;  /* 0x0000000521217c20 */ /* 0x000fe20008410000 */
[----:B------:R-:W-:Y:S01]  /*5750*/  LOP3.LUT P3, RZ, R140, 0xff, RZ, 0xc0, !PT ;  /* 0x000000ff8cff7812 */ /* 0x000fe2000786c0ff */
[-C--:B------:R-:W-:Y:S01]  /*5760*/  FMUL.FTZ R122, R64, R125.reuse ;  /* 0x0000007d407a7220 */ /* 0x080fe20000410000 */
[----:B------:R-:W-:Y:S01]  /*5770*/  FSEL R32, R32, RZ, P2 ;  /* 0x000000ff20207208 */ /* 0x000fe20001000000 */
[----:B------:R-:W-:Y:S01]  /*5780*/  HFMA2 R134, -RZ, RZ, 0, 0 ;  /* 0x00000000ff867431 */ /* 0x000fe200000001ff */
[----:B------:R-:W-:Y:S01]  /*5790*/  ISETP.GE.U32.AND.EX P0, PT, R141, 0x1000000, PT, P0 ;  /* 0x010000008d00780c */ /* 0x000fe20003f06100 */
[----:B------:R-:W-:Y:S01]  /*57a0*/  @P5 FMUL.FTZ R134, R142, R125 ;  /* 0x0000007d8e865220 */ /* 0x000fe20000410000 */
[----:B------:R-:W-:Y:S01]  /*57b0*/  LOP3.LUT P2, RZ, R140, 0xff00, RZ, 0xc0, !PT ;  /* 0x0000ff008cff7812 */ /* 0x000fe2000784c0ff */
[----:B------:R-:W-:Y:S01]  /*57c0*/  FADD.FTZ R137, R126, -R137 ;  /* 0x800000897e897221 */ /* 0x000fe20000010000 */
[----:B------:R-:W-:Y:S01]  /*57d0*/  @P4 SHF.L.U32 R35, R130, 0x10, RZ ;  /* 0x0000001082234819 */ /* 0x000fe200000006ff */
[----:B------:R-:W-:Y:S01]  /*57e0*/  FMUL.FTZ R130, R33, UR4 ;  /* 0x0000000421827c20 */ /* 0x000fe20008410000 */
[----:B------:R-:W-:Y:S01]  /*57f0*/  FSEL R122, R122, RZ, P5 ;  /* 0x000000ff7a7a7208 */ /* 0x000fe20002800000 */
[----:B------:R-:W-:Y:S01]  /*5800*/  FADD.FTZ R123, R132, -R133 ;  /* 0x80000085847b7221 */ /* 0x000fe20000010000 */
[----:B------:R-:W-:-:S02]  /*5810*/  CS2R R124, SRZ ;  /* 0x00000000007c7805 */ /* 0x000fc4000001ff00 */
[----:B------:R-:W-:Y:S01]  /*5820*/  LOP3.LUT P5, RZ, R141, 0xff0000, RZ, 0xc0, !PT ;  /* 0x00ff00008dff7812 */ /* 0x000fe200078ac0ff */
[----:B------:R-:W-:Y:S01]  /*5830*/  @P4 FMUL.FTZ R125, R35, R130 ;  /* 0x00000082237d4220 */ /* 0x000fe20000410000 */
[----:B------:R-:W-:Y:S01]  /*5840*/  FMUL.FTZ R35, R120, UR19 ;  /* 0x0000001378237c20 */ /* 0x000fe20008410000 */
[----:B------:R-:W-:Y:S01]  /*5850*/  FMUL.FTZ R120, R137, UR19 ;  /* 0x0000001389787c20 */ /* 0x000fe20008410000 */
[----:B------:R-:W-:Y:S01]  /*5860*/  FMUL.FTZ R123, R123, UR19 ;  /* 0x000000137b7b7c20 */ /* 0x000fe20008410000 */
[----:B------:R-:W-:Y:S01]  /*5870*/  FMUL.FTZ R33, R180, UR19 ;  /* 0x00000013b4217c20 */ /* 0x000fe20008410000 */
[----:B------:R-:W-:Y:S01]  /*5880*/  @P3 SHF.L.U32 R132, R128, 0x10, RZ ;  /* 0x0000001080843819 */ /* 0x000fe200000006ff */
[----:B------:R-:W-:Y:S01]  /*5890*/  FMUL.FTZ R120, R120, UR5 ;  /* 0x0000000578787c20 */ /* 0x000fe20008410000 */
[----:B------:R-:W-:Y:S01]  /*58a0*/  @P0 PRMT R126, R131, 0x7632, R126 ;  /* 0x00007632837e0816 */ /* 0x000fe2000000007e */
[----:B------:R-:W-:Y:S01]  /*58b0*/  FMUL.FTZ R123, R123, UR5 ;  /* 0x000000057b7b7c20 */ /* 0x000fe20008410000 */
[----:B------:R-:W-:Y:S01]  /*58c0*/  @P2 PRMT R128, R128, 0x7632, R128 ;  /* 0x0000763280802816 */ /* 0x000fe20000000080 */
[----:B------:R-:W-:Y:S01]  /*58d0*/  FMUL.FTZ R33, R33, UR5 ;  /* 0x0000000521217c20 */ /* 0x000fe20008410000 */
[----:B------:R-:W-:Y:S01]  /*58e0*/  FMUL.FTZ R35, R35, UR5 ;  /* 0x0000000523237c20 */ /* 0x000fe20008410000 */
[----:B------:R-:W-:Y:S01]  /*58f0*/  @P0 SHF.L.U32 R141, R126, 0x10, RZ ;  /* 0x000000107e8d0819 */ /* 0x000fe200000006ff */
[----:B------:R-:W-:Y:S01]  /*5900*/  FMUL.FTZ R135, R120, UR4 ;  /* 0x0000000478877c20 */ /* 0x000fe20008410000 */
[----:B------:R-:W-:Y:S01]  /*5910*/  @P2 SHF.L.U32 R137, R128, 0x10, RZ ;  /* 0x0000001080892819 */ /* 0x000fe200000006ff */
[----:B------:R-:W-:Y:S01]  /*5920*/  FMUL.FTZ R126, R123, UR4 ;  /* 0x000000047b7e7c20 */ /* 0x000fe20008410000 */
[----:B------:R-:W-:Y:S01]  /*5930*/  FMUL.FTZ R33, R33, UR4 ;  /* 0x0000000421217c20 */ /* 0x000fe20008410000 */
[----:B------:R-:W-:Y:S01]  /*5940*/  FMUL.FTZ R128, R35, UR4 ;  /* 0x0000000423807c20 */ /* 0x000fe20008410000 */
[----:B------:R-:W-:Y:S01]  /*5950*/  @P5 SHF.L.U32 R138, R131, 0x10, RZ ;  /* 0x00000010838a5819 */ /* 0x000fe200000006ff */
[----:B------:R-:W-:Y:S01]  /*5960*/  HFMA2 R131, -RZ, RZ, 0, 0 ;  /* 0x00000000ff837431 */ /* 0x000fe200000001ff */
[----:B------:R-:W-:Y:S01]  /*5970*/  MOV R133, RZ ;  /* 0x000000ff00857202 */ /* 0x000fe20000000f00 */
[----:B------:R-:W-:Y:S01]  /*5980*/  @P0 FMUL.FTZ R133, R141, R126 ;  /* 0x0000007e8d850220 */ /* 0x000fe20000410000 */
[----:B------:R-:W-:Y:S01]  /*5990*/  @P3 FMUL.FTZ R131, R132, R33 ;  /* 0x0000002184833220 */ /* 0x000fe20000410000 */
[----:B------:R-:W-:Y:S01]  /*59a0*/  FMUL.FTZ R123, R66, R135 ;  /* 0x00000087427b7220 */ /* 0x000fe20000410000 */
[----:B------:R-:W-:Y:S01]  /*59b0*/  FMUL.FTZ R120, R65, R130 ;  /* 0x0000008241787220 */ /* 0x000fe20000410000 */
[----:B------:R-:W-:Y:S01]  /*59c0*/  FMUL.FTZ R126, R67, R126 ;  /* 0x0000007e437e7220 */ /* 0x000fe20000410000 */
[----:B------:R-:W-:Y:S01]  /*59d0*/  FMUL.FTZ R33, R60, R33 ;  /* 0x000000213c217220 */ /* 0x000fe20000410000 */
[-C--:B------:R-:W-:Y:S01]  /*59e0*/  FMUL.FTZ R35, R61, R128.reuse ;  /* 0x000000803d237220 */ /* 0x080fe20000410000 */
[----:B------:R-:W-:Y:S01]  /*59f0*/  MOV R129, RZ ;  /* 0x000000ff00817202 */ /* 0x000fe20000000f00 */
[----:B------:R-:W-:Y:S01]  /*5a00*/  @P5 FMUL.FTZ R124, R138, R135 ;  /* 0x000000878a7c5220 */ /* 0x000fe20000410000 */
[----:B------:R-:W-:Y:S01]  /*5a10*/  @P2 FMUL.FTZ R129, R137, R128 ;  /* 0x0000008089812220 */ /* 0x000fe20000410000 */
        /* <DEDUP_REMOVED lines=8> */
[----:B------:R-:W-:-:S07]  /*5aa0*/  F2FP.BF16.F32.PACK_AB R120, R120, R33 ;  /* 0x000000217878723e */ /* 0x000fce00000010ff */
.L_x_4039:
[----:B------:R-:W1:Y:S02]  /*5ab0*/  @P1 LDC.64 R32, c[0x0][0x478] ;  /* 0x00011e00ff201b82 */ /* 0x000e640000000a00 */
[----:B-1----:R-:W-:-:S04]  /*5ac0*/  @P1 IMAD.WIDE.U32 R32, R34, 0x10, R32 ;  /* 0x0000001022201825 */ /* 0x002fc800078e0020 */
[----:B------:R-:W-:Y:S01]  /*5ad0*/  IMAD.WIDE.U32 R34, R34, 0x10, R198 ;  /* 0x0000001022227825 */ /* 0x000fe200078e00c6 */
[----:B------:R1:W-:Y:S04]  /*5ae0*/  @P1 STG.E.128 desc[UR12][R32.64], R116 ;  /* 0x0000007420001986 */ /* 0x0003e8000c101d0c */
[----:B------:R1:W-:Y:S01]  /*5af0*/  STG.E.128 desc[UR12][R34.64], R120 ;  /* 0x0000007822007986 */ /* 0x0003e2000c101d0c */
[----:B------:R-:W-:Y:S05]  /*5b00*/  BRA `(.L_x_4040) ;  /* 0x0000003800907947 */ /* 0x000fea0003800000 */
.L_x_4031:
[----:B------:R-:W-:-:S05]  /*5b10*/  HFMA2 R128, -RZ, RZ, 0, 9.5367431640625e-07 ;  /* 0x00000010ff807431 */ /* 0x000fca00000001ff */
[----:B------:R-:W-:-:S06]  /*5b20*/  IMAD.WIDE.U32 R128, R32, R128, UR22 ;  /* 0x0000001620807e25 */ /* 0x000fcc000f8e0080 */
[----:B------:R-:W5:Y:S01]  /*5b30*/  LDG.E.128 R128, desc[UR12][R128.64] ;  /* 0x0000000c80807981 */ /* 0x000f62000c1e1d00 */
[----:B------:R-:W-:-:S04]  /*5b40*/  UISETP.NE.U32.AND UP1, UPT, UR20, URZ, UPT ;  /* 0x000000ff1400728c */ /* 0x000fc8000bf25070 */
[----:B------:R-:W-:-:S09]  /*5b50*/  UISETP.NE.AND.EX UP1, UPT, UR21, URZ, UPT, UP1 ;  /* 0x000000ff1500728c */ /* 0x000fd2000bf25310 */
[----:B------:R-:W-:Y:S05]  /*5b60*/  BRA.U UP1, `(.L_x_4041) ;  /* 0x0000000501bc7547 */ /* 0x000fea000b800000 */
[--C-:B------:R-:W-:Y:S01]  /*5b70*/  FFMA.FTZ R182, R182, UR26, R180.reuse ;  /* 0x0000001ab6b67c23 */ /* 0x100fe200080100b4 */
[--C-:B------:R-:W-:Y:S01]  /*5b80*/  FFMA.FTZ R184, R184, UR26, R180.reuse ;  /* 0x0000001ab8b87c23 */ /* 0x100fe200080100b4 */
[----:B-----5:R-:W-:Y:S01]  /*5b90*/  LOP3.LUT P4, RZ, R166, 0xff, RZ, 0xc0, !PT ;  /* 0x000000ffa6ff7812 */ /* 0x020fe2000788c0ff */
[----:B------:R-:W-:Y:S01]  /*5ba0*/  FFMA.FTZ R200, R200, UR26, R180 ;  /* 0x0000001ac8c87c23 */ /* 0x000fe200080100b4 */
[----:B------:R-:W-:Y:S01]  /*5bb0*/  SHF.L.U32 R34, R100, 0x10, RZ ;  /* 0x0000001064227819 */ /* 0x000fe200000006ff */
[----:B------:R-:W-:Y:S01]  /*5bc0*/  FADD.FTZ R182, R186, -R182 ;  /* 0x800000b6bab67221 */ /* 0x000fe20000010000 */
[----:B------:R-:W-:Y:S01]  /*5bd0*/  LOP3.LUT P0, RZ, R167, 0xff, RZ, 0xc0, !PT ;  /* 0x000000ffa7ff7812 */ /* 0x000fe2000780c0ff */
[----:B------:R-:W-:Y:S01]  /*5be0*/  FADD.FTZ R184, R187, -R184 ;  /* 0x800000b8bbb87221 */ /* 0x000fe20000010000 */
[----:B------:R-:W-:Y:S01]  /*5bf0*/  SHF.L.U32 R186, R102, 0x10, RZ ;  /* 0x0000001066ba7819 */ /* 0x000fe200000006ff */
[----:B------:R-:W-:Y:S01]  /*5c00*/  UMOV UR4, UR7 ;  /* 0x0000000700047c82 */ /* 0x000fe20008000000 */
[----:B------:R-:W-:Y:S01]  /*5c10*/  FADD.FTZ R201, R201, -R200 ;  /* 0x800000c8c9c97221 */ /* 0x000fe20000010000 */
[----:B------:R-:W-:Y:S01]  /*5c20*/  FFMA.FTZ R34, R184, UR19, R34 ;  /* 0x00000013b8227c23 */ /* 0x000fe20008010022 */
[----:B------:R-:W-:Y:S01]  /*5c30*/  MOV R184, RZ ;  /* 0x000000ff00b87202 */ /* 0x000fe20000000f00 */
[----:B------:R-:W-:Y:S01]  /*5c40*/  FFMA.FTZ R182, R182, UR19, R186 ;  /* 0x00000013b6b67c23 */ /* 0x000fe200080100ba */
[----:B------:R-:W-:Y:S01]  /*5c50*/  LOP3.LUT P1, RZ, R166, 0xff00, RZ, 0xc0, !PT ;  /* 0x0000ff00a6ff7812 */ /* 0x000fe2000782c0ff */
[----:B------:R-:W-:Y:S01]  /*5c60*/  FMUL.FTZ R34, R34, UR5 ;  /* 0x0000000522227c20 */ /* 0x000fe20008410000 */
[----:B------:R-:W-:Y:S01]  /*5c70*/  @P4 SHF.L.U32 R181, R128, 0x10, RZ ;  /* 0x0000001080b54819 */ /* 0x000fe200000006ff */
[----:B------:R-:W-:Y:S01]  /*5c80*/  FMUL.FTZ R182, R182, UR5 ;  /* 0x00000005b6b67c20 */ /* 0x000fe20008410000 */
[----:B------:R-:W-:Y:S01]  /*5c90*/  LOP3.LUT P5, RZ, R167, 0xff00, RZ, 0xc0, !PT ;  /* 0x0000ff00a7ff7812 */ /* 0x000fe200078ac0ff */
[----:B------:R-:W-:Y:S01]  /*5ca0*/  FMUL.FTZ R34, R34, UR4 ;  /* 0x0000000422227c20 */ /* 0x000fe20008410000 */
[----:B------:R-:W-:Y:S01]  /*5cb0*/  @P0 SHF.L.U32 R186, R130, 0x10, RZ ;  /* 0x0000001082ba0819 */ /* 0x000fe200000006ff */
[----:B------:R-:W-:Y:S01]  /*5cc0*/  FMUL.FTZ R200, R182, UR4 ;  /* 0x00000004b6c87c20 */ /* 0x000fe20008410000 */
[----:B------:R-:W-:Y:S01]  /*5cd0*/  MOV R182, RZ ;  /* 0x000000ff00b67202 */ /* 0x000fe20000000f00 */
[----:B------:R-:W-:Y:S01]  /*5ce0*/  @P4 FMUL.FTZ R184, R34, R181 ;  /* 0x000000b522b84220 */ /* 0x000fe20000410000 */
[----:B------:R-:W-:Y:S01]  /*5cf0*/  PRMT R181, R100, 0x7632, R181 ;  /* 0x0000763264b57816 */ /* 0x000fe200000000b5 */
[----:B------:R-:W-:Y:S01]  /*5d00*/  @P0 FMUL.FTZ R182, R200, R186 ;  /* 0x000000bac8b60220 */ /* 0x000fe20000410000 */
[----:B------:R-:W-:Y:S01]  /*5d10*/  FFMA.FTZ R205, R205, UR26, R180 ;  /* 0x0000001acdcd7c23 */ /* 0x000fe200080100b4 */
[----:B------:R-:W-:Y:S01]  /*5d20*/  PRMT R186, R102, 0x7632, R186 ;  /* 0x0000763266ba7816 */ /* 0x000fe200000000ba */
[----:B------:R-:W-:Y:S01]  /*5d30*/  FFMA.FTZ R199, R199, UR26, R180 ;  /* 0x0000001ac7c77c23 */ /* 0x000fe200080100b4 */
[----:B------:R-:W-:Y:S01]  /*5d40*/  SHF.L.U32 R181, R181, 0x10, RZ ;  /* 0x00000010b5b57819 */ /* 0x000fe200000006ff */
[----:B------:R-:W-:Y:S01]  /*5d50*/  FMUL.FTZ R200, R40, R200 ;  /* 0x000000c828c87220 */ /* 0x000fe20000410000 */
[----:B------:R-:W-:Y:S01]  /*5d60*/  FADD.FTZ R206, R206, -R205 ;  /* 0x800000cdcece7221 */ /* 0x000fe20000010000 */
[----:B------:R-:W-:Y:S01]  /*5d70*/  SHF.L.U32 R186, R186, 0x10, RZ ;  /* 0x00000010baba7819 */ /* 0x000fe200000006ff */
[----:B------:R-:W-:Y:S01]  /*5d80*/  FADD.FTZ R185, R185, -R199 ;  /* 0x800000c7b9b97221 */ /* 0x000fe20000010000 */
[----:B------:R-:W-:Y:S01]  /*5d90*/  @P1 PRMT R128, R128, 0x7632, R128 ;  /* 0x0000763280801816 */ /* 0x000fe20000000080 */
[----:B------:R-:W-:Y:S01]  /*5da0*/  FFMA.FTZ R181, R206, UR19, R181 ;  /* 0x00000013ceb57c23 */ /* 0x000fe200080100b5 */
[----:B------:R-:W-:Y:S01]  /*5db0*/  FSEL R199, R200, RZ, P0 ;  /* 0x000000ffc8c77208 */ /* 0x000fe20000000000 */
[----:B------:R-:W-:Y:S01]  /*5dc0*/  FFMA.FTZ R186, R201, UR19, R186 ;  /* 0x00000013c9ba7c23 */ /* 0x000fe200080100ba */
[----:B------:R-:W-:Y:S01]  /*5dd0*/  LOP3.LUT P0, RZ, R167, 0xff0000, RZ, 0xc0, !PT ;  /* 0x00ff0000a7ff7812 */ /* 0x000fe2000780c0ff */
[----:B------:R-:W-:Y:S01]  /*5de0*/  FMUL.FTZ R187, R181, UR5 ;  /* 0x00000005b5bb7c20 */ /* 0x000fe20008410000 */
[----:B------:R-:W-:Y:S01]  /*5df0*/  SHF.L.U32 R200, R103, 0x10, RZ ;  /* 0x0000001067c87819 */ /* 0x000fe200000006ff */
[----:B------:R-:W-:Y:S01]  /*5e00*/  FFMA.FTZ R204, R204, UR26, R180 ;  /* 0x0000001acccc7c23 */ /* 0x000fe200080100b4 */
[----:B------:R-:W-:Y:S01]  /*5e10*/  @P5 PRMT R201, R130, 0x7632, R201 ;  /* 0x0000763282c95816 */ /* 0x000fe200000000c9 */
[----:B------:R-:W-:Y:S01]  /*5e20*/  FMUL.FTZ R130, R186, UR5 ;  /* 0x00000005ba827c20 */ /* 0x000fe20008410000 */
[----:B------:R-:W-:Y:S01]  /*5e30*/  @P1 SHF.L.U32 R181, R128, 0x10, RZ ;  /* 0x0000001080b51819 */ /* 0x000fe200000006ff */
[----:B------:R-:W-:Y:S01]  /*5e40*/  FFMA.FTZ R185, R185, UR19, R200 ;  /* 0x00000013b9b97c23 */ /* 0x000fe200080100c8 */
[----:B------:R-:W-:Y:S01]  /*5e50*/  FMUL.FTZ R128, R187, UR4 ;  /* 0x00000004bb807c20 */ /* 0x000fe20008410000 */
[----:B------:R-:W-:Y:S01]  /*5e60*/  @P5 SHF.L.U32 R201, R201, 0x10, RZ ;  /* 0x00000010c9c95819 */ /* 0x000fe200000006ff */
[----:B------:R-:W-:Y:S01]  /*5e70*/  FMUL.FTZ R130, R130, UR4 ;  /* 0x0000000482827c20 */ /* 0x000fe20008410000 */
[----:B------:R-:W-:Y:S01]  /*5e80*/  MOV R187, RZ ;  /* 0x000000ff00bb7202 */ /* 0x000fe20000000f00 */
[----:B------:R-:W-:Y:S01]  /*5e90*/  FMUL.FTZ R185, R185, UR5 ;  /* 0x00000005b9b97c20 */ /* 0x000fe20008410000 */
[----:B------:R-:W-:Y:S01]  /*5ea0*/  @P1 FMUL.FTZ R187, R128, R181 ;  /* 0x000000b580bb1220 */ /* 0x000fe20000410000 */
[----:B------:R-:W-:Y:S01]  /*5eb0*/  LOP3.LUT P3, RZ, R166, 0xff0000, RZ, 0xc0, !PT ;  /* 0x00ff0000a6ff7812 */ /* 0x000fe2000786c0ff */
[----:B------:R-:W-:Y:S01]  /*5ec0*/  FADD.FTZ R204, R203, -R204 ;  /* 0x800000cccbcc7221 */ /* 0x000fe20000010000 */
[----:B------:R-:W-:Y:S01]  /*5ed0*/  MOV R186, RZ ;  /* 0x000000ff00ba7202 */ /* 0x000fe20000000f00 */
[----:B------:R-:W-:Y:S01]  /*5ee0*/  @P5 FMUL.FTZ R186, R130, R201 ;  /* 0x000000c982ba5220 */ /* 0x000fe20000410000 */
[----:B------:R-:W-:Y:S01]  /*5ef0*/  SHF.L.U32 R181, R101, 0x10, RZ ;  /* 0x0000001065b57819 */ /* 0x000fe200000006ff */
[----:B------:R-:W-:Y:S01]  /*5f00*/  FMUL.FTZ R200, R185, UR4 ;  /* 0x00000004b9c87c20 */ /* 0x000fe20008410000 */
[----:B------:R-:W-:Y:S01]  /*5f10*/  @P0 SHF.L.U32 R201, R131, 0x10, RZ ;  /* 0x0000001083c90819 */ /* 0x000fe200000006ff */
[----:B------:R-:W-:Y:S01]  /*5f20*/  FFMA.FTZ R202, R202, UR26, R180 ;  /* 0x0000001acaca7c23 */ /* 0x000fe200080100b4 */
[----:B------:R-:W-:Y:S01]  /*5f30*/  MOV R185, RZ ;  /* 0x000000ff00b97202 */ /* 0x000fe20000000f00 */
[----:B------:R-:W-:Y:S01]  /*5f40*/  FFMA.FTZ R181, R204, UR19, R181 ;  /* 0x00000013ccb57c23 */ /* 0x000fe200080100b5 */
[----:B------:R-:W-:Y:S01]  /*5f50*/  LOP3.LUT P2, RZ, R166, 0xff000000, RZ, 0xc0, !PT ;  /* 0xff000000a6ff7812 */ /* 0x000fe2000784c0ff */
[----:B------:R-:W-:Y:S01]  /*5f60*/  @P0 FMUL.FTZ R185, R200, R201 ;  /* 0x000000c9c8b90220 */ /* 0x000fe20000410000 */
[----:B------:R-:W-:Y:S01]  /*5f70*/  FMUL.FTZ R200, R42, R200 ;  /* 0x000000c82ac87220 */ /* 0x000fe20000410000 */
[----:B------:R-:W-:Y:S01]  /*5f80*/  FMUL.FTZ R181, R181, UR5 ;  /* 0x00000005b5b57c20 */ /* 0x000fe20008410000 */
[----:B------:R-:W-:Y:S01]  /*5f90*/  FADD.FTZ R183, R183, -R202 ;  /* 0x800000cab7b77221 */ /* 0x000fe20000010000 */
[----:B------:R-:W-:Y:S01]  /*5fa0*/  @P3 SHF.L.U32 R203, R129, 0x10, RZ ;  /* 0x0000001081cb3819 */ /* 0x000fe200000006ff */
[----:B------:R-:W-:Y:S01]  /*5fb0*/  FFMA.FTZ R188, R188, UR26, R180 ;  /* 0x0000001abcbc7c23 */ /* 0x000fe200080100b4 */
[----:B------:R-:W-:Y:S01]  /*5fc0*/  FSEL R200, R200, RZ, P0 ;  /* 0x000000ffc8c87208 */ /* 0x000fe20000000000 */
[----:B------:R-:W-:Y:S01]  /*5fd0*/  FMUL.FTZ R202, R181, UR4 ;  /* 0x00000004b5ca7c20 */ /* 0x000fe20008410000 */
[----:B------:R-:W-:Y:S01]  /*5fe0*/  ISETP.GE.U32.AND P0, PT, R166, RZ, PT ;  /* 0x000000ffa600720c */ /* 0x000fe20003f06070 */
[----:B------:R-:W-:Y:S01]  /*5ff0*/  FADD.FTZ R188, R198, -R188 ;  /* 0x800000bcc6bc7221 */ /* 0x000fe20000010000 */
[----:B------:R-:W-:Y:S01]  /*6000*/  MOV R181, RZ ;  /* 0x000000ff00b57202 */ /* 0x000fe20000000f00 */
[----:B------:R-:W-:Y:S01]  /*6010*/  @P3 FMUL.FTZ R181, R202, R203 ;  /* 0x000000cbcab53220 */ /* 0x000fe20000410000 */
[----:B------:R-:W-:Y:S01]  /*6020*/  ISETP.GE.U32.AND.EX P0, PT, R167, 0x1000000, PT, P0 ;  /* 0x01000000a700780c */ /* 0x000fe20003f06100 */
[----:B------:R-:W-:Y:S01]  /*6030*/  FMUL.FTZ R130, R41, R130 ;  /* 0x0000008229827220 */ /* 0x000fe20000410000 */
[----:B------:R-:W-:Y:S01]  /*6040*/  PRMT R203, R101, 0x7632, R203 ;  /* 0x0000763265cb7816 */ /* 0x000fe200000000cb */
[----:B------:R-:W-:Y:S01]  /*6050*/  FMUL.FTZ R34, R36, R34 ;  /* 0x0000002224227220 */ /* 0x000fe20000410000 */
[----:B------:R-:W-:Y:S01]  /*6060*/  PRMT R166, R103, 0x7632, R166 ;  /* 0x0000763267a67816 */ /* 0x000fe200000000a6 */
[----:B------:R-:W-:Y:S01]  /*6070*/  FMUL.FTZ R202, R38, R202 ;  /* 0x000000ca26ca7220 */ /* 0x000fe20000410000 */
[----:B------:R-:W-:Y:S01]  /*6080*/  SHF.L.U32 R203, R203, 0x10, RZ ;  /* 0x00000010cbcb7819 */ /* 0x000fe200000006ff */
[----:B------:R-:W-:Y:S01]  /*6090*/  FMUL.FTZ R128, R37, R128 ;  /* 0x0000008025807220 */ /* 0x000fe20000410000 */
[----:B------:R-:W-:-:S02]  /*60a0*/  SHF.L.U32 R166, R166, 0x10, RZ ;  /* 0x00000010a6a67819 */ /* 0x000fc400000006ff */
[----:B------:R-:W-:Y:S01]  /*60b0*/  FSEL R130, R130, RZ, P5 ;  /* 0x000000ff82827208 */ /* 0x000fe20002800000 */
[--C-:B------:R-:W-:Y:S01]  /*60c0*/  FFMA.FTZ R183, R183, UR19, R203.reuse ;  /* 0x00000013b7b77c23 */ /* 0x100fe200080100cb */
[----:B------:R-:W-:Y:S01]  /*60d0*/  @P2 PRMT R203, R129, 0x7632, R203 ;  /* 0x0000763281cb2816 */ /* 0x000fe200000000cb */
[----:B------:R-:W-:Y:S01]  /*60e0*/  FFMA.FTZ R166, R188, UR19, R166 ;  /* 0x00000013bca67c23 */ /* 0x000fe200080100a6 */
[----:B------:R-:W-:Y:S01]  /*60f0*/  @P0 PRMT R131, R131, 0x7632, R131 ;  /* 0x0000763283830816 */ /* 0x000fe20000000083 */
[----:B------:R-:W-:Y:S01]  /*6100*/  FMUL.FTZ R129, R183, UR5 ;  /* 0x00000005b7817c20 */ /* 0x000fe20008410000 */
[----:B------:R-:W-:Y:S01]  /*6110*/  @P2 SHF.L.U32 R203, R203, 0x10, RZ ;  /* 0x00000010cbcb2819 */ /* 0x000fe200000006ff */
[----:B------:R-:W-:Y:S01]  /*6120*/  FMUL.FTZ R166, R166, UR5 ;  /* 0x00000005a6a67c20 */ /* 0x000fe20008410000 */
[----:B------:R-:W-:Y:S01]  /*6130*/  @P0 SHF.L.U32 R131, R131, 0x10, RZ ;  /* 0x0000001083830819 */ /* 0x000fe200000006ff */
[----:B------:R-:W-:Y:S01]  /*6140*/  FMUL.FTZ R129, R129, UR4 ;  /* 0x0000000481817c20 */ /* 0x000fe20008410000 */
[----:B------:R-:W-:Y:S01]  /*6150*/  MOV R183, RZ ;  /* 0x000000ff00b77202 */ /* 0x000fe20000000f00 */
[----:B------:R-:W-:Y:S01]  /*6160*/  FMUL.FTZ R166, R166, UR4 ;  /* 0x00000004a6a67c20 */ /* 0x000fe20008410000 */
[----:B------:R-:W-:Y:S01]  /*6170*/  MOV R188, RZ ;  /* 0x000000ff00bc7202 */ /* 0x000fe20000000f00 */
[----:B------:R-:W-:Y:S01]  /*6180*/  @P2 FMUL.FTZ R183, R129, R203 ;  /* 0x000000cb81b72220 */ /* 0x000fe20000410000 */
[----:B------:R-:W-:Y:S01]  /*6190*/  FMUL.FTZ R129, R39, R129 ;  /* 0x0000008127817220 */ /* 0x000fe20000410000 */
[----:B------:R-:W-:Y:S01]  /*61a0*/  @P0 FMUL.FTZ R188, R166, R131 ;  /* 0x00000083a6bc0220 */ /* 0x000fe20000410000 */
        /* <DEDUP_REMOVED lines=11> */
.L_x_4041:
[----:B------:R-:W-:Y:S01]  /*6260*/  FFMA.FTZ R204, R204, UR26, R180 ;  /* 0x0000001acccc7c23 */ /* 0x000fe200080100b4 */
[----:B-----5:R-:W-:Y:S01]  /*6270*/  LOP3.LUT P1, RZ, R166, 0xff0000, RZ, 0xc0, !PT ;  /* 0x00ff0000a6ff7812 */ /* 0x020fe2000782c0ff */
[----:B------:R-:W-:Y:S01]  /*6280*/  UMOV UR4, UR7 ;  /* 0x0000000700047c82 */ /* 0x000fe20008000000 */
[----:B------:R-:W-:Y:S01]  /*6290*/  SHF.L.U32 R34, R101, 0x10, RZ ;  /* 0x0000001065227819 */ /* 0x000fe200000006ff */
[----:B------:R-:W-:Y:S01]  /*62a0*/  FADD.FTZ R117, R203, -R204 ;  /* 0x800000cccb757221 */ /* 0x000fe20000010000 */
[----:B------:R-:W-:Y:S01]  /*62b0*/  MOV R181, RZ ;  /* 0x000000ff00b57202 */ /* 0x000fe20000000f00 */
[----:B------:R-:W-:Y:S01]  /*62c0*/  FFMA.FTZ R116, R202, UR26, R180 ;  /* 0x0000001aca747c23 */ /* 0x000fe200080100b4 */
[----:B------:R-:W-:Y:S01]  /*62d0*/  LOP3.LUT P2, RZ, R166, 0xff000000, RZ, 0xc0, !PT ;  /* 0xff000000a6ff7812 */ /* 0x000fe2000784c0ff */
[----:B------:R-:W-:Y:S01]  /*62e0*/  FFMA.FTZ R117, R117, UR19, R34 ;  /* 0x0000001375757c23 */ /* 0x000fe20008010022 */
[----:B------:R-:W-:Y:S01]  /*62f0*/  FFMA.FTZ R182, R182, UR26, R180 ;  /* 0x0000001ab6b67c23 */ /* 0x000fe200080100b4 */
[----:B------:R-:W-:Y:S01]  /*6300*/  FADD.FTZ R116, R183, -R116 ;  /* 0x80000074b7747221 */ /* 0x000fe20000010000 */
[----:B------:R-:W-:Y:S01]  /*6310*/  MOV R183, RZ ;  /* 0x000000ff00b77202 */ /* 0x000fe20000000f00 */
[----:B------:R-:W-:Y:S01]  /*6320*/  FMUL.FTZ R34, R117, UR5 ;  /* 0x0000000575227c20 */ /* 0x000fe20008410000 */
[----:B------:R-:W-:Y:S01]  /*6330*/  SHF.L.U32 R119, R102, 0x10, RZ ;  /* 0x0000001066777819 */ /* 0x000fe200000006ff */
[--C-:B------:R-:W-:Y:S01]  /*6340*/  FFMA.FTZ R199, R199, UR26, R180.reuse ;  /* 0x0000001ac7c77c23 */ /* 0x100fe200080100b4 */
[----:B------:R-:W-:Y:S01]  /*6350*/  @P1 SHF.L.U32 R118, R129, 0x10, RZ ;  /* 0x0000001081761819 */ /* 0x000fe200000006ff */
[----:B------:R-:W-:Y:S01]  /*6360*/  FMUL.FTZ R34, R34, UR4 ;  /* 0x0000000422227c20 */ /* 0x000fe20008410000 */
[----:B------:R-:W-:Y:S01]  /*6370*/  LOP3.LUT P5, RZ, R167, 0xff, RZ, 0xc0, !PT ;  /* 0x000000ffa7ff7812 */ /* 0x000fe200078ac0ff */
[----:B------:R-:W-:Y:S01]  /*6380*/  FADD.FTZ R185, R185, -R199 ;  /* 0x800000c7b9b97221 */ /* 0x000fe20000010000 */
[----:B------:R-:W-:Y:S01]  /*6390*/  FFMA.FTZ R199, R188, UR26, R180 ;  /* 0x0000001abcc77c23 */ /* 0x000fe200080100b4 */
[-C--:B------:R-:W-:Y:S01]  /*63a0*/  @P1 FMUL.FTZ R181, R118, R34.reuse ;  /* 0x0000002276b51220 */ /* 0x080fe20000410000 */
[----:B------:R-:W-:Y:S01]  /*63b0*/  PRMT R118, R101, 0x7632, R118 ;  /* 0x0000763265767816 */ /* 0x000fe20000000076 */
[--C-:B------:R-:W-:Y:S01]  /*63c0*/  FFMA.FTZ R184, R184, UR26, R180.reuse ;  /* 0x0000001ab8b87c23 */ /* 0x100fe200080100b4 */
[----:B------:R-:W-:Y:S01]  /*63d0*/  LOP3.LUT P6, RZ, R167, 0xff0000, RZ, 0xc0, !PT ;  /* 0x00ff0000a7ff7812 */ /* 0x000fe200078cc0ff */
[----:B------:R-:W-:Y:S01]  /*63e0*/  FADD.FTZ R199, R198, -R199 ;  /* 0x800000c7c6c77221 */ /* 0x000fe20000010000 */
[----:B------:R-:W-:Y:S01]  /*63f0*/  SHF.L.U32 R118, R118, 0x10, RZ ;  /* 0x0000001076767819 */ /* 0x000fe200000006ff */
[--C-:B------:R-:W-:Y:S01]  /*6400*/  FFMA.FTZ R205, R205, UR26, R180.reuse ;  /* 0x0000001acdcd7c23 */ /* 0x100fe200080100b4 */
[----:B------:R-:W-:Y:S01]  /*6410*/  SHF.L.U32 R188, R103, 0x10, RZ ;  /* 0x0000001067bc7819 */ /* 0x000fe200000006ff */
[----:B------:R-:W-:Y:S01]  /*6420*/  FFMA.FTZ R200, R200, UR26, R180 ;  /* 0x0000001ac8c87c23 */ /* 0x000fe200080100b4 */
[----:B------:R-:W-:Y:S01]  /*6430*/  ISETP.GE.U32.AND P0, PT, R166, RZ, PT ;  /* 0x000000ffa600720c */ /* 0x000fe20003f06070 */
[--C-:B------:R-:W-:Y:S01]  /*6440*/  FFMA.FTZ R116, R116, UR19, R118.reuse ;  /* 0x0000001374747c23 */ /* 0x100fe20008010076 */
[----:B------:R-:W-:Y:S01]  /*6450*/  @P2 PRMT R118, R129, 0x7632, R118 ;  /* 0x0000763281762816 */ /* 0x000fe20000000076 */
[----:B------:R-:W-:Y:S01]  /*6460*/  FADD.FTZ R206, R206, -R205 ;  /* 0x800000cdcece7221 */ /* 0x000fe20000010000 */
[----:B------:R-:W-:Y:S01]  /*6470*/  LOP3.LUT P4, RZ, R166, 0xff, RZ, 0xc0, !PT ;  /* 0x000000ffa6ff7812 */ /* 0x000fe2000788c0ff */
[----:B------:R-:W-:Y:S01]  /*6480*/  FMUL.FTZ R129, R116, UR5 ;  /* 0x0000000574817c20 */ /* 0x000fe20008410000 */
[----:B------:R-:W-:Y:S01]  /*6490*/  @P2 SHF.L.U32 R118, R118, 0x10, RZ ;  /* 0x0000001076762819 */ /* 0x000fe200000006ff */
[----:B------:R-:W-:Y:S01]  /*64a0*/  FADD.FTZ R200, R201, -R200 ;  /* 0x800000c8c9c87221 */ /* 0x000fe20000010000 */
[----:B------:R-:W-:Y:S01]  /*64b0*/  LOP3.LUT P3, RZ, R167, 0xff00, RZ, 0xc0, !PT ;  /* 0x0000ff00a7ff7812 */ /* 0x000fe2000786c0ff */
[----:B------:R-:W-:Y:S01]  /*64c0*/  FMUL.FTZ R129, R129, UR4 ;  /* 0x0000000481817c20 */ /* 0x000fe20008410000 */
[----:B------:R-:W-:Y:S01]  /*64d0*/  ISETP.GE.U32.AND.EX P0, PT, R167, 0x1000000, PT, P0 ;  /* 0x01000000a700780c */ /* 0x000fe20003f06100 */
[----:B------:R-:W-:Y:S01]  /*64e0*/  FMUL.FTZ R34, R38, R34 ;  /* 0x0000002226227220 */ /* 0x000fe20000410000 */
[----:B------:R-:W-:Y:S01]  /*64f0*/  @P6 SHF.L.U32 R167, R131, 0x10, RZ ;  /* 0x0000001083a76819 */ /* 0x000fe200000006ff */
[-C--:B------:R-:W-:Y:S01]  /*6500*/  @P2 FMUL.FTZ R183, R118, R129.reuse ;  /* 0x0000008176b72220 */ /* 0x080fe20000410000 */
[----:B------:R-:W-:Y:S01]  /*6510*/  FADD.FTZ R118, R186, -R182 ;  /* 0x800000b6ba767221 */ /* 0x000fe20000010000 */
[----:B------:R-:W-:Y:S01]  /*6520*/  @P5 SHF.L.U32 R186, R130, 0x10, RZ ;  /* 0x0000001082ba5819 */ /* 0x000fe200000006ff */
[----:B------:R-:W-:Y:S01]  /*6530*/  FMUL.FTZ R129, R39, R129 ;  /* 0x0000008127817220 */ /* 0x000fe20000410000 */
[----:B------:R-:W-:Y:S01]  /*6540*/  MOV R182, RZ ;  /* 0x000000ff00b67202 */ /* 0x000fe20000000f00 */
[----:B------:R-:W-:Y:S01]  /*6550*/  FFMA.FTZ R118, R118, UR19, R119 ;  /* 0x0000001376767c23 */ /* 0x000fe20008010077 */
[----:B------:R-:W-:-:S02]  /*6560*/  F2FP.BF16.F32.PACK_AB R117, R116, R117 ;  /* 0x000000757475723e */ /* 0x000fc400000010ff */
[----:B------:R-:W-:Y:S01]  /*6570*/  @P4 SHF.L.U32 R116, R128, 0x10, RZ ;  /* 0x0000001080744819 */ /* 0x000fe200000006ff */
[----:B------:R-:W-:Y:S01]  /*6580*/  FMUL.FTZ R119, R118, UR5 ;  /* 0x0000000576777c20 */ /* 0x000fe20008410000 */
[----:B------:R-:W-:Y:S02]  /*6590*/  @P3 PRMT R201, R130, 0x7632, R201 ;  /* 0x0000763282c93816 */ /* 0x000fe400000000c9 */
[----:B------:R-:W-:Y:S01]  /*65a0*/  FSEL R34, R34, RZ, P1 ;  /* 0x000000ff22227208 */ /* 0x000fe20000800000 */
[----:B------:R-:W-:Y:S01]  /*65b0*/  FMUL.FTZ R119, R119, UR4 ;  /* 0x0000000477777c20 */ /* 0x000fe20008410000 */
[----:B------:R-:W-:Y:S02]  /*65c0*/  @P3 SHF.L.U32 R201, R201, 0x10, RZ ;  /* 0x00000010c9c93819 */ /* 0x000fe400000006ff */
[----:B------:R-:W-:Y:S01]  /*65d0*/  FSEL R129, R129, RZ, P2 ;  /* 0x000000ff81817208 */ /* 0x000fe20001000000 */
[-C--:B------:R-:W-:Y:S01]  /*65e0*/  FMUL.FTZ R198, R40, R119.reuse ;  /* 0x0000007728c67220 */ /* 0x080fe20000410000 */
[----:B------:R-:W-:Y:S01]  /*65f0*/  @P5 FMUL.FTZ R182, R186, R119 ;  /* 0x00000077bab65220 */ /* 0x000fe20000410000 */
[----:B------:R-:W-:Y:S01]  /*6600*/  FFMA.FTZ R119, R185, UR19, R188 ;  /* 0x00000013b9777c23 */ /* 0x000fe200080100bc */
[----:B------:R-:W-:-:S02]  /*6610*/  MOV R185, RZ ;  /* 0x000000ff00b97202 */ /* 0x000fc40000000f00 */
[----:B------:R-:W-:Y:S02]  /*6620*/  FSEL R198, R198, RZ, P5 ;  /* 0x000000ffc6c67208 */ /* 0x000fe40002800000 */
[----:B------:R-:W-:Y:S01]  /*6630*/  LOP3.LUT P5, RZ, R166, 0xff00, RZ, 0xc0, !PT ;  /* 0x0000ff00a6ff7812 */ /* 0x000fe200078ac0ff */
[----:B------:R-:W-:Y:S01]  /*6640*/  FMUL.FTZ R166, R119, UR5 ;  /* 0x0000000577a67c20 */ /* 0x000fe20008410000 */
[----:B------:R-:W-:Y:S02]  /*6650*/  MOV R188, RZ ;  /* 0x000000ff00bc7202 */ /* 0x000fe40000000f00 */
[----:B------:R-:W-:Y:S01]  /*6660*/  PRMT R186, R102, 0x7632, R186 ;  /* 0x0000763266ba7816 */ /* 0x000fe200000000ba */
[----:B------:R-:W-:Y:S01]  /*6670*/  FMUL.FTZ R166, R166, UR4 ;  /* 0x00000004a6a67c20 */ /* 0x000fe20008410000 */
[----:B------:R-:W-:Y:S02]  /*6680*/  F2FP.BF16.F32.PACK_AB R129, R129, R34 ;  /* 0x000000228181723e */ /* 0x000fe400000010ff */
[----:B------:R-:W-:Y:S01]  /*6690*/  SHF.L.U32 R186, R186, 0x10, RZ ;  /* 0x00000010baba7819 */ /* 0x000fe200000006ff */
[-C--:B------:R-:W-:Y:S01]  /*66a0*/  @P6 FMUL.FTZ R185, R167, R166.reuse ;  /* 0x000000a6a7b96220 */ /* 0x080fe20000410000 */
[----:B------:R-:W-:Y:S01]  /*66b0*/  PRMT R167, R103, 0x7632, R167 ;  /* 0x0000763267a77816 */ /* 0x000fe200000000a7 */
[----:B------:R-:W-:-:S02]  /*66c0*/  FMUL.FTZ R166, R42, R166 ;  /* 0x000000a62aa67220 */ /* 0x000fc40000410000 */
[----:B------:R-:W-:Y:S01]  /*66d0*/  FFMA.FTZ R200, R200, UR19, R186 ;  /* 0x00000013c8c87c23 */ /* 0x000fe200080100ba */
[----:B------:R-:W-:Y:S02]  /*66e0*/  SHF.L.U32 R167, R167, 0x10, RZ ;  /* 0x00000010a7a77819 */ /* 0x000fe400000006ff */
[----:B------:R-:W-:Y:S01]  /*66f0*/  MOV R186, RZ ;  /* 0x000000ff00ba7202 */ /* 0x000fe20000000f00 */
[----:B------:R-:W-:Y:S01]  /*6700*/  FMUL.FTZ R130, R200, UR5 ;  /* 0x00000005c8827c20 */ /* 0x000fe20008410000 */
[----:B------:R-:W-:Y:S01]  /*6710*/  FSEL R166, R166, RZ, P6 ;  /* 0x000000ffa6a67208 */ /* 0x000fe20003000000 */
[--C-:B------:R-:W-:Y:S01]  /*6720*/  FFMA.FTZ R199, R199, UR19, R167.reuse ;  /* 0x00000013c7c77c23 */ /* 0x100fe200080100a7 */
[----:B------:R-:W-:Y:S01]  /*6730*/  @P0 PRMT R167, R131, 0x7632, R167 ;  /* 0x0000763283a70816 */ /* 0x000fe200000000a7 */
[----:B------:R-:W-:Y:S01]  /*6740*/  FMUL.FTZ R130, R130, UR4 ;  /* 0x0000000482827c20 */ /* 0x000fe20008410000 */
[----:B------:R-:W-:Y:S01]  /*6750*/  F2FP.BF16.F32.PACK_AB R118, R200, R118 ;  /* 0x00000076c876723e */ /* 0x000fe200000010ff */
[----:B------:R-:W-:Y:S01]  /*6760*/  FMUL.FTZ R131, R199, UR5 ;  /* 0x00000005c7837c20 */ /* 0x000fe20008410000 */
[----:B------:R-:W-:Y:S01]  /*6770*/  @P0 SHF.L.U32 R167, R167, 0x10, RZ ;  /* 0x00000010a7a70819 */ /* 0x000fe200000006ff */
[-C--:B------:R-:W-:Y:S01]  /*6780*/  @P3 FMUL.FTZ R186, R201, R130.reuse ;  /* 0x00000082c9ba3220 */ /* 0x080fe20000410000 */
[----:B------:R-:W-:Y:S01]  /*6790*/  F2FP.BF16.F32.PACK_AB R119, R199, R119 ;  /* 0x00000077c777723e */ /* 0x000fe200000010ff */
[----:B------:R-:W-:Y:S01]  /*67a0*/  FMUL.FTZ R131, R131, UR4 ;  /* 0x0000000483837c20 */ /* 0x000fe20008410000 */
[----:B------:R-:W-:-:S03]  /*67b0*/  FMUL.FTZ R130, R41, R130 ;  /* 0x0000008229827220 */ /* 0x000fc60000410000 */
[-C--:B------:R-:W-:Y:S01]  /*67c0*/  @P0 FMUL.FTZ R188, R167, R131.reuse ;  /* 0x00000083a7bc0220 */ /* 0x080fe20000410000 */
[----:B------:R-:W-:Y:S01]  /*67d0*/  FADD.FTZ R167, R187, -R184 ;  /* 0x800000b8bba77221 */ /* 0x000fe20000010000 */
[----:B------:R-:W-:Y:S01]  /*67e0*/  SHF.L.U32 R184, R100, 0x10, RZ ;  /* 0x0000001064b87819 */ /* 0x000fe200000006ff */
[----:B------:R-:W-:Y:S01]  /*67f0*/  FMUL.FTZ R131, R43, R131 ;  /* 0x000000832b837220 */ /* 0x000fe20000410000 */
[----:B------:R-:W-:Y:S02]  /*6800*/  MOV R187, RZ ;  /* 0x000000ff00bb7202 */ /* 0x000fe40000000f00 */
[----:B------:R-:W-:Y:S01]  /*6810*/  FSEL R130, R130, RZ, P3 ;  /* 0x000000ff82827208 */ /* 0x000fe20001800000 */
[--C-:B------:R-:W-:Y:S01]  /*6820*/  FFMA.FTZ R167, R167, UR19, R184.reuse ;  /* 0x00000013a7a77c23 */ /* 0x100fe200080100b8 */
[----:B------:R-:W-:Y:S02]  /*6830*/  PRMT R184, R100, 0x7632, R184 ;  /* 0x0000763264b87816 */ /* 0x000fe400000000b8 */
[----:B------:R-:W-:Y:S01]  /*6840*/  FSEL R131, R131, RZ, P0 ;  /* 0x000000ff83837208 */ /* 0x000fe20000000000 */
[----:B------:R-:W-:Y:S01]  /*6850*/  FMUL.FTZ R199, R167, UR5 ;  /* 0x00000005a7c77c20 */ /* 0x000fe20008410000 */
[----:B------:R-:W-:-:S02]  /*6860*/  SHF.L.U32 R184, R184, 0x10, RZ ;  /* 0x00000010b8b87819 */ /* 0x000fc400000006ff */
[----:B------:R-:W-:Y:S01]  /*6870*/  F2FP.BF16.F32.PACK_AB R131, R131, R166 ;  /* 0x000000a68383723e */ /* 0x000fe200000010ff */
[----:B------:R-:W-:Y:S01]  /*6880*/  FMUL.FTZ R199, R199, UR4 ;  /* 0x00000004c7c77c20 */ /* 0x000fe20008410000 */
[----:B------:R-:W-:Y:S01]  /*6890*/  F2FP.BF16.F32.PACK_AB R130, R130, R198 ;  /* 0x000000c68282723e */ /* 0x000fe200000010ff */
[----:B------:R-:W-:Y:S01]  /*68a0*/  FFMA.FTZ R206, R206, UR19, R184 ;  /* 0x00000013cece7c23 */ /* 0x000fe200080100b8 */
[----:B------:R-:W-:Y:S01]  /*68b0*/  MOV R184, RZ ;  /* 0x000000ff00b87202 */ /* 0x000fe20000000f00 */
[-C--:B------:R-:W-:Y:S01]  /*68c0*/  @P4 FMUL.FTZ R184, R116, R199.reuse ;  /* 0x000000c774b84220 */ /* 0x080fe20000410000 */
[----:B------:R-:W-:Y:S01]  /*68d0*/  @P5 PRMT R116, R128, 0x7632, R116 ;  /* 0x0000763280745816 */ /* 0x000fe20000000074 */
[----:B------:R-:W-:Y:S01]  /*68e0*/  FMUL.FTZ R128, R206, UR5 ;  /* 0x00000005ce807c20 */ /* 0x000fe20008410000 */
[----:B------:R-:W-:Y:S02]  /*68f0*/  FMUL.FTZ R199, R36, R199 ;  /* 0x000000c724c77220 */ /* 0x000fe40000410000 */
[----:B------:R-:W-:Y:S01]  /*6900*/  @P5 SHF.L.U32 R116, R116, 0x10, RZ ;  /* 0x0000001074745819 */ /* 0x000fe200000006ff */
[----:B------:R-:W-:-:S02]  /*6910*/  FMUL.FTZ R128, R128, UR4 ;  /* 0x0000000480807c20 */ /* 0x000fc40008410000 */
[----:B------:R-:W-:Y:S02]  /*6920*/  FSEL R199, R199, RZ, P4 ;  /* 0x000000ffc7c77208 */ /* 0x000fe40002000000 */
[-C--:B------:R-:W-:Y:S01]  /*6930*/  @P5 FMUL.FTZ R187, R116, R128.reuse ;  /* 0x0000008074bb5220 */ /* 0x080fe20000410000 */
[----:B------:R-:W-:Y:S01]  /*6940*/  FMUL.FTZ R128, R37, R128 ;  /* 0x0000008025807220 */ /* 0x000fe20000410000 */
[----:B------:R-:W-:-:S04]  /*6950*/  F2FP.BF16.F32.PACK_AB R116, R206, R167 ;  /* 0x000000a7ce74723e */ /* 0x000fc800000010ff */
[----:B------:R-:W-:-:S04]  /*6960*/  FSEL R128, R128, RZ, P5 ;  /* 0x000000ff80807208 */ /* 0x000fc80002800000 */
[----:B------:R-:W-:-:S07]  /*6970*/  F2FP.BF16.F32.PACK_AB R128, R128, R199 ;  /* 0x000000c78080723e */ /* 0x000fce00000010ff */
.L_x_4042:
[----:B------:R-:W-:Y:S01]  /*6980*/  ISETP.NE.U32.AND P0, PT, RZ, UR20, PT ;  /* 0x00000014ff007c0c */ /* 0x000fe2000bf05070 */
[----:B------:R-:W1:Y:S01]  /*6990*/  LDC.64 R198, c[0x0][0x468] ;  /* 0x00011a00ffc67b82 */ /* 0x000e620000000a00 */
[----:B------:R-:W-:Y:S02]  /*69a0*/  MOV R34, 0x10 ;  /* 0x0000001000227802 */ /* 0x000fe40000000f00 */
[----:B------:R-:W-:-:S13]  /*69b0*/  ISETP.NE.AND.EX P0, PT, RZ, UR21, PT, P0 ;  /* 0x00000015ff007c0c */ /* 0x000fda000bf05300 */
[----:B------:R-:W2:Y:S02]  /*69c0*/  @P0 LDC.64 R166, c[0x0][0x478] ;  /* 0x00011e00ffa60b82 */ /* 0x000ea40000000a00 */
[----:B--2---:R-:W-:-:S05]  /*69d0*/  @P0 IMAD.WIDE.U32 R166, R32, 0x10, R166 ;  /* 0x0000001020a60825 */ /* 0x004fca00078e00a6 */
[----:B------:R1:W-:Y:S02]  /*69e0*/  @P0 STG.E.128 desc[UR12][R166.64], R116 ;  /* 0x00000074a6000986 */ /* 0x0003e4000c101d0c */
[----:B-1----:R-:W-:-:S05]  /*69f0*/  IMAD.WIDE.U32 R166, R32, 0x10, R198 ;  /* 0x0000001020a67825 */ /* 0x002fca00078e00c6 */
[----:B------:R1:W-:Y:S02]  /*6a00*/  STG.E.128 desc[UR12][R166.64], R128 ;  /* 0x00000080a6007986 */ /* 0x0003e4000c101d0c */
[----:B-1----:R-:W-:-:S06]  /*6a10*/  IMAD.WIDE.U32 R128, R33, R34, UR22 ;  /* 0x0000001621807e25 */ /* 0x002fcc000f8e0022 */
[----:B------:R-:W5:Y:S01]  /*6a20*/  LDG.E.128 R128, desc[UR12][R128.64] ;  /* 0x0000000c80807981 */ /* 0x000f62000c1e1d00 */
[----:B------:R-:W-:Y:S05]  /*6a30*/  @!P0 BRA `(.L_x_4043) ;  /* 0x0000000400c48947 */ /* 0x000fea0003800000 */
[--C-:B------:R-:W-:Y:S01]  /*6a40*/  FFMA.FTZ R34, R163, UR26, R180.reuse ;  /* 0x0000001aa3227c23 */ /* 0x100fe200080100b4 */
[--C-:B------:R-:W-:Y:S01]  /*6a50*/  FFMA.FTZ R119, R164, UR26, R180.reuse ;  /* 0x0000001aa4777c23 */ /* 0x100fe200080100b4 */
[----:B------:R-:W-:Y:S01]  /*6a60*/  LOP3.LUT P5, RZ, R158, 0xff0000, RZ, 0xc0, !PT ;  /* 0x00ff00009eff7812 */ /* 0x000fe200078ac0ff */
[----:B------:R-:W-:Y:S01]  /*6a70*/  FFMA.FTZ R173, R173, UR26, R180 ;  /* 0x0000001aadad7c23 */ /* 0x000fe200080100b4 */
[----:B------:R-:W-:Y:S01]  /*6a80*/  FADD.FTZ R117, R165, -R34 ;  /* 0x80000022a5757221 */ /* 0x000fe20000010000 */
[C---:B------:R-:W-:Y:S01]  /*6a90*/  SHF.L.U32 R34, R105.reuse, 0x10, RZ ;  /* 0x0000001069227819 */ /* 0x040fe200000006ff */
        /* <DEDUP_REMOVED lines=8> */
[----:B------:R-:W-:Y:S01]  /*6b20*/  FMUL.FTZ R34, R117, UR5 ;  /* 0x0000000575227c20 */ /* 0x000fe20008410000 */
[----:B------:R-:W-:Y:S01]  /*6b30*/  SHF.L.U32 R165, R106, 0x10, RZ ;  /* 0x000000106aa57819 */ /* 0x000fe200000006ff */
[----:B------:R-:W-:Y:S01]  /*6b40*/  FFMA.FTZ R116, R116, UR19, R119 ;  /* 0x0000001374747c23 */ /* 0x000fe20008010077 */
[----:B-----5:R-:W-:Y:S01]  /*6b50*/  @P5 SHF.L.U32 R119, R129, 0x10, RZ ;  /* 0x0000001081775819 */ /* 0x020fe200000006ff */
[----:B------:R-:W-:Y:S01]  /*6b60*/  FMUL.FTZ R34, R34, UR4 ;  /* 0x0000000422227c20 */ /* 0x000fe20008410000 */
[--C-:B------:R-:W-:Y:S01]  /*6b70*/  FFMA.FTZ R171, R171, UR26, R180.reuse ;  /* 0x0000001aabab7c23 */ /* 0x100fe200080100b4 */
[----:B------:R-:W-:Y:S01]  /*6b80*/  FFMA.FTZ R118, R118, UR19, R165 ;  /* 0x0000001376767c23 */ /* 0x000fe200080100a5 */
[----:B------:R-:W-:Y:S01]  /*6b90*/  LOP3.LUT P3, RZ, R159, 0xff00, RZ, 0xc0, !PT ;  /* 0x0000ff009fff7812 */ /* 0x000fe2000786c0ff */
[----:B------:R-:W-:Y:S01]  /*6ba0*/  @P5 FMUL.FTZ R163, R34, R119 ;  /* 0x0000007722a35220 */ /* 0x000fe20000410000 */
[----:B------:R-:W-:Y:S01]  /*6bb0*/  @P4 PRMT R119, R129, 0x7632, R119 ;  /* 0x0000763281774816 */ /* 0x000fe20000000077 */
[----:B------:R-:W-:Y:S01]  /*6bc0*/  FMUL.FTZ R129, R116, UR5 ;  /* 0x0000000574817c20 */ /* 0x000fe20008410000 */
[----:B------:R-:W-:Y:S01]  /*6bd0*/  FMUL.FTZ R173, R118, UR5 ;  /* 0x0000000576ad7c20 */ /* 0x000fe20008410000 */
[----:B------:R-:W-:Y:S01]  /*6be0*/  @P1 SHF.L.U32 R166, R130, 0x10, RZ ;  /* 0x0000001082a61819 */ /* 0x000fe200000006ff */
[----:B------:R-:W-:Y:S01]  /*6bf0*/  FADD.FTZ R172, R172, -R171 ;  /* 0x800000abacac7221 */ /* 0x000fe20000010000 */
[----:B------:R-:W-:Y:S01]  /*6c00*/  @P4 SHF.L.U32 R164, R119, 0x10, RZ ;  /* 0x0000001077a44819 */ /* 0x000fe200000006ff */
[----:B------:R-:W-:Y:S01]  /*6c10*/  FMUL.FTZ R129, R129, UR4 ;  /* 0x0000000481817c20 */ /* 0x000fe20008410000 */
[----:B------:R-:W-:Y:S01]  /*6c20*/  FMUL.FTZ R173, R173, UR4 ;  /* 0x00000004adad7c20 */ /* 0x000fe20008410000 */
[----:B------:R-:W-:Y:S01]  /*6c30*/  MOV R165, RZ ;  /* 0x000000ff00a57202 */ /* 0x000fe20000000f00 */
[----:B------:R-:W-:Y:S01]  /*6c40*/  FFMA.FTZ R171, R175, UR26, R180 ;  /* 0x0000001aafab7c23 */ /* 0x000fe200080100b4 */
[----:B------:R-:W-:Y:S01]  /*6c50*/  PRMT R119, R106, 0x7632, R119 ;  /* 0x000076326a777816 */ /* 0x000fe20000000077 */
[----:B------:R-:W-:Y:S01]  /*6c60*/  @P4 FMUL.FTZ R165, R129, R164 ;  /* 0x000000a481a54220 */ /* 0x000fe20000410000 */
[----:B------:R-:W-:-:S02]  /*6c70*/  HFMA2 R164, -RZ, RZ, 0, 0 ;  /* 0x00000000ffa47431 */ /* 0x000fc400000001ff */
[----:B------:R-:W-:Y:S01]  /*6c80*/  @P1 FMUL.FTZ R164, R173, R166 ;  /* 0x000000a6ada41220 */ /* 0x000fe20000410000 */
[----:B------:R-:W-:Y:S01]  /*6c90*/  SHF.L.U32 R166, R119, 0x10, RZ ;  /* 0x0000001077a67819 */ /* 0x000fe200000006ff */
[----:B------:R-:W-:Y:S01]  /*6ca0*/  FADD.FTZ R171, R176, -R171 ;  /* 0x800000abb0ab7221 */ /* 0x000fe20000010000 */
[----:B------:R-:W-:Y:S01]  /*6cb0*/  @P3 PRMT R119, R130, 0x7632, R119 ;  /* 0x0000763282773816 */ /* 0x000fe20000000077 */
[----:B------:R-:W-:Y:S01]  /*6cc0*/  FFMA.FTZ R169, R169, UR26, R180 ;  /* 0x0000001aa9a97c23 */ /* 0x000fe200080100b4 */
[----:B------:R-:W-:Y:S01]  /*6cd0*/  LOP3.LUT P2, RZ, R159, 0xff0000, RZ, 0xc0, !PT ;  /* 0x00ff00009fff7812 */ /* 0x000fe2000784c0ff */
[----:B------:R-:W-:Y:S01]  /*6ce0*/  FFMA.FTZ R171, R171, UR19, R166 ;  /* 0x00000013abab7c23 */ /* 0x000fe200080100a6 */
[----:B------:R-:W-:Y:S02]  /*6cf0*/  @P3 SHF.L.U32 R119, R119, 0x10, RZ ;  /* 0x0000001077773819 */ /* 0x000fe400000006ff */
[----:B------:R-:W-:Y:S01]  /*6d00*/  CS2R R166, SRZ ;  /* 0x0000000000a67805 */ /* 0x000fe2000001ff00 */
[----:B------:R-:W-:Y:S01]  /*6d10*/  FADD.FTZ R170, R170, -R169 ;  /* 0x800000a9aaaa7221 */ /* 0x000fe20000010000 */
[----:B------:R-:W-:Y:S01]  /*6d20*/  FMUL.FTZ R130, R171, UR5 ;  /* 0x00000005ab827c20 */ /* 0x000fe20008410000 */
[----:B------:R-:W-:Y:S01]  /*6d30*/  FMUL.FTZ R173, R48, R173 ;  /* 0x000000ad30ad7220 */ /* 0x000fe20000410000 */
[----:B------:R-:W-:Y:S01]  /*6d40*/  FFMA.FTZ R177, R177, UR26, R180 ;  /* 0x0000001ab1b17c23 */ /* 0x000fe200080100b4 */
[----:B------:R-:W-:Y:S01]  /*6d50*/  FMUL.FTZ R34, R46, R34 ;  /* 0x000000222e227220 */ /* 0x000fe20000410000 */
[----:B------:R-:W-:Y:S01]  /*6d60*/  FMUL.FTZ R130, R130, UR4 ;  /* 0x0000000482827c20 */ /* 0x000fe20008410000 */
[----:B------:R-:W-:Y:S01]  /*6d70*/  FMUL.FTZ R129, R47, R129 ;  /* 0x000000812f817220 */ /* 0x000fe20000410000 */
[----:B------:R-:W-:Y:S01]  /*6d80*/  FADD.FTZ R178, R178, -R177 ;  /* 0x800000b1b2b27221 */ /* 0x000fe20000010000 */
[----:B------:R-:W-:Y:S01]  /*6d90*/  F2FP.BF16.F32.PACK_AB R117, R116, R117 ;  /* 0x000000757475723e */ /* 0x000fe200000010ff */
[----:B------:R-:W-:Y:S01]  /*6da0*/  @P3 FMUL.FTZ R166, R130, R119 ;  /* 0x0000007782a63220 */ /* 0x000fe20000410000 */
[----:B------:R-:W-:Y:S01]  /*6db0*/  SHF.L.U32 R119, R107, 0x10, RZ ;  /* 0x000000106b777819 */ /* 0x000fe200000006ff */
[----:B------:R-:W-:Y:S01]  /*6dc0*/  FMUL.FTZ R130, R49, R130 ;  /* 0x0000008231827220 */ /* 0x000fe20000410000 */
[----:B------:R-:W-:-:S02]  /*6dd0*/  @P2 SHF.L.U32 R168, R131, 0x10, RZ ;  /* 0x0000001083a82819 */ /* 0x000fc400000006ff */
[----:B------:R-:W-:Y:S01]  /*6de0*/  PRMT R131, R104, 0x7632, R131 ;  /* 0x0000763268837816 */ /* 0x000fe20000000083 */
[----:B------:R-:W-:Y:S01]  /*6df0*/  FFMA.FTZ R119, R170, UR19, R119 ;  /* 0x00000013aa777c23 */ /* 0x000fe20008010077 */
[----:B------:R-:W-:Y:S02]  /*6e00*/  FSEL R130, R130, RZ, P3 ;  /* 0x000000ff82827208 */ /* 0x000fe40001800000 */
[----:B------:R-:W-:Y:S01]  /*6e10*/  LOP3.LUT P3, RZ, R158, 0xff, RZ, 0xc0, !PT ;  /* 0x000000ff9eff7812 */ /* 0x000fe2000786c0ff */
[----:B------:R-:W-:Y:S01]  /*6e20*/  FMUL.FTZ R169, R119, UR5 ;  /* 0x0000000577a97c20 */ /* 0x000fe20008410000 */
[----:B------:R-:W-:Y:S02]  /*6e30*/  FSEL R34, R34, RZ, P5 ;  /* 0x000000ff22227208 */ /* 0x000fe40002800000 */
[----:B------:R-:W-:Y:S01]  /*6e40*/  FSEL R129, R129, RZ, P4 ;  /* 0x000000ff81817208 */ /* 0x000fe20002000000 */
[----:B------:R-:W-:Y:S01]  /*6e50*/  FMUL.FTZ R169, R169, UR4 ;  /* 0x00000004a9a97c20 */ /* 0x000fe20008410000 */
[----:B------:R-:W-:-:S02]  /*6e60*/  F2FP.BF16.F32.PACK_AB R118, R171, R118 ;  /* 0x00000076ab76723e */ /* 0x000fc400000010ff */
[----:B------:R-:W-:Y:S01]  /*6e70*/  F2FP.BF16.F32.PACK_AB R129, R129, R34 ;  /* 0x000000228181723e */ /* 0x000fe200000010ff */
[----:B------:R-:W-:Y:S01]  /*6e80*/  @P2 FMUL.FTZ R167, R169, R168 ;  /* 0x000000a8a9a72220 */ /* 0x000fe20000410000 */
[----:B------:R-:W-:Y:S01]  /*6e90*/  FMUL.FTZ R170, R50, R169 ;  /* 0x000000a932aa7220 */ /* 0x000fe20000410000 */
[----:B------:R-:W-:Y:S01]  /*6ea0*/  FSEL R169, R173, RZ, P1 ;  /* 0x000000ffada97208 */ /* 0x000fe20000800000 */
[----:B------:R-:W-:Y:S01]  /*6eb0*/  FFMA.FTZ R173, R161, UR26, R180 ;  /* 0x0000001aa1ad7c23 */ /* 0x000fe200080100b4 */
[----:B------:R-:W-:Y:S02]  /*6ec0*/  ISETP.GE.U32.AND P1, PT, R158, RZ, PT ;  /* 0x000000ff9e00720c */ /* 0x000fe40003f26070 */
[----:B------:R-:W-:Y:S01]  /*6ed0*/  FSEL R170, R170, RZ, P2 ;  /* 0x000000ffaaaa7208 */ /* 0x000fe20001000000 */
[----:B------:R-:W-:Y:S01]  /*6ee0*/  FADD.FTZ R162, R162, -R173 ;  /* 0x800000ada2a27221 */ /* 0x000fe20000010000 */
[----:B------:R-:W-:Y:S02]  /*6ef0*/  LOP3.LUT P2, RZ, R158, 0xff00, RZ, 0xc0, !PT ;  /* 0x0000ff009eff7812 */ /* 0x000fe4000784c0ff */
[----:B------:R-:W-:-:S02]  /*6f00*/  ISETP.GE.U32.AND.EX P1, PT, R159, 0x1000000, PT, P1 ;  /* 0x010000009f00780c */ /* 0x000fc40003f26110 */
[----:B------:R-:W-:Y:S02]  /*6f10*/  PRMT R158, R107, 0x7632, R158 ;  /* 0x000076326b9e7816 */ /* 0x000fe4000000009e */
[----:B------:R-:W-:Y:S02]  /*6f20*/  SHF.L.U32 R159, R131, 0x10, RZ ;  /* 0x00000010839f7819 */ /* 0x000fe400000006ff */
[----:B------:R-:W-:Y:S02]  /*6f30*/  SHF.L.U32 R161, R158, 0x10, RZ ;  /* 0x000000109ea17819 */ /* 0x000fe400000006ff */
[----:B------:R-:W-:Y:S01]  /*6f40*/  MOV R168, RZ ;  /* 0x000000ff00a87202 */ /* 0x000fe20000000f00 */
[----:B------:R-:W-:Y:S01]  /*6f50*/  FFMA.FTZ R172, R172, UR19, R159 ;  /* 0x00000013acac7c23 */ /* 0x000fe2000801009f */
[----:B------:R-:W-:Y:S01]  /*6f60*/  SHF.L.U32 R159, R104, 0x10, RZ ;  /* 0x00000010689f7819 */ /* 0x000fe200000006ff */
[----:B------:R-:W-:Y:S01]  /*6f70*/  FFMA.FTZ R178, R178, UR19, R161 ;  /* 0x00000013b2b27c23 */ /* 0x000fe200080100a1 */
[----:B------:R-:W-:-:S02]  /*6f80*/  MOV R161, RZ ;  /* 0x000000ff00a17202 */ /* 0x000fc40000000f00 */
[----:B------:R-:W-:Y:S01]  /*6f90*/  @P1 PRMT R131, R131, 0x7632, R131 ;  /* 0x0000763283831816 */ /* 0x000fe20000000083 */
[----:B------:R-:W-:Y:S01]  /*6fa0*/  FMUL.FTZ R174, R178, UR5 ;  /* 0x00000005b2ae7c20 */ /* 0x000fe20008410000 */
[----:B------:R-:W-:Y:S01]  /*6fb0*/  FFMA.FTZ R159, R162, UR19, R159 ;  /* 0x00000013a29f7c23 */ /* 0x000fe2000801009f */
[----:B------:R-:W-:Y:S01]  /*6fc0*/  HFMA2 R162, -RZ, RZ, 0, 0 ;  /* 0x00000000ffa27431 */ /* 0x000fe200000001ff */
[----:B------:R-:W-:Y:S01]  /*6fd0*/  @P1 SHF.L.U32 R131, R131, 0x10, RZ ;  /* 0x0000001083831819 */ /* 0x000fe200000006ff */
[----:B------:R-:W-:Y:S01]  /*6fe0*/  FMUL.FTZ R174, R174, UR4 ;  /* 0x00000004aeae7c20 */ /* 0x000fe20008410000 */
[----:B------:R-:W-:Y:S01]  /*6ff0*/  FMUL.FTZ R158, R159, UR5 ;  /* 0x000000059f9e7c20 */ /* 0x000fe20008410000 */
[----:B------:R-:W-:Y:S02]  /*7000*/  F2FP.BF16.F32.PACK_AB R116, R172, R159 ;  /* 0x0000009fac74723e */ /* 0x000fe400000010ff */
[----:B------:R-:W-:Y:S01]  /*7010*/  @P1 FMUL.FTZ R161, R174, R131 ;  /* 0x00000083aea11220 */ /* 0x000fe20000410000 */
[----:B------:R-:W-:Y:S01]  /*7020*/  @P3 SHF.L.U32 R131, R128, 0x10, RZ ;  /* 0x0000001080833819 */ /* 0x000fe200000006ff */
[----:B------:R-:W-:Y:S01]  /*7030*/  FMUL.FTZ R158, R158, UR4 ;  /* 0x000000049e9e7c20 */ /* 0x000fe20008410000 */
[----:B------:R-:W-:Y:S01]  /*7040*/  FMUL.FTZ R174, R51, R174 ;  /* 0x000000ae33ae7220 */ /* 0x000fe20000410000 */
[----:B------:R-:W-:-:S02]  /*7050*/  F2FP.BF16.F32.PACK_AB R119, R178, R119 ;  /* 0x00000077b277723e */ /* 0x000fc400000010ff */
[----:B------:R-:W-:Y:S01]  /*7060*/  @P3 FMUL.FTZ R162, R158, R131 ;  /* 0x000000839ea23220 */ /* 0x000fe20000410000 */
[----:B------:R-:W-:Y:S01]  /*7070*/  @P2 PRMT R131, R128, 0x7632, R131 ;  /* 0x0000763280832816 */ /* 0x000fe20000000083 */
[----:B------:R-:W-:Y:S01]  /*7080*/  FMUL.FTZ R128, R172, UR5 ;  /* 0x00000005ac807c20 */ /* 0x000fe20008410000 */
[----:B------:R-:W-:Y:S01]  /*7090*/  FMUL.FTZ R158, R44, R158 ;  /* 0x0000009e2c9e7220 */ /* 0x000fe20000410000 */
[----:B------:R-:W-:Y:S02]  /*70a0*/  F2FP.BF16.F32.PACK_AB R130, R130, R169 ;  /* 0x000000a98282723e */ /* 0x000fe400000010ff */
[----:B------:R-:W-:Y:S01]  /*70b0*/  @P2 SHF.L.U32 R131, R131, 0x10, RZ ;  /* 0x0000001083832819 */ /* 0x000fe200000006ff */
[----:B------:R-:W-:Y:S01]  /*70c0*/  FMUL.FTZ R128, R128, UR4 ;  /* 0x0000000480807c20 */ /* 0x000fe20008410000 */
[----:B------:R-:W-:-:S03]  /*70d0*/  FSEL R158, R158, RZ, P3 ;  /* 0x000000ff9e9e7208 */ /* 0x000fc60001800000 */
[----:B------:R-:W-:Y:S01]  /*70e0*/  @P2 FMUL.FTZ R168, R128, R131 ;  /* 0x0000008380a82220 */ /* 0x000fe20000410000 */
[----:B------:R-:W-:Y:S01]  /*70f0*/  FMUL.FTZ R128, R45, R128 ;  /* 0x000000802d807220 */ /* 0x000fe20000410000 */
[----:B------:R-:W-:-:S04]  /*7100*/  FSEL R131, R174, RZ, P1 ;  /* 0x000000ffae837208 */ /* 0x000fc80000800000 */
[----:B------:R-:W-:Y:S02]  /*7110*/  FSEL R159, R128, RZ, P2 ;  /* 0x000000ff809f7208 */ /* 0x000fe40001000000 */
[----:B------:R-:W-:Y:S02]  /*7120*/  F2FP.BF16.F32.PACK_AB R131, R131, R170 ;  /* 0x000000aa8383723e */ /* 0x000fe400000010ff */
[----:B------:R-:W-:Y:S01]  /*7130*/  F2FP.BF16.F32.PACK_AB R128, R159, R158 ;  /* 0x0000009e9f80723e */ /* 0x000fe200000010ff */
[----:B------:R-:W-:Y:S06]  /*7140*/  BRA `(.L_x_4044) ;  /* 0x0000000400b47947 */ /* 0x000fec0003800000 */
.L_x_4043:
[--C-:B------:R-:W-:Y:S01]  /*7150*/  FFMA.FTZ R34, R163, UR26, R180.reuse ;  /* 0x0000001aa3227c23 */ /* 0x100fe200080100b4 */
[C---:B------:R-:W-:Y:S01]  /*7160*/  LOP3.LUT P5, RZ, R158.reuse, 0xff0000, RZ, 0xc0, !PT ;  /* 0x00ff00009eff7812 */ /* 0x040fe200078ac0ff */
[----:B------:R-:W-:Y:S01]  /*7170*/  FFMA.FTZ R173, R173, UR26, R180 ;  /* 0x0000001aadad7c23 */ /* 0x000fe200080100b4 */
[----:B------:R-:W-:Y:S01]  /*7180*/  LOP3.LUT P4, RZ, R158, 0xff000000, RZ, 0xc0, !PT ;  /* 0xff0000009eff7812 */ /* 0x000fe2000788c0ff */
[----:B------:R-:W-:Y:S01]  /*7190*/  FADD.FTZ R165, R165, -R34 ;  /* 0x80000022a5a57221 */ /* 0x000fe20000010000 */
[----:B------:R-:W-:Y:S01]  /*71a0*/  SHF.L.U32 R34, R105, 0x10, RZ ;  /* 0x0000001069227819 */ /* 0x000fe200000006ff */
[----:B------:R-:W-:Y:S02]  /*71b0*/  HFMA2 R163, -RZ, RZ, 0, 0 ;  /* 0x00000000ffa37431 */ /* 0x000fe400000001ff */
[----:B------:R-:W-:Y:S01]  /*71c0*/  FADD.FTZ R174, R174, -R173 ;  /* 0x800000adaeae7221 */ /* 0x000fe20000010000 */
[----:B------:R-:W-:Y:S01]  /*71d0*/  LOP3.LUT P1, RZ, R159, 0xff, RZ, 0xc0, !PT ;  /* 0x000000ff9fff7812 */ /* 0x000fe2000782c0ff */
[----:B------:R-:W-:Y:S01]  /*71e0*/  FFMA.FTZ R167, R164, UR26, R180 ;  /* 0x0000001aa4a77c23 */ /* 0x000fe200080100b4 */
[----:B------:R-:W-:Y:S01]  /*71f0*/  FFMA.FTZ R34, R165, UR19, R34 ;  /* 0x00000013a5227c23 */ /* 0x000fe20008010022 */
[--C-:B------:R-:W-:Y:S01]  /*7200*/  FFMA.FTZ R171, R171, UR26, R180.reuse ;  /* 0x0000001aabab7c23 */ /* 0x100fe200080100b4 */
[----:B------:R-:W-:Y:S01]  /*7210*/  LOP3.LUT P3, RZ, R159, 0xff00, RZ, 0xc0, !PT ;  /* 0x0000ff009fff7812 */ /* 0x000fe2000786c0ff */
[----:B------:R-:W-:Y:S01]  /*7220*/  FADD.FTZ R168, R168, -R167 ;  /* 0x800000a7a8a87221 */ /* 0x000fe20000010000 */
[----:B------:R-:W-:Y:S01]  /*7230*/  FMUL.FTZ R34, R34, UR5 ;  /* 0x0000000522227c20 */ /* 0x000fe20008410000 */
[----:B-----5:R-:W-:Y:S01]  /*7240*/  @P5 SHF.L.U32 R165, R129, 0x10, RZ ;  /* 0x0000001081a55819 */ /* 0x020fe200000006ff */
[----:B------:R-:W-:Y:S01]  /*7250*/  FFMA.FTZ R175, R175, UR26, R180 ;  /* 0x0000001aafaf7c23 */ /* 0x000fe200080100b4 */
[----:B------:R-:W-:Y:S01]  /*7260*/  PRMT R129, R105, 0x7632, R129 ;  /* 0x0000763269817816 */ /* 0x000fe20000000081 */
[----:B------:R-:W-:Y:S01]  /*7270*/  FMUL.FTZ R34, R34, UR4 ;  /* 0x0000000422227c20 */ /* 0x000fe20008410000 */
[----:B------:R-:W-:Y:S01]  /*7280*/  SHF.L.U32 R167, R106, 0x10, RZ ;  /* 0x000000106aa77819 */ /* 0x000fe200000006ff */
[----:B------:R-:W-:Y:S01]  /*7290*/  FADD.FTZ R172, R172, -R171 ;  /* 0x800000abacac7221 */ /* 0x000fe20000010000 */
[----:B------:R-:W-:Y:S01]  /*72a0*/  @P4 PRMT R166, R129, 0x7632, R166 ;  /* 0x0000763281a64816 */ /* 0x000fe200000000a6 */
[----:B------:R-:W-:Y:S01]  /*72b0*/  @P5 FMUL.FTZ R163, R165, R34 ;  /* 0x00000022a5a35220 */ /* 0x000fe20000410000 */
[----:B------:R-:W-:Y:S01]  /*72c0*/  SHF.L.U32 R165, R129, 0x10, RZ ;  /* 0x0000001081a57819 */ /* 0x000fe200000006ff */
[----:B------:R-:W-:Y:S01]  /*72d0*/  FFMA.FTZ R167, R168, UR19, R167 ;  /* 0x00000013a8a77c23 */ /* 0x000fe200080100a7 */
[----:B------:R-:W-:Y:S01]  /*72e0*/  @P4 SHF.L.U32 R166, R166, 0x10, RZ ;  /* 0x00000010a6a64819 */ /* 0x000fe200000006ff */
[----:B------:R-:W-:Y:S01]  /*72f0*/  FFMA.FTZ R169, R169, UR26, R180 ;  /* 0x0000001aa9a97c23 */ /* 0x000fe200080100b4 */
[----:B------:R-:W-:Y:S01]  /*7300*/  FADD.FTZ R176, R176, -R175 ;  /* 0x800000afb0b07221 */ /* 0x000fe20000010000 */
[----:B------:R-:W-:Y:S01]  /*7310*/  FFMA.FTZ R165, R174, UR19, R165 ;  /* 0x00000013aea57c23 */ /* 0x000fe200080100a5 */
[----:B------:R-:W-:Y:S01]  /*7320*/  FMUL.FTZ R171, R167, UR5 ;  /* 0x00000005a7ab7c20 */ /* 0x000fe20008410000 */
[----:B------:R-:W-:Y:S01]  /*7330*/  LOP3.LUT P2, RZ, R159, 0xff0000, RZ, 0xc0, !PT ;  /* 0x00ff00009fff7812 */ /* 0x000fe2000784c0ff */
[----:B------:R-:W-:Y:S01]  /*7340*/  FADD.FTZ R169, R170, -R169 ;  /* 0x800000a9aaa97221 */ /* 0x000fe20000010000 */
[----:B------:R-:W-:Y:S01]  /*7350*/  FMUL.FTZ R129, R165, UR5 ;  /* 0x00000005a5817c20 */ /* 0x000fe20008410000 */
[----:B------:R-:W-:Y:S01]  /*7360*/  MOV R165, RZ ;  /* 0x000000ff00a57202 */ /* 0x000fe20000000f00 */
[----:B------:R-:W-:Y:S01]  /*7370*/  FMUL.FTZ R171, R171, UR4 ;  /* 0x00000004abab7c20 */ /* 0x000fe20008410000 */
[----:B------:R-:W-:Y:S01]  /*7380*/  SHF.L.U32 R168, R107, 0x10, RZ ;  /* 0x000000106ba87819 */ /* 0x000fe200000006ff */
[----:B------:R-:W-:Y:S01]  /*7390*/  FMUL.FTZ R129, R129, UR4 ;  /* 0x0000000481817c20 */ /* 0x000fe20008410000 */
[----:B------:R-:W-:-:S02]  /*73a0*/  HFMA2 R164, -RZ, RZ, 0, 0 ;  /* 0x00000000ffa47431 */ /* 0x000fc400000001ff */
[--C-:B------:R-:W-:Y:S01]  /*73b0*/  FFMA.FTZ R177, R177, UR26, R180.reuse ;  /* 0x0000001ab1b17c23 */ /* 0x100fe200080100b4 */
[----:B------:R-:W-:Y:S01]  /*73c0*/  FFMA.FTZ R161, R161, UR26, R180 ;  /* 0x0000001aa1a17c23 */ /* 0x000fe200080100b4 */
[----:B------:R-:W-:Y:S01]  /*73d0*/  @P4 FMUL.FTZ R165, R166, R129 ;  /* 0x00000081a6a54220 */ /* 0x000fe20000410000 */
[----:B------:R-:W-:Y:S01]  /*73e0*/  @P1 SHF.L.U32 R166, R130, 0x10, RZ ;  /* 0x0000001082a61819 */ /* 0x000fe200000006ff */
[----:B------:R-:W-:Y:S01]  /*73f0*/  FFMA.FTZ R169, R169, UR19, R168 ;  /* 0x00000013a9a97c23 */ /* 0x000fe200080100a8 */
[----:B------:R-:W-:Y:S01]  /*7400*/  PRMT R130, R106, 0x7632, R130 ;  /* 0x000076326a827816 */ /* 0x000fe20000000082 */
[----:B------:R-:W-:Y:S01]  /*7410*/  FADD.FTZ R178, R178, -R177 ;  /* 0x800000b1b2b27221 */ /* 0x000fe20000010000 */
[----:B------:R-:W-:Y:S01]  /*7420*/  @P2 SHF.L.U32 R168, R131, 0x10, RZ ;  /* 0x0000001083a82819 */ /* 0x000fe200000006ff */
[-C--:B------:R-:W-:Y:S01]  /*7430*/  @P1 FMUL.FTZ R164, R166, R171.reuse ;  /* 0x000000aba6a41220 */ /* 0x080fe20000410000 */
[C---:B------:R-:W-:Y:S01]  /*7440*/  SHF.L.U32 R167, R130.reuse, 0x10, RZ ;  /* 0x0000001082a77819 */ /* 0x040fe200000006ff */
[----:B------:R-:W-:Y:S01]  /*7450*/  FMUL.FTZ R169, R169, UR5 ;  /* 0x00000005a9a97c20 */ /* 0x000fe20008410000 */
[----:B------:R-:W-:Y:S01]  /*7460*/  @P3 PRMT R166, R130, 0x7632, R166 ;  /* 0x0000763282a63816 */ /* 0x000fe200000000a6 */
[----:B------:R-:W-:Y:S01]  /*7470*/  FMUL.FTZ R171, R48, R171 ;  /* 0x000000ab30ab7220 */ /* 0x000fe20000410000 */
[----:B------:R-:W-:Y:S01]  /*7480*/  PRMT R131, R104, 0x7632, R131 ;  /* 0x0000763268837816 */ /* 0x000fe20000000083 */
[----:B------:R-:W-:Y:S01]  /*7490*/  FFMA.FTZ R167, R176, UR19, R167 ;  /* 0x00000013b0a77c23 */ /* 0x000fe200080100a7 */
[----:B------:R-:W-:Y:S01]  /*74a0*/  FMUL.FTZ R169, R169, UR4 ;  /* 0x00000004a9a97c20 */ /* 0x000fe20008410000 */
[----:B------:R-:W-:Y:S01]  /*74b0*/  FADD.FTZ R162, R162, -R161 ;  /* 0x800000a1a2a27221 */ /* 0x000fe20000010000 */
[----:B------:R-:W-:Y:S01]  /*74c0*/  MOV R161, RZ ;  /* 0x000000ff00a17202 */ /* 0x000fe20000000f00 */
[----:B------:R-:W-:Y:S01]  /*74d0*/  FMUL.FTZ R130, R167, UR5 ;  /* 0x00000005a7827c20 */ /* 0x000fe20008410000 */
[----:B------:R-:W-:Y:S01]  /*74e0*/  @P3 SHF.L.U32 R167, R166, 0x10, RZ ;  /* 0x00000010a6a73819 */ /* 0x000fe200000006ff */
[----:B------:R-:W-:Y:S01]  /*74f0*/  FMUL.FTZ R170, R50, R169 ;  /* 0x000000a932aa7220 */ /* 0x000fe20000410000 */
[----:B------:R-:W-:Y:S01]  /*7500*/  MOV R166, RZ ;  /* 0x000000ff00a67202 */ /* 0x000fe20000000f00 */
[----:B------:R-:W-:Y:S01]  /*7510*/  FMUL.FTZ R130, R130, UR4 ;  /* 0x0000000482827c20 */ /* 0x000fe20008410000 */
[----:B------:R-:W-:Y:S01]  /*7520*/  FMUL.FTZ R34, R46, R34 ;  /* 0x000000222e227220 */ /* 0x000fe20000410000 */
[----:B------:R-:W-:Y:S01]  /*7530*/  FMUL.FTZ R129, R47, R129 ;  /* 0x000000812f817220 */ /* 0x000fe20000410000 */
[----:B------:R-:W-:Y:S01]  /*7540*/  FSEL R170, R170, RZ, P2 ;  /* 0x000000ffaaaa7208 */ /* 0x000fe20001000000 */
[----:B------:R-:W-:Y:S01]  /*7550*/  @P3 FMUL.FTZ R166, R167, R130 ;  /* 0x00000082a7a63220 */ /* 0x000fe20000410000 */
[----:B------:R-:W-:-:S02]  /*7560*/  HFMA2 R167, -RZ, RZ, 0, 0 ;  /* 0x00000000ffa77431 */ /* 0x000fc400000001ff */
[----:B------:R-:W-:Y:S01]  /*7570*/  @P2 FMUL.FTZ R167, R168, R169 ;  /* 0x000000a9a8a72220 */ /* 0x000fe20000410000 */
[----:B------:R-:W-:Y:S01]  /*7580*/  FMUL.FTZ R130, R49, R130 ;  /* 0x0000008231827220 */ /* 0x000fe20000410000 */
[----:B------:R-:W-:Y:S02]  /*7590*/  FSEL R169, R171, RZ, P1 ;  /* 0x000000ffaba97208 */ /* 0x000fe40000800000 */
[----:B------:R-:W-:Y:S02]  /*75a0*/  ISETP.GE.U32.AND P1, PT, R158, RZ, PT ;  /* 0x000000ff9e00720c */ /* 0x000fe40003f26070 */
[----:B------:R-:W-:Y:S02]  /*75b0*/  FSEL R130, R130, RZ, P3 ;  /* 0x000000ff82827208 */ /* 0x000fe40001800000 */
[C---:B------:R-:W-:Y:S02]  /*75c0*/  LOP3.LUT P3, RZ, R158.reuse, 0xff, RZ, 0xc0, !PT ;  /* 0x000000ff9eff7812 */ /* 0x040fe4000786c0ff */
[----:B------:R-:W-:-:S02]  /*75d0*/  LOP3.LUT P2, RZ, R158, 0xff00, RZ, 0xc0, !PT ;  /* 0x0000ff009eff7812 */ /* 0x000fc4000784c0ff */
[----:B------:R-:W-:Y:S02]  /*75e0*/  ISETP.GE.U32.AND.EX P1, PT, R159, 0x1000000, PT, P1 ;  /* 0x010000009f00780c */ /* 0x000fe40003f26110 */
[----:B------:R-:W-:Y:S02]  /*75f0*/  PRMT R158, R107, 0x7632, R158 ;  /* 0x000076326b9e7816 */ /* 0x000fe4000000009e */
[----:B------:R-:W-:Y:S02]  /*7600*/  SHF.L.U32 R159, R131, 0x10, RZ ;  /* 0x00000010839f7819 */ /* 0x000fe400000006ff */
[----:B------:R-:W-:Y:S02]  /*7610*/  SHF.L.U32 R171, R158, 0x10, RZ ;  /* 0x000000109eab7819 */ /* 0x000fe400000006ff */
[----:B------:R-:W-:Y:S01]  /*7620*/  FSEL R34, R34, RZ, P5 ;  /* 0x000000ff22227208 */ /* 0x000fe20002800000 */
[----:B------:R-:W-:Y:S01]  /*7630*/  FFMA.FTZ R172, R172, UR19, R159 ;  /* 0x00000013acac7c23 */ /* 0x000fe2000801009f */
[----:B------:R-:W-:Y:S01]  /*7640*/  SHF.L.U32 R159, R104, 0x10, RZ ;  /* 0x00000010689f7819 */ /* 0x000fe200000006ff */
[----:B------:R-:W-:Y:S01]  /*7650*/  FFMA.FTZ R158, R178, UR19, R171 ;  /* 0x00000013b29e7c23 */ /* 0x000fe200080100ab */
[----:B------:R-:W-:-:S02]  /*7660*/  @P3 SHF.L.U32 R168, R128, 0x10, RZ ;  /* 0x0000001080a83819 */ /* 0x000fc400000006ff */
[----:B------:R-:W-:Y:S01]  /*7670*/  @P1 PRMT R131, R131, 0x7632, R131 ;  /* 0x0000763283831816 */ /* 0x000fe20000000083 */
[----:B------:R-:W-:Y:S01]  /*7680*/  FMUL.FTZ R158, R158, UR5 ;  /* 0x000000059e9e7c20 */ /* 0x000fe20008410000 */
[----:B------:R-:W-:Y:S01]  /*7690*/  FFMA.FTZ R159, R162, UR19, R159 ;  /* 0x00000013a29f7c23 */ /* 0x000fe2000801009f */
[----:B------:R-:W-:Y:S01]  /*76a0*/  HFMA2 R162, -RZ, RZ, 0, 0 ;  /* 0x00000000ffa27431 */ /* 0x000fe200000001ff */
[----:B------:R-:W-:Y:S01]  /*76b0*/  @P1 SHF.L.U32 R131, R131, 0x10, RZ ;  /* 0x0000001083831819 */ /* 0x000fe200000006ff */
[----:B------:R-:W-:Y:S01]  /*76c0*/  FMUL.FTZ R158, R158, UR4 ;  /* 0x000000049e9e7c20 */ /* 0x000fe20008410000 */
[----:B------:R-:W-:Y:S01]  /*76d0*/  FMUL.FTZ R159, R159, UR5 ;  /* 0x000000059f9f7c20 */ /* 0x000fe20008410000 */
[----:B------:R-:W-:Y:S02]  /*76e0*/  FSEL R129, R129, RZ, P4 ;  /* 0x000000ff81817208 */ /* 0x000fe40002000000 */
[-C--:B------:R-:W-:Y:S01]  /*76f0*/  @P1 FMUL.FTZ R161, R131, R158.reuse ;  /* 0x0000009e83a11220 */ /* 0x080fe20000410000 */
[----:B------:R-:W-:Y:S01]  /*7700*/  @P2 PRMT R131, R128, 0x7632, R131 ;  /* 0x0000763280832816 */ /* 0x000fe20000000083 */
[----:B------:R-:W-:Y:S01]  /*7710*/  FMUL.FTZ R128, R172, UR5 ;  /* 0x00000005ac807c20 */ /* 0x000fe20008410000 */
[----:B------:R-:W-:Y:S01]  /*7720*/  FMUL.FTZ R159, R159, UR4 ;  /* 0x000000049f9f7c20 */ /* 0x000fe20008410000 */
[----:B------:R-:W-:Y:S01]  /*7730*/  FMUL.FTZ R158, R51, R158 ;  /* 0x0000009e339e7220 */ /* 0x000fe20000410000 */
[----:B------:R-:W-:Y:S01]  /*7740*/  @P2 SHF.L.U32 R171, R131, 0x10, RZ ;  /* 0x0000001083ab2819 */ /* 0x000fe200000006ff */
[----:B------:R-:W-:Y:S01]  /*7750*/  FMUL.FTZ R128, R128, UR4 ;  /* 0x0000000480807c20 */ /* 0x000fe20008410000 */
[-C--:B------:R-:W-:Y:S01]  /*7760*/  @P3 FMUL.FTZ R162, R168, R159.reuse ;  /* 0x0000009fa8a23220 */ /* 0x080fe20000410000 */
[----:B------:R-:W-:Y:S01]  /*7770*/  MOV R168, RZ ;  /* 0x000000ff00a87202 */ /* 0x000fe20000000f00 */
[----:B------:R-:W-:Y:S01]  /*7780*/  FMUL.FTZ R159, R44, R159 ;  /* 0x0000009f2c9f7220 */ /* 0x000fe20000410000 */
[-C--:B------:R-:W-:Y:S01]  /*7790*/  @P2 FMUL.FTZ R168, R171, R128.reuse ;  /* 0x00000080aba82220 */ /* 0x080fe20000410000 */
[----:B------:R-:W-:Y:S01]  /*77a0*/  FMUL.FTZ R128, R45, R128 ;  /* 0x000000802d807220 */ /* 0x000fe20000410000 */
[----:B------:R-:W-:-:S02]  /*77b0*/  FSEL R131, R158, RZ, P1 ;  /* 0x000000ff9e837208 */ /* 0x000fc40000800000 */
[----:B------:R-:W-:Y:S02]  /*77c0*/  FSEL R159, R159, RZ, P3 ;  /* 0x000000ff9f9f7208 */ /* 0x000fe40001800000 */
[----:B------:R-:W-:Y:S02]  /*77d0*/  FSEL R128, R128, RZ, P2 ;  /* 0x000000ff80807208 */ /* 0x000fe40001000000 */
[----:B------:R-:W-:Y:S02]  /*77e0*/  F2FP.BF16.F32.PACK_AB R131, R131, R170 ;  /* 0x000000aa8383723e */ /* 0x000fe400000010ff */
[----:B------:R-:W-:Y:S02]  /*77f0*/  F2FP.BF16.F32.PACK_AB R130, R130, R169 ;  /* 0x000000a98282723e */ /* 0x000fe400000010ff */
[----:B------:R-:W-:Y:S02]  /*7800*/  F2FP.BF16.F32.PACK_AB R129, R129, R34 ;  /* 0x000000228181723e */ /* 0x000fe400000010ff */
[----:B------:R-:W-:-:S07]  /*7810*/  F2FP.BF16.F32.PACK_AB R128, R128, R159 ;  /* 0x0000009f8080723e */ /* 0x000fce00000010ff */
.L_x_4044:
[----:B------:R-:W1:Y:S01]  /*7820*/  @P0 LDC.64 R158, c[0x0][0x478] ;  /* 0x00011e00ff9e0b82 */ /* 0x000e620000000a00 */
[----:B------:R-:W-:Y:S01]  /*7830*/  MOV R34, 0x10 ;  /* 0x0000001000227802 */ /* 0x000fe20000000f00 */
[----:B-1----:R-:W-:-:S05]  /*7840*/  @P0 IMAD.WIDE.U32 R158, R33, 0x10, R158 ;  /* 0x00000010219e0825 */ /* 0x002fca00078e009e */
[----:B------:R1:W-:Y:S02]  /*7850*/  @P0 STG.E.128 desc[UR12][R158.64], R116 ;  /* 0x000000749e000986 */ /* 0x0003e4000c101d0c */
[----:B-1----:R-:W-:Y:S01]  /*7860*/  IMAD.WIDE.U32 R158, R33, 0x10, R198 ;  /* 0x00000010219e7825 */ /* 0x002fe200078e00c6 */
[----:B------:R-:W-:-:S04]  /*7870*/  IADD3 R33, PT, PT, R32, 0x100, RZ ;  /* 0x0000010020217810 */ /* 0x000fc80007ffe0ff */
[----:B------:R1:W-:Y:S02]  /*7880*/  STG.E.128 desc[UR12][R158.64], R128 ;  /* 0x000000809e007986 */ /* 0x0003e4000c101d0c */
[----:B-1----:R-:W-:-:S06]  /*7890*/  IMAD.WIDE.U32 R128, R33, R34, UR22 ;  /* 0x0000001621807e25 */ /* 0x002fcc000f8e0022 */
[----:B------:R-:W5:Y:S01]  /*78a0*/  LDG.E.128 R128, desc[UR12][R128.64] ;  /* 0x0000000c80807981 */ /* 0x000f62000c1e1d00 */
[----:B------:R-:W-:Y:S05]  /*78b0*/  @!P0 BRA `(.L_x_4045) ;  /* 0x0000000400c48947 */ /* 0x000fea0003800000 */
[--C-:B------:R-:W-:Y:S01]  /*78c0*/  FFMA.FTZ R34, R157, UR26, R180.reuse ;  /* 0x0000001a9d227c23 */ /* 0x100fe200080100b4 */
[--C-:B------:R-:W-:Y:S01]  /*78d0*/  FFMA.FTZ R145, R145, UR26, R180.reuse ;  /* 0x0000001a91917c23 */ /* 0x100fe200080100b4 */
[C---:B------:R-:W-:Y:S01]  /*78e0*/  SHF.L.U32 R118, R110.reuse, 0x10, RZ ;  /* 0x000000106e767819 */ /* 0x040fe200000006ff */
[----:B------:R-:W-:Y:S01]  /*78f0*/  FFMA.FTZ R143, R143, UR26, R180 ;  /* 0x0000001a8f8f7c23 */ /* 0x000fe200080100b4 */
[--C-:B------:R-:W-:Y:S01]  /*7900*/  FADD.FTZ R117, R155, -R34.reuse ;  /* 0x800000229b757221 */ /* 0x100fe20000010000 */
[----:B------:R-:W-:Y:S01]  /*7910*/  PRMT R34, R110, 0x7632, R34 ;  /* 0x000076326e227816 */ /* 0x000fe20000000022 */
[----:B------:R-:W-:Y:S01]  /*7920*/  FADD.FTZ R145, R146, -R145 ;  /* 0x8000009192917221 */ /* 0x000fe20000010000 */
[----:B------:R-:W-:Y:S01]  /*7930*/  LOP3.LUT P1, RZ, R149, 0xff, RZ, 0xc0, !PT ;  /* 0x000000ff95ff7812 */ /* 0x000fe2000782c0ff */
[----:B------:R-:W-:Y:S01]  /*7940*/  FFMA.FTZ R119, R154, UR26, R180 ;  /* 0x0000001a9a777c23 */ /* 0x000fe200080100b4 */
[----:B------:R-:W-:Y:S01]  /*7950*/  SHF.L.U32 R34, R34, 0x10, RZ ;  /* 0x0000001022227819 */ /* 0x000fe200000006ff */
[----:B------:R-:W-:Y:S01]  /*7960*/  FFMA.FTZ R118, R145, UR19, R118 ;  /* 0x0000001391767c23 */ /* 0x000fe20008010076 */
[----:B------:R-:W-:Y:S01]  /*7970*/  LOP3.LUT P3, RZ, R149, 0xff00, RZ, 0xc0, !PT ;  /* 0x0000ff0095ff7812 */ /* 0x000fe2000786c0ff */
[----:B------:R-:W-:-:S02]  /*7980*/  HFMA2 R145, -RZ, RZ, 0, 0 ;  /* 0x00000000ff917431 */ /* 0x000fc400000001ff */
[----:B------:R-:W-:Y:S01]  /*7990*/  FFMA.FTZ R152, R152, UR26, R180 ;  /* 0x0000001a98987c23 */ /* 0x000fe200080100b4 */
[----:B------:R-:W-:Y:S01]  /*79a0*/  FFMA.FTZ R117, R117, UR19, R34 ;  /* 0x0000001375757c23 */ /* 0x000fe20008010022 */
[----:B------:R-:W-:Y:S01]  /*79b0*/  FMUL.FTZ R34, R118, UR5 ;  /* 0x0000000576227c20 */ /* 0x000fe20008410000 */
[--C-:B------:R-:W-:Y:S01]  /*79c0*/  FFMA.FTZ R147, R147, UR26, R180.reuse ;  /* 0x0000001a93937c23 */ /* 0x100fe200080100b4 */
[----:B------:R-:W-:Y:S01]  /*79d0*/  MOV R146, RZ ;  /* 0x000000ff00927202 */ /* 0x000fe20000000f00 */
[----:B------:R-:W-:Y:S01]  /*79e0*/  FADD.FTZ R144, R144, -R143 ;  /* 0x8000008f90907221 */ /* 0x000fe20000010000 */
[----:B------:R-:W-:Y:S01]  /*79f0*/  FMUL.FTZ R155, R34, UR4 ;  /* 0x00000004229b7c20 */ /* 0x000fe20008410000 */
[----:B-----5:R-:W-:Y:S01]  /*7a00*/  @P1 SHF.L.U32 R34, R130, 0x10, RZ ;  /* 0x0000001082221819 */ /* 0x020fe200000006ff */
[----:B------:R-:W-:Y:S01]  /*7a10*/  FFMA.FTZ R160, R160, UR26, R180 ;  /* 0x0000001aa0a07c23 */ /* 0x000fe200080100b4 */
[----:B------:R-:W-:Y:S01]  /*7a20*/  FADD.FTZ R156, R156, -R119 ;  /* 0x800000779c9c7221 */ /* 0x000fe20000010000 */
[----:B------:R-:W-:Y:S01]  /*7a30*/  FADD.FTZ R143, R153, -R152 ;  /* 0x80000098998f7221 */ /* 0x000fe20000010000 */
[----:B------:R-:W-:Y:S01]  /*7a40*/  @P3 PRMT R130, R130, 0x7632, R130 ;  /* 0x0000763282823816 */ /* 0x000fe20000000082 */
[----:B------:R-:W-:Y:S01]  /*7a50*/  @P1 FMUL.FTZ R145, R155, R34 ;  /* 0x000000229b911220 */ /* 0x000fe20000410000 */
[----:B------:R-:W-:Y:S01]  /*7a60*/  FMUL.FTZ R34, R117, UR5 ;  /* 0x0000000575227c20 */ /* 0x000fe20008410000 */
[----:B------:R-:W-:Y:S01]  /*7a70*/  SHF.L.U32 R119, R111, 0x10, RZ ;  /* 0x000000106f777819 */ /* 0x000fe200000006ff */
[----:B------:R-:W-:Y:S01]  /*7a80*/  FFMA.FTZ R153, R139, UR26, R180 ;  /* 0x0000001a8b997c23 */ /* 0x000fe200080100b4 */
[----:B------:R-:W-:Y:S01]  /*7a90*/  @P3 SHF.L.U32 R130, R130, 0x10, RZ ;  /* 0x0000001082823819 */ /* 0x000fe200000006ff */
[----:B------:R-:W-:Y:S01]  /*7aa0*/  FMUL.FTZ R116, R34, UR4 ;  /* 0x0000000422747c20 */ /* 0x000fe20008410000 */
[----:B------:R-:W-:Y:S01]  /*7ab0*/  LOP3.LUT P2, RZ, R149, 0xff0000, RZ, 0xc0, !PT ;  /* 0x00ff000095ff7812 */ /* 0x000fe2000784c0ff */
[----:B------:R-:W-:Y:S01]  /*7ac0*/  FADD.FTZ R150, R150, -R147 ;  /* 0x8000009396967221 */ /* 0x000fe20000010000 */
[----:B------:R-:W-:Y:S01]  /*7ad0*/  LOP3.LUT P5, RZ, R148, 0xff0000, RZ, 0xc0, !PT ;  /* 0x00ff000094ff7812 */ /* 0x000fe200078ac0ff */
[----:B------:R-:W-:Y:S01]  /*7ae0*/  @P3 FMUL.FTZ R146, R116, R130 ;  /* 0x0000008274923220 */ /* 0x000fe20000410000 */
[----:B------:R-:W-:Y:S01]  /*7af0*/  FMUL.FTZ R130, R57, R116 ;  /* 0x0000007439827220 */ /* 0x000fe20000410000 */
[----:B------:R-:W-:Y:S01]  /*7b00*/  PRMT R116, R109, 0x7632, R116 ;  /* 0x000076326d747816 */ /* 0x000fe20000000074 */
[----:B------:R-:W-:Y:S01]  /*7b10*/  FADD.FTZ R147, R151, -R160 ;  /* 0x800000a097937221 */ /* 0x000fe20000010000 */
[----:B------:R-:W-:Y:S01]  /*7b20*/  SHF.L.U32 R151, R109, 0x10, RZ ;  /* 0x000000106d977819 */ /* 0x000fe200000006ff */
[----:B------:R-:W-:Y:S01]  /*7b30*/  FADD.FTZ R153, R142, -R153 ;  /* 0x800000998e997221 */ /* 0x000fe20000010000 */
[----:B------:R-:W-:Y:S01]  /*7b40*/  FFMA.FTZ R119, R156, UR19, R119 ;  /* 0x000000139c777c23 */ /* 0x000fe20008010077 */
[----:B------:R-:W-:Y:S01]  /*7b50*/  SHF.L.U32 R142, R116, 0x10, RZ ;  /* 0x00000010748e7819 */ /* 0x000fe200000006ff */
[----:B------:R-:W-:Y:S01]  /*7b60*/  FMUL.FTZ R155, R56, R155 ;  /* 0x0000009b389b7220 */ /* 0x000fe20000410000 */
[----:B------:R-:W-:Y:S01]  /*7b70*/  PRMT R116, R108, 0x7632, R116 ;  /* 0x000076326c747816 */ /* 0x000fe20000000074 */
[----:B------:R-:W-:Y:S01]  /*7b80*/  FFMA.FTZ R151, R144, UR19, R151 ;  /* 0x0000001390977c23 */ /* 0x000fe20008010097 */
[----:B------:R-:W-:Y:S01]  /*7b90*/  LOP3.LUT P4, RZ, R148, 0xff000000, RZ, 0xc0, !PT ;  /* 0xff00000094ff7812 */ /* 0x000fe2000788c0ff */
[----:B------:R-:W-:Y:S01]  /*7ba0*/  FMUL.FTZ R34, R119, UR5 ;  /* 0x0000000577227c20 */ /* 0x000fe20008410000 */
[----:B------:R-:W-:Y:S01]  /*7bb0*/  SHF.L.U32 R139, R116, 0x10, RZ ;  /* 0x00000010748b7819 */ /* 0x000fe200000006ff */
[----:B------:R-:W-:Y:S01]  /*7bc0*/  FFMA.FTZ R116, R143, UR19, R142 ;  /* 0x000000138f747c23 */ /* 0x000fe2000801008e */
[----:B------:R-:W-:Y:S01]  /*7bd0*/  FSEL R155, R155, RZ, P1 ;  /* 0x000000ff9b9b7208 */ /* 0x000fe20000800000 */
[----:B------:R-:W-:Y:S01]  /*7be0*/  FMUL.FTZ R143, R151, UR5 ;  /* 0x00000005978f7c20 */ /* 0x000fe20008410000 */
[----:B------:R-:W-:Y:S01]  /*7bf0*/  ISETP.GE.U32.AND P1, PT, R148, RZ, PT ;  /* 0x000000ff9400720c */ /* 0x000fe20003f26070 */
[----:B------:R-:W-:Y:S01]  /*7c00*/  FMUL.FTZ R157, R34, UR4 ;  /* 0x00000004229d7c20 */ /* 0x000fe20008410000 */
[----:B------:R-:W-:Y:S01]  /*7c10*/  @P2 SHF.L.U32 R34, R131, 0x10, RZ ;  /* 0x0000001083222819 */ /* 0x000fe200000006ff */
[----:B------:R-:W-:Y:S01]  /*7c20*/  FMUL.FTZ R143, R143, UR4 ;  /* 0x000000048f8f7c20 */ /* 0x000fe20008410000 */
[----:B------:R-:W-:Y:S01]  /*7c30*/  @P5 SHF.L.U32 R142, R129, 0x10, RZ ;  /* 0x00000010818e5819 */ /* 0x000fe200000006ff */
[----:B------:R-:W-:Y:S01]  /*7c40*/  HFMA2 R154, -RZ, RZ, 0, 0 ;  /* 0x00000000ff9a7431 */ /* 0x000fe200000001ff */
[----:B------:R-:W-:Y:S01]  /*7c50*/  ISETP.GE.U32.AND.EX P1, PT, R149, 0x1000000, PT, P1 ;  /* 0x010000009500780c */ /* 0x000fe20003f26110 */
[----:B------:R-:W-:Y:S01]  /*7c60*/  FFMA.FTZ R150, R150, UR19, R139 ;  /* 0x0000001396967c23 */ /* 0x000fe2000801008b */
[----:B------:R-:W-:Y:S01]  /*7c70*/  PRMT R131, R111, 0x7632, R131 ;  /* 0x000076326f837816 */ /* 0x000fe20000000083 */
[----:B------:R-:W-:Y:S01]  /*7c80*/  @P2 FMUL.FTZ R154, R157, R34 ;  /* 0x000000229d9a2220 */ /* 0x000fe20000410000 */
[----:B------:R-:W-:Y:S01]  /*7c90*/  MOV R139, RZ ;  /* 0x000000ff008b7202 */ /* 0x000fe20000000f00 */
[----:B------:R-:W-:Y:S01]  /*7ca0*/  FMUL.FTZ R34, R58, R157 ;  /* 0x0000009d3a227220 */ /* 0x000fe20000410000 */
[----:B------:R-:W-:Y:S01]  /*7cb0*/  @P5 FMUL.FTZ R139, R143, R142 ;  /* 0x0000008e8f8b5220 */ /* 0x000fe20000410000 */
[----:B------:R-:W-:Y:S01]  /*7cc0*/  @P4 PRMT R129, R129, 0x7632, R129 ;  /* 0x0000763281814816 */ /* 0x000fe20000000081 */
[----:B------:R-:W-:Y:S01]  /*7cd0*/  FMUL.FTZ R142, R116, UR5 ;  /* 0x00000005748e7c20 */ /* 0x000fe20008410000 */
[----:B------:R-:W-:Y:S01]  /*7ce0*/  SHF.L.U32 R152, R131, 0x10, RZ ;  /* 0x0000001083987819 */ /* 0x000fe200000006ff */
[----:B------:R-:W-:Y:S01]  /*7cf0*/  HFMA2 R144, -RZ, RZ, 0, 0 ;  /* 0x00000000ff907431 */ /* 0x000fe200000001ff */
[----:B------:R-:W-:Y:S01]  /*7d00*/  @P4 SHF.L.U32 R129, R129, 0x10, RZ ;  /* 0x0000001081814819 */ /* 0x000fe200000006ff */
[----:B------:R-:W-:Y:S01]  /*7d10*/  FMUL.FTZ R142, R142, UR4 ;  /* 0x000000048e8e7c20 */ /* 0x000fe20008410000 */
[----:B------:R-:W-:Y:S01]  /*7d20*/  FSEL R130, R130, RZ, P3 ;  /* 0x000000ff82827208 */ /* 0x000fe20001800000 */
[----:B------:R-:W-:Y:S01]  /*7d30*/  FFMA.FTZ R152, R147, UR19, R152 ;  /* 0x0000001393987c23 */ /* 0x000fe20008010098 */
[----:B------:R-:W-:Y:S01]  /*7d40*/  FSEL R34, R34, RZ, P2 ;  /* 0x000000ff22227208 */ /* 0x000fe20001000000 */
[----:B------:R-:W-:Y:S01]  /*7d50*/  @P4 FMUL.FTZ R144, R142, R129 ;  /* 0x000000818e904220 */ /* 0x000fe20000410000 */
[----:B------:R-:W-:Y:S01]  /*7d60*/  LOP3.LUT P3, RZ, R148, 0xff, RZ, 0xc0, !PT ;  /* 0x000000ff94ff7812 */ /* 0x000fe2000786c0ff */
[----:B------:R-:W-:Y:S01]  /*7d70*/  FMUL.FTZ R129, R152, UR5 ;  /* 0x0000000598817c20 */ /* 0x000fe20008410000 */
[----:B------:R-:W-:Y:S01]  /*7d80*/  LOP3.LUT P2, RZ, R148, 0xff00, RZ, 0xc0, !PT ;  /* 0x0000ff0094ff7812 */ /* 0x000fe2000784c0ff */
[----:B------:R-:W-:Y:S01]  /*7d90*/  FMUL.FTZ R143, R54, R143 ;  /* 0x0000008f368f7220 */ /* 0x000fe20000410000 */
[----:B------:R-:W-:Y:S01]  /*7da0*/  @P1 PRMT R131, R131, 0x7632, R131 ;  /* 0x0000763283831816 */ /* 0x000fe20000000083 */
[----:B------:R-:W-:Y:S01]  /*7db0*/  FMUL.FTZ R158, R129, UR4 ;  /* 0x00000004819e7c20 */ /* 0x000fe20008410000 */
[----:B------:R-:W-:Y:S01]  /*7dc0*/  SHF.L.U32 R148, R108, 0x10, RZ ;  /* 0x000000106c947819 */ /* 0x000fe200000006ff */
[----:B------:R-:W-:Y:S01]  /*7dd0*/  FMUL.FTZ R142, R55, R142 ;  /* 0x0000008e378e7220 */ /* 0x000fe20000410000 */
[----:B------:R-:W-:-:S02]  /*7de0*/  @P1 SHF.L.U32 R131, R131, 0x10, RZ ;  /* 0x0000001083831819 */ /* 0x000fc400000006ff */
[----:B------:R-:W-:Y:S01]  /*7df0*/  MOV R147, RZ ;  /* 0x000000ff00937202 */ /* 0x000fe20000000f00 */
[----:B------:R-:W-:Y:S01]  /*7e00*/  FFMA.FTZ R153, R153, UR19, R148 ;  /* 0x0000001399997c23 */ /* 0x000fe20008010094 */
[----:B------:R-:W-:Y:S01]  /*7e10*/  CS2R R148, SRZ ;  /* 0x0000000000947805 */ /* 0x000fe2000001ff00 */
[----:B------:R-:W-:Y:S01]  /*7e20*/  @P1 FMUL.FTZ R147, R158, R131 ;  /* 0x000000839e931220 */ /* 0x000fe20000410000 */
[C---:B------:R-:W-:Y:S01]  /*7e30*/  @P3 SHF.L.U32 R156, R128.reuse, 0x10, RZ ;  /* 0x00000010809c3819 */ /* 0x040fe200000006ff */
[----:B------:R-:W-:Y:S01]  /*7e40*/  FMUL.FTZ R129, R153, UR5 ;  /* 0x0000000599817c20 */ /* 0x000fe20008410000 */
[----:B------:R-:W-:Y:S01]  /*7e50*/  @P2 PRMT R131, R128, 0x7632, R131 ;  /* 0x0000763280832816 */ /* 0x000fe20000000083 */
[----:B------:R-:W-:Y:S01]  /*7e60*/  FMUL.FTZ R128, R150, UR5 ;  /* 0x0000000596807c20 */ /* 0x000fe20008410000 */
[----:B------:R-:W-:Y:S01]  /*7e70*/  F2FP.BF16.F32.PACK_AB R118, R117, R118 ;  /* 0x000000767576723e */ /* 0x000fe200000010ff */
[----:B------:R-:W-:Y:S01]  /*7e80*/  FMUL.FTZ R129, R129, UR4 ;  /* 0x0000000481817c20 */ /* 0x000fe20008410000 */
[----:B------:R-:W-:Y:S01]  /*7e90*/  @P2 SHF.L.U32 R131, R131, 0x10, RZ ;  /* 0x0000001083832819 */ /* 0x000fe200000006ff */
[----:B------:R-:W-:Y:S01]  /*7ea0*/  FMUL.FTZ R128, R128, UR4 ;  /* 0x0000000480807c20 */ /* 0x000fe20008410000 */
[----:B------:R-:W-:Y:S01]  /*7eb0*/  F2FP.BF16.F32.PACK_AB R117, R116, R151 ;  /* 0x000000977475723e */ /* 0x000fe200000010ff */
[----:B------:R-:W-:Y:S01]  /*7ec0*/  @P3 FMUL.FTZ R148, R129, R156 ;  /* 0x0000009c81943220 */ /* 0x000fe20000410000 */
[----:B------:R-:W-:Y:S01]  /*7ed0*/  FMUL.FTZ R129, R52, R129 ;  /* 0x0000008134817220 */ /* 0x000fe20000410000 */
[----:B------:R-:W-:Y:S01]  /*7ee0*/  @P2 FMUL.FTZ R149, R128, R131 ;  /* 0x0000008380952220 */ /* 0x000fe20000410000 */
[----:B------:R-:W-:Y:S01]  /*7ef0*/  FMUL.FTZ R131, R59, R158 ;  /* 0x0000009e3b837220 */ /* 0x000fe20000410000 */
[----:B------:R-:W-:Y:S01]  /*7f00*/  FMUL.FTZ R128, R53, R128 ;  /* 0x0000008035807220 */ /* 0x000fe20000410000 */
[----:B------:R-:W-:-:S02]  /*7f10*/  F2FP.BF16.F32.PACK_AB R116, R150, R153 ;  /* 0x000000999674723e */ /* 0x000fc400000010ff */
[----:B------:R-:W-:Y:S02]  /*7f20*/  FSEL R150, R143, RZ, P5 ;  /* 0x000000ff8f967208 */ /* 0x000fe40002800000 */
[----:B------:R-:W-:Y:S02]  /*7f30*/  FSEL R131, R131, RZ, P1 ;  /* 0x000000ff83837208 */ /* 0x000fe40000800000 */
[----:B------:R-:W-:Y:S02]  /*7f40*/  FSEL R151, R142, RZ, P4 ;  /* 0x000000ff8e977208 */ /* 0x000fe40002000000 */
[----:B------:R-:W-:Y:S02]  /*7f50*/  F2FP.BF16.F32.PACK_AB R131, R131, R34 ;  /* 0x000000228383723e */ /* 0x000fe400000010ff */
[----:B------:R-:W-:Y:S02]  /*7f60*/  FSEL R34, R129, RZ, P3 ;  /* 0x000000ff81227208 */ /* 0x000fe40001800000 */
[----:B------:R-:W-:-:S02]  /*7f70*/  FSEL R143, R128, RZ, P2 ;  /* 0x000000ff808f7208 */ /* 0x000fc40001000000 */
[----:B------:R-:W-:Y:S02]  /*7f80*/  F2FP.BF16.F32.PACK_AB R119, R152, R119 ;  /* 0x000000779877723e */ /* 0x000fe400000010ff */
[----:B------:R-:W-:Y:S02]  /*7f90*/  F2FP.BF16.F32.PACK_AB R130, R130, R155 ;  /* 0x0000009b8282723e */ /* 0x000fe400000010ff */
[----:B------:R-:W-:Y:S02]  /*7fa0*/  F2FP.BF16.F32.PACK_AB R129, R151, R150 ;  /* 0x000000969781723e */ /* 0x000fe400000010ff */
[----:B------:R-:W-:Y:S01]  /*7fb0*/  F2FP.BF16.F32.PACK_AB R128, R143, R34 ;  /* 0x000000228f80723e */ /* 0x000fe200000010ff */
[----:B------:R-:W-:Y:S06]  /*7fc0*/  BRA `(.L_x_4046) ;  /* 0x0000000400b07947 */ /* 0x000fec0003800000 */
.L_x_4045:
[--C-:B------:R-:W-:Y:S01]  /*7fd0*/  FFMA.FTZ R145, R145, UR26, R180.reuse ;  /* 0x0000001a91917c23 */ /* 0x100fe200080100b4 */
[--C-:B------:R-:W-:Y:S01]  /*7fe0*/  FFMA.FTZ R34, R157, UR26, R180.reuse ;  /* 0x0000001a9d227c23 */ /* 0x100fe200080100b4 */
[----:B------:R-:W-:Y:S01]  /*7ff0*/  LOP3.LUT P1, RZ, R149, 0xff, RZ, 0xc0, !PT ;  /* 0x000000ff95ff7812 */ /* 0x000fe2000782c0ff */
[----:B------:R-:W-:Y:S01]  /*8000*/  FFMA.FTZ R157, R154, UR26, R180 ;  /* 0x0000001a9a9d7c23 */ /* 0x000fe200080100b4 */
        /* <DEDUP_REMOVED lines=8> */
[----:B------:R-:W-:Y:S01]  /*8090*/  LOP3.LUT P3, RZ, R149, 0xff00, RZ, 0xc0, !PT ;  /* 0x0000ff0095ff7812 */ /* 0x000fe2000786c0ff */
[----:B------:R-:W-:Y:S01]  /*80a0*/  FFMA.FTZ R34, R145, UR19, R34 ;  /* 0x0000001391227c23 */ /* 0x000fe20008010022 */
[----:B------:R-:W-:Y:S01]  /*80b0*/  SHF.L.U32 R154, R111, 0x10, RZ ;  /* 0x000000106f9a7819 */ /* 0x000fe200000006ff */
[----:B------:R-:W-:Y:S01]  /*80c0*/  FFMA.FTZ R146, R155, UR19, R146 ;  /* 0x000000139b927c23 */ /* 0x000fe20008010092 */
[----:B------:R-:W-:Y:S01]  /*80d0*/  LOP3.LUT P2, RZ, R149, 0xff0000, RZ, 0xc0, !PT ;  /* 0x00ff000095ff7812 */ /* 0x000fe2000784c0ff */
[----:B------:R-:W-:Y:S01]  /*80e0*/  FMUL.FTZ R155, R34, UR5 ;  /* 0x00000005229b7c20 */ /* 0x000fe20008410000 */
[----:B-----5:R-:W-:Y:S01]  /*80f0*/  @P1 SHF.L.U32 R34, R130, 0x10, RZ ;  /* 0x0000001082221819 */ /* 0x020fe200000006ff */
[----:B------:R-:W-:-:S02]  /*8100*/  HFMA2 R145, -RZ, RZ, 0, 0 ;  /* 0x00000000ff917431 */ /* 0x000fc400000001ff */
[----:B------:R-:W-:Y:S01]  /*8110*/  FFMA.FTZ R154, R157, UR19, R154 ;  /* 0x000000139d9a7c23 */ /* 0x000fe2000801009a */
[----:B------:R-:W-:Y:S01]  /*8120*/  FMUL.FTZ R155, R155, UR4 ;  /* 0x000000049b9b7c20 */ /* 0x000fe20008410000 */
[----:B------:R-:W-:Y:S01]  /*8130*/  FADD.FTZ R150, R150, -R147 ;  /* 0x8000009396967221 */ /* 0x000fe20000010000 */
[----:B------:R-:W-:Y:S01]  /*8140*/  FFMA.FTZ R147, R139, UR26, R180 ;  /* 0x0000001a8b937c23 */ /* 0x000fe200080100b4 */
[----:B------:R-:W-:Y:S01]  /*8150*/  LOP3.LUT P5, RZ, R148, 0xff0000, RZ, 0xc0, !PT ;  /* 0x00ff000094ff7812 */ /* 0x000fe200078ac0ff */
[-C--:B------:R-:W-:Y:S01]  /*8160*/  @P1 FMUL.FTZ R145, R34, R155.reuse ;  /* 0x0000009b22911220 */ /* 0x080fe20000410000 */
[----:B------:R-:W-:Y:S01]  /*8170*/  @P3 PRMT R130, R130, 0x7632, R130 ;  /* 0x0000763282823816 */ /* 0x000fe20000000082 */
[----:B------:R-:W-:Y:S01]  /*8180*/  FMUL.FTZ R34, R146, UR5 ;  /* 0x0000000592227c20 */ /* 0x000fe20008410000 */
[----:B------:R-:W-:Y:S01]  /*8190*/  MOV R146, RZ ;  /* 0x000000ff00927202 */ /* 0x000fe20000000f00 */
[----:B------:R-:W-:Y:S01]  /*81a0*/  FADD.FTZ R147, R142, -R147 ;  /* 0x800000938e937221 */ /* 0x000fe20000010000 */
[----:B------:R-:W-:Y:S01]  /*81b0*/  @P3 SHF.L.U32 R157, R130, 0x10, RZ ;  /* 0x00000010829d3819 */ /* 0x000fe200000006ff */
[----:B------:R-:W-:Y:S01]  /*81c0*/  FMUL.FTZ R130, R34, UR4 ;  /* 0x0000000422827c20 */ /* 0x000fe20008410000 */
[----:B------:R-:W-:Y:S01]  /*81d0*/  FMUL.FTZ R34, R154, UR5 ;  /* 0x000000059a227c20 */ /* 0x000fe20008410000 */
[----:B------:R-:W-:Y:S01]  /*81e0*/  SHF.L.U32 R142, R109, 0x10, RZ ;  /* 0x000000106d8e7819 */ /* 0x000fe200000006ff */
[----:B------:R-:W-:Y:S01]  /*81f0*/  FADD.FTZ R143, R144, -R143 ;  /* 0x8000008f908f7221 */ /* 0x000fe20000010000 */
[-C--:B------:R-:W-:Y:S01]  /*8200*/  @P3 FMUL.FTZ R146, R157, R130.reuse ;  /* 0x000000829d923220 */ /* 0x080fe20000410000 */
[----:B------:R-:W-:Y:S01]  /*8210*/  FMUL.FTZ R157, R34, UR4 ;  /* 0x00000004229d7c20 */ /* 0x000fe20008410000 */
[----:B------:R-:W-:Y:S01]  /*8220*/  @P2 SHF.L.U32 R34, R131, 0x10, RZ ;  /* 0x0000001083222819 */ /* 0x000fe200000006ff */
[----:B------:R-:W-:Y:S01]  /*8230*/  FFMA.FTZ R152, R152, UR26, R180 ;  /* 0x0000001a98987c23 */ /* 0x000fe200080100b4 */
[----:B------:R-:W-:Y:S01]  /*8240*/  PRMT R131, R109, 0x7632, R131 ;  /* 0x000076326d837816 */ /* 0x000fe20000000083 */
[----:B------:R-:W-:Y:S01]  /*8250*/  FMUL.FTZ R155, R56, R155 ;  /* 0x0000009b389b7220 */ /* 0x000fe20000410000 */
[----:B------:R-:W-:Y:S01]  /*8260*/  LOP3.LUT P4, RZ, R148, 0xff000000, RZ, 0xc0, !PT ;  /* 0xff00000094ff7812 */ /* 0x000fe2000788c0ff */
[----:B------:R-:W-:Y:S01]  /*8270*/  FADD.FTZ R152, R153, -R152 ;  /* 0x8000009899987221 */ /* 0x000fe20000010000 */
[----:B------:R-:W-:Y:S01]  /*8280*/  SHF.L.U32 R139, R131, 0x10, RZ ;  /* 0x00000010838b7819 */ /* 0x000fe200000006ff */
[----:B------:R-:W-:Y:S01]  /*8290*/  FFMA.FTZ R143, R143, UR19, R142 ;  /* 0x000000138f8f7c23 */ /* 0x000fe2000801008e */
[----:B------:R-:W-:Y:S01]  /*82a0*/  PRMT R131, R108, 0x7632, R131 ;  /* 0x000076326c837816 */ /* 0x000fe20000000083 */
[----:B------:R-:W-:Y:S01]  /*82b0*/  HFMA2 R154, -RZ, RZ, 0, 0 ;  /* 0x00000000ff9a7431 */ /* 0x000fe200000001ff */
[----:B------:R-:W-:Y:S01]  /*82c0*/  FSEL R155, R155, RZ, P1 ;  /* 0x000000ff9b9b7208 */ /* 0x000fe20000800000 */
[----:B------:R-:W-:Y:S01]  /*82d0*/  FFMA.FTZ R152, R152, UR19, R139 ;  /* 0x0000001398987c23 */ /* 0x000fe2000801008b */
[----:B------:R-:W-:Y:S01]  /*82e0*/  ISETP.GE.U32.AND P1, PT, R148, RZ, PT ;  /* 0x000000ff9400720c */ /* 0x000fe20003f26070 */
[----:B------:R-:W-:Y:S01]  /*82f0*/  FMUL.FTZ R143, R143, UR5 ;  /* 0x000000058f8f7c20 */ /* 0x000fe20008410000 */
[----:B------:R-:W-:Y:S01]  /*8300*/  SHF.L.U32 R139, R131, 0x10, RZ ;  /* 0x00000010838b7819 */ /* 0x000fe200000006ff */
[----:B------:R-:W-:Y:S01]  /*8310*/  FFMA.FTZ R160, R160, UR26, R180 ;  /* 0x0000001aa0a07c23 */ /* 0x000fe200080100b4 */
[----:B------:R-:W-:Y:S01]  /*8320*/  @P5 SHF.L.U32 R142, R129, 0x10, RZ ;  /* 0x00000010818e5819 */ /* 0x000fe200000006ff */
[----:B------:R-:W-:Y:S01]  /*8330*/  FMUL.FTZ R143, R143, UR4 ;  /* 0x000000048f8f7c20 */ /* 0x000fe20008410000 */
[----:B------:R-:W-:Y:S01]  /*8340*/  ISETP.GE.U32.AND.EX P1, PT, R149, 0x1000000, PT, P1 ;  /* 0x010000009500780c */ /* 0x000fe20003f26110 */
[----:B------:R-:W-:Y:S01]  /*8350*/  FFMA.FTZ R150, R150, UR19, R139 ;  /* 0x0000001396967c23 */ /* 0x000fe2000801008b */
[----:B------:R-:W-:Y:S01]  /*8360*/  PRMT R144, R111, 0x7632, R144 ;  /* 0x000076326f907816 */ /* 0x000fe20000000090 */
[-C--:B------:R-:W-:Y:S01]  /*8370*/  @P2 FMUL.FTZ R154, R34, R157.reuse ;  /* 0x0000009d229a2220 */ /* 0x080fe20000410000 */
[----:B------:R-:W-:Y:S01]  /*8380*/  MOV R139, RZ ;  /* 0x000000ff008b7202 */ /* 0x000fe20000000f00 */
[----:B------:R-:W-:Y:S01]  /*8390*/  FMUL.FTZ R130, R57, R130 ;  /* 0x0000008239827220 */ /* 0x000fe20000410000 */
[----:B------:R-:W-:Y:S01]  /*83a0*/  FMUL.FTZ R34, R58, R157 ;  /* 0x0000009d3a227220 */ /* 0x000fe20000410000 */
[-C--:B------:R-:W-:Y:S01]  /*83b0*/  @P5 FMUL.FTZ R139, R142, R143.reuse ;  /* 0x0000008f8e8b5220 */ /* 0x080fe20000410000 */
[----:B------:R-:W-:Y:S01]  /*83c0*/  @P4 PRMT R129, R129, 0x7632, R129 ;  /* 0x0000763281814816 */ /* 0x000fe20000000081 */
[----:B------:R-:W-:Y:S01]  /*83d0*/  FMUL.FTZ R142, R152, UR5 ;  /* 0x00000005988e7c20 */ /* 0x000fe20008410000 */
[----:B------:R-:W-:Y:S01]  /*83e0*/  SHF.L.U32 R149, R144, 0x10, RZ ;  /* 0x0000001090957819 */ /* 0x000fe200000006ff */
[----:B------:R-:W-:Y:S01]  /*83f0*/  FADD.FTZ R160, R151, -R160 ;  /* 0x800000a097a07221 */ /* 0x000fe20000010000 */
[----:B------:R-:W-:Y:S01]  /*8400*/  @P4 SHF.L.U32 R129, R129, 0x10, RZ ;  /* 0x0000001081814819 */ /* 0x000fe200000006ff */
[----:B------:R-:W-:Y:S01]  /*8410*/  FMUL.FTZ R142, R142, UR4 ;  /* 0x000000048e8e7c20 */ /* 0x000fe20008410000 */
[----:B------:R-:W-:Y:S01]  /*8420*/  FSEL R130, R130, RZ, P3 ;  /* 0x000000ff82827208 */ /* 0x000fe20001800000 */
[----:B------:R-:W-:Y:S01]  /*8430*/  FFMA.FTZ R149, R160, UR19, R149 ;  /* 0x00000013a0957c23 */ /* 0x000fe20008010095 */
[----:B------:R-:W-:Y:S01]  /*8440*/  FSEL R34, R34, RZ, P2 ;  /* 0x000000ff22227208 */ /* 0x000fe20001000000 */
[----:B------:R-:W-:Y:S01]  /*8450*/  HFMA2 R144, -RZ, RZ, 0, 0 ;  /* 0x00000000ff907431 */ /* 0x000fe200000001ff */
[C---:B------:R-:W-:Y:S01]  /*8460*/  LOP3.LUT P3, RZ, R148.reuse, 0xff, RZ, 0xc0, !PT ;  /* 0x000000ff94ff7812 */ /* 0x040fe2000786c0ff */
[----:B------:R-:W-:Y:S01]  /*8470*/  @P4 FMUL.FTZ R144, R129, R142 ;  /* 0x0000008e81904220 */ /* 0x000fe20000410000 */
[----:B------:R-:W-:Y:S01]  /*8480*/  LOP3.LUT P2, RZ, R148, 0xff00, RZ, 0xc0, !PT ;  /* 0x0000ff0094ff7812 */ /* 0x000fe2000784c0ff */
[----:B------:R-:W-:Y:S01]  /*8490*/  FMUL.FTZ R129, R149, UR5 ;  /* 0x0000000595817c20 */ /* 0x000fe20008410000 */
[----:B------:R-:W-:Y:S01]  /*84a0*/  @P1 PRMT R131, R131, 0x7632, R131 ;  /* 0x0000763283831816 */ /* 0x000fe20000000083 */
[----:B------:R-:W-:Y:S01]  /*84b0*/  FMUL.FTZ R150, R150, UR5 ;  /* 0x0000000596967c20 */ /* 0x000fe20008410000 */
[----:B------:R-:W-:Y:S01]  /*84c0*/  SHF.L.U32 R148, R108, 0x10, RZ ;  /* 0x000000106c947819 */ /* 0x000fe200000006ff */
[----:B------:R-:W-:Y:S01]  /*84d0*/  FMUL.FTZ R152, R129, UR4 ;  /* 0x0000000481987c20 */ /* 0x000fe20008410000 */
[----:B------:R-:W-:Y:S01]  /*84e0*/  @P1 SHF.L.U32 R131, R131, 0x10, RZ ;  /* 0x0000001083831819 */ /* 0x000fe200000006ff */
[----:B------:R-:W-:Y:S01]  /*84f0*/  FMUL.FTZ R150, R150, UR4 ;  /* 0x0000000496967c20 */ /* 0x000fe20008410000 */
[----:B------:R-:W-:Y:S01]  /*8500*/  FMUL.FTZ R143, R54, R143 ;  /* 0x0000008f368f7220 */ /* 0x000fe20000410000 */
[----:B------:R-:W-:Y:S01]  /*8510*/  FFMA.FTZ R148, R147, UR19, R148 ;  /* 0x0000001393947c23 */ /* 0x000fe20008010094 */
[----:B------:R-:W-:Y:S01]  /*8520*/  MOV R147, RZ ;  /* 0x000000ff00937202 */ /* 0x000fe20000000f00 */
[-C--:B------:R-:W-:Y:S01]  /*8530*/  @P1 FMUL.FTZ R147, R131, R152.reuse ;  /* 0x0000009883931220 */ /* 0x080fe20000410000 */
[----:B------:R-:W-:Y:S01]  /*8540*/  @P3 SHF.L.U32 R156, R128, 0x10, RZ ;  /* 0x00000010809c3819 */ /* 0x000fe200000006ff */
[----:B------:R-:W-:Y:S01]  /*8550*/  FMUL.FTZ R129, R148, UR5 ;  /* 0x0000000594817c20 */ /* 0x000fe20008410000 */
[----:B------:R-:W-:Y:S01]  /*8560*/  @P2 PRMT R131, R128, 0x7632, R131 ;  /* 0x0000763280832816 */ /* 0x000fe20000000083 */
[----:B------:R-:W-:Y:S01]  /*8570*/  FMUL.FTZ R128, R59, R152 ;  /* 0x000000983b807220 */ /* 0x000fe20000410000 */
[----:B------:R-:W-:Y:S01]  /*8580*/  FMUL.FTZ R142, R55, R142 ;  /* 0x0000008e378e7220 */ /* 0x000fe20000410000 */
[----:B------:R-:W-:Y:S01]  /*8590*/  FMUL.FTZ R129, R129, UR4 ;  /* 0x0000000481817c20 */ /* 0x000fe20008410000 */
[----:B------:R-:W-:-:S02]  /*85a0*/  @P2 SHF.L.U32 R151, R131, 0x10, RZ ;  /* 0x0000001083972819 */ /* 0x000fc400000006ff */
[----:B------:R-:W-:Y:S02]  /*85b0*/  CS2R R148, SRZ ;  /* 0x0000000000947805 */ /* 0x000fe4000001ff00 */
[----:B------:R-:W-:Y:S01]  /*85c0*/  FSEL R131, R128, RZ, P1 ;  /* 0x000000ff80837208 */ /* 0x000fe20000800000 */
[-C--:B------:R-:W-:Y:S01]  /*85d0*/  FMUL.FTZ R128, R53, R150.reuse ;  /* 0x0000009635807220 */ /* 0x080fe20000410000 */
[-C--:B------:R-:W-:Y:S01]  /*85e0*/  @P3 FMUL.FTZ R148, R156, R129.reuse ;  /* 0x000000819c943220 */ /* 0x080fe20000410000 */
[----:B------:R-:W-:Y:S01]  /*85f0*/  FSEL R142, R142, RZ, P4 ;  /* 0x000000ff8e8e7208 */ /* 0x000fe20002000000 */
[----:B------:R-:W-:Y:S01]  /*8600*/  @P2 FMUL.FTZ R149, R151, R150 ;  /* 0x0000009697952220 */ /* 0x000fe20000410000 */
[----:B------:R-:W-:Y:S01]  /*8610*/  F2FP.BF16.F32.PACK_AB R131, R131, R34 ;  /* 0x000000228383723e */ /* 0x000fe200000010ff */
[----:B------:R-:W-:Y:S01]  /*8620*/  FMUL.FTZ R34, R52, R129 ;  /* 0x0000008134227220 */ /* 0x000fe20000410000 */
[----:B------:R-:W-:Y:S02]  /*8630*/  FSEL R129, R143, RZ, P5 ;  /* 0x000000ff8f817208 */ /* 0x000fe40002800000 */
[----:B------:R-:W-:-:S02]  /*8640*/  FSEL R143, R128, RZ, P2 ;  /* 0x000000ff808f7208 */ /* 0x000fc40001000000 */
[----:B------:R-:W-:Y:S02]  /*8650*/  FSEL R34, R34, RZ, P3 ;  /* 0x000000ff22227208 */ /* 0x000fe40001800000 */
[----:B------:R-:W-:Y:S02]  /*8660*/  F2FP.BF16.F32.PACK_AB R130, R130, R155 ;  /* 0x0000009b8282723e */ /* 0x000fe400000010ff */
[----:B------:R-:W-:Y:S02]  /*8670*/  F2FP.BF16.F32.PACK_AB R129, R142, R129 ;  /* 0x000000818e81723e */ /* 0x000fe400000010ff */
[----:B------:R-:W-:-:S07]  /*8680*/  F2FP.BF16.F32.PACK_AB R128, R143, R34 ;  /* 0x000000228f80723e */ /* 0x000fce00000010ff */
.L_x_4046:
[----:B------:R-:W1:Y:S01]  /*8690*/  @P0 LDC.64 R142, c[0x0][0x478] ;  /* 0x00011e00ff8e0b82 */ /* 0x000e620000000a00 */
[----:B------:R-:W-:Y:S02]  /*86a0*/  IADD3 R151, PT, PT, R32, 0x180, RZ ;  /* 0x0000018020977810 */ /* 0x000fe40007ffe0ff */
[----:B------:R-:W-:Y:S01]  /*86b0*/  MOV R34, 0x10 ;  /* 0x0000001000227802 */ /* 0x000fe20000000f00 */
[----:B-1----:R-:W-:-:S04]  /*86c0*/  @P0 IMAD.WIDE.U32 R142, R33, 0x10, R142 ;  /* 0x00000010218e0825 */ /* 0x002fc800078e008e */
[----:B------:R-:W-:Y:S01]  /*86d0*/  IMAD.WIDE.U32 R32, R33, 0x10, R198 ;  /* 0x0000001021207825 */ /* 0x000fe200078e00c6 */
[----:B------:R1:W-:Y:S04]  /*86e0*/  @P0 STG.E.128 desc[UR12][R142.64], R116 ;  /* 0x000000748e000986 */ /* 0x0003e8000c101d0c */
[----:B------:R2:W-:Y:S01]  /*86f0*/  STG.E.128 desc[UR12][R32.64], R128 ;  /* 0x0000008020007986 */ /* 0x0005e2000c101d0c */
[----:B-1----:R-:W-:-:S05]  /*8700*/  IMAD.WIDE.U32 R142, R151, R34, UR22 ;  /* 0x00000016978e7e25 */ /* 0x002fca000f8e0022 */
[----:B--2---:R1:W5:Y:S01]  /*8710*/  LDG.E.128 R128, desc[UR12][R142.64] ;  /* 0x0000000c8e807981 */ /* 0x004362000c1e1d00 */
[----:B------:R-:W-:Y:S05]  /*8720*/  @!P0 BRA `(.L_x_4047) ;  /* 0x0000000400c48947 */ /* 0x000fea0003800000 */
[--C-:B------:R-:W-:Y:S01]  /*8730*/  FFMA.FTZ R32, R133, UR26, R180.reuse ;  /* 0x0000001a85207c23 */ /* 0x100fe200080100b4 */
[----:B------:R-:W-:Y:S01]  /*8740*/  LOP3.LUT P1, RZ, R140, 0xff0000, RZ, 0xc0, !PT ;  /* 0x00ff00008cff7812 */ /* 0x000fe2000782c0ff */
[----:B------:R-:W-:Y:S01]  /*8750*/  FFMA.FTZ R33, R134, UR26, R180 ;  /* 0x0000001a86217c23 */ /* 0x000fe200080100b4 */
[----:B------:R-:W-:Y:S01]  /*8760*/  SHF.L.U32 R117, R113, 0x10, RZ ;  /* 0x0000001071757819 */ /* 0x000fe200000006ff */
[--C-:B------:R-:W-:Y:S01]  /*8770*/  FADD.FTZ R34, R121, -R32.reuse ;  /* 0x8000002079227221 */ /* 0x100fe20000010000 */
[----:B------:R-:W-:Y:S01]  /*8780*/  PRMT R32, R113, 0x7632, R32 ;  /* 0x0000763271207816 */ /* 0x000fe20000000020 */
[----:B------:R-:W-:Y:S01]  /*8790*/  FADD.FTZ R33, R122, -R33 ;  /* 0x800000217a217221 */ /* 0x000fe20000010000 */
[----:B------:R-:W-:Y:S01]  /*87a0*/  LOP3.LUT P2, RZ, R140, 0xff000000, RZ, 0xc0, !PT ;  /* 0xff0000008cff7812 */ /* 0x000fe2000784c0ff */
[----:B------:R-:W-:Y:S01]  /*87b0*/  FFMA.FTZ R117, R34, UR19, R117 ;  /* 0x0000001322757c23 */ /* 0x000fe20008010075 */
[----:B------:R-:W-:Y:S01]  /*87c0*/  SHF.L.U32 R32, R32, 0x10, RZ ;  /* 0x0000001020207819 */ /* 0x000fe200000006ff */
[--C-:B------:R-:W-:Y:S01]  /*87d0*/  FFMA.FTZ R116, R135, UR26, R180.reuse ;  /* 0x0000001a87747c23 */ /* 0x100fe200080100b4 */
[----:B------:R-:W-:Y:S01]  /*87e0*/  SHF.L.U32 R118, R114, 0x10, RZ ;  /* 0x0000001072767819 */ /* 0x000fe200000006ff */
[----:B------:R-:W-:Y:S01]  /*87f0*/  FFMA.FTZ R133, R136, UR26, R180 ;  /* 0x0000001a88857c23 */ /* 0x000fe200080100b4 */
[----:B------:R-:W-:Y:S01]  /*8800*/  LOP3.LUT P5, RZ, R141, 0xff, RZ, 0xc0, !PT ;  /* 0x000000ff8dff7812 */ /* 0x000fe200078ac0ff */
[----:B------:R-:W-:Y:S01]  /*8810*/  FFMA.FTZ R32, R33, UR19, R32 ;  /* 0x0000001321207c23 */ /* 0x000fe20008010020 */
[----:B------:R-:W-:Y:S01]  /*8820*/  FMUL.FTZ R33, R117, UR5 ;  /* 0x0000000575217c20 */ /* 0x000fe20008410000 */
[----:B------:R-:W-:Y:S01]  /*8830*/  FADD.FTZ R123, R123, -R116 ;  /* 0x800000747b7b7221 */ /* 0x000fe20000010000 */
[----:B-----5:R-:W-:Y:S01]  /*8840*/  @P1 SHF.L.U32 R34, R129, 0x10, RZ ;  /* 0x0000001081221819 */ /* 0x020fe200000006ff */
[----:B------:R-:W-:Y:S01]  /*8850*/  FMUL.FTZ R116, R32, UR5 ;  /* 0x0000000520747c20 */ /* 0x000fe20008410000 */
[----:B------:R-:W-:Y:S01]  /*8860*/  FMUL.FTZ R33, R33, UR4 ;  /* 0x0000000421217c20 */ /* 0x000fe20008410000 */
[----:B------:R-:W-:Y:S01]  /*8870*/  @P2 PRMT R129, R129, 0x7632, R129 ;  /* 0x0000763281812816 */ /* 0x000fe20000000081 */
[----:B------:R-:W-:Y:S01]  /*8880*/  FFMA.FTZ R118, R123, UR19, R118 ;  /* 0x000000137b767c23 */ /* 0x000fe20008010076 */
[----:B------:R-:W-:-:S02]  /*8890*/  HFMA2 R136, -RZ, RZ, 0, 0 ;  /* 0x00000000ff887431 */ /* 0x000fc400000001ff */
[----:B------:R-:W-:Y:S01]  /*88a0*/  @P1 FMUL.FTZ R136, R33, R34 ;  /* 0x0000002221881220 */ /* 0x000fe20000410000 */
[----:B------:R-:W-:Y:S01]  /*88b0*/  @P2 SHF.L.U32 R129, R129, 0x10, RZ ;  /* 0x0000001081812819 */ /* 0x000fe200000006ff */
[----:B------:R-:W-:Y:S01]  /*88c0*/  FMUL.FTZ R116, R116, UR4 ;  /* 0x0000000474747c20 */ /* 0x000fe20008410000 */
[----:B------:R-:W-:Y:S01]  /*88d0*/  FMUL.FTZ R33, R62, R33 ;  /* 0x000000213e217220 */ /* 0x000fe20000410000 */
[--C-:B------:R-:W-:Y:S01]  /*88e0*/  FFMA.FTZ R123, R127, UR26, R180.reuse ;  /* 0x0000001a7f7b7c23 */ /* 0x100fe200080100b4 */
[----:B------:R-:W-:Y:S01]  /*88f0*/  FMUL.FTZ R119, R118, UR5 ;  /* 0x0000000576777c20 */ /* 0x000fe20008410000 */
[--C-:B------:R-:W-:Y:S01]  /*8900*/  FFMA.FTZ R137, R137, UR26, R180.reuse ;  /* 0x0000001a89897c23 */ /* 0x100fe200080100b4 */
[--C-:B------:R-:W-:Y:S01]  /*8910*/  FFMA.FTZ R135, R138, UR26, R180.reuse ;  /* 0x0000001a8a877c23 */ /* 0x100fe200080100b4 */
[----:B------:R-:W-:Y:S01]  /*8920*/  MOV R127, RZ ;  /* 0x000000ff007f7202 */ /* 0x000fe20000000f00 */
[----:B------:R-:W-:Y:S01]  /*8930*/  FFMA.FTZ R180, R125, UR26, R180 ;  /* 0x0000001a7db47c23 */ /* 0x000fe200080100b4 */
[----:B------:R-:W-:Y:S01]  /*8940*/  @P2 FMUL.FTZ R127, R116, R129 ;  /* 0x00000081747f2220 */ /* 0x000fe20000410000 */
[----:B------:R-:W-:Y:S01]  /*8950*/  LOP3.LUT P4, RZ, R141, 0xff00, RZ, 0xc0, !PT ;  /* 0x0000ff008dff7812 */ /* 0x000fe2000788c0ff */
[----:B------:R-:W-:Y:S01]  /*8960*/  FMUL.FTZ R122, R63, R116 ;  /* 0x000000743f7a7220 */ /* 0x000fe20000410000 */
[----:B------:R-:W-:Y:S01]  /*8970*/  FSEL R33, R33, RZ, P1 ;  /* 0x000000ff21217208 */ /* 0x000fe20000800000 */
[----:B------:R-:W-:Y:S01]  /*8980*/  FMUL.FTZ R119, R119, UR4 ;  /* 0x0000000477777c20 */ /* 0x000fe20008410000 */
[----:B------:R-:W-:Y:S01]  /*8990*/  PRMT R116, R114, 0x7632, R116 ;  /* 0x0000763272747816 */ /* 0x000fe20000000074 */
[----:B------:R-:W-:Y:S01]  /*89a0*/  FADD.FTZ R138, R120, -R123 ;  /* 0x8000007b788a7221 */ /* 0x000fe20000010000 */
[----:B------:R-:W-:Y:S01]  /*89b0*/  ISETP.GE.U32.AND P1, PT, R140, RZ, PT ;  /* 0x000000ff8c00720c */ /* 0x000fe20003f26070 */
[----:B------:R-:W-:Y:S01]  /*89c0*/  FADD.FTZ R125, R35, -R180 ;  /* 0x800000b4237d7221 */ /* 0x000fe20000010000 */
[----:B------:R-:W-:Y:S01]  /*89d0*/  @P5 SHF.L.U32 R121, R130, 0x10, RZ ;  /* 0x0000001082795819 */ /* 0x000fe200000006ff */
[----:B------:R-:W-:Y:S01]  /*89e0*/  FMUL.FTZ R34, R64, R119 ;  /* 0x0000007740227220 */ /* 0x000fe20000410000 */
[----:B------:R-:W-:Y:S01]  /*89f0*/  PRMT R35, R112, 0x7632, R35 ;  /* 0x0000763270237816 */ /* 0x000fe20000000023 */
[----:B------:R-:W-:Y:S01]  /*8a00*/  FADD.FTZ R133, R124, -R133 ;  /* 0x800000857c857221 */ /* 0x000fe20000010000 */
[----:B------:R-:W-:Y:S01]  /*8a10*/  SHF.L.U32 R120, R116, 0x10, RZ ;  /* 0x0000001074787819 */ /* 0x000fe200000006ff */
[----:B------:R-:W-:Y:S01]  /*8a20*/  HFMA2 R134, -RZ, RZ, 0, 0 ;  /* 0x00000000ff867431 */ /* 0x000fe200000001ff */
[----:B------:R-:W-:Y:S01]  /*8a30*/  ISETP.GE.U32.AND.EX P1, PT, R141, 0x1000000, PT, P1 ;  /* 0x010000008d00780c */ /* 0x000fe20003f26110 */
[----:B------:R-:W-:Y:S01]  /*8a40*/  @P5 FMUL.FTZ R134, R119, R121 ;  /* 0x0000007977865220 */ /* 0x000fe20000410000 */
[----:B------:R-:W-:Y:S01]  /*8a50*/  SHF.L.U32 R116, R112, 0x10, RZ ;  /* 0x0000001070747819 */ /* 0x000fe200000006ff */
[----:B------:R-:W-:Y:S01]  /*8a60*/  FADD.FTZ R124, R132, -R135 ;  /* 0x80000087847c7221 */ /* 0x000fe20000010000 */
[----:B------:R-:W-:Y:S01]  /*8a70*/  SHF.L.U32 R119, R35, 0x10, RZ ;  /* 0x0000001023777819 */ /* 0x000fe200000006ff */
[----:B------:R-:W-:Y:S01]  /*8a80*/  FFMA.FTZ R35, R133, UR19, R120 ;  /* 0x0000001385237c23 */ /* 0x000fe20008010078 */
[----:B------:R-:W-:Y:S01]  /*8a90*/  PRMT R123, R115, 0x7632, R123 ;  /* 0x00007632737b7816 */ /* 0x000fe2000000007b */
[----:B------:R-:W-:Y:S01]  /*8aa0*/  FFMA.FTZ R132, R125, UR19, R116 ;  /* 0x000000137d847c23 */ /* 0x000fe20008010074 */
[----:B------:R-:W-:Y:S01]  /*8ab0*/  FSEL R34, R34, RZ, P5 ;  /* 0x000000ff22227208 */ /* 0x000fe20002800000 */
[----:B------:R-:W-:Y:S01]  /*8ac0*/  FMUL.FTZ R116, R35, UR5 ;  /* 0x0000000523747c20 */ /* 0x000fe20008410000 */
[----:B------:R-:W-:Y:S01]  /*8ad0*/  FSEL R122, R122, RZ, P2 ;  /* 0x000000ff7a7a7208 */ /* 0x000fe20001000000 */
[----:B------:R-:W-:Y:S01]  /*8ae0*/  FFMA.FTZ R135, R138, UR19, R119 ;  /* 0x000000138a877c23 */ /* 0x000fe20008010077 */
[----:B------:R-:W-:Y:S01]  /*8af0*/  LOP3.LUT P5, RZ, R141, 0xff0000, RZ, 0xc0, !PT ;  /* 0x00ff00008dff7812 */ /* 0x000fe200078ac0ff */
[----:B------:R-:W-:Y:S01]  /*8b00*/  FMUL.FTZ R138, R116, UR4 ;  /* 0x00000004748a7c20 */ /* 0x000fe20008410000 */
[C---:B------:R-:W-:Y:S01]  /*8b10*/  LOP3.LUT P3, RZ, R140.reuse, 0xff, RZ, 0xc0, !PT ;  /* 0x000000ff8cff7812 */ /* 0x040fe2000786c0ff */
[----:B------:R-:W-:Y:S01]  /*8b20*/  FMUL.FTZ R120, R135, UR5 ;  /* 0x0000000587787c20 */ /* 0x000fe20008410000 */
[----:B------:R-:W-:Y:S01]  /*8b30*/  LOP3.LUT P2, RZ, R140, 0xff00, RZ, 0xc0, !PT ;  /* 0x0000ff008cff7812 */ /* 0x000fe2000784c0ff */
[----:B------:R-:W-:Y:S01]  /*8b40*/  FADD.FTZ R140, R126, -R137 ;  /* 0x800000897e8c7221 */ /* 0x000fe20000010000 */
[----:B------:R-:W-:Y:S01]  /*8b50*/  SHF.L.U32 R121, R115, 0x10, RZ ;  /* 0x0000001073797819 */ /* 0x000fe200000006ff */
[----:B------:R-:W-:Y:S01]  /*8b60*/  FMUL.FTZ R137, R120, UR4 ;  /* 0x0000000478897c20 */ /* 0x000fe20008410000 */
[----:B------:R-:W-:Y:S01]  /*8b70*/  @P4 PRMT R130, R130, 0x7632, R130 ;  /* 0x0000763282824816 */ /* 0x000fe20000000082 */
[----:B------:R-:W-:Y:S01]  /*8b80*/  FMUL.FTZ R120, R65, R138 ;  /* 0x0000008a41787220 */ /* 0x000fe20000410000 */
[----:B------:R-:W-:Y:S01]  /*8b90*/  SHF.L.U32 R123, R123, 0x10, RZ ;  /* 0x000000107b7b7819 */ /* 0x000fe200000006ff */
[----:B------:R-:W-:Y:S01]  /*8ba0*/  FFMA.FTZ R140, R140, UR19, R121 ;  /* 0x000000138c8c7c23 */ /* 0x000fe20008010079 */
[----:B------:R-:W-:-:S02]  /*8bb0*/  @P4 SHF.L.U32 R130, R130, 0x10, RZ ;  /* 0x0000001082824819 */ /* 0x000fc400000006ff */
[----:B------:R-:W-:Y:S01]  /*8bc0*/  @P1 PRMT R116, R131, 0x7632, R116 ;  /* 0x0000763283741816 */ /* 0x000fe20000000074 */
[----:B------:R-:W-:Y:S01]  /*8bd0*/  FFMA.FTZ R141, R124, UR19, R123 ;  /* 0x000000137c8d7c23 */ /* 0x000fe2000801007b */
[----:B------:R-:W-:Y:S01]  /*8be0*/  CS2R R124, SRZ ;  /* 0x00000000007c7805 */ /* 0x000fe2000001ff00 */
[----:B------:R-:W-:Y:S01]  /*8bf0*/  FMUL.FTZ R121, R140, UR5 ;  /* 0x000000058c797c20 */ /* 0x000fe20008410000 */
[----:B------:R-:W-:Y:S01]  /*8c00*/  @P4 FMUL.FTZ R125, R138, R130 ;  /* 0x000000828a7d4220 */ /* 0x000fe20000410000 */
[----:B------:R-:W-:Y:S01]  /*8c10*/  @P1 SHF.L.U32 R130, R116, 0x10, RZ ;  /* 0x0000001074821819 */ /* 0x000fe200000006ff */
[----:B------:R-:W-:Y:S01]  /*8c20*/  FMUL.FTZ R126, R141, UR5 ;  /* 0x000000058d7e7c20 */ /* 0x000fe20008410000 */
[----:B------:R-:W-:Y:S01]  /*8c30*/  FMUL.FTZ R116, R132, UR5 ;  /* 0x0000000584747c20 */ /* 0x000fe20008410000 */
[----:B------:R-:W-:Y:S01]  /*8c40*/  @P5 SHF.L.U32 R123, R131, 0x10, RZ ;  /* 0x00000010837b5819 */ /* 0x000fe200000006ff */
[----:B------:R-:W-:Y:S01]  /*8c50*/  FMUL.FTZ R121, R121, UR4 ;  /* 0x0000000479797c20 */ /* 0x000fe20008410000 */
[----:B-1----:R-:W-:Y:S01]  /*8c60*/  FMUL.FTZ R142, R126, UR4 ;  /* 0x000000047e8e7c20 */ /* 0x002fe20008410000 */
[----:B------:R-:W-:Y:S01]  /*8c70*/  FMUL.FTZ R126, R116, UR4 ;  /* 0x00000004747e7c20 */ /* 0x000fe20008410000 */
[----:B------:R-:W-:Y:S01]  /*8c80*/  @P3 SHF.L.U32 R119, R128, 0x10, RZ ;  /* 0x0000001080773819 */ /* 0x000fe200000006ff */
[----:B------:R-:W-:Y:S01]  /*8c90*/  @P5 FMUL.FTZ R124, R121, R123 ;  /* 0x0000007b797c5220 */ /* 0x000fe20000410000 */
[----:B------:R-:W-:Y:S01]  /*8ca0*/  F2FP.BF16.F32.PACK_AB R118, R35, R118 ;  /* 0x000000762376723e */ /* 0x000fe200000010ff */
[----:B------:R-:W-:Y:S01]  /*8cb0*/  FMUL.FTZ R121, R66, R121 ;  /* 0x0000007942797220 */ /* 0x000fe20000410000 */
[----:B------:R-:W-:Y:S01]  /*8cc0*/  F2FP.BF16.F32.PACK_AB R117, R32, R117 ;  /* 0x000000752075723e */ /* 0x000fe200000010ff */
[----:B------:R-:W-:Y:S01]  /*8cd0*/  FMUL.FTZ R123, R67, R142 ;  /* 0x0000008e437b7220 */ /* 0x000fe20000410000 */
[----:B------:R-:W-:Y:S01]  /*8ce0*/  @P2 PRMT R128, R128, 0x7632, R128 ;  /* 0x0000763280802816 */ /* 0x000fe20000000080 */
[----:B------:R-:W-:Y:S01]  /*8cf0*/  FMUL.FTZ R32, R60, R126 ;  /* 0x0000007e3c207220 */ /* 0x000fe20000410000 */
[----:B------:R-:W-:Y:S01]  /*8d00*/  FMUL.FTZ R35, R61, R137 ;  /* 0x000000893d237220 */ /* 0x000fe20000410000 */
[----:B------:R-:W-:-:S02]  /*8d10*/  HFMA2 R131, -RZ, RZ, 0, 0 ;  /* 0x00000000ff837431 */ /* 0x000fc400000001ff */
[----:B------:R-:W-:Y:S01]  /*8d20*/  @P3 FMUL.FTZ R131, R126, R119 ;  /* 0x000000777e833220 */ /* 0x000fe20000410000 */
[----:B------:R-:W-:Y:S02]  /*8d30*/  @P2 SHF.L.U32 R128, R128, 0x10, RZ ;  /* 0x0000001080802819 */ /* 0x000fe400000006ff */
[----:B------:R-:W-:Y:S02]  /*8d40*/  F2FP.BF16.F32.PACK_AB R116, R135, R132 ;  /* 0x000000848774723e */ /* 0x000fe400000010ff */
[----:B------:R-:W-:Y:S02]  /*8d50*/  FSEL R126, R121, RZ, P5 ;  /* 0x000000ff797e7208 */ /* 0x000fe40002800000 */
[----:B------:R-:W-:Y:S02]  /*8d60*/  FSEL R123, R123, RZ, P1 ;  /* 0x000000ff7b7b7208 */ /* 0x000fe40000800000 */
[----:B------:R-:W-:Y:S02]  /*8d70*/  FSEL R135, R120, RZ, P4 ;  /* 0x000000ff78877208 */ /* 0x000fe40002000000 */
[----:B------:R-:W-:-:S02]  /*8d80*/  FSEL R32, R32, RZ, P3 ;  /* 0x000000ff20207208 */ /* 0x000fc40001800000 */
[----:B------:R-:W-:Y:S02]  /*8d90*/  FSEL R121, R35, RZ, P2 ;  /* 0x000000ff23797208 */ /* 0x000fe40001000000 */
[----:B------:R-:W-:Y:S01]  /*8da0*/  MOV R133, RZ ;  /* 0x000000ff00857202 */ /* 0x000fe20000000f00 */
[----:B------:R-:W-:Y:S01]  /*8db0*/  @P1 FMUL.FTZ R133, R142, R130 ;  /* 0x000000828e851220 */ /* 0x000fe20000410000 */
[----:B------:R-:W-:Y:S01]  /*8dc0*/  MOV R129, RZ ;  /* 0x000000ff00817202 */ /* 0x000fe20000000f00 */
[----:B------:R-:W-:Y:S01]  /*8dd0*/  @P2 FMUL.FTZ R129, R137, R128 ;  /* 0x0000008089812220 */ /* 0x000fe20000410000 */
[----:B------:R-:W-:Y:S02]  /*8de0*/  F2FP.BF16.F32.PACK_AB R119, R141, R140 ;  /* 0x0000008c8d77723e */ /* 0x000fe400000010ff */
[----:B------:R-:W-:Y:S02]  /*8df0*/  F2FP.BF16.F32.PACK_AB R35, R123, R126 ;  /* 0x0000007e7b23723e */ /* 0x000fe400000010ff */
[----:B------:R-:W-:-:S02]  /*8e00*/  F2FP.BF16.F32.PACK_AB R34, R135, R34 ;  /* 0x000000228722723e */ /* 0x000fc400000010ff */
[----:B------:R-:W-:Y:S02]  /*8e10*/  F2FP.BF16.F32.PACK_AB R33, R122, R33 ;  /* 0x000000217a21723e */ /* 0x000fe400000010ff */
[----:B------:R-:W-:Y:S01]  /*8e20*/  F2FP.BF16.F32.PACK_AB R32, R121, R32 ;  /* 0x000000207920723e */ /* 0x000fe200000010ff */
[----:B------:R-:W-:Y:S06]  /*8e30*/  BRA `(.L_x_4048) ;  /* 0x0000000400b07947 */ /* 0x000fec0003800000 */
.L_x_4047:
[--C-:B------:R-:W-:Y:S01]  /*8e40*/  FFMA.FTZ R33, R134, UR26, R180.reuse ;  /* 0x0000001a86217c23 */ /* 0x100fe200080100b4 */
[----:B------:R-:W-:Y:S01]  /*8e50*/  FFMA.FTZ R32, R133, UR26, R180 ;  /* 0x0000001a85207c23 */ /* 0x000fe200080100b4 */
[----:B------:R-:W-:Y:S01]  /*8e60*/  PRMT R34, R113, 0x7632, R34 ;  /* 0x0000763271227816 */ /* 0x000fe20000000022 */
[----:B------:R-:W-:Y:S01]  /*8e70*/  FFMA.FTZ R134, R135, UR26, R180 ;  /* 0x0000001a87867c23 */ /* 0x000fe200080100b4 */
[----:B------:R-:W-:Y:S01]  /*8e80*/  FADD.FTZ R122, R122, -R33 ;  /* 0x800000217a7a7221 */ /* 0x000fe20000010000 */
[----:B------:R-:W-:Y:S01]  /*8e90*/  SHF.L.U32 R33, R113, 0x10, RZ ;  /* 0x0000001071217819 */ /* 0x000fe200000006ff */
[----:B------:R-:W-:Y:S01]  /*8ea0*/  FADD.FTZ R32, R121, -R32 ;  /* 0x8000002079207221 */ /* 0x000fe20000010000 */
[C---:B------:R-:W-:Y:S01]  /*8eb0*/  LOP3.LUT P1, RZ, R140.reuse, 0xff0000, RZ, 0xc0, !PT ;  /* 0x00ff00008cff7812 */ /* 0x040fe2000782c0ff */
[----:B------:R-:W-:Y:S01]  /*8ec0*/  FADD.FTZ R134, R123, -R134 ;  /* 0x800000867b867221 */ /* 0x000fe20000010000 */
[----:B------:R-:W-:Y:S01]  /*8ed0*/  LOP3.LUT P2, RZ, R140, 0xff000000, RZ, 0xc0, !PT ;  /* 0xff0000008cff7812 */ /* 0x000fe2000784c0ff */
[----:B------:R-:W-:Y:S01]  /*8ee0*/  FFMA.FTZ R32, R32, UR19, R33 ;  /* 0x0000001320207c23 */ /* 0x000fe20008010021 */
[----:B------:R-:W-:Y:S01]  /*8ef0*/  SHF.L.U32 R121, R34, 0x10, RZ ;  /* 0x0000001022797819 */ /* 0x000fe200000006ff */
[----:B------:R-:W-:Y:S01]  /*8f00*/  FFMA.FTZ R135, R136, UR26, R180 ;  /* 0x0000001a88877c23 */ /* 0x000fe200080100b4 */
[----:B------:R-:W-:Y:S01]  /*8f10*/  LOP3.LUT P5, RZ, R141, 0xff, RZ, 0xc0, !PT ;  /* 0x000000ff8dff7812 */ /* 0x000fe200078ac0ff */
[----:B------:R-:W-:Y:S01]  /*8f20*/  FMUL.FTZ R32, R32, UR5 ;  /* 0x0000000520207c20 */ /* 0x000fe20008410000 */
[----:B------:R-:W-:Y:S01]  /*8f30*/  SHF.L.U32 R123, R114, 0x10, RZ ;  /* 0x00000010727b7819 */ /* 0x000fe200000006ff */
[----:B------:R-:W-:Y:S01]  /*8f40*/  FFMA.FTZ R33, R122, UR19, R121 ;  /* 0x000000137a217c23 */ /* 0x000fe20008010079 */
[----:B------:R-:W-:-:S02]  /*8f50*/  HFMA2 R136, -RZ, RZ, 0, 0 ;  /* 0x00000000ff887431 */ /* 0x000fc400000001ff */
[----:B------:R-:W-:Y:S01]  /*8f60*/  FMUL.FTZ R121, R32, UR4 ;  /* 0x0000000420797c20 */ /* 0x000fe20008410000 */
[----:B------:R-:W-:Y:S01]  /*8f70*/  LOP3.LUT P4, RZ, R141, 0xff00, RZ, 0xc0, !PT ;  /* 0x0000ff008dff7812 */ /* 0x000fe2000788c0ff */
[----:B------:R-:W-:Y:S01]  /*8f80*/  FMUL.FTZ R33, R33, UR5 ;  /* 0x0000000521217c20 */ /* 0x000fe20008410000 */
[C---:B-----5:R-:W-:Y:S01]  /*8f90*/  @P1 SHF.L.U32 R122, R129.reuse, 0x10, RZ ;  /* 0x00000010817a1819 */ /* 0x060fe200000006ff */
[----:B------:R-:W-:Y:S01]  /*8fa0*/  FFMA.FTZ R34, R134, UR19, R123 ;  /* 0x0000001386227c23 */ /* 0x000fe2000801007b */
[----:B------:R-:W-:Y:S01]  /*8fb0*/  @P2 PRMT R129, R129, 0x7632, R129 ;  /* 0x0000763281812816 */ /* 0x000fe20000000081 */
[----:B------:R-:W-:Y:S01]  /*8fc0*/  FMUL.FTZ R32, R33, UR4 ;  /* 0x0000000421207c20 */ /* 0x000fe20008410000 */
[-C--:B------:R-:W-:Y:S01]  /*8fd0*/  FMUL.FTZ R33, R62, R121.reuse ;  /* 0x000000793e217220 */ /* 0x080fe20000410000 */
[----:B------:R-:W-:Y:S01]  /*8fe0*/  FMUL.FTZ R34, R34, UR5 ;  /* 0x0000000522227c20 */ /* 0x000fe20008410000 */
[----:B------:R-:W-:Y:S01]  /*8ff0*/  @P2 SHF.L.U32 R129, R129, 0x10, RZ ;  /* 0x0000001081812819 */ /* 0x000fe200000006ff */
[----:B------:R-:W-:Y:S01]  /*9000*/  @P1 FMUL.FTZ R136, R122, R121 ;  /* 0x000000797a881220 */ /* 0x000fe20000410000 */
[--C-:B------:R-:W-:Y:S01]  /*9010*/  FFMA.FTZ R133, R127, UR26, R180.reuse ;  /* 0x0000001a7f857c23 */ /* 0x100fe200080100b4 */
[--C-:B-1----:R-:W-:Y:S01]  /*9020*/  FFMA.FTZ R143, R138, UR26, R180.reuse ;  /* 0x0000001a8a8f7c23 */ /* 0x102fe200080100b4 */
[----:B------:R-:W-:Y:S01]  /*9030*/  FSEL R33, R33, RZ, P1 ;  /* 0x000000ff21217208 */ /* 0x000fe20000800000 */
[--C-:B------:R-:W-:Y:S01]  /*9040*/  FFMA.FTZ R137, R137, UR26, R180.reuse ;  /* 0x0000001a89897c23 */ /* 0x100fe200080100b4 */
[----:B------:R-:W-:Y:S01]  /*9050*/  PRMT R121, R114, 0x7632, R121 ;  /* 0x0000763272797816 */ /* 0x000fe20000000079 */
[----:B------:R-:W-:Y:S01]  /*9060*/  FMUL.FTZ R123, R34, UR4 ;  /* 0x00000004227b7c20 */ /* 0x000fe20008410000 */
[----:B------:R-:W-:Y:S01]  /*9070*/  MOV R127, RZ ;  /* 0x000000ff007f7202 */ /* 0x000fe20000000f00 */
[----:B------:R-:W-:Y:S01]  /*9080*/  FFMA.FTZ R180, R125, UR26, R180 ;  /* 0x0000001a7db47c23 */ /* 0x000fe200080100b4 */
[----:B------:R-:W-:Y:S01]  /*9090*/  @P5 SHF.L.U32 R138, R130, 0x10, RZ ;  /* 0x00000010828a5819 */ /* 0x000fe200000006ff */
[-C--:B------:R-:W-:Y:S01]  /*90a0*/  @P2 FMUL.FTZ R127, R129, R32.reuse ;  /* 0x00000020817f2220 */ /* 0x080fe20000410000 */
[----:B------:R-:W-:Y:S01]  /*90b0*/  ISETP.GE.U32.AND P1, PT, R140, RZ, PT ;  /* 0x000000ff8c00720c */ /* 0x000fe20003f26070 */
[----:B------:R-:W-:Y:S01]  /*90c0*/  FMUL.FTZ R32, R63, R32 ;  /* 0x000000203f207220 */ /* 0x000fe20000410000 */
[----:B------:R-:W-:Y:S01]  /*90d0*/  SHF.L.U32 R122, R121, 0x10, RZ ;  /* 0x00000010797a7819 */ /* 0x000fe200000006ff */
[----:B------:R-:W-:Y:S01]  /*90e0*/  HFMA2 R134, -RZ, RZ, 0, 0 ;  /* 0x00000000ff867431 */ /* 0x000fe200000001ff */
[----:B------:R-:W-:Y:S01]  /*90f0*/  ISETP.GE.U32.AND.EX P1, PT, R141, 0x1000000, PT, P1 ;  /* 0x010000008d00780c */ /* 0x000fe20003f26110 */
[----:B------:R-:W-:Y:S01]  /*9100*/  FADD.FTZ R135, R124, -R135 ;  /* 0x800000877c877221 */ /* 0x000fe20000010000 */
[-C--:B------:R-:W-:Y:S01]  /*9110*/  @P5 FMUL.FTZ R134, R138, R123.reuse ;  /* 0x0000007b8a865220 */ /* 0x080fe20000410000 */
[----:B------:R-:W-:Y:S01]  /*9120*/  FMUL.FTZ R34, R64, R123 ;  /* 0x0000007b40227220 */ /* 0x000fe20000410000 */
[----:B------:R-:W-:Y:S01]  /*9130*/  FADD.FTZ R180, R35, -R180 ;  /* 0x800000b423b47221 */ /* 0x000fe20000010000 */
[----:B------:R-:W-:Y:S01]  /*9140*/  PRMT R123, R115, 0x7632, R123 ;  /* 0x00007632737b7816 */ /* 0x000fe2000000007b */
[----:B------:R-:W-:Y:S01]  /*9150*/  FADD.FTZ R133, R120, -R133 ;  /* 0x8000008578857221 */ /* 0x000fe20000010000 */
[----:B------:R-:W-:Y:S01]  /*9160*/  SHF.L.U32 R35, R112, 0x10, RZ ;  /* 0x0000001070237819 */ /* 0x000fe200000006ff */
[----:B------:R-:W-:Y:S01]  /*9170*/  FFMA.FTZ R122, R135, UR19, R122 ;  /* 0x00000013877a7c23 */ /* 0x000fe2000801007a */
[----:B------:R-:W-:Y:S01]  /*9180*/  LOP3.LUT P3, RZ, R140, 0xff, RZ, 0xc0, !PT ;  /* 0x000000ff8cff7812 */ /* 0x000fe2000786c0ff */
[----:B------:R-:W-:Y:S01]  /*9190*/  FADD.FTZ R137, R126, -R137 ;  /* 0x800000897e897221 */ /* 0x000fe20000010000 */
[----:B------:R-:W-:Y:S01]  /*91a0*/  FSEL R32, R32, RZ, P2 ;  /* 0x000000ff20207208 */ /* 0x000fe20001000000 */
[----:B------:R-:W-:Y:S01]  /*91b0*/  FADD.FTZ R143, R132, -R143 ;  /* 0x8000008f848f7221 */ /* 0x000fe20000010000 */
[----:B------:R-:W-:Y:S01]  /*91c0*/  LOP3.LUT P2, RZ, R140, 0xff00, RZ, 0xc0, !PT ;  /* 0x0000ff008cff7812 */ /* 0x000fe2000784c0ff */
[----:B------:R-:W-:Y:S01]  /*91d0*/  FFMA.FTZ R180, R180, UR19, R35 ;  /* 0x00000013b4b47c23 */ /* 0x000fe20008010023 */
[----:B------:R-:W-:Y:S01]  /*91e0*/  PRMT R120, R112, 0x7632, R120 ;  /* 0x0000763270787816 */ /* 0x000fe20000000078 */
[----:B------:R-:W-:Y:S01]  /*91f0*/  FMUL.FTZ R35, R122, UR5 ;  /* 0x000000057a237c20 */ /* 0x000fe20008410000 */
[----:B------:R-:W-:-:S02]  /*9200*/  FSEL R34, R34, RZ, P5 ;  /* 0x000000ff22227208 */ /* 0x000fc40002800000 */
[----:B------:R-:W-:Y:S02]  /*9210*/  SHF.L.U32 R126, R123, 0x10, RZ ;  /* 0x000000107b7e7819 */ /* 0x000fe400000006ff */
[----:B------:R-:W-:Y:S02]  /*9220*/  LOP3.LUT P5, RZ, R141, 0xff0000, RZ, 0xc0, !PT ;  /* 0x00ff00008dff7812 */ /* 0x000fe400078ac0ff */
[----:B------:R-:W-:Y:S01]  /*9230*/  @P4 PRMT R121, R130, 0x7632, R121 ;  /* 0x0000763282794816 */ /* 0x000fe20000000079 */
[----:B------:R-:W-:Y:S01]  /*9240*/  FFMA.FTZ R143, R143, UR19, R126 ;  /* 0x000000138f8f7c23 */ /* 0x000fe2000801007e */
[----:B------:R-:W-:Y:S01]  /*9250*/  SHF.L.U32 R124, R115, 0x10, RZ ;  /* 0x00000010737c7819 */ /* 0x000fe200000006ff */
[----:B------:R-:W-:Y:S01]  /*9260*/  FMUL.FTZ R126, R35, UR4 ;  /* 0x00000004237e7c20 */ /* 0x000fe20008410000 */
[----:B------:R-:W-:Y:S01]  /*9270*/  SHF.L.U32 R120, R120, 0x10, RZ ;  /* 0x0000001078787819 */ /* 0x000fe200000006ff */
[----:B------:R-:W-:Y:S01]  /*9280*/  FMUL.FTZ R122, R143, UR5 ;  /* 0x000000058f7a7c20 */ /* 0x000fe20008410000 */
[----:B------:R-:W-:Y:S01]  /*9290*/  @P4 SHF.L.U32 R121, R121, 0x10, RZ ;  /* 0x0000001079794819 */ /* 0x000fe200000006ff */
[----:B------:R-:W-:Y:S01]  /*92a0*/  FFMA.FTZ R137, R137, UR19, R124 ;  /* 0x0000001389897c23 */ /* 0x000fe2000801007c */
[----:B------:R-:W-:Y:S01]  /*92b0*/  @P1 PRMT R35, R131, 0x7632, R35 ;  /* 0x0000763283231816 */ /* 0x000fe20000000023 */
[----:B------:R-:W-:Y:S01]  /*92c0*/  FFMA.FTZ R120, R133, UR19, R120 ;  /* 0x0000001385787c23 */ /* 0x000fe20008010078 */
[----:B------:R-:W-:-:S02]  /*92d0*/  CS2R R124, SRZ ;  /* 0x00000000007c7805 */ /* 0x000fc4000001ff00 */
[C---:B------:R-:W-:Y:S01]  /*92e0*/  @P3 SHF.L.U32 R130, R128.reuse, 0x10, RZ ;  /* 0x0000001080823819 */ /* 0x040fe200000006ff */
[----:B------:R-:W-:Y:S01]  /*92f0*/  @P4 FMUL.FTZ R125, R121, R126 ;  /* 0x0000007e797d4220 */ /* 0x000fe20000410000 */
[----:B------:R-:W-:Y:S01]  /*9300*/  @P2 PRMT R128, R128, 0x7632, R128 ;  /* 0x0000763280802816 */ /* 0x000fe20000000080 */
[----:B------:R-:W-:Y:S01]  /*9310*/  FMUL.FTZ R121, R137, UR5 ;  /* 0x0000000589797c20 */ /* 0x000fe20008410000 */
[----:B------:R-:W-:Y:S01]  /*9320*/  @P1 SHF.L.U32 R135, R35, 0x10, RZ ;  /* 0x0000001023871819 */ /* 0x000fe200000006ff */
        /* <DEDUP_REMOVED lines=8> */
[----:B------:R-:W-:Y:S01]  /*93b0*/  HFMA2 R131, -RZ, RZ, 0, 0 ;  /* 0x00000000ff837431 */ /* 0x000fe200000001ff */
[----:B------:R-:W-:Y:S01]  /*93c0*/  MOV R129, RZ ;  /* 0x000000ff00817202 */ /* 0x000fe20000000f00 */
[-C--:B------:R-:W-:Y:S01]  /*93d0*/  @P5 FMUL.FTZ R124, R132, R121.reuse ;  /* 0x00000079847c5220 */ /* 0x080fe20000410000 */
[----:B------:R-:W-:Y:S01]  /*93e0*/  FMUL.FTZ R122, R66, R121 ;  /* 0x00000079427a7220 */ /* 0x000fe20000410000 */
[-C--:B------:R-:W-:Y:S01]  /*93f0*/  @P3 FMUL.FTZ R131, R130, R35.reuse ;  /* 0x0000002382833220 */ /* 0x080fe20000410000 */
[----:B------:R-:W-:Y:S01]  /*9400*/  @P2 FMUL.FTZ R129, R123, R120 ;  /* 0x000000787b812220 */ /* 0x000fe20000410000 */
[----:B------:R-:W-:Y:S01]  /*9410*/  FMUL.FTZ R121, R65, R126 ;  /* 0x0000007e41797220 */ /* 0x000fe20000410000 */
[----:B------:R-:W-:Y:S01]  /*9420*/  FMUL.FTZ R123, R67, R128 ;  /* 0x00000080437b7220 */ /* 0x000fe20000410000 */
[----:B------:R-:W-:Y:S01]  /*9430*/  FMUL.FTZ R35, R60, R35 ;  /* 0x000000233c237220 */ /* 0x000fe20000410000 */
[----:B------:R-:W-:Y:S01]  /*9440*/  FMUL.FTZ R120, R61, R120 ;  /* 0x000000783d787220 */ /* 0x000fe20000410000 */
[----:B------:R-:W-:Y:S01]  /*9450*/  MOV R133, RZ ;  /* 0x000000ff00857202 */ /* 0x000fe20000000f00 */
        /* <DEDUP_REMOVED lines=10> */
.L_x_4048:
[----:B------:R-:W1:Y:S01]  /*9500*/  @P0 LDC.64 R120, c[0x0][0x478] ;  /* 0x00011e00ff780b82 */ /* 0x000e620000000a00 */
[----:B------:R-:W-:-:S04]  /*9510*/  IMAD.WIDE.U32 R122, R151, 0x10, R198 ;  /* 0x00000010977a7825 */ /* 0x000fc800078e00c6 */
[----:B-1----:R-:W-:-:S05]  /*9520*/  @P0 IMAD.WIDE.U32 R120, R151, 0x10, R120 ;  /* 0x0000001097780825 */ /* 0x002fca00078e0078 */
[----:B------:R2:W-:Y:S04]  /*9530*/  @P0 STG.E.128 desc[UR12][R120.64], R116 ;  /* 0x0000007478000986 */ /* 0x0005e8000c101d0c */
[----:B------:R2:W-:Y:S02]  /*9540*/  STG.E.128 desc[UR12][R122.64], R32 ;  /* 0x000000207a007986 */ /* 0x0005e4000c101d0c */
.L_x_4040:
[----:B-12---:R-:W2:Y:S04]  /*9550*/  LDL.LU R123, [R1] ;  /* 0x00000000017b7983 */ /* 0x006ea80000300800 */
[----:B------:R-:W3:Y:S04]  /*9560*/  LDL.LU R122, [R1+0xc] ;  /* 0x00000c00017a7983 */ /* 0x000ee80000300800 */
[----:B------:R-:W4:Y:S04]  /*9570*/  LDL.LU R121, [R1+0x8] ;  /* 0x0000080001797983 */ /* 0x000f280000300800 */
[----:B------:R-:W5:Y:S01]  /*9580*/  LDL.LU R120, [R1+0x4] ;  /* 0x0000040001787983 */ /* 0x000f620000300800 */
[----:B------:R-:W-:Y:S01]  /*9590*/  UIADD3 UR6, UPT, UPT, UR6, UR24, URZ ;  /* 0x0000001806067290 */ /* 0x000fe2000fffe0ff */
[----:B------:R-:W-:Y:S01]  /*95a0*/  ISETP.NE.AND P0, PT, R0, RZ, PT ;  /* 0x000000ff0000720c */ /* 0x000fe20003f05270 */
[----:B------:R-:W-:Y:S01]  /*95b0*/  FADD.FTZ R221, R184, R221 ;  /* 0x000000ddb8dd7221 */ /* 0x000fe20000010000 */
[----:B------:R-:W-:Y:S01]  /*95c0*/  FADD.FTZ R222, R182, R222 ;  /* 0x000000deb6de7221 */ /* 0x000fe20000010000 */
[----:B------:R-:W-:Y:S01]  /*95d0*/  UISETP.GE.AND UP1, UPT, UR6, UR25, UPT ;  /* 0x000000190600728c */ /* 0x000fe2000bf26270 */
[----:B------:R-:W-:Y:S01]  /*95e0*/  PLOP3.LUT P0, PT, P0, PT, PT, 0x8, 0x80 ;  /* 0x000000000080781c */ /* 0x000fe2000070e170 */
        /* <DEDUP_REMOVED lines=23> */
[----:B------:R-:W-:Y:S01]  /*9760*/  P2R R0, PR, RZ, 0x1 ;  /* 0x00000001ff007803 */ /* 0x000fe20000000000 */
[----:B------:R-:W-:Y:S01]  /*9770*/  FADD.FTZ R232, R125, R232 ;  /* 0x000000e87de87221 */ /* 0x000fe20000010000 */
[----:B------:R-:W-:Y:S01]  /*9780*/  FADD.FTZ R233, R124, R233 ;  /* 0x000000e97ce97221 */ /* 0x000fe20000010000 */
[----:B------:R-:W-:Y:S01]  /*9790*/  FADD.FTZ R234, R133, R234 ;  /* 0x000000ea85ea7221 */ /* 0x000fe20000010000 */
[----:B--2---:R-:W-:Y:S01]  /*97a0*/  FADD.FTZ R123, R188, R123 ;  /* 0x0000007bbc7b7221 */ /* 0x004fe20000010000 */
[----:B---3--:R-:W-:Y:S01]  /*97b0*/  FADD.FTZ R122, R183, R122 ;  /* 0x0000007ab77a7221 */ /* 0x008fe20000010000 */
[----:B----4-:R-:W-:Y:S01]  /*97c0*/  FADD.FTZ R121, R181, R121 ;  /* 0x00000079b5797221 */ /* 0x010fe20000010000 */
[----:B-----5:R-:W-:-:S05]  /*97d0*/  FADD.FTZ R120, R187, R120 ;  /* 0x00000078bb787221 */ /* 0x020fca0000010000 */
[----:B------:R1:W-:Y:S04]  /*97e0*/  STL [R1+0x4], R120 ;  /* 0x0000047801007387 */ /* 0x0003e80000100800 */
[----:B------:R1:W-:Y:S04]  /*97f0*/  STL [R1+0x8], R121 ;  /* 0x0000087901007387 */ /* 0x0003e80000100800 */
[----:B------:R1:W-:Y:S04]  /*9800*/  STL [R1+0xc], R122 ;  /* 0x00000c7a01007387 */ /* 0x0003e80000100800 */
[----:B------:R1:W-:Y:S01]  /*9810*/  STL [R1], R123 ;  /* 0x0000007b01007387 */ /* 0x0003e20000100800 */
[----:B------:R-:W-:Y:S05]  /*9820*/  BRA.U !UP1, `(.L_x_4049) ;  /* 0xffffff71094c7547 */ /* 0x000fea000b83ffff */
[----:B------:R2:W5:Y:S01]  /*9830*/  LDL.LU R79, [R1+0x10] ;  /* 0x00001000014f7983 */ /* 0x0005620000300800 */
        /* <DEDUP_REMOVED lines=91> */
.L_x_4030:
        /* <DEDUP_REMOVED lines=36> */
.L_x_4050:
        /* <DEDUP_REMOVED lines=13> */
.L_x_15633:


//--------------------- .text._ZN10layer_norm22ln_bwd_finalize_kernelINS_22Kernel_traits_finalizeILj4096Ef13__nv_bfloat16S2_S2_fjLb1ELj1024ELj4ENS_18Kernel_traits_baseILj4096EfS2_S2_S2_fjLj1024EEEEELb1ELb0EEEvNS_9BwdParamsE --------------------------
	.section	.text._ZN10layer_norm22ln_bwd_finalize_kernelINS_22Kernel_traits_finalizeILj4096Ef13__nv_bfloat16S2_S2_fjLb1ELj1024ELj4ENS_18Kernel_traits_baseILj4096EfS2_S2_S2_fjLj1024EEEEELb1ELb0EEEvNS_9BwdParamsE,"ax",@progbits
	.align	128
        .global         _ZN10layer_norm22ln_bwd_finalize_kernelINS_22Kernel_traits_finalizeILj4096Ef13__nv_bfloat16S2_S2_fjLb1ELj1024ELj4ENS_18Kernel_traits_baseILj4096EfS2_S2_S2_fjLj1024EEEEELb1ELb0EEEvNS_9BwdParamsE
        .type           _ZN10layer_norm22ln_bwd_finalize_kernelINS_22Kernel_traits_finalizeILj4096Ef13__nv_bfloat16S2_S2_fjLb1ELj1024ELj4ENS_18Kernel_traits_baseILj4096EfS2_S2_S2_fjLj1024EEEEELb1ELb0EEEvNS_9BwdParamsE,@function
        .size           _ZN10layer_norm22ln_bwd_finalize_kernelINS_22Kernel_traits_finalizeILj4096Ef13__nv_bfloat16S2_S2_fjLb1ELj1024ELj4ENS_18Kernel_traits_baseILj4096EfS2_S2_S2_fjLj1024EEEEELb1ELb0EEEvNS_9BwdParamsE,(.L_x_15634 - _ZN10layer_norm22ln_bwd_finalize_kernelINS_22Kernel_traits_finalizeILj4096Ef13__nv_bfloat16S2_S2_fjLb1ELj1024ELj4ENS_18Kernel_traits_baseILj4096EfS2_S2_S2_fjLj1024EEEEELb1ELb0EEEvNS_9BwdParamsE)
        .other          _ZN10layer_norm22ln_bwd_finalize_kernelINS_22Kernel_traits_finalizeILj4096Ef13__nv_bfloat16S2_S2_fjLb1ELj1024ELj4ENS_18Kernel_traits_baseILj4096EfS2_S2_S2_fjLj1024EEEEELb1ELb0EEEvNS_9BwdParamsE,@"STO_CUDA_ENTRY STV_DEFAULT"
_ZN10layer_norm22ln_bwd_finalize_kernelINS_22Kernel_traits_finalizeILj4096Ef13__nv_bfloat16S2_S2_fjLb1ELj1024ELj4ENS_18Kernel_traits_baseILj4096EfS2_S2_S2_fjLj1024EEEEELb1ELb0EEEvNS_9BwdParamsE:
.text._ZN10layer_norm22ln_bwd_finalize_kernelINS_22Kernel_traits_finalizeILj4096Ef13__nv_bfloat16S2_S2_fjLb1ELj1024ELj4ENS_18Kernel_traits_baseILj4096EfS2_S2_S2_fjLj1024EEEEELb1ELb0EEEvNS_9BwdParamsE:
        /* <DEDUP_REMOVED lines=16> */
[----:B------:R-:W-:-:S02]  /*0100*/  CS2R R6, SRZ ;  /* 0x0000000000067805 */ /* 0x000fc4000001ff00 */
        /* <DEDUP_REMOVED lines=8> */
[----:B------:R-:W-:Y:S02]  /*0190*/  MOV R8, R4 ;  /* 0x0000000400087202 */ /* 0x000fe40000000f00 */
[----:B------:R-:W-:Y:S02]  /*01a0*/  IADD3 R10, PT, PT, R10, R7, RZ ;  /* 0x000000070a0a7210 */ /* 0x000fe40007ffe0ff */
[----:B------:R-:W-:-:S02]  /*01b0*/  CS2R R6, SRZ ;  /* 0x0000000000067805 */ /* 0x000fc4000001ff00 */
[----:B------:R-:W-:Y:S02]  /*01c0*/  MOV R22, RZ ;  /* 0x000000ff00167202 */ /* 0x000fe40000000f00 */
[C---:B------:R-:W-:Y:S02]  /*01d0*/  ISETP.GE.U32.AND P1, PT, R10.reuse, 0xe0, PT ;  /* 0x000000e00a00780c */ /* 0x040fe40003f26070 */
[----:B------:R-:W-:-:S04]  /*01e0*/  LEA.HI R11, R10, 0x1, RZ, 0x1b ;  /* 0x000000010a0b7811 */ /* 0x000fc800078fd8ff */
[----:B------:R-:W-:-:S04]  /*01f0*/  LOP3.LUT R12, R11, 0x7, RZ, 0xc0, !PT ;  /* 0x000000070b0c7812 */ /* 0x000fc800078ec0ff */
        /* <DEDUP_REMOVED lines=28> */
.L_x_4055:
        /* <DEDUP_REMOVED lines=87> */
.L_x_4054:
[----:B------:R-:W-:Y:S05]  /*0930*/  BSYNC.RECONVERGENT B1 ;  /* 0x0000000000017941 */ /* 0x000fea0003800200 */
.L_x_4053:
        /* <DEDUP_REMOVED lines=49> */
.L_x_4057:
[----:B------:R-:W-:Y:S05]  /*0c50*/  BSYNC.RECONVERGENT B1 ;  /* 0x0000000000017941 */ /* 0x000fea0003800200 */
.L_x_4056:
        /* <DEDUP_REMOVED lines=29> */
.L_x_4059:
[----:B------:R-:W-:Y:S05]  /*0e30*/  BSYNC.RECONVERGENT B1 ;  /* 0x0000000000017941 */ /* 0x000fea0003800200 */
.L_x_4058:
        /* <DEDUP_REMOVED lines=14> */
.L_x_4052:
[----:B------:R-:W-:Y:S05]  /*0f20*/  BSYNC.RECONVERGENT B0 ;  /* 0x0000000000007941 */ /* 0x000fea0003800200 */
.L_x_4051:
        /* <DEDUP_REMOVED lines=68> */
[----:B-1----:R-:W-:Y:S04]  /*1370*/  STG.E.64 desc[UR6][R10.64], R6 ;  /* 0x000000060a007986 */ /* 0x002fe8000c101b06 */
[----:B--2---:R-:W-:Y:S04]  /*1380*/  STG.E.64 desc[UR6][R12.64], R4 ;  /* 0x000000040c007986 */ /* 0x004fe8000c101b06 */
[----:B----4-:R-:W-:Y:S01]  /*1390*/  STG.E.64 desc[UR6][R8.64], R2 ;  /* 0x0000000208007986 */ /* 0x010fe2000c101b06 */
[----:B------:R-:W-:Y:S05]  /*13a0*/  EXIT ;  /* 0x000000000000794d */ /* 0x000fea0003800000 */
.L_x_4060:
        /* <DEDUP_REMOVED lines=13> */
.L_x_15634:


//--------------------- .text._ZN10layer_norm13ln_bwd_kernelINS_13Kernel_traitsIf13__nv_bfloat16S2_S2_fjLj4096ELj1ELj1ELj4ELj16ENS_18Kernel_traits_baseILj4096EfS2_S2_S2_fjLj128EEEEELb1ELb1ELb1ELb0EEEvNS_9BwdParamsE --------------------------
	.section	.text._ZN10layer_norm13ln_bwd_kernelINS_13Kernel_traitsIf13__nv_bfloat16S2_S2_fjLj4096ELj1ELj1ELj4ELj16ENS_18Kernel_traits_baseILj4096EfS2_S2_S2_fjLj128EEEEELb1ELb1ELb1ELb0EEEvNS_9BwdParamsE,"ax",@progbits
	.align	128
        .global         _ZN10layer_norm13ln_bwd_kernelINS_13Kernel_traitsIf13__nv_bfloat16S2_S2_fjLj4096ELj1ELj1ELj4ELj16ENS_18Kernel_traits_baseILj4096EfS2_S2_S2_fjLj128EEEEELb1ELb1ELb1ELb0EEEvNS_9BwdParamsE
        .type           _ZN10layer_norm13ln_bwd_kernelINS_13Kernel_traitsIf13__nv_bfloat16S2_S2_fjLj4096ELj1ELj1ELj4ELj16ENS_18Kernel_traits_baseILj4096EfS2_S2_S2_fjLj128EEEEELb1ELb1ELb1ELb0EEEvNS_9BwdParamsE,@function
        .size           _ZN10layer_norm13ln_bwd_kernelINS_13Kernel_traitsIf13__nv_bfloat16S2_S2_fjLj4096ELj1ELj1ELj4ELj16ENS_18Kernel_traits_baseILj4096EfS2_S2_S2_fjLj128EEEEELb1ELb1ELb1ELb0EEEvNS_9BwdParamsE,(.L_x_15635 - _ZN10layer_norm13ln_bwd_kernelINS_13Kernel_traitsIf13__nv_bfloat16S2_S2_fjLj4096ELj1ELj1ELj4ELj16ENS_18Kernel_traits_baseILj4096EfS2_S2_S2_fjLj128EEEEELb1ELb1ELb1ELb0EEEvNS_9BwdParamsE)
        .other          _ZN10layer_norm13ln_bwd_kernelINS_13Kernel_traitsIf13__nv_bfloat16S2_S2_fjLj4096ELj1ELj1ELj4ELj16ENS_18Kernel_traits_baseILj4096EfS2_S2_S2_fjLj128EEEEELb1ELb1ELb1ELb0EEEvNS_9BwdParamsE,@"STO_CUDA_ENTRY STV_DEFAULT"
_ZN10layer_norm13ln_bwd_kernelINS_13Kernel_traitsIf13__nv_bfloat16S2_S2_fjLj4096ELj1ELj1ELj4ELj16ENS_18Kernel_traits_baseILj4096EfS2_S2_S2_fjLj128EEEEELb1ELb1ELb1ELb0EEEvNS_9BwdParamsE:
.text._ZN10layer_norm13ln_bwd_kernelINS_13Kernel_traitsIf13__nv_bfloat16S2_S2_fjLj4096ELj1ELj1ELj4ELj16ENS_18Kernel_traits_baseILj4096EfS2_S2_S2_fjLj128EEEEELb1ELb1ELb1ELb0EEEvNS_9BwdParamsE:
        /* <DEDUP_REMOVED lines=10> */
[----:B------:R0:W2:Y:S04]  /*00a0*/  LDL.64 R68, [R1+0x30] ;  /* 0x0000300001447983 */ /* 0x0000a80000100a00 */
[----:B------:R0:W2:Y:S04]  /*00b0*/  LDL.64 R70, [R1+0x38] ;  /* 0x0000380001467983 */ /* 0x0000a80000100a00 */
        /* <DEDUP_REMOVED lines=13> */
[----:B------:R-:W1:Y:S01]  /*0190*/  LDCU UR4, c[0x0][0x384] ;  /* 0x00007080ff0477ac */ /* 0x000e620008000800 */
[----:B------:R-:W-:-:S09]  /*01a0*/  ISETP.GE.U32.AND P3, PT, R2, 0x180, PT ;  /* 0x000001800200780c */ /* 0x000fd20003f66070 */
[----:B------:R-:W0:Y:S08]  /*01b0*/  @P1 LDC.64 R4, c[0x0][0x3d0] ;  /* 0x0000f400ff041b82 */ /* 0x000e300000000a00 */
[----:B------:R-:W1:Y:S08]  /*01c0*/  @P1 LDC.64 R6, c[0x0][0x3e8] ;  /* 0x0000fa00ff061b82 */ /* 0x000e700000000a00 */
[----:B------:R-:W1:Y:S08]  /*01d0*/  @P2 LDC.64 R8, c[0x0][0x3d0] ;  /* 0x0000f400ff082b82 */ /* 0x000e700000000a00 */
[----:B------:R-:W1:Y:S01]  /*01e0*/  @P2 LDC.64 R10, c[0x0][0x3e8] ;  /* 0x0000fa00ff0a2b82 */ /* 0x000e620000000a00 */
[----:B------:R-:W-:-:S07]  /*01f0*/  MOV R3, R252 ;  /* 0x000000fc00037202 */ /* 0x000fce0000000f00 */
[----:B------:R-:W1:Y:S01]  /*0200*/  @P3 LDC.64 R16, c[0x0][0x3d0] ;  /* 0x0000f400ff103b82 */ /* 0x000e620000000a00 */
[----:B0-----:R-:W-:-:S04]  /*0210*/  @P1 IMAD.WIDE.U32 R4, R3, 0x20, R4 ;  /* 0x0000002003041825 */ /* 0x001fc800078e0004 */
[C---:B-1----:R-:W-:Y:S01]  /*0220*/  @P1 IMAD.WIDE.U32 R6, R3.reuse, 0x20, R6 ;  /* 0x0000002003061825 */ /* 0x042fe200078e0006 */
[----:B------:R-:W-:Y:S02]  /*0230*/  @P1 LOP3.LUT R3, R3, 0x80, RZ, 0xfc, !PT ;  /* 0x0000008003031812 */ /* 0x000fe400078efcff */
[----:B------:R-:W-:Y:S01]  /*0240*/  ISETP.GE.U32.AND P4, PT, R2, 0x200, PT ;  /* 0x000002000200780c */ /* 0x000fe20003f86070 */
[----:B------:R-:W0:Y:S01]  /*0250*/  @P3 LDC.64 R18, c[0x0][0x3e8] ;  /* 0x0000fa00ff123b82 */ /* 0x000e220000000a00 */
[----:B------:R1:W5:Y:S01]  /*0260*/  @P1 LDG.E.128 R28, desc[UR20][R6.64] ;  /* 0x00000014061c1981 */ /* 0x000362000c1e1d00 */
[----:B------:R-:W-:-:S03]  /*0270*/  @P2 IMAD.WIDE.U32 R12, R3, 0x20, R8 ;  /* 0x00000020030c2825 */ /* 0x000fc600078e0008 */
[----:B------:R1:W5:Y:S01]  /*0280*/  @P1 LDG.E.128 R32, desc[UR20][R6.64+0x10] ;  /* 0x0000101406201981 */ /* 0x000362000c1e1d00 */
[C---:B------:R-:W-:Y:S01]  /*0290*/  @P2 IMAD.WIDE.U32 R14, R3.reuse, 0x20, R10 ;  /* 0x00000020030e2825 */ /* 0x040fe200078e000a */
[----:B------:R-:W-:-:S05]  /*02a0*/  @P2 IADD3 R3, PT, PT, R3, 0x80, RZ ;  /* 0x0000008003032810 */ /* 0x000fca0007ffe0ff */
[----:B------:R-:W1:Y:S01]  /*02b0*/  @P4 LDC.64 R20, c[0x0][0x3d0] ;  /* 0x0000f400ff144b82 */ /* 0x000e620000000a00 */
[----:B------:R0:W5:Y:S01]  /*02c0*/  @P2 LDG.E.128 R36, desc[UR20][R14.64] ;  /* 0x000000140e242981 */ /* 0x000162000c1e1d00 */
[----:B------:R-:W-:-:S03]  /*02d0*/  @P3 IMAD.WIDE.U32 R16, R3, 0x20, R16 ;  /* 0x0000002003103825 */ /* 0x000fc600078e0010 */
[----:B------:R0:W5:Y:S03]  /*02e0*/  @P2 LDG.E.128 R40, desc[UR20][R14.64+0x10] ;  /* 0x000010140e282981 */ /* 0x000166000c1e1d00 */
[----:B------:R-:W1:Y:S01]  /*02f0*/  @P4 LDC.64 R22, c[0x0][0x3e8] ;  /* 0x0000fa00ff164b82 */ /* 0x000e620000000a00 */
[C---:B0-----:R-:W-:Y:S01]  /*0300*/  @P3 IMAD.WIDE.U32 R18, R3.reuse, 0x20, R18 ;  /* 0x0000002003123825 */ /* 0x041fe200078e0012 */
[----:B------:R-:W-:-:S04]  /*0310*/  @P3 IADD3 R3, PT, PT, R3, 0x80, RZ ;  /* 0x0000008003033810 */ /* 0x000fc80007ffe0ff */
[----:B------:R0:W5:Y:S04]  /*0320*/  @P3 LDG.E.128 R44, desc[UR20][R18.64] ;  /* 0x00000014122c3981 */ /* 0x000168000c1e1d00 */
[----:B------:R0:W5:Y:S01]  /*0330*/  @P3 LDG.E.128 R48, desc[UR20][R18.64+0x10] ;  /* 0x0000101412303981 */ /* 0x000162000c1e1d00 */
[----:B-1----:R-:W-:-:S05]  /*0340*/  @P4 IMAD.WIDE.U32 R8, R3, 0x20, R20 ;  /* 0x0000002003084825 */ /* 0x002fca00078e0014 */
        /* <DEDUP_REMOVED lines=8> */
[----:B------:R-:W2:Y:S04]  /*03d0*/  @P2 LDG.E.128 R68, desc[UR20][R12.64] ;  /* 0x000000140c442981 */ /* 0x000ea8000c1e1d00 */
[----:B------:R-:W2:Y:S04]  /*03e0*/  @P1 LDG.E.128 R72, desc[UR20][R4.64+0x10] ;  /* 0x0000101404481981 */ /* 0x000ea8000c1e1d00 */
        /* <DEDUP_REMOVED lines=40> */
[----:B---3--:R1:W-:Y:S04]  /*0670*/  @P3 STL.64 [R1+0x10], R60 ;  /* 0x0000103c01003387 */ /* 0x0083e80000100a00 */
[----:B------:R3:W-:Y:S04]  /*0680*/  @P3 STL.64 [R1+0x18], R62 ;  /* 0x0000183e01003387 */ /* 0x0007e80000100a00 */
[----:B----4-:R4:W-:Y:S04]  /*0690*/  @P2 STL.64 [R1+0x20], R64 ;  /* 0x0000204001002387 */ /* 0x0109e80000100a00 */
[----:B------:R0:W-:Y:S04]  /*06a0*/  @P2 STL.64 [R1+0x28], R66 ;  /* 0x0000284201002387 */ /* 0x0001e80000100a00 */
[----:B--2---:R-:W-:Y:S04]  /*06b0*/  @P1 STL.64 [R1+0x50], R76 ;  /* 0x0000504c01001387 */ /* 0x004fe80000100a00 */
[----:B------:R-:W-:Y:S04]  /*06c0*/  @P1 STL.64 [R1+0x58], R78 ;  /* 0x0000584e01001387 */ /* 0x000fe80000100a00 */
[----:B------:R2:W-:Y:S04]  /*06d0*/  @P2 STL.64 [R1+0x30], R68 ;  /* 0x0000304401002387 */ /* 0x0005e80000100a00 */
[----:B------:R2:W-:Y:S04]  /*06e0*/  @P2 STL.64 [R1+0x38], R70 ;  /* 0x0000384601002387 */ /* 0x0005e80000100a00 */
[----:B------:R2:W-:Y:S04]  /*06f0*/  @P1 STL.64 [R1+0x40], R72 ;  /* 0x0000404801001387 */ /* 0x0005e80000100a00 */
        /* <DEDUP_REMOVED lines=8> */
[----:B------:R-:W-:Y:S02]  /*0780*/  CS2R R70, SRZ ;  /* 0x0000000000467805 */ /* 0x000fe4000001ff00 */
[----:B------:R-:W-:-:S02]  /*0790*/  CS2R R72, SRZ ;  /* 0x0000000000487805 */ /* 0x000fc4000001ff00 */
[----:B------:R-:W-:Y:S02]  /*07a0*/  CS2R R74, SRZ ;  /* 0x00000000004a7805 */ /* 0x000fe4000001ff00 */
[----:B------:R-:W-:Y:S02]  /*07b0*/  CS2R R76, SRZ ;  /* 0x00000000004c7805 */ /* 0x000fe4000001ff00 */
        /* <DEDUP_REMOVED lines=60> */
.L_x_4276:
[----:B0-----:R-:W-:-:S06]  /*0b80*/  UIMAD.WIDE UR6, UR11, 0x4, UR18 ;  /* 0x000000040b0678a5 */ /* 0x001fcc000f8e0212 */
[----:B-123--:R-:W-:Y:S02]  /*0b90*/  MOV R180, UR6 ;  /* 0x0000000600b47c02 */ /* 0x00efe40008000f00 */
[----:B------:R-:W-:-:S05]  /*0ba0*/  MOV R181, UR7 ;  /* 0x0000000700b57c02 */ /* 0x000fca0008000f00 */
[----:B------:R0:W2:Y:S01]  /*0bb0*/  LDG.E R180, desc[UR20][R180.64] ;  /* 0x00000014b4b47981 */ /* 0x0000a2000c1e1900 */
[----:B------:R-:W-:-:S06]  /*0bc0*/  UIMAD.WIDE UR6, UR11, 0x4, UR14 ;  /* 0x000000040b0678a5 */ /* 0x000fcc000f8e020e */
[----:B0-----:R-:W-:Y:S02]  /*0bd0*/  MOV R181, UR7 ;  /* 0x0000000700b57c02 */ /* 0x001fe40008000f00 */
[----:B--2---:R-:W-:Y:S01]  /*0be0*/  R2UR UR32, R180 ;  /* 0x00000000b42072ca */ /* 0x004fe200000e0000 */
[----:B------:R-:W-:-:S06]  /*0bf0*/  IMAD.U32 R180, RZ, RZ, UR6 ;  /* 0x00000006ffb47e24 */ /* 0x000fcc000f8e00ff */
[----:B------:R0:W2:Y:S01]  /*0c00*/  LDG.E R180, desc[UR20][R180.64] ;  /* 0x00000014b4b47981 */ /* 0x0000a2000c1e1900 */
[----:B------:R-:W-:-:S06]  /*0c10*/  UIMAD.WIDE UR6, UR11, 0x4, UR12 ;  /* 0x000000040b0678a5 */ /* 0x000fcc000f8e020c */
[----:B0-----:R-:W-:Y:S02]  /*0c20*/  MOV R181, UR7 ;  /* 0x0000000700b57c02 */ /* 0x001fe40008000f00 */
[----:B--2---:R-:W-:Y:S02]  /*0c30*/  R2UR UR33, R180 ;  /* 0x00000000b42172ca */ /* 0x004fe400000e0000 */
[----:B------:R-:W-:-:S06]  /*0c40*/  MOV R180, UR6 ;  /* 0x0000000600b47c02 */ /* 0x000fcc0008000f00 */
[----:B------:R-:W2:Y:S01]  /*0c50*/  LDG.E R180, desc[UR20][R180.64] ;  /* 0x00000014b4b47981 */ /* 0x000ea2000c1e1900 */
[----:B------:R-:W-:Y:S04]  /*0c60*/  BSSY.RECONVERGENT B0, `(.L_x_4062) ;  /* 0x0000218000007945 */ /* 0x000fe80003800200 */
[----:B------:R-:W-:Y:S01]  /*0c70*/  UISETP.GE.AND UP2, UPT, UR33, 0x1, UPT ;  /* 0x000000012100788c */ /* 0x000fe2000bf46270 */
[----:B--2---:R-:W-:-:S08]  /*0c80*/  R2UR UR10, R180 ;  /* 0x00000000b40a72ca */ /* 0x004fd000000e0000 */
[----:B-----5:R-:W-:Y:S07]  /*0c90*/  BRA.U !UP2, `(.L_x_4063) ;  /* 0x0000001d0a1c7547 */ /* 0x020fee000b800000 */
[----:B------:R-:W-:-:S06]  /*0ca0*/  UIMAD.WIDE UR6, UR11, 0x4, UR16 ;  /* 0x000000040b0678a5 */ /* 0x000fcc000f8e0210 */
[----:B------:R-:W-:Y:S02]  /*0cb0*/  MOV R180, UR6 ;  /* 0x0000000600b47c02 */ /* 0x000fe40008000f00 */
[----:B------:R-:W-:-:S05]  /*0cc0*/  MOV R181, UR7 ;  /* 0x0000000700b57c02 */ /* 0x000fca0008000f00 */
[----:B------:R0:W2:Y:S01]  /*0cd0*/  LDG.E R180, desc[UR20][R180.64] ;  /* 0x00000014b4b47981 */ /* 0x0000a2000c1e1900 */
[----:B------:R-:W-:Y:S01]  /*0ce0*/  UISETP.GE.AND UP3, UPT, UR10, 0x1, UPT ;  /* 0x000000010a00788c */ /* 0x000fe2000bf66270 */
[----:B-1----:R-:W-:Y:S01]  /*0cf0*/  ISETP.NE.AND P0, PT, RZ, UR30, PT ;  /* 0x0000001eff007c0c */ /* 0x002fe2000bf05270 */
[----:B------:R-:W-:Y:S01]  /*0d00*/  UMOV UR9, UR4 ;  /* 0x0000000400097c82 */ /* 0x000fe20008000000 */
[----:B------:R-:W1:Y:S01]  /*0d10*/  S2R R252, SR_TID.X ;  /* 0x0000000000fc7919 */ /* 0x000e620000002100 */
[----:B------:R-:W-:Y:S01]  /*0d20*/  UIADD3 UR6, UPT, UPT, UR33, -0x1, URZ ;  /* 0xffffffff21067890 */ /* 0x000fe2000fffe0ff */
[C---:B------:R-:W-:Y:S01]  /*0d30*/  ISETP.GE.U32.AND P1, PT, R2.reuse, 0x80, PT ;  /* 0x000000800200780c */ /* 0x040fe20003f26070 */
[----:B------:R-:W-:Y:S01]  /*0d40*/  HFMA2 R190, -RZ, RZ, 0, 0 ;  /* 0x00000000ffbe7431 */ /* 0x000fe200000001ff */
[----:B------:R-:W-:Y:S01]  /*0d50*/  BSSY.RECONVERGENT B1, `(.L_x_4064) ;  /* 0x0000083000017945 */ /* 0x000fe20003800200 */
[----:B------:R-:W-:Y:S02]  /*0d60*/  ISETP.GE.U32.AND P2, PT, R2, 0x100, PT ;  /* 0x000001000200780c */ /* 0x000fe40003f46070 */
[----:B------:R-:W-:-:S02]  /*0d70*/  CS2R R234, SRZ ;  /* 0x0000000000ea7805 */ /* 0x000fc4000001ff00 */
[C---:B------:R-:W-:Y:S01]  /*0d80*/  ISETP.GE.U32.AND P3, PT, R2.reuse, 0x180, PT ;  /* 0x000001800200780c */ /* 0x040fe20003f66070 */
[----:B------:R-:W-:Y:S01]  /*0d90*/  @UP3 UIADD3 UR5, UPT, UPT, UR10, -0x1, URZ ;  /* 0xffffffff0a053890 */ /* 0x000fe2000fffe0ff */
[----:B------:R-:W-:-:S03]  /*0da0*/  ISETP.GE.U32.AND P4, PT, R2, 0x200, PT ;  /* 0x000002000200780c */ /* 0x000fc60003f86070 */
[----:B------:R-:W-:Y:S02]  /*0db0*/  @UP3 UIMAD UR7, UR5, UR9, URZ ;  /* 0x00000009050732a4 */ /* 0x000fe4000f8e02ff */
[----:B------:R-:W-:Y:S02]  /*0dc0*/  UIMAD UR5, UR11, UR9, URZ ;  /* 0x000000090b0572a4 */ /* 0x000fe4000f8e02ff */
[----:B------:R-:W-:-:S04]  /*0dd0*/  @UP3 USHF.R.S32.HI UR8, URZ, 0x1f, UR7 ;  /* 0x0000001fff083899 */ /* 0x000fc80008011407 */
[----:B------:R-:W-:Y:S02]  /*0de0*/  @UP3 ULEA.HI UR8, UR8, UR7, URZ, 0x3 ;  /* 0x0000000708083291 */ /* 0x000fe4000f8f18ff */
[----:B------:R-:W-:Y:S02]  /*0df0*/  UIMAD UR7, UR6, UR9, URZ ;  /* 0x00000009060772a4 */ /* 0x000fe4000f8e02ff */
[----:B------:R-:W-:-:S04]  /*0e00*/  USHF.R.S32.HI UR6, URZ, 0x1f, UR5 ;  /* 0x0000001fff067899 */ /* 0x000fc80008011405 */
[----:B------:R-:W-:-:S06]  /*0e10*/  ULEA.HI UR6, UR6, UR5, URZ, 0x3 ;  /* 0x0000000506067291 */ /* 0x000fcc000f8f18ff */
[----:B0-----:R-:W-:-:S05]  /*0e20*/  IMAD.U32 R181, RZ, RZ, UR6 ;  /* 0x00000006ffb57e24 */ /* 0x001fca000f8e00ff */
[----:B-1----:R-:W-:-:S04]  /*0e30*/  LEA.HI.SX32 R243, R181, R252, 0x1d ;  /* 0x000000fcb5f37211 */ /* 0x002fc800078feaff */
[----:B------:R-:W-:Y:S02]  /*0e40*/  MOV R189, R243 ;  /* 0x000000f300bd7202 */ /* 0x000fe40000000f00 */
[----:B--2---:R-:W-:Y:S02]  /*0e50*/  FSEL R180, R180, RZ, !P0 ;  /* 0x000000ffb4b47208 */ /* 0x004fe40004000000 */
[----:B------:R-:W-:Y:S02]  /*0e60*/  PLOP3.LUT P0, PT, PT, PT, UP3, 0x80, 0x8 ;  /* 0x000000000008781c */ /* 0x000fe40003f0f038 */
[----:B------:R-:W-:Y:S02]  /*0e70*/  R2UR UR34, R180 ;  /* 0x00000000b42272ca */ /* 0x000fe400000e0000 */
[----:B------:R-:W-:Y:S01]  /*0e80*/  MOV R180, UR8 ;  /* 0x0000000800b47c02 */ /* 0x000fe20008000f00 */
[----:B------:R-:W-:-:S04]  /*0e90*/  USHF.R.S32.HI UR8, URZ, 0x1f, UR7 ;  /* 0x0000001fff087899 */ /* 0x000fc80008011407 */
[----:B------:R-:W-:-:S04]  /*0ea0*/  ULEA.HI UR8, UR8, UR7, URZ, 0x3 ;  /* 0x0000000708087291 */ /* 0x000fc8000f8f18ff */
[----:B------:R-:W-:Y:S02]  /*0eb0*/  @P0 LEA.HI.SX32 R190, R180, R252, 0x1d ;  /* 0x000000fcb4be0211 */ /* 0x000fe400078feaff */
[----:B------:R-:W-:-:S04]  /*0ec0*/  MOV R180, UR8 ;  /* 0x0000000800b47c02 */ /* 0x000fc80008000f00 */
[----:B------:R-:W-:Y:S01]  /*0ed0*/  LEA.HI.SX32 R236, R180, R252, 0x1d ;  /* 0x000000fcb4ec7211 */ /* 0x000fe200078feaff */
[----:B------:R-:W-:Y:S06]  /*0ee0*/  @!P1 BRA `(.L_x_4065) ;  /* 0x0000000400a49947 */ /* 0x000fec0003800000 */
[----:B------:R-:W0:Y:S01]  /*0ef0*/  LDC.64 R4, c[0x0][0x3a8] ;  /* 0x0000ea00ff047b82 */ /* 0x000e220000000a00 */
[----:B------:R-:W2:Y:S04]  /*0f00*/  LDL R240, [R1+0x48] ;  /* 0x0000480001f07983 */ /* 0x000ea80000100800 */
[----:B------:R-:W3:Y:S03]  /*0f10*/  LDL R238, [R1+0x50] ;  /* 0x0000500001ee7983 */ /* 0x000ee60000100800 */
[----:B------:R-:W1:Y:S01]  /*0f20*/  LDC.64 R180, c[0x0][0x428] ;  /* 0x00010a00ffb47b82 */ /* 0x000e620000000a00 */
[----:B----4-:R-:W-:Y:S01]  /*0f30*/  ISETP.NE.U32.AND P0, PT, RZ, UR24, PT ;  /* 0x00000018ff007c0c */ /* 0x010fe2000bf05070 */
[----:B------:R-:W4:Y:S04]  /*0f40*/  LDL R239, [R1+0x54] ;  /* 0x0000540001ef7983 */ /* 0x000f280000100800 */
[----:B------:R-:W2:Y:S02]  /*0f50*/  LDL R237, [R1+0x58] ;  /* 0x0000580001ed7983 */ /* 0x000ea40000100800 */
[----:B------:R-:W1:Y:S02]  /*0f60*/  LDC.64 R186, c[0x0][0x3b0] ;  /* 0x0000ec00ffba7b82 */ /* 0x000e640000000a00 */
[----:B------:R-:W2:Y:S04]  /*0f70*/  LDL R235, [R1+0x44] ;  /* 0x0000440001eb7983 */ /* 0x000ea80000100800 */
[----:B------:R-:W2:Y:S01]  /*0f80*/  LDL R234, [R1+0x4c] ;  /* 0x00004c0001ea7983 */ /* 0x000ea20000100800 */
        /* <DEDUP_REMOVED lines=8> */
[----:B0-----:R-:W-:-:S05]  /*1010*/  IMAD.WIDE.U32 R184, R190, 0x8, R186 ;  /* 0x00000008beb87825 */ /* 0x001fca00078e00ba */
[----:B------:R0:W5:Y:S01]  /*1020*/  LDG.E.64 R196, desc[UR20][R184.64] ;  /* 0x00000014b8c47981 */ /* 0x000162000c1e1b00 */
[----:B---3--:R-:W-:Y:S02]  /*1030*/  PRMT R231, R5, 0x7632, R231 ;  /* 0x0000763205e77816 */ /* 0x008fe400000000e7 */
[----:B0-----:R-:W-:Y:S02]  /*1040*/  SHF.L.U32 R185, R6, 0x10, RZ ;  /* 0x0000001006b97819 */ /* 0x001fe400000006ff */
[----:B------:R-:W-:Y:S02]  /*1050*/  SHF.L.U32 R230, R7, 0x10, RZ ;  /* 0x0000001007e67819 */ /* 0x000fe400000006ff */
[C---:B----4-:R-:W-:Y:S02]  /*1060*/  PRMT R8, R183.reuse, 0x7632, R8 ;  /* 0x00007632b7087816 */ /* 0x050fe40000000008 */
[----:B------:R-:W-:Y:S02]  /*1070*/  SHF.L.U32 R3, R183, 0x10, RZ ;  /* 0x00000010b7037819 */ /* 0x000fe400000006ff */
[----:B------:R-:W-:Y:S01]  /*1080*/  SHF.L.U32 R183, R231, 0x10, RZ ;  /* 0x00000010e7b77819 */ /* 0x000fe200000006ff */
[----:B------:R-:W-:Y:S01]  /*1090*/  FADD.FTZ R231, R185, -UR34 ;  /* 0x80000022b9e77e21 */ /* 0x000fe20008010000 */
[----:B------:R-:W-:-:S02]  /*10a0*/  FADD.FTZ R185, R230, -UR34 ;  /* 0x80000022e6b97e21 */ /* 0x000fc40008010000 */
[----:B------:R-:W3:Y:S01]  /*10b0*/  LDL R230, [R1+0x40] ;  /* 0x0000400001e67983 */ /* 0x000ee20000100800 */
[----:B------:R-:W-:Y:S02]  /*10c0*/  PRMT R232, R6, 0x7632, R232 ;  /* 0x0000763206e87816 */ /* 0x000fe400000000e8 */
[----:B------:R-:W-:Y:S02]  /*10d0*/  SHF.L.U32 R229, R5, 0x10, RZ ;  /* 0x0000001005e57819 */ /* 0x000fe400000006ff */
[C---:B------:R-:W-:Y:S02]  /*10e0*/  PRMT R5, R180.reuse, 0x7632, R5 ;  /* 0x00007632b4057816 */ /* 0x040fe40000000005 */
[----:B------:R-:W-:Y:S02]  /*10f0*/  SHF.L.U32 R187, R180, 0x10, RZ ;  /* 0x00000010b4bb7819 */ /* 0x000fe400000006ff */
[----:B------:R-:W-:Y:S02]  /*1100*/  SHF.L.U32 R180, R232, 0x10, RZ ;  /* 0x00000010e8b47819 */ /* 0x000fe400000006ff */
[----:B------:R-:W4:Y:S01]  /*1110*/  LDL R232, [R1+0x5c] ;  /* 0x00005c0001e87983 */ /* 0x000f220000100800 */
[----:B------:R-:W-:-:S02]  /*1120*/  SHF.L.U32 R184, R4, 0x10, RZ ;  /* 0x0000001004b87819 */ /* 0x000fc400000006ff */
[----:B------:R-:W-:Y:S01]  /*1130*/  PRMT R0, R4, 0x7632, R0 ;  /* 0x0000763204007816 */ /* 0x000fe20000000000 */
[----:B------:R-:W-:Y:S01]  /*1140*/  IMAD.U32 R186, R181, 0x10000, RZ ;  /* 0x00010000b5ba7824 */ /* 0x000fe200078e00ff */
[----:B------:R-:W-:Y:S01]  /*1150*/  PRMT R233, R7, 0x7632, R233 ;  /* 0x0000763207e97816 */ /* 0x000fe200000000e9 */
[----:B------:R-:W-:Y:S01]  /*1160*/  FMUL.FTZ R231, R231, UR32 ;  /* 0x00000020e7e77c20 */ /* 0x000fe20008410000 */
[----:B------:R-:W-:Y:S02]  /*1170*/  SHF.L.U32 R4, R182, 0x10, RZ ;  /* 0x00000010b6047819 */ /* 0x000fe400000006ff */
[----:B------:R-:W-:Y:S01]  /*1180*/  PRMT R7, R181, 0x7632, R7 ;  /* 0x00007632b5077816 */ /* 0x000fe20000000007 */
[----:B------:R-:W-:Y:S01]  /*1190*/  FADD.FTZ R181, R184, -UR34 ;  /* 0x80000022b8b57e21 */ /* 0x000fe20008010000 */
[----:B------:R-:W-:Y:S01]  /*11a0*/  SHF.L.U32 R184, R0, 0x10, RZ ;  /* 0x0000001000b87819 */ /* 0x000fe200000006ff */
[----:B------:R-:W-:Y:S01]  /*11b0*/  FADD.FTZ R104, R104, R4 ;  /* 0x0000000468687221 */ /* 0x000fe20000010000 */
[----:B------:R-:W-:Y:S01]  /*11c0*/  FFMA.FTZ R64, R231, R4, R64 ;  /* 0x00000004e7407223 */ /* 0x000fe20000010040 */
[----:B------:R-:W-:-:S02]  /*11d0*/  FADD.FTZ R106, R106, R3 ;  /* 0x000000036a6a7221 */ /* 0x000fc40000010000 */
[----:B------:R-:W-:Y:S01]  /*11e0*/  FADD.FTZ R184, R184, -UR34 ;  /* 0x80000022b8b87e21 */ /* 0x000fe20008010000 */
[----:B------:R-:W-:Y:S01]  /*11f0*/  PRMT R6, R182, 0x7632, R6 ;  /* 0x00007632b6067816 */ /* 0x000fe20000000006 */
[----:B------:R-:W-:Y:S02]  /*1200*/  IMAD.U32 R182, R5, 0x10000, RZ ;  /* 0x0001000005b67824 */ /* 0x000fe400078e00ff */
[----:B------:R-:W-:Y:S01]  /*1210*/  FADD.FTZ R183, R183, -UR34 ;  /* 0x80000022b7b77e21 */ /* 0x000fe20008010000 */
[----:B------:R-:W-:Y:S01]  /*1220*/  FMUL.FTZ R0, R181, UR32 ;  /* 0x00000020b5007c20 */ /* 0x000fe20008410000 */
[----:B------:R-:W-:Y:S01]  /*1230*/  FMUL.FTZ R5, R238, R187 ;  /* 0x000000bbee057220 */ /* 0x000fe20000410000 */
[----:B------:R-:W-:Y:S01]  /*1240*/  SHF.L.U32 R181, R233, 0x10, RZ ;  /* 0x00000010e9b57819 */ /* 0x000fe200000006ff */
[----:B------:R-:W-:Y:S01]  /*1250*/  FADD.FTZ R101, R101, R182 ;  /* 0x000000b665657221 */ /* 0x000fe20000010000 */
[----:B------:R-:W-:Y:S01]  /*1260*/  FMUL.FTZ R239, R239, R182 ;  /* 0x000000b6efef7220 */ /* 0x000fe20000410000 */
[----:B------:R-:W-:Y:S01]  /*1270*/  FMUL.FTZ R233, R183, UR32 ;  /* 0x00000020b7e97c20 */ /* 0x000fe20008410000 */
[----:B------:R-:W-:Y:S01]  /*1280*/  FADD.FTZ R229, R229, -UR34 ;  /* 0x80000022e5e57e21 */ /* 0x000fe20008010000 */
[----:B------:R-:W-:Y:S01]  /*1290*/  FFMA.FTZ R183, R0, R5, RZ ;  /* 0x0000000500b77223 */ /* 0x000fe200000100ff */
[----:B------:R-:W-:Y:S01]  /*12a0*/  SHF.L.U32 R7, R7, 0x10, RZ ;  /* 0x0000001007077819 */ /* 0x000fe200000006ff */
[----:B--2---:R-:W-:Y:S01]  /*12b0*/  FMUL.FTZ R237, R237, R186 ;  /* 0x000000baeded7220 */ /* 0x004fe20000410000 */
[----:B------:R-:W-:Y:S01]  /*12c0*/  FMUL.FTZ R238, R229, UR32 ;  /* 0x00000020e5ee7c20 */ /* 0x000fe20008410000 */
[----:B------:R-:W-:-:S02]  /*12d0*/  FADD.FTZ R180, R180, -UR34 ;  /* 0x80000022b4b47e21 */ /* 0x000fc40008010000 */
[----:B------:R-:W-:Y:S01]  /*12e0*/  FADD.FTZ R103, R103, R7 ;  /* 0x0000000767677221 */ /* 0x000fe20000010000 */
[----:B------:R-:W-:Y:S01]  /*12f0*/  FFMA.FTZ R63, R233, R7, R63 ;  /* 0x00000007e93f7223 */ /* 0x000fe2000001003f */
[----:B------:R-:W-:Y:S01]  /*1300*/  SHF.L.U32 R6, R6, 0x10, RZ ;  /* 0x0000001006067819 */ /* 0x000fe200000006ff */
[----:B------:R-:W-:Y:S01]  /*1310*/  FMUL.FTZ R229, R180, UR32 ;  /* 0x00000020b4e57c20 */ /* 0x000fe20008410000 */
[----:B------:R-:W-:-:S03]  /*1320*/  FADD.FTZ R181, R181, -UR34 ;  /* 0x80000022b5b57e21 */ /* 0x000fc60008010000 */
[----:B------:R-:W-:Y:S01]  /*1330*/  FADD.FTZ R105, R105, R6 ;  /* 0x0000000669697221 */ /* 0x000fe20000010000 */
[-C--:B------:R-:W-:Y:S01]  /*1340*/  FFMA.FTZ R65, R229, R6.reuse, R65 ;  /* 0x00000006e5417223 */ /* 0x080fe20000010041 */
[----:B------:R-:W-:Y:S01]  /*1350*/  FMUL.FTZ R6, R235, R6 ;  /* 0x00000006eb067220 */ /* 0x000fe20000410000 */
[----:B------:R-:W-:-:S05]  /*1360*/  SHF.L.U32 R8, R8, 0x10, RZ ;  /* 0x0000001008087819 */ /* 0x000fca00000006ff */
[----:B------:R-:W-:Y:S01]  /*1370*/  FADD.FTZ R107, R107, R8 ;  /* 0x000000086b6b7221 */ /* 0x000fe20000010000 */
[----:B------:R-:W-:Y:S01]  /*1380*/  IADD3 R236, PT, PT, R236, 0x80, RZ ;  /* 0x00000080ecec7810 */ /* 0x000fe20007ffe0ff */
[----:B------:R-:W-:Y:S01]  /*1390*/  FADD.FTZ R100, R100, R187 ;  /* 0x000000bb64647221 */ /* 0x000fe20000010000 */
[----:B------:R-:W-:Y:S01]  /*13a0*/  FFMA.FTZ R60, R0, R187, R60 ;  /* 0x000000bb003c7223 */ /* 0x000fe2000001003c */
[----:B------:R-:W-:Y:S01]  /*13b0*/  FADD.FTZ R102, R102, R186 ;  /* 0x000000ba66667221 */ /* 0x000fe20000010000 */
[----:B------:R-:W-:Y:S01]  /*13c0*/  FFMA.FTZ R62, R238, R186, R62 ;  /* 0x000000baee3e7223 */ /* 0x000fe2000001003e */
[----:B------:R-:W-:Y:S02]  /*13d0*/  IADD3 R190, PT, PT, R190, 0x80, RZ ;  /* 0x00000080bebe7810 */ /* 0x000fe40007ffe0ff */
[----:B------:R-:W-:Y:S01]  /*13e0*/  IADD3 R189, PT, PT, R189, 0x80, RZ ;  /* 0x00000080bdbd7810 */ /* 0x000fe20007ffe0ff */
[----:B---3--:R-:W-:Y:S01]  /*13f0*/  FMUL.FTZ R230, R230, R4 ;  /* 0x00000004e6e67220 */ /* 0x008fe20000410000 */
[----:B------:R-:W-:-:S04]  /*1400*/  FMUL.FTZ R4, R185, UR32 ;  /* 0x00000020b9047c20 */ /* 0x000fc80008410000 */
[-C--:B------:R-:W-:Y:S01]  /*1410*/  FFMA.FTZ R66, R4, R3.reuse, R66 ;  /* 0x0000000304427223 */ /* 0x080fe20000010042 */
[----:B------:R-:W-:Y:S01]  /*1420*/  FMUL.FTZ R3, R240, R3 ;  /* 0x00000003f0037220 */ /* 0x000fe20000410000 */
[----:B------:R-:W-:-:S04]  /*1430*/  FMUL.FTZ R240, R184, UR32 ;  /* 0x00000020b8f07c20 */ /* 0x000fc80008410000 */
[C---:B------:R-:W-:Y:S01]  /*1440*/  FFMA.FTZ R61, R240.reuse, R182, R61 ;  /* 0x000000b6f03d7223 */ /* 0x040fe2000001003d */
[----:B------:R-:W-:Y:S01]  /*1450*/  FADD.FTZ R182, RZ, R5 ;  /* 0x00000005ffb67221 */ /* 0x000fe20000010000 */
[----:B------:R-:W-:-:S03]  /*1460*/  FFMA.FTZ R183, R240, R239, R183 ;  /* 0x000000eff0b77223 */ /* 0x000fc600000100b7 */
[----:B------:R-:W-:Y:S01]  /*1470*/  FADD.FTZ R182, R182, R239 ;  /* 0x000000efb6b67221 */ /* 0x000fe20000010000 */
[----:B----4-:R-:W-:Y:S01]  /*1480*/  FMUL.FTZ R232, R232, R7 ;  /* 0x00000007e8e87220 */ /* 0x010fe20000410000 */
[----:B------:R-:W-:Y:S02]  /*1490*/  FFMA.FTZ R7, R238, R237, R183 ;  /* 0x000000edee077223 */ /* 0x000fe400000100b7 */
[----:B------:R-:W-:Y:S02]  /*14a0*/  FADD.FTZ R182, R182, R237 ;  /* 0x000000edb6b67221 */ /* 0x000fe40000010000 */
[----:B------:R-:W-:Y:S02]  /*14b0*/  FFMA.FTZ R7, R233, R232, R7 ;  /* 0x000000e8e9077223 */ /* 0x000fe40000010007 */
[----:B------:R-:W-:Y:S02]  /*14c0*/  FADD.FTZ R180, R182, R232 ;  /* 0x000000e8b6b47221 */ /* 0x000fe40000010000 */
[----:B------:R-:W-:-:S02]  /*14d0*/  FFMA.FTZ R182, R231, R230, R7 ;  /* 0x000000e6e7b67223 */ /* 0x000fc40000010007 */
[----:B------:R-:W-:Y:S01]  /*14e0*/  FADD.FTZ R180, R180, R230 ;  /* 0x000000e6b4b47221 */ /* 0x000fe20000010000 */
[----:B------:R-:W-:Y:S01]  /*14f0*/  FMUL.FTZ R7, R181, UR32 ;  /* 0x00000020b5077c20 */ /* 0x000fe20008410000 */
[----:B------:R-:W-:Y:S02]  /*1500*/  FFMA.FTZ R182, R229, R6, R182 ;  /* 0x00000006e5b67223 */ /* 0x000fe400000100b6 */
[----:B------:R-:W-:Y:S01]  /*1510*/  FADD.FTZ R180, R180, R6 ;  /* 0x00000006b4b47221 */ /* 0x000fe20000010000 */
[-C--:B------:R-:W-:Y:S01]  /*1520*/  FFMA.FTZ R67, R7, R8.reuse, R67 ;  /* 0x0000000807437223 */ /* 0x080fe20000010043 */
[----:B------:R-:W-:Y:S01]  /*1530*/  FMUL.FTZ R8, R234, R8 ;  /* 0x00000008ea087220 */ /* 0x000fe20000410000 */
[----:B------:R-:W-:Y:S01]  /*1540*/  FFMA.FTZ R182, R4, R3, R182 ;  /* 0x0000000304b67223 */ /* 0x000fe200000100b6 */
[----:B------:R-:W-:-:S03]  /*1550*/  FADD.FTZ R180, R180, R3 ;  /* 0x00000003b4b47221 */ /* 0x000fc60000010000 */
[----:B------:R-:W-:Y:S01]  /*1560*/  FFMA.FTZ R234, R7, R8, R182 ;  /* 0x0000000807ea7223 */ /* 0x000fe200000100b6 */
[----:B------:R-:W-:-:S07]  /*1570*/  FADD.FTZ R235, R180, R8 ;  /* 0x00000008b4eb7221 */ /* 0x000fce0000010000 */
.L_x_4065:
[----:B---34-:R-:W-:Y:S05]  /*1580*/  BSYNC.RECONVERGENT B1 ;  /* 0x0000000000017941 */ /* 0x018fea0003800200 */
.L_x_4064:
        /* <DEDUP_REMOVED lines=9> */
[----:B------:R-:W1:Y:S02]  /*1620*/  LDC.64 R20, c[0x0][0x3b0] ;  /* 0x0000ec00ff147b82 */ /* 0x000e640000000a00 */
[----:B------:R-:W4:Y:S01]  /*1630*/  LDL R184, [R1+0x2c] ;  /* 0x00002c0001b87983 */ /* 0x000f220000100800 */
[----:B0-----:R-:W-:-:S05]  /*1640*/  IMAD.WIDE.U32 R10, R189, 0x10, R10 ;  /* 0x00000010bd0a7825 */ /* 0x001fca00078e000a */
[----:B------:R0:W2:Y:S01]  /*1650*/  LDG.E.128 R12, desc[UR20][R10.64] ;  /* 0x000000140a0c7981 */ /* 0x0000a2000c1e1d00 */
[----:B-1----:R-:W-:-:S06]  /*1660*/  IMAD.WIDE.U32 R16, R236, 0x10, R16 ;  /* 0x00000010ec107825 */ /* 0x002fcc00078e0010 */
[----:B------:R-:W3:Y:S01]  /*1670*/  LDG.E.128 R16, desc[UR20][R16.64] ;  /* 0x0000001410107981 */ /* 0x000ee2000c1e1d00 */
[----:B------:R-:W-:-:S13]  /*1680*/  ISETP.NE.AND.EX P0, PT, RZ, UR25, PT, P0 ;  /* 0x00000019ff007c0c */ /* 0x000fda000bf05300 */
[----:B0-----:R-:W0:Y:S02]  /*1690*/  @P0 LDC.64 R10, c[0x0][0x438] ;  /* 0x00010e00ff0a0b82 */ /* 0x001e240000000a00 */
[----:B0-----:R-:W-:-:S05]  /*16a0*/  @P0 IMAD.WIDE.U32 R10, R189, 0x10, R10 ;  /* 0x00000010bd0a0825 */ /* 0x001fca00078e000a */
[----:B------:R0:W5:Y:S02]  /*16b0*/  @P0 LDG.E.128 R168, desc[UR20][R10.64] ;  /* 0x000000140aa80981 */ /* 0x000164000c1e1d00 */
[----:B0-----:R-:W-:-:S05]  /*16c0*/  IMAD.WIDE.U32 R10, R190, 0x8, R20 ;  /* 0x00000008be0a7825 */ /* 0x001fca00078e0014 */
[----:B------:R0:W5:Y:S01]  /*16d0*/  LDG.E.64 R194, desc[UR20][R10.64] ;  /* 0x000000140ac27981 */ /* 0x000162000c1e1b00 */
[----:B--2---:R-:W-:Y:S01]  /*16e0*/  SHF.L.U32 R20, R12, 0x10, RZ ;  /* 0x000000100c147819 */ /* 0x004fe200000006ff */
[C---:B------:R-:W-:Y:S01]  /*16f0*/  IMAD.U32 R22, R14.reuse, 0x10000, RZ ;  /* 0x000100000e167824 */ /* 0x040fe200078e00ff */
[----:B------:R-:W-:Y:S02]  /*1700*/  SHF.L.U32 R9, R13, 0x10, RZ ;  /* 0x000000100d097819 */ /* 0x000fe400000006ff */
[----:B------:R-:W-:Y:S02]  /*1710*/  PRMT R182, R14, 0x7632, R182 ;  /* 0x000076320eb67816 */ /* 0x000fe400000000b6 */
[C---:B------:R-:W-:Y:S02]  /*1720*/  PRMT R183, R15.reuse, 0x7632, R183 ;  /* 0x000076320fb77816 */ /* 0x040fe400000000b7 */
[----:B------:R-:W-:Y:S02]  /*1730*/  SHF.L.U32 R180, R15, 0x10, RZ ;  /* 0x000000100fb47819 */ /* 0x000fe400000006ff */
[----:B---3--:R-:W-:-:S02]  /*1740*/  PRMT R14, R18, 0x7632, R14 ;  /* 0x00007632120e7816 */ /* 0x008fc4000000000e */
[----:B------:R-:W-:Y:S01]  /*1750*/  SHF.L.U32 R15, R18, 0x10, RZ ;  /* 0x00000010120f7819 */ /* 0x000fe200000006ff */
[----:B------:R-:W-:Y:S01]  /*1760*/  FADD.FTZ R18, R20, -UR34 ;  /* 0x8000002214127e21 */ /* 0x000fe20008010000 */
[----:B0-----:R-:W-:Y:S01]  /*1770*/  PRMT R11, R16, 0x7632, R11 ;  /* 0x00007632100b7816 */ /* 0x001fe2000000000b */
[----:B------:R-:W-:Y:S02]  /*1780*/  FADD.FTZ R20, R9, -UR34 ;  /* 0x8000002209147e21 */ /* 0x000fe40008010000 */
[----:B------:R-:W-:Y:S01]  /*1790*/  FMUL.FTZ R9, R18, UR32 ;  /* 0x0000002012097c20 */ /* 0x000fe20008410000 */
[----:B------:R-:W-:Y:S02]  /*17a0*/  SHF.L.U32 R18, R11, 0x10, RZ ;  /* 0x000000100b127819 */ /* 0x000fe400000006ff */
[----:B------:R-:W2:Y:S01]  /*17b0*/  LDL R11, [R1+0x30] ;  /* 0x00003000010b7983 */ /* 0x000ea20000100800 */
[----:B------:R-:W-:Y:S02]  /*17c0*/  PRMT R23, R12, 0x7632, R23 ;  /* 0x000076320c177816 */ /* 0x000fe40000000017 */
[----:B------:R-:W-:-:S02]  /*17d0*/  PRMT R181, R13, 0x7632, R181 ;  /* 0x000076320db57816 */ /* 0x000fc400000000b5 */
[C---:B------:R-:W-:Y:S02]  /*17e0*/  PRMT R12, R17.reuse, 0x7632, R12 ;  /* 0x00007632110c7816 */ /* 0x040fe4000000000c */
[----:B------:R-:W-:Y:S02]  /*17f0*/  SHF.L.U32 R13, R17, 0x10, RZ ;  /* 0x00000010110d7819 */ /* 0x000fe400000006ff */
[----:B------:R-:W-:Y:S01]  /*1800*/  SHF.L.U32 R17, R23, 0x10, RZ ;  /* 0x0000001017117819 */ /* 0x000fe200000006ff */
[----:B------:R-:W-:Y:S02]  /*1810*/  FADD.FTZ R23, R180, -UR34 ;  /* 0x80000022b4177e21 */ /* 0x000fe40008010000 */
[----:B------:R-:W3:Y:S01]  /*1820*/  LDL R180, [R1+0x20] ;  /* 0x0000200001b47983 */ /* 0x000ee20000100800 */
[----:B------:R-:W-:Y:S02]  /*1830*/  SHF.L.U32 R10, R16, 0x10, RZ ;  /* 0x00000010100a7819 */ /* 0x000fe400000006ff */
[----:B------:R-:W-:-:S02]  /*1840*/  PRMT R21, R19, 0x7632, R21 ;  /* 0x0000763213157816 */ /* 0x000fc40000000015 */
[----:B------:R-:W-:Y:S01]  /*1850*/  SHF.L.U32 R16, R19, 0x10, RZ ;  /* 0x0000001013107819 */ /* 0x000fe200000006ff */
[----:B------:R-:W-:Y:S01]  /*1860*/  IMAD.U32 R19, R181, 0x10000, RZ ;  /* 0x00010000b5137824 */ /* 0x000fe200078e00ff */
[----:B------:R-:W-:Y:S02]  /*1870*/  SHF.L.U32 R181, R182, 0x10, RZ ;  /* 0x00000010b6b57819 */ /* 0x000fe400000006ff */
[----:B------:R-:W-:Y:S02]  /*1880*/  SHF.L.U32 R182, R183, 0x10, RZ ;  /* 0x00000010b7b67819 */ /* 0x000fe400000006ff */
[----:B------:R-:W4:Y:S01]  /*1890*/  LDL R183, [R1+0x38] ;  /* 0x0000380001b77983 */ /* 0x000f220000100800 */
[----:B------:R-:W-:Y:S01]  /*18a0*/  FADD.FTZ R22, R22, -UR34 ;  /* 0x8000002216167e21 */ /* 0x000fe20008010000 */
[----:B------:R-:W-:Y:S01]  /*18b0*/  FADD.FTZ R108, R108, R10 ;  /* 0x0000000a6c6c7221 */ /* 0x000fe20000010000 */
[----:B------:R-:W-:Y:S01]  /*18c0*/  FFMA.FTZ R68, R9, R10, R68 ;  /* 0x0000000a09447223 */ /* 0x000fe20000010044 */
[----:B------:R-:W-:Y:S01]  /*18d0*/  FADD.FTZ R17, R17, -UR34 ;  /* 0x8000002211117e21 */ /* 0x000fe20008010000 */
[----:B------:R-:W-:-:S03]  /*18e0*/  FADD.FTZ R112, R112, R15 ;  /* 0x0000000f70707221 */ /* 0x000fc60000010000 */
[----:B------:R-:W-:Y:S01]  /*18f0*/  FMUL.FTZ R17, R17, UR32 ;  /* 0x0000002011117c20 */ /* 0x000fe20008410000 */
[----:B------:R-:W-:Y:S01]  /*1900*/  FADD.FTZ R19, R19, -UR34 ;  /* 0x8000002213137e21 */ /* 0x000fe20008010000 */
[----:B------:R-:W-:Y:S02]  /*1910*/  FADD.FTZ R109, R109, R18 ;  /* 0x000000126d6d7221 */ /* 0x000fe40000010000 */
[-C--:B------:R-:W-:Y:S01]  /*1920*/  FFMA.FTZ R69, R17, R18.reuse, R69 ;  /* 0x0000001211457223 */ /* 0x080fe20000010045 */
[----:B------:R-:W-:Y:S01]  /*1930*/  FMUL.FTZ R18, R187, R18 ;  /* 0x00000012bb127220 */ /* 0x000fe20000410000 */
[----:B------:R-:W-:Y:S01]  /*1940*/  FADD.FTZ R110, R110, R13 ;  /* 0x0000000d6e6e7221 */ /* 0x000fe20000010000 */
[----:B------:R-:W-:Y:S01]  /*1950*/  FMUL.FTZ R19, R19, UR32 ;  /* 0x0000002013137c20 */ /* 0x000fe20008410000 */
[----:B------:R-:W-:Y:S01]  /*1960*/  FADD.FTZ R114, R114, R16 ;  /* 0x0000001072727221 */ /* 0x000fe20000010000 */
[----:B------:R-:W-:Y:S01]  /*1970*/  IADD3 R236, PT, PT, R236, 0x80, RZ ;  /* 0x00000080ecec7810 */ /* 0x000fe20007ffe0ff */
[----:B------:R-:W-:Y:S01]  /*1980*/  VIADD R189, R189, 0x80 ;  /* 0x00000080bdbd7836 */ /* 0x000fe20000000000 */
[----:B------:R-:W-:Y:S01]  /*1990*/  IADD3 R190, PT, PT, R190, 0x80, RZ ;  /* 0x00000080bebe7810 */ /* 0x000fe20007ffe0ff */
[----:B--2---:R-:W-:Y:S01]  /*19a0*/  FMUL.FTZ R10, R11, R10 ;  /* 0x0000000a0b0a7220 */ /* 0x004fe20000410000 */
[----:B------:R-:W-:Y:S01]  /*19b0*/  FMUL.FTZ R11, R20, UR32 ;  /* 0x00000020140b7c20 */ /* 0x000fe20008410000 */
[----:B------:R-:W-:Y:S01]  /*19c0*/  SHF.L.U32 R20, R12, 0x10, RZ ;  /* 0x000000100c147819 */ /* 0x000fe200000006ff */
[----:B------:R-:W-:Y:S01]  /*19d0*/  FMUL.FTZ R12, R22, UR32 ;  /* 0x00000020160c7c20 */ /* 0x000fe20008410000 */
[----:B------:R-:W-:-:S03]  /*19e0*/  SHF.L.U32 R22, R14, 0x10, RZ ;  /* 0x000000100e167819 */ /* 0x000fc600000006ff */
[-C--:B------:R-:W-:Y:S01]  /*19f0*/  FFMA.FTZ R72, R12, R15.reuse, R72 ;  /* 0x0000000f0c487223 */ /* 0x080fe20000010048 */
[----:B---3--:R-:W-:Y:S01]  /*1a00*/  FMUL.FTZ R14, R180, R15 ;  /* 0x0000000fb40e7220 */ /* 0x008fe20000410000 */
[----:B------:R-:W-:Y:S01]  /*1a10*/  FMUL.FTZ R15, R23, UR32 ;  /* 0x00000020170f7c20 */ /* 0x000fe20008410000 */
[----:B------:R-:W-:Y:S01]  /*1a20*/  SHF.L.U32 R180, R21, 0x10, RZ ;  /* 0x0000001015b47819 */ /* 0x000fe200000006ff */
[----:B------:R-:W-:Y:S01]  /*1a30*/  FADD.FTZ R21, R181, -UR34 ;  /* 0x80000022b5157e21 */ /* 0x000fe20008010000 */
[----:B------:R-:W-:Y:S01]  /*1a40*/  FADD.FTZ R23, R182, -UR34 ;  /* 0x80000022b6177e21 */ /* 0x000fe20008010000 */
[----:B------:R-:W-:Y:S01]  /*1a50*/  FADD.FTZ R181, R235, R10 ;  /* 0x0000000aebb57221 */ /* 0x000fe20000010000 */
[----:B------:R-:W-:Y:S01]  /*1a60*/  FFMA.FTZ R182, R9, R10, R234 ;  /* 0x0000000a09b67223 */ /* 0x000fe200000100ea */
[-C--:B------:R-:W-:Y:S02]  /*1a70*/  FFMA.FTZ R70, R11, R13.reuse, R70 ;  /* 0x0000000d0b467223 */ /* 0x080fe40000010046 */
[----:B------:R-:W-:Y:S01]  /*1a80*/  FADD.FTZ R181, R181, R18 ;  /* 0x00000012b5b57221 */ /* 0x000fe20000010000 */
[----:B------:R-:W-:Y:S01]  /*1a90*/  FFMA.FTZ R182, R17, R18, R182 ;  /* 0x0000001211b67223 */ /* 0x000fe200000100b6 */
[----:B----4-:R-:W-:Y:S01]  /*1aa0*/  FMUL.FTZ R13, R183, R13 ;  /* 0x0000000db70d7220 */ /* 0x010fe20000410000 */
        /* <DEDUP_REMOVED lines=8> */
[----:B------:R-:W-:Y:S01]  /*1b30*/  FADD.FTZ R113, R113, R22 ;  /* 0x0000001671717221 */ /* 0x000fe20000010000 */
[-C--:B------:R-:W-:Y:S01]  /*1b40*/  FFMA.FTZ R73, R21, R22.reuse, R73 ;  /* 0x0000001615497223 */ /* 0x080fe20000010049 */
[----:B------:R-:W-:Y:S01]  /*1b50*/  FMUL.FTZ R22, R185, R22 ;  /* 0x00000016b9167220 */ /* 0x000fe20000410000 */
[----:B------:R-:W-:Y:S01]  /*1b60*/  FADD.FTZ R181, R181, R14 ;  /* 0x0000000eb5b57221 */ /* 0x000fe20000010000 */
[----:B------:R-:W-:Y:S01]  /*1b70*/  FFMA.FTZ R182, R12, R14, R182 ;  /* 0x0000000e0cb67223 */ /* 0x000fe200000100b6 */
        /* <DEDUP_REMOVED lines=11> */
[----:B------:R-:W-:-:S07]  /*1c30*/  FFMA.FTZ R234, R23, R188, R182 ;  /* 0x000000bc17ea7223 */ /* 0x000fce00000100b6 */
.L_x_4067:
[----:B------:R-:W-:Y:S05]  /*1c40*/  BSYNC.RECONVERGENT B1 ;  /* 0x0000000000017941 */ /* 0x000fea0003800200 */
.L_x_4066:
[----:B------:R-:W-:Y:S04]  /*1c50*/  BSSY.RECONVERGENT B1, `(.L_x_4068) ;  /* 0x000006b000017945 */ /* 0x000fe80003800200 */
[----:B------:R-:W-:Y:S05]  /*1c60*/  @!P3 BRA `(.L_x_4069) ;  /* 0x0000000400a4b947 */ /* 0x000fea0003800000 */
[----:B------:R-:W0:Y:S01]  /*1c70*/  LDC.64 R180, c[0x0][0x3a8] ;  /* 0x0000ea00ffb47b82 */ /* 0x000e220000000a00 */
[----:B------:R-:W2:Y:S04]  /*1c80*/  LDL R212, [R1+0x8] ;  /* 0x0000080001d47983 */ /* 0x000ea80000100800 */
[----:B------:R-:W3:Y:S03]  /*1c90*/  LDL R210, [R1] ;  /* 0x0000000001d27983 */ /* 0x000ee60000100800 */
[----:B------:R-:W1:Y:S01]  /*1ca0*/  LDC.64 R184, c[0x0][0x428] ;  /* 0x00010a00ffb87b82 */ /* 0x000e620000000a00 */
[----:B------:R-:W-:Y:S01]  /*1cb0*/  ISETP.NE.U32.AND P0, PT, RZ, UR24, PT ;  /* 0x00000018ff007c0c */ /* 0x000fe2000bf05070 */
[----:B------:R-:W4:Y:S04]  /*1cc0*/  LDL R211, [R1+0x14] ;  /* 0x0000140001d37983 */ /* 0x000f280000100800 */
[----:B------:R-:W4:Y:S02]  /*1cd0*/  LDL R209, [R1+0x18] ;  /* 0x0000180001d17983 */ /* 0x000f240000100800 */
[----:B------:R-:W1:Y:S02]  /*1ce0*/  LDC.64 R200, c[0x0][0x3b0] ;  /* 0x0000ec00ffc87b82 */ /* 0x000e640000000a00 */
[----:B------:R-:W4:Y:S04]  /*1cf0*/  LDL R213, [R1+0x1c] ;  /* 0x00001c0001d57983 */ /* 0x000f280000100800 */
[----:B------:R-:W4:Y:S01]  /*1d00*/  LDL R214, [R1+0xc] ;  /* 0x00000c0001d67983 */ /* 0x000f220000100800 */
[----:B0-----:R-:W-:-:S06]  /*1d10*/  IMAD.WIDE.U32 R180, R189, 0x10, R180 ;  /* 0x00000010bdb47825 */ /* 0x001fcc00078e00b4 */
[----:B------:R-:W2:Y:S01]  /*1d20*/  LDG.E.128 R180, desc[UR20][R180.64] ;  /* 0x00000014b4b47981 */ /* 0x000ea2000c1e1d00 */
[----:B-1----:R-:W-:-:S06]  /*1d30*/  IMAD.WIDE.U32 R184, R236, 0x10, R184 ;  /* 0x00000010ecb87825 */ /* 0x002fcc00078e00b8 */
[----:B------:R-:W3:Y:S01]  /*1d40*/  LDG.E.128 R184, desc[UR20][R184.64] ;  /* 0x00000014b8b87981 */ /* 0x000ee2000c1e1d00 */
[----:B------:R-:W-:-:S13]  /*1d50*/  ISETP.NE.AND.EX P0, PT, RZ, UR25, PT, P0 ;  /* 0x00000019ff007c0c */ /* 0x000fda000bf05300 */
[----:B------:R-:W0:Y:S02]  /*1d60*/  @P0 LDC.64 R192, c[0x0][0x438] ;  /* 0x00010e00ffc00b82 */ /* 0x000e240000000a00 */
[----:B0-----:R-:W-:-:S05]  /*1d70*/  @P0 IMAD.WIDE.U32 R192, R189, 0x10, R192 ;  /* 0x00000010bdc00825 */ /* 0x001fca00078e00c0 */
[----:B------:R0:W5:Y:S02]  /*1d80*/  @P0 LDG.E.128 R172, desc[UR20][R192.64] ;  /* 0x00000014c0ac0981 */ /* 0x000164000c1e1d00 */
[----:B0-----:R-:W-:-:S06]  /*1d90*/  IMAD.WIDE.U32 R192, R190, 0x8, R200 ;  /* 0x00000008bec07825 */ /* 0x001fcc00078e00c8 */
[----:B------:R-:W5:Y:S01]  /*1da0*/  LDG.E.64 R192, desc[UR20][R192.64] ;  /* 0x00000014c0c07981 */ /* 0x000f62000c1e1b00 */
[C---:B--2---:R-:W-:Y:S02]  /*1db0*/  PRMT R206, R181.reuse, 0x7632, R206 ;  /* 0x00007632b5ce7816 */ /* 0x044fe400000000ce */
[----:B------:R-:W-:Y:S02]  /*1dc0*/  PRMT R204, R180, 0x7632, R204 ;  /* 0x00007632b4cc7816 */ /* 0x000fe400000000cc */
[----:B------:R-:W-:Y:S02]  /*1dd0*/  SHF.L.U32 R181, R181, 0x10, RZ ;  /* 0x00000010b5b57819 */ /* 0x000fe400000006ff */
[C---:B---3--:R-:W-:Y:S02]  /*1de0*/  PRMT R201, R184.reuse, 0x7632, R201 ;  /* 0x00007632b8c97816 */ /* 0x048fe400000000c9 */
[----:B------:R-:W-:Y:S02]  /*1df0*/  SHF.L.U32 R200, R184, 0x10, RZ ;  /* 0x00000010b8c87819 */ /* 0x000fe400000006ff */
[----:B------:R-:W-:-:S02]  /*1e00*/  PRMT R184, R185, 0x7632, R184 ;  /* 0x00007632b9b87816 */ /* 0x000fc400000000b8 */
[----:B------:R-:W-:Y:S02]  /*1e10*/  SHF.L.U32 R203, R185, 0x10, RZ ;  /* 0x00000010b9cb7819 */ /* 0x000fe400000006ff */
[----:B------:R-:W-:Y:S01]  /*1e20*/  SHF.L.U32 R185, R204, 0x10, RZ ;  /* 0x00000010ccb97819 */ /* 0x000fe200000006ff */
[----:B------:R-:W-:Y:S01]  /*1e30*/  FADD.FTZ R204, R181, -UR34 ;  /* 0x80000022b5cc7e21 */ /* 0x000fe20008010000 */
[----:B------:R-:W-:Y:S02]  /*1e40*/  SHF.L.U32 R181, R206, 0x10, RZ ;  /* 0x00000010ceb57819 */ /* 0x000fe400000006ff */
[----:B------:R-:W2:Y:S01]  /*1e50*/  LDL R206, [R1+0x10] ;  /* 0x0000100001ce7983 */ /* 0x000ea20000100800 */
[----:B------:R-:W-:Y:S02]  /*1e60*/  SHF.L.U32 R191, R180, 0x10, RZ ;  /* 0x00000010b4bf7819 */ /* 0x000fe400000006ff */
[C---:B------:R-:W-:Y:S02]  /*1e70*/  PRMT R208, R183.reuse, 0x7632, R208 ;  /* 0x00007632b7d07816 */ /* 0x040fe400000000d0 */
[----:B------:R-:W-:Y:S01]  /*1e80*/  SHF.L.U32 R205, R183, 0x10, RZ ;  /* 0x00000010b7cd7819 */ /* 0x000fe200000006ff */
[C---:B------:R-:W-:Y:S01]  /*1e90*/  IMAD.U32 R183, R187.reuse, 0x10000, RZ ;  /* 0x00010000bbb77824 */ /* 0x040fe200078e00ff */
[----:B------:R-:W-:Y:S01]  /*1ea0*/  PRMT R180, R187, 0x7632, R180 ;  /* 0x00007632bbb47816 */ /* 0x000fe200000000b4 */
[----:B------:R-:W-:-:S04]  /*1eb0*/  FADD.FTZ R187, R191, -UR34 ;  /* 0x80000022bfbb7e21 */ /* 0x000fc80008010000 */
[----:B------:R-:W-:Y:S01]  /*1ec0*/  FMUL.FTZ R191, R187, UR32 ;  /* 0x00000020bbbf7c20 */ /* 0x000fe20008410000 */
[----:B------:R-:W-:-:S03]  /*1ed0*/  FADD.FTZ R116, R116, R200 ;  /* 0x000000c874747221 */ /* 0x000fc60000010000 */
[----:B------:R-:W-:Y:S01]  /*1ee0*/  FFMA.FTZ R76, R191, R200, R76 ;  /* 0x000000c8bf4c7223 */ /* 0x000fe2000001004c */
[C---:B------:R-:W-:Y:S02]  /*1ef0*/  SHF.L.U32 R202, R182.reuse, 0x10, RZ ;  /* 0x00000010b6ca7819 */ /* 0x040fe400000006ff */
[----:B------:R-:W-:-:S03]  /*1f00*/  PRMT R207, R182, 0x7632, R207 ;  /* 0x00007632b6cf7816 */ /* 0x000fc600000000cf */
[----:B------:R-:W-:Y:S01]  /*1f10*/  FADD.FTZ R202, R202, -UR34 ;  /* 0x80000022caca7e21 */ /* 0x000fe20008010000 */
[C---:B------:R-:W-:Y:S01]  /*1f20*/  PRMT R182, R186.reuse, 0x7632, R182 ;  /* 0x00007632bab67816 */ /* 0x040fe200000000b6 */
[----:B------:R-:W-:Y:S01]  /*1f30*/  FADD.FTZ R205, R205, -UR34 ;  /* 0x80000022cdcd7e21 */ /* 0x000fe20008010000 */
[----:B------:R-:W-:Y:S01]  /*1f40*/  SHF.L.U32 R186, R186, 0x10, RZ ;  /* 0x00000010baba7819 */ /* 0x000fe200000006ff */
[----:B------:R-:W-:Y:S01]  /*1f50*/  FMUL.FTZ R202, R202, UR32 ;  /* 0x00000020caca7c20 */ /* 0x000fe20008410000 */
[----:B--2---:R-:W-:Y:S01]  /*1f60*/  FMUL.FTZ R200, R206, R200 ;  /* 0x000000c8cec87220 */ /* 0x004fe20000410000 */
[-C--:B------:R-:W-:Y:S02]  /*1f70*/  FMUL.FTZ R206, R212, R183.reuse ;  /* 0x000000b7d4ce7220 */ /* 0x080fe40000410000 */
[----:B------:R-:W2:Y:S01]  /*1f80*/  LDL R212, [R1+0x4] ;  /* 0x0000040001d47983 */ /* 0x000ea20000100800 */
[----:B------:R-:W-:Y:S01]  /*1f90*/  SHF.L.U32 R187, R201, 0x10, RZ ;  /* 0x00000010c9bb7819 */ /* 0x000fe200000006ff */
[----:B------:R-:W-:Y:S01]  /*1fa0*/  FMUL.FTZ R201, R204, UR32 ;  /* 0x00000020ccc97c20 */ /* 0x000fe20008410000 */
[----:B------:R-:W-:Y:S01]  /*1fb0*/  SHF.L.U32 R207, R207, 0x10, RZ ;  /* 0x00000010cfcf7819 */ /* 0x000fe200000006ff */
[----:B------:R-:W-:Y:S01]  /*1fc0*/  FMUL.FTZ R205, R205, UR32 ;  /* 0x00000020cdcd7c20 */ /* 0x000fe20008410000 */
[----:B------:R-:W-:Y:S01]  /*1fd0*/  FADD.FTZ R120, R120, R186 ;  /* 0x000000ba78787221 */ /* 0x000fe20000010000 */
[-C--:B------:R-:W-:Y:S01]  /*1fe0*/  FFMA.FTZ R80, R202, R186.reuse, R80 ;  /* 0x000000baca507223 */ /* 0x080fe20000010050 */
[----:B------:R-:W-:Y:S01]  /*1ff0*/  FMUL.FTZ R204, R210, R186 ;  /* 0x000000bad2cc7220 */ /* 0x000fe20000410000 */
[----:B------:R-:W-:Y:S01]  /*2000*/  FADD.FTZ R186, R185, -UR34 ;  /* 0x80000022b9ba7e21 */ /* 0x000fe20008010000 */
[----:B------:R-:W-:Y:S01]  /*2010*/  SHF.L.U32 R208, R208, 0x10, RZ ;  /* 0x00000010d0d07819 */ /* 0x000fe200000006ff */
[----:B------:R-:W-:Y:S01]  /*2020*/  FADD.FTZ R122, R122, R183 ;  /* 0x000000b77a7a7221 */ /* 0x000fe20000010000 */
[----:B------:R-:W-:Y:S01]  /*2030*/  FFMA.FTZ R82, R205, R183, R82 ;  /* 0x000000b7cd527223 */ /* 0x000fe20000010052 */
[----:B------:R-:W-:Y:S01]  /*2040*/  FADD.FTZ R183, R207, -UR34 ;  /* 0x80000022cfb77e21 */ /* 0x000fe20008010000 */
[----:B------:R-:W-:Y:S01]  /*2050*/  FMUL.FTZ R207, R186, UR32 ;  /* 0x00000020bacf7c20 */ /* 0x000fe20008410000 */
[----:B------:R-:W-:Y:S01]  /*2060*/  FADD.FTZ R185, R181, -UR34 ;  /* 0x80000022b5b97e21 */ /* 0x000fe20008010000 */
[----:B------:R-:W-:Y:S01]  /*2070*/  FADD.FTZ R181, R208, -UR34 ;  /* 0x80000022d0b57e21 */ /* 0x000fe20008010000 */
[----:B------:R-:W-:Y:S01]  /*2080*/  FADD.FTZ R117, R117, R187 ;  /* 0x000000bb75757221 */ /* 0x000fe20000010000 */
[-C--:B------:R-:W-:Y:S01]  /*2090*/  FFMA.FTZ R77, R207, R187.reuse, R77 ;  /* 0x000000bbcf4d7223 */ /* 0x080fe2000001004d */
[----:B----4-:R-:W-:Y:S01]  /*20a0*/  FMUL.FTZ R208, R211, R187 ;  /* 0x000000bbd3d07220 */ /* 0x010fe20000410000 */
        /* <DEDUP_REMOVED lines=12> */
[----:B------:R-:W-:-:S02]  /*2170*/  IMAD.U32 R182, R182, 0x10000, RZ ;  /* 0x00010000b6b67824 */ /* 0x000fc400078e00ff */
[----:B------:R-:W-:Y:S01]  /*2180*/  FMUL.FTZ R211, R183, UR32 ;  /* 0x00000020b7d37c20 */ /* 0x000fe20008410000 */
[----:B------:R-:W-:Y:S01]  /*2190*/  FADD.FTZ R183, R186, R210 ;  /* 0x000000d2bab77221 */ /* 0x000fe20000010000 */
[----:B------:R-:W-:Y:S01]  /*21a0*/  FFMA.FTZ R187, R209, R210, R187 ;  /* 0x000000d2d1bb7223 */ /* 0x000fe200000100bb */
[----:B------:R-:W-:Y:S01]  /*21b0*/  FADD.FTZ R121, R121, R182 ;  /* 0x000000b679797221 */ /* 0x000fe20000010000 */
[----:B------:R-:W-:Y:S01]  /*21c0*/  FFMA.FTZ R81, R211, R182, R81 ;  /* 0x000000b6d3517223 */ /* 0x000fe20000010051 */
[----:B------:R-:W-:Y:S01]  /*21d0*/  FADD.FTZ R183, R183, R204 ;  /* 0x000000ccb7b77221 */ /* 0x000fe20000010000 */
[----:B------:R-:W-:Y:S01]  /*21e0*/  SHF.L.U32 R180, R180, 0x10, RZ ;  /* 0x00000010b4b47819 */ /* 0x000fe200000006ff */
[----:B------:R-:W-:-:S04]  /*21f0*/  FMUL.FTZ R213, R181, UR32 ;  /* 0x00000020b5d57c20 */ /* 0x000fc80008410000 */
[----:B------:R-:W-:Y:S01]  /*2200*/  FMUL.FTZ R214, R214, R180 ;  /* 0x000000b4d6d67220 */ /* 0x000fe20000410000 */
[----:B------:R-:W-:Y:S01]  /*2210*/  IADD3 R236, PT, PT, R236, 0x80, RZ ;  /* 0x00000080ecec7810 */ /* 0x000fe20007ffe0ff */
[----:B------:R-:W-:Y:S01]  /*2220*/  FADD.FTZ R119, R119, R184 ;  /* 0x000000b877777221 */ /* 0x000fe20000010000 */
[----:B------:R-:W-:Y:S01]  /*2230*/  FFMA.FTZ R79, R209, R184, R79 ;  /* 0x000000b8d14f7223 */ /* 0x000fe2000001004f */
[----:B------:R-:W-:Y:S01]  /*2240*/  FADD.FTZ R123, R123, R180 ;  /* 0x000000b47b7b7221 */ /* 0x000fe20000010000 */
[----:B------:R-:W-:Y:S01]  /*2250*/  FFMA.FTZ R83, R213, R180, R83 ;  /* 0x000000b4d5537223 */ /* 0x000fe20000010053 */
[----:B------:R-:W-:Y:S02]  /*2260*/  IADD3 R190, PT, PT, R190, 0x80, RZ ;  /* 0x00000080bebe7810 */ /* 0x000fe40007ffe0ff */
[----:B------:R-:W-:Y:S01]  /*2270*/  IADD3 R189, PT, PT, R189, 0x80, RZ ;  /* 0x00000080bdbd7810 */ /* 0x000fe20007ffe0ff */
[----:B--2---:R-:W-:Y:S01]  /*2280*/  FMUL.FTZ R212, R212, R182 ;  /* 0x000000b6d4d47220 */ /* 0x004fe20000410000 */
[----:B------:R-:W-:-:S03]  /*2290*/  FFMA.FTZ R182, R202, R204, R187 ;  /* 0x000000cccab67223 */ /* 0x000fc600000100bb */
[----:B------:R-:W-:Y:S01]  /*22a0*/  FADD.FTZ R183, R183, R212 ;  /* 0x000000d4b7b77221 */ /* 0x000fe20000010000 */
[----:B------:R-:W-:-:S03]  /*22b0*/  FFMA.FTZ R182, R211, R212, R182 ;  /* 0x000000d4d3b67223 */ /* 0x000fc600000100b6 */
[----:B------:R-:W-:Y:S01]  /*22c0*/  FADD.FTZ R183, R183, R206 ;  /* 0x000000ceb7b77221 */ /* 0x000fe20000010000 */
[----:B------:R-:W-:-:S03]  /*22d0*/  FFMA.FTZ R182, R205, R206, R182 ;  /* 0x000000cecdb67223 */ /* 0x000fc600000100b6 */
[----:B------:R-:W-:Y:S01]  /*22e0*/  FADD.FTZ R235, R183, R214 ;  /* 0x000000d6b7eb7221 */ /* 0x000fe20000010000 */
[----:B------:R-:W-:-:S07]  /*22f0*/  FFMA.FTZ R234, R213, R214, R182 ;  /* 0x000000d6d5ea7223 */ /* 0x000fce00000100b6 */
.L_x_4069:
[----:B------:R-:W-:Y:S05]  /*2300*/  BSYNC.RECONVERGENT B1 ;  /* 0x0000000000017941 */ /* 0x000fea0003800200 */
.L_x_4068:
        /* <DEDUP_REMOVED lines=11> */
[----:B0-----:R-:W-:-:S04]  /*23c0*/  @P0 IMAD.WIDE.U32 R216, R189, 0x10, R198 ;  /* 0x00000010bdd80825 */ /* 0x001fc800078e00c6 */
[----:B--2---:R-:W-:Y:S01]  /*23d0*/  IMAD.WIDE.U32 R198, R190, 0x8, R218 ;  /* 0x00000008bec67825 */ /* 0x004fe200078e00da */
[----:B------:R4:W5:Y:S05]  /*23e0*/  @P0 LDG.E.128 R24, desc[UR20][R216.64] ;  /* 0x00000014d8180981 */ /* 0x00096a000c1e1d00 */
[----:B------:R-:W5:Y:S01]  /*23f0*/  LDG.E.64 R198, desc[UR20][R198.64] ;  /* 0x00000014c6c67981 */ /* 0x000f62000c1e1b00 */
[----:B---3--:R-:W-:Y:S02]  /*2400*/  SHF.L.U32 R219, R180, 0x10, RZ ;  /* 0x00000010b4db7819 */ /* 0x008fe400000006ff */
[----:B------:R-:W-:Y:S02]  /*2410*/  SHF.L.U32 R218, R182, 0x10, RZ ;  /* 0x00000010b6da7819 */ /* 0x000fe400000006ff */
[----:B------:R-:W-:-:S02]  /*2420*/  PRMT R189, R180, 0x7632, R189 ;  /* 0x00007632b4bd7816 */ /* 0x000fc400000000bd */
[----:B------:R-:W-:Y:S02]  /*2430*/  PRMT R215, R182, 0x7632, R215 ;  /* 0x00007632b6d77816 */ /* 0x000fe400000000d7 */
[C---:B----4-:R-:W-:Y:S01]  /*2440*/  PRMT R216, R184.reuse, 0x7632, R216 ;  /* 0x00007632b8d87816 */ /* 0x050fe200000000d8 */
[----:B------:R-:W-:Y:S01]  /*2450*/  IMAD.U32 R217, R184, 0x10000, RZ ;  /* 0x00010000b8d97824 */ /* 0x000fe200078e00ff */
[----:B------:R-:W-:Y:S01]  /*2460*/  SHF.L.U32 R220, R181, 0x10, RZ ;  /* 0x00000010b5dc7819 */ /* 0x000fe200000006ff */
[----:B------:R-:W-:Y:S01]  /*2470*/  FADD.FTZ R184, R219, -UR34 ;  /* 0x80000022dbb87e21 */ /* 0x000fe20008010000 */
[----:B------:R-:W-:Y:S01]  /*2480*/  PRMT R182, R183, 0x7632, R182 ;  /* 0x00007632b7b67816 */ /* 0x000fe200000000b6 */
[----:B------:R-:W-:Y:S01]  /*2490*/  FADD.FTZ R218, R218, -UR34 ;  /* 0x80000022dada7e21 */ /* 0x000fe20008010000 */
[----:B------:R-:W-:Y:S02]  /*24a0*/  PRMT R190, R181, 0x7632, R190 ;  /* 0x00007632b5be7816 */ /* 0x000fe400000000be */
[----:B------:R-:W-:-:S02]  /*24b0*/  SHF.L.U32 R183, R183, 0x10, RZ ;  /* 0x00000010b7b77819 */ /* 0x000fc400000006ff */
[C---:B------:R-:W-:Y:S02]  /*24c0*/  PRMT R222, R186.reuse, 0x7632, R222 ;  /* 0x00007632bade7816 */ /* 0x040fe400000000de */
[----:B------:R-:W-:Y:S02]  /*24d0*/  SHF.L.U32 R180, R186, 0x10, RZ ;  /* 0x00000010bab47819 */ /* 0x000fe400000006ff */
[----:B------:R-:W-:Y:S02]  /*24e0*/  SHF.L.U32 R189, R189, 0x10, RZ ;  /* 0x00000010bdbd7819 */ /* 0x000fe400000006ff */
[----:B------:R-:W-:Y:S01]  /*24f0*/  SHF.L.U32 R186, R215, 0x10, RZ ;  /* 0x00000010d7ba7819 */ /* 0x000fe200000006ff */
[----:B------:R-:W-:Y:S01]  /*2500*/  FMUL.FTZ R215, R184, UR32 ;  /* 0x00000020b8d77c20 */ /* 0x000fe20008410000 */
[C---:B------:R-:W-:Y:S01]  /*2510*/  PRMT R221, R185.reuse, 0x7632, R221 ;  /* 0x00007632b9dd7816 */ /* 0x040fe200000000dd */
[----:B------:R-:W-:Y:S01]  /*2520*/  FADD.FTZ R219, R220, -UR34 ;  /* 0x80000022dcdb7e21 */ /* 0x000fe20008010000 */
[----:B------:R-:W-:Y:S01]  /*2530*/  SHF.L.U32 R181, R185, 0x10, RZ ;  /* 0x00000010b9b57819 */ /* 0x000fe200000006ff */
[----:B------:R-:W-:Y:S01]  /*2540*/  FMUL.FTZ R218, R218, UR32 ;  /* 0x00000020dada7c20 */ /* 0x000fe20008410000 */
[----:B------:R-:W-:Y:S01]  /*2550*/  PRMT R223, R187, 0x7632, R223 ;  /* 0x00007632bbdf7816 */ /* 0x000fe200000000df */
[----:B------:R-:W-:Y:S01]  /*2560*/  IMAD.U32 R184, R216, 0x10000, RZ ;  /* 0x00010000d8b87824 */ /* 0x000fe200078e00ff */
[----:B------:R-:W-:Y:S01]  /*2570*/  SHF.L.U32 R185, R190, 0x10, RZ ;  /* 0x00000010beb97819 */ /* 0x000fe200000006ff */
[----:B------:R-:W-:Y:S01]  /*2580*/  FADD.FTZ R190, R183, -UR34 ;  /* 0x80000022b7be7e21 */ /* 0x000fe20008010000 */
[----:B------:R-:W-:Y:S01]  /*2590*/  FADD.FTZ R189, R189, -UR34 ;  /* 0x80000022bdbd7e21 */ /* 0x000fe20008010000 */
[----:B------:R-:W-:Y:S01]  /*25a0*/  FADD.FTZ R84, R84, R217 ;  /* 0x000000d954547221 */ /* 0x000fe20000010000 */
[-C--:B------:R-:W-:Y:S01]  /*25b0*/  FFMA.FTZ R124, R215, R217.reuse, R124 ;  /* 0x000000d9d77c7223 */ /* 0x080fe2000001007c */
[----:B-----5:R-:W-:Y:S01]  /*25c0*/  FMUL.FTZ R216, R248, R217 ;  /* 0x000000d9f8d87220 */ /* 0x020fe20000410000 */
[----:B------:R-:W-:Y:S01]  /*25d0*/  SHF.L.U32 R183, R182, 0x10, RZ ;  /* 0x00000010b6b77819 */ /* 0x000fe200000006ff */
[----:B------:R-:W-:Y:S01]  /*25e0*/  FMUL.FTZ R217, R219, UR32 ;  /* 0x00000020dbd97c20 */ /* 0x000fe20008410000 */
[----:B------:R-:W-:Y:S01]  /*25f0*/  FADD.FTZ R92, R92, R180 ;  /* 0x000000b45c5c7221 */ /* 0x000fe20000010000 */
[-C--:B------:R-:W-:Y:S01]  /*2600*/  FFMA.FTZ R128, R218, R180.reuse, R128 ;  /* 0x000000b4da807223 */ /* 0x080fe20000010080 */
[----:B------:R-:W-:Y:S01]  /*2610*/  FMUL.FTZ R220, R244, R180 ;  /* 0x000000b4f4dc7220 */ /* 0x000fe20000410000 */
[----:B------:R-:W-:-:S02]  /*2620*/  SHF.L.U32 R187, R187, 0x10, RZ ;  /* 0x00000010bbbb7819 */ /* 0x000fc400000006ff */
        /* <DEDUP_REMOVED lines=46> */
.L_x_4063:
[----:B------:R-:W-:Y:S01]  /*2910*/  UISETP.GE.AND UP3, UPT, UR10, 0x1, UPT ;  /* 0x000000010a00788c */ /* 0x000fe2000bf66270 */
[----:B------:R-:W0:Y:S01]  /*2920*/  S2R R252, SR_TID.X ;  /* 0x0000000000fc7919 */ /* 0x000e220000002100 */
[----:B------:R-:W-:Y:S01]  /*2930*/  UMOV UR9, UR4 ;  /* 0x0000000400097c82 */ /* 0x000fe20008000000 */
[----:B----4-:R-:W-:Y:S01]  /*2940*/  UISETP.NE.U32.AND UP0, UPT, UR24, URZ, UPT ;  /* 0x000000ff1800728c */ /* 0x010fe2000bf05070 */
[----:B------:R-:W-:Y:S02]  /*2950*/  HFMA2 R182, -RZ, RZ, 0, 0 ;  /* 0x00000000ffb67431 */ /* 0x000fe400000001ff */
[----:B------:R-:W-:Y:S01]  /*2960*/  PLOP3.LUT P0, PT, PT, PT, UP3, 0x80, 0x8 ;  /* 0x000000000008781c */ /* 0x000fe20003f0f038 */
[----:B------:R-:W-:-:S04]  /*2970*/  UISETP.NE.AND.EX UP0, UPT, UR25, URZ, UPT, UP0 ;  /* 0x000000ff1900728c */ /* 0x000fc8000bf05300 */
[----:B------:R-:W-:-:S04]  /*2980*/  @UP3 UIADD3 UR5, UPT, UPT, UR10, -0x1, URZ ;  /* 0xffffffff0a053890 */ /* 0x000fc8000fffe0ff */
[----:B------:R-:W-:Y:S02]  /*2990*/  @UP3 UIMAD UR7, UR5, UR9, URZ ;  /* 0x00000009050732a4 */ /* 0x000fe4000f8e02ff */
[----:B------:R-:W-:Y:S02]  /*29a0*/  UIMAD UR5, UR11, UR9, URZ ;  /* 0x000000090b0572a4 */ /* 0x000fe4000f8e02ff */
[----:B------:R-:W-:Y:S02]  /*29b0*/  @UP3 USHF.R.S32.HI UR8, URZ, 0x1f, UR7 ;  /* 0x0000001fff083899 */ /* 0x000fe40008011407 */
[----:B------:R-:W-:Y:S02]  /*29c0*/  USHF.R.S32.HI UR6, URZ, 0x1f, UR5 ;  /* 0x0000001fff067899 */ /* 0x000fe40008011405 */
[----:B------:R-:W-:Y:S02]  /*29d0*/  @UP3 ULEA.HI UR8, UR8, UR7, URZ, 0x3 ;  /* 0x0000000708083291 */ /* 0x000fe4000f8f18ff */
[----:B------:R-:W-:-:S04]  /*29e0*/  ULEA.HI UR6, UR6, UR5, URZ, 0x3 ;  /* 0x0000000506067291 */ /* 0x000fc8000f8f18ff */
[----:B------:R-:W-:-:S04]  /*29f0*/  MOV R180, UR8 ;  /* 0x0000000800b47c02 */ /* 0x000fc80008000f00 */
[----:B0-----:R-:W-:Y:S02]  /*2a00*/  @P0 LEA.HI.SX32 R182, R180, R252, 0x1d ;  /* 0x000000fcb4b60211 */ /* 0x001fe400078feaff */
[----:B------:R-:W-:-:S04]  /*2a10*/  MOV R180, UR6 ;  /* 0x0000000600b47c02 */ /* 0x000fc80008000f00 */
[----:B------:R-:W-:-:S04]  /*2a20*/  LEA.HI.SX32 R243, R180, R252, 0x1d ;  /* 0x000000fcb4f37211 */ /* 0x000fc800078feaff */
[----:B------:R-:W-:Y:S01]  /*2a30*/  MOV R183, R243 ;  /* 0x000000f300b77202 */ /* 0x000fe20000000f00 */
[----:B------:R-:W-:Y:S06]  /*2a40*/  BRA.U UP0, `(.L_x_4071) ;  /* 0x0000000100587547 */ /* 0x000fec000b800000 */
[C---:B------:R-:W-:Y:S02]  /*2a50*/  ISETP.GE.U32.AND P1, PT, R2.reuse, 0x80, PT ;  /* 0x000000800200780c */ /* 0x040fe40003f26070 */
[----:B------:R-:W-:-:S11]  /*2a60*/  ISETP.GE.U32.AND P2, PT, R2, 0x100, PT ;  /* 0x000001000200780c */ /* 0x000fd60003f46070 */
[----:B------:R-:W0:Y:S01]  /*2a70*/  @P1 LDC.64 R180, c[0x0][0x3b0] ;  /* 0x0000ec00ffb41b82 */ /* 0x000e220000000a00 */
[----:B------:R-:W-:Y:S01]  /*2a80*/  ISETP.GE.U32.AND P3, PT, R2, 0x180, PT ;  /* 0x000001800200780c */ /* 0x000fe20003f66070 */
[----:B0-----:R-:W-:-:S05]  /*2a90*/  @P1 IMAD.WIDE.U32 R180, R182, 0x8, R180 ;  /* 0x00000008b6b41825 */ /* 0x001fca00078e00b4 */
[----:B------:R0:W5:Y:S01]  /*2aa0*/  @P1 LDG.E.64 R196, desc[UR20][R180.64] ;  /* 0x00000014b4c41981 */ /* 0x000162000c1e1b00 */
[----:B------:R-:W-:Y:S01]  /*2ab0*/  @P1 VIADD R182, R182, 0x80 ;  /* 0x00000080b6b61836 */ /* 0x000fe20000000000 */
[----:B0-----:R-:W0:Y:S03]  /*2ac0*/  @P2 LDC.64 R180, c[0x0][0x3b0] ;  /* 0x0000ec00ffb42b82 */ /* 0x001e260000000a00 */
[----:B0-----:R-:W-:-:S05]  /*2ad0*/  @P2 IMAD.WIDE.U32 R180, R182, 0x8, R180 ;  /* 0x00000008b6b42825 */ /* 0x001fca00078e00b4 */
[----:B------:R0:W5:Y:S01]  /*2ae0*/  @P2 LDG.E.64 R194, desc[UR20][R180.64] ;  /* 0x00000014b4c22981 */ /* 0x000162000c1e1b00 */
[----:B------:R-:W-:Y:S01]  /*2af0*/  @P2 IADD3 R182, PT, PT, R182, 0x80, RZ ;  /* 0x00000080b6b62810 */ /* 0x000fe20007ffe0ff */
[----:B0-----:R-:W0:Y:S04]  /*2b00*/  @P3 LDC.64 R180, c[0x0][0x3b0] ;  /* 0x0000ec00ffb43b82 */ /* 0x001e280000000a00 */
[----:B0-----:R-:W-:-:S05]  /*2b10*/  @P3 IMAD.WIDE.U32 R180, R182, 0x8, R180 ;  /* 0x00000008b6b43825 */ /* 0x001fca00078e00b4 */
[----:B------:R2:W5:Y:S01]  /*2b20*/  @P3 LDG.E.64 R192, desc[UR20][R180.64] ;  /* 0x00000014b4c03981 */ /* 0x000562000c1e1b00 */
[----:B------:R-:W-:Y:S02]  /*2b30*/  ISETP.GE.U32.AND P4, PT, R2, 0x200, PT ;  /* 0x000002000200780c */ /* 0x000fe40003f86070 */
[----:B------:R-:W-:Y:S02]  /*2b40*/  CS2R R234, SRZ ;  /* 0x0000000000ea7805 */ /* 0x000fe4000001ff00 */
[----:B------:R-:W-:-:S09]  /*2b50*/  @P3 IADD3 R182, PT, PT, R182, 0x80, RZ ;  /* 0x00000080b6b63810 */ /* 0x000fd20007ffe0ff */
[----:B--2---:R-:W-:Y:S05]  /*2b60*/  @!P4 BRA `(.L_x_4070) ;  /* 0x00000000009cc947 */ /* 0x004fea0003800000 */
[----:B------:R-:W0:Y:S02]  /*2b70*/  LDC.64 R180, c[0x0][0x3b0] ;  /* 0x0000ec00ffb47b82 */ /* 0x000e240000000a00 */
[----:B0-----:R-:W-:-:S05]  /*2b80*/  IMAD.WIDE.U32 R182, R182, 0x8, R180 ;  /* 0x00000008b6b67825 */ /* 0x001fca00078e00b4 */
[----:B------:R2:W5:Y:S01]  /*2b90*/  LDG.E.64 R198, desc[UR20][R182.64] ;  /* 0x00000014b6c67981 */ /* 0x000562000c1e1b00 */
[----:B------:R-:W-:Y:S05]  /*2ba0*/  BRA `(.L_x_4070) ;  /* 0x00000000008c7947 */ /* 0x000fea0003800000 */
.L_x_4071:
[C---:B------:R-:W-:Y:S02]  /*2bb0*/  ISETP.GE.U32.AND P1, PT, R2.reuse, 0x80, PT ;  /* 0x000000800200780c */ /* 0x040fe40003f26070 */
[C---:B------:R-:W-:Y:S02]  /*2bc0*/  ISETP.GE.U32.AND P2, PT, R2.reuse, 0x100, PT ;  /* 0x000001000200780c */ /* 0x040fe40003f46070 */
[----:B------:R-:W-:-:S09]  /*2bd0*/  ISETP.GE.U32.AND P3, PT, R2, 0x180, PT ;  /* 0x000001800200780c */ /* 0x000fd20003f66070 */
[----:B------:R-:W0:Y:S01]  /*2be0*/  @P1 LDC.64 R180, c[0x0][0x438] ;  /* 0x00010e00ffb41b82 */ /* 0x000e220000000a00 */
[----:B------:R-:W-:-:S07]  /*2bf0*/  ISETP.GE.U32.AND P4, PT, R2, 0x200, PT ;  /* 0x000002000200780c */ /* 0x000fce0003f86070 */
[----:B------:R-:W2:Y:S08]  /*2c00*/  @P2 LDC.64 R186, c[0x0][0x438] ;  /* 0x00010e00ffba2b82 */ /* 0x000eb00000000a00 */
[----:B------:R-:W4:Y:S01]  /*2c10*/  @P3 LDC.64 R184, c[0x0][0x438] ;  /* 0x00010e00ffb83b82 */ /* 0x000f220000000a00 */
[----:B0-----:R-:W-:-:S05]  /*2c20*/  @P1 IMAD.WIDE.U32 R180, R183, 0x10, R180 ;  /* 0x00000010b7b41825 */ /* 0x001fca00078e00b4 */
[----:B------:R0:W5:Y:S01]  /*2c30*/  @P1 LDG.E.128 R164, desc[UR20][R180.64] ;  /* 0x00000014b4a41981 */ /* 0x000162000c1e1d00 */
[----:B------:R-:W-:-:S05]  /*2c40*/  @P1 IADD3 R183, PT, PT, R183, 0x80, RZ ;  /* 0x00000080b7b71810 */ /* 0x000fca0007ffe0ff */
[C---:B--2---:R-:W-:Y:S01]  /*2c50*/  @P2 IMAD.WIDE.U32 R234, R183.reuse, 0x10, R186 ;  /* 0x00000010b7ea2825 */ /* 0x044fe200078e00ba */
[----:B------:R-:W-:Y:S01]  /*2c60*/  @P2 IADD3 R183, PT, PT, R183, 0x80, RZ ;  /* 0x00000080b7b72810 */ /* 0x000fe20007ffe0ff */
[----:B0-----:R-:W0:Y:S03]  /*2c70*/  @P4 LDC.64 R180, c[0x0][0x438] ;  /* 0x00010e00ffb44b82 */ /* 0x001e260000000a00 */
[----:B------:R-:W5:Y:S01]  /*2c80*/  @P2 LDG.E.128 R168, desc[UR20][R234.64] ;  /* 0x00000014eaa82981 */ /* 0x000f62000c1e1d00 */
[C---:B----4-:R-:W-:Y:S01]  /*2c90*/  @P3 IMAD.WIDE.U32 R186, R183.reuse, 0x10, R184 ;  /* 0x00000010b7ba3825 */ /* 0x050fe200078e00b8 */
        /* <DEDUP_REMOVED lines=15> */
[----:B------:R-:W-:Y:S01]  /*2d90*/  @P3 VIADD R182, R182, 0x80 ;  /* 0x00000080b6b63836 */ /* 0x000fe20000000000 */
[----:B0-----:R-:W0:Y:S03]  /*2da0*/  @P4 LDC.64 R180, c[0x0][0x3b0] ;  /* 0x0000ec00ffb44b82 */ /* 0x001e260000000a00 */
[----:B0-----:R-:W-:-:S05]  /*2db0*/  @P4 IMAD.WIDE.U32 R180, R182, 0x8, R180 ;  /* 0x00000008b6b44825 */ /* 0x001fca00078e00b4 */
[----:B------:R0:W5:Y:S01]  /*2dc0*/  @P4 LDG.E.64 R198, desc[UR20][R180.64] ;  /* 0x00000014b4c64981 */ /* 0x000162000c1e1b00 */
[----:B------:R-:W-:-:S07]  /*2dd0*/  CS2R R234, SRZ ;  /* 0x0000000000ea7805 */ /* 0x000fce000001ff00 */
.L_x_4070:
[----:B-1-3--:R-:W-:Y:S05]  /*2de0*/  BSYNC.RECONVERGENT B0 ;  /* 0x0000000000007941 */ /* 0x00afea0003800200 */
.L_x_4062:
[----:B0-----:R-:W0:Y:S01]  /*2df0*/  SHFL.DOWN PT, R180, R235, 0x10, 0x1f ;  /* 0x0a001f00ebb47f89 */ /* 0x001e2200000e0000 */
[----:B------:R-:W-:Y:S01]  /*2e00*/  LOP3.LUT P0, RZ, R252, 0x1f, RZ, 0xc0, !PT ;  /* 0x0000001ffcff7812 */ /* 0x000fe2000780c0ff */
[----:B------:R-:W-:Y:S02]  /*2e10*/  BSSY.RECONVERGENT B0, `(.L_x_4072) ;  /* 0x000001d000007945 */ /* 0x000fe40003800200 */
[----:B------:R-:W1:Y:S01]  /*2e20*/  SHFL.DOWN PT, R181, R234, 0x10, 0x1f ;  /* 0x0a001f00eab57f89 */ /* 0x000e6200000e0000 */
[----:B0-----:R-:W-:Y:S01]  /*2e30*/  FADD.FTZ R180, R180, R235 ;  /* 0x000000ebb4b47221 */ /* 0x001fe20000010000 */
[----:B-1----:R-:W-:-:S04]  /*2e40*/  FADD.FTZ R181, R181, R234 ;  /* 0x000000eab5b57221 */ /* 0x002fc80000010000 */
[----:B--2---:R-:W0:Y:S02]  /*2e50*/  SHFL.DOWN PT, R182, R180, 0x8, 0x1f ;  /* 0x09001f00b4b67f89 */ /* 0x004e2400000e0000 */
        /* <DEDUP_REMOVED lines=24> */
.L_x_4073:
[----:B------:R-:W-:Y:S05]  /*2fe0*/  BSYNC.RECONVERGENT B0 ;  /* 0x0000000000007941 */ /* 0x000fea0003800200 */
.L_x_4072:
[----:B------:R-:W1:Y:S08]  /*2ff0*/  S2UR UR6, SR_CgaCtaId ;  /* 0x00000000000679c3 */ /* 0x000e700000008800 */
[----:B------:R-:W-:Y:S01]  /*3000*/  BAR.SYNC.DEFER_BLOCKING 0x0 ;  /* 0x0000000000007b1d */ /* 0x000fe20000010000 */
[----:B------:R-:W-:Y:S01]  /*3010*/  @UP3 UIADD3 UR10, UPT, UPT, UR10, -0x1, URZ ;  /* 0xffffffff0a0a3890 */ /* 0x000fe2000fffe0ff */
[----:B------:R-:W-:-:S02]  /*3020*/  ISETP.NE.AND P0, PT, RZ, UR30, PT ;  /* 0x0000001eff007c0c */ /* 0x000fc4000bf05270 */
[----:B------:R-:W-:Y:S01]  /*3030*/  PLOP3.LUT P5, PT, PT, PT, UP3, 0x80, 0x8 ;  /* 0x000000000008781c */ /* 0x000fe20003faf038 */
        /* <DEDUP_REMOVED lines=36> */
.L_x_4076:
        /* <DEDUP_REMOVED lines=11> */
[----:B------:R-:W-:Y:S01]  /*3330*/  MOV R184, UR8 ;  /* 0x0000000800b87c02 */ /* 0x000fe20008000f00 */
[----:B------:R-:W-:Y:S01]  /*3340*/  IMAD.U32 R185, R176, 0x10000, RZ ;  /* 0x00010000b0b97824 */ /* 0x000fe200078e00ff */
[----:B------:R-:W-:-:S03]  /*3350*/  ISETP.LT.AND P0, PT, RZ, UR33, PT ;  /* 0x00000021ff007c0c */ /* 0x000fc6000bf01270 */
[----:B------:R-:W-:-:S04]  /*3360*/  FFMA.FTZ R184, R0, R184, UR10 ;  /* 0x0000000a00b87e23 */ /* 0x000fc800080100b8 */
[----:B------:R-:W-:-:S04]  /*3370*/  FADD.FTZ R184, R5, -R184 ;  /* 0x800000b805b87221 */ /* 0x000fc80000010000 */
[----:B------:R-:W-:-:S05]  /*3380*/  FMUL.FTZ R184, R184, UR32 ;  /* 0x00000020b8b87c20 */ /* 0x000fca0008410000 */
[----:B------:R-:W-:-:S05]  /*3390*/  FSEL R184, R184, RZ, P0 ;  /* 0x000000ffb8b87208 */ /* 0x000fca0000000000 */
[----:B------:R-:W-:-:S04]  /*33a0*/  FMUL.FTZ R184, R184, UR23 ;  /* 0x00000017b8b87c20 */ /* 0x000fc80008410000 */
[----:B------:R-:W-:-:S04]  /*33b0*/  FMUL.FTZ R184, R184, UR22 ;  /* 0x00000016b8b87c20 */ /* 0x000fc80008410000 */
[----:B------:R-:W-:-:S07]  /*33c0*/  FMUL.FTZ R184, R185, R184 ;  /* 0x000000b8b9b87220 */ /* 0x000fce0000410000 */
.L_x_4081:
[----:B------:R-:W-:Y:S05]  /*33d0*/  BSYNC.RECONVERGENT B1 ;  /* 0x0000000000017941 */ /* 0x000fea0003800200 */
.L_x_4080:
[----:B------:R-:W-:Y:S01]  /*33e0*/  FADD.FTZ R132, R132, R184 ;  /* 0x000000b884847221 */ /* 0x000fe20000010000 */
[----:B------:R-:W-:Y:S02]  /*33f0*/  MOV R184, UR8 ;  /* 0x0000000800b87c02 */ /* 0x000fe40008000f00 */
[----:B------:R-:W-:-:S03]  /*3400*/  ISETP.LT.AND P0, PT, RZ, UR33, PT ;  /* 0x00000021ff007c0c */ /* 0x000fc6000bf01270 */
[----:B------:R-:W-:-:S04]  /*3410*/  FFMA.FTZ R184, R0, R184, UR10 ;  /* 0x0000000a00b87e23 */ /* 0x000fc800080100b8 */
[----:B------:R-:W-:-:S04]  /*3420*/  FADD.FTZ R184, R5, -R184 ;  /* 0x800000b805b87221 */ /* 0x000fc80000010000 */
[----:B------:R-:W-:-:S05]  /*3430*/  FMUL.FTZ R184, R184, UR32 ;  /* 0x00000020b8b87c20 */ /* 0x000fca0008410000 */
[----:B------:R-:W-:-:S05]  /*3440*/  FSEL R184, R184, RZ, P0 ;  /* 0x000000ffb8b87208 */ /* 0x000fca0000000000 */
[----:B------:R-:W-:-:S04]  /*3450*/  FMUL.FTZ R184, R184, UR23 ;  /* 0x00000017b8b87c20 */ /* 0x000fc80008410000 */
[----:B------:R-:W-:-:S04]  /*3460*/  FMUL.FTZ R184, R184, UR22 ;  /* 0x00000016b8b87c20 */ /* 0x000fc80008410000 */
[----:B------:R-:W-:-:S05]  /*3470*/  FMUL.FTZ R184, R28, R184 ;  /* 0x000000b81cb87220 */ /* 0x000fca0000410000 */
[----:B------:R-:W-:-:S04]  /*3480*/  FSEL R184, R184, RZ, P5 ;  /* 0x000000ffb8b87208 */ /* 0x000fc80002800000 */
[----:B------:R-:W-:-:S04]  /*3490*/  F2FP.BF16.F32.PACK_AB R184, RZ, R184 ;  /* 0x000000b8ffb8723e */ /* 0x000fc800000010ff */
[----:B------:R-:W-:-:S07]  /*34a0*/  PRMT R96, R184, 0x7610, R96 ;  /* 0x00007610b8607816 */ /* 0x000fce0000000060 */
.L_x_4079:
[----:B------:R-:W-:Y:S05]  /*34b0*/  BRA.U !UP3, `(.L_x_4082) ;  /* 0x000000010b747547 */ /* 0x000fea000b800000 */
[----:B-----5:R-:W-:Y:S01]  /*34c0*/  LOP3.LUT P0, RZ, R196, 0xff00, RZ, 0xc0, !PT ;  /* 0x0000ff00c4ff7812 */ /* 0x020fe2000780c0ff */
[----:B------:R-:W-:Y:S01]  /*34d0*/  BSSY.RECONVERGENT B1, `(.L_x_4083) ;  /* 0x000000e000017945 */ /* 0x000fe20003800200 */
[----:B------:R-:W-:-:S11]  /*34e0*/  MOV R184, RZ ;  /* 0x000000ff00b87202 */ /* 0x000fd60000000f00 */
[----:B------:R-:W-:Y:S05]  /*34f0*/  @!P0 BRA `(.L_x_4084) ;  /* 0x00000000002c8947 */ /* 0x000fea0003800000 */
[----:B------:R-:W-:Y:S02]  /*3500*/  MOV R184, UR8 ;  /* 0x0000000800b87c02 */ /* 0x000fe40008000f00 */
[----:B------:R-:W-:Y:S02]  /*3510*/  ISETP.LT.AND P5, PT, RZ, UR33, PT ;  /* 0x00000021ff007c0c */ /* 0x000fe4000bfa1270 */
[----:B------:R-:W-:Y:S01]  /*3520*/  PRMT R185, R176, 0x7632, R185 ;  /* 0x00007632b0b97816 */ /* 0x000fe200000000b9 */
[----:B------:R-:W-:-:S03]  /*3530*/  FFMA.FTZ R184, R240, R184, UR10 ;  /* 0x0000000af0b87e23 */ /* 0x000fc600080100b8 */
[----:B------:R-:W-:Y:S01]  /*3540*/  SHF.L.U32 R185, R185, 0x10, RZ ;  /* 0x00000010b9b97819 */ /* 0x000fe200000006ff */
[----:B------:R-:W-:-:S04]  /*3550*/  FADD.FTZ R184, R239, -R184 ;  /* 0x800000b8efb87221 */ /* 0x000fc80000010000 */
[----:B------:R-:W-:-:S05]  /*3560*/  FMUL.FTZ R184, R184, UR32 ;  /* 0x00000020b8b87c20 */ /* 0x000fca0008410000 */
[----:B------:R-:W-:-:S05]  /*3570*/  FSEL R184, R184, RZ, P5 ;  /* 0x000000ffb8b87208 */ /* 0x000fca0002800000 */
[----:B------:R-:W-:-:S04]  /*3580*/  FMUL.FTZ R184, R184, UR23 ;  /* 0x00000017b8b87c20 */ /* 0x000fc80008410000 */
[----:B------:R-:W-:-:S04]  /*3590*/  FMUL.FTZ R184, R184, UR22 ;  /* 0x00000016b8b87c20 */ /* 0x000fc80008410000 */
[----:B------:R-:W-:-:S07]  /*35a0*/  FMUL.FTZ R184, R185, R184 ;  /* 0x000000b8b9b87220 */ /* 0x000fce0000410000 */
.L_x_4084:
[----:B------:R-:W-:Y:S05]  /*35b0*/  BSYNC.RECONVERGENT B1 ;  /* 0x0000000000017941 */ /* 0x000fea0003800200 */
.L_x_4083:
        /* <DEDUP_REMOVED lines=13> */
.L_x_4082:
        /* <DEDUP_REMOVED lines=15> */
.L_x_4087:
[----:B------:R-:W-:Y:S05]  /*3780*/  BSYNC.RECONVERGENT B1 ;  /* 0x0000000000017941 */ /* 0x000fea0003800200 */
.L_x_4086:
        /* <DEDUP_REMOVED lines=13> */
.L_x_4085:
        /* <DEDUP_REMOVED lines=16> */
.L_x_4090:
[----:B------:R-:W-:Y:S05]  /*3960*/  BSYNC.RECONVERGENT B1 ;  /* 0x0000000000017941 */ /* 0x000fea0003800200 */
.L_x_4089:
        /* <DEDUP_REMOVED lines=13> */
.L_x_4088:
        /* <DEDUP_REMOVED lines=15> */
.L_x_4093:
[----:B------:R-:W-:Y:S05]  /*3b30*/  BSYNC.RECONVERGENT B1 ;  /* 0x0000000000017941 */ /* 0x000fea0003800200 */
.L_x_4092:
        /* <DEDUP_REMOVED lines=13> */
.L_x_4091:
        /* <DEDUP_REMOVED lines=16> */
.L_x_4096:
[----:B------:R-:W-:Y:S05]  /*3d10*/  BSYNC.RECONVERGENT B1 ;  /* 0x0000000000017941 */ /* 0x000fea0003800200 */
.L_x_4095:
        /* <DEDUP_REMOVED lines=13> */
.L_x_4094:
        /* <DEDUP_REMOVED lines=15> */
.L_x_4099:
[----:B------:R-:W-:Y:S05]  /*3ee0*/  BSYNC.RECONVERGENT B1 ;  /* 0x0000000000017941 */ /* 0x000fea0003800200 */
.L_x_4098:
        /* <DEDUP_REMOVED lines=13> */
.L_x_4097:
[----:B------:R-:W-:Y:S05]  /*3fc0*/  BRA.U !UP3, `(.L_x_4100) ;  /* 0x0000001d0b847547 */ /* 0x000fea000b800000 */
[----:B-----5:R-:W-:Y:S01]  /*3fd0*/  ISETP.GE.U32.AND P0, PT, R196, RZ, PT ;  /* 0x000000ffc400720c */ /* 0x020fe20003f06070 */
[----:B------:R-:W-:Y:S01]  /*3fe0*/  BSSY.RECONVERGENT B1, `(.L_x_4101) ;  /* 0x000000f000017945 */ /* 0x000fe20003800200 */
[----:B------:R-:W-:Y:S02]  /*3ff0*/  MOV R184, RZ ;  /* 0x000000ff00b87202 */ /* 0x000fe40000000f00 */
[----:B------:R-:W-:-:S13]  /*4000*/  ISETP.GE.U32.AND.EX P0, PT, R197, 0x1000000, PT, P0 ;  /* 0x01000000c500780c */ /* 0x000fda0003f06100 */
        /* <DEDUP_REMOVED lines=12> */
.L_x_4102:
[----:B------:R-:W-:Y:S05]  /*40d0*/  BSYNC.RECONVERGENT B1 ;  /* 0x0000000000017941 */ /* 0x000fea0003800200 */
.L_x_4101:
        /* <DEDUP_REMOVED lines=12> */
[----:B------:R-:W-:Y:S01]  /*41a0*/  PRMT R99, R99, 0x5410, R184 ;  /* 0x0000541063637816 */ /* 0x000fe200000000b8 */
[----:B------:R-:W-:Y:S06]  /*41b0*/  BRA `(.L_x_4100) ;  /* 0x0000001c00087947 */ /* 0x000fec0003800000 */
.L_x_4078:
[----:B------:R-:W-:Y:S02]  /*41c0*/  MOV R88, UR8 ;  /* 0x0000000800587c02 */ /* 0x000fe40008000f00 */
[----:B------:R-:W-:-:S03]  /*41d0*/  ISETP.LT.AND P0, PT, RZ, UR33, PT ;  /* 0x00000021ff007c0c */ /* 0x000fc6000bf01270 */
[----:B------:R-:W-:-:S04]  /*41e0*/  FFMA.FTZ R88, R0, R88, UR10 ;  /* 0x0000000a00587e23 */ /* 0x000fc80008010058 */
[----:B------:R-:W-:-:S04]  /*41f0*/  FADD.FTZ R88, R5, -R88 ;  /* 0x8000005805587221 */ /* 0x000fc80000010000 */
[----:B------:R-:W-:-:S05]  /*4200*/  FMUL.FTZ R88, R88, UR32 ;  /* 0x0000002058587c20 */ /* 0x000fca0008410000 */
[----:B------:R-:W-:Y:S01]  /*4210*/  FSEL R88, R88, RZ, P0 ;  /* 0x000000ff58587208 */ /* 0x000fe20000000000 */
[----:B------:R-:W-:Y:S06]  /*4220*/  BRA.U !UP3, `(.L_x_4103) ;  /* 0x000000010b2c7547 */ /* 0x000fec000b800000 */
[----:B-----5:R-:W-:Y:S01]  /*4230*/  LOP3.LUT P5, RZ, R196, 0xff, RZ, 0xc0, !PT ;  /* 0x000000ffc4ff7812 */ /* 0x020fe200078ac0ff */
[----:B------:R-:W-:Y:S01]  /*4240*/  FMUL.FTZ R89, R88, UR23 ;  /* 0x0000001758597c20 */ /* 0x000fe20008410000 */
[----:B------:R-:W-:-:S03]  /*4250*/  HFMA2 R90, -RZ, RZ, 0, 0 ;  /* 0x00000000ff5a7431 */ /* 0x000fc600000001ff */
[----:B------:R-:W-:-:S08]  /*4260*/  FMUL.FTZ R89, R89, UR22 ;  /* 0x0000001659597c20 */ /* 0x000fd00008410000 */
[----:B------:R-:W-:-:S04]  /*4270*/  @P5 IMAD.U32 R91, R176, 0x10000, RZ ;  /* 0x00010000b05b5824 */ /* 0x000fc800078e00ff */
[-C--:B------:R-:W-:Y:S01]  /*4280*/  @P5 FMUL.FTZ R90, R91, R89.reuse ;  /* 0x000000595b5a5220 */ /* 0x080fe20000410000 */
[----:B------:R-:W-:-:S03]  /*4290*/  FMUL.FTZ R89, R28, R89 ;  /* 0x000000591c597220 */ /* 0x000fc60000410000 */
[----:B------:R-:W-:Y:S02]  /*42a0*/  FADD.FTZ R132, R132, R90 ;  /* 0x0000005a84847221 */ /* 0x000fe40000010000 */
[----:B------:R-:W-:-:S04]  /*42b0*/  FSEL R89, R89, RZ, P5 ;  /* 0x000000ff59597208 */ /* 0x000fc80002800000 */
[----:B------:R-:W-:-:S04]  /*42c0*/  F2FP.BF16.F32.PACK_AB R89, RZ, R89 ;  /* 0x00000059ff59723e */ /* 0x000fc800000010ff */
[----:B------:R-:W-:-:S07]  /*42d0*/  PRMT R96, R89, 0x7610, R96 ;  /* 0x0000761059607816 */ /* 0x000fce0000000060 */
.L_x_4103:
[----:B------:R-:W-:-:S05]  /*42e0*/  MOV R89, UR8 ;  /* 0x0000000800597c02 */ /* 0x000fca0008000f00 */
[----:B------:R-:W-:-:S04]  /*42f0*/  FFMA.FTZ R89, R240, R89, UR10 ;  /* 0x0000000af0597e23 */ /* 0x000fc80008010059 */
[----:B------:R-:W-:-:S04]  /*4300*/  FADD.FTZ R89, R239, -R89 ;  /* 0x80000059ef597221 */ /* 0x000fc80000010000 */
[----:B------:R-:W-:-:S05]  /*4310*/  FMUL.FTZ R89, R89, UR32 ;  /* 0x0000002059597c20 */ /* 0x000fca0008410000 */
[----:B------:R-:W-:Y:S01]  /*4320*/  FSEL R91, R89, RZ, P0 ;  /* 0x000000ff595b7208 */ /* 0x000fe20000000000 */
[----:B------:R-:W-:Y:S06]  /*4330*/  BRA.U !UP3, `(.L_x_4104) ;  /* 0x000000010b307547 */ /* 0x000fec000b800000 */
[----:B-----5:R-:W-:Y:S01]  /*4340*/  LOP3.LUT P5, RZ, R196, 0xff00, RZ, 0xc0, !PT ;  /* 0x0000ff00c4ff7812 */ /* 0x020fe200078ac0ff */
[----:B------:R-:W-:Y:S01]  /*4350*/  FMUL.FTZ R89, R91, UR23 ;  /* 0x000000175b597c20 */ /* 0x000fe20008410000 */
[----:B------:R-:W-:-:S03]  /*4360*/  MOV R184, RZ ;  /* 0x000000ff00b87202 */ /* 0x000fc60000000f00 */
[----:B------:R-:W-:-:S08]  /*4370*/  FMUL.FTZ R89, R89, UR22 ;  /* 0x0000001659597c20 */ /* 0x000fd00008410000 */
[----:B------:R-:W-:-:S04]  /*4380*/  @P5 PRMT R90, R176, 0x7632, R90 ;  /* 0x00007632b05a5816 */ /* 0x000fc8000000005a */
[----:B------:R-:W-:-:S05]  /*4390*/  @P5 SHF.L.U32 R90, R90, 0x10, RZ ;  /* 0x000000105a5a5819 */ /* 0x000fca00000006ff */
[-C--:B------:R-:W-:Y:S01]  /*43a0*/  @P5 FMUL.FTZ R184, R90, R89.reuse ;  /* 0x000000595ab85220 */ /* 0x080fe20000410000 */
[----:B------:R-:W-:-:S03]  /*43b0*/  FMUL.FTZ R89, R29, R89 ;  /* 0x000000591d597220 */ /* 0x000fc60000410000 */
[----:B------:R-:W-:Y:S02]  /*43c0*/  FADD.FTZ R133, R133, R184 ;  /* 0x000000b885857221 */ /* 0x000fe40000010000 */
[----:B------:R-:W-:-:S04]  /*43d0*/  FSEL R89, R89, RZ, P5 ;  /* 0x000000ff59597208 */ /* 0x000fc80002800000 */
[----:B------:R-:W-:-:S04]  /*43e0*/  F2FP.BF16.F32.PACK_AB R89, RZ, R89 ;  /* 0x00000059ff59723e */ /* 0x000fc800000010ff */
[----:B------:R-:W-:-:S07]  /*43f0*/  PRMT R96, R96, 0x5410, R89 ;  /* 0x0000541060607816 */ /* 0x000fce0000000059 */
.L_x_4104:
        /* <DEDUP_REMOVED lines=10> */
[----:B------:R-:W-:-:S05]  /*44a0*/  @P5 SHF.L.U32 R185, R177, 0x10, RZ ;  /* 0x00000010b1b95819 */ /* 0x000fca00000006ff */
[-C--:B------:R-:W-:Y:S01]  /*44b0*/  @P5 FMUL.FTZ R184, R185, R90.reuse ;  /* 0x0000005ab9b85220 */ /* 0x080fe20000410000 */
[----:B------:R-:W-:-:S03]  /*44c0*/  FMUL.FTZ R90, R30, R90 ;  /* 0x0000005a1e5a7220 */ /* 0x000fc60000410000 */
[----:B------:R-:W-:Y:S02]  /*44d0*/  FADD.FTZ R134, R134, R184 ;  /* 0x000000b886867221 */ /* 0x000fe40000010000 */
[----:B------:R-:W-:-:S04]  /*44e0*/  FSEL R90, R90, RZ, P5 ;  /* 0x000000ff5a5a7208 */ /* 0x000fc80002800000 */
[----:B------:R-:W-:-:S04]  /*44f0*/  F2FP.BF16.F32.PACK_AB R90, RZ, R90 ;  /* 0x0000005aff5a723e */ /* 0x000fc800000010ff */
[----:B------:R-:W-:-:S07]  /*4500*/  PRMT R97, R90, 0x7610, R97 ;  /* 0x000076105a617816 */ /* 0x000fce0000000061 */
.L_x_4105:
        /* <DEDUP_REMOVED lines=10> */
[----:B------:R-:W-:-:S05]  /*45b0*/  @P5 PRMT R185, R177, 0x7632, R185 ;  /* 0x00007632b1b95816 */ /* 0x000fca00000000b9 */
[----:B------:R-:W-:-:S04]  /*45c0*/  @P5 IMAD.U32 R185, R185, 0x10000, RZ ;  /* 0x00010000b9b95824 */ /* 0x000fc800078e00ff */
[-C--:B------:R-:W-:Y:S01]  /*45d0*/  @P5 FMUL.FTZ R186, R185, R90.reuse ;  /* 0x0000005ab9ba5220 */ /* 0x080fe20000410000 */
[----:B------:R-:W-:-:S03]  /*45e0*/  FMUL.FTZ R90, R31, R90 ;  /* 0x0000005a1f5a7220 */ /* 0x000fc60000410000 */
[----:B------:R-:W-:Y:S02]  /*45f0*/  FADD.FTZ R135, R135, R186 ;  /* 0x000000ba87877221 */ /* 0x000fe40000010000 */
[----:B------:R-:W-:-:S04]  /*4600*/  FSEL R90, R90, RZ, P5 ;  /* 0x000000ff5a5a7208 */ /* 0x000fc80002800000 */
[----:B------:R-:W-:-:S04]  /*4610*/  F2FP.BF16.F32.PACK_AB R90, RZ, R90 ;  /* 0x0000005aff5a723e */ /* 0x000fc800000010ff */
[----:B------:R-:W-:-:S07]  /*4620*/  PRMT R97, R97, 0x5410, R90 ;  /* 0x0000541061617816 */ /* 0x000fce000000005a */
.L_x_4106:
        /* <DEDUP_REMOVED lines=17> */
.L_x_4107:
[----:B------:R-:W-:-:S05]  /*4740*/  MOV R185, UR8 ;  /* 0x0000000800b97c02 */ /* 0x000fca0008000f00 */
[----:B------:R-:W-:-:S04]  /*4750*/  FFMA.FTZ R185, R229, R185, UR10 ;  /* 0x0000000ae5b97e23 */ /* 0x000fc800080100b9 */
[----:B------:R-:W-:-:S04]  /*4760*/  FADD.FTZ R185, R6, -R185 ;  /* 0x800000b906b97221 */ /* 0x000fc80000010000 */
[----:B------:R-:W-:-:S05]  /*4770*/  FMUL.FTZ R185, R185, UR32 ;  /* 0x00000020b9b97c20 */ /* 0x000fca0008410000 */
[----:B------:R-:W-:Y:S01]  /*4780*/  FSEL R185, R185, RZ, P0 ;  /* 0x000000ffb9b97208 */ /* 0x000fe20000000000 */
[----:B------:R-:W-:Y:S06]  /*4790*/  BRA.U !UP3, `(.L_x_4108) ;  /* 0x000000010b307547 */ /* 0x000fec000b800000 */
[----:B-----5:R-:W-:Y:S01]  /*47a0*/  LOP3.LUT P5, RZ, R197, 0xff00, RZ, 0xc0, !PT ;  /* 0x0000ff00c5ff7812 */ /* 0x020fe200078ac0ff */
[----:B------:R-:W-:-:S04]  /*47b0*/  FMUL.FTZ R186, R185, UR23 ;  /* 0x00000017b9ba7c20 */ /* 0x000fc80008410000 */
[----:B------:R-:W-:-:S08]  /*47c0*/  FMUL.FTZ R186, R186, UR22 ;  /* 0x00000016baba7c20 */ /* 0x000fd00008410000 */
[----:B------:R-:W-:-:S04]  /*47d0*/  @P5 PRMT R187, R178, 0x7632, R187 ;  /* 0x00007632b2bb5816 */ /* 0x000fc800000000bb */
[----:B------:R-:W-:Y:S02]  /*47e0*/  @P5 SHF.L.U32 R189, R187, 0x10, RZ ;  /* 0x00000010bbbd5819 */ /* 0x000fe400000006ff */
[----:B------:R-:W-:-:S03]  /*47f0*/  MOV R187, RZ ;  /* 0x000000ff00bb7202 */ /* 0x000fc60000000f00 */
[-C--:B------:R-:W-:Y:S01]  /*4800*/  @P5 FMUL.FTZ R187, R189, R186.reuse ;  /* 0x000000babdbb5220 */ /* 0x080fe20000410000 */
[----:B------:R-:W-:-:S03]  /*4810*/  FMUL.FTZ R186, R33, R186 ;  /* 0x000000ba21ba7220 */ /* 0x000fc60000410000 */
[----:B------:R-:W-:Y:S02]  /*4820*/  FADD.FTZ R137, R137, R187 ;  /* 0x000000bb89897221 */ /* 0x000fe40000010000 */
[----:B------:R-:W-:-:S04]  /*4830*/  FSEL R186, R186, RZ, P5 ;  /* 0x000000ffbaba7208 */ /* 0x000fc80002800000 */
[----:B------:R-:W-:-:S04]  /*4840*/  F2FP.BF16.F32.PACK_AB R186, RZ, R186 ;  /* 0x000000baffba723e */ /* 0x000fc800000010ff */
[----:B------:R-:W-:-:S07]  /*4850*/  PRMT R98, R98, 0x5410, R186 ;  /* 0x0000541062627816 */ /* 0x000fce00000000ba */
.L_x_4108:
        /* <DEDUP_REMOVED lines=25> */
.L_x_4109:
[----:B------:R-:W-:Y:S01]  /*49f0*/  F2FP.BF16.F32.PACK_AB R91, R184, R185 ;  /* 0x000000b9b85b723e */ /* 0x000fe200000010ff */
[----:B------:R-:W-:Y:S06]  /*4a00*/  BRA.U !UP3, `(.L_x_4100) ;  /* 0x000000110bf47547 */ /* 0x000fec000b800000 */
[----:B-----5:R-:W-:Y:S01]  /*4a10*/  ISETP.GE.U32.AND P0, PT, R196, RZ, PT ;  /* 0x000000ffc400720c */ /* 0x020fe20003f06070 */
[----:B------:R-:W-:Y:S01]  /*4a20*/  FMUL.FTZ R184, R184, UR23 ;  /* 0x00000017b8b87c20 */ /* 0x000fe20008410000 */
[----:B------:R-:W-:Y:S02]  /*4a30*/  MOV R186, RZ ;  /* 0x000000ff00ba7202 */ /* 0x000fe40000000f00 */
[----:B------:R-:W-:Y:S01]  /*4a40*/  ISETP.GE.U32.AND.EX P0, PT, R197, 0x1000000, PT, P0 ;  /* 0x01000000c500780c */ /* 0x000fe20003f06100 */
[----:B------:R-:W-:-:S12]  /*4a50*/  FMUL.FTZ R184, R184, UR22 ;  /* 0x00000016b8b87c20 */ /* 0x000fd80008410000 */
[----:B------:R-:W-:-:S04]  /*4a60*/  @P0 PRMT R185, R179, 0x7632, R185 ;  /* 0x00007632b3b90816 */ /* 0x000fc800000000b9 */
[----:B------:R-:W-:-:S05]  /*4a70*/  @P0 SHF.L.U32 R185, R185, 0x10, RZ ;  /* 0x00000010b9b90819 */ /* 0x000fca00000006ff */
[-C--:B------:R-:W-:Y:S01]  /*4a80*/  @P0 FMUL.FTZ R186, R185, R184.reuse ;  /* 0x000000b8b9ba0220 */ /* 0x080fe20000410000 */
[----:B------:R-:W-:-:S03]  /*4a90*/  FMUL.FTZ R184, R35, R184 ;  /* 0x000000b823b87220 */ /* 0x000fc60000410000 */
[----:B------:R-:W-:Y:S02]  /*4aa0*/  FADD.FTZ R139, R139, R186 ;  /* 0x000000ba8b8b7221 */ /* 0x000fe40000010000 */
[----:B------:R-:W-:-:S04]  /*4ab0*/  FSEL R184, R184, RZ, P0 ;  /* 0x000000ffb8b87208 */ /* 0x000fc80000000000 */
[----:B------:R-:W-:-:S04]  /*4ac0*/  F2FP.BF16.F32.PACK_AB R184, RZ, R184 ;  /* 0x000000b8ffb8723e */ /* 0x000fc800000010ff */
[----:B------:R-:W-:Y:S01]  /*4ad0*/  PRMT R99, R99, 0x5410, R184 ;  /* 0x0000541063637816 */ /* 0x000fe200000000b8 */
[----:B------:R-:W-:Y:S06]  /*4ae0*/  BRA `(.L_x_4100) ;  /* 0x0000001000bc7947 */ /* 0x000fec0003800000 */
.L_x_4077:
[----:B------:R-:W-:Y:S02]  /*4af0*/  MOV R180, UR26 ;  /* 0x0000001a00b47c02 */ /* 0x000fe40008000f00 */
[----:B------:R-:W-:Y:S02]  /*4b00*/  MOV R181, UR27 ;  /* 0x0000001b00b57c02 */ /* 0x000fe40008000f00 */
[----:B------:R-:W-:-:S04]  /*4b10*/  ISETP.NE.U32.AND P0, PT, R180, RZ, PT ;  /* 0x000000ffb400720c */ /* 0x000fc80003f05070 */
[----:B------:R-:W-:-:S13]  /*4b20*/  ISETP.NE.AND.EX P0, PT, R181, RZ, PT, P0 ;  /* 0x000000ffb500720c */ /* 0x000fda0003f05300 */
[----:B------:R-:W-:Y:S05]  /*4b30*/  @P0 BRA `(.L_x_4110) ;  /* 0x00000008004c0947 */ /* 0x000fea0003800000 */
[----:B------:R-:W-:Y:S01]  /*4b40*/  ISETP.LT.AND P5, PT, RZ, UR33, PT ;  /* 0x00000021ff007c0c */ /* 0x000fe2000bfa1270 */
[----:B------:R-:W-:-:S12]  /*4b50*/  BRA.U !UP3, `(.L_x_4111) ;  /* 0x000000010b407547 */ /* 0x000fd8000b800000 */
[----:B------:R-:W-:Y:S01]  /*4b60*/  IMAD.U32 R184, RZ, RZ, UR8 ;  /* 0x00000008ffb87e24 */ /* 0x000fe2000f8e00ff */
[----:B-----5:R-:W-:Y:S02]  /*4b70*/  LOP3.LUT P0, RZ, R196, 0xff, RZ, 0xc0, !PT ;  /* 0x000000ffc4ff7812 */ /* 0x020fe4000780c0ff */
[----:B------:R-:W-:Y:S01]  /*4b80*/  SHF.L.U32 R185, R164, 0x10, RZ ;  /* 0x00000010a4b97819 */ /* 0x000fe200000006ff */
[----:B------:R-:W-:-:S04]  /*4b90*/  @P5 FFMA.FTZ R184, R0, R184, UR10 ;  /* 0x0000000a00b85e23 */ /* 0x000fc800080100b8 */
[----:B------:R-:W-:-:S04]  /*4ba0*/  @P5 FADD.FTZ R184, R5, -R184 ;  /* 0x800000b805b85221 */ /* 0x000fc80000010000 */
[----:B------:R-:W-:Y:S02]  /*4bb0*/  @P5 FFMA.FTZ R185, R184, UR32, R185 ;  /* 0x00000020b8b95c23 */ /* 0x000fe400080100b9 */
[----:B------:R-:W-:Y:S02]  /*4bc0*/  @P0 SHF.L.U32 R186, R176, 0x10, RZ ;  /* 0x00000010b0ba0819 */ /* 0x000fe400000006ff */
[----:B------:R-:W-:Y:S01]  /*4bd0*/  FMUL.FTZ R184, R185, UR23 ;  /* 0x00000017b9b87c20 */ /* 0x000fe20008410000 */
[----:B------:R-:W-:-:S03]  /*4be0*/  HFMA2 R185, -RZ, RZ, 0, 0 ;  /* 0x00000000ffb97431 */ /* 0x000fc600000001ff */
[----:B------:R-:W-:-:S04]  /*4bf0*/  FMUL.FTZ R184, R184, UR22 ;  /* 0x00000016b8b87c20 */ /* 0x000fc80008410000 */
[-C--:B------:R-:W-:Y:S01]  /*4c00*/  @P0 FMUL.FTZ R185, R186, R184.reuse ;  /* 0x000000b8bab90220 */ /* 0x080fe20000410000 */
[----:B------:R-:W-:-:S03]  /*4c10*/  FMUL.FTZ R184, R28, R184 ;  /* 0x000000b81cb87220 */ /* 0x000fc60000410000 */
[----:B------:R-:W-:Y:S02]  /*4c20*/  FADD.FTZ R132, R132, R185 ;  /* 0x000000b984847221 */ /* 0x000fe40000010000 */
[----:B------:R-:W-:-:S04]  /*4c30*/  FSEL R184, R184, RZ, P0 ;  /* 0x000000ffb8b87208 */ /* 0x000fc80000000000 */
[----:B------:R-:W-:-:S04]  /*4c40*/  F2FP.BF16.F32.PACK_AB R184, RZ, R184 ;  /* 0x000000b8ffb8723e */ /* 0x000fc800000010ff */
[----:B------:R-:W-:-:S07]  /*4c50*/  PRMT R96, R184, 0x7610, R96 ;  /* 0x00007610b8607816 */ /* 0x000fce0000000060 */
.L_x_4111:
[----:B------:R-:W-:Y:S05]  /*4c60*/  BRA.U !UP3, `(.L_x_4112) ;  /* 0x000000010b487547 */ /* 0x000fea000b800000 */
[----:B------:R-:W-:Y:S02]  /*4c70*/  MOV R184, UR8 ;  /* 0x0000000800b87c02 */ /* 0x000fe40008000f00 */
[----:B-----5:R-:W-:Y:S02]  /*4c80*/  LOP3.LUT P0, RZ, R196, 0xff00, RZ, 0xc0, !PT ;  /* 0x0000ff00c4ff7812 */ /* 0x020fe4000780c0ff */
[----:B------:R-:W-:Y:S01]  /*4c90*/  PRMT R185, R164, 0x7632, R185 ;  /* 0x00007632a4b97816 */ /* 0x000fe200000000b9 */
[----:B------:R-:W-:Y:S01]  /*4ca0*/  @P5 FFMA.FTZ R184, R240, R184, UR10 ;  /* 0x0000000af0b85e23 */ /* 0x000fe200080100b8 */
[----:B------:R-:W-:Y:S02]  /*4cb0*/  MOV R186, RZ ;  /* 0x000000ff00ba7202 */ /* 0x000fe40000000f00 */
[----:B------:R-:W-:Y:S01]  /*4cc0*/  SHF.L.U32 R185, R185, 0x10, RZ ;  /* 0x00000010b9b97819 */ /* 0x000fe200000006ff */
[----:B------:R-:W-:-:S04]  /*4cd0*/  @P5 FADD.FTZ R184, R239, -R184 ;  /* 0x800000b8efb85221 */ /* 0x000fc80000010000 */
[----:B------:R-:W-:Y:S02]  /*4ce0*/  @P5 FFMA.FTZ R185, R184, UR32, R185 ;  /* 0x00000020b8b95c23 */ /* 0x000fe400080100b9 */
[----:B------:R-:W-:Y:S02]  /*4cf0*/  @P0 PRMT R184, R176, 0x7632, R184 ;  /* 0x00007632b0b80816 */ /* 0x000fe400000000b8 */
[----:B------:R-:W-:Y:S02]  /*4d00*/  FMUL.FTZ R185, R185, UR23 ;  /* 0x00000017b9b97c20 */ /* 0x000fe40008410000 */
[----:B------:R-:W-:Y:S02]  /*4d10*/  @P0 SHF.L.U32 R184, R184, 0x10, RZ ;  /* 0x00000010b8b80819 */ /* 0x000fe400000006ff */
[----:B------:R-:W-:-:S04]  /*4d20*/  FMUL.FTZ R185, R185, UR22 ;  /* 0x00000016b9b97c20 */ /* 0x000fc80008410000 */
[----:B------:R-:W-:Y:S01]  /*4d30*/  @P0 FMUL.FTZ R186, R185, R184 ;  /* 0x000000b8b9ba0220 */ /* 0x000fe20000410000 */
[----:B------:R-:W-:-:S03]  /*4d40*/  FMUL.FTZ R185, R29, R185 ;  /* 0x000000b91db97220 */ /* 0x000fc60000410000 */
[----:B------:R-:W-:Y:S02]  /*4d50*/  FADD.FTZ R133, R133, R186 ;  /* 0x000000ba85857221 */ /* 0x000fe40000010000 */
[----:B------:R-:W-:-:S04]  /*4d60*/  FSEL R184, R185, RZ, P0 ;  /* 0x000000ffb9b87208 */ /* 0x000fc80000000000 */
[----:B------:R-:W-:-:S04]  /*4d70*/  F2FP.BF16.F32.PACK_AB R184, RZ, R184 ;  /* 0x000000b8ffb8723e */ /* 0x000fc800000010ff */
[----:B------:R-:W-:-:S07]  /*4d80*/  PRMT R96, R96, 0x5410, R184 ;  /* 0x0000541060607816 */ /* 0x000fce00000000b8 */
.L_x_4112:
[----:B------:R-:W-:Y:S05]  /*4d90*/  BRA.U !UP3, `(.L_x_4113) ;  /* 0x000000010b407547 */ /* 0x000fea000b800000 */
        /* <DEDUP_REMOVED lines=16> */
.L_x_4113:
        /* <DEDUP_REMOVED lines=19> */
.L_x_4114:
        /* <DEDUP_REMOVED lines=17> */
.L_x_4115:
        /* <DEDUP_REMOVED lines=19> */
.L_x_4116:
        /* <DEDUP_REMOVED lines=17> */
.L_x_4117:
[----:B------:R-:W-:Y:S05]  /*5320*/  BRA.U !UP3, `(.L_x_4100) ;  /* 0x000000090bac7547 */ /* 0x000fea000b800000 */
[----:B-----5:R-:W-:Y:S02]  /*5330*/  ISETP.GE.U32.AND P0, PT, R196, RZ, PT ;  /* 0x000000ffc400720c */ /* 0x020fe40003f06070 */
[----:B------:R-:W-:Y:S02]  /*5340*/  MOV R184, UR8 ;  /* 0x0000000800b87c02 */ /* 0x000fe40008000f00 */
[----:B------:R-:W-:Y:S02]  /*5350*/  ISETP.GE.U32.AND.EX P0, PT, R197, 0x1000000, PT, P0 ;  /* 0x01000000c500780c */ /* 0x000fe40003f06100 */
        /* <DEDUP_REMOVED lines=15> */
[----:B------:R-:W-:Y:S01]  /*5450*/  PRMT R99, R99, 0x5410, R184 ;  /* 0x0000541063637816 */ /* 0x000fe200000000b8 */
[----:B------:R-:W-:Y:S06]  /*5460*/  BRA `(.L_x_4100) ;  /* 0x00000008005c7947 */ /* 0x000fec0003800000 */
.L_x_4110:
[----:B------:R-:W-:Y:S01]  /*5470*/  ISETP.LT.AND P0, PT, RZ, UR33, PT ;  /* 0x00000021ff007c0c */ /* 0x000fe2000bf01270 */
[----:B------:R-:W-:Y:S01]  /*5480*/  IMAD.U32 R90, RZ, RZ, UR8 ;  /* 0x00000008ff5a7e24 */ /* 0x000fe2000f8e00ff */
[----:B------:R-:W-:Y:S02]  /*5490*/  PLOP3.LUT P5, PT, PT, PT, UP2, 0x80, 0x8 ;  /* 0x000000000008781c */ /* 0x000fe40003faf028 */
[----:B------:R-:W-:Y:S02]  /*54a0*/  MOV R89, UR8 ;  /* 0x0000000800597c02 */ /* 0x000fe40008000f00 */
[C---:B-----5:R-:W-:Y:S02]  /*54b0*/  PRMT R88, R164.reuse, 0x7632, R88 ;  /* 0x00007632a4587816 */ /* 0x060fe40000000058 */
[----:B------:R-:W-:Y:S02]  /*54c0*/  SHF.L.U32 R184, R164, 0x10, RZ ;  /* 0x00000010a4b87819 */ /* 0x000fe400000006ff */
[----:B------:R-:W-:-:S03]  /*54d0*/  SHF.L.U32 R88, R88, 0x10, RZ ;  /* 0x0000001058587819 */ /* 0x000fc600000006ff */
[----:B------:R-:W-:Y:S02]  /*54e0*/  @P0 FFMA.FTZ R90, R240, R90, UR10 ;  /* 0x0000000af05a0e23 */ /* 0x000fe4000801005a */
[----:B------:R-:W-:Y:S02]  /*54f0*/  @P5 FFMA.FTZ R89, R0, R89, UR10 ;  /* 0x0000000a00595e23 */ /* 0x000fe40008010059 */
[----:B------:R-:W-:Y:S02]  /*5500*/  @P0 FADD.FTZ R90, R239, -R90 ;  /* 0x8000005aef5a0221 */ /* 0x000fe40000010000 */
[----:B------:R-:W-:Y:S02]  /*5510*/  @P5 FADD.FTZ R89, R5, -R89 ;  /* 0x8000005905595221 */ /* 0x000fe40000010000 */
[----:B------:R-:W-:Y:S02]  /*5520*/  @P0 FFMA.FTZ R88, R90, UR32, R88 ;  /* 0x000000205a580c23 */ /* 0x000fe40008010058 */
[----:B------:R-:W-:Y:S01]  /*5530*/  @P5 FFMA.FTZ R184, R89, UR32, R184 ;  /* 0x0000002059b85c23 */ /* 0x000fe200080100b8 */
[----:B------:R-:W-:Y:S06]  /*5540*/  BRA.U !UP3, `(.L_x_4118) ;  /* 0x000000010b2c7547 */ /* 0x000fec000b800000 */
[----:B------:R-:W-:Y:S01]  /*5550*/  LOP3.LUT P5, RZ, R196, 0xff, RZ, 0xc0, !PT ;  /* 0x000000ffc4ff7812 */ /* 0x000fe200078ac0ff */
        /* <DEDUP_REMOVED lines=10> */
.L_x_4118:
[----:B------:R-:W-:Y:S05]  /*5600*/  BRA.U !UP3, `(.L_x_4119) ;  /* 0x000000010b307547 */ /* 0x000fea000b800000 */
[----:B------:R-:W-:Y:S01]  /*5610*/  LOP3.LUT P5, RZ, R196, 0xff00, RZ, 0xc0, !PT ;  /* 0x0000ff00c4ff7812 */ /* 0x000fe200078ac0ff */
[----:B------:R-:W-:Y:S01]  /*5620*/  FMUL.FTZ R89, R88, UR23 ;  /* 0x0000001758597c20 */ /* 0x000fe20008410000 */
[----:B------:R-:W-:-:S03]  /*5630*/  MOV R91, RZ ;  /* 0x000000ff005b7202 */ /* 0x000fc60000000f00 */
[----:B------:R-:W-:-:S08]  /*5640*/  FMUL.FTZ R89, R89, UR22 ;  /* 0x0000001659597c20 */ /* 0x000fd00008410000 */
[----:B------:R-:W-:-:S04]  /*5650*/  @P5 PRMT R90, R176, 0x7632, R90 ;  /* 0x00007632b05a5816 */ /* 0x000fc8000000005a */
[----:B------:R-:W-:-:S05]  /*5660*/  @P5 SHF.L.U32 R90, R90, 0x10, RZ ;  /* 0x000000105a5a5819 */ /* 0x000fca00000006ff */
[----:B------:R-:W-:Y:S01]  /*5670*/  @P5 FMUL.FTZ R91, R89, R90 ;  /* 0x0000005a595b5220 */ /* 0x000fe20000410000 */
[----:B------:R-:W-:-:S03]  /*5680*/  FMUL.FTZ R89, R29, R89 ;  /* 0x000000591d597220 */ /* 0x000fc60000410000 */
[----:B------:R-:W-:Y:S02]  /*5690*/  FADD.FTZ R133, R133, R91 ;  /* 0x0000005b85857221 */ /* 0x000fe40000010000 */
[----:B------:R-:W-:-:S04]  /*56a0*/  FSEL R89, R89, RZ, P5 ;  /* 0x000000ff59597208 */ /* 0x000fc80002800000 */
[----:B------:R-:W-:-:S04]  /*56b0*/  F2FP.BF16.F32.PACK_AB R89, RZ, R89 ;  /* 0x00000059ff59723e */ /* 0x000fc800000010ff */
[----:B------:R-:W-:-:S07]  /*56c0*/  PRMT R96, R96, 0x5410, R89 ;  /* 0x0000541060607816 */ /* 0x000fce0000000059 */
.L_x_4119:
[----:B------:R-:W-:-:S04]  /*56d0*/  IMAD.U32 R89, RZ, RZ, UR8 ;  /* 0x00000008ff597e24 */ /* 0x000fc8000f8e00ff */
[----:B------:R-:W-:-:S04]  /*56e0*/  @P0 FFMA.FTZ R89, R238, R89, UR10 ;  /* 0x0000000aee590e23 */ /* 0x000fc80008010059 */
[----:B------:R-:W-:Y:S01]  /*56f0*/  @P0 FADD.FTZ R90, R237, -R89 ;  /* 0x80000059ed5a0221 */ /* 0x000fe20000010000 */
[----:B------:R-:W-:-:S05]  /*5700*/  SHF.L.U32 R89, R165, 0x10, RZ ;  /* 0x00000010a5597819 */ /* 0x000fca00000006ff */
        /* <DEDUP_REMOVED lines=13> */
.L_x_4120:
[----:B------:R-:W-:Y:S02]  /*57e0*/  MOV R90, UR8 ;  /* 0x00000008005a7c02 */ /* 0x000fe40008000f00 */
[----:B------:R-:W-:-:S03]  /*57f0*/  PRMT R91, R165, 0x7632, R91 ;  /* 0x00007632a55b7816 */ /* 0x000fc6000000005b */
[----:B------:R-:W-:Y:S01]  /*5800*/  @P0 FFMA.FTZ R90, R233, R90, UR10 ;  /* 0x0000000ae95a0e23 */ /* 0x000fe2000801005a */
[----:B------:R-:W-:-:S03]  /*5810*/  SHF.L.U32 R185, R91, 0x10, RZ ;  /* 0x000000105bb97819 */ /* 0x000fc600000006ff */
[----:B------:R-:W-:-:S04]  /*5820*/  @P0 FADD.FTZ R90, R232, -R90 ;  /* 0x8000005ae85a0221 */ /* 0x000fc80000010000 */
[----:B------:R-:W-:Y:S01]  /*5830*/  @P0 FFMA.FTZ R185, R90, UR32, R185 ;  /* 0x000000205ab90c23 */ /* 0x000fe200080100b9 */
[----:B------:R-:W-:Y:S06]  /*5840*/  BRA.U !UP3, `(.L_x_4121) ;  /* 0x000000010b307547 */ /* 0x000fec000b800000 */
        /* <DEDUP_REMOVED lines=12> */
.L_x_4121:
        /* <DEDUP_REMOVED lines=17> */
.L_x_4122:
        /* <DEDUP_REMOVED lines=8> */
[----:B------:R-:W-:-:S04]  /*5aa0*/  FMUL.FTZ R91, R186, UR23 ;  /* 0x00000017ba5b7c20 */ /* 0x000fc80008410000 */
[----:B------:R-:W-:-:S08]  /*5ab0*/  FMUL.FTZ R91, R91, UR22 ;  /* 0x000000165b5b7c20 */ /* 0x000fd00008410000 */
[----:B------:R-:W-:-:S04]  /*5ac0*/  @P5 PRMT R187, R178, 0x7632, R187 ;  /* 0x00007632b2bb5816 */ /* 0x000fc800000000bb */
[----:B------:R-:W-:Y:S02]  /*5ad0*/  @P5 SHF.L.U32 R189, R187, 0x10, RZ ;  /* 0x00000010bbbd5819 */ /* 0x000fe400000006ff */
[----:B------:R-:W-:-:S03]  /*5ae0*/  MOV R187, RZ ;  /* 0x000000ff00bb7202 */ /* 0x000fc60000000f00 */
[----:B------:R-:W-:Y:S01]  /*5af0*/  @P5 FMUL.FTZ R187, R91, R189 ;  /* 0x000000bd5bbb5220 */ /* 0x000fe20000410000 */
[----:B------:R-:W-:-:S03]  /*5b00*/  FMUL.FTZ R91, R33, R91 ;  /* 0x0000005b215b7220 */ /* 0x000fc60000410000 */
[----:B------:R-:W-:Y:S02]  /*5b10*/  FADD.FTZ R137, R137, R187 ;  /* 0x000000bb89897221 */ /* 0x000fe40000010000 */
[----:B------:R-:W-:-:S04]  /*5b20*/  FSEL R91, R91, RZ, P5 ;  /* 0x000000ff5b5b7208 */ /* 0x000fc80002800000 */
[----:B------:R-:W-:-:S04]  /*5b30*/  F2FP.BF16.F32.PACK_AB R91, RZ, R91 ;  /* 0x0000005bff5b723e */ /* 0x000fc800000010ff */
[----:B------:R-:W-:-:S07]  /*5b40*/  PRMT R98, R98, 0x5410, R91 ;  /* 0x0000541062627816 */ /* 0x000fce000000005b */
.L_x_4123:
[----:B------:R-:W-:Y:S01]  /*5b50*/  IMAD.U32 R91, RZ, RZ, UR8 ;  /* 0x00000008ff5b7e24 */ /* 0x000fe2000f8e00ff */
        /* <DEDUP_REMOVED lines=25> */
.L_x_4124:
[----:B------:R-:W-:Y:S01]  /*5cf0*/  F2FP.BF16.F32.PACK_AB R91, R184, R91 ;  /* 0x0000005bb85b723e */ /* 0x000fe200000010ff */
[----:B------:R-:W-:Y:S06]  /*5d00*/  BRA.U !UP3, `(.L_x_4100) ;  /* 0x000000010b347547 */ /* 0x000fec000b800000 */
[----:B------:R-:W-:Y:S01]  /*5d10*/  ISETP.GE.U32.AND P0, PT, R196, RZ, PT ;  /* 0x000000ffc400720c */ /* 0x000fe20003f06070 */
[----:B------:R-:W-:Y:S01]  /*5d20*/  FMUL.FTZ R184, R184, UR23 ;  /* 0x00000017b8b87c20 */ /* 0x000fe20008410000 */
[----:B------:R-:W-:Y:S02]  /*5d30*/  MOV R186, RZ ;  /* 0x000000ff00ba7202 */ /* 0x000fe40000000f00 */
[----:B------:R-:W-:Y:S01]  /*5d40*/  ISETP.GE.U32.AND.EX P0, PT, R197, 0x1000000, PT, P0 ;  /* 0x01000000c500780c */ /* 0x000fe20003f06100 */
[----:B------:R-:W-:-:S12]  /*5d50*/  FMUL.FTZ R184, R184, UR22 ;  /* 0x00000016b8b87c20 */ /* 0x000fd80008410000 */
        /* <DEDUP_REMOVED lines=8> */
.L_x_4100:
[----:B------:R-:W-:Y:S01]  /*5de0*/  ISETP.NE.U32.AND P0, PT, R180, RZ, PT ;  /* 0x000000ffb400720c */ /* 0x000fe20003f05070 */
[----:B------:R-:W0:Y:S01]  /*5df0*/  @UP3 LDCU.64 UR6, c[0x0][0x468] ;  /* 0x00008d00ff0637ac */ /* 0x000e220008000a00 */
[----:B------:R-:W-:Y:S02]  /*5e00*/  PLOP3.LUT P5, PT, PT, PT, UP3, 0x80, 0x8 ;  /* 0x000000000008781c */ /* 0x000fe40003faf038 */
[----:B------:R-:W-:-:S13]  /*5e10*/  ISETP.NE.AND.EX P0, PT, R181, RZ, PT, P0 ;  /* 0x000000ffb500720c */ /* 0x000fda0003f05300 */
[----:B------:R-:W1:Y:S02]  /*5e20*/  @P0 LDC.64 R180, c[0x0][0x478] ;  /* 0x00011e00ffb40b82 */ /* 0x000e640000000a00 */
[C---:B-1----:R-:W-:Y:S01]  /*5e30*/  @P0 IMAD.WIDE.U32 R180, R183.reuse, 0x10, R180 ;  /* 0x00000010b7b40825 */ /* 0x042fe200078e00b4 */
[----:B------:R-:W-:-:S04]  /*5e40*/  IADD3 R183, PT, PT, R183, 0x80, RZ ;  /* 0x00000080b7b77810 */ /* 0x000fc80007ffe0ff */
[----:B------:R1:W-:Y:S01]  /*5e50*/  @P0 STG.E.128 desc[UR20][R180.64], R88 ;  /* 0x00000058b4000986 */ /* 0x0003e2000c101d14 */
[----:B------:R-:W-:Y:S01]  /*5e60*/  PLOP3.LUT P0, PT, PT, PT, UP3, 0x80, 0x8 ;  /* 0x000000000008781c */ /* 0x000fe20003f0f038 */
[----:B-1----:R-:W-:-:S12]  /*5e70*/  IMAD.MOV.U32 R180, RZ, RZ, 0x10 ;  /* 0x00000010ffb47424 */ /* 0x002fd800078e00ff */
[C---:B0-----:R-:W-:Y:S01]  /*5e80*/  @P0 IMAD.WIDE.U32 R180, R182.reuse, R180, UR6 ;  /* 0x00000006b6b40e25 */ /* 0x041fe2000f8e00b4 */
[----:B------:R-:W-:-:S04]  /*5e90*/  IADD3 R182, PT, PT, R182, 0x80, RZ ;  /* 0x00000080b6b67810 */ /* 0x000fc80007ffe0ff */
[----:B------:R0:W-:Y:S03]  /*5ea0*/  @P5 STG.E.128 desc[UR20][R180.64], R96 ;  /* 0x00000060b4005986 */ /* 0x0001e6000c101d14 */
.L_x_4075:
[----:B------:R-:W-:Y:S05]  /*5eb0*/  BSYNC.RECONVERGENT B0 ;  /* 0x0000000000007941 */ /* 0x000fea0003800200 */
.L_x_4074:
        /* <DEDUP_REMOVED lines=8> */
.L_x_4127:
[----:B------:R-:W-:Y:S05]  /*5f40*/  BRA.U !UP0, `(.L_x_4128) ;  /* 0x0000001108b87547 */ /* 0x000fea000b800000 */
[----:B------:R-:W-:-:S04]  /*5f50*/  UISETP.NE.U32.AND UP0, UPT, UR26, URZ, UPT ;  /* 0x000000ff1a00728c */ /* 0x000fc8000bf05070 */
[----:B------:R-:W-:-:S06]  /*5f60*/  UISETP.NE.AND.EX UP0, UPT, UR27, URZ, UPT, UP0 ;  /* 0x000000ff1b00728c */ /* 0x000fcc000bf05300 */
[----:B------:R-:W-:-:S13]  /*5f70*/  PLOP3.LUT P5, PT, PT, PT, UP0, 0x80, 0x8 ;  /* 0x000000000008781c */ /* 0x000fda0003faf008 */
[----:B------:R-:W-:Y:S05]  /*5f80*/  @!P5 BRA `(.L_x_4129) ;  /* 0x00000008005cd947 */ /* 0x000fea0003800000 */
[----:B------:R-:W-:Y:S02]  /*5f90*/  ISETP.LT.AND P0, PT, RZ, UR33, PT ;  /* 0x00000021ff007c0c */ /* 0x000fe4000bf01270 */
[----:B------:R-:W-:Y:S02]  /*5fa0*/  MOV R90, UR8 ;  /* 0x00000008005a7c02 */ /* 0x000fe40008000f00 */
[----:B------:R-:W-:Y:S02]  /*5fb0*/  MOV R89, UR8 ;  /* 0x0000000800597c02 */ /* 0x000fe40008000f00 */
[C---:B-----5:R-:W-:Y:S02]  /*5fc0*/  PRMT R88, R168.reuse, 0x7632, R88 ;  /* 0x00007632a8587816 */ /* 0x060fe40000000058 */
[----:B0-----:R-:W-:Y:S02]  /*5fd0*/  SHF.L.U32 R180, R168, 0x10, RZ ;  /* 0x00000010a8b47819 */ /* 0x001fe400000006ff */
[----:B------:R-:W-:-:S03]  /*5fe0*/  SHF.L.U32 R88, R88, 0x10, RZ ;  /* 0x0000001058587819 */ /* 0x000fc600000006ff */
[----:B------:R-:W-:Y:S01]  /*5ff0*/  @P0 FFMA.FTZ R90, R17, R90, UR10 ;  /* 0x0000000a115a0e23 */ /* 0x000fe2000801005a */
[----:B------:R-:W-:-:S03]  /*6000*/  @P0 FFMA.FTZ R89, R9, R89, UR10 ;  /* 0x0000000a09590e23 */ /* 0x000fc60008010059 */
[----:B------:R-:W-:Y:S01]  /*6010*/  @P0 FADD.FTZ R90, R18, -R90 ;  /* 0x8000005a125a0221 */ /* 0x000fe20000010000 */
[----:B------:R-:W-:-:S03]  /*6020*/  @P0 FADD.FTZ R89, R10, -R89 ;  /* 0x800000590a590221 */ /* 0x000fc60000010000 */
[----:B------:R-:W-:Y:S01]  /*6030*/  @P0 FFMA.FTZ R88, R90, UR32, R88 ;  /* 0x000000205a580c23 */ /* 0x000fe20008010058 */
[----:B------:R-:W-:Y:S01]  /*6040*/  @P0 FFMA.FTZ R180, R89, UR32, R180 ;  /* 0x0000002059b40c23 */ /* 0x000fe200080100b4 */
[----:B------:R-:W-:Y:S06]  /*6050*/  BRA.U !UP3, `(.L_x_4130) ;  /* 0x000000010b2c7547 */ /* 0x000fec000b800000 */
[----:B------:R-:W-:Y:S01]  /*6060*/  LOP3.LUT P6, RZ, R194, 0xff, RZ, 0xc0, !PT ;  /* 0x000000ffc2ff7812 */ /* 0x000fe200078cc0ff */
        /* <DEDUP_REMOVED lines=10> */
.L_x_4130:
        /* <DEDUP_REMOVED lines=13> */
.L_x_4131:
[----:B------:R-:W-:-:S05]  /*61e0*/  MOV R89, UR8 ;  /* 0x0000000800597c02 */ /* 0x000fca0008000f00 */
        /* <DEDUP_REMOVED lines=16> */
.L_x_4132:
[----:B------:R-:W-:Y:S02]  /*62f0*/  MOV R90, UR8 ;  /* 0x00000008005a7c02 */ /* 0x000fe40008000f00 */
[----:B------:R-:W-:-:S03]  /*6300*/  PRMT R91, R169, 0x7632, R91 ;  /* 0x00007632a95b7816 */ /* 0x000fc6000000005b */
[----:B------:R-:W-:Y:S02]  /*6310*/  @P0 FFMA.FTZ R90, R19, R90, UR10 ;  /* 0x0000000a135a0e23 */ /* 0x000fe4000801005a */
[----:B------:R-:W-:Y:S02]  /*6320*/  IMAD.U32 R181, R91, 0x10000, RZ ;  /* 0x000100005bb57824 */ /* 0x000fe400078e00ff */
        /* <DEDUP_REMOVED lines=15> */
.L_x_4133:
[----:B------:R-:W-:Y:S02]  /*6420*/  MOV R90, UR8 ;  /* 0x00000008005a7c02 */ /* 0x000fe40008000f00 */
[----:B------:R-:W-:-:S03]  /*6430*/  SHF.L.U32 R184, R170, 0x10, RZ ;  /* 0x00000010aab87819 */ /* 0x000fc600000006ff */
[----:B------:R-:W-:-:S04]  /*6440*/  @P0 FFMA.FTZ R90, R12, R90, UR10 ;  /* 0x0000000a0c5a0e23 */ /* 0x000fc8000801005a */
[----:B------:R-:W-:-:S04]  /*6450*/  @P0 FADD.FTZ R90, R14, -R90 ;  /* 0x8000005a0e5a0221 */ /* 0x000fc80000010000 */
        /* <DEDUP_REMOVED lines=13> */
.L_x_4134:
        /* <DEDUP_REMOVED lines=19> */
.L_x_4135:
        /* <DEDUP_REMOVED lines=26> */
.L_x_4136:
        /* <DEDUP_REMOVED lines=14> */
[----:B------:R-:W-:Y:S01]  /*68e0*/  PRMT R99, R99, 0x5410, R180 ;  /* 0x0000541063637816 */ /* 0x000fe200000000b4 */
[----:B------:R-:W-:Y:S06]  /*68f0*/  BRA `(.L_x_4137) ;  /* 0x00000020005c7947 */ /* 0x000fec0003800000 */
.L_x_4129:
[----:B------:R-:W-:Y:S01]  /*6900*/  ISETP.LT.AND P6, PT, RZ, UR33, PT ;  /* 0x00000021ff007c0c */ /* 0x000fe2000bfc1270 */
[----:B------:R-:W-:-:S12]  /*6910*/  BRA.U !UP3, `(.L_x_4138) ;  /* 0x000000010b407547 */ /* 0x000fd8000b800000 */
[----:B0-----:R-:W-:Y:S02]  /*6920*/  MOV R180, UR8 ;  /* 0x0000000800b47c02 */ /* 0x001fe40008000f00 */
        /* <DEDUP_REMOVED lines=15> */
.L_x_4138:
[----:B------:R-:W-:Y:S05]  /*6a20*/  BRA.U !UP3, `(.L_x_4139) ;  /* 0x000000010b487547 */ /* 0x000fea000b800000 */
[----:B0-----:R-:W-:Y:S02]  /*6a30*/  MOV R180, UR8 ;  /* 0x0000000800b47c02 */ /* 0x001fe40008000f00 */
[----:B-----5:R-:W-:Y:S02]  /*6a40*/  LOP3.LUT P0, RZ, R194, 0xff00, RZ, 0xc0, !PT ;  /* 0x0000ff00c2ff7812 */ /* 0x020fe4000780c0ff */
[----:B------:R-:W-:Y:S01]  /*6a50*/  PRMT R181, R168, 0x7632, R181 ;  /* 0x00007632a8b57816 */ /* 0x000fe200000000b5 */
[----:B------:R-:W-:Y:S01]  /*6a60*/  @P6 FFMA.FTZ R180, R17, R180, UR10 ;  /* 0x0000000a11b46e23 */ /* 0x000fe200080100b4 */
[----:B------:R-:W-:-:S03]  /*6a70*/  MOV R184, RZ ;  /* 0x000000ff00b87202 */ /* 0x000fc60000000f00 */
[----:B------:R-:W-:Y:S02]  /*6a80*/  IMAD.U32 R181, R181, 0x10000, RZ ;  /* 0x00010000b5b57824 */ /* 0x000fe400078e00ff */
[----:B------:R-:W-:-:S04]  /*6a90*/  @P6 FADD.FTZ R180, R18, -R180 ;  /* 0x800000b412b46221 */ /* 0x000fc80000010000 */
[----:B------:R-:W-:Y:S01]  /*6aa0*/  @P6 FFMA.FTZ R181, R180, UR32, R181 ;  /* 0x00000020b4b56c23 */ /* 0x000fe200080100b5 */
[----:B------:R-:W-:-:S03]  /*6ab0*/  @P0 PRMT R180, R176, 0x7632, R180 ;  /* 0x00007632b0b40816 */ /* 0x000fc600000000b4 */
[----:B------:R-:W-:Y:S01]  /*6ac0*/  FMUL.FTZ R181, R181, UR23 ;  /* 0x00000017b5b57c20 */ /* 0x000fe20008410000 */
[----:B------:R-:W-:-:S03]  /*6ad0*/  @P0 SHF.L.U32 R180, R180, 0x10, RZ ;  /* 0x00000010b4b40819 */ /* 0x000fc600000006ff */
[----:B------:R-:W-:-:S04]  /*6ae0*/  FMUL.FTZ R181, R181, UR22 ;  /* 0x00000016b5b57c20 */ /* 0x000fc80008410000 */
[----:B------:R-:W-:Y:S01]  /*6af0*/  @P0 FMUL.FTZ R184, R181, R180 ;  /* 0x000000b4b5b80220 */ /* 0x000fe20000410000 */
[----:B------:R-:W-:-:S03]  /*6b00*/  FMUL.FTZ R181, R37, R181 ;  /* 0x000000b525b57220 */ /* 0x000fc60000410000 */
[----:B------:R-:W-:Y:S02]  /*6b10*/  FADD.FTZ R141, R141, R184 ;  /* 0x000000b88d8d7221 */ /* 0x000fe40000010000 */
[----:B------:R-:W-:-:S04]  /*6b20*/  FSEL R180, R181, RZ, P0 ;  /* 0x000000ffb5b47208 */ /* 0x000fc80000000000 */
[----:B------:R-:W-:-:S04]  /*6b30*/  F2FP.BF16.F32.PACK_AB R180, RZ, R180 ;  /* 0x000000b4ffb4723e */ /* 0x000fc800000010ff */
[----:B------:R-:W-:-:S07]  /*6b40*/  PRMT R96, R96, 0x5410, R180 ;  /* 0x0000541060607816 */ /* 0x000fce00000000b4 */
.L_x_4139:
[----:B------:R-:W-:Y:S05]  /*6b50*/  BRA.U !UP3, `(.L_x_4140) ;  /* 0x000000010b407547 */ /* 0x000fea000b800000 */
        /* <DEDUP_REMOVED lines=16> */
.L_x_4140:
        /* <DEDUP_REMOVED lines=19> */
.L_x_4141:
        /* <DEDUP_REMOVED lines=17> */
.L_x_4142:
        /* <DEDUP_REMOVED lines=19> */
.L_x_4143:
        /* <DEDUP_REMOVED lines=17> */
.L_x_4144:
[----:B------:R-:W-:Y:S05]  /*70e0*/  BRA.U !UP3, `(.L_x_4137) ;  /* 0x000000190b607547 */ /* 0x000fea000b800000 */
[----:B-----5:R-:W-:Y:S02]  /*70f0*/  ISETP.GE.U32.AND P0, PT, R194, RZ, PT ;  /* 0x000000ffc200720c */ /* 0x020fe40003f06070 */
[----:B0-----:R-:W-:Y:S02]  /*7100*/  MOV R180, UR8 ;  /* 0x0000000800b47c02 */ /* 0x001fe40008000f00 */
[----:B------:R-:W-:Y:S02]  /*7110*/  ISETP.GE.U32.AND.EX P0, PT, R195, 0x1000000, PT, P0 ;  /* 0x01000000c300780c */ /* 0x000fe40003f06100 */
        /* <DEDUP_REMOVED lines=17> */
.L_x_4128:
[----:B------:R-:W-:-:S04]  /*7230*/  UISETP.NE.U32.AND UP0, UPT, UR26, URZ, UPT ;  /* 0x000000ff1a00728c */ /* 0x000fc8000bf05070 */
[----:B------:R-:W-:-:S06]  /*7240*/  UISETP.NE.AND.EX UP0, UPT, UR27, URZ, UPT, UP0 ;  /* 0x000000ff1b00728c */ /* 0x000fcc000bf05300 */
[----:B------:R-:W-:-:S13]  /*7250*/  PLOP3.LUT P5, PT, PT, PT, UP0, 0x80, 0x8 ;  /* 0x000000000008781c */ /* 0x000fda0003faf008 */
[----:B------:R-:W-:Y:S05]  /*7260*/  @!P5 BRA `(.L_x_4145) ;  /* 0x00000008004cd947 */ /* 0x000fea0003800000 */
        /* <DEDUP_REMOVED lines=17> */
[----:B0-----:R-:W-:-:S07]  /*7380*/  PRMT R96, R89, 0x7610, R96 ;  /* 0x0000761059607816 */ /* 0x001fce0000000060 */
.L_x_4146:
        /* <DEDUP_REMOVED lines=8> */
[----:B0-----:R-:W-:-:S03]  /*7410*/  IMAD.MOV.U32 R180, RZ, RZ, RZ ;  /* 0x000000ffffb47224 */ /* 0x001fc600078e00ff */
        /* <DEDUP_REMOVED lines=9> */
.L_x_4147:
        /* <DEDUP_REMOVED lines=8> */
[----:B0-----:R-:W-:-:S03]  /*7530*/  MOV R180, RZ ;  /* 0x000000ff00b47202 */ /* 0x001fc60000000f00 */
        /* <DEDUP_REMOVED lines=8> */
.L_x_4148:
[----:B------:R-:W-:-:S05]  /*75c0*/  MOV R90, UR8 ;  /* 0x00000008005a7c02 */ /* 0x000fca0008000f00 */
[----:B------:R-:W-:-:S04]  /*75d0*/  FFMA.FTZ R90, R19, R90, UR10 ;  /* 0x0000000a135a7e23 */ /* 0x000fc8000801005a */
[----:B------:R-:W-:-:S04]  /*75e0*/  FADD.FTZ R90, R20, -R90 ;  /* 0x8000005a145a7221 */ /* 0x000fc80000010000 */
[----:B------:R-:W-:-:S05]  /*75f0*/  FMUL.FTZ R90, R90, UR32 ;  /* 0x000000205a5a7c20 */ /* 0x000fca0008410000 */
[----:B0-----:R-:W-:Y:S01]  /*7600*/  FSEL R180, R90, RZ, P0 ;  /* 0x000000ff5ab47208 */ /* 0x001fe20000000000 */
[----:B------:R-:W-:Y:S06]  /*7610*/  BRA.U !UP3, `(.L_x_4149) ;  /* 0x000000010b307547 */ /* 0x000fec000b800000 */
[----:B-----5:R-:W-:Y:S01]  /*7620*/  LOP3.LUT P6, RZ, R194, 0xff000000, RZ, 0xc0, !PT ;  /* 0xff000000c2ff7812 */ /* 0x020fe200078cc0ff */
[----:B------:R-:W-:Y:S01]  /*7630*/  FMUL.FTZ R90, R180, UR23 ;  /* 0x00000017b45a7c20 */ /* 0x000fe20008410000 */
[----:B------:R-:W-:-:S03]  /*7640*/  HFMA2 R184, -RZ, RZ, 0, 0 ;  /* 0x00000000ffb87431 */ /* 0x000fc600000001ff */
        /* <DEDUP_REMOVED lines=9> */
.L_x_4149:
        /* <DEDUP_REMOVED lines=8> */
[----:B------:R-:W-:-:S03]  /*7760*/  IMAD.MOV.U32 R184, RZ, RZ, RZ ;  /* 0x000000ffffb87224 */ /* 0x000fc600078e00ff */
        /* <DEDUP_REMOVED lines=8> */
.L_x_4150:
        /* <DEDUP_REMOVED lines=18> */
.L_x_4151:
        /* <DEDUP_REMOVED lines=25> */
.L_x_4152:
        /* <DEDUP_REMOVED lines=16> */
.L_x_4145:
[----:B------:R-:W-:Y:S05]  /*7ba0*/  BRA.U !UP3, `(.L_x_4153) ;  /* 0x000000010b707547 */ /* 0x000fea000b800000 */
[----:B-----5:R-:W-:Y:S01]  /*7bb0*/  LOP3.LUT P0, RZ, R194, 0xff, RZ, 0xc0, !PT ;  /* 0x000000ffc2ff7812 */ /* 0x020fe2000780c0ff */
[----:B------:R-:W-:Y:S01]  /*7bc0*/  BSSY.RECONVERGENT B1, `(.L_x_4154) ;  /* 0x000000d000017945 */ /* 0x000fe20003800200 */
[----:B0-----:R-:W-:-:S11]  /*7bd0*/  HFMA2 R180, -RZ, RZ, 0, 0 ;  /* 0x00000000ffb47431 */ /* 0x001fd600000001ff */
[----:B------:R-:W-:Y:S05]  /*7be0*/  @!P0 BRA `(.L_x_4155) ;  /* 0x0000000000288947 */ /* 0x000fea0003800000 */
[----:B------:R-:W-:Y:S02]  /*7bf0*/  MOV R180, UR8 ;  /* 0x0000000800b47c02 */ /* 0x000fe40008000f00 */
[----:B------:R-:W-:Y:S02]  /*7c00*/  ISETP.LT.AND P6, PT, RZ, UR33, PT ;  /* 0x00000021ff007c0c */ /* 0x000fe4000bfc1270 */
[----:B------:R-:W-:Y:S01]  /*7c10*/  SHF.L.U32 R181, R176, 0x10, RZ ;  /* 0x00000010b0b57819 */ /* 0x000fe200000006ff */
[----:B------:R-:W-:-:S04]  /*7c20*/  FFMA.FTZ R180, R9, R180, UR10 ;  /* 0x0000000a09b47e23 */ /* 0x000fc800080100b4 */
[----:B------:R-:W-:-:S04]  /*7c30*/  FADD.FTZ R180, R10, -R180 ;  /* 0x800000b40ab47221 */ /* 0x000fc80000010000 */
[----:B------:R-:W-:-:S05]  /*7c40*/  FMUL.FTZ R180, R180, UR32 ;  /* 0x00000020b4b47c20 */ /* 0x000fca0008410000 */
[----:B------:R-:W-:-:S05]  /*7c50*/  FSEL R180, R180, RZ, P6 ;  /* 0x000000ffb4b47208 */ /* 0x000fca0003000000 */
[----:B------:R-:W-:-:S04]  /*7c60*/  FMUL.FTZ R180, R180, UR23 ;  /* 0x00000017b4b47c20 */ /* 0x000fc80008410000 */
[----:B------:R-:W-:-:S04]  /*7c70*/  FMUL.FTZ R180, R180, UR22 ;  /* 0x00000016b4b47c20 */ /* 0x000fc80008410000 */
[----:B------:R-:W-:-:S07]  /*7c80*/  FMUL.FTZ R180, R181, R180 ;  /* 0x000000b4b5b47220 */ /* 0x000fce0000410000 */
.L_x_4155:
[----:B------:R-:W-:Y:S05]  /*7c90*/  BSYNC.RECONVERGENT B1 ;  /* 0x0000000000017941 */ /* 0x000fea0003800200 */
.L_x_4154:
        /* <DEDUP_REMOVED lines=13> */
.L_x_4153:
[----:B------:R-:W-:Y:S05]  /*7d70*/  BRA.U !UP3, `(.L_x_4156) ;  /* 0x000000010b747547 */ /* 0x000fea000b800000 */
[----:B-----5:R-:W-:Y:S01]  /*7d80*/  LOP3.LUT P0, RZ, R194, 0xff00, RZ, 0xc0, !PT ;  /* 0x0000ff00c2ff7812 */ /* 0x020fe2000780c0ff */
[----:B------:R-:W-:Y:S01]  /*7d90*/  BSSY.RECONVERGENT B1, `(.L_x_4157) ;  /* 0x000000e000017945 */ /* 0x000fe20003800200 */
[----:B0-----:R-:W-:-:S11]  /*7da0*/  MOV R180, RZ ;  /* 0x000000ff00b47202 */ /* 0x001fd60000000f00 */
[----:B------:R-:W-:Y:S05]  /*7db0*/  @!P0 BRA `(.L_x_4158) ;  /* 0x00000000002c8947 */ /* 0x000fea0003800000 */
[----:B------:R-:W-:Y:S01]  /*7dc0*/  IMAD.U32 R180, RZ, RZ, UR8 ;  /* 0x00000008ffb47e24 */ /* 0x000fe2000f8e00ff */
        /* <DEDUP_REMOVED lines=10> */
.L_x_4158:
[----:B------:R-:W-:Y:S05]  /*7e70*/  BSYNC.RECONVERGENT B1 ;  /* 0x0000000000017941 */ /* 0x000fea0003800200 */
.L_x_4157:
        /* <DEDUP_REMOVED lines=13> */
.L_x_4156:
        /* <DEDUP_REMOVED lines=15> */
.L_x_4161:
[----:B------:R-:W-:Y:S05]  /*8040*/  BSYNC.RECONVERGENT B1 ;  /* 0x0000000000017941 */ /* 0x000fea0003800200 */
.L_x_4160:
        /* <DEDUP_REMOVED lines=13> */
.L_x_4159:
        /* <DEDUP_REMOVED lines=16> */
.L_x_4164:
[----:B------:R-:W-:Y:S05]  /*8220*/  BSYNC.RECONVERGENT B1 ;  /* 0x0000000000017941 */ /* 0x000fea0003800200 */
.L_x_4163:
        /* <DEDUP_REMOVED lines=13> */
.L_x_4162:
        /* <DEDUP_REMOVED lines=15> */
.L_x_4167:
[----:B------:R-:W-:Y:S05]  /*83f0*/  BSYNC.RECONVERGENT B1 ;  /* 0x0000000000017941 */ /* 0x000fea0003800200 */
.L_x_4166:
        /* <DEDUP_REMOVED lines=13> */
.L_x_4165:
        /* <DEDUP_REMOVED lines=16> */
.L_x_4170:
[----:B------:R-:W-:Y:S05]  /*85d0*/  BSYNC.RECONVERGENT B1 ;  /* 0x0000000000017941 */ /* 0x000fea0003800200 */
.L_x_4169:
        /* <DEDUP_REMOVED lines=13> */
.L_x_4168:
        /* <DEDUP_REMOVED lines=15> */
.L_x_4173:
[----:B------:R-:W-:Y:S05]  /*87a0*/  BSYNC.RECONVERGENT B1 ;  /* 0x0000000000017941 */ /* 0x000fea0003800200 */
.L_x_4172:
        /* <DEDUP_REMOVED lines=13> */
.L_x_4171:
[----:B------:R-:W-:Y:S05]  /*8880*/  BRA.U !UP3, `(.L_x_4137) ;  /* 0x000000010b787547 */ /* 0x000fea000b800000 */
[----:B-----5:R-:W-:Y:S01]  /*8890*/  ISETP.GE.U32.AND P0, PT, R194, RZ, PT ;  /* 0x000000ffc200720c */ /* 0x020fe20003f06070 */
[----:B------:R-:W-:Y:S01]  /*88a0*/  BSSY.RECONVERGENT B1, `(.L_x_4174) ;  /* 0x000000f000017945 */ /* 0x000fe20003800200 */
[----:B0-----:R-:W-:Y:S02]  /*88b0*/  MOV R180, RZ ;  /* 0x000000ff00b47202 */ /* 0x001fe40000000f00 */
[----:B------:R-:W-:-:S13]  /*88c0*/  ISETP.GE.U32.AND.EX P0, PT, R195, 0x1000000, PT, P0 ;  /* 0x01000000c300780c */ /* 0x000fda0003f06100 */
        /* <DEDUP_REMOVED lines=12> */
.L_x_4175:
[----:B------:R-:W-:Y:S05]  /*8990*/  BSYNC.RECONVERGENT B1 ;  /* 0x0000000000017941 */ /* 0x000fea0003800200 */
.L_x_4174:
        /* <DEDUP_REMOVED lines=13> */
.L_x_4137:
[----:B0-----:R-:W0:Y:S01]  /*8a70*/  @P5 LDC.64 R180, c[0x0][0x478] ;  /* 0x00011e00ffb45b82 */ /* 0x001e220000000a00 */
[----:B------:R-:W1:Y:S01]  /*8a80*/  @UP3 LDCU.64 UR6, c[0x0][0x468] ;  /* 0x00008d00ff0637ac */ /* 0x000e620008000a00 */
[----:B------:R-:W-:Y:S01]  /*8a90*/  PLOP3.LUT P0, PT, PT, PT, UP3, 0x80, 0x8 ;  /* 0x000000000008781c */ /* 0x000fe20003f0f038 */
[C---:B0-----:R-:W-:Y:S01]  /*8aa0*/  @P5 IMAD.WIDE.U32 R180, R183.reuse, 0x10, R180 ;  /* 0x00000010b7b45825 */ /* 0x041fe200078e00b4 */
[----:B------:R-:W-:-:S04]  /*8ab0*/  IADD3 R183, PT, PT, R183, 0x80, RZ ;  /* 0x00000080b7b77810 */ /* 0x000fc80007ffe0ff */
[----:B------:R0:W-:Y:S01]  /*8ac0*/  @P5 STG.E.128 desc[UR20][R180.64], R88 ;  /* 0x00000058b4005986 */ /* 0x0001e2000c101d14 */
[----:B------:R-:W-:Y:S01]  /*8ad0*/  PLOP3.LUT P5, PT, PT, PT, UP3, 0x80, 0x8 ;  /* 0x000000000008781c */ /* 0x000fe20003faf038 */
[----:B0-----:R-:W-:-:S05]  /*8ae0*/  HFMA2 R180, -RZ, RZ, 0, 9.5367431640625e-07 ;  /* 0x00000010ffb47431 */ /* 0x001fca00000001ff */
[C---:B-1----:R-:W-:Y:S01]  /*8af0*/  @P0 IMAD.WIDE.U32 R180, R182.reuse, R180, UR6 ;  /* 0x00000006b6b40e25 */ /* 0x042fe2000f8e00b4 */
[----:B------:R-:W-:-:S06]  /*8b00*/  IADD3 R182, PT, PT, R182, 0x80, RZ ;  /* 0x00000080b6b67810 */ /* 0x000fcc0007ffe0ff */
[----:B------:R1:W-:Y:S02]  /*8b10*/  @P5 STG.E.128 desc[UR20][R180.64], R96 ;  /* 0x00000060b4005986 */ /* 0x0003e4000c101d14 */
.L_x_4126:
[----:B------:R-:W-:Y:S05]  /*8b20*/  BSYNC.RECONVERGENT B0 ;  /* 0x0000000000007941 */ /* 0x000fea0003800200 */
.L_x_4125:
        /* <DEDUP_REMOVED lines=8> */
.L_x_4178:
        /* <DEDUP_REMOVED lines=9> */
[----:B01----:R-:W-:-:S03]  /*8c40*/  SHF.L.U32 R180, R172, 0x10, RZ ;  /* 0x00000010acb47819 */ /* 0x003fc600000006ff */
[----:B------:R-:W-:Y:S02]  /*8c50*/  IMAD.U32 R88, R88, 0x10000, RZ ;  /* 0x0001000058587824 */ /* 0x000fe400078e00ff */
        /* <DEDUP_REMOVED lines=9> */
[----:B------:R-:W-:-:S03]  /*8cf0*/  MOV R90, RZ ;  /* 0x000000ff005a7202 */ /* 0x000fc60000000f00 */
        /* <DEDUP_REMOVED lines=8> */
.L_x_4181:
[----:B------:R-:W-:Y:S05]  /*8d80*/  BRA.U !UP3, `(.L_x_4182) ;  /* 0x000000010b307547 */ /* 0x000fea000b800000 */
[----:B------:R-:W-:Y:S01]  /*8d90*/  LOP3.LUT P6, RZ, R192, 0xff00, RZ, 0xc0, !PT ;  /* 0x0000ff00c0ff7812 */ /* 0x000fe200078cc0ff */
[----:B------:R-:W-:Y:S01]  /*8da0*/  FMUL.FTZ R89, R88, UR23 ;  /* 0x0000001758597c20 */ /* 0x000fe20008410000 */
[----:B------:R-:W-:-:S03]  /*8db0*/  HFMA2 R91, -RZ, RZ, 0, 0 ;  /* 0x00000000ff5b7431 */ /* 0x000fc600000001ff */
        /* <DEDUP_REMOVED lines=9> */
.L_x_4182:
        /* <DEDUP_REMOVED lines=17> */
.L_x_4183:
        /* <DEDUP_REMOVED lines=19> */
.L_x_4184:
        /* <DEDUP_REMOVED lines=17> */
.L_x_4185:
        /* <DEDUP_REMOVED lines=19> */
.L_x_4186:
[----:B------:R-:W-:Y:S02]  /*92d0*/  MOV R91, UR8 ;  /* 0x00000008005b7c02 */ /* 0x000fe40008000f00 */
[----:B------:R-:W-:Y:S01]  /*92e0*/  F2FP.BF16.F32.PACK_AB R89, R181, R89 ;  /* 0x00000059b559723e */ /* 0x000fe200000010ff */
[----:B------:R-:W-:Y:S01]  /*92f0*/  IMAD.U32 R181, RZ, RZ, UR8 ;  /* 0x00000008ffb57e24 */ /* 0x000fe2000f8e00ff */
[----:B------:R-:W-:Y:S01]  /*9300*/  F2FP.BF16.F32.PACK_AB R88, R88, R180 ;  /* 0x000000b45858723e */ /* 0x000fe200000010ff */
[----:B------:R-:W-:Y:S01]  /*9310*/  @P0 FFMA.FTZ R91, R205, R91, UR10 ;  /* 0x0000000acd5b0e23 */ /* 0x000fe2000801005b */
[----:B------:R-:W-:Y:S01]  /*9320*/  PRMT R180, R175, 0x7632, R180 ;  /* 0x00007632afb47816 */ /* 0x000fe200000000b4 */
[----:B------:R-:W-:Y:S01]  /*9330*/  @P0 FFMA.FTZ R181, R213, R181, UR10 ;  /* 0x0000000ad5b50e23 */ /* 0x000fe200080100b5 */
[----:B------:R-:W-:Y:S01]  /*9340*/  F2FP.BF16.F32.PACK_AB R90, R90, R184 ;  /* 0x000000b85a5a723e */ /* 0x000fe200000010ff */
[----:B------:R-:W-:Y:S01]  /*9350*/  @P0 FADD.FTZ R185, R206, -R91 ;  /* 0x8000005bceb90221 */ /* 0x000fe20000010000 */
[----:B------:R-:W-:Y:S01]  /*9360*/  SHF.L.U32 R91, R175, 0x10, RZ ;  /* 0x00000010af5b7819 */ /* 0x000fe200000006ff */
[----:B------:R-:W-:Y:S01]  /*9370*/  @P0 FADD.FTZ R181, R214, -R181 ;  /* 0x800000b5d6b50221 */ /* 0x000fe20000010000 */
[----:B------:R-:W-:-:S03]  /*9380*/  SHF.L.U32 R180, R180, 0x10, RZ ;  /* 0x00000010b4b47819 */ /* 0x000fc600000006ff */
[----:B------:R-:W-:Y:S02]  /*9390*/  @P0 FFMA.FTZ R91, R185, UR32, R91 ;  /* 0x00000020b95b0c23 */ /* 0x000fe4000801005b */
        /* <DEDUP_REMOVED lines=13> */
.L_x_4187:
[----:B------:R-:W-:Y:S01]  /*9470*/  F2FP.BF16.F32.PACK_AB R91, R180, R91 ;  /* 0x0000005bb45b723e */ /* 0x000fe200000010ff */
[----:B------:R-:W-:Y:S06]  /*9480*/  BRA.U !UP3, `(.L_x_4188) ;  /* 0x000000210b947547 */ /* 0x000fec000b800000 */
        /* <DEDUP_REMOVED lines=14> */
.L_x_4180:
[----:B------:R-:W-:Y:S01]  /*9570*/  ISETP.LT.AND P6, PT, RZ, UR33, PT ;  /* 0x00000021ff007c0c */ /* 0x000fe2000bfc1270 */
[----:B------:R-:W-:-:S12]  /*9580*/  BRA.U !UP3, `(.L_x_4189) ;  /* 0x000000010b407547 */ /* 0x000fd8000b800000 */
[----:B01----:R-:W-:Y:S02]  /*9590*/  MOV R180, UR8 ;  /* 0x0000000800b47c02 */ /* 0x003fe40008000f00 */
[----:B-----5:R-:W-:Y:S02]  /*95a0*/  LOP3.LUT P0, RZ, R192, 0xff, RZ, 0xc0, !PT ;  /* 0x000000ffc0ff7812 */ /* 0x020fe4000780c0ff */
[----:B------:R-:W-:Y:S01]  /*95b0*/  SHF.L.U32 R181, R172, 0x10, RZ ;  /* 0x00000010acb57819 */ /* 0x000fe200000006ff */
[----:B------:R-:W-:-:S04]  /*95c0*/  @P6 FFMA.FTZ R180, R191, R180, UR10 ;  /* 0x0000000abfb46e23 */ /* 0x000fc800080100b4 */
[----:B------:R-:W-:-:S04]  /*95d0*/  @P6 FADD.FTZ R180, R200, -R180 ;  /* 0x800000b4c8b46221 */ /* 0x000fc80000010000 */
[----:B------:R-:W-:Y:S02]  /*95e0*/  @P6 FFMA.FTZ R181, R180, UR32, R181 ;  /* 0x00000020b4b56c23 */ /* 0x000fe400080100b5 */
[----:B------:R-:W-:Y:S02]  /*95f0*/  @P0 SHF.L.U32 R184, R176, 0x10, RZ ;  /* 0x00000010b0b80819 */ /* 0x000fe400000006ff */
[----:B------:R-:W-:Y:S01]  /*9600*/  FMUL.FTZ R180, R181, UR23 ;  /* 0x00000017b5b47c20 */ /* 0x000fe20008410000 */
[----:B------:R-:W-:-:S03]  /*9610*/  IMAD.MOV.U32 R181, RZ, RZ, RZ ;  /* 0x000000ffffb57224 */ /* 0x000fc600078e00ff */
[----:B------:R-:W-:-:S04]  /*9620*/  FMUL.FTZ R180, R180, UR22 ;  /* 0x00000016b4b47c20 */ /* 0x000fc80008410000 */
[-C--:B------:R-:W-:Y:S01]  /*9630*/  @P0 FMUL.FTZ R181, R184, R180.reuse ;  /* 0x000000b4b8b50220 */ /* 0x080fe20000410000 */
[----:B------:R-:W-:-:S03]  /*9640*/  FMUL.FTZ R180, R44, R180 ;  /* 0x000000b42cb47220 */ /* 0x000fc60000410000 */
[----:B------:R-:W-:Y:S02]  /*9650*/  FADD.FTZ R148, R148, R181 ;  /* 0x000000b594947221 */ /* 0x000fe40000010000 */
[----:B------:R-:W-:-:S04]  /*9660*/  FSEL R180, R180, RZ, P0 ;  /* 0x000000ffb4b47208 */ /* 0x000fc80000000000 */
[----:B------:R-:W-:-:S04]  /*9670*/  F2FP.BF16.F32.PACK_AB R180, RZ, R180 ;  /* 0x000000b4ffb4723e */ /* 0x000fc800000010ff */
[----:B------:R-:W-:-:S07]  /*9680*/  PRMT R96, R180, 0x7610, R96 ;  /* 0x00007610b4607816 */ /* 0x000fce0000000060 */
.L_x_4189:
[----:B------:R-:W-:Y:S05]  /*9690*/  BRA.U !UP3, `(.L_x_4190) ;  /* 0x000000010b487547 */ /* 0x000fea000b800000 */
[----:B01----:R-:W-:Y:S02]  /*96a0*/  MOV R180, UR8 ;  /* 0x0000000800b47c02 */ /* 0x003fe40008000f00 */
        /* <DEDUP_REMOVED lines=17> */
.L_x_4190:
[----:B------:R-:W-:Y:S05]  /*97c0*/  BRA.U !UP3, `(.L_x_4191) ;  /* 0x000000010b407547 */ /* 0x000fea000b800000 */
        /* <DEDUP_REMOVED lines=16> */
.L_x_4191:
[----:B------:R-:W-:Y:S05]  /*98d0*/  BRA.U !UP3, `(.L_x_4192) ;  /* 0x000000010b487547 */ /* 0x000fea000b800000 */
[----:B01----:R-:W-:Y:S01]  /*98e0*/  MOV R180, UR8 ;  /* 0x0000000800b47c02 */ /* 0x003fe20008000f00 */
[----:B------:R-:W-:Y:S01]  /*98f0*/  HFMA2 R184, -RZ, RZ, 0, 0 ;  /* 0x00000000ffb87431 */ /* 0x000fe200000001ff */
[----:B-----5:R-:W-:Y:S02]  /*9900*/  LOP3.LUT P0, RZ, R192, 0xff000000, RZ, 0xc0, !PT ;  /* 0xff000000c0ff7812 */ /* 0x020fe4000780c0ff */
[----:B------:R-:W-:Y:S01]  /*9910*/  PRMT R181, R173, 0x7632, R181 ;  /* 0x00007632adb57816 */ /* 0x000fe200000000b5 */
[----:B------:R-:W-:-:S03]  /*9920*/  @P6 FFMA.FTZ R180, R209, R180, UR10 ;  /* 0x0000000ad1b46e23 */ /* 0x000fc600080100b4 */
        /* <DEDUP_REMOVED lines=13> */
.L_x_4192:
        /* <DEDUP_REMOVED lines=17> */
.L_x_4193:
        /* <DEDUP_REMOVED lines=19> */
.L_x_4194:
        /* <DEDUP_REMOVED lines=17> */
.L_x_4195:
[----:B------:R-:W-:Y:S05]  /*9d50*/  BRA.U !UP3, `(.L_x_4188) ;  /* 0x000000190b607547 */ /* 0x000fea000b800000 */
[----:B-----5:R-:W-:Y:S01]  /*9d60*/  ISETP.GE.U32.AND P0, PT, R192, RZ, PT ;  /* 0x000000ffc000720c */ /* 0x020fe20003f06070 */
[----:B------:R-:W-:Y:S01]  /*9d70*/  HFMA2 R184, -RZ, RZ, 0, 0 ;  /* 0x00000000ffb87431 */ /* 0x000fe200000001ff */
[----:B01----:R-:W-:Y:S02]  /*9d80*/  MOV R180, UR8 ;  /* 0x0000000800b47c02 */ /* 0x003fe40008000f00 */
[----:B------:R-:W-:Y:S02]  /*9d90*/  ISETP.GE.U32.AND.EX P0, PT, R193, 0x1000000, PT, P0 ;  /* 0x01000000c100780c */ /* 0x000fe40003f06100 */
        /* <DEDUP_REMOVED lines=16> */
.L_x_4179:
        /* <DEDUP_REMOVED lines=15> */
[----:B------:R-:W-:-:S04]  /*9f90*/  @P6 IMAD.U32 R91, R176, 0x10000, RZ ;  /* 0x00010000b05b6824 */ /* 0x000fc800078e00ff */
[-C--:B------:R-:W-:Y:S01]  /*9fa0*/  @P6 FMUL.FTZ R90, R91, R89.reuse ;  /* 0x000000595b5a6220 */ /* 0x080fe20000410000 */
[----:B------:R-:W-:-:S03]  /*9fb0*/  FMUL.FTZ R89, R44, R89 ;  /* 0x000000592c597220 */ /* 0x000fc60000410000 */
[----:B------:R-:W-:Y:S02]  /*9fc0*/  FADD.FTZ R148, R148, R90 ;  /* 0x0000005a94947221 */ /* 0x000fe40000010000 */
[----:B------:R-:W-:-:S04]  /*9fd0*/  FSEL R89, R89, RZ, P6 ;  /* 0x000000ff59597208 */ /* 0x000fc80003000000 */
[----:B------:R-:W-:-:S04]  /*9fe0*/  F2FP.BF16.F32.PACK_AB R89, RZ, R89 ;  /* 0x00000059ff59723e */ /* 0x000fc800000010ff */
[----:B01----:R-:W-:-:S07]  /*9ff0*/  PRMT R96, R89, 0x7610, R96 ;  /* 0x0000761059607816 */ /* 0x003fce0000000060 */
.L_x_4197:
        /* <DEDUP_REMOVED lines=8> */
[----:B01----:R-:W-:-:S03]  /*a080*/  HFMA2 R180, -RZ, RZ, 0, 0 ;  /* 0x00000000ffb47431 */ /* 0x003fc600000001ff */
        /* <DEDUP_REMOVED lines=9> */
.L_x_4198:
        /* <DEDUP_REMOVED lines=8> */
[----:B01----:R-:W-:-:S03]  /*a1a0*/  MOV R180, RZ ;  /* 0x000000ff00b47202 */ /* 0x003fc60000000f00 */
        /* <DEDUP_REMOVED lines=8> */
.L_x_4199:
[----:B------:R-:W-:-:S05]  /*a230*/  MOV R90, UR8 ;  /* 0x00000008005a7c02 */ /* 0x000fca0008000f00 */
[----:B------:R-:W-:-:S04]  /*a240*/  FFMA.FTZ R90, R209, R90, UR10 ;  /* 0x0000000ad15a7e23 */ /* 0x000fc8000801005a */
[----:B------:R-:W-:-:S04]  /*a250*/  FADD.FTZ R90, R210, -R90 ;  /* 0x8000005ad25a7221 */ /* 0x000fc80000010000 */
[----:B------:R-:W-:-:S05]  /*a260*/  FMUL.FTZ R90, R90, UR32 ;  /* 0x000000205a5a7c20 */ /* 0x000fca0008410000 */
[----:B01----:R-:W-:Y:S01]  /*a270*/  FSEL R180, R90, RZ, P0 ;  /* 0x000000ff5ab47208 */ /* 0x003fe20000000000 */
[----:B------:R-:W-:Y:S06]  /*a280*/  BRA.U !UP3, `(.L_x_4200) ;  /* 0x000000010b307547 */ /* 0x000fec000b800000 */
[----:B-----5:R-:W-:Y:S01]  /*a290*/  LOP3.LUT P6, RZ, R192, 0xff000000, RZ, 0xc0, !PT ;  /* 0xff000000c0ff7812 */ /* 0x020fe200078cc0ff */
[----:B------:R-:W-:Y:S01]  /*a2a0*/  FMUL.FTZ R90, R180, UR23 ;  /* 0x00000017b45a7c20 */ /* 0x000fe20008410000 */
[----:B------:R-:W-:-:S03]  /*a2b0*/  HFMA2 R184, -RZ, RZ, 0, 0 ;  /* 0x00000000ffb87431 */ /* 0x000fc600000001ff */
        /* <DEDUP_REMOVED lines=9> */
.L_x_4200:
        /* <DEDUP_REMOVED lines=17> */
.L_x_4201:
        /* <DEDUP_REMOVED lines=18> */
.L_x_4202:
        /* <DEDUP_REMOVED lines=25> */
.L_x_4203:
[----:B------:R-:W-:Y:S01]  /*a710*/  F2FP.BF16.F32.PACK_AB R91, R180, R91 ;  /* 0x0000005bb45b723e */ /* 0x000fe200000010ff */
[----:B------:R-:W-:Y:S06]  /*a720*/  BRA.U !UP3, `(.L_x_4188) ;  /* 0x0000000d0bec7547 */ /* 0x000fec000b800000 */
[----:B-----5:R-:W-:Y:S01]  /*a730*/  ISETP.GE.U32.AND P0, PT, R192, RZ, PT ;  /* 0x000000ffc000720c */ /* 0x020fe20003f06070 */
[----:B------:R-:W-:Y:S01]  /*a740*/  FMUL.FTZ R180, R180, UR23 ;  /* 0x00000017b4b47c20 */ /* 0x000fe20008410000 */
[----:B------:R-:W-:Y:S02]  /*a750*/  HFMA2 R184, -RZ, RZ, 0, 0 ;  /* 0x00000000ffb87431 */ /* 0x000fe400000001ff */
        /* <DEDUP_REMOVED lines=11> */
.L_x_4196:
[----:B------:R-:W-:Y:S05]  /*a810*/  BRA.U !UP3, `(.L_x_4204) ;  /* 0x000000010b707547 */ /* 0x000fea000b800000 */
[----:B-----5:R-:W-:Y:S01]  /*a820*/  LOP3.LUT P0, RZ, R192, 0xff, RZ, 0xc0, !PT ;  /* 0x000000ffc0ff7812 */ /* 0x020fe2000780c0ff */
[----:B------:R-:W-:Y:S01]  /*a830*/  BSSY.RECONVERGENT B1, `(.L_x_4205) ;  /* 0x000000d000017945 */ /* 0x000fe20003800200 */
[----:B01----:R-:W-:-:S11]  /*a840*/  MOV R180, RZ ;  /* 0x000000ff00b47202 */ /* 0x003fd60000000f00 */
        /* <DEDUP_REMOVED lines=11> */
.L_x_4206:
[----:B------:R-:W-:Y:S05]  /*a900*/  BSYNC.RECONVERGENT B1 ;  /* 0x0000000000017941 */ /* 0x000fea0003800200 */
.L_x_4205:
        /* <DEDUP_REMOVED lines=13> */
.L_x_4204:
[----:B------:R-:W-:Y:S05]  /*a9e0*/  BRA.U !UP3, `(.L_x_4207) ;  /* 0x000000010b747547 */ /* 0x000fea000b800000 */
[----:B-----5:R-:W-:Y:S01]  /*a9f0*/  LOP3.LUT P0, RZ, R192, 0xff00, RZ, 0xc0, !PT ;  /* 0x0000ff00c0ff7812 */ /* 0x020fe2000780c0ff */
[----:B------:R-:W-:Y:S01]  /*aa00*/  BSSY.RECONVERGENT B1, `(.L_x_4208) ;  /* 0x000000e000017945 */ /* 0x000fe20003800200 */
[----:B01----:R-:W-:-:S11]  /*aa10*/  HFMA2 R180, -RZ, RZ, 0, 0 ;  /* 0x00000000ffb47431 */ /* 0x003fd600000001ff */
        /* <DEDUP_REMOVED lines=12> */
.L_x_4209:
[----:B------:R-:W-:Y:S05]  /*aae0*/  BSYNC.RECONVERGENT B1 ;  /* 0x0000000000017941 */ /* 0x000fea0003800200 */
.L_x_4208:
        /* <DEDUP_REMOVED lines=13> */
.L_x_4207:
        /* <DEDUP_REMOVED lines=15> */
.L_x_4212:
[----:B------:R-:W-:Y:S05]  /*acb0*/  BSYNC.RECONVERGENT B1 ;  /* 0x0000000000017941 */ /* 0x000fea0003800200 */
.L_x_4211:
        /* <DEDUP_REMOVED lines=13> */
.L_x_4210:
        /* <DEDUP_REMOVED lines=16> */
.L_x_4215:
[----:B------:R-:W-:Y:S05]  /*ae90*/  BSYNC.RECONVERGENT B1 ;  /* 0x0000000000017941 */ /* 0x000fea0003800200 */
.L_x_4214:
        /* <DEDUP_REMOVED lines=13> */
.L_x_4213:
        /* <DEDUP_REMOVED lines=15> */
.L_x_4218:
[----:B------:R-:W-:Y:S05]  /*b060*/  BSYNC.RECONVERGENT B1 ;  /* 0x0000000000017941 */ /* 0x000fea0003800200 */
.L_x_4217:
        /* <DEDUP_REMOVED lines=13> */
.L_x_4216:
        /* <DEDUP_REMOVED lines=16> */
.L_x_4221:
[----:B------:R-:W-:Y:S05]  /*b240*/  BSYNC.RECONVERGENT B1 ;  /* 0x0000000000017941 */ /* 0x000fea0003800200 */
.L_x_4220:
        /* <DEDUP_REMOVED lines=13> */
.L_x_4219:
        /* <DEDUP_REMOVED lines=15> */
.L_x_4224:
[----:B------:R-:W-:Y:S05]  /*b410*/  BSYNC.RECONVERGENT B1 ;  /* 0x0000000000017941 */ /* 0x000fea0003800200 */
.L_x_4223:
        /* <DEDUP_REMOVED lines=13> */
.L_x_4222:
[----:B------:R-:W-:Y:S05]  /*b4f0*/  BRA.U !UP3, `(.L_x_4188) ;  /* 0x000000010b787547 */ /* 0x000fea000b800000 */
[----:B-----5:R-:W-:Y:S01]  /*b500*/  ISETP.GE.U32.AND P0, PT, R192, RZ, PT ;  /* 0x000000ffc000720c */ /* 0x020fe20003f06070 */
[----:B------:R-:W-:Y:S01]  /*b510*/  BSSY.RECONVERGENT B1, `(.L_x_4225) ;  /* 0x000000f000017945 */ /* 0x000fe20003800200 */
[----:B01----:R-:W-:Y:S02]  /*b520*/  HFMA2 R180, -RZ, RZ, 0, 0 ;  /* 0x00000000ffb47431 */ /* 0x003fe400000001ff */
        /* <DEDUP_REMOVED lines=13> */
.L_x_4226:
[----:B------:R-:W-:Y:S05]  /*b600*/  BSYNC.RECONVERGENT B1 ;  /* 0x0000000000017941 */ /* 0x000fea0003800200 */
.L_x_4225:
        /* <DEDUP_REMOVED lines=13> */
.L_x_4188:
[----:B01----:R-:W0:Y:S01]  /*b6e0*/  @P5 LDC.64 R180, c[0x0][0x478] ;  /* 0x00011e00ffb45b82 */ /* 0x003e220000000a00 */
[----:B------:R-:W1:Y:S01]  /*b6f0*/  @UP3 LDCU.64 UR6, c[0x0][0x468] ;  /* 0x00008d00ff0637ac */ /* 0x000e620008000a00 */
[----:B------:R-:W-:Y:S01]  /*b700*/  PLOP3.LUT P0, PT, PT, PT, UP3, 0x80, 0x8 ;  /* 0x000000000008781c */ /* 0x000fe20003f0f038 */
[----:B0-----:R-:W-:-:S04]  /*b710*/  @P5 IMAD.WIDE.U32 R180, R183, 0x10, R180 ;  /* 0x00000010b7b45825 */ /* 0x001fc800078e00b4 */
[----:B------:R-:W-:Y:S01]  /*b720*/  VIADD R183, R183, 0x80 ;  /* 0x00000080b7b77836 */ /* 0x000fe20000000000 */
[----:B------:R0:W-:Y:S01]  /*b730*/  @P5 STG.E.128 desc[UR20][R180.64], R88 ;  /* 0x00000058b4005986 */ /* 0x0001e2000c101d14 */
[----:B------:R-:W-:Y:S02]  /*b740*/  PLOP3.LUT P5, PT, PT, PT, UP3, 0x80, 0x8 ;  /* 0x000000000008781c */ /* 0x000fe40003faf038 */
[----:B0-----:R-:W-:-:S05]  /*b750*/  MOV R180, 0x10 ;  /* 0x0000001000b47802 */ /* 0x001fca0000000f00 */
[C---:B-1----:R-:W-:Y:S01]  /*b760*/  @P0 IMAD.WIDE.U32 R180, R182.reuse, R180, UR6 ;  /* 0x00000006b6b40e25 */ /* 0x042fe2000f8e00b4 */
[----:B------:R-:W-:-:S05]  /*b770*/  IADD3 R182, PT, PT, R182, 0x80, RZ ;  /* 0x00000080b6b67810 */ /* 0x000fca0007ffe0ff */
[----:B------:R2:W-:Y:S02]  /*b780*/  @P5 STG.E.128 desc[UR20][R180.64], R96 ;  /* 0x00000060b4005986 */ /* 0x0005e4000c101d14 */
.L_x_4177:
[----:B------:R-:W-:Y:S05]  /*b790*/  BSYNC.RECONVERGENT B0 ;  /* 0x0000000000007941 */ /* 0x000fea0003800200 */
.L_x_4176:
        /* <DEDUP_REMOVED lines=8> */
.L_x_4229:
        /* <DEDUP_REMOVED lines=9> */
[----:B012---:R-:W-:Y:S02]  /*b8b0*/  SHF.L.U32 R180, R24, 0x10, RZ ;  /* 0x0000001018b47819 */ /* 0x007fe400000006ff */
        /* <DEDUP_REMOVED lines=19> */
.L_x_4232:
[----:B------:R-:W-:Y:S05]  /*b9f0*/  BRA.U !UP3, `(.L_x_4233) ;  /* 0x000000010b307547 */ /* 0x000fea000b800000 */
[----:B------:R-:W-:Y:S01]  /*ba00*/  LOP3.LUT P6, RZ, R198, 0xff00, RZ, 0xc0, !PT ;  /* 0x0000ff00c6ff7812 */ /* 0x000fe200078cc0ff */
[----:B------:R-:W-:Y:S01]  /*ba10*/  FMUL.FTZ R89, R88, UR23 ;  /* 0x0000001758597c20 */ /* 0x000fe20008410000 */
[----:B------:R-:W-:-:S03]  /*ba20*/  IMAD.MOV.U32 R91, RZ, RZ, RZ ;  /* 0x000000ffff5b7224 */ /* 0x000fc600078e00ff */
        /* <DEDUP_REMOVED lines=9> */
.L_x_4233:
        /* <DEDUP_REMOVED lines=17> */
.L_x_4234:
        /* <DEDUP_REMOVED lines=19> */
.L_x_4235:
        /* <DEDUP_REMOVED lines=17> */
.L_x_4236:
        /* <DEDUP_REMOVED lines=19> */
.L_x_4237:
        /* <DEDUP_REMOVED lines=26> */
.L_x_4238:
[----:B------:R-:W-:Y:S01]  /*c0e0*/  F2FP.BF16.F32.PACK_AB R91, R180, R91 ;  /* 0x0000005bb45b723e */ /* 0x000fe200000010ff */
[----:B------:R-:W-:Y:S06]  /*c0f0*/  BRA.U !UP3, `(.L_x_4239) ;  /* 0x000000210b687547 */ /* 0x000fec000b800000 */
[----:B------:R-:W-:Y:S01]  /*c100*/  ISETP.GE.U32.AND P0, PT, R198, RZ, PT ;  /* 0x000000ffc600720c */ /* 0x000fe20003f06070 */
[----:B------:R-:W-:Y:S01]  /*c110*/  FMUL.FTZ R180, R180, UR23 ;  /* 0x00000017b4b47c20 */ /* 0x000fe20008410000 */
[----:B------:R-:W-:Y:S02]  /*c120*/  IMAD.MOV.U32 R184, RZ, RZ, RZ ;  /* 0x000000ffffb87224 */ /* 0x000fe400078e00ff */
        /* <DEDUP_REMOVED lines=11> */
.L_x_4231:
[----:B------:R-:W-:Y:S01]  /*c1e0*/  ISETP.LT.AND P6, PT, RZ, UR33, PT ;  /* 0x00000021ff007c0c */ /* 0x000fe2000bfc1270 */
[----:B------:R-:W-:-:S12]  /*c1f0*/  BRA.U !UP3, `(.L_x_4240) ;  /* 0x000000010b407547 */ /* 0x000fd8000b800000 */
[----:B012---:R-:W-:Y:S02]  /*c200*/  MOV R180, UR8 ;  /* 0x0000000800b47c02 */ /* 0x007fe40008000f00 */
[----:B-----5:R-:W-:Y:S02]  /*c210*/  LOP3.LUT P0, RZ, R198, 0xff, RZ, 0xc0, !PT ;  /* 0x000000ffc6ff7812 */ /* 0x020fe4000780c0ff */
[----:B------:R-:W-:Y:S01]  /*c220*/  SHF.L.U32 R181, R24, 0x10, RZ ;  /* 0x0000001018b57819 */ /* 0x000fe200000006ff */
[----:B------:R-:W-:-:S04]  /*c230*/  @P6 FFMA.FTZ R180, R215, R180, UR10 ;  /* 0x0000000ad7b46e23 */ /* 0x000fc800080100b4 */
[----:B------:R-:W-:-:S04]  /*c240*/  @P6 FADD.FTZ R180, R216, -R180 ;  /* 0x800000b4d8b46221 */ /* 0x000fc80000010000 */
[----:B------:R-:W-:Y:S02]  /*c250*/  @P6 FFMA.FTZ R181, R180, UR32, R181 ;  /* 0x00000020b4b56c23 */ /* 0x000fe400080100b5 */
[----:B------:R-:W-:Y:S02]  /*c260*/  @P0 SHF.L.U32 R184, R176, 0x10, RZ ;  /* 0x00000010b0b80819 */ /* 0x000fe400000006ff */
[----:B------:R-:W-:Y:S01]  /*c270*/  FMUL.FTZ R180, R181, UR23 ;  /* 0x00000017b5b47c20 */ /* 0x000fe20008410000 */
[----:B------:R-:W-:-:S03]  /*c280*/  MOV R181, RZ ;  /* 0x000000ff00b57202 */ /* 0x000fc60000000f00 */
[----:B------:R-:W-:-:S04]  /*c290*/  FMUL.FTZ R180, R180, UR22 ;  /* 0x00000016b4b47c20 */ /* 0x000fc80008410000 */
[-C--:B------:R-:W-:Y:S01]  /*c2a0*/  @P0 FMUL.FTZ R181, R184, R180.reuse ;  /* 0x000000b4b8b50220 */ /* 0x080fe20000410000 */
[----:B------:R-:W-:-:S03]  /*c2b0*/  FMUL.FTZ R180, R52, R180 ;  /* 0x000000b434b47220 */ /* 0x000fc60000410000 */
[----:B------:R-:W-:Y:S02]  /*c2c0*/  FADD.FTZ R156, R156, R181 ;  /* 0x000000b59c9c7221 */ /* 0x000fe40000010000 */
[----:B------:R-:W-:-:S04]  /*c2d0*/  FSEL R180, R180, RZ, P0 ;  /* 0x000000ffb4b47208 */ /* 0x000fc80000000000 */
[----:B------:R-:W-:-:S04]  /*c2e0*/  F2FP.BF16.F32.PACK_AB R180, RZ, R180 ;  /* 0x000000b4ffb4723e */ /* 0x000fc800000010ff */
[----:B------:R-:W-:-:S07]  /*c2f0*/  PRMT R96, R180, 0x7610, R96 ;  /* 0x00007610b4607816 */ /* 0x000fce0000000060 */
.L_x_4240:
[----:B------:R-:W-:Y:S05]  /*c300*/  BRA.U !UP3, `(.L_x_4241) ;  /* 0x000000010b487547 */ /* 0x000fea000b800000 */
[----:B012---:R-:W-:Y:S01]  /*c310*/  MOV R180, UR8 ;  /* 0x0000000800b47c02 */ /* 0x007fe20008000f00 */
[----:B------:R-:W-:Y:S01]  /*c320*/  IMAD.MOV.U32 R184, RZ, RZ, RZ ;  /* 0x000000ffffb87224 */ /* 0x000fe200078e00ff */
        /* <DEDUP_REMOVED lines=16> */
.L_x_4241:
[----:B------:R-:W-:Y:S05]  /*c430*/  BRA.U !UP3, `(.L_x_4242) ;  /* 0x000000010b407547 */ /* 0x000fea000b800000 */
        /* <DEDUP_REMOVED lines=16> */
.L_x_4242:
        /* <DEDUP_REMOVED lines=19> */
.L_x_4243:
        /* <DEDUP_REMOVED lines=17> */
.L_x_4244:
        /* <DEDUP_REMOVED lines=19> */
.L_x_4245:
        /* <DEDUP_REMOVED lines=17> */
.L_x_4246:
[----:B------:R-:W-:Y:S05]  /*c9c0*/  BRA.U !UP3, `(.L_x_4239) ;  /* 0x000000190b347547 */ /* 0x000fea000b800000 */
[----:B-----5:R-:W-:Y:S01]  /*c9d0*/  ISETP.GE.U32.AND P0, PT, R198, RZ, PT ;  /* 0x000000ffc600720c */ /* 0x020fe20003f06070 */
[----:B------:R-:W-:Y:S01]  /*c9e0*/  IMAD.MOV.U32 R184, RZ, RZ, RZ ;  /* 0x000000ffffb87224 */ /* 0x000fe200078e00ff */
[----:B012---:R-:W-:Y:S02]  /*c9f0*/  MOV R180, UR8 ;  /* 0x0000000800b47c02 */ /* 0x007fe40008000f00 */
        /* <DEDUP_REMOVED lines=17> */
.L_x_4230:
        /* <DEDUP_REMOVED lines=21> */
[----:B012---:R-:W-:-:S07]  /*cc60*/  PRMT R96, R89, 0x7610, R96 ;  /* 0x0000761059607816 */ /* 0x007fce0000000060 */
.L_x_4248:
        /* <DEDUP_REMOVED lines=8> */
[----:B012---:R-:W-:-:S03]  /*ccf0*/  HFMA2 R180, -RZ, RZ, 0, 0 ;  /* 0x00000000ffb47431 */ /* 0x007fc600000001ff */
        /* <DEDUP_REMOVED lines=9> */
.L_x_4249:
        /* <DEDUP_REMOVED lines=8> */
[----:B012---:R-:W-:-:S03]  /*ce10*/  IMAD.MOV.U32 R180, RZ, RZ, RZ ;  /* 0x000000ffffb47224 */ /* 0x007fc600078e00ff */
        /* <DEDUP_REMOVED lines=8> */
.L_x_4250:
[----:B------:R-:W-:-:S05]  /*cea0*/  MOV R90, UR8 ;  /* 0x00000008005a7c02 */ /* 0x000fca0008000f00 */
[----:B------:R-:W-:-:S04]  /*ceb0*/  FFMA.FTZ R90, R225, R90, UR10 ;  /* 0x0000000ae15a7e23 */ /* 0x000fc8000801005a */
[----:B------:R-:W-:-:S04]  /*cec0*/  FADD.FTZ R90, R226, -R90 ;  /* 0x8000005ae25a7221 */ /* 0x000fc80000010000 */
[----:B------:R-:W-:-:S05]  /*ced0*/  FMUL.FTZ R90, R90, UR32 ;  /* 0x000000205a5a7c20 */ /* 0x000fca0008410000 */
[----:B012---:R-:W-:Y:S01]  /*cee0*/  FSEL R180, R90, RZ, P0 ;  /* 0x000000ff5ab47208 */ /* 0x007fe20000000000 */
        /* <DEDUP_REMOVED lines=13> */
.L_x_4251:
        /* <DEDUP_REMOVED lines=17> */
.L_x_4252:
[----:B------:R-:W-:-:S04]  /*d0d0*/  IMAD.U32 R90, RZ, RZ, UR8 ;  /* 0x00000008ff5a7e24 */ /* 0x000fc8000f8e00ff */
        /* <DEDUP_REMOVED lines=17> */
.L_x_4253:
        /* <DEDUP_REMOVED lines=25> */
.L_x_4254:
        /* <DEDUP_REMOVED lines=16> */
.L_x_4247:
[----:B------:R-:W-:Y:S05]  /*d480*/  BRA.U !UP3, `(.L_x_4255) ;  /* 0x000000010b707547 */ /* 0x000fea000b800000 */
[----:B-----5:R-:W-:Y:S01]  /*d490*/  LOP3.LUT P0, RZ, R198, 0xff, RZ, 0xc0, !PT ;  /* 0x000000ffc6ff7812 */ /* 0x020fe2000780c0ff */
[----:B------:R-:W-:Y:S01]  /*d4a0*/  BSSY.RECONVERGENT B1, `(.L_x_4256) ;  /* 0x000000d000017945 */ /* 0x000fe20003800200 */
[----:B012---:R-:W-:-:S11]  /*d4b0*/  IMAD.MOV.U32 R180, RZ, RZ, RZ ;  /* 0x000000ffffb47224 */ /* 0x007fd600078e00ff */
        /* <DEDUP_REMOVED lines=11> */
.L_x_4257:
[----:B------:R-:W-:Y:S05]  /*d570*/  BSYNC.RECONVERGENT B1 ;  /* 0x0000000000017941 */ /* 0x000fea0003800200 */
.L_x_4256:
        /* <DEDUP_REMOVED lines=13> */
.L_x_4255:
[----:B------:R-:W-:Y:S05]  /*d650*/  BRA.U !UP3, `(.L_x_4258) ;  /* 0x000000010b747547 */ /* 0x000fea000b800000 */
[----:B-----5:R-:W-:Y:S01]  /*d660*/  LOP3.LUT P0, RZ, R198, 0xff00, RZ, 0xc0, !PT ;  /* 0x0000ff00c6ff7812 */ /* 0x020fe2000780c0ff */
[----:B------:R-:W-:Y:S01]  /*d670*/  BSSY.RECONVERGENT B1, `(.L_x_4259) ;  /* 0x000000e000017945 */ /* 0x000fe20003800200 */
[----:B012---:R-:W-:-:S11]  /*d680*/  HFMA2 R180, -RZ, RZ, 0, 0 ;  /* 0x00000000ffb47431 */ /* 0x007fd600000001ff */
        /* <DEDUP_REMOVED lines=12> */
.L_x_4260:
[----:B------:R-:W-:Y:S05]  /*d750*/  BSYNC.RECONVERGENT B1 ;  /* 0x0000000000017941 */ /* 0x000fea0003800200 */
.L_x_4259:
        /* <DEDUP_REMOVED lines=13> */
.L_x_4258:
[----:B------:R-:W-:Y:S05]  /*d830*/  BRA.U !UP3, `(.L_x_4261) ;  /* 0x000000010b707547 */ /* 0x000fea000b800000 */
[----:B-----5:R-:W-:Y:S01]  /*d840*/  LOP3.LUT P0, RZ, R198, 0xff0000, RZ, 0xc0, !PT ;  /* 0x00ff0000c6ff7812 */ /* 0x020fe2000780c0ff */
[----:B------:R-:W-:Y:S01]  /*d850*/  BSSY.RECONVERGENT B1, `(.L_x_4262) ;  /* 0x000000d000017945 */ /* 0x000fe20003800200 */
[----:B012---:R-:W-:-:S11]  /*d860*/  MOV R180, RZ ;  /* 0x000000ff00b47202 */ /* 0x007fd60000000f00 */
[----:B------:R-:W-:Y:S05]  /*d870*/  @!P0 BRA `(.L_x_4263) ;  /* 0x0000000000288947 */ /* 0x000fea0003800000 */
[----:B------:R-:W-:Y:S01]  /*d880*/  IMAD.U32 R180, RZ, RZ, UR8 ;  /* 0x00000008ffb47e24 */ /* 0x000fe2000f8e00ff */
        /* <DEDUP_REMOVED lines=9> */
.L_x_4263:
[----:B------:R-:W-:Y:S05]  /*d920*/  BSYNC.RECONVERGENT B1 ;  /* 0x0000000000017941 */ /* 0x000fea0003800200 */
.L_x_4262:
        /* <DEDUP_REMOVED lines=13> */
.L_x_4261:
        /* <DEDUP_REMOVED lines=16> */
.L_x_4266:
[----:B------:R-:W-:Y:S05]  /*db00*/  BSYNC.RECONVERGENT B1 ;  /* 0x0000000000017941 */ /* 0x000fea0003800200 */
.L_x_4265:
        /* <DEDUP_REMOVED lines=13> */
.L_x_4264:
[----:B------:R-:W-:Y:S05]  /*dbe0*/  BRA.U !UP3, `(.L_x_4267) ;  /* 0x000000010b707547 */ /* 0x000fea000b800000 */
[----:B-----5:R-:W-:Y:S01]  /*dbf0*/  LOP3.LUT P0, RZ, R199, 0xff, RZ, 0xc0, !PT ;  /* 0x000000ffc7ff7812 */ /* 0x020fe2000780c0ff */
[----:B------:R-:W-:Y:S01]  /*dc00*/  BSSY.RECONVERGENT B1, `(.L_x_4268) ;  /* 0x000000d000017945 */ /* 0x000fe20003800200 */
[----:B012---:R-:W-:-:S11]  /*dc10*/  MOV R180, RZ ;  /* 0x000000ff00b47202 */ /* 0x007fd60000000f00 */
        /* <DEDUP_REMOVED lines=11> */
.L_x_4269:
[----:B------:R-:W-:Y:S05]  /*dcd0*/  BSYNC.RECONVERGENT B1 ;  /* 0x0000000000017941 */ /* 0x000fea0003800200 */
.L_x_4268:
        /* <DEDUP_REMOVED lines=13> */
.L_x_4267:
        /* <DEDUP_REMOVED lines=16> */
.L_x_4272:
[----:B------:R-:W-:Y:S05]  /*deb0*/  BSYNC.RECONVERGENT B1 ;  /* 0x0000000000017941 */ /* 0x000fea0003800200 */
.L_x_4271:
        /* <DEDUP_REMOVED lines=13> */
.L_x_4270:
[----:B------:R-:W-:Y:S05]  /*df90*/  BRA.U !UP3, `(.L_x_4273) ;  /* 0x000000010b707547 */ /* 0x000fea000b800000 */
[----:B-----5:R-:W-:Y:S01]  /*dfa0*/  LOP3.LUT P0, RZ, R199, 0xff0000, RZ, 0xc0, !PT ;  /* 0x00ff0000c7ff7812 */ /* 0x020fe2000780c0ff */
[----:B------:R-:W-:Y:S01]  /*dfb0*/  BSSY.RECONVERGENT B1, `(.L_x_4274) ;  /* 0x000000d000017945 */ /* 0x000fe20003800200 */
[----:B012---:R-:W-:-:S11]  /*dfc0*/  MOV R180, RZ ;  /* 0x000000ff00b47202 */ /* 0x007fd60000000f00 */
        /* <DEDUP_REMOVED lines=11> */
.L_x_4275:
[----:B------:R-:W-:Y:S05]  /*e080*/  BSYNC.RECONVERGENT B1 ;  /* 0x0000000000017941 */ /* 0x000fea0003800200 */
.L_x_4274:
[----:B------:R-:W-:Y:S01]  /*e090*/  FADD.FTZ R162, R162, R180 ;  /* 0x000000b4a2a27221 */ /* 0x000fe20000010000 */
[----:B------:R-:W-:Y:S01]  /*e0a0*/  IMAD.U32 R180, RZ, RZ, UR8 ;  /* 0x00000008ffb47e24 */ /* 0x000fe2000f8e00ff */
        /* <DEDUP_REMOVED lines=11> */
.L_x_4273:
[----:B------:R-:W-:Y:S05]  /*e160*/  BRA.U !UP3, `(.L_x_4239) ;  /* 0x000000010b4c7547 */ /* 0x000fea000b800000 */
[----:B012---:R-:W-:Y:S01]  /*e170*/  MOV R180, UR8 ;  /* 0x0000000800b47c02 */ /* 0x007fe20008000f00 */
[----:B------:R-:W-:Y:S01]  /*e180*/  HFMA2 R184, -RZ, RZ, 0, 0 ;  /* 0x00000000ffb87431 */ /* 0x000fe200000001ff */
[----:B-----5:R-:W-:Y:S02]  /*e190*/  ISETP.GE.U32.AND P0, PT, R198, RZ, PT ;  /* 0x000000ffc600720c */ /* 0x020fe40003f06070 */
[----:B------:R-:W-:Y:S01]  /*e1a0*/  ISETP.LT.AND P6, PT, RZ, UR33, PT ;  /* 0x00000021ff007c0c */ /* 0x000fe2000bfc1270 */
[----:B------:R-:W-:Y:S01]  /*e1b0*/  FFMA.FTZ R180, R242, R180, UR10 ;  /* 0x0000000af2b47e23 */ /* 0x000fe200080100b4 */
[----:B------:R-:W-:-:S03]  /*e1c0*/  ISETP.GE.U32.AND.EX P0, PT, R199, 0x1000000, PT, P0 ;  /* 0x01000000c700780c */ /* 0x000fc60003f06100 */
[----:B------:R-:W-:-:S04]  /*e1d0*/  FADD.FTZ R180, R241, -R180 ;  /* 0x800000b4f1b47221 */ /* 0x000fc80000010000 */
[----:B------:R-:W-:-:S05]  /*e1e0*/  FMUL.FTZ R180, R180, UR32 ;  /* 0x00000020b4b47c20 */ /* 0x000fca0008410000 */
[----:B------:R-:W-:-:S05]  /*e1f0*/  FSEL R180, R180, RZ, P6 ;  /* 0x000000ffb4b47208 */ /* 0x000fca0003000000 */
[----:B------:R-:W-:Y:S01]  /*e200*/  FMUL.FTZ R181, R180, UR23 ;  /* 0x00000017b4b57c20 */ /* 0x000fe20008410000 */
[----:B------:R-:W-:-:S03]  /*e210*/  @P0 PRMT R180, R179, 0x7632, R180 ;  /* 0x00007632b3b40816 */ /* 0x000fc600000000b4 */
[----:B------:R-:W-:Y:S01]  /*e220*/  FMUL.FTZ R181, R181, UR22 ;  /* 0x00000016b5b57c20 */ /* 0x000fe20008410000 */
[----:B------:R-:W-:-:S05]  /*e230*/  @P0 SHF.L.U32 R180, R180, 0x10, RZ ;  /* 0x00000010b4b40819 */ /* 0x000fca00000006ff */
[----:B------:R-:W-:Y:S01]  /*e240*/  @P0 FMUL.FTZ R184, R181, R180 ;  /* 0x000000b4b5b80220 */ /* 0x000fe20000410000 */
[----:B------:R-:W-:-:S03]  /*e250*/  FMUL.FTZ R181, R59, R181 ;  /* 0x000000b53bb57220 */ /* 0x000fc60000410000 */
[----:B------:R-:W-:Y:S02]  /*e260*/  FADD.FTZ R163, R163, R184 ;  /* 0x000000b8a3a37221 */ /* 0x000fe40000010000 */
[----:B------:R-:W-:-:S04]  /*e270*/  FSEL R180, R181, RZ, P0 ;  /* 0x000000ffb5b47208 */ /* 0x000fc80000000000 */
[----:B------:R-:W-:-:S04]  /*e280*/  F2FP.BF16.F32.PACK_AB R180, RZ, R180 ;  /* 0x000000b4ffb4723e */ /* 0x000fc800000010ff */
[----:B------:R-:W-:-:S07]  /*e290*/  PRMT R99, R99, 0x5410, R180 ;  /* 0x0000541063637816 */ /* 0x000fce00000000b4 */
.L_x_4239:
[----:B012---:R-:W0:Y:S01]  /*e2a0*/  @P5 LDC.64 R180, c[0x0][0x478] ;  /* 0x00011e00ffb45b82 */ /* 0x007e220000000a00 */
[----:B------:R-:W1:Y:S01]  /*e2b0*/  @UP3 LDCU.64 UR6, c[0x0][0x468] ;  /* 0x00008d00ff0637ac */ /* 0x000e620008000a00 */
[----:B------:R-:W-:Y:S01]  /*e2c0*/  PLOP3.LUT P0, PT, PT, PT, UP3, 0x80, 0x8 ;  /* 0x000000000008781c */ /* 0x000fe20003f0f038 */
[----:B0-----:R-:W-:-:S05]  /*e2d0*/  @P5 IMAD.WIDE.U32 R180, R183, 0x10, R180 ;  /* 0x00000010b7b45825 */ /* 0x001fca00078e00b4 */
[----:B------:R0:W-:Y:S01]  /*e2e0*/  @P5 STG.E.128 desc[UR20][R180.64], R88 ;  /* 0x00000058b4005986 */ /* 0x0001e2000c101d14 */
[----:B------:R-:W-:Y:S02]  /*e2f0*/  PLOP3.LUT P5, PT, PT, PT, UP3, 0x80, 0x8 ;  /* 0x000000000008781c */ /* 0x000fe40003faf038 */
[----:B0-----:R-:W-:-:S05]  /*e300*/  MOV R180, 0x10 ;  /* 0x0000001000b47802 */ /* 0x001fca0000000f00 */
[----:B-1----:R-:W-:-:S06]  /*e310*/  @P0 IMAD.WIDE.U32 R180, R182, R180, UR6 ;  /* 0x00000006b6b40e25 */ /* 0x002fcc000f8e00b4 */
[----:B------:R3:W-:Y:S02]  /*e320*/  @P5 STG.E.128 desc[UR20][R180.64], R96 ;  /* 0x00000060b4005986 */ /* 0x0007e4000c101d14 */
.L_x_4228:
[----:B------:R-:W-:Y:S05]  /*e330*/  BSYNC.RECONVERGENT B0 ;  /* 0x0000000000007941 */ /* 0x000fea0003800200 */
.L_x_4227:
[----:B------:R-:W-:Y:S02]  /*e340*/  UIADD3 UR11, UPT, UPT, UR11, UR28, URZ ;  /* 0x0000001c0b0b7290 */ /* 0x000fe4000fffe0ff */
[----:B------:R-:W-:Y:S02]  /*e350*/  UPLOP3.LUT UP1, UPT, UPT, UPT, UP1, 0x40, 0x4 ;  /* 0x000000000004789c */ /* 0x000fe40003f2e810 */
[----:B------:R-:W-:-:S09]  /*e360*/  UISETP.GE.AND UP0, UPT, UR11, UR29, UPT ;  /* 0x0000001d0b00728c */ /* 0x000fd2000bf06270 */
[----:B------:R-:W-:Y:S05]  /*e370*/  BRA.U !UP0, `(.L_x_4276) ;  /* 0xffffff2908007547 */ /* 0x000fea000b83ffff */
.L_x_4061:
        /* <DEDUP_REMOVED lines=19> */
.L_x_4278:
[----:B------:R-:W-:Y:S05]  /*e4b0*/  BSYNC.RECONVERGENT B0 ;  /* 0x0000000000007941 */ /* 0x000fea0003800200 */
.L_x_4277:
        /* <DEDUP_REMOVED lines=15> */
.L_x_4280:
[----:B------:R-:W-:Y:S05]  /*e5b0*/  BSYNC.RECONVERGENT B0 ;  /* 0x0000000000007941 */ /* 0x000fea0003800200 */
.L_x_4279:
        /* <DEDUP_REMOVED lines=15> */
.L_x_4282:
[----:B------:R-:W-:Y:S05]  /*e6b0*/  BSYNC.RECONVERGENT B0 ;  /* 0x0000000000007941 */ /* 0x000fea0003800200 */
.L_x_4281:
        /* <DEDUP_REMOVED lines=14> */
.L_x_4283:
        /* <DEDUP_REMOVED lines=14> */
.L_x_15635:


//--------------------- .text._ZN10layer_norm22ln_bwd_finalize_kernelINS_22Kernel_traits_finalizeILj4096Ef13__nv_bfloat16S2_S2_fjLb1ELj1024ELj4ENS_18Kernel_traits_baseILj4096EfS2_S2_S2_fjLj1024EEEEELb1ELb1EEEvNS_9BwdParamsE --------------------------
	.section	.text._ZN10layer_norm22ln_bwd_finalize_kernelINS_22Kernel_traits_finalizeILj4096Ef13__nv_bfloat16S2_S2_fjLb1ELj1024ELj4ENS_18Kernel_traits_baseILj4096EfS2_S2_S2_fjLj1024EEEEELb1ELb1EEEvNS_9BwdParamsE,"ax",@progbits
	.align	128
        .global         _ZN10layer_norm22ln_bwd_finalize_kernelINS_22Kernel_traits_finalizeILj4096Ef13__nv_bfloat16S2_S2_fjLb1ELj1024ELj4ENS_18Kernel_traits_baseILj4096EfS2_S2_S2_fjLj1024EEEEELb1ELb1EEEvNS_9BwdParamsE
        .type           _ZN10layer_norm22ln_bwd_finalize_kernelINS_22Kernel_traits_finalizeILj4096Ef13__nv_bfloat16S2_S2_fjLb1ELj1024ELj4ENS_18Kernel_traits_baseILj4096EfS2_S2_S2_fjLj1024EEEEELb1ELb1EEEvNS_9BwdParamsE,@function
        .size           _ZN10layer_norm22ln_bwd_finalize_kernelINS_22Kernel_traits_finalizeILj4096Ef13__nv_bfloat16S2_S2_fjLb1ELj1024ELj4ENS_18Kernel_traits_baseILj4096EfS2_S2_S2_fjLj1024EEEEELb1ELb1EEEvNS_9BwdParamsE,(.L_x_15636 - _ZN10layer_norm22ln_bwd_finalize_kernelINS_22Kernel_traits_finalizeILj4096Ef13__nv_bfloat16S2_S2_fjLb1ELj1024ELj4ENS_18Kernel_traits_baseILj4096EfS2_S2_S2_fjLj1024EEEEELb1ELb1EEEvNS_9BwdParamsE)
        .other          _ZN10layer_norm22ln_bwd_finalize_kernelINS_22Kernel_traits_finalizeILj4096Ef13__nv_bfloat16S2_S2_fjLb1ELj1024ELj4ENS_18Kernel_traits_baseILj4096EfS2_S2_S2_fjLj1024EEEEELb1ELb1EEEvNS_9BwdParamsE,@"STO_CUDA_ENTRY STV_DEFAULT"
_ZN10layer_norm22ln_bwd_finalize_kernelINS_22Kernel_traits_finalizeILj4096Ef13__nv_bfloat16S2_S2_fjLb1ELj1024ELj4ENS_18Kernel_traits_baseILj4096EfS2_S2_S2_fjLj1024EEEEELb1ELb1EEEvNS_9BwdParamsE:
.text._ZN10layer_norm22ln_bwd_finalize_kernelINS_22Kernel_traits_finalizeILj4096Ef13__nv_bfloat16S2_S2_fjLb1ELj1024ELj4ENS_18Kernel_traits_baseILj4096EfS2_S2_S2_fjLj1024EEEEELb1ELb1EEEvNS_9BwdParamsE:
        /* <DEDUP_REMOVED lines=13> */
[----:B------:R-:W-:Y:S01]  /*00d0*/  LOP3.LUT R4, R0, 0x1f, RZ, 0xc0, !PT ;  /* 0x0000001f00047812 */ /* 0x000fe200078ec0ff */
[----:B------:R-:W-:Y:S01]  /*00e0*/  HFMA2 R6, -RZ, RZ, 0, 0 ;  /* 0x00000000ff067431 */ /* 0x000fe200000001ff */
[----:B------:R-:W-:Y:S02]  /*00f0*/  MOV R22, RZ ;  /* 0x000000ff00167202 */ /* 0x000fe40000000f00 */
[----:B------:R-:W-:-:S02]  /*0100*/  LOP3.LUT R9, R9, 0x7ffffff0, RZ, 0xc0, !PT ;  /* 0x7ffffff009097812 */ /* 0x000fc400078ec0ff */
        /* <DEDUP_REMOVED lines=43> */
.L_x_4288:
        /* <DEDUP_REMOVED lines=87> */
.L_x_4287:
[----:B------:R-:W-:Y:S05]  /*0930*/  BSYNC.RECONVERGENT B1 ;  /* 0x0000000000017941 */ /* 0x000fea0003800200 */
.L_x_4286:
        /* <DEDUP_REMOVED lines=50> */
.L_x_4290:
[----:B------:R-:W-:Y:S05]  /*0c60*/  BSYNC.RECONVERGENT B1 ;  /* 0x0000000000017941 */ /* 0x000fea0003800200 */
.L_x_4289:
        /* <DEDUP_REMOVED lines=30> */
.L_x_4292:
[----:B------:R-:W-:Y:S05]  /*0e50*/  BSYNC.RECONVERGENT B1 ;  /* 0x0000000000017941 */ /* 0x000fea0003800200 */
.L_x_4291:
        /* <DEDUP_REMOVED lines=15> */
.L_x_4285:
[----:B------:R-:W-:Y:S05]  /*0f50*/  BSYNC.RECONVERGENT B0 ;  /* 0x0000000000007941 */ /* 0x000fea0003800200 */
.L_x_4284:
        /* <DEDUP_REMOVED lines=70> */
.L_x_4293:
        /* <DEDUP_REMOVED lines=12> */
.L_x_15636:


//--------------------- .text._ZN10layer_norm13ln_bwd_kernelINS_13Kernel_traitsIf13__nv_bfloat16S2_S2_fjLj4096ELj1ELj1ELj4ELj16ENS_18Kernel_traits_baseILj4096EfS2_S2_S2_fjLj128EEEEELb1ELb1ELb1ELb1EEEvNS_9BwdParamsE --------------------------
	.section	.text._ZN10layer_norm13ln_bwd_kernelINS_13Kernel_traitsIf13__nv_bfloat16S2_S2_fjLj4096ELj1ELj1ELj4ELj16ENS_18Kernel_traits_baseILj4096EfS2_S2_S2_fjLj128EEEEELb1ELb1ELb1ELb1EEEvNS_9BwdParamsE,"ax",@progbits
	.align	128
        .global         _ZN10layer_norm13ln_bwd_kernelINS_13Kernel_traitsIf13__nv_bfloat16S2_S2_fjLj4096ELj1ELj1ELj4ELj16ENS_18Kernel_traits_baseILj4096EfS2_S2_S2_fjLj128EEEEELb1ELb1ELb1ELb1EEEvNS_9BwdParamsE
        .type           _ZN10layer_norm13ln_bwd_kernelINS_13Kernel_traitsIf13__nv_bfloat16S2_S2_fjLj4096ELj1ELj1ELj4ELj16ENS_18Kernel_traits_baseILj4096EfS2_S2_S2_fjLj128EEEEELb1ELb1ELb1ELb1EEEvNS_9BwdParamsE,@function
        .size           _ZN10layer_norm13ln_bwd_kernelINS_13Kernel_traitsIf13__nv_bfloat16S2_S2_fjLj4096ELj1ELj1ELj4ELj16ENS_18Kernel_traits_baseILj4096EfS2_S2_S2_fjLj128EEEEELb1ELb1ELb1ELb1EEEvNS_9BwdParamsE,(.L_x_15637 - _ZN10layer_norm13ln_bwd_kernelINS_13Kernel_traitsIf13__nv_bfloat16S2_S2_fjLj4096ELj1ELj1ELj4ELj16ENS_18Kernel_traits_baseILj4096EfS2_S2_S2_fjLj128EEEEELb1ELb1ELb1ELb1EEEvNS_9BwdParamsE)
        .other          _ZN10layer_norm13ln_bwd_kernelINS_13Kernel_traitsIf13__nv_bfloat16S2_S2_fjLj4096ELj1ELj1ELj4ELj16ENS_18Kernel_traits_baseILj4096EfS2_S2_S2_fjLj128EEEEELb1ELb1ELb1ELb1EEEvNS_9BwdParamsE,@"STO_CUDA_ENTRY STV_DEFAULT"
_ZN10layer_norm13ln_bwd_kernelINS_13Kernel_traitsIf13__nv_bfloat16S2_S2_fjLj4096ELj1ELj1ELj4ELj16ENS_18Kernel_traits_baseILj4096EfS2_S2_S2_fjLj128EEEEELb1ELb1ELb1ELb1EEEvNS_9BwdParamsE:
.text._ZN10layer_norm13ln_bwd_kernelINS_13Kernel_traitsIf13__nv_bfloat16S2_S2_fjLj4096ELj1ELj1ELj4ELj16ENS_18Kernel_traits_baseILj4096EfS2_S2_S2_fjLj128EEEEELb1ELb1ELb1ELb1EEEvNS_9BwdParamsE:
        /* <DEDUP_REMOVED lines=64> */
[C---:B-1----:R-:W-:Y:S01]  /*0400*/  IMAD.WIDE.U32 R2, R252.reuse, 0x20, R2 ;  /* 0x00000020fc027825 */ /* 0x042fe200078e0002 */
[----:B------:R-:W1:Y:S04]  /*0410*/  LDCU.128 UR12, c[0x0][0x3c0] ;  /* 0x00007800ff0c77ac */ /* 0x000e680008000c00 */
[----:B0-----:R-:W2:Y:S01]  /*0420*/  LDG.E.128 R8, desc[UR22][R2.64+0x1010] ;  /* 0x0010101602087981 */ /* 0x001ea2000c1e1d00 */
[----:B------:R-:W0:Y:S01]  /*0430*/  LDCU.128 UR16, c[0x0][0x3f0] ;  /* 0x00007e00ff1077ac */ /* 0x000e220008000c00 */
[----:B----4-:R-:W-:-:S02]  /*0440*/  IMAD.WIDE.U32 R4, R252, 0x20, R4 ;  /* 0x00000020fc047825 */ /* 0x010fc400078e0004 */
[----:B------:R-:W4:Y:S01]  /*0450*/  LDG.E.128 R12, desc[UR22][R2.64+0x1000] ;  /* 0x00100016020c7981 */ /* 0x000f22000c1e1d00 */
[----:B------:R-:W0:Y:S03]  /*0460*/  LDCU.64 UR26, c[0x0][0x380] ;  /* 0x00007000ff1a77ac */ /* 0x000e260008000a00 */
[----:B------:R-:W3:Y:S04]  /*0470*/  LDG.E.128 R160, desc[UR22][R2.64] ;  /* 0x0000001602a07981 */ /* 0x000ee8000c1e1d00 */
[----:B------:R-:W3:Y:S04]  /*0480*/  LDG.E.128 R16, desc[UR22][R2.64+0x10] ;  /* 0x0000101602107981 */ /* 0x000ee8000c1e1d00 */
        /* <DEDUP_REMOVED lines=17> */
[----:B---3--:R2:W-:Y:S04]  /*05a0*/  STL.64 [R1+0x30], R160 ;  /* 0x000030a001007387 */ /* 0x0085e80000100a00 */
[----:B------:R2:W-:Y:S04]  /*05b0*/  STL.64 [R1+0x38], R162 ;  /* 0x000038a201007387 */ /* 0x0005e80000100a00 */
[----:B------:R2:W-:Y:S04]  /*05c0*/  STL.64 [R1+0x18], R14 ;  /* 0x0000180e01007387 */ /* 0x0005e80000100a00 */
[----:B------:R2:W-:Y:S04]  /*05d0*/  STL.64 [R1+0x20], R16 ;  /* 0x0000201001007387 */ /* 0x0005e80000100a00 */
[----:B01----:R2:W-:Y:S02]  /*05e0*/  STL.64 [R1+0x28], R18 ;  /* 0x0000281201007387 */ /* 0x0035e40000100a00 */
.L_x_4494:
[----:B------:R-:W-:-:S06]  /*05f0*/  UIMAD.WIDE UR10, UR8, 0x4, UR14 ;  /* 0x00000004080a78a5 */ /* 0x000fcc000f8e020e */
[----:B-1----:R-:W-:Y:S02]  /*0600*/  MOV R188, UR10 ;  /* 0x0000000a00bc7c02 */ /* 0x002fe40008000f00 */
[----:B------:R-:W-:-:S05]  /*0610*/  MOV R189, UR11 ;  /* 0x0000000b00bd7c02 */ /* 0x000fca0008000f00 */
[----:B------:R0:W3:Y:S01]  /*0620*/  LDG.E R188, desc[UR22][R188.64] ;  /* 0x00000016bcbc7981 */ /* 0x0000e2000c1e1900 */
        /* <DEDUP_REMOVED lines=11> */
[----:B---3--:R-:W-:-:S08]  /*06e0*/  R2UR UR20, R188 ;  /* 0x00000000bc1472ca */ /* 0x008fd000000e0000 */
[----:B-----5:R-:W-:Y:S07]  /*06f0*/  BRA.U !UP3, `(.L_x_4295) ;  /* 0x000000190b987547 */ /* 0x020fee000b800000 */
[----:B------:R-:W0:Y:S01]  /*0700*/  S2R R2, SR_TID.X ;  /* 0x0000000000027919 */ /* 0x000e220000002100 */
[----:B------:R-:W-:Y:S01]  /*0710*/  UIMAD UR9, UR8, UR21, URZ ;  /* 0x00000015080972a4 */ /* 0x000fe2000f8e02ff */
[----:B--2---:R-:W1:Y:S01]  /*0720*/  LDC.64 R12, c[0x0][0x428] ;  /* 0x00010a00ff0c7b82 */ /* 0x004e620000000a00 */
        /* <DEDUP_REMOVED lines=8> */
[----:B------:R-:W-:Y:S01]  /*07b0*/  UIMAD.WIDE UR10, UR8, 0x4, UR12 ;  /* 0x00000004080a78a5 */ /* 0x000fe2000f8e020c */
[----:B------:R-:W-:Y:S01]  /*07c0*/  ISETP.NE.U32.AND P0, PT, RZ, UR4, PT ;  /* 0x00000004ff007c0c */ /* 0x000fe2000bf05070 */
[----:B------:R-:W-:Y:S01]  /*07d0*/  UISETP.GE.AND UP2, UPT, UR20, 0x1, UPT ;  /* 0x000000011400788c */ /* 0x000fe2000bf46270 */
[----:B------:R-:W3:Y:S01]  /*07e0*/  LDC.64 R224, c[0x0][0x3b0] ;  /* 0x0000ec00ffe07b82 */ /* 0x000ee20000000a00 */
[-C--:B0-----:R-:W-:Y:S02]  /*07f0*/  LEA.HI.SX32 R206, R3, R2.reuse, 0x1d ;  /* 0x0000000203ce7211 */ /* 0x081fe400078feaff */
[----:B------:R-:W-:Y:S02]  /*0800*/  MOV R3, UR9 ;  /* 0x0000000900037c02 */ /* 0x000fe40008000f00 */
[C---:B------:R-:W-:Y:S01]  /*0810*/  IADD3 R216, PT, PT, R206.reuse, 0x80, RZ ;  /* 0x00000080ced87810 */ /* 0x040fe20007ffe0ff */
[----:B--2---:R-:W-:Y:S01]  /*0820*/  IMAD.WIDE.U32 R188, R206, 0x10, R196 ;  /* 0x00000010cebc7825 */ /* 0x004fe200078e00c4 */
[----:B------:R-:W-:-:S02]  /*0830*/  LEA.HI.SX32 R3, R3, R2, 0x1d ;  /* 0x0000000203037211 */ /* 0x000fc400078feaff */
[----:B------:R-:W-:Y:S01]  /*0840*/  IADD3 R214, PT, PT, R206, 0x100, RZ ;  /* 0x00000100ced67810 */ /* 0x000fe20007ffe0ff */
[----:B------:R-:W-:Y:S01]  /*0850*/  IMAD.WIDE.U32 R200, R216, 0x10, R196 ;  /* 0x00000010d8c87825 */ /* 0x000fe200078e00c4 */
[----:B------:R-:W-:Y:S01]  /*0860*/  IADD3 R212, PT, PT, R206, 0x180, RZ ;  /* 0x00000180ced47810 */ /* 0x000fe20007ffe0ff */
[----:B------:R-:W2:Y:S02]  /*0870*/  LDG.E.128 R188, desc[UR22][R188.64] ;  /* 0x00000016bcbc7981 */ /* 0x000ea4000c1e1d00 */
[----:B-1----:R-:W-:Y:S01]  /*0880*/  IMAD.WIDE.U32 R208, R3, 0x10, R12 ;  /* 0x0000001003d07825 */ /* 0x002fe200078e000c */
[----:B------:R-:W-:Y:S01]  /*0890*/  MOV R16, UR10 ;  /* 0x0000000a00107c02 */ /* 0x000fe20008000f00 */
[----:B------:R-:W4:Y:S02]  /*08a0*/  LDG.E.128 R200, desc[UR22][R200.64] ;  /* 0x00000016c8c87981 */ /* 0x000f24000c1e1d00 */
[--C-:B------:R-:W-:Y:S02]  /*08b0*/  IMAD.WIDE.U32 R192, R214, 0x10, R196.reuse ;  /* 0x00000010d6c07825 */ /* 0x100fe400078e00c4 */
[----:B------:R-:W3:Y:S01]  /*08c0*/  LDG.E.128 R208, desc[UR22][R208.64] ;  /* 0x00000016d0d07981 */ /* 0x000ee2000c1e1d00 */
[----:B------:R-:W-:Y:S01]  /*08d0*/  MOV R17, UR11 ;  /* 0x0000000b00117c02 */ /* 0x000fe20008000f00 */
[----:B------:R-:W-:-:S02]  /*08e0*/  IMAD.WIDE.U32 R196, R212, 0x10, R196 ;  /* 0x00000010d4c47825 */ /* 0x000fc400078e00c4 */
[----:B------:R-:W3:Y:S04]  /*08f0*/  LDG.E.128 R192, desc[UR22][R192.64] ;  /* 0x00000016c0c07981 */ /* 0x000ee8000c1e1d00 */
[----:B------:R0:W3:Y:S01]  /*0900*/  LDG.E R0, desc[UR22][R16.64] ;  /* 0x0000001610007981 */ /* 0x0000e2000c1e1900 */
[----:B------:R-:W-:-:S03]  /*0910*/  IADD3 R5, PT, PT, R3, 0x80, RZ ;  /* 0x0000008003057810 */ /* 0x000fc60007ffe0ff */
[----:B------:R-:W3:Y:S01]  /*0920*/  LDG.E.128 R196, desc[UR22][R196.64] ;  /* 0x00000016c4c47981 */ /* 0x000ee2000c1e1d00 */
[C---:B------:R-:W-:Y:S01]  /*0930*/  VIADD R9, R3.reuse, 0x100 ;  /* 0x0000010003097836 */ /* 0x040fe20000000000 */
[----:B------:R-:W-:Y:S01]  /*0940*/  IADD3 R3, PT, PT, R3, 0x180, RZ ;  /* 0x0000018003037810 */ /* 0x000fe20007ffe0ff */
[----:B------:R-:W-:-:S04]  /*0950*/  IMAD.WIDE.U32 R4, R5, 0x10, R12 ;  /* 0x0000001005047825 */ /* 0x000fc800078e000c */
[--C-:B------:R-:W-:Y:S02]  /*0960*/  IMAD.WIDE.U32 R8, R9, 0x10, R12.reuse ;  /* 0x0000001009087825 */ /* 0x100fe400078e000c */
[----:B------:R-:W3:Y:S02]  /*0970*/  LDG.E.128 R4, desc[UR22][R4.64] ;  /* 0x0000001604047981 */ /* 0x000ee4000c1e1d00 */
[----:B------:R-:W-:Y:S02]  /*0980*/  IMAD.WIDE.U32 R12, R3, 0x10, R12 ;  /* 0x00000010030c7825 */ /* 0x000fe400078e000c */
[----:B------:R-:W3:Y:S04]  /*0990*/  LDG.E.128 R8, desc[UR22][R8.64] ;  /* 0x0000001608087981 */ /* 0x000ee8000c1e1d00 */
[----:B------:R-:W3:Y:S01]  /*09a0*/  LDG.E.128 R12, desc[UR22][R12.64] ;  /* 0x000000160c0c7981 */ /* 0x000ee2000c1e1d00 */
[----:B------:R-:W-:Y:S01]  /*09b0*/  ISETP.NE.AND.EX P0, PT, RZ, UR5, PT, P0 ;  /* 0x00000005ff007c0c */ /* 0x000fe2000bf05300 */
[----:B------:R-:W-:-:S04]  /*09c0*/  @UP2 UIADD3 UR9, UPT, UPT, UR20, -0x1, URZ ;  /* 0xffffffff14092890 */ /* 0x000fc8000fffe0ff */
[----:B------:R-:W-:Y:S01]  /*09d0*/  @UP2 UIMAD UR9, UR9, UR21, URZ ;  /* 0x00000015090922a4 */ /* 0x000fe2000f8e02ff */
[----:B------:R-:W-:-:S07]  /*09e0*/  PLOP3.LUT P1, PT, PT, PT, UP2, 0x80, 0x8 ;  /* 0x000000000008781c */ /* 0x000fce0003f2f028 */
[----:B0-----:R-:W0:Y:S01]  /*09f0*/  @P0 LDC.64 R16, c[0x0][0x438] ;  /* 0x00010e00ff100b82 */ /* 0x001e220000000a00 */
[----:B------:R-:W-:-:S07]  /*0a00*/  @UP2 USHF.R.S32.HI UR10, URZ, 0x1f, UR9 ;  /* 0x0000001fff0a2899 */ /* 0x000fce0008011409 */
[----:B------:R-:W1:Y:S08]  /*0a10*/  @P0 LDC.64 R18, c[0x0][0x438] ;  /* 0x00010e00ff120b82 */ /* 0x000e700000000a00 */
[----:B------:R-:W1:Y:S08]  /*0a20*/  @P0 LDC.64 R204, c[0x0][0x438] ;  /* 0x00010e00ffcc0b82 */ /* 0x000e700000000a00 */
[----:B------:R-:W1:Y:S01]  /*0a30*/  @P0 LDC.64 R220, c[0x0][0x438] ;  /* 0x00010e00ffdc0b82 */ /* 0x000e620000000a00 */
[----:B------:R-:W-:Y:S01]  /*0a40*/  @UP2 ULEA.HI UR10, UR10, UR9, URZ, 0x3 ;  /* 0x000000090a0a2291 */ /* 0x000fe2000f8f18ff */
[----:B------:R-:W-:-:S05]  /*0a50*/  MOV R218, RZ ;  /* 0x000000ff00da7202 */ /* 0x000fca0000000f00 */
[----:B------:R-:W-:-:S04]  /*0a60*/  MOV R3, UR10 ;  /* 0x0000000a00037c02 */ /* 0x000fc80008000f00 */
[----:B------:R-:W-:Y:S01]  /*0a70*/  @P1 LEA.HI.SX32 R218, R3, R2, 0x1d ;  /* 0x0000000203da1211 */ /* 0x000fe200078feaff */
[----:B0-----:R-:W-:-:S03]  /*0a80*/  @P0 IMAD.WIDE.U32 R206, R206, 0x10, R16 ;  /* 0x00000010cece0825 */ /* 0x001fc600078e0010 */
[----:B------:R-:W-:Y:S01]  /*0a90*/  IADD3 R222, PT, PT, R218, 0x180, RZ ;  /* 0x00000180dade7810 */ /* 0x000fe20007ffe0ff */
[----:B-1----:R-:W-:Y:S01]  /*0aa0*/  @P0 IMAD.WIDE.U32 R216, R216, 0x10, R18 ;  /* 0x00000010d8d80825 */ /* 0x002fe200078e0012 */
[----:B------:R-:W5:Y:S03]  /*0ab0*/  @P0 LDG.E.128 R160, desc[UR22][R206.64] ;  /* 0x00000016cea00981 */ /* 0x000f66000c1e1d00 */
[----:B------:R-:W-:Y:S01]  /*0ac0*/  @P0 IMAD.WIDE.U32 R214, R214, 0x10, R204 ;  /* 0x00000010d6d60825 */ /* 0x000fe200078e00cc */
[----:B------:R-:W5:Y:S03]  /*0ad0*/  @P0 LDG.E.128 R164, desc[UR22][R216.64] ;  /* 0x00000016d8a40981 */ /* 0x000f66000c1e1d00 */
[----:B------:R-:W-:Y:S01]  /*0ae0*/  @P0 IMAD.WIDE.U32 R212, R212, 0x10, R220 ;  /* 0x00000010d4d40825 */ /* 0x000fe200078e00dc */
[----:B------:R0:W5:Y:S04]  /*0af0*/  @P0 LDG.E.128 R168, desc[UR22][R214.64] ;  /* 0x00000016d6a80981 */ /* 0x000168000c1e1d00 */
[----:B------:R-:W5:Y:S01]  /*0b00*/  @P0 LDG.E.128 R172, desc[UR22][R212.64] ;  /* 0x00000016d4ac0981 */ /* 0x000f62000c1e1d00 */
[----:B------:R-:W-:-:S02]  /*0b10*/  ISETP.NE.AND P0, PT, RZ, UR28, PT ;  /* 0x0000001cff007c0c */ /* 0x000fc4000bf05270 */
[----:B--2---:R-:W-:Y:S02]  /*0b20*/  PRMT R16, R190, 0x7632, R16 ;  /* 0x00007632be107816 */ /* 0x004fe40000000010 */
[C---:B----4-:R-:W-:Y:S01]  /*0b30*/  PRMT R18, R200.reuse, 0x7632, R18 ;  /* 0x00007632c8127816 */ /* 0x050fe20000000012 */
[----:B------:R-:W-:Y:S01]  /*0b40*/  IMAD.U32 R220, R201, 0x10000, RZ ;  /* 0x00010000c9dc7824 */ /* 0x000fe200078e00ff */
[----:B------:R-:W-:Y:S02]  /*0b50*/  SHF.L.U32 R17, R200, 0x10, RZ ;  /* 0x00000010c8117819 */ /* 0x000fe400000006ff */
[C---:B---3--:R-:W-:Y:S02]  /*0b60*/  PRMT R231, R208.reuse, 0x7632, R231 ;  /* 0x00007632d0e77816 */ /* 0x048fe400000000e7 */
[----:B------:R-:W-:Y:S02]  /*0b70*/  SHF.L.U32 R242, R208, 0x10, RZ ;  /* 0x00000010d0f27819 */ /* 0x000fe400000006ff */
[----:B------:R-:W-:-:S02]  /*0b80*/  PRMT R235, R210, 0x7632, R235 ;  /* 0x00007632d2eb7816 */ /* 0x000fc400000000eb */
[----:B------:R-:W-:Y:S02]  /*0b90*/  SHF.L.U32 R240, R210, 0x10, RZ ;  /* 0x00000010d2f07819 */ /* 0x000fe400000006ff */
[C---:B------:R-:W-:Y:S02]  /*0ba0*/  IADD3 R210, PT, PT, R218.reuse, 0x80, RZ ;  /* 0x00000080dad27810 */ /* 0x040fe40007ffe0ff */
[----:B------:R-:W-:Y:S02]  /*0bb0*/  IADD3 R208, PT, PT, R218, 0x100, RZ ;  /* 0x00000100dad07810 */ /* 0x000fe40007ffe0ff */
[----:B------:R-:W-:Y:S01]  /*0bc0*/  PRMT R19, R201, 0x7632, R19 ;  /* 0x00007632c9137816 */ /* 0x000fe20000000013 */
[----:B------:R-:W-:Y:S01]  /*0bd0*/  IMAD.WIDE.U32 R200, R222, 0x8, R224 ;  /* 0x00000008dec87825 */ /* 0x000fe200078e00e0 */
[----:B------:R-:W-:-:S03]  /*0be0*/  SHF.L.U32 R204, R190, 0x10, RZ ;  /* 0x00000010becc7819 */ /* 0x000fc600000006ff */
[----:B------:R-:W-:Y:S01]  /*0bf0*/  IMAD.WIDE.U32 R218, R218, 0x8, R224 ;  /* 0x00000008dada7825 */ /* 0x000fe200078e00e0 */
[----:B------:R-:W-:Y:S01]  /*0c00*/  PRMT R190, R191, 0x7632, R190 ;  /* 0x00007632bfbe7816 */ /* 0x000fe200000000be */
[----:B------:R1:W5:Y:S01]  /*0c10*/  LDG.E.64 R206, desc[UR22][R200.64] ;  /* 0x00000016c8ce7981 */ /* 0x000362000c1e1b00 */
[C---:B------:R-:W-:Y:S02]  /*0c20*/  PRMT R237, R209.reuse, 0x7632, R237 ;  /* 0x00007632d1ed7816 */ /* 0x040fe400000000ed */
[----:B------:R-:W-:Y:S01]  /*0c30*/  SHF.L.U32 R241, R209, 0x10, RZ ;  /* 0x00000010d1f17819 */ /* 0x000fe200000006ff */
[----:B------:R-:W-:Y:S01]  /*0c40*/  IMAD.WIDE.U32 R208, R208, 0x8, R224 ;  /* 0x00000008d0d07825 */ /* 0x000fe200078e00e0 */
[C---:B------:R-:W-:Y:S01]  /*0c50*/  PRMT R233, R211.reuse, 0x7632, R233 ;  /* 0x00007632d3e97816 */ /* 0x040fe200000000e9 */
[----:B------:R2:W5:Y:S01]  /*0c60*/  LDG.E.64 R212, desc[UR22][R218.64] ;  /* 0x00000016dad47981 */ /* 0x000562000c1e1b00 */
[----:B------:R-:W-:Y:S01]  /*0c70*/  SHF.L.U32 R238, R211, 0x10, RZ ;  /* 0x00000010d3ee7819 */ /* 0x000fe200000006ff */
[----:B------:R-:W-:Y:S01]  /*0c80*/  IMAD.WIDE.U32 R210, R210, 0x8, R224 ;  /* 0x00000008d2d27825 */ /* 0x000fe200078e00e0 */
[----:B0-----:R-:W-:-:S02]  /*0c90*/  PRMT R215, R193, 0x7632, R215 ;  /* 0x00007632c1d77816 */ /* 0x001fc400000000d7 */
[----:B------:R-:W-:Y:S02]  /*0ca0*/  SHF.L.U32 R223, R193, 0x10, RZ ;  /* 0x00000010c1df7819 */ /* 0x000fe400000006ff */
[----:B------:R-:W-:Y:S02]  /*0cb0*/  PRMT R3, R189, 0x7632, R3 ;  /* 0x00007632bd037816 */ /* 0x000fe40000000003 */
[----:B------:R-:W-:Y:S02]  /*0cc0*/  PRMT R216, R194, 0x7632, R216 ;  /* 0x00007632c2d87816 */ /* 0x000fe400000000d8 */
[----:B-1----:R-:W-:Y:S02]  /*0cd0*/  SHF.L.U32 R200, R195, 0x10, RZ ;  /* 0x00000010c3c87819 */ /* 0x002fe400000006ff */
[----:B------:R-:W-:Y:S02]  /*0ce0*/  SHF.L.U32 R16, R16, 0x10, RZ ;  /* 0x0000001010107819 */ /* 0x000fe400000006ff */
[----:B------:R-:W-:-:S02]  /*0cf0*/  SHF.L.U32 R190, R190, 0x10, RZ ;  /* 0x00000010bebe7819 */ /* 0x000fc400000006ff */
[----:B------:R-:W-:Y:S02]  /*0d00*/  PRMT R201, R198, 0x7632, R201 ;  /* 0x00007632c6c97816 */ /* 0x000fe400000000c9 */
[----:B------:R-:W-:Y:S02]  /*0d10*/  SHF.L.U32 R221, R188, 0x10, RZ ;  /* 0x00000010bcdd7819 */ /* 0x000fe400000006ff */
[----:B------:R-:W-:Y:S02]  /*0d20*/  SHF.L.U32 R227, R198, 0x10, RZ ;  /* 0x00000010c6e37819 */ /* 0x000fe400000006ff */
[----:B------:R-:W-:Y:S02]  /*0d30*/  PRMT R230, R8, 0x7632, R230 ;  /* 0x0000763208e67816 */ /* 0x000fe400000000e6 */
[----:B------:R-:W-:Y:S02]  /*0d40*/  PRMT R246, R13, 0x7632, R246 ;  /* 0x000076320df67816 */ /* 0x000fe400000000f6 */
[----:B------:R-:W-:-:S02]  /*0d50*/  PRMT R2, R188, 0x7632, R2 ;  /* 0x00007632bc027816 */ /* 0x000fc40000000002 */
[----:B------:R-:W-:Y:S02]  /*0d60*/  SHF.L.U32 R205, R189, 0x10, RZ ;  /* 0x00000010bdcd7819 */ /* 0x000fe400000006ff */
[C---:B------:R-:W-:Y:S02]  /*0d70*/  PRMT R214, R192.reuse, 0x7632, R214 ;  /* 0x00007632c0d67816 */ /* 0x040fe400000000d6 */
[----:B------:R-:W-:Y:S02]  /*0d80*/  SHF.L.U32 R217, R192, 0x10, RZ ;  /* 0x00000010c0d97819 */ /* 0x000fe400000006ff */
[----:B------:R-:W-:Y:S02]  /*0d90*/  SHF.L.U32 R229, R199, 0x10, RZ ;  /* 0x00000010c7e57819 */ /* 0x000fe400000006ff */
[----:B------:R-:W-:Y:S01]  /*0da0*/  SHF.L.U32 R191, R191, 0x10, RZ ;  /* 0x00000010bfbf7819 */ /* 0x000fe200000006ff */
[----:B------:R-:W-:Y:S01]  /*0db0*/  FADD.FTZ R82, R82, R241 ;  /* 0x000000f152527221 */ /* 0x000fe20000010000 */
[----:B------:R-:W-:-:S02]  /*0dc0*/  SHF.L.U32 R224, R194, 0x10, RZ ;  /* 0x00000010c2e07819 */ /* 0x000fc400000006ff */
[----:B------:R-:W-:Y:S02]  /*0dd0*/  PRMT R234, R10, 0x7632, R234 ;  /* 0x000076320aea7816 */ /* 0x000fe400000000ea */
[----:B------:R-:W-:Y:S02]  /*0de0*/  PRMT R236, R11, 0x7632, R236 ;  /* 0x000076320bec7816 */ /* 0x000fe400000000ec */
[----:B------:R-:W-:Y:S02]  /*0df0*/  PRMT R232, R9, 0x7632, R232 ;  /* 0x0000763209e87816 */ /* 0x000fe400000000e8 */
[----:B------:R-:W-:Y:S02]  /*0e00*/  PRMT R252, R15, 0x7632, R252 ;  /* 0x000076320ffc7816 */ /* 0x000fe400000000fc */
[----:B------:R-:W-:Y:S01]  /*0e10*/  PRMT R247, R14, 0x7632, R247 ;  /* 0x000076320ef77816 */ /* 0x000fe200000000f7 */
[----:B------:R-:W-:Y:S01]  /*0e20*/  FADD.FTZ R76, R76, R240 ;  /* 0x000000f04c4c7221 */ /* 0x000fe20000010000 */
[----:B------:R-:W-:Y:S01]  /*0e30*/  FSEL R193, R0, RZ, !P0 ;  /* 0x000000ff00c17208 */ /* 0x000fe20004000000 */
[----:B------:R-:W-:Y:S01]  /*0e40*/  FADD.FTZ R80, R80, R242 ;  /* 0x000000f250507221 */ /* 0x000fe20000010000 */
[----:B------:R-:W-:Y:S01]  /*0e50*/  PRMT R194, R195, 0x7632, R194 ;  /* 0x00007632c3c27816 */ /* 0x000fe200000000c2 */
[----:B------:R-:W5:Y:S01]  /*0e60*/  LDG.E.64 R208, desc[UR22][R208.64] ;  /* 0x00000016d0d07981 */ /* 0x000f62000c1e1b00 */
[----:B------:R-:W-:-:S02]  /*0e70*/  PRMT R195, R196, 0x7632, R195 ;  /* 0x00007632c4c37816 */ /* 0x000fc400000000c3 */
[----:B--2---:R-:W-:Y:S02]  /*0e80*/  SHF.L.U32 R219, R196, 0x10, RZ ;  /* 0x00000010c4db7819 */ /* 0x004fe400000006ff */
[----:B------:R-:W-:Y:S01]  /*0e90*/  PRMT R218, R199, 0x7632, R218 ;  /* 0x00007632c7da7816 */ /* 0x000fe200000000da */
[----:B------:R-:W-:Y:S01]  /*0ea0*/  FADD.FTZ R78, R78, R238 ;  /* 0x000000ee4e4e7221 */ /* 0x000fe20000010000 */
[C---:B------:R-:W-:Y:S02]  /*0eb0*/  PRMT R196, R197.reuse, 0x7632, R196 ;  /* 0x00007632c5c47816 */ /* 0x040fe400000000c4 */
[----:B------:R-:W-:Y:S01]  /*0ec0*/  SHF.L.U32 R225, R197, 0x10, RZ ;  /* 0x00000010c5e17819 */ /* 0x000fe200000006ff */
[----:B------:R-:W5:Y:S01]  /*0ed0*/  LDG.E.64 R210, desc[UR22][R210.64] ;  /* 0x00000016d2d27981 */ /* 0x000f62000c1e1b00 */
[----:B------:R-:W-:Y:S01]  /*0ee0*/  SHF.L.U32 R197, R3, 0x10, RZ ;  /* 0x0000001003c57819 */ /* 0x000fe200000006ff */
[C---:B------:R-:W-:Y:S01]  /*0ef0*/  FADD.FTZ R3, -R193.reuse, R204 ;  /* 0x000000ccc1037221 */ /* 0x040fe20000010100 */
[----:B------:R-:W-:Y:S01]  /*0f00*/  FADD.FTZ R222, -R193, R16 ;  /* 0x00000010c1de7221 */ /* 0x000fe20000010100 */
[----:B------:R-:W-:Y:S01]  /*0f10*/  SHF.L.U32 R204, R19, 0x10, RZ ;  /* 0x0000001013cc7819 */ /* 0x000fe200000006ff */
[C---:B------:R-:W-:Y:S01]  /*0f20*/  FADD.FTZ R16, -R193.reuse, R190 ;  /* 0x000000bec1107221 */ /* 0x040fe20000010100 */
[----:B------:R-:W-:Y:S01]  /*0f30*/  SHF.L.U32 R190, R18, 0x10, RZ ;  /* 0x0000001012be7819 */ /* 0x000fe200000006ff */
[----:B------:R-:W-:Y:S01]  /*0f40*/  FADD.FTZ R198, -R193, R223 ;  /* 0x000000dfc1c67221 */ /* 0x000fe20000010100 */
[----:B------:R-:W-:-:S02]  /*0f50*/  SHF.L.U32 R215, R215, 0x10, RZ ;  /* 0x00000010d7d77819 */ /* 0x000fc400000006ff */
[----:B------:R-:W-:Y:S02]  /*0f60*/  SHF.L.U32 R195, R195, 0x10, RZ ;  /* 0x00000010c3c37819 */ /* 0x000fe400000006ff */
[----:B------:R-:W-:Y:S01]  /*0f70*/  SHF.L.U32 R201, R201, 0x10, RZ ;  /* 0x00000010c9c97819 */ /* 0x000fe200000006ff */
[C---:B------:R-:W-:Y:S01]  /*0f80*/  FADD.FTZ R223, -R193.reuse, R204 ;  /* 0x000000ccc1df7221 */ /* 0x040fe20000010100 */
[C---:B------:R-:W-:Y:S01]  /*0f90*/  FADD.FTZ R0, -R193.reuse, R221 ;  /* 0x000000ddc1007221 */ /* 0x040fe20000010100 */
[C---:B------:R-:W-:Y:S01]  /*0fa0*/  FADD.FTZ R18, -R193.reuse, R220 ;  /* 0x000000dcc1127221 */ /* 0x040fe20000010100 */
[----:B------:R-:W-:Y:S01]  /*0fb0*/  MOV R204, R231 ;  /* 0x000000e700cc7202 */ /* 0x000fe20000000f00 */
[----:B------:R-:W-:Y:S02]  /*0fc0*/  IMAD.MOV.U32 R220, RZ, RZ, R237 ;  /* 0x000000ffffdc7224 */ /* 0x000fe400078e00ed */
[C---:B------:R-:W-:Y:S01]  /*0fd0*/  FADD.FTZ R221, -R193.reuse, R190 ;  /* 0x000000bec1dd7221 */ /* 0x040fe20000010100 */
[----:B------:R-:W-:Y:S01]  /*0fe0*/  SHF.L.U32 R218, R218, 0x10, RZ ;  /* 0x00000010dada7819 */ /* 0x000fe200000006ff */
[C---:B------:R-:W-:Y:S01]  /*0ff0*/  FADD.FTZ R231, -R193.reuse, R215 ;  /* 0x000000d7c1e77221 */ /* 0x040fe20000010100 */
[C---:B------:R-:W-:Y:S01]  /*1000*/  FADD.FTZ R237, -R193.reuse, R195 ;  /* 0x000000c3c1ed7221 */ /* 0x040fe20000010100 */
[----:B------:R-:W-:Y:S01]  /*1010*/  FADD.FTZ R190, -R193, R201 ;  /* 0x000000c9c1be7221 */ /* 0x000fe20000010100 */
[----:B------:R-:W-:-:S02]  /*1020*/  PRMT R195, R6, 0x7632, R195 ;  /* 0x0000763206c37816 */ /* 0x000fc400000000c3 */
[----:B------:R-:W-:Y:S02]  /*1030*/  SHF.L.U32 R215, R6, 0x10, RZ ;  /* 0x0000001006d77819 */ /* 0x000fe400000006ff */
[----:B------:R-:W-:Y:S01]  /*1040*/  SHF.L.U32 R201, R8, 0x10, RZ ;  /* 0x0000001008c97819 */ /* 0x000fe200000006ff */
[----:B------:R-:W2:Y:S01]  /*1050*/  LDL R6, [R1+0x38] ;  /* 0x0000380001067983 */ /* 0x000ea20000100800 */
[----:B------:R-:W-:Y:S01]  /*1060*/  MOV R8, R204 ;  /* 0x000000cc00087202 */ /* 0x000fe20000000f00 */
[----:B------:R-:W-:Y:S01]  /*1070*/  FADD.FTZ R243, -R193, R218 ;  /* 0x000000dac1f37221 */ /* 0x000fe20000010100 */
[----:B------:R-:W-:Y:S02]  /*1080*/  SHF.L.U32 R218, R13, 0x10, RZ ;  /* 0x000000100dda7819 */ /* 0x000fe400000006ff */
[----:B------:R-:W-:Y:S02]  /*1090*/  SHF.L.U32 R13, R8, 0x10, RZ ;  /* 0x00000010080d7819 */ /* 0x000fe400000006ff */
[----:B------:R-:W3:Y:S01]  /*10a0*/  LDL R8, [R1+0x28] ;  /* 0x0000280001087983 */ /* 0x000ee20000100800 */
[----:B------:R-:W-:-:S02]  /*10b0*/  PRMT R189, R202, 0x7632, R189 ;  /* 0x00007632cabd7816 */ /* 0x000fc400000000bd */
[C---:B------:R-:W-:Y:S02]  /*10c0*/  PRMT R188, R203.reuse, 0x7632, R188 ;  /* 0x00007632cbbc7816 */ /* 0x040fe400000000bc */
[----:B------:R-:W-:Y:S02]  /*10d0*/  SHF.L.U32 R192, R2, 0x10, RZ ;  /* 0x0000001002c07819 */ /* 0x000fe400000006ff */
[----:B------:R-:W-:Y:S02]  /*10e0*/  SHF.L.U32 R202, R202, 0x10, RZ ;  /* 0x00000010caca7819 */ /* 0x000fe400000006ff */
[----:B------:R-:W-:Y:S01]  /*10f0*/  SHF.L.U32 R203, R203, 0x10, RZ ;  /* 0x00000010cbcb7819 */ /* 0x000fe200000006ff */
[C---:B------:R-:W-:Y:S01]  /*1100*/  FADD.FTZ R2, -R193.reuse, R205 ;  /* 0x000000cdc1027221 */ /* 0x040fe20000010100 */
[C---:B------:R-:W-:Y:S01]  /*1110*/  FADD.FTZ R228, -R193.reuse, R192 ;  /* 0x000000c0c1e47221 */ /* 0x040fe20000010100 */
[----:B------:R-:W-:Y:S01]  /*1120*/  SHF.L.U32 R214, R214, 0x10, RZ ;  /* 0x00000010d6d67819 */ /* 0x000fe200000006ff */
[C---:B------:R-:W-:Y:S01]  /*1130*/  FADD.FTZ R19, -R193.reuse, R202 ;  /* 0x000000cac1137221 */ /* 0x040fe20000010100 */
[----:B------:R-:W-:Y:S01]  /*1140*/  SHF.L.U32 R196, R196, 0x10, RZ ;  /* 0x00000010c4c47819 */ /* 0x000fe200000006ff */
[----:B------:R-:W-:Y:S01]  /*1150*/  FADD.FTZ R192, -R193, R203 ;  /* 0x000000cbc1c07221 */ /* 0x000fe20000010100 */
[----:B------:R-:W-:Y:S01]  /*1160*/  SHF.L.U32 R202, R189, 0x10, RZ ;  /* 0x00000010bdca7819 */ /* 0x000fe200000006ff */
[----:B------:R-:W-:Y:S01]  /*1170*/  FMUL.FTZ R2, R2, UR30 ;  /* 0x0000001e02027c20 */ /* 0x000fe20008410000 */
[----:B------:R-:W-:-:S02]  /*1180*/  SHF.L.U32 R203, R188, 0x10, RZ ;  /* 0x00000010bccb7819 */ /* 0x000fc400000006ff */
[----:B------:R-:W-:Y:S02]  /*1190*/  SHF.L.U32 R216, R216, 0x10, RZ ;  /* 0x00000010d8d87819 */ /* 0x000fe400000006ff */
[----:B------:R-:W-:Y:S01]  /*11a0*/  SHF.L.U32 R194, R194, 0x10, RZ ;  /* 0x00000010c2c27819 */ /* 0x000fe200000006ff */
[C---:B------:R-:W-:Y:S01]  /*11b0*/  FADD.FTZ R226, -R193.reuse, R197 ;  /* 0x000000c5c1e27221 */ /* 0x040fe20000010100 */
[C---:B------:R-:W-:Y:S01]  /*11c0*/  FADD.FTZ R188, -R193.reuse, R229 ;  /* 0x000000e5c1bc7221 */ /* 0x040fe20000010100 */
[C---:B------:R-:W-:Y:S01]  /*11d0*/  FADD.FTZ R244, -R193.reuse, R191 ;  /* 0x000000bfc1f47221 */ /* 0x040fe20000010100 */
[C---:B------:R-:W-:Y:S01]  /*11e0*/  FADD.FTZ R197, -R193.reuse, R217 ;  /* 0x000000d9c1c57221 */ /* 0x040fe20000010100 */
[C---:B------:R-:W-:Y:S01]  /*11f0*/  FADD.FTZ R205, -R193.reuse, R219 ;  /* 0x000000dbc1cd7221 */ /* 0x040fe20000010100 */
[C---:B------:R-:W-:Y:S01]  /*1200*/  FADD.FTZ R229, -R193.reuse, R214 ;  /* 0x000000d6c1e57221 */ /* 0x040fe20000010100 */
[C-C-:B------:R-:W-:Y:S01]  /*1210*/  FADD.FTZ R239, -R193.reuse, R196.reuse ;  /* 0x000000c4c1ef7221 */ /* 0x140fe20000010100 */
[----:B------:R-:W-:Y:S01]  /*1220*/  MOV R217, R235 ;  /* 0x000000eb00d97202 */ /* 0x000fe20000000f00 */
[C---:B------:R-:W-:Y:S01]  /*1230*/  FADD.FTZ R191, -R193.reuse, R225 ;  /* 0x000000e1c1bf7221 */ /* 0x040fe20000010100 */
[----:B------:R-:W-:Y:S01]  /*1240*/  MOV R219, R233 ;  /* 0x000000e900db7202 */ /* 0x000fe20000000f00 */
[----:B------:R-:W-:Y:S01]  /*1250*/  FADD.FTZ R189, -R193, R227 ;  /* 0x000000e3c1bd7221 */ /* 0x000fe20000010100 */
[----:B------:R-:W-:Y:S01]  /*1260*/  PRMT R196, R7, 0x7632, R196 ;  /* 0x0000763207c47816 */ /* 0x000fe200000000c4 */
[----:B------:R-:W-:Y:S01]  /*1270*/  FADD.FTZ R17, -R193, R17 ;  /* 0x00000011c1117221 */ /* 0x000fe20000010100 */
[----:B------:R-:W-:Y:S01]  /*1280*/  SHF.L.U32 R214, R7, 0x10, RZ ;  /* 0x0000001007d67819 */ /* 0x000fe200000006ff */
[C---:B------:R-:W-:Y:S01]  /*1290*/  FADD.FTZ R199, -R193.reuse, R224 ;  /* 0x000000e0c1c77221 */ /* 0x040fe20000010100 */
[C---:B------:R-:W-:Y:S01]  /*12a0*/  FADD.FTZ R200, -R193.reuse, R200 ;  /* 0x000000c8c1c87221 */ /* 0x040fe20000010100 */
[C---:B------:R-:W-:Y:S01]  /*12b0*/  FADD.FTZ R225, -R193.reuse, R202 ;  /* 0x000000cac1e17221 */ /* 0x040fe20000010100 */
[C---:B------:R-:W-:Y:S01]  /*12c0*/  FADD.FTZ R227, -R193.reuse, R203 ;  /* 0x000000cbc1e37221 */ /* 0x040fe20000010100 */
[C---:B------:R-:W-:Y:S01]  /*12d0*/  FADD.FTZ R233, -R193.reuse, R216 ;  /* 0x000000d8c1e97221 */ /* 0x040fe20000010100 */
[----:B------:R-:W-:Y:S01]  /*12e0*/  FADD.FTZ R235, -R193, R194 ;  /* 0x000000c2c1eb7221 */ /* 0x000fe20000010100 */
[----:B------:R-:W4:Y:S01]  /*12f0*/  LDL R7, [R1+0x20] ;  /* 0x0000200001077983 */ /* 0x000f220000100800 */
[----:B------:R-:W-:Y:S01]  /*1300*/  FFMA.FTZ R114, R2, R241, R114 ;  /* 0x000000f102727223 */ /* 0x000fe20000010072 */
[----:B------:R-:W-:-:S02]  /*1310*/  PRMT R193, R4, 0x7632, R193 ;  /* 0x0000763204c17816 */ /* 0x000fc400000000c1 */
[----:B------:R-:W-:Y:S01]  /*1320*/  SHF.L.U32 R224, R4, 0x10, RZ ;  /* 0x0000001004e07819 */ /* 0x000fe200000006ff */
[----:B------:R-:W-:Y:S01]  /*1330*/  FMUL.FTZ R4, R244, UR30 ;  /* 0x0000001ef4047c20 */ /* 0x000fe20008410000 */
[C---:B------:R-:W-:Y:S01]  /*1340*/  PRMT R194, R5.reuse, 0x7632, R194 ;  /* 0x0000763205c27816 */ /* 0x040fe200000000c2 */
[----:B------:R-:W-:Y:S02]  /*1350*/  IMAD.U32 R216, R5, 0x10000, RZ ;  /* 0x0001000005d87824 */ /* 0x000fe400078e00ff */
[----:B--2---:R-:W-:Y:S01]  /*1360*/  FMUL.FTZ R6, R6, R241 ;  /* 0x000000f106067220 */ /* 0x004fe20000410000 */
[-C--:B------:R-:W-:Y:S01]  /*1370*/  FFMA.FTZ R110, R4, R238.reuse, R110 ;  /* 0x000000ee046e7223 */ /* 0x080fe2000001006e */
[----:B------:R-:W2:Y:S04]  /*1380*/  LDL R241, [R1+0x3c] ;  /* 0x00003c0001f17983 */ /* 0x000ea80000100800 */
[----:B------:R-:W2:Y:S01]  /*1390*/  LDL R5, [R1+0x30] ;  /* 0x0000300001057983 */ /* 0x000ea20000100800 */
[----:B---3--:R-:W-:-:S03]  /*13a0*/  FMUL.FTZ R8, R8, R238 ;  /* 0x000000ee08087220 */ /* 0x008fc60000410000 */
[----:B------:R-:W3:Y:S01]  /*13b0*/  LDL R238, [R1+0x34] ;  /* 0x0000340001ee7983 */ /* 0x000ee20000100800 */
[----:B------:R-:W-:Y:S02]  /*13c0*/  SHF.L.U32 R203, R10, 0x10, RZ ;  /* 0x000000100acb7819 */ /* 0x000fe400000006ff */
[----:B------:R-:W-:Y:S01]  /*13d0*/  SHF.L.U32 R204, R11, 0x10, RZ ;  /* 0x000000100bcc7819 */ /* 0x000fe200000006ff */
[----:B------:R-:W-:Y:S01]  /*13e0*/  FMUL.FTZ R3, R3, UR30 ;  /* 0x0000001e03037c20 */ /* 0x000fe20008410000 */
[----:B------:R-:W-:Y:S01]  /*13f0*/  MOV R10, R217 ;  /* 0x000000d9000a7202 */ /* 0x000fe20000000f00 */
[----:B------:R-:W-:Y:S01]  /*1400*/  FADD.FTZ R81, R81, R13 ;  /* 0x0000000d51517221 */ /* 0x000fe20000010000 */
[----:B------:R-:W-:Y:S01]  /*1410*/  MOV R11, R220 ;  /* 0x000000dc000b7202 */ /* 0x000fe20000000f00 */
[----:B------:R-:W3:Y:S01]  /*1420*/  LDL R244, [R1+0x24] ;  /* 0x0000240001f47983 */ /* 0x000ee20000100800 */
[----:B------:R-:W-:Y:S02]  /*1430*/  SHF.L.U32 R202, R9, 0x10, RZ ;  /* 0x0000001009ca7819 */ /* 0x000fe400000006ff */
[----:B------:R-:W-:-:S02]  /*1440*/  MOV R9, R219 ;  /* 0x000000db00097202 */ /* 0x000fc40000000f00 */
[----:B------:R-:W-:Y:S02]  /*1450*/  SHF.L.U32 R220, R15, 0x10, RZ ;  /* 0x000000100fdc7819 */ /* 0x000fe400000006ff */
[----:B------:R-:W-:Y:S01]  /*1460*/  SHF.L.U32 R219, R14, 0x10, RZ ;  /* 0x000000100edb7819 */ /* 0x000fe200000006ff */
[----:B------:R-:W-:Y:S01]  /*1470*/  IMAD.U32 R14, R11, 0x10000, RZ ;  /* 0x000100000b0e7824 */ /* 0x000fe200078e00ff */
[----:B------:R-:W-:Y:S01]  /*1480*/  SHF.L.U32 R15, R10, 0x10, RZ ;  /* 0x000000100a0f7819 */ /* 0x000fe200000006ff */
[----:B------:R-:W-:Y:S01]  /*1490*/  FMUL.FTZ R10, R226, UR30 ;  /* 0x0000001ee20a7c20 */ /* 0x000fe20008410000 */
[----:B------:R-:W-:Y:S01]  /*14a0*/  FFMA.FTZ R108, R3, R240, R108 ;  /* 0x000000f0036c7223 */ /* 0x000fe2000001006c */
[----:B------:R-:W-:Y:S01]  /*14b0*/  FADD.FTZ R83, R83, R14 ;  /* 0x0000000e53537221 */ /* 0x000fe20000010000 */
[----:B------:R-:W3:Y:S01]  /*14c0*/  LDL R226, [R1+0x18] ;  /* 0x0000180001e27983 */ /* 0x000ee20000100800 */
[----:B------:R-:W-:Y:S01]  /*14d0*/  FFMA.FTZ R115, R10, R14, R115 ;  /* 0x0000000e0a737223 */ /* 0x000fe20000010073 */
[----:B----4-:R-:W-:Y:S01]  /*14e0*/  FMUL.FTZ R7, R7, R240 ;  /* 0x000000f007077220 */ /* 0x010fe20000410000 */
[----:B------:R-:W-:Y:S01]  /*14f0*/  SHF.L.U32 R240, R9, 0x10, RZ ;  /* 0x0000001009f07819 */ /* 0x000fe200000006ff */
[----:B------:R-:W-:-:S02]  /*1500*/  FMUL.FTZ R9, R228, UR30 ;  /* 0x0000001ee4097c20 */ /* 0x000fc40008410000 */
[----:B------:R-:W4:Y:S02]  /*1510*/  LDL R228, [R1] ;  /* 0x0000000001e47983 */ /* 0x000f240000100800 */
[----:B------:R-:W-:Y:S01]  /*1520*/  FFMA.FTZ R113, R9, R13, R113 ;  /* 0x0000000d09717223 */ /* 0x000fe20000010071 */
[----:B------:R-:W-:-:S04]  /*1530*/  FMUL.FTZ R0, R0, UR30 ;  /* 0x0000001e00007c20 */ /* 0x000fc80008410000 */
[----:B------:R-:W-:Y:S01]  /*1540*/  FFMA.FTZ R112, R0, R242, R112 ;  /* 0x000000f200707223 */ /* 0x000fe20000010070 */
[----:B--2---:R-:W-:Y:S02]  /*1550*/  FMUL.FTZ R14, R241, R14 ;  /* 0x0000000ef10e7220 */ /* 0x004fe40000410000 */
[----:B------:R-:W2:Y:S01]  /*1560*/  LDL R241, [R1+0x10] ;  /* 0x0000100001f17983 */ /* 0x000ea20000100800 */
[----:B---3--:R-:W-:-:S03]  /*1570*/  FMUL.FTZ R13, R238, R13 ;  /* 0x0000000dee0d7220 */ /* 0x008fc60000410000 */
[----:B------:R-:W3:Y:S01]  /*1580*/  LDL R238, [R1+0x8] ;  /* 0x0000080001ee7983 */ /* 0x000ee20000100800 */
[----:B------:R-:W-:-:S03]  /*1590*/  FMUL.FTZ R5, R5, R242 ;  /* 0x000000f205057220 */ /* 0x000fc60000410000 */
[----:B------:R-:W3:Y:S01]  /*15a0*/  LDL R242, [R1+0x2c] ;  /* 0x00002c0001f27983 */ /* 0x000ee20000100800 */
[----:B------:R-:W-:Y:S01]  /*15b0*/  FMUL.FTZ R17, R17, UR30 ;  /* 0x0000001e11117c20 */ /* 0x000fe20008410000 */
[----:B------:R-:W-:Y:S01]  /*15c0*/  FMUL.FTZ R11, R222, UR30 ;  /* 0x0000001ede0b7c20 */ /* 0x000fe20008410000 */
[----:B------:R-:W-:Y:S01]  /*15d0*/  SHF.L.U32 R222, R193, 0x10, RZ ;  /* 0x00000010c1de7819 */ /* 0x000fe200000006ff */
[----:B------:R-:W-:Y:S01]  /*15e0*/  FADD.FTZ R72, R72, R224 ;  /* 0x000000e048487221 */ /* 0x000fe20000010000 */
[----:B------:R-:W-:Y:S01]  /*15f0*/  FFMA.FTZ R104, R17, R224, R104 ;  /* 0x000000e011687223 */ /* 0x000fe20000010068 */
[----:B------:R-:W-:Y:S01]  /*1600*/  FMUL.FTZ R192, R192, UR30 ;  /* 0x0000001ec0c07c20 */ /* 0x000fe20008410000 */
[----:B------:R-:W-:-:S03]  /*1610*/  FADD.FTZ R70, R70, R214 ;  /* 0x000000d646467221 */ /* 0x000fc60000010000 */
[----:B------:R-:W-:Y:S01]  /*1620*/  FFMA.FTZ R102, R192, R214, R102 ;  /* 0x000000d6c0667223 */ /* 0x000fe20000010066 */
[----:B------:R-:W-:Y:S01]  /*1630*/  PRMT R245, R12, 0x7632, R245 ;  /* 0x000076320cf57816 */ /* 0x000fe200000000f5 */
[----:B------:R-:W-:Y:S01]  /*1640*/  FADD.FTZ R77, R77, R15 ;  /* 0x0000000f4d4d7221 */ /* 0x000fe20000010000 */
[-C--:B------:R-:W-:Y:S01]  /*1650*/  FFMA.FTZ R109, R11, R15.reuse, R109 ;  /* 0x0000000f0b6d7223 */ /* 0x080fe2000001006d */
[----:B------:R-:W-:Y:S02]  /*1660*/  FMUL.FTZ R15, R244, R15 ;  /* 0x0000000ff40f7220 */ /* 0x000fe40000410000 */
[----:B------:R-:W3:Y:S01]  /*1670*/  LDL R244, [R1+0x4] ;  /* 0x0000040001f47983 */ /* 0x000ee20000100800 */
[----:B------:R-:W-:Y:S01]  /*1680*/  SHF.L.U32 R217, R12, 0x10, RZ ;  /* 0x000000100cd97819 */ /* 0x000fe200000006ff */
[----:B------:R-:W-:Y:S01]  /*1690*/  FMUL.FTZ R12, R16, UR30 ;  /* 0x0000001e100c7c20 */ /* 0x000fe20008410000 */
[----:B--2---:R-:W-:Y:S01]  /*16a0*/  FMUL.FTZ R193, R241, R224 ;  /* 0x000000e0f1c17220 */ /* 0x004fe20000410000 */
[----:B------:R-:W-:Y:S01]  /*16b0*/  SHF.L.U32 R224, R194, 0x10, RZ ;  /* 0x00000010c2e07819 */ /* 0x000fe200000006ff */
[----:B------:R-:W-:Y:S01]  /*16c0*/  FMUL.FTZ R194, R226, R216 ;  /* 0x000000d8e2c27220 */ /* 0x000fe20000410000 */
[----:B------:R-:W-:Y:S01]  /*16d0*/  SHF.L.U32 R226, R195, 0x10, RZ ;  /* 0x00000010c3e27819 */ /* 0x000fe200000006ff */
[----:B----4-:R-:W-:Y:S01]  /*16e0*/  FMUL.FTZ R195, R228, R215 ;  /* 0x000000d7e4c37220 */ /* 0x010fe20000410000 */
[----:B------:R-:W-:Y:S01]  /*16f0*/  SHF.L.U32 R228, R196, 0x10, RZ ;  /* 0x00000010c4e47819 */ /* 0x000fe200000006ff */
[----:B---3--:R-:W-:Y:S01]  /*1700*/  FMUL.FTZ R196, R238, R214 ;  /* 0x000000d6eec47220 */ /* 0x008fe20000410000 */
[----:B------:R-:W-:Y:S01]  /*1710*/  FMUL.FTZ R214, R191, UR30 ;  /* 0x0000001ebfd67c20 */ /* 0x000fe20008410000 */
[----:B------:R-:W-:-:S02]  /*1720*/  SHF.L.U32 R191, R246, 0x10, RZ ;  /* 0x00000010f6bf7819 */ /* 0x000fc400000006ff */
[----:B------:R-:W2:Y:S01]  /*1730*/  LDL R246, [R1+0x14] ;  /* 0x0000140001f67983 */ /* 0x000ea20000100800 */
[----:B------:R-:W-:-:S03]  /*1740*/  SHF.L.U32 R238, R245, 0x10, RZ ;  /* 0x00000010f5ee7819 */ /* 0x000fc600000006ff */
[----:B------:R-:W3:Y:S01]  /*1750*/  LDL R245, [R1+0x1c] ;  /* 0x00001c0001f57983 */ /* 0x000ee20000100800 */
[----:B------:R-:W-:-:S03]  /*1760*/  FMUL.FTZ R16, R242, R240 ;  /* 0x000000f0f2107220 */ /* 0x000fc60000410000 */
[----:B------:R-:W4:Y:S01]  /*1770*/  LDL R242, [R1+0xc] ;  /* 0x00000c0001f27983 */ /* 0x000f220000100800 */
[----:B------:R-:W-:Y:S01]  /*1780*/  FMUL.FTZ R18, R18, UR30 ;  /* 0x0000001e12127c20 */ /* 0x000fe20008410000 */
[----:B------:R-:W-:Y:S01]  /*1790*/  FMUL.FTZ R19, R19, UR30 ;  /* 0x0000001e13137c20 */ /* 0x000fe20008410000 */
[----:B------:R-:W-:Y:S01]  /*17a0*/  FADD.FTZ R74, R74, R216 ;  /* 0x000000d84a4a7221 */ /* 0x000fe20000010000 */
[----:B------:R-:W-:Y:S01]  /*17b0*/  FADD.FTZ R68, R68, R215 ;  /* 0x000000d744447221 */ /* 0x000fe20000010000 */
[----:B------:R-:W-:Y:S01]  /*17c0*/  FFMA.FTZ R106, R18, R216, R106 ;  /* 0x000000d8126a7223 */ /* 0x000fe2000001006a */
[----:B------:R-:W-:Y:S01]  /*17d0*/  FFMA.FTZ R100, R19, R215, R100 ;  /* 0x000000d713647223 */ /* 0x000fe20000010064 */
[----:B------:R-:W-:Y:S01]  /*17e0*/  FMUL.FTZ R215, R189, UR30 ;  /* 0x0000001ebdd77c20 */ /* 0x000fe20008410000 */
[----:B------:R-:W-:Y:S01]  /*17f0*/  FMUL.FTZ R216, R188, UR30 ;  /* 0x0000001ebcd87c20 */ /* 0x000fe20008410000 */
[----:B------:R-:W-:Y:S01]  /*1800*/  FFMA.FTZ R188, R0, R5, RZ ;  /* 0x0000000500bc7223 */ /* 0x000fe200000100ff */
[----:B------:R-:W-:-:S03]  /*1810*/  FADD.FTZ R189, RZ, R5 ;  /* 0x00000005ffbd7221 */ /* 0x000fc60000010000 */
        /* <DEDUP_REMOVED lines=14> */
[----:B------:R-:W-:Y:S02]  /*1900*/  FMUL.FTZ R221, R221, UR30 ;  /* 0x0000001edddd7c20 */ /* 0x000fe40008410000 */
[----:B------:R-:W-:Y:S01]  /*1910*/  FFMA.FTZ R241, R12, R16, R241 ;  /* 0x000000100cf17223 */ /* 0x000fe200000100f1 */
[----:B------:R-:W-:Y:S01]  /*1920*/  FADD.FTZ R240, R16, R240 ;  /* 0x000000f010f07221 */ /* 0x000fe20000010000 */
[----:B------:R-:W-:Y:S01]  /*1930*/  FADD.FTZ R73, R73, R222 ;  /* 0x000000de49497221 */ /* 0x000fe20000010000 */
[----:B------:R-:W-:Y:S01]  /*1940*/  FFMA.FTZ R105, R221, R222, R105 ;  /* 0x000000dedd697223 */ /* 0x000fe20000010069 */
[----:B------:R-:W-:Y:S01]  /*1950*/  FFMA.FTZ R241, R17, R193, R241 ;  /* 0x000000c111f17223 */ /* 0x000fe200000100f1 */
[----:B------:R-:W-:Y:S01]  /*1960*/  FADD.FTZ R240, R193, R240 ;  /* 0x000000f0c1f07221 */ /* 0x000fe20000010000 */
[----:B------:R-:W-:Y:S01]  /*1970*/  FMUL.FTZ R223, R223, UR30 ;  /* 0x0000001edfdf7c20 */ /* 0x000fe20008410000 */
[----:B------:R-:W-:-:S03]  /*1980*/  FADD.FTZ R75, R75, R224 ;  /* 0x000000e04b4b7221 */ /* 0x000fc60000010000 */
[----:B------:R-:W-:Y:S01]  /*1990*/  FFMA.FTZ R107, R223, R224, R107 ;  /* 0x000000e0df6b7223 */ /* 0x000fe2000001006b */
[----:B------:R-:W-:Y:S01]  /*19a0*/  FMUL.FTZ R225, R225, UR30 ;  /* 0x0000001ee1e17c20 */ /* 0x000fe20008410000 */
[----:B------:R-:W-:-:S03]  /*19b0*/  FADD.FTZ R69, R69, R226 ;  /* 0x000000e245457221 */ /* 0x000fc60000010000 */
[-C--:B------:R-:W-:Y:S01]  /*19c0*/  FFMA.FTZ R101, R225, R226.reuse, R101 ;  /* 0x000000e2e1657223 */ /* 0x080fe20000010065 */
[----:B------:R-:W-:Y:S01]  /*19d0*/  FMUL.FTZ R226, R244, R226 ;  /* 0x000000e2f4e27220 */ /* 0x000fe20000410000 */
[----:B------:R-:W-:Y:S01]  /*19e0*/  FMUL.FTZ R227, R227, UR30 ;  /* 0x0000001ee3e37c20 */ /* 0x000fe20008410000 */
[----:B------:R-:W-:Y:S01]  /*19f0*/  FMUL.FTZ R197, R197, UR30 ;  /* 0x0000001ec5c57c20 */ /* 0x000fe20008410000 */
[----:B------:R-:W-:Y:S02]  /*1a00*/  FADD.FTZ R71, R71, R228 ;  /* 0x000000e447477221 */ /* 0x000fe40000010000 */
[----:B------:R-:W-:Y:S01]  /*1a10*/  FFMA.FTZ R103, R227, R228, R103 ;  /* 0x000000e4e3677223 */ /* 0x000fe20000010067 */
[----:B------:R-:W-:Y:S01]  /*1a20*/  SHF.L.U32 R230, R230, 0x10, RZ ;  /* 0x00000010e6e67819 */ /* 0x000fe200000006ff */
[----:B------:R-:W-:Y:S01]  /*1a30*/  FADD.FTZ R64, R64, R201 ;  /* 0x000000c940407221 */ /* 0x000fe20000010000 */
[-C--:B------:R-:W-:Y:S01]  /*1a40*/  FFMA.FTZ R96, R197, R201.reuse, R96 ;  /* 0x000000c9c5607223 */ /* 0x080fe20000010060 */
[----:B------:R-:W-:Y:S01]  /*1a50*/  FMUL.FTZ R229, R229, UR30 ;  /* 0x0000001ee5e57c20 */ /* 0x000fe20008410000 */
[----:B-----5:R-:W-:Y:S01]  /*1a60*/  FMUL.FTZ R201, R248, R201 ;  /* 0x000000c9f8c97220 */ /* 0x020fe20000410000 */
        /* <DEDUP_REMOVED lines=35> */
[----:B------:R-:W-:-:S02]  /*1ca0*/  FADD.FTZ R57, R57, R238 ;  /* 0x000000ee39397221 */ /* 0x000fc40000010000 */
[-C--:B------:R-:W-:Y:S01]  /*1cb0*/  FFMA.FTZ R89, R237, R238.reuse, R89 ;  /* 0x000000eeed597223 */ /* 0x080fe20000010059 */
[----:B------:R-:W-:Y:S01]  /*1cc0*/  FMUL.FTZ R238, R121, R238 ;  /* 0x000000ee79ee7220 */ /* 0x000fe20000410000 */
[----:B------:R-:W-:Y:S01]  /*1cd0*/  FADD.FTZ R58, R58, R218 ;  /* 0x000000da3a3a7221 */ /* 0x000fe20000010000 */
[-C--:B------:R-:W-:Y:S01]  /*1ce0*/  FFMA.FTZ R90, R214, R218.reuse, R90 ;  /* 0x000000dad65a7223 */ /* 0x080fe2000001005a */
[----:B------:R-:W-:Y:S01]  /*1cf0*/  FMUL.FTZ R239, R239, UR30 ;  /* 0x0000001eefef7c20 */ /* 0x000fe20008410000 */
[----:B------:R-:W-:Y:S01]  /*1d00*/  FMUL.FTZ R218, R122, R218 ;  /* 0x000000da7ada7220 */ /* 0x000fe20000410000 */
[----:B------:R-:W-:Y:S02]  /*1d10*/  FADD.FTZ R59, R59, R191 ;  /* 0x000000bf3b3b7221 */ /* 0x000fe40000010000 */
[----:B------:R-:W-:Y:S01]  /*1d20*/  FFMA.FTZ R91, R239, R191, R91 ;  /* 0x000000bfef5b7223 */ /* 0x000fe2000001005b */
[----:B------:R-:W-:Y:S01]  /*1d30*/  SHF.L.U32 R189, R247, 0x10, RZ ;  /* 0x00000010f7bd7819 */ /* 0x000fe200000006ff */
[----:B------:R-:W-:Y:S01]  /*1d40*/  FADD.FTZ R52, R52, R219 ;  /* 0x000000db34347221 */ /* 0x000fe20000010000 */
[-C--:B------:R-:W-:Y:S01]  /*1d50*/  FFMA.FTZ R84, R215, R219.reuse, R84 ;  /* 0x000000dbd7547223 */ /* 0x080fe20000010054 */
[----:B------:R-:W-:Y:S01]  /*1d60*/  FMUL.FTZ R219, R124, R219 ;  /* 0x000000db7cdb7220 */ /* 0x000fe20000410000 */
[----:B------:R-:W-:Y:S01]  /*1d70*/  SHF.L.U32 R188, R252, 0x10, RZ ;  /* 0x00000010fcbc7819 */ /* 0x000fe200000006ff */
[----:B------:R-:W-:Y:S01]  /*1d80*/  FADD.FTZ R54, R54, R220 ;  /* 0x000000dc36367221 */ /* 0x000fe20000010000 */
[-C--:B------:R-:W-:Y:S01]  /*1d90*/  FFMA.FTZ R86, R216, R220.reuse, R86 ;  /* 0x000000dcd8567223 */ /* 0x080fe20000010056 */
[----:B------:R-:W-:Y:S01]  /*1da0*/  FMUL.FTZ R220, R126, R220 ;  /* 0x000000dc7edc7220 */ /* 0x000fe20000410000 */
[----:B------:R-:W-:Y:S01]  /*1db0*/  FMUL.FTZ R243, R243, UR30 ;  /* 0x0000001ef3f37c20 */ /* 0x000fe20008410000 */
[-C--:B------:R-:W-:Y:S01]  /*1dc0*/  FMUL.FTZ R244, R127, R188.reuse ;  /* 0x000000bc7ff47220 */ /* 0x080fe20000410000 */
[----:B------:R-:W-:Y:S01]  /*1dd0*/  FADD.FTZ R53, R53, R189 ;  /* 0x000000bd35357221 */ /* 0x000fe20000010000 */
[----:B------:R-:W-:Y:S01]  /*1de0*/  FADD.FTZ R55, R55, R188 ;  /* 0x000000bc37377221 */ /* 0x000fe20000010000 */
[----:B------:R-:W-:Y:S01]  /*1df0*/  FFMA.FTZ R87, R243, R188, R87 ;  /* 0x000000bcf3577223 */ /* 0x000fe20000010057 */
[----:B--2---:R-:W-:-:S04]  /*1e00*/  FMUL.FTZ R222, R246, R222 ;  /* 0x000000def6de7220 */ /* 0x004fc80000410000 */
[----:B------:R-:W-:Y:S01]  /*1e10*/  FFMA.FTZ R241, R221, R222, R241 ;  /* 0x000000deddf17223 */ /* 0x000fe200000100f1 */
[----:B------:R-:W-:Y:S01]  /*1e20*/  FADD.FTZ R240, R222, R240 ;  /* 0x000000f0def07221 */ /* 0x000fe20000010000 */
[----:B---3--:R-:W-:Y:S02]  /*1e30*/  FMUL.FTZ R224, R245, R224 ;  /* 0x000000e0f5e07220 */ /* 0x008fe40000410000 */
        /* <DEDUP_REMOVED lines=8> */
[----:B----4-:R-:W-:Y:S02]  /*1ec0*/  FMUL.FTZ R228, R242, R228 ;  /* 0x000000e4f2e47220 */ /* 0x010fe40000410000 */
        /* <DEDUP_REMOVED lines=24> */
[----:B------:R-:W-:Y:S02]  /*2050*/  FMUL.FTZ R240, R123, R191 ;  /* 0x000000bf7bf07220 */ /* 0x000fe40000410000 */
[----:B------:R-:W-:Y:S01]  /*2060*/  FFMA.FTZ R191, R214, R218, R241 ;  /* 0x000000dad6bf7223 */ /* 0x000fe200000100f1 */
[----:B------:R-:W-:Y:S01]  /*2070*/  FADD.FTZ R242, R242, R218 ;  /* 0x000000daf2f27221 */ /* 0x000fe20000010000 */
[----:B------:R-:W-:Y:S02]  /*2080*/  FMUL.FTZ R241, R190, UR30 ;  /* 0x0000001ebef17c20 */ /* 0x000fe40008410000 */
[----:B------:R-:W-:Y:S01]  /*2090*/  FFMA.FTZ R191, R239, R240, R191 ;  /* 0x000000f0efbf7223 */ /* 0x000fe200000100bf */
[----:B------:R-:W-:Y:S01]  /*20a0*/  FADD.FTZ R190, R242, R240 ;  /* 0x000000f0f2be7221 */ /* 0x000fe20000010000 */
[----:B------:R-:W-:-:S02]  /*20b0*/  FMUL.FTZ R242, R125, R189 ;  /* 0x000000bd7df27220 */ /* 0x000fc40000410000 */
[----:B------:R-:W-:Y:S01]  /*20c0*/  FFMA.FTZ R191, R215, R219, R191 ;  /* 0x000000dbd7bf7223 */ /* 0x000fe200000100bf */
[----:B------:R-:W-:-:S03]  /*20d0*/  FADD.FTZ R190, R190, R219 ;  /* 0x000000dbbebe7221 */ /* 0x000fc60000010000 */
[----:B------:R-:W-:Y:S01]  /*20e0*/  FFMA.FTZ R191, R241, R242, R191 ;  /* 0x000000f2f1bf7223 */ /* 0x000fe200000100bf */
[----:B------:R-:W-:-:S03]  /*20f0*/  FADD.FTZ R190, R190, R242 ;  /* 0x000000f2bebe7221 */ /* 0x000fc60000010000 */
[----:B------:R-:W-:Y:S01]  /*2100*/  FFMA.FTZ R191, R216, R220, R191 ;  /* 0x000000dcd8bf7223 */ /* 0x000fe200000100bf */
[----:B------:R-:W-:Y:S01]  /*2110*/  FADD.FTZ R190, R190, R220 ;  /* 0x000000dcbebe7221 */ /* 0x000fe20000010000 */
[----:B------:R-:W-:Y:S02]  /*2120*/  FFMA.FTZ R85, R241, R189, R85 ;  /* 0x000000bdf1557223 */ /* 0x000fe40000010055 */
[----:B------:R-:W-:Y:S01]  /*2130*/  FFMA.FTZ R189, R243, R244, R191 ;  /* 0x000000f4f3bd7223 */ /* 0x000fe200000100bf */
[----:B------:R-:W-:Y:S01]  /*2140*/  FADD.FTZ R188, R190, R244 ;  /* 0x000000f4bebc7221 */ /* 0x000fe20000010000 */
[----:B------:R-:W-:Y:S06]  /*2150*/  BRA `(.L_x_4296) ;  /* 0x0000000000e47947 */ /* 0x000fec0003800000 */
.L_x_4295:
[----:B------:R-:W-:Y:S01]  /*2160*/  UISETP.GE.AND UP2, UPT, UR20, 0x1, UPT ;  /* 0x000000011400788c */ /* 0x000fe2000bf46270 */
[----:B------:R-:W-:Y:S01]  /*2170*/  HFMA2 R190, -RZ, RZ, 0, 0 ;  /* 0x00000000ffbe7431 */ /* 0x000fe200000001ff */
[----:B------:R-:W-:-:S04]  /*2180*/  UISETP.NE.U32.AND UP0, UPT, UR4, URZ, UPT ;  /* 0x000000ff0400728c */ /* 0x000fc8000bf05070 */
[----:B------:R-:W-:-:S03]  /*2190*/  UISETP.NE.AND.EX UP0, UPT, UR5, URZ, UPT, UP0 ;  /* 0x000000ff0500728c */ /* 0x000fc6000bf05300 */
[----:B------:R-:W-:Y:S08]  /*21a0*/  BRA.U !UP2, `(.L_x_4297) ;  /* 0x000000010a1c7547 */ /* 0x000ff0000b800000 */
[----:B------:R-:W0:Y:S01]  /*21b0*/  S2R R188, SR_TID.X ;  /* 0x0000000000bc7919 */ /* 0x000e220000002100 */
[----:B------:R-:W-:-:S04]  /*21c0*/  UIADD3 UR9, UPT, UPT, UR20, -0x1, URZ ;  /* 0xffffffff14097890 */ /* 0x000fc8000fffe0ff */
[----:B------:R-:W-:-:S04]  /*21d0*/  UIMAD UR9, UR9, UR21, URZ ;  /* 0x00000015090972a4 */ /* 0x000fc8000f8e02ff */
[----:B------:R-:W-:-:S04]  /*21e0*/  USHF.R.S32.HI UR10, URZ, 0x1f, UR9 ;  /* 0x0000001fff0a7899 */ /* 0x000fc80008011409 */
[----:B------:R-:W-:-:S06]  /*21f0*/  ULEA.HI UR10, UR10, UR9, URZ, 0x3 ;  /* 0x000000090a0a7291 */ /* 0x000fcc000f8f18ff */
[----:B------:R-:W-:-:S05]  /*2200*/  IMAD.U32 R190, RZ, RZ, UR10 ;  /* 0x0000000affbe7e24 */ /* 0x000fca000f8e00ff */
[----:B0-----:R-:W-:-:S07]  /*2210*/  LEA.HI.SX32 R190, R190, R188, 0x1d ;  /* 0x000000bcbebe7211 */ /* 0x001fce00078feaff */
.L_x_4297:
[----:B------:R-:W-:Y:S01]  /*2220*/  CS2R R188, SRZ ;  /* 0x0000000000bc7805 */ /* 0x000fe2000001ff00 */
[----:B------:R-:W-:Y:S06]  /*2230*/  BRA.U UP0, `(.L_x_4298) ;  /* 0x0000000100347547 */ /* 0x000fec000b800000 */
[----:B------:R-:W0:Y:S01]  /*2240*/  LDC.64 R246, c[0x0][0x3b0] ;  /* 0x0000ec00fff67b82 */ /* 0x000e220000000a00 */
[C---:B------:R-:W-:Y:S02]  /*2250*/  IADD3 R206, PT, PT, R190.reuse, 0x80, RZ ;  /* 0x00000080bece7810 */ /* 0x040fe40007ffe0ff */
[C---:B------:R-:W-:Y:S02]  /*2260*/  IADD3 R208, PT, PT, R190.reuse, 0x100, RZ ;  /* 0x00000100bed07810 */ /* 0x040fe40007ffe0ff */
[C---:B------:R-:W-:Y:S01]  /*2270*/  IADD3 R210, PT, PT, R190.reuse, 0x180, RZ ;  /* 0x00000180bed27810 */ /* 0x040fe20007ffe0ff */
[----:B0-----:R-:W-:-:S04]  /*2280*/  IMAD.WIDE.U32 R190, R190, 0x8, R246 ;  /* 0x00000008bebe7825 */ /* 0x001fc800078e00f6 */
[--C-:B------:R-:W-:Y:S01]  /*2290*/  IMAD.WIDE.U32 R206, R206, 0x8, R246.reuse ;  /* 0x00000008cece7825 */ /* 0x100fe200078e00f6 */
[----:B------:R0:W5:Y:S03]  /*22a0*/  LDG.E.64 R212, desc[UR22][R190.64] ;  /* 0x00000016bed47981 */ /* 0x000166000c1e1b00 */
[----:B------:R-:W-:-:S04]  /*22b0*/  IMAD.WIDE.U32 R208, R208, 0x8, R246 ;  /* 0x00000008d0d07825 */ /* 0x000fc800078e00f6 */
[----:B------:R-:W-:Y:S02]  /*22c0*/  IMAD.WIDE.U32 R246, R210, 0x8, R246 ;  /* 0x00000008d2f67825 */ /* 0x000fe400078e00f6 */
[----:B------:R0:W5:Y:S04]  /*22d0*/  LDG.E.64 R210, desc[UR22][R206.64] ;  /* 0x00000016ced27981 */ /* 0x000168000c1e1b00 */
[----:B------:R-:W5:Y:S04]  /*22e0*/  LDG.E.64 R208, desc[UR22][R208.64] ;  /* 0x00000016d0d07981 */ /* 0x000f68000c1e1b00 */
[----:B------:R0:W5:Y:S01]  /*22f0*/  LDG.E.64 R206, desc[UR22][R246.64] ;  /* 0x00000016f6ce7981 */ /* 0x000162000c1e1b00 */
[----:B------:R-:W-:Y:S05]  /*2300*/  BRA `(.L_x_4296) ;  /* 0x0000000000787947 */ /* 0x000fea0003800000 */
.L_x_4298:
[----:B--2---:R-:W0:Y:S01]  /*2310*/  S2R R162, SR_TID.X ;  /* 0x0000000000a27919 */ /* 0x004e220000002100 */
[----:B------:R-:W-:Y:S01]  /*2320*/  UIMAD UR9, UR8, UR21, URZ ;  /* 0x00000015080972a4 */ /* 0x000fe2000f8e02ff */
[----:B------:R-:W1:Y:S01]  /*2330*/  LDC.64 R174, c[0x0][0x3b0] ;  /* 0x0000ec00ffae7b82 */ /* 0x000e620000000a00 */
[C---:B------:R-:W-:Y:S02]  /*2340*/  IADD3 R167, PT, PT, R190.reuse, 0x80, RZ ;  /* 0x00000080bea77810 */ /* 0x040fe40007ffe0ff */
[----:B------:R-:W-:Y:S01]  /*2350*/  USHF.R.S32.HI UR10, URZ, 0x1f, UR9 ;  /* 0x0000001fff0a7899 */ /* 0x000fe20008011409 */
[C---:B------:R-:W-:Y:S02]  /*2360*/  IADD3 R171, PT, PT, R190.reuse, 0x100, RZ ;  /* 0x00000100beab7810 */ /* 0x040fe40007ffe0ff */
[----:B------:R-:W-:Y:S01]  /*2370*/  IADD3 R163, PT, PT, R190, 0x180, RZ ;  /* 0x00000180bea37810 */ /* 0x000fe20007ffe0ff */
[----:B------:R-:W-:Y:S01]  /*2380*/  ULEA.HI UR10, UR10, UR9, URZ, 0x3 ;  /* 0x000000090a0a7291 */ /* 0x000fe2000f8f18ff */
[----:B------:R-:W2:Y:S05]  /*2390*/  LDC.64 R206, c[0x0][0x438] ;  /* 0x00010e00ffce7b82 */ /* 0x000eaa0000000a00 */
[----:B------:R-:W-:Y:S01]  /*23a0*/  MOV R161, UR10 ;  /* 0x0000000a00a17c02 */ /* 0x000fe20008000f00 */
[----:B-1----:R-:W-:-:S04]  /*23b0*/  IMAD.WIDE.U32 R166, R167, 0x8, R174 ;  /* 0x00000008a7a67825 */ /* 0x002fc800078e00ae */
[--C-:B------:R-:W-:Y:S01]  /*23c0*/  IMAD.WIDE.U32 R170, R171, 0x8, R174.reuse ;  /* 0x00000008abaa7825 */ /* 0x100fe200078e00ae */
[----:B------:R1:W5:Y:S01]  /*23d0*/  LDG.E.64 R210, desc[UR22][R166.64] ;  /* 0x00000016a6d27981 */ /* 0x000362000c1e1b00 */
[----:B0-----:R-:W-:Y:S02]  /*23e0*/  LEA.HI.SX32 R162, R161, R162, 0x1d ;  /* 0x000000a2a1a27211 */ /* 0x001fe400078feaff */
[--C-:B------:R-:W-:Y:S01]  /*23f0*/  IMAD.WIDE.U32 R160, R190, 0x8, R174.reuse ;  /* 0x00000008bea07825 */ /* 0x100fe200078e00ae */
[----:B------:R1:W5:Y:S01]  /*2400*/  LDG.E.64 R208, desc[UR22][R170.64] ;  /* 0x00000016aad07981 */ /* 0x000362000c1e1b00 */
[C---:B------:R-:W-:Y:S02]  /*2410*/  IADD3 R164, PT, PT, R162.reuse, 0x80, RZ ;  /* 0x00000080a2a47810 */ /* 0x040fe40007ffe0ff */
[C---:B------:R-:W-:Y:S01]  /*2420*/  IADD3 R168, PT, PT, R162.reuse, 0x100, RZ ;  /* 0x00000100a2a87810 */ /* 0x040fe20007ffe0ff */
[----:B------:R-:W-:Y:S01]  /*2430*/  IMAD.WIDE.U32 R174, R163, 0x8, R174 ;  /* 0x00000008a3ae7825 */ /* 0x000fe200078e00ae */
[C---:B------:R-:W-:Y:S01]  /*2440*/  IADD3 R172, PT, PT, R162.reuse, 0x180, RZ ;  /* 0x00000180a2ac7810 */ /* 0x040fe20007ffe0ff */
[----:B------:R1:W5:Y:S02]  /*2450*/  LDG.E.64 R212, desc[UR22][R160.64] ;  /* 0x00000016a0d47981 */ /* 0x000364000c1e1b00 */
[----:B--2---:R-:W-:-:S04]  /*2460*/  IMAD.WIDE.U32 R162, R162, 0x10, R206 ;  /* 0x00000010a2a27825 */ /* 0x004fc800078e00ce */
[----:B------:R-:W-:-:S04]  /*2470*/  IMAD.WIDE.U32 R164, R164, 0x10, R206 ;  /* 0x00000010a4a47825 */ /* 0x000fc800078e00ce */
[--C-:B------:R-:W-:Y:S01]  /*2480*/  IMAD.WIDE.U32 R168, R168, 0x10, R206.reuse ;  /* 0x00000010a8a87825 */ /* 0x100fe200078e00ce */
[----:B------:R-:W5:Y:S03]  /*2490*/  LDG.E.128 R160, desc[UR22][R162.64] ;  /* 0x00000016a2a07981 */ /* 0x000f66000c1e1d00 */
[----:B------:R-:W-:Y:S01]  /*24a0*/  IMAD.WIDE.U32 R172, R172, 0x10, R206 ;  /* 0x00000010acac7825 */ /* 0x000fe200078e00ce */
[----:B------:R-:W5:Y:S04]  /*24b0*/  LDG.E.128 R164, desc[UR22][R164.64] ;  /* 0x00000016a4a47981 */ /* 0x000f68000c1e1d00 */
[----:B------:R1:W5:Y:S04]  /*24c0*/  LDG.E.64 R206, desc[UR22][R174.64] ;  /* 0x00000016aece7981 */ /* 0x000368000c1e1b00 */
[----:B------:R-:W5:Y:S04]  /*24d0*/  LDG.E.128 R168, desc[UR22][R168.64] ;  /* 0x00000016a8a87981 */ /* 0x000f68000c1e1d00 */
[----:B-1----:R-:W5:Y:S02]  /*24e0*/  LDG.E.128 R172, desc[UR22][R172.64] ;  /* 0x00000016acac7981 */ /* 0x002f64000c1e1d00 */
.L_x_4296:
[----:B0-----:R-:W0:Y:S01]  /*24f0*/  SHFL.DOWN PT, R191, R188, 0x10, 0x1f ;  /* 0x0a001f00bcbf7f89 */ /* 0x001e2200000e0000 */
        /* <DEDUP_REMOVED lines=31> */
.L_x_4300:
[----:B------:R-:W-:Y:S05]  /*26f0*/  BSYNC.RECONVERGENT B0 ;  /* 0x0000000000007941 */ /* 0x000fea0003800200 */
.L_x_4299:
[----:B------:R-:W1:Y:S08]  /*2700*/  S2UR UR10, SR_CgaCtaId ;  /* 0x00000000000a79c3 */ /* 0x000e700000008800 */
[----:B------:R-:W-:Y:S01]  /*2710*/  BAR.SYNC.DEFER_BLOCKING 0x0 ;  /* 0x0000000000007b1d */ /* 0x000fe20000010000 */
[----:B------:R-:W-:Y:S01]  /*2720*/  @UP2 UIADD3 UR20, UPT, UPT, UR20, -0x1, URZ ;  /* 0xffffffff14142890 */ /* 0x000fe2000fffe0ff */
[----:B------:R-:W-:-:S03]  /*2730*/  PLOP3.LUT P0, PT, PT, PT, UP2, 0x80, 0x8 ;  /* 0x000000000008781c */ /* 0x000fc60003f0f028 */
[----:B------:R-:W-:Y:S01]  /*2740*/  @UP2 UIMAD UR20, UR20, UR21, URZ ;  /* 0x00000015141422a4 */ /* 0x000fe2000f8e02ff */
        /* <DEDUP_REMOVED lines=13> */
[----:B------:R-:W0:Y:S01]  /*2820*/  LDS.128 R188, [UR10] ;  /* 0x0000000affbc7984 */ /* 0x000e220008000c00 */
[----:B------:R-:W1:Y:S01]  /*2830*/  @UP2 LDCU.64 UR10, c[0x0][0x390] ;  /* 0x00007200ff0a27ac */ /* 0x000e620008000a00 */
[----:B------:R-:W-:-:S04]  /*2840*/  UISETP.NE.U32.AND UP0, UPT, UR4, URZ, UPT ;  /* 0x000000ff0400728c */ /* 0x000fc8000bf05070 */
[----:B------:R-:W-:Y:S01]  /*2850*/  UISETP.NE.AND.EX UP0, UPT, UR5, URZ, UPT, UP0 ;  /* 0x000000ff0500728c */ /* 0x000fe2000bf05300 */
[----:B0-----:R-:W-:Y:S01]  /*2860*/  FADD.FTZ R189, R245, R189 ;  /* 0x000000bdf5bd7221 */ /* 0x001fe20000010000 */
[----:B------:R-:W-:-:S03]  /*2870*/  FADD.FTZ R188, R246, R188 ;  /* 0x000000bcf6bc7221 */ /* 0x000fc60000010000 */
[----:B------:R-:W-:Y:S01]  /*2880*/  FADD.FTZ R189, R191, R189 ;  /* 0x000000bdbfbd7221 */ /* 0x000fe20000010000 */
[----:B------:R-:W-:Y:S01]  /*2890*/  FADD.FTZ R188, R190, R188 ;  /* 0x000000bcbebc7221 */ /* 0x000fe20000010000 */
[----:B------:R-:W-:Y:S02]  /*28a0*/  MOV R190, UR9 ;  /* 0x0000000900be7c02 */ /* 0x000fe40008000f00 */
[----:B------:R-:W-:-:S05]  /*28b0*/  FMUL.FTZ R189, R189, UR29 ;  /* 0x0000001dbdbd7c20 */ /* 0x000fca0008410000 */
[----:B------:R-:W-:Y:S02]  /*28c0*/  R2UR UR20, R189 ;  /* 0x00000000bd1472ca */ /* 0x000fe400000e0000 */
[----:B------:R-:W-:Y:S02]  /*28d0*/  MOV R189, RZ ;  /* 0x000000ff00bd7202 */ /* 0x000fe40000000f00 */
[----:B------:R-:W-:Y:S01]  /*28e0*/  @P0 LEA.HI.SX32 R189, R190, R252, 0x1d ;  /* 0x000000fcbebd0211 */ /* 0x000fe200078feaff */
[----:B------:R-:W-:Y:S01]  /*28f0*/  HFMA2 R190, -RZ, RZ, 0, 9.5367431640625e-07 ;  /* 0x00000010ffbe7431 */ /* 0x000fe200000001ff */
[----:B------:R-:W-:-:S04]  /*2900*/  UIMAD UR9, UR8, UR21, URZ ;  /* 0x00000015080972a4 */ /* 0x000fc8000f8e02ff */
[----:B-1----:R-:W-:-:S04]  /*2910*/  @P0 IMAD.WIDE.U32 R190, R189, R190, UR10 ;  /* 0x0000000abdbe0e25 */ /* 0x002fc8000f8e00be */
[----:B------:R-:W-:Y:S01]  /*2920*/  FMUL.FTZ R188, R188, UR29 ;  /* 0x0000001dbcbc7c20 */ /* 0x000fe20008410000 */
[----:B------:R-:W-:Y:S01]  /*2930*/  USHF.R.S32.HI UR10, URZ, 0x1f, UR9 ;  /* 0x0000001fff0a7899 */ /* 0x000fe20008011409 */
[----:B------:R0:W5:Y:S01]  /*2940*/  @P0 LDG.E.128 R176, desc[UR22][R190.64] ;  /* 0x00000016beb00981 */ /* 0x000162000c1e1d00 */
[----:B------:R-:W-:Y:S02]  /*2950*/  ISETP.NE.AND P0, PT, RZ, UR28, PT ;  /* 0x0000001cff007c0c */ /* 0x000fe4000bf05270 */
[----:B------:R-:W-:Y:S02]  /*2960*/  ULEA.HI UR10, UR10, UR9, URZ, 0x3 ;  /* 0x000000090a0a7291 */ /* 0x000fe4000f8f18ff */
[----:B------:R-:W-:-:S04]  /*2970*/  FSEL R188, R188, RZ, !P0 ;  /* 0x000000ffbcbc7208 */ /* 0x000fc80004000000 */
[----:B------:R-:W-:Y:S02]  /*2980*/  R2UR UR32, R188 ;  /* 0x00000000bc2072ca */ /* 0x000fe400000e0000 */
[----:B------:R-:W-:-:S04]  /*2990*/  MOV R188, UR10 ;  /* 0x0000000a00bc7c02 */ /* 0x000fc80008000f00 */
[----:B------:R-:W-:Y:S01]  /*29a0*/  LEA.HI.SX32 R188, R188, R252, 0x1d ;  /* 0x000000fcbcbc7211 */ /* 0x000fe200078feaff */
[----:B0-----:R-:W-:Y:S08]  /*29b0*/  BRA.U UP0, `(.L_x_4301) ;  /* 0x0000001900107547 */ /* 0x001ff0000b800000 */
[----:B------:R-:W-:-:S04]  /*29c0*/  UISETP.NE.U32.AND UP0, UPT, UR6, URZ, UPT ;  /* 0x000000ff0600728c */ /* 0x000fc8000bf05070 */
[----:B------:R-:W-:-:S09]  /*29d0*/  UISETP.NE.AND.EX UP0, UPT, UR7, URZ, UPT, UP0 ;  /* 0x000000ff0700728c */ /* 0x000fd2000bf05300 */
[----:B------:R-:W-:Y:S05]  /*29e0*/  BRA.U UP0, `(.L_x_4302) ;  /* 0x0000000d00b87547 */ /* 0x000fea000b800000 */
[----:B------:R-:W-:Y:S05]  /*29f0*/  BRA.U !UP2, `(.L_x_4303) ;  /* 0x000000010a707547 */ /* 0x000fea000b800000 */
[----:B-----5:R-:W-:Y:S01]  /*2a00*/  LOP3.LUT P1, RZ, R212, 0xff, RZ, 0xc0, !PT ;  /* 0x000000ffd4ff7812 */ /* 0x020fe2000782c0ff */
[----:B------:R-:W-:Y:S01]  /*2a10*/  BSSY.RECONVERGENT B0, `(.L_x_4304) ;  /* 0x000000d000007945 */ /* 0x000fe20003800200 */
[----:B------:R-:W-:-:S11]  /*2a20*/  MOV R190, RZ ;  /* 0x000000ff00be7202 */ /* 0x000fd60000000f00 */
        /* <DEDUP_REMOVED lines=11> */
.L_x_4305:
[----:B------:R-:W-:Y:S05]  /*2ae0*/  BSYNC.RECONVERGENT B0 ;  /* 0x0000000000007941 */ /* 0x000fea0003800200 */
.L_x_4304:
        /* <DEDUP_REMOVED lines=13> */
.L_x_4303:
[----:B------:R-:W-:Y:S05]  /*2bc0*/  BRA.U !UP2, `(.L_x_4306) ;  /* 0x000000010a747547 */ /* 0x000fea000b800000 */
[----:B-----5:R-:W-:Y:S01]  /*2bd0*/  LOP3.LUT P0, RZ, R212, 0xff00, RZ, 0xc0, !PT ;  /* 0x0000ff00d4ff7812 */ /* 0x020fe2000780c0ff */
[----:B------:R-:W-:Y:S01]  /*2be0*/  BSSY.RECONVERGENT B0, `(.L_x_4307) ;  /* 0x000000e000007945 */ /* 0x000fe20003800200 */
[----:B------:R-:W-:-:S11]  /*2bf0*/  HFMA2 R190, -RZ, RZ, 0, 0 ;  /* 0x00000000ffbe7431 */ /* 0x000fd600000001ff */
        /* <DEDUP_REMOVED lines=12> */
.L_x_4308:
[----:B------:R-:W-:Y:S05]  /*2cc0*/  BSYNC.RECONVERGENT B0 ;  /* 0x0000000000007941 */ /* 0x000fea0003800200 */
.L_x_4307:
        /* <DEDUP_REMOVED lines=13> */
.L_x_4306:
[----:B------:R-:W-:Y:S05]  /*2da0*/  BRA.U !UP2, `(.L_x_4309) ;  /* 0x000000010a707547 */ /* 0x000fea000b800000 */
[----:B-----5:R-:W-:Y:S01]  /*2db0*/  LOP3.LUT P0, RZ, R212, 0xff0000, RZ, 0xc0, !PT ;  /* 0x00ff0000d4ff7812 */ /* 0x020fe2000780c0ff */
[----:B------:R-:W-:Y:S01]  /*2dc0*/  BSSY.RECONVERGENT B0, `(.L_x_4310) ;  /* 0x000000d000007945 */ /* 0x000fe20003800200 */
[----:B------:R-:W-:-:S11]  /*2dd0*/  MOV R190, RZ ;  /* 0x000000ff00be7202 */ /* 0x000fd60000000f00 */
        /* <DEDUP_REMOVED lines=11> */
.L_x_4311:
[----:B------:R-:W-:Y:S05]  /*2e90*/  BSYNC.RECONVERGENT B0 ;  /* 0x0000000000007941 */ /* 0x000fea0003800200 */
.L_x_4310:
        /* <DEDUP_REMOVED lines=13> */
.L_x_4309:
        /* <DEDUP_REMOVED lines=16> */
.L_x_4314:
[----:B------:R-:W-:Y:S05]  /*3070*/  BSYNC.RECONVERGENT B0 ;  /* 0x0000000000007941 */ /* 0x000fea0003800200 */
.L_x_4313:
        /* <DEDUP_REMOVED lines=13> */
.L_x_4312:
        /* <DEDUP_REMOVED lines=15> */
.L_x_4317:
[----:B------:R-:W-:Y:S05]  /*3240*/  BSYNC.RECONVERGENT B0 ;  /* 0x0000000000007941 */ /* 0x000fea0003800200 */
.L_x_4316:
        /* <DEDUP_REMOVED lines=13> */
.L_x_4315:
        /* <DEDUP_REMOVED lines=16> */
.L_x_4320:
[----:B------:R-:W-:Y:S05]  /*3420*/  BSYNC.RECONVERGENT B0 ;  /* 0x0000000000007941 */ /* 0x000fea0003800200 */
.L_x_4319:
        /* <DEDUP_REMOVED lines=13> */
.L_x_4318:
        /* <DEDUP_REMOVED lines=15> */
.L_x_4323:
[----:B------:R-:W-:Y:S05]  /*35f0*/  BSYNC.RECONVERGENT B0 ;  /* 0x0000000000007941 */ /* 0x000fea0003800200 */
.L_x_4322:
        /* <DEDUP_REMOVED lines=13> */
.L_x_4321:
[----:B------:R-:W-:Y:S05]  /*36d0*/  BRA.U !UP2, `(.L_x_4324) ;  /* 0x0000001d0a7c7547 */ /* 0x000fea000b800000 */
[----:B-----5:R-:W-:Y:S01]  /*36e0*/  ISETP.GE.U32.AND P0, PT, R212, RZ, PT ;  /* 0x000000ffd400720c */ /* 0x020fe20003f06070 */
[----:B------:R-:W-:Y:S01]  /*36f0*/  BSSY.RECONVERGENT B0, `(.L_x_4325) ;  /* 0x000000f000007945 */ /* 0x000fe20003800200 */
[----:B------:R-:W-:Y:S02]  /*3700*/  HFMA2 R190, -RZ, RZ, 0, 0 ;  /* 0x00000000ffbe7431 */ /* 0x000fe400000001ff */
        /* <DEDUP_REMOVED lines=13> */
.L_x_4326:
[----:B------:R-:W-:Y:S05]  /*37e0*/  BSYNC.RECONVERGENT B0 ;  /* 0x0000000000007941 */ /* 0x000fea0003800200 */
.L_x_4325:
        /* <DEDUP_REMOVED lines=14> */
.L_x_4302:
        /* <DEDUP_REMOVED lines=18> */
.L_x_4327:
        /* <DEDUP_REMOVED lines=18> */
.L_x_4328:
        /* <DEDUP_REMOVED lines=17> */
.L_x_4329:
        /* <DEDUP_REMOVED lines=18> */
.L_x_4330:
        /* <DEDUP_REMOVED lines=17> */
.L_x_4331:
        /* <DEDUP_REMOVED lines=18> */
.L_x_4332:
        /* <DEDUP_REMOVED lines=25> */
.L_x_4333:
        /* <DEDUP_REMOVED lines=16> */
.L_x_4301:
[----:B------:R-:W-:-:S04]  /*4200*/  UISETP.NE.U32.AND UP0, UPT, UR6, URZ, UPT ;  /* 0x000000ff0600728c */ /* 0x000fc8000bf05070 */
[----:B------:R-:W-:-:S09]  /*4210*/  UISETP.NE.AND.EX UP0, UPT, UR7, URZ, UPT, UP0 ;  /* 0x000000ff0700728c */ /* 0x000fd2000bf05300 */
[----:B------:R-:W-:Y:S05]  /*4220*/  BRA.U UP0, `(.L_x_4334) ;  /* 0x00000009004c7547 */ /* 0x000fea000b800000 */
[----:B------:R-:W-:Y:S01]  /*4230*/  ISETP.LT.AND P1, PT, RZ, UR31, PT ;  /* 0x0000001fff007c0c */ /* 0x000fe2000bf21270 */
[----:B------:R-:W-:-:S12]  /*4240*/  BRA.U !UP2, `(.L_x_4335) ;  /* 0x000000010a407547 */ /* 0x000fd8000b800000 */
[----:B------:R-:W-:Y:S02]  /*4250*/  MOV R190, UR20 ;  /* 0x0000001400be7c02 */ /* 0x000fe40008000f00 */
[----:B-----5:R-:W-:Y:S02]  /*4260*/  SHF.L.U32 R191, R160, 0x10, RZ ;  /* 0x00000010a0bf7819 */ /* 0x020fe400000006ff */
[----:B------:R-:W-:Y:S01]  /*4270*/  LOP3.LUT P0, RZ, R212, 0xff, RZ, 0xc0, !PT ;  /* 0x000000ffd4ff7812 */ /* 0x000fe2000780c0ff */
[----:B------:R-:W-:-:S04]  /*4280*/  @P1 FFMA.FTZ R190, R0, R190, UR32 ;  /* 0x0000002000be1e23 */ /* 0x000fc800080100be */
[----:B------:R-:W-:-:S04]  /*4290*/  @P1 FADD.FTZ R190, R5, -R190 ;  /* 0x800000be05be1221 */ /* 0x000fc80000010000 */
[----:B------:R-:W-:Y:S01]  /*42a0*/  @P1 FFMA.FTZ R191, R190, UR30, R191 ;  /* 0x0000001ebebf1c23 */ /* 0x000fe200080100bf */
[----:B------:R-:W-:-:S03]  /*42b0*/  MOV R190, RZ ;  /* 0x000000ff00be7202 */ /* 0x000fc60000000f00 */
[----:B------:R-:W-:-:S04]  /*42c0*/  FMUL.FTZ R191, R191, UR25 ;  /* 0x00000019bfbf7c20 */ /* 0x000fc80008410000 */
[----:B------:R-:W-:Y:S01]  /*42d0*/  FMUL.FTZ R245, R191, UR24 ;  /* 0x00000018bff57c20 */ /* 0x000fe20008410000 */
[----:B------:R-:W-:-:S05]  /*42e0*/  @P0 SHF.L.U32 R191, R176, 0x10, RZ ;  /* 0x00000010b0bf0819 */ /* 0x000fca00000006ff */
[----:B------:R-:W-:-:S04]  /*42f0*/  @P0 FMUL.FTZ R190, R191, R245 ;  /* 0x000000f5bfbe0220 */ /* 0x000fc80000410000 */
[----:B------:R-:W-:Y:S01]  /*4300*/  FADD.FTZ R20, R20, R190 ;  /* 0x000000be14147221 */ /* 0x000fe20000010000 */
[----:B------:R-:W-:-:S05]  /*4310*/  FMUL.FTZ R190, R156, R245 ;  /* 0x000000f59cbe7220 */ /* 0x000fca0000410000 */
[----:B------:R-:W-:-:S04]  /*4320*/  FSEL R190, R190, RZ, P0 ;  /* 0x000000ffbebe7208 */ /* 0x000fc80000000000 */
[----:B------:R-:W-:-:S04]  /*4330*/  F2FP.BF16.F32.PACK_AB R190, RZ, R190 ;  /* 0x000000beffbe723e */ /* 0x000fc800000010ff */
[----:B------:R-:W-:-:S07]  /*4340*/  PRMT R180, R190, 0x7610, R180 ;  /* 0x00007610beb47816 */ /* 0x000fce00000000b4 */
.L_x_4335:
[----:B------:R-:W-:Y:S05]  /*4350*/  BRA.U !UP2, `(.L_x_4336) ;  /* 0x000000010a487547 */ /* 0x000fea000b800000 */
[----:B------:R-:W-:Y:S02]  /*4360*/  MOV R190, UR20 ;  /* 0x0000001400be7c02 */ /* 0x000fe40008000f00 */
        /* <DEDUP_REMOVED lines=9> */
[----:B------:R-:W-:Y:S01]  /*4400*/  FMUL.FTZ R245, R191, UR24 ;  /* 0x00000018bff57c20 */ /* 0x000fe20008410000 */
[----:B------:R-:W-:-:S03]  /*4410*/  HFMA2 R191, -RZ, RZ, 0, 0 ;  /* 0x00000000ffbf7431 */ /* 0x000fc600000001ff */
[----:B------:R-:W-:Y:S01]  /*4420*/  @P0 FMUL.FTZ R191, R245, R190 ;  /* 0x000000bef5bf0220 */ /* 0x000fe20000410000 */
[----:B------:R-:W-:-:S03]  /*4430*/  FMUL.FTZ R190, R157, R245 ;  /* 0x000000f59dbe7220 */ /* 0x000fc60000410000 */
[----:B------:R-:W-:Y:S02]  /*4440*/  FADD.FTZ R21, R21, R191 ;  /* 0x000000bf15157221 */ /* 0x000fe40000010000 */
[----:B------:R-:W-:-:S04]  /*4450*/  FSEL R190, R190, RZ, P0 ;  /* 0x000000ffbebe7208 */ /* 0x000fc80000000000 */
[----:B------:R-:W-:-:S04]  /*4460*/  F2FP.BF16.F32.PACK_AB R190, RZ, R190 ;  /* 0x000000beffbe723e */ /* 0x000fc800000010ff */
[----:B------:R-:W-:-:S07]  /*4470*/  PRMT R180, R180, 0x5410, R190 ;  /* 0x00005410b4b47816 */ /* 0x000fce00000000be */
.L_x_4336:
[----:B------:R-:W-:Y:S05]  /*4480*/  BRA.U !UP2, `(.L_x_4337) ;  /* 0x000000010a407547 */ /* 0x000fea000b800000 */
[----:B------:R-:W-:Y:S02]  /*4490*/  MOV R190, UR20 ;  /* 0x0000001400be7c02 */ /* 0x000fe40008000f00 */
[----:B-----5:R-:W-:Y:S02]  /*44a0*/  SHF.L.U32 R191, R161, 0x10, RZ ;  /* 0x00000010a1bf7819 */ /* 0x020fe400000006ff */
[----:B------:R-:W-:Y:S01]  /*44b0*/  LOP3.LUT P0, RZ, R212, 0xff0000, RZ, 0xc0, !PT ;  /* 0x00ff0000d4ff7812 */ /* 0x000fe2000780c0ff */
[----:B------:R-:W-:-:S04]  /*44c0*/  @P1 FFMA.FTZ R190, R2, R190, UR32 ;  /* 0x0000002002be1e23 */ /* 0x000fc800080100be */
[----:B------:R-:W-:-:S04]  /*44d0*/  @P1 FADD.FTZ R190, R6, -R190 ;  /* 0x800000be06be1221 */ /* 0x000fc80000010000 */
[----:B------:R-:W-:Y:S01]  /*44e0*/  @P1 FFMA.FTZ R191, R190, UR30, R191 ;  /* 0x0000001ebebf1c23 */ /* 0x000fe200080100bf */
[----:B------:R-:W-:-:S03]  /*44f0*/  IMAD.MOV.U32 R190, RZ, RZ, RZ ;  /* 0x000000ffffbe7224 */ /* 0x000fc600078e00ff */
        /* <DEDUP_REMOVED lines=9> */
.L_x_4337:
        /* <DEDUP_REMOVED lines=12> */
[----:B------:R-:W-:-:S03]  /*4650*/  MOV R191, RZ ;  /* 0x000000ff00bf7202 */ /* 0x000fc60000000f00 */
[----:B------:R-:W-:Y:S01]  /*4660*/  @P0 FMUL.FTZ R191, R245, R190 ;  /* 0x000000bef5bf0220 */ /* 0x000fe20000410000 */
[----:B------:R-:W-:-:S03]  /*4670*/  FMUL.FTZ R190, R159, R245 ;  /* 0x000000f59fbe7220 */ /* 0x000fc60000410000 */
[----:B------:R-:W-:Y:S02]  /*4680*/  FADD.FTZ R23, R23, R191 ;  /* 0x000000bf17177221 */ /* 0x000fe40000010000 */
[----:B------:R-:W-:-:S04]  /*4690*/  FSEL R190, R190, RZ, P0 ;  /* 0x000000ffbebe7208 */ /* 0x000fc80000000000 */
[----:B------:R-:W-:-:S04]  /*46a0*/  F2FP.BF16.F32.PACK_AB R190, RZ, R190 ;  /* 0x000000beffbe723e */ /* 0x000fc800000010ff */
[----:B------:R-:W-:-:S07]  /*46b0*/  PRMT R181, R181, 0x5410, R190 ;  /* 0x00005410b5b57816 */ /* 0x000fce00000000be */
.L_x_4338:
[----:B------:R-:W-:Y:S05]  /*46c0*/  BRA.U !UP2, `(.L_x_4339) ;  /* 0x000000010a407547 */ /* 0x000fea000b800000 */
[----:B------:R-:W-:Y:S02]  /*46d0*/  MOV R190, UR20 ;  /* 0x0000001400be7c02 */ /* 0x000fe40008000f00 */
[----:B-----5:R-:W-:Y:S02]  /*46e0*/  SHF.L.U32 R191, R162, 0x10, RZ ;  /* 0x00000010a2bf7819 */ /* 0x020fe400000006ff */
[----:B------:R-:W-:Y:S01]  /*46f0*/  LOP3.LUT P0, RZ, R213, 0xff, RZ, 0xc0, !PT ;  /* 0x000000ffd5ff7812 */ /* 0x000fe2000780c0ff */
[----:B------:R-:W-:-:S04]  /*4700*/  @P1 FFMA.FTZ R190, R3, R190, UR32 ;  /* 0x0000002003be1e23 */ /* 0x000fc800080100be */
[----:B------:R-:W-:-:S04]  /*4710*/  @P1 FADD.FTZ R190, R7, -R190 ;  /* 0x800000be07be1221 */ /* 0x000fc80000010000 */
[----:B------:R-:W-:Y:S01]  /*4720*/  @P1 FFMA.FTZ R191, R190, UR30, R191 ;  /* 0x0000001ebebf1c23 */ /* 0x000fe200080100bf */
[----:B------:R-:W-:-:S03]  /*4730*/  HFMA2 R190, -RZ, RZ, 0, 0 ;  /* 0x00000000ffbe7431 */ /* 0x000fc600000001ff */
        /* <DEDUP_REMOVED lines=9> */
.L_x_4339:
        /* <DEDUP_REMOVED lines=19> */
.L_x_4340:
        /* <DEDUP_REMOVED lines=10> */
[----:B------:R-:W-:-:S04]  /*49a0*/  @P0 IMAD.U32 R191, R179, 0x10000, RZ ;  /* 0x00010000b3bf0824 */ /* 0x000fc800078e00ff */
[----:B------:R-:W-:-:S04]  /*49b0*/  @P0 FMUL.FTZ R190, R191, R245 ;  /* 0x000000f5bfbe0220 */ /* 0x000fc80000410000 */
[----:B------:R-:W-:Y:S01]  /*49c0*/  FADD.FTZ R26, R26, R190 ;  /* 0x000000be1a1a7221 */ /* 0x000fe20000010000 */
[----:B------:R-:W-:-:S05]  /*49d0*/  FMUL.FTZ R190, R154, R245 ;  /* 0x000000f59abe7220 */ /* 0x000fca0000410000 */
[----:B------:R-:W-:-:S04]  /*49e0*/  FSEL R190, R190, RZ, P0 ;  /* 0x000000ffbebe7208 */ /* 0x000fc80000000000 */
[----:B------:R-:W-:-:S04]  /*49f0*/  F2FP.BF16.F32.PACK_AB R190, RZ, R190 ;  /* 0x000000beffbe723e */ /* 0x000fc800000010ff */
[----:B------:R-:W-:-:S07]  /*4a00*/  PRMT R183, R190, 0x7610, R183 ;  /* 0x00007610beb77816 */ /* 0x000fce00000000b7 */
.L_x_4341:
        /* <DEDUP_REMOVED lines=21> */
.L_x_4334:
[----:B------:R-:W-:Y:S02]  /*4b60*/  ISETP.LT.AND P0, PT, RZ, UR31, PT ;  /* 0x0000001fff007c0c */ /* 0x000fe4000bf01270 */
[----:B------:R-:W-:Y:S02]  /*4b70*/  PLOP3.LUT P1, PT, PT, PT, UP3, 0x80, 0x8 ;  /* 0x000000000008781c */ /* 0x000fe40003f2f038 */
[----:B------:R-:W-:Y:S02]  /*4b80*/  MOV R186, UR20 ;  /* 0x0000001400ba7c02 */ /* 0x000fe40008000f00 */
[----:B------:R-:W-:Y:S02]  /*4b90*/  MOV R185, UR20 ;  /* 0x0000001400b97c02 */ /* 0x000fe40008000f00 */
[C---:B-----5:R-:W-:Y:S02]  /*4ba0*/  PRMT R184, R160.reuse, 0x7632, R184 ;  /* 0x00007632a0b87816 */ /* 0x060fe400000000b8 */
[----:B------:R-:W-:-:S02]  /*4bb0*/  SHF.L.U32 R190, R160, 0x10, RZ ;  /* 0x00000010a0be7819 */ /* 0x000fc400000006ff */
[----:B------:R-:W-:Y:S01]  /*4bc0*/  SHF.L.U32 R184, R184, 0x10, RZ ;  /* 0x00000010b8b87819 */ /* 0x000fe200000006ff */
        /* <DEDUP_REMOVED lines=18> */
.L_x_4342:
        /* <DEDUP_REMOVED lines=13> */
.L_x_4343:
        /* <DEDUP_REMOVED lines=17> */
.L_x_4344:
[----:B------:R-:W-:Y:S01]  /*4ed0*/  IMAD.U32 R186, RZ, RZ, UR20 ;  /* 0x00000014ffba7e24 */ /* 0x000fe2000f8e00ff */
        /* <DEDUP_REMOVED lines=18> */
.L_x_4345:
        /* <DEDUP_REMOVED lines=17> */
.L_x_4346:
[----:B------:R-:W-:-:S05]  /*5110*/  MOV R187, UR20 ;  /* 0x0000001400bb7c02 */ /* 0x000fca0008000f00 */
[----:B------:R-:W-:Y:S01]  /*5120*/  @P0 FFMA.FTZ R246, R11, R187, UR32 ;  /* 0x000000200bf60e23 */ /* 0x000fe200080100bb */
[----:B------:R-:W-:-:S04]  /*5130*/  PRMT R187, R162, 0x7632, R187 ;  /* 0x00007632a2bb7816 */ /* 0x000fc800000000bb */
[----:B------:R-:W-:Y:S01]  /*5140*/  SHF.L.U32 R245, R187, 0x10, RZ ;  /* 0x00000010bbf57819 */ /* 0x000fe200000006ff */
        /* <DEDUP_REMOVED lines=15> */
.L_x_4347:
        /* <DEDUP_REMOVED lines=26> */
.L_x_4348:
        /* <DEDUP_REMOVED lines=15> */
.L_x_4324:
[----:B------:R-:W-:Y:S01]  /*54d0*/  ISETP.NE.U32.AND P0, PT, RZ, UR6, PT ;  /* 0x00000006ff007c0c */ /* 0x000fe2000bf05070 */
[----:B------:R-:W0:Y:S01]  /*54e0*/  @UP2 LDCU.64 UR10, c[0x0][0x468] ;  /* 0x00008d00ff0a27ac */ /* 0x000e220008000a00 */
[----:B------:R-:W-:Y:S02]  /*54f0*/  PLOP3.LUT P1, PT, PT, PT, UP2, 0x80, 0x8 ;  /* 0x000000000008781c */ /* 0x000fe40003f2f028 */
[----:B------:R-:W-:Y:S01]  /*5500*/  ISETP.NE.AND.EX P0, PT, RZ, UR7, PT, P0 ;  /* 0x00000007ff007c0c */ /* 0x000fe2000bf05300 */
[----:B------:R-:W-:-:S04]  /*5510*/  UISETP.NE.U32.AND UP0, UPT, UR4, URZ, UPT ;  /* 0x000000ff0400728c */ /* 0x000fc8000bf05070 */
[----:B------:R-:W-:-:S08]  /*5520*/  UISETP.NE.AND.EX UP0, UPT, UR5, URZ, UPT, UP0 ;  /* 0x000000ff0500728c */ /* 0x000fd0000bf05300 */
[----:B------:R-:W1:Y:S02]  /*5530*/  @P0 LDC.64 R190, c[0x0][0x478] ;  /* 0x00011e00ffbe0b82 */ /* 0x000e640000000a00 */
[----:B-1----:R-:W-:-:S05]  /*5540*/  @P0 IMAD.WIDE.U32 R190, R188, 0x10, R190 ;  /* 0x00000010bcbe0825 */ /* 0x002fca00078e00be */
[----:B------:R1:W-:Y:S02]  /*5550*/  @P0 STG.E.128 desc[UR22][R190.64], R184 ;  /* 0x000000b8be000986 */ /* 0x0003e4000c101d16 */
[----:B-1----:R-:W-:-:S05]  /*5560*/  MOV R190, 0x10 ;  /* 0x0000001000be7802 */ /* 0x002fca0000000f00 */
[----:B0-----:R-:W-:-:S05]  /*5570*/  @P1 IMAD.WIDE.U32 R190, R189, R190, UR10 ;  /* 0x0000000abdbe1e25 */ /* 0x001fca000f8e00be */
[----:B------:R0:W-:Y:S01]  /*5580*/  @P1 STG.E.128 desc[UR22][R190.64], R180 ;  /* 0x000000b4be001986 */ /* 0x0001e2000c101d16 */
[----:B------:R-:W-:Y:S05]  /*5590*/  BRA.U !UP2, `(.L_x_4349) ;  /* 0x000000010a107547 */ /* 0x000fea000b800000 */
[----:B-----5:R-:W1:Y:S01]  /*55a0*/  LDC.64 R178, c[0x0][0x390] ;  /* 0x0000e400ffb27b82 */ /* 0x020e620000000a00 */
[----:B------:R-:W-:-:S05]  /*55b0*/  IADD3 R176, PT, PT, R189, 0x80, RZ ;  /* 0x00000080bdb07810 */ /* 0x000fca0007ffe0ff */
[----:B-1----:R-:W-:-:S06]  /*55c0*/  IMAD.WIDE.U32 R176, R176, 0x10, R178 ;  /* 0x00000010b0b07825 */ /* 0x002fcc00078e00b2 */
[----:B------:R-:W5:Y:S02]  /*55d0*/  LDG.E.128 R176, desc[UR22][R176.64] ;  /* 0x00000016b0b07981 */ /* 0x000f64000c1e1d00 */
.L_x_4349:
[----:B------:R-:W-:Y:S05]  /*55e0*/  BRA.U !UP0, `(.L_x_4350) ;  /* 0x0000001108ac7547 */ /* 0x000fea000b800000 */
[----:B------:R-:W-:Y:S05]  /*55f0*/  @!P0 BRA `(.L_x_4351) ;  /* 0x00000008005c8947 */ /* 0x000fea0003800000 */
[----:B------:R-:W-:Y:S02]  /*5600*/  ISETP.LT.AND P1, PT, RZ, UR31, PT ;  /* 0x0000001fff007c0c */ /* 0x000fe4000bf21270 */
[----:B------:R-:W-:Y:S02]  /*5610*/  MOV R185, UR20 ;  /* 0x0000001400b97c02 */ /* 0x000fe40008000f00 */
[----:B-----5:R-:W-:Y:S02]  /*5620*/  PRMT R186, R164, 0x7632, R186 ;  /* 0x00007632a4ba7816 */ /* 0x020fe400000000ba */
[----:B------:R-:W-:Y:S02]  /*5630*/  MOV R184, UR20 ;  /* 0x0000001400b87c02 */ /* 0x000fe40008000f00 */
[----:B0-----:R-:W-:-:S05]  /*5640*/  SHF.L.U32 R190, R186, 0x10, RZ ;  /* 0x00000010babe7819 */ /* 0x001fca00000006ff */
[----:B------:R-:W-:Y:S01]  /*5650*/  @P1 FFMA.FTZ R185, R221, R185, UR32 ;  /* 0x00000020ddb91e23 */ /* 0x000fe200080100b9 */
[----:B------:R-:W-:-:S03]  /*5660*/  @P1 FFMA.FTZ R184, R17, R184, UR32 ;  /* 0x0000002011b81e23 */ /* 0x000fc600080100b8 */
[----:B------:R-:W-:-:S04]  /*5670*/  @P1 FADD.FTZ R185, R222, -R185 ;  /* 0x800000b9deb91221 */ /* 0x000fc80000010000 */
[----:B------:R-:W-:Y:S01]  /*5680*/  @P1 FFMA.FTZ R190, R185, UR30, R190 ;  /* 0x0000001eb9be1c23 */ /* 0x000fe200080100be */
        /* <DEDUP_REMOVED lines=15> */
.L_x_4352:
        /* <DEDUP_REMOVED lines=13> */
.L_x_4353:
        /* <DEDUP_REMOVED lines=17> */
.L_x_4354:
        /* <DEDUP_REMOVED lines=19> */
.L_x_4355:
        /* <DEDUP_REMOVED lines=17> */
.L_x_4356:
        /* <DEDUP_REMOVED lines=19> */
.L_x_4357:
        /* <DEDUP_REMOVED lines=26> */
.L_x_4358:
        /* <DEDUP_REMOVED lines=16> */
.L_x_4351:
        /* <DEDUP_REMOVED lines=18> */
.L_x_4360:
[----:B------:R-:W-:Y:S05]  /*6090*/  BRA.U !UP2, `(.L_x_4361) ;  /* 0x000000010a487547 */ /* 0x000fea000b800000 */
[----:B0-----:R-:W-:Y:S02]  /*60a0*/  MOV R190, UR20 ;  /* 0x0000001400be7c02 */ /* 0x001fe40008000f00 */
        /* <DEDUP_REMOVED lines=17> */
.L_x_4361:
        /* <DEDUP_REMOVED lines=17> */
.L_x_4362:
        /* <DEDUP_REMOVED lines=10> */
[----:B------:R-:W-:-:S03]  /*6370*/  FMUL.FTZ R191, R191, UR25 ;  /* 0x00000019bfbf7c20 */ /* 0x000fc60008410000 */
[----:B------:R-:W-:Y:S02]  /*6380*/  @P1 IMAD.U32 R190, R190, 0x10000, RZ ;  /* 0x00010000bebe1824 */ /* 0x000fe400078e00ff */
[----:B------:R-:W-:-:S04]  /*6390*/  FMUL.FTZ R191, R191, UR24 ;  /* 0x00000018bfbf7c20 */ /* 0x000fc80008410000 */
[----:B------:R-:W-:Y:S01]  /*63a0*/  @P1 FMUL.FTZ R212, R191, R190 ;  /* 0x000000bebfd41220 */ /* 0x000fe20000410000 */
[----:B------:R-:W-:-:S03]  /*63b0*/  FMUL.FTZ R191, R151, R191 ;  /* 0x000000bf97bf7220 */ /* 0x000fc60000410000 */
[----:B------:R-:W-:Y:S02]  /*63c0*/  FADD.FTZ R31, R31, R212 ;  /* 0x000000d41f1f7221 */ /* 0x000fe40000010000 */
[----:B------:R-:W-:-:S04]  /*63d0*/  FSEL R190, R191, RZ, P1 ;  /* 0x000000ffbfbe7208 */ /* 0x000fc80000800000 */
[----:B------:R-:W-:-:S04]  /*63e0*/  F2FP.BF16.F32.PACK_AB R190, RZ, R190 ;  /* 0x000000beffbe723e */ /* 0x000fc800000010ff */
[----:B------:R-:W-:-:S07]  /*63f0*/  PRMT R181, R181, 0x5410, R190 ;  /* 0x00005410b5b57816 */ /* 0x000fce00000000be */
.L_x_4363:
        /* <DEDUP_REMOVED lines=17> */
.L_x_4364:
        /* <DEDUP_REMOVED lines=19> */
.L_x_4365:
        /* <DEDUP_REMOVED lines=17> */
.L_x_4366:
[----:B------:R-:W-:Y:S05]  /*6750*/  BRA.U !UP2, `(.L_x_4359) ;  /* 0x000000190a547547 */ /* 0x000fea000b800000 */
[----:B-----5:R-:W-:Y:S01]  /*6760*/  ISETP.GE.U32.AND P1, PT, R210, RZ, PT ;  /* 0x000000ffd200720c */ /* 0x020fe20003f26070 */
[----:B------:R-:W-:Y:S01]  /*6770*/  IMAD.MOV.U32 R210, RZ, RZ, RZ ;  /* 0x000000ffffd27224 */ /* 0x000fe200078e00ff */
[----:B0-----:R-:W-:Y:S02]  /*6780*/  MOV R190, UR20 ;  /* 0x0000001400be7c02 */ /* 0x001fe40008000f00 */
        /* <DEDUP_REMOVED lines=17> */
.L_x_4350:
        /* <DEDUP_REMOVED lines=19> */
.L_x_4368:
        /* <DEDUP_REMOVED lines=8> */
[----:B0-----:R-:W-:-:S03]  /*6a50*/  HFMA2 R190, -RZ, RZ, 0, 0 ;  /* 0x00000000ffbe7431 */ /* 0x001fc600000001ff */
        /* <DEDUP_REMOVED lines=9> */
.L_x_4369:
        /* <DEDUP_REMOVED lines=17> */
.L_x_4370:
        /* <DEDUP_REMOVED lines=18> */
.L_x_4371:
[----:B------:R-:W-:-:S05]  /*6d20*/  MOV R186, UR20 ;  /* 0x0000001400ba7c02 */ /* 0x000fca0008000f00 */
[----:B------:R-:W-:-:S04]  /*6d30*/  FFMA.FTZ R186, R19, R186, UR32 ;  /* 0x0000002013ba7e23 */ /* 0x000fc800080100ba */
[----:B------:R-:W-:-:S04]  /*6d40*/  FADD.FTZ R186, R195, -R186 ;  /* 0x800000bac3ba7221 */ /* 0x000fc80000010000 */
[----:B------:R-:W-:-:S05]  /*6d50*/  FMUL.FTZ R186, R186, UR30 ;  /* 0x0000001ebaba7c20 */ /* 0x000fca0008410000 */
[----:B-----5:R-:W-:Y:S01]  /*6d60*/  FSEL R212, R186, RZ, P1 ;  /* 0x000000ffbad47208 */ /* 0x020fe20000800000 */
        /* <DEDUP_REMOVED lines=12> */
.L_x_4372:
[----:B------:R-:W-:-:S05]  /*6e30*/  MOV R186, UR20 ;  /* 0x0000001400ba7c02 */ /* 0x000fca0008000f00 */
[----:B------:R-:W-:-:S04]  /*6e40*/  FFMA.FTZ R186, R225, R186, UR32 ;  /* 0x00000020e1ba7e23 */ /* 0x000fc800080100ba */
[----:B------:R-:W-:-:S04]  /*6e50*/  FADD.FTZ R186, R226, -R186 ;  /* 0x800000bae2ba7221 */ /* 0x000fc80000010000 */
[----:B------:R-:W-:-:S05]  /*6e60*/  FMUL.FTZ R186, R186, UR30 ;  /* 0x0000001ebaba7c20 */ /* 0x000fca0008410000 */
[----:B------:R-:W-:Y:S01]  /*6e70*/  FSEL R191, R186, RZ, P1 ;  /* 0x000000ffbabf7208 */ /* 0x000fe20000800000 */
[----:B------:R-:W-:Y:S06]  /*6e80*/  BRA.U !UP2, `(.L_x_4373) ;  /* 0x000000010a307547 */ /* 0x000fec000b800000 */
[----:B------:R-:W-:Y:S01]  /*6e90*/  LOP3.LUT P2, RZ, R211, 0xff00, RZ, 0xc0, !PT ;  /* 0x0000ff00d3ff7812 */ /* 0x000fe2000784c0ff */
[----:B------:R-:W-:-:S04]  /*6ea0*/  FMUL.FTZ R186, R191, UR25 ;  /* 0x00000019bfba7c20 */ /* 0x000fc80008410000 */
[----:B------:R-:W-:-:S08]  /*6eb0*/  FMUL.FTZ R186, R186, UR24 ;  /* 0x00000018baba7c20 */ /* 0x000fd00008410000 */
[----:B------:R-:W-:-:S05]  /*6ec0*/  @P2 PRMT R213, R178, 0x7632, R213 ;  /* 0x00007632b2d52816 */ /* 0x000fca00000000d5 */
[----:B------:R-:W-:Y:S02]  /*6ed0*/  @P2 IMAD.U32 R245, R213, 0x10000, RZ ;  /* 0x00010000d5f52824 */ /* 0x000fe400078e00ff */
[----:B------:R-:W-:Y:S02]  /*6ee0*/  HFMA2 R213, -RZ, RZ, 0, 0 ;  /* 0x00000000ffd57431 */ /* 0x000fe400000001ff */
[-C--:B------:R-:W-:Y:S01]  /*6ef0*/  @P2 FMUL.FTZ R213, R245, R186.reuse ;  /* 0x000000baf5d52220 */ /* 0x080fe20000410000 */
[----:B------:R-:W-:-:S03]  /*6f00*/  FMUL.FTZ R186, R145, R186 ;  /* 0x000000ba91ba7220 */ /* 0x000fc60000410000 */
[----:B------:R-:W-:Y:S02]  /*6f10*/  FADD.FTZ R33, R33, R213 ;  /* 0x000000d521217221 */ /* 0x000fe40000010000 */
[----:B------:R-:W-:-:S04]  /*6f20*/  FSEL R186, R186, RZ, P2 ;  /* 0x000000ffbaba7208 */ /* 0x000fc80001000000 */
[----:B------:R-:W-:-:S04]  /*6f30*/  F2FP.BF16.F32.PACK_AB R186, RZ, R186 ;  /* 0x000000baffba723e */ /* 0x000fc800000010ff */
[----:B------:R-:W-:-:S07]  /*6f40*/  PRMT R182, R182, 0x5410, R186 ;  /* 0x00005410b6b67816 */ /* 0x000fce00000000ba */
.L_x_4373:
        /* <DEDUP_REMOVED lines=25> */
.L_x_4374:
        /* <DEDUP_REMOVED lines=16> */
.L_x_4367:
[----:B------:R-:W-:Y:S05]  /*71e0*/  BRA.U !UP2, `(.L_x_4375) ;  /* 0x000000010a707547 */ /* 0x000fea000b800000 */
[----:B-----5:R-:W-:Y:S01]  /*71f0*/  LOP3.LUT P1, RZ, R210, 0xff, RZ, 0xc0, !PT ;  /* 0x000000ffd2ff7812 */ /* 0x020fe2000782c0ff */
[----:B------:R-:W-:Y:S01]  /*7200*/  BSSY.RECONVERGENT B0, `(.L_x_4376) ;  /* 0x000000d000007945 */ /* 0x000fe20003800200 */
[----:B0-----:R-:W-:-:S11]  /*7210*/  MOV R190, RZ ;  /* 0x000000ff00be7202 */ /* 0x001fd60000000f00 */
        /* <DEDUP_REMOVED lines=11> */
.L_x_4377:
[----:B------:R-:W-:Y:S05]  /*72d0*/  BSYNC.RECONVERGENT B0 ;  /* 0x0000000000007941 */ /* 0x000fea0003800200 */
.L_x_4376:
        /* <DEDUP_REMOVED lines=13> */
.L_x_4375:
[----:B------:R-:W-:Y:S05]  /*73b0*/  BRA.U !UP2, `(.L_x_4378) ;  /* 0x000000010a747547 */ /* 0x000fea000b800000 */
[----:B-----5:R-:W-:Y:S01]  /*73c0*/  LOP3.LUT P1, RZ, R210, 0xff00, RZ, 0xc0, !PT ;  /* 0x0000ff00d2ff7812 */ /* 0x020fe2000782c0ff */
[----:B------:R-:W-:Y:S01]  /*73d0*/  BSSY.RECONVERGENT B0, `(.L_x_4379) ;  /* 0x000000e000007945 */ /* 0x000fe20003800200 */
[----:B0-----:R-:W-:-:S11]  /*73e0*/  HFMA2 R190, -RZ, RZ, 0, 0 ;  /* 0x00000000ffbe7431 */ /* 0x001fd600000001ff */
        /* <DEDUP_REMOVED lines=12> */
.L_x_4380:
[----:B------:R-:W-:Y:S05]  /*74b0*/  BSYNC.RECONVERGENT B0 ;  /* 0x0000000000007941 */ /* 0x000fea0003800200 */
.L_x_4379:
        /* <DEDUP_REMOVED lines=13> */
.L_x_4378:
[----:B------:R-:W-:Y:S05]  /*7590*/  BRA.U !UP2, `(.L_x_4381) ;  /* 0x000000010a707547 */ /* 0x000fea000b800000 */
[----:B-----5:R-:W-:Y:S01]  /*75a0*/  LOP3.LUT P1, RZ, R210, 0xff0000, RZ, 0xc0, !PT ;  /* 0x00ff0000d2ff7812 */ /* 0x020fe2000782c0ff */
[----:B------:R-:W-:Y:S01]  /*75b0*/  BSSY.RECONVERGENT B0, `(.L_x_4382) ;  /* 0x000000d000007945 */ /* 0x000fe20003800200 */
[----:B0-----:R-:W-:-:S11]  /*75c0*/  MOV R190, RZ ;  /* 0x000000ff00be7202 */ /* 0x001fd60000000f00 */
        /* <DEDUP_REMOVED lines=11> */
.L_x_4383:
[----:B------:R-:W-:Y:S05]  /*7680*/  BSYNC.RECONVERGENT B0 ;  /* 0x0000000000007941 */ /* 0x000fea0003800200 */
.L_x_4382:
        /* <DEDUP_REMOVED lines=13> */
.L_x_4381:
        /* <DEDUP_REMOVED lines=16> */
.L_x_4386:
[----:B------:R-:W-:Y:S05]  /*7860*/  BSYNC.RECONVERGENT B0 ;  /* 0x0000000000007941 */ /* 0x000fea0003800200 */
.L_x_4385:
        /* <DEDUP_REMOVED lines=13> */
.L_x_4384:
        /* <DEDUP_REMOVED lines=15> */
.L_x_4389:
[----:B------:R-:W-:Y:S05]  /*7a30*/  BSYNC.RECONVERGENT B0 ;  /* 0x0000000000007941 */ /* 0x000fea0003800200 */
.L_x_4388:
        /* <DEDUP_REMOVED lines=13> */
.L_x_4387:
        /* <DEDUP_REMOVED lines=16> */
.L_x_4392:
[----:B------:R-:W-:Y:S05]  /*7c10*/  BSYNC.RECONVERGENT B0 ;  /* 0x0000000000007941 */ /* 0x000fea0003800200 */
.L_x_4391:
        /* <DEDUP_REMOVED lines=13> */
.L_x_4390:
[----:B------:R-:W-:Y:S05]  /*7cf0*/  BRA.U !UP2, `(.L_x_4393) ;  /* 0x000000010a707547 */ /* 0x000fea000b800000 */
[----:B-----5:R-:W-:Y:S01]  /*7d00*/  LOP3.LUT P1, RZ, R211, 0xff0000, RZ, 0xc0, !PT ;  /* 0x00ff0000d3ff7812 */ /* 0x020fe2000782c0ff */
[----:B------:R-:W-:Y:S01]  /*7d10*/  BSSY.RECONVERGENT B0, `(.L_x_4394) ;  /* 0x000000d000007945 */ /* 0x000fe20003800200 */
[----:B0-----:R-:W-:-:S11]  /*7d20*/  MOV R190, RZ ;  /* 0x000000ff00be7202 */ /* 0x001fd60000000f00 */
        /* <DEDUP_REMOVED lines=11> */
.L_x_4395:
[----:B------:R-:W-:Y:S05]  /*7de0*/  BSYNC.RECONVERGENT B0 ;  /* 0x0000000000007941 */ /* 0x000fea0003800200 */
.L_x_4394:
        /* <DEDUP_REMOVED lines=13> */
.L_x_4393:
[----:B------:R-:W-:Y:S05]  /*7ec0*/  BRA.U !UP2, `(.L_x_4359) ;  /* 0x000000010a787547 */ /* 0x000fea000b800000 */
[----:B-----5:R-:W-:Y:S01]  /*7ed0*/  ISETP.GE.U32.AND P1, PT, R210, RZ, PT ;  /* 0x000000ffd200720c */ /* 0x020fe20003f26070 */
[----:B------:R-:W-:Y:S01]  /*7ee0*/  BSSY.RECONVERGENT B0, `(.L_x_4396) ;  /* 0x000000f000007945 */ /* 0x000fe20003800200 */
[----:B0-----:R-:W-:Y:S02]  /*7ef0*/  HFMA2 R190, -RZ, RZ, 0, 0 ;  /* 0x00000000ffbe7431 */ /* 0x001fe400000001ff */
        /* <DEDUP_REMOVED lines=13> */
.L_x_4397:
[----:B------:R-:W-:Y:S05]  /*7fd0*/  BSYNC.RECONVERGENT B0 ;  /* 0x0000000000007941 */ /* 0x000fea0003800200 */
.L_x_4396:
        /* <DEDUP_REMOVED lines=13> */
.L_x_4359:
[----:B0-----:R-:W0:Y:S01]  /*80b0*/  @P0 LDC.64 R190, c[0x0][0x478] ;  /* 0x00011e00ffbe0b82 */ /* 0x001e220000000a00 */
[----:B------:R-:W-:Y:S01]  /*80c0*/  PLOP3.LUT P1, PT, PT, PT, UP2, 0x80, 0x8 ;  /* 0x000000000008781c */ /* 0x000fe20003f2f028 */
[----:B------:R-:W1:Y:S01]  /*80d0*/  @UP2 LDCU.64 UR10, c[0x0][0x468] ;  /* 0x00008d00ff0a27ac */ /* 0x000e620008000a00 */
[----:B-----5:R-:W-:-:S05]  /*80e0*/  @P0 IADD3 R210, PT, PT, R188, 0x80, RZ ;  /* 0x00000080bcd20810 */ /* 0x020fca0007ffe0ff */
[----:B0-----:R-:W-:-:S05]  /*80f0*/  @P0 IMAD.WIDE.U32 R190, R210, 0x10, R190 ;  /* 0x00000010d2be0825 */ /* 0x001fca00078e00be */
[----:B------:R0:W-:Y:S02]  /*8100*/  @P0 STG.E.128 desc[UR22][R190.64], R184 ;  /* 0x000000b8be000986 */ /* 0x0001e4000c101d16 */
[----:B0-----:R-:W-:Y:S02]  /*8110*/  MOV R191, 0x10 ;  /* 0x0000001000bf7802 */ /* 0x001fe40000000f00 */
[----:B------:R-:W-:-:S05]  /*8120*/  @P1 IADD3 R190, PT, PT, R189, 0x80, RZ ;  /* 0x00000080bdbe1810 */ /* 0x000fca0007ffe0ff */
[----:B-1----:R-:W-:-:S05]  /*8130*/  @P1 IMAD.WIDE.U32 R190, R190, R191, UR10 ;  /* 0x0000000abebe1e25 */ /* 0x002fca000f8e00bf */
[----:B------:R0:W-:Y:S01]  /*8140*/  @P1 STG.E.128 desc[UR22][R190.64], R180 ;  /* 0x000000b4be001986 */ /* 0x0001e2000c101d16 */
[----:B------:R-:W-:Y:S05]  /*8150*/  BRA.U !UP2, `(.L_x_4398) ;  /* 0x000000010a107547 */ /* 0x000fea000b800000 */
[----:B------:R-:W1:Y:S01]  /*8160*/  LDC.64 R178, c[0x0][0x390] ;  /* 0x0000e400ffb27b82 */ /* 0x000e620000000a00 */
[----:B------:R-:W-:-:S05]  /*8170*/  IADD3 R176, PT, PT, R189, 0x100, RZ ;  /* 0x00000100bdb07810 */ /* 0x000fca0007ffe0ff */
[----:B-1----:R-:W-:-:S06]  /*8180*/  IMAD.WIDE.U32 R176, R176, 0x10, R178 ;  /* 0x00000010b0b07825 */ /* 0x002fcc00078e00b2 */
[----:B------:R-:W5:Y:S02]  /*8190*/  LDG.E.128 R176, desc[UR22][R176.64] ;  /* 0x00000016b0b07981 */ /* 0x000f64000c1e1d00 */
.L_x_4398:
[----:B------:R-:W-:Y:S05]  /*81a0*/  BRA.U !UP0, `(.L_x_4399) ;  /* 0x0000001108ac7547 */ /* 0x000fea000b800000 */
[----:B------:R-:W-:Y:S05]  /*81b0*/  @!P0 BRA `(.L_x_4400) ;  /* 0x00000008005c8947 */ /* 0x000fea0003800000 */
[----:B------:R-:W-:Y:S02]  /*81c0*/  ISETP.LT.AND P1, PT, RZ, UR31, PT ;  /* 0x0000001fff007c0c */ /* 0x000fe4000bf21270 */
[----:B------:R-:W-:Y:S02]  /*81d0*/  MOV R186, UR20 ;  /* 0x0000001400ba7c02 */ /* 0x000fe40008000f00 */
[----:B------:R-:W-:Y:S02]  /*81e0*/  MOV R185, UR20 ;  /* 0x0000001400b97c02 */ /* 0x000fe40008000f00 */
[C---:B------:R-:W-:Y:S02]  /*81f0*/  PRMT R184, R168.reuse, 0x7632, R184 ;  /* 0x00007632a8b87816 */ /* 0x040fe400000000b8 */
        /* <DEDUP_REMOVED lines=13> */
[----:B-----5:R-:W-:-:S05]  /*82d0*/  @P2 SHF.L.U32 R187, R176, 0x10, RZ ;  /* 0x00000010b0bb2819 */ /* 0x020fca00000006ff */
[-C--:B------:R-:W-:Y:S01]  /*82e0*/  @P2 FMUL.FTZ R186, R187, R185.reuse ;  /* 0x000000b9bbba2220 */ /* 0x080fe20000410000 */
[----:B------:R-:W-:-:S03]  /*82f0*/  FMUL.FTZ R185, R140, R185 ;  /* 0x000000b98cb97220 */ /* 0x000fc60000410000 */
[----:B------:R-:W-:Y:S02]  /*8300*/  FADD.FTZ R36, R36, R186 ;  /* 0x000000ba24247221 */ /* 0x000fe40000010000 */
[----:B------:R-:W-:-:S04]  /*8310*/  FSEL R185, R185, RZ, P2 ;  /* 0x000000ffb9b97208 */ /* 0x000fc80001000000 */
[----:B------:R-:W-:-:S04]  /*8320*/  F2FP.BF16.F32.PACK_AB R185, RZ, R185 ;  /* 0x000000b9ffb9723e */ /* 0x000fc800000010ff */
[----:B------:R-:W-:-:S07]  /*8330*/  PRMT R180, R185, 0x7610, R180 ;  /* 0x00007610b9b47816 */ /* 0x000fce00000000b4 */
.L_x_4401:
[----:B------:R-:W-:Y:S05]  /*8340*/  BRA.U !UP2, `(.L_x_4402) ;  /* 0x000000010a307547 */ /* 0x000fea000b800000 */
[----:B------:R-:W-:Y:S01]  /*8350*/  LOP3.LUT P2, RZ, R208, 0xff00, RZ, 0xc0, !PT ;  /* 0x0000ff00d0ff7812 */ /* 0x000fe2000784c0ff */
[----:B------:R-:W-:Y:S01]  /*8360*/  FMUL.FTZ R185, R184, UR25 ;  /* 0x00000019b8b97c20 */ /* 0x000fe20008410000 */
[----:B------:R-:W-:-:S03]  /*8370*/  IMAD.MOV.U32 R187, RZ, RZ, RZ ;  /* 0x000000ffffbb7224 */ /* 0x000fc600078e00ff */
[----:B------:R-:W-:-:S08]  /*8380*/  FMUL.FTZ R185, R185, UR24 ;  /* 0x00000018b9b97c20 */ /* 0x000fd00008410000 */
[----:B-----5:R-:W-:-:S04]  /*8390*/  @P2 PRMT R186, R176, 0x7632, R186 ;  /* 0x00007632b0ba2816 */ /* 0x020fc800000000ba */
[----:B------:R-:W-:-:S05]  /*83a0*/  @P2 SHF.L.U32 R186, R186, 0x10, RZ ;  /* 0x00000010baba2819 */ /* 0x000fca00000006ff */
[----:B------:R-:W-:Y:S01]  /*83b0*/  @P2 FMUL.FTZ R187, R185, R186 ;  /* 0x000000bab9bb2220 */ /* 0x000fe20000410000 */
[----:B------:R-:W-:-:S03]  /*83c0*/  FMUL.FTZ R185, R141, R185 ;  /* 0x000000b98db97220 */ /* 0x000fc60000410000 */
[----:B------:R-:W-:Y:S02]  /*83d0*/  FADD.FTZ R37, R37, R187 ;  /* 0x000000bb25257221 */ /* 0x000fe40000010000 */
[----:B------:R-:W-:-:S04]  /*83e0*/  FSEL R185, R185, RZ, P2 ;  /* 0x000000ffb9b97208 */ /* 0x000fc80001000000 */
[----:B------:R-:W-:-:S04]  /*83f0*/  F2FP.BF16.F32.PACK_AB R185, RZ, R185 ;  /* 0x000000b9ffb9723e */ /* 0x000fc800000010ff */
[----:B------:R-:W-:-:S07]  /*8400*/  PRMT R180, R180, 0x5410, R185 ;  /* 0x00005410b4b47816 */ /* 0x000fce00000000b9 */
.L_x_4402:
        /* <DEDUP_REMOVED lines=17> */
.L_x_4403:
        /* <DEDUP_REMOVED lines=19> */
.L_x_4404:
        /* <DEDUP_REMOVED lines=17> */
.L_x_4405:
        /* <DEDUP_REMOVED lines=19> */
.L_x_4406:
        /* <DEDUP_REMOVED lines=26> */
.L_x_4407:
[----:B------:R-:W-:Y:S01]  /*8a30*/  F2FP.BF16.F32.PACK_AB R187, R190, R187 ;  /* 0x000000bbbebb723e */ /* 0x000fe200000010ff */
[----:B------:R-:W-:Y:S06]  /*8a40*/  BRA.U !UP2, `(.L_x_4408) ;  /* 0x000000210a887547 */ /* 0x000fec000b800000 */
[----:B------:R-:W-:Y:S01]  /*8a50*/  ISETP.GE.U32.AND P1, PT, R208, RZ, PT ;  /* 0x000000ffd000720c */ /* 0x000fe20003f26070 */
[----:B------:R-:W-:Y:S01]  /*8a60*/  FMUL.FTZ R190, R190, UR25 ;  /* 0x00000019bebe7c20 */ /* 0x000fe20008410000 */
[----:B------:R-:W-:Y:S02]  /*8a70*/  MOV R208, RZ ;  /* 0x000000ff00d07202 */ /* 0x000fe40000000f00 */
[----:B------:R-:W-:Y:S01]  /*8a80*/  ISETP.GE.U32.AND.EX P1, PT, R209, 0x1000000, PT, P1 ;  /* 0x01000000d100780c */ /* 0x000fe20003f26110 */
[----:B------:R-:W-:-:S12]  /*8a90*/  FMUL.FTZ R190, R190, UR24 ;  /* 0x00000018bebe7c20 */ /* 0x000fd80008410000 */
[----:B-----5:R-:W-:-:S04]  /*8aa0*/  @P1 PRMT R191, R179, 0x7632, R191 ;  /* 0x00007632b3bf1816 */ /* 0x020fc800000000bf */
        /* <DEDUP_REMOVED lines=8> */
.L_x_4400:
[----:B------:R-:W-:Y:S01]  /*8b30*/  ISETP.LT.AND P2, PT, RZ, UR31, PT ;  /* 0x0000001fff007c0c */ /* 0x000fe2000bf41270 */
[----:B------:R-:W-:-:S12]  /*8b40*/  BRA.U !UP2, `(.L_x_4409) ;  /* 0x000000010a407547 */ /* 0x000fd8000b800000 */
[----:B0-----:R-:W-:Y:S02]  /*8b50*/  MOV R190, UR20 ;  /* 0x0000001400be7c02 */ /* 0x001fe40008000f00 */
[----:B------:R-:W-:Y:S02]  /*8b60*/  LOP3.LUT P1, RZ, R208, 0xff, RZ, 0xc0, !PT ;  /* 0x000000ffd0ff7812 */ /* 0x000fe4000782c0ff */
[----:B------:R-:W-:Y:S01]  /*8b70*/  SHF.L.U32 R191, R168, 0x10, RZ ;  /* 0x00000010a8bf7819 */ /* 0x000fe200000006ff */
[----:B------:R-:W-:-:S04]  /*8b80*/  @P2 FFMA.FTZ R190, R197, R190, UR32 ;  /* 0x00000020c5be2e23 */ /* 0x000fc800080100be */
[----:B------:R-:W-:-:S04]  /*8b90*/  @P2 FADD.FTZ R190, R201, -R190 ;  /* 0x800000bec9be2221 */ /* 0x000fc80000010000 */
[----:B------:R-:W-:Y:S02]  /*8ba0*/  @P2 FFMA.FTZ R191, R190, UR30, R191 ;  /* 0x0000001ebebf2c23 */ /* 0x000fe400080100bf */
[----:B-----5:R-:W-:Y:S02]  /*8bb0*/  @P1 SHF.L.U32 R210, R176, 0x10, RZ ;  /* 0x00000010b0d21819 */ /* 0x020fe400000006ff */
        /* <DEDUP_REMOVED lines=9> */
.L_x_4409:
[----:B------:R-:W-:Y:S05]  /*8c50*/  BRA.U !UP2, `(.L_x_4410) ;  /* 0x000000010a487547 */ /* 0x000fea000b800000 */
[----:B0-----:R-:W-:Y:S02]  /*8c60*/  MOV R190, UR20 ;  /* 0x0000001400be7c02 */ /* 0x001fe40008000f00 */
[----:B------:R-:W-:Y:S02]  /*8c70*/  LOP3.LUT P1, RZ, R208, 0xff00, RZ, 0xc0, !PT ;  /* 0x0000ff00d0ff7812 */ /* 0x000fe4000782c0ff */
[----:B------:R-:W-:Y:S01]  /*8c80*/  PRMT R191, R168, 0x7632, R191 ;  /* 0x00007632a8bf7816 */ /* 0x000fe200000000bf */
[----:B------:R-:W-:Y:S01]  /*8c90*/  @P2 FFMA.FTZ R190, R229, R190, UR32 ;  /* 0x00000020e5be2e23 */ /* 0x000fe200080100be */
[----:B------:R-:W-:Y:S02]  /*8ca0*/  MOV R210, RZ ;  /* 0x000000ff00d27202 */ /* 0x000fe40000000f00 */
[----:B------:R-:W-:Y:S01]  /*8cb0*/  SHF.L.U32 R191, R191, 0x10, RZ ;  /* 0x00000010bfbf7819 */ /* 0x000fe200000006ff */
[----:B------:R-:W-:-:S04]  /*8cc0*/  @P2 FADD.FTZ R190, R230, -R190 ;  /* 0x800000bee6be2221 */ /* 0x000fc80000010000 */
[----:B------:R-:W-:Y:S02]  /*8cd0*/  @P2 FFMA.FTZ R191, R190, UR30, R191 ;  /* 0x0000001ebebf2c23 */ /* 0x000fe400080100bf */
[----:B-----5:R-:W-:Y:S02]  /*8ce0*/  @P1 PRMT R190, R176, 0x7632, R190 ;  /* 0x00007632b0be1816 */ /* 0x020fe400000000be */
        /* <DEDUP_REMOVED lines=9> */
.L_x_4410:
[----:B------:R-:W-:Y:S05]  /*8d80*/  BRA.U !UP2, `(.L_x_4411) ;  /* 0x000000010a407547 */ /* 0x000fea000b800000 */
[----:B0-----:R-:W-:Y:S01]  /*8d90*/  MOV R190, UR20 ;  /* 0x0000001400be7c02 */ /* 0x001fe20008000f00 */
[----:B------:R-:W-:Y:S01]  /*8da0*/  IMAD.U32 R191, R169, 0x10000, RZ ;  /* 0x00010000a9bf7824 */ /* 0x000fe200078e00ff */
[----:B------:R-:W-:-:S03]  /*8db0*/  LOP3.LUT P1, RZ, R208, 0xff0000, RZ, 0xc0, !PT ;  /* 0x00ff0000d0ff7812 */ /* 0x000fc6000782c0ff */
        /* <DEDUP_REMOVED lines=13> */
.L_x_4411:
        /* <DEDUP_REMOVED lines=19> */
.L_x_4412:
[----:B------:R-:W-:Y:S05]  /*8fc0*/  BRA.U !UP2, `(.L_x_4413) ;  /* 0x000000010a407547 */ /* 0x000fea000b800000 */
        /* <DEDUP_REMOVED lines=16> */
.L_x_4413:
        /* <DEDUP_REMOVED lines=19> */
.L_x_4414:
        /* <DEDUP_REMOVED lines=17> */
.L_x_4415:
[----:B------:R-:W-:Y:S05]  /*9310*/  BRA.U !UP2, `(.L_x_4408) ;  /* 0x000000190a547547 */ /* 0x000fea000b800000 */
[----:B------:R-:W-:Y:S01]  /*9320*/  ISETP.GE.U32.AND P1, PT, R208, RZ, PT ;  /* 0x000000ffd000720c */ /* 0x000fe20003f26070 */
[----:B------:R-:W-:Y:S01]  /*9330*/  HFMA2 R208, -RZ, RZ, 0, 0 ;  /* 0x00000000ffd07431 */ /* 0x000fe200000001ff */
[----:B0-----:R-:W-:Y:S02]  /*9340*/  MOV R190, UR20 ;  /* 0x0000001400be7c02 */ /* 0x001fe40008000f00 */
[----:B------:R-:W-:Y:S02]  /*9350*/  ISETP.GE.U32.AND.EX P1, PT, R209, 0x1000000, PT, P1 ;  /* 0x01000000d100780c */ /* 0x000fe40003f26110 */
[----:B------:R-:W-:Y:S01]  /*9360*/  PRMT R191, R171, 0x7632, R191 ;  /* 0x00007632abbf7816 */ /* 0x000fe200000000bf */
[----:B------:R-:W-:-:S03]  /*9370*/  @P2 FFMA.FTZ R190, R235, R190, UR32 ;  /* 0x00000020ebbe2e23 */ /* 0x000fc600080100be */
        /* <DEDUP_REMOVED lines=14> */
.L_x_4399:
        /* <DEDUP_REMOVED lines=18> */
[----:B0-----:R-:W-:-:S07]  /*9580*/  PRMT R180, R185, 0x7610, R180 ;  /* 0x00007610b9b47816 */ /* 0x001fce00000000b4 */
.L_x_4417:
[----:B------:R-:W-:-:S05]  /*9590*/  MOV R185, UR20 ;  /* 0x0000001400b97c02 */ /* 0x000fca0008000f00 */
[----:B------:R-:W-:-:S04]  /*95a0*/  FFMA.FTZ R185, R229, R185, UR32 ;  /* 0x00000020e5b97e23 */ /* 0x000fc800080100b9 */
[----:B------:R-:W-:-:S04]  /*95b0*/  FADD.FTZ R185, R230, -R185 ;  /* 0x800000b9e6b97221 */ /* 0x000fc80000010000 */
[----:B------:R-:W-:-:S05]  /*95c0*/  FMUL.FTZ R185, R185, UR30 ;  /* 0x0000001eb9b97c20 */ /* 0x000fca0008410000 */
[----:B------:R-:W-:Y:S01]  /*95d0*/  FSEL R187, R185, RZ, P1 ;  /* 0x000000ffb9bb7208 */ /* 0x000fe20000800000 */
[----:B------:R-:W-:Y:S06]  /*95e0*/  BRA.U !UP2, `(.L_x_4418) ;  /* 0x000000010a307547 */ /* 0x000fec000b800000 */
[----:B------:R-:W-:Y:S01]  /*95f0*/  LOP3.LUT P2, RZ, R208, 0xff00, RZ, 0xc0, !PT ;  /* 0x0000ff00d0ff7812 */ /* 0x000fe2000784c0ff */
[----:B------:R-:W-:Y:S01]  /*9600*/  FMUL.FTZ R185, R187, UR25 ;  /* 0x00000019bbb97c20 */ /* 0x000fe20008410000 */
[----:B0-----:R-:W-:-:S03]  /*9610*/  HFMA2 R190, -RZ, RZ, 0, 0 ;  /* 0x00000000ffbe7431 */ /* 0x001fc600000001ff */
[----:B------:R-:W-:-:S08]  /*9620*/  FMUL.FTZ R185, R185, UR24 ;  /* 0x00000018b9b97c20 */ /* 0x000fd00008410000 */
[----:B-----5:R-:W-:-:S04]  /*9630*/  @P2 PRMT R186, R176, 0x7632, R186 ;  /* 0x00007632b0ba2816 */ /* 0x020fc800000000ba */
[----:B------:R-:W-:-:S05]  /*9640*/  @P2 SHF.L.U32 R186, R186, 0x10, RZ ;  /* 0x00000010baba2819 */ /* 0x000fca00000006ff */
[-C--:B------:R-:W-:Y:S01]  /*9650*/  @P2 FMUL.FTZ R190, R186, R185.reuse ;  /* 0x000000b9babe2220 */ /* 0x080fe20000410000 */
[----:B------:R-:W-:-:S03]  /*9660*/  FMUL.FTZ R185, R141, R185 ;  /* 0x000000b98db97220 */ /* 0x000fc60000410000 */
[----:B------:R-:W-:Y:S02]  /*9670*/  FADD.FTZ R37, R37, R190 ;  /* 0x000000be25257221 */ /* 0x000fe40000010000 */
[----:B------:R-:W-:-:S04]  /*9680*/  FSEL R185, R185, RZ, P2 ;  /* 0x000000ffb9b97208 */ /* 0x000fc80001000000 */
[----:B------:R-:W-:-:S04]  /*9690*/  F2FP.BF16.F32.PACK_AB R185, RZ, R185 ;  /* 0x000000b9ffb9723e */ /* 0x000fc800000010ff */
[----:B------:R-:W-:-:S07]  /*96a0*/  PRMT R180, R180, 0x5410, R185 ;  /* 0x00005410b4b47816 */ /* 0x000fce00000000b9 */
.L_x_4418:
        /* <DEDUP_REMOVED lines=8> */
[----:B0-----:R-:W-:-:S03]  /*9730*/  MOV R190, RZ ;  /* 0x000000ff00be7202 */ /* 0x001fc60000000f00 */
        /* <DEDUP_REMOVED lines=8> */
.L_x_4419:
[----:B------:R-:W-:-:S05]  /*97c0*/  MOV R186, UR20 ;  /* 0x0000001400ba7c02 */ /* 0x000fca0008000f00 */
[----:B------:R-:W-:-:S04]  /*97d0*/  FFMA.FTZ R186, R231, R186, UR32 ;  /* 0x00000020e7ba7e23 */ /* 0x000fc800080100ba */
[----:B------:R-:W-:-:S04]  /*97e0*/  FADD.FTZ R186, R232, -R186 ;  /* 0x800000bae8ba7221 */ /* 0x000fc80000010000 */
[----:B------:R-:W-:-:S05]  /*97f0*/  FMUL.FTZ R186, R186, UR30 ;  /* 0x0000001ebaba7c20 */ /* 0x000fca0008410000 */
[----:B0-----:R-:W-:Y:S01]  /*9800*/  FSEL R190, R186, RZ, P1 ;  /* 0x000000ffbabe7208 */ /* 0x001fe20000800000 */
[----:B------:R-:W-:Y:S06]  /*9810*/  BRA.U !UP2, `(.L_x_4420) ;  /* 0x000000010a307547 */ /* 0x000fec000b800000 */
[----:B------:R-:W-:Y:S01]  /*9820*/  LOP3.LUT P2, RZ, R208, 0xff000000, RZ, 0xc0, !PT ;  /* 0xff000000d0ff7812 */ /* 0x000fe2000784c0ff */
[----:B------:R-:W-:Y:S01]  /*9830*/  FMUL.FTZ R186, R190, UR25 ;  /* 0x00000019beba7c20 */ /* 0x000fe20008410000 */
[----:B------:R-:W-:-:S03]  /*9840*/  IMAD.MOV.U32 R210, RZ, RZ, RZ ;  /* 0x000000ffffd27224 */ /* 0x000fc600078e00ff */
        /* <DEDUP_REMOVED lines=9> */
.L_x_4420:
        /* <DEDUP_REMOVED lines=17> */
.L_x_4421:
        /* <DEDUP_REMOVED lines=18> */
.L_x_4422:
        /* <DEDUP_REMOVED lines=25> */
.L_x_4423:
        /* <DEDUP_REMOVED lines=16> */
.L_x_4416:
[----:B------:R-:W-:Y:S05]  /*9da0*/  BRA.U !UP2, `(.L_x_4424) ;  /* 0x000000010a707547 */ /* 0x000fea000b800000 */
[----:B------:R-:W-:Y:S01]  /*9db0*/  LOP3.LUT P1, RZ, R208, 0xff, RZ, 0xc0, !PT ;  /* 0x000000ffd0ff7812 */ /* 0x000fe2000782c0ff */
[----:B------:R-:W-:Y:S01]  /*9dc0*/  BSSY.RECONVERGENT B0, `(.L_x_4425) ;  /* 0x000000d000007945 */ /* 0x000fe20003800200 */
[----:B0-----:R-:W-:-:S11]  /*9dd0*/  HFMA2 R190, -RZ, RZ, 0, 0 ;  /* 0x00000000ffbe7431 */ /* 0x001fd600000001ff */
[----:B------:R-:W-:Y:S05]  /*9de0*/  @!P1 BRA `(.L_x_4426) ;  /* 0x0000000000289947 */ /* 0x000fea0003800000 */
        /* <DEDUP_REMOVED lines=8> */
[----:B------:R-:W-:-:S04]  /*9e70*/  FMUL.FTZ R190, R190, UR24 ;  /* 0x00000018bebe7c20 */ /* 0x000fc80008410000 */
[----:B------:R-:W-:-:S07]  /*9e80*/  FMUL.FTZ R190, R191, R190 ;  /* 0x000000bebfbe7220 */ /* 0x000fce0000410000 */
.L_x_4426:
[----:B------:R-:W-:Y:S05]  /*9e90*/  BSYNC.RECONVERGENT B0 ;  /* 0x0000000000007941 */ /* 0x000fea0003800200 */
.L_x_4425:
        /* <DEDUP_REMOVED lines=13> */
.L_x_4424:
[----:B------:R-:W-:Y:S05]  /*9f70*/  BRA.U !UP2, `(.L_x_4427) ;  /* 0x000000010a747547 */ /* 0x000fea000b800000 */
[----:B------:R-:W-:Y:S01]  /*9f80*/  LOP3.LUT P1, RZ, R208, 0xff00, RZ, 0xc0, !PT ;  /* 0x0000ff00d0ff7812 */ /* 0x000fe2000782c0ff */
[----:B------:R-:W-:Y:S01]  /*9f90*/  BSSY.RECONVERGENT B0, `(.L_x_4428) ;  /* 0x000000e000007945 */ /* 0x000fe20003800200 */
[----:B0-----:R-:W-:-:S11]  /*9fa0*/  IMAD.MOV.U32 R190, RZ, RZ, RZ ;  /* 0x000000ffffbe7224 */ /* 0x001fd600078e00ff */
[----:B------:R-:W-:Y:S05]  /*9fb0*/  @!P1 BRA `(.L_x_4429) ;  /* 0x00000000002c9947 */ /* 0x000fea0003800000 */
        /* <DEDUP_REMOVED lines=11> */
.L_x_4429:
[----:B------:R-:W-:Y:S05]  /*a070*/  BSYNC.RECONVERGENT B0 ;  /* 0x0000000000007941 */ /* 0x000fea0003800200 */
.L_x_4428:
        /* <DEDUP_REMOVED lines=13> */
.L_x_4427:
[----:B------:R-:W-:Y:S05]  /*a150*/  BRA.U !UP2, `(.L_x_4430) ;  /* 0x000000010a707547 */ /* 0x000fea000b800000 */
[----:B------:R-:W-:Y:S01]  /*a160*/  LOP3.LUT P1, RZ, R208, 0xff0000, RZ, 0xc0, !PT ;  /* 0x00ff0000d0ff7812 */ /* 0x000fe2000782c0ff */
[----:B------:R-:W-:Y:S01]  /*a170*/  BSSY.RECONVERGENT B0, `(.L_x_4431) ;  /* 0x000000d000007945 */ /* 0x000fe20003800200 */
[----:B0-----:R-:W-:-:S11]  /*a180*/  MOV R190, RZ ;  /* 0x000000ff00be7202 */ /* 0x001fd60000000f00 */
        /* <DEDUP_REMOVED lines=11> */
.L_x_4432:
[----:B------:R-:W-:Y:S05]  /*a240*/  BSYNC.RECONVERGENT B0 ;  /* 0x0000000000007941 */ /* 0x000fea0003800200 */
.L_x_4431:
        /* <DEDUP_REMOVED lines=13> */
.L_x_4430:
[----:B------:R-:W-:Y:S05]  /*a320*/  BRA.U !UP2, `(.L_x_4433) ;  /* 0x000000010a747547 */ /* 0x000fea000b800000 */
[----:B------:R-:W-:Y:S01]  /*a330*/  LOP3.LUT P1, RZ, R208, 0xff000000, RZ, 0xc0, !PT ;  /* 0xff000000d0ff7812 */ /* 0x000fe2000782c0ff */
[----:B------:R-:W-:Y:S01]  /*a340*/  BSSY.RECONVERGENT B0, `(.L_x_4434) ;  /* 0x000000e000007945 */ /* 0x000fe20003800200 */
[----:B0-----:R-:W-:-:S11]  /*a350*/  HFMA2 R190, -RZ, RZ, 0, 0 ;  /* 0x00000000ffbe7431 */ /* 0x001fd600000001ff */
        /* <DEDUP_REMOVED lines=12> */
.L_x_4435:
[----:B------:R-:W-:Y:S05]  /*a420*/  BSYNC.RECONVERGENT B0 ;  /* 0x0000000000007941 */ /* 0x000fea0003800200 */
.L_x_4434:
        /* <DEDUP_REMOVED lines=13> */
.L_x_4433:
        /* <DEDUP_REMOVED lines=15> */
.L_x_4438:
[----:B------:R-:W-:Y:S05]  /*a5f0*/  BSYNC.RECONVERGENT B0 ;  /* 0x0000000000007941 */ /* 0x000fea0003800200 */
.L_x_4437:
        /* <DEDUP_REMOVED lines=13> */
.L_x_4436:
[----:B------:R-:W-:Y:S05]  /*a6d0*/  BRA.U !UP2, `(.L_x_4439) ;  /* 0x000000010a747547 */ /* 0x000fea000b800000 */
[----:B------:R-:W-:Y:S01]  /*a6e0*/  LOP3.LUT P1, RZ, R209, 0xff00, RZ, 0xc0, !PT ;  /* 0x0000ff00d1ff7812 */ /* 0x000fe2000782c0ff */
[----:B------:R-:W-:Y:S01]  /*a6f0*/  BSSY.RECONVERGENT B0, `(.L_x_4440) ;  /* 0x000000e000007945 */ /* 0x000fe20003800200 */
[----:B0-----:R-:W-:-:S11]  /*a700*/  HFMA2 R190, -RZ, RZ, 0, 0 ;  /* 0x00000000ffbe7431 */ /* 0x001fd600000001ff */
[----:B------:R-:W-:Y:S05]  /*a710*/  @!P1 BRA `(.L_x_4441) ;  /* 0x00000000002c9947 */ /* 0x000fea0003800000 */
[----:B------:R-:W-:Y:S01]  /*a720*/  IMAD.U32 R190, RZ, RZ, UR20 ;  /* 0x00000014ffbe7e24 */ /* 0x000fe2000f8e00ff */
        /* <DEDUP_REMOVED lines=10> */
.L_x_4441:
[----:B------:R-:W-:Y:S05]  /*a7d0*/  BSYNC.RECONVERGENT B0 ;  /* 0x0000000000007941 */ /* 0x000fea0003800200 */
.L_x_4440:
        /* <DEDUP_REMOVED lines=13> */
.L_x_4439:
        /* <DEDUP_REMOVED lines=15> */
.L_x_4444:
[----:B------:R-:W-:Y:S05]  /*a9a0*/  BSYNC.RECONVERGENT B0 ;  /* 0x0000000000007941 */ /* 0x000fea0003800200 */
.L_x_4443:
        /* <DEDUP_REMOVED lines=13> */
.L_x_4442:
[----:B------:R-:W-:Y:S05]  /*aa80*/  BRA.U !UP2, `(.L_x_4408) ;  /* 0x000000010a787547 */ /* 0x000fea000b800000 */
[----:B------:R-:W-:Y:S01]  /*aa90*/  ISETP.GE.U32.AND P1, PT, R208, RZ, PT ;  /* 0x000000ffd000720c */ /* 0x000fe20003f26070 */
[----:B------:R-:W-:Y:S01]  /*aaa0*/  BSSY.RECONVERGENT B0, `(.L_x_4445) ;  /* 0x000000f000007945 */ /* 0x000fe20003800200 */
[----:B0-----:R-:W-:Y:S02]  /*aab0*/  HFMA2 R190, -RZ, RZ, 0, 0 ;  /* 0x00000000ffbe7431 */ /* 0x001fe400000001ff */
[----:B------:R-:W-:-:S13]  /*aac0*/  ISETP.GE.U32.AND.EX P1, PT, R209, 0x1000000, PT, P1 ;  /* 0x01000000d100780c */ /* 0x000fda0003f26110 */
        /* <DEDUP_REMOVED lines=12> */
.L_x_4446:
[----:B------:R-:W-:Y:S05]  /*ab90*/  BSYNC.RECONVERGENT B0 ;  /* 0x0000000000007941 */ /* 0x000fea0003800200 */
.L_x_4445:
        /* <DEDUP_REMOVED lines=13> */
.L_x_4408:
[----:B0-----:R-:W0:Y:S01]  /*ac70*/  @P0 LDC.64 R190, c[0x0][0x478] ;  /* 0x00011e00ffbe0b82 */ /* 0x001e220000000a00 */
[----:B------:R-:W-:Y:S01]  /*ac80*/  PLOP3.LUT P1, PT, PT, PT, UP2, 0x80, 0x8 ;  /* 0x000000000008781c */ /* 0x000fe20003f2f028 */
[----:B------:R-:W1:Y:S01]  /*ac90*/  @UP2 LDCU.64 UR10, c[0x0][0x468] ;  /* 0x00008d00ff0a27ac */ /* 0x000e620008000a00 */
[----:B------:R-:W-:-:S05]  /*aca0*/  @P0 IADD3 R208, PT, PT, R188, 0x100, RZ ;  /* 0x00000100bcd00810 */ /* 0x000fca0007ffe0ff */
[----:B0-----:R-:W-:Y:S01]  /*acb0*/  @P0 IMAD.WIDE.U32 R190, R208, 0x10, R190 ;  /* 0x00000010d0be0825 */ /* 0x001fe200078e00be */
[----:B------:R-:W-:-:S04]  /*acc0*/  IADD3 R208, PT, PT, R189, 0x180, RZ ;  /* 0x00000180bdd07810 */ /* 0x000fc80007ffe0ff */
[----:B------:R0:W-:Y:S02]  /*acd0*/  @P0 STG.E.128 desc[UR22][R190.64], R184 ;  /* 0x000000b8be000986 */ /* 0x0001e4000c101d16 */
[----:B0-----:R-:W-:Y:S02]  /*ace0*/  MOV R191, 0x10 ;  /* 0x0000001000bf7802 */ /* 0x001fe40000000f00 */
[----:B------:R-:W-:-:S05]  /*acf0*/  @P1 IADD3 R190, PT, PT, R189, 0x100, RZ ;  /* 0x00000100bdbe1810 */ /* 0x000fca0007ffe0ff */
[----:B-1----:R-:W-:-:S05]  /*ad00*/  @P1 IMAD.WIDE.U32 R190, R190, R191, UR10 ;  /* 0x0000000abebe1e25 */ /* 0x002fca000f8e00bf */
[----:B------:R0:W-:Y:S01]  /*ad10*/  @P1 STG.E.128 desc[UR22][R190.64], R180 ;  /* 0x000000b4be001986 */ /* 0x0001e2000c101d16 */
[----:B------:R-:W-:Y:S05]  /*ad20*/  BRA.U !UP2, `(.L_x_4447) ;  /* 0x000000010a0c7547 */ /* 0x000fea000b800000 */
[----:B-----5:R-:W1:Y:S02]  /*ad30*/  LDC.64 R176, c[0x0][0x390] ;  /* 0x0000e400ffb07b82 */ /* 0x020e640000000a00 */
[----:B-1----:R-:W-:-:S06]  /*ad40*/  IMAD.WIDE.U32 R176, R208, 0x10, R176 ;  /* 0x00000010d0b07825 */ /* 0x002fcc00078e00b0 */
[----:B------:R-:W5:Y:S02]  /*ad50*/  LDG.E.128 R176, desc[UR22][R176.64] ;  /* 0x00000016b0b07981 */ /* 0x000f64000c1e1d00 */
.L_x_4447:
[----:B------:R-:W-:Y:S05]  /*ad60*/  BRA.U !UP0, `(.L_x_4448) ;  /* 0x0000001108ac7547 */ /* 0x000fea000b800000 */
[----:B------:R-:W-:Y:S05]  /*ad70*/  @!P0 BRA `(.L_x_4449) ;  /* 0x00000008005c8947 */ /* 0x000fea0003800000 */
[----:B------:R-:W-:Y:S02]  /*ad80*/  ISETP.LT.AND P1, PT, RZ, UR31, PT ;  /* 0x0000001fff007c0c */ /* 0x000fe4000bf21270 */
[----:B------:R-:W-:Y:S02]  /*ad90*/  MOV R186, UR20 ;  /* 0x0000001400ba7c02 */ /* 0x000fe40008000f00 */
[----:B------:R-:W-:Y:S02]  /*ada0*/  MOV R185, UR20 ;  /* 0x0000001400b97c02 */ /* 0x000fe40008000f00 */
[C---:B------:R-:W-:Y:S02]  /*adb0*/  PRMT R184, R172.reuse, 0x7632, R184 ;  /* 0x00007632acb87816 */ /* 0x040fe400000000b8 */
[----:B------:R-:W-:-:S03]  /*adc0*/  SHF.L.U32 R189, R172, 0x10, RZ ;  /* 0x00000010acbd7819 */ /* 0x000fc600000006ff */
        /* <DEDUP_REMOVED lines=19> */
.L_x_4450:
[----:B------:R-:W-:Y:S05]  /*af00*/  BRA.U !UP2, `(.L_x_4451) ;  /* 0x000000010a307547 */ /* 0x000fea000b800000 */
[----:B------:R-:W-:Y:S01]  /*af10*/  LOP3.LUT P2, RZ, R206, 0xff00, RZ, 0xc0, !PT ;  /* 0x0000ff00ceff7812 */ /* 0x000fe2000784c0ff */
[----:B------:R-:W-:Y:S01]  /*af20*/  FMUL.FTZ R185, R184, UR25 ;  /* 0x00000019b8b97c20 */ /* 0x000fe20008410000 */
[----:B------:R-:W-:-:S03]  /*af30*/  HFMA2 R187, -RZ, RZ, 0, 0 ;  /* 0x00000000ffbb7431 */ /* 0x000fc600000001ff */
        /* <DEDUP_REMOVED lines=8> */
[----:B0-----:R-:W-:-:S07]  /*afc0*/  PRMT R180, R180, 0x5410, R185 ;  /* 0x00005410b4b47816 */ /* 0x001fce00000000b9 */
.L_x_4451:
        /* <DEDUP_REMOVED lines=8> */
[----:B------:R-:W-:-:S03]  /*b050*/  MOV R187, RZ ;  /* 0x000000ff00bb7202 */ /* 0x000fc60000000f00 */
[----:B------:R-:W-:-:S08]  /*b060*/  FMUL.FTZ R186, R186, UR24 ;  /* 0x00000018baba7c20 */ /* 0x000fd00008410000 */
[----:B0----5:R-:W-:-:S05]  /*b070*/  @P2 SHF.L.U32 R190, R177, 0x10, RZ ;  /* 0x00000010b1be2819 */ /* 0x021fca00000006ff */
[-C--:B------:R-:W-:Y:S01]  /*b080*/  @P2 FMUL.FTZ R187, R190, R186.reuse ;  /* 0x000000babebb2220 */ /* 0x080fe20000410000 */
[----:B------:R-:W-:-:S03]  /*b090*/  FMUL.FTZ R186, R134, R186 ;  /* 0x000000ba86ba7220 */ /* 0x000fc60000410000 */
[----:B------:R-:W-:Y:S02]  /*b0a0*/  FADD.FTZ R46, R46, R187 ;  /* 0x000000bb2e2e7221 */ /* 0x000fe40000010000 */
[----:B------:R-:W-:-:S04]  /*b0b0*/  FSEL R186, R186, RZ, P2 ;  /* 0x000000ffbaba7208 */ /* 0x000fc80001000000 */
[----:B------:R-:W-:-:S04]  /*b0c0*/  F2FP.BF16.F32.PACK_AB R186, RZ, R186 ;  /* 0x000000baffba723e */ /* 0x000fc800000010ff */
[----:B------:R-:W-:-:S07]  /*b0d0*/  PRMT R181, R186, 0x7610, R181 ;  /* 0x00007610bab57816 */ /* 0x000fce00000000b5 */
.L_x_4452:
[----:B------:R-:W-:Y:S02]  /*b0e0*/  MOV R186, UR20 ;  /* 0x0000001400ba7c02 */ /* 0x000fe40008000f00 */
[----:B------:R-:W-:-:S03]  /*b0f0*/  PRMT R187, R173, 0x7632, R187 ;  /* 0x00007632adbb7816 */ /* 0x000fc600000000bb */
[----:B------:R-:W-:Y:S01]  /*b100*/  @P1 FFMA.FTZ R186, R239, R186, UR32 ;  /* 0x00000020efba1e23 */ /* 0x000fe200080100ba */
[----:B0-----:R-:W-:-:S03]  /*b110*/  SHF.L.U32 R190, R187, 0x10, RZ ;  /* 0x00000010bbbe7819 */ /* 0x001fc600000006ff */
[----:B------:R-:W-:-:S04]  /*b120*/  @P1 FADD.FTZ R186, R240, -R186 ;  /* 0x800000baf0ba1221 */ /* 0x000fc80000010000 */
[----:B------:R-:W-:Y:S01]  /*b130*/  @P1 FFMA.FTZ R190, R186, UR30, R190 ;  /* 0x0000001ebabe1c23 */ /* 0x000fe200080100be */
[----:B------:R-:W-:Y:S06]  /*b140*/  BRA.U !UP2, `(.L_x_4453) ;  /* 0x000000010a307547 */ /* 0x000fec000b800000 */
        /* <DEDUP_REMOVED lines=12> */
.L_x_4453:
        /* <DEDUP_REMOVED lines=10> */
[----:B-----5:R-:W-:-:S04]  /*b2b0*/  @P2 IMAD.U32 R209, R178, 0x10000, RZ ;  /* 0x00010000b2d12824 */ /* 0x020fc800078e00ff */
[-C--:B------:R-:W-:Y:S01]  /*b2c0*/  @P2 FMUL.FTZ R191, R209, R187.reuse ;  /* 0x000000bbd1bf2220 */ /* 0x080fe20000410000 */
[----:B------:R-:W-:-:S03]  /*b2d0*/  FMUL.FTZ R187, R128, R187 ;  /* 0x000000bb80bb7220 */ /* 0x000fc60000410000 */
[----:B------:R-:W-:Y:S02]  /*b2e0*/  FADD.FTZ R48, R48, R191 ;  /* 0x000000bf30307221 */ /* 0x000fe40000010000 */
[----:B------:R-:W-:-:S04]  /*b2f0*/  FSEL R187, R187, RZ, P2 ;  /* 0x000000ffbbbb7208 */ /* 0x000fc80001000000 */
[----:B------:R-:W-:-:S04]  /*b300*/  F2FP.BF16.F32.PACK_AB R187, RZ, R187 ;  /* 0x000000bbffbb723e */ /* 0x000fc800000010ff */
[----:B------:R-:W-:-:S07]  /*b310*/  PRMT R182, R187, 0x7610, R182 ;  /* 0x00007610bbb67816 */ /* 0x000fce00000000b6 */
.L_x_4454:
        /* <DEDUP_REMOVED lines=19> */
.L_x_4455:
        /* <DEDUP_REMOVED lines=26> */
.L_x_4456:
[----:B------:R-:W-:Y:S01]  /*b5f0*/  F2FP.BF16.F32.PACK_AB R187, R189, R187 ;  /* 0x000000bbbdbb723e */ /* 0x000fe200000010ff */
[----:B------:R-:W-:Y:S06]  /*b600*/  BRA.U !UP2, `(.L_x_4457) ;  /* 0x000000210a5c7547 */ /* 0x000fec000b800000 */
[----:B------:R-:W-:Y:S01]  /*b610*/  ISETP.GE.U32.AND P1, PT, R206, RZ, PT ;  /* 0x000000ffce00720c */ /* 0x000fe20003f26070 */
[----:B------:R-:W-:Y:S01]  /*b620*/  FMUL.FTZ R189, R189, UR25 ;  /* 0x00000019bdbd7c20 */ /* 0x000fe20008410000 */
[----:B------:R-:W-:Y:S02]  /*b630*/  HFMA2 R191, -RZ, RZ, 0, 0 ;  /* 0x00000000ffbf7431 */ /* 0x000fe400000001ff */
        /* <DEDUP_REMOVED lines=11> */
.L_x_4449:
[----:B------:R-:W-:Y:S01]  /*b6f0*/  ISETP.LT.AND P2, PT, RZ, UR31, PT ;  /* 0x0000001fff007c0c */ /* 0x000fe2000bf41270 */
[----:B------:R-:W-:-:S12]  /*b700*/  BRA.U !UP2, `(.L_x_4458) ;  /* 0x000000010a407547 */ /* 0x000fd8000b800000 */
[----:B------:R-:W-:Y:S02]  /*b710*/  MOV R189, UR20 ;  /* 0x0000001400bd7c02 */ /* 0x000fe40008000f00 */
[----:B------:R-:W-:Y:S02]  /*b720*/  LOP3.LUT P1, RZ, R206, 0xff, RZ, 0xc0, !PT ;  /* 0x000000ffceff7812 */ /* 0x000fe4000782c0ff */
[----:B0-----:R-:W-:Y:S01]  /*b730*/  SHF.L.U32 R190, R172, 0x10, RZ ;  /* 0x00000010acbe7819 */ /* 0x001fe200000006ff */
[----:B------:R-:W-:-:S04]  /*b740*/  @P2 FFMA.FTZ R189, R205, R189, UR32 ;  /* 0x00000020cdbd2e23 */ /* 0x000fc800080100bd */
[----:B------:R-:W-:-:S04]  /*b750*/  @P2 FADD.FTZ R189, R217, -R189 ;  /* 0x800000bdd9bd2221 */ /* 0x000fc80000010000 */
[----:B------:R-:W-:Y:S02]  /*b760*/  @P2 FFMA.FTZ R190, R189, UR30, R190 ;  /* 0x0000001ebdbe2c23 */ /* 0x000fe400080100be */
[----:B-----5:R-:W-:Y:S02]  /*b770*/  @P1 SHF.L.U32 R191, R176, 0x10, RZ ;  /* 0x00000010b0bf1819 */ /* 0x020fe400000006ff */
        /* <DEDUP_REMOVED lines=9> */
.L_x_4458:
[----:B------:R-:W-:Y:S05]  /*b810*/  BRA.U !UP2, `(.L_x_4459) ;  /* 0x000000010a487547 */ /* 0x000fea000b800000 */
[----:B------:R-:W-:Y:S01]  /*b820*/  IMAD.U32 R189, RZ, RZ, UR20 ;  /* 0x00000014ffbd7e24 */ /* 0x000fe2000f8e00ff */
[----:B------:R-:W-:Y:S01]  /*b830*/  LOP3.LUT P1, RZ, R206, 0xff00, RZ, 0xc0, !PT ;  /* 0x0000ff00ceff7812 */ /* 0x000fe2000782c0ff */
[----:B0-----:R-:W-:Y:S01]  /*b840*/  HFMA2 R191, -RZ, RZ, 0, 0 ;  /* 0x00000000ffbf7431 */ /* 0x001fe200000001ff */
        /* <DEDUP_REMOVED lines=15> */
.L_x_4459:
[----:B------:R-:W-:Y:S05]  /*b940*/  BRA.U !UP2, `(.L_x_4460) ;  /* 0x000000010a407547 */ /* 0x000fea000b800000 */
        /* <DEDUP_REMOVED lines=16> */
.L_x_4460:
[----:B------:R-:W-:Y:S05]  /*ba50*/  BRA.U !UP2, `(.L_x_4461) ;  /* 0x000000010a487547 */ /* 0x000fea000b800000 */
[----:B------:R-:W-:Y:S01]  /*ba60*/  MOV R189, UR20 ;  /* 0x0000001400bd7c02 */ /* 0x000fe20008000f00 */
[----:B0-----:R-:W-:Y:S01]  /*ba70*/  HFMA2 R191, -RZ, RZ, 0, 0 ;  /* 0x00000000ffbf7431 */ /* 0x001fe200000001ff */
[----:B------:R-:W-:Y:S02]  /*ba80*/  LOP3.LUT P1, RZ, R206, 0xff000000, RZ, 0xc0, !PT ;  /* 0xff000000ceff7812 */ /* 0x000fe4000782c0ff */
        /* <DEDUP_REMOVED lines=15> */
.L_x_4461:
        /* <DEDUP_REMOVED lines=17> */
.L_x_4462:
[----:B------:R-:W-:Y:S05]  /*bc90*/  BRA.U !UP2, `(.L_x_4463) ;  /* 0x000000010a487547 */ /* 0x000fea000b800000 */
[----:B------:R-:W-:Y:S01]  /*bca0*/  MOV R189, UR20 ;  /* 0x0000001400bd7c02 */ /* 0x000fe20008000f00 */
[----:B0-----:R-:W-:Y:S01]  /*bcb0*/  HFMA2 R191, -RZ, RZ, 0, 0 ;  /* 0x00000000ffbf7431 */ /* 0x001fe200000001ff */
[----:B------:R-:W-:Y:S02]  /*bcc0*/  LOP3.LUT P1, RZ, R207, 0xff00, RZ, 0xc0, !PT ;  /* 0x0000ff00cfff7812 */ /* 0x000fe4000782c0ff */
[----:B------:R-:W-:Y:S01]  /*bcd0*/  PRMT R190, R174, 0x7632, R190 ;  /* 0x00007632aebe7816 */ /* 0x000fe200000000be */
[----:B------:R-:W-:-:S04]  /*bce0*/  @P2 FFMA.FTZ R189, R241, R189, UR32 ;  /* 0x00000020f1bd2e23 */ /* 0x000fc800080100bd */
[----:B------:R-:W-:Y:S02]  /*bcf0*/  IMAD.U32 R190, R190, 0x10000, RZ ;  /* 0x00010000bebe7824 */ /* 0x000fe400078e00ff */
[----:B------:R-:W-:-:S04]  /*bd00*/  @P2 FADD.FTZ R189, R242, -R189 ;  /* 0x800000bdf2bd2221 */ /* 0x000fc80000010000 */
[----:B------:R-:W-:Y:S01]  /*bd10*/  @P2 FFMA.FTZ R190, R189, UR30, R190 ;  /* 0x0000001ebdbe2c23 */ /* 0x000fe200080100be */
[----:B-----5:R-:W-:-:S03]  /*bd20*/  @P1 PRMT R189, R178, 0x7632, R189 ;  /* 0x00007632b2bd1816 */ /* 0x020fc600000000bd */
        /* <DEDUP_REMOVED lines=9> */
.L_x_4463:
        /* <DEDUP_REMOVED lines=17> */
.L_x_4464:
[----:B------:R-:W-:Y:S05]  /*bed0*/  BRA.U !UP2, `(.L_x_4457) ;  /* 0x000000190a287547 */ /* 0x000fea000b800000 */
[----:B------:R-:W-:Y:S01]  /*bee0*/  ISETP.GE.U32.AND P1, PT, R206, RZ, PT ;  /* 0x000000ffce00720c */ /* 0x000fe20003f26070 */
[----:B0-----:R-:W-:Y:S01]  /*bef0*/  HFMA2 R191, -RZ, RZ, 0, 0 ;  /* 0x00000000ffbf7431 */ /* 0x001fe200000001ff */
[----:B------:R-:W-:Y:S02]  /*bf00*/  MOV R189, UR20 ;  /* 0x0000001400bd7c02 */ /* 0x000fe40008000f00 */
        /* <DEDUP_REMOVED lines=17> */
.L_x_4448:
        /* <DEDUP_REMOVED lines=19> */
.L_x_4466:
        /* <DEDUP_REMOVED lines=17> */
[----:B0-----:R-:W-:-:S07]  /*c260*/  PRMT R180, R180, 0x5410, R185 ;  /* 0x00005410b4b47816 */ /* 0x001fce00000000b9 */
.L_x_4467:
[----:B------:R-:W-:-:S04]  /*c270*/  IMAD.U32 R185, RZ, RZ, UR20 ;  /* 0x00000014ffb97e24 */ /* 0x000fc8000f8e00ff */
        /* <DEDUP_REMOVED lines=16> */
.L_x_4468:
        /* <DEDUP_REMOVED lines=18> */
.L_x_4469:
[----:B------:R-:W-:-:S05]  /*c4a0*/  MOV R186, UR20 ;  /* 0x0000001400ba7c02 */ /* 0x000fca0008000f00 */
[----:B------:R-:W-:-:S04]  /*c4b0*/  FFMA.FTZ R186, R215, R186, UR32 ;  /* 0x00000020d7ba7e23 */ /* 0x000fc800080100ba */
[----:B------:R-:W-:-:S04]  /*c4c0*/  FADD.FTZ R186, R219, -R186 ;  /* 0x800000badbba7221 */ /* 0x000fc80000010000 */
[----:B------:R-:W-:-:S05]  /*c4d0*/  FMUL.FTZ R186, R186, UR30 ;  /* 0x0000001ebaba7c20 */ /* 0x000fca0008410000 */
[----:B------:R-:W-:Y:S01]  /*c4e0*/  FSEL R186, R186, RZ, P1 ;  /* 0x000000ffbaba7208 */ /* 0x000fe20000800000 */
[----:B------:R-:W-:Y:S06]  /*c4f0*/  BRA.U !UP2, `(.L_x_4470) ;  /* 0x000000010a2c7547 */ /* 0x000fec000b800000 */
[----:B------:R-:W-:Y:S01]  /*c500*/  LOP3.LUT P2, RZ, R207, 0xff, RZ, 0xc0, !PT ;  /* 0x000000ffcfff7812 */ /* 0x000fe2000784c0ff */
[----:B0-----:R-:W-:Y:S01]  /*c510*/  FMUL.FTZ R190, R186, UR25 ;  /* 0x00000019babe7c20 */ /* 0x001fe20008410000 */
        /* <DEDUP_REMOVED lines=9> */
.L_x_4470:
[----:B0-----:R-:W-:-:S05]  /*c5b0*/  MOV R190, UR20 ;  /* 0x0000001400be7c02 */ /* 0x001fca0008000f00 */
        /* <DEDUP_REMOVED lines=17> */
.L_x_4471:
        /* <DEDUP_REMOVED lines=25> */
.L_x_4472:
[----:B------:R-:W-:Y:S01]  /*c860*/  F2FP.BF16.F32.PACK_AB R187, R189, R187 ;  /* 0x000000bbbdbb723e */ /* 0x000fe200000010ff */
[----:B------:R-:W-:Y:S06]  /*c870*/  BRA.U !UP2, `(.L_x_4457) ;  /* 0x0000000d0ac07547 */ /* 0x000fec000b800000 */
[----:B------:R-:W-:Y:S01]  /*c880*/  ISETP.GE.U32.AND P1, PT, R206, RZ, PT ;  /* 0x000000ffce00720c */ /* 0x000fe20003f26070 */
[----:B------:R-:W-:Y:S01]  /*c890*/  FMUL.FTZ R189, R189, UR25 ;  /* 0x00000019bdbd7c20 */ /* 0x000fe20008410000 */
[----:B------:R-:W-:Y:S02]  /*c8a0*/  IMAD.MOV.U32 R191, RZ, RZ, RZ ;  /* 0x000000ffffbf7224 */ /* 0x000fe400078e00ff */
        /* <DEDUP_REMOVED lines=11> */
.L_x_4465:
[----:B------:R-:W-:Y:S05]  /*c960*/  BRA.U !UP2, `(.L_x_4473) ;  /* 0x000000010a707547 */ /* 0x000fea000b800000 */
[----:B------:R-:W-:Y:S01]  /*c970*/  LOP3.LUT P1, RZ, R206, 0xff, RZ, 0xc0, !PT ;  /* 0x000000ffceff7812 */ /* 0x000fe2000782c0ff */
[----:B------:R-:W-:Y:S01]  /*c980*/  BSSY.RECONVERGENT B0, `(.L_x_4474) ;  /* 0x000000d000007945 */ /* 0x000fe20003800200 */
[----:B------:R-:W-:-:S11]  /*c990*/  HFMA2 R189, -RZ, RZ, 0, 0 ;  /* 0x00000000ffbd7431 */ /* 0x000fd600000001ff */
[----:B------:R-:W-:Y:S05]  /*c9a0*/  @!P1 BRA `(.L_x_4475) ;  /* 0x0000000000289947 */ /* 0x000fea0003800000 */
[----:B------:R-:W-:Y:S02]  /*c9b0*/  MOV R189, UR20 ;  /* 0x0000001400bd7c02 */ /* 0x000fe40008000f00 */
[----:B------:R-:W-:Y:S02]  /*c9c0*/  ISETP.LT.AND P2, PT, RZ, UR31, PT ;  /* 0x0000001fff007c0c */ /* 0x000fe4000bf41270 */
[----:B0----5:R-:W-:Y:S01]  /*c9d0*/  SHF.L.U32 R190, R176, 0x10, RZ ;  /* 0x00000010b0be7819 */ /* 0x021fe200000006ff */
[----:B------:R-:W-:-:S04]  /*c9e0*/  FFMA.FTZ R189, R205, R189, UR32 ;  /* 0x00000020cdbd7e23 */ /* 0x000fc800080100bd */
[----:B------:R-:W-:-:S04]  /*c9f0*/  FADD.FTZ R189, R217, -R189 ;  /* 0x800000bdd9bd7221 */ /* 0x000fc80000010000 */
[----:B------:R-:W-:-:S05]  /*ca00*/  FMUL.FTZ R189, R189, UR30 ;  /* 0x0000001ebdbd7c20 */ /* 0x000fca0008410000 */
[----:B------:R-:W-:-:S05]  /*ca10*/  FSEL R189, R189, RZ, P2 ;  /* 0x000000ffbdbd7208 */ /* 0x000fca0001000000 */
[----:B------:R-:W-:-:S04]  /*ca20*/  FMUL.FTZ R189, R189, UR25 ;  /* 0x00000019bdbd7c20 */ /* 0x000fc80008410000 */
[----:B------:R-:W-:-:S04]  /*ca30*/  FMUL.FTZ R189, R189, UR24 ;  /* 0x00000018bdbd7c20 */ /* 0x000fc80008410000 */
[----:B------:R-:W-:-:S07]  /*ca40*/  FMUL.FTZ R189, R190, R189 ;  /* 0x000000bdbebd7220 */ /* 0x000fce0000410000 */
.L_x_4475:
[----:B------:R-:W-:Y:S05]  /*ca50*/  BSYNC.RECONVERGENT B0 ;  /* 0x0000000000007941 */ /* 0x000fea0003800200 */
.L_x_4474:
        /* <DEDUP_REMOVED lines=12> */
[----:B0-----:R-:W-:-:S07]  /*cb20*/  PRMT R180, R189, 0x7610, R180 ;  /* 0x00007610bdb47816 */ /* 0x001fce00000000b4 */
.L_x_4473:
[----:B------:R-:W-:Y:S05]  /*cb30*/  BRA.U !UP2, `(.L_x_4476) ;  /* 0x000000010a747547 */ /* 0x000fea000b800000 */
[----:B------:R-:W-:Y:S01]  /*cb40*/  LOP3.LUT P1, RZ, R206, 0xff00, RZ, 0xc0, !PT ;  /* 0x0000ff00ceff7812 */ /* 0x000fe2000782c0ff */
[----:B------:R-:W-:Y:S01]  /*cb50*/  BSSY.RECONVERGENT B0, `(.L_x_4477) ;  /* 0x000000e000007945 */ /* 0x000fe20003800200 */
[----:B------:R-:W-:-:S11]  /*cb60*/  MOV R189, RZ ;  /* 0x000000ff00bd7202 */ /* 0x000fd60000000f00 */
[----:B------:R-:W-:Y:S05]  /*cb70*/  @!P1 BRA `(.L_x_4478) ;  /* 0x00000000002c9947 */ /* 0x000fea0003800000 */
[----:B------:R-:W-:Y:S02]  /*cb80*/  MOV R189, UR20 ;  /* 0x0000001400bd7c02 */ /* 0x000fe40008000f00 */
[----:B------:R-:W-:Y:S02]  /*cb90*/  ISETP.LT.AND P2, PT, RZ, UR31, PT ;  /* 0x0000001fff007c0c */ /* 0x000fe4000bf41270 */
[----:B0----5:R-:W-:Y:S01]  /*cba0*/  PRMT R190, R176, 0x7632, R190 ;  /* 0x00007632b0be7816 */ /* 0x021fe200000000be */
        /* <DEDUP_REMOVED lines=8> */
.L_x_4478:
[----:B------:R-:W-:Y:S05]  /*cc30*/  BSYNC.RECONVERGENT B0 ;  /* 0x0000000000007941 */ /* 0x000fea0003800200 */
.L_x_4477:
        /* <DEDUP_REMOVED lines=13> */
.L_x_4476:
        /* <DEDUP_REMOVED lines=15> */
.L_x_4481:
[----:B------:R-:W-:Y:S05]  /*ce00*/  BSYNC.RECONVERGENT B0 ;  /* 0x0000000000007941 */ /* 0x000fea0003800200 */
.L_x_4480:
        /* <DEDUP_REMOVED lines=13> */
.L_x_4479:
        /* <DEDUP_REMOVED lines=16> */
.L_x_4484:
[----:B------:R-:W-:Y:S05]  /*cfe0*/  BSYNC.RECONVERGENT B0 ;  /* 0x0000000000007941 */ /* 0x000fea0003800200 */
.L_x_4483:
        /* <DEDUP_REMOVED lines=13> */
.L_x_4482:
[----:B------:R-:W-:Y:S05]  /*d0c0*/  BRA.U !UP2, `(.L_x_4485) ;  /* 0x000000010a707547 */ /* 0x000fea000b800000 */
[----:B------:R-:W-:Y:S01]  /*d0d0*/  LOP3.LUT P1, RZ, R207, 0xff, RZ, 0xc0, !PT ;  /* 0x000000ffcfff7812 */ /* 0x000fe2000782c0ff */
[----:B------:R-:W-:Y:S01]  /*d0e0*/  BSSY.RECONVERGENT B0, `(.L_x_4486) ;  /* 0x000000d000007945 */ /* 0x000fe20003800200 */
[----:B------:R-:W-:-:S11]  /*d0f0*/  IMAD.MOV.U32 R189, RZ, RZ, RZ ;  /* 0x000000ffffbd7224 */ /* 0x000fd600078e00ff */
        /* <DEDUP_REMOVED lines=11> */
.L_x_4487:
[----:B------:R-:W-:Y:S05]  /*d1b0*/  BSYNC.RECONVERGENT B0 ;  /* 0x0000000000007941 */ /* 0x000fea0003800200 */
.L_x_4486:
        /* <DEDUP_REMOVED lines=13> */
.L_x_4485:
[----:B------:R-:W-:Y:S05]  /*d290*/  BRA.U !UP2, `(.L_x_4488) ;  /* 0x000000010a747547 */ /* 0x000fea000b800000 */
[----:B------:R-:W-:Y:S01]  /*d2a0*/  LOP3.LUT P1, RZ, R207, 0xff00, RZ, 0xc0, !PT ;  /* 0x0000ff00cfff7812 */ /* 0x000fe2000782c0ff */
[----:B------:R-:W-:Y:S01]  /*d2b0*/  BSSY.RECONVERGENT B0, `(.L_x_4489) ;  /* 0x000000e000007945 */ /* 0x000fe20003800200 */
[----:B------:R-:W-:-:S11]  /*d2c0*/  HFMA2 R189, -RZ, RZ, 0, 0 ;  /* 0x00000000ffbd7431 */ /* 0x000fd600000001ff */
        /* <DEDUP_REMOVED lines=12> */
.L_x_4490:
[----:B------:R-:W-:Y:S05]  /*d390*/  BSYNC.RECONVERGENT B0 ;  /* 0x0000000000007941 */ /* 0x000fea0003800200 */
.L_x_4489:
        /* <DEDUP_REMOVED lines=13> */
.L_x_4488:
[----:B------:R-:W-:Y:S05]  /*d470*/  BRA.U !UP2, `(.L_x_4491) ;  /* 0x000000010a707547 */ /* 0x000fea000b800000 */
[----:B------:R-:W-:Y:S01]  /*d480*/  LOP3.LUT P1, RZ, R207, 0xff0000, RZ, 0xc0, !PT ;  /* 0x00ff0000cfff7812 */ /* 0x000fe2000782c0ff */
[----:B------:R-:W-:Y:S01]  /*d490*/  BSSY.RECONVERGENT B0, `(.L_x_4492) ;  /* 0x000000d000007945 */ /* 0x000fe20003800200 */
[----:B------:R-:W-:-:S11]  /*d4a0*/  MOV R189, RZ ;  /* 0x000000ff00bd7202 */ /* 0x000fd60000000f00 */
        /* <DEDUP_REMOVED lines=11> */
.L_x_4493:
[----:B------:R-:W-:Y:S05]  /*d560*/  BSYNC.RECONVERGENT B0 ;  /* 0x0000000000007941 */ /* 0x000fea0003800200 */
.L_x_4492:
        /* <DEDUP_REMOVED lines=13> */
.L_x_4491:
[----:B------:R-:W-:Y:S05]  /*d640*/  BRA.U !UP2, `(.L_x_4457) ;  /* 0x000000010a4c7547 */ /* 0x000fea000b800000 */
[----:B------:R-:W-:Y:S01]  /*d650*/  MOV R189, UR20 ;  /* 0x0000001400bd7c02 */ /* 0x000fe20008000f00 */
[----:B0-----:R-:W-:Y:S01]  /*d660*/  HFMA2 R191, -RZ, RZ, 0, 0 ;  /* 0x00000000ffbf7431 */ /* 0x001fe200000001ff */
[----:B------:R-:W-:Y:S02]  /*d670*/  ISETP.GE.U32.AND P1, PT, R206, RZ, PT ;  /* 0x000000ffce00720c */ /* 0x000fe40003f26070 */
[----:B------:R-:W-:Y:S01]  /*d680*/  ISETP.LT.AND P2, PT, RZ, UR31, PT ;  /* 0x0000001fff007c0c */ /* 0x000fe2000bf41270 */
[----:B------:R-:W-:Y:S01]  /*d690*/  FFMA.FTZ R189, R243, R189, UR32 ;  /* 0x00000020f3bd7e23 */ /* 0x000fe200080100bd */
[----:B------:R-:W-:-:S03]  /*d6a0*/  ISETP.GE.U32.AND.EX P1, PT, R207, 0x1000000, PT, P1 ;  /* 0x01000000cf00780c */ /* 0x000fc60003f26110 */
[----:B------:R-:W-:-:S04]  /*d6b0*/  FADD.FTZ R189, R244, -R189 ;  /* 0x800000bdf4bd7221 */ /* 0x000fc80000010000 */
[----:B------:R-:W-:-:S05]  /*d6c0*/  FMUL.FTZ R189, R189, UR30 ;  /* 0x0000001ebdbd7c20 */ /* 0x000fca0008410000 */
[----:B------:R-:W-:-:S05]  /*d6d0*/  FSEL R189, R189, RZ, P2 ;  /* 0x000000ffbdbd7208 */ /* 0x000fca0001000000 */
[----:B------:R-:W-:Y:S01]  /*d6e0*/  FMUL.FTZ R190, R189, UR25 ;  /* 0x00000019bdbe7c20 */ /* 0x000fe20008410000 */
[----:B-----5:R-:W-:-:S03]  /*d6f0*/  @P1 PRMT R189, R179, 0x7632, R189 ;  /* 0x00007632b3bd1816 */ /* 0x020fc600000000bd */
        /* <DEDUP_REMOVED lines=8> */
.L_x_4457:
[----:B0-----:R-:W0:Y:S01]  /*d780*/  @P0 LDC.64 R190, c[0x0][0x478] ;  /* 0x00011e00ffbe0b82 */ /* 0x001e220000000a00 */
[----:B------:R-:W-:Y:S01]  /*d790*/  @P0 IADD3 R188, PT, PT, R188, 0x180, RZ ;  /* 0x00000180bcbc0810 */ /* 0x000fe20007ffe0ff */
[----:B------:R-:W1:Y:S01]  /*d7a0*/  @UP2 LDCU.64 UR10, c[0x0][0x468] ;  /* 0x00008d00ff0a27ac */ /* 0x000e620008000a00 */
[----:B------:R-:W-:Y:S02]  /*d7b0*/  UIADD3 UR8, UPT, UPT, UR8, UR26, URZ ;  /* 0x0000001a08087290 */ /* 0x000fe4000fffe0ff */
[----:B------:R-:W-:Y:S02]  /*d7c0*/  UPLOP3.LUT UP1, UPT, UPT, UPT, UP1, 0x40, 0x4 ;  /* 0x000000000004789c */ /* 0x000fe40003f2e810 */
[----:B------:R-:W-:Y:S01]  /*d7d0*/  UISETP.GE.AND UP0, UPT, UR8, UR27, UPT ;  /* 0x0000001b0800728c */ /* 0x000fe2000bf06270 */
[----:B0-----:R-:W-:-:S05]  /*d7e0*/  @P0 IMAD.WIDE.U32 R188, R188, 0x10, R190 ;  /* 0x00000010bcbc0825 */ /* 0x001fca00078e00be */
[----:B------:R0:W-:Y:S01]  /*d7f0*/  @P0 STG.E.128 desc[UR22][R188.64], R184 ;  /* 0x000000b8bc000986 */ /* 0x0001e2000c101d16 */
[----:B------:R-:W-:Y:S02]  /*d800*/  PLOP3.LUT P0, PT, PT, PT, UP2, 0x80, 0x8 ;  /* 0x000000000008781c */ /* 0x000fe40003f0f028 */
[----:B0-----:R-:W-:-:S11]  /*d810*/  MOV R188, 0x10 ;  /* 0x0000001000bc7802 */ /* 0x001fd60000000f00 */
[----:B-1----:R-:W-:-:S05]  /*d820*/  @P0 IMAD.WIDE.U32 R188, R208, R188, UR10 ;  /* 0x0000000ad0bc0e25 */ /* 0x002fca000f8e00bc */
[----:B------:R1:W-:Y:S01]  /*d830*/  @P0 STG.E.128 desc[UR22][R188.64], R180 ;  /* 0x000000b4bc000986 */ /* 0x0003e2000c101d16 */
[----:B------:R-:W-:Y:S05]  /*d840*/  BRA.U !UP0, `(.L_x_4494) ;  /* 0xffffff2d08687547 */ /* 0x000fea000b83ffff */
.L_x_4294:
        /* <DEDUP_REMOVED lines=35> */
.L_x_4495:
        /* <DEDUP_REMOVED lines=16> */
.L_x_15637:


//--------------------- .text._ZN10layer_norm13ln_bwd_kernelINS_13Kernel_traitsI13__nv_bfloat16S2_fS2_fjLj4096ELj1ELj1ELj4ELj16ENS_18Kernel_traits_baseILj4096ES2_S2_fS2_fjLj128EEEEELb0ELb0ELb0ELb0EEEvNS_9BwdParamsE --------------------------
	.section	.text._ZN10layer_norm13ln_bwd_kernelINS_13Kernel_traitsI13__nv_bfloat16S2_fS2_fjLj4096ELj1ELj1ELj4ELj16ENS_18Kernel_traits_baseILj4096ES2_S2_fS2_fjLj128EEEEELb0ELb0ELb0ELb0EEEvNS_9BwdParamsE,"ax",@progbits
	.align	128
        .global         _ZN10layer_norm13ln_bwd_kernelINS_13Kernel_traitsI13__nv_bfloat16S2_fS2_fjLj4096ELj1ELj1ELj4ELj16ENS_18Kernel_traits_baseILj4096ES2_S2_fS2_fjLj128EEEEELb0ELb0ELb0ELb0EEEvNS_9BwdParamsE
        .type           _ZN10layer_norm13ln_bwd_kernelINS_13Kernel_traitsI13__nv_bfloat16S2_fS2_fjLj4096ELj1ELj1ELj4ELj16ENS_18Kernel_traits_baseILj4096ES2_S2_fS2_fjLj128EEEEELb0ELb0ELb0ELb0EEEvNS_9BwdParamsE,@function
        .size           _ZN10layer_norm13ln_bwd_kernelINS_13Kernel_traitsI13__nv_bfloat16S2_fS2_fjLj4096ELj1ELj1ELj4ELj16ENS_18Kernel_traits_baseILj4096ES2_S2_fS2_fjLj128EEEEELb0ELb0ELb0ELb0EEEvNS_9BwdParamsE,(.L_x_15638 - _ZN10layer_norm13ln_bwd_kernelINS_13Kernel_traitsI13__nv_bfloat16S2_fS2_fjLj4096ELj1ELj1ELj4ELj16ENS_18Kernel_traits_baseILj4096ES2_S2_fS2_fjLj128EEEEELb0ELb0ELb0ELb0EEEvNS_9BwdParamsE)
        .other          _ZN10layer_norm13ln_bwd_kernelINS_13Kernel_traitsI13__nv_bfloat16S2_fS2_fjLj4096ELj1ELj1ELj4ELj16ENS_18Kernel_traits_baseILj4096ES2_S2_fS2_fjLj128EEEEELb0ELb0ELb0ELb0EEEvNS_9BwdParamsE,@"STO_CUDA_ENTRY STV_DEFAULT"
_ZN10layer_norm13ln_bwd_kernelINS_13Kernel_traitsI13__nv_bfloat16S2_fS2_fjLj4096ELj1ELj1ELj4ELj16ENS_18Kernel_traits_baseILj4096ES2_S2_fS2_fjLj128EEEEELb0ELb0ELb0ELb0EEEvNS_9BwdParamsE:
.text._ZN10layer_norm13ln_bwd_kernelINS_13Kernel_traitsI13__nv_bfloat16S2_fS2_fjLj4096ELj1ELj1ELj4ELj16ENS_18Kernel_traits_baseILj4096ES2_S2_fS2_fjLj128EEEEELb0ELb0ELb0ELb0EEEvNS_9BwdParamsE:
        /* <DEDUP_REMOVED lines=66> */
[----:B------:R-:W0:Y:S01]  /*0420*/  LDC.64 R6, c[0x0][0x3e0] ;  /* 0x0000f800ff067b82 */ /* 0x000e220000000a00 */
        /* <DEDUP_REMOVED lines=55> */
.L_x_4538:
[----:B------:R-:W4:Y:S08]  /*07a0*/  @P0 LDC.64 R152, c[0x0][0x3e0] ;  /* 0x0000f800ff980b82 */ /* 0x000f300000000a00 */
[----:B------:R-:W0:Y:S08]  /*07b0*/  LDC.64 R154, c[0x0][0x3c0] ;  /* 0x0000f000ff9a7b82 */ /* 0x000e300000000a00 */
[----:B------:R-:W1:Y:S01]  /*07c0*/  LDC R2, c[0x0][0x388] ;  /* 0x0000e200ff027b82 */ /* 0x000e620000000800 */
[----:B----4-:R-:W-:-:S07]  /*07d0*/  @P0 IMAD.WIDE R156, R5, 0x2, R152 ;  /* 0x00000002059c0825 */ /* 0x010fce00078e0298 */
[----:B------:R-:W4:Y:S01]  /*07e0*/  LDC.64 R152, c[0x0][0x3c8] ;  /* 0x0000f200ff987b82 */ /* 0x000f220000000a00 */
[----:B------:R1:W5:Y:S01]  /*07f0*/  @P0 LDG.E.U16 R218, desc[UR8][R156.64] ;  /* 0x000000089cda0981 */ /* 0x000362000c1e1500 */
        /* <DEDUP_REMOVED lines=15> */
[----:B----4-:R-:W-:-:S04]  /*08f0*/  LEA.HI.SX32 R21, R21, R0, 0x1d ;  /* 0x0000000015157211 */ /* 0x010fc800078feaff */
[----:B------:R-:W-:Y:S02]  /*0900*/  MOV R221, R21 ;  /* 0x0000001500dd7202 */ /* 0x000fe40000000f00 */
[----:B--2---:R-:W-:Y:S01]  /*0910*/  FSEL R220, R154, RZ, !P6 ;  /* 0x000000ff9adc7208 */ /* 0x004fe20007000000 */
[----:B0-----:R-:W-:Y:S06]  /*0920*/  @!P5 BRA `(.L_x_4498) ;  /* 0x000000040068d947 */ /* 0x001fec0003800000 */
[----:B------:R-:W0:Y:S08]  /*0930*/  LDC.64 R206, c[0x0][0x3a8] ;  /* 0x0000ea00ffce7b82 */ /* 0x000e300000000a00 */
[----:B------:R-:W1:Y:S01]  /*0940*/  LDC.64 R156, c[0x0][0x428] ;  /* 0x00010a00ff9c7b82 */ /* 0x000e620000000a00 */
[----:B0-----:R-:W-:-:S05]  /*0950*/  IMAD.WIDE.U32 R206, R21, 0x20, R206 ;  /* 0x0000002015ce7825 */ /* 0x001fca00078e00ce */
[----:B------:R-:W2:Y:S01]  /*0960*/  LDG.E.128 R152, desc[UR8][R206.64] ;  /* 0x00000008ce987981 */ /* 0x000ea2000c1e1d00 */
[----:B-1----:R-:W-:-:S03]  /*0970*/  IMAD.WIDE.U32 R156, R21, 0x10, R156 ;  /* 0x00000010159c7825 */ /* 0x002fc600078e009c */
[----:B------:R0:W4:Y:S04]  /*0980*/  LDG.E.128 R160, desc[UR8][R206.64+0x10] ;  /* 0x00001008cea07981 */ /* 0x000128000c1e1d00 */
[----:B------:R-:W4:Y:S01]  /*0990*/  LDG.E.128 R156, desc[UR8][R156.64] ;  /* 0x000000089c9c7981 */ /* 0x000f22000c1e1d00 */
[----:B---3--:R-:W-:-:S04]  /*09a0*/  ISETP.NE.U32.AND P1, PT, RZ, UR10, PT ;  /* 0x0000000aff007c0c */ /* 0x008fc8000bf25070 */
[----:B------:R-:W-:Y:S02]  /*09b0*/  ISETP.NE.AND.EX P1, PT, RZ, UR11, PT, P1 ;  /* 0x0000000bff007c0c */ /* 0x000fe4000bf25310 */
[----:B------:R-:W-:-:S11]  /*09c0*/  SHF.L.U32 R217, R40, 0x10, RZ ;  /* 0x0000001028d97819 */ /* 0x000fd600000006ff */
[----:B------:R-:W1:Y:S01]  /*09d0*/  @P1 LDC.64 R204, c[0x0][0x438] ;  /* 0x00010e00ffcc1b82 */ /* 0x000e620000000a00 */
[----:B------:R-:W-:Y:S02]  /*09e0*/  SHF.L.U32 R214, R8, 0x10, RZ ;  /* 0x0000001008d67819 */ /* 0x000fe400000006ff */
[----:B------:R-:W-:Y:S02]  /*09f0*/  SHF.L.U32 R210, R7, 0x10, RZ ;  /* 0x0000001007d27819 */ /* 0x000fe400000006ff */
[----:B------:R-:W-:Y:S02]  /*0a00*/  SHF.L.U32 R213, R41, 0x10, RZ ;  /* 0x0000001029d57819 */ /* 0x000fe400000006ff */
[----:B------:R-:W-:Y:S02]  /*0a10*/  SHF.L.U32 R209, R42, 0x10, RZ ;  /* 0x000000102ad17819 */ /* 0x000fe400000006ff */
[----:B0-----:R-:W-:Y:S01]  /*0a20*/  SHF.L.U32 R206, R6, 0x10, RZ ;  /* 0x0000001006ce7819 */ /* 0x001fe200000006ff */
[----:B-1----:R-:W-:-:S05]  /*0a30*/  @P1 IMAD.WIDE.U32 R204, R21, 0x20, R204 ;  /* 0x0000002015cc1825 */ /* 0x002fca00078e00cc */
[----:B------:R-:W5:Y:S04]  /*0a40*/  @P1 LDG.E.128 R120, desc[UR8][R204.64] ;  /* 0x00000008cc781981 */ /* 0x000f68000c1e1d00 */
[----:B------:R0:W5:Y:S02]  /*0a50*/  @P1 LDG.E.128 R124, desc[UR8][R204.64+0x10] ;  /* 0x00001008cc7c1981 */ /* 0x000164000c1e1d00 */
[----:B0-----:R-:W-:Y:S02]  /*0a60*/  SHF.L.U32 R205, R43, 0x10, RZ ;  /* 0x000000102bcd7819 */ /* 0x001fe400000006ff */
[----:B------:R-:W-:Y:S01]  /*0a70*/  IADD3 R221, PT, PT, R21, 0x80, RZ ;  /* 0x0000008015dd7810 */ /* 0x000fe20007ffe0ff */
[C---:B--2---:R-:W-:Y:S01]  /*0a80*/  FADD.FTZ R216, -R220.reuse, R153 ;  /* 0x00000099dcd87221 */ /* 0x044fe20000010100 */
[C---:B------:R-:W-:Y:S01]  /*0a90*/  FADD.FTZ R212, -R220.reuse, R155 ;  /* 0x0000009bdcd47221 */ /* 0x040fe20000010100 */
[----:B------:R-:W-:-:S02]  /*0aa0*/  FADD.FTZ R152, -R220, R152 ;  /* 0x00000098dc987221 */ /* 0x000fc40000010100 */
[----:B-----5:R-:W-:Y:S01]  /*0ab0*/  FMUL.FTZ R216, R171, R216 ;  /* 0x000000d8abd87220 */ /* 0x020fe20000410000 */
[C---:B----4-:R-:W-:Y:S02]  /*0ac0*/  PRMT R153, R156.reuse, 0x7632, R153 ;  /* 0x000076329c997816 */ /* 0x050fe40000000099 */
[----:B------:R-:W-:Y:S02]  /*0ad0*/  PRMT R155, R157, 0x7632, R155 ;  /* 0x000076329d9b7816 */ /* 0x000fe4000000009b */
[----:B------:R-:W-:Y:S01]  /*0ae0*/  SHF.L.U32 R156, R156, 0x10, RZ ;  /* 0x000000109c9c7819 */ /* 0x000fe200000006ff */
[----:B------:R-:W-:Y:S01]  /*0af0*/  FMUL.FTZ R212, R171, R212 ;  /* 0x000000d4abd47220 */ /* 0x000fe20000410000 */
[----:B------:R-:W-:Y:S02]  /*0b00*/  SHF.L.U32 R153, R153, 0x10, RZ ;  /* 0x0000001099997819 */ /* 0x000fe400000006ff */
[----:B------:R-:W-:Y:S01]  /*0b10*/  SHF.L.U32 R155, R155, 0x10, RZ ;  /* 0x000000109b9b7819 */ /* 0x000fe200000006ff */
[----:B------:R-:W-:Y:S01]  /*0b20*/  FMUL.FTZ R219, R171, R152 ;  /* 0x00000098abdb7220 */ /* 0x000fe20000410000 */
[----:B------:R-:W-:Y:S01]  /*0b30*/  FMUL.FTZ R217, R217, R156 ;  /* 0x0000009cd9d97220 */ /* 0x000fe20000410000 */
[----:B------:R-:W-:Y:S01]  /*0b40*/  FADD.FTZ R154, -R220, R154 ;  /* 0x0000009adc9a7221 */ /* 0x000fe20000010100 */
[----:B------:R-:W-:Y:S01]  /*0b50*/  SHF.L.U32 R157, R157, 0x10, RZ ;  /* 0x000000109d9d7819 */ /* 0x000fe200000006ff */
[-C--:B------:R-:W-:Y:S01]  /*0b60*/  FMUL.FTZ R214, R214, R153.reuse ;  /* 0x00000099d6d67220 */ /* 0x080fe20000410000 */
[----:B------:R-:W-:Y:S01]  /*0b70*/  FFMA.FTZ R57, R216, R153, R57 ;  /* 0x00000099d8397223 */ /* 0x000fe20000010039 */
[----:B------:R-:W-:Y:S01]  /*0b80*/  FADD.FTZ R81, R81, R153 ;  /* 0x0000009951517221 */ /* 0x000fe20000010000 */
[-C--:B------:R-:W-:Y:S01]  /*0b90*/  FMUL.FTZ R210, R210, R155.reuse ;  /* 0x0000009bd2d27220 */ /* 0x080fe20000410000 */
[----:B------:R-:W-:Y:S01]  /*0ba0*/  FFMA.FTZ R59, R212, R155, R59 ;  /* 0x0000009bd43b7223 */ /* 0x000fe2000001003b */
[----:B------:R-:W-:Y:S01]  /*0bb0*/  FADD.FTZ R83, R83, R155 ;  /* 0x0000009b53537221 */ /* 0x000fe20000010000 */
[----:B------:R-:W-:Y:S01]  /*0bc0*/  FADD.FTZ R153, RZ, R217 ;  /* 0x000000d9ff997221 */ /* 0x000fe20000010000 */
[----:B------:R-:W-:Y:S01]  /*0bd0*/  FFMA.FTZ R155, R219, R217, RZ ;  /* 0x000000d9db9b7223 */ /* 0x000fe200000100ff */
[----:B------:R-:W-:Y:S01]  /*0be0*/  FMUL.FTZ R215, R171, R154 ;  /* 0x0000009aabd77220 */ /* 0x000fe20000410000 */
[----:B------:R-:W-:Y:S01]  /*0bf0*/  FMUL.FTZ R213, R213, R157 ;  /* 0x0000009dd5d57220 */ /* 0x000fe20000410000 */
[----:B------:R-:W-:Y:S01]  /*0c00*/  FADD.FTZ R152, R153, R214 ;  /* 0x000000d699987221 */ /* 0x000fe20000010000 */
[----:B------:R-:W-:Y:S01]  /*0c10*/  FFMA.FTZ R154, R216, R214, R155 ;  /* 0x000000d6d89a7223 */ /* 0x000fe2000001009b */
[----:B------:R-:W-:Y:S01]  /*0c20*/  PRMT R202, R158, 0x7632, R202 ;  /* 0x000076329eca7816 */ /* 0x000fe200000000ca */
[----:B------:R-:W-:Y:S01]  /*0c30*/  FADD.FTZ R160, -R220, R160 ;  /* 0x000000a0dca07221 */ /* 0x000fe20000010100 */
[----:B------:R-:W-:Y:S01]  /*0c40*/  SHF.L.U32 R158, R158, 0x10, RZ ;  /* 0x000000109e9e7819 */ /* 0x000fe200000006ff */
[----:B------:R-:W-:Y:S01]  /*0c50*/  FADD.FTZ R153, R152, R213 ;  /* 0x000000d598997221 */ /* 0x000fe20000010000 */
[----:B------:R-:W-:Y:S01]  /*0c60*/  FFMA.FTZ R155, R215, R213, R154 ;  /* 0x000000d5d79b7223 */ /* 0x000fe2000001009a */
[----:B------:R-:W-:Y:S01]  /*0c70*/  FADD.FTZ R208, -R220, R161 ;  /* 0x000000a1dcd07221 */ /* 0x000fe20000010100 */
[----:B------:R-:W-:Y:S01]  /*0c80*/  SHF.L.U32 R202, R202, 0x10, RZ ;  /* 0x00000010caca7819 */ /* 0x000fe200000006ff */
[----:B------:R-:W-:Y:S01]  /*0c90*/  FMUL.FTZ R211, R171, R160 ;  /* 0x000000a0abd37220 */ /* 0x000fe20000410000 */
[----:B------:R-:W-:Y:S01]  /*0ca0*/  FMUL.FTZ R209, R209, R158 ;  /* 0x0000009ed1d17220 */ /* 0x000fe20000410000 */
[----:B------:R-:W-:Y:S01]  /*0cb0*/  FADD.FTZ R152, R153, R210 ;  /* 0x000000d299987221 */ /* 0x000fe20000010000 */
[----:B------:R-:W-:Y:S01]  /*0cc0*/  FFMA.FTZ R154, R212, R210, R155 ;  /* 0x000000d2d49a7223 */ /* 0x000fe2000001009b */
[----:B------:R-:W-:Y:S01]  /*0cd0*/  PRMT R204, R159, 0x7632, R204 ;  /* 0x000076329fcc7816 */ /* 0x000fe200000000cc */
[----:B------:R-:W-:Y:S01]  /*0ce0*/  FMUL.FTZ R208, R171, R208 ;  /* 0x000000d0abd07220 */ /* 0x000fe20000410000 */
[----:B------:R-:W-:Y:S01]  /*0cf0*/  SHF.L.U32 R159, R159, 0x10, RZ ;  /* 0x000000109f9f7819 */ /* 0x000fe200000006ff */
[----:B------:R-:W-:Y:S01]  /*0d00*/  FADD.FTZ R162, -R220, R162 ;  /* 0x000000a2dca27221 */ /* 0x000fe20000010100 */
[----:B------:R-:W-:Y:S01]  /*0d10*/  FMUL.FTZ R206, R206, R202 ;  /* 0x000000cacece7220 */ /* 0x000fe20000410000 */
        /* <DEDUP_REMOVED lines=27> */
.L_x_4498:
[----:B---3--:R-:W-:Y:S05]  /*0ed0*/  BSYNC.RECONVERGENT B0 ;  /* 0x0000000000007941 */ /* 0x008fea0003800200 */
.L_x_4497:
[----:B------:R-:W-:Y:S04]  /*0ee0*/  BSSY.RECONVERGENT B0, `(.L_x_4499) ;  /* 0x000005c000007945 */ /* 0x000fe80003800200 */
[----:B------:R-:W-:Y:S05]  /*0ef0*/  @!P4 BRA `(.L_x_4500) ;  /* 0x000000040068c947 */ /* 0x000fea0003800000 */
[----:B------:R-:W0:Y:S08]  /*0f00*/  LDC.64 R192, c[0x0][0x3a8] ;  /* 0x0000ea00ffc07b82 */ /* 0x000e300000000a00 */
[----:B------:R-:W1:Y:S01]  /*0f10*/  LDC.64 R156, c[0x0][0x428] ;  /* 0x00010a00ff9c7b82 */ /* 0x000e620000000a00 */
[----:B0-----:R-:W-:-:S05]  /*0f20*/  IMAD.WIDE.U32 R192, R221, 0x20, R192 ;  /* 0x00000020ddc07825 */ /* 0x001fca00078e00c0 */
[----:B------:R-:W2:Y:S01]  /*0f30*/  LDG.E.128 R152, desc[UR8][R192.64] ;  /* 0x00000008c0987981 */ /* 0x000ea2000c1e1d00 */
[----:B-1----:R-:W-:-:S03]  /*0f40*/  IMAD.WIDE.U32 R156, R221, 0x10, R156 ;  /* 0x00000010dd9c7825 */ /* 0x002fc600078e009c */
[----:B------:R0:W3:Y:S04]  /*0f50*/  LDG.E.128 R160, desc[UR8][R192.64+0x10] ;  /* 0x00001008c0a07981 */ /* 0x0000e8000c1e1d00 */
[----:B------:R-:W4:Y:S01]  /*0f60*/  LDG.E.128 R156, desc[UR8][R156.64] ;  /* 0x000000089c9c7981 */ /* 0x000f22000c1e1d00 */
[----:B------:R-:W-:-:S04]  /*0f70*/  ISETP.NE.U32.AND P1, PT, RZ, UR10, PT ;  /* 0x0000000aff007c0c */ /* 0x000fc8000bf25070 */
[----:B------:R-:W-:Y:S02]  /*0f80*/  ISETP.NE.AND.EX P1, PT, RZ, UR11, PT, P1 ;  /* 0x0000000bff007c0c */ /* 0x000fe4000bf25310 */
[----:B------:R-:W-:-:S11]  /*0f90*/  SHF.L.U32 R201, R44, 0x10, RZ ;  /* 0x000000102cc97819 */ /* 0x000fd600000006ff */
[----:B------:R-:W1:Y:S01]  /*0fa0*/  @P1 LDC.64 R190, c[0x0][0x438] ;  /* 0x00010e00ffbe1b82 */ /* 0x000e620000000a00 */
[----:B------:R-:W-:Y:S02]  /*0fb0*/  SHF.L.U32 R198, R12, 0x10, RZ ;  /* 0x000000100cc67819 */ /* 0x000fe400000006ff */
[----:B------:R-:W-:Y:S02]  /*0fc0*/  SHF.L.U32 R197, R45, 0x10, RZ ;  /* 0x000000102dc57819 */ /* 0x000fe400000006ff */
[----:B------:R-:W-:Y:S02]  /*0fd0*/  SHF.L.U32 R194, R11, 0x10, RZ ;  /* 0x000000100bc27819 */ /* 0x000fe400000006ff */
[----:B0-----:R-:W-:Y:S02]  /*0fe0*/  SHF.L.U32 R193, R46, 0x10, RZ ;  /* 0x000000102ec17819 */ /* 0x001fe400000006ff */
[----:B------:R-:W-:Y:S01]  /*0ff0*/  SHF.L.U32 R188, R47, 0x10, RZ ;  /* 0x000000102fbc7819 */ /* 0x000fe200000006ff */
        /* <DEDUP_REMOVED lines=10> */
[----:B------:R-:W-:Y:S02]  /*10a0*/  SHF.L.U32 R156, R156, 0x10, RZ ;  /* 0x000000109c9c7819 */ /* 0x000fe400000006ff */
[----:B------:R-:W-:Y:S01]  /*10b0*/  SHF.L.U32 R153, R153, 0x10, RZ ;  /* 0x0000001099997819 */ /* 0x000fe200000006ff */
[----:B------:R-:W-:Y:S02]  /*10c0*/  FMUL.FTZ R203, R171, R152 ;  /* 0x00000098abcb7220 */ /* 0x000fe40000410000 */
[----:B------:R-:W-:Y:S01]  /*10d0*/  FMUL.FTZ R201, R201, R156 ;  /* 0x0000009cc9c97220 */ /* 0x000fe20000410000 */
[C---:B------:R-:W-:Y:S01]  /*10e0*/  PRMT R155, R157.reuse, 0x7632, R155 ;  /* 0x000076329d9b7816 */ /* 0x040fe2000000009b */
[----:B------:R-:W-:Y:S01]  /*10f0*/  FADD.FTZ R154, -R220, R154 ;  /* 0x0000009adc9a7221 */ /* 0x000fe20000010100 */
[----:B------:R-:W-:Y:S01]  /*1100*/  SHF.L.U32 R157, R157, 0x10, RZ ;  /* 0x000000109d9d7819 */ /* 0x000fe200000006ff */
[-C--:B------:R-:W-:Y:S01]  /*1110*/  FMUL.FTZ R198, R198, R153.reuse ;  /* 0x00000099c6c67220 */ /* 0x080fe20000410000 */
[C---:B------:R-:W-:Y:S01]  /*1120*/  FFMA.FTZ R89, R200.reuse, R153, R89 ;  /* 0x00000099c8597223 */ /* 0x040fe20000010059 */
[----:B------:R-:W-:Y:S01]  /*1130*/  FADD.FTZ R129, R129, R153 ;  /* 0x0000009981817221 */ /* 0x000fe20000010000 */
[----:B------:R-:W-:Y:S01]  /*1140*/  FADD.FTZ R223, R223, R201 ;  /* 0x000000c9dfdf7221 */ /* 0x000fe20000010000 */
[----:B------:R-:W-:Y:S01]  /*1150*/  FFMA.FTZ R153, R203, R201, R222 ;  /* 0x000000c9cb997223 */ /* 0x000fe200000100de */
[----:B------:R-:W-:Y:S01]  /*1160*/  SHF.L.U32 R155, R155, 0x10, RZ ;  /* 0x000000109b9b7819 */ /* 0x000fe200000006ff */
[C---:B------:R-:W-:Y:S01]  /*1170*/  FMUL.FTZ R199, R171.reuse, R154 ;  /* 0x0000009aabc77220 */ /* 0x040fe20000410000 */
[----:B------:R-:W-:Y:S01]  /*1180*/  FMUL.FTZ R196, R171, R196 ;  /* 0x000000c4abc47220 */ /* 0x000fe20000410000 */
[----:B------:R-:W-:Y:S01]  /*1190*/  FMUL.FTZ R197, R197, R157 ;  /* 0x0000009dc5c57220 */ /* 0x000fe20000410000 */
[----:B------:R-:W-:Y:S01]  /*11a0*/  FADD.FTZ R152, R223, R198 ;  /* 0x000000c6df987221 */ /* 0x000fe20000010000 */
[----:B------:R-:W-:Y:S01]  /*11b0*/  FFMA.FTZ R154, R200, R198, R153 ;  /* 0x000000c6c89a7223 */ /* 0x000fe20000010099 */
[----:B------:R-:W-:Y:S01]  /*11c0*/  PRMT R170, R158, 0x7632, R170 ;  /* 0x000076329eaa7816 */ /* 0x000fe200000000aa */
[-C--:B------:R-:W-:Y:S01]  /*11d0*/  FMUL.FTZ R194, R194, R155.reuse ;  /* 0x0000009bc2c27220 */ /* 0x080fe20000410000 */
[----:B------:R-:W-:Y:S01]  /*11e0*/  SHF.L.U32 R158, R158, 0x10, RZ ;  /* 0x000000109e9e7819 */ /* 0x000fe200000006ff */
[----:B------:R-:W-:Y:S01]  /*11f0*/  FFMA.FTZ R91, R196, R155, R91 ;  /* 0x0000009bc45b7223 */ /* 0x000fe2000001005b */
[----:B------:R-:W-:Y:S01]  /*1200*/  FADD.FTZ R131, R131, R155 ;  /* 0x0000009b83837221 */ /* 0x000fe20000010000 */
[----:B---3--:R-:W-:Y:S01]  /*1210*/  FADD.FTZ R160, -R220, R160 ;  /* 0x000000a0dca07221 */ /* 0x008fe20000010100 */
        /* <DEDUP_REMOVED lines=40> */
.L_x_4500:
[----:B------:R-:W-:Y:S05]  /*14a0*/  BSYNC.RECONVERGENT B0 ;  /* 0x0000000000007941 */ /* 0x000fea0003800200 */
.L_x_4499:
[----:B------:R-:W-:Y:S04]  /*14b0*/  BSSY.RECONVERGENT B0, `(.L_x_4501) ;  /* 0x000005c000007945 */ /* 0x000fe80003800200 */
[----:B------:R-:W-:Y:S05]  /*14c0*/  @!P3 BRA `(.L_x_4502) ;  /* 0x000000040068b947 */ /* 0x000fea0003800000 */
[----:B------:R-:W0:Y:S08]  /*14d0*/  LDC.64 R156, c[0x0][0x3a8] ;  /* 0x0000ea00ff9c7b82 */ /* 0x000e300000000a00 */
[----:B------:R-:W1:Y:S01]  /*14e0*/  LDC.64 R28, c[0x0][0x428] ;  /* 0x00010a00ff1c7b82 */ /* 0x000e620000000a00 */
[----:B0-----:R-:W-:-:S05]  /*14f0*/  IMAD.WIDE.U32 R156, R221, 0x20, R156 ;  /* 0x00000020dd9c7825 */ /* 0x001fca00078e009c */
[----:B------:R-:W2:Y:S01]  /*1500*/  LDG.E.128 R24, desc[UR8][R156.64] ;  /* 0x000000089c187981 */ /* 0x000ea2000c1e1d00 */
[----:B-1----:R-:W-:-:S03]  /*1510*/  IMAD.WIDE.U32 R28, R221, 0x10, R28 ;  /* 0x00000010dd1c7825 */ /* 0x002fc600078e001c */
[----:B------:R-:W3:Y:S04]  /*1520*/  LDG.E.128 R152, desc[UR8][R156.64+0x10] ;  /* 0x000010089c987981 */ /* 0x000ee8000c1e1d00 */
[----:B------:R-:W4:Y:S01]  /*1530*/  LDG.E.128 R28, desc[UR8][R28.64] ;  /* 0x000000081c1c7981 */ /* 0x000f22000c1e1d00 */
[----:B------:R-:W-:-:S04]  /*1540*/  ISETP.NE.U32.AND P1, PT, RZ, UR10, PT ;  /* 0x0000000aff007c0c */ /* 0x000fc8000bf25070 */
[----:B------:R-:W-:-:S13]  /*1550*/  ISETP.NE.AND.EX P1, PT, RZ, UR11, PT, P1 ;  /* 0x0000000bff007c0c */ /* 0x000fda000bf25310 */
[----:B------:R-:W0:Y:S01]  /*1560*/  @P1 LDC.64 R22, c[0x0][0x438] ;  /* 0x00010e00ff161b82 */ /* 0x000e220000000a00 */
[----:B------:R-:W-:Y:S01]  /*1570*/  SHF.L.U32 R165, R14, 0x10, RZ ;  /* 0x000000100ea57819 */ /* 0x000fe200000006ff */
[----:B0-----:R-:W-:-:S05]  /*1580*/  @P1 IMAD.WIDE.U32 R22, R221, 0x20, R22 ;  /* 0x00000020dd161825 */ /* 0x001fca00078e0016 */
[----:B------:R-:W5:Y:S04]  /*1590*/  @P1 LDG.E.128 R136, desc[UR8][R22.64] ;  /* 0x0000000816881981 */ /* 0x000f68000c1e1d00 */
[----:B------:R0:W5:Y:S01]  /*15a0*/  @P1 LDG.E.128 R140, desc[UR8][R22.64+0x10] ;  /* 0x00001008168c1981 */ /* 0x000162000c1e1d00 */
[----:B------:R-:W-:Y:S02]  /*15b0*/  SHF.L.U32 R169, R13, 0x10, RZ ;  /* 0x000000100da97819 */ /* 0x000fe400000006ff */
[----:B------:R-:W-:Y:S01]  /*15c0*/  IADD3 R221, PT, PT, R221, 0x80, RZ ;  /* 0x00000080dddd7810 */ /* 0x000fe20007ffe0ff */
[C---:B--2---:R-:W-:Y:S01]  /*15d0*/  FADD.FTZ R162, -R220.reuse, R25 ;  /* 0x00000019dca27221 */ /* 0x044fe20000010100 */
[C---:B------:R-:W-:Y:S01]  /*15e0*/  FADD.FTZ R160, -R220.reuse, R24 ;  /* 0x00000018dca07221 */ /* 0x040fe20000010100 */
[C---:B------:R-:W-:Y:S01]  /*15f0*/  FADD.FTZ R166, -R220.reuse, R27 ;  /* 0x0000001bdca67221 */ /* 0x040fe20000010100 */
[----:B------:R-:W-:Y:S01]  /*1600*/  FADD.FTZ R164, -R220, R26 ;  /* 0x0000001adca47221 */ /* 0x000fe20000010100 */
[----:B------:R-:W-:-:S02]  /*1610*/  SHF.L.U32 R26, R16, 0x10, RZ ;  /* 0x00000010101a7819 */ /* 0x000fc400000006ff */
[C---:B----4-:R-:W-:Y:S02]  /*1620*/  PRMT R25, R28.reuse, 0x7632, R25 ;  /* 0x000076321c197816 */ /* 0x050fe40000000019 */
[----:B------:R-:W-:Y:S01]  /*1630*/  SHF.L.U32 R27, R28, 0x10, RZ ;  /* 0x000000101c1b7819 */ /* 0x000fe200000006ff */
[----:B0----5:R-:W-:Y:S01]  /*1640*/  FMUL.FTZ R22, R171, R162 ;  /* 0x000000a2ab167220 */ /* 0x021fe20000410000 */
[----:B------:R-:W-:Y:S01]  /*1650*/  SHF.L.U32 R28, R25, 0x10, RZ ;  /* 0x00000010191c7819 */ /* 0x000fe200000006ff */
[----:B------:R-:W-:Y:S01]  /*1660*/  FMUL.FTZ R23, R171, R160 ;  /* 0x000000a0ab177220 */ /* 0x000fe20000410000 */
[----:B------:R-:W-:Y:S02]  /*1670*/  SHF.L.U32 R24, R48, 0x10, RZ ;  /* 0x0000001030187819 */ /* 0x000fe400000006ff */
[----:B------:R-:W-:Y:S01]  /*1680*/  PRMT R156, R29, 0x7632, R156 ;  /* 0x000076321d9c7816 */ /* 0x000fe2000000009c */
[-C--:B------:R-:W-:Y:S01]  /*1690*/  FMUL.FTZ R25, R26, R28.reuse ;  /* 0x0000001c1a197220 */ /* 0x080fe20000410000 */
[----:B------:R-:W-:Y:S01]  /*16a0*/  FFMA.FTZ R65, R22, R28, R65 ;  /* 0x0000001c16417223 */ /* 0x000fe20000010041 */
[----:B------:R-:W-:Y:S01]  /*16b0*/  FADD.FTZ R101, R101, R28 ;  /* 0x0000001c65657221 */ /* 0x000fe20000010000 */
[----:B------:R-:W-:Y:S01]  /*16c0*/  SHF.L.U32 R29, R29, 0x10, RZ ;  /* 0x000000101d1d7819 */ /* 0x000fe200000006ff */
[-C--:B------:R-:W-:Y:S01]  /*16d0*/  FMUL.FTZ R24, R24, R27.reuse ;  /* 0x0000001b18187220 */ /* 0x080fe20000410000 */
[----:B------:R-:W-:Y:S01]  /*16e0*/  PRMT R157, R30, 0x7632, R157 ;  /* 0x000076321e9d7816 */ /* 0x000fe2000000009d */
[----:B------:R-:W-:Y:S01]  /*16f0*/  FADD.FTZ R100, R100, R27 ;  /* 0x0000001b64647221 */ /* 0x000fe20000010000 */
[----:B------:R-:W-:Y:S01]  /*1700*/  SHF.L.U32 R159, R30, 0x10, RZ ;  /* 0x000000101e9f7819 */ /* 0x000fe200000006ff */
[----:B------:R-:W-:Y:S01]  /*1710*/  FFMA.FTZ R64, R23, R27, R64 ;  /* 0x0000001b17407223 */ /* 0x000fe20000010040 */
[----:B------:R-:W-:Y:S01]  /*1720*/  SHF.L.U32 R28, R49, 0x10, RZ ;  /* 0x00000010311c7819 */ /* 0x000fe200000006ff */
[----:B---3--:R-:W-:Y:S01]  /*1730*/  FADD.FTZ R168, -R220, R152 ;  /* 0x00000098dca87221 */ /* 0x008fe20000010100 */
[----:B------:R-:W-:Y:S01]  /*1740*/  SHF.L.U32 R30, R15, 0x10, RZ ;  /* 0x000000100f1e7819 */ /* 0x000fe200000006ff */
[----:B------:R-:W-:Y:S01]  /*1750*/  FMUL.FTZ R27, R171, R164 ;  /* 0x000000a4ab1b7220 */ /* 0x000fe20000410000 */
[----:B------:R-:W-:-:S02]  /*1760*/  SHF.L.U32 R156, R156, 0x10, RZ ;  /* 0x000000109c9c7819 */ /* 0x000fc400000006ff */
[----:B------:R-:W-:Y:S01]  /*1770*/  SHF.L.U32 R152, R50, 0x10, RZ ;  /* 0x0000001032987819 */ /* 0x000fe200000006ff */
[-C--:B------:R-:W-:Y:S01]  /*1780*/  FMUL.FTZ R28, R28, R29.reuse ;  /* 0x0000001d1c1c7220 */ /* 0x080fe20000410000 */
[----:B------:R-:W-:Y:S01]  /*1790*/  FADD.FTZ R102, R102, R29 ;  /* 0x0000001d66667221 */ /* 0x000fe20000010000 */
[----:B------:R-:W-:Y:S01]  /*17a0*/  FFMA.FTZ R66, R27, R29, R66 ;  /* 0x0000001d1b427223 */ /* 0x000fe20000010042 */
[----:B------:R-:W-:Y:S01]  /*17b0*/  FMUL.FTZ R29, R30, R156 ;  /* 0x0000009c1e1d7220 */ /* 0x000fe20000410000 */
[----:B------:R-:W-:Y:S01]  /*17c0*/  FMUL.FTZ R30, R152, R159 ;  /* 0x0000009f981e7220 */ /* 0x000fe20000410000 */
[C---:B------:R-:W-:Y:S01]  /*17d0*/  FADD.FTZ R224, -R220.reuse, R153 ;  /* 0x00000099dce07221 */ /* 0x040fe20000010100 */
[----:B------:R-:W-:Y:S01]  /*17e0*/  FADD.FTZ R152, R223, R24 ;  /* 0x00000018df987221 */ /* 0x000fe20000010000 */
[----:B------:R-:W-:Y:S01]  /*17f0*/  FFMA.FTZ R153, R23, R24, R222 ;  /* 0x0000001817997223 */ /* 0x000fe200000100de */
[C---:B------:R-:W-:Y:S01]  /*1800*/  FADD.FTZ R226, -R220.reuse, R154 ;  /* 0x0000009adce27221 */ /* 0x040fe20000010100 */
[----:B------:R-:W-:Y:S01]  /*1810*/  FADD.FTZ R228, -R220, R155 ;  /* 0x0000009bdce47221 */ /* 0x000fe20000010100 */
[----:B------:R-:W-:Y:S01]  /*1820*/  SHF.L.U32 R154, R157, 0x10, RZ ;  /* 0x000000109d9a7819 */ /* 0x000fe200000006ff */
[C---:B------:R-:W-:Y:S01]  /*1830*/  FMUL.FTZ R164, R171.reuse, R224 ;  /* 0x000000e0aba47220 */ /* 0x040fe20000410000 */
        /* <DEDUP_REMOVED lines=8> */
[----:B------:R-:W-:-:S02]  /*18c0*/  PRMT R158, R31, 0x7632, R158 ;  /* 0x000076321f9e7816 */ /* 0x000fc4000000009e */
[----:B------:R-:W-:Y:S01]  /*18d0*/  SHF.L.U32 R161, R31, 0x10, RZ ;  /* 0x000000101fa17819 */ /* 0x000fe200000006ff */
[----:B------:R-:W-:Y:S01]  /*18e0*/  FMUL.FTZ R31, R171, R168 ;  /* 0x000000a8ab1f7220 */ /* 0x000fe20000410000 */
[----:B------:R-:W-:Y:S01]  /*18f0*/  FADD.FTZ R155, R154, R29 ;  /* 0x0000001d9a9b7221 */ /* 0x000fe20000010000 */
[----:B------:R-:W-:Y:S01]  /*1900*/  FFMA.FTZ R152, R26, R29, R153 ;  /* 0x0000001d1a987223 */ /* 0x000fe20000010099 */
[----:B------:R-:W-:Y:S02]  /*1910*/  SHF.L.U32 R166, R51, 0x10, RZ ;  /* 0x0000001033a67819 */ /* 0x000fe400000006ff */
[----:B------:R-:W-:Y:S01]  /*1920*/  FADD.FTZ R154, R155, R30 ;  /* 0x0000001e9b9a7221 */ /* 0x000fe20000010000 */
[----:B------:R-:W-:Y:S01]  /*1930*/  FFMA.FTZ R153, R31, R30, R152 ;  /* 0x0000001e1f997223 */ /* 0x000fe20000010098 */
[----:B------:R-:W-:Y:S01]  /*1940*/  SHF.L.U32 R158, R158, 0x10, RZ ;  /* 0x000000109e9e7819 */ /* 0x000fe200000006ff */
        /* <DEDUP_REMOVED lines=8> */
[----:B------:R-:W-:Y:S01]  /*19d0*/  FFMA.FTZ R67, R26, R156, R67 ;  /* 0x0000009c1a437223 */ /* 0x000fe20000010043 */
[----:B------:R-:W-:Y:S01]  /*19e0*/  FADD.FTZ R103, R103, R156 ;  /* 0x0000009c67677221 */ /* 0x000fe20000010000 */
        /* <DEDUP_REMOVED lines=8> */
.L_x_4502:
[----:B------:R-:W-:Y:S05]  /*1a70*/  BSYNC.RECONVERGENT B0 ;  /* 0x0000000000007941 */ /* 0x000fea0003800200 */
.L_x_4501:
        /* <DEDUP_REMOVED lines=10> */
[----:B------:R-:W-:-:S13]  /*1b20*/  ISETP.NE.AND.EX P1, PT, RZ, UR11, PT, P1 ;  /* 0x0000000bff007c0c */ /* 0x000fda000bf25310 */
[----:B------:R-:W1:Y:S01]  /*1b30*/  @P1 LDC.64 R174, c[0x0][0x438] ;  /* 0x00010e00ffae1b82 */ /* 0x000e620000000a00 */
[----:B0-----:R-:W-:Y:S02]  /*1b40*/  SHF.L.U32 R177, R20, 0x10, RZ ;  /* 0x0000001014b17819 */ /* 0x001fe400000006ff */
[----:B------:R-:W-:Y:S01]  /*1b50*/  SHF.L.U32 R178, R53, 0x10, RZ ;  /* 0x0000001035b27819 */ /* 0x000fe200000006ff */
[----:B-1----:R-:W-:-:S05]  /*1b60*/  @P1 IMAD.WIDE.U32 R174, R221, 0x20, R174 ;  /* 0x00000020ddae1825 */ /* 0x002fca00078e00ae */
[----:B------:R-:W5:Y:S04]  /*1b70*/  @P1 LDG.E.128 R144, desc[UR8][R174.64] ;  /* 0x00000008ae901981 */ /* 0x000f68000c1e1d00 */
[----:B------:R0:W5:Y:S01]  /*1b80*/  @P1 LDG.E.128 R148, desc[UR8][R174.64+0x10] ;  /* 0x00001008ae941981 */ /* 0x000162000c1e1d00 */
[----:B------:R-:W-:Y:S02]  /*1b90*/  SHF.L.U32 R185, R18, 0x10, RZ ;  /* 0x0000001012b97819 */ /* 0x000fe400000006ff */
[----:B------:R-:W-:Y:S02]  /*1ba0*/  SHF.L.U32 R181, R19, 0x10, RZ ;  /* 0x0000001013b57819 */ /* 0x000fe400000006ff */
[----:B------:R-:W-:Y:S02]  /*1bb0*/  SHF.L.U32 R184, R55, 0x10, RZ ;  /* 0x0000001037b87819 */ /* 0x000fe400000006ff */
[----:B------:R-:W-:-:S02]  /*1bc0*/  SHF.L.U32 R189, R17, 0x10, RZ ;  /* 0x0000001011bd7819 */ /* 0x000fc400000006ff */
[----:B0-----:R-:W-:Y:S01]  /*1bd0*/  SHF.L.U32 R174, R52, 0x10, RZ ;  /* 0x0000001034ae7819 */ /* 0x001fe200000006ff */
[C---:B--2---:R-:W-:Y:S01]  /*1be0*/  FADD.FTZ R152, -R220.reuse, R152 ;  /* 0x00000098dc987221 */ /* 0x044fe20000010100 */
[C---:B------:R-:W-:Y:S01]  /*1bf0*/  FADD.FTZ R172, -R220.reuse, R153 ;  /* 0x00000099dcac7221 */ /* 0x040fe20000010100 */
[C---:B------:R-:W-:Y:S01]  /*1c00*/  FADD.FTZ R176, -R220.reuse, R155 ;  /* 0x0000009bdcb07221 */ /* 0x040fe20000010100 */
[C---:B------:R-:W-:Y:S01]  /*1c10*/  FADD.FTZ R154, -R220.reuse, R154 ;  /* 0x0000009adc9a7221 */ /* 0x040fe20000010100 */
[C---:B-----5:R-:W-:Y:S01]  /*1c20*/  FMUL.FTZ R175, R171.reuse, R152 ;  /* 0x00000098abaf7220 */ /* 0x060fe20000410000 */
[C---:B------:R-:W-:Y:S01]  /*1c30*/  FMUL.FTZ R172, R171.reuse, R172 ;  /* 0x000000acabac7220 */ /* 0x040fe20000410000 */
[C---:B---3--:R-:W-:Y:S01]  /*1c40*/  FADD.FTZ R186, -R220.reuse, R159 ;  /* 0x0000009fdcba7221 */ /* 0x048fe20000010100 */
[C-C-:B------:R-:W-:Y:S01]  /*1c50*/  FADD.FTZ R180, -R220.reuse, R156.reuse ;  /* 0x0000009cdcb47221 */ /* 0x140fe20000010100 */
[----:B------:R-:W-:Y:S01]  /*1c60*/  FADD.FTZ R182, -R220, R157 ;  /* 0x0000009ddcb67221 */ /* 0x000fe20000010100 */
[C---:B----4-:R-:W-:Y:S01]  /*1c70*/  PRMT R153, R160.reuse, 0x7632, R153 ;  /* 0x00007632a0997816 */ /* 0x050fe20000000099 */
[C---:B------:R-:W-:Y:S01]  /*1c80*/  FMUL.FTZ R179, R171.reuse, R154 ;  /* 0x0000009aabb37220 */ /* 0x040fe20000410000 */
[----:B------:R-:W-:Y:S01]  /*1c90*/  SHF.L.U32 R155, R160, 0x10, RZ ;  /* 0x00000010a09b7819 */ /* 0x000fe200000006ff */
[----:B------:R-:W-:Y:S01]  /*1ca0*/  FMUL.FTZ R183, R171, R180 ;  /* 0x000000b4abb77220 */ /* 0x000fe20000410000 */
[----:B------:R-:W-:Y:S01]  /*1cb0*/  SHF.L.U32 R152, R153, 0x10, RZ ;  /* 0x0000001099987819 */ /* 0x000fe200000006ff */
[----:B------:R-:W-:Y:S01]  /*1cc0*/  FMUL.FTZ R182, R171, R182 ;  /* 0x000000b6abb67220 */ /* 0x000fe20000410000 */
[----:B------:R-:W-:Y:S01]  /*1cd0*/  SHF.L.U32 R159, R162, 0x10, RZ ;  /* 0x00000010a29f7819 */ /* 0x000fe200000006ff */
[----:B------:R-:W-:Y:S01]  /*1ce0*/  FMUL.FTZ R174, R174, R155 ;  /* 0x0000009baeae7220 */ /* 0x000fe20000410000 */
[----:B------:R-:W-:Y:S01]  /*1cf0*/  PRMT R156, R161, 0x7632, R156 ;  /* 0x00007632a19c7816 */ /* 0x000fe2000000009c */
[-C--:B------:R-:W-:Y:S01]  /*1d00*/  FMUL.FTZ R177, R177, R152.reuse ;  /* 0x00000098b1b17220 */ /* 0x080fe20000410000 */
[----:B------:R-:W-:Y:S01]  /*1d10*/  FFMA.FTZ R73, R172, R152, R73 ;  /* 0x00000098ac497223 */ /* 0x000fe20000010049 */
[----:B------:R-:W-:Y:S01]  /*1d20*/  FADD.FTZ R109, R109, R152 ;  /* 0x000000986d6d7221 */ /* 0x000fe20000010000 */
[----:B------:R-:W-:Y:S01]  /*1d30*/  SHF.L.U32 R152, R54, 0x10, RZ ;  /* 0x0000001036987819 */ /* 0x000fe200000006ff */
[----:B------:R-:W-:Y:S01]  /*1d40*/  FFMA.FTZ R153, R175, R174, R222 ;  /* 0x000000aeaf997223 */ /* 0x000fe200000100de */
[----:B------:R-:W-:Y:S01]  /*1d50*/  PRMT R157, R162, 0x7632, R157 ;  /* 0x00007632a29d7816 */ /* 0x000fe2000000009d */
[----:B------:R-:W-:Y:S01]  /*1d60*/  FADD.FTZ R108, R108, R155 ;  /* 0x0000009b6c6c7221 */ /* 0x000fe20000010000 */
[----:B------:R-:W-:Y:S01]  /*1d70*/  SHF.L.U32 R161, R161, 0x10, RZ ;  /* 0x00000010a1a17819 */ /* 0x000fe200000006ff */
[----:B------:R-:W-:Y:S01]  /*1d80*/  FMUL.FTZ R180, R152, R159 ;  /* 0x0000009f98b47220 */ /* 0x000fe20000410000 */
[----:B------:R-:W-:Y:S01]  /*1d90*/  FADD.FTZ R152, R223, R174 ;  /* 0x000000aedf987221 */ /* 0x000fe20000010000 */
[----:B------:R-:W-:Y:S01]  /*1da0*/  FFMA.FTZ R72, R175, R155, R72 ;  /* 0x0000009baf487223 */ /* 0x000fe20000010048 */
[----:B------:R-:W-:Y:S01]  /*1db0*/  SHF.L.U32 R154, R157, 0x10, RZ ;  /* 0x000000109d9a7819 */ /* 0x000fe200000006ff */
[----:B------:R-:W-:Y:S01]  /*1dc0*/  FMUL.FTZ R178, R178, R161 ;  /* 0x000000a1b2b27220 */ /* 0x000fe20000410000 */
[----:B------:R-:W-:Y:S01]  /*1dd0*/  SHF.L.U32 R156, R156, 0x10, RZ ;  /* 0x000000109c9c7819 */ /* 0x000fe200000006ff */
[----:B------:R-:W-:Y:S01]  /*1de0*/  FADD.FTZ R155, R152, R177 ;  /* 0x000000b1989b7221 */ /* 0x000fe20000010000 */
[----:B------:R-:W-:Y:S01]  /*1df0*/  FFMA.FTZ R152, R172, R177, R153 ;  /* 0x000000b1ac987223 */ /* 0x000fe20000010099 */
[-C--:B------:R-:W-:Y:S01]  /*1e00*/  FMUL.FTZ R185, R185, R154.reuse ;  /* 0x0000009ab9b97220 */ /* 0x080fe20000410000 */
[----:B------:R-:W-:Y:S01]  /*1e10*/  FFMA.FTZ R77, R182, R154, R77 ;  /* 0x0000009ab64d7223 */ /* 0x000fe2000001004d */
[----:B------:R-:W-:Y:S01]  /*1e20*/  FADD.FTZ R113, R113, R154 ;  /* 0x0000009a71717221 */ /* 0x000fe20000010000 */
[----:B------:R-:W-:Y:S01]  /*1e30*/  FMUL.FTZ R176, R171, R176 ;  /* 0x000000b0abb07220 */ /* 0x000fe20000410000 */
[----:B------:R-:W-:Y:S01]  /*1e40*/  FMUL.FTZ R181, R181, R156 ;  /* 0x0000009cb5b57220 */ /* 0x000fe20000410000 */
[----:B------:R-:W-:Y:S01]  /*1e50*/  FADD.FTZ R154, R155, R178 ;  /* 0x000000b29b9a7221 */ /* 0x000fe20000010000 */
[----:B------:R-:W-:Y:S01]  /*1e60*/  FFMA.FTZ R153, R179, R178, R152 ;  /* 0x000000b2b3997223 */ /* 0x000fe20000010098 */
[C---:B------:R-:W-:Y:S01]  /*1e70*/  PRMT R160, R163.reuse, 0x7632, R160 ;  /* 0x00007632a3a07816 */ /* 0x040fe200000000a0 */
        /* <DEDUP_REMOVED lines=25> */
[----:B------:R-:W-:Y:S01]  /*2010*/  FADD.FTZ R223, R154, R189 ;  /* 0x000000bd9adf7221 */ /* 0x000fe20000010000 */
[----:B------:R-:W-:-:S07]  /*2020*/  FFMA.FTZ R222, R186, R189, R152 ;  /* 0x000000bdbade7223 */ /* 0x000fce0000010098 */
.L_x_4504:
[----:B------:R-:W-:Y:S05]  /*2030*/  BSYNC.RECONVERGENT B0 ;  /* 0x0000000000007941 */ /* 0x000fea0003800200 */
.L_x_4503:
        /* <DEDUP_REMOVED lines=31> */
.L_x_4506:
[----:B------:R-:W-:Y:S05]  /*2230*/  BSYNC.RECONVERGENT B0 ;  /* 0x0000000000007941 */ /* 0x000fea0003800200 */
.L_x_4505:
[----:B------:R-:W1:Y:S08]  /*2240*/  S2UR UR5, SR_CgaCtaId ;  /* 0x00000000000579c3 */ /* 0x000e700000008800 */
[----:B------:R-:W-:Y:S01]  /*2250*/  BAR.SYNC.DEFER_BLOCKING 0x0 ;  /* 0x0000000000007b1d */ /* 0x000fe20000010000 */
[----:B------:R-:W-:Y:S01]  /*2260*/  UISETP.NE.U32.AND UP0, UPT, UR10, URZ, UPT ;  /* 0x000000ff0a00728c */ /* 0x000fe2000bf05070 */
[----:B------:R-:W-:Y:S01]  /*2270*/  HFMA2 R160, -RZ, RZ, 1.875, 0 ;  /* 0x3f800000ffa07431 */ /* 0x000fe200000001ff */
[----:B-----5:R-:W-:-:S02]  /*2280*/  @P0 SHF.L.U32 R160, R218, 0x10, RZ ;  /* 0x00000010daa00819 */ /* 0x020fc400000006ff */
        /* <DEDUP_REMOVED lines=64> */
.L_x_4511:
        /* <DEDUP_REMOVED lines=36> */
.L_x_4512:
[----:B------:R-:W0:Y:S08]  /*28d0*/  @P1 LDC.64 R158, c[0x0][0x478] ;  /* 0x00011e00ff9e1b82 */ /* 0x000e300000000a00 */
[----:B------:R-:W1:Y:S01]  /*28e0*/  LDC.64 R156, c[0x0][0x468] ;  /* 0x00011a00ff9c7b82 */ /* 0x000e620000000a00 */
[----:B0-----:R-:W-:-:S05]  /*28f0*/  @P1 IMAD.WIDE.U32 R158, R21, 0x20, R158 ;  /* 0x00000020159e1825 */ /* 0x001fca00078e009e */
[----:B------:R0:W-:Y:S01]  /*2900*/  @P1 STG.E.128 desc[UR8][R158.64], R92 ;  /* 0x0000005c9e001986 */ /* 0x0001e2000c101d08 */
[----:B-1----:R-:W-:-:S03]  /*2910*/  IMAD.WIDE.U32 R156, R21, 0x10, R156 ;  /* 0x00000010159c7825 */ /* 0x002fc600078e009c */
[----:B------:R0:W-:Y:S01]  /*2920*/  @P1 STG.E.128 desc[UR8][R158.64+0x10], R116 ;  /* 0x000010749e001986 */ /* 0x0001e2000c101d08 */
[----:B------:R-:W-:-:S03]  /*2930*/  IADD3 R21, PT, PT, R21, 0x80, RZ ;  /* 0x0000008015157810 */ /* 0x000fc60007ffe0ff */
[----:B------:R0:W-:Y:S04]  /*2940*/  STG.E.128 desc[UR8][R156.64], R152 ;  /* 0x000000989c007986 */ /* 0x0001e8000c101d08 */
.L_x_4510:
[----:B------:R-:W-:Y:S05]  /*2950*/  BSYNC.RECONVERGENT B1 ;  /* 0x0000000000017941 */ /* 0x000fea0003800200 */
.L_x_4509:
        /* <DEDUP_REMOVED lines=42> */
.L_x_4515:
        /* <DEDUP_REMOVED lines=36> */
.L_x_4516:
        /* <DEDUP_REMOVED lines=8> */
.L_x_4514:
[----:B------:R-:W-:Y:S05]  /*2ec0*/  BSYNC.RECONVERGENT B1 ;  /* 0x0000000000017941 */ /* 0x000fea0003800200 */
.L_x_4513:
        /* <DEDUP_REMOVED lines=42> */
.L_x_4519:
        /* <DEDUP_REMOVED lines=36> */
.L_x_4520:
        /* <DEDUP_REMOVED lines=8> */
.L_x_4518:
[----:B------:R-:W-:Y:S05]  /*3430*/  BSYNC.RECONVERGENT B1 ;  /* 0x0000000000017941 */ /* 0x000fea0003800200 */
.L_x_4517:
        /* <DEDUP_REMOVED lines=41> */
.L_x_4522:
        /* <DEDUP_REMOVED lines=36> */
.L_x_4523:
[----:B------:R-:W0:Y:S08]  /*3910*/  @P1 LDC.64 R158, c[0x0][0x478] ;  /* 0x00011e00ff9e1b82 */ /* 0x000e300000000a00 */
[----:B------:R-:W1:Y:S01]  /*3920*/  LDC.64 R156, c[0x0][0x468] ;  /* 0x00011a00ff9c7b82 */ /* 0x000e620000000a00 */
[----:B0-----:R-:W-:-:S05]  /*3930*/  @P1 IMAD.WIDE.U32 R158, R21, 0x20, R158 ;  /* 0x00000020159e1825 */ /* 0x001fca00078e009e */
[----:B------:R4:W-:Y:S01]  /*3940*/  @P1 STG.E.128 desc[UR8][R158.64], R92 ;  /* 0x0000005c9e001986 */ /* 0x0009e2000c101d08 */
[----:B-1----:R-:W-:-:S03]  /*3950*/  IMAD.WIDE.U32 R156, R21, 0x10, R156 ;  /* 0x00000010159c7825 */ /* 0x002fc600078e009c */
[----:B------:R4:W-:Y:S04]  /*3960*/  @P1 STG.E.128 desc[UR8][R158.64+0x10], R116 ;  /* 0x000010749e001986 */ /* 0x0009e8000c101d08 */
[----:B------:R4:W-:Y:S01]  /*3970*/  STG.E.128 desc[UR8][R156.64], R152 ;  /* 0x000000989c007986 */ /* 0x0009e2000c101d08 */
[----:B------:R-:W-:Y:S05]  /*3980*/  BRA `(.L_x_4521) ;  /* 0x00000014006c7947 */ /* 0x000fea0003800000 */
.L_x_4508:
[----:B------:R-:W-:Y:S04]  /*3990*/  BSSY.RECONVERGENT B1, `(.L_x_4524) ;  /* 0x0000058000017945 */ /* 0x000fe80003800200 */
[----:B------:R-:W-:Y:S05]  /*39a0*/  @!P5 BRA `(.L_x_4525) ;  /* 0x000000040058d947 */ /* 0x000fea0003800000 */
        /* <DEDUP_REMOVED lines=40> */
.L_x_4526:
        /* <DEDUP_REMOVED lines=36> */
.L_x_4527:
        /* <DEDUP_REMOVED lines=8> */
[----:B------:R0:W-:Y:S04]  /*3ef0*/  @P1 STG.E.128 desc[UR8][R158.64+0x10], R116 ;  /* 0x000010749e001986 */ /* 0x0001e8000c101d08 */
[----:B------:R0:W-:Y:S02]  /*3f00*/  STG.E.128 desc[UR8][R156.64], R152 ;  /* 0x000000989c007986 */ /* 0x0001e4000c101d08 */
.L_x_4525:
[----:B------:R-:W-:Y:S05]  /*3f10*/  BSYNC.RECONVERGENT B1 ;  /* 0x0000000000017941 */ /* 0x000fea0003800200 */
.L_x_4524:
        /* <DEDUP_REMOVED lines=42> */
.L_x_4530:
        /* <DEDUP_REMOVED lines=36> */
.L_x_4531:
        /* <DEDUP_REMOVED lines=8> */
.L_x_4529:
[----:B------:R-:W-:Y:S05]  /*4480*/  BSYNC.RECONVERGENT B1 ;  /* 0x0000000000017941 */ /* 0x000fea0003800200 */
.L_x_4528:
        /* <DEDUP_REMOVED lines=42> */
.L_x_4534:
        /* <DEDUP_REMOVED lines=36> */
.L_x_4535:
        /* <DEDUP_REMOVED lines=8> */
.L_x_4533:
[----:B------:R-:W-:Y:S05]  /*49f0*/  BSYNC.RECONVERGENT B1 ;  /* 0x0000000000017941 */ /* 0x000fea0003800200 */
.L_x_4532:
        /* <DEDUP_REMOVED lines=14> */
[----:B------:R-:W-:Y:S01]  /*4ae0*/  FADD.FTZ R94, R177, -R92 ;  /* 0x8000005cb15e7221 */ /* 0x000fe20000010000 */
[----:B------:R-:W-:Y:S01]  /*4af0*/  FADD.FTZ R95, R178, -R95 ;  /* 0x8000005fb25f7221 */ /* 0x000fe20000010000 */
[----:B------:R-:W-:Y:S01]  /*4b00*/  FADD.FTZ R116, R181, -R116 ;  /* 0x80000074b5747221 */ /* 0x000fe20000010000 */
[----:B------:R-:W-:Y:S01]  /*4b10*/  FADD.FTZ R117, R180, -R117 ;  /* 0x80000075b4757221 */ /* 0x000fe20000010000 */
[----:B------:R-:W-:Y:S01]  /*4b20*/  FFMA.FTZ R92, R171, R93, R144 ;  /* 0x0000005dab5c7223 */ /* 0x000fe20000010090 */
        /* <DEDUP_REMOVED lines=22> */
.L_x_4536:
        /* <DEDUP_REMOVED lines=36> */
.L_x_4537:
[----:B------:R-:W0:Y:S08]  /*4ed0*/  @P1 LDC.64 R158, c[0x0][0x478] ;  /* 0x00011e00ff9e1b82 */ /* 0x000e300000000a00 */
[----:B------:R-:W1:Y:S01]  /*4ee0*/  LDC.64 R156, c[0x0][0x468] ;  /* 0x00011a00ff9c7b82 */ /* 0x000e620000000a00 */
[----:B0-----:R-:W-:-:S05]  /*4ef0*/  @P1 IMAD.WIDE.U32 R158, R21, 0x20, R158 ;  /* 0x00000020159e1825 */ /* 0x001fca00078e009e */
[----:B------:R0:W-:Y:S01]  /*4f00*/  @P1 STG.E.128 desc[UR8][R158.64], R92 ;  /* 0x0000005c9e001986 */ /* 0x0001e2000c101d08 */
[----:B-1----:R-:W-:-:S03]  /*4f10*/  IMAD.WIDE.U32 R156, R21, 0x10, R156 ;  /* 0x00000010159c7825 */ /* 0x002fc600078e009c */
[----:B------:R0:W-:Y:S04]  /*4f20*/  @P1 STG.E.128 desc[UR8][R158.64+0x10], R116 ;  /* 0x000010749e001986 */ /* 0x0001e8000c101d08 */
[----:B------:R0:W-:Y:S02]  /*4f30*/  STG.E.128 desc[UR8][R156.64], R152 ;  /* 0x000000989c007986 */ /* 0x0001e4000c101d08 */
.L_x_4521:
[----:B------:R-:W-:Y:S05]  /*4f40*/  BSYNC.RECONVERGENT B0 ;  /* 0x0000000000007941 */ /* 0x000fea0003800200 */
.L_x_4507:
[----:B0-234-:R-:W0:Y:S01]  /*4f50*/  LDC.64 R152, c[0x0][0x380] ;  /* 0x0000e000ff987b82 */ /* 0x01de220000000a00 */
[----:B------:R-:W-:Y:S01]  /*4f60*/  UPLOP3.LUT UP1, UPT, UPT, UPT, UP1, 0x40, 0x4 ;  /* 0x000000000004789c */ /* 0x000fe20003f2e810 */
[----:B0-----:R-:W-:-:S04]  /*4f70*/  IADD3 R5, PT, PT, R5, R152, RZ ;  /* 0x0000009805057210 */ /* 0x001fc80007ffe0ff */
[----:B------:R-:W-:-:S13]  /*4f80*/  ISETP.GE.AND P1, PT, R5, R153, PT ;  /* 0x000000990500720c */ /* 0x000fda0003f26270 */
[----:B------:R-:W-:Y:S05]  /*4f90*/  @!P1 BRA `(.L_x_4538) ;  /* 0xffffffb800009947 */ /* 0x000fea000383ffff */
.L_x_4496:
[----:B------:R-:W0:Y:S08]  /*4fa0*/  S2UR UR4, SR_CTAID.X ;  /* 0x00000000000479c3 */ /* 0x000e300000002500 */
[----:B------:R-:W1:Y:S08]  /*4fb0*/  LDC.64 R4, c[0x0][0x440] ;  /* 0x00011000ff047b82 */ /* 0x000e700000000a00 */
[----:B------:R-:W2:Y:S08]  /*4fc0*/  LDC.64 R6, c[0x0][0x448] ;  /* 0x00011200ff067b82 */ /* 0x000eb00000000a00 */
[----:B------:R-:W3:Y:S01]  /*4fd0*/  LDC.64 R8, c[0x0][0x440] ;  /* 0x00011000ff087b82 */ /* 0x000ee20000000a00 */
[----:B0-----:R-:W-:-:S05]  /*4fe0*/  IMAD R3, R2, UR4, RZ ;  /* 0x0000000402037c24 */ /* 0x001fca000f8e02ff */
        /* <DEDUP_REMOVED lines=35> */
.L_x_4539:
        /* <DEDUP_REMOVED lines=14> */
.L_x_15638:


//--------------------- .text._ZN10layer_norm13ln_bwd_kernelINS_13Kernel_traitsI13__nv_bfloat16S2_fS2_fjLj4096ELj1ELj1ELj4ELj16ENS_18Kernel_traits_baseILj4096ES2_S2_fS2_fjLj128EEEEELb0ELb0ELb0ELb1EEEvNS_9BwdParamsE --------------------------
	.section	.text._ZN10layer_norm13ln_bwd_kernelINS_13Kernel_traitsI13__nv_bfloat16S2_fS2_fjLj4096ELj1ELj1ELj4ELj16ENS_18Kernel_traits_baseILj4096ES2_S2_fS2_fjLj128EEEEELb0ELb0ELb0ELb1EEEvNS_9BwdParamsE,"ax",@progbits
	.align	128
        .global         _ZN10layer_norm13ln_bwd_kernelINS_13Kernel_traitsI13__nv_bfloat16S2_fS2_fjLj4096ELj1ELj1ELj4ELj16ENS_18Kernel_traits_baseILj4096ES2_S2_fS2_fjLj128EEEEELb0ELb0ELb0ELb1EEEvNS_9BwdParamsE
        .type           _ZN10layer_norm13ln_bwd_kernelINS_13Kernel_traitsI13__nv_bfloat16S2_fS2_fjLj4096ELj1ELj1ELj4ELj16ENS_18Kernel_traits_baseILj4096ES2_S2_fS2_fjLj128EEEEELb0ELb0ELb0ELb1EEEvNS_9BwdParamsE,@function
        .size           _ZN10layer_norm13ln_bwd_kernelINS_13Kernel_traitsI13__nv_bfloat16S2_fS2_fjLj4096ELj1ELj1ELj4ELj16ENS_18Kernel_traits_baseILj4096ES2_S2_fS2_fjLj128EEEEELb0ELb0ELb0ELb1EEEvNS_9BwdParamsE,(.L_x_15639 - _ZN10layer_norm13ln_bwd_kernelINS_13Kernel_traitsI13__nv_bfloat16S2_fS2_fjLj4096ELj1ELj1ELj4ELj16ENS_18Kernel_traits_baseILj4096ES2_S2_fS2_fjLj128EEEEELb0ELb0ELb0ELb1EEEvNS_9BwdParamsE)
        .other          _ZN10layer_norm13ln_bwd_kernelINS_13Kernel_traitsI13__nv_bfloat16S2_fS2_fjLj4096ELj1ELj1ELj4ELj16ENS_18Kernel_traits_baseILj4096ES2_S2_fS2_fjLj128EEEEELb0ELb0ELb0ELb1EEEvNS_9BwdParamsE,@"STO_CUDA_ENTRY STV_DEFAULT"
_ZN10layer_norm13ln_bwd_kernelINS_13Kernel_traitsI13__nv_bfloat16S2_fS2_fjLj4096ELj1ELj1ELj4ELj16ENS_18Kernel_traits_baseILj4096ES2_S2_fS2_fjLj128EEEEELb0ELb0ELb0ELb1EEEvNS_9BwdParamsE:
.text._ZN10layer_norm13ln_bwd_kernelINS_13Kernel_traitsI13__nv_bfloat16S2_fS2_fjLj4096ELj1ELj1ELj4ELj16ENS_18Kernel_traits_baseILj4096ES2_S2_fS2_fjLj128EEEEELb0ELb0ELb0ELb1EEEvNS_9BwdParamsE:
        /* <DEDUP_REMOVED lines=40> */
[----:B------:R-:W-:Y:S02]  /*0280*/  MOV R172, UR4 ;  /* 0x0000000400ac7c02 */ /* 0x000fe40008000f00 */
        /* <DEDUP_REMOVED lines=23> */
[----:B------:R-:W-:Y:S01]  /*0400*/  CS2R R18, SRZ ;  /* 0x0000000000127805 */ /* 0x000fe2000001ff00 */
[----:B------:R-:W1:Y:S01]  /*0410*/  LDC.64 R2, c[0x0][0x3e0] ;  /* 0x0000f800ff027b82 */ /* 0x000e620000000a00 */
[----:B------:R-:W-:-:S02]  /*0420*/  CS2R R16, SRZ ;  /* 0x0000000000107805 */ /* 0x000fc4000001ff00 */
[----:B------:R-:W-:Y:S01]  /*0430*/  MOV R171, RZ ;  /* 0x000000ff00ab7202 */ /* 0x000fe20000000f00 */
[----:B0-----:R-:W2:Y:S01]  /*0440*/  LDG.E.128 R188, desc[UR8][R146.64] ;  /* 0x0000000892bc7981 */ /* 0x001ea2000c1e1d00 */
[----:B------:R-:W-:Y:S01]  /*0450*/  UPLOP3.LUT UP1, UPT, UPT, UPT, UPT, 0x40, 0x4 ;  /* 0x000000000004789c */ /* 0x000fe20003f2e870 */
[----:B------:R-:W0:Y:S02]  /*0460*/  LDCU UR12, c[0x0][0x388] ;  /* 0x00007100ff0c77ac */ /* 0x000e240008000800 */
[----:B------:R-:W3:Y:S01]  /*0470*/  LDG.E.128 R12, desc[UR8][R146.64+0x800] ;  /* 0x00080008920c7981 */ /* 0x000ee2000c1e1d00 */
[----:B------:R-:W4:Y:S03]  /*0480*/  LDCU.U8 UR7, c[0x0][0x410] ;  /* 0x00008200ff0777ac */ /* 0x000f260008000000 */
[----:B------:R-:W5:Y:S01]  /*0490*/  LDG.E.128 R8, desc[UR8][R146.64+0x1000] ;  /* 0x0010000892087981 */ /* 0x000f62000c1e1d00 */
[----:B------:R-:W0:Y:S03]  /*04a0*/  LDCU UR13, c[0x0][0x400] ;  /* 0x00008000ff0d77ac */ /* 0x000e260008000800 */
[----:B------:R1:W4:Y:S01]  /*04b0*/  LDG.E.128 R4, desc[UR8][R146.64+0x1800] ;  /* 0x0018000892047981 */ /* 0x000322000c1e1d00 */
[----:B------:R-:W0:Y:S01]  /*04c0*/  LDCU.64 UR14, c[0x0][0x478] ;  /* 0x00008f00ff0e77ac */ /* 0x000e220008000a00 */
[----:B------:R-:W0:Y:S01]  /*04d0*/  LDCU.64 UR10, c[0x0][0x438] ;  /* 0x00008700ff0a77ac */ /* 0x000e220008000a00 */
[----:B-1----:R-:W-:Y:S01]  /*04e0*/  ISETP.NE.U32.AND P0, PT, R2, RZ, PT ;  /* 0x000000ff0200720c */ /* 0x002fe20003f05070 */
[----:B------:R-:W-:-:S03]  /*04f0*/  HFMA2 R147, -RZ, RZ, 0, 0 ;  /* 0x00000000ff937431 */ /* 0x000fc600000001ff */
[----:B------:R-:W-:Y:S02]  /*0500*/  ISETP.NE.AND.EX P0, PT, R3, RZ, PT, P0 ;  /* 0x000000ff0300720c */ /* 0x000fe40003f05300 */
[----:B------:R-:W-:Y:S02]  /*0510*/  CS2R R2, SRZ ;  /* 0x0000000000027805 */ /* 0x000fe4000001ff00 */
[----:B--2---:R-:W-:Y:S02]  /*0520*/  PRMT R170, R188, 0x7632, R170 ;  /* 0x00007632bcaa7816 */ /* 0x004fe400000000aa */
[----:B------:R-:W-:Y:S02]  /*0530*/  PRMT R169, R189, 0x7632, R169 ;  /* 0x00007632bda97816 */ /* 0x000fe400000000a9 */
[----:B------:R-:W-:Y:S02]  /*0540*/  PRMT R168, R190, 0x7632, R168 ;  /* 0x00007632bea87816 */ /* 0x000fe400000000a8 */
[----:B------:R-:W-:-:S02]  /*0550*/  PRMT R167, R191, 0x7632, R167 ;  /* 0x00007632bfa77816 */ /* 0x000fc400000000a7 */
[----:B---3--:R-:W-:Y:S02]  /*0560*/  PRMT R166, R12, 0x7632, R166 ;  /* 0x000076320ca67816 */ /* 0x008fe400000000a6 */
[----:B------:R-:W-:Y:S02]  /*0570*/  PRMT R165, R13, 0x7632, R165 ;  /* 0x000076320da57816 */ /* 0x000fe400000000a5 */
[----:B------:R-:W-:Y:S02]  /*0580*/  PRMT R164, R14, 0x7632, R164 ;  /* 0x000076320ea47816 */ /* 0x000fe400000000a4 */
[----:B------:R-:W-:Y:S02]  /*0590*/  PRMT R163, R15, 0x7632, R163 ;  /* 0x000076320fa37816 */ /* 0x000fe400000000a3 */
[----:B-----5:R-:W-:Y:S02]  /*05a0*/  PRMT R162, R8, 0x7632, R162 ;  /* 0x0000763208a27816 */ /* 0x020fe400000000a2 */
[----:B------:R-:W-:-:S02]  /*05b0*/  PRMT R161, R9, 0x7632, R161 ;  /* 0x0000763209a17816 */ /* 0x000fc400000000a1 */
[----:B------:R-:W-:Y:S02]  /*05c0*/  PRMT R160, R10, 0x7632, R160 ;  /* 0x000076320aa07816 */ /* 0x000fe400000000a0 */
[----:B------:R-:W-:Y:S02]  /*05d0*/  PRMT R159, R11, 0x7632, R159 ;  /* 0x000076320b9f7816 */ /* 0x000fe4000000009f */
[----:B----4-:R-:W-:Y:S02]  /*05e0*/  PRMT R158, R4, 0x7632, R158 ;  /* 0x00007632049e7816 */ /* 0x010fe4000000009e */
[----:B------:R-:W-:Y:S02]  /*05f0*/  PRMT R157, R5, 0x7632, R157 ;  /* 0x00007632059d7816 */ /* 0x000fe4000000009d */
[----:B------:R-:W-:Y:S02]  /*0600*/  PRMT R156, R6, 0x7632, R156 ;  /* 0x00007632069c7816 */ /* 0x000fe4000000009c */
[----:B------:R-:W-:-:S02]  /*0610*/  PRMT R155, R7, 0x7632, R155 ;  /* 0x00007632079b7816 */ /* 0x000fc4000000009b */
        /* <DEDUP_REMOVED lines=37> */
[----:B0-----:R-:W-:-:S07]  /*0870*/  SHF.L.U32 R155, R155, 0x10, RZ ;  /* 0x000000109b9b7819 */ /* 0x001fce00000006ff */
.L_x_4561:
[----:B------:R-:W0:Y:S01]  /*0880*/  S2R R146, SR_TID.X ;  /* 0x0000000000927919 */ /* 0x000e220000002100 */
[----:B------:R-:W1:Y:S01]  /*0890*/  LDC.64 R110, c[0x0][0x3c0] ;  /* 0x0000f000ff6e7b82 */ /* 0x000e620000000a00 */
[----:B------:R-:W-:-:S05]  /*08a0*/  IMAD R0, R172, UR12, RZ ;  /* 0x0000000cac007c24 */ /* 0x000fca000f8e02ff */
[----:B------:R-:W-:Y:S02]  /*08b0*/  SHF.R.S32.HI R87, RZ, 0x1f, R0 ;  /* 0x0000001fff577819 */ /* 0x000fe40000011400 */
[----:B------:R-:W2:Y:S02]  /*08c0*/  LDC.64 R84, c[0x0][0x428] ;  /* 0x00010a00ff547b82 */ /* 0x000ea40000000a00 */
[----:B------:R-:W-:-:S06]  /*08d0*/  LEA.HI R87, R87, R0, RZ, 0x3 ;  /* 0x0000000057577211 */ /* 0x000fcc00078f18ff */
[----:B------:R-:W3:Y:S08]  /*08e0*/  LDC.64 R128, c[0x0][0x3a8] ;  /* 0x0000ea00ff807b82 */ /* 0x000ef00000000a00 */
[----:B------:R-:W4:Y:S01]  /*08f0*/  LDC.64 R194, c[0x0][0x3c8] ;  /* 0x0000f200ffc27b82 */ /* 0x000f220000000a00 */
[----:B-1----:R-:W-:-:S05]  /*0900*/  IMAD.WIDE R110, R172, 0x4, R110 ;  /* 0x00000004ac6e7825 */ /* 0x002fca00078e026e */
[----:B------:R-:W4:Y:S01]  /*0910*/  LDG.E R0, desc[UR8][R110.64] ;  /* 0x000000086e007981 */ /* 0x000f22000c1e1900 */
[----:B0-----:R-:W-:Y:S01]  /*0920*/  LEA.HI.SX32 R192, R87, R146, 0x1d ;  /* 0x0000009257c07211 */ /* 0x001fe200078feaff */
[----:B------:R-:W0:Y:S04]  /*0930*/  @P0 LDC.64 R196, c[0x0][0x3e0] ;  /* 0x0000f800ffc40b82 */ /* 0x000e280000000a00 */
[C---:B--2---:R-:W-:Y:S01]  /*0940*/  IMAD.WIDE.U32 R92, R192.reuse, 0x10, R84 ;  /* 0x00000010c05c7825 */ /* 0x044fe200078e0054 */
[C---:B------:R-:W-:Y:S02]  /*0950*/  IADD3 R191, PT, PT, R192.reuse, 0x80, RZ ;  /* 0x00000080c0bf7810 */ /* 0x040fe40007ffe0ff */
[C---:B------:R-:W-:Y:S01]  /*0960*/  IADD3 R190, PT, PT, R192.reuse, 0x100, RZ ;  /* 0x00000100c0be7810 */ /* 0x040fe20007ffe0ff */
[C---:B---3--:R-:W-:Y:S01]  /*0970*/  IMAD.WIDE.U32 R86, R192.reuse, 0x20, R128 ;  /* 0x00000020c0567825 */ /* 0x048fe200078e0080 */
[----:B------:R-:W-:Y:S01]  /*0980*/  IADD3 R154, PT, PT, R192, 0x180, RZ ;  /* 0x00000180c09a7810 */ /* 0x000fe20007ffe0ff */
[----:B------:R-:W2:Y:S02]  /*0990*/  LDG.E.128 R92, desc[UR8][R92.64] ;  /* 0x000000085c5c7981 */ /* 0x000ea4000c1e1d00 */
[----:B------:R-:W-:-:S02]  /*09a0*/  IMAD.WIDE.U32 R104, R191, 0x10, R84 ;  /* 0x00000010bf687825 */ /* 0x000fc400078e0054 */
[----:B------:R-:W3:Y:S02]  /*09b0*/  LDG.E.128 R88, desc[UR8][R86.64] ;  /* 0x0000000856587981 */ /* 0x000ee4000c1e1d00 */
[----:B----4-:R-:W-:Y:S02]  /*09c0*/  IMAD.WIDE R194, R172, 0x4, R194 ;  /* 0x00000004acc27825 */ /* 0x010fe400078e02c2 */
[----:B------:R-:W4:Y:S02]  /*09d0*/  LDG.E.128 R96, desc[UR8][R86.64+0x10] ;  /* 0x0000100856607981 */ /* 0x000f24000c1e1d00 */
[--C-:B------:R-:W-:Y:S02]  /*09e0*/  IMAD.WIDE.U32 R116, R190, 0x10, R84.reuse ;  /* 0x00000010be747825 */ /* 0x100fe400078e0054 */
[----:B------:R1:W4:Y:S02]  /*09f0*/  LDG.E R189, desc[UR8][R194.64] ;  /* 0x00000008c2bd7981 */ /* 0x000324000c1e1900 */
[----:B------:R-:W-:-:S02]  /*0a00*/  IMAD.WIDE.U32 R84, R154, 0x10, R84 ;  /* 0x000000109a547825 */ /* 0x000fc400078e0054 */
[----:B------:R-:W4:Y:S04]  /*0a10*/  LDG.E.128 R116, desc[UR8][R116.64] ;  /* 0x0000000874747981 */ /* 0x000f28000c1e1d00 */
[----:B------:R-:W4:Y:S01]  /*0a20*/  LDG.E.128 R84, desc[UR8][R84.64] ;  /* 0x0000000854547981 */ /* 0x000f22000c1e1d00 */
[----:B------:R-:W-:-:S03]  /*0a30*/  IMAD.WIDE.U32 R108, R191, 0x20, R128 ;  /* 0x00000020bf6c7825 */ /* 0x000fc600078e0080 */
[----:B------:R-:W4:Y:S04]  /*0a40*/  LDG.E.128 R104, desc[UR8][R104.64] ;  /* 0x0000000868687981 */ /* 0x000f28000c1e1d00 */
[----:B------:R-:W4:Y:S01]  /*0a50*/  LDG.E.128 R100, desc[UR8][R108.64] ;  /* 0x000000086c647981 */ /* 0x000f22000c1e1d00 */
[----:B------:R-:W-:-:S05]  /*0a60*/  IMAD.WIDE.U32 R120, R190, 0x20, R128 ;  /* 0x00000020be787825 */ /* 0x000fca00078e0080 */
[----:B------:R-:W4:Y:S04]  /*0a70*/  LDG.E.128 R112, desc[UR8][R120.64] ;  /* 0x0000000878707981 */ /* 0x000f28000c1e1d00 */
[----:B------:R-:W4:Y:S01]  /*0a80*/  LDG.E.128 R108, desc[UR8][R108.64+0x10] ;  /* 0x000010086c6c7981 */ /* 0x000f22000c1e1d00 */
[----:B------:R-:W-:-:S03]  /*0a90*/  IMAD.WIDE.U32 R128, R154, 0x20, R128 ;  /* 0x000000209a807825 */ /* 0x000fc600078e0080 */
[----:B------:R-:W4:Y:S04]  /*0aa0*/  LDG.E.128 R120, desc[UR8][R120.64+0x10] ;  /* 0x0000100878787981 */ /* 0x000f28000c1e1d00 */
[----:B------:R-:W4:Y:S04]  /*0ab0*/  LDG.E.128 R124, desc[UR8][R128.64] ;  /* 0x00000008807c7981 */ /* 0x000f28000c1e1d00 */
[----:B------:R-:W4:Y:S01]  /*0ac0*/  LDG.E.128 R128, desc[UR8][R128.64+0x10] ;  /* 0x0000100880807981 */ /* 0x000f22000c1e1d00 */
[----:B------:R-:W-:Y:S02]  /*0ad0*/  ISETP.NE.U32.AND P1, PT, RZ, UR10, PT ;  /* 0x0000000aff007c0c */ /* 0x000fe4000bf25070 */
[----:B------:R-:W-:-:S02]  /*0ae0*/  ISETP.NE.AND P2, PT, RZ, UR7, PT ;  /* 0x00000007ff007c0c */ /* 0x000fc4000bf45270 */
[----:B------:R-:W-:Y:S01]  /*0af0*/  ISETP.NE.AND.EX P1, PT, RZ, UR11, PT, P1 ;  /* 0x0000000bff007c0c */ /* 0x000fe2000bf25310 */
[----:B0-----:R-:W-:-:S05]  /*0b00*/  @P0 IMAD.WIDE R196, R172, 0x2, R196 ;  /* 0x00000002acc40825 */ /* 0x001fca00078e02c4 */
[----:B------:R0:W5:Y:S07]  /*0b10*/  @P0 LDG.E.U16 R193, desc[UR8][R196.64] ;  /* 0x00000008c4c10981 */ /* 0x00016e000c1e1500 */
[----:B------:R-:W1:Y:S08]  /*0b20*/  @P1 LDC.64 R208, c[0x0][0x438] ;  /* 0x00010e00ffd01b82 */ /* 0x000e700000000a00 */
[----:B------:R-:W0:Y:S08]  /*0b30*/  @P1 LDC.64 R206, c[0x0][0x438] ;  /* 0x00010e00ffce1b82 */ /* 0x000e300000000a00 */
[----:B------:R-:W0:Y:S08]  /*0b40*/  @P1 LDC.64 R204, c[0x0][0x438] ;  /* 0x00010e00ffcc1b82 */ /* 0x000e300000000a00 */
[----:B------:R-:W0:Y:S01]  /*0b50*/  @P1 LDC.64 R198, c[0x0][0x438] ;  /* 0x00010e00ffc61b82 */ /* 0x000e220000000a00 */
[----:B-1----:R-:W-:-:S05]  /*0b60*/  @P1 IMAD.WIDE.U32 R208, R192, 0x20, R208 ;  /* 0x00000020c0d01825 */ /* 0x002fca00078e00d0 */
[----:B------:R-:W5:Y:S01]  /*0b70*/  @P1 LDG.E.128 R44, desc[UR8][R208.64] ;  /* 0x00000008d02c1981 */ /* 0x000f62000c1e1d00 */
[----:B0-----:R-:W-:-:S03]  /*0b80*/  @P1 IMAD.WIDE.U32 R206, R191, 0x20, R206 ;  /* 0x00000020bfce1825 */ /* 0x001fc600078e00ce */
[----:B------:R0:W5:Y:S04]  /*0b90*/  @P1 LDG.E.128 R48, desc[UR8][R208.64+0x10] ;  /* 0x00001008d0301981 */ /* 0x000168000c1e1d00 */
[----:B------:R-:W5:Y:S04]  /*0ba0*/  @P1 LDG.E.128 R52, desc[UR8][R206.64] ;  /* 0x00000008ce341981 */ /* 0x000f68000c1e1d00 */
[----:B------:R1:W5:Y:S01]  /*0bb0*/  @P1 LDG.E.128 R56, desc[UR8][R206.64+0x10] ;  /* 0x00001008ce381981 */ /* 0x000362000c1e1d00 */
[----:B------:R-:W-:-:S04]  /*0bc0*/  @P1 IMAD.WIDE.U32 R204, R190, 0x20, R204 ;  /* 0x00000020becc1825 */ /* 0x000fc800078e00cc */
[----:B------:R-:W-:Y:S01]  /*0bd0*/  @P1 IMAD.WIDE.U32 R198, R154, 0x20, R198 ;  /* 0x000000209ac61825 */ /* 0x000fe200078e00c6 */
[----:B------:R-:W5:Y:S04]  /*0be0*/  @P1 LDG.E.128 R60, desc[UR8][R204.64] ;  /* 0x00000008cc3c1981 */ /* 0x000f68000c1e1d00 */
[----:B------:R1:W5:Y:S04]  /*0bf0*/  @P1 LDG.E.128 R64, desc[UR8][R204.64+0x10] ;  /* 0x00001008cc401981 */ /* 0x000368000c1e1d00 */
[----:B------:R-:W5:Y:S04]  /*0c00*/  @P1 LDG.E.128 R68, desc[UR8][R198.64] ;  /* 0x00000008c6441981 */ /* 0x000f68000c1e1d00 */
[----:B------:R1:W5:Y:S01]  /*0c10*/  @P1 LDG.E.128 R72, desc[UR8][R198.64+0x10] ;  /* 0x00001008c6481981 */ /* 0x000362000c1e1d00 */
[----:B------:R-:W-:-:S02]  /*0c20*/  FSEL R195, R0, RZ, !P2 ;  /* 0x000000ff00c37208 */ /* 0x000fc40005000000 */
[C---:B--2---:R-:W-:Y:S02]  /*0c30*/  PRMT R244, R92.reuse, 0x7632, R244 ;  /* 0x000076325cf47816 */ /* 0x044fe400000000f4 */
[----:B------:R-:W-:Y:S01]  /*0c40*/  SHF.L.U32 R92, R92, 0x10, RZ ;  /* 0x000000105c5c7819 */ /* 0x000fe200000006ff */
[C---:B---3--:R-:W-:Y:S01]  /*0c50*/  FADD.FTZ R0, -R195.reuse, R88 ;  /* 0x00000058c3007221 */ /* 0x048fe20000010100 */
[----:B------:R-:W-:Y:S01]  /*0c60*/  SHF.L.U32 R244, R244, 0x10, RZ ;  /* 0x00000010f4f47819 */ /* 0x000fe200000006ff */
[----:B------:R-:W-:Y:S02]  /*0c70*/  FADD.FTZ R237, -R195, R89 ;  /* 0x00000059c3ed7221 */ /* 0x000fe40000010100 */
[----:B------:R-:W-:Y:S01]  /*0c80*/  FMUL.FTZ R234, R188, R92 ;  /* 0x0000005cbcea7220 */ /* 0x000fe20000410000 */
[C---:B------:R-:W-:Y:S02]  /*0c90*/  PRMT R243, R93.reuse, 0x7632, R243 ;  /* 0x000076325df37816 */ /* 0x040fe400000000f3 */
[----:B------:R-:W-:Y:S01]  /*0ca0*/  SHF.L.U32 R93, R93, 0x10, RZ ;  /* 0x000000105d5d7819 */ /* 0x000fe200000006ff */
[----:B----4-:R-:W-:Y:S01]  /*0cb0*/  FMUL.FTZ R0, R189, R0 ;  /* 0x00000000bd007220 */ /* 0x010fe20000410000 */
[----:B------:R-:W-:Y:S01]  /*0cc0*/  FMUL.FTZ R227, R170, R244 ;  /* 0x000000f4aae37220 */ /* 0x000fe20000410000 */
[----:B------:R-:W-:Y:S01]  /*0cd0*/  FADD.FTZ R236, -R195, R90 ;  /* 0x0000005ac3ec7221 */ /* 0x000fe20000010100 */
[----:B------:R-:W-:-:S02]  /*0ce0*/  PRMT R218, R118, 0x7632, R218 ;  /* 0x0000763276da7816 */ /* 0x000fc400000000da */
[----:B------:R-:W-:Y:S01]  /*0cf0*/  SHF.L.U32 R196, R118, 0x10, RZ ;  /* 0x0000001076c47819 */ /* 0x000fe200000006ff */
[----:B------:R-:W-:Y:S01]  /*0d00*/  FADD.FTZ R118, RZ, R234 ;  /* 0x000000eaff767221 */ /* 0x000fe20000010000 */
[C---:B------:R-:W-:Y:S01]  /*0d10*/  PRMT R216, R84.reuse, 0x7632, R216 ;  /* 0x0000763254d87816 */ /* 0x040fe200000000d8 */
[----:B------:R-:W-:Y:S01]  /*0d20*/  FMUL.FTZ R237, R189, R237 ;  /* 0x000000edbded7220 */ /* 0x000fe20000410000 */
[----:B------:R-:W-:Y:S01]  /*0d30*/  SHF.L.U32 R214, R84, 0x10, RZ ;  /* 0x0000001054d67819 */ /* 0x000fe200000006ff */
[----:B------:R-:W-:Y:S01]  /*0d40*/  FFMA.FTZ R84, R0, R234, RZ ;  /* 0x000000ea00547223 */ /* 0x000fe200000100ff */
        /* <DEDUP_REMOVED lines=8> */
[C---:B------:R-:W-:Y:S01]  /*0dd0*/  PRMT R242, R94.reuse, 0x7632, R242 ;  /* 0x000076325ef27816 */ /* 0x040fe200000000f2 */
[----:B------:R-:W-:Y:S01]  /*0de0*/  FMUL.FTZ R225, R169, R243 ;  /* 0x000000f3a9e17220 */ /* 0x000fe20000410000 */
[----:B------:R-:W-:Y:S01]  /*0df0*/  SHF.L.U32 R94, R94, 0x10, RZ ;  /* 0x000000105e5e7819 */ /* 0x000fe200000006ff */
[----:B------:R-:W-:Y:S01]  /*0e00*/  FADD.FTZ R118, R233, R118 ;  /* 0x00000076e9767221 */ /* 0x000fe20000010000 */
[----:B------:R-:W-:Y:S01]  /*0e10*/  FADD.FTZ R230, -R195, R96 ;  /* 0x00000060c3e67221 */ /* 0x000fe20000010100 */
[----:B------:R-:W-:Y:S01]  /*0e20*/  FMUL.FTZ R235, R189, R235 ;  /* 0x000000ebbdeb7220 */ /* 0x000fe20000410000 */
[----:B------:R-:W-:Y:S01]  /*0e30*/  FFMA.FTZ R84, R236, R233, R85 ;  /* 0x000000e9ec547223 */ /* 0x000fe20000010055 */
[C---:B------:R-:W-:Y:S01]  /*0e40*/  PRMT R217, R119.reuse, 0x7632, R217 ;  /* 0x0000763277d97816 */ /* 0x040fe200000000d9 */
[----:B------:R-:W-:Y:S01]  /*0e50*/  FMUL.FTZ R232, R186, R94 ;  /* 0x0000005ebae87220 */ /* 0x000fe20000410000 */
[----:B------:R-:W-:Y:S01]  /*0e60*/  SHF.L.U32 R197, R119, 0x10, RZ ;  /* 0x0000001077c57819 */ /* 0x000fe200000006ff */
        /* <DEDUP_REMOVED lines=26> */
[----:B0-----:R-:W-:Y:S01]  /*1010*/  FMUL.FTZ R209, R184, R88 ;  /* 0x00000058b8d17220 */ /* 0x001fe20000410000 */
[----:B------:R-:W-:Y:S01]  /*1020*/  FADD.FTZ R118, R223, R118 ;  /* 0x00000076df767221 */ /* 0x000fe20000010000 */
[----:B------:R-:W-:Y:S01]  /*1030*/  FADD.FTZ R212, -R195, R101 ;  /* 0x00000065c3d47221 */ /* 0x000fe20000010100 */
[----:B------:R-:W-:Y:S01]  /*1040*/  FMUL.FTZ R213, R189, R213 ;  /* 0x000000d5bdd57220 */ /* 0x000fe20000410000 */
[----:B------:R-:W-:Y:S01]  /*1050*/  FFMA.FTZ R84, R226, R223, R85 ;  /* 0x000000dfe2547223 */ /* 0x000fe20000010055 */
[C---:B------:R-:W-:Y:S01]  /*1060*/  PRMT R89, R105.reuse, 0x7632, R89 ;  /* 0x0000763269597816 */ /* 0x040fe20000000059 */
[----:B-1----:R-:W-:Y:S01]  /*1070*/  FMUL.FTZ R206, R166, R90 ;  /* 0x0000005aa6ce7220 */ /* 0x002fe20000410000 */
        /* <DEDUP_REMOVED lines=31> */
[----:B------:R-:W-:Y:S01]  /*1270*/  FADD.FTZ R103, -R195, R113 ;  /* 0x00000071c3677221 */ /* 0x000fe20000010100 */
        /* <DEDUP_REMOVED lines=9> */
[----:B------:R-:W-:Y:S01]  /*1310*/  FMUL.FTZ R198, R163, R221 ;  /* 0x000000dda3c67220 */ /* 0x000fe20000410000 */
        /* <DEDUP_REMOVED lines=8> */
[----:B------:R-:W-:Y:S01]  /*13a0*/  FMUL.FTZ R118, R189, R112 ;  /* 0x00000070bd767220 */ /* 0x000fe20000410000 */
[----:B------:R-:W-:Y:S01]  /*13b0*/  FFMA.FTZ R85, R200, R198, R85 ;  /* 0x000000c6c8557223 */ /* 0x000fe20000010055 */
[----:B------:R-:W-:Y:S01]  /*13c0*/  PRMT R219, R117, 0x7632, R219 ;  /* 0x0000763275db7816 */ /* 0x000fe200000000db */
[----:B------:R-:W-:Y:S01]  /*13d0*/  FADD.FTZ R194, -R195, R123 ;  /* 0x0000007bc3c27221 */ /* 0x000fe20000010100 */
[----:B------:R-:W-:Y:S01]  /*13e0*/  SHF.L.U32 R117, R117, 0x10, RZ ;  /* 0x0000001075757819 */ /* 0x000fe200000006ff */
[----:B------:R-:W-:Y:S01]  /*13f0*/  FMUL.FTZ R123, R162, R220 ;  /* 0x000000dca27b7220 */ /* 0x000fe20000410000 */
[----:B------:R-:W-:Y:S01]  /*1400*/  FADD.FTZ R108, R122, R103 ;  /* 0x000000677a6c7221 */ /* 0x000fe20000010000 */
[C---:B------:R-:W-:Y:S01]  /*1410*/  FADD.FTZ R114, -R195.reuse, R114 ;  /* 0x00000072c3727221 */ /* 0x040fe20000010100 */
[----:B------:R-:W-:Y:S01]  /*1420*/  FFMA.FTZ R84, R118, R122, R85 ;  /* 0x0000007a76547223 */ /* 0x000fe20000010055 */
[----:B------:R-:W-:Y:S01]  /*1430*/  FADD.FTZ R97, -R195, R124 ;  /* 0x0000007cc3617221 */ /* 0x000fe20000010100 */
[----:B------:R-:W-:Y:S01]  /*1440*/  SHF.L.U32 R219, R219, 0x10, RZ ;  /* 0x00000010dbdb7819 */ /* 0x000fe200000006ff */
[----:B------:R-:W-:Y:S01]  /*1450*/  FADD.FTZ R101, -R195, R120 ;  /* 0x00000078c3657221 */ /* 0x000fe20000010100 */
[----:B------:R-:W-:Y:S01]  /*1460*/  FMUL.FTZ R124, R179, R117 ;  /* 0x00000075b37c7220 */ /* 0x000fe20000410000 */
[----:B------:R-:W-:Y:S01]  /*1470*/  FADD.FTZ R103, R123, R108 ;  /* 0x0000006c7b677221 */ /* 0x000fe20000010000 */
[----:B------:R-:W-:Y:S01]  /*1480*/  FADD.FTZ R115, -R195, R115 ;  /* 0x00000073c3737221 */ /* 0x000fe20000010100 */
[----:B------:R-:W-:Y:S01]  /*1490*/  FMUL.FTZ R120, R189, R114 ;  /* 0x00000072bd787220 */ /* 0x000fe20000410000 */
[----:B------:R-:W-:Y:S01]  /*14a0*/  FFMA.FTZ R85, R119, R123, R84 ;  /* 0x0000007b77557223 */ /* 0x000fe20000010054 */
[C---:B------:R-:W-:Y:S01]  /*14b0*/  FADD.FTZ R98, -R195.reuse, R125 ;  /* 0x0000007dc3627221 */ /* 0x040fe20000010100 */
[----:B------:R-:W-:Y:S01]  /*14c0*/  FADD.FTZ R96, -R195, R121 ;  /* 0x00000079c3607221 */ /* 0x000fe20000010100 */
[----:B------:R-:W-:Y:S01]  /*14d0*/  FMUL.FTZ R125, R161, R219 ;  /* 0x000000dba17d7220 */ /* 0x000fe20000410000 */
[----:B------:R-:W-:Y:S01]  /*14e0*/  FADD.FTZ R108, R124, R103 ;  /* 0x000000677c6c7221 */ /* 0x000fe20000010000 */
[----:B------:R-:W-:Y:S01]  /*14f0*/  FMUL.FTZ R121, R189, R115 ;  /* 0x00000073bd797220 */ /* 0x000fe20000410000 */
[----:B------:R-:W-:Y:S01]  /*1500*/  FFMA.FTZ R84, R120, R124, R85 ;  /* 0x0000007c78547223 */ /* 0x000fe20000010055 */
[C---:B------:R-:W-:Y:S01]  /*1510*/  FADD.FTZ R100, -R195.reuse, R126 ;  /* 0x0000007ec3647221 */ /* 0x040fe20000010100 */
[----:B------:R-:W-:Y:S01]  /*1520*/  SHF.L.U32 R218, R218, 0x10, RZ ;  /* 0x00000010dada7819 */ /* 0x000fe200000006ff */
[----:B------:R-:W-:Y:S01]  /*1530*/  FADD.FTZ R104, -R195, R128 ;  /* 0x00000080c3687221 */ /* 0x000fe20000010100 */
[----:B------:R-:W-:Y:S01]  /*1540*/  FMUL.FTZ R126, R178, R196 ;  /* 0x000000c4b27e7220 */ /* 0x000fe20000410000 */
[----:B------:R-:W-:Y:S01]  /*1550*/  FADD.FTZ R103, R125, R108 ;  /* 0x0000006c7d677221 */ /* 0x000fe20000010000 */
        /* <DEDUP_REMOVED lines=8> */
[----:B------:R-:W-:Y:S01]  /*15e0*/  FADD.FTZ R102, -R195, R127 ;  /* 0x0000007fc3667221 */ /* 0x000fe20000010100 */
[----:B------:R-:W-:Y:S01]  /*15f0*/  SHF.L.U32 R217, R217, 0x10, RZ ;  /* 0x00000010d9d97819 */ /* 0x000fe200000006ff */
[----:B------:R-:W-:Y:S01]  /*1600*/  FADD.FTZ R113, -R195, R131 ;  /* 0x00000083c3717221 */ /* 0x000fe20000010100 */
        /* <DEDUP_REMOVED lines=20> */
[----:B------:R-:W-:Y:S01]  /*1750*/  FFMA.FTZ R85, R98, R99, R85 ;  /* 0x0000006362557223 */ /* 0x000fe20000010055 */
[----:B------:R-:W-:Y:S01]  /*1760*/  FMUL.FTZ R101, R175, R238 ;  /* 0x000000eeaf657220 */ /* 0x000fe20000410000 */
[C---:B------:R-:W-:Y:S01]  /*1770*/  PRMT R239, R86.reuse, 0x7632, R239 ;  /* 0x0000763256ef7816 */ /* 0x040fe200000000ef */
[----:B------:R-:W-:Y:S01]  /*1780*/  FMUL.FTZ R102, R189, R102 ;  /* 0x00000066bd667220 */ /* 0x000fe20000410000 */
[----:B------:R-:W-:Y:S01]  /*1790*/  SHF.L.U32 R240, R86, 0x10, RZ ;  /* 0x0000001056f07819 */ /* 0x000fe200000006ff */
[----:B------:R-:W-:Y:S01]  /*17a0*/  FADD.FTZ R84, R84, R101 ;  /* 0x0000006554547221 */ /* 0x000fe20000010000 */
[----:B------:R-:W-:Y:S01]  /*17b0*/  FFMA.FTZ R85, R100, R101, R85 ;  /* 0x0000006564557223 */ /* 0x000fe20000010055 */
[----:B------:R-:W-:Y:S01]  /*17c0*/  FMUL.FTZ R103, R157, R215 ;  /* 0x000000d79d677220 */ /* 0x000fe20000410000 */
        /* <DEDUP_REMOVED lines=19> */
[----:B------:R-:W-:-:S03]  /*1900*/  FFMA.FTZ R84, R111, R112, R84 ;  /* 0x000000706f547223 */ /* 0x000fc60000010054 */
[----:B------:R-:W-:Y:S01]  /*1910*/  FADD.FTZ R115, R115, R114 ;  /* 0x0000007273737221 */ /* 0x000fe20000010000 */
[----:B------:R-:W-:-:S04]  /*1920*/  FFMA.FTZ R84, R113, R114, R84 ;  /* 0x0000007271547223 */ /* 0x000fc80000010054 */
        /* <DEDUP_REMOVED lines=17> */
[----:B------:R-:W0:Y:S04]  /*1a40*/  SHFL.DOWN PT, R84, R115, 0x1, 0x1f ;  /* 0x08201f0073547f89 */ /* 0x000e2800000e0000 */
[----:B------:R-:W1:Y:S01]  /*1a50*/  SHFL.DOWN PT, R85, R86, 0x1, 0x1f ;  /* 0x08201f0056557f89 */ /* 0x000e6200000e0000 */
[----:B------:R-:W-:Y:S01]  /*1a60*/  BSSY.RECONVERGENT B0, `(.L_x_4541) ;  /* 0x000000c000007945 */ /* 0x000fe20003800200 */
[----:B0-----:R-:W-:Y:S01]  /*1a70*/  FADD.FTZ R84, R115, R84 ;  /* 0x0000005473547221 */ /* 0x001fe20000010000 */
[----:B-1----:R-:W-:Y:S02]  /*1a80*/  FADD.FTZ R85, R86, R85 ;  /* 0x0000005556557221 */ /* 0x002fe40000010000 */
        /* <DEDUP_REMOVED lines=9> */
.L_x_4542:
[----:B------:R-:W-:Y:S05]  /*1b20*/  BSYNC.RECONVERGENT B0 ;  /* 0x0000000000007941 */ /* 0x000fea0003800200 */
.L_x_4541:
[----:B------:R-:W1:Y:S08]  /*1b30*/  S2UR UR5, SR_CgaCtaId ;  /* 0x00000000000579c3 */ /* 0x000e700000008800 */
[----:B------:R-:W-:Y:S01]  /*1b40*/  BAR.SYNC.DEFER_BLOCKING 0x0 ;  /* 0x0000000000007b1d */ /* 0x000fe20000010000 */
[----:B------:R-:W-:Y:S01]  /*1b50*/  FADD.FTZ R33, R91, R33 ;  /* 0x000000215b217221 */ /* 0x000fe20000010000 */
[----:B------:R-:W-:Y:S01]  /*1b60*/  FFMA.FTZ R5, R226, R91, R5 ;  /* 0x0000005be2057223 */ /* 0x000fe20000010005 */
[----:B------:R-:W-:Y:S01]  /*1b70*/  FADD.FTZ R34, R88, R34 ;  /* 0x0000002258227221 */ /* 0x000fe20000010000 */
[----:B------:R-:W-:Y:S01]  /*1b80*/  FFMA.FTZ R6, R213, R88, R6 ;  /* 0x00000058d5067223 */ /* 0x000fe20000010006 */
[----:B------:R-:W-:Y:S01]  /*1b90*/  FFMA.FTZ R7, R212, R90, R7 ;  /* 0x0000005ad4077223 */ /* 0x000fe20000010007 */
[----:B------:R-:W-:Y:S01]  /*1ba0*/  UMOV UR4, 0x400 ;  /* 0x0000040000047882 */ /* 0x000fe20000000000 */
[----:B------:R-:W-:Y:S01]  /*1bb0*/  FADD.FTZ R35, R90, R35 ;  /* 0x000000235a237221 */ /* 0x000fe20000010000 */
[----:B------:R-:W-:Y:S01]  /*1bc0*/  FFMA.FTZ R9, R210, R89, R9 ;  /* 0x00000059d2097223 */ /* 0x000fe20000010009 */
[----:B------:R-:W-:Y:S01]  /*1bd0*/  FADD.FTZ R37, R89, R37 ;  /* 0x0000002559257221 */ /* 0x000fe20000010000 */
[----:B------:R-:W-:Y:S01]  /*1be0*/  FADD.FTZ R149, R93, R149 ;  /* 0x000000955d957221 */ /* 0x000fe20000010000 */
[----:B------:R-:W-:Y:S01]  /*1bf0*/  FFMA.FTZ R150, R236, R93, R150 ;  /* 0x0000005dec967223 */ /* 0x000fe20000010096 */
[----:B------:R-:W-:-:S02]  /*1c00*/  HFMA2 R115, -RZ, RZ, 1.875, 0 ;  /* 0x3f800000ff737431 */ /* 0x000fc400000001ff */
[----:B------:R-:W-:Y:S01]  /*1c10*/  FADD.FTZ R153, R92, R153 ;  /* 0x000000995c997221 */ /* 0x000fe20000010000 */
[----:B------:R-:W-:Y:S01]  /*1c20*/  FFMA.FTZ R171, R0, R92, R171 ;  /* 0x0000005c00ab7223 */ /* 0x000fe200000100ab */
[----:B-----5:R-:W-:Y:S01]  /*1c30*/  @P0 SHF.L.U32 R115, R193, 0x10, RZ ;  /* 0x00000010c1730819 */ /* 0x020fe200000006ff */
[----:B------:R-:W-:Y:S01]  /*1c40*/  FFMA.FTZ R152, R237, R244, R152 ;  /* 0x000000f4ed987223 */ /* 0x000fe20000010098 */
[----:B------:R-:W-:Y:S01]  /*1c50*/  FADD.FTZ R151, R244, R151 ;  /* 0x00000097f4977221 */ /* 0x000fe20000010000 */
[----:B------:R-:W-:Y:S01]  /*1c60*/  FFMA.FTZ R148, R235, R243, R148 ;  /* 0x000000f3eb947223 */ /* 0x000fe20000010094 */
[----:B------:R-:W-:Y:S01]  /*1c70*/  FADD.FTZ R147, R243, R147 ;  /* 0x00000093f3937221 */ /* 0x000fe20000010000 */
        /* <DEDUP_REMOVED lines=14> */
[----:B------:R-:W-:Y:S01]  /*1d60*/  FFMA.FTZ R10, R204, R106, R10 ;  /* 0x0000006acc0a7223 */ /* 0x000fe2000001000a */
[----:B------:R-:W-:Y:S01]  /*1d70*/  FADD.FTZ R39, R222, R39 ;  /* 0x00000027de277221 */ /* 0x000fe20000010000 */
[----:B------:R-:W-:Y:S01]  /*1d80*/  FFMA.FTZ R11, R203, R222, R11 ;  /* 0x000000decb0b7223 */ /* 0x000fe2000001000b */
[----:B------:R-:W-:Y:S01]  /*1d90*/  FADD.FTZ R40, R107, R40 ;  /* 0x000000286b287221 */ /* 0x000fe20000010000 */
[----:B0-----:R-:W0:Y:S01]  /*1da0*/  LDS.128 R84, [UR5] ;  /* 0x00000005ff547984 */ /* 0x001e220008000c00 */
[----:B------:R-:W-:Y:S01]  /*1db0*/  FFMA.FTZ R12, R201, R107, R12 ;  /* 0x0000006bc90c7223 */ /* 0x000fe2000001000c */
[----:B------:R-:W-:Y:S01]  /*1dc0*/  FADD.FTZ R41, R221, R41 ;  /* 0x00000029dd297221 */ /* 0x000fe20000010000 */
[----:B------:R-:W-:Y:S01]  /*1dd0*/  FFMA.FTZ R13, R200, R221, R13 ;  /* 0x000000ddc80d7223 */ /* 0x000fe2000001000d */
[----:B------:R-:W1:Y:S01]  /*1de0*/  LDS.128 R88, [UR6] ;  /* 0x00000006ff587984 */ /* 0x000e620008000c00 */
        /* <DEDUP_REMOVED lines=78> */
[----:B------:R-:W-:-:S02]  /*22d0*/  FMUL.FTZ R89, R84, R115 ;  /* 0x0000007354597220 */ /* 0x000fc40000410000 */
[----:B------:R-:W-:Y:S02]  /*22e0*/  F2FP.BF16.F32.PACK_AB R87, R226, R87 ;  /* 0x00000057e257723e */ /* 0x000fe400000010ff */
[----:B------:R-:W-:Y:S02]  /*22f0*/  F2FP.BF16.F32.PACK_AB R86, R91, R86 ;  /* 0x000000565b56723e */ /* 0x000fe400000010ff */
[----:B------:R-:W-:Y:S02]  /*2300*/  F2FP.BF16.F32.PACK_AB R85, R88, R85 ;  /* 0x000000555855723e */ /* 0x000fe400000010ff */
[----:B------:R-:W-:Y:S01]  /*2310*/  F2FP.BF16.F32.PACK_AB R84, R89, R0 ;  /* 0x000000005954723e */ /* 0x000fe200000010ff */
[----:B------:R-:W-:Y:S06]  /*2320*/  BRA `(.L_x_4545) ;  /* 0x0000000000907947 */ /* 0x000fec0003800000 */
.L_x_4544:
        /* <DEDUP_REMOVED lines=36> */
.L_x_4545:
[----:B------:R-:W-:Y:S01]  /*2570*/  ISETP.NE.U32.AND P1, PT, RZ, UR14, PT ;  /* 0x0000000eff007c0c */ /* 0x000fe2000bf25070 */
[----:B------:R-:W0:Y:S03]  /*2580*/  LDC.64 R88, c[0x0][0x468] ;  /* 0x00011a00ff587b82 */ /* 0x000e260000000a00 */
[----:B------:R-:W-:-:S13]  /*2590*/  ISETP.NE.AND.EX P1, PT, RZ, UR15, PT, P1 ;  /* 0x0000000fff007c0c */ /* 0x000fda000bf25310 */
[----:B------:R-:W1:Y:S02]  /*25a0*/  @P1 LDC.64 R90, c[0x0][0x478] ;  /* 0x00011e00ff5a1b82 */ /* 0x000e640000000a00 */
[----:B-1----:R-:W-:-:S04]  /*25b0*/  @P1 IMAD.WIDE.U32 R90, R192, 0x20, R90 ;  /* 0x00000020c05a1825 */ /* 0x002fc800078e005a */
[----:B0-----:R-:W-:Y:S01]  /*25c0*/  IMAD.WIDE.U32 R192, R192, 0x10, R88 ;  /* 0x00000010c0c07825 */ /* 0x001fe200078e0058 */
[----:B------:R0:W-:Y:S04]  /*25d0*/  @P1 STG.E.128 desc[UR8][R90.64], R80 ;  /* 0x000000505a001986 */ /* 0x0001e8000c101d08 */
[----:B------:R0:W-:Y:S04]  /*25e0*/  @P1 STG.E.128 desc[UR8][R90.64+0x10], R76 ;  /* 0x0000104c5a001986 */ /* 0x0001e8000c101d08 */
[----:B------:R0:W-:Y:S01]  /*25f0*/  STG.E.128 desc[UR8][R192.64], R84 ;  /* 0x00000054c0007986 */ /* 0x0001e2000c101d08 */
[----:B------:R-:W-:Y:S05]  /*2600*/  @!P1 BRA `(.L_x_4546) ;  /* 0x0000000000949947 */ /* 0x000fea0003800000 */
[-CC-:B0-----:R-:W-:Y:S01]  /*2610*/  FFMA.FTZ R77, R212, R93.reuse, R92.reuse ;  /* 0x0000005dd44d7223 */ /* 0x181fe2000001005c */
[-CC-:B------:R-:W-:Y:S01]  /*2620*/  FFMA.FTZ R0, R213, R93.reuse, R92.reuse ;  /* 0x0000005dd5007223 */ /* 0x180fe2000001005c */
[-CC-:B------:R-:W-:Y:S01]  /*2630*/  FFMA.FTZ R211, R211, R93.reuse, R92.reuse ;  /* 0x0000005dd3d37223 */ /* 0x180fe2000001005c */
[-CC-:B------:R-:W-:Y:S01]  /*2640*/  FFMA.FTZ R79, R210, R93.reuse, R92.reuse ;  /* 0x0000005dd24f7223 */ /* 0x180fe2000001005c */
[----:B------:R-:W-:Y:S01]  /*2650*/  FADD.FTZ R206, R206, -R77 ;  /* 0x8000004dcece7221 */ /* 0x000fe20000010000 */
        /* <DEDUP_REMOVED lines=32> */
.L_x_4546:
        /* <DEDUP_REMOVED lines=36> */
.L_x_4547:
[----:B------:R-:W0:Y:S01]  /*2aa0*/  @P1 LDC.64 R90, c[0x0][0x478] ;  /* 0x00011e00ff5a1b82 */ /* 0x000e220000000a00 */
[----:B------:R-:W-:-:S04]  /*2ab0*/  IMAD.WIDE.U32 R94, R191, 0x10, R88 ;  /* 0x00000010bf5e7825 */ /* 0x000fc800078e0058 */
[----:B0-----:R-:W-:-:S05]  /*2ac0*/  @P1 IMAD.WIDE.U32 R90, R191, 0x20, R90 ;  /* 0x00000020bf5a1825 */ /* 0x001fca00078e005a */
        /* <DEDUP_REMOVED lines=41> */
.L_x_4548:
[-CC-:B------:R-:W-:Y:S01]  /*2d60*/  FFMA.FTZ R0, R119, R93.reuse, R92.reuse ;  /* 0x0000005d77007223 */ /* 0x180fe2000001005c */
[-CC-:B0-----:R-:W-:Y:S01]  /*2d70*/  FFMA.FTZ R87, R120, R93.reuse, R92.reuse ;  /* 0x0000005d78577223 */ /* 0x181fe2000001005c */
        /* <DEDUP_REMOVED lines=33> */
[----:B------:R-:W-:-:S07]  /*2f90*/  F2FP.BF16.F32.PACK_AB R84, R91, R0 ;  /* 0x000000005b54723e */ /* 0x000fce00000010ff */
.L_x_4549:
[----:B------:R-:W0:Y:S02]  /*2fa0*/  @P1 LDC.64 R90, c[0x0][0x478] ;  /* 0x00011e00ff5a1b82 */ /* 0x000e240000000a00 */
[----:B0-----:R-:W-:-:S04]  /*2fb0*/  @P1 IMAD.WIDE.U32 R90, R190, 0x20, R90 ;  /* 0x00000020be5a1825 */ /* 0x001fc800078e005a */
[----:B------:R-:W-:Y:S01]  /*2fc0*/  IMAD.WIDE.U32 R190, R190, 0x10, R88 ;  /* 0x00000010bebe7825 */ /* 0x000fe200078e0058 */
[----:B------:R0:W-:Y:S04]  /*2fd0*/  @P1 STG.E.128 desc[UR8][R90.64], R80 ;  /* 0x000000505a001986 */ /* 0x0001e8000c101d08 */
[----:B------:R0:W-:Y:S04]  /*2fe0*/  @P1 STG.E.128 desc[UR8][R90.64+0x10], R76 ;  /* 0x0000104c5a001986 */ /* 0x0001e8000c101d08 */
[----:B------:R0:W-:Y:S01]  /*2ff0*/  STG.E.128 desc[UR8][R190.64], R84 ;  /* 0x00000054be007986 */ /* 0x0001e2000c101d08 */
[----:B------:R-:W-:Y:S05]  /*3000*/  @!P1 BRA `(.L_x_4550) ;  /* 0x0000000000949947 */ /* 0x000fea0003800000 */
[-CC-:B------:R-:W-:Y:S01]  /*3010*/  FFMA.FTZ R97, R97, R93.reuse, R92.reuse ;  /* 0x0000005d61617223 */ /* 0x180fe2000001005c */
[-CC-:B------:R-:W-:Y:S01]  /*3020*/  FFMA.FTZ R98, R98, R93.reuse, R92.reuse ;  /* 0x0000005d62627223 */ /* 0x180fe2000001005c */
[-CC-:B------:R-:W-:Y:S01]  /*3030*/  FFMA.FTZ R100, R100, R93.reuse, R92.reuse ;  /* 0x0000005d64647223 */ /* 0x180fe2000001005c */
[-CC-:B------:R-:W-:Y:S01]  /*3040*/  FFMA.FTZ R102, R102, R93.reuse, R92.reuse ;  /* 0x0000005d66667223 */ /* 0x180fe2000001005c */
        /* <DEDUP_REMOVED lines=33> */
.L_x_4550:
        /* <DEDUP_REMOVED lines=36> */
.L_x_4551:
[----:B------:R-:W0:Y:S01]  /*34a0*/  @P1 LDC.64 R90, c[0x0][0x478] ;  /* 0x00011e00ff5a1b82 */ /* 0x000e220000000a00 */
[----:B------:R-:W-:-:S04]  /*34b0*/  IMAD.WIDE.U32 R88, R154, 0x10, R88 ;  /* 0x000000109a587825 */ /* 0x000fc800078e0058 */
[----:B0-----:R-:W-:-:S05]  /*34c0*/  @P1 IMAD.WIDE.U32 R90, R154, 0x20, R90 ;  /* 0x000000209a5a1825 */ /* 0x001fca00078e005a */
[----:B------:R1:W-:Y:S04]  /*34d0*/  @P1 STG.E.128 desc[UR8][R90.64], R80 ;  /* 0x000000505a001986 */ /* 0x0003e8000c101d08 */
[----:B------:R1:W-:Y:S04]  /*34e0*/  @P1 STG.E.128 desc[UR8][R90.64+0x10], R76 ;  /* 0x0000104c5a001986 */ /* 0x0003e8000c101d08 */
[----:B------:R1:W-:Y:S01]  /*34f0*/  STG.E.128 desc[UR8][R88.64], R84 ;  /* 0x0000005458007986 */ /* 0x0003e2000c101d08 */
[----:B------:R-:W-:Y:S05]  /*3500*/  BRA `(.L_x_4552) ;  /* 0x00000014000c7947 */ /* 0x000fea0003800000 */
.L_x_4543:
[----:B------:R-:W-:-:S04]  /*3510*/  ISETP.NE.U32.AND P1, PT, RZ, UR14, PT ;  /* 0x0000000eff007c0c */ /* 0x000fc8000bf25070 */
[----:B------:R-:W-:-:S13]  /*3520*/  ISETP.NE.AND.EX P1, PT, RZ, UR15, PT, P1 ;  /* 0x0000000fff007c0c */ /* 0x000fda000bf25310 */
[----:B------:R-:W-:Y:S05]  /*3530*/  @P1 BRA `(.L_x_4553) ;  /* 0x0000000000941947 */ /* 0x000fea0003800000 */
[-CC-:B------:R-:W-:Y:S01]  /*3540*/  FFMA.FTZ R85, R0, R93.reuse, R92.reuse ;  /* 0x0000005d00557223 */ /* 0x180fe2000001005c */
        /* <DEDUP_REMOVED lines=36> */
.L_x_4553:
        /* <DEDUP_REMOVED lines=36> */
.L_x_4554:
[----:B------:R-:W0:Y:S08]  /*39d0*/  @P1 LDC.64 R90, c[0x0][0x478] ;  /* 0x00011e00ff5a1b82 */ /* 0x000e300000000a00 */
[----:B------:R-:W1:Y:S01]  /*39e0*/  LDC.64 R88, c[0x0][0x468] ;  /* 0x00011a00ff587b82 */ /* 0x000e620000000a00 */
[----:B0-----:R-:W-:-:S05]  /*39f0*/  @P1 IMAD.WIDE.U32 R90, R192, 0x20, R90 ;  /* 0x00000020c05a1825 */ /* 0x001fca00078e005a */
[----:B------:R0:W-:Y:S01]  /*3a00*/  @P1 STG.E.128 desc[UR8][R90.64], R80 ;  /* 0x000000505a001986 */ /* 0x0001e2000c101d08 */
[----:B-1----:R-:W-:-:S03]  /*3a10*/  IMAD.WIDE.U32 R192, R192, 0x10, R88 ;  /* 0x00000010c0c07825 */ /* 0x002fc600078e0058 */
        /* <DEDUP_REMOVED lines=40> */
.L_x_4555:
        /* <DEDUP_REMOVED lines=36> */
.L_x_4556:
        /* <DEDUP_REMOVED lines=44> */
.L_x_4557:
        /* <DEDUP_REMOVED lines=36> */
.L_x_4558:
        /* <DEDUP_REMOVED lines=44> */
.L_x_4559:
        /* <DEDUP_REMOVED lines=36> */
.L_x_4560:
[----:B------:R-:W0:Y:S01]  /*48e0*/  @P1 LDC.64 R90, c[0x0][0x478] ;  /* 0x00011e00ff5a1b82 */ /* 0x000e220000000a00 */
[----:B------:R-:W-:-:S04]  /*48f0*/  IMAD.WIDE.U32 R88, R154, 0x10, R88 ;  /* 0x000000109a587825 */ /* 0x000fc800078e0058 */
[----:B0-----:R-:W-:-:S05]  /*4900*/  @P1 IMAD.WIDE.U32 R90, R154, 0x20, R90 ;  /* 0x000000209a5a1825 */ /* 0x001fca00078e005a */
[----:B------:R0:W-:Y:S04]  /*4910*/  @P1 STG.E.128 desc[UR8][R90.64], R80 ;  /* 0x000000505a001986 */ /* 0x0001e8000c101d08 */
[----:B------:R0:W-:Y:S04]  /*4920*/  @P1 STG.E.128 desc[UR8][R90.64+0x10], R76 ;  /* 0x0000104c5a001986 */ /* 0x0001e8000c101d08 */
[----:B------:R0:W-:Y:S02]  /*4930*/  STG.E.128 desc[UR8][R88.64], R84 ;  /* 0x0000005458007986 */ /* 0x0001e4000c101d08 */
.L_x_4552:
[----:B01----:R-:W0:Y:S01]  /*4940*/  LDC.64 R84, c[0x0][0x380] ;  /* 0x0000e000ff547b82 */ /* 0x003e220000000a00 */
[----:B------:R-:W-:Y:S01]  /*4950*/  UPLOP3.LUT UP1, UPT, UPT, UPT, UP1, 0x40, 0x4 ;  /* 0x000000000004789c */ /* 0x000fe20003f2e810 */
        /* <DEDUP_REMOVED lines=67> */
.L_x_4540:
        /* <DEDUP_REMOVED lines=25> */
.L_x_4562:
        /* <DEDUP_REMOVED lines=14> */
.L_x_15639:


//--------------------- .text._ZN10layer_norm13ln_bwd_kernelINS_13Kernel_traitsI13__nv_bfloat16S2_fS2_fjLj4096ELj1ELj1ELj4ELj16ENS_18Kernel_traits_baseILj4096ES2_S2_fS2_fjLj128EEEEELb0ELb0ELb1ELb0EEEvNS_9BwdParamsE --------------------------
	.section	.text._ZN10layer_norm13ln_bwd_kernelINS_13Kernel_traitsI13__nv_bfloat16S2_fS2_fjLj4096ELj1ELj1ELj4ELj16ENS_18Kernel_traits_baseILj4096ES2_S2_fS2_fjLj128EEEEELb0ELb0ELb1ELb0EEEvNS_9BwdParamsE,"ax",@progbits
	.align	128
        .global         _ZN10layer_norm13ln_bwd_kernelINS_13Kernel_traitsI13__nv_bfloat16S2_fS2_fjLj4096ELj1ELj1ELj4ELj16ENS_18Kernel_traits_baseILj4096ES2_S2_fS2_fjLj128EEEEELb0ELb0ELb1ELb0EEEvNS_9BwdParamsE
        .type           _ZN10layer_norm13ln_bwd_kernelINS_13Kernel_traitsI13__nv_bfloat16S2_fS2_fjLj4096ELj1ELj1ELj4ELj16ENS_18Kernel_traits_baseILj4096ES2_S2_fS2_fjLj128EEEEELb0ELb0ELb1ELb0EEEvNS_9BwdParamsE,@function
        .size           _ZN10layer_norm13ln_bwd_kernelINS_13Kernel_traitsI13__nv_bfloat16S2_fS2_fjLj4096ELj1ELj1ELj4ELj16ENS_18Kernel_traits_baseILj4096ES2_S2_fS2_fjLj128EEEEELb0ELb0ELb1ELb0EEEvNS_9BwdParamsE,(.L_x_15640 - _ZN10layer_norm13ln_bwd_kernelINS_13Kernel_traitsI13__nv_bfloat16S2_fS2_fjLj4096ELj1ELj1ELj4ELj16ENS_18Kernel_traits_baseILj4096ES2_S2_fS2_fjLj128EEEEELb0ELb0ELb1ELb0EEEvNS_9BwdParamsE)
        .other          _ZN10layer_norm13ln_bwd_kernelINS_13Kernel_traitsI13__nv_bfloat16S2_fS2_fjLj4096ELj1ELj1ELj4ELj16ENS_18Kernel_traits_baseILj4096ES2_S2_fS2_fjLj128EEEEELb0ELb0ELb1ELb0EEEvNS_9BwdParamsE,@"STO_CUDA_ENTRY STV_DEFAULT"
_ZN10layer_norm13ln_bwd_kernelINS_13Kernel_traitsI13__nv_bfloat16S2_fS2_fjLj4096ELj1ELj1ELj4ELj16ENS_18Kernel_traits_baseILj4096ES2_S2_fS2_fjLj128EEEEELb0ELb0ELb1ELb0EEEvNS_9BwdParamsE:
.text._ZN10layer_norm13ln_bwd_kernelINS_13Kernel_traitsI13__nv_bfloat16S2_fS2_fjLj4096ELj1ELj1ELj4ELj16ENS_18Kernel_traits_baseILj4096ES2_S2_fS2_fjLj128EEEEELb0ELb0ELb1ELb0EEEvNS_9BwdParamsE:
        /* <DEDUP_REMOVED lines=120> */
.L_x_4655:
        /* <DEDUP_REMOVED lines=10> */
[----:B------:R-:W-:Y:S02]  /*0820*/  CS2R R228, SRZ ;  /* 0x0000000000e47805 */ /* 0x000fe4000001ff00 */
[----:B---3--:R-:W-:-:S13]  /*0830*/  ISETP.GE.AND P1, PT, R0, 0x1, PT ;  /* 0x000000010000780c */ /* 0x008fda0003f26270 */
[----:B0-----:R-:W-:Y:S05]  /*0840*/  @!P1 BRA `(.L_x_4565) ;  /* 0x00000018002c9947 */ /* 0x001fea0003800000 */
[----:B------:R-:W0:Y:S02]  /*0850*/  LDC.64 R22, c[0x0][0x3c0] ;  /* 0x0000f000ff167b82 */ /* 0x000e240000000a00 */
[----:B0-----:R-:W-:-:S06]  /*0860*/  IMAD.WIDE R156, R19, 0x4, R22 ;  /* 0x00000004139c7825 */ /* 0x001fcc00078e0216 */
[----:B------:R-:W0:Y:S01]  /*0870*/  LDC R22, c[0x0][0x388] ;  /* 0x0000e200ff167b82 */ /* 0x000e220000000800 */
[----:B------:R-:W2:Y:S01]  /*0880*/  LDG.E R156, desc[UR10][R156.64] ;  /* 0x0000000a9c9c7981 */ /* 0x000ea2000c1e1900 */
[----:B------:R-:W-:Y:S01]  /*0890*/  IADD3 R159, PT, PT, R0, -0x1, RZ ;  /* 0xffffffff009f7810 */ /* 0x000fe20007ffe0ff */
[----:B------:R-:W-:Y:S01]  /*08a0*/  BSSY.RECONVERGENT B1, `(.L_x_4566) ;  /* 0x000006e000017945 */ /* 0x000fe20003800200 */
[C---:B------:R-:W-:Y:S01]  /*08b0*/  ISETP.GE.U32.AND P5, PT, R20.reuse, 0x80, PT ;  /* 0x000000801400780c */ /* 0x040fe20003fa6070 */
[----:B------:R-:W1:Y:S01]  /*08c0*/  S2R R21, SR_TID.X ;  /* 0x0000000000157919 */ /* 0x000e620000002100 */
[----:B------:R-:W-:Y:S02]  /*08d0*/  ISETP.NE.AND P0, PT, RZ, UR9, PT ;  /* 0x00000009ff007c0c */ /* 0x000fe4000bf05270 */
[----:B------:R-:W-:Y:S02]  /*08e0*/  CS2R R228, SRZ ;  /* 0x0000000000e47805 */ /* 0x000fe4000001ff00 */
[----:B------:R-:W-:-:S02]  /*08f0*/  ISETP.GE.U32.AND P4, PT, R20, 0x100, PT ;  /* 0x000001001400780c */ /* 0x000fc40003f86070 */
        /* <DEDUP_REMOVED lines=8> */
[-C--:B-1----:R-:W-:Y:S02]  /*0980*/  LEA.HI.SX32 R23, R158, R21.reuse, 0x1d ;  /* 0x000000159e177211 */ /* 0x082fe400078feaff */
[----:B------:R-:W-:-:S02]  /*0990*/  LEA.HI.SX32 R227, R160, R21, 0x1d ;  /* 0x00000015a0e37211 */ /* 0x000fc400078feaff */
[----:B------:R-:W-:Y:S02]  /*09a0*/  MOV R226, R23 ;  /* 0x0000001700e27202 */ /* 0x000fe40000000f00 */
[----:B--2---:R-:W-:Y:S01]  /*09b0*/  FSEL R224, R156, RZ, !P0 ;  /* 0x000000ff9ce07208 */ /* 0x004fe20004000000 */
[----:B------:R-:W-:Y:S06]  /*09c0*/  @!P5 BRA `(.L_x_4567) ;  /* 0x00000004006cd947 */ /* 0x000fec0003800000 */
        /* <DEDUP_REMOVED lines=20> */
[----:B------:R-:W-:Y:S02]  /*0b10*/  IADD3 R227, PT, PT, R227, 0x80, RZ ;  /* 0x00000080e3e37810 */ /* 0x000fe40007ffe0ff */
[----:B------:R-:W-:Y:S01]  /*0b20*/  IADD3 R226, PT, PT, R226, 0x80, RZ ;  /* 0x00000080e2e27810 */ /* 0x000fe20007ffe0ff */
[C---:B--2---:R-:W-:Y:S01]  /*0b30*/  FADD.FTZ R222, -R224.reuse, R157 ;  /* 0x0000009de0de7221 */ /* 0x044fe20000010100 */
[C---:B------:R-:W-:Y:S01]  /*0b40*/  FADD.FTZ R218, -R224.reuse, R159 ;  /* 0x0000009fe0da7221 */ /* 0x040fe20000010100 */
[----:B------:R-:W-:-:S02]  /*0b50*/  FADD.FTZ R156, -R224, R156 ;  /* 0x0000009ce09c7221 */ /* 0x000fc40000010100 */
[----:B-----5:R-:W-:Y:S01]  /*0b60*/  FMUL.FTZ R222, R3, R222 ;  /* 0x000000de03de7220 */ /* 0x020fe20000410000 */
[C---:B----4-:R-:W-:Y:S02]  /*0b70*/  PRMT R157, R160.reuse, 0x7632, R157 ;  /* 0x00007632a09d7816 */ /* 0x050fe4000000009d */
[----:B------:R-:W-:Y:S02]  /*0b80*/  SHF.L.U32 R160, R160, 0x10, RZ ;  /* 0x00000010a0a07819 */ /* 0x000fe400000006ff */
[----:B------:R-:W-:Y:S02]  /*0b90*/  PRMT R159, R161, 0x7632, R159 ;  /* 0x00007632a19f7816 */ /* 0x000fe4000000009f */
[----:B------:R-:W-:Y:S01]  /*0ba0*/  SHF.L.U32 R157, R157, 0x10, RZ ;  /* 0x000000109d9d7819 */ /* 0x000fe200000006ff */
[----:B------:R-:W-:Y:S01]  /*0bb0*/  FMUL.FTZ R223, R223, R160 ;  /* 0x000000a0dfdf7220 */ /* 0x000fe20000410000 */
[----:B------:R-:W-:Y:S01]  /*0bc0*/  SHF.L.U32 R159, R159, 0x10, RZ ;  /* 0x000000109f9f7819 */ /* 0x000fe200000006ff */
[C---:B------:R-:W-:Y:S01]  /*0bd0*/  FMUL.FTZ R218, R3.reuse, R218 ;  /* 0x000000da03da7220 */ /* 0x040fe20000410000 */
[----:B------:R-:W-:Y:S01]  /*0be0*/  FMUL.FTZ R225, R3, R156 ;  /* 0x0000009c03e17220 */ /* 0x000fe20000410000 */
[----:B------:R-:W-:Y:S01]  /*0bf0*/  SHF.L.U32 R161, R161, 0x10, RZ ;  /* 0x00000010a1a17819 */ /* 0x000fe200000006ff */
[-C--:B------:R-:W-:Y:S01]  /*0c00*/  FMUL.FTZ R220, R220, R157.reuse ;  /* 0x0000009ddcdc7220 */ /* 0x080fe20000410000 */
[----:B------:R-:W-:Y:S01]  /*0c10*/  FFMA.FTZ R57, R222, R157, R57 ;  /* 0x0000009dde397223 */ /* 0x000fe20000010039 */
[----:B------:R-:W-:Y:S01]  /*0c20*/  FADD.FTZ R85, R85, R157 ;  /* 0x0000009d55557221 */ /* 0x000fe20000010000 */
[----:B------:R-:W-:Y:S01]  /*0c30*/  FADD.FTZ R158, -R224, R158 ;  /* 0x0000009ee09e7221 */ /* 0x000fe20000010100 */
        /* <DEDUP_REMOVED lines=9> */
[----:B------:R-:W-:-:S02]  /*0cd0*/  PRMT R176, R162, 0x7632, R176 ;  /* 0x00007632a2b07816 */ /* 0x000fc400000000b0 */
[----:B------:R-:W-:Y:S01]  /*0ce0*/  SHF.L.U32 R162, R162, 0x10, RZ ;  /* 0x00000010a2a27819 */ /* 0x000fe200000006ff */
[----:B------:R-:W-:Y:S01]  /*0cf0*/  FADD.FTZ R157, R156, R219 ;  /* 0x000000db9c9d7221 */ /* 0x000fe20000010000 */
[----:B---3--:R-:W-:Y:S01]  /*0d00*/  FADD.FTZ R164, -R224, R164 ;  /* 0x000000a4e0a47221 */ /* 0x008fe20000010100 */
        /* <DEDUP_REMOVED lines=22> */
[----:B------:R-:W-:Y:S01]  /*0e70*/  FADD.FTZ R228, -R224, R167 ;  /* 0x000000a7e0e47221 */ /* 0x000fe20000010100 */
[----:B------:R-:W-:Y:S01]  /*0e80*/  FMUL.FTZ R213, R3, R166 ;  /* 0x000000a603d57220 */ /* 0x000fe20000410000 */
[C---:B------:R-:W-:Y:S01]  /*0e90*/  FFMA.FTZ R156, R214.reuse, R212, R159 ;  /* 0x000000d4d69c7223 */ /* 0x040fe2000001009f */
[----:B------:R-:W-:Y:S01]  /*0ea0*/  FADD.FTZ R89, R89, R176 ;  /* 0x000000b059597221 */ /* 0x000fe20000010000 */
[----:B------:R-:W-:Y:S01]  /*0eb0*/  FFMA.FTZ R61, R214, R176, R61 ;  /* 0x000000b0d63d7223 */ /* 0x000fe2000001003d */
[----:B------:R-:W-:Y:S01]  /*0ec0*/  FADD.FTZ R158, R157, R210 ;  /* 0x000000d29d9e7221 */ /* 0x000fe20000010000 */
[----:B------:R-:W-:Y:S01]  /*0ed0*/  FMUL.FTZ R176, R3, R228 ;  /* 0x000000e403b07220 */ /* 0x000fe20000410000 */
[----:B------:R-:W-:Y:S01]  /*0ee0*/  FMUL.FTZ R179, R160, R161 ;  /* 0x000000a1a0b37220 */ /* 0x000fe20000410000 */
        /* <DEDUP_REMOVED lines=9> */
.L_x_4567:
[----:B----4-:R-:W-:Y:S05]  /*0f80*/  BSYNC.RECONVERGENT B1 ;  /* 0x0000000000017941 */ /* 0x010fea0003800200 */
.L_x_4566:
        /* <DEDUP_REMOVED lines=11> */
[----:B------:R-:W0:Y:S02]  /*1040*/  @P0 LDC.64 R26, c[0x0][0x438] ;  /* 0x00010e00ff1a0b82 */ /* 0x000e240000000a00 */
[----:B0-----:R-:W-:-:S05]  /*1050*/  @P0 IMAD.WIDE.U32 R26, R226, 0x20, R26 ;  /* 0x00000020e21a0825 */ /* 0x001fca00078e001a */
[----:B------:R-:W5:Y:S04]  /*1060*/  @P0 LDG.E.128 R128, desc[UR10][R26.64] ;  /* 0x0000000a1a800981 */ /* 0x000f68000c1e1d00 */
[----:B------:R0:W5:Y:S02]  /*1070*/  @P0 LDG.E.128 R132, desc[UR10][R26.64+0x10] ;  /* 0x0000100a1a840981 */ /* 0x000164000c1e1d00 */
[----:B0-----:R-:W-:Y:S02]  /*1080*/  SHF.L.U32 R27, R11, 0x10, RZ ;  /* 0x000000100b1b7819 */ /* 0x001fe400000006ff */
[----:B------:R-:W-:Y:S02]  /*1090*/  SHF.L.U32 R171, R13, 0x10, RZ ;  /* 0x000000100dab7819 */ /* 0x000fe400000006ff */
[----:B------:R-:W-:-:S02]  /*10a0*/  SHF.L.U32 R177, R14, 0x10, RZ ;  /* 0x000000100eb17819 */ /* 0x000fc400000006ff */
[----:B------:R-:W-:Y:S02]  /*10b0*/  IADD3 R227, PT, PT, R227, 0x80, RZ ;  /* 0x00000080e3e37810 */ /* 0x000fe40007ffe0ff */
[----:B------:R-:W-:Y:S01]  /*10c0*/  IADD3 R226, PT, PT, R226, 0x80, RZ ;  /* 0x00000080e2e27810 */ /* 0x000fe20007ffe0ff */
[C---:B--2---:R-:W-:Y:S01]  /*10d0*/  FADD.FTZ R168, -R224.reuse, R29 ;  /* 0x0000001de0a87221 */ /* 0x044fe20000010100 */
[C---:B------:R-:W-:Y:S01]  /*10e0*/  FADD.FTZ R166, -R224.reuse, R28 ;  /* 0x0000001ce0a67221 */ /* 0x040fe20000010100 */
[C---:B------:R-:W-:Y:S01]  /*10f0*/  FADD.FTZ R172, -R224.reuse, R31 ;  /* 0x0000001fe0ac7221 */ /* 0x040fe20000010100 */
[----:B------:R-:W-:Y:S01]  /*1100*/  FADD.FTZ R170, -R224, R30 ;  /* 0x0000001ee0aa7221 */ /* 0x000fe20000010100 */
[----:B------:R-:W-:Y:S01]  /*1110*/  SHF.L.U32 R28, R44, 0x10, RZ ;  /* 0x000000102c1c7819 */ /* 0x000fe200000006ff */
[C---:B-----5:R-:W-:Y:S01]  /*1120*/  FMUL.FTZ R25, R3.reuse, R166 ;  /* 0x000000a603197220 */ /* 0x060fe20000410000 */
[C---:B----4-:R-:W-:Y:S02]  /*1130*/  PRMT R29, R156.reuse, 0x7632, R29 ;  /* 0x000076329c1d7816 */ /* 0x050fe4000000001d */
[----:B------:R-:W-:Y:S01]  /*1140*/  SHF.L.U32 R31, R156, 0x10, RZ ;  /* 0x000000109c1f7819 */ /* 0x000fe200000006ff */
[----:B------:R-:W-:Y:S01]  /*1150*/  FMUL.FTZ R26, R3, R168 ;  /* 0x000000a8031a7220 */ /* 0x000fe20000410000 */
[----:B------:R-:W-:-:S02]  /*1160*/  SHF.L.U32 R30, R29, 0x10, RZ ;  /* 0x000000101d1e7819 */ /* 0x000fc400000006ff */
[----:B------:R-:W-:Y:S01]  /*1170*/  PRMT R156, R157, 0x7632, R156 ;  /* 0x000076329d9c7816 */ /* 0x000fe2000000009c */
[-C--:B------:R-:W-:Y:S01]  /*1180*/  FMUL.FTZ R28, R28, R31.reuse ;  /* 0x0000001f1c1c7220 */ /* 0x080fe20000410000 */
[----:B------:R-:W-:Y:S01]  /*1190*/  FADD.FTZ R92, R92, R31 ;  /* 0x0000001f5c5c7221 */ /* 0x000fe20000010000 */
[----:B------:R-:W-:Y:S01]  /*11a0*/  FFMA.FTZ R64, R25, R31, R64 ;  /* 0x0000001f19407223 */ /* 0x000fe20000010040 */
[-C--:B------:R-:W-:Y:S01]  /*11b0*/  FMUL.FTZ R27, R27, R30.reuse ;  /* 0x0000001e1b1b7220 */ /* 0x080fe20000410000 */
[----:B------:R-:W-:Y:S01]  /*11c0*/  FFMA.FTZ R65, R26, R30, R65 ;  /* 0x0000001e1a417223 */ /* 0x000fe20000010041 */
[----:B------:R-:W-:Y:S01]  /*11d0*/  FADD.FTZ R93, R93, R30 ;  /* 0x0000001e5d5d7221 */ /* 0x000fe20000010000 */
[----:B------:R-:W-:Y:S01]  /*11e0*/  SHF.L.U32 R31, R12, 0x10, RZ ;  /* 0x000000100c1f7819 */ /* 0x000fe200000006ff */
[C---:B------:R-:W-:Y:S01]  /*11f0*/  FMUL.FTZ R30, R3.reuse, R172 ;  /* 0x000000ac031e7220 */ /* 0x040fe20000410000 */
[----:B------:R-:W-:Y:S01]  /*1200*/  SHF.L.U32 R156, R156, 0x10, RZ ;  /* 0x000000109c9c7819 */ /* 0x000fe200000006ff */
[----:B------:R-:W-:Y:S01]  /*1210*/  FMUL.FTZ R29, R3, R170 ;  /* 0x000000aa031d7220 */ /* 0x000fe20000410000 */
[----:B------:R-:W-:-:S02]  /*1220*/  SHF.L.U32 R157, R157, 0x10, RZ ;  /* 0x000000109d9d7819 */ /* 0x000fc400000006ff */
[----:B------:R-:W-:Y:S01]  /*1230*/  SHF.L.U32 R168, R45, 0x10, RZ ;  /* 0x000000102da87819 */ /* 0x000fe200000006ff */
[-C--:B------:R-:W-:Y:S01]  /*1240*/  FMUL.FTZ R31, R31, R156.reuse ;  /* 0x0000009c1f1f7220 */ /* 0x080fe20000410000 */
[----:B------:R-:W-:Y:S01]  /*1250*/  FFMA.FTZ R67, R30, R156, R67 ;  /* 0x0000009c1e437223 */ /* 0x000fe20000010043 */
[----:B------:R-:W-:Y:S01]  /*1260*/  FADD.FTZ R95, R95, R156 ;  /* 0x0000009c5f5f7221 */ /* 0x000fe20000010000 */
[----:B------:R-:W-:Y:S01]  /*1270*/  FADD.FTZ R94, R94, R157 ;  /* 0x0000009d5e5e7221 */ /* 0x000fe20000010000 */
[-C--:B------:R-:W-:Y:S01]  /*1280*/  FMUL.FTZ R168, R168, R157.reuse ;  /* 0x0000009da8a87220 */ /* 0x080fe20000410000 */
[----:B------:R-:W-:Y:S01]  /*1290*/  FFMA.FTZ R66, R29, R157, R66 ;  /* 0x0000009d1d427223 */ /* 0x000fe20000010042 */
[----:B------:R-:W-:Y:S01]  /*12a0*/  FADD.FTZ R156, R229, R28 ;  /* 0x0000001ce59c7221 */ /* 0x000fe20000010000 */
[----:B------:R-:W-:Y:S01]  /*12b0*/  FFMA.FTZ R157, R25, R28, R228 ;  /* 0x0000001c199d7223 */ /* 0x000fe200000100e4 */
[----:B------:R-:W-:Y:S01]  /*12c0*/  PRMT R164, R158, 0x7632, R164 ;  /* 0x000076329ea47816 */ /* 0x000fe200000000a4 */
[----:B---3--:R-:W-:Y:S01]  /*12d0*/  FADD.FTZ R230, -R224, R161 ;  /* 0x000000a1e0e67221 */ /* 0x008fe20000010100 */
[----:B------:R-:W-:Y:S01]  /*12e0*/  SHF.L.U32 R165, R158, 0x10, RZ ;  /* 0x000000109ea57819 */ /* 0x000fe200000006ff */
[----:B------:R-:W-:Y:S01]  /*12f0*/  FADD.FTZ R161, R156, R27 ;  /* 0x0000001b9ca17221 */ /* 0x000fe20000010000 */
[----:B------:R-:W-:Y:S01]  /*1300*/  PRMT R158, R159, 0x7632, R158 ;  /* 0x000076329f9e7816 */ /* 0x000fe2000000009e */
[----:B------:R-:W-:Y:S01]  /*1310*/  FFMA.FTZ R156, R26, R27, R157 ;  /* 0x0000001b1a9c7223 */ /* 0x000fe2000001009d */
[----:B------:R-:W-:Y:S01]  /*1320*/  FADD.FTZ R232, -R224, R162 ;  /* 0x000000a2e0e87221 */ /* 0x000fe20000010100 */
[----:B------:R-:W-:Y:S01]  /*1330*/  SHF.L.U32 R170, R46, 0x10, RZ ;  /* 0x000000102eaa7819 */ /* 0x000fe200000006ff */
[----:B------:R-:W-:Y:S01]  /*1340*/  FADD.FTZ R160, -R224, R160 ;  /* 0x000000a0e0a07221 */ /* 0x000fe20000010100 */
[----:B------:R-:W-:Y:S01]  /*1350*/  SHF.L.U32 R162, R158, 0x10, RZ ;  /* 0x000000109ea27819 */ /* 0x000fe200000006ff */
        /* <DEDUP_REMOVED lines=13> */
[----:B------:R-:W-:Y:S01]  /*1430*/  FADD.FTZ R174, -R224, R163 ;  /* 0x000000a3e0ae7221 */ /* 0x000fe20000010100 */
        /* <DEDUP_REMOVED lines=18> */
.L_x_4569:
[----:B------:R-:W-:Y:S05]  /*1560*/  BSYNC.RECONVERGENT B1 ;  /* 0x0000000000017941 */ /* 0x000fea0003800200 */
.L_x_4568:
        /* <DEDUP_REMOVED lines=12> */
[----:B------:R-:W-:Y:S02]  /*1630*/  SHF.L.U32 R187, R8, 0x10, RZ ;  /* 0x0000001008bb7819 */ /* 0x000fe400000006ff */
[----:B0-----:R-:W-:Y:S01]  /*1640*/  SHF.L.U32 R183, R7, 0x10, RZ ;  /* 0x0000001007b77819 */ /* 0x001fe200000006ff */
[----:B-1----:R-:W-:-:S05]  /*1650*/  @P0 IMAD.WIDE.U32 R180, R226, 0x20, R180 ;  /* 0x00000020e2b40825 */ /* 0x002fca00078e00b4 */
        /* <DEDUP_REMOVED lines=11> */
[----:B----4-:R-:W-:Y:S02]  /*1710*/  PRMT R158, R161, 0x7632, R158 ;  /* 0x00007632a19e7816 */ /* 0x010fe4000000009e */
[C---:B------:R-:W-:Y:S02]  /*1720*/  PRMT R156, R160.reuse, 0x7632, R156 ;  /* 0x00007632a09c7816 */ /* 0x040fe4000000009c */
[----:B------:R-:W-:Y:S01]  /*1730*/  SHF.L.U32 R157, R160, 0x10, RZ ;  /* 0x00000010a09d7819 */ /* 0x000fe200000006ff */
[C---:B-----5:R-:W-:Y:S01]  /*1740*/  FMUL.FTZ R182, R3.reuse, R188 ;  /* 0x000000bc03b67220 */ /* 0x060fe20000410000 */
[----:B------:R-:W-:Y:S01]  /*1750*/  SHF.L.U32 R158, R158, 0x10, RZ ;  /* 0x000000109e9e7819 */ /* 0x000fe200000006ff */
[----:B---3--:R-:W-:Y:S01]  /*1760*/  FADD.FTZ R164, -R224, R164 ;  /* 0x000000a4e0a47221 */ /* 0x008fe20000010100 */
[C---:B------:R-:W-:Y:S01]  /*1770*/  PRMT R159, R162.reuse, 0x7632, R159 ;  /* 0x00007632a29f7816 */ /* 0x040fe2000000009f */
[C---:B------:R-:W-:Y:S01]  /*1780*/  FMUL.FTZ R181, R3.reuse, R178 ;  /* 0x000000b203b57220 */ /* 0x040fe20000410000 */
[----:B------:R-:W-:Y:S01]  /*1790*/  SHF.L.U32 R191, R162, 0x10, RZ ;  /* 0x00000010a2bf7819 */ /* 0x000fe200000006ff */
[----:B------:R-:W-:Y:S01]  /*17a0*/  FADD.FTZ R162, -R224, R165 ;  /* 0x000000a5e0a27221 */ /* 0x000fe20000010100 */
[----:B------:R-:W-:Y:S01]  /*17b0*/  SHF.L.U32 R156, R156, 0x10, RZ ;  /* 0x000000109c9c7819 */ /* 0x000fe200000006ff */
[C---:B------:R-:W-:Y:S01]  /*17c0*/  FMUL.FTZ R178, R3.reuse, R184 ;  /* 0x000000b803b27220 */ /* 0x040fe20000410000 */
[-C--:B------:R-:W-:Y:S01]  /*17d0*/  FMUL.FTZ R180, R180, R157.reuse ;  /* 0x0000009db4b47220 */ /* 0x080fe20000410000 */
[----:B------:R-:W-:Y:S01]  /*17e0*/  FMUL.FTZ R185, R3, R186 ;  /* 0x000000ba03b97220 */ /* 0x000fe20000410000 */
[----:B------:R-:W-:Y:S01]  /*17f0*/  SHF.L.U32 R186, R50, 0x10, RZ ;  /* 0x0000001032ba7819 */ /* 0x000fe200000006ff */
[-C--:B------:R-:W-:Y:S01]  /*1800*/  FMUL.FTZ R187, R187, R158.reuse ;  /* 0x0000009ebbbb7220 */ /* 0x080fe20000410000 */
[----:B------:R-:W-:Y:S01]  /*1810*/  FFMA.FTZ R103, R182, R158, R103 ;  /* 0x0000009eb6677223 */ /* 0x000fe20000010067 */
[----:B------:R-:W-:Y:S01]  /*1820*/  FADD.FTZ R139, R139, R158 ;  /* 0x0000009e8b8b7221 */ /* 0x000fe20000010000 */
[----:B------:R-:W-:Y:S01]  /*1830*/  SHF.L.U32 R158, R9, 0x10, RZ ;  /* 0x00000010099e7819 */ /* 0x000fe200000006ff */
[----:B------:R-:W-:Y:S01]  /*1840*/  FMUL.FTZ R189, R3, R164 ;  /* 0x000000a403bd7220 */ /* 0x000fe20000410000 */
[----:B------:R-:W-:Y:S01]  /*1850*/  SHF.L.U32 R159, R159, 0x10, RZ ;  /* 0x000000109f9f7819 */ /* 0x000fe200000006ff */
[-C--:B------:R-:W-:Y:S01]  /*1860*/  FMUL.FTZ R183, R183, R156.reuse ;  /* 0x0000009cb7b77220 */ /* 0x080fe20000410000 */
[----:B------:R-:W-:Y:S01]  /*1870*/  FFMA.FTZ R101, R178, R156, R101 ;  /* 0x0000009cb2657223 */ /* 0x000fe20000010065 */
[----:B------:R-:W-:Y:S01]  /*1880*/  FADD.FTZ R137, R137, R156 ;  /* 0x0000009c89897221 */ /* 0x000fe20000010000 */
[----:B------:R-:W-:Y:S01]  /*1890*/  FMUL.FTZ R188, R3, R162 ;  /* 0x000000a203bc7220 */ /* 0x000fe20000410000 */
[----:B------:R-:W-:Y:S01]  /*18a0*/  SHF.L.U32 R161, R161, 0x10, RZ ;  /* 0x00000010a1a17819 */ /* 0x000fe200000006ff */
[----:B------:R-:W-:Y:S01]  /*18b0*/  FADD.FTZ R136, R136, R157 ;  /* 0x0000009d88887221 */ /* 0x000fe20000010000 */
[----:B------:R-:W-:Y:S01]  /*18c0*/  FFMA.FTZ R100, R181, R157, R100 ;  /* 0x0000009db5647223 */ /* 0x000fe20000010064 */
[----:B------:R-:W-:Y:S01]  /*18d0*/  SHF.L.U32 R184, R49, 0x10, RZ ;  /* 0x0000001031b87819 */ /* 0x000fe200000006ff */
        /* <DEDUP_REMOVED lines=9> */
[----:B------:R-:W-:Y:S01]  /*1970*/  FMUL.FTZ R184, R184, R161 ;  /* 0x000000a1b8b87220 */ /* 0x000fe20000410000 */
[----:B------:R-:W-:-:S03]  /*1980*/  FFMA.FTZ R156, R178, R183, R157 ;  /* 0x000000b7b29c7223 */ /* 0x000fc6000001009d */
[----:B------:R-:W-:Y:S01]  /*1990*/  FADD.FTZ R158, R159, R184 ;  /* 0x000000b89f9e7221 */ /* 0x000fe20000010000 */
[----:B------:R-:W-:Y:S01]  /*19a0*/  FFMA.FTZ R157, R185, R184, R156 ;  /* 0x000000b8b99d7223 */ /* 0x000fe2000001009c */
[C---:B------:R-:W-:Y:S02]  /*19b0*/  PRMT R160, R163.reuse, 0x7632, R160 ;  /* 0x00007632a3a07816 */ /* 0x040fe400000000a0 */
[----:B------:R-:W-:Y:S01]  /*19c0*/  FADD.FTZ R159, R158, R187 ;  /* 0x000000bb9e9f7221 */ /* 0x000fe20000010000 */
[----:B------:R-:W-:Y:S01]  /*19d0*/  FFMA.FTZ R156, R182, R187, R157 ;  /* 0x000000bbb69c7223 */ /* 0x000fe2000001009d */
[----:B------:R-:W-:Y:S01]  /*19e0*/  SHF.L.U32 R163, R163, 0x10, RZ ;  /* 0x00000010a3a37819 */ /* 0x000fe200000006ff */
[----:B------:R-:W-:Y:S01]  /*19f0*/  FADD.FTZ R166, -R224, R166 ;  /* 0x000000a6e0a67221 */ /* 0x000fe20000010100 */
[----:B------:R-:W-:Y:S01]  /*1a00*/  FADD.FTZ R158, R159, R186 ;  /* 0x000000ba9f9e7221 */ /* 0x000fe20000010000 */
[----:B------:R-:W-:Y:S01]  /*1a10*/  FFMA.FTZ R157, R189, R186, R156 ;  /* 0x000000babd9d7223 */ /* 0x000fe2000001009c */
[----:B------:R-:W-:Y:S01]  /*1a20*/  SHF.L.U32 R160, R160, 0x10, RZ ;  /* 0x00000010a0a07819 */ /* 0x000fe200000006ff */
        /* <DEDUP_REMOVED lines=17> */
.L_x_4571:
[----:B------:R-:W-:Y:S05]  /*1b40*/  BSYNC.RECONVERGENT B1 ;  /* 0x0000000000017941 */ /* 0x000fea0003800200 */
.L_x_4570:
        /* <DEDUP_REMOVED lines=90> */
[----:B------:R-:W-:Y:S06]  /*20f0*/  BRA `(.L_x_4572) ;  /* 0x0000000000847947 */ /* 0x000fec0003800000 */
.L_x_4565:
        /* <DEDUP_REMOVED lines=22> */
[----:B------:R-:W-:Y:S02]  /*2260*/  @P2 IADD3 R165, PT, PT, R165, 0x80, RZ ;  /* 0x00000080a5a52810 */ /* 0x000fe40007ffe0ff */
[----:B------:R0:W5:Y:S04]  /*2270*/  @P0 LDG.E.128 R124, desc[UR10][R162.64+0x10] ;  /* 0x0000100aa27c0981 */ /* 0x000168000c1e1d00 */
[----:B------:R0:W5:Y:S01]  /*2280*/  @P2 LDG.E.128 R128, desc[UR10][R160.64] ;  /* 0x0000000aa0802981 */ /* 0x000162000c1e1d00 */
[C---:B--2---:R-:W-:Y:S01]  /*2290*/  @P3 IMAD.WIDE.U32 R158, R165.reuse, 0x20, R158 ;  /* 0x00000020a59e3825 */ /* 0x044fe200078e009e */
[----:B------:R-:W-:-:S02]  /*22a0*/  @P3 IADD3 R165, PT, PT, R165, 0x80, RZ ;  /* 0x00000080a5a53810 */ /* 0x000fc40007ffe0ff */
[----:B------:R0:W5:Y:S04]  /*22b0*/  @P2 LDG.E.128 R132, desc[UR10][R160.64+0x10] ;  /* 0x0000100aa0842981 */ /* 0x000168000c1e1d00 */
[----:B------:R0:W5:Y:S01]  /*22c0*/  @P3 LDG.E.128 R36, desc[UR10][R158.64] ;  /* 0x0000000a9e243981 */ /* 0x000162000c1e1d00 */
[----:B---3--:R-:W-:-:S03]  /*22d0*/  @P4 IMAD.WIDE.U32 R156, R165, 0x20, R156 ;  /* 0x00000020a59c4825 */ /* 0x008fc600078e009c */
[----:B------:R0:W5:Y:S04]  /*22e0*/  @P3 LDG.E.128 R32, desc[UR10][R158.64+0x10] ;  /* 0x0000100a9e203981 */ /* 0x000168000c1e1d00 */
[----:B------:R0:W5:Y:S04]  /*22f0*/  @P4 LDG.E.128 R144, desc[UR10][R156.64] ;  /* 0x0000000a9c904981 */ /* 0x000168000c1e1d00 */
[----:B------:R0:W5:Y:S02]  /*2300*/  @P4 LDG.E.128 R148, desc[UR10][R156.64+0x10] ;  /* 0x0000100a9c944981 */ /* 0x000164000c1e1d00 */
.L_x_4572:
[----:B----4-:R-:W-:Y:S05]  /*2310*/  BSYNC.RECONVERGENT B0 ;  /* 0x0000000000007941 */ /* 0x010fea0003800200 */
.L_x_4564:
        /* <DEDUP_REMOVED lines=31> */
.L_x_4574:
[----:B------:R-:W-:Y:S05]  /*2510*/  BSYNC.RECONVERGENT B0 ;  /* 0x0000000000007941 */ /* 0x000fea0003800200 */
.L_x_4573:
        /* <DEDUP_REMOVED lines=49> */
.L_x_4579:
        /* <DEDUP_REMOVED lines=9> */
.L_x_4580:
        /* <DEDUP_REMOVED lines=9> */
.L_x_4581:
        /* <DEDUP_REMOVED lines=9> */
.L_x_4582:
        /* <DEDUP_REMOVED lines=9> */
.L_x_4583:
        /* <DEDUP_REMOVED lines=9> */
.L_x_4584:
        /* <DEDUP_REMOVED lines=9> */
.L_x_4585:
        /* <DEDUP_REMOVED lines=10> */
.L_x_4578:
        /* <DEDUP_REMOVED lines=17> */
[----:B------:R-:W-:Y:S01]  /*2d40*/  ISETP.GT.AND P0, PT, R0, RZ, PT ;  /* 0x000000ff0000720c */ /* 0x000fe20003f04270 */
        /* <DEDUP_REMOVED lines=14> */
[----:B------:R-:W-:Y:S01]  /*2e30*/  FSEL R75, R75, RZ, P0 ;  /* 0x000000ff4b4b7208 */ /* 0x000fe20000000000 */
        /* <DEDUP_REMOVED lines=9> */
.L_x_4587:
        /* <DEDUP_REMOVED lines=9> */
.L_x_4588:
        /* <DEDUP_REMOVED lines=9> */
.L_x_4589:
        /* <DEDUP_REMOVED lines=9> */
.L_x_4590:
        /* <DEDUP_REMOVED lines=9> */
.L_x_4591:
        /* <DEDUP_REMOVED lines=9> */
.L_x_4592:
        /* <DEDUP_REMOVED lines=9> */
.L_x_4593:
[----:B------:R-:W-:Y:S05]  /*3230*/  @!P3 BRA `(.L_x_4586) ;  /* 0x000000080028b947 */ /* 0x000fea0003800000 */
[----:B------:R-:W-:-:S05]  /*3240*/  FMUL.FTZ R156, R75, UR15 ;  /* 0x0000000f4b9c7c20 */ /* 0x000fca0008410000 */
[----:B------:R-:W-:-:S04]  /*3250*/  F2FP.BF16.F32.PACK_AB R156, RZ, R156 ;  /* 0x0000009cff9c723e */ /* 0x000fc800000010ff */
[----:B------:R-:W-:Y:S01]  /*3260*/  PRMT R155, R155, 0x5410, R156 ;  /* 0x000054109b9b7816 */ /* 0x000fe2000000009c */
[----:B------:R-:W-:Y:S06]  /*3270*/  BRA `(.L_x_4586) ;  /* 0x0000000800187947 */ /* 0x000fec0003800000 */
.L_x_4577:
[----:B------:R-:W-:Y:S01]  /*3280*/  UMOV UR4, UR6 ;  /* 0x0000000600047c82 */ /* 0x000fe20008000000 */
[----:B------:R-:W-:Y:S01]  /*3290*/  UMOV UR5, UR7 ;  /* 0x0000000700057c82 */ /* 0x000fe20008000000 */
[----:B------:R-:W-:-:S04]  /*32a0*/  UISETP.NE.U32.AND UP0, UPT, UR4, URZ, UPT ;  /* 0x000000ff0400728c */ /* 0x000fc8000bf05070 */
[----:B------:R-:W-:-:S09]  /*32b0*/  UISETP.NE.AND.EX UP0, UPT, UR5, URZ, UPT, UP0 ;  /* 0x000000ff0500728c */ /* 0x000fd2000bf05300 */
[----:B------:R-:W-:Y:S05]  /*32c0*/  BRA.U UP0, `(.L_x_4594) ;  /* 0x0000000500047547 */ /* 0x000fea000b800000 */
[----:B------:R-:W0:Y:S01]  /*32d0*/  @P3 LDC R159, c[0x0][0x40c] ;  /* 0x00010300ff9f3b82 */ /* 0x000e220000000800 */
[-CC-:B------:R-:W-:Y:S01]  /*32e0*/  @P1 FFMA.FTZ R165, R222, R24.reuse, R163.reuse ;  /* 0x00000018dea51223 */ /* 0x180fe200000100a3 */
[--C-:B------:R-:W-:Y:S01]  /*32f0*/  @P1 FFMA.FTZ R158, R225, R24, R163.reuse ;  /* 0x00000018e19e1223 */ /* 0x100fe200000100a3 */
[----:B------:R-:W-:Y:S01]  /*3300*/  MOV R156, R120 ;  /* 0x00000078009c7202 */ /* 0x000fe20000000f00 */
[----:B------:R-:W-:Y:S01]  /*3310*/  @P1 FFMA.FTZ R167, R218, R24, R163 ;  /* 0x00000018daa71223 */ /* 0x000fe200000100a3 */
[----:B------:R-:W-:Y:S01]  /*3320*/  @P1 FADD.FTZ R160, R220, -R165 ;  /* 0x800000a5dca01221 */ /* 0x000fe20000010000 */
[----:B------:R-:W-:Y:S01]  /*3330*/  @P1 FADD.FTZ R158, R223, -R158 ;  /* 0x8000009edf9e1221 */ /* 0x000fe20000010000 */
[----:B------:R-:W-:Y:S01]  /*3340*/  MOV R157, R121 ;  /* 0x00000079009d7202 */ /* 0x000fe20000000f00 */
[----:B------:R-:W1:Y:S01]  /*3350*/  @P3 LDC R162, c[0x0][0x40c] ;  /* 0x00010300ffa23b82 */ /* 0x000e620000000800 */
[C---:B------:R-:W-:Y:S01]  /*3360*/  @P1 FFMA.FTZ R157, R3.reuse, R160, R121 ;  /* 0x000000a0039d1223 */ /* 0x040fe20000010079 */
[----:B------:R-:W-:Y:S01]  /*3370*/  @P1 FFMA.FTZ R156, R3, R158, R120 ;  /* 0x0000009e039c1223 */ /* 0x000fe20000010078 */
[-CC-:B------:R-:W-:Y:S01]  /*3380*/  @P1 FFMA.FTZ R160, R221, R24.reuse, R163.reuse ;  /* 0x00000018dda01223 */ /* 0x180fe200000100a3 */
[-C--:B------:R-:W-:Y:S01]  /*3390*/  @P1 FFMA.FTZ R224, R217, R24.reuse, R163 ;  /* 0x00000018d9e01223 */ /* 0x080fe200000100a3 */
[----:B------:R-:W-:Y:S01]  /*33a0*/  @P1 FADD.FTZ R164, R216, -R167 ;  /* 0x800000a7d8a41221 */ /* 0x000fe20000010000 */
[-CC-:B------:R-:W-:Y:S01]  /*33b0*/  @P1 FFMA.FTZ R167, R214, R24.reuse, R163.reuse ;  /* 0x00000018d6a71223 */ /* 0x180fe200000100a3 */
[----:B------:R-:W-:Y:S01]  /*33c0*/  @P1 FADD.FTZ R160, R219, -R160 ;  /* 0x800000a0dba01221 */ /* 0x000fe20000010000 */
[----:B------:R-:W2:Y:S01]  /*33d0*/  @P3 LDC R165, c[0x0][0x40c] ;  /* 0x00010300ffa53b82 */ /* 0x000ea20000000800 */
[----:B------:R-:W-:Y:S01]  /*33e0*/  @P1 FFMA.FTZ R231, R213, R24, R163 ;  /* 0x00000018d5e71223 */ /* 0x000fe200000100a3 */
[----:B------:R-:W-:Y:S01]  /*33f0*/  @P1 FADD.FTZ R224, R215, -R224 ;  /* 0x800000e0d7e01221 */ /* 0x000fe20000010000 */
[----:B------:R-:W-:Y:S01]  /*3400*/  MOV R158, R122 ;  /* 0x0000007a009e7202 */ /* 0x000fe20000000f00 */
[C---:B------:R-:W-:Y:S01]  /*3410*/  @P1 FFMA.FTZ R158, R3.reuse, R160, R122 ;  /* 0x000000a0039e1223 */ /* 0x040fe2000001007a */
[----:B------:R-:W-:Y:S01]  /*3420*/  MOV R160, R124 ;  /* 0x0000007c00a07202 */ /* 0x000fe20000000f00 */
[----:B------:R-:W-:Y:S01]  /*3430*/  @P1 FADD.FTZ R226, R212, -R167 ;  /* 0x800000a7d4e21221 */ /* 0x000fe20000010000 */
[----:B------:R-:W-:Y:S01]  /*3440*/  @P1 FADD.FTZ R231, R210, -R231 ;  /* 0x800000e7d2e71221 */ /* 0x000fe20000010000 */
[----:B------:R-:W3:Y:S01]  /*3450*/  @P3 LDC R227, c[0x0][0x40c] ;  /* 0x00010300ffe33b82 */ /* 0x000ee20000000800 */
[----:B0-----:R-:W-:Y:S01]  /*3460*/  @P3 FMUL.FTZ R156, R156, R159 ;  /* 0x0000009f9c9c3220 */ /* 0x001fe20000410000 */
[C---:B------:R-:W-:Y:S01]  /*3470*/  @P1 FFMA.FTZ R160, R3.reuse, R224, R124 ;  /* 0x000000e003a01223 */ /* 0x040fe2000001007c */
[----:B------:R-:W-:Y:S01]  /*3480*/  MOV R159, R123 ;  /* 0x0000007b009f7202 */ /* 0x000fe20000000f00 */
[C---:B------:R-:W-:Y:S01]  /*3490*/  @P1 FFMA.FTZ R159, R3.reuse, R164, R123 ;  /* 0x000000a4039f1223 */ /* 0x040fe2000001007b */
[----:B------:R-:W-:Y:S01]  /*34a0*/  MOV R164, R126 ;  /* 0x0000007e00a47202 */ /* 0x000fe20000000f00 */
[----:B------:R-:W-:Y:S01]  /*34b0*/  @P1 FFMA.FTZ R164, R3, R231, R126 ;  /* 0x000000e703a41223 */ /* 0x000fe2000001007e */
[----:B------:R-:W-:Y:S01]  /*34c0*/  @P3 F2FP.BF16.F32.PACK_AB R156, RZ, R156 ;  /* 0x0000009cff9c323e */ /* 0x000fe200000010ff */
[----:B------:R-:W0:Y:S01]  /*34d0*/  @P3 LDC R166, c[0x0][0x40c] ;  /* 0x00010300ffa63b82 */ /* 0x000e220000000800 */
[----:B-1----:R-:W-:Y:S01]  /*34e0*/  @P3 FMUL.FTZ R157, R157, R162 ;  /* 0x000000a29d9d3220 */ /* 0x002fe20000410000 */
[----:B------:R-:W-:Y:S01]  /*34f0*/  MOV R162, R125 ;  /* 0x0000007d00a27202 */ /* 0x000fe20000000f00 */
[----:B------:R-:W-:Y:S01]  /*3500*/  @P1 FFMA.FTZ R162, R3, R226, R125 ;  /* 0x000000e203a21223 */ /* 0x000fe2000001007d */
[----:B------:R-:W-:-:S02]  /*3510*/  @P3 PRMT R152, R156, 0x7610, R152 ;  /* 0x000076109c983816 */ /* 0x000fc40000000098 */
[----:B------:R-:W-:Y:S02]  /*3520*/  @P3 F2FP.BF16.F32.PACK_AB R157, RZ, R157 ;  /* 0x0000009dff9d323e */ /* 0x000fe400000010ff */
[----:B------:R-:W1:Y:S01]  /*3530*/  @P3 LDC R229, c[0x0][0x40c] ;  /* 0x00010300ffe53b82 */ /* 0x000e620000000800 */
[----:B--2---:R-:W-:Y:S01]  /*3540*/  @P3 FMUL.FTZ R156, R158, R165 ;  /* 0x000000a59e9c3220 */ /* 0x004fe20000410000 */
[----:B------:R-:W-:-:S04]  /*3550*/  @P3 PRMT R152, R152, 0x5410, R157 ;  /* 0x0000541098983816 */ /* 0x000fc8000000009d */
[----:B------:R-:W-:Y:S02]  /*3560*/  @P3 F2FP.BF16.F32.PACK_AB R156, RZ, R156 ;  /* 0x0000009cff9c323e */ /* 0x000fe400000010ff */
[----:B------:R-:W2:Y:S01]  /*3570*/  @P3 LDC R233, c[0x0][0x40c] ;  /* 0x00010300ffe93b82 */ /* 0x000ea20000000800 */
[----:B---3--:R-:W-:Y:S01]  /*3580*/  @P3 FMUL.FTZ R158, R160, R227 ;  /* 0x000000e3a09e3220 */ /* 0x008fe20000410000 */
[----:B------:R-:W-:-:S04]  /*3590*/  @P3 PRMT R153, R156, 0x7610, R153 ;  /* 0x000076109c993816 */ /* 0x000fc80000000099 */
[----:B------:R-:W-:Y:S01]  /*35a0*/  @P3 F2FP.BF16.F32.PACK_AB R158, RZ, R158 ;  /* 0x0000009eff9e323e */ /* 0x000fe200000010ff */
[----:B0-----:R-:W-:-:S03]  /*35b0*/  @P3 FMUL.FTZ R157, R159, R166 ;  /* 0x000000a69f9d3220 */ /* 0x001fc60000410000 */
        /* <DEDUP_REMOVED lines=10> */
[----:B------:R-:W-:Y:S01]  /*3660*/  @P1 FFMA.FTZ R158, R176, R24, R163 ;  /* 0x00000018b09e1223 */ /* 0x000fe200000100a3 */
[----:B------:R-:W-:-:S03]  /*3670*/  MOV R156, R127 ;  /* 0x0000007f009c7202 */ /* 0x000fc60000000f00 */
[----:B------:R-:W-:-:S04]  /*3680*/  @P1 FADD.FTZ R158, R179, -R158 ;  /* 0x8000009eb39e1221 */ /* 0x000fc80000010000 */
[----:B------:R-:W-:-:S04]  /*3690*/  @P1 FFMA.FTZ R156, R3, R158, R127 ;  /* 0x0000009e039c1223 */ /* 0x000fc8000001007f */
[----:B------:R-:W-:-:S05]  /*36a0*/  FMUL.FTZ R156, R156, UR15 ;  /* 0x0000000f9c9c7c20 */ /* 0x000fca0008410000 */
[----:B------:R-:W-:-:S04]  /*36b0*/  F2FP.BF16.F32.PACK_AB R156, RZ, R156 ;  /* 0x0000009cff9c723e */ /* 0x000fc800000010ff */
[----:B------:R-:W-:Y:S01]  /*36c0*/  PRMT R155, R155, 0x5410, R156 ;  /* 0x000054109b9b7816 */ /* 0x000fe2000000009c */
[----:B------:R-:W-:Y:S06]  /*36d0*/  BRA `(.L_x_4586) ;  /* 0x0000000400007947 */ /* 0x000fec0003800000 */
.L_x_4594:
[----:B------:R-:W0:Y:S01]  /*36e0*/  @P3 LDC R104, c[0x0][0x40c] ;  /* 0x00010300ff683b82 */ /* 0x000e220000000800 */
[-CC-:B------:R-:W-:Y:S01]  /*36f0*/  @P1 FFMA.FTZ R72, R176, R24.reuse, R163.reuse ;  /* 0x00000018b0481223 */ /* 0x180fe200000100a3 */
[-CC-:B------:R-:W-:Y:S01]  /*3700*/  @P1 FFMA.FTZ R73, R213, R24.reuse, R163.reuse ;  /* 0x00000018d5491223 */ /* 0x180fe200000100a3 */
        /* <DEDUP_REMOVED lines=8> */
[----:B------:R-:W-:Y:S01]  /*3790*/  @P1 FADD.FTZ R106, R223, -R106 ;  /* 0x8000006adf6a1221 */ /* 0x000fe20000010000 */
        /* <DEDUP_REMOVED lines=8> */
[----:B------:R-:W-:-:S04]  /*3820*/  @P1 FADD.FTZ R224, R212, -R227 ;  /* 0x800000e3d4e01221 */ /* 0x000fc80000010000 */
[----:B------:R-:W3:Y:S01]  /*3830*/  @P3 LDC R158, c[0x0][0x40c] ;  /* 0x00010300ff9e3b82 */ /* 0x000ee20000000800 */
[----:B0-----:R-:W-:Y:S01]  /*3840*/  @P3 FMUL.FTZ R73, R75, R104 ;  /* 0x000000684b493220 */ /* 0x001fe20000410000 */
[----:B------:R-:W-:Y:S01]  /*3850*/  MOV R104, R120 ;  /* 0x0000007800687202 */ /* 0x000fe20000000f00 */
[----:B------:R-:W-:-:S03]  /*3860*/  @P1 FFMA.FTZ R104, R3, R106, R120 ;  /* 0x0000006a03681223 */ /* 0x000fc60000010078 */
[----:B------:R-:W-:Y:S01]  /*3870*/  @P3 F2FP.BF16.F32.PACK_AB R164, RZ, R73 ;  /* 0x00000049ffa4323e */ /* 0x000fe200000010ff */
[----:B------:R-:W-:Y:S01]  /*3880*/  @P1 FFMA.FTZ R73, R222, R24, R163 ;  /* 0x00000018de491223 */ /* 0x000fe200000100a3 */
[----:B------:R-:W0:Y:S01]  /*3890*/  @P3 LDC R159, c[0x0][0x40c] ;  /* 0x00010300ff9f3b82 */ /* 0x000e220000000800 */
[----:B-1----:R-:W-:Y:S01]  /*38a0*/  @P3 FMUL.FTZ R72, R74, R107 ;  /* 0x0000006b4a483220 */ /* 0x002fe20000410000 */
[----:B------:R-:W-:Y:S01]  /*38b0*/  MOV R107, R123 ;  /* 0x0000007b006b7202 */ /* 0x000fe20000000f00 */
[----:B------:R-:W-:Y:S01]  /*38c0*/  @P1 FADD.FTZ R106, R220, -R73 ;  /* 0x80000049dc6a1221 */ /* 0x000fe20000010000 */
[----:B------:R-:W-:Y:S01]  /*38d0*/  MOV R73, R125 ;  /* 0x0000007d00497202 */ /* 0x000fe20000000f00 */
[C---:B------:R-:W-:Y:S01]  /*38e0*/  @P1 FFMA.FTZ R107, R3.reuse, R162, R123 ;  /* 0x000000a2036b1223 */ /* 0x040fe2000001007b */
[----:B------:R-:W-:Y:S01]  /*38f0*/  @P3 F2FP.BF16.F32.PACK_AB R157, RZ, R72 ;  /* 0x00000048ff9d323e */ /* 0x000fe200000010ff */
[C---:B------:R-:W-:Y:S01]  /*3900*/  @P1 FFMA.FTZ R73, R3.reuse, R224, R125 ;  /* 0x000000e003491223 */ /* 0x040fe2000001007d */
[----:B------:R-:W1:Y:S01]  /*3910*/  @P3 LDC R167, c[0x0][0x40c] ;  /* 0x00010300ffa73b82 */ /* 0x000e620000000800 */
[----:B--2---:R-:W-:Y:S01]  /*3920*/  @P3 FMUL.FTZ R72, R104, R105 ;  /* 0x0000006968483220 */ /* 0x004fe20000410000 */
[----:B------:R-:W-:Y:S01]  /*3930*/  MOV R105, R121 ;  /* 0x0000007900697202 */ /* 0x000fe20000000f00 */
[C---:B------:R-:W-:Y:S01]  /*3940*/  @P1 FFMA.FTZ R105, R3.reuse, R106, R121 ;  /* 0x0000006a03691223 */ /* 0x040fe20000010079 */
[----:B------:R-:W-:Y:S01]  /*3950*/  MOV R106, R122 ;  /* 0x0000007a006a7202 */ /* 0x000fe20000000f00 */
[----:B------:R-:W-:Y:S01]  /*3960*/  @P1 FFMA.FTZ R106, R3, R160, R122 ;  /* 0x000000a0036a1223 */ /* 0x000fe2000001007a */
[----:B------:R-:W-:-:S02]  /*3970*/  @P3 F2FP.BF16.F32.PACK_AB R156, RZ, R72 ;  /* 0x00000048ff9c323e */ /* 0x000fc400000010ff */
[----:B------:R-:W2:Y:S01]  /*3980*/  @P3 LDC R166, c[0x0][0x40c] ;  /* 0x00010300ffa63b82 */ /* 0x000ea20000000800 */
[----:B------:R-:W-:Y:S01]  /*3990*/  MOV R72, R124 ;  /* 0x0000007c00487202 */ /* 0x000fe20000000f00 */
[----:B------:R-:W-:Y:S01]  /*39a0*/  @P1 FFMA.FTZ R72, R3, R165, R124 ;  /* 0x000000a503481223 */ /* 0x000fe2000001007c */
[----:B------:R-:W-:Y:S01]  /*39b0*/  @P3 PRMT R155, R157, 0x7610, R155 ;  /* 0x000076109d9b3816 */ /* 0x000fe2000000009b */
[----:B---3--:R-:W-:Y:S01]  /*39c0*/  @P3 FMUL.FTZ R157, R105, R158 ;  /* 0x0000009e699d3220 */ /* 0x008fe20000410000 */
[----:B------:R-:W-:Y:S02]  /*39d0*/  @P3 PRMT R152, R156, 0x7610, R152 ;  /* 0x000076109c983816 */ /* 0x000fe40000000098 */
[----:B------:R-:W-:Y:S01]  /*39e0*/  @P3 PRMT R155, R155, 0x5410, R164 ;  /* 0x000054109b9b3816 */ /* 0x000fe200000000a4 */
[----:B------:R-:W3:Y:S01]  /*39f0*/  @P3 LDC R226, c[0x0][0x40c] ;  /* 0x00010300ffe23b82 */ /* 0x000ee20000000800 */
[----:B0-----:R-:W-:Y:S01]  /*3a00*/  @P3 FMUL.FTZ R158, R106, R159 ;  /* 0x0000009f6a9e3220 */ /* 0x001fe20000410000 */
[----:B------:R-:W-:-:S04]  /*3a10*/  @P3 F2FP.BF16.F32.PACK_AB R157, RZ, R157 ;  /* 0x0000009dff9d323e */ /* 0x000fc800000010ff */
[----:B------:R-:W-:Y:S01]  /*3a20*/  @P3 F2FP.BF16.F32.PACK_AB R158, RZ, R158 ;  /* 0x0000009eff9e323e */ /* 0x000fe200000010ff */
[----:B-1----:R-:W-:Y:S01]  /*3a30*/  @P3 FMUL.FTZ R160, R72, R167 ;  /* 0x000000a748a03220 */ /* 0x002fe20000410000 */
[----:B------:R-:W-:Y:S02]  /*3a40*/  @P3 PRMT R152, R152, 0x5410, R157 ;  /* 0x0000541098983816 */ /* 0x000fe4000000009d */
[----:B------:R-:W-:Y:S02]  /*3a50*/  @P3 PRMT R153, R158, 0x7610, R153 ;  /* 0x000076109e993816 */ /* 0x000fe40000000099 */
[----:B------:R-:W-:Y:S01]  /*3a60*/  @P3 F2FP.BF16.F32.PACK_AB R160, RZ, R160 ;  /* 0x000000a0ffa0323e */ /* 0x000fe200000010ff */
[----:B--2---:R-:W-:-:S03]  /*3a70*/  @P3 FMUL.FTZ R159, R107, R166 ;  /* 0x000000a66b9f3220 */ /* 0x004fc60000410000 */
[----:B------:R-:W-:Y:S02]  /*3a80*/  @P3 PRMT R154, R160, 0x7610, R154 ;  /* 0x00007610a09a3816 */ /* 0x000fe4000000009a */
[----:B------:R-:W-:Y:S01]  /*3a90*/  @P3 F2FP.BF16.F32.PACK_AB R159, RZ, R159 ;  /* 0x0000009fff9f323e */ /* 0x000fe200000010ff */
[----:B---3--:R-:W-:-:S03]  /*3aa0*/  @P3 FMUL.FTZ R162, R73, R226 ;  /* 0x000000e249a23220 */ /* 0x008fc60000410000 */
[----:B------:R-:W-:Y:S02]  /*3ab0*/  @P3 PRMT R153, R153, 0x5410, R159 ;  /* 0x0000541099993816 */ /* 0x000fe4000000009f */
[----:B------:R-:W-:-:S04]  /*3ac0*/  @P3 F2FP.BF16.F32.PACK_AB R162, RZ, R162 ;  /* 0x000000a2ffa2323e */ /* 0x000fc800000010ff */
[----:B------:R-:W-:-:S07]  /*3ad0*/  @P3 PRMT R154, R154, 0x5410, R162 ;  /* 0x000054109a9a3816 */ /* 0x000fce00000000a2 */
.L_x_4586:
        /* <DEDUP_REMOVED lines=9> */
[----:B------:R0:W-:Y:S04]  /*3b70*/  @P0 STG.E.128 desc[UR10][R158.64+0x10], R72 ;  /* 0x000010489e000986 */ /* 0x0001e8000c101d0a */
[----:B------:R0:W-:Y:S02]  /*3b80*/  @P3 STG.E.128 desc[UR10][R156.64], R152 ;  /* 0x000000989c003986 */ /* 0x0001e4000c101d0a */
.L_x_4576:
[----:B------:R-:W-:Y:S05]  /*3b90*/  BSYNC.RECONVERGENT B0 ;  /* 0x0000000000007941 */ /* 0x000fea0003800200 */
.L_x_4575:
        /* <DEDUP_REMOVED lines=10> */
[----:B0-----:R-:W0:Y:S01]  /*3c40*/  @P3 LDC R75, c[0x0][0x40c] ;  /* 0x00010300ff4b3b82 */ /* 0x001e220000000800 */
        /* <DEDUP_REMOVED lines=14> */
[-CC-:B------:R-:W-:Y:S01]  /*3d30*/  @P1 FFMA.FTZ R160, R172, R24.reuse, R163.reuse ;  /* 0x00000018aca01223 */ /* 0x180fe200000100a3 */
[----:B------:R-:W2:Y:S01]  /*3d40*/  @P3 LDC R165, c[0x0][0x40c] ;  /* 0x00010300ffa53b82 */ /* 0x000ea20000000800 */
[----:B------:R-:W-:Y:S01]  /*3d50*/  @P1 FFMA.FTZ R162, R175, R24, R163 ;  /* 0x00000018afa21223 */ /* 0x000fe200000100a3 */
[----:B------:R-:W-:Y:S01]  /*3d60*/  @P1 FADD.FTZ R157, R170, -R157 ;  /* 0x8000009daa9d1221 */ /* 0x000fe20000010000 */
[----:B------:R-:W-:Y:S01]  /*3d70*/  @P1 FADD.FTZ R74, R177, -R74 ;  /* 0x8000004ab14a1221 */ /* 0x000fe20000010000 */
[----:B------:R-:W-:Y:S01]  /*3d80*/  @P1 FADD.FTZ R158, R31, -R158 ;  /* 0x8000009e1f9e1221 */ /* 0x000fe20000010000 */
[----:B------:R-:W-:Y:S01]  /*3d90*/  @P1 FADD.FTZ R160, R171, -R160 ;  /* 0x800000a0aba01221 */ /* 0x000fe20000010000 */
[----:B------:R-:W-:Y:S01]  /*3da0*/  @P1 FADD.FTZ R159, R173, -R162 ;  /* 0x800000a2ad9f1221 */ /* 0x000fe20000010000 */
[----:B------:R-:W-:Y:S01]  /*3db0*/  MOV R164, R135 ;  /* 0x0000008700a47202 */ /* 0x000fe20000000f00 */
[----:B------:R-:W3:Y:S01]  /*3dc0*/  @P3 LDC R167, c[0x0][0x40c] ;  /* 0x00010300ffa73b82 */ /* 0x000ee20000000800 */
[----:B0-----:R-:W-:Y:S01]  /*3dd0*/  @P3 FMUL.FTZ R72, R104, R75 ;  /* 0x0000004b68483220 */ /* 0x001fe20000410000 */
[C---:B------:R-:W-:Y:S01]  /*3de0*/  @P1 FFMA.FTZ R164, R3.reuse, R74, R135 ;  /* 0x0000004a03a41223 */ /* 0x040fe20000010087 */
[----:B------:R-:W-:Y:S01]  /*3df0*/  MOV R74, R134 ;  /* 0x00000086004a7202 */ /* 0x000fe20000000f00 */
[----:B------:R-:W-:-:S02]  /*3e00*/  @P1 FFMA.FTZ R74, R3, R159, R134 ;  /* 0x0000009f034a1223 */ /* 0x000fc40000010086 */
[----:B------:R-:W-:Y:S02]  /*3e10*/  @P3 F2FP.BF16.F32.PACK_AB R75, RZ, R72 ;  /* 0x00000048ff4b323e */ /* 0x000fe400000010ff */
[----:B------:R-:W0:Y:S01]  /*3e20*/  @P3 LDC R166, c[0x0][0x40c] ;  /* 0x00010300ffa63b82 */ /* 0x000e220000000800 */
[----:B-1----:R-:W-:Y:S01]  /*3e30*/  @P3 FMUL.FTZ R73, R105, R106 ;  /* 0x0000006a69493220 */ /* 0x002fe20000410000 */
[----:B------:R-:W-:Y:S01]  /*3e40*/  MOV R106, R130 ;  /* 0x00000082006a7202 */ /* 0x000fe20000000f00 */
[C---:B------:R-:W-:Y:S01]  /*3e50*/  @P1 FFMA.FTZ R106, R3.reuse, R107, R130 ;  /* 0x0000006b036a1223 */ /* 0x040fe20000010082 */
[----:B------:R-:W-:Y:S01]  /*3e60*/  MOV R72, R132 ;  /* 0x0000008400487202 */ /* 0x000fe20000000f00 */
[----:B------:R-:W-:Y:S01]  /*3e70*/  @P1 FFMA.FTZ R72, R3, R157, R132 ;  /* 0x0000009d03481223 */ /* 0x000fe20000010084 */
[----:B------:R-:W-:Y:S02]  /*3e80*/  @P3 F2FP.BF16.F32.PACK_AB R156, RZ, R73 ;  /* 0x00000049ff9c323e */ /* 0x000fe400000010ff */
[----:B------:R-:W1:Y:S01]  /*3e90*/  @P3 LDC R224, c[0x0][0x40c] ;  /* 0x00010300ffe03b82 */ /* 0x000e620000000800 */
[----:B------:R-:W-:Y:S01]  /*3ea0*/  @P3 PRMT R152, R75, 0x7610, R152 ;  /* 0x000076104b983816 */ /* 0x000fe20000000098 */
[----:B--2---:R-:W-:Y:S01]  /*3eb0*/  @P3 FMUL.FTZ R157, R106, R165 ;  /* 0x000000a56a9d3220 */ /* 0x004fe20000410000 */
[----:B------:R-:W-:Y:S01]  /*3ec0*/  MOV R107, R131 ;  /* 0x00000083006b7202 */ /* 0x000fe20000000f00 */
[C---:B------:R-:W-:Y:S01]  /*3ed0*/  @P1 FFMA.FTZ R107, R3.reuse, R158, R131 ;  /* 0x0000009e036b1223 */ /* 0x040fe20000010083 */
[----:B------:R-:W-:Y:S01]  /*3ee0*/  MOV R73, R133 ;  /* 0x0000008500497202 */ /* 0x000fe20000000f00 */
[----:B------:R-:W-:Y:S01]  /*3ef0*/  @P1 FFMA.FTZ R73, R3, R160, R133 ;  /* 0x000000a003491223 */ /* 0x000fe20000010085 */
[----:B------:R-:W-:Y:S01]  /*3f00*/  @P3 PRMT R152, R152, 0x5410, R156 ;  /* 0x0000541098983816 */ /* 0x000fe2000000009c */
[----:B------:R-:W2:Y:S01]  /*3f10*/  @P3 LDC R227, c[0x0][0x40c] ;  /* 0x00010300ffe33b82 */ /* 0x000ea20000000800 */
[----:B---3--:R-:W-:Y:S01]  /*3f20*/  @P3 FMUL.FTZ R156, R72, R167 ;  /* 0x000000a7489c3220 */ /* 0x008fe20000410000 */
[----:B------:R-:W-:-:S04]  /*3f30*/  @P3 F2FP.BF16.F32.PACK_AB R157, RZ, R157 ;  /* 0x0000009dff9d323e */ /* 0x000fc800000010ff */
[----:B------:R-:W-:Y:S01]  /*3f40*/  @P3 F2FP.BF16.F32.PACK_AB R156, RZ, R156 ;  /* 0x0000009cff9c323e */ /* 0x000fe200000010ff */
[----:B0-----:R-:W-:Y:S01]  /*3f50*/  @P3 FMUL.FTZ R75, R107, R166 ;  /* 0x000000a66b4b3220 */ /* 0x001fe20000410000 */
[----:B------:R-:W-:Y:S02]  /*3f60*/  @P3 PRMT R153, R157, 0x7610, R153 ;  /* 0x000076109d993816 */ /* 0x000fe40000000099 */
[----:B------:R-:W-:Y:S02]  /*3f70*/  @P3 PRMT R154, R156, 0x7610, R154 ;  /* 0x000076109c9a3816 */ /* 0x000fe4000000009a */
[----:B------:R-:W-:Y:S01]  /*3f80*/  @P3 F2FP.BF16.F32.PACK_AB R75, RZ, R75 ;  /* 0x0000004bff4b323e */ /* 0x000fe200000010ff */
[----:B-1----:R-:W-:-:S03]  /*3f90*/  @P3 FMUL.FTZ R158, R73, R224 ;  /* 0x000000e0499e3220 */ /* 0x002fc60000410000 */
[----:B------:R-:W-:Y:S02]  /*3fa0*/  @P3 PRMT R153, R153, 0x5410, R75 ;  /* 0x0000541099993816 */ /* 0x000fe4000000004b */
[----:B------:R-:W-:Y:S02]  /*3fb0*/  MOV R75, R164 ;  /* 0x000000a4004b7202 */ /* 0x000fe40000000f00 */
[----:B------:R-:W-:Y:S01]  /*3fc0*/  @P3 F2FP.BF16.F32.PACK_AB R158, RZ, R158 ;  /* 0x0000009eff9e323e */ /* 0x000fe200000010ff */
[----:B--2---:R-:W-:-:S03]  /*3fd0*/  @P3 FMUL.FTZ R159, R74, R227 ;  /* 0x000000e34a9f3220 */ /* 0x004fc60000410000 */
[----:B------:R-:W-:Y:S02]  /*3fe0*/  @P3 PRMT R154, R154, 0x5410, R158 ;  /* 0x000054109a9a3816 */ /* 0x000fe4000000009e */
[----:B------:R-:W-:-:S04]  /*3ff0*/  @P3 F2FP.BF16.F32.PACK_AB R159, RZ, R159 ;  /* 0x0000009fff9f323e */ /* 0x000fc800000010ff */
[----:B------:R-:W-:Y:S01]  /*4000*/  @P3 PRMT R155, R159, 0x7610, R155 ;  /* 0x000076109f9b3816 */ /* 0x000fe2000000009b */
[----:B------:R-:W-:Y:S06]  /*4010*/  @!P3 BRA `(.L_x_4599) ;  /* 0x0000000c00d8b947 */ /* 0x000fec0003800000 */
[----:B------:R-:W-:-:S05]  /*4020*/  FMUL.FTZ R156, R164, UR15 ;  /* 0x0000000fa49c7c20 */ /* 0x000fca0008410000 */
[----:B------:R-:W-:-:S04]  /*4030*/  F2FP.BF16.F32.PACK_AB R156, RZ, R156 ;  /* 0x0000009cff9c723e */ /* 0x000fc800000010ff */
[----:B------:R-:W-:Y:S01]  /*4040*/  PRMT R155, R155, 0x5410, R156 ;  /* 0x000054109b9b7816 */ /* 0x000fe2000000009c */
[----:B------:R-:W-:Y:S06]  /*4050*/  BRA `(.L_x_4599) ;  /* 0x0000000c00c87947 */ /* 0x000fec0003800000 */
.L_x_4598:
[----:B0-----:R-:W0:Y:S01]  /*4060*/  @P3 LDC R159, c[0x0][0x40c] ;  /* 0x00010300ff9f3b82 */ /* 0x001e220000000800 */
[-CC-:B------:R-:W-:Y:S01]  /*4070*/  @P1 FFMA.FTZ R157, R25, R24.reuse, R163.reuse ;  /* 0x00000018199d1223 */ /* 0x180fe200000100a3 */
[-CC-:B------:R-:W-:Y:S01]  /*4080*/  @P1 FFMA.FTZ R160, R26, R24.reuse, R163.reuse ;  /* 0x000000181aa01223 */ /* 0x180fe200000100a3 */
[----:B------:R-:W-:Y:S01]  /*4090*/  @P1 FFMA.FTZ R165, R29, R24, R163 ;  /* 0x000000181da51223 */ /* 0x000fe200000100a3 */
[----:B------:R-:W-:Y:S01]  /*40a0*/  MOV R156, R128 ;  /* 0x00000080009c7202 */ /* 0x000fe20000000f00 */
[----:B------:R-:W-:Y:S01]  /*40b0*/  @P1 FADD.FTZ R158, R28, -R157 ;  /* 0x8000009d1c9e1221 */ /* 0x000fe20000010000 */
[----:B------:R-:W-:Y:S01]  /*40c0*/  @P1 FADD.FTZ R160, R27, -R160 ;  /* 0x800000a01ba01221 */ /* 0x000fe20000010000 */
[----:B------:R-:W-:Y:S01]  /*40d0*/  @P1 FADD.FTZ R165, R168, -R165 ;  /* 0x800000a5a8a51221 */ /* 0x000fe20000010000 */
[----:B------:R-:W1:Y:S01]  /*40e0*/  @P3 LDC R162, c[0x0][0x40c] ;  /* 0x00010300ffa23b82 */ /* 0x000e620000000800 */
[----:B------:R-:W-:Y:S01]  /*40f0*/  MOV R157, R129 ;  /* 0x00000081009d7202 */ /* 0x000fe20000000f00 */
[C---:B------:R-:W-:Y:S01]  /*4100*/  @P1 FFMA.FTZ R156, R3.reuse, R158, R128 ;  /* 0x0000009e039c1223 */ /* 0x040fe20000010080 */
[C---:B------:R-:W-:Y:S01]  /*4110*/  @P1 FFMA.FTZ R157, R3.reuse, R160, R129 ;  /* 0x000000a0039d1223 */ /* 0x040fe20000010081 */
[----:B------:R-:W-:Y:S01]  /*4120*/  MOV R158, R130 ;  /* 0x00000082009e7202 */ /* 0x000fe20000000f00 */
[-CC-:B------:R-:W-:Y:S01]  /*4130*/  @P1 FFMA.FTZ R160, R30, R24.reuse, R163.reuse ;  /* 0x000000181ea01223 */ /* 0x180fe200000100a3 */
[----:B------:R-:W-:Y:S01]  /*4140*/  @P1 FFMA.FTZ R158, R3, R165, R130 ;  /* 0x000000a5039e1223 */ /* 0x000fe20000010082 */
[-CC-:B------:R-:W-:Y:S01]  /*4150*/  @P1 FFMA.FTZ R165, R169, R24.reuse, R163.reuse ;  /* 0x00000018a9a51223 */ /* 0x180fe200000100a3 */
[----:B------:R-:W2:Y:S01]  /*4160*/  @P3 LDC R167, c[0x0][0x40c] ;  /* 0x00010300ffa73b82 */ /* 0x000ea20000000800 */
[----:B------:R-:W-:Y:S01]  /*4170*/  @P1 FADD.FTZ R160, R31, -R160 ;  /* 0x800000a01fa01221 */ /* 0x000fe20000010000 */
[-CC-:B------:R-:W-:Y:S01]  /*4180*/  @P1 FFMA.FTZ R224, R172, R24.reuse, R163.reuse ;  /* 0x00000018ace01223 */ /* 0x180fe200000100a3 */
[----:B------:R-:W-:Y:S01]  /*4190*/  @P1 FFMA.FTZ R226, R175, R24, R163 ;  /* 0x00000018afe21223 */ /* 0x000fe200000100a3 */
[----:B------:R-:W-:Y:S01]  /*41a0*/  @P1 FADD.FTZ R165, R170, -R165 ;  /* 0x800000a5aaa51221 */ /* 0x000fe20000010000 */
[----:B------:R-:W-:Y:S01]  /*41b0*/  MOV R164, R134 ;  /* 0x0000008600a47202 */ /* 0x000fe20000000f00 */
[----:B------:R-:W-:Y:S01]  /*41c0*/  @P1 FADD.FTZ R224, R171, -R224 ;  /* 0x800000e0abe01221 */ /* 0x000fe20000010000 */
[----:B------:R-:W-:Y:S01]  /*41d0*/  @P1 FADD.FTZ R231, R173, -R226 ;  /* 0x800000e2ade71221 */ /* 0x000fe20000010000 */
[----:B------:R-:W3:Y:S01]  /*41e0*/  @P3 LDC R227, c[0x0][0x40c] ;  /* 0x00010300ffe33b82 */ /* 0x000ee20000000800 */
[----:B0-----:R-:W-:Y:S01]  /*41f0*/  @P3 FMUL.FTZ R156, R156, R159 ;  /* 0x0000009f9c9c3220 */ /* 0x001fe20000410000 */
[----:B------:R-:W-:Y:S01]  /*4200*/  MOV R159, R131 ;  /* 0x00000083009f7202 */ /* 0x000fe20000000f00 */
[C---:B------:R-:W-:Y:S01]  /*4210*/  @P1 FFMA.FTZ R159, R3.reuse, R160, R131 ;  /* 0x000000a0039f1223 */ /* 0x040fe20000010083 */
[----:B------:R-:W-:Y:S01]  /*4220*/  MOV R160, R132 ;  /* 0x0000008400a07202 */ /* 0x000fe20000000f00 */
[C---:B------:R-:W-:Y:S01]  /*4230*/  @P1 FFMA.FTZ R160, R3.reuse, R165, R132 ;  /* 0x000000a503a01223 */ /* 0x040fe20000010084 */
[----:B------:R-:W-:Y:S01]  /*4240*/  @P3 F2FP.BF16.F32.PACK_AB R156, RZ, R156 ;  /* 0x0000009cff9c323e */ /* 0x000fe200000010ff */
[----:B------:R-:W-:Y:S01]  /*4250*/  @P1 FFMA.FTZ R164, R3, R231, R134 ;  /* 0x000000e703a41223 */ /* 0x000fe20000010086 */
[----:B------:R-:W0:Y:S01]  /*4260*/  @P3 LDC R166, c[0x0][0x40c] ;  /* 0x00010300ffa63b82 */ /* 0x000e220000000800 */
[----:B-1----:R-:W-:Y:S01]  /*4270*/  @P3 FMUL.FTZ R157, R157, R162 ;  /* 0x000000a29d9d3220 */ /* 0x002fe20000410000 */
[----:B------:R-:W-:-:S02]  /*4280*/  @P3 PRMT R152, R156, 0x7610, R152 ;  /* 0x000076109c983816 */ /* 0x000fc40000000098 */
[----:B------:R-:W-:Y:S01]  /*4290*/  MOV R162, R133 ;  /* 0x0000008500a27202 */ /* 0x000fe20000000f00 */
[----:B------:R-:W-:Y:S01]  /*42a0*/  @P1 FFMA.FTZ R162, R3, R224, R133 ;  /* 0x000000e003a21223 */ /* 0x000fe20000010085 */
        /* <DEDUP_REMOVED lines=28> */
.L_x_4597:
        /* <DEDUP_REMOVED lines=46> */
.L_x_4601:
        /* <DEDUP_REMOVED lines=9> */
.L_x_4602:
        /* <DEDUP_REMOVED lines=9> */
.L_x_4603:
        /* <DEDUP_REMOVED lines=9> */
.L_x_4604:
        /* <DEDUP_REMOVED lines=9> */
.L_x_4605:
        /* <DEDUP_REMOVED lines=9> */
.L_x_4606:
        /* <DEDUP_REMOVED lines=9> */
.L_x_4607:
[----:B------:R-:W-:Y:S05]  /*4ab0*/  @!P3 BRA `(.L_x_4599) ;  /* 0x000000040030b947 */ /* 0x000fea0003800000 */
[----:B------:R-:W-:-:S05]  /*4ac0*/  FMUL.FTZ R156, R75, UR15 ;  /* 0x0000000f4b9c7c20 */ /* 0x000fca0008410000 */
[----:B------:R-:W-:-:S04]  /*4ad0*/  F2FP.BF16.F32.PACK_AB R156, RZ, R156 ;  /* 0x0000009cff9c723e */ /* 0x000fc800000010ff */
[----:B------:R-:W-:Y:S01]  /*4ae0*/  PRMT R155, R155, 0x5410, R156 ;  /* 0x000054109b9b7816 */ /* 0x000fe2000000009c */
[----:B------:R-:W-:Y:S06]  /*4af0*/  BRA `(.L_x_4599) ;  /* 0x0000000400207947 */ /* 0x000fec0003800000 */
.L_x_4600:
        /* <DEDUP_REMOVED lines=9> */
.L_x_4608:
        /* <DEDUP_REMOVED lines=9> */
.L_x_4609:
        /* <DEDUP_REMOVED lines=9> */
.L_x_4610:
        /* <DEDUP_REMOVED lines=9> */
.L_x_4611:
        /* <DEDUP_REMOVED lines=9> */
.L_x_4612:
        /* <DEDUP_REMOVED lines=9> */
.L_x_4613:
        /* <DEDUP_REMOVED lines=9> */
.L_x_4614:
        /* <DEDUP_REMOVED lines=9> */
.L_x_4599:
[----:B------:R-:W0:Y:S08]  /*4f80*/  @P0 LDC.64 R158, c[0x0][0x478] ;  /* 0x00011e00ff9e0b82 */ /* 0x000e300000000a00 */
[----:B------:R-:W1:Y:S01]  /*4f90*/  @P3 LDC.64 R156, c[0x0][0x468] ;  /* 0x00011a00ff9c3b82 */ /* 0x000e620000000a00 */
[C---:B0-----:R-:W-:Y:S01]  /*4fa0*/  @P0 IMAD.WIDE.U32 R158, R23.reuse, 0x20, R158 ;  /* 0x00000020179e0825 */ /* 0x041fe200078e009e */
[----:B------:R-:W-:-:S04]  /*4fb0*/  IADD3 R23, PT, PT, R23, 0x80, RZ ;  /* 0x0000008017177810 */ /* 0x000fc80007ffe0ff */
[----:B------:R2:W-:Y:S01]  /*4fc0*/  @P0 STG.E.128 desc[UR10][R158.64], R104 ;  /* 0x000000689e000986 */ /* 0x0005e2000c101d0a */
[----:B-1----:R-:W-:-:S03]  /*4fd0*/  @P3 IMAD.WIDE.U32 R156, R161, 0x10, R156 ;  /* 0x00000010a19c3825 */ /* 0x002fc600078e009c */
[----:B------:R2:W-:Y:S01]  /*4fe0*/  @P0 STG.E.128 desc[UR10][R158.64+0x10], R72 ;  /* 0x000010489e000986 */ /* 0x0005e2000c101d0a */
[----:B------:R-:W-:-:S03]  /*4ff0*/  IADD3 R161, PT, PT, R161, 0x80, RZ ;  /* 0x00000080a1a17810 */ /* 0x000fc60007ffe0ff */
[----:B------:R2:W-:Y:S04]  /*5000*/  @P3 STG.E.128 desc[UR10][R156.64], R152 ;  /* 0x000000989c003986 */ /* 0x0005e8000c101d0a */
.L_x_4596:
[----:B------:R-:W-:Y:S05]  /*5010*/  BSYNC.RECONVERGENT B0 ;  /* 0x0000000000007941 */ /* 0x000fea0003800200 */
.L_x_4595:
        /* <DEDUP_REMOVED lines=10> */
[----:B0-2---:R-:W0:Y:S01]  /*50c0*/  @P3 LDC R75, c[0x0][0x40c] ;  /* 0x00010300ff4b3b82 */ /* 0x005e220000000800 */
        /* <DEDUP_REMOVED lines=65> */
.L_x_4618:
[----:B0-2---:R-:W0:Y:S01]  /*54e0*/  @P3 LDC R159, c[0x0][0x40c] ;  /* 0x00010300ff9f3b82 */ /* 0x005e220000000800 */
        /* <DEDUP_REMOVED lines=64> */
.L_x_4617:
        /* <DEDUP_REMOVED lines=46> */
.L_x_4621:
        /* <DEDUP_REMOVED lines=9> */
.L_x_4622:
        /* <DEDUP_REMOVED lines=9> */
.L_x_4623:
        /* <DEDUP_REMOVED lines=9> */
.L_x_4624:
        /* <DEDUP_REMOVED lines=9> */
.L_x_4625:
        /* <DEDUP_REMOVED lines=9> */
.L_x_4626:
        /* <DEDUP_REMOVED lines=9> */
.L_x_4627:
[----:B------:R-:W-:Y:S05]  /*5f30*/  @!P3 BRA `(.L_x_4619) ;  /* 0x000000040030b947 */ /* 0x000fea0003800000 */
[----:B------:R-:W-:-:S05]  /*5f40*/  FMUL.FTZ R156, R75, UR15 ;  /* 0x0000000f4b9c7c20 */ /* 0x000fca0008410000 */
[----:B------:R-:W-:-:S04]  /*5f50*/  F2FP.BF16.F32.PACK_AB R156, RZ, R156 ;  /* 0x0000009cff9c723e */ /* 0x000fc800000010ff */
[----:B------:R-:W-:Y:S01]  /*5f60*/  PRMT R155, R155, 0x5410, R156 ;  /* 0x000054109b9b7816 */ /* 0x000fe2000000009c */
[----:B------:R-:W-:Y:S06]  /*5f70*/  BRA `(.L_x_4619) ;  /* 0x0000000400207947 */ /* 0x000fec0003800000 */
.L_x_4620:
        /* <DEDUP_REMOVED lines=9> */
.L_x_4628:
        /* <DEDUP_REMOVED lines=9> */
.L_x_4629:
        /* <DEDUP_REMOVED lines=9> */
.L_x_4630:
        /* <DEDUP_REMOVED lines=9> */
.L_x_4631:
        /* <DEDUP_REMOVED lines=9> */
.L_x_4632:
        /* <DEDUP_REMOVED lines=9> */
.L_x_4633:
        /* <DEDUP_REMOVED lines=9> */
.L_x_4634:
        /* <DEDUP_REMOVED lines=9> */
.L_x_4619:
        /* <DEDUP_REMOVED lines=9> */
.L_x_4616:
[----:B------:R-:W-:Y:S05]  /*6490*/  BSYNC.RECONVERGENT B0 ;  /* 0x0000000000007941 */ /* 0x000fea0003800200 */
.L_x_4615:
        /* <DEDUP_REMOVED lines=10> */
[----:B0-23--:R-:W0:Y:S01]  /*6540*/  @P3 LDC R107, c[0x0][0x40c] ;  /* 0x00010300ff6b3b82 */ /* 0x00de220000000800 */
        /* <DEDUP_REMOVED lines=19> */
[----:B------:R-:W-:Y:S01]  /*6680*/  MOV R159, R151 ;  /* 0x00000097009f7202 */ /* 0x000fe20000000f00 */
[----:B------:R-:W-:Y:S01]  /*6690*/  @P1 FFMA.FTZ R159, R3, R72, R151 ;  /* 0x00000048039f1223 */ /* 0x000fe20000010097 */
[----:B------:R-:W-:Y:S01]  /*66a0*/  MOV R106, R146 ;  /* 0x00000092006a7202 */ /* 0x000fe20000000f00 */
[----:B------:R-:W-:Y:S01]  /*66b0*/  @P1 FADD.FTZ R156, R203, -R156 ;  /* 0x8000009ccb9c1221 */ /* 0x000fe20000010000 */
[----:B------:R-:W3:Y:S01]  /*66c0*/  @P3 LDC R167, c[0x0][0x40c] ;  /* 0x00010300ffa73b82 */ /* 0x000ee20000000800 */
[----:B0-----:R-:W-:Y:S01]  /*66d0*/  @P3 FMUL.FTZ R0, R104, R107 ;  /* 0x0000006b68003220 */ /* 0x001fe20000410000 */
[----:B------:R-:W-:Y:S01]  /*66e0*/  @P1 FADD.FTZ R158, R207, -R158 ;  /* 0x8000009ecf9e1221 */ /* 0x000fe20000010000 */
[----:B------:R-:W-:Y:S01]  /*66f0*/  @P1 FADD.FTZ R163, R206, -R163 ;  /* 0x800000a3cea31221 */ /* 0x000fe20000010000 */
        /* <DEDUP_REMOVED lines=11> */
[----:B------:R-:W-:Y:S01]  /*67b0*/  MOV R73, R149 ;  /* 0x0000009500497202 */ /* 0x000fe20000000f00 */
[C---:B------:R-:W-:Y:S01]  /*67c0*/  @P1 FFMA.FTZ R73, R3.reuse, R158, R149 ;  /* 0x0000009e03491223 */ /* 0x040fe20000010095 */
[----:B------:R-:W-:Y:S01]  /*67d0*/  MOV R74, R150 ;  /* 0x00000096004a7202 */ /* 0x000fe20000000f00 */
[----:B------:R-:W-:Y:S01]  /*67e0*/  @P1 FFMA.FTZ R74, R3, R163, R150 ;  /* 0x000000a3034a1223 */ /* 0x000fe20000010096 */
[----:B--2---:R-:W-:Y:S01]  /*67f0*/  @P3 FMUL.FTZ R3, R106, R165 ;  /* 0x000000a56a033220 */ /* 0x004fe20000410000 */
[----:B------:R-:W-:Y:S02]  /*6800*/  @P3 PRMT R152, R152, 0x5410, R24 ;  /* 0x0000541098983816 */ /* 0x000fe40000000018 */
        /* <DEDUP_REMOVED lines=10> */
[----:B------:R-:W-:Y:S02]  /*68b0*/  @P3 F2FP.BF16.F32.PACK_AB R3, RZ, R75 ;  /* 0x0000004bff03323e */ /* 0x000fe400000010ff */
[----:B------:R-:W-:Y:S01]  /*68c0*/  MOV R75, R159 ;  /* 0x0000009f004b7202 */ /* 0x000fe20000000f00 */
[----:B--2---:R-:W-:Y:S01]  /*68d0*/  @P3 FMUL.FTZ R156, R74, R227 ;  /* 0x000000e34a9c3220 */ /* 0x004fe20000410000 */
[----:B------:R-:W-:-:S04]  /*68e0*/  @P3 PRMT R154, R154, 0x5410, R3 ;  /* 0x000054109a9a3816 */ /* 0x000fc80000000003 */
[----:B------:R-:W-:-:S04]  /*68f0*/  @P3 F2FP.BF16.F32.PACK_AB R156, RZ, R156 ;  /* 0x0000009cff9c323e */ /* 0x000fc800000010ff */
[----:B------:R-:W-:Y:S01]  /*6900*/  @P3 PRMT R155, R156, 0x7610, R155 ;  /* 0x000076109c9b3816 */ /* 0x000fe2000000009b */
[----:B------:R-:W-:Y:S06]  /*6910*/  @!P3 BRA `(.L_x_4639) ;  /* 0x0000000c00d8b947 */ /* 0x000fec0003800000 */
[----:B------:R-:W-:-:S05]  /*6920*/  FMUL.FTZ R0, R159, UR15 ;  /* 0x0000000f9f007c20 */ /* 0x000fca0008410000 */
[----:B------:R-:W-:-:S04]  /*6930*/  F2FP.BF16.F32.PACK_AB R0, RZ, R0 ;  /* 0x00000000ff00723e */ /* 0x000fc800000010ff */
[----:B------:R-:W-:Y:S01]  /*6940*/  PRMT R155, R155, 0x5410, R0 ;  /* 0x000054109b9b7816 */ /* 0x000fe20000000000 */
[----:B------:R-:W-:Y:S06]  /*6950*/  BRA `(.L_x_4639) ;  /* 0x0000000c00c87947 */ /* 0x000fec0003800000 */
.L_x_4638:
        /* <DEDUP_REMOVED lines=12> */
[----:B------:R-:W-:Y:S01]  /*6a20*/  @P1 FFMA.FTZ R229, R209, R24, R163 ;  /* 0x00000018d1e51223 */ /* 0x000fe200000100a3 */
[----:B------:R-:W-:Y:S01]  /*6a30*/  MOV R157, R146 ;  /* 0x00000092009d7202 */ /* 0x000fe20000000f00 */
[----:B------:R-:W-:Y:S01]  /*6a40*/  @P1 FADD.FTZ R160, R203, -R160 ;  /* 0x800000a0cba01221 */ /* 0x000fe20000010000 */
[----:B------:R-:W-:Y:S01]  /*6a50*/  @P1 FADD.FTZ R224, R207, -R224 ;  /* 0x800000e0cfe01221 */ /* 0x000fe20000010000 */
[----:B------:R-:W2:Y:S01]  /*6a60*/  @P3 LDC R164, c[0x0][0x40c] ;  /* 0x00010300ffa43b82 */ /* 0x000ea20000000800 */
[----:B------:R-:W-:Y:S01]  /*6a70*/  @P1 FADD.FTZ R229, R206, -R229 ;  /* 0x800000e5cee51221 */ /* 0x000fe20000010000 */
[----:B------:R-:W-:Y:S01]  /*6a80*/  MOV R158, R147 ;  /* 0x00000093009e7202 */ /* 0x000fe20000000f00 */
[C---:B------:R-:W-:Y:S01]  /*6a90*/  @P1 FFMA.FTZ R158, R3.reuse, R160, R147 ;  /* 0x000000a0039e1223 */ /* 0x040fe20000010093 */
[----:B------:R-:W-:Y:S01]  /*6aa0*/  MOV R160, R149 ;  /* 0x0000009500a07202 */ /* 0x000fe20000000f00 */
[C---:B------:R-:W-:Y:S01]  /*6ab0*/  @P1 FFMA.FTZ R160, R3.reuse, R224, R149 ;  /* 0x000000e003a01223 */ /* 0x040fe20000010095 */
[----:B------:R-:W-:Y:S01]  /*6ac0*/  MOV R162, R150 ;  /* 0x0000009600a27202 */ /* 0x000fe20000000f00 */
[----:B------:R-:W-:Y:S01]  /*6ad0*/  @P1 FFMA.FTZ R162, R3, R229, R150 ;  /* 0x000000e503a21223 */ /* 0x000fe20000010096 */
[----:B------:R-:W3:Y:S01]  /*6ae0*/  @P3 LDC R166, c[0x0][0x40c] ;  /* 0x00010300ffa63b82 */ /* 0x000ee20000000800 */
[----:B0-----:R-:W-:Y:S01]  /*6af0*/  @P3 FMUL.FTZ R0, R0, R159 ;  /* 0x0000009f00003220 */ /* 0x001fe20000410000 */
[----:B------:R-:W-:-:S04]  /*6b00*/  @P1 FFMA.FTZ R159, R201, R24, R163 ;  /* 0x00000018c99f1223 */ /* 0x000fc800000100a3 */
[----:B------:R-:W-:Y:S01]  /*6b10*/  @P1 FADD.FTZ R159, R200, -R159 ;  /* 0x8000009fc89f1221 */ /* 0x000fe20000010000 */
[----:B------:R-:W-:Y:S01]  /*6b20*/  @P3 F2FP.BF16.F32.PACK_AB R0, RZ, R0 ;  /* 0x00000000ff00323e */ /* 0x000fe200000010ff */
[----:B------:R-:W0:Y:S01]  /*6b30*/  @P3 LDC R167, c[0x0][0x40c] ;  /* 0x00010300ffa73b82 */ /* 0x000e220000000800 */
[----:B-1----:R-:W-:Y:S01]  /*6b40*/  @P3 FMUL.FTZ R156, R156, R165 ;  /* 0x000000a59c9c3220 */ /* 0x002fe20000410000 */
[----:B------:R-:W-:Y:S01]  /*6b50*/  @P1 FFMA.FTZ R165, R205, R24, R163 ;  /* 0x00000018cda51223 */ /* 0x000fe200000100a3 */
[C---:B------:R-:W-:Y:S01]  /*6b60*/  @P1 FFMA.FTZ R157, R3.reuse, R159, R146 ;  /* 0x0000009f039d1223 */ /* 0x040fe20000010092 */
[----:B------:R-:W-:Y:S02]  /*6b70*/  MOV R159, R148 ;  /* 0x00000094009f7202 */ /* 0x000fe40000000f00 */
[----:B------:R-:W-:Y:S01]  /*6b80*/  @P1 FADD.FTZ R165, R202, -R165 ;  /* 0x800000a5caa51221 */ /* 0x000fe20000010000 */
[----:B------:R-:W-:Y:S01]  /*6b90*/  @P3 F2FP.BF16.F32.PACK_AB R156, RZ, R156 ;  /* 0x0000009cff9c323e */ /* 0x000fe200000010ff */
[----:B------:R-:W1:Y:S01]  /*6ba0*/  @P3 LDC R227, c[0x0][0x40c] ;  /* 0x00010300ffe33b82 */ /* 0x000e620000000800 */
[----:B------:R-:W-:Y:S01]  /*6bb0*/  @P3 PRMT R152, R0, 0x7610, R152 ;  /* 0x0000761000983816 */ /* 0x000fe20000000098 */
[----:B------:R-:W-:Y:S01]  /*6bc0*/  @P1 FFMA.FTZ R159, R3, R165, R148 ;  /* 0x000000a5039f1223 */ /* 0x000fe20000010094 */
[----:B--2---:R-:W-:-:S02]  /*6bd0*/  @P3 FMUL.FTZ R0, R157, R164 ;  /* 0x000000a49d003220 */ /* 0x004fc40000410000 */
[----:B------:R-:W-:-:S03]  /*6be0*/  @P3 PRMT R152, R152, 0x5410, R156 ;  /* 0x0000541098983816 */ /* 0x000fc6000000009c */
        /* <DEDUP_REMOVED lines=24> */
.L_x_4637:
        /* <DEDUP_REMOVED lines=46> */
.L_x_4641:
        /* <DEDUP_REMOVED lines=9> */
.L_x_4642:
        /* <DEDUP_REMOVED lines=9> */
.L_x_4643:
        /* <DEDUP_REMOVED lines=9> */
.L_x_4644:
        /* <DEDUP_REMOVED lines=9> */
.L_x_4645:
        /* <DEDUP_REMOVED lines=9> */
.L_x_4646:
        /* <DEDUP_REMOVED lines=9> */
.L_x_4647:
[----:B------:R-:W-:Y:S05]  /*73b0*/  @!P3 BRA `(.L_x_4639) ;  /* 0x000000040030b947 */ /* 0x000fea0003800000 */
[----:B------:R-:W-:-:S05]  /*73c0*/  FMUL.FTZ R0, R75, UR15 ;  /* 0x0000000f4b007c20 */ /* 0x000fca0008410000 */
[----:B------:R-:W-:-:S04]  /*73d0*/  F2FP.BF16.F32.PACK_AB R0, RZ, R0 ;  /* 0x00000000ff00723e */ /* 0x000fc800000010ff */
[----:B------:R-:W-:Y:S01]  /*73e0*/  PRMT R155, R155, 0x5410, R0 ;  /* 0x000054109b9b7816 */ /* 0x000fe20000000000 */
[----:B------:R-:W-:Y:S06]  /*73f0*/  BRA `(.L_x_4639) ;  /* 0x0000000400207947 */ /* 0x000fec0003800000 */
.L_x_4640:
        /* <DEDUP_REMOVED lines=16> */
.L_x_4648:
        /* <DEDUP_REMOVED lines=9> */
.L_x_4649:
        /* <DEDUP_REMOVED lines=9> */
.L_x_4650:
        /* <DEDUP_REMOVED lines=9> */
.L_x_4651:
        /* <DEDUP_REMOVED lines=9> */
.L_x_4652:
        /* <DEDUP_REMOVED lines=9> */
.L_x_4653:
        /* <DEDUP_REMOVED lines=9> */
.L_x_4654:
[----:B------:R-:W-:-:S04]  /*7860*/  @P3 F2FP.BF16.F32.PACK_AB R156, RZ, R156 ;  /* 0x0000009cff9c323e */ /* 0x000fc800000010ff */
[----:B------:R-:W-:-:S07]  /*7870*/  @P3 PRMT R155, R155, 0x5410, R156 ;  /* 0x000054109b9b3816 */ /* 0x000fce000000009c */
.L_x_4639:
[----:B------:R-:W0:Y:S08]  /*7880*/  @P0 LDC.64 R158, c[0x0][0x478] ;  /* 0x00011e00ff9e0b82 */ /* 0x000e300000000a00 */
[----:B------:R-:W1:Y:S01]  /*7890*/  @P3 LDC.64 R156, c[0x0][0x468] ;  /* 0x00011a00ff9c3b82 */ /* 0x000e620000000a00 */
[----:B0-----:R-:W-:-:S05]  /*78a0*/  @P0 IMAD.WIDE.U32 R158, R23, 0x20, R158 ;  /* 0x00000020179e0825 */ /* 0x001fca00078e009e */
[----:B------:R4:W-:Y:S01]  /*78b0*/  @P0 STG.E.128 desc[UR10][R158.64], R104 ;  /* 0x000000689e000986 */ /* 0x0009e2000c101d0a */
[----:B-1----:R-:W-:-:S03]  /*78c0*/  @P3 IMAD.WIDE.U32 R156, R161, 0x10, R156 ;  /* 0x00000010a19c3825 */ /* 0x002fc600078e009c */
[----:B------:R4:W-:Y:S04]  /*78d0*/  @P0 STG.E.128 desc[UR10][R158.64+0x10], R72 ;  /* 0x000010489e000986 */ /* 0x0009e8000c101d0a */
[----:B------:R4:W-:Y:S02]  /*78e0*/  @P3 STG.E.128 desc[UR10][R156.64], R152 ;  /* 0x000000989c003986 */ /* 0x0009e4000c101d0a */
.L_x_4636:
[----:B------:R-:W-:Y:S05]  /*78f0*/  BSYNC.RECONVERGENT B0 ;  /* 0x0000000000007941 */ /* 0x000fea0003800200 */
.L_x_4635:
[----:B0-234-:R-:W0:Y:S01]  /*7900*/  LDC.64 R156, c[0x0][0x380] ;  /* 0x0000e000ff9c7b82 */ /* 0x01de220000000a00 */
[----:B------:R-:W-:Y:S01]  /*7910*/  UPLOP3.LUT UP1, UPT, UPT, UPT, UP1, 0x40, 0x4 ;  /* 0x000000000004789c */ /* 0x000fe20003f2e810 */
[----:B0-----:R-:W-:-:S04]  /*7920*/  IADD3 R19, PT, PT, R19, R156, RZ ;  /* 0x0000009c13137210 */ /* 0x001fc80007ffe0ff */
[----:B------:R-:W-:-:S13]  /*7930*/  ISETP.GE.AND P0, PT, R19, R157, PT ;  /* 0x0000009d1300720c */ /* 0x000fda0003f06270 */
[----:B------:R-:W-:Y:S05]  /*7940*/  @!P0 BRA `(.L_x_4655) ;  /* 0xffffff8c008c8947 */ /* 0x000fea000383ffff */
.L_x_4563:
        /* <DEDUP_REMOVED lines=40> */
.L_x_4656:
        /* <DEDUP_REMOVED lines=11> */
.L_x_15640:


//--------------------- .text._ZN10layer_norm13ln_bwd_kernelINS_13Kernel_traitsI13__nv_bfloat16S2_fS2_fjLj4096ELj1ELj1ELj4ELj16ENS_18Kernel_traits_baseILj4096ES2_S2_fS2_fjLj128EEEEELb0ELb0ELb1ELb1EEEvNS_9BwdParamsE --------------------------
	.section	.text._ZN10layer_norm13ln_bwd_kernelINS_13Kernel_traitsI13__nv_bfloat16S2_fS2_fjLj4096ELj1ELj1ELj4ELj16ENS_18Kernel_traits_baseILj4096ES2_S2_fS2_fjLj128EEEEELb0ELb0ELb1ELb1EEEvNS_9BwdParamsE,"ax",@progbits
	.align	128
        .global         _ZN10layer_norm13ln_bwd_kernelINS_13Kernel_traitsI13__nv_bfloat16S2_fS2_fjLj4096ELj1ELj1ELj4ELj16ENS_18Kernel_traits_baseILj4096ES2_S2_fS2_fjLj128EEEEELb0ELb0ELb1ELb1EEEvNS_9BwdParamsE
        .type           _ZN10layer_norm13ln_bwd_kernelINS_13Kernel_traitsI13__nv_bfloat16S2_fS2_fjLj4096ELj1ELj1ELj4ELj16ENS_18Kernel_traits_baseILj4096ES2_S2_fS2_fjLj128EEEEELb0ELb0ELb1ELb1EEEvNS_9BwdParamsE,@function
        .size           _ZN10layer_norm13ln_bwd_kernelINS_13Kernel_traitsI13__nv_bfloat16S2_fS2_fjLj4096ELj1ELj1ELj4ELj16ENS_18Kernel_traits_baseILj4096ES2_S2_fS2_fjLj128EEEEELb0ELb0ELb1ELb1EEEvNS_9BwdParamsE,(.L_x_15641 - _ZN10layer_norm13ln_bwd_kernelINS_13Kernel_traitsI13__nv_bfloat16S2_fS2_fjLj4096ELj1ELj1ELj4ELj16ENS_18Kernel_traits_baseILj4096ES2_S2_fS2_fjLj128EEEEELb0ELb0ELb1ELb1EEEvNS_9BwdParamsE)
        .other          _ZN10layer_norm13ln_bwd_kernelINS_13Kernel_traitsI13__nv_bfloat16S2_fS2_fjLj4096ELj1ELj1ELj4ELj16ENS_18Kernel_traits_baseILj4096ES2_S2_fS2_fjLj128EEEEELb0ELb0ELb1ELb1EEEvNS_9BwdParamsE,@"STO_CUDA_ENTRY STV_DEFAULT"
_ZN10layer_norm13ln_bwd_kernelINS_13Kernel_traitsI13__nv_bfloat16S2_fS2_fjLj4096ELj1ELj1ELj4ELj16ENS_18Kernel_traits_baseILj4096ES2_S2_fS2_fjLj128EEEEELb0ELb0ELb1ELb1EEEvNS_9BwdParamsE:
.text._ZN10layer_norm13ln_bwd_kernelINS_13Kernel_traitsI13__nv_bfloat16S2_fS2_fjLj4096ELj1ELj1ELj4ELj16ENS_18Kernel_traits_baseILj4096ES2_S2_fS2_fjLj128EEEEELb0ELb0ELb1ELb1EEEvNS_9BwdParamsE:
        /* <DEDUP_REMOVED lines=70> */
.L_x_4734:
        /* <DEDUP_REMOVED lines=9> */
[----:B------:R-:W-:Y:S02]  /*04f0*/  MOV R188, RZ ;  /* 0x000000ff00bc7202 */ /* 0x000fe40000000f00 */
[----:B------:R-:W-:Y:S02]  /*0500*/  MOV R190, RZ ;  /* 0x000000ff00be7202 */ /* 0x000fe40000000f00 */
[----:B---3--:R-:W-:-:S13]  /*0510*/  ISETP.GE.AND P2, PT, R19, 0x1, PT ;  /* 0x000000011300780c */ /* 0x008fda0003f46270 */
[----:B0-----:R-:W-:Y:S05]  /*0520*/  @!P2 BRA `(.L_x_4658) ;  /* 0x0000001400bca947 */ /* 0x001fea0003800000 */
[----:B------:R-:W0:Y:S01]  /*0530*/  S2R R195, SR_TID.X ;  /* 0x0000000000c37919 */ /* 0x000e220000002100 */
[----:B------:R-:W1:Y:S01]  /*0540*/  LDC.64 R156, c[0x0][0x3c0] ;  /* 0x0000f000ff9c7b82 */ /* 0x000e620000000a00 */
[----:B------:R-:W-:Y:S01]  /*0550*/  IMAD R3, R0, UR14, RZ ;  /* 0x0000000e00037c24 */ /* 0x000fe2000f8e02ff */
[----:B------:R-:W-:-:S04]  /*0560*/  IADD3 R149, PT, PT, R19, -0x1, RZ ;  /* 0xffffffff13957810 */ /* 0x000fc80007ffe0ff */
[----:B------:R-:W-:Y:S01]  /*0570*/  SHF.R.S32.HI R148, RZ, 0x1f, R3 ;  /* 0x0000001fff947819 */ /* 0x000fe20000011403 */
[----:B------:R-:W-:Y:S01]  /*0580*/  IMAD R149, R149, UR14, RZ ;  /* 0x0000000e95957c24 */ /* 0x000fe2000f8e02ff */
[----:B------:R-:W2:Y:S02]  /*0590*/  LDC.64 R198, c[0x0][0x3a8] ;  /* 0x0000ea00ffc67b82 */ /* 0x000ea40000000a00 */
[----:B------:R-:W-:-:S06]  /*05a0*/  LEA.HI R148, R148, R3, RZ, 0x3 ;  /* 0x0000000394947211 */ /* 0x000fcc00078f18ff */
[----:B------:R-:W3:Y:S01]  /*05b0*/  LDC.64 R22, c[0x0][0x428] ;  /* 0x00010a00ff167b82 */ /* 0x000ee20000000a00 */
[----:B-1----:R-:W-:-:S05]  /*05c0*/  IMAD.WIDE R156, R0, 0x4, R156 ;  /* 0x00000004009c7825 */ /* 0x002fca00078e029c */
[----:B------:R-:W4:Y:S01]  /*05d0*/  LDG.E R220, desc[UR12][R156.64] ;  /* 0x0000000c9cdc7981 */ /* 0x000f22000c1e1900 */
[----:B0-----:R-:W-:Y:S02]  /*05e0*/  LEA.HI.SX32 R209, R148, R195, 0x1d ;  /* 0x000000c394d17211 */ /* 0x001fe400078feaff */
[----:B------:R-:W-:-:S04]  /*05f0*/  SHF.R.S32.HI R148, RZ, 0x1f, R149 ;  /* 0x0000001fff947819 */ /* 0x000fc80000011495 */
[----:B------:R-:W-:-:S04]  /*0600*/  LEA.HI R3, R148, R149, RZ, 0x3 ;  /* 0x0000009594037211 */ /* 0x000fc800078f18ff */
[----:B------:R-:W-:Y:S01]  /*0610*/  LEA.HI.SX32 R195, R3, R195, 0x1d ;  /* 0x000000c303c37211 */ /* 0x000fe200078feaff */
[C---:B--2---:R-:W-:Y:S01]  /*0620*/  IMAD.WIDE.U32 R180, R209.reuse, 0x20, R198 ;  /* 0x00000020d1b47825 */ /* 0x044fe200078e00c6 */
[----:B------:R-:W-:-:S03]  /*0630*/  IADD3 R207, PT, PT, R209, 0x100, RZ ;  /* 0x00000100d1cf7810 */ /* 0x000fc60007ffe0ff */
[C---:B---3--:R-:W-:Y:S01]  /*0640*/  IMAD.WIDE.U32 R152, R195.reuse, 0x10, R22 ;  /* 0x00000010c3987825 */ /* 0x048fe200078e0016 */
[C---:B------:R-:W-:Y:S01]  /*0650*/  IADD3 R177, PT, PT, R195.reuse, 0x100, RZ ;  /* 0x00000100c3b17810 */ /* 0x040fe20007ffe0ff */
[----:B------:R-:W2:Y:S01]  /*0660*/  LDG.E.128 R148, desc[UR12][R180.64] ;  /* 0x0000000cb4947981 */ /* 0x000ea2000c1e1d00 */
[----:B------:R-:W-:Y:S02]  /*0670*/  IADD3 R165, PT, PT, R195, 0x80, RZ ;  /* 0x00000080c3a57810 */ /* 0x000fe40007ffe0ff */
[----:B------:R-:W-:Y:S01]  /*0680*/  IADD3 R3, PT, PT, R209, 0x80, RZ ;  /* 0x00000080d1037810 */ /* 0x000fe20007ffe0ff */
[----:B------:R-:W3:Y:S01]  /*0690*/  LDG.E.128 R152, desc[UR12][R152.64] ;  /* 0x0000000c98987981 */ /* 0x000ee2000c1e1d00 */
[----:B------:R-:W-:Y:S01]  /*06a0*/  IADD3 R195, PT, PT, R195, 0x180, RZ ;  /* 0x00000180c3c37810 */ /* 0x000fe20007ffe0ff */
[----:B------:R-:W-:Y:S02]  /*06b0*/  IMAD.WIDE.U32 R196, R207, 0x20, R198 ;  /* 0x00000020cfc47825 */ /* 0x000fe400078e00c6 */
[----:B------:R-:W3:Y:S02]  /*06c0*/  LDG.E.128 R156, desc[UR12][R180.64+0x10] ;  /* 0x0000100cb49c7981 */ /* 0x000ee4000c1e1d00 */
[----:B------:R-:W-:-:S02]  /*06d0*/  IMAD.WIDE.U32 R176, R177, 0x10, R22 ;  /* 0x00000010b1b07825 */ /* 0x000fc400078e0016 */
[----:B------:R-:W3:Y:S02]  /*06e0*/  LDG.E.128 R172, desc[UR12][R196.64] ;  /* 0x0000000cc4ac7981 */ /* 0x000ee4000c1e1d00 */
[----:B------:R-:W-:Y:S02]  /*06f0*/  IMAD.WIDE.U32 R192, R3, 0x20, R198 ;  /* 0x0000002003c07825 */ /* 0x000fe400078e00c6 */
[----:B------:R-:W3:Y:S02]  /*0700*/  LDG.E.128 R176, desc[UR12][R176.64] ;  /* 0x0000000cb0b07981 */ /* 0x000ee4000c1e1d00 */
[--C-:B------:R-:W-:Y:S01]  /*0710*/  IMAD.WIDE.U32 R194, R195, 0x10, R22.reuse ;  /* 0x00000010c3c27825 */ /* 0x100fe200078e0016 */
[----:B------:R-:W-:Y:S01]  /*0720*/  IADD3 R211, PT, PT, R209, 0x180, RZ ;  /* 0x00000180d1d37810 */ /* 0x000fe20007ffe0ff */
[----:B------:R-:W3:Y:S02]  /*0730*/  LDG.E.128 R160, desc[UR12][R192.64] ;  /* 0x0000000cc0a07981 */ /* 0x000ee4000c1e1d00 */
[----:B------:R-:W-:-:S02]  /*0740*/  IMAD.WIDE.U32 R164, R165, 0x10, R22 ;  /* 0x00000010a5a47825 */ /* 0x000fc400078e0016 */
[----:B------:R-:W3:Y:S04]  /*0750*/  LDG.E.128 R168, desc[UR12][R192.64+0x10] ;  /* 0x0000100cc0a87981 */ /* 0x000ee8000c1e1d00 */
[----:B------:R-:W3:Y:S04]  /*0760*/  LDG.E.128 R180, desc[UR12][R196.64+0x10] ;  /* 0x0000100cc4b47981 */ /* 0x000ee8000c1e1d00 */
[----:B------:R-:W3:Y:S04]  /*0770*/  LDG.E.128 R164, desc[UR12][R164.64] ;  /* 0x0000000ca4a47981 */ /* 0x000ee8000c1e1d00 */
[----:B------:R-:W3:Y:S01]  /*0780*/  LDG.E.128 R192, desc[UR12][R194.64] ;  /* 0x0000000cc2c07981 */ /* 0x000ee2000c1e1d00 */
[----:B------:R-:W-:-:S05]  /*0790*/  IMAD.WIDE.U32 R198, R211, 0x20, R198 ;  /* 0x00000020d3c67825 */ /* 0x000fca00078e00c6 */
[----:B------:R-:W3:Y:S04]  /*07a0*/  LDG.E.128 R184, desc[UR12][R198.64] ;  /* 0x0000000cc6b87981 */ /* 0x000ee8000c1e1d00 */
[----:B------:R0:W3:Y:S01]  /*07b0*/  LDG.E.128 R188, desc[UR12][R198.64+0x10] ;  /* 0x0000100cc6bc7981 */ /* 0x0000e2000c1e1d00 */
[----:B------:R-:W-:-:S04]  /*07c0*/  UISETP.NE.U32.AND UP0, UPT, UR6, URZ, UPT ;  /* 0x000000ff0600728c */ /* 0x000fc8000bf05070 */
[----:B------:R-:W-:-:S06]  /*07d0*/  UISETP.NE.AND.EX UP0, UPT, UR7, URZ, UPT, UP0 ;  /* 0x000000ff0700728c */ /* 0x000fcc000bf05300 */
[----:B------:R-:W-:-:S13]  /*07e0*/  PLOP3.LUT P0, PT, PT, PT, UP0, 0x80, 0x8 ;  /* 0x000000000008781c */ /* 0x000fda0003f0f008 */
[----:B------:R-:W0:Y:S08]  /*07f0*/  @P0 LDC.64 R22, c[0x0][0x438] ;  /* 0x00010e00ff160b82 */ /* 0x000e300000000a00 */
[----:B------:R-:W1:Y:S08]  /*0800*/  @P0 LDC.64 R204, c[0x0][0x438] ;  /* 0x00010e00ffcc0b82 */ /* 0x000e700000000a00 */
[----:B------:R-:W1:Y:S01]  /*0810*/  @P0 LDC.64 R200, c[0x0][0x438] ;  /* 0x00010e00ffc80b82 */ /* 0x000e620000000a00 */
[----:B------:R-:W-:-:S07]  /*0820*/  ISETP.NE.AND P1, PT, RZ, UR11, PT ;  /* 0x0000000bff007c0c */ /* 0x000fce000bf25270 */
[----:B------:R-:W1:Y:S01]  /*0830*/  @P0 LDC.64 R202, c[0x0][0x438] ;  /* 0x00010e00ffca0b82 */ /* 0x000e620000000a00 */
[----:B0-----:R-:W-:-:S05]  /*0840*/  @P0 IMAD.WIDE.U32 R198, R209, 0x20, R22 ;  /* 0x00000020d1c60825 */ /* 0x001fca00078e0016 */
[----:B------:R-:W5:Y:S01]  /*0850*/  @P0 LDG.E.128 R52, desc[UR12][R198.64] ;  /* 0x0000000cc6340981 */ /* 0x000f62000c1e1d00 */
[----:B-1----:R-:W-:-:S03]  /*0860*/  @P0 IMAD.WIDE.U32 R204, R211, 0x20, R204 ;  /* 0x00000020d3cc0825 */ /* 0x002fc600078e00cc */
[----:B------:R-:W5:Y:S04]  /*0870*/  @P0 LDG.E.128 R48, desc[UR12][R198.64+0x10] ;  /* 0x0000100cc6300981 */ /* 0x000f68000c1e1d00 */
[----:B------:R-:W5:Y:S01]  /*0880*/  @P0 LDG.E.128 R28, desc[UR12][R204.64] ;  /* 0x0000000ccc1c0981 */ /* 0x000f62000c1e1d00 */
[----:B------:R-:W-:-:S03]  /*0890*/  @P0 IMAD.WIDE.U32 R200, R3, 0x20, R200 ;  /* 0x0000002003c80825 */ /* 0x000fc600078e00c8 */
[----:B------:R0:W5:Y:S04]  /*08a0*/  @P0 LDG.E.128 R24, desc[UR12][R204.64+0x10] ;  /* 0x0000100ccc180981 */ /* 0x000168000c1e1d00 */
[----:B------:R-:W5:Y:S01]  /*08b0*/  @P0 LDG.E.128 R44, desc[UR12][R200.64] ;  /* 0x0000000cc82c0981 */ /* 0x000f62000c1e1d00 */
[----:B------:R-:W-:-:S03]  /*08c0*/  @P0 IMAD.WIDE.U32 R202, R207, 0x20, R202 ;  /* 0x00000020cfca0825 */ /* 0x000fc600078e00ca */
[----:B------:R1:W5:Y:S01]  /*08d0*/  @P0 LDG.E.128 R40, desc[UR12][R200.64+0x10] ;  /* 0x0000100cc8280981 */ /* 0x000362000c1e1d00 */
[----:B0-----:R-:W-:Y:S02]  /*08e0*/  SHF.L.U32 R205, R17, 0x10, RZ ;  /* 0x0000001011cd7819 */ /* 0x001fe400000006ff */
[----:B------:R-:W-:Y:S01]  /*08f0*/  SHF.L.U32 R207, R18, 0x10, RZ ;  /* 0x0000001012cf7819 */ /* 0x000fe200000006ff */
[----:B------:R-:W5:Y:S01]  /*0900*/  @P0 LDG.E.128 R36, desc[UR12][R202.64] ;  /* 0x0000000cca240981 */ /* 0x000f62000c1e1d00 */
[----:B------:R-:W-:-:S03]  /*0910*/  SHF.L.U32 R222, R84, 0x10, RZ ;  /* 0x0000001054de7819 */ /* 0x000fc600000006ff */
[----:B------:R0:W5:Y:S01]  /*0920*/  @P0 LDG.E.128 R32, desc[UR12][R202.64+0x10] ;  /* 0x0000100cca200981 */ /* 0x000162000c1e1d00 */
[----:B----4-:R-:W-:-:S05]  /*0930*/  FSEL R220, R220, RZ, !P1 ;  /* 0x000000ffdcdc7208 */ /* 0x010fca0004800000 */
[----:B--2---:R-:W-:Y:S01]  /*0940*/  FADD.FTZ R22, -R220, R149 ;  /* 0x00000095dc167221 */ /* 0x004fe20000010100 */
[C---:B---3--:R-:W-:Y:S02]  /*0950*/  PRMT R23, R152.reuse, 0x7632, R23 ;  /* 0x0000763298177816 */ /* 0x048fe40000000017 */
[----:B------:R-:W-:Y:S02]  /*0960*/  SHF.L.U32 R149, R152, 0x10, RZ ;  /* 0x0000001098957819 */ /* 0x000fe400000006ff */
[----:B------:R-:W-:Y:S01]  /*0970*/  PRMT R152, R154, 0x7632, R152 ;  /* 0x000076329a987816 */ /* 0x000fe20000000098 */
[----:B------:R-:W-:Y:S01]  /*0980*/  FADD.FTZ R198, -R220, R157 ;  /* 0x0000009ddcc67221 */ /* 0x000fe20000010100 */
[----:B------:R-:W-:Y:S01]  /*0990*/  SHF.L.U32 R197, R154, 0x10, RZ ;  /* 0x000000109ac57819 */ /* 0x000fe200000006ff */
[----:B-1----:R-:W-:Y:S01]  /*09a0*/  FADD.FTZ R200, -R220, R159 ;  /* 0x0000009fdcc87221 */ /* 0x002fe20000010100 */
[----:B------:R-:W-:Y:S01]  /*09b0*/  PRMT R154, R155, 0x7632, R154 ;  /* 0x000076329b9a7816 */ /* 0x000fe2000000009a */
[----:B-----5:R-:W-:Y:S01]  /*09c0*/  FMUL.FTZ R198, R21, R198 ;  /* 0x000000c615c67220 */ /* 0x020fe20000410000 */
[----:B------:R-:W-:Y:S01]  /*09d0*/  SHF.L.U32 R152, R152, 0x10, RZ ;  /* 0x0000001098987819 */ /* 0x000fe200000006ff */
[C-C-:B------:R-:W-:Y:S01]  /*09e0*/  FADD.FTZ R210, -R220.reuse, R175.reuse ;  /* 0x000000afdcd27221 */ /* 0x140fe20000010100 */
[----:B------:R-:W-:Y:S01]  /*09f0*/  FADD.FTZ R148, -R220, R148 ;  /* 0x00000094dc947221 */ /* 0x000fe20000010100 */
[----:B------:R-:W-:Y:S01]  /*0a00*/  PRMT R175, R178, 0x7632, R175 ;  /* 0x00007632b2af7816 */ /* 0x000fe200000000af */
[--C-:B------:R-:W-:Y:S01]  /*0a10*/  FADD.FTZ R196, -R220, R151.reuse ;  /* 0x00000097dcc47221 */ /* 0x100fe20000010100 */
[----:B------:R-:W-:Y:S01]  /*0a20*/  SHF.L.U32 R201, R178, 0x10, RZ ;  /* 0x00000010b2c97819 */ /* 0x000fe200000006ff */
[-C--:B------:R-:W-:Y:S01]  /*0a30*/  FMUL.FTZ R205, R205, R152.reuse ;  /* 0x00000098cdcd7220 */ /* 0x080fe20000410000 */
[----:B------:R-:W-:Y:S01]  /*0a40*/  SHF.L.U32 R154, R154, 0x10, RZ ;  /* 0x000000109a9a7819 */ /* 0x000fe200000006ff */
[----:B------:R-:W-:Y:S01]  /*0a50*/  FADD.FTZ R101, R101, R152 ;  /* 0x0000009865657221 */ /* 0x000fe20000010000 */
[----:B------:R-:W-:Y:S01]  /*0a60*/  PRMT R151, R153, 0x7632, R151 ;  /* 0x0000763299977816 */ /* 0x000fe20000000097 */
[----:B------:R-:W-:Y:S01]  /*0a70*/  FFMA.FTZ R57, R198, R152, R57 ;  /* 0x00000098c6397223 */ /* 0x000fe20000010039 */
[----:B------:R-:W-:Y:S01]  /*0a80*/  FMUL.FTZ R200, R21, R200 ;  /* 0x000000c815c87220 */ /* 0x000fe20000410000 */
[C---:B------:R-:W-:Y:S01]  /*0a90*/  FADD.FTZ R150, -R220.reuse, R150 ;  /* 0x00000096dc967221 */ /* 0x040fe20000010100 */
[C---:B------:R-:W-:Y:S01]  /*0aa0*/  FADD.FTZ R178, -R220.reuse, R181 ;  /* 0x000000b5dcb27221 */ /* 0x040fe20000010100 */
[C---:B------:R-:W-:Y:S01]  /*0ab0*/  FADD.FTZ R212, -R220.reuse, R183 ;  /* 0x000000b7dcd47221 */ /* 0x040fe20000010100 */
[----:B------:R-:W-:Y:S01]  /*0ac0*/  SHF.L.U32 R153, R153, 0x10, RZ ;  /* 0x0000001099997819 */ /* 0x000fe200000006ff */
[----:B------:R-:W-:Y:S01]  /*0ad0*/  FADD.FTZ R160, -R220, R160 ;  /* 0x000000a0dca07221 */ /* 0x000fe20000010100 */
[----:B------:R-:W-:Y:S01]  /*0ae0*/  SHF.L.U32 R159, R164, 0x10, RZ ;  /* 0x00000010a49f7819 */ /* 0x000fe200000006ff */
[----:B------:R-:W-:Y:S01]  /*0af0*/  FMUL.FTZ R3, R21, R148 ;  /* 0x0000009415037220 */ /* 0x000fe20000410000 */
[----:B------:R-:W-:-:S02]  /*0b00*/  SHF.L.U32 R152, R80, 0x10, RZ ;  /* 0x0000001050987819 */ /* 0x000fc400000006ff */
[C---:B------:R-:W-:Y:S02]  /*0b10*/  PRMT R181, R192.reuse, 0x7632, R181 ;  /* 0x00007632c0b57816 */ /* 0x040fe400000000b5 */
[----:B------:R-:W-:Y:S02]  /*0b20*/  SHF.L.U32 R183, R192, 0x10, RZ ;  /* 0x00000010c0b77819 */ /* 0x000fe400000006ff */
[----:B------:R-:W-:Y:S01]  /*0b30*/  SHF.L.U32 R192, R85, 0x10, RZ ;  /* 0x0000001055c07819 */ /* 0x000fe200000006ff */
[C---:B0-----:R-:W-:Y:S01]  /*0b40*/  FADD.FTZ R202, -R220.reuse, R161 ;  /* 0x000000a1dcca7221 */ /* 0x041fe20000010100 */
[----:B------:R-:W-:Y:S01]  /*0b50*/  FADD.FTZ R162, -R220, R162 ;  /* 0x000000a2dca27221 */ /* 0x000fe20000010100 */
[----:B------:R-:W-:Y:S01]  /*0b60*/  PRMT R157, R164, 0x7632, R157 ;  /* 0x00007632a49d7816 */ /* 0x000fe2000000009d */
[-C--:B------:R-:W-:Y:S01]  /*0b70*/  FMUL.FTZ R207, R207, R154.reuse ;  /* 0x0000009acfcf7220 */ /* 0x080fe20000410000 */
[----:B------:R-:W-:Y:S01]  /*0b80*/  PRMT R161, R165, 0x7632, R161 ;  /* 0x00007632a5a17816 */ /* 0x000fe200000000a1 */
[----:B------:R-:W-:Y:S01]  /*0b90*/  FADD.FTZ R103, R103, R154 ;  /* 0x0000009a67677221 */ /* 0x000fe20000010000 */
[----:B------:R-:W-:Y:S01]  /*0ba0*/  FFMA.FTZ R59, R200, R154, R59 ;  /* 0x0000009ac83b7223 */ /* 0x000fe2000001003b */
[----:B------:R-:W-:Y:S01]  /*0bb0*/  SHF.L.U32 R165, R165, 0x10, RZ ;  /* 0x00000010a5a57819 */ /* 0x000fe200000006ff */
[C---:B------:R-:W-:Y:S01]  /*0bc0*/  FMUL.FTZ R203, R21.reuse, R150 ;  /* 0x0000009615cb7220 */ /* 0x040fe20000410000 */
[----:B------:R-:W-:Y:S01]  /*0bd0*/  FMUL.FTZ R209, R21, R160 ;  /* 0x000000a015d17220 */ /* 0x000fe20000410000 */
[----:B------:R-:W-:Y:S01]  /*0be0*/  SHF.L.U32 R154, R81, 0x10, RZ ;  /* 0x00000010519a7819 */ /* 0x000fe200000006ff */
[-C--:B------:R-:W-:Y:S01]  /*0bf0*/  FMUL.FTZ R148, R222, R149.reuse ;  /* 0x00000095de947220 */ /* 0x080fe20000410000 */
[----:B------:R-:W-:Y:S01]  /*0c00*/  FFMA.FTZ R96, R3, R149, R96 ;  /* 0x0000009503607223 */ /* 0x000fe20000010060 */
[----:B------:R-:W-:Y:S01]  /*0c10*/  FADD.FTZ R88, R88, R149 ;  /* 0x0000009558587221 */ /* 0x000fe20000010000 */
[----:B------:R-:W-:Y:S01]  /*0c20*/  FMUL.FTZ R150, R192, R153 ;  /* 0x00000099c0967220 */ /* 0x000fe20000410000 */
[----:B------:R-:W-:Y:S01]  /*0c30*/  FMUL.FTZ R160, R152, R159 ;  /* 0x0000009f98a07220 */ /* 0x000fe20000410000 */
[----:B------:R-:W-:Y:S01]  /*0c40*/  SHF.L.U32 R149, R15, 0x10, RZ ;  /* 0x000000100f957819 */ /* 0x000fe200000006ff */
[----:B------:R-:W-:Y:S01]  /*0c50*/  FMUL.FTZ R211, R21, R162 ;  /* 0x000000a215d37220 */ /* 0x000fe20000410000 */
[----:B------:R-:W-:Y:S01]  /*0c60*/  SHF.L.U32 R192, R23, 0x10, RZ ;  /* 0x0000001017c07819 */ /* 0x000fe200000006ff */
[----:B------:R-:W-:Y:S01]  /*0c70*/  FMUL.FTZ R22, R21, R22 ;  /* 0x0000001615167220 */ /* 0x000fe20000410000 */
[----:B------:R-:W-:-:S02]  /*0c80*/  SHF.L.U32 R152, R11, 0x10, RZ ;  /* 0x000000100b987819 */ /* 0x000fc400000006ff */
[----:B------:R-:W-:Y:S01]  /*0c90*/  SHF.L.U32 R157, R157, 0x10, RZ ;  /* 0x000000109d9d7819 */ /* 0x000fe200000006ff */
[C---:B------:R-:W-:Y:S01]  /*0ca0*/  FADD.FTZ R204, -R220.reuse, R163 ;  /* 0x000000a3dccc7221 */ /* 0x040fe20000010100 */
[C---:B------:R-:W-:Y:S01]  /*0cb0*/  FADD.FTZ R156, -R220.reuse, R156 ;  /* 0x0000009cdc9c7221 */ /* 0x040fe20000010100 */
[C---:B------:R-:W-:Y:S01]  /*0cc0*/  FADD.FTZ R216, -R220.reuse, R187 ;  /* 0x000000bbdcd87221 */ /* 0x040fe20000010100 */
[----:B------:R-:W-:Y:S01]  /*0cd0*/  FADD.FTZ R218, -R220, R189 ;  /* 0x000000bddcda7221 */ /* 0x000fe20000010100 */
[----:B------:R-:W-:Y:S01]  /*0ce0*/  FMUL.FTZ R162, R154, R165 ;  /* 0x000000a59aa27220 */ /* 0x000fe20000410000 */
[C---:B------:R-:W-:Y:S01]  /*0cf0*/  PRMT R187, R194.reuse, 0x7632, R187 ;  /* 0x00007632c2bb7816 */ /* 0x040fe200000000bb */
[----:B------:R-:W-:Y:S01]  /*0d00*/  FFMA.FTZ R98, R203, R153, R98 ;  /* 0x00000099cb627223 */ /* 0x000fe20000010062 */
[----:B------:R-:W-:Y:S01]  /*0d10*/  SHF.L.U32 R189, R194, 0x10, RZ ;  /* 0x00000010c2bd7819 */ /* 0x000fe200000006ff */
[----:B------:R-:W-:Y:S01]  /*0d20*/  FADD.FTZ R90, R90, R153 ;  /* 0x000000995a5a7221 */ /* 0x000fe20000010000 */
[----:B------:R-:W-:Y:S01]  /*0d30*/  FFMA.FTZ R110, R211, R165, R110 ;  /* 0x000000a5d36e7223 */ /* 0x000fe2000001006e */
[----:B------:R-:W-:Y:S01]  /*0d40*/  FADD.FTZ R106, R106, R165 ;  /* 0x000000a56a6a7221 */ /* 0x000fe20000010000 */
[----:B------:R-:W-:Y:S01]  /*0d50*/  SHF.L.U32 R154, R161, 0x10, RZ ;  /* 0x00000010a19a7819 */ /* 0x000fe200000006ff */
[-C--:B------:R-:W-:Y:S01]  /*0d60*/  FMUL.FTZ R23, R149, R192.reuse ;  /* 0x000000c095177220 */ /* 0x080fe20000410000 */
[----:B------:R-:W-:Y:S01]  /*0d70*/  SHF.L.U32 R153, R16, 0x10, RZ ;  /* 0x0000001010997819 */ /* 0x000fe200000006ff */
[----:B------:R-:W-:Y:S01]  /*0d80*/  FFMA.FTZ R97, R22, R192, R97 ;  /* 0x000000c016617223 */ /* 0x000fe20000010061 */
[----:B------:R-:W-:Y:S01]  /*0d90*/  SHF.L.U32 R194, R151, 0x10, RZ ;  /* 0x0000001097c27819 */ /* 0x000fe200000006ff */
[----:B------:R-:W-:Y:S01]  /*0da0*/  FADD.FTZ R89, R89, R192 ;  /* 0x000000c059597221 */ /* 0x000fe20000010000 */
[----:B------:R-:W-:Y:S01]  /*0db0*/  SHF.L.U32 R165, R12, 0x10, RZ ;  /* 0x000000100ca57819 */ /* 0x000fe200000006ff */
[----:B------:R-:W-:Y:S01]  /*0dc0*/  FMUL.FTZ R161, R152, R157 ;  /* 0x0000009d98a17220 */ /* 0x000fe20000410000 */
[----:B------:R-:W-:Y:S01]  /*0dd0*/  SHF.L.U32 R199, R166, 0x10, RZ ;  /* 0x00000010a6c77819 */ /* 0x000fe200000006ff */
[----:B------:R-:W-:Y:S01]  /*0de0*/  FADD.FTZ R168, -R220, R168 ;  /* 0x000000a8dca87221 */ /* 0x000fe20000010100 */
[C---:B------:R-:W-:Y:S01]  /*0df0*/  FMUL.FTZ R196, R21.reuse, R196 ;  /* 0x000000c415c47220 */ /* 0x040fe20000410000 */
[----:B------:R-:W-:Y:S01]  /*0e00*/  SHF.L.U32 R192, R86, 0x10, RZ ;  /* 0x0000001056c07819 */ /* 0x000fe200000006ff */
[C---:B------:R-:W-:Y:S01]  /*0e10*/  FMUL.FTZ R204, R21.reuse, R204 ;  /* 0x000000cc15cc7220 */ /* 0x040fe20000410000 */
[----:B------:R-:W-:Y:S01]  /*0e20*/  SHF.L.U32 R152, R82, 0x10, RZ ;  /* 0x0000001052987819 */ /* 0x000fe200000006ff */
[----:B------:R-:W-:Y:S01]  /*0e30*/  FMUL.FTZ R151, R21, R156 ;  /* 0x0000009c15977220 */ /* 0x000fe20000410000 */
[----:B------:R-:W-:Y:S01]  /*0e40*/  FADD.FTZ R158, -R220, R158 ;  /* 0x0000009edc9e7221 */ /* 0x000fe20000010100 */
[----:B------:R-:W-:Y:S01]  /*0e50*/  PRMT R163, R166, 0x7632, R163 ;  /* 0x00007632a6a37816 */ /* 0x000fe200000000a3 */
[-C--:B------:R-:W-:Y:S01]  /*0e60*/  FMUL.FTZ R149, R153, R194.reuse ;  /* 0x000000c299957220 */ /* 0x080fe20000410000 */
[----:B------:R-:W-:Y:S01]  /*0e70*/  PRMT R164, R167, 0x7632, R164 ;  /* 0x00007632a7a47816 */ /* 0x000fe200000000a4 */
[----:B------:R-:W-:Y:S01]  /*0e80*/  FFMA.FTZ R99, R196, R194, R99 ;  /* 0x000000c2c4637223 */ /* 0x000fe20000010063 */
[----:B------:R-:W-:Y:S01]  /*0e90*/  FADD.FTZ R91, R91, R194 ;  /* 0x000000c25b5b7221 */ /* 0x000fe20000010000 */
[-C--:B------:R-:W-:Y:S01]  /*0ea0*/  FMUL.FTZ R165, R165, R154.reuse ;  /* 0x0000009aa5a57220 */ /* 0x080fe20000410000 */
[----:B------:R-:W-:Y:S01]  /*0eb0*/  FFMA.FTZ R111, R204, R154, R111 ;  /* 0x0000009acc6f7223 */ /* 0x000fe2000001006f */
[----:B------:R-:W-:Y:S01]  /*0ec0*/  FADD.FTZ R107, R107, R154 ;  /* 0x0000009a6b6b7221 */ /* 0x000fe20000010000 */
[----:B------:R-:W-:Y:S01]  /*0ed0*/  FMUL.FTZ R213, R21, R168 ;  /* 0x000000a815d57220 */ /* 0x000fe20000410000 */
[----:B------:R-:W-:Y:S01]  /*0ee0*/  SHF.L.U32 R155, R155, 0x10, RZ ;  /* 0x000000109b9b7819 */ /* 0x000fe200000006ff */
[----:B------:R-:W-:Y:S01]  /*0ef0*/  FADD.FTZ R170, -R220, R170 ;  /* 0x000000aadcaa7221 */ /* 0x000fe20000010100 */
[----:B------:R-:W-:Y:S01]  /*0f00*/  SHF.L.U32 R167, R167, 0x10, RZ ;  /* 0x00000010a7a77819 */ /* 0x000fe200000006ff */
[-C--:B------:R-:W-:Y:S01]  /*0f10*/  FMUL.FTZ R192, R192, R197.reuse ;  /* 0x000000c5c0c07220 */ /* 0x080fe20000410000 */
[----:B------:R-:W-:Y:S01]  /*0f20*/  SHF.L.U32 R194, R87, 0x10, RZ ;  /* 0x0000001057c27819 */ /* 0x000fe200000006ff */
[----:B------:R-:W-:Y:S01]  /*0f30*/  FADD.FTZ R100, R100, R197 ;  /* 0x000000c564647221 */ /* 0x000fe20000010000 */
[----:B------:R-:W-:Y:S01]  /*0f40*/  FFMA.FTZ R56, R151, R197, R56 ;  /* 0x000000c597387223 */ /* 0x000fe20000010038 */
[----:B------:R-:W-:Y:S01]  /*0f50*/  SHF.L.U32 R154, R83, 0x10, RZ ;  /* 0x00000010539a7819 */ /* 0x000fe200000006ff */
[----:B------:R-:W-:Y:S01]  /*0f60*/  FMUL.FTZ R168, R152, R199 ;  /* 0x000000c798a87220 */ /* 0x000fe20000410000 */
[----:B------:R-:W-:Y:S01]  /*0f70*/  FMUL.FTZ R197, R21, R158 ;  /* 0x0000009e15c57220 */ /* 0x000fe20000410000 */
[----:B------:R-:W-:-:S02]  /*0f80*/  SHF.L.U32 R152, R13, 0x10, RZ ;  /* 0x000000100d987819 */ /* 0x000fc400000006ff */
[----:B------:R-:W-:Y:S01]  /*0f90*/  SHF.L.U32 R153, R163, 0x10, RZ ;  /* 0x00000010a3997819 */ /* 0x000fe200000006ff */
[----:B------:R-:W-:Y:S01]  /*0fa0*/  FADD.FTZ R112, R112, R199 ;  /* 0x000000c770707221 */ /* 0x000fe20000010000 */
[----:B------:R-:W-:Y:S01]  /*0fb0*/  FFMA.FTZ R60, R213, R199, R60 ;  /* 0x000000c7d53c7223 */ /* 0x000fe2000001003c */
[----:B------:R-:W-:Y:S01]  /*0fc0*/  FADD.FTZ R166, -R220, R169 ;  /* 0x000000a9dca67221 */ /* 0x000fe20000010100 */
[----:B------:R-:W-:Y:S01]  /*0fd0*/  FMUL.FTZ R199, R21, R170 ;  /* 0x000000aa15c77220 */ /* 0x000fe20000410000 */
[-C--:B------:R-:W-:Y:S01]  /*0fe0*/  FMUL.FTZ R194, R194, R155.reuse ;  /* 0x0000009bc2c27220 */ /* 0x080fe20000410000 */
[----:B------:R-:W-:Y:S01]  /*0ff0*/  FADD.FTZ R102, R102, R155 ;  /* 0x0000009b66667221 */ /* 0x000fe20000010000 */
[----:B------:R-:W-:Y:S01]  /*1000*/  FFMA.FTZ R58, R197, R155, R58 ;  /* 0x0000009bc53a7223 */ /* 0x000fe2000001003a */
[----:B------:R-:W-:Y:S01]  /*1010*/  FMUL.FTZ R170, R154, R167 ;  /* 0x000000a79aaa7220 */ /* 0x000fe20000410000 */
[----:B------:R-:W-:Y:S01]  /*1020*/  FADD.FTZ R206, -R220, R171 ;  /* 0x000000abdcce7221 */ /* 0x000fe20000010100 */
[----:B------:R-:W-:Y:S01]  /*1030*/  SHF.L.U32 R154, R14, 0x10, RZ ;  /* 0x000000100e9a7819 */ /* 0x000fe200000006ff */
[----:B------:R-:W-:Y:S01]  /*1040*/  FMUL.FTZ R163, R152, R153 ;  /* 0x0000009998a37220 */ /* 0x000fe20000410000 */
[----:B------:R-:W-:Y:S01]  /*1050*/  SHF.L.U32 R155, R164, 0x10, RZ ;  /* 0x00000010a49b7819 */ /* 0x000fe200000006ff */
[----:B------:R-:W-:Y:S01]  /*1060*/  FADD.FTZ R172, -R220, R172 ;  /* 0x000000acdcac7221 */ /* 0x000fe20000010100 */
[----:B------:R-:W-:Y:S01]  /*1070*/  SHF.L.U32 R171, R176, 0x10, RZ ;  /* 0x00000010b0ab7819 */ /* 0x000fe200000006ff */
[----:B------:R-:W-:Y:S01]  /*1080*/  FMUL.FTZ R166, R21, R166 ;  /* 0x000000a615a67220 */ /* 0x000fe20000410000 */
[----:B------:R-:W-:Y:S01]  /*1090*/  SHF.L.U32 R152, R76, 0x10, RZ ;  /* 0x000000104c987819 */ /* 0x000fe200000006ff */
[----:B------:R-:W-:Y:S01]  /*10a0*/  FADD.FTZ R208, -R220, R173 ;  /* 0x000000addcd07221 */ /* 0x000fe20000010100 */
[----:B------:R-:W-:Y:S01]  /*10b0*/  PRMT R169, R176, 0x7632, R169 ;  /* 0x00007632b0a97816 */ /* 0x000fe200000000a9 */
[----:B------:R-:W-:Y:S01]  /*10c0*/  FADD.FTZ R114, R114, R167 ;  /* 0x000000a772727221 */ /* 0x000fe20000010000 */
[----:B------:R-:W-:Y:S01]  /*10d0*/  FFMA.FTZ R62, R199, R167, R62 ;  /* 0x000000a7c73e7223 */ /* 0x000fe2000001003e */
[----:B------:R-:W-:Y:S01]  /*10e0*/  PRMT R173, R177, 0x7632, R173 ;  /* 0x00007632b1ad7816 */ /* 0x000fe200000000ad */
[----:B------:R-:W-:Y:S01]  /*10f0*/  FMUL.FTZ R164, R154, R155 ;  /* 0x0000009b9aa47220 */ /* 0x000fe20000410000 */
[----:B------:R-:W-:Y:S01]  /*1100*/  FMUL.FTZ R167, R21, R172 ;  /* 0x000000ac15a77220 */ /* 0x000fe20000410000 */
[----:B------:R-:W-:Y:S01]  /*1110*/  FADD.FTZ R174, -R220, R174 ;  /* 0x000000aedcae7221 */ /* 0x000fe20000010100 */
[----:B------:R-:W-:Y:S01]  /*1120*/  SHF.L.U32 R177, R177, 0x10, RZ ;  /* 0x00000010b1b17819 */ /* 0x000fe200000006ff */
[----:B------:R-:W-:Y:S01]  /*1130*/  FADD.FTZ R113, R113, R153 ;  /* 0x0000009971717221 */ /* 0x000fe20000010000 */
[----:B------:R-:W-:Y:S01]  /*1140*/  FFMA.FTZ R61, R166, R153, R61 ;  /* 0x00000099a63d7223 */ /* 0x000fe2000001003d */
[----:B------:R-:W-:Y:S01]  /*1150*/  SHF.L.U32 R154, R77, 0x10, RZ ;  /* 0x000000104d9a7819 */ /* 0x000fe200000006ff */
[----:B------:R-:W-:Y:S01]  /*1160*/  FMUL.FTZ R172, R152, R171 ;  /* 0x000000ab98ac7220 */ /* 0x000fe20000410000 */
[----:B------:R-:W-:-:S02]  /*1170*/  SHF.L.U32 R152, R7, 0x10, RZ ;  /* 0x0000001007987819 */ /* 0x000fc400000006ff */
[----:B------:R-:W-:Y:S01]  /*1180*/  SHF.L.U32 R153, R169, 0x10, RZ ;  /* 0x00000010a9997819 */ /* 0x000fe200000006ff */
[C---:B------:R-:W-:Y:S01]  /*1190*/  FMUL.FTZ R215, R21.reuse, R174 ;  /* 0x000000ae15d77220 */ /* 0x040fe20000410000 */
[----:B------:R-:W-:Y:S01]  /*11a0*/  FMUL.FTZ R208, R21, R208 ;  /* 0x000000d015d07220 */ /* 0x000fe20000410000 */
[----:B------:R-:W-:Y:S01]  /*11b0*/  FFMA.FTZ R120, R167, R171, R120 ;  /* 0x000000aba7787223 */ /* 0x000fe20000010078 */
[----:B------:R-:W-:Y:S01]  /*11c0*/  FADD.FTZ R116, R116, R171 ;  /* 0x000000ab74747221 */ /* 0x000fe20000010000 */
[----:B------:R-:W-:Y:S01]  /*11d0*/  FMUL.FTZ R174, R154, R177 ;  /* 0x000000b19aae7220 */ /* 0x000fe20000410000 */
[----:B------:R-:W-:Y:S01]  /*11e0*/  SHF.L.U32 R171, R8, 0x10, RZ ;  /* 0x0000001008ab7819 */ /* 0x000fe200000006ff */
[-C--:B------:R-:W-:Y:S01]  /*11f0*/  FMUL.FTZ R169, R152, R153.reuse ;  /* 0x0000009998a97220 */ /* 0x080fe20000410000 */
[----:B------:R-:W-:Y:S01]  /*1200*/  SHF.L.U32 R154, R173, 0x10, RZ ;  /* 0x00000010ad9a7819 */ /* 0x000fe200000006ff */
[----:B------:R-:W-:Y:S01]  /*1210*/  FMUL.FTZ R210, R21, R210 ;  /* 0x000000d215d27220 */ /* 0x000fe20000410000 */
[----:B------:R-:W-:Y:S01]  /*1220*/  SHF.L.U32 R152, R78, 0x10, RZ ;  /* 0x000000104e987819 */ /* 0x000fe200000006ff */
[----:B------:R-:W-:Y:S01]  /*1230*/  FFMA.FTZ R121, R208, R153, R121 ;  /* 0x00000099d0797223 */ /* 0x000fe20000010079 */
[----:B------:R-:W-:Y:S01]  /*1240*/  FADD.FTZ R117, R117, R153 ;  /* 0x0000009975757221 */ /* 0x000fe20000010000 */
[----:B------:R-:W-:Y:S01]  /*1250*/  FMUL.FTZ R206, R21, R206 ;  /* 0x000000ce15ce7220 */ /* 0x000fe20000410000 */
[----:B------:R-:W-:Y:S01]  /*1260*/  FFMA.FTZ R153, R3, R148, RZ ;  /* 0x0000009403997223 */ /* 0x000fe200000100ff */
[----:B------:R-:W-:Y:S01]  /*1270*/  FADD.FTZ R156, RZ, R148 ;  /* 0x00000094ff9c7221 */ /* 0x000fe20000010000 */
[----:B------:R-:W-:Y:S01]  /*1280*/  PRMT R176, R179, 0x7632, R176 ;  /* 0x00007632b3b07816 */ /* 0x000fe200000000b0 */
[-C--:B------:R-:W-:Y:S01]  /*1290*/  FMUL.FTZ R171, R171, R154.reuse ;  /* 0x0000009aabab7220 */ /* 0x080fe20000410000 */
[----:B------:R-:W-:Y:S01]  /*12a0*/  FFMA.FTZ R123, R210, R154, R123 ;  /* 0x0000009ad27b7223 */ /* 0x000fe2000001007b */
[----:B------:R-:W-:Y:S01]  /*12b0*/  FADD.FTZ R119, R119, R154 ;  /* 0x0000009a77777221 */ /* 0x000fe20000010000 */
[----:B------:R-:W-:Y:S01]  /*12c0*/  SHF.L.U32 R179, R179, 0x10, RZ ;  /* 0x00000010b3b37819 */ /* 0x000fe200000006ff */
[----:B------:R-:W-:Y:S01]  /*12d0*/  FADD.FTZ R180, -R220, R180 ;  /* 0x000000b4dcb47221 */ /* 0x000fe20000010100 */
[----:B------:R-:W-:Y:S01]  /*12e0*/  SHF.L.U32 R154, R79, 0x10, RZ ;  /* 0x000000104f9a7819 */ /* 0x000fe200000006ff */
[----:B------:R-:W-:Y:S01]  /*12f0*/  FMUL.FTZ R173, R152, R201 ;  /* 0x000000c998ad7220 */ /* 0x000fe20000410000 */
[----:B------:R-:W-:Y:S01]  /*1300*/  FADD.FTZ R115, R115, R155 ;  /* 0x0000009b73737221 */ /* 0x000fe20000010000 */
[----:B------:R-:W-:Y:S01]  /*1310*/  FFMA.FTZ R63, R206, R155, R63 ;  /* 0x0000009bce3f7223 */ /* 0x000fe2000001003f */
[----:B------:R-:W-:Y:S01]  /*1320*/  FFMA.FTZ R152, R22, R23, R153 ;  /* 0x0000001716987223 */ /* 0x000fe20000010099 */
[----:B------:R-:W-:Y:S01]  /*1330*/  FADD.FTZ R155, R23, R156 ;  /* 0x0000009c179b7221 */ /* 0x000fe20000010000 */
[----:B------:R-:W-:Y:S01]  /*1340*/  FFMA.FTZ R122, R215, R177, R122 ;  /* 0x000000b1d77a7223 */ /* 0x000fe2000001007a */
[----:B------:R-:W-:Y:S01]  /*1350*/  FADD.FTZ R118, R118, R177 ;  /* 0x000000b176767221 */ /* 0x000fe20000010000 */
[----:B------:R-:W-:Y:S01]  /*1360*/  FMUL.FTZ R177, R21, R180 ;  /* 0x000000b415b17220 */ /* 0x000fe20000410000 */
[----:B------:R-:W-:Y:S01]  /*1370*/  FMUL.FTZ R180, R154, R179 ;  /* 0x000000b39ab47220 */ /* 0x000fe20000410000 */
[----:B------:R-:W-:Y:S01]  /*1380*/  FFMA.FTZ R153, R203, R150, R152 ;  /* 0x00000096cb997223 */ /* 0x000fe20000010098 */
[----:B------:R-:W-:-:S03]  /*1390*/  FADD.FTZ R154, R150, R155 ;  /* 0x0000009b969a7221 */ /* 0x000fc60000010000 */
[----:B------:R-:W-:Y:S01]  /*13a0*/  FFMA.FTZ R152, R196, R149, R153 ;  /* 0x00000095c4987223 */ /* 0x000fe20000010099 */
[----:B------:R-:W-:-:S03]  /*13b0*/  FADD.FTZ R155, R149, R154 ;  /* 0x0000009a959b7221 */ /* 0x000fc60000010000 */
[----:B------:R-:W-:Y:S01]  /*13c0*/  FFMA.FTZ R153, R151, R192, R152 ;  /* 0x000000c097997223 */ /* 0x000fe20000010098 */
[----:B------:R-:W-:Y:S01]  /*13d0*/  FADD.FTZ R158, R192, R155 ;  /* 0x0000009bc09e7221 */ /* 0x000fe20000010000 */
[----:B------:R-:W-:Y:S01]  /*13e0*/  SHF.L.U32 R154, R9, 0x10, RZ ;  /* 0x00000010099a7819 */ /* 0x000fe200000006ff */
[----:B------:R-:W-:Y:S01]  /*13f0*/  FFMA.FTZ R108, R209, R159, R108 ;  /* 0x0000009fd16c7223 */ /* 0x000fe2000001006c */
[----:B------:R-:W-:Y:S01]  /*1400*/  SHF.L.U32 R155, R175, 0x10, RZ ;  /* 0x00000010af9b7819 */ /* 0x000fe200000006ff */
[----:B------:R-:W-:Y:S01]  /*1410*/  FADD.FTZ R104, R104, R159 ;  /* 0x0000009f68687221 */ /* 0x000fe20000010000 */
        /* <DEDUP_REMOVED lines=10> */
[----:B------:R-:W-:-:S02]  /*14c0*/  FMUL.FTZ R202, R21, R202 ;  /* 0x000000ca15ca7220 */ /* 0x000fc40000410000 */
        /* <DEDUP_REMOVED lines=8> */
[----:B------:R-:W-:Y:S01]  /*1550*/  FADD.FTZ R182, -R220, R182 ;  /* 0x000000b6dcb67221 */ /* 0x000fe20000010100 */
[----:B------:R-:W-:Y:S02]  /*1560*/  FFMA.FTZ R153, R211, R162, R152 ;  /* 0x000000a2d3997223 */ /* 0x000fe40000010098 */
[----:B------:R-:W-:Y:S01]  /*1570*/  FMUL.FTZ R176, R156, R157 ;  /* 0x0000009d9cb07220 */ /* 0x000fe20000410000 */
[----:B------:R-:W-:Y:S01]  /*1580*/  FADD.FTZ R156, R162, R155 ;  /* 0x0000009ba29c7221 */ /* 0x000fe20000010000 */
[----:B------:R-:W-:Y:S01]  /*1590*/  FADD.FTZ R124, R124, R201 ;  /* 0x000000c97c7c7221 */ /* 0x000fe20000010000 */
[----:B------:R-:W-:Y:S01]  /*15a0*/  FFMA.FTZ R64, R177, R201, R64 ;  /* 0x000000c9b1407223 */ /* 0x000fe20000010040 */
[----:B------:R-:W-:Y:S01]  /*15b0*/  FMUL.FTZ R201, R21, R182 ;  /* 0x000000b615c97220 */ /* 0x000fe20000410000 */
[----:B------:R-:W-:Y:S01]  /*15c0*/  SHF.L.U32 R154, R72, 0x10, RZ ;  /* 0x00000010489a7819 */ /* 0x000fe200000006ff */
[----:B------:R-:W-:Y:S01]  /*15d0*/  FFMA.FTZ R152, R204, R165, R153 ;  /* 0x000000a5cc987223 */ /* 0x000fe20000010099 */
[----:B------:R-:W-:Y:S01]  /*15e0*/  FADD.FTZ R155, R165, R156 ;  /* 0x0000009ca59b7221 */ /* 0x000fe20000010000 */
[----:B------:R-:W-:Y:S01]  /*15f0*/  FADD.FTZ R126, R126, R179 ;  /* 0x000000b37e7e7221 */ /* 0x000fe20000010000 */
[----:B------:R-:W-:Y:S01]  /*1600*/  FFMA.FTZ R66, R201, R179, R66 ;  /* 0x000000b3c9427223 */ /* 0x000fe20000010042 */
        /* <DEDUP_REMOVED lines=20> */
[----:B------:R-:W-:Y:S01]  /*1750*/  FADD.FTZ R127, R127, R157 ;  /* 0x0000009d7f7f7221 */ /* 0x000fe20000010000 */
[----:B------:R-:W-:Y:S01]  /*1760*/  FFMA.FTZ R67, R212, R157, R67 ;  /* 0x0000009dd4437223 */ /* 0x000fe20000010043 */
[----:B------:R-:W-:Y:S01]  /*1770*/  FFMA.FTZ R152, R178, R175, R153 ;  /* 0x000000afb2987223 */ /* 0x000fe20000010099 */
[----:B------:R-:W-:Y:S01]  /*1780*/  FADD.FTZ R155, R175, R154 ;  /* 0x0000009aaf9b7221 */ /* 0x000fe20000010000 */
[----:B------:R-:W-:-:S02]  /*1790*/  SHF.L.U32 R156, R2, 0x10, RZ ;  /* 0x00000010029c7819 */ /* 0x000fc400000006ff */
[----:B------:R-:W-:Y:S01]  /*17a0*/  SHF.L.U32 R157, R181, 0x10, RZ ;  /* 0x00000010b59d7819 */ /* 0x000fe200000006ff */
[C---:B------:R-:W-:Y:S01]  /*17b0*/  FADD.FTZ R184, -R220.reuse, R184 ;  /* 0x000000b8dcb87221 */ /* 0x040fe20000010100 */
[----:B------:R-:W-:Y:S01]  /*17c0*/  FFMA.FTZ R153, R201, R180, R152 ;  /* 0x000000b4c9997223 */ /* 0x000fe20000010098 */
[----:B------:R-:W-:Y:S01]  /*17d0*/  FADD.FTZ R214, -R220, R185 ;  /* 0x000000b9dcd67221 */ /* 0x000fe20000010100 */
[----:B------:R-:W-:Y:S01]  /*17e0*/  FADD.FTZ R155, R180, R155 ;  /* 0x0000009bb49b7221 */ /* 0x000fe20000010000 */
[----:B------:R-:W-:Y:S01]  /*17f0*/  PRMT R185, R193, 0x7632, R185 ;  /* 0x00007632c1b97816 */ /* 0x000fe200000000b9 */
[----:B------:R-:W-:Y:S01]  /*1800*/  FMUL.FTZ R181, R156, R157 ;  /* 0x0000009d9cb57220 */ /* 0x000fe20000410000 */
[C---:B------:R-:W-:Y:S01]  /*1810*/  FMUL.FTZ R217, R21.reuse, R184 ;  /* 0x000000b815d97220 */ /* 0x040fe20000410000 */
[----:B------:R-:W-:Y:S01]  /*1820*/  FFMA.FTZ R156, R212, R176, R153 ;  /* 0x000000b0d49c7223 */ /* 0x000fe20000010099 */
        /* <DEDUP_REMOVED lines=9> */
[----:B------:R-:W-:Y:S01]  /*18c0*/  FADD.FTZ R152, R179, R152 ;  /* 0x00000098b3987221 */ /* 0x000fe20000010000 */
[-C--:B------:R-:W-:Y:S01]  /*18d0*/  FMUL.FTZ R185, R158, R154.reuse ;  /* 0x0000009a9eb97220 */ /* 0x080fe20000410000 */
        /* <DEDUP_REMOVED lines=8> */
[----:B------:R-:W-:Y:S01]  /*1960*/  SHF.L.U32 R184, R74, 0x10, RZ ;  /* 0x000000104ab87819 */ /* 0x000fe200000006ff */
[----:B------:R-:W-:Y:S01]  /*1970*/  FADD.FTZ R188, -R220, R188 ;  /* 0x000000bcdcbc7221 */ /* 0x000fe20000010100 */
[----:B------:R-:W-:Y:S01]  /*1980*/  FFMA.FTZ R155, R183, R182, R154 ;  /* 0x000000b6b79b7223 */ /* 0x000fe2000001009a */
[----:B------:R-:W-:Y:S01]  /*1990*/  FADD.FTZ R152, R153, R182 ;  /* 0x000000b699987221 */ /* 0x000fe20000010000 */
[----:B------:R-:W-:Y:S01]  /*19a0*/  FFMA.FTZ R137, R214, R157, R137 ;  /* 0x0000009dd6897223 */ /* 0x000fe20000010089 */
[----:B------:R-:W-:Y:S01]  /*19b0*/  FADD.FTZ R133, R133, R157 ;  /* 0x0000009d85857221 */ /* 0x000fe20000010000 */
[----:B------:R-:W-:Y:S01]  /*19c0*/  FFMA.FTZ R138, R183, R193, R138 ;  /* 0x000000c1b78a7223 */ /* 0x000fe2000001008a */
[----:B------:R-:W-:Y:S01]  /*19d0*/  FADD.FTZ R134, R134, R193 ;  /* 0x000000c186867221 */ /* 0x000fe20000010000 */
[----:B------:R-:W-:Y:S01]  /*19e0*/  SHF.L.U32 R156, R5, 0x10, RZ ;  /* 0x00000010059c7819 */ /* 0x000fe200000006ff */
[----:B------:R-:W-:Y:S01]  /*19f0*/  FADD.FTZ R190, -R220, R190 ;  /* 0x000000bedcbe7221 */ /* 0x000fe20000010100 */
[----:B------:R-:W-:Y:S01]  /*1a00*/  SHF.L.U32 R157, R187, 0x10, RZ ;  /* 0x00000010bb9d7819 */ /* 0x000fe200000006ff */
[----:B------:R-:W-:Y:S01]  /*1a10*/  FMUL.FTZ R193, R21, R188 ;  /* 0x000000bc15c17220 */ /* 0x000fe20000410000 */
[----:B------:R-:W-:Y:S01]  /*1a20*/  FMUL.FTZ R184, R184, R189 ;  /* 0x000000bdb8b87220 */ /* 0x000fe20000410000 */
[----:B------:R-:W-:Y:S01]  /*1a30*/  FFMA.FTZ R154, R216, R185, R155 ;  /* 0x000000b9d89a7223 */ /* 0x000fe2000001009b */
[----:B------:R-:W-:Y:S01]  /*1a40*/  FADD.FTZ R153, R152, R185 ;  /* 0x000000b998997221 */ /* 0x000fe20000010000 */
[--C-:B------:R-:W-:Y:S01]  /*1a50*/  FADD.FTZ R220, -R220, R191.reuse ;  /* 0x000000bfdcdc7221 */ /* 0x100fe20000010100 */
[----:B------:R-:W-:Y:S01]  /*1a60*/  PRMT R191, R195, 0x7632, R191 ;  /* 0x00007632c3bf7816 */ /* 0x000fe200000000bf */
[----:B------:R-:W-:Y:S01]  /*1a70*/  FMUL.FTZ R218, R21, R218 ;  /* 0x000000da15da7220 */ /* 0x000fe20000410000 */
[----:B------:R-:W-:Y:S01]  /*1a80*/  SHF.L.U32 R195, R195, 0x10, RZ ;  /* 0x00000010c3c37819 */ /* 0x000fe200000006ff */
[----:B------:R-:W-:Y:S01]  /*1a90*/  FMUL.FTZ R187, R156, R157 ;  /* 0x0000009d9cbb7220 */ /* 0x000fe20000410000 */
[----:B------:R-:W-:Y:S01]  /*1aa0*/  SHF.L.U32 R186, R75, 0x10, RZ ;  /* 0x000000104bba7819 */ /* 0x000fe200000006ff */
[----:B------:R-:W-:Y:S01]  /*1ab0*/  FFMA.FTZ R154, R193, R184, R154 ;  /* 0x000000b8c19a7223 */ /* 0x000fe2000001009a */
[----:B------:R-:W-:Y:S01]  /*1ac0*/  FADD.FTZ R152, R153, R184 ;  /* 0x000000b899987221 */ /* 0x000fe20000010000 */
[----:B------:R-:W-:Y:S01]  /*1ad0*/  FFMA.FTZ R144, R193, R189, R144 ;  /* 0x000000bdc1907223 */ /* 0x000fe20000010090 */
[----:B------:R-:W-:Y:S01]  /*1ae0*/  FADD.FTZ R140, R140, R189 ;  /* 0x000000bd8c8c7221 */ /* 0x000fe20000010000 */
[----:B------:R-:W-:Y:S01]  /*1af0*/  SHF.L.U32 R158, R6, 0x10, RZ ;  /* 0x00000010069e7819 */ /* 0x000fe200000006ff */
[----:B------:R-:W-:Y:S01]  /*1b00*/  FMUL.FTZ R189, R21, R190 ;  /* 0x000000be15bd7220 */ /* 0x000fe20000410000 */
[----:B------:R-:W-:Y:S01]  /*1b10*/  SHF.L.U32 R155, R191, 0x10, RZ ;  /* 0x00000010bf9b7819 */ /* 0x000fe200000006ff */
[----:B------:R-:W-:Y:S01]  /*1b20*/  FMUL.FTZ R186, R186, R195 ;  /* 0x000000c3baba7220 */ /* 0x000fe20000410000 */
        /* <DEDUP_REMOVED lines=13> */
[----:B------:R-:W-:Y:S01]  /*1c00*/  FADD.FTZ R188, R188, R191 ;  /* 0x000000bfbcbc7221 */ /* 0x000fe20000010000 */
[----:B------:R-:W-:Y:S06]  /*1c10*/  BRA `(.L_x_4659) ;  /* 0x0000000000607947 */ /* 0x000fec0003800000 */
.L_x_4658:
        /* <DEDUP_REMOVED lines=13> */
[--C-:B------:R-:W-:Y:S01]  /*1cf0*/  IMAD.WIDE.U32 R156, R157, 0x20, R152.reuse ;  /* 0x000000209d9c7825 */ /* 0x100fe200078e0098 */
[----:B------:R0:W5:Y:S03]  /*1d00*/  LDG.E.128 R52, desc[UR12][R158.64] ;  /* 0x0000000c9e347981 */ /* 0x000166000c1e1d00 */
[--C-:B------:R-:W-:Y:S01]  /*1d10*/  IMAD.WIDE.U32 R154, R155, 0x20, R152.reuse ;  /* 0x000000209b9a7825 */ /* 0x100fe200078e0098 */
[----:B------:R0:W5:Y:S03]  /*1d20*/  LDG.E.128 R48, desc[UR12][R158.64+0x10] ;  /* 0x0000100c9e307981 */ /* 0x000166000c1e1d00 */
[----:B------:R-:W-:Y:S01]  /*1d30*/  IMAD.WIDE.U32 R152, R25, 0x20, R152 ;  /* 0x0000002019987825 */ /* 0x000fe200078e0098 */
[----:B------:R0:W5:Y:S04]  /*1d40*/  LDG.E.128 R44, desc[UR12][R156.64] ;  /* 0x0000000c9c2c7981 */ /* 0x000168000c1e1d00 */
[----:B------:R0:W5:Y:S04]  /*1d50*/  LDG.E.128 R40, desc[UR12][R156.64+0x10] ;  /* 0x0000100c9c287981 */ /* 0x000168000c1e1d00 */
[----:B------:R0:W5:Y:S04]  /*1d60*/  LDG.E.128 R36, desc[UR12][R154.64] ;  /* 0x0000000c9a247981 */ /* 0x000168000c1e1d00 */
[----:B------:R0:W5:Y:S04]  /*1d70*/  LDG.E.128 R32, desc[UR12][R154.64+0x10] ;  /* 0x0000100c9a207981 */ /* 0x000168000c1e1d00 */
[----:B------:R0:W5:Y:S04]  /*1d80*/  LDG.E.128 R28, desc[UR12][R152.64] ;  /* 0x0000000c981c7981 */ /* 0x000168000c1e1d00 */
[----:B------:R0:W5:Y:S02]  /*1d90*/  LDG.E.128 R24, desc[UR12][R152.64+0x10] ;  /* 0x0000100c98187981 */ /* 0x000164000c1e1d00 */
.L_x_4659:
[----:B0-----:R-:W0:Y:S01]  /*1da0*/  SHFL.DOWN PT, R153, R188, 0x10, 0x1f ;  /* 0x0a001f00bc997f89 */ /* 0x001e2200000e0000 */
[----:B------:R-:W-:Y:S03]  /*1db0*/  BSSY.RECONVERGENT B0, `(.L_x_4660) ;  /* 0x000001f000007945 */ /* 0x000fe60003800200 */
[----:B------:R-:W1:Y:S01]  /*1dc0*/  SHFL.DOWN PT, R155, R190, 0x10, 0x1f ;  /* 0x0a001f00be9b7f89 */ /* 0x000e6200000e0000 */
[----:B0-----:R-:W-:Y:S02]  /*1dd0*/  FADD.FTZ R153, R153, R188 ;  /* 0x000000bc99997221 */ /* 0x001fe40000010000 */
[----:B------:R-:W0:Y:S01]  /*1de0*/  S2R R188, SR_TID.X ;  /* 0x0000000000bc7919 */ /* 0x000e220000002100 */
[----:B-1----:R-:W-:Y:S02]  /*1df0*/  FADD.FTZ R155, R155, R190 ;  /* 0x000000be9b9b7221 */ /* 0x002fe40000010000 */
[----:B------:R-:W1:Y:S04]  /*1e00*/  SHFL.DOWN PT, R152, R153, 0x8, 0x1f ;  /* 0x09001f0099987f89 */ /* 0x000e6800000e0000 */
[----:B------:R-:W2:Y:S01]  /*1e10*/  SHFL.DOWN PT, R154, R155, 0x8, 0x1f ;  /* 0x09001f009b9a7f89 */ /* 0x000ea200000e0000 */
[----:B-1----:R-:W-:Y:S01]  /*1e20*/  FADD.FTZ R152, R153, R152 ;  /* 0x0000009899987221 */ /* 0x002fe20000010000 */
[----:B--2---:R-:W-:-:S04]  /*1e30*/  FADD.FTZ R154, R155, R154 ;  /* 0x0000009a9b9a7221 */ /* 0x004fc80000010000 */
[----:B------:R-:W1:Y:S01]  /*1e40*/  SHFL.DOWN PT, R157, R152, 0x4, 0x1f ;  /* 0x08801f00989d7f89 */ /* 0x000e6200000e0000 */
[----:B0-----:R-:W-:-:S03]  /*1e50*/  LOP3.LUT P1, RZ, R188, 0x1f, RZ, 0xc0, !PT ;  /* 0x0000001fbcff7812 */ /* 0x001fc6000782c0ff */
        /* <DEDUP_REMOVED lines=20> */
.L_x_4661:
[----:B------:R-:W-:Y:S05]  /*1fa0*/  BSYNC.RECONVERGENT B0 ;  /* 0x0000000000007941 */ /* 0x000fea0003800200 */
.L_x_4660:
        /* <DEDUP_REMOVED lines=19> */
[----:B------:R-:W-:Y:S02]  /*20e0*/  @P3 SHF.R.S32.HI R153, RZ, 0x1f, R20 ;  /* 0x0000001fff993819 */ /* 0x000fe40000011414 */
[----:B------:R-:W-:Y:S01]  /*20f0*/  FADD.FTZ R195, R154, R195 ;  /* 0x000000c39ac37221 */ /* 0x000fe20000010000 */
[----:B------:R-:W-:-:S02]  /*2100*/  IMAD R154, R0, R219, RZ ;  /* 0x000000db009a7224 */ /* 0x000fc400078e02ff */
[----:B------:R-:W-:Y:S01]  /*2110*/  FADD.FTZ R152, R155, R152 ;  /* 0x000000989b987221 */ /* 0x000fe20000010000 */
[----:B------:R-:W-:Y:S01]  /*2120*/  @P3 LEA.HI R153, R153, R20, RZ, 0x3 ;  /* 0x0000001499993211 */ /* 0x000fe200078f18ff */
[----:B-1----:R-:W-:Y:S02]  /*2130*/  FADD.FTZ R195, R195, R156 ;  /* 0x0000009cc3c37221 */ /* 0x002fe40000010000 */
[----:B------:R-:W-:Y:S01]  /*2140*/  FADD.FTZ R152, R152, R157 ;  /* 0x0000009d98987221 */ /* 0x000fe20000010000 */
[----:B------:R-:W-:Y:S01]  /*2150*/  SHF.R.S32.HI R155, RZ, 0x1f, R154 ;  /* 0x0000001fff9b7819 */ /* 0x000fe2000001149a */
[----:B------:R-:W-:Y:S02]  /*2160*/  FADD.FTZ R158, R158, R195 ;  /* 0x000000c39e9e7221 */ /* 0x000fe40000010000 */
[----:B------:R-:W-:Y:S01]  /*2170*/  FADD.FTZ R152, R159, R152 ;  /* 0x000000989f987221 */ /* 0x000fe20000010000 */
[----:B------:R-:W-:Y:S01]  /*2180*/  LEA.HI R155, R155, R154, RZ, 0x3 ;  /* 0x0000009a9b9b7211 */ /* 0x000fe200078f18ff */
[----:B------:R-:W-:Y:S01]  /*2190*/  FMUL.FTZ R20, R158, UR15 ;  /* 0x0000000f9e147c20 */ /* 0x000fe20008410000 */
[----:B------:R-:W-:Y:S01]  /*21a0*/  MOV R159, RZ ;  /* 0x000000ff009f7202 */ /* 0x000fe20000000f00 */
[----:B------:R-:W-:Y:S01]  /*21b0*/  FMUL.FTZ R195, R152, UR15 ;  /* 0x0000000f98c37c20 */ /* 0x000fe20008410000 */
[----:B------:R-:W-:-:S02]  /*21c0*/  @P3 LEA.HI.SX32 R159, R153, R188, 0x1d ;  /* 0x000000bc999f3211 */ /* 0x000fc400078feaff */
        /* <DEDUP_REMOVED lines=17> */
.L_x_4664:
        /* <DEDUP_REMOVED lines=9> */
.L_x_4665:
        /* <DEDUP_REMOVED lines=9> */
.L_x_4666:
        /* <DEDUP_REMOVED lines=9> */
.L_x_4667:
        /* <DEDUP_REMOVED lines=9> */
.L_x_4668:
        /* <DEDUP_REMOVED lines=9> */
.L_x_4669:
        /* <DEDUP_REMOVED lines=9> */
.L_x_4670:
        /* <DEDUP_REMOVED lines=10> */
.L_x_4663:
        /* <DEDUP_REMOVED lines=16> */
[----:B------:R-:W-:Y:S01]  /*27e0*/  FMUL.FTZ R92, R21, R92 ;  /* 0x0000005c155c7220 */ /* 0x000fe20000410000 */
        /* <DEDUP_REMOVED lines=25> */
.L_x_4672:
        /* <DEDUP_REMOVED lines=9> */
.L_x_4673:
        /* <DEDUP_REMOVED lines=9> */
.L_x_4674:
        /* <DEDUP_REMOVED lines=9> */
.L_x_4675:
        /* <DEDUP_REMOVED lines=9> */
.L_x_4676:
        /* <DEDUP_REMOVED lines=9> */
.L_x_4677:
        /* <DEDUP_REMOVED lines=9> */
.L_x_4678:
[----:B------:R-:W-:Y:S05]  /*2ce0*/  @!P3 BRA `(.L_x_4671) ;  /* 0x00000008002cb947 */ /* 0x000fea0003800000 */
[----:B------:R-:W-:-:S05]  /*2cf0*/  FMUL.FTZ R152, R95, UR16 ;  /* 0x000000105f987c20 */ /* 0x000fca0008410000 */
[----:B------:R-:W-:-:S04]  /*2d00*/  F2FP.BF16.F32.PACK_AB R152, RZ, R152 ;  /* 0x00000098ff98723e */ /* 0x000fc800000010ff */
[----:B------:R-:W-:Y:S01]  /*2d10*/  PRMT R71, R71, 0x5410, R152 ;  /* 0x0000541047477816 */ /* 0x000fe20000000098 */
[----:B------:R-:W-:Y:S06]  /*2d20*/  BRA `(.L_x_4671) ;  /* 0x00000008001c7947 */ /* 0x000fec0003800000 */
.L_x_4662:
[----:B------:R-:W-:Y:S01]  /*2d30*/  UMOV UR4, UR8 ;  /* 0x0000000800047c82 */ /* 0x000fe20008000000 */
[----:B------:R-:W-:Y:S01]  /*2d40*/  UMOV UR5, UR9 ;  /* 0x0000000900057c82 */ /* 0x000fe20008000000 */
[----:B------:R-:W-:-:S04]  /*2d50*/  UISETP.NE.U32.AND UP0, UPT, UR4, URZ, UPT ;  /* 0x000000ff0400728c */ /* 0x000fc8000bf05070 */
[----:B------:R-:W-:-:S09]  /*2d60*/  UISETP.NE.AND.EX UP0, UPT, UR5, URZ, UPT, UP0 ;  /* 0x000000ff0500728c */ /* 0x000fd2000bf05300 */
[----:B------:R-:W-:Y:S05]  /*2d70*/  BRA.U UP0, `(.L_x_4679) ;  /* 0x0000000500047547 */ /* 0x000fea000b800000 */
[----:B------:R-:W0:Y:S01]  /*2d80*/  @P3 LDC R155, c[0x0][0x40c] ;  /* 0x00010300ff9b3b82 */ /* 0x000e220000000800 */
        /* <DEDUP_REMOVED lines=12> */
[----:B------:R-:W-:Y:S01]  /*2e50*/  @P2 FFMA.FTZ R156, R196, R195, R20 ;  /* 0x000000c3c49c2223 */ /* 0x000fe20000010014 */
[----:B------:R-:W-:Y:S01]  /*2e60*/  @P2 FFMA.FTZ R154, R21, R219, R54 ;  /* 0x000000db159a2223 */ /* 0x000fe20000010036 */
[-C--:B------:R-:W-:Y:S01]  /*2e70*/  @P2 FFMA.FTZ R219, R151, R195.reuse, R20 ;  /* 0x000000c397db2223 */ /* 0x080fe20000010014 */
        /* <DEDUP_REMOVED lines=49> */
.L_x_4679:
        /* <DEDUP_REMOVED lines=11> */
[----:B------:R-:W-:Y:S01]  /*3240*/  MOV R128, R52 ;  /* 0x0000003400807202 */ /* 0x000fe20000000f00 */
        /* <DEDUP_REMOVED lines=11> */
[----:B------:R-:W-:-:S04]  /*3300*/  @P2 FADD.FTZ R129, R148, -R95 ;  /* 0x8000005f94812221 */ /* 0x000fc80000010000 */
[----:B------:R-:W-:Y:S01]  /*3310*/  @P2 FFMA.FTZ R128, R21, R129, R52 ;  /* 0x0000008115802223 */ /* 0x000fe20000010034 */
[----:B------:R-:W-:Y:S01]  /*3320*/  @P3 F2FP.BF16.F32.PACK_AB R95, RZ, R92 ;  /* 0x0000005cff5f323e */ /* 0x000fe200000010ff */
[----:B------:R-:W0:Y:S01]  /*3330*/  @P3 LDC R155, c[0x0][0x40c] ;  /* 0x00010300ff9b3b82 */ /* 0x000e220000000800 */
[----:B-1----:R-:W-:Y:S01]  /*3340*/  @P3 FMUL.FTZ R93, R190, R153 ;  /* 0x00000099be5d3220 */ /* 0x002fe20000410000 */
[----:B------:R-:W-:Y:S01]  /*3350*/  @P2 FFMA.FTZ R153, R203, R195, R20 ;  /* 0x000000c3cb992223 */ /* 0x000fe20000010014 */
[----:B------:R-:W-:Y:S01]  /*3360*/  MOV R129, R53 ;  /* 0x0000003500817202 */ /* 0x000fe20000000f00 */
[C---:B------:R-:W-:Y:S01]  /*3370*/  @P2 FFMA.FTZ R129, R21.reuse, R130, R53 ;  /* 0x0000008215812223 */ /* 0x040fe20000010035 */
[----:B------:R-:W-:Y:S01]  /*3380*/  MOV R130, R54 ;  /* 0x0000003600827202 */ /* 0x000fe20000000f00 */
[----:B------:R-:W-:Y:S01]  /*3390*/  @P2 FADD.FTZ R153, R150, -R153 ;  /* 0x8000009996992221 */ /* 0x000fe20000010000 */
[----:B------:R-:W-:Y:S01]  /*33a0*/  @P3 F2FP.BF16.F32.PACK_AB R219, RZ, R93 ;  /* 0x0000005dffdb323e */ /* 0x000fe200000010ff */
[----:B------:R-:W1:Y:S01]  /*33b0*/  @P3 LDC R223, c[0x0][0x40c] ;  /* 0x00010300ffdf3b82 */ /* 0x000e620000000800 */
[----:B--2---:R-:W-:Y:S01]  /*33c0*/  @P3 FMUL.FTZ R92, R128, R131 ;  /* 0x00000083805c3220 */ /* 0x004fe20000410000 */
[C---:B------:R-:W-:Y:S01]  /*33d0*/  @P2 FFMA.FTZ R130, R21.reuse, R153, R54 ;  /* 0x0000009915822223 */ /* 0x040fe20000010036 */
[----:B------:R-:W-:Y:S01]  /*33e0*/  MOV R131, R55 ;  /* 0x0000003700837202 */ /* 0x000fe20000000f00 */
[----:B------:R-:W-:Y:S01]  /*33f0*/  @P2 FFMA.FTZ R131, R21, R156, R55 ;  /* 0x0000009c15832223 */ /* 0x000fe20000010037 */
[----:B------:R-:W-:-:S02]  /*3400*/  @P3 PRMT R71, R95, 0x7610, R71 ;  /* 0x000076105f473816 */ /* 0x000fc40000000047 */
[----:B------:R-:W-:Y:S01]  /*3410*/  @P3 F2FP.BF16.F32.PACK_AB R152, RZ, R92 ;  /* 0x0000005cff98323e */ /* 0x000fe200000010ff */
[----:B------:R-:W2:Y:S01]  /*3420*/  @P3 LDC R158, c[0x0][0x40c] ;  /* 0x00010300ff9e3b82 */ /* 0x000ea20000000800 */
[----:B------:R-:W-:Y:S01]  /*3430*/  MOV R92, R48 ;  /* 0x00000030005c7202 */ /* 0x000fe20000000f00 */
[----:B------:R-:W-:Y:S01]  /*3440*/  @P2 FFMA.FTZ R92, R21, R221, R48 ;  /* 0x000000dd155c2223 */ /* 0x000fe20000010030 */
[----:B------:R-:W-:Y:S01]  /*3450*/  MOV R93, R49 ;  /* 0x00000031005d7202 */ /* 0x000fe20000000f00 */
[----:B---3--:R-:W-:Y:S01]  /*3460*/  @P3 FMUL.FTZ R95, R129, R154 ;  /* 0x0000009a815f3220 */ /* 0x008fe20000410000 */
[----:B------:R-:W-:Y:S01]  /*3470*/  @P2 FFMA.FTZ R93, R21, R222, R49 ;  /* 0x000000de155d2223 */ /* 0x000fe20000010031 */
[----:B------:R-:W-:Y:S02]  /*3480*/  @P3 PRMT R68, R152, 0x7610, R68 ;  /* 0x0000761098443816 */ /* 0x000fe40000000044 */
[----:B------:R-:W3:Y:S01]  /*3490*/  @P3 LDC R224, c[0x0][0x40c] ;  /* 0x00010300ffe03b82 */ /* 0x000ee20000000800 */
[----:B0-----:R-:W-:Y:S01]  /*34a0*/  @P3 FMUL.FTZ R154, R130, R155 ;  /* 0x0000009b829a3220 */ /* 0x001fe20000410000 */
[----:B------:R-:W-:-:S02]  /*34b0*/  @P3 F2FP.BF16.F32.PACK_AB R153, RZ, R95 ;  /* 0x0000005fff99323e */ /* 0x000fc400000010ff */
[----:B------:R-:W-:Y:S02]  /*34c0*/  MOV R95, R190 ;  /* 0x000000be005f7202 */ /* 0x000fe40000000f00 */
[----:B------:R-:W-:Y:S01]  /*34d0*/  @P3 F2FP.BF16.F32.PACK_AB R154, RZ, R154 ;  /* 0x0000009aff9a323e */ /* 0x000fe200000010ff */
[----:B-1----:R-:W-:Y:S01]  /*34e0*/  @P3 FMUL.FTZ R156, R92, R223 ;  /* 0x000000df5c9c3220 */ /* 0x002fe20000410000 */
[----:B------:R-:W-:Y:S02]  /*34f0*/  @P3 PRMT R71, R71, 0x5410, R219 ;  /* 0x0000541047473816 */ /* 0x000fe400000000db */
[----:B------:R-:W-:Y:S02]  /*3500*/  @P3 PRMT R69, R154, 0x7610, R69 ;  /* 0x000076109a453816 */ /* 0x000fe40000000045 */
[----:B------:R-:W-:Y:S02]  /*3510*/  @P3 F2FP.BF16.F32.PACK_AB R156, RZ, R156 ;  /* 0x0000009cff9c323e */ /* 0x000fe400000010ff */
[----:B------:R-:W-:Y:S01]  /*3520*/  @P3 PRMT R68, R68, 0x5410, R153 ;  /* 0x0000541044443816 */ /* 0x000fe20000000099 */
[----:B--2---:R-:W-:Y:S01]  /*3530*/  @P3 FMUL.FTZ R155, R131, R158 ;  /* 0x0000009e839b3220 */ /* 0x004fe20000410000 */
[----:B------:R-:W-:-:S04]  /*3540*/  @P3 PRMT R70, R156, 0x7610, R70 ;  /* 0x000076109c463816 */ /* 0x000fc80000000046 */
[----:B------:R-:W-:Y:S01]  /*3550*/  @P3 F2FP.BF16.F32.PACK_AB R155, RZ, R155 ;  /* 0x0000009bff9b323e */ /* 0x000fe200000010ff */
[----:B---3--:R-:W-:-:S03]  /*3560*/  @P3 FMUL.FTZ R158, R93, R224 ;  /* 0x000000e05d9e3220 */ /* 0x008fc60000410000 */
[----:B------:R-:W-:Y:S02]  /*3570*/  @P3 PRMT R69, R69, 0x5410, R155 ;  /* 0x0000541045453816 */ /* 0x000fe4000000009b */
[----:B------:R-:W-:-:S04]  /*3580*/  @P3 F2FP.BF16.F32.PACK_AB R158, RZ, R158 ;  /* 0x0000009eff9e323e */ /* 0x000fc800000010ff */
[----:B------:R-:W-:-:S07]  /*3590*/  @P3 PRMT R70, R70, 0x5410, R158 ;  /* 0x0000541046463816 */ /* 0x000fce000000009e */
.L_x_4671:
[----:B------:R-:W-:Y:S01]  /*35a0*/  ISETP.NE.U32.AND P1, PT, RZ, UR4, PT ;  /* 0x00000004ff007c0c */ /* 0x000fe2000bf25070 */
[----:B------:R-:W0:Y:S03]  /*35b0*/  @P3 LDC.64 R152, c[0x0][0x468] ;  /* 0x00011a00ff983b82 */ /* 0x000e260000000a00 */
[----:B------:R-:W-:-:S13]  /*35c0*/  ISETP.NE.AND.EX P1, PT, RZ, UR5, PT, P1 ;  /* 0x00000005ff007c0c */ /* 0x000fda000bf25310 */
[----:B------:R-:W1:Y:S01]  /*35d0*/  @P1 LDC.64 R154, c[0x0][0x478] ;  /* 0x00011e00ff9a1b82 */ /* 0x000e620000000a00 */
[----:B0-----:R-:W-:-:S04]  /*35e0*/  @P3 IMAD.WIDE.U32 R152, R159, 0x10, R152 ;  /* 0x000000109f983825 */ /* 0x001fc800078e0098 */
[----:B-1----:R-:W-:-:S05]  /*35f0*/  @P1 IMAD.WIDE.U32 R154, R157, 0x20, R154 ;  /* 0x000000209d9a1825 */ /* 0x002fca00078e009a */
[----:B------:R0:W-:Y:S04]  /*3600*/  @P1 STG.E.128 desc[UR12][R154.64], R128 ;  /* 0x000000809a001986 */ /* 0x0001e8000c101d0c */
[----:B------:R0:W-:Y:S04]  /*3610*/  @P1 STG.E.128 desc[UR12][R154.64+0x10], R92 ;  /* 0x0000105c9a001986 */ /* 0x0001e8000c101d0c */
[----:B------:R0:W-:Y:S01]  /*3620*/  @P3 STG.E.128 desc[UR12][R152.64], R68 ;  /* 0x0000004498003986 */ /* 0x0001e2000c101d0c */
[----:B------:R-:W-:Y:S05]  /*3630*/  @!P0 BRA `(.L_x_4680) ;  /* 0x0000000800108947 */ /* 0x000fea0003800000 */
[----:B------:R-:W-:Y:S05]  /*3640*/  @!P1 BRA `(.L_x_4681) ;  /* 0x0000000400089947 */ /* 0x000fea0003800000 */
[----:B0-----:R-:W0:Y:S01]  /*3650*/  @P3 LDC R131, c[0x0][0x40c] ;  /* 0x00010300ff833b82 */ /* 0x001e220000000800 */
        /* <DEDUP_REMOVED lines=11> */
[----:B------:R-:W-:Y:S01]  /*3710*/  @P2 FADD.FTZ R94, R164, -R95 ;  /* 0x8000005fa45e2221 */ /* 0x000fe20000010000 */
[-CC-:B------:R-:W-:Y:S01]  /*3720*/  @P2 FFMA.FTZ R154, R204, R195.reuse, R20.reuse ;  /* 0x000000c3cc9a2223 */ /* 0x180fe20000010014 */
[-CC-:B------:R-:W-:Y:S01]  /*3730*/  @P2 FFMA.FTZ R156, R166, R195.reuse, R20.reuse ;  /* 0x000000c3a69c2223 */ /* 0x180fe20000010014 */
[----:B------:R-:W-:Y:S01]  /*3740*/  @P2 FFMA.FTZ R155, R199, R195, R20 ;  /* 0x000000c3c79b2223 */ /* 0x000fe20000010014 */
[----:B------:R-:W2:Y:S01]  /*3750*/  @P3 LDC R219, c[0x0][0x40c] ;  /* 0x00010300ffdb3b82 */ /* 0x000ea20000000800 */
[----:B------:R-:W-:Y:S01]  /*3760*/  @P2 FADD.FTZ R153, R168, -R153 ;  /* 0x80000099a8992221 */ /* 0x000fe20000010000 */
[----:B------:R-:W-:Y:S01]  /*3770*/  @P2 FADD.FTZ R154, R165, -R154 ;  /* 0x8000009aa59a2221 */ /* 0x000fe20000010000 */
[----:B------:R-:W-:Y:S01]  /*3780*/  @P2 FADD.FTZ R156, R163, -R156 ;  /* 0x8000009ca39c2221 */ /* 0x000fe20000010000 */
[----:B------:R-:W-:Y:S01]  /*3790*/  @P2 FADD.FTZ R155, R170, -R155 ;  /* 0x8000009baa9b2221 */ /* 0x000fe20000010000 */
[----:B------:R-:W-:Y:S01]  /*37a0*/  MOV R158, R43 ;  /* 0x0000002b009e7202 */ /* 0x000fe20000000f00 */
[----:B------:R-:W-:Y:S01]  /*37b0*/  @P2 FFMA.FTZ R158, R21, R94, R43 ;  /* 0x0000005e159e2223 */ /* 0x000fe2000001002b */
[----:B------:R-:W-:Y:S01]  /*37c0*/  MOV R94, R42 ;  /* 0x0000002a005e7202 */ /* 0x000fe20000000f00 */
[----:B------:R-:W3:Y:S01]  /*37d0*/  @P3 LDC R221, c[0x0][0x40c] ;  /* 0x00010300ffdd3b82 */ /* 0x000ee20000000800 */
[----:B0-----:R-:W-:Y:S01]  /*37e0*/  @P3 FMUL.FTZ R92, R128, R131 ;  /* 0x00000083805c3220 */ /* 0x001fe20000410000 */
[----:B------:R-:W-:Y:S01]  /*37f0*/  @P2 FFMA.FTZ R131, R211, R195, R20 ;  /* 0x000000c3d3832223 */ /* 0x000fe20000010014 */
[----:B------:R-:W-:-:S03]  /*3800*/  @P2 FFMA.FTZ R94, R21, R155, R42 ;  /* 0x0000009b155e2223 */ /* 0x000fc6000001002a */
[----:B------:R-:W-:Y:S01]  /*3810*/  @P3 F2FP.BF16.F32.PACK_AB R95, RZ, R92 ;  /* 0x0000005cff5f323e */ /* 0x000fe200000010ff */
[----:B------:R-:W-:Y:S01]  /*3820*/  @P2 FADD.FTZ R131, R162, -R131 ;  /* 0x80000083a2832221 */ /* 0x000fe20000010000 */
        /* <DEDUP_REMOVED lines=36> */
.L_x_4681:
        /* <DEDUP_REMOVED lines=65> */
.L_x_4680:
        /* <DEDUP_REMOVED lines=43> */
.L_x_4684:
        /* <DEDUP_REMOVED lines=9> */
.L_x_4685:
        /* <DEDUP_REMOVED lines=9> */
.L_x_4686:
        /* <DEDUP_REMOVED lines=9> */
.L_x_4687:
        /* <DEDUP_REMOVED lines=9> */
.L_x_4688:
        /* <DEDUP_REMOVED lines=9> */
.L_x_4689:
        /* <DEDUP_REMOVED lines=9> */
.L_x_4690:
[----:B------:R-:W-:Y:S05]  /*4490*/  @!P3 BRA `(.L_x_4682) ;  /* 0x000000040030b947 */ /* 0x000fea0003800000 */
[----:B------:R-:W-:-:S05]  /*44a0*/  FMUL.FTZ R152, R95, UR16 ;  /* 0x000000105f987c20 */ /* 0x000fca0008410000 */
[----:B------:R-:W-:-:S04]  /*44b0*/  F2FP.BF16.F32.PACK_AB R152, RZ, R152 ;  /* 0x00000098ff98723e */ /* 0x000fc800000010ff */
[----:B------:R-:W-:Y:S01]  /*44c0*/  PRMT R71, R71, 0x5410, R152 ;  /* 0x0000541047477816 */ /* 0x000fe20000000098 */
[----:B------:R-:W-:Y:S06]  /*44d0*/  BRA `(.L_x_4682) ;  /* 0x0000000400207947 */ /* 0x000fec0003800000 */
.L_x_4683:
        /* <DEDUP_REMOVED lines=9> */
.L_x_4691:
        /* <DEDUP_REMOVED lines=9> */
.L_x_4692:
        /* <DEDUP_REMOVED lines=9> */
.L_x_4693:
        /* <DEDUP_REMOVED lines=9> */
.L_x_4694:
        /* <DEDUP_REMOVED lines=9> */
.L_x_4695:
        /* <DEDUP_REMOVED lines=9> */
.L_x_4696:
        /* <DEDUP_REMOVED lines=9> */
.L_x_4697:
        /* <DEDUP_REMOVED lines=9> */
.L_x_4682:
[----:B0-----:R-:W0:Y:S01]  /*4960*/  @P1 LDC.64 R154, c[0x0][0x478] ;  /* 0x00011e00ff9a1b82 */ /* 0x001e220000000a00 */
[----:B------:R-:W-:Y:S02]  /*4970*/  @P1 IADD3 R219, PT, PT, R157, 0x80, RZ ;  /* 0x000000809ddb1810 */ /* 0x000fe40007ffe0ff */
[----:B------:R-:W-:-:S05]  /*4980*/  @P3 IADD3 R221, PT, PT, R159, 0x80, RZ ;  /* 0x000000809fdd3810 */ /* 0x000fca0007ffe0ff */
[----:B------:R-:W1:Y:S01]  /*4990*/  @P3 LDC.64 R152, c[0x0][0x468] ;  /* 0x00011a00ff983b82 */ /* 0x000e620000000a00 */
[----:B0-----:R-:W-:-:S05]  /*49a0*/  @P1 IMAD.WIDE.U32 R154, R219, 0x20, R154 ;  /* 0x00000020db9a1825 */ /* 0x001fca00078e009a */
[----:B------:R0:W-:Y:S01]  /*49b0*/  @P1 STG.E.128 desc[UR12][R154.64], R128 ;  /* 0x000000809a001986 */ /* 0x0001e2000c101d0c */
[----:B-1----:R-:W-:-:S03]  /*49c0*/  @P3 IMAD.WIDE.U32 R152, R221, 0x10, R152 ;  /* 0x00000010dd983825 */ /* 0x002fc600078e0098 */
        /* <DEDUP_REMOVED lines=70> */
.L_x_4699:
[----:B0-----:R-:W0:Y:S01]  /*4e30*/  @P3 LDC R155, c[0x0][0x40c] ;  /* 0x00010300ff9b3b82 */ /* 0x001e220000000800 */
[-CC-:B------:R-:W-:Y:S01]  /*4e40*/  @P2 FFMA.FTZ R153, R167, R195.reuse, R20.reuse ;  /* 0x000000c3a7992223 */ /* 0x180fe20000010014 */
[-CC-:B------:R-:W-:Y:S01]  /*4e50*/  @P2 FFMA.FTZ R156, R208, R195.reuse, R20.reuse ;  /* 0x000000c3d09c2223 */ /* 0x180fe20000010014 */
[----:B------:R-:W-:Y:S01]  /*4e60*/  @P2 FFMA.FTZ R219, R215, R195, R20 ;  /* 0x000000c3d7db2223 */ /* 0x000fe20000010014 */
[----:B------:R-:W-:Y:S01]  /*4e70*/  MOV R152, R36 ;  /* 0x0000002400987202 */ /* 0x000fe20000000f00 */
        /* <DEDUP_REMOVED lines=8> */
[----:B------:R-:W-:Y:S01]  /*4f00*/  @P2 FFMA.FTZ R224, R177, R195, R20 ;  /* 0x000000c3b1e02223 */ /* 0x000fe20000010014 */
[----:B------:R-:W-:Y:S01]  /*4f10*/  MOV R154, R38 ;  /* 0x00000026009a7202 */ /* 0x000fe20000000f00 */
[----:B------:R-:W-:Y:S01]  /*4f20*/  @P2 FADD.FTZ R156, R171, -R156 ;  /* 0x8000009cab9c2221 */ /* 0x000fe20000010000 */
[----:B------:R-:W2:Y:S01]  /*4f30*/  @P3 LDC R221, c[0x0][0x40c] ;  /* 0x00010300ffdd3b82 */ /* 0x000ea20000000800 */
[----:B------:R-:W-:Y:S01]  /*4f40*/  @P2 FFMA.FTZ R154, R21, R219, R38 ;  /* 0x000000db159a2223 */ /* 0x000fe20000010026 */
        /* <DEDUP_REMOVED lines=47> */
.L_x_4698:
        /* <DEDUP_REMOVED lines=43> */
.L_x_4702:
        /* <DEDUP_REMOVED lines=9> */
.L_x_4703:
        /* <DEDUP_REMOVED lines=9> */
.L_x_4704:
        /* <DEDUP_REMOVED lines=9> */
.L_x_4705:
        /* <DEDUP_REMOVED lines=9> */
.L_x_4706:
        /* <DEDUP_REMOVED lines=9> */
.L_x_4707:
        /* <DEDUP_REMOVED lines=9> */
.L_x_4708:
[----:B------:R-:W-:Y:S05]  /*5850*/  @!P3 BRA `(.L_x_4700) ;  /* 0x000000040030b947 */ /* 0x000fea0003800000 */
[----:B------:R-:W-:-:S05]  /*5860*/  FMUL.FTZ R152, R95, UR16 ;  /* 0x000000105f987c20 */ /* 0x000fca0008410000 */
[----:B------:R-:W-:-:S04]  /*5870*/  F2FP.BF16.F32.PACK_AB R152, RZ, R152 ;  /* 0x00000098ff98723e */ /* 0x000fc800000010ff */
[----:B------:R-:W-:Y:S01]  /*5880*/  PRMT R71, R71, 0x5410, R152 ;  /* 0x0000541047477816 */ /* 0x000fe20000000098 */
[----:B------:R-:W-:Y:S06]  /*5890*/  BRA `(.L_x_4700) ;  /* 0x0000000400207947 */ /* 0x000fec0003800000 */
.L_x_4701:
        /* <DEDUP_REMOVED lines=9> */
.L_x_4709:
        /* <DEDUP_REMOVED lines=9> */
.L_x_4710:
        /* <DEDUP_REMOVED lines=9> */
.L_x_4711:
        /* <DEDUP_REMOVED lines=9> */
.L_x_4712:
        /* <DEDUP_REMOVED lines=9> */
.L_x_4713:
        /* <DEDUP_REMOVED lines=9> */
.L_x_4714:
        /* <DEDUP_REMOVED lines=9> */
.L_x_4715:
        /* <DEDUP_REMOVED lines=9> */
.L_x_4700:
        /* <DEDUP_REMOVED lines=11> */
[----:B------:R-:W1:Y:S01]  /*5dd0*/  @P3 LDC R19, c[0x0][0x40c] ;  /* 0x00010300ff133b82 */ /* 0x000e620000000800 */
[-CC-:B0-----:R-:W-:Y:S01]  /*5de0*/  @P2 FFMA.FTZ R92, R217, R195.reuse, R20.reuse ;  /* 0x000000c3d95c2223 */ /* 0x181fe20000010014 */
[-CC-:B------:R-:W-:Y:S01]  /*5df0*/  @P2 FFMA.FTZ R94, R214, R195.reuse, R20.reuse ;  /* 0x000000c3d65e2223 */ /* 0x180fe20000010014 */
[----:B------:R-:W-:Y:S01]  /*5e00*/  MOV R128, R28 ;  /* 0x0000001c00807202 */ /* 0x000fe20000000f00 */
[----:B------:R-:W-:Y:S01]  /*5e10*/  @P2 FFMA.FTZ R130, R220, R195, R20 ;  /* 0x000000c3dc822223 */ /* 0x000fe20000010014 */
[----:B------:R-:W-:Y:S01]  /*5e20*/  @P2 FADD.FTZ R92, R179, -R92 ;  /* 0x8000005cb35c2221 */ /* 0x000fe20000010000 */
[----:B------:R-:W-:Y:S01]  /*5e30*/  @P2 FADD.FTZ R94, R181, -R94 ;  /* 0x8000005eb55e2221 */ /* 0x000fe20000010000 */
[----:B------:R-:W-:Y:S01]  /*5e40*/  MOV R129, R29 ;  /* 0x0000001d00817202 */ /* 0x000fe20000000f00 */
[----:B------:R-:W0:Y:S01]  /*5e50*/  @P3 LDC R156, c[0x0][0x40c] ;  /* 0x00010300ff9c3b82 */ /* 0x000e220000000800 */
        /* <DEDUP_REMOVED lines=16> */
[----:B-1----:R-:W-:Y:S01]  /*5f60*/  @P3 FMUL.FTZ R19, R128, R19 ;  /* 0x0000001380133220 */ /* 0x002fe20000410000 */
[----:B------:R-:W-:Y:S01]  /*5f70*/  @P2 FADD.FTZ R154, R187, -R154 ;  /* 0x8000009abb9a2221 */ /* 0x000fe20000010000 */
[----:B------:R-:W-:Y:S01]  /*5f80*/  @P2 FADD.FTZ R195, R186, -R195 ;  /* 0x800000c3bac32221 */ /* 0x000fe20000010000 */
[C---:B------:R-:W-:Y:S01]  /*5f90*/  @P2 FFMA.FTZ R130, R21.reuse, R93, R30 ;  /* 0x0000005d15822223 */ /* 0x040fe2000001001e */
[----:B------:R-:W-:Y:S01]  /*5fa0*/  MOV R92, R24 ;  /* 0x00000018005c7202 */ /* 0x000fe20000000f00 */
[----:B------:R-:W-:Y:S01]  /*5fb0*/  @P2 FFMA.FTZ R92, R21, R95, R24 ;  /* 0x0000005f155c2223 */ /* 0x000fe20000010018 */
[----:B------:R-:W-:Y:S01]  /*5fc0*/  @P3 F2FP.BF16.F32.PACK_AB R19, RZ, R19 ;  /* 0x00000013ff13323e */ /* 0x000fe200000010ff */
[----:B------:R-:W1:Y:S01]  /*5fd0*/  @P3 LDC R158, c[0x0][0x40c] ;  /* 0x00010300ff9e3b82 */ /* 0x000e620000000800 */
[----:B0-----:R-:W-:Y:S01]  /*5fe0*/  @P3 FMUL.FTZ R20, R129, R156 ;  /* 0x0000009c81143220 */ /* 0x001fe20000410000 */
[----:B------:R-:W-:Y:S01]  /*5ff0*/  MOV R131, R31 ;  /* 0x0000001f00837202 */ /* 0x000fe20000000f00 */
[----:B------:R-:W-:Y:S01]  /*6000*/  @P2 FFMA.FTZ R131, R21, R152, R31 ;  /* 0x0000009815832223 */ /* 0x000fe2000001001f */
[----:B------:R-:W-:-:S02]  /*6010*/  @P3 PRMT R68, R19, 0x7610, R68 ;  /* 0x0000761013443816 */ /* 0x000fc40000000044 */
[----:B------:R-:W-:Y:S02]  /*6020*/  @P3 F2FP.BF16.F32.PACK_AB R20, RZ, R20 ;  /* 0x00000014ff14323e */ /* 0x000fe400000010ff */
[----:B------:R-:W0:Y:S01]  /*6030*/  @P3 LDC R190, c[0x0][0x40c] ;  /* 0x00010300ffbe3b82 */ /* 0x000e220000000800 */
        /* <DEDUP_REMOVED lines=10> */
[----:B-1----:R-:W-:Y:S01]  /*60e0*/  @P3 FMUL.FTZ R19, R131, R158 ;  /* 0x0000009e83133220 */ /* 0x002fe20000410000 */
[----:B------:R-:W-:Y:S02]  /*60f0*/  @P3 PRMT R69, R21, 0x7610, R69 ;  /* 0x0000761015453816 */ /* 0x000fe40000000045 */
[----:B------:R-:W-:Y:S02]  /*6100*/  @P3 PRMT R70, R20, 0x7610, R70 ;  /* 0x0000761014463816 */ /* 0x000fe40000000046 */
[----:B------:R-:W-:Y:S01]  /*6110*/  @P3 F2FP.BF16.F32.PACK_AB R19, RZ, R19 ;  /* 0x00000013ff13323e */ /* 0x000fe200000010ff */
[----:B0-----:R-:W-:-:S03]  /*6120*/  @P3 FMUL.FTZ R95, R93, R190 ;  /* 0x000000be5d5f3220 */ /* 0x001fc60000410000 */
        /* <DEDUP_REMOVED lines=12> */
.L_x_4717:
        /* <DEDUP_REMOVED lines=9> */
[C---:B------:R-:W-:Y:S01]  /*6280*/  @P2 FFMA.FTZ R19, R21.reuse, R153, R28 ;  /* 0x0000009915132223 */ /* 0x040fe2000001001c */
[----:B------:R-:W-:Y:S01]  /*6290*/  MOV R153, R30 ;  /* 0x0000001e00997202 */ /* 0x000fe20000000f00 */
[----:B------:R-:W-:Y:S01]  /*62a0*/  @P2 FFMA.FTZ R153, R21, R219, R30 ;  /* 0x000000db15992223 */ /* 0x000fe2000001001e */
[----:B------:R-:W-:Y:S01]  /*62b0*/  MOV R152, R29 ;  /* 0x0000001d00987202 */ /* 0x000fe20000000f00 */
[-CC-:B------:R-:W-:Y:S01]  /*62c0*/  @P2 FFMA.FTZ R219, R193, R195.reuse, R20.reuse ;  /* 0x000000c3c1db2223 */ /* 0x180fe20000010014 */
[----:B------:R-:W-:Y:S01]  /*62d0*/  @P2 FFMA.FTZ R152, R21, R156, R29 ;  /* 0x0000009c15982223 */ /* 0x000fe2000001001d */
[-CC-:B------:R-:W-:Y:S01]  /*62e0*/  @P2 FFMA.FTZ R156, R216, R195.reuse, R20.reuse ;  /* 0x000000c3d89c2223 */ /* 0x180fe20000010014 */
[----:B------:R-:W2:Y:S01]  /*62f0*/  @P3 LDC R190, c[0x0][0x40c] ;  /* 0x00010300ffbe3b82 */ /* 0x000ea20000000800 */
[-CC-:B------:R-:W-:Y:S01]  /*6300*/  @P2 FFMA.FTZ R224, R218, R195.reuse, R20.reuse ;  /* 0x000000c3dae02223 */ /* 0x180fe20000010014 */
[----:B------:R-:W-:Y:S01]  /*6310*/  @P2 FFMA.FTZ R225, R189, R195, R20 ;  /* 0x000000c3bde12223 */ /* 0x000fe20000010014 */
[----:B------:R-:W-:Y:S01]  /*6320*/  @P2 FADD.FTZ R219, R184, -R219 ;  /* 0x800000dbb8db2221 */ /* 0x000fe20000010000 */
[----:B------:R-:W-:Y:S01]  /*6330*/  @P2 FADD.FTZ R156, R185, -R156 ;  /* 0x8000009cb99c2221 */ /* 0x000fe20000010000 */
[----:B------:R-:W-:Y:S01]  /*6340*/  @P2 FADD.FTZ R224, R187, -R224 ;  /* 0x800000e0bbe02221 */ /* 0x000fe20000010000 */
[----:B------:R-:W-:Y:S01]  /*6350*/  @P2 FADD.FTZ R225, R186, -R225 ;  /* 0x800000e1bae12221 */ /* 0x000fe20000010000 */
[----:B------:R-:W-:Y:S01]  /*6360*/  MOV R158, R26 ;  /* 0x0000001a009e7202 */ /* 0x000fe20000000f00 */
[----:B------:R-:W3:Y:S01]  /*6370*/  @P3 LDC R222, c[0x0][0x40c] ;  /* 0x00010300ffde3b82 */ /* 0x000ee20000000800 */
[----:B0-----:R-:W-:Y:S01]  /*6380*/  @P3 FMUL.FTZ R19, R19, R154 ;  /* 0x0000009a13133220 */ /* 0x001fe20000410000 */
[----:B------:R-:W-:Y:S01]  /*6390*/  MOV R154, R31 ;  /* 0x0000001f009a7202 */ /* 0x000fe20000000f00 */
[C---:B------:R-:W-:Y:S01]  /*63a0*/  @P2 FFMA.FTZ R154, R21.reuse, R156, R31 ;  /* 0x0000009c159a2223 */ /* 0x040fe2000001001f */
[----:B------:R-:W-:Y:S01]  /*63b0*/  MOV R156, R25 ;  /* 0x00000019009c7202 */ /* 0x000fe20000000f00 */
[C---:B------:R-:W-:Y:S01]  /*63c0*/  @P2 FFMA.FTZ R156, R21.reuse, R224, R25 ;  /* 0x000000e0159c2223 */ /* 0x040fe20000010019 */
[----:B------:R-:W-:Y:S01]  /*63d0*/  @P3 F2FP.BF16.F32.PACK_AB R19, RZ, R19 ;  /* 0x00000013ff13323e */ /* 0x000fe200000010ff */
[C---:B------:R-:W-:Y:S01]  /*63e0*/  @P2 FFMA.FTZ R158, R21.reuse, R225, R26 ;  /* 0x000000e1159e2223 */ /* 0x040fe2000001001a */
        /* <DEDUP_REMOVED lines=33> */
.L_x_4716:
        /* <DEDUP_REMOVED lines=19> */
[----:B------:R-:W-:Y:S01]  /*6730*/  FMUL.FTZ R131, R21, R130 ;  /* 0x0000008215837220 */ /* 0x000fe20000410000 */
[----:B------:R-:W-:Y:S01]  /*6740*/  ISETP.GT.AND P0, PT, R19, RZ, PT ;  /* 0x000000ff1300720c */ /* 0x000fe20003f04270 */
[C---:B------:R-:W-:Y:S01]  /*6750*/  FMUL.FTZ R95, R21.reuse, R158 ;  /* 0x0000009e155f7220 */ /* 0x040fe20000410000 */
[C---:B------:R-:W-:Y:S01]  /*6760*/  FMUL.FTZ R94, R21.reuse, R94 ;  /* 0x0000005e155e7220 */ /* 0x040fe20000410000 */
[C---:B------:R-:W-:Y:S01]  /*6770*/  FMUL.FTZ R130, R21.reuse, R152 ;  /* 0x0000009815827220 */ /* 0x040fe20000410000 */
[C---:B------:R-:W-:Y:S01]  /*6780*/  FMUL.FTZ R129, R21.reuse, R154 ;  /* 0x0000009a15817220 */ /* 0x040fe20000410000 */
[----:B------:R-:W-:Y:S01]  /*6790*/  FMUL.FTZ R128, R21, R156 ;  /* 0x0000009c15807220 */ /* 0x000fe20000410000 */
[----:B------:R-:W-:Y:S07]  /*67a0*/  @!P3 BRA `(.L_x_4720) ;  /* 0x000000000020b947 */ /* 0x000fee0003800000 */
        /* <DEDUP_REMOVED lines=8> */
.L_x_4720:
        /* <DEDUP_REMOVED lines=9> */
.L_x_4721:
        /* <DEDUP_REMOVED lines=9> */
.L_x_4722:
        /* <DEDUP_REMOVED lines=9> */
.L_x_4723:
        /* <DEDUP_REMOVED lines=9> */
.L_x_4724:
        /* <DEDUP_REMOVED lines=9> */
.L_x_4725:
        /* <DEDUP_REMOVED lines=9> */
.L_x_4726:
[----:B------:R-:W-:Y:S02]  /*6b90*/  FSEL R95, R95, RZ, P0 ;  /* 0x000000ff5f5f7208 */ /* 0x000fe40000000000 */
[----:B------:R-:W-:Y:S02]  /*6ba0*/  FSEL R94, R94, RZ, P0 ;  /* 0x000000ff5e5e7208 */ /* 0x000fe40000000000 */
[----:B------:R-:W-:Y:S02]  /*6bb0*/  FSEL R93, R93, RZ, P0 ;  /* 0x000000ff5d5d7208 */ /* 0x000fe40000000000 */
[----:B------:R-:W-:Y:S02]  /*6bc0*/  FSEL R92, R92, RZ, P0 ;  /* 0x000000ff5c5c7208 */ /* 0x000fe40000000000 */
[----:B------:R-:W-:Y:S02]  /*6bd0*/  FSEL R131, R131, RZ, P0 ;  /* 0x000000ff83837208 */ /* 0x000fe40000000000 */
[----:B------:R-:W-:-:S02]  /*6be0*/  FSEL R130, R130, RZ, P0 ;  /* 0x000000ff82827208 */ /* 0x000fc40000000000 */
[----:B------:R-:W-:Y:S02]  /*6bf0*/  FSEL R129, R129, RZ, P0 ;  /* 0x000000ff81817208 */ /* 0x000fe40000000000 */
[----:B------:R-:W-:Y:S01]  /*6c00*/  FSEL R128, R128, RZ, P0 ;  /* 0x000000ff80807208 */ /* 0x000fe20000000000 */
[----:B------:R-:W-:Y:S06]  /*6c10*/  @!P3 BRA `(.L_x_4718) ;  /* 0x000000040030b947 */ /* 0x000fec0003800000 */
[----:B------:R-:W-:-:S05]  /*6c20*/  FMUL.FTZ R19, R95, UR16 ;  /* 0x000000105f137c20 */ /* 0x000fca0008410000 */
[----:B------:R-:W-:-:S04]  /*6c30*/  F2FP.BF16.F32.PACK_AB R19, RZ, R19 ;  /* 0x00000013ff13723e */ /* 0x000fc800000010ff */
[----:B------:R-:W-:Y:S01]  /*6c40*/  PRMT R71, R71, 0x5410, R19 ;  /* 0x0000541047477816 */ /* 0x000fe20000000013 */
[----:B------:R-:W-:Y:S06]  /*6c50*/  BRA `(.L_x_4718) ;  /* 0x0000000400207947 */ /* 0x000fec0003800000 */
.L_x_4719:
        /* <DEDUP_REMOVED lines=16> */
.L_x_4727:
        /* <DEDUP_REMOVED lines=9> */
.L_x_4728:
        /* <DEDUP_REMOVED lines=9> */
.L_x_4729:
        /* <DEDUP_REMOVED lines=9> */
.L_x_4730:
        /* <DEDUP_REMOVED lines=9> */
.L_x_4731:
        /* <DEDUP_REMOVED lines=9> */
.L_x_4732:
        /* <DEDUP_REMOVED lines=9> */
.L_x_4733:
[----:B------:R-:W-:-:S04]  /*70c0*/  @P3 F2FP.BF16.F32.PACK_AB R152, RZ, R152 ;  /* 0x00000098ff98323e */ /* 0x000fc800000010ff */
[----:B------:R-:W-:-:S07]  /*70d0*/  @P3 PRMT R71, R71, 0x5410, R152 ;  /* 0x0000541047473816 */ /* 0x000fce0000000098 */
.L_x_4718:
        /* <DEDUP_REMOVED lines=8> */
[----:B-1----:R-:W-:-:S03]  /*7160*/  @P3 IMAD.WIDE.U32 R152, R159, 0x10, R152 ;  /* 0x000000109f983825 */ /* 0x002fc600078e0098 */
[----:B------:R3:W-:Y:S04]  /*7170*/  @P1 STG.E.128 desc[UR12][R154.64+0x10], R92 ;  /* 0x0000105c9a001986 */ /* 0x0007e8000c101d0c */
[----:B------:R3:W-:Y:S01]  /*7180*/  @P3 STG.E.128 desc[UR12][R152.64], R68 ;  /* 0x0000004498003986 */ /* 0x0007e2000c101d0c */
[----:B--2---:R-:W-:-:S04]  /*7190*/  IADD3 R0, PT, PT, R0, R20, RZ ;  /* 0x0000001400007210 */ /* 0x004fc80007ffe0ff */
[----:B------:R-:W-:-:S13]  /*71a0*/  ISETP.GE.AND P0, PT, R0, R21, PT ;  /* 0x000000150000720c */ /* 0x000fda0003f06270 */
[----:B---3--:R-:W-:Y:S05]  /*71b0*/  @!P0 BRA `(.L_x_4734) ;  /* 0xffffff9000a88947 */ /* 0x008fea000383ffff */
.L_x_4657:
        /* <DEDUP_REMOVED lines=25> */
.L_x_4735:
        /* <DEDUP_REMOVED lines=11> */
.L_x_15641:


//--------------------- .text._ZN10layer_norm13ln_bwd_kernelINS_13Kernel_traitsI13__nv_bfloat16S2_fS2_fjLj4096ELj1ELj1ELj4ELj16ENS_18Kernel_traits_baseILj4096ES2_S2_fS2_fjLj128EEEEELb0ELb1ELb0ELb0EEEvNS_9BwdParamsE --------------------------
	.section	.text._ZN10layer_norm13ln_bwd_kernelINS_13Kernel_traitsI13__nv_bfloat16S2_fS2_fjLj4096ELj1ELj1ELj4ELj16ENS_18Kernel_traits_baseILj4096ES2_S2_fS2_fjLj128EEEEELb0ELb1ELb0ELb0EEEvNS_9BwdParamsE,"ax",@progbits
	.align	128
        .global         _ZN10layer_norm13ln_bwd_kernelINS_13Kernel_traitsI13__nv_bfloat16S2_fS2_fjLj4096ELj1ELj1ELj4ELj16ENS_18Kernel_traits_baseILj4096ES2_S2_fS2_fjLj128EEEEELb0ELb1ELb0ELb0EEEvNS_9BwdParamsE
        .type           _ZN10layer_norm13ln_bwd_kernelINS_13Kernel_traitsI13__nv_bfloat16S2_fS2_fjLj4096ELj1ELj1ELj4ELj16ENS_18Kernel_traits_baseILj4096ES2_S2_fS2_fjLj128EEEEELb0ELb1ELb0ELb0EEEvNS_9BwdParamsE,@function
        .size           _ZN10layer_norm13ln_bwd_kernelINS_13Kernel_traitsI13__nv_bfloat16S2_fS2_fjLj4096ELj1ELj1ELj4ELj16ENS_18Kernel_traits_baseILj4096ES2_S2_fS2_fjLj128EEEEELb0ELb1ELb0ELb0EEEvNS_9BwdParamsE,(.L_x_15642 - _ZN10layer_norm13ln_bwd_kernelINS_13Kernel_traitsI13__nv_bfloat16S2_fS2_fjLj4096ELj1ELj1ELj4ELj16ENS_18Kernel_traits_baseILj4096ES2_S2_fS2_fjLj128EEEEELb0ELb1ELb0ELb0EEEvNS_9BwdParamsE)
        .other          _ZN10layer_norm13ln_bwd_kernelINS_13Kernel_traitsI13__nv_bfloat16S2_fS2_fjLj4096ELj1ELj1ELj4ELj16ENS_18Kernel_traits_baseILj4096ES2_S2_fS2_fjLj128EEEEELb0ELb1ELb0ELb0EEEvNS_9BwdParamsE,@"STO_CUDA_ENTRY STV_DEFAULT"
_ZN10layer_norm13ln_bwd_kernelINS_13Kernel_traitsI13__nv_bfloat16S2_fS2_fjLj4096ELj1ELj1ELj4ELj16ENS_18Kernel_traits_baseILj4096ES2_S2_fS2_fjLj128EEEEELb0ELb1ELb0ELb0EEEvNS_9BwdParamsE:
.text._ZN10layer_norm13ln_bwd_kernelINS_13Kernel_traitsI13__nv_bfloat16S2_fS2_fjLj4096ELj1ELj1ELj4ELj16ENS_18Kernel_traits_baseILj4096ES2_S2_fS2_fjLj128EEEEELb0ELb1ELb0ELb0EEEvNS_9BwdParamsE:
[----:B------:R-:W0:Y:S02]  /*0000*/  LDC R1, c[0x0][0x37c] ;  /* 0x0000df00ff017b82 */ /* 0x000e240000000800 */
[----:B0-----:R-:W-:Y:S01]  /*0010*/  IADD3 R1, PT, PT, R1, -0x80, RZ ;  /* 0xffffff8001017810 */ /* 0x001fe20007ffe0ff */
[----:B------:R-:W0:Y:S01]  /*0020*/  S2R R10, SR_TID.X ;  /* 0x00000000000a7919 */ /* 0x000e220000002100 */
[----:B------:R-:W1:Y:S03]  /*0030*/  LDCU UR6, c[0x0][0x388] ;  /* 0x00007100ff0677ac */ /* 0x000e660008000800 */
[----:B------:R2:W3:Y:S04]  /*0040*/  LDL.64 R36, [R1+0x30] ;  /* 0x0000300001247983 */ /* 0x0004e80000100a00 */
[----:B------:R2:W3:Y:S04]  /*0050*/  LDL.64 R38, [R1+0x38] ;  /* 0x0000380001267983 */ /* 0x0004e80000100a00 */
[----:B------:R2:W4:Y:S04]  /*0060*/  LDL.64 R32, [R1+0x20] ;  /* 0x0000200001207983 */ /* 0x0005280000100a00 */
        /* <DEDUP_REMOVED lines=10> */
[C---:B------:R-:W-:Y:S01]  /*0110*/  ISETP.GE.U32.AND P4, PT, R6.reuse, 0x80, PT ;  /* 0x000000800600780c */ /* 0x040fe20003f86070 */
[----:B------:R1:W-:Y:S01]  /*0120*/  STL [R1+0x18], R6 ;  /* 0x0000180601007387 */ /* 0x0003e20000100800 */
[----:B------:R-:W-:-:S02]  /*0130*/  ISETP.GE.U32.AND P3, PT, R6, 0x100, PT ;  /* 0x000001000600780c */ /* 0x000fc40003f66070 */
[C---:B------:R-:W-:Y:S02]  /*0140*/  ISETP.GE.U32.AND P2, PT, R6.reuse, 0x180, PT ;  /* 0x000001800600780c */ /* 0x040fe40003f46070 */
[----:B------:R-:W-:-:S07]  /*0150*/  ISETP.GE.U32.AND P1, PT, R6, 0x200, PT ;  /* 0x000002000600780c */ /* 0x000fce0003f26070 */
[----:B------:R-:W2:Y:S08]  /*0160*/  @P4 LDC.64 R2, c[0x0][0x3d0] ;  /* 0x0000f400ff024b82 */ /* 0x000eb00000000a00 */
[----:B------:R-:W0:Y:S08]  /*0170*/  @P4 LDC.64 R4, c[0x0][0x3e8] ;  /* 0x0000fa00ff044b82 */ /* 0x000e300000000a00 */
[----:B-1----:R-:W1:Y:S08]  /*0180*/  @P3 LDC.64 R6, c[0x0][0x3d0] ;  /* 0x0000f400ff063b82 */ /* 0x002e700000000a00 */
[----:B------:R-:W1:Y:S01]  /*0190*/  @P3 LDC.64 R8, c[0x0][0x3e8] ;  /* 0x0000fa00ff083b82 */ /* 0x000e620000000a00 */
[----:B--2---:R-:W-:-:S04]  /*01a0*/  @P4 IMAD.WIDE.U32 R2, R23, 0x10, R2 ;  /* 0x0000001017024825 */ /* 0x004fc800078e0002 */
[----:B0-----:R-:W-:-:S03]  /*01b0*/  @P4 IMAD.WIDE.U32 R4, R23, 0x10, R4 ;  /* 0x0000001017044825 */ /* 0x001fc600078e0004 */
[----:B------:R-:W0:Y:S01]  /*01c0*/  @P2 LDC.64 R14, c[0x0][0x3d0] ;  /* 0x0000f400ff0e2b82 */ /* 0x000e220000000a00 */
[----:B------:R-:W-:Y:S01]  /*01d0*/  @P4 LOP3.LUT R23, R23, 0x80, RZ, 0xfc, !PT ;  /* 0x0000008017174812 */ /* 0x000fe200078efcff */
[----:B------:R2:W5:Y:S04]  /*01e0*/  @P4 LDG.E.128 R164, desc[UR10][R4.64] ;  /* 0x0000000a04a44981 */ /* 0x000568000c1e1d00 */
[C---:B-1----:R-:W-:Y:S02]  /*01f0*/  @P3 IMAD.WIDE.U32 R10, R23.reuse, 0x10, R6 ;  /* 0x00000010170a3825 */ /* 0x042fe400078e0006 */
[----:B------:R-:W1:Y:S02]  /*0200*/  @P2 LDC.64 R16, c[0x0][0x3e8] ;  /* 0x0000fa00ff102b82 */ /* 0x000e640000000a00 */
[----:B------:R-:W-:-:S06]  /*0210*/  @P3 IMAD.WIDE.U32 R12, R23, 0x10, R8 ;  /* 0x00000010170c3825 */ /* 0x000fcc00078e0008 */
[----:B------:R-:W2:Y:S01]  /*0220*/  @P1 LDC.64 R18, c[0x0][0x3d0] ;  /* 0x0000f400ff121b82 */ /* 0x000ea20000000a00 */
[----:B------:R-:W-:Y:S01]  /*0230*/  @P3 IADD3 R23, PT, PT, R23, 0x80, RZ ;  /* 0x0000008017173810 */ /* 0x000fe20007ffe0ff */
[----:B------:R0:W5:Y:S06]  /*0240*/  @P3 LDG.E.128 R160, desc[UR10][R12.64] ;  /* 0x0000000a0ca03981 */ /* 0x00016c000c1e1d00 */
[----:B------:R-:W2:Y:S01]  /*0250*/  @P1 LDC.64 R20, c[0x0][0x3e8] ;  /* 0x0000fa00ff141b82 */ /* 0x000ea20000000a00 */
[----:B0-----:R-:W-:-:S05]  /*0260*/  @P2 IMAD.WIDE.U32 R14, R23, 0x10, R14 ;  /* 0x00000010170e2825 */ /* 0x001fca00078e000e */
[----:B------:R0:W5:Y:S01]  /*0270*/  @P2 LDG.E.128 R240, desc[UR10][R14.64] ;  /* 0x0000000a0ef02981 */ /* 0x000162000c1e1d00 */
[C---:B-1----:R-:W-:Y:S01]  /*0280*/  @P2 IMAD.WIDE.U32 R16, R23.reuse, 0x10, R16 ;  /* 0x0000001017102825 */ /* 0x042fe200078e0010 */
[----:B------:R-:W-:-:S04]  /*0290*/  @P2 IADD3 R23, PT, PT, R23, 0x80, RZ ;  /* 0x0000008017172810 */ /* 0x000fc80007ffe0ff */
[----:B------:R0:W5:Y:S01]  /*02a0*/  @P2 LDG.E.128 R156, desc[UR10][R16.64] ;  /* 0x0000000a109c2981 */ /* 0x000162000c1e1d00 */
[----:B--2---:R-:W-:-:S05]  /*02b0*/  @P1 IMAD.WIDE.U32 R6, R23, 0x10, R18 ;  /* 0x0000001017061825 */ /* 0x004fca00078e0012 */
[----:B------:R0:W5:Y:S01]  /*02c0*/  @P1 LDG.E.128 R236, desc[UR10][R6.64] ;  /* 0x0000000a06ec1981 */ /* 0x000162000c1e1d00 */
[----:B------:R-:W-:-:S05]  /*02d0*/  @P1 IMAD.WIDE.U32 R8, R23, 0x10, R20 ;  /* 0x0000001017081825 */ /* 0x000fca00078e0014 */
        /* <DEDUP_REMOVED lines=52> */
[----:B--2---:R0:W-:Y:S01]  /*0620*/  @P4 STL.64 [R1+0x30], R36 ;  /* 0x0000302401004387 */ /* 0x0041e20000100a00 */
[----:B------:R-:W-:-:S02]  /*0630*/  MOV R26, R39 ;  /* 0x00000027001a7202 */ /* 0x000fc40000000f00 */
[----:B------:R-:W-:Y:S01]  /*0640*/  MOV R25, R38 ;  /* 0x0000002600197202 */ /* 0x000fe20000000f00 */
[----:B------:R0:W-:Y:S01]  /*0650*/  @P4 STL.64 [R1+0x38], R38 ;  /* 0x0000382601004387 */ /* 0x0001e20000100a00 */
[----:B------:R-:W-:Y:S02]  /*0660*/  MOV R24, R37 ;  /* 0x0000002500187202 */ /* 0x000fe40000000f00 */
[----:B------:R-:W-:Y:S01]  /*0670*/  MOV R22, R36 ;  /* 0x0000002400167202 */ /* 0x000fe20000000f00 */
[----:B---3--:R0:W-:Y:S04]  /*0680*/  @P3 STL.64 [R1+0x20], R32 ;  /* 0x0000202001003387 */ /* 0x0081e80000100a00 */
[----:B------:R0:W-:Y:S01]  /*0690*/  @P3 STL.64 [R1+0x28], R34 ;  /* 0x0000282201003387 */ /* 0x0001e20000100a00 */
[----:B------:R-:W-:-:S02]  /*06a0*/  MOV R20, R35 ;  /* 0x0000002300147202 */ /* 0x000fc40000000f00 */
[----:B------:R-:W-:Y:S02]  /*06b0*/  MOV R19, R34 ;  /* 0x0000002200137202 */ /* 0x000fe40000000f00 */
[----:B------:R-:W-:Y:S02]  /*06c0*/  MOV R18, R33 ;  /* 0x0000002100127202 */ /* 0x000fe40000000f00 */
[----:B------:R-:W-:Y:S01]  /*06d0*/  MOV R10, R32 ;  /* 0x00000020000a7202 */ /* 0x000fe20000000f00 */
[----:B------:R-:W-:Y:S06]  /*06e0*/  BRA.U UP0, `(.L_x_4736) ;  /* 0x0000007500c07547 */ /* 0x000fec000b800000 */
[----:B-----5:R-:W-:Y:S01]  /*06f0*/  PRMT R30, R167, 0x7632, R30 ;  /* 0x00007632a71e7816 */ /* 0x020fe2000000001e */
[----:B------:R-:W1:Y:S01]  /*0700*/  LDCU.64 UR4, c[0x0][0x3e0] ;  /* 0x00007c00ff0477ac */ /* 0x000e620008000a00 */
[----:B------:R-:W-:Y:S02]  /*0710*/  PRMT R29, R166, 0x7632, R29 ;  /* 0x00007632a61d7816 */ /* 0x000fe4000000001d */
[----:B------:R-:W-:Y:S02]  /*0720*/  CS2R R148, SRZ ;  /* 0x0000000000947805 */ /* 0x000fe4000001ff00 */
[----:B------:R-:W-:Y:S01]  /*0730*/  PRMT R28, R165, 0x7632, R28 ;  /* 0x00007632a51c7816 */ /* 0x000fe2000000001c */
[----:B------:R2:W-:Y:S01]  /*0740*/  STL.S16 [R1+0x14], R30 ;  /* 0x0000141e01007387 */ /* 0x0005e20000100600 */
[----:B------:R-:W-:Y:S02]  /*0750*/  PRMT R27, R164, 0x7632, R27 ;  /* 0x00007632a41b7816 */ /* 0x000fe4000000001b */
[----:B------:R-:W-:-:S02]  /*0760*/  CS2R R150, SRZ ;  /* 0x0000000000967805 */ /* 0x000fc4000001ff00 */
[----:B------:R-:W-:Y:S01]  /*0770*/  PRMT R23, R26, 0x7632, R23 ;  /* 0x000076321a177816 */ /* 0x000fe20000000017 */
[----:B------:R2:W-:Y:S01]  /*0780*/  STL.S16 [R1+0x10], R29 ;  /* 0x0000101d01007387 */ /* 0x0005e20000100600 */
[----:B------:R-:W-:Y:S02]  /*0790*/  PRMT R21, R25, 0x7632, R21 ;  /* 0x0000763219157816 */ /* 0x000fe40000000015 */
[----:B------:R-:W-:Y:S02]  /*07a0*/  CS2R R144, SRZ ;  /* 0x0000000000907805 */ /* 0x000fe4000001ff00 */
[----:B0-----:R-:W-:Y:S01]  /*07b0*/  PRMT R17, R24, 0x7632, R17 ;  /* 0x0000763218117816 */ /* 0x001fe20000000011 */
[----:B------:R2:W-:Y:S01]  /*07c0*/  STL.S16 [R1+0xc], R28 ;  /* 0x00000c1c01007387 */ /* 0x0005e20000100600 */
[----:B------:R-:W-:Y:S02]  /*07d0*/  PRMT R16, R22, 0x7632, R16 ;  /* 0x0000763216107816 */ /* 0x000fe40000000010 */
[----:B------:R-:W-:-:S02]  /*07e0*/  CS2R R146, SRZ ;  /* 0x0000000000927805 */ /* 0x000fc4000001ff00 */
[----:B------:R-:W-:Y:S01]  /*07f0*/  PRMT R15, R163, 0x7632, R15 ;  /* 0x00007632a30f7816 */ /* 0x000fe2000000000f */
[----:B------:R2:W-:Y:S01]  /*0800*/  STL.S16 [R1+0x8], R27 ;  /* 0x0000081b01007387 */ /* 0x0005e20000100600 */
[----:B------:R-:W-:Y:S01]  /*0810*/  PRMT R14, R162, 0x7632, R14 ;  /* 0x00007632a20e7816 */ /* 0x000fe2000000000e */
[----:B-1----:R-:W-:Y:S01]  /*0820*/  UISETP.NE.U32.AND UP0, UPT, UR4, URZ, UPT ;  /* 0x000000ff0400728c */ /* 0x002fe2000bf05070 */
        /* <DEDUP_REMOVED lines=44> */
[----:B------:R-:W-:Y:S01]  /*0af0*/  CS2R R122, SRZ ;  /* 0x00000000007a7805 */ /* 0x000fe2000001ff00 */
[----:B------:R2:W-:Y:S01]  /*0b00*/  STL.S16 [R1+0x54], R7 ;  /* 0x0000540701007387 */ /* 0x0005e20000100600 */
[----:B------:R-:W-:-:S02]  /*0b10*/  CS2R R116, SRZ ;  /* 0x0000000000747805 */ /* 0x000fc4000001ff00 */
[----:B------:R-:W-:Y:S02]  /*0b20*/  CS2R R118, SRZ ;  /* 0x0000000000767805 */ /* 0x000fe4000001ff00 */
[----:B------:R-:W-:Y:S01]  /*0b30*/  CS2R R112, SRZ ;  /* 0x0000000000707805 */ /* 0x000fe2000001ff00 */
[----:B------:R2:W-:Y:S01]  /*0b40*/  STL.S16 [R1+0x50], R6 ;  /* 0x0000500601007387 */ /* 0x0005e20000100600 */
[----:B------:R-:W-:Y:S02]  /*0b50*/  CS2R R114, SRZ ;  /* 0x0000000000727805 */ /* 0x000fe4000001ff00 */
        /* <DEDUP_REMOVED lines=33> */
[----:B------:R-:W-:Y:S01]  /*0d70*/  UPLOP3.LUT UP2, UPT, UPT, UPT, UPT, 0x40, 0x4 ;  /* 0x000000000004789c */ /* 0x000fe20003f4e870 */
[----:B------:R-:W0:Y:S01]  /*0d80*/  LDCU UR6, c[0x0][0x388] ;  /* 0x00007100ff0677ac */ /* 0x000e220008000800 */
[----:B------:R-:W-:Y:S01]  /*0d90*/  UISETP.NE.AND.EX UP0, UPT, UR5, URZ, UPT, UP0 ;  /* 0x000000ff0500728c */ /* 0x000fe2000bf05300 */
[----:B------:R-:W1:Y:S01]  /*0da0*/  LDCU.U8 UR18, c[0x0][0x410] ;  /* 0x00008200ff1277ac */ /* 0x000e620008000000 */
[----:B------:R-:W3:Y:S01]  /*0db0*/  LDCU UR19, c[0x0][0x400] ;  /* 0x00008000ff1377ac */ /* 0x000ee20008000800 */
[----:B------:R-:W4:Y:S01]  /*0dc0*/  LDCU.64 UR20, c[0x0][0x438] ;  /* 0x00008700ff1477ac */ /* 0x000f220008000a00 */
[----:B------:R-:W0:Y:S01]  /*0dd0*/  LDCU.64 UR8, c[0x0][0x478] ;  /* 0x00008f00ff0877ac */ /* 0x000e220008000a00 */
[----:B------:R-:W0:Y:S01]  /*0de0*/  LDCU.128 UR12, c[0x0][0x3c0] ;  /* 0x00007800ff0c77ac */ /* 0x000e220008000c00 */
[----:B--2---:R-:W0:Y:S05]  /*0df0*/  LDCU.64 UR22, c[0x0][0x380] ;  /* 0x00007000ff1677ac */ /* 0x004e2a0008000a00 */
.L_x_4771:
[----:B------:R-:W2:Y:S01]  /*0e00*/  @UP0 LDCU.64 UR4, c[0x0][0x3e0] ;  /* 0x00007c00ff0407ac */ /* 0x000ea20008000a00 */
[----:B-----5:R-:W5:Y:S01]  /*0e10*/  LDL R180, [R1+0x18] ;  /* 0x0000180001b47983 */ /* 0x020f620000100800 */
[----:B------:R-:W-:Y:S01]  /*0e20*/  PLOP3.LUT P0, PT, PT, PT, UP0, 0x80, 0x8 ;  /* 0x000000000008781c */ /* 0x000fe20003f0f008 */
[----:B0-----:R-:W-:-:S06]  /*0e30*/  UIMAD.WIDE UR16, UR7, 0x4, UR12 ;  /* 0x00000004071078a5 */ /* 0x001fcc000f8e020c */
[----:B------:R-:W-:Y:S02]  /*0e40*/  MOV R176, UR16 ;  /* 0x0000001000b07c02 */ /* 0x000fe40008000f00 */
[----:B------:R-:W-:-:S05]  /*0e50*/  MOV R177, UR17 ;  /* 0x0000001100b17c02 */ /* 0x000fca0008000f00 */
[----:B------:R0:W3:Y:S01]  /*0e60*/  LDG.E R2, desc[UR10][R176.64] ;  /* 0x0000000ab0027981 */ /* 0x0000e2000c1e1900 */
[----:B--2---:R-:W-:Y:S02]  /*0e70*/  @UP0 UIMAD.WIDE UR4, UR7, 0x2, UR4 ;  /* 0x00000002070408a5 */ /* 0x004fe4000f8e0204 */
[----:B------:R-:W-:-:S04]  /*0e80*/  UIMAD.WIDE UR16, UR7, 0x4, UR14 ;  /* 0x00000004071078a5 */ /* 0x000fc8000f8e020e */
[----:B0-----:R-:W-:Y:S02]  /*0e90*/  MOV R176, UR4 ;  /* 0x0000000400b07c02 */ /* 0x001fe40008000f00 */
[----:B------:R-:W-:-:S05]  /*0ea0*/  MOV R177, UR5 ;  /* 0x0000000500b17c02 */ /* 0x000fca0008000f00 */
[----:B------:R0:W2:Y:S02]  /*0eb0*/  @P0 LDG.E.U16 R178, desc[UR10][R176.64] ;  /* 0x0000000ab0b20981 */ /* 0x0000a4000c1e1500 */
[----:B0-----:R-:W-:Y:S02]  /*0ec0*/  MOV R176, UR16 ;  /* 0x0000001000b07c02 */ /* 0x001fe40008000f00 */
[----:B------:R-:W-:-:S05]  /*0ed0*/  MOV R177, UR17 ;  /* 0x0000001100b17c02 */ /* 0x000fca0008000f00 */
[----:B------:R-:W4:Y:S01]  /*0ee0*/  LDG.E R176, desc[UR10][R176.64] ;  /* 0x0000000ab0b07981 */ /* 0x000f22000c1e1900 */
[----:B------:R-:W0:Y:S01]  /*0ef0*/  S2R R179, SR_TID.X ;  /* 0x0000000000b37919 */ /* 0x000e220000002100 */
[----:B------:R-:W-:Y:S01]  /*0f00*/  UIMAD UR4, UR7, UR6, URZ ;  /* 0x00000006070472a4 */ /* 0x000fe2000f8e02ff */
[----:B-1----:R-:W-:-:S03]  /*0f10*/  ISETP.NE.AND P5, PT, RZ, UR18, PT ;  /* 0x00000012ff007c0c */ /* 0x002fc6000bfa5270 */
[----:B------:R-:W-:-:S04]  /*0f20*/  USHF.R.S32.HI UR5, URZ, 0x1f, UR4 ;  /* 0x0000001fff057899 */ /* 0x000fc80008011404 */
[----:B------:R-:W-:Y:S01]  /*0f30*/  ULEA.HI UR5, UR5, UR4, URZ, 0x3 ;  /* 0x0000000405057291 */ /* 0x000fe2000f8f18ff */
[----:B------:R-:W-:Y:S01]  /*0f40*/  BSSY.RECONVERGENT B0, `(.L_x_4737) ;  /* 0x0000072000007945 */ /* 0x000fe20003800200 */
[----:B------:R-:W-:Y:S01]  /*0f50*/  UMOV UR16, 0x3f800000 ;  /* 0x3f80000000107882 */ /* 0x000fe20000000000 */
[----:B------:R-:W-:Y:S02]  /*0f60*/  CS2R R220, SRZ ;  /* 0x0000000000dc7805 */ /* 0x000fe4000001ff00 */
[C---:B-----5:R-:W-:Y:S02]  /*0f70*/  ISETP.GE.U32.AND P4, PT, R180.reuse, 0x80, PT ;  /* 0x00000080b400780c */ /* 0x060fe40003f86070 */
[----:B------:R-:W-:Y:S02]  /*0f80*/  ISETP.GE.U32.AND P3, PT, R180, 0x100, PT ;  /* 0x00000100b400780c */ /* 0x000fe40003f66070 */
[----:B---3--:R-:W-:-:S04]  /*0f90*/  FSEL R2, R2, RZ, !P5 ;  /* 0x000000ff02027208 */ /* 0x008fc80006800000 */
[----:B------:R-:W-:Y:S02]  /*0fa0*/  R2UR UR25, R2 ;  /* 0x00000000021972ca */ /* 0x000fe400000e0000 */
[----:B------:R-:W-:Y:S02]  /*0fb0*/  MOV R2, UR5 ;  /* 0x0000000500027c02 */ /* 0x000fe40008000f00 */
[----:B--2---:R-:W-:Y:S02]  /*0fc0*/  @P0 R2UR UR17, R178 ;  /* 0x00000000b21102ca */ /* 0x004fe400000e0000 */
[----:B0-----:R-:W-:Y:S02]  /*0fd0*/  LEA.HI.SX32 R2, R2, R179, 0x1d ;  /* 0x000000b302027211 */ /* 0x001fe400078feaff */
[C---:B------:R-:W-:Y:S02]  /*0fe0*/  ISETP.GE.U32.AND P2, PT, R180.reuse, 0x180, PT ;  /* 0x00000180b400780c */ /* 0x040fe40003f46070 */
[----:B------:R-:W-:-:S02]  /*0ff0*/  ISETP.GE.U32.AND P1, PT, R180, 0x200, PT ;  /* 0x00000200b400780c */ /* 0x000fc40003f26070 */
[----:B------:R-:W-:-:S05]  /*1000*/  MOV R224, R2 ;  /* 0x0000000200e07202 */ /* 0x000fca0000000f00 */
[----:B------:R-:W-:Y:S01]  /*1010*/  @UP0 USHF.L.U32 UR16, UR17, 0x10, URZ ;  /* 0x0000001011100899 */ /* 0x000fe200080006ff */
[----:B----4-:R-:W-:Y:S01]  /*1020*/  R2UR UR24, R176 ;  /* 0x00000000b01872ca */ /* 0x010fe200000e0000 */
[----:B------:R-:W-:-:S14]  /*1030*/  @!P4 BRA `(.L_x_4738) ;  /* 0x000000040088c947 */ /* 0x000fdc0003800000 */
        /* <DEDUP_REMOVED lines=10> */
[----:B------:R0:W2:Y:S01]  /*10e0*/  LDG.E.128 R188, desc[UR10][R180.64] ;  /* 0x0000000ab4bc7981 */ /* 0x0000a2000c1e1d00 */
[----:B-1----:R-:W-:-:S06]  /*10f0*/  IMAD.WIDE.U32 R176, R2, 0x10, R176 ;  /* 0x0000001002b07825 */ /* 0x002fcc00078e00b0 */
[----:B------:R-:W3:Y:S04]  /*1100*/  LDG.E.128 R176, desc[UR10][R176.64] ;  /* 0x0000000ab0b07981 */ /* 0x000ee8000c1e1d00 */
[----:B------:R-:W0:Y:S01]  /*1110*/  LDG.E.128 R180, desc[UR10][R180.64+0x10] ;  /* 0x0000100ab4b47981 */ /* 0x000e22000c1e1d00 */
[----:B------:R-:W-:-:S04]  /*1120*/  ISETP.NE.U32.AND P0, PT, RZ, UR20, PT ;  /* 0x00000014ff007c0c */ /* 0x000fc8000bf05070 */
[----:B------:R-:W-:-:S13]  /*1130*/  ISETP.NE.AND.EX P0, PT, RZ, UR21, PT, P0 ;  /* 0x00000015ff007c0c */ /* 0x000fda000bf05300 */
[----:B------:R-:W1:Y:S02]  /*1140*/  @P0 LDC.64 R208, c[0x0][0x438] ;  /* 0x00010e00ffd00b82 */ /* 0x000e640000000a00 */
[----:B-1----:R-:W-:-:S05]  /*1150*/  @P0 IMAD.WIDE.U32 R208, R2, 0x20, R208 ;  /* 0x0000002002d00825 */ /* 0x002fca00078e00d0 */
[----:B------:R-:W5:Y:S04]  /*1160*/  @P0 LDG.E.128 R52, desc[UR10][R208.64] ;  /* 0x0000000ad0340981 */ /* 0x000f68000c1e1d00 */
[----:B------:R3:W5:Y:S01]  /*1170*/  @P0 LDG.E.128 R48, desc[UR10][R208.64+0x10] ;  /* 0x0000100ad0300981 */ /* 0x000762000c1e1d00 */
[----:B0-----:R-:W-:-:S04]  /*1180*/  FADD.FTZ R180, R180, -UR25 ;  /* 0x80000019b4b47e21 */ /* 0x001fc80008010000 */
[----:B------:R-:W-:Y:S02]  /*1190*/  FMUL.FTZ R192, R180, UR24 ;  /* 0x00000018b4c07c20 */ /* 0x000fe40008410000 */
[----:B------:R-:W4:Y:S01]  /*11a0*/  LDL R180, [R1+0x78] ;  /* 0x0000780001b47983 */ /* 0x000f220000100800 */
[----:B--2---:R-:W-:Y:S01]  /*11b0*/  FADD.FTZ R0, R188, -UR25 ;  /* 0x80000019bc007e21 */ /* 0x004fe20008010000 */
[----:B---3--:R-:W-:Y:S02]  /*11c0*/  SHF.L.U32 R209, R176, 0x10, RZ ;  /* 0x00000010b0d17819 */ /* 0x008fe400000006ff */
[----:B------:R-:W-:Y:S01]  /*11d0*/  SHF.L.U32 R9, R14, 0x10, RZ ;  /* 0x000000100e097819 */ /* 0x000fe200000006ff */
[----:B------:R-:W-:Y:S01]  /*11e0*/  FMUL.FTZ R0, R0, UR24 ;  /* 0x0000001800007c20 */ /* 0x000fe20008410000 */
[----:B------:R-:W-:Y:S01]  /*11f0*/  FADD.FTZ R190, R190, -UR25 ;  /* 0x80000019bebe7e21 */ /* 0x000fe20008010000 */
[----:B------:R-:W-:Y:S01]  /*1200*/  FADD.FTZ R116, R116, R209 ;  /* 0x000000d174747221 */ /* 0x000fe20000010000 */
[----:B------:R-:W-:Y:S01]  /*1210*/  SHF.L.U32 R231, R177, 0x10, RZ ;  /* 0x00000010b1e77819 */ /* 0x000fe200000006ff */
[-C--:B------:R-:W-:Y:S01]  /*1220*/  FFMA.FTZ R148, R0, R209.reuse, R148 ;  /* 0x000000d100947223 */ /* 0x080fe20000010094 */
[----:B------:R-:W-:Y:S01]  /*1230*/  FMUL.FTZ R209, R9, R209 ;  /* 0x000000d109d17220 */ /* 0x000fe20000410000 */
[----:B------:R-:W-:Y:S01]  /*1240*/  FMUL.FTZ R198, R190, UR24 ;  /* 0x00000018bec67c20 */ /* 0x000fe20008410000 */
[----:B------:R-:W-:Y:S01]  /*1250*/  SHF.L.U32 R9, R17, 0x10, RZ ;  /* 0x0000001011097819 */ /* 0x000fe200000006ff */
[----:B------:R-:W-:Y:S01]  /*1260*/  FADD.FTZ R118, R118, R231 ;  /* 0x000000e776767221 */ /* 0x000fe20000010000 */
[----:B------:R-:W-:Y:S01]  /*1270*/  SHF.L.U32 R228, R178, 0x10, RZ ;  /* 0x00000010b2e47819 */ /* 0x000fe200000006ff */
[-C--:B------:R-:W-:Y:S01]  /*1280*/  FFMA.FTZ R150, R198, R231.reuse, R150 ;  /* 0x000000e7c6967223 */ /* 0x080fe20000010096 */
[----:B----4-:R-:W-:Y:S01]  /*1290*/  SHF.L.U32 R12, R207, 0x10, RZ ;  /* 0x00000010cf0c7819 */ /* 0x010fe200000006ff */
[----:B------:R-:W-:Y:S01]  /*12a0*/  FMUL.FTZ R231, R9, R231 ;  /* 0x000000e709e77220 */ /* 0x000fe20000410000 */
[----:B------:R-:W-:Y:S01]  /*12b0*/  FADD.FTZ R9, R182, -UR25 ;  /* 0x80000019b6097e21 */ /* 0x000fe20008010000 */
[----:B------:R-:W-:Y:S01]  /*12c0*/  SHF.L.U32 R225, R179, 0x10, RZ ;  /* 0x00000010b3e17819 */ /* 0x000fe200000006ff */
[----:B------:R-:W-:Y:S01]  /*12d0*/  FADD.FTZ R112, R112, R228 ;  /* 0x000000e470707221 */ /* 0x000fe20000010000 */
[-C--:B------:R-:W-:Y:S01]  /*12e0*/  FFMA.FTZ R144, R192, R228.reuse, R144 ;  /* 0x000000e4c0907223 */ /* 0x080fe20000010090 */
[----:B------:R-:W-:Y:S01]  /*12f0*/  FMUL.FTZ R9, R9, UR24 ;  /* 0x0000001809097c20 */ /* 0x000fe20008410000 */
[----:B------:R-:W-:Y:S01]  /*1300*/  SHF.L.U32 R14, R20, 0x10, RZ ;  /* 0x00000010140e7819 */ /* 0x000fe200000006ff */
[----:B------:R-:W-:Y:S01]  /*1310*/  FMUL.FTZ R228, R12, R228 ;  /* 0x000000e40ce47220 */ /* 0x000fe20000410000 */
[----:B------:R-:W-:Y:S01]  /*1320*/  PRMT R226, R176, 0x7632, R226 ;  /* 0x00007632b0e27816 */ /* 0x000fe200000000e2 */
[----:B------:R-:W-:Y:S01]  /*1330*/  FADD.FTZ R12, R189, -UR25 ;  /* 0x80000019bd0c7e21 */ /* 0x000fe20008010000 */
[----:B------:R-:W-:Y:S01]  /*1340*/  FADD.FTZ R114, R114, R225 ;  /* 0x000000e172727221 */ /* 0x000fe20000010000 */
[-C--:B------:R-:W-:Y:S01]  /*1350*/  FFMA.FTZ R146, R9, R225.reuse, R146 ;  /* 0x000000e109927223 */ /* 0x080fe20000010092 */
[----:B------:R-:W-:Y:S01]  /*1360*/  FMUL.FTZ R225, R14, R225 ;  /* 0x000000e10ee17220 */ /* 0x000fe20000410000 */
[----:B------:R-:W-:Y:S01]  /*1370*/  SHF.L.U32 R226, R226, 0x10, RZ ;  /* 0x00000010e2e27819 */ /* 0x000fe200000006ff */
[----:B------:R-:W-:Y:S01]  /*1380*/  FMUL.FTZ R12, R12, UR24 ;  /* 0x000000180c0c7c20 */ /* 0x000fe20008410000 */
[----:B------:R-:W-:-:S02]  /*1390*/  SHF.L.U32 R14, R195, 0x10, RZ ;  /* 0x00000010c30e7819 */ /* 0x000fc400000006ff */
[----:B------:R-:W-:Y:S01]  /*13a0*/  PRMT R208, R177, 0x7632, R208 ;  /* 0x00007632b1d07816 */ /* 0x000fe200000000d0 */
[-C--:B------:R-:W-:Y:S01]  /*13b0*/  FFMA.FTZ R149, R12, R226.reuse, R149 ;  /* 0x000000e20c957223 */ /* 0x080fe20000010095 */
[----:B------:R-:W-:Y:S01]  /*13c0*/  FADD.FTZ R117, R117, R226 ;  /* 0x000000e275757221 */ /* 0x000fe20000010000 */
[----:B------:R-:W-:Y:S01]  /*13d0*/  FMUL.FTZ R226, R14, R226 ;  /* 0x000000e20ee27220 */ /* 0x000fe20000410000 */
[----:B------:R-:W-:Y:S01]  /*13e0*/  FADD.FTZ R14, R191, -UR25 ;  /* 0x80000019bf0e7e21 */ /* 0x000fe20008010000 */
[----:B------:R-:W-:Y:S01]  /*13f0*/  SHF.L.U32 R208, R208, 0x10, RZ ;  /* 0x00000010d0d07819 */ /* 0x000fe200000006ff */
[----:B------:R-:W-:Y:S01]  /*1400*/  FADD.FTZ R176, RZ, R209 ;  /* 0x000000d1ffb07221 */ /* 0x000fe20000010000 */
[----:B------:R-:W-:Y:S01]  /*1410*/  FFMA.FTZ R20, R0, R209, RZ ;  /* 0x000000d100147223 */ /* 0x000fe200000100ff */
[----:B------:R-:W-:Y:S01]  /*1420*/  FMUL.FTZ R14, R14, UR24 ;  /* 0x000000180e0e7c20 */ /* 0x000fe20008410000 */
[----:B------:R-:W-:Y:S01]  /*1430*/  SHF.L.U32 R17, R223, 0x10, RZ ;  /* 0x00000010df117819 */ /* 0x000fe200000006ff */
[----:B------:R-:W-:Y:S01]  /*1440*/  FADD.FTZ R181, R181, -UR25 ;  /* 0x80000019b5b57e21 */ /* 0x000fe20008010000 */
[----:B------:R-:W-:Y:S01]  /*1450*/  PRMT R178, R178, 0x7632, R178 ;  /* 0x00007632b2b27816 */ /* 0x000fe200000000b2 */
[----:B------:R-:W-:Y:S01]  /*1460*/  FADD.FTZ R176, R176, R226 ;  /* 0x000000e2b0b07221 */ /* 0x000fe20000010000 */
[----:B------:R-:W-:Y:S01]  /*1470*/  FFMA.FTZ R20, R12, R226, R20 ;  /* 0x000000e20c147223 */ /* 0x000fe20000010014 */
[-C--:B------:R-:W-:Y:S01]  /*1480*/  FFMA.FTZ R151, R14, R208.reuse, R151 ;  /* 0x000000d00e977223 */ /* 0x080fe20000010097 */
[----:B------:R-:W-:Y:S01]  /*1490*/  FADD.FTZ R119, R119, R208 ;  /* 0x000000d077777221 */ /* 0x000fe20000010000 */
[----:B------:R-:W-:Y:S01]  /*14a0*/  FMUL.FTZ R208, R17, R208 ;  /* 0x000000d011d07220 */ /* 0x000fe20000410000 */
        /* <DEDUP_REMOVED lines=11> */
[----:B------:R-:W-:Y:S01]  /*1560*/  PRMT R179, R179, 0x7632, R179 ;  /* 0x00007632b3b37816 */ /* 0x000fe200000000b3 */
[----:B------:R-:W-:Y:S01]  /*1570*/  FMUL.FTZ R20, R177, UR24 ;  /* 0x00000018b1147c20 */ /* 0x000fe20008410000 */
[----:B------:R-:W-:Y:S01]  /*1580*/  FADD.FTZ R176, R176, R228 ;  /* 0x000000e4b0b07221 */ /* 0x000fe20000010000 */
[----:B------:R-:W-:Y:S01]  /*1590*/  FFMA.FTZ R177, R192, R228, R178 ;  /* 0x000000e4c0b17223 */ /* 0x000fe200000100b2 */
[----:B------:R-:W-:-:S02]  /*15a0*/  SHF.L.U32 R179, R179, 0x10, RZ ;  /* 0x00000010b3b37819 */ /* 0x000fc400000006ff */
[----:B------:R-:W-:Y:S01]  /*15b0*/  FADD.FTZ R176, R176, R207 ;  /* 0x000000cfb0b07221 */ /* 0x000fe20000010000 */
[----:B------:R-:W-:-:S03]  /*15c0*/  FFMA.FTZ R177, R17, R207, R177 ;  /* 0x000000cf11b17223 */ /* 0x000fc600000100b1 */
[----:B------:R-:W-:Y:S01]  /*15d0*/  FADD.FTZ R176, R176, R225 ;  /* 0x000000e1b0b07221 */ /* 0x000fe20000010000 */
[----:B------:R-:W-:Y:S01]  /*15e0*/  FFMA.FTZ R177, R9, R225, R177 ;  /* 0x000000e109b17223 */ /* 0x000fe200000100b1 */
[----:B------:R-:W-:Y:S01]  /*15f0*/  FADD.FTZ R115, R115, R179 ;  /* 0x000000b373737221 */ /* 0x000fe20000010000 */
[----:B------:R-:W-:Y:S01]  /*1600*/  FFMA.FTZ R147, R20, R179, R147 ;  /* 0x000000b314937223 */ /* 0x000fe20000010093 */
[----:B------:R-:W-:Y:S02]  /*1610*/  IADD3 R224, PT, PT, R2, 0x80, RZ ;  /* 0x0000008002e07810 */ /* 0x000fe40007ffe0ff */
[----:B------:R-:W-:-:S05]  /*1620*/  SHF.L.U32 R178, R180, 0x10, RZ ;  /* 0x00000010b4b27819 */ /* 0x000fca00000006ff */
[----:B------:R-:W-:-:S04]  /*1630*/  FMUL.FTZ R195, R178, R179 ;  /* 0x000000b3b2c37220 */ /* 0x000fc80000410000 */
[----:B------:R-:W-:Y:S01]  /*1640*/  FADD.FTZ R220, R176, R195 ;  /* 0x000000c3b0dc7221 */ /* 0x000fe20000010000 */
[----:B------:R-:W-:-:S07]  /*1650*/  FFMA.FTZ R221, R20, R195, R177 ;  /* 0x000000c314dd7223 */ /* 0x000fce00000100b1 */
.L_x_4738:
[----:B------:R-:W-:Y:S05]  /*1660*/  BSYNC.RECONVERGENT B0 ;  /* 0x0000000000007941 */ /* 0x000fea0003800200 */
.L_x_4737:
[----:B------:R-:W-:Y:S04]  /*1670*/  BSSY.RECONVERGENT B0, `(.L_x_4739) ;  /* 0x0000064000007945 */ /* 0x000fe80003800200 */
        /* <DEDUP_REMOVED lines=11> */
[----:B------:R-:W3:Y:S01]  /*1730*/  LDG.E.128 R188, desc[UR10][R180.64] ;  /* 0x0000000ab4bc7981 */ /* 0x000ee2000c1e1d00 */
[----:B-1----:R-:W-:-:S06]  /*1740*/  IMAD.WIDE.U32 R176, R224, 0x10, R176 ;  /* 0x00000010e0b07825 */ /* 0x002fcc00078e00b0 */
[----:B------:R-:W4:Y:S04]  /*1750*/  LDG.E.128 R176, desc[UR10][R176.64] ;  /* 0x0000000ab0b07981 */ /* 0x000f28000c1e1d00 */
[----:B------:R-:W3:Y:S01]  /*1760*/  LDG.E.128 R180, desc[UR10][R180.64+0x10] ;  /* 0x0000100ab4b47981 */ /* 0x000ee2000c1e1d00 */
[----:B------:R-:W-:-:S04]  /*1770*/  ISETP.NE.U32.AND P0, PT, RZ, UR20, PT ;  /* 0x00000014ff007c0c */ /* 0x000fc8000bf05070 */
[----:B------:R-:W-:-:S13]  /*1780*/  ISETP.NE.AND.EX P0, PT, RZ, UR21, PT, P0 ;  /* 0x00000015ff007c0c */ /* 0x000fda000bf05300 */
[----:B------:R-:W0:Y:S02]  /*1790*/  @P0 LDC.64 R222, c[0x0][0x438] ;  /* 0x00010e00ffde0b82 */ /* 0x000e240000000a00 */
[----:B0-----:R-:W-:-:S05]  /*17a0*/  @P0 IMAD.WIDE.U32 R222, R224, 0x20, R222 ;  /* 0x00000020e0de0825 */ /* 0x001fca00078e00de */
[----:B------:R0:W5:Y:S04]  /*17b0*/  @P0 LDG.E.128 R44, desc[UR10][R222.64] ;  /* 0x0000000ade2c0981 */ /* 0x000168000c1e1d00 */
[----:B------:R0:W5:Y:S01]  /*17c0*/  @P0 LDG.E.128 R40, desc[UR10][R222.64+0x10] ;  /* 0x0000100ade280981 */ /* 0x000162000c1e1d00 */
[----:B--2---:R-:W-:Y:S01]  /*17d0*/  SHF.L.U32 R5, R13, 0x10, RZ ;  /* 0x000000100d057819 */ /* 0x004fe200000006ff */
[----:B---3--:R-:W-:Y:S02]  /*17e0*/  FADD.FTZ R13, R180, -UR25 ;  /* 0x80000019b40d7e21 */ /* 0x008fe40008010000 */
[----:B------:R-:W2:Y:S01]  /*17f0*/  LDL R180, [R1+0x68] ;  /* 0x0000680001b47983 */ /* 0x000ea20000100800 */
[----:B------:R-:W-:Y:S01]  /*1800*/  FADD.FTZ R188, R188, -UR25 ;  /* 0x80000019bcbc7e21 */ /* 0x000fe20008010000 */
[----:B----4-:R-:W-:-:S03]  /*1810*/  SHF.L.U32 R234, R176, 0x10, RZ ;  /* 0x00000010b0ea7819 */ /* 0x010fc600000006ff */
[----:B------:R-:W-:Y:S01]  /*1820*/  FMUL.FTZ R201, R188, UR24 ;  /* 0x00000018bcc97c20 */ /* 0x000fe20008410000 */
[----:B------:R-:W-:Y:S01]  /*1830*/  FADD.FTZ R190, R190, -UR25 ;  /* 0x80000019bebe7e21 */ /* 0x000fe20008010000 */
[----:B------:R-:W-:Y:S02]  /*1840*/  FADD.FTZ R108, R108, R234 ;  /* 0x000000ea6c6c7221 */ /* 0x000fe40000010000 */
[-C--:B------:R-:W-:Y:S01]  /*1850*/  FFMA.FTZ R140, R201, R234.reuse, R140 ;  /* 0x000000eac98c7223 */ /* 0x080fe2000001008c */
[----:B------:R-:W-:Y:S01]  /*1860*/  FMUL.FTZ R234, R5, R234 ;  /* 0x000000ea05ea7220 */ /* 0x000fe20000410000 */
[----:B------:R-:W-:Y:S01]  /*1870*/  SHF.L.U32 R5, R177, 0x10, RZ ;  /* 0x00000010b1057819 */ /* 0x000fe200000006ff */
[----:B------:R-:W-:Y:S01]  /*1880*/  FMUL.FTZ R197, R190, UR24 ;  /* 0x00000018bec57c20 */ /* 0x000fe20008410000 */
[----:B------:R-:W-:-:S03]  /*1890*/  SHF.L.U32 R10, R216, 0x10, RZ ;  /* 0x00000010d80a7819 */ /* 0x000fc600000006ff */
[----:B------:R-:W-:Y:S01]  /*18a0*/  FADD.FTZ R110, R110, R5 ;  /* 0x000000056e6e7221 */ /* 0x000fe20000010000 */
[-C--:B------:R-:W-:Y:S01]  /*18b0*/  FFMA.FTZ R142, R197, R5.reuse, R142 ;  /* 0x00000005c58e7223 */ /* 0x080fe2000001008e */
[----:B------:R-:W-:Y:S01]  /*18c0*/  FMUL.FTZ R230, R10, R5 ;  /* 0x000000050ae67220 */ /* 0x000fe20000410000 */
[----:B------:R-:W-:Y:S01]  /*18d0*/  FMUL.FTZ R5, R13, UR24 ;  /* 0x000000180d057c20 */ /* 0x000fe20008410000 */
[----:B------:R-:W-:Y:S02]  /*18e0*/  SHF.L.U32 R13, R178, 0x10, RZ ;  /* 0x00000010b20d7819 */ /* 0x000fe400000006ff */
[----:B------:R-:W-:Y:S01]  /*18f0*/  SHF.L.U32 R15, R15, 0x10, RZ ;  /* 0x000000100f0f7819 */ /* 0x000fe200000006ff */
[----:B------:R-:W-:Y:S01]  /*1900*/  FADD.FTZ R10, R182, -UR25 ;  /* 0x80000019b60a7e21 */ /* 0x000fe20008010000 */
[----:B------:R-:W-:-:S03]  /*1910*/  SHF.L.U32 R18, R18, 0x10, RZ ;  /* 0x0000001012127819 */ /* 0x000fc600000006ff */
[-C--:B------:R-:W-:Y:S01]  /*1920*/  FMUL.FTZ R219, R15, R13.reuse ;  /* 0x0000000d0fdb7220 */ /* 0x080fe20000410000 */
[----:B------:R-:W-:Y:S01]  /*1930*/  SHF.L.U32 R15, R179, 0x10, RZ ;  /* 0x00000010b30f7819 */ /* 0x000fe200000006ff */
[----:B------:R-:W-:Y:S01]  /*1940*/  FMUL.FTZ R10, R10, UR24 ;  /* 0x000000180a0a7c20 */ /* 0x000fe20008410000 */
[----:B------:R-:W-:Y:S01]  /*1950*/  FADD.FTZ R104, R104, R13 ;  /* 0x0000000d68687221 */ /* 0x000fe20000010000 */
[----:B------:R-:W-:Y:S01]  /*1960*/  FFMA.FTZ R136, R5, R13, R136 ;  /* 0x0000000d05887223 */ /* 0x000fe20000010088 */
        /* <DEDUP_REMOVED lines=13> */
[----:B------:R-:W-:Y:S02]  /*1a40*/  SHF.L.U32 R21, R21, 0x10, RZ ;  /* 0x0000001015157819 */ /* 0x000fe400000006ff */
[----:B------:R-:W-:Y:S01]  /*1a50*/  SHF.L.U32 R177, R205, 0x10, RZ ;  /* 0x00000010cdb17819 */ /* 0x000fe200000006ff */
[----:B------:R-:W-:Y:S01]  /*1a60*/  FMUL.FTZ R15, R15, UR24 ;  /* 0x000000180f0f7c20 */ /* 0x000fe20008410000 */
[----:B------:R-:W-:Y:S01]  /*1a70*/  PRMT R18, R178, 0x7632, R18 ;  /* 0x00007632b2127816 */ /* 0x000fe20000000012 */
[----:B------:R-:W-:Y:S01]  /*1a80*/  FADD.FTZ R176, R181, -UR25 ;  /* 0x80000019b5b07e21 */ /* 0x000fe20008010000 */
[----:B------:R-:W-:Y:S01]  /*1a90*/  FADD.FTZ R111, R111, R21 ;  /* 0x000000156f6f7221 */ /* 0x000fe20000010000 */
[-C--:B------:R-:W-:Y:S01]  /*1aa0*/  FFMA.FTZ R143, R15, R21.reuse, R143 ;  /* 0x000000150f8f7223 */ /* 0x080fe2000001008f */
        /* <DEDUP_REMOVED lines=13> */
[----:B------:R-:W-:Y:S02]  /*1b80*/  FADD.FTZ R176, R183, -UR25 ;  /* 0x80000019b7b07e21 */ /* 0x000fe40008010000 */
        /* <DEDUP_REMOVED lines=14> */
[----:B--2---:R-:W-:-:S05]  /*1c70*/  SHF.L.U32 R178, R180, 0x10, RZ ;  /* 0x00000010b4b27819 */ /* 0x004fca00000006ff */
[----:B------:R-:W-:-:S04]  /*1c80*/  FMUL.FTZ R194, R178, R179 ;  /* 0x000000b3b2c27220 */ /* 0x000fc80000410000 */
[----:B------:R-:W-:Y:S01]  /*1c90*/  FADD.FTZ R220, R176, R194 ;  /* 0x000000c2b0dc7221 */ /* 0x000fe20000010000 */
[----:B0-----:R-:W-:-:S07]  /*1ca0*/  FFMA.FTZ R221, R21, R194, R177 ;  /* 0x000000c215dd7223 */ /* 0x001fce00000100b1 */
.L_x_4740:
[----:B------:R-:W-:Y:S05]  /*1cb0*/  BSYNC.RECONVERGENT B0 ;  /* 0x0000000000007941 */ /* 0x000fea0003800200 */
.L_x_4739:
[----:B------:R-:W-:Y:S04]  /*1cc0*/  BSSY.RECONVERGENT B0, `(.L_x_4741) ;  /* 0x0000060000007945 */ /* 0x000fe80003800200 */
[----:B------:R-:W-:Y:S05]  /*1cd0*/  @!P2 BRA `(.L_x_4742) ;  /* 0x000000040078a947 */ /* 0x000fea0003800000 */
[----:B------:R-:W0:Y:S01]  /*1ce0*/  LDC.64 R180, c[0x0][0x3a8] ;  /* 0x0000ea00ffb47b82 */ /* 0x000e220000000a00 */
[----:B------:R-:W2:Y:S04]  /*1cf0*/  LDL R204, [R1+0x4c] ;  /* 0x00004c0001cc7983 */ /* 0x000ea80000100800 */
[----:B------:R-:W3:Y:S03]  /*1d00*/  LDL R203, [R1+0x50] ;  /* 0x0000500001cb7983 */ /* 0x000ee60000100800 */
[----:B------:R-:W1:Y:S01]  /*1d10*/  LDC.64 R176, c[0x0][0x428] ;  /* 0x00010a00ffb07b82 */ /* 0x000e620000000a00 */
[----:B------:R-:W4:Y:S01]  /*1d20*/  LDL R193, [R1+0x54] ;  /* 0x0000540001c17983 */ /* 0x000f220000100800 */
[----:B0-----:R-:W-:-:S05]  /*1d30*/  IMAD.WIDE.U32 R180, R224, 0x20, R180 ;  /* 0x00000020e0b47825 */ /* 0x001fca00078e00b4 */
[----:B------:R-:W2:Y:S01]  /*1d40*/  LDG.E.128 R188, desc[UR10][R180.64] ;  /* 0x0000000ab4bc7981 */ /* 0x000ea2000c1e1d00 */
[----:B-1----:R-:W-:-:S06]  /*1d50*/  IMAD.WIDE.U32 R176, R224, 0x10, R176 ;  /* 0x00000010e0b07825 */ /* 0x002fcc00078e00b0 */
[----:B------:R-:W3:Y:S04]  /*1d60*/  LDG.E.128 R176, desc[UR10][R176.64] ;  /* 0x0000000ab0b07981 */ /* 0x000ee8000c1e1d00 */
[----:B------:R-:W4:Y:S01]  /*1d70*/  LDG.E.128 R180, desc[UR10][R180.64+0x10] ;  /* 0x0000100ab4b47981 */ /* 0x000f22000c1e1d00 */
[----:B------:R-:W-:-:S04]  /*1d80*/  ISETP.NE.U32.AND P0, PT, RZ, UR20, PT ;  /* 0x00000014ff007c0c */ /* 0x000fc8000bf05070 */
[----:B------:R-:W-:-:S13]  /*1d90*/  ISETP.NE.AND.EX P0, PT, RZ, UR21, PT, P0 ;  /* 0x00000015ff007c0c */ /* 0x000fda000bf05300 */
[----:B------:R-:W0:Y:S02]  /*1da0*/  @P0 LDC.64 R222, c[0x0][0x438] ;  /* 0x00010e00ffde0b82 */ /* 0x000e240000000a00 */
[----:B0-----:R-:W-:-:S05]  /*1db0*/  @P0 IMAD.WIDE.U32 R222, R224, 0x20, R222 ;  /* 0x00000020e0de0825 */ /* 0x001fca00078e00de */
[----:B------:R0:W5:Y:S04]  /*1dc0*/  @P0 LDG.E.128 R36, desc[UR10][R222.64] ;  /* 0x0000000ade240981 */ /* 0x000168000c1e1d00 */
[----:B------:R0:W5:Y:S01]  /*1dd0*/  @P0 LDG.E.128 R32, desc[UR10][R222.64+0x10] ;  /* 0x0000100ade200981 */ /* 0x000162000c1e1d00 */
[----:B------:R-:W-:Y:S02]  /*1de0*/  SHF.L.U32 R3, R240, 0x10, RZ ;  /* 0x00000010f0037819 */ /* 0x000fe400000006ff */
[----:B------:R-:W-:Y:S01]  /*1df0*/  SHF.L.U32 R6, R241, 0x10, RZ ;  /* 0x00000010f1067819 */ /* 0x000fe200000006ff */
[----:B----4-:R-:W-:Y:S02]  /*1e00*/  FADD.FTZ R8, R180, -UR25 ;  /* 0x80000019b4087e21 */ /* 0x010fe40008010000 */
[----:B------:R-:W4:Y:S01]  /*1e10*/  LDL R180, [R1+0x58] ;  /* 0x0000580001b47983 */ /* 0x000f220000100800 */
[----:B--2---:R-:W-:Y:S01]  /*1e20*/  FADD.FTZ R188, R188, -UR25 ;  /* 0x80000019bcbc7e21 */ /* 0x004fe20008010000 */
[----:B---3--:R-:W-:-:S03]  /*1e30*/  SHF.L.U32 R233, R176, 0x10, RZ ;  /* 0x00000010b0e97819 */ /* 0x008fc600000006ff */
        /* <DEDUP_REMOVED lines=68> */
[----:B----4-:R-:W-:-:S05]  /*2280*/  SHF.L.U32 R178, R180, 0x10, RZ ;  /* 0x00000010b4b27819 */ /* 0x010fca00000006ff */
[----:B------:R-:W-:-:S04]  /*2290*/  FMUL.FTZ R193, R178, R179 ;  /* 0x000000b3b2c17220 */ /* 0x000fc80000410000 */
[----:B------:R-:W-:Y:S01]  /*22a0*/  FADD.FTZ R220, R176, R193 ;  /* 0x000000c1b0dc7221 */ /* 0x000fe20000010000 */
[----:B0-----:R-:W-:-:S07]  /*22b0*/  FFMA.FTZ R221, R22, R193, R177 ;  /* 0x000000c116dd7223 */ /* 0x001fce00000100b1 */
.L_x_4742:
[----:B------:R-:W-:Y:S05]  /*22c0*/  BSYNC.RECONVERGENT B0 ;  /* 0x0000000000007941 */ /* 0x000fea0003800200 */
.L_x_4741:
        /* <DEDUP_REMOVED lines=18> */
[----:B------:R-:W-:Y:S01]  /*23f0*/  SHF.L.U32 R4, R236, 0x10, RZ ;  /* 0x00000010ec047819 */ /* 0x000fe200000006ff */
[----:B----4-:R-:W-:Y:S02]  /*2400*/  FADD.FTZ R7, R182, -UR25 ;  /* 0x80000019b6077e21 */ /* 0x010fe40008010000 */
[----:B------:R-:W4:Y:S01]  /*2410*/  LDL R182, [R1+0x48] ;  /* 0x0000480001b67983 */ /* 0x000f220000100800 */
[----:B--2---:R-:W-:Y:S01]  /*2420*/  FADD.FTZ R184, R184, -UR25 ;  /* 0x80000019b8b87e21 */ /* 0x004fe20008010000 */
[----:B---3--:R-:W-:Y:S01]  /*2430*/  SHF.L.U32 R232, R176, 0x10, RZ ;  /* 0x00000010b0e87819 */ /* 0x008fe200000006ff */
[----:B------:R-:W-:-:S02]  /*2440*/  FADD.FTZ R186, R186, -UR25 ;  /* 0x80000019baba7e21 */ /* 0x000fc40008010000 */
[----:B------:R-:W-:Y:S01]  /*2450*/  FMUL.FTZ R200, R184, UR24 ;  /* 0x00000018b8c87c20 */ /* 0x000fe20008410000 */
[----:B------:R-:W-:Y:S01]  /*2460*/  SHF.L.U32 R227, R177, 0x10, RZ ;  /* 0x00000010b1e37819 */ /* 0x000fe200000006ff */
[----:B------:R-:W-:Y:S02]  /*2470*/  FADD.FTZ R92, R92, R232 ;  /* 0x000000e85c5c7221 */ /* 0x000fe40000010000 */
[-C--:B------:R-:W-:Y:S01]  /*2480*/  FFMA.FTZ R124, R200, R232.reuse, R124 ;  /* 0x000000e8c87c7223 */ /* 0x080fe2000001007c */
[----:B------:R-:W-:Y:S01]  /*2490*/  FMUL.FTZ R232, R4, R232 ;  /* 0x000000e804e87220 */ /* 0x000fe20000410000 */
[----:B------:R-:W-:Y:S01]  /*24a0*/  FMUL.FTZ R186, R186, UR24 ;  /* 0x00000018baba7c20 */ /* 0x000fe20008410000 */
[----:B------:R-:W-:Y:S01]  /*24b0*/  SHF.L.U32 R4, R237, 0x10, RZ ;  /* 0x00000010ed047819 */ /* 0x000fe200000006ff */
[----:B------:R-:W-:Y:S01]  /*24c0*/  FADD.FTZ R180, R180, -UR25 ;  /* 0x80000019b4b47e21 */ /* 0x000fe20008010000 */
[----:B------:R-:W-:Y:S01]  /*24d0*/  FADD.FTZ R94, R94, R227 ;  /* 0x000000e35e5e7221 */ /* 0x000fe20000010000 */
[-C--:B------:R-:W-:Y:S01]  /*24e0*/  FFMA.FTZ R126, R186, R227.reuse, R126 ;  /* 0x000000e3ba7e7223 */ /* 0x080fe2000001007e */
[----:B------:R-:W-:Y:S01]  /*24f0*/  SHF.L.U32 R11, R178, 0x10, RZ ;  /* 0x00000010b20b7819 */ /* 0x000fe200000006ff */
[----:B------:R-:W-:Y:S01]  /*2500*/  FMUL.FTZ R227, R4, R227 ;  /* 0x000000e304e37220 */ /* 0x000fe20000410000 */
[----:B------:R-:W-:Y:S01]  /*2510*/  SHF.L.U32 R23, R238, 0x10, RZ ;  /* 0x00000010ee177819 */ /* 0x000fe200000006ff */
[----:B------:R-:W-:Y:S01]  /*2520*/  FMUL.FTZ R4, R180, UR24 ;  /* 0x00000018b4047c20 */ /* 0x000fe20008410000 */
[----:B------:R-:W-:Y:S01]  /*2530*/  SHF.L.U32 R180, R239, 0x10, RZ ;  /* 0x00000010efb47819 */ /* 0x000fe200000006ff */
[----:B------:R-:W-:-:S02]  /*2540*/  FADD.FTZ R88, R88, R11 ;  /* 0x0000000b58587221 */ /* 0x000fc40000010000 */
[-C--:B------:R-:W-:Y:S01]  /*2550*/  FMUL.FTZ R217, R23, R11.reuse ;  /* 0x0000000b17d97220 */ /* 0x080fe20000410000 */
[----:B------:R-:W-:Y:S01]  /*2560*/  FFMA.FTZ R120, R4, R11, R120 ;  /* 0x0000000b04787223 */ /* 0x000fe20000010078 */
[----:B------:R-:W-:Y:S01]  /*2570*/  SHF.L.U32 R23, R179, 0x10, RZ ;  /* 0x00000010b3177819 */ /* 0x000fe200000006ff */
[----:B------:R-:W-:Y:S01]  /*2580*/  FADD.FTZ R11, R185, -UR25 ;  /* 0x80000019b90b7e21 */ /* 0x000fe20008010000 */
[----:B------:R-:W-:Y:S01]  /*2590*/  FMUL.FTZ R7, R7, UR24 ;  /* 0x0000001807077c20 */ /* 0x000fe20008410000 */
[----:B------:R-:W-:Y:S02]  /*25a0*/  PRMT R176, R176, 0x7632, R176 ;  /* 0x00007632b0b07816 */ /* 0x000fe400000000b0 */
[----:B------:R-:W-:Y:S01]  /*25b0*/  FADD.FTZ R90, R90, R23 ;  /* 0x000000175a5a7221 */ /* 0x000fe20000010000 */
[-C--:B------:R-:W-:Y:S01]  /*25c0*/  FFMA.FTZ R122, R7, R23.reuse, R122 ;  /* 0x00000017077a7223 */ /* 0x080fe2000001007a */
[----:B------:R-:W-:Y:S01]  /*25d0*/  FMUL.FTZ R210, R180, R23 ;  /* 0x00000017b4d27220 */ /* 0x000fe20000410000 */
[----:B------:R-:W-:Y:S01]  /*25e0*/  FMUL.FTZ R212, R11, UR24 ;  /* 0x000000180bd47c20 */ /* 0x000fe20008410000 */
[----:B------:R-:W-:-:S02]  /*25f0*/  SHF.L.U32 R23, R176, 0x10, RZ ;  /* 0x00000010b0177819 */ /* 0x000fc400000006ff */
[----:B------:R-:W-:Y:S02]  /*2600*/  SHF.L.U32 R11, R222, 0x10, RZ ;  /* 0x00000010de0b7819 */ /* 0x000fe400000006ff */
[----:B------:R-:W-:Y:S01]  /*2610*/  PRMT R176, R177, 0x7632, R176 ;  /* 0x00007632b1b07816 */ /* 0x000fe200000000b0 */
[-C--:B------:R-:W-:Y:S02]  /*2620*/  FFMA.FTZ R125, R212, R23.reuse, R125 ;  /* 0x00000017d47d7223 */ /* 0x080fe4000001007d */
[----:B------:R-:W-:Y:S01]  /*2630*/  FMUL.FTZ R211, R11, R23 ;  /* 0x000000170bd37220 */ /* 0x000fe20000410000 */
[----:B------:R-:W-:Y:S01]  /*2640*/  FADD.FTZ R11, R187, -UR25 ;  /* 0x80000019bb0b7e21 */ /* 0x000fe20008010000 */
[--C-:B------:R-:W-:Y:S01]  /*2650*/  FADD.FTZ R93, R93, R23.reuse ;  /* 0x000000175d5d7221 */ /* 0x100fe20000010000 */
[----:B------:R-:W-:Y:S02]  /*2660*/  PRMT R23, R178, 0x7632, R23 ;  /* 0x00007632b2177816 */ /* 0x000fe40000000017 */
[----:B------:R-:W-:Y:S01]  /*2670*/  SHF.L.U32 R176, R176, 0x10, RZ ;  /* 0x00000010b0b07819 */ /* 0x000fe200000006ff */
[----:B------:R-:W-:Y:S01]  /*2680*/  FMUL.FTZ R11, R11, UR24 ;  /* 0x000000180b0b7c20 */ /* 0x000fe20008410000 */
[----:B------:R-:W-:Y:S01]  /*2690*/  SHF.L.U32 R178, R191, 0x10, RZ ;  /* 0x00000010bfb27819 */ /* 0x000fe200000006ff */
[----:B------:R-:W-:-:S02]  /*26a0*/  FADD.FTZ R177, R181, -UR25 ;  /* 0x80000019b5b17e21 */ /* 0x000fc40008010000 */
[-C--:B------:R-:W-:Y:S01]  /*26b0*/  FFMA.FTZ R127, R11, R176.reuse, R127 ;  /* 0x000000b00b7f7223 */ /* 0x080fe2000001007f */
[----:B------:R-:W-:Y:S01]  /*26c0*/  FADD.FTZ R95, R95, R176 ;  /* 0x000000b05f5f7221 */ /* 0x000fe20000010000 */
[----:B------:R-:W-:Y:S01]  /*26d0*/  FMUL.FTZ R202, R178, R176 ;  /* 0x000000b0b2ca7220 */ /* 0x000fe20000410000 */
[----:B------:R-:W-:Y:S01]  /*26e0*/  SHF.L.U32 R176, R23, 0x10, RZ ;  /* 0x0000001017b07819 */ /* 0x000fe200000006ff */
[----:B------:R-:W-:Y:S01]  /*26f0*/  FMUL.FTZ R23, R177, UR24 ;  /* 0x00000018b1177c20 */ /* 0x000fe20008410000 */
[----:B------:R-:W-:Y:S01]  /*2700*/  FADD.FTZ R177, R220, R232 ;  /* 0x000000e8dcb17221 */ /* 0x000fe20000010000 */
[----:B------:R-:W-:Y:S01]  /*2710*/  FFMA.FTZ R178, R200, R232, R221 ;  /* 0x000000e8c8b27223 */ /* 0x000fe200000100dd */
[----:B------:R-:W-:Y:S02]  /*2720*/  SHF.L.U32 R180, R190, 0x10, RZ ;  /* 0x00000010beb47819 */ /* 0x000fe400000006ff */
[----:B------:R-:W-:Y:S01]  /*2730*/  FADD.FTZ R177, R177, R211 ;  /* 0x000000d3b1b17221 */ /* 0x000fe20000010000 */
[----:B------:R-:W-:Y:S01]  /*2740*/  FFMA.FTZ R178, R212, R211, R178 ;  /* 0x000000d3d4b27223 */ /* 0x000fe200000100b2 */
[----:B------:R-:W-:-:S02]  /*2750*/  FADD.FTZ R89, R89, R176 ;  /* 0x000000b059597221 */ /* 0x000fc40000010000 */
[----:B------:R-:W-:Y:S01]  /*2760*/  FADD.FTZ R177, R177, R227 ;  /* 0x000000e3b1b17221 */ /* 0x000fe20000010000 */
[----:B------:R-:W-:Y:S01]  /*2770*/  FFMA.FTZ R178, R186, R227, R178 ;  /* 0x000000e3bab27223 */ /* 0x000fe200000100b2 */
        /* <DEDUP_REMOVED lines=16> */
[----:B----4-:R-:W-:-:S05]  /*2880*/  SHF.L.U32 R178, R182, 0x10, RZ ;  /* 0x00000010b6b27819 */ /* 0x010fca00000006ff */
[----:B------:R-:W-:-:S04]  /*2890*/  FMUL.FTZ R185, R178, R179 ;  /* 0x000000b3b2b97220 */ /* 0x000fc80000410000 */
[----:B------:R-:W-:Y:S01]  /*28a0*/  FADD.FTZ R220, R176, R185 ;  /* 0x000000b9b0dc7221 */ /* 0x000fe20000010000 */
[----:B0-----:R-:W-:-:S07]  /*28b0*/  FFMA.FTZ R221, R184, R185, R177 ;  /* 0x000000b9b8dd7223 */ /* 0x001fce00000100b1 */
.L_x_4744:
[----:B------:R-:W-:Y:S05]  /*28c0*/  BSYNC.RECONVERGENT B0 ;  /* 0x0000000000007941 */ /* 0x000fea0003800200 */
.L_x_4743:
[----:B------:R-:W0:Y:S01]  /*28d0*/  SHFL.DOWN PT, R176, R220, 0x10, 0x1f ;  /* 0x0a001f00dcb07f89 */ /* 0x000e2200000e0000 */
[----:B------:R-:W-:Y:S03]  /*28e0*/  BSSY.RECONVERGENT B0, `(.L_x_4745) ;  /* 0x000001f000007945 */ /* 0x000fe60003800200 */
[----:B------:R-:W1:Y:S01]  /*28f0*/  SHFL.DOWN PT, R177, R221, 0x10, 0x1f ;  /* 0x0a001f00ddb17f89 */ /* 0x000e6200000e0000 */
[----:B------:R-:W2:Y:S01]  /*2900*/  S2R R179, SR_TID.X ;  /* 0x0000000000b37919 */ /* 0x000ea20000002100 */
[----:B0-----:R-:W-:Y:S01]  /*2910*/  FADD.FTZ R176, R176, R220 ;  /* 0x000000dcb0b07221 */ /* 0x001fe20000010000 */
[----:B-1----:R-:W-:-:S04]  /*2920*/  FADD.FTZ R177, R177, R221 ;  /* 0x000000ddb1b17221 */ /* 0x002fc80000010000 */
[----:B------:R-:W0:Y:S01]  /*2930*/  SHFL.DOWN PT, R178, R176, 0x8, 0x1f ;  /* 0x09001f00b0b27f89 */ /* 0x000e2200000e0000 */
[----:B--2---:R-:W-:Y:S01]  /*2940*/  LOP3.LUT P0, RZ, R179, 0x1f, RZ, 0xc0, !PT ;  /* 0x0000001fb3ff7812 */ /* 0x004fe2000780c0ff */
        /* <DEDUP_REMOVED lines=24> */
.L_x_4746:
[----:B------:R-:W-:Y:S05]  /*2ad0*/  BSYNC.RECONVERGENT B0 ;  /* 0x0000000000007941 */ /* 0x000fea0003800200 */
.L_x_4745:
[----:B------:R-:W1:Y:S08]  /*2ae0*/  S2UR UR5, SR_CgaCtaId ;  /* 0x00000000000579c3 */ /* 0x000e700000008800 */
[----:B------:R-:W-:Y:S06]  /*2af0*/  BAR.SYNC.DEFER_BLOCKING 0x0 ;  /* 0x0000000000007b1d */ /* 0x000fec0000010000 */
[----:B------:R-:W-:Y:S01]  /*2b00*/  UMOV UR4, 0x400 ;  /* 0x0000040000047882 */ /* 0x000fe20000000000 */
[----:B------:R-:W-:Y:S01]  /*2b10*/  BSSY.RECONVERGENT B0, `(.L_x_4747) ;  /* 0x0000160000007945 */ /* 0x000fe20003800200 */
        /* <DEDUP_REMOVED lines=19> */
[----:B------:R-:W-:-:S12]  /*2c50*/  @!P4 BRA `(.L_x_4748) ;  /* 0x00000014002cc947 */ /* 0x000fd80003800000 */
[----:B------:R-:W0:Y:S02]  /*2c60*/  LDC.64 R176, c[0x0][0x390] ;  /* 0x0000e400ffb07b82 */ /* 0x000e240000000a00 */
[----:B0-----:R-:W-:-:S06]  /*2c70*/  IMAD.WIDE.U32 R176, R2, 0x10, R176 ;  /* 0x0000001002b07825 */ /* 0x001fcc00078e00b0 */
[----:B------:R-:W5:Y:S01]  /*2c80*/  LDG.E.128 R176, desc[UR10][R176.64] ;  /* 0x0000000ab0b07981 */ /* 0x000f62000c1e1d00 */
[----:B------:R-:W-:-:S04]  /*2c90*/  UISETP.NE.U32.AND UP1, UPT, UR20, URZ, UPT ;  /* 0x000000ff1400728c */ /* 0x000fc8000bf25070 */
[----:B------:R-:W-:-:S09]  /*2ca0*/  UISETP.NE.AND.EX UP1, UPT, UR21, URZ, UPT, UP1 ;  /* 0x000000ff1500728c */ /* 0x000fd2000bf25310 */
[----:B------:R-:W-:Y:S05]  /*2cb0*/  BRA.U UP1, `(.L_x_4749) ;  /* 0x00000009016c7547 */ /* 0x000fea000b800000 */
[----:B------:R0:W5:Y:S04]  /*2cc0*/  LDL R190, [R1+0x14] ;  /* 0x0000140001be7983 */ /* 0x0001680000100800 */
[----:B------:R0:W5:Y:S04]  /*2cd0*/  LDL R189, [R1+0x10] ;  /* 0x0000100001bd7983 */ /* 0x0001680000100800 */
[----:B------:R0:W5:Y:S04]  /*2ce0*/  LDL R188, [R1+0xc] ;  /* 0x00000c0001bc7983 */ /* 0x0001680000100800 */
[----:B------:R0:W5:Y:S01]  /*2cf0*/  LDL R183, [R1+0x8] ;  /* 0x0000080001b77983 */ /* 0x0001620000100800 */
[----:B------:R-:W-:Y:S01]  /*2d00*/  UMOV UR4, UR8 ;  /* 0x0000000800047c82 */ /* 0x000fe20008000000 */
[----:B------:R-:W-:Y:S01]  /*2d10*/  UMOV UR5, UR9 ;  /* 0x0000000900057c82 */ /* 0x000fe20008000000 */
[----:B------:R-:W-:-:S04]  /*2d20*/  UISETP.NE.U32.AND UP1, UPT, UR4, URZ, UPT ;  /* 0x000000ff0400728c */ /* 0x000fc8000bf25070 */
[----:B------:R-:W-:-:S09]  /*2d30*/  UISETP.NE.AND.EX UP1, UPT, UR5, URZ, UPT, UP1 ;  /* 0x000000ff0500728c */ /* 0x000fd2000bf25310 */
[----:B0-----:R-:W-:Y:S05]  /*2d40*/  BRA.U UP1, `(.L_x_4750) ;  /* 0x0000000501247547 */ /* 0x001fea000b800000 */
[----:B------:R-:W-:-:S04]  /*2d50*/  FFMA.FTZ R180, R9, UR17, R181 ;  /* 0x0000001109b47c23 */ /* 0x000fc800080100b5 */
[----:B------:R-:W-:-:S04]  /*2d60*/  FADD.FTZ R180, R225, -R180 ;  /* 0x800000b4e1b47221 */ /* 0x000fc80000010000 */
[----:B------:R-:W-:-:S04]  /*2d70*/  FMUL.FTZ R180, R180, UR24 ;  /* 0x00000018b4b47c20 */ /* 0x000fc80008410000 */
[----:B------:R-:W-:Y:S01]  /*2d80*/  FMUL.FTZ R182, R180, UR16 ;  /* 0x00000010b4b67c20 */ /* 0x000fe20008410000 */
[C---:B-----5:R-:W-:Y:S02]  /*2d90*/  SHF.L.U32 R180, R179.reuse, 0x10, RZ ;  /* 0x00000010b3b47819 */ /* 0x060fe400000006ff */
[----:B------:R-:W-:-:S03]  /*2da0*/  PRMT R179, R179, 0x7632, R179 ;  /* 0x00007632b3b37816 */ /* 0x000fc600000000b3 */
[----:B------:R-:W-:Y:S01]  /*2db0*/  FFMA.FTZ R180, R182, R180, R82 ;  /* 0x000000b4b6b47223 */ /* 0x000fe20000010052 */
[----:B------:R-:W-:Y:S02]  /*2dc0*/  SHF.L.U32 R82, R167, 0x10, RZ ;  /* 0x00000010a7527819 */ /* 0x000fe400000006ff */
[----:B------:R-:W-:-:S03]  /*2dd0*/  SHF.L.U32 R179, R179, 0x10, RZ ;  /* 0x00000010b3b37819 */ /* 0x000fc600000006ff */
[----:B------:R-:W-:Y:S01]  /*2de0*/  FMUL.FTZ R82, R182, R82 ;  /* 0x00000052b6527220 */ /* 0x000fe20000410000 */
[----:B------:R-:W-:-:S04]  /*2df0*/  FFMA.FTZ R182, R20, UR17, R181 ;  /* 0x0000001114b67c23 */ /* 0x000fc800080100b5 */
[----:B------:R-:W-:-:S04]  /*2e00*/  FADD.FTZ R182, R195, -R182 ;  /* 0x800000b6c3b67221 */ /* 0x000fc80000010000 */
[----:B------:R-:W-:-:S04]  /*2e10*/  FMUL.FTZ R182, R182, UR24 ;  /* 0x00000018b6b67c20 */ /* 0x000fc80008410000 */
[----:B------:R-:W-:-:S04]  /*2e20*/  FMUL.FTZ R182, R182, UR16 ;  /* 0x00000010b6b67c20 */ /* 0x000fc80008410000 */
[----:B------:R-:W-:Y:S01]  /*2e30*/  FFMA.FTZ R179, R182, R179, R83 ;  /* 0x000000b3b6b37223 */ /* 0x000fe20000010053 */
[----:B------:R-:W-:-:S05]  /*2e40*/  SHF.L.U32 R83, R190, 0x10, RZ ;  /* 0x00000010be537819 */ /* 0x000fca00000006ff */
        /* <DEDUP_REMOVED lines=10> */
[----:B------:R-:W-:-:S05]  /*2ef0*/  SHF.L.U32 R80, R166, 0x10, RZ ;  /* 0x00000010a6507819 */ /* 0x000fca00000006ff */
        /* <DEDUP_REMOVED lines=8> */
[----:B------:R-:W-:-:S04]  /*2f80*/  FFMA.FTZ R80, R198, UR17, R181 ;  /* 0x00000011c6507c23 */ /* 0x000fc800080100b5 */
[----:B------:R-:W-:Y:S01]  /*2f90*/  FADD.FTZ R80, R231, -R80 ;  /* 0x80000050e7507221 */ /* 0x000fe20000010000 */
[----:B------:R-:W-:-:S03]  /*2fa0*/  F2FP.BF16.F32.PACK_AB R82, R81, R82 ;  /* 0x000000525152723e */ /* 0x000fc600000010ff */
[----:B------:R-:W-:-:S04]  /*2fb0*/  FMUL.FTZ R80, R80, UR24 ;  /* 0x0000001850507c20 */ /* 0x000fc80008410000 */
[----:B------:R-:W-:Y:S01]  /*2fc0*/  FMUL.FTZ R81, R80, UR16 ;  /* 0x0000001050517c20 */ /* 0x000fe20008410000 */
[C---:B------:R-:W-:Y:S02]  /*2fd0*/  SHF.L.U32 R80, R177.reuse, 0x10, RZ ;  /* 0x00000010b1507819 */ /* 0x040fe400000006ff */
        /* <DEDUP_REMOVED lines=29> */
[----:B------:R-:W-:-:S05]  /*31b0*/  FMUL.FTZ R85, R84, R85 ;  /* 0x0000005554557220 */ /* 0x000fca0000410000 */
[----:B------:R-:W-:Y:S01]  /*31c0*/  F2FP.BF16.F32.PACK_AB R80, R85, R80 ;  /* 0x000000505550723e */ /* 0x000fe200000010ff */
[----:B------:R-:W-:Y:S06]  /*31d0*/  BRA `(.L_x_4751) ;  /* 0x0000000c008c7947 */ /* 0x000fec0003800000 */
.L_x_4750:
[--C-:B------:R-:W-:Y:S01]  /*31e0*/  FFMA.FTZ R168, R9, UR17, R181.reuse ;  /* 0x0000001109a87c23 */ /* 0x100fe200080100b5 */
[----:B------:R-:W-:Y:S01]  /*31f0*/  FFMA.FTZ R171, R20, UR17, R181 ;  /* 0x0000001114ab7c23 */ /* 0x000fe200080100b5 */
[----:B-----5:R-:W-:Y:S02]  /*3200*/  SHF.L.U32 R180, R179, 0x10, RZ ;  /* 0x00000010b3b47819 */ /* 0x020fe400000006ff */
[----:B------:R-:W-:Y:S01]  /*3210*/  FADD.FTZ R168, R225, -R168 ;  /* 0x800000a8e1a87221 */ /* 0x000fe20000010000 */
[----:B------:R-:W-:Y:S01]  /*3220*/  FADD.FTZ R171, R195, -R171 ;  /* 0x800000abc3ab7221 */ /* 0x000fe20000010000 */
[----:B------:R-:W-:Y:S02]  /*3230*/  PRMT R179, R179, 0x7632, R179 ;  /* 0x00007632b3b37816 */ /* 0x000fe400000000b3 */
[----:B------:R-:W-:Y:S01]  /*3240*/  FMUL.FTZ R170, R168, UR24 ;  /* 0x00000018a8aa7c20 */ /* 0x000fe20008410000 */
[----:B------:R-:W-:Y:S01]  /*3250*/  SHF.L.U32 R168, R167, 0x10, RZ ;  /* 0x00000010a7a87819 */ /* 0x000fe200000006ff */
[----:B------:R-:W-:Y:S01]  /*3260*/  FMUL.FTZ R171, R171, UR24 ;  /* 0x00000018abab7c20 */ /* 0x000fe20008410000 */
[----:B------:R-:W-:Y:S01]  /*3270*/  SHF.L.U32 R179, R179, 0x10, RZ ;  /* 0x00000010b3b37819 */ /* 0x000fe200000006ff */
[----:B------:R-:W-:Y:S01]  /*3280*/  FMUL.FTZ R169, R170, UR16 ;  /* 0x00000010aaa97c20 */ /* 0x000fe20008410000 */
[----:B------:R-:W-:-:S02]  /*3290*/  SHF.L.U32 R172, R178, 0x10, RZ ;  /* 0x00000010b2ac7819 */ /* 0x000fc400000006ff */
[----:B------:R-:W-:Y:S01]  /*32a0*/  PRMT R173, R178, 0x7632, R173 ;  /* 0x00007632b2ad7816 */ /* 0x000fe200000000ad */
[C---:B------:R-:W-:Y:S01]  /*32b0*/  FFMA.FTZ R180, R169.reuse, R180, R82 ;  /* 0x000000b4a9b47223 */ /* 0x040fe20000010052 */
[----:B------:R-:W-:Y:S01]  /*32c0*/  FMUL.FTZ R82, R169, R168 ;  /* 0x000000a8a9527220 */ /* 0x000fe20000410000 */
[----:B------:R-:W-:Y:S01]  /*32d0*/  SHF.L.U32 R168, R190, 0x10, RZ ;  /* 0x00000010bea87819 */ /* 0x000fe200000006ff */
[----:B------:R-:W-:Y:S01]  /*32e0*/  FMUL.FTZ R169, R171, UR16 ;  /* 0x00000010aba97c20 */ /* 0x000fe20008410000 */
[----:B------:R-:W-:-:S03]  /*32f0*/  SHF.L.U32 R173, R173, 0x10, RZ ;  /* 0x00000010adad7819 */ /* 0x000fc600000006ff */
[C---:B------:R-:W-:Y:S01]  /*3300*/  FFMA.FTZ R179, R169.reuse, R179, R83 ;  /* 0x000000b3a9b37223 */ /* 0x040fe20000010053 */
[----:B------:R-:W-:Y:S01]  /*3310*/  FMUL.FTZ R83, R169, R168 ;  /* 0x000000a8a9537220 */ /* 0x000fe20000410000 */
[----:B------:R-:W-:-:S04]  /*3320*/  FFMA.FTZ R168, R192, UR17, R181 ;  /* 0x00000011c0a87c23 */ /* 0x000fc800080100b5 */
[----:B------:R-:W-:Y:S01]  /*3330*/  FADD.FTZ R168, R228, -R168 ;  /* 0x800000a8e4a87221 */ /* 0x000fe20000010000 */
[----:B------:R-:W-:Y:S02]  /*3340*/  F2FP.BF16.F32.PACK_AB R83, R83, R82 ;  /* 0x000000525353723e */ /* 0x000fe400000010ff */
[----:B------:R-:W-:Y:S01]  /*3350*/  SHF.L.U32 R82, R166, 0x10, RZ ;  /* 0x00000010a6527819 */ /* 0x000fe200000006ff */
[----:B------:R-:W-:-:S04]  /*3360*/  FMUL.FTZ R168, R168, UR24 ;  /* 0x00000018a8a87c20 */ /* 0x000fc80008410000 */
[----:B------:R-:W-:-:S04]  /*3370*/  FMUL.FTZ R169, R168, UR16 ;  /* 0x00000010a8a97c20 */ /* 0x000fc80008410000 */
[----:B------:R-:W-:Y:S01]  /*3380*/  FFMA.FTZ R182, R169, R172, R80 ;  /* 0x000000aca9b67223 */ /* 0x000fe20000010050 */
[----:B------:R-:W-:Y:S01]  /*3390*/  FFMA.FTZ R80, R17, UR17, R181 ;  /* 0x0000001111507c23 */ /* 0x000fe200080100b5 */
[----:B------:R-:W-:-:S03]  /*33a0*/  FMUL.FTZ R82, R169, R82 ;  /* 0x00000052a9527220 */ /* 0x000fc60000410000 */
[----:B------:R-:W-:-:S04]  /*33b0*/  FADD.FTZ R80, R207, -R80 ;  /* 0x80000050cf507221 */ /* 0x000fc80000010000 */
[----:B------:R-:W-:Y:S01]  /*33c0*/  FMUL.FTZ R169, R80, UR24 ;  /* 0x0000001850a97c20 */ /* 0x000fe20008410000 */
[----:B------:R-:W-:-:S03]  /*33d0*/  SHF.L.U32 R80, R189, 0x10, RZ ;  /* 0x00000010bd507819 */ /* 0x000fc600000006ff */
[----:B------:R-:W-:-:S04]  /*33e0*/  FMUL.FTZ R172, R169, UR16 ;  /* 0x00000010a9ac7c20 */ /* 0x000fc80008410000 */
[C---:B------:R-:W-:Y:S01]  /*33f0*/  FFMA.FTZ R178, R172.reuse, R173, R81 ;  /* 0x000000adacb27223 */ /* 0x040fe20000010051 */
[----:B------:R-:W-:Y:S01]  /*3400*/  FMUL.FTZ R81, R172, R80 ;  /* 0x00000050ac517220 */ /* 0x000fe20000410000 */
[----:B------:R-:W-:Y:S01]  /*3410*/  FFMA.FTZ R80, R198, UR17, R181 ;  /* 0x00000011c6507c23 */ /* 0x000fe200080100b5 */
[----:B------:R-:W-:Y:S02]  /*3420*/  PRMT R172, R177, 0x7632, R172 ;  /* 0x00007632b1ac7816 */ /* 0x000fe400000000ac */
[----:B------:R-:W-:Y:S01]  /*3430*/  SHF.L.U32 R173, R176, 0x10, RZ ;  /* 0x00000010b0ad7819 */ /* 0x000fe200000006ff */
[----:B------:R-:W-:Y:S01]  /*3440*/  FADD.FTZ R80, R231, -R80 ;  /* 0x80000050e7507221 */ /* 0x000fe20000010000 */
[----:B------:R-:W-:Y:S02]  /*3450*/  F2FP.BF16.F32.PACK_AB R82, R81, R82 ;  /* 0x000000525152723e */ /* 0x000fe400000010ff */
[----:B------:R-:W-:Y:S01]  /*3460*/  SHF.L.U32 R172, R172, 0x10, RZ ;  /* 0x00000010acac7819 */ /* 0x000fe200000006ff */
[----:B------:R-:W-:Y:S01]  /*3470*/  FMUL.FTZ R174, R80, UR24 ;  /* 0x0000001850ae7c20 */ /* 0x000fe20008410000 */
[----:B------:R-:W-:-:S02]  /*3480*/  SHF.L.U32 R80, R177, 0x10, RZ ;  /* 0x00000010b1507819 */ /* 0x000fc400000006ff */
[----:B------:R-:W-:Y:S01]  /*3490*/  PRMT R176, R176, 0x7632, R176 ;  /* 0x00007632b0b07816 */ /* 0x000fe200000000b0 */
[----:B------:R-:W-:-:S03]  /*34a0*/  FMUL.FTZ R81, R174, UR16 ;  /* 0x00000010ae517c20 */ /* 0x000fc60008410000 */
[----:B------:R-:W-:Y:S01]  /*34b0*/  SHF.L.U32 R176, R176, 0x10, RZ ;  /* 0x00000010b0b07819 */ /* 0x000fe200000006ff */
        /* <DEDUP_REMOVED lines=27> */
.L_x_4749:
        /* <DEDUP_REMOVED lines=11> */
[----:B-----5:R-:W-:-:S04]  /*3720*/  FFMA.FTZ R180, R180, UR24, R50 ;  /* 0x00000018b4b47c23 */ /* 0x020fc80008010032 */
        /* <DEDUP_REMOVED lines=9> */
[----:B------:R-:W-:-:S04]  /*37c0*/  FFMA.FTZ R182, R182, UR24, R51 ;  /* 0x00000018b6b67c23 */ /* 0x000fc80008010033 */
        /* <DEDUP_REMOVED lines=13> */
[----:B------:R-:W-:-:S05]  /*38a0*/  SHF.L.U32 R80, R166, 0x10, RZ ;  /* 0x00000010a6507819 */ /* 0x000fca00000006ff */
        /* <DEDUP_REMOVED lines=8> */
[----:B------:R-:W-:-:S04]  /*3930*/  FFMA.FTZ R80, R198, UR17, R181 ;  /* 0x00000011c6507c23 */ /* 0x000fc800080100b5 */
[----:B------:R-:W-:Y:S01]  /*3940*/  FADD.FTZ R80, R231, -R80 ;  /* 0x80000050e7507221 */ /* 0x000fe20000010000 */
[----:B------:R-:W-:-:S03]  /*3950*/  F2FP.BF16.F32.PACK_AB R82, R81, R82 ;  /* 0x000000525152723e */ /* 0x000fc600000010ff */
[----:B------:R-:W-:-:S04]  /*3960*/  FFMA.FTZ R80, R80, UR24, R54 ;  /* 0x0000001850507c23 */ /* 0x000fc80008010036 */
        /* <DEDUP_REMOVED lines=31> */
[----:B------:R-:W-:-:S05]  /*3b60*/  FMUL.FTZ R85, R85, R84 ;  /* 0x0000005455557220 */ /* 0x000fca0000410000 */
[----:B------:R-:W-:Y:S01]  /*3b70*/  F2FP.BF16.F32.PACK_AB R80, R85, R80 ;  /* 0x000000505550723e */ /* 0x000fe200000010ff */
[----:B------:R-:W-:Y:S06]  /*3b80*/  BRA `(.L_x_4751) ;  /* 0x0000000400207947 */ /* 0x000fec0003800000 */
.L_x_4752:
[--C-:B------:R-:W-:Y:S01]  /*3b90*/  FFMA.FTZ R168, R9, UR17, R181.reuse ;  /* 0x0000001109a87c23 */ /* 0x100fe200080100b5 */
[----:B------:R-:W-:Y:S01]  /*3ba0*/  FFMA.FTZ R171, R20, UR17, R181 ;  /* 0x0000001114ab7c23 */ /* 0x000fe200080100b5 */
[----:B-----5:R-:W-:Y:S02]  /*3bb0*/  SHF.L.U32 R180, R179, 0x10, RZ ;  /* 0x00000010b3b47819 */ /* 0x020fe400000006ff */
[----:B------:R-:W-:Y:S01]  /*3bc0*/  FADD.FTZ R168, R225, -R168 ;  /* 0x800000a8e1a87221 */ /* 0x000fe20000010000 */
[----:B------:R-:W-:Y:S01]  /*3bd0*/  FADD.FTZ R171, R195, -R171 ;  /* 0x800000abc3ab7221 */ /* 0x000fe20000010000 */
[----:B------:R-:W-:Y:S02]  /*3be0*/  PRMT R179, R179, 0x7632, R179 ;  /* 0x00007632b3b37816 */ /* 0x000fe400000000b3 */
[----:B------:R-:W-:Y:S01]  /*3bf0*/  FFMA.FTZ R170, R168, UR24, R50 ;  /* 0x00000018a8aa7c23 */ /* 0x000fe20008010032 */
[----:B------:R-:W-:Y:S01]  /*3c00*/  SHF.L.U32 R168, R167, 0x10, RZ ;  /* 0x00000010a7a87819 */ /* 0x000fe200000006ff */
[----:B------:R-:W-:Y:S01]  /*3c10*/  FFMA.FTZ R171, R171, UR24, R51 ;  /* 0x00000018abab7c23 */ /* 0x000fe20008010033 */
[----:B------:R-:W-:Y:S01]  /*3c20*/  SHF.L.U32 R179, R179, 0x10, RZ ;  /* 0x00000010b3b37819 */ /* 0x000fe200000006ff */
[----:B------:R-:W-:Y:S01]  /*3c30*/  FMUL.FTZ R169, R170, UR16 ;  /* 0x00000010aaa97c20 */ /* 0x000fe20008410000 */
[----:B------:R-:W-:-:S02]  /*3c40*/  SHF.L.U32 R172, R178, 0x10, RZ ;  /* 0x00000010b2ac7819 */ /* 0x000fc400000006ff */
[----:B------:R-:W-:Y:S01]  /*3c50*/  PRMT R173, R178, 0x7632, R173 ;  /* 0x00007632b2ad7816 */ /* 0x000fe200000000ad */
[-C--:B------:R-:W-:Y:S01]  /*3c60*/  FFMA.FTZ R180, R180, R169.reuse, R82 ;  /* 0x000000a9b4b47223 */ /* 0x080fe20000010052 */
[----:B------:R-:W-:Y:S01]  /*3c70*/  FMUL.FTZ R82, R168, R169 ;  /* 0x000000a9a8527220 */ /* 0x000fe20000410000 */
[----:B------:R-:W-:Y:S01]  /*3c80*/  SHF.L.U32 R168, R190, 0x10, RZ ;  /* 0x00000010bea87819 */ /* 0x000fe200000006ff */
[----:B------:R-:W-:Y:S01]  /*3c90*/  FMUL.FTZ R169, R171, UR16 ;  /* 0x00000010aba97c20 */ /* 0x000fe20008410000 */
[----:B------:R-:W-:-:S03]  /*3ca0*/  SHF.L.U32 R173, R173, 0x10, RZ ;  /* 0x00000010adad7819 */ /* 0x000fc600000006ff */
[-C--:B------:R-:W-:Y:S01]  /*3cb0*/  FFMA.FTZ R179, R179, R169.reuse, R83 ;  /* 0x000000a9b3b37223 */ /* 0x080fe20000010053 */
[----:B------:R-:W-:Y:S01]  /*3cc0*/  FMUL.FTZ R83, R168, R169 ;  /* 0x000000a9a8537220 */ /* 0x000fe20000410000 */
[----:B------:R-:W-:-:S04]  /*3cd0*/  FFMA.FTZ R168, R192, UR17, R181 ;  /* 0x00000011c0a87c23 */ /* 0x000fc800080100b5 */
[----:B------:R-:W-:Y:S01]  /*3ce0*/  FADD.FTZ R168, R228, -R168 ;  /* 0x800000a8e4a87221 */ /* 0x000fe20000010000 */
[----:B------:R-:W-:Y:S02]  /*3cf0*/  F2FP.BF16.F32.PACK_AB R83, R83, R82 ;  /* 0x000000525353723e */ /* 0x000fe400000010ff */
[----:B------:R-:W-:Y:S01]  /*3d00*/  SHF.L.U32 R82, R166, 0x10, RZ ;  /* 0x00000010a6527819 */ /* 0x000fe200000006ff */
[----:B------:R-:W-:-:S04]  /*3d10*/  FFMA.FTZ R168, R168, UR24, R48 ;  /* 0x00000018a8a87c23 */ /* 0x000fc80008010030 */
[----:B------:R-:W-:-:S04]  /*3d20*/  FMUL.FTZ R169, R168, UR16 ;  /* 0x00000010a8a97c20 */ /* 0x000fc80008410000 */
[-C--:B------:R-:W-:Y:S01]  /*3d30*/  FFMA.FTZ R182, R172, R169.reuse, R80 ;  /* 0x000000a9acb67223 */ /* 0x080fe20000010050 */
[----:B------:R-:W-:Y:S01]  /*3d40*/  FFMA.FTZ R80, R17, UR17, R181 ;  /* 0x0000001111507c23 */ /* 0x000fe200080100b5 */
[----:B------:R-:W-:-:S03]  /*3d50*/  FMUL.FTZ R82, R82, R169 ;  /* 0x000000a952527220 */ /* 0x000fc60000410000 */
[----:B------:R-:W-:-:S04]  /*3d60*/  FADD.FTZ R80, R207, -R80 ;  /* 0x80000050cf507221 */ /* 0x000fc80000010000 */
[----:B------:R-:W-:Y:S01]  /*3d70*/  FFMA.FTZ R169, R80, UR24, R49 ;  /* 0x0000001850a97c23 */ /* 0x000fe20008010031 */
[----:B------:R-:W-:-:S03]  /*3d80*/  SHF.L.U32 R80, R189, 0x10, RZ ;  /* 0x00000010bd507819 */ /* 0x000fc600000006ff */
[----:B------:R-:W-:-:S04]  /*3d90*/  FMUL.FTZ R172, R169, UR16 ;  /* 0x00000010a9ac7c20 */ /* 0x000fc80008410000 */
[-C--:B------:R-:W-:Y:S01]  /*3da0*/  FFMA.FTZ R178, R173, R172.reuse, R81 ;  /* 0x000000acadb27223 */ /* 0x080fe20000010051 */
[----:B------:R-:W-:Y:S01]  /*3db0*/  FMUL.FTZ R81, R80, R172 ;  /* 0x000000ac50517220 */ /* 0x000fe20000410000 */
[----:B------:R-:W-:Y:S01]  /*3dc0*/  FFMA.FTZ R80, R198, UR17, R181 ;  /* 0x00000011c6507c23 */ /* 0x000fe200080100b5 */
[----:B------:R-:W-:Y:S02]  /*3dd0*/  PRMT R172, R177, 0x7632, R172 ;  /* 0x00007632b1ac7816 */ /* 0x000fe400000000ac */
[----:B------:R-:W-:Y:S01]  /*3de0*/  SHF.L.U32 R173, R176, 0x10, RZ ;  /* 0x00000010b0ad7819 */ /* 0x000fe200000006ff */
[----:B------:R-:W-:Y:S01]  /*3df0*/  FADD.FTZ R80, R231, -R80 ;  /* 0x80000050e7507221 */ /* 0x000fe20000010000 */
[----:B------:R-:W-:Y:S02]  /*3e00*/  F2FP.BF16.F32.PACK_AB R82, R81, R82 ;  /* 0x000000525152723e */ /* 0x000fe400000010ff */
[----:B------:R-:W-:Y:S01]  /*3e10*/  SHF.L.U32 R172, R172, 0x10, RZ ;  /* 0x00000010acac7819 */ /* 0x000fe200000006ff */
[----:B------:R-:W-:Y:S01]  /*3e20*/  FFMA.FTZ R174, R80, UR24, R54 ;  /* 0x0000001850ae7c23 */ /* 0x000fe20008010036 */
        /* <DEDUP_REMOVED lines=29> */
[----:B------:R-:W-:-:S07]  /*4000*/  F2FP.BF16.F32.PACK_AB R80, R85, R80 ;  /* 0x000000505550723e */ /* 0x000fce00000010ff */
.L_x_4751:
[----:B------:R-:W-:-:S04]  /*4010*/  ISETP.NE.U32.AND P0, PT, RZ, UR4, PT ;  /* 0x00000004ff007c0c */ /* 0x000fc8000bf05070 */
[----:B------:R-:W-:-:S13]  /*4020*/  ISETP.NE.AND.EX P0, PT, RZ, UR5, PT, P0 ;  /* 0x00000005ff007c0c */ /* 0x000fda000bf05300 */
[----:B------:R-:W0:Y:S02]  /*4030*/  @P0 LDC.64 R84, c[0x0][0x478] ;  /* 0x00011e00ff540b82 */ /* 0x000e240000000a00 */
[----:B0-----:R-:W-:-:S05]  /*4040*/  @P0 IMAD.WIDE.U32 R84, R2, 0x20, R84 ;  /* 0x0000002002540825 */ /* 0x001fca00078e0054 */
[----:B------:R-:W-:Y:S04]  /*4050*/  @P0 STG.E.128 desc[UR10][R84.64], R172 ;  /* 0x000000ac54000986 */ /* 0x000fe8000c101d0a */
        /* <DEDUP_REMOVED lines=11> */
.L_x_4748:
[----:B------:R-:W-:Y:S05]  /*4110*/  BSYNC.RECONVERGENT B0 ;  /* 0x0000000000007941 */ /* 0x000fea0003800200 */
.L_x_4747:
[----:B------:R-:W-:Y:S04]  /*4120*/  BSSY.RECONVERGENT B0, `(.L_x_4753) ;  /* 0x0000145000007945 */ /* 0x000fe80003800200 */
[----:B------:R-:W-:Y:S05]  /*4130*/  @!P3 BRA `(.L_x_4754) ;  /* 0x00000014000cb947 */ /* 0x000fea0003800000 */
[----:B------:R-:W0:Y:S02]  /*4140*/  LDC.64 R176, c[0x0][0x390] ;  /* 0x0000e400ffb07b82 */ /* 0x000e240000000a00 */
[----:B0-----:R-:W-:-:S06]  /*4150*/  IMAD.WIDE.U32 R176, R2, 0x10, R176 ;  /* 0x0000001002b07825 */ /* 0x001fcc00078e00b0 */
[----:B------:R-:W5:Y:S01]  /*4160*/  LDG.E.128 R176, desc[UR10][R176.64] ;  /* 0x0000000ab0b07981 */ /* 0x000f62000c1e1d00 */
[----:B------:R-:W-:-:S04]  /*4170*/  UISETP.NE.U32.AND UP1, UPT, UR20, URZ, UPT ;  /* 0x000000ff1400728c */ /* 0x000fc8000bf25070 */
[----:B------:R-:W-:-:S09]  /*4180*/  UISETP.NE.AND.EX UP1, UPT, UR21, URZ, UPT, UP1 ;  /* 0x000000ff1500728c */ /* 0x000fd2000bf25310 */
[----:B------:R-:W-:Y:S05]  /*4190*/  BRA.U !UP1, `(.L_x_4755) ;  /* 0x0000000909607547 */ /* 0x000fea000b800000 */
[----:B------:R0:W5:Y:S04]  /*41a0*/  LDL R188, [R1+0x4] ;  /* 0x0000040001bc7983 */ /* 0x0001680000100800 */
[----:B------:R0:W5:Y:S01]  /*41b0*/  LDL R183, [R1] ;  /* 0x0000000001b77983 */ /* 0x0001620000100800 */
[----:B------:R-:W-:-:S04]  /*41c0*/  UISETP.NE.U32.AND UP1, UPT, UR8, URZ, UPT ;  /* 0x000000ff0800728c */ /* 0x000fc8000bf25070 */
[----:B------:R-:W-:-:S06]  /*41d0*/  UISETP.NE.AND.EX UP1, UPT, UR9, URZ, UPT, UP1 ;  /* 0x000000ff0900728c */ /* 0x000fcc000bf25310 */
[----:B------:R-:W-:-:S13]  /*41e0*/  PLOP3.LUT P0, PT, PT, PT, UP1, 0x80, 0x8 ;  /* 0x000000000008781c */ /* 0x000fda0003f0f018 */
[----:B0-----:R-:W-:Y:S05]  /*41f0*/  @!P0 BRA `(.L_x_4756) ;  /* 0x0000000400248947 */ /* 0x001fea0003800000 */
        /* <DEDUP_REMOVED lines=24> */
[----:B------:R-:W-:-:S04]  /*4380*/  FFMA.FTZ R168, R168, UR24, R40 ;  /* 0x00000018a8a87c23 */ /* 0x000fc80008010028 */
[----:B------:R-:W-:-:S04]  /*4390*/  FMUL.FTZ R169, R168, UR16 ;  /* 0x00000010a8a97c20 */ /* 0x000fc80008410000 */
[C---:B------:R-:W-:Y:S01]  /*43a0*/  FFMA.FTZ R182, R169.reuse, R172, R72 ;  /* 0x000000aca9b67223 */ /* 0x040fe20000010048 */
[----:B------:R-:W-:Y:S01]  /*43b0*/  FFMA.FTZ R72, R18, UR17, R181 ;  /* 0x0000001112487c23 */ /* 0x000fe200080100b5 */
[----:B------:R-:W-:-:S03]  /*43c0*/  FMUL.FTZ R74, R169, R74 ;  /* 0x0000004aa94a7220 */ /* 0x000fc60000410000 */
[----:B------:R-:W-:-:S04]  /*43d0*/  FADD.FTZ R72, R205, -R72 ;  /* 0x80000048cd487221 */ /* 0x000fc80000010000 */
[----:B------:R-:W-:Y:S01]  /*43e0*/  FFMA.FTZ R169, R72, UR24, R41 ;  /* 0x0000001848a97c23 */ /* 0x000fe20008010029 */
        /* <DEDUP_REMOVED lines=42> */
.L_x_4756:
        /* <DEDUP_REMOVED lines=73> */
.L_x_4755:
[----:B------:R0:W5:Y:S01]  /*4b20*/  LDL R189, [R1+0x4] ;  /* 0x0000040001bd7983 */ /* 0x0001620000100800 */
[----:B------:R-:W1:Y:S03]  /*4b30*/  LDC.64 R182, c[0x0][0x478] ;  /* 0x00011e00ffb67b82 */ /* 0x000e660000000a00 */
[----:B------:R0:W5:Y:S01]  /*4b40*/  LDL R188, [R1] ;  /* 0x0000000001bc7983 */ /* 0x0001620000100800 */
[----:B-1----:R-:W-:-:S04]  /*4b50*/  ISETP.NE.U32.AND P0, PT, R182, RZ, PT ;  /* 0x000000ffb600720c */ /* 0x002fc80003f05070 */
[----:B------:R-:W-:-:S13]  /*4b60*/  ISETP.NE.AND.EX P0, PT, R183, RZ, PT, P0 ;  /* 0x000000ffb700720c */ /* 0x000fda0003f05300 */
[----:B0-----:R-:W-:Y:S05]  /*4b70*/  @!P0 BRA `(.L_x_4758) ;  /* 0x0000000400248947 */ /* 0x001fea0003800000 */
        /* <DEDUP_REMOVED lines=24> */
[----:B------:R-:W-:-:S04]  /*4d00*/  FMUL.FTZ R168, R168, UR24 ;  /* 0x00000018a8a87c20 */ /* 0x000fc80008410000 */
[----:B------:R-:W-:-:S04]  /*4d10*/  FMUL.FTZ R169, R168, UR16 ;  /* 0x00000010a8a97c20 */ /* 0x000fc80008410000 */
[-C--:B------:R-:W-:Y:S01]  /*4d20*/  FFMA.FTZ R182, R172, R169.reuse, R72 ;  /* 0x000000a9acb67223 */ /* 0x080fe20000010048 */
[----:B------:R-:W-:Y:S01]  /*4d30*/  FFMA.FTZ R72, R18, UR17, R181 ;  /* 0x0000001112487c23 */ /* 0x000fe200080100b5 */
[----:B------:R-:W-:-:S03]  /*4d40*/  FMUL.FTZ R74, R74, R169 ;  /* 0x000000a94a4a7220 */ /* 0x000fc60000410000 */
[----:B------:R-:W-:-:S04]  /*4d50*/  FADD.FTZ R72, R205, -R72 ;  /* 0x80000048cd487221 */ /* 0x000fc80000010000 */
[----:B------:R-:W-:Y:S01]  /*4d60*/  FMUL.FTZ R169, R72, UR24 ;  /* 0x0000001848a97c20 */ /* 0x000fe20008410000 */
        /* <DEDUP_REMOVED lines=42> */
.L_x_4758:
        /* <DEDUP_REMOVED lines=71> */
[----:B------:R-:W-:-:S07]  /*5480*/  F2FP.BF16.F32.PACK_AB R72, R77, R72 ;  /* 0x000000484d48723e */ /* 0x000fce00000010ff */
.L_x_4757:
        /* <DEDUP_REMOVED lines=14> */
.L_x_4754:
[----:B------:R-:W-:Y:S05]  /*5570*/  BSYNC.RECONVERGENT B0 ;  /* 0x0000000000007941 */ /* 0x000fea0003800200 */
.L_x_4753:
        /* <DEDUP_REMOVED lines=8> */
[----:B------:R-:W-:-:S04]  /*5600*/  UISETP.NE.U32.AND UP1, UPT, UR8, URZ, UPT ;  /* 0x000000ff0800728c */ /* 0x000fc8000bf25070 */
[----:B------:R-:W-:-:S06]  /*5610*/  UISETP.NE.AND.EX UP1, UPT, UR9, URZ, UPT, UP1 ;  /* 0x000000ff0900728c */ /* 0x000fcc000bf25310 */
[----:B------:R-:W-:-:S13]  /*5620*/  PLOP3.LUT P0, PT, PT, PT, UP1, 0x80, 0x8 ;  /* 0x000000000008781c */ /* 0x000fda0003f0f018 */
[----:B------:R-:W-:Y:S05]  /*5630*/  @!P0 BRA `(.L_x_4762) ;  /* 0x0000000400248947 */ /* 0x000fea0003800000 */
        /* <DEDUP_REMOVED lines=26> */
[----:B------:R-:W-:Y:S01]  /*57e0*/  FFMA.FTZ R182, R169, R172, R64 ;  /* 0x000000aca9b67223 */ /* 0x000fe20000010040 */
        /* <DEDUP_REMOVED lines=46> */
.L_x_4762:
        /* <DEDUP_REMOVED lines=73> */
.L_x_4761:
[----:B------:R-:W0:Y:S02]  /*5f60*/  LDC.64 R182, c[0x0][0x478] ;  /* 0x00011e00ffb67b82 */ /* 0x000e240000000a00 */
[----:B0-----:R-:W-:-:S04]  /*5f70*/  ISETP.NE.U32.AND P0, PT, R182, RZ, PT ;  /* 0x000000ffb600720c */ /* 0x001fc80003f05070 */
[----:B------:R-:W-:-:S13]  /*5f80*/  ISETP.NE.AND.EX P0, PT, R183, RZ, PT, P0 ;  /* 0x000000ffb700720c */ /* 0x000fda0003f05300 */
[----:B------:R-:W-:Y:S05]  /*5f90*/  @!P0 BRA `(.L_x_4764) ;  /* 0x0000000400248947 */ /* 0x000fea0003800000 */
        /* <DEDUP_REMOVED lines=73> */
.L_x_4764:
        /* <DEDUP_REMOVED lines=72> */
.L_x_4763:
        /* <DEDUP_REMOVED lines=14> */
.L_x_4760:
[----:B------:R-:W-:Y:S05]  /*6990*/  BSYNC.RECONVERGENT B0 ;  /* 0x0000000000007941 */ /* 0x000fea0003800200 */
.L_x_4759:
        /* <DEDUP_REMOVED lines=29> */
[----:B------:R-:W-:Y:S02]  /*6b70*/  SHF.L.U32 R172, R172, 0x10, RZ ;  /* 0x00000010acac7819 */ /* 0x000fe400000006ff */
[----:B------:R-:W-:Y:S01]  /*6b80*/  SHF.L.U32 R173, R176, 0x10, RZ ;  /* 0x00000010b0ad7819 */ /* 0x000fe200000006ff */
[C---:B------:R-:W-:Y:S01]  /*6b90*/  FFMA.FTZ R182, R169.reuse, R182, R59 ;  /* 0x000000b6a9b67223 */ /* 0x040fe2000001003b */
[----:B------:R-:W-:Y:S01]  /*6ba0*/  FMUL.FTZ R59, R169, R168 ;  /* 0x000000a8a93b7220 */ /* 0x000fe20000410000 */
[--C-:B------:R-:W-:Y:S01]  /*6bb0*/  FFMA.FTZ R168, R4, UR17, R181.reuse ;  /* 0x0000001104a87c23 */ /* 0x100fe200080100b5 */
[----:B------:R-:W-:Y:S01]  /*6bc0*/  FFMA.FTZ R169, R23, UR17, R181 ;  /* 0x0000001117a97c23 */ /* 0x000fe200080100b5 */
[----:B------:R-:W-:-:S02]  /*6bd0*/  PRMT R176, R176, 0x7632, R176 ;  /* 0x00007632b0b07816 */ /* 0x000fc400000000b0 */
[----:B------:R-:W-:Y:S01]  /*6be0*/  FADD.FTZ R168, R217, -R168 ;  /* 0x800000a8d9a87221 */ /* 0x000fe20000010000 */
[----:B------:R-:W-:Y:S01]  /*6bf0*/  F2FP.BF16.F32.PACK_AB R59, R59, R58 ;  /* 0x0000003a3b3b723e */ /* 0x000fe200000010ff */
[----:B------:R-:W-:Y:S01]  /*6c00*/  FADD.FTZ R169, R187, -R169 ;  /* 0x800000a9bba97221 */ /* 0x000fe20000010000 */
[----:B------:R-:W-:Y:S01]  /*6c10*/  SHF.L.U32 R176, R176, 0x10, RZ ;  /* 0x00000010b0b07819 */ /* 0x000fe200000006ff */
[----:B------:R-:W-:Y:S02]  /*6c20*/  FFMA.FTZ R168, R168, UR24, R24 ;  /* 0x00000018a8a87c23 */ /* 0x000fe40008010018 */
[----:B------:R-:W-:Y:S02]  /*6c30*/  FFMA.FTZ R169, R169, UR24, R25 ;  /* 0x00000018a9a97c23 */ /* 0x000fe40008010019 */
[----:B------:R-:W-:-:S04]  /*6c40*/  FMUL.FTZ R58, R168, UR16 ;  /* 0x00000010a83a7c20 */ /* 0x000fc80008410000 */
[----:B------:R-:W-:Y:S01]  /*6c50*/  FFMA.FTZ R179, R58, R179, R56 ;  /* 0x000000b33ab37223 */ /* 0x000fe20000010038 */
[----:B------:R-:W-:-:S05]  /*6c60*/  SHF.L.U32 R56, R154, 0x10, RZ ;  /* 0x000000109a387819 */ /* 0x000fca00000006ff */
[----:B------:R-:W-:Y:S01]  /*6c70*/  FMUL.FTZ R58, R58, R56 ;  /* 0x000000383a3a7220 */ /* 0x000fe20000410000 */
[----:B------:R-:W-:-:S04]  /*6c80*/  FMUL.FTZ R56, R169, UR16 ;  /* 0x00000010a9387c20 */ /* 0x000fc80008410000 */
[----:B------:R-:W-:Y:S01]  /*6c90*/  FFMA.FTZ R178, R56, R172, R57 ;  /* 0x000000ac38b27223 */ /* 0x000fe20000010039 */
[----:B------:R-:W-:Y:S02]  /*6ca0*/  SHF.L.U32 R57, R245, 0x10, RZ ;  /* 0x00000010f5397819 */ /* 0x000fe400000006ff */
[----:B------:R-:W-:-:S03]  /*6cb0*/  PRMT R172, R177, 0x7632, R172 ;  /* 0x00007632b1ac7816 */ /* 0x000fc600000000ac */
[----:B------:R-:W-:Y:S01]  /*6cc0*/  FMUL.FTZ R57, R56, R57 ;  /* 0x0000003938397220 */ /* 0x000fe20000410000 */
[----:B------:R-:W-:Y:S01]  /*6cd0*/  FFMA.FTZ R56, R186, UR17, R181 ;  /* 0x00000011ba387c23 */ /* 0x000fe200080100b5 */
[----:B------:R-:W-:-:S03]  /*6ce0*/  SHF.L.U32 R172, R172, 0x10, RZ ;  /* 0x00000010acac7819 */ /* 0x000fc600000006ff */
[----:B------:R-:W-:Y:S01]  /*6cf0*/  FADD.FTZ R56, R227, -R56 ;  /* 0x80000038e3387221 */ /* 0x000fe20000010000 */
[----:B------:R-:W-:-:S03]  /*6d00*/  F2FP.BF16.F32.PACK_AB R58, R57, R58 ;  /* 0x0000003a393a723e */ /* 0x000fc600000010ff */
[----:B------:R-:W-:Y:S01]  /*6d10*/  FFMA.FTZ R174, R56, UR24, R30 ;  /* 0x0000001838ae7c23 */ /* 0x000fe2000801001e */
[----:B------:R-:W-:-:S03]  /*6d20*/  SHF.L.U32 R56, R177, 0x10, RZ ;  /* 0x00000010b1387819 */ /* 0x000fc600000006ff */
        /* <DEDUP_REMOVED lines=28> */
.L_x_4768:
[----:B------:R-:W-:Y:S01]  /*6ef0*/  FFMA.FTZ R180, R184, UR17, R181 ;  /* 0x00000011b8b47c23 */ /* 0x000fe200080100b5 */
[C---:B-----5:R-:W-:Y:S02]  /*6f00*/  PRMT R182, R179.reuse, 0x7632, R182 ;  /* 0x00007632b3b67816 */ /* 0x060fe400000000b6 */
[----:B------:R-:W-:Y:S01]  /*6f10*/  SHF.L.U32 R179, R179, 0x10, RZ ;  /* 0x00000010b3b37819 */ /* 0x000fe200000006ff */
[----:B------:R-:W-:Y:S01]  /*6f20*/  FADD.FTZ R180, R185, -R180 ;  /* 0x800000b4b9b47221 */ /* 0x000fe20000010000 */
[----:B------:R-:W-:-:S03]  /*6f30*/  SHF.L.U32 R182, R182, 0x10, RZ ;  /* 0x00000010b6b67819 */ /* 0x000fc600000006ff */
[----:B------:R-:W-:-:S04]  /*6f40*/  FFMA.FTZ R183, R180, UR24, R27 ;  /* 0x00000018b4b77c23 */ /* 0x000fc8000801001b */
[----:B------:R-:W-:-:S04]  /*6f50*/  FMUL.FTZ R183, R183, UR16 ;  /* 0x00000010b7b77c20 */ /* 0x000fc80008410000 */
[----:B------:R-:W-:Y:S01]  /*6f60*/  FFMA.FTZ R182, R183, R182, R59 ;  /* 0x000000b6b7b67223 */ /* 0x000fe2000001003b */
[----:B------:R-:W-:-:S04]  /*6f70*/  FFMA.FTZ R59, R7, UR17, R181 ;  /* 0x00000011073b7c23 */ /* 0x000fc800080100b5 */
[----:B------:R-:W-:-:S04]  /*6f80*/  FADD.FTZ R59, R210, -R59 ;  /* 0x8000003bd23b7221 */ /* 0x000fc80000010000 */
[----:B------:R-:W-:-:S04]  /*6f90*/  FFMA.FTZ R59, R59, UR24, R26 ;  /* 0x000000183b3b7c23 */ /* 0x000fc8000801001a */
[----:B------:R-:W-:-:S04]  /*6fa0*/  FMUL.FTZ R59, R59, UR16 ;  /* 0x000000103b3b7c20 */ /* 0x000fc80008410000 */
[----:B------:R-:W-:Y:S01]  /*6fb0*/  FFMA.FTZ R180, R59, R179, R58 ;  /* 0x000000b33bb47223 */ /* 0x000fe2000001003a */
[----:B------:R-:W-:Y:S02]  /*6fc0*/  SHF.L.U32 R58, R155, 0x10, RZ ;  /* 0x000000109b3a7819 */ /* 0x000fe400000006ff */
[C---:B------:R-:W-:Y:S02]  /*6fd0*/  SHF.L.U32 R179, R178.reuse, 0x10, RZ ;  /* 0x00000010b2b37819 */ /* 0x040fe400000006ff */
[----:B------:R-:W-:Y:S01]  /*6fe0*/  PRMT R178, R178, 0x7632, R178 ;  /* 0x00007632b2b27816 */ /* 0x000fe200000000b2 */
[----:B------:R-:W-:Y:S01]  /*6ff0*/  FMUL.FTZ R59, R59, R58 ;  /* 0x0000003a3b3b7220 */ /* 0x000fe20000410000 */
[----:B------:R-:W-:Y:S02]  /*7000*/  SHF.L.U32 R58, R246, 0x10, RZ ;  /* 0x00000010f63a7819 */ /* 0x000fe400000006ff */
[----:B------:R-:W-:-:S03]  /*7010*/  SHF.L.U32 R178, R178, 0x10, RZ ;  /* 0x00000010b2b27819 */ /* 0x000fc600000006ff */
        /* <DEDUP_REMOVED lines=54> */
.L_x_4767:
        /* <DEDUP_REMOVED lines=21> */
[----:B------:R-:W-:Y:S02]  /*74d0*/  SHF.L.U32 R172, R172, 0x10, RZ ;  /* 0x00000010acac7819 */ /* 0x000fe400000006ff */
[----:B------:R-:W-:Y:S01]  /*74e0*/  SHF.L.U32 R173, R176, 0x10, RZ ;  /* 0x00000010b0ad7819 */ /* 0x000fe200000006ff */
[-C--:B------:R-:W-:Y:S01]  /*74f0*/  FFMA.FTZ R182, R182, R169.reuse, R59 ;  /* 0x000000a9b6b67223 */ /* 0x080fe2000001003b */
        /* <DEDUP_REMOVED lines=8> */
[----:B------:R-:W-:Y:S02]  /*7580*/  FMUL.FTZ R168, R168, UR24 ;  /* 0x00000018a8a87c20 */ /* 0x000fe40008410000 */
[----:B------:R-:W-:Y:S02]  /*7590*/  FMUL.FTZ R169, R169, UR24 ;  /* 0x00000018a9a97c20 */ /* 0x000fe40008410000 */
        /* <DEDUP_REMOVED lines=13> */
[----:B------:R-:W-:Y:S01]  /*7670*/  FMUL.FTZ R174, R56, UR24 ;  /* 0x0000001838ae7c20 */ /* 0x000fe20008410000 */
[----:B------:R-:W-:-:S03]  /*7680*/  SHF.L.U32 R56, R177, 0x10, RZ ;  /* 0x00000010b1387819 */ /* 0x000fc600000006ff */
        /* <DEDUP_REMOVED lines=28> */
.L_x_4770:
[----:B------:R-:W-:Y:S01]  /*7850*/  FFMA.FTZ R180, R184, UR17, R181 ;  /* 0x00000011b8b47c23 */ /* 0x000fe200080100b5 */
[C---:B-----5:R-:W-:Y:S02]  /*7860*/  PRMT R182, R179.reuse, 0x7632, R182 ;  /* 0x00007632b3b67816 */ /* 0x060fe400000000b6 */
[----:B------:R-:W-:Y:S01]  /*7870*/  SHF.L.U32 R179, R179, 0x10, RZ ;  /* 0x00000010b3b37819 */ /* 0x000fe200000006ff */
[----:B------:R-:W-:Y:S01]  /*7880*/  FADD.FTZ R180, R185, -R180 ;  /* 0x800000b4b9b47221 */ /* 0x000fe20000010000 */
[----:B------:R-:W-:-:S03]  /*7890*/  SHF.L.U32 R182, R182, 0x10, RZ ;  /* 0x00000010b6b67819 */ /* 0x000fc600000006ff */
[----:B------:R-:W-:-:S04]  /*78a0*/  FMUL.FTZ R183, R180, UR24 ;  /* 0x00000018b4b77c20 */ /* 0x000fc80008410000 */
[----:B------:R-:W-:-:S04]  /*78b0*/  FMUL.FTZ R183, R183, UR16 ;  /* 0x00000010b7b77c20 */ /* 0x000fc80008410000 */
[----:B------:R-:W-:Y:S01]  /*78c0*/  FFMA.FTZ R182, R182, R183, R59 ;  /* 0x000000b7b6b67223 */ /* 0x000fe2000001003b */
[----:B------:R-:W-:-:S04]  /*78d0*/  FFMA.FTZ R59, R7, UR17, R181 ;  /* 0x00000011073b7c23 */ /* 0x000fc800080100b5 */
[----:B------:R-:W-:-:S04]  /*78e0*/  FADD.FTZ R59, R210, -R59 ;  /* 0x8000003bd23b7221 */ /* 0x000fc80000010000 */
[----:B------:R-:W-:-:S04]  /*78f0*/  FMUL.FTZ R59, R59, UR24 ;  /* 0x000000183b3b7c20 */ /* 0x000fc80008410000 */
[----:B------:R-:W-:-:S04]  /*7900*/  FMUL.FTZ R59, R59, UR16 ;  /* 0x000000103b3b7c20 */ /* 0x000fc80008410000 */
[-C--:B------:R-:W-:Y:S01]  /*7910*/  FFMA.FTZ R180, R179, R59.reuse, R58 ;  /* 0x0000003bb3b47223 */ /* 0x080fe2000001003a */
        /* <DEDUP_REMOVED lines=59> */
.L_x_4769:
[----:B------:R-:W0:Y:S02]  /*7cd0*/  @P0 LDC.64 R60, c[0x0][0x478] ;  /* 0x00011e00ff3c0b82 */ /* 0x000e240000000a00 */
[----:B0-----:R-:W-:-:S05]  /*7ce0*/  @P0 IMAD.WIDE.U32 R60, R2, 0x20, R60 ;  /* 0x00000020023c0825 */ /* 0x001fca00078e003c */
[----:B------:R-:W-:Y:S04]  /*7cf0*/  @P0 STG.E.128 desc[UR10][R60.64], R172 ;  /* 0x000000ac3c000986 */ /* 0x000fe8000c101d0a */
        /* <DEDUP_REMOVED lines=10> */
.L_x_4766:
[----:B------:R-:W-:Y:S05]  /*7da0*/  BSYNC.RECONVERGENT B0 ;  /* 0x0000000000007941 */ /* 0x000fea0003800200 */
.L_x_4765:
[----:B------:R-:W-:Y:S02]  /*7db0*/  UIADD3 UR7, UPT, UPT, UR7, UR22, URZ ;  /* 0x0000001607077290 */ /* 0x000fe4000fffe0ff */
[----:B------:R-:W-:Y:S02]  /*7dc0*/  UPLOP3.LUT UP2, UPT, UPT, UPT, UP2, 0x40, 0x4 ;  /* 0x000000000004789c */ /* 0x000fe40003f4e820 */
[----:B------:R-:W-:-:S09]  /*7dd0*/  UISETP.GE.AND UP1, UPT, UR7, UR23, UPT ;  /* 0x000000170700728c */ /* 0x000fd2000bf26270 */
[----:B------:R-:W-:Y:S05]  /*7de0*/  BRA.U !UP1, `(.L_x_4771) ;  /* 0xffffff9109047547 */ /* 0x000fea000b83ffff */
.L_x_4736:
[----:B------:R-:W1:Y:S01]  /*7df0*/  S2UR UR4, SR_CTAID.X ;  /* 0x00000000000479c3 */ /* 0x000e620000002500 */
[----:B------:R-:W2:Y:S01]  /*7e00*/  S2R R2, SR_TID.X ;  /* 0x0000000000027919 */ /* 0x000ea20000002100 */
        /* <DEDUP_REMOVED lines=18> */
.L_x_4773:
[----:B------:R-:W-:Y:S05]  /*7f30*/  BSYNC.RECONVERGENT B0 ;  /* 0x0000000000007941 */ /* 0x000fea0003800200 */
.L_x_4772:
        /* <DEDUP_REMOVED lines=15> */
.L_x_4775:
[----:B------:R-:W-:Y:S05]  /*8030*/  BSYNC.RECONVERGENT B0 ;  /* 0x0000000000007941 */ /* 0x000fea0003800200 */
.L_x_4774:
        /* <DEDUP_REMOVED lines=15> */
.L_x_4777:
[----:B------:R-:W-:Y:S05]  /*8130*/  BSYNC.RECONVERGENT B0 ;  /* 0x0000000000007941 */ /* 0x000fea0003800200 */
.L_x_4776:
        /* <DEDUP_REMOVED lines=14> */
.L_x_4778:
        /* <DEDUP_REMOVED lines=14> */
.L_x_15642:


//--------------------- .text._ZN10layer_norm13ln_bwd_kernelINS_13Kernel_traitsI13__nv_bfloat16S2_fS2_fjLj4096ELj1ELj1ELj4ELj16ENS_18Kernel_traits_baseILj4096ES2_S2_fS2_fjLj128EEEEELb0ELb1ELb0ELb1EEEvNS_9BwdParamsE --------------------------
	.section	.text._ZN10layer_norm13ln_bwd_kernelINS_13Kernel_traitsI13__nv_bfloat16S2_fS2_fjLj4096ELj1ELj1ELj4ELj16ENS_18Kernel_traits_baseILj4096ES2_S2_fS2_fjLj128EEEEELb0ELb1ELb0ELb1EEEvNS_9BwdParamsE,"ax",@progbits
	.align	128
        .global         _ZN10layer_norm13ln_bwd_kernelINS_13Kernel_traitsI13__nv_bfloat16S2_fS2_fjLj4096ELj1ELj1ELj4ELj16ENS_18Kernel_traits_baseILj4096ES2_S2_fS2_fjLj128EEEEELb0ELb1ELb0ELb1EEEvNS_9BwdParamsE
        .type           _ZN10layer_norm13ln_bwd_kernelINS_13Kernel_traitsI13__nv_bfloat16S2_fS2_fjLj4096ELj1ELj1ELj4ELj16ENS_18Kernel_traits_baseILj4096ES2_S2_fS2_fjLj128EEEEELb0ELb1ELb0ELb1EEEvNS_9BwdParamsE,@function
        .size           _ZN10layer_norm13ln_bwd_kernelINS_13Kernel_traitsI13__nv_bfloat16S2_fS2_fjLj4096ELj1ELj1ELj4ELj16ENS_18Kernel_traits_baseILj4096ES2_S2_fS2_fjLj128EEEEELb0ELb1ELb0ELb1EEEvNS_9BwdParamsE,(.L_x_15643 - _ZN10layer_norm13ln_bwd_kernelINS_13Kernel_traitsI13__nv_bfloat16S2_fS2_fjLj4096ELj1ELj1ELj4ELj16ENS_18Kernel_traits_baseILj4096ES2_S2_fS2_fjLj128EEEEELb0ELb1ELb0ELb1EEEvNS_9BwdParamsE)
        .other          _ZN10layer_norm13ln_bwd_kernelINS_13Kernel_traitsI13__nv_bfloat16S2_fS2_fjLj4096ELj1ELj1ELj4ELj16ENS_18Kernel_traits_baseILj4096ES2_S2_fS2_fjLj128EEEEELb0ELb1ELb0ELb1EEEvNS_9BwdParamsE,@"STO_CUDA_ENTRY STV_DEFAULT"
_ZN10layer_norm13ln_bwd_kernelINS_13Kernel_traitsI13__nv_bfloat16S2_fS2_fjLj4096ELj1ELj1ELj4ELj16ENS_18Kernel_traits_baseILj4096ES2_S2_fS2_fjLj128EEEEELb0ELb1ELb0ELb1EEEvNS_9BwdParamsE:
.text._ZN10layer_norm13ln_bwd_kernelINS_13Kernel_traitsI13__nv_bfloat16S2_fS2_fjLj4096ELj1ELj1ELj4ELj16ENS_18Kernel_traits_baseILj4096ES2_S2_fS2_fjLj128EEEEELb0ELb1ELb0ELb1EEEvNS_9BwdParamsE:
        /* <DEDUP_REMOVED lines=60> */
[----:B------:R-:W-:Y:S01]  /*03c0*/  UPLOP3.LUT UP2, UPT, UPT, UPT, UPT, 0x40, 0x4 ;  /* 0x000000000004789c */ /* 0x000fe20003f4e870 */
        /* <DEDUP_REMOVED lines=8> */
[----:B------:R-:W-:Y:S02]  /*0450*/  MOV R168, RZ ;  /* 0x000000ff00a87202 */ /* 0x000fe40000000f00 */
        /* <DEDUP_REMOVED lines=13> */
[----:B------:R-:W5:Y:S01]  /*0530*/  LDG.E.128 R8, desc[UR16][R2.64+0x800] ;  /* 0x0008001002087981 */ /* 0x000f62000c1e1d00 */
[----:B---3--:R-:W-:Y:S01]  /*0540*/  IMAD.WIDE.U32 R4, R20, 0x10, R4 ;  /* 0x0000001014047825 */ /* 0x008fe200078e0004 */
[----:B------:R-:W-:-:S02]  /*0550*/  MOV R233, RZ ;  /* 0x000000ff00e97202 */ /* 0x000fc40000000f00 */
[----:B------:R-:W-:Y:S01]  /*0560*/  CS2R R214, SRZ ;  /* 0x0000000000d67805 */ /* 0x000fe2000001ff00 */
        /* <DEDUP_REMOVED lines=20> */
[----:B------:R0:W3:Y:S01]  /*06b0*/  LDG.E.128 R44, desc[UR16][R4.64+0x800] ;  /* 0x00080010042c7981 */ /* 0x0000e2000c1e1d00 */
[----:B--2---:R-:W-:Y:S01]  /*06c0*/  UISETP.NE.U32.AND UP0, UPT, UR4, URZ, UPT ;  /* 0x000000ff0400728c */ /* 0x004fe2000bf05070 */
[----:B------:R-:W-:Y:S02]  /*06d0*/  CS2R R24, SRZ ;  /* 0x0000000000187805 */ /* 0x000fe4000001ff00 */
[----:B------:R-:W-:-:S02]  /*06e0*/  CS2R R22, SRZ ;  /* 0x0000000000167805 */ /* 0x000fc4000001ff00 */
[----:B------:R-:W-:Y:S02]  /*06f0*/  CS2R R20, SRZ ;  /* 0x0000000000147805 */ /* 0x000fe4000001ff00 */
[----:B------:R-:W-:Y:S02]  /*0700*/  CS2R R18, SRZ ;  /* 0x0000000000127805 */ /* 0x000fe4000001ff00 */
[----:B------:R-:W-:Y:S02]  /*0710*/  CS2R R16, SRZ ;  /* 0x0000000000107805 */ /* 0x000fe4000001ff00 */
[----:B------:R-:W-:Y:S01]  /*0720*/  CS2R R6, SRZ ;  /* 0x0000000000067805 */ /* 0x000fe2000001ff00 */
[----:B------:R-:W1:Y:S01]  /*0730*/  LDCU UR20, c[0x0][0x388] ;  /* 0x00007100ff1477ac */ /* 0x000e620008000800 */
[----:B0-----:R-:W-:Y:S01]  /*0740*/  CS2R R4, SRZ ;  /* 0x0000000000047805 */ /* 0x001fe2000001ff00 */
[----:B------:R-:W-:Y:S01]  /*0750*/  UISETP.NE.AND.EX UP0, UPT, UR5, URZ, UPT, UP0 ;  /* 0x000000ff0500728c */ /* 0x000fe2000bf05300 */
[----:B------:R-:W0:Y:S01]  /*0760*/  LDCU.64 UR24, c[0x0][0x390] ;  /* 0x00007200ff1877ac */ /* 0x000e220008000a00 */
[----:B------:R-:W2:Y:S01]  /*0770*/  LDCU.64 UR26, c[0x0][0x468] ;  /* 0x00008d00ff1a77ac */ /* 0x000ea20008000a00 */
[----:B------:R-:W0:Y:S01]  /*0780*/  LDCU.U8 UR9, c[0x0][0x410] ;  /* 0x00008200ff0977ac */ /* 0x000e220008000000 */
[----:B------:R-:W0:Y:S01]  /*0790*/  LDCU UR21, c[0x0][0x400] ;  /* 0x00008000ff1577ac */ /* 0x000e220008000800 */
[----:B------:R-:W0:Y:S01]  /*07a0*/  LDCU.64 UR22, c[0x0][0x478] ;  /* 0x00008f00ff1677ac */ /* 0x000e220008000a00 */
[----:B------:R-:W0:Y:S01]  /*07b0*/  LDCU.128 UR12, c[0x0][0x3c0] ;  /* 0x00007800ff0c77ac */ /* 0x000e220008000c00 */
[----:B------:R-:W0:Y:S01]  /*07c0*/  LDCU.64 UR18, c[0x0][0x438] ;  /* 0x00008700ff1277ac */ /* 0x000e220008000a00 */
[----:B------:R-:W0:Y:S01]  /*07d0*/  LDCU.64 UR28, c[0x0][0x380] ;  /* 0x00007000ff1c77ac */ /* 0x000e220008000a00 */
[----:B----4-:R-:W-:-:S02]  /*07e0*/  SHF.L.U32 R3, R12, 0x10, RZ ;  /* 0x000000100c037819 */ /* 0x010fc400000006ff */
[----:B------:R-:W-:-:S03]  /*07f0*/  SHF.L.U32 R2, R13, 0x10, RZ ;  /* 0x000000100d027819 */ /* 0x000fc600000006ff */
[----:B------:R4:W-:Y:S04]  /*0800*/  STL [R1+0x44], R3 ;  /* 0x0000440301007387 */ /* 0x0009e80000100800 */
[----:B------:R1:W-:Y:S01]  /*0810*/  STL [R1+0x3c], R2 ;  /* 0x00003c0201007387 */ /* 0x0003e20000100800 */
[----:B----4-:R-:W-:Y:S02]  /*0820*/  SHF.L.U32 R3, R14, 0x10, RZ ;  /* 0x000000100e037819 */ /* 0x010fe400000006ff */
[----:B-1----:R-:W-:-:S03]  /*0830*/  SHF.L.U32 R2, R15, 0x10, RZ ;  /* 0x000000100f027819 */ /* 0x002fc600000006ff */
[----:B------:R5:W-:Y:S04]  /*0840*/  STL [R1+0x34], R3 ;  /* 0x0000340301007387 */ /* 0x000be80000100800 */
[----:B------:R1:W-:Y:S01]  /*0850*/  STL [R1+0x2c], R2 ;  /* 0x00002c0201007387 */ /* 0x0003e20000100800 */
[----:B-----5:R-:W-:Y:S02]  /*0860*/  SHF.L.U32 R3, R8, 0x10, RZ ;  /* 0x0000001008037819 */ /* 0x020fe400000006ff */
[----:B-1----:R-:W-:-:S03]  /*0870*/  SHF.L.U32 R2, R9, 0x10, RZ ;  /* 0x0000001009027819 */ /* 0x002fc600000006ff */
[----:B------:R1:W-:Y:S04]  /*0880*/  STL [R1+0x24], R3 ;  /* 0x0000240301007387 */ /* 0x0003e80000100800 */
[----:B------:R4:W-:Y:S01]  /*0890*/  STL [R1+0x1c], R2 ;  /* 0x00001c0201007387 */ /* 0x0009e20000100800 */
[----:B------:R-:W-:Y:S02]  /*08a0*/  PRMT R0, R12, 0x7632, R0 ;  /* 0x000076320c007816 */ /* 0x000fe40000000000 */
[----:B-1----:R-:W-:Y:S02]  /*08b0*/  SHF.L.U32 R3, R10, 0x10, RZ ;  /* 0x000000100a037819 */ /* 0x002fe400000006ff */
[----:B----4-:R-:W-:-:S03]  /*08c0*/  SHF.L.U32 R2, R11, 0x10, RZ ;  /* 0x000000100b027819 */ /* 0x010fc600000006ff */
[----:B------:R-:W-:Y:S01]  /*08d0*/  STL [R1+0x14], R3 ;  /* 0x0000140301007387 */ /* 0x000fe20000100800 */
[----:B------:R-:W-:Y:S02]  /*08e0*/  PRMT R56, R13, 0x7632, R56 ;  /* 0x000076320d387816 */ /* 0x000fe40000000038 */
[----:B------:R-:W-:Y:S01]  /*08f0*/  PRMT R57, R14, 0x7632, R57 ;  /* 0x000076320e397816 */ /* 0x000fe20000000039 */
[----:B------:R1:W-:Y:S01]  /*0900*/  STL [R1+0xc], R2 ;  /* 0x00000c0201007387 */ /* 0x0003e20000100800 */
[----:B---3--:R-:W-:Y:S02]  /*0910*/  PRMT R66, R41, 0x7632, R66 ;  /* 0x0000763229427816 */ /* 0x008fe40000000042 */
[----:B------:R-:W-:Y:S02]  /*0920*/  SHF.L.U32 R66, R0, 0x10, RZ ;  /* 0x0000001000427819 */ /* 0x000fe400000006ff */
[----:B------:R-:W-:Y:S02]  /*0930*/  SHF.L.U32 R56, R56, 0x10, RZ ;  /* 0x0000001038387819 */ /* 0x000fe400000006ff */
[----:B------:R-:W-:-:S02]  /*0940*/  PRMT R58, R15, 0x7632, R58 ;  /* 0x000076320f3a7816 */ /* 0x000fc4000000003a */
[----:B-1----:R-:W-:Y:S02]  /*0950*/  SHF.L.U32 R2, R248, 0x10, RZ ;  /* 0x00000010f8027819 */ /* 0x002fe400000006ff */
[----:B------:R-:W-:Y:S02]  /*0960*/  SHF.L.U32 R0, R57, 0x10, RZ ;  /* 0x0000001039007819 */ /* 0x000fe400000006ff */
[----:B------:R-:W-:Y:S01]  /*0970*/  PRMT R59, R8, 0x7632, R59 ;  /* 0x00007632083b7816 */ /* 0x000fe2000000003b */
[----:B------:R-:W-:Y:S01]  /*0980*/  STL [R1+0x4], R2 ;  /* 0x0000040201007387 */ /* 0x000fe20000100800 */
[----:B------:R-:W-:Y:S02]  /*0990*/  PRMT R60, R9, 0x7632, R60 ;  /* 0x00007632093c7816 */ /* 0x000fe4000000003c */
[----:B------:R-:W-:Y:S01]  /*09a0*/  SHF.L.U32 R57, R58, 0x10, RZ ;  /* 0x000000103a397819 */ /* 0x000fe200000006ff */
[----:B------:R-:W-:Y:S01]  /*09b0*/  STL [R1+0x40], R66 ;  /* 0x0000404201007387 */ /* 0x000fe20000100800 */
[----:B------:R-:W-:-:S03]  /*09c0*/  PRMT R61, R10, 0x7632, R61 ;  /* 0x000076320a3d7816 */ /* 0x000fc6000000003d */
[----:B------:R1:W-:Y:S01]  /*09d0*/  STL [R1+0x38], R56 ;  /* 0x0000383801007387 */ /* 0x0003e20000100800 */
[----:B------:R-:W-:-:S03]  /*09e0*/  PRMT R62, R11, 0x7632, R62 ;  /* 0x000076320b3e7816 */ /* 0x000fc6000000003e */
[----:B------:R3:W-:Y:S01]  /*09f0*/  STL [R1+0x30], R0 ;  /* 0x0000300001007387 */ /* 0x0007e20000100800 */
[----:B------:R-:W-:Y:S02]  /*0a00*/  PRMT R63, R248, 0x7632, R63 ;  /* 0x00007632f83f7816 */ /* 0x000fe4000000003f */
[----:B-1----:R-:W-:Y:S01]  /*0a10*/  SHF.L.U32 R56, R59, 0x10, RZ ;  /* 0x000000103b387819 */ /* 0x002fe200000006ff */
[----:B------:R1:W-:Y:S01]  /*0a20*/  STL [R1+0x28], R57 ;  /* 0x0000283901007387 */ /* 0x0003e20000100800 */
[----:B---3--:R-:W-:-:S03]  /*0a30*/  SHF.L.U32 R0, R60, 0x10, RZ ;  /* 0x000000103c007819 */ /* 0x008fc600000006ff */
[----:B------:R3:W-:Y:S04]  /*0a40*/  STL [R1+0x20], R56 ;  /* 0x0000203801007387 */ /* 0x0007e80000100800 */
[----:B------:R4:W-:Y:S01]  /*0a50*/  STL [R1+0x18], R0 ;  /* 0x0000180001007387 */ /* 0x0009e20000100800 */
[----:B-1----:R-:W-:Y:S02]  /*0a60*/  SHF.L.U32 R57, R61, 0x10, RZ ;  /* 0x000000103d397819 */ /* 0x002fe400000006ff */
[----:B---3--:R-:W-:-:S03]  /*0a70*/  SHF.L.U32 R56, R62, 0x10, RZ ;  /* 0x000000103e387819 */ /* 0x008fc600000006ff */
[----:B------:R1:W-:Y:S01]  /*0a80*/  STL [R1+0x10], R57 ;  /* 0x0000103901007387 */ /* 0x0003e20000100800 */
[----:B----4-:R-:W-:-:S03]  /*0a90*/  SHF.L.U32 R0, R63, 0x10, RZ ;  /* 0x000000103f007819 */ /* 0x010fc600000006ff */
[----:B------:R1:W-:Y:S04]  /*0aa0*/  STL [R1+0x8], R56 ;  /* 0x0000083801007387 */ /* 0x0003e80000100800 */
[----:B------:R1:W-:Y:S01]  /*0ab0*/  STL [R1], R0 ;  /* 0x0000000001007387 */ /* 0x0003e20000100800 */
[C---:B------:R-:W-:Y:S02]  /*0ac0*/  PRMT R64, R249.reuse, 0x7632, R64 ;  /* 0x00007632f9407816 */ /* 0x040fe40000000040 */
[----:B------:R-:W-:Y:S02]  /*0ad0*/  SHF.L.U32 R252, R249, 0x10, RZ ;  /* 0x00000010f9fc7819 */ /* 0x000fe400000006ff */
[C---:B------:R-:W-:Y:S02]  /*0ae0*/  PRMT R65, R241.reuse, 0x7632, R65 ;  /* 0x00007632f1417816 */ /* 0x040fe40000000041 */
[----:B------:R-:W-:-:S02]  /*0af0*/  SHF.L.U32 R244, R241, 0x10, RZ ;  /* 0x00000010f1f47819 */ /* 0x000fc400000006ff */
[----:B------:R-:W-:Y:S02]  /*0b00*/  PRMT R249, R250, 0x7632, R249 ;  /* 0x00007632faf97816 */ /* 0x000fe400000000f9 */
[----:B------:R-:W-:Y:S02]  /*0b10*/  PRMT R247, R251, 0x7632, R247 ;  /* 0x00007632fbf77816 */ /* 0x000fe400000000f7 */
[----:B------:R-:W-:Y:S02]  /*0b20*/  PRMT R245, R240, 0x7632, R245 ;  /* 0x00007632f0f57816 */ /* 0x000fe400000000f5 */
[----:B------:R-:W-:Y:S02]  /*0b30*/  PRMT R241, R242, 0x7632, R241 ;  /* 0x00007632f2f17816 */ /* 0x000fe400000000f1 */
[----:B------:R-:W-:Y:S02]  /*0b40*/  PRMT R239, R243, 0x7632, R239 ;  /* 0x00007632f3ef7816 */ /* 0x000fe400000000ef */
[----:B------:R-:W-:-:S02]  /*0b50*/  SHF.L.U32 R246, R240, 0x10, RZ ;  /* 0x00000010f0f67819 */ /* 0x000fc400000006ff */
[----:B------:R-:W-:Y:S02]  /*0b60*/  CS2R R14, SRZ ;  /* 0x00000000000e7805 */ /* 0x000fe4000001ff00 */
[----:B------:R-:W-:Y:S02]  /*0b70*/  SHF.L.U32 R248, R251, 0x10, RZ ;  /* 0x00000010fbf87819 */ /* 0x000fe400000006ff */
[----:B------:R-:W-:Y:S02]  /*0b80*/  CS2R R12, SRZ ;  /* 0x00000000000c7805 */ /* 0x000fe4000001ff00 */
[----:B------:R-:W-:Y:S02]  /*0b90*/  SHF.L.U32 R240, R243, 0x10, RZ ;  /* 0x00000010f3f07819 */ /* 0x000fe400000006ff */
[----:B------:R-:W-:Y:S02]  /*0ba0*/  CS2R R10, SRZ ;  /* 0x00000000000a7805 */ /* 0x000fe4000001ff00 */
[----:B------:R-:W-:-:S02]  /*0bb0*/  SHF.L.U32 R250, R250, 0x10, RZ ;  /* 0x00000010fafa7819 */ /* 0x000fc400000006ff */
[----:B------:R-:W-:Y:S02]  /*0bc0*/  CS2R R8, SRZ ;  /* 0x0000000000087805 */ /* 0x000fe4000001ff00 */
[----:B------:R-:W-:Y:S02]  /*0bd0*/  SHF.L.U32 R242, R242, 0x10, RZ ;  /* 0x00000010f2f27819 */ /* 0x000fe400000006ff */
[----:B------:R-:W-:Y:S02]  /*0be0*/  CS2R R2, SRZ ;  /* 0x0000000000027805 */ /* 0x000fe4000001ff00 */
        /* <DEDUP_REMOVED lines=21> */
[----:B012---:R-:W-:-:S07]  /*0d40*/  SHF.L.U32 R239, R239, 0x10, RZ ;  /* 0x00000010efef7819 */ /* 0x007fce00000006ff */
.L_x_4800:
[----:B0-----:R-:W0:Y:S01]  /*0d50*/  S2R R0, SR_TID.X ;  /* 0x0000000000007919 */ /* 0x001e220000002100 */
[----:B------:R-:W-:Y:S01]  /*0d60*/  UIMAD UR7, UR6, UR20, URZ ;  /* 0x00000014060772a4 */ /* 0x000fe2000f8e02ff */
[----:B-1----:R-:W1:Y:S01]  /*0d70*/  LDC.64 R140, c[0x0][0x3a8] ;  /* 0x0000ea00ff8c7b82 */ /* 0x002e620000000a00 */
[----:B------:R-:W2:Y:S01]  /*0d80*/  @UP0 LDCU.64 UR4, c[0x0][0x3e0] ;  /* 0x00007c00ff0407ac */ /* 0x000ea20008000a00 */
[----:B------:R-:W-:Y:S01]  /*0d90*/  PLOP3.LUT P1, PT, PT, PT, UP0, 0x80, 0x8 ;  /* 0x000000000008781c */ /* 0x000fe20003f2f008 */
[----:B------:R-:W3:Y:S01]  /*0da0*/  LDL R222, [R1+0x34] ;  /* 0x0000340001de7983 */ /* 0x000ee20000100800 */
[----:B------:R-:W-:Y:S02]  /*0db0*/  UIMAD.WIDE UR10, UR6, 0x4, UR12 ;  /* 0x00000004060a78a5 */ /* 0x000fe4000f8e020c */
[----:B------:R-:W-:Y:S02]  /*0dc0*/  USHF.R.S32.HI UR8, URZ, 0x1f, UR7 ;  /* 0x0000001fff087899 */ /* 0x000fe40008011407 */
[----:B------:R-:W4:Y:S01]  /*0dd0*/  LDC.64 R136, c[0x0][0x428] ;  /* 0x00010a00ff887b82 */ /* 0x000f220000000a00 */
[----:B------:R-:W3:Y:S01]  /*0de0*/  LDL R228, [R1+0x44] ;  /* 0x0000440001e47983 */ /* 0x000ee20000100800 */
[----:B------:R-:W-:Y:S01]  /*0df0*/  ULEA.HI UR8, UR8, UR7, URZ, 0x3 ;  /* 0x0000000708087291 */ /* 0x000fe2000f8f18ff */
[----:B------:R-:W-:-:S02]  /*0e00*/  MOV R96, UR10 ;  /* 0x0000000a00607c02 */ /* 0x000fc40008000f00 */
[----:B------:R-:W3:Y:S01]  /*0e10*/  LDL R227, [R1+0x40] ;  /* 0x0000400001e37983 */ /* 0x000ee20000100800 */
[----:B------:R-:W-:Y:S01]  /*0e20*/  MOV R97, UR11 ;  /* 0x0000000b00617c02 */ /* 0x000fe20008000f00 */
[----:B------:R-:W-:Y:S01]  /*0e30*/  UIMAD.WIDE UR10, UR6, 0x4, UR14 ;  /* 0x00000004060a78a5 */ /* 0x000fe2000f8e020e */
[----:B------:R-:W-:Y:S01]  /*0e40*/  MOV R171, UR8 ;  /* 0x0000000800ab7c02 */ /* 0x000fe20008000f00 */
[----:B------:R-:W3:Y:S04]  /*0e50*/  LDL R226, [R1+0x38] ;  /* 0x0000380001e27983 */ /* 0x000ee80000100800 */
[----:B------:R0:W3:Y:S01]  /*0e60*/  LDG.E R172, desc[UR16][R96.64] ;  /* 0x0000001060ac7981 */ /* 0x0000e2000c1e1900 */
[----:B--2---:R-:W-:-:S03]  /*0e70*/  @UP0 UIMAD.WIDE UR4, UR6, 0x2, UR4 ;  /* 0x00000002060408a5 */ /* 0x004fc6000f8e0204 */
[----:B------:R-:W2:Y:S03]  /*0e80*/  LDL R225, [R1+0x30] ;  /* 0x0000300001e17983 */ /* 0x000ea60000100800 */
[----:B------:R-:W-:Y:S01]  /*0e90*/  MOV R98, UR4 ;  /* 0x0000000400627c02 */ /* 0x000fe20008000f00 */
[----:B------:R-:W2:Y:S01]  /*0ea0*/  LDL R224, [R1+0x3c] ;  /* 0x00003c0001e07983 */ /* 0x000ea20000100800 */
[----:B0-----:R-:W-:Y:S02]  /*0eb0*/  LEA.HI.SX32 R171, R171, R0, 0x1d ;  /* 0x00000000abab7211 */ /* 0x001fe400078feaff */
[----:B------:R-:W-:Y:S01]  /*0ec0*/  MOV R96, UR10 ;  /* 0x0000000a00607c02 */ /* 0x000fe20008000f00 */
[----:B------:R-:W2:Y:S01]  /*0ed0*/  LDL R223, [R1+0x2c] ;  /* 0x00002c0001df7983 */ /* 0x000ea20000100800 */
[----:B------:R-:W-:Y:S02]  /*0ee0*/  MOV R97, UR11 ;  /* 0x0000000b00617c02 */ /* 0x000fe40008000f00 */
[----:B------:R-:W-:-:S02]  /*0ef0*/  IADD3 R170, PT, PT, R171, 0x80, RZ ;  /* 0x00000080abaa7810 */ /* 0x000fc40007ffe0ff */
[C---:B------:R-:W-:Y:S01]  /*0f00*/  IADD3 R169, PT, PT, R171.reuse, 0x100, RZ ;  /* 0x00000100aba97810 */ /* 0x040fe20007ffe0ff */
[----:B------:R-:W2:Y:S01]  /*0f10*/  LDG.E R178, desc[UR16][R96.64] ;  /* 0x0000001060b27981 */ /* 0x000ea2000c1e1900 */
[----:B------:R-:W-:Y:S01]  /*0f20*/  MOV R99, UR5 ;  /* 0x0000000500637c02 */ /* 0x000fe20008000f00 */
[----:B-1----:R-:W-:-:S04]  /*0f30*/  IMAD.WIDE.U32 R104, R171, 0x20, R140 ;  /* 0x00000020ab687825 */ /* 0x002fc800078e008c */
[--C-:B------:R-:W-:Y:S01]  /*0f40*/  IMAD.WIDE.U32 R116, R170, 0x20, R140.reuse ;  /* 0x00000020aa747825 */ /* 0x100fe200078e008c */
[----:B------:R0:W2:Y:S03]  /*0f50*/  @P1 LDG.E.U16 R179, desc[UR16][R98.64] ;  /* 0x0000001062b31981 */ /* 0x0000a6000c1e1500 */
[C---:B------:R-:W-:Y:S01]  /*0f60*/  IMAD.WIDE.U32 R128, R169.reuse, 0x20, R140 ;  /* 0x00000020a9807825 */ /* 0x040fe200078e008c */
[----:B------:R1:W2:Y:S03]  /*0f70*/  LDG.E.128 R108, desc[UR16][R116.64] ;  /* 0x00000010746c7981 */ /* 0x0002a6000c1e1d00 */
[--C-:B----4-:R-:W-:Y:S01]  /*0f80*/  IMAD.WIDE.U32 R124, R169, 0x10, R136.reuse ;  /* 0x00000010a97c7825 */ /* 0x110fe200078e0088 */
[----:B------:R-:W4:Y:S04]  /*0f90*/  LDG.E.128 R120, desc[UR16][R128.64] ;  /* 0x0000001080787981 */ /* 0x000f28000c1e1d00 */
[----:B------:R-:W4:Y:S01]  /*0fa0*/  LDG.E.128 R96, desc[UR16][R104.64] ;  /* 0x0000001068607981 */ /* 0x000f22000c1e1d00 */
[----:B------:R-:W-:-:S03]  /*0fb0*/  IMAD.WIDE.U32 R100, R171, 0x10, R136 ;  /* 0x00000010ab647825 */ /* 0x000fc600078e0088 */
[----:B------:R-:W4:Y:S04]  /*0fc0*/  LDG.E.128 R116, desc[UR16][R116.64+0x10] ;  /* 0x0000101074747981 */ /* 0x000f28000c1e1d00 */
[----:B------:R-:W1:Y:S04]  /*0fd0*/  LDG.E.128 R124, desc[UR16][R124.64] ;  /* 0x000000107c7c7981 */ /* 0x000e68000c1e1d00 */
[----:B------:R-:W4:Y:S04]  /*0fe0*/  LDG.E.128 R128, desc[UR16][R128.64+0x10] ;  /* 0x0000101080807981 */ /* 0x000f28000c1e1d00 */
[----:B------:R-:W4:Y:S04]  /*0ff0*/  LDG.E.128 R104, desc[UR16][R104.64+0x10] ;  /* 0x0000101068687981 */ /* 0x000f28000c1e1d00 */
[----:B------:R-:W4:Y:S01]  /*1000*/  LDG.E.128 R100, desc[UR16][R100.64] ;  /* 0x0000001064647981 */ /* 0x000f22000c1e1d00 */
[----:B------:R-:W-:-:S04]  /*1010*/  ISETP.NE.U32.AND P0, PT, RZ, UR18, PT ;  /* 0x00000012ff007c0c */ /* 0x000fc8000bf05070 */
[----:B------:R-:W-:Y:S02]  /*1020*/  ISETP.NE.AND.EX P0, PT, RZ, UR19, PT, P0 ;  /* 0x00000013ff007c0c */ /* 0x000fe4000bf05300 */
[----:B------:R-:W-:-:S11]  /*1030*/  ISETP.NE.AND P2, PT, RZ, UR9, PT ;  /* 0x00000009ff007c0c */ /* 0x000fd6000bf45270 */
[----:B------:R-:W0:Y:S01]  /*1040*/  @P0 LDC.64 R176, c[0x0][0x438] ;  /* 0x00010e00ffb00b82 */ /* 0x000e220000000a00 */
[----:B------:R-:W-:-:S06]  /*1050*/  IMAD.WIDE.U32 R112, R170, 0x10, R136 ;  /* 0x00000010aa707825 */ /* 0x000fcc00078e0088 */
[----:B------:R-:W4:Y:S01]  /*1060*/  LDG.E.128 R112, desc[UR16][R112.64] ;  /* 0x0000001070707981 */ /* 0x000f22000c1e1d00 */
[----:B------:R-:W1:Y:S08]  /*1070*/  @P0 LDC.64 R180, c[0x0][0x438] ;  /* 0x00010e00ffb40b82 */ /* 0x000e700000000a00 */
[----:B------:R-:W1:Y:S01]  /*1080*/  @P0 LDC.64 R182, c[0x0][0x438] ;  /* 0x00010e00ffb60b82 */ /* 0x000e620000000a00 */
[----:B0-----:R-:W-:-:S05]  /*1090*/  @P0 IMAD.WIDE.U32 R176, R170, 0x20, R176 ;  /* 0x00000020aab00825 */ /* 0x001fca00078e00b0 */
[----:B------:R-:W5:Y:S04]  /*10a0*/  @P0 LDG.E.128 R64, desc[UR16][R176.64] ;  /* 0x00000010b0400981 */ /* 0x000f68000c1e1d00 */
[----:B------:R0:W5:Y:S01]  /*10b0*/  @P0 LDG.E.128 R68, desc[UR16][R176.64+0x10] ;  /* 0x00001010b0440981 */ /* 0x000162000c1e1d00 */
[----:B---3--:R-:W-:-:S04]  /*10c0*/  FSEL R172, R172, RZ, !P2 ;  /* 0x000000ffacac7208 */ /* 0x008fc80005000000 */
[----:B------:R-:W-:Y:S02]  /*10d0*/  R2UR UR5, R172 ;  /* 0x00000000ac0572ca */ /* 0x000fe400000e0000 */
[----:B--2---:R-:W-:-:S11]  /*10e0*/  R2UR UR8, R178 ;  /* 0x00000000b20872ca */ /* 0x004fd600000e0000 */
[----:B----4-:R-:W-:Y:S01]  /*10f0*/  FADD.FTZ R198, R120, -UR5 ;  /* 0x8000000578c67e21 */ /* 0x010fe20008010000 */
[----:B------:R-:W-:Y:S01]  /*1100*/  FADD.FTZ R96, R96, -UR5 ;  /* 0x8000000560607e21 */ /* 0x000fe20008010000 */
[----:B------:R-:W-:Y:S01]  /*1110*/  FADD.FTZ R97, R97, -UR5 ;  /* 0x8000000561617e21 */ /* 0x000fe20008010000 */
[----:B------:R-:W-:Y:S01]  /*1120*/  FADD.FTZ R231, R116, -UR5 ;  /* 0x8000000574e77e21 */ /* 0x000fe20008010000 */
[----:B------:R-:W-:Y:S01]  /*1130*/  FADD.FTZ R195, R117, -UR5 ;  /* 0x8000000575c37e21 */ /* 0x000fe20008010000 */
[----:B------:R-:W-:Y:S01]  /*1140*/  FADD.FTZ R98, R98, -UR5 ;  /* 0x8000000562627e21 */ /* 0x000fe20008010000 */
[C---:B-1----:R-:W-:Y:S02]  /*1150*/  PRMT R116, R126.reuse, 0x7632, R116 ;  /* 0x000076327e747816 */ /* 0x042fe40000000074 */
[----:B------:R-:W-:Y:S01]  /*1160*/  SHF.L.U32 R120, R126, 0x10, RZ ;  /* 0x000000107e787819 */ /* 0x000fe200000006ff */
[----:B------:R-:W-:Y:S01]  /*1170*/  FADD.FTZ R232, R118, -UR5 ;  /* 0x8000000576e87e21 */ /* 0x000fe20008010000 */
[C---:B------:R-:W-:Y:S01]  /*1180*/  PRMT R117, R127.reuse, 0x7632, R117 ;  /* 0x000076327f757816 */ /* 0x040fe20000000075 */
[----:B------:R-:W-:Y:S01]  /*1190*/  FADD.FTZ R230, R122, -UR5 ;  /* 0x800000057ae67e21 */ /* 0x000fe20008010000 */
[----:B------:R-:W-:Y:S01]  /*11a0*/  SHF.L.U32 R126, R127, 0x10, RZ ;  /* 0x000000107f7e7819 */ /* 0x000fe200000006ff */
[----:B------:R-:W-:Y:S01]  /*11b0*/  FADD.FTZ R127, R130, -UR5 ;  /* 0x80000005827f7e21 */ /* 0x000fe20008010000 */
[----:B------:R-:W-:Y:S01]  /*11c0*/  PRMT R118, R124, 0x7632, R118 ;  /* 0x000076327c767816 */ /* 0x000fe20000000076 */
[----:B------:R-:W-:Y:S01]  /*11d0*/  FMUL.FTZ R130, R96, UR8 ;  /* 0x0000000860827c20 */ /* 0x000fe20008410000 */
[----:B------:R-:W-:Y:S01]  /*11e0*/  SHF.L.U32 R122, R124, 0x10, RZ ;  /* 0x000000107c7a7819 */ /* 0x000fe200000006ff */
[----:B------:R-:W-:Y:S01]  /*11f0*/  FADD.FTZ R124, R131, -UR5 ;  /* 0x80000005837c7e21 */ /* 0x000fe20008010000 */
[----:B------:R-:W2:Y:S01]  /*1200*/  LDL R96, [R1+0x28] ;  /* 0x0000280001607983 */ /* 0x000ea20000100800 */
[----:B------:R-:W-:Y:S01]  /*1210*/  FMUL.FTZ R131, R97, UR8 ;  /* 0x0000000861837c20 */ /* 0x000fe20008410000 */
[----:B------:R-:W-:Y:S01]  /*1220*/  FADD.FTZ R219, R104, -UR5 ;  /* 0x8000000568db7e21 */ /* 0x000fe20008010000 */
[----:B------:R-:W-:Y:S01]  /*1230*/  FMUL.FTZ R216, R98, UR8 ;  /* 0x0000000862d87c20 */ /* 0x000fe20008410000 */
[----:B------:R-:W3:Y:S01]  /*1240*/  LDL R97, [R1+0x24] ;  /* 0x0000240001617983 */ /* 0x000ee20000100800 */
[----:B------:R-:W-:Y:S01]  /*1250*/  FADD.FTZ R99, R99, -UR5 ;  /* 0x8000000563637e21 */ /* 0x000fe20008010000 */
[----:B0-----:R-:W-:-:S02]  /*1260*/  PRMT R176, R101, 0x7632, R176 ;  /* 0x0000763265b07816 */ /* 0x001fc400000000b0 */
[----:B------:R-:W-:Y:S01]  /*1270*/  SHF.L.U32 R220, R101, 0x10, RZ ;  /* 0x0000001065dc7819 */ /* 0x000fe200000006ff */
[----:B------:R-:W4:Y:S01]  /*1280*/  LDL R98, [R1+0x1c] ;  /* 0x00001c0001627983 */ /* 0x000f220000100800 */
[C---:B------:R-:W-:Y:S01]  /*1290*/  PRMT R101, R102.reuse, 0x7632, R101 ;  /* 0x0000763266657816 */ /* 0x040fe20000000065 */
[----:B------:R-:W-:Y:S01]  /*12a0*/  FMUL.FTZ R219, R219, UR8 ;  /* 0x00000008dbdb7c20 */ /* 0x000fe20008410000 */
[----:B------:R-:W-:Y:S01]  /*12b0*/  SHF.L.U32 R102, R102, 0x10, RZ ;  /* 0x0000001066667819 */ /* 0x000fe200000006ff */
[----:B------:R-:W-:Y:S02]  /*12c0*/  FMUL.FTZ R217, R99, UR8 ;  /* 0x0000000863d97c20 */ /* 0x000fe40008410000 */
[----:B------:R-:W4:Y:S02]  /*12d0*/  LDL R99, [R1+0x14] ;  /* 0x0000140001637983 */ /* 0x000f240000100800 */
[----:B------:R-:W-:Y:S01]  /*12e0*/  FADD.FTZ R38, R102, R38 ;  /* 0x0000002666267221 */ /* 0x000fe20000010000 */
[-C--:B------:R-:W-:Y:S01]  /*12f0*/  FFMA.FTZ R6, R219, R102.reuse, R6 ;  /* 0x00000066db067223 */ /* 0x080fe20000010006 */
[----:B------:R-:W-:-:S02]  /*1300*/  FMUL.FTZ R222, R222, R102 ;  /* 0x00000066dede7220 */ /* 0x000fc40000410000 */
[----:B------:R-:W4:Y:S01]  /*1310*/  LDL R102, [R1+0xc] ;  /* 0x00000c0001667983 */ /* 0x000f220000100800 */
[----:B------:R-:W-:Y:S02]  /*1320*/  @P1 R2UR UR4, R179 ;  /* 0x00000000b30412ca */ /* 0x000fe400000e0000 */
[----:B------:R-:W0:Y:S01]  /*1330*/  @P0 LDC.64 R178, c[0x0][0x438] ;  /* 0x00010e00ffb20b82 */ /* 0x000e220000000a00 */
[----:B------:R-:W-:Y:S02]  /*1340*/  IADD3 R0, PT, PT, R171, 0x180, RZ ;  /* 0x00000180ab007810 */ /* 0x000fe40007ffe0ff */
[C---:B------:R-:W-:Y:S02]  /*1350*/  PRMT R172, R100.reuse, 0x7632, R172 ;  /* 0x0000763264ac7816 */ /* 0x040fe400000000ac */
[----:B------:R-:W-:Y:S01]  /*1360*/  SHF.L.U32 R218, R100, 0x10, RZ ;  /* 0x0000001064da7819 */ /* 0x000fe200000006ff */
[----:B------:R-:W-:Y:S01]  /*1370*/  @P0 IMAD.WIDE.U32 R180, R0, 0x20, R180 ;  /* 0x0000002000b40825 */ /* 0x000fe200078e00b4 */
[----:B------:R-:W-:-:S02]  /*1380*/  PRMT R100, R103, 0x7632, R100 ;  /* 0x0000763267647816 */ /* 0x000fc40000000064 */
[----:B------:R-:W-:Y:S01]  /*1390*/  SHF.L.U32 R172, R172, 0x10, RZ ;  /* 0x00000010acac7819 */ /* 0x000fe200000006ff */
[----:B------:R-:W-:Y:S01]  /*13a0*/  @P0 IMAD.WIDE.U32 R182, R171, 0x20, R182 ;  /* 0x00000020abb60825 */ /* 0x000fe200078e00b6 */
[----:B------:R-:W-:-:S03]  /*13b0*/  SHF.L.U32 R176, R176, 0x10, RZ ;  /* 0x00000010b0b07819 */ /* 0x000fc600000006ff */
[----:B------:R-:W-:Y:S01]  /*13c0*/  FADD.FTZ R34, R218, R34 ;  /* 0x00000022da227221 */ /* 0x000fe20000010000 */
[----:B------:R-:W-:Y:S01]  /*13d0*/  SHF.L.U32 R101, R101, 0x10, RZ ;  /* 0x0000001065657819 */ /* 0x000fe200000006ff */
[-C--:B------:R-:W-:Y:S01]  /*13e0*/  FFMA.FTZ R2, R130, R218.reuse, R2 ;  /* 0x000000da82027223 */ /* 0x080fe20000010002 */
[----:B------:R-:W-:Y:S01]  /*13f0*/  SHF.L.U32 R100, R100, 0x10, RZ ;  /* 0x0000001064647819 */ /* 0x000fe200000006ff */
[----:B------:R-:W-:Y:S01]  /*1400*/  FADD.FTZ R110, R110, -UR5 ;  /* 0x800000056e6e7e21 */ /* 0x000fe20008010000 */
[----:B------:R-:W5:Y:S01]  /*1410*/  @P0 LDG.E.128 R80, desc[UR16][R180.64] ;  /* 0x00000010b4500981 */ /* 0x000f62000c1e1d00 */
[----:B------:R-:W-:Y:S01]  /*1420*/  FMUL.FTZ R218, R228, R218 ;  /* 0x000000dae4da7220 */ /* 0x000fe20000410000 */
[----:B------:R-:W-:Y:S01]  /*1430*/  SHF.L.U32 R196, R112, 0x10, RZ ;  /* 0x0000001070c47819 */ /* 0x000fe200000006ff */
[----:B------:R-:W-:Y:S01]  /*1440*/  FMUL.FTZ R228, R227, R172 ;  /* 0x000000ace3e47220 */ /* 0x000fe20000410000 */
[----:B------:R1:W5:Y:S01]  /*1450*/  @P0 LDG.E.128 R84, desc[UR16][R180.64+0x10] ;  /* 0x00001010b4540981 */ /* 0x000362000c1e1d00 */
[----:B0-----:R-:W-:-:S03]  /*1460*/  @P0 IMAD.WIDE.U32 R178, R169, 0x20, R178 ;  /* 0x00000020a9b20825 */ /* 0x001fc600078e00b2 */
[----:B------:R-:W5:Y:S01]  /*1470*/  @P0 LDG.E.128 R56, desc[UR16][R182.64] ;  /* 0x00000010b6380981 */ /* 0x000f62000c1e1d00 */
[----:B------:R-:W-:Y:S01]  /*1480*/  FMUL.FTZ R227, R226, R176 ;  /* 0x000000b0e2e37220 */ /* 0x000fe20000410000 */
[----:B------:R-:W-:Y:S02]  /*1490*/  FMUL.FTZ R226, R225, R101 ;  /* 0x00000065e1e27220 */ /* 0x000fe40000410000 */
[----:B------:R0:W5:Y:S01]  /*14a0*/  @P0 LDG.E.128 R60, desc[UR16][R182.64+0x10] ;  /* 0x00001010b63c0981 */ /* 0x000162000c1e1d00 */
[----:B-1----:R-:W-:-:S03]  /*14b0*/  PRMT R180, R112, 0x7632, R180 ;  /* 0x0000763270b47816 */ /* 0x002fc600000000b4 */
[----:B------:R-:W5:Y:S01]  /*14c0*/  @P0 LDG.E.128 R72, desc[UR16][R178.64] ;  /* 0x00000010b2480981 */ /* 0x000f62000c1e1d00 */
[----:B------:R-:W-:-:S03]  /*14d0*/  PRMT R181, R113, 0x7632, R181 ;  /* 0x0000763271b57816 */ /* 0x000fc600000000b5 */
[----:B------:R1:W5:Y:S01]  /*14e0*/  @P0 LDG.E.128 R76, desc[UR16][R178.64+0x10] ;  /* 0x00001010b24c0981 */ /* 0x000362000c1e1d00 */
[----:B0-----:R-:W-:Y:S02]  /*14f0*/  SHF.L.U32 R182, R113, 0x10, RZ ;  /* 0x0000001071b67819 */ /* 0x001fe400000006ff */
[----:B------:R-:W-:Y:S01]  /*1500*/  SHF.L.U32 R192, R114, 0x10, RZ ;  /* 0x0000001072c07819 */ /* 0x000fe200000006ff */
[----:B-1----:R-:W-:Y:S02]  /*1510*/  FMUL.FTZ R178, R110, UR8 ;  /* 0x000000086eb27c20 */ /* 0x002fe40008410000 */
[----:B------:R-:W-:Y:S02]  /*1520*/  FADD.FTZ R148, R182, R148 ;  /* 0x00000094b6947221 */ /* 0x000fe40000010000 */
[----:B------:R-:W-:Y:S01]  /*1530*/  FFMA.FTZ R12, R178, R182, R12 ;  /* 0x000000b6b20c7223 */ /* 0x000fe2000001000c */
[C---:B------:R-:W-:Y:S02]  /*1540*/  PRMT R193, R115.reuse, 0x7632, R193 ;  /* 0x0000763273c17816 */ /* 0x040fe400000000c1 */
[----:B------:R-:W-:Y:S01]  /*1550*/  SHF.L.U32 R194, R115, 0x10, RZ ;  /* 0x0000001073c27819 */ /* 0x000fe200000006ff */
[----:B------:R-:W-:Y:S01]  /*1560*/  FADD.FTZ R150, R192, R150 ;  /* 0x00000096c0967221 */ /* 0x000fe20000010000 */
[----:B--2---:R-:W-:Y:S01]  /*1570*/  FMUL.FTZ R225, R96, R100 ;  /* 0x0000006460e17220 */ /* 0x004fe20000410000 */
[----:B------:R-:W-:Y:S01]  /*1580*/  SHF.L.U32 R96, R180, 0x10, RZ ;  /* 0x00000010b4607819 */ /* 0x000fe200000006ff */
[----:B---3--:R-:W-:Y:S01]  /*1590*/  FMUL.FTZ R180, R97, R196 ;  /* 0x000000c461b47220 */ /* 0x008fe20000410000 */
[----:B------:R-:W-:Y:S01]  /*15a0*/  SHF.L.U32 R97, R181, 0x10, RZ ;  /* 0x00000010b5617819 */ /* 0x000fe200000006ff */
[----:B----4-:R-:W-:Y:S01]  /*15b0*/  FMUL.FTZ R181, R98, R182 ;  /* 0x000000b662b57220 */ /* 0x010fe20000410000 */
[----:B------:R-:W-:-:S04]  /*15c0*/  FMUL.FTZ R182, R231, UR8 ;  /* 0x00000008e7b67c20 */ /* 0x000fc80008410000 */
[-C--:B------:R-:W-:Y:S01]  /*15d0*/  FFMA.FTZ R14, R182, R192.reuse, R14 ;  /* 0x000000c0b60e7223 */ /* 0x080fe2000001000e */
[----:B------:R-:W-:Y:S01]  /*15e0*/  FMUL.FTZ R192, R99, R192 ;  /* 0x000000c063c07220 */ /* 0x000fe20000410000 */
[----:B------:R-:W-:Y:S01]  /*15f0*/  SHF.L.U32 R99, R193, 0x10, RZ ;  /* 0x00000010c1637819 */ /* 0x000fe200000006ff */
[----:B------:R-:W-:Y:S02]  /*1600*/  FMUL.FTZ R193, R102, R194 ;  /* 0x000000c266c17220 */ /* 0x000fe40000410000 */
[----:B------:R-:W2:Y:S01]  /*1610*/  LDL R102, [R1+0x20] ;  /* 0x0000200001667983 */ /* 0x000ea20000100800 */
[----:B------:R-:W-:Y:S01]  /*1620*/  FADD.FTZ R105, R105, -UR5 ;  /* 0x8000000569697e21 */ /* 0x000fe20008010000 */
[----:B------:R-:W-:Y:S01]  /*1630*/  FADD.FTZ R36, R220, R36 ;  /* 0x00000024dc247221 */ /* 0x000fe20000010000 */
[----:B------:R-:W-:Y:S01]  /*1640*/  FFMA.FTZ R4, R216, R220, R4 ;  /* 0x000000dcd8047223 */ /* 0x000fe20000010004 */
[----:B------:R-:W-:-:S04]  /*1650*/  IMAD.WIDE.U32 R140, R0, 0x20, R140 ;  /* 0x00000020008c7825 */ /* 0x000fc800078e008c */
[----:B------:R-:W-:Y:S01]  /*1660*/  FMUL.FTZ R220, R224, R220 ;  /* 0x000000dce0dc7220 */ /* 0x000fe20000410000 */
[----:B------:R-:W-:Y:S01]  /*1670*/  FMUL.FTZ R224, R105, UR8 ;  /* 0x0000000869e07c20 */ /* 0x000fe20008410000 */
[----:B------:R-:W-:Y:S01]  /*1680*/  FADD.FTZ R39, R101, R39 ;  /* 0x0000002765277221 */ /* 0x000fe20000010000 */
[----:B------:R-:W-:Y:S01]  /*1690*/  FADD.FTZ R107, R107, -UR5 ;  /* 0x800000056b6b7e21 */ /* 0x000fe20008010000 */
[----:B------:R-:W3:Y:S01]  /*16a0*/  LDG.E.128 R132, desc[UR16][R140.64] ;  /* 0x000000108c847981 */ /* 0x000ee2000c1e1d00 */
[----:B------:R-:W-:-:S03]  /*16b0*/  FFMA.FTZ R7, R224, R101, R7 ;  /* 0x00000065e0077223 */ /* 0x000fc60000010007 */
[----:B------:R-:W4:Y:S01]  /*16c0*/  LDL R101, [R1+0x4] ;  /* 0x0000040001657983 */ /* 0x000f220000100800 */
[----:B------:R-:W-:-:S03]  /*16d0*/  FMUL.FTZ R229, R107, UR8 ;  /* 0x000000086be57c20 */ /* 0x000fc60008410000 */
[----:B------:R-:W4:Y:S01]  /*16e0*/  LDL R107, [R1+0x18] ;  /* 0x00001800016b7983 */ /* 0x000f220000100800 */
[----:B------:R-:W-:Y:S01]  /*16f0*/  FADD.FTZ R221, R106, -UR5 ;  /* 0x800000056add7e21 */ /* 0x000fe20008010000 */
[----:B------:R-:W-:Y:S02]  /*1700*/  IMAD.WIDE.U32 R136, R0, 0x10, R136 ;  /* 0x0000001000887825 */ /* 0x000fe400078e0088 */
[----:B------:R-:W4:Y:S01]  /*1710*/  LDL R105, [R1+0x10] ;  /* 0x0000100001697983 */ /* 0x000f220000100800 */
[----:B------:R-:W-:Y:S01]  /*1720*/  SHF.L.U32 R103, R103, 0x10, RZ ;  /* 0x0000001067677819 */ /* 0x000fe200000006ff */
[----:B------:R-:W-:Y:S01]  /*1730*/  FMUL.FTZ R221, R221, UR8 ;  /* 0x00000008dddd7c20 */ /* 0x000fe20008410000 */
[----:B------:R-:W-:Y:S01]  /*1740*/  FADD.FTZ R108, R108, -UR5 ;  /* 0x800000056c6c7e21 */ /* 0x000fe20008010000 */
[----:B------:R-:W4:Y:S02]  /*1750*/  LDG.E.128 R136, desc[UR16][R136.64] ;  /* 0x0000001088887981 */ /* 0x000f24000c1e1d00 */
[----:B------:R-:W-:Y:S01]  /*1760*/  FADD.FTZ R144, R103, R144 ;  /* 0x0000009067907221 */ /* 0x000fe20000010000 */
[-C--:B------:R-:W-:Y:S01]  /*1770*/  FFMA.FTZ R8, R221, R103.reuse, R8 ;  /* 0x00000067dd087223 */ /* 0x080fe20000010008 */
[----:B------:R-:W-:Y:S01]  /*1780*/  FMUL.FTZ R223, R223, R103 ;  /* 0x00000067dfdf7220 */ /* 0x000fe20000410000 */
[----:B------:R-:W-:Y:S01]  /*1790*/  FFMA.FTZ R5, R217, R176, R5 ;  /* 0x000000b0d9057223 */ /* 0x000fe20000010005 */
[----:B------:R-:W4:Y:S01]  /*17a0*/  LDL R103, [R1+0x8] ;  /* 0x0000080001677983 */ /* 0x000f220000100800 */
[----:B------:R-:W-:Y:S01]  /*17b0*/  FADD.FTZ R37, R176, R37 ;  /* 0x00000025b0257221 */ /* 0x000fe20000010000 */
[----:B------:R-:W-:Y:S01]  /*17c0*/  FMUL.FTZ R176, R108, UR8 ;  /* 0x000000086cb07c20 */ /* 0x000fe20008410000 */
[----:B------:R-:W-:Y:S01]  /*17d0*/  FADD.FTZ R146, R196, R146 ;  /* 0x00000092c4927221 */ /* 0x000fe20000010000 */
[----:B------:R-:W4:Y:S02]  /*17e0*/  LDG.E.128 R140, desc[UR16][R140.64+0x10] ;  /* 0x000010108c8c7981 */ /* 0x000f24000c1e1d00 */
[----:B------:R-:W-:Y:S01]  /*17f0*/  FFMA.FTZ R10, R176, R196, R10 ;  /* 0x000000c4b00a7223 */ /* 0x000fe2000001000a */
[----:B------:R-:W-:Y:S01]  /*1800*/  FADD.FTZ R145, R100, R145 ;  /* 0x0000009164917221 */ /* 0x000fe20000010000 */
[----:B------:R-:W-:Y:S01]  /*1810*/  FFMA.FTZ R9, R229, R100, R9 ;  /* 0x00000064e5097223 */ /* 0x000fe20000010009 */
[----:B------:R-:W-:-:S04]  /*1820*/  FADD.FTZ R100, RZ, R218 ;  /* 0x000000daff647221 */ /* 0x000fc80000010000 */
[----:B------:R-:W-:-:S04]  /*1830*/  FADD.FTZ R100, R228, R100 ;  /* 0x00000064e4647221 */ /* 0x000fc80000010000 */
[----:B------:R-:W-:Y:S01]  /*1840*/  FADD.FTZ R100, R220, R100 ;  /* 0x00000064dc647221 */ /* 0x000fe20000010000 */
[----:B--2---:R-:W-:Y:S02]  /*1850*/  FMUL.FTZ R196, R102, R96 ;  /* 0x0000006066c47220 */ /* 0x004fe40000410000 */
[----:B------:R-:W2:Y:S01]  /*1860*/  LDL R102, [R1] ;  /* 0x0000000001667983 */ /* 0x000ea20000100800 */
[----:B------:R-:W-:-:S04]  /*1870*/  FADD.FTZ R100, R227, R100 ;  /* 0x00000064e3647221 */ /* 0x000fc80000010000 */
[----:B------:R-:W-:Y:S01]  /*1880*/  FADD.FTZ R100, R222, R100 ;  /* 0x00000064de647221 */ /* 0x000fe20000010000 */
[----:B---3--:R-:W-:Y:S01]  /*1890*/  FADD.FTZ R112, R133, -UR5 ;  /* 0x8000000585707e21 */ /* 0x008fe20008010000 */
[----:B------:R-:W-:Y:S01]  /*18a0*/  FADD.FTZ R109, R109, -UR5 ;  /* 0x800000056d6d7e21 */ /* 0x000fe20008010000 */
[----:B----4-:R-:W-:Y:S01]  /*18b0*/  FMUL.FTZ R133, R101, R122 ;  /* 0x0000007a65857220 */ /* 0x010fe20000410000 */
[----:B------:R-:W-:Y:S01]  /*18c0*/  FADD.FTZ R101, R226, R100 ;  /* 0x00000064e2657221 */ /* 0x000fe20000010000 */
[----:B------:R-:W-:Y:S01]  /*18d0*/  FFMA.FTZ R100, R130, R218, RZ ;  /* 0x000000da82647223 */ /* 0x000fe200000100ff */
[----:B------:R-:W-:Y:S02]  /*18e0*/  FMUL.FTZ R177, R109, UR8 ;  /* 0x000000086db17c20 */ /* 0x000fe40008410000 */
[----:B------:R-:W-:Y:S01]  /*18f0*/  FADD.FTZ R101, R223, R101 ;  /* 0x00000065df657221 */ /* 0x000fe20000010000 */
[----:B------:R-:W-:Y:S01]  /*1900*/  PRMT R183, R114, 0x7632, R183 ;  /* 0x0000763272b77816 */ /* 0x000fe200000000b7 */
[----:B------:R-:W-:-:S02]  /*1910*/  FFMA.FTZ R100, R131, R228, R100 ;  /* 0x000000e483647223 */ /* 0x000fc40000010064 */
[----:B------:R-:W-:Y:S01]  /*1920*/  FADD.FTZ R101, R225, R101 ;  /* 0x00000065e1657221 */ /* 0x000fe20000010000 */
[----:B------:R-:W-:Y:S01]  /*1930*/  FFMA.FTZ R11, R177, R96, R11 ;  /* 0x00000060b10b7223 */ /* 0x000fe2000001000b */
[----:B------:R-:W-:Y:S01]  /*1940*/  FADD.FTZ R147, R96, R147 ;  /* 0x0000009360937221 */ /* 0x000fe20000010000 */
[----:B------:R-:W-:Y:S01]  /*1950*/  FADD.FTZ R111, R111, -UR5 ;  /* 0x800000056f6f7e21 */ /* 0x000fe20008010000 */
[----:B------:R-:W-:Y:S01]  /*1960*/  SHF.L.U32 R98, R183, 0x10, RZ ;  /* 0x00000010b7627819 */ /* 0x000fe200000006ff */
[----:B------:R-:W-:Y:S01]  /*1970*/  FFMA.FTZ R96, R216, R220, R100 ;  /* 0x000000dcd8607223 */ /* 0x000fe20000010064 */
[----:B------:R-:W-:Y:S01]  /*1980*/  FMUL.FTZ R183, R232, UR8 ;  /* 0x00000008e8b77c20 */ /* 0x000fe20008410000 */
[----:B------:R-:W-:Y:S01]  /*1990*/  FADD.FTZ R100, R180, R101 ;  /* 0x00000065b4647221 */ /* 0x000fe20000010000 */
[----:B------:R-:W-:Y:S01]  /*19a0*/  FADD.FTZ R197, R119, -UR5 ;  /* 0x8000000577c57e21 */ /* 0x000fe20008010000 */
[----:B------:R-:W-:Y:S01]  /*19b0*/  FMUL.FTZ R179, R111, UR8 ;  /* 0x000000086fb37c20 */ /* 0x000fe20008410000 */
[----:B------:R-:W-:Y:S01]  /*19c0*/  FFMA.FTZ R96, R217, R227, R96 ;  /* 0x000000e3d9607223 */ /* 0x000fe20000010060 */
[----:B------:R-:W-:Y:S01]  /*19d0*/  FADD.FTZ R152, R194, R152 ;  /* 0x00000098c2987221 */ /* 0x000fe20000010000 */
[----:B------:R-:W-:Y:S01]  /*19e0*/  FFMA.FTZ R16, R183, R194, R16 ;  /* 0x000000c2b7107223 */ /* 0x000fe20000010010 */
[----:B------:R-:W-:Y:S01]  /*19f0*/  FADD.FTZ R100, R196, R100 ;  /* 0x00000064c4647221 */ /* 0x000fe20000010000 */
[----:B------:R-:W-:Y:S01]  /*1a00*/  FMUL.FTZ R194, R195, UR8 ;  /* 0x00000008c3c27c20 */ /* 0x000fe20008410000 */
[----:B------:R-:W-:Y:S01]  /*1a10*/  FMUL.FTZ R195, R197, UR8 ;  /* 0x00000008c5c37c20 */ /* 0x000fe20008410000 */
[-C--:B------:R-:W-:Y:S01]  /*1a20*/  FFMA.FTZ R13, R179, R97.reuse, R13 ;  /* 0x00000061b30d7223 */ /* 0x080fe2000001000d */
[----:B------:R-:W-:Y:S01]  /*1a30*/  FADD.FTZ R149, R97, R149 ;  /* 0x0000009561957221 */ /* 0x000fe20000010000 */
[----:B------:R-:W-:Y:S01]  /*1a40*/  FMUL.FTZ R197, R107, R97 ;  /* 0x000000616bc57220 */ /* 0x000fe20000410000 */
[----:B------:R-:W-:Y:S01]  /*1a50*/  FFMA.FTZ R96, R219, R222, R96 ;  /* 0x000000dedb607223 */ /* 0x000fe20000010060 */
[----:B------:R-:W-:-:S03]  /*1a60*/  FADD.FTZ R97, R181, R100 ;  /* 0x00000064b5617221 */ /* 0x000fc60000010000 */
[----:B------:R-:W-:Y:S01]  /*1a70*/  FFMA.FTZ R96, R224, R226, R96 ;  /* 0x000000e2e0607223 */ /* 0x000fe20000010060 */
[----:B------:R-:W-:Y:S01]  /*1a80*/  FADD.FTZ R97, R197, R97 ;  /* 0x00000061c5617221 */ /* 0x000fe20000010000 */
[----:B------:R-:W-:Y:S01]  /*1a90*/  FFMA.FTZ R3, R131, R172, R3 ;  /* 0x000000ac83037223 */ /* 0x000fe20000010003 */
[----:B------:R-:W-:Y:S01]  /*1aa0*/  FADD.FTZ R35, R172, R35 ;  /* 0x00000023ac237221 */ /* 0x000fe20000010000 */
[----:B------:R-:W-:Y:S01]  /*1ab0*/  FMUL.FTZ R172, R198, UR8 ;  /* 0x00000008c6ac7c20 */ /* 0x000fe20008410000 */
[----:B------:R-:W-:Y:S01]  /*1ac0*/  FFMA.FTZ R96, R221, R223, R96 ;  /* 0x000000dfdd607223 */ /* 0x000fe20000010060 */
[----:B------:R-:W-:Y:S01]  /*1ad0*/  FMUL.FTZ R198, R105, R98 ;  /* 0x0000006269c67220 */ /* 0x000fe20000410000 */
[----:B------:R-:W-:Y:S01]  /*1ae0*/  FADD.FTZ R97, R192, R97 ;  /* 0x00000061c0617221 */ /* 0x000fe20000010000 */
[----:B------:R-:W-:Y:S01]  /*1af0*/  FADD.FTZ R199, R121, -UR5 ;  /* 0x8000000579c77e21 */ /* 0x000fe20008010000 */
[----:B------:R-:W-:Y:S02]  /*1b00*/  FFMA.FTZ R96, R229, R225, R96 ;  /* 0x000000e1e5607223 */ /* 0x000fe40000010060 */
[----:B------:R-:W-:Y:S01]  /*1b10*/  FADD.FTZ R97, R198, R97 ;  /* 0x00000061c6617221 */ /* 0x000fe20000010000 */
[----:B------:R-:W-:Y:S01]  /*1b20*/  PRMT R113, R136, 0x7632, R113 ;  /* 0x0000763288717816 */ /* 0x000fe20000000071 */
[----:B------:R-:W-:Y:S01]  /*1b30*/  FFMA.FTZ R96, R176, R180, R96 ;  /* 0x000000b4b0607223 */ /* 0x000fe20000010060 */
[----:B------:R-:W-:Y:S01]  /*1b40*/  SHF.L.U32 R106, R136, 0x10, RZ ;  /* 0x00000010886a7819 */ /* 0x000fe200000006ff */
[----:B------:R-:W-:Y:S01]  /*1b50*/  FMUL.FTZ R136, R199, UR8 ;  /* 0x00000008c7887c20 */ /* 0x000fe20008410000 */
[----:B------:R-:W-:Y:S01]  /*1b60*/  FMUL.FTZ R199, R103, R99 ;  /* 0x0000006367c77220 */ /* 0x000fe20000410000 */
[----:B------:R-:W-:Y:S01]  /*1b70*/  FADD.FTZ R97, R193, R97 ;  /* 0x00000061c1617221 */ /* 0x000fe20000010000 */
[----:B------:R-:W-:Y:S01]  /*1b80*/  FADD.FTZ R123, R123, -UR5 ;  /* 0x800000057b7b7e21 */ /* 0x000fe20008010000 */
[----:B------:R-:W-:Y:S01]  /*1b90*/  SHF.L.U32 R118, R118, 0x10, RZ ;  /* 0x0000001076767819 */ /* 0x000fe200000006ff */
[----:B------:R-:W-:Y:S01]  /*1ba0*/  FFMA.FTZ R96, R177, R196, R96 ;  /* 0x000000c4b1607223 */ /* 0x000fe20000010060 */
[----:B------:R-:W-:Y:S01]  /*1bb0*/  FADD.FTZ R97, R199, R97 ;  /* 0x00000061c7617221 */ /* 0x000fe20000010000 */
[----:B------:R-:W-:Y:S01]  /*1bc0*/  FADD.FTZ R114, R134, -UR5 ;  /* 0x8000000586727e21 */ /* 0x000fe20008010000 */
[----:B------:R-:W-:Y:S01]  /*1bd0*/  PRMT R119, R125, 0x7632, R119 ;  /* 0x000076327d777816 */ /* 0x000fe20000000077 */
[----:B------:R-:W-:Y:S01]  /*1be0*/  FMUL.FTZ R134, R123, UR8 ;  /* 0x000000087b867c20 */ /* 0x000fe20008410000 */
[----:B------:R-:W-:Y:S01]  /*1bf0*/  SHF.L.U32 R121, R125, 0x10, RZ ;  /* 0x000000107d797819 */ /* 0x000fe200000006ff */
[----:B------:R-:W-:Y:S01]  /*1c00*/  FFMA.FTZ R96, R178, R181, R96 ;  /* 0x000000b5b2607223 */ /* 0x000fe20000010060 */
[----:B------:R-:W-:Y:S01]  /*1c10*/  FADD.FTZ R97, R133, R97 ;  /* 0x0000006185617221 */ /* 0x000fe20000010000 */
[----:B------:R-:W-:Y:S01]  /*1c20*/  FADD.FTZ R104, R132, -UR5 ;  /* 0x8000000584687e21 */ /* 0x000fe20008010000 */
[----:B------:R-:W-:Y:S01]  /*1c30*/  SHF.L.U32 R119, R119, 0x10, RZ ;  /* 0x0000001077777819 */ /* 0x000fe200000006ff */
[----:B------:R-:W-:Y:S01]  /*1c40*/  FFMA.FTZ R96, R179, R197, R96 ;  /* 0x000000c5b3607223 */ /* 0x000fe20000010060 */
[----:B------:R-:W-:Y:S01]  /*1c50*/  FMUL.FTZ R132, R252, R121 ;  /* 0x00000079fc847220 */ /* 0x000fe20000410000 */
[----:B------:R-:W-:Y:S01]  /*1c60*/  FADD.FTZ R128, R128, -UR5 ;  /* 0x8000000580807e21 */ /* 0x000fe20008010000 */
[----:B------:R-:W-:Y:S01]  /*1c70*/  FADD.FTZ R154, R122, R154 ;  /* 0x0000009a7a9a7221 */ /* 0x000fe20000010000 */
[----:B------:R-:W-:Y:S01]  /*1c80*/  FFMA.FTZ R18, R172, R122, R18 ;  /* 0x0000007aac127223 */ /* 0x000fe20000010012 */
[----:B------:R-:W-:Y:S01]  /*1c90*/  FFMA.FTZ R96, R182, R192, R96 ;  /* 0x000000c0b6607223 */ /* 0x000fe20000010060 */
[----:B------:R-:W-:Y:S01]  /*1ca0*/  FMUL.FTZ R122, R251, R119 ;  /* 0x00000077fb7a7220 */ /* 0x000fe20000410000 */
[----:B------:R-:W-:Y:S01]  /*1cb0*/  FADD.FTZ R125, R129, -UR5 ;  /* 0x80000005817d7e21 */ /* 0x000fe20008010000 */
[----:B------:R-:W-:Y:S01]  /*1cc0*/  FADD.FTZ R115, R135, -UR5 ;  /* 0x8000000587737e21 */ /* 0x000fe20008010000 */
[----:B------:R-:W-:Y:S01]  /*1cd0*/  FMUL.FTZ R135, R230, UR8 ;  /* 0x00000008e6877c20 */ /* 0x000fe20008410000 */
[----:B------:R-:W-:Y:S01]  /*1ce0*/  FMUL.FTZ R129, R128, UR8 ;  /* 0x0000000880817c20 */ /* 0x000fe20008410000 */
[----:B------:R-:W-:Y:S01]  /*1cf0*/  SHF.L.U32 R116, R116, 0x10, RZ ;  /* 0x0000001074747819 */ /* 0x000fe200000006ff */
[----:B------:R-:W-:Y:S01]  /*1d00*/  FFMA.FTZ R96, R194, R198, R96 ;  /* 0x000000c6c2607223 */ /* 0x000fe20000010060 */
[----:B------:R-:W-:Y:S01]  /*1d10*/  FMUL.FTZ R128, R250, R120 ;  /* 0x00000078fa807220 */ /* 0x000fe20000410000 */
[----:B------:R-:W-:Y:S01]  /*1d20*/  FADD.FTZ R156, R121, R156 ;  /* 0x0000009c799c7221 */ /* 0x000fe20000010000 */
[----:B------:R-:W-:Y:S01]  /*1d30*/  FFMA.FTZ R20, R135, R121, R20 ;  /* 0x0000007987147223 */ /* 0x000fe20000010014 */
[----:B------:R-:W-:Y:S01]  /*1d40*/  FMUL.FTZ R127, R127, UR8 ;  /* 0x000000087f7f7c20 */ /* 0x000fe20008410000 */
[----:B------:R-:W-:Y:S01]  /*1d50*/  FFMA.FTZ R96, R183, R193, R96 ;  /* 0x000000c1b7607223 */ /* 0x000fe20000010060 */
[----:B------:R-:W-:Y:S01]  /*1d60*/  FMUL.FTZ R121, R249, R116 ;  /* 0x00000074f9797220 */ /* 0x000fe20000410000 */
[----:B------:R-:W-:Y:S01]  /*1d70*/  FADD.FTZ R153, R99, R153 ;  /* 0x0000009963997221 */ /* 0x000fe20000010000 */
[----:B------:R-:W-:Y:S01]  /*1d80*/  FFMA.FTZ R17, R195, R99, R17 ;  /* 0x00000063c3117223 */ /* 0x000fe20000010011 */
[----:B------:R-:W-:Y:S01]  /*1d90*/  SHF.L.U32 R117, R117, 0x10, RZ ;  /* 0x0000001075757819 */ /* 0x000fe200000006ff */
[----:B------:R-:W-:Y:S01]  /*1da0*/  FADD.FTZ R160, R126, R160 ;  /* 0x000000a07ea07221 */ /* 0x000fe20000010000 */
[-C--:B------:R-:W-:Y:S01]  /*1db0*/  FFMA.FTZ R24, R127, R126.reuse, R24 ;  /* 0x0000007e7f187223 */ /* 0x080fe20000010018 */
[----:B------:R-:W-:Y:S01]  /*1dc0*/  FFMA.FTZ R99, R195, R199, R96 ;  /* 0x000000c7c3637223 */ /* 0x000fe20000010060 */
[----:B------:R-:W-:Y:S01]  /*1dd0*/  FMUL.FTZ R126, R248, R126 ;  /* 0x0000007ef87e7220 */ /* 0x000fe20000410000 */
[----:B------:R-:W-:Y:S01]  /*1de0*/  FADD.FTZ R158, R120, R158 ;  /* 0x0000009e789e7221 */ /* 0x000fe20000010000 */
[----:B------:R-:W-:Y:S01]  /*1df0*/  FFMA.FTZ R22, R129, R120, R22 ;  /* 0x0000007881167223 */ /* 0x000fe20000010016 */
[----:B------:R-:W-:Y:S01]  /*1e00*/  FMUL.FTZ R120, R247, R117 ;  /* 0x00000075f7787220 */ /* 0x000fe20000410000 */
[----:B------:R-:W-:Y:S01]  /*1e10*/  FFMA.FTZ R99, R172, R133, R99 ;  /* 0x00000085ac637223 */ /* 0x000fe20000010063 */
[----:B------:R-:W-:Y:S01]  /*1e20*/  FADD.FTZ R151, R98, R151 ;  /* 0x0000009762977221 */ /* 0x000fe20000010000 */
[----:B------:R-:W-:Y:S01]  /*1e30*/  FFMA.FTZ R15, R194, R98, R15 ;  /* 0x00000062c20f7223 */ /* 0x000fe2000001000f */
[----:B------:R-:W-:Y:S01]  /*1e40*/  FMUL.FTZ R104, R104, UR8 ;  /* 0x0000000868687c20 */ /* 0x000fe20008410000 */
[----:B------:R-:W-:Y:S01]  /*1e50*/  SHF.L.U32 R98, R113, 0x10, RZ ;  /* 0x0000001071627819 */ /* 0x000fe200000006ff */
[-C--:B------:R-:W-:Y:S01]  /*1e60*/  FMUL.FTZ R105, R246, R106.reuse ;  /* 0x0000006af6697220 */ /* 0x080fe20000410000 */
[----:B------:R-:W-:Y:S01]  /*1e70*/  FADD.FTZ R214, R106, R214 ;  /* 0x000000d66ad67221 */ /* 0x000fe20000010000 */
[----:B------:R-:W-:Y:S01]  /*1e80*/  FFMA.FTZ R26, R104, R106, R26 ;  /* 0x0000006a681a7223 */ /* 0x000fe2000001001a */
[----:B------:R-:W-:Y:S01]  /*1e90*/  PRMT R100, R137, 0x7632, R100 ;  /* 0x0000763289647816 */ /* 0x000fe20000000064 */
[----:B------:R-:W-:Y:S01]  /*1ea0*/  FMUL.FTZ R106, R245, R98 ;  /* 0x00000062f56a7220 */ /* 0x000fe20000410000 */
[----:B------:R-:W-:-:S02]  /*1eb0*/  SHF.L.U32 R101, R137, 0x10, RZ ;  /* 0x0000001089657819 */ /* 0x000fc400000006ff */
[----:B------:R-:W-:-:S03]  /*1ec0*/  SHF.L.U32 R100, R100, 0x10, RZ ;  /* 0x0000001064647819 */ /* 0x000fc600000006ff */
[----:B------:R-:W-:Y:S01]  /*1ed0*/  FMUL.FTZ R107, R244, R101 ;  /* 0x00000065f46b7220 */ /* 0x000fe20000410000 */
[----:B------:R-:W-:Y:S01]  /*1ee0*/  PRMT R137, R138, 0x7632, R137 ;  /* 0x000076328a897816 */ /* 0x000fe20000000089 */
[----:B------:R-:W-:Y:S01]  /*1ef0*/  FMUL.FTZ R108, R243, R100 ;  /* 0x00000064f36c7220 */ /* 0x000fe20000410000 */
[----:B------:R-:W-:Y:S02]  /*1f00*/  FMUL.FTZ R125, R125, UR8 ;  /* 0x000000087d7d7c20 */ /* 0x000fe40008410000 */
[----:B------:R-:W-:Y:S01]  /*1f10*/  SHF.L.U32 R137, R137, 0x10, RZ ;  /* 0x0000001089897819 */ /* 0x000fe200000006ff */
[----:B------:R-:W-:-:S04]  /*1f20*/  FMUL.FTZ R124, R124, UR8 ;  /* 0x000000087c7c7c20 */ /* 0x000fc80008410000 */
[----:B------:R-:W-:Y:S01]  /*1f30*/  FMUL.FTZ R110, R241, R137 ;  /* 0x00000089f16e7220 */ /* 0x000fe20000410000 */
[----:B------:R-:W-:Y:S01]  /*1f40*/  FMUL.FTZ R112, R112, UR8 ;  /* 0x0000000870707c20 */ /* 0x000fe20008410000 */
[----:B------:R-:W-:Y:S01]  /*1f50*/  FMUL.FTZ R114, R114, UR8 ;  /* 0x0000000872727c20 */ /* 0x000fe20008410000 */
[----:B------:R-:W-:Y:S01]  /*1f60*/  FADD.FTZ R159, R116, R159 ;  /* 0x0000009f749f7221 */ /* 0x000fe20000010000 */
[----:B------:R-:W-:Y:S01]  /*1f70*/  FFMA.FTZ R23, R125, R116, R23 ;  /* 0x000000747d177223 */ /* 0x000fe20000010017 */
[----:B------:R-:W-:Y:S01]  /*1f80*/  FADD.FTZ R116, R140, -UR5 ;  /* 0x800000058c747e21 */ /* 0x000fe20008010000 */
[----:B------:R-:W-:Y:S01]  /*1f90*/  FMUL.FTZ R115, R115, UR8 ;  /* 0x0000000873737c20 */ /* 0x000fe20008410000 */
[----:B------:R-:W-:Y:S01]  /*1fa0*/  FADD.FTZ R213, R117, R213 ;  /* 0x000000d575d57221 */ /* 0x000fe20000010000 */
[----:B------:R-:W-:Y:S01]  /*1fb0*/  FFMA.FTZ R25, R124, R117, R25 ;  /* 0x000000757c197223 */ /* 0x000fe20000010019 */
[----:B------:R-:W-:Y:S01]  /*1fc0*/  FADD.FTZ R117, R141, -UR5 ;  /* 0x800000058d757e21 */ /* 0x000fe20008010000 */
[----:B------:R-:W-:Y:S01]  /*1fd0*/  FMUL.FTZ R116, R116, UR8 ;  /* 0x0000000874747c20 */ /* 0x000fe20008410000 */
[----:B------:R-:W-:Y:S01]  /*1fe0*/  FFMA.FTZ R21, R134, R119, R21 ;  /* 0x0000007786157223 */ /* 0x000fe20000010015 */
[----:B------:R-:W-:Y:S01]  /*1ff0*/  FADD.FTZ R157, R119, R157 ;  /* 0x0000009d779d7221 */ /* 0x000fe20000010000 */
[----:B------:R-:W-:Y:S01]  /*2000*/  FADD.FTZ R119, R142, -UR5 ;  /* 0x800000058e777e21 */ /* 0x000fe20008010000 */
[----:B------:R-:W-:Y:S01]  /*2010*/  FMUL.FTZ R117, R117, UR8 ;  /* 0x0000000875757c20 */ /* 0x000fe20008410000 */
[-C--:B------:R-:W-:Y:S01]  /*2020*/  FFMA.FTZ R19, R136, R118.reuse, R19 ;  /* 0x0000007688137223 */ /* 0x080fe20000010013 */
[----:B------:R-:W-:Y:S01]  /*2030*/  FADD.FTZ R155, R118, R155 ;  /* 0x0000009b769b7221 */ /* 0x000fe20000010000 */
[----:B------:R-:W-:Y:S01]  /*2040*/  FMUL.FTZ R119, R119, UR8 ;  /* 0x0000000877777c20 */ /* 0x000fe20008410000 */
[----:B--2---:R-:W-:-:S04]  /*2050*/  FMUL.FTZ R123, R102, R118 ;  /* 0x00000076667b7220 */ /* 0x004fc80000410000 */
[----:B------:R-:W-:-:S04]  /*2060*/  FADD.FTZ R97, R123, R97 ;  /* 0x000000617b617221 */ /* 0x000fc80000010000 */
[----:B------:R-:W-:-:S04]  /*2070*/  FADD.FTZ R97, R132, R97 ;  /* 0x0000006184617221 */ /* 0x000fc80000010000 */
[----:B------:R-:W-:-:S04]  /*2080*/  FADD.FTZ R97, R122, R97 ;  /* 0x000000617a617221 */ /* 0x000fc80000010000 */
[----:B------:R-:W-:-:S04]  /*2090*/  FADD.FTZ R97, R128, R97 ;  /* 0x0000006180617221 */ /* 0x000fc80000010000 */
[----:B------:R-:W-:-:S04]  /*20a0*/  FADD.FTZ R96, R121, R97 ;  /* 0x0000006179607221 */ /* 0x000fc80000010000 */
[----:B------:R-:W-:Y:S01]  /*20b0*/  FADD.FTZ R96, R126, R96 ;  /* 0x000000607e607221 */ /* 0x000fe20000010000 */
[----:B------:R-:W-:-:S03]  /*20c0*/  FFMA.FTZ R99, R136, R123, R99 ;  /* 0x0000007b88637223 */ /* 0x000fc60000010063 */
[----:B------:R-:W-:Y:S01]  /*20d0*/  FADD.FTZ R96, R120, R96 ;  /* 0x0000006078607221 */ /* 0x000fe20000010000 */
[----:B------:R-:W-:-:S03]  /*20e0*/  FFMA.FTZ R99, R135, R132, R99 ;  /* 0x0000008487637223 */ /* 0x000fc60000010063 */
[----:B------:R-:W-:Y:S01]  /*20f0*/  FADD.FTZ R96, R105, R96 ;  /* 0x0000006069607221 */ /* 0x000fe20000010000 */
[----:B------:R-:W-:-:S03]  /*2100*/  FFMA.FTZ R99, R134, R122, R99 ;  /* 0x0000007a86637223 */ /* 0x000fc60000010063 */
[----:B------:R-:W-:Y:S01]  /*2110*/  FADD.FTZ R96, R96, R106 ;  /* 0x0000006a60607221 */ /* 0x000fe20000010000 */
[----:B------:R-:W-:Y:S01]  /*2120*/  SHF.L.U32 R102, R138, 0x10, RZ ;  /* 0x000000108a667819 */ /* 0x000fe200000006ff */
[----:B------:R-:W-:Y:S02]  /*2130*/  FFMA.FTZ R99, R129, R128, R99 ;  /* 0x0000008081637223 */ /* 0x000fe40000010063 */
[----:B------:R-:W-:Y:S02]  /*2140*/  FADD.FTZ R96, R96, R107 ;  /* 0x0000006b60607221 */ /* 0x000fe40000010000 */
[----:B------:R-:W-:Y:S01]  /*2150*/  FMUL.FTZ R109, R242, R102 ;  /* 0x00000066f26d7220 */ /* 0x000fe20000410000 */
[----:B------:R-:W-:Y:S01]  /*2160*/  FFMA.FTZ R99, R125, R121, R99 ;  /* 0x000000797d637223 */ /* 0x000fe20000010063 */
[----:B------:R-:W-:Y:S01]  /*2170*/  FADD.FTZ R96, R96, R108 ;  /* 0x0000006c60607221 */ /* 0x000fe20000010000 */
[C---:B------:R-:W-:Y:S02]  /*2180*/  PRMT R138, R139.reuse, 0x7632, R138 ;  /* 0x000076328b8a7816 */ /* 0x040fe4000000008a */
[----:B------:R-:W-:Y:S01]  /*2190*/  SHF.L.U32 R139, R139, 0x10, RZ ;  /* 0x000000108b8b7819 */ /* 0x000fe200000006ff */
[----:B------:R-:W-:Y:S01]  /*21a0*/  FADD.FTZ R96, R96, R109 ;  /* 0x0000006d60607221 */ /* 0x000fe20000010000 */
[----:B------:R-:W-:Y:S01]  /*21b0*/  FFMA.FTZ R99, R127, R126, R99 ;  /* 0x0000007e7f637223 */ /* 0x000fe20000010063 */
[----:B------:R-:W-:-:S02]  /*21c0*/  SHF.L.U32 R138, R138, 0x10, RZ ;  /* 0x000000108a8a7819 */ /* 0x000fc400000006ff */
[----:B------:R-:W-:Y:S01]  /*21d0*/  FADD.FTZ R96, R96, R110 ;  /* 0x0000006e60607221 */ /* 0x000fe20000010000 */
[----:B------:R-:W-:Y:S01]  /*21e0*/  FMUL.FTZ R111, R240, R139 ;  /* 0x0000008bf06f7220 */ /* 0x000fe20000410000 */
[----:B------:R-:W-:Y:S01]  /*21f0*/  FFMA.FTZ R99, R124, R120, R99 ;  /* 0x000000787c637223 */ /* 0x000fe20000010063 */
[----:B------:R-:W-:Y:S02]  /*2200*/  FMUL.FTZ R113, R239, R138 ;  /* 0x0000008aef717220 */ /* 0x000fe40000410000 */
[----:B------:R-:W-:Y:S01]  /*2210*/  FADD.FTZ R96, R96, R111 ;  /* 0x0000006f60607221 */ /* 0x000fe20000010000 */
[----:B------:R-:W-:-:S03]  /*2220*/  FFMA.FTZ R99, R104, R105, R99 ;  /* 0x0000006968637223 */ /* 0x000fc60000010063 */
[----:B------:R-:W-:Y:S01]  /*2230*/  FADD.FTZ R96, R96, R113 ;  /* 0x0000007160607221 */ /* 0x000fe20000010000 */
[----:B------:R-:W-:-:S04]  /*2240*/  FFMA.FTZ R99, R112, R106, R99 ;  /* 0x0000006a70637223 */ /* 0x000fc80000010063 */
[----:B------:R-:W-:Y:S01]  /*2250*/  FFMA.FTZ R99, R114, R107, R99 ;  /* 0x0000006b72637223 */ /* 0x000fe20000010063 */
[----:B------:R-:W0:Y:S03]  /*2260*/  SHFL.DOWN PT, R97, R96, 0x10, 0x1f ;  /* 0x0a001f0060617f89 */ /* 0x000e2600000e0000 */
[----:B------:R-:W-:-:S04]  /*2270*/  FFMA.FTZ R99, R115, R108, R99 ;  /* 0x0000006c73637223 */ /* 0x000fc80000010063 */
[----:B------:R-:W-:Y:S01]  /*2280*/  FFMA.FTZ R99, R116, R109, R99 ;  /* 0x0000006d74637223 */ /* 0x000fe20000010063 */
[----:B------:R-:W-:-:S03]  /*2290*/  FADD.FTZ R118, R143, -UR5 ;  /* 0x800000058f767e21 */ /* 0x000fc60008010000 */
        /* <DEDUP_REMOVED lines=37> */
.L_x_4781:
[----:B------:R-:W-:Y:S05]  /*24f0*/  BSYNC.RECONVERGENT B0 ;  /* 0x0000000000007941 */ /* 0x000fea0003800200 */
.L_x_4780:
[----:B------:R-:W1:Y:S08]  /*2500*/  S2UR UR5, SR_CgaCtaId ;  /* 0x00000000000579c3 */ /* 0x000e700000008800 */
[----:B------:R-:W-:Y:S01]  /*2510*/  BAR.SYNC.DEFER_BLOCKING 0x0 ;  /* 0x0000000000007b1d */ /* 0x000fe20000010000 */
[----:B------:R-:W-:Y:S01]  /*2520*/  FFMA.FTZ R27, R112, R98, R27 ;  /* 0x00000062701b7223 */ /* 0x000fe2000001001b */
[----:B------:R-:W-:Y:S01]  /*2530*/  FADD.FTZ R215, R98, R215 ;  /* 0x000000d762d77221 */ /* 0x000fe20000010000 */
[----:B------:R-:W-:Y:S01]  /*2540*/  FADD.FTZ R233, R101, R233 ;  /* 0x000000e965e97221 */ /* 0x000fe20000010000 */
[----:B------:R-:W-:Y:S01]  /*2550*/  FFMA.FTZ R28, R114, R101, R28 ;  /* 0x00000065721c7223 */ /* 0x000fe2000001001c */
[----:B------:R-:W-:Y:S01]  /*2560*/  FFMA.FTZ R29, R115, R100, R29 ;  /* 0x00000064731d7223 */ /* 0x000fe2000001001d */
[----:B------:R-:W-:Y:S01]  /*2570*/  UMOV UR4, 0x400 ;  /* 0x0000040000047882 */ /* 0x000fe20000000000 */
[----:B------:R-:W-:Y:S01]  /*2580*/  FADD.FTZ R234, R100, R234 ;  /* 0x000000ea64ea7221 */ /* 0x000fe20000010000 */
        /* <DEDUP_REMOVED lines=15> */
[----:B------:R-:W-:-:S09]  /*2680*/  @!UP2 UIADD3 UR5, UPT, UPT, UR4, 0x4010, URZ ;  /* 0x000040100405a890 */ /* 0x000fd2000fffe0ff */
        /* <DEDUP_REMOVED lines=14> */
[----:B------:R-:W-:-:S05]  /*2770*/  HFMA2 R96, -RZ, RZ, 0, 9.5367431640625e-07 ;  /* 0x00000010ff607431 */ /* 0x000fca00000001ff */
[----:B------:R-:W-:-:S06]  /*2780*/  IMAD.WIDE.U32 R96, R171, R96, UR24 ;  /* 0x00000018ab607e25 */ /* 0x000fcc000f8e0060 */
[----:B------:R-:W5:Y:S01]  /*2790*/  LDG.E.128 R96, desc[UR16][R96.64] ;  /* 0x0000001060607981 */ /* 0x000f62000c1e1d00 */
[----:B------:R-:W-:Y:S02]  /*27a0*/  ISETP.NE.U32.AND P0, PT, RZ, UR22, PT ;  /* 0x00000016ff007c0c */ /* 0x000fe4000bf05070 */
[----:B------:R-:W-:Y:S02]  /*27b0*/  PRMT R230, R40, 0x7632, R230 ;  /* 0x0000763228e67816 */ /* 0x000fe400000000e6 */
[----:B------:R-:W-:Y:S02]  /*27c0*/  ISETP.NE.AND.EX P0, PT, RZ, UR23, PT, P0 ;  /* 0x00000017ff007c0c */ /* 0x000fe4000bf05300 */
[----:B------:R-:W-:Y:S02]  /*27d0*/  PRMT R231, R41, 0x7632, R231 ;  /* 0x0000763229e77816 */ /* 0x000fe400000000e7 */
[----:B------:R-:W-:-:S09]  /*27e0*/  PRMT R232, R42, 0x7632, R232 ;  /* 0x000076322ae87816 */ /* 0x000fd200000000e8 */
[----:B------:R-:W-:Y:S05]  /*27f0*/  @P0 BRA `(.L_x_4783) ;  /* 0x0000000400280947 */ /* 0x000fea0003800000 */
[--C-:B------:R-:W-:Y:S01]  /*2800*/  FFMA.FTZ R221, R221, UR4, R139.reuse ;  /* 0x00000004dddd7c23 */ /* 0x100fe2000801008b */
[--C-:B------:R-:W-:Y:S01]  /*2810*/  FFMA.FTZ R130, R130, UR4, R139.reuse ;  /* 0x0000000482827c23 */ /* 0x100fe2000801008b */
[----:B------:R-:W-:Y:S01]  /*2820*/  FFMA.FTZ R229, R229, UR4, R139 ;  /* 0x00000004e5e57c23 */ /* 0x000fe2000801008b */
[----:B-----5:R-:W-:Y:S01]  /*2830*/  SHF.L.U32 R100, R99, 0x10, RZ ;  /* 0x0000001063647819 */ /* 0x020fe200000006ff */
[----:B------:R-:W-:Y:S01]  /*2840*/  FADD.FTZ R221, R223, -R221 ;  /* 0x800000dddfdd7221 */ /* 0x000fe20000010000 */
[----:B------:R-:W-:Y:S01]  /*2850*/  FADD.FTZ R218, R218, -R130 ;  /* 0x80000082dada7221 */ /* 0x000fe20000010000 */
[----:B------:R-:W-:Y:S01]  /*2860*/  FADD.FTZ R225, R225, -R229 ;  /* 0x800000e5e1e17221 */ /* 0x000fe20000010000 */
[----:B------:R-:W-:Y:S01]  /*2870*/  SHF.L.U32 R101, R43, 0x10, RZ ;  /* 0x000000102b657819 */ /* 0x000fe200000006ff */
[----:B------:R-:W-:Y:S01]  /*2880*/  FMUL.FTZ R130, R221, UR8 ;  /* 0x00000008dd827c20 */ /* 0x000fe20008410000 */
[----:B------:R-:W-:Y:S01]  /*2890*/  FFMA.FTZ R219, R219, UR4, R139 ;  /* 0x00000004dbdb7c23 */ /* 0x000fe2000801008b */
[----:B------:R-:W-:Y:S01]  /*28a0*/  PRMT R102, R99, 0x7632, R102 ;  /* 0x0000763263667816 */ /* 0x000fe20000000066 */
[----:B------:R-:W-:Y:S01]  /*28b0*/  FMUL.FTZ R99, R225, UR8 ;  /* 0x00000008e1637c20 */ /* 0x000fe20008410000 */
[----:B------:R-:W-:Y:S01]  /*28c0*/  FMUL.FTZ R130, R130, UR7 ;  /* 0x0000000782827c20 */ /* 0x000fe20008410000 */
[----:B------:R-:W-:Y:S01]  /*28d0*/  PRMT R140, R43, 0x7632, R140 ;  /* 0x000076322b8c7816 */ /* 0x000fe2000000008c */
[----:B------:R-:W-:Y:S01]  /*28e0*/  FADD.FTZ R222, R222, -R219 ;  /* 0x800000dbdede7221 */ /* 0x000fe20000010000 */
[----:B------:R-:W-:Y:S01]  /*28f0*/  SHF.L.U32 R102, R102, 0x10, RZ ;  /* 0x0000001066667819 */ /* 0x000fe200000006ff */
[C---:B------:R-:W-:Y:S01]  /*2900*/  FMUL.FTZ R100, R130.reuse, R100 ;  /* 0x0000006482647220 */ /* 0x040fe20000410000 */
[----:B------:R-:W-:Y:S01]  /*2910*/  FMUL.FTZ R130, R130, R101 ;  /* 0x0000006582827220 */ /* 0x000fe20000410000 */
[----:B------:R-:W-:Y:S01]  /*2920*/  FMUL.FTZ R99, R99, UR7 ;  /* 0x0000000763637c20 */ /* 0x000fe20008410000 */
[----:B------:R-:W-:Y:S01]  /*2930*/  SHF.L.U32 R101, R140, 0x10, RZ ;  /* 0x000000108c657819 */ /* 0x000fe200000006ff */
[--C-:B------:R-:W-:Y:S01]  /*2940*/  FFMA.FTZ R131, R131, UR4, R139.reuse ;  /* 0x0000000483837c23 */ /* 0x100fe2000801008b */
[--C-:B------:R-:W-:Y:S01]  /*2950*/  FFMA.FTZ R216, R216, UR4, R139.reuse ;  /* 0x00000004d8d87c23 */ /* 0x100fe2000801008b */
[----:B------:R-:W-:Y:S01]  /*2960*/  FFMA.FTZ R217, R217, UR4, R139 ;  /* 0x00000004d9d97c23 */ /* 0x000fe2000801008b */
[----:B------:R-:W-:Y:S01]  /*2970*/  FMUL.FTZ R103, R222, UR8 ;  /* 0x00000008de677c20 */ /* 0x000fe20008410000 */
[C---:B------:R-:W-:Y:S01]  /*2980*/  FMUL.FTZ R102, R99.reuse, R102 ;  /* 0x0000006663667220 */ /* 0x040fe20000410000 */
[----:B------:R-:W-:Y:S01]  /*2990*/  FADD.FTZ R228, R228, -R131 ;  /* 0x80000083e4e47221 */ /* 0x000fe20000010000 */
[----:B------:R-:W-:Y:S01]  /*29a0*/  FADD.FTZ R220, R220, -R216 ;  /* 0x800000d8dcdc7221 */ /* 0x000fe20000010000 */
[----:B------:R-:W-:Y:S01]  /*29b0*/  FMUL.FTZ R99, R99, R101 ;  /* 0x0000006563637220 */ /* 0x000fe20000410000 */
[----:B------:R-:W-:Y:S01]  /*29c0*/  FADD.FTZ R227, R227, -R217 ;  /* 0x800000d9e3e37221 */ /* 0x000fe20000010000 */
[----:B------:R-:W-:Y:S01]  /*29d0*/  SHF.L.U32 R101, R98, 0x10, RZ ;  /* 0x0000001062657819 */ /* 0x000fe200000006ff */
[----:B------:R-:W-:Y:S01]  /*29e0*/  FMUL.FTZ R103, R103, UR7 ;  /* 0x0000000767677c20 */ /* 0x000fe20008410000 */
[----:B------:R-:W-:Y:S01]  /*29f0*/  SHF.L.U32 R131, R42, 0x10, RZ ;  /* 0x000000102a837819 */ /* 0x000fe200000006ff */
[----:B------:R-:W-:Y:S01]  /*2a00*/  FMUL.FTZ R138, R220, UR8 ;  /* 0x00000008dc8a7c20 */ /* 0x000fe20008410000 */
[----:B------:R-:W-:Y:S01]  /*2a10*/  PRMT R141, R97, 0x7632, R141 ;  /* 0x00007632618d7816 */ /* 0x000fe2000000008d */
[----:B------:R-:W-:Y:S01]  /*2a20*/  FMUL.FTZ R227, R227, UR8 ;  /* 0x00000008e3e37c20 */ /* 0x000fe20008410000 */
[----:B------:R-:W-:Y:S01]  /*2a30*/  PRMT R137, R98, 0x7632, R137 ;  /* 0x0000763262897816 */ /* 0x000fe20000000089 */
[C---:B------:R-:W-:Y:S01]  /*2a40*/  FMUL.FTZ R101, R103.reuse, R101 ;  /* 0x0000006567657220 */ /* 0x040fe20000410000 */
[----:B------:R-:W-:Y:S01]  /*2a50*/  FMUL.FTZ R98, R103, R131 ;  /* 0x0000008367627220 */ /* 0x000fe20000410000 */
[----:B------:R-:W-:Y:S01]  /*2a60*/  SHF.L.U32 R103, R97, 0x10, RZ ;  /* 0x0000001061677819 */ /* 0x000fe200000006ff */
[----:B------:R-:W-:Y:S01]  /*2a70*/  FMUL.FTZ R138, R138, UR7 ;  /* 0x000000078a8a7c20 */ /* 0x000fe20008410000 */
[----:B------:R-:W-:Y:S01]  /*2a80*/  SHF.L.U32 R140, R41, 0x10, RZ ;  /* 0x00000010298c7819 */ /* 0x000fe200000006ff */
[----:B------:R-:W-:Y:S01]  /*2a90*/  FMUL.FTZ R227, R227, UR7 ;  /* 0x00000007e3e37c20 */ /* 0x000fe20008410000 */
[----:B------:R-:W-:Y:S01]  /*2aa0*/  SHF.L.U32 R141, R141, 0x10, RZ ;  /* 0x000000108d8d7819 */ /* 0x000fe200000006ff */
[----:B------:R-:W-:Y:S01]  /*2ab0*/  FFMA.FTZ R224, R224, UR4, R139 ;  /* 0x00000004e0e07c23 */ /* 0x000fe2000801008b */
[----:B------:R-:W-:Y:S01]  /*2ac0*/  FMUL.FTZ R216, R218, UR8 ;  /* 0x00000008dad87c20 */ /* 0x000fe20008410000 */
[C---:B------:R-:W-:Y:S01]  /*2ad0*/  FMUL.FTZ R103, R138.reuse, R103 ;  /* 0x000000678a677220 */ /* 0x040fe20000410000 */
[----:B------:R-:W-:Y:S01]  /*2ae0*/  FMUL.FTZ R97, R138, R140 ;  /* 0x0000008c8a617220 */ /* 0x000fe20000410000 */
[----:B------:R-:W-:Y:S01]  /*2af0*/  FMUL.FTZ R138, R227, R141 ;  /* 0x0000008de38a7220 */ /* 0x000fe20000410000 */
[----:B------:R-:W-:Y:S01]  /*2b00*/  FADD.FTZ R226, R226, -R224 ;  /* 0x800000e0e2e27221 */ /* 0x000fe20000010000 */
[----:B------:R-:W-:Y:S01]  /*2b10*/  SHF.L.U32 R141, R40, 0x10, RZ ;  /* 0x00000010288d7819 */ /* 0x000fe200000006ff */
[----:B------:R-:W-:Y:S01]  /*2b20*/  FMUL.FTZ R216, R216, UR7 ;  /* 0x00000007d8d87c20 */ /* 0x000fe20008410000 */
[----:B------:R-:W-:Y:S01]  /*2b30*/  PRMT R143, R96, 0x7632, R143 ;  /* 0x00007632608f7816 */ /* 0x000fe2000000008f */
[----:B------:R-:W-:Y:S01]  /*2b40*/  FMUL.FTZ R226, R226, UR8 ;  /* 0x00000008e2e27c20 */ /* 0x000fe20008410000 */
[----:B------:R-:W-:Y:S01]  /*2b50*/  SHF.L.U32 R140, R96, 0x10, RZ ;  /* 0x00000010608c7819 */ /* 0x000fe200000006ff */
        /* <DEDUP_REMOVED lines=20> */
.L_x_4783:
[--C-:B------:R-:W-:Y:S01]  /*2ca0*/  FFMA.FTZ R221, R221, UR4, R139.reuse ;  /* 0x00000004dddd7c23 */ /* 0x100fe2000801008b */
[--C-:B------:R-:W-:Y:S01]  /*2cb0*/  FFMA.FTZ R91, R229, UR4, R139.reuse ;  /* 0x00000004e55b7c23 */ /* 0x100fe2000801008b */
[----:B------:R-:W-:Y:S01]  /*2cc0*/  FFMA.FTZ R88, R219, UR4, R139 ;  /* 0x00000004db587c23 */ /* 0x000fe2000801008b */
[----:B-----5:R-:W-:Y:S01]  /*2cd0*/  SHF.L.U32 R100, R99, 0x10, RZ ;  /* 0x0000001063647819 */ /* 0x020fe200000006ff */
[----:B------:R-:W-:Y:S01]  /*2ce0*/  FADD.FTZ R221, R223, -R221 ;  /* 0x800000dddfdd7221 */ /* 0x000fe20000010000 */
[----:B------:R-:W-:Y:S01]  /*2cf0*/  FADD.FTZ R91, R225, -R91 ;  /* 0x8000005be15b7221 */ /* 0x000fe20000010000 */
[----:B------:R-:W-:Y:S01]  /*2d00*/  SHF.L.U32 R103, R43, 0x10, RZ ;  /* 0x000000102b677819 */ /* 0x000fe200000006ff */
[----:B------:R-:W-:Y:S01]  /*2d10*/  FADD.FTZ R88, R222, -R88 ;  /* 0x80000058de587221 */ /* 0x000fe20000010000 */
[----:B------:R-:W-:Y:S01]  /*2d20*/  FMUL.FTZ R90, R221, UR8 ;  /* 0x00000008dd5a7c20 */ /* 0x000fe20008410000 */
[----:B------:R-:W-:Y:S01]  /*2d30*/  PRMT R142, R43, 0x7632, R142 ;  /* 0x000076322b8e7816 */ /* 0x000fe2000000008e */
[----:B------:R-:W-:Y:S01]  /*2d40*/  FMUL.FTZ R91, R91, UR8 ;  /* 0x000000085b5b7c20 */ /* 0x000fe20008410000 */
[----:B------:R-:W-:Y:S01]  /*2d50*/  PRMT R102, R99, 0x7632, R102 ;  /* 0x0000763263667816 */ /* 0x000fe20000000066 */
[----:B------:R-:W-:Y:S01]  /*2d60*/  FMUL.FTZ R101, R90, UR7 ;  /* 0x000000075a657c20 */ /* 0x000fe20008410000 */
[----:B------:R-:W-:Y:S01]  /*2d70*/  SHF.L.U32 R99, R142, 0x10, RZ ;  /* 0x000000108e637819 */ /* 0x000fe200000006ff */
[--C-:B------:R-:W-:Y:S01]  /*2d80*/  FFMA.FTZ R89, R224, UR4, R139.reuse ;  /* 0x00000004e0597c23 */ /* 0x100fe2000801008b */
[----:B------:R-:W-:Y:S01]  /*2d90*/  SHF.L.U32 R102, R102, 0x10, RZ ;  /* 0x0000001066667819 */ /* 0x000fe200000006ff */
[C---:B------:R-:W-:Y:S01]  /*2da0*/  FMUL.FTZ R100, R101.reuse, R100 ;  /* 0x0000006465647220 */ /* 0x040fe20000410000 */
[----:B------:R-:W-:Y:S01]  /*2db0*/  FMUL.FTZ R103, R101, R103 ;  /* 0x0000006765677220 */ /* 0x000fe20000410000 */
[----:B------:R-:W-:Y:S01]  /*2dc0*/  FMUL.FTZ R101, R91, UR7 ;  /* 0x000000075b657c20 */ /* 0x000fe20008410000 */
[----:B------:R-:W-:Y:S01]  /*2dd0*/  FMUL.FTZ R88, R88, UR8 ;  /* 0x0000000858587c20 */ /* 0x000fe20008410000 */
[--C-:B------:R-:W-:Y:S01]  /*2de0*/  FFMA.FTZ R92, R130, UR4, R139.reuse ;  /* 0x00000004825c7c23 */ /* 0x100fe2000801008b */
[----:B------:R-:W-:Y:S01]  /*2df0*/  FFMA.FTZ R93, R131, UR4, R139 ;  /* 0x00000004835d7c23 */ /* 0x000fe2000801008b */
[C---:B------:R-:W-:Y:S01]  /*2e00*/  FMUL.FTZ R102, R101.reuse, R102 ;  /* 0x0000006665667220 */ /* 0x040fe20000410000 */
[----:B------:R-:W-:Y:S01]  /*2e10*/  FMUL.FTZ R99, R101, R99 ;  /* 0x0000006365637220 */ /* 0x000fe20000410000 */
[----:B------:R-:W-:Y:S01]  /*2e20*/  FADD.FTZ R89, R226, -R89 ;  /* 0x80000059e2597221 */ /* 0x000fe20000010000 */
[----:B------:R-:W-:Y:S01]  /*2e30*/  SHF.L.U32 R101, R98, 0x10, RZ ;  /* 0x0000001062657819 */ /* 0x000fe200000006ff */
[----:B------:R-:W-:Y:S01]  /*2e40*/  FMUL.FTZ R131, R88, UR7 ;  /* 0x0000000758837c20 */ /* 0x000fe20008410000 */
[----:B------:R-:W-:Y:S01]  /*2e50*/  SHF.L.U32 R130, R42, 0x10, RZ ;  /* 0x000000102a827819 */ /* 0x000fe200000006ff */
[----:B------:R-:W-:Y:S01]  /*2e60*/  FMUL.FTZ R89, R89, UR8 ;  /* 0x0000000859597c20 */ /* 0x000fe20008410000 */
[--C-:B------:R-:W-:Y:S01]  /*2e70*/  FFMA.FTZ R94, R216, UR4, R139.reuse ;  /* 0x00000004d85e7c23 */ /* 0x100fe2000801008b */
[----:B------:R-:W-:Y:S01]  /*2e80*/  FMUL.FTZ R101, R131, R101 ;  /* 0x0000006583657220 */ /* 0x000fe20000410000 */
[----:B------:R-:W-:Y:S01]  /*2e90*/  FFMA.FTZ R95, R217, UR4, R139 ;  /* 0x00000004d95f7c23 */ /* 0x000fe2000801008b */
[----:B------:R-:W-:Y:S01]  /*2ea0*/  FMUL.FTZ R130, R131, R130 ;  /* 0x0000008283827220 */ /* 0x000fe20000410000 */
[----:B------:R-:W-:Y:S01]  /*2eb0*/  PRMT R131, R98, 0x7632, R131 ;  /* 0x0000763262837816 */ /* 0x000fe20000000083 */
[----:B------:R-:W-:Y:S01]  /*2ec0*/  FMUL.FTZ R137, R89, UR7 ;  /* 0x0000000759897c20 */ /* 0x000fe20008410000 */
[----:B------:R-:W-:Y:S01]  /*2ed0*/  SHF.L.U32 R98, R232, 0x10, RZ ;  /* 0x00000010e8627819 */ /* 0x000fe200000006ff */
[----:B------:R-:W-:Y:S01]  /*2ee0*/  FADD.FTZ R94, R220, -R94 ;  /* 0x8000005edc5e7221 */ /* 0x000fe20000010000 */
[----:B------:R-:W-:Y:S01]  /*2ef0*/  SHF.L.U32 R131, R131, 0x10, RZ ;  /* 0x0000001083837819 */ /* 0x000fe200000006ff */
[----:B------:R-:W-:Y:S01]  /*2f00*/  FADD.FTZ R95, R227, -R95 ;  /* 0x8000005fe35f7221 */ /* 0x000fe20000010000 */
[----:B------:R-:W-:Y:S01]  /*2f10*/  F2FP.BF16.F32.PACK_AB R99, R99, R103 ;  /* 0x000000676363723e */ /* 0x000fe200000010ff */
[C---:B------:R-:W-:Y:S01]  /*2f20*/  FMUL.FTZ R98, R137.reuse, R98 ;  /* 0x0000006289627220 */ /* 0x040fe20000410000 */
[----:B------:R-:W-:Y:S01]  /*2f30*/  FMUL.FTZ R94, R94, UR8 ;  /* 0x000000085e5e7c20 */ /* 0x000fe20008410000 */
[----:B------:R-:W-:Y:S01]  /*2f40*/  FMUL.FTZ R137, R137, R131 ;  /* 0x0000008389897220 */ /* 0x000fe20000410000 */
[----:B------:R-:W-:Y:S01]  /*2f50*/  SHF.L.U32 R103, R97, 0x10, RZ ;  /* 0x0000001061677819 */ /* 0x000fe200000006ff */
[----:B------:R-:W-:Y:S01]  /*2f60*/  FMUL.FTZ R95, R95, UR8 ;  /* 0x000000085f5f7c20 */ /* 0x000fe20008410000 */
[----:B------:R-:W-:Y:S01]  /*2f70*/  F2FP.BF16.F32.PACK_AB R98, R98, R130 ;  /* 0x000000826262723e */ /* 0x000fe200000010ff */
[----:B------:R-:W-:Y:S01]  /*2f80*/  FMUL.FTZ R131, R94, UR7 ;  /* 0x000000075e837c20 */ /* 0x000fe20008410000 */
[----:B------:R-:W-:Y:S01]  /*2f90*/  SHF.L.U32 R130, R41, 0x10, RZ ;  /* 0x0000001029827819 */ /* 0x000fe200000006ff */
[----:B------:R-:W-:Y:S01]  /*2fa0*/  FADD.FTZ R92, R218, -R92 ;  /* 0x8000005cda5c7221 */ /* 0x000fe20000010000 */
[----:B------:R-:W-:Y:S01]  /*2fb0*/  PRMT R138, R97, 0x7632, R138 ;  /* 0x00007632618a7816 */ /* 0x000fe2000000008a */
[----:B------:R-:W-:Y:S01]  /*2fc0*/  FMUL.FTZ R103, R131, R103 ;  /* 0x0000006783677220 */ /* 0x000fe20000410000 */
[----:B------:R-:W-:Y:S01]  /*2fd0*/  SHF.L.U32 R97, R231, 0x10, RZ ;  /* 0x00000010e7617819 */ /* 0x000fe200000006ff */
[----:B------:R-:W-:Y:S01]  /*2fe0*/  FMUL.FTZ R130, R131, R130 ;  /* 0x0000008283827220 */ /* 0x000fe20000410000 */
[----:B------:R-:W-:Y:S01]  /*2ff0*/  FMUL.FTZ R131, R95, UR7 ;  /* 0x000000075f837c20 */ /* 0x000fe20008410000 */
[----:B------:R-:W-:Y:S01]  /*3000*/  SHF.L.U32 R138, R138, 0x10, RZ ;  /* 0x000000108a8a7819 */ /* 0x000fe200000006ff */
[----:B------:R-:W-:Y:S01]  /*3010*/  FMUL.FTZ R92, R92, UR8 ;  /* 0x000000085c5c7c20 */ /* 0x000fe20008410000 */
[----:B------:R-:W-:Y:S01]  /*3020*/  FADD.FTZ R93, R228, -R93 ;  /* 0x8000005de45d7221 */ /* 0x000fe20000010000 */
[C---:B------:R-:W-:Y:S01]  /*3030*/  FMUL.FTZ R97, R131.reuse, R97 ;  /* 0x0000006183617220 */ /* 0x040fe20000410000 */
[----:B------:R-:W-:Y:S01]  /*3040*/  SHF.L.U32 R140, R96, 0x10, RZ ;  /* 0x00000010608c7819 */ /* 0x000fe200000006ff */
[----:B------:R-:W-:Y:S01]  /*3050*/  FMUL.FTZ R138, R131, R138 ;  /* 0x0000008a838a7220 */ /* 0x000fe20000410000 */
[----:B------:R-:W-:Y:S01]  /*3060*/  FMUL.FTZ R131, R92, UR7 ;  /* 0x000000075c837c20 */ /* 0x000fe20008410000 */
[----:B------:R-:W-:Y:S01]  /*3070*/  FMUL.FTZ R93, R93, UR8 ;  /* 0x000000085d5d7c20 */ /* 0x000fe20008410000 */
[----:B------:R-:W-:-:S02]  /*3080*/  F2FP.BF16.F32.PACK_AB R97, R97, R130 ;  /* 0x000000826161723e */ /* 0x000fc400000010ff */
[----:B------:R-:W-:Y:S01]  /*3090*/  SHF.L.U32 R130, R40, 0x10, RZ ;  /* 0x0000001028827819 */ /* 0x000fe200000006ff */
[C---:B------:R-:W-:Y:S01]  /*30a0*/  FMUL.FTZ R140, R131.reuse, R140 ;  /* 0x0000008c838c7220 */ /* 0x040fe20000410000 */
[----:B------:R-:W-:Y:S02]  /*30b0*/  PRMT R141, R96, 0x7632, R141 ;  /* 0x00007632608d7816 */ /* 0x000fe4000000008d */
[----:B------:R-:W-:Y:S01]  /*30c0*/  SHF.L.U32 R96, R230, 0x10, RZ ;  /* 0x00000010e6607819 */ /* 0x000fe200000006ff */
[----:B------:R-:W-:Y:S01]  /*30d0*/  FMUL.FTZ R130, R131, R130 ;  /* 0x0000008283827220 */ /* 0x000fe20000410000 */
[----:B------:R-:W-:Y:S01]  /*30e0*/  FMUL.FTZ R131, R93, UR7 ;  /* 0x000000075d837c20 */ /* 0x000fe20008410000 */
[----:B------:R-:W-:-:S03]  /*30f0*/  SHF.L.U32 R141, R141, 0x10, RZ ;  /* 0x000000108d8d7819 */ /* 0x000fc600000006ff */
[C---:B------:R-:W-:Y:S02]  /*3100*/  FMUL.FTZ R96, R131.reuse, R96 ;  /* 0x0000006083607220 */ /* 0x040fe40000410000 */
[----:B------:R-:W-:-:S03]  /*3110*/  FMUL.FTZ R141, R131, R141 ;  /* 0x0000008d838d7220 */ /* 0x000fc60000410000 */
[----:B------:R-:W-:-:S07]  /*3120*/  F2FP.BF16.F32.PACK_AB R96, R96, R130 ;  /* 0x000000826060723e */ /* 0x000fce00000010ff */
.L_x_4784:
[----:B------:R-:W0:Y:S01]  /*3130*/  @P0 LDC.64 R130, c[0x0][0x478] ;  /* 0x00011e00ff820b82 */ /* 0x000e220000000a00 */
[----:B------:R-:W-:Y:S02]  /*3140*/  PRMT R216, R44, 0x7632, R216 ;  /* 0x000076322cd87816 */ /* 0x000fe400000000d8 */
[----:B------:R-:W-:Y:S02]  /*3150*/  PRMT R217, R45, 0x7632, R217 ;  /* 0x000076322dd97816 */ /* 0x000fe400000000d9 */
[----:B------:R-:W-:Y:S02]  /*3160*/  PRMT R218, R46, 0x7632, R218 ;  /* 0x000076322eda7816 */ /* 0x000fe400000000da */
[----:B------:R-:W-:Y:S01]  /*3170*/  PRMT R219, R47, 0x7632, R219 ;  /* 0x000076322fdb7816 */ /* 0x000fe200000000db */
[----:B0-----:R-:W-:-:S05]  /*3180*/  @P0 IMAD.WIDE.U32 R130, R171, 0x20, R130 ;  /* 0x00000020ab820825 */ /* 0x001fca00078e0082 */
[----:B------:R-:W-:Y:S04]  /*3190*/  @P0 STG.E.128 desc[UR16][R130.64], R92 ;  /* 0x0000005c82000986 */ /* 0x000fe8000c101d10 */
[----:B------:R0:W-:Y:S02]  /*31a0*/  @P0 STG.E.128 desc[UR16][R130.64+0x10], R88 ;  /* 0x0000105882000986 */ /* 0x0001e4000c101d10 */
[----:B0-----:R-:W-:-:S05]  /*31b0*/  MOV R130, 0x10 ;  /* 0x0000001000827802 */ /* 0x001fca0000000f00 */
[----:B------:R-:W-:-:S05]  /*31c0*/  IMAD.WIDE.U32 R130, R171, R130, UR26 ;  /* 0x0000001aab827e25 */ /* 0x000fca000f8e0082 */
[----:B------:R0:W-:Y:S02]  /*31d0*/  STG.E.128 desc[UR16][R130.64], R96 ;  /* 0x0000006082007986 */ /* 0x0001e4000c101d10 */
[----:B0-----:R-:W-:-:S05]  /*31e0*/  HFMA2 R96, -RZ, RZ, 0, 9.5367431640625e-07 ;  /* 0x00000010ff607431 */ /* 0x001fca00000001ff */
[----:B------:R-:W-:-:S06]  /*31f0*/  IMAD.WIDE.U32 R96, R170, R96, UR24 ;  /* 0x00000018aa607e25 */ /* 0x000fcc000f8e0060 */
[----:B------:R-:W5:Y:S01]  /*3200*/  LDG.E.128 R96, desc[UR16][R96.64] ;  /* 0x0000001060607981 */ /* 0x000f62000c1e1d00 */
[----:B------:R-:W-:Y:S05]  /*3210*/  @!P0 BRA `(.L_x_4785) ;  /* 0x0000000400248947 */ /* 0x000fea0003800000 */
[--C-:B------:R-:W-:Y:S01]  /*3220*/  FFMA.FTZ R183, R183, UR4, R139.reuse ;  /* 0x00000004b7b77c23 */ /* 0x100fe2000801008b */
[--C-:B------:R-:W-:Y:S01]  /*3230*/  FFMA.FTZ R90, R195, UR4, R139.reuse ;  /* 0x00000004c35a7c23 */ /* 0x100fe2000801008b */
[--C-:B------:R-:W-:Y:S01]  /*3240*/  FFMA.FTZ R92, R176, UR4, R139.reuse ;  /* 0x00000004b05c7c23 */ /* 0x100fe2000801008b */
[----:B------:R-:W-:Y:S01]  /*3250*/  FFMA.FTZ R88, R182, UR4, R139 ;  /* 0x00000004b6587c23 */ /* 0x000fe2000801008b */
[----:B------:R-:W-:Y:S01]  /*3260*/  FADD.FTZ R183, R193, -R183 ;  /* 0x800000b7c1b77221 */ /* 0x000fe20000010000 */
[----:B------:R-:W-:Y:S01]  /*3270*/  FADD.FTZ R91, R199, -R90 ;  /* 0x8000005ac75b7221 */ /* 0x000fe20000010000 */
[----:B-----5:R-:W-:Y:S01]  /*3280*/  SHF.L.U32 R142, R99, 0x10, RZ ;  /* 0x00000010638e7819 */ /* 0x020fe200000006ff */
[----:B------:R-:W-:Y:S01]  /*3290*/  FADD.FTZ R88, R192, -R88 ;  /* 0x80000058c0587221 */ /* 0x000fe20000010000 */
[----:B------:R-:W-:Y:S01]  /*32a0*/  FMUL.FTZ R90, R183, UR8 ;  /* 0x00000008b75a7c20 */ /* 0x000fe20008410000 */
[----:B------:R-:W-:Y:S01]  /*32b0*/  SHF.L.U32 R130, R47, 0x10, RZ ;  /* 0x000000102f827819 */ /* 0x000fe200000006ff */
[----:B------:R-:W-:Y:S01]  /*32c0*/  FMUL.FTZ R91, R91, UR8 ;  /* 0x000000085b5b7c20 */ /* 0x000fe20008410000 */
[----:B------:R-:W-:Y:S01]  /*32d0*/  PRMT R176, R99, 0x7632, R176 ;  /* 0x0000763263b07816 */ /* 0x000fe200000000b0 */
[----:B------:R-:W-:Y:S01]  /*32e0*/  FMUL.FTZ R131, R90, UR7 ;  /* 0x000000075a837c20 */ /* 0x000fe20008410000 */
[----:B------:R-:W-:Y:S01]  /*32f0*/  SHF.L.U32 R99, R219, 0x10, RZ ;  /* 0x00000010db637819 */ /* 0x000fe200000006ff */
[----:B------:R-:W-:Y:S01]  /*3300*/  FFMA.FTZ R89, R194, UR4, R139 ;  /* 0x00000004c2597c23 */ /* 0x000fe2000801008b */
[----:B------:R-:W-:Y:S01]  /*3310*/  SHF.L.U32 R176, R176, 0x10, RZ ;  /* 0x00000010b0b07819 */ /* 0x000fe200000006ff */
[C---:B------:R-:W-:Y:S01]  /*3320*/  FMUL.FTZ R142, R131.reuse, R142 ;  /* 0x0000008e838e7220 */ /* 0x040fe20000410000 */
[----:B------:R-:W-:Y:S01]  /*3330*/  FMUL.FTZ R130, R131, R130 ;  /* 0x0000008283827220 */ /* 0x000fe20000410000 */
[----:B------:R-:W-:Y:S01]  /*3340*/  FMUL.FTZ R131, R91, UR7 ;  /* 0x000000075b837c20 */ /* 0x000fe20008410000 */
[----:B------:R-:W-:Y:S01]  /*3350*/  FMUL.FTZ R88, R88, UR8 ;  /* 0x0000000858587c20 */ /* 0x000fe20008410000 */
[----:B------:R-:W-:Y:S01]  /*3360*/  FADD.FTZ R89, R198, -R89 ;  /* 0x80000059c6597221 */ /* 0x000fe20000010000 */
[----:B------:R-:W-:Y:S01]  /*3370*/  SHF.L.U32 R143, R98, 0x10, RZ ;  /* 0x00000010628f7819 */ /* 0x000fe200000006ff */
[C---:B------:R-:W-:Y:S01]  /*3380*/  FMUL.FTZ R176, R131.reuse, R176 ;  /* 0x000000b083b07220 */ /* 0x040fe20000410000 */
[----:B------:R-:W-:Y:S01]  /*3390*/  FMUL.FTZ R99, R131, R99 ;  /* 0x0000006383637220 */ /* 0x000fe20000410000 */
[----:B------:R-:W-:Y:S01]  /*33a0*/  SHF.L.U32 R131, R46, 0x10, RZ ;  /* 0x000000102e837819 */ /* 0x000fe200000006ff */
[----:B------:R-:W-:Y:S01]  /*33b0*/  FMUL.FTZ R171, R88, UR7 ;  /* 0x0000000758ab7c20 */ /* 0x000fe20008410000 */
[----:B------:R-:W-:Y:S01]  /*33c0*/  FMUL.FTZ R89, R89, UR8 ;  /* 0x0000000859597c20 */ /* 0x000fe20008410000 */
[--C-:B------:R-:W-:Y:S01]  /*33d0*/  FFMA.FTZ R94, R178, UR4, R139.reuse ;  /* 0x00000004b25e7c23 */ /* 0x100fe2000801008b */
[----:B------:R-:W-:Y:S01]  /*33e0*/  FFMA.FTZ R95, R179, UR4, R139 ;  /* 0x00000004b35f7c23 */ /* 0x000fe2000801008b */
[C---:B------:R-:W-:Y:S01]  /*33f0*/  FMUL.FTZ R143, R171.reuse, R143 ;  /* 0x0000008fab8f7220 */ /* 0x040fe20000410000 */
[----:B------:R-:W-:Y:S01]  /*3400*/  FMUL.FTZ R131, R171, R131 ;  /* 0x00000083ab837220 */ /* 0x000fe20000410000 */
[----:B------:R-:W-:Y:S01]  /*3410*/  PRMT R171, R98, 0x7632, R171 ;  /* 0x0000763262ab7816 */ /* 0x000fe200000000ab */
[----:B------:R-:W-:Y:S01]  /*3420*/  FMUL.FTZ R178, R89, UR7 ;  /* 0x0000000759b27c20 */ /* 0x000fe20008410000 */
[----:B------:R-:W-:Y:S01]  /*3430*/  SHF.L.U32 R98, R218, 0x10, RZ ;  /* 0x00000010da627819 */ /* 0x000fe200000006ff */
[----:B------:R-:W-:Y:S01]  /*3440*/  FADD.FTZ R94, R181, -R94 ;  /* 0x8000005eb55e7221 */ /* 0x000fe20000010000 */
[----:B------:R-:W-:Y:S01]  /*3450*/  FADD.FTZ R95, R197, -R95 ;  /* 0x8000005fc55f7221 */ /* 0x000fe20000010000 */
[----:B------:R-:W-:Y:S01]  /*3460*/  FFMA.FTZ R93, R177, UR4, R139 ;  /* 0x00000004b15d7c23 */ /* 0x000fe2000801008b */
[----:B------:R-:W-:Y:S01]  /*3470*/  F2FP.BF16.F32.PACK_AB R99, R99, R130 ;  /* 0x000000826363723e */ /* 0x000fe200000010ff */
[----:B------:R-:W-:Y:S01]  /*3480*/  FMUL.FTZ R98, R178, R98 ;  /* 0x00000062b2627220 */ /* 0x000fe20000410000 */
[----:B------:R-:W-:Y:S01]  /*3490*/  FMUL.FTZ R94, R94, UR8 ;  /* 0x000000085e5e7c20 */ /* 0x000fe20008410000 */
[----:B------:R-:W-:Y:S01]  /*34a0*/  SHF.L.U32 R177, R97, 0x10, RZ ;  /* 0x0000001061b17819 */ /* 0x000fe200000006ff */
[----:B------:R-:W-:Y:S01]  /*34b0*/  FMUL.FTZ R95, R95, UR8 ;  /* 0x000000085f5f7c20 */ /* 0x000fe20008410000 */
[----:B------:R-:W-:Y:S01]  /*34c0*/  SHF.L.U32 R130, R45, 0x10, RZ ;  /* 0x000000102d827819 */ /* 0x000fe200000006ff */
[----:B------:R-:W-:Y:S01]  /*34d0*/  FADD.FTZ R92, R180, -R92 ;  /* 0x8000005cb45c7221 */ /* 0x000fe20000010000 */
[----:B------:R-:W-:Y:S01]  /*34e0*/  F2FP.BF16.F32.PACK_AB R98, R98, R131 ;  /* 0x000000836262723e */ /* 0x000fe200000010ff */
[----:B------:R-:W-:Y:S01]  /*34f0*/  FMUL.FTZ R131, R94, UR7 ;  /* 0x000000075e837c20 */ /* 0x000fe20008410000 */
[----:B------:R-:W-:Y:S01]  /*3500*/  PRMT R179, R97, 0x7632, R179 ;  /* 0x0000763261b37816 */ /* 0x000fe200000000b3 */
[----:B------:R-:W-:Y:S01]  /*3510*/  FMUL.FTZ R92, R92, UR8 ;  /* 0x000000085c5c7c20 */ /* 0x000fe20008410000 */
[----:B------:R-:W-:Y:S01]  /*3520*/  SHF.L.U32 R97, R217, 0x10, RZ ;  /* 0x00000010d9617819 */ /* 0x000fe200000006ff */
[C---:B------:R-:W-:Y:S01]  /*3530*/  FMUL.FTZ R177, R131.reuse, R177 ;  /* 0x000000b183b17220 */ /* 0x040fe20000410000 */
[----:B------:R-:W-:Y:S01]  /*3540*/  FMUL.FTZ R130, R131, R130 ;  /* 0x0000008283827220 */ /* 0x000fe20000410000 */
[----:B------:R-:W-:Y:S01]  /*3550*/  FMUL.FTZ R131, R95, UR7 ;  /* 0x000000075f837c20 */ /* 0x000fe20008410000 */
[----:B------:R-:W-:Y:S01]  /*3560*/  SHF.L.U32 R179, R179, 0x10, RZ ;  /* 0x00000010b3b37819 */ /* 0x000fe200000006ff */
[----:B------:R-:W-:Y:S01]  /*3570*/  FADD.FTZ R93, R196, -R93 ;  /* 0x8000005dc45d7221 */ /* 0x000fe20000010000 */
[C---:B------:R-:W-:Y:S01]  /*3580*/  SHF.L.U32 R180, R96.reuse, 0x10, RZ ;  /* 0x0000001060b47819 */ /* 0x040fe200000006ff */
[C---:B------:R-:W-:Y:S01]  /*3590*/  FMUL.FTZ R97, R131.reuse, R97 ;  /* 0x0000006183617220 */ /* 0x040fe20000410000 */
[----:B------:R-:W-:Y:S01]  /*35a0*/  PRMT R181, R96, 0x7632, R181 ;  /* 0x0000763260b57816 */ /* 0x000fe200000000b5 */
[----:B------:R-:W-:Y:S01]  /*35b0*/  FMUL.FTZ R179, R131, R179 ;  /* 0x000000b383b37220 */ /* 0x000fe20000410000 */
[----:B------:R-:W-:Y:S01]  /*35c0*/  FMUL.FTZ R131, R92, UR7 ;  /* 0x000000075c837c20 */ /* 0x000fe20008410000 */
[----:B------:R-:W-:Y:S01]  /*35d0*/  FMUL.FTZ R93, R93, UR8 ;  /* 0x000000085d5d7c20 */ /* 0x000fe20008410000 */
[----:B------:R-:W-:-:S02]  /*35e0*/  F2FP.BF16.F32.PACK_AB R97, R97, R130 ;  /* 0x000000826161723e */ /* 0x000fc400000010ff */
[----:B------:R-:W-:Y:S01]  /*35f0*/  SHF.L.U32 R130, R44, 0x10, RZ ;  /* 0x000000102c827819 */ /* 0x000fe200000006ff */
[----:B------:R-:W-:Y:S01]  /*3600*/  FMUL.FTZ R180, R131, R180 ;  /* 0x000000b483b47220 */ /* 0x000fe20000410000 */
[----:B------:R-:W-:Y:S02]  /*3610*/  SHF.L.U32 R96, R216, 0x10, RZ ;  /* 0x00000010d8607819 */ /* 0x000fe400000006ff */
[----:B------:R-:W-:Y:S01]  /*3620*/  SHF.L.U32 R171, R171, 0x10, RZ ;  /* 0x00000010abab7819 */ /* 0x000fe200000006ff */
[----:B------:R-:W-:Y:S01]  /*3630*/  FMUL.FTZ R130, R131, R130 ;  /* 0x0000008283827220 */ /* 0x000fe20000410000 */
[----:B------:R-:W-:Y:S01]  /*3640*/  FMUL.FTZ R131, R93, UR7 ;  /* 0x000000075d837c20 */ /* 0x000fe20008410000 */
[----:B------:R-:W-:Y:S02]  /*3650*/  SHF.L.U32 R181, R181, 0x10, RZ ;  /* 0x00000010b5b57819 */ /* 0x000fe400000006ff */
[----:B------:R-:W-:Y:S01]  /*3660*/  FMUL.FTZ R178, R178, R171 ;  /* 0x000000abb2b27220 */ /* 0x000fe20000410000 */
[----:B------:R-:W-:-:S02]  /*3670*/  FMUL.FTZ R96, R131, R96 ;  /* 0x0000006083607220 */ /* 0x000fc40000410000 */
[----:B------:R-:W-:-:S03]  /*3680*/  FMUL.FTZ R181, R131, R181 ;  /* 0x000000b583b57220 */ /* 0x000fc60000410000 */
[----:B------:R-:W-:Y:S01]  /*3690*/  F2FP.BF16.F32.PACK_AB R96, R96, R130 ;  /* 0x000000826060723e */ /* 0x000fe200000010ff */
[----:B------:R-:W-:Y:S06]  /*36a0*/  BRA `(.L_x_4786) ;  /* 0x0000000400207947 */ /* 0x000fec0003800000 */
.L_x_4785:
[--C-:B------:R-:W-:Y:S01]  /*36b0*/  FFMA.FTZ R183, R183, UR4, R139.reuse ;  /* 0x00000004b7b77c23 */ /* 0x100fe2000801008b */
[--C-:B------:R-:W-:Y:S01]  /*36c0*/  FFMA.FTZ R130, R195, UR4, R139.reuse ;  /* 0x00000004c3827c23 */ /* 0x100fe2000801008b */
[--C-:B------:R-:W-:Y:S01]  /*36d0*/  FFMA.FTZ R176, R176, UR4, R139.reuse ;  /* 0x00000004b0b07c23 */ /* 0x100fe2000801008b */
[----:B------:R-:W-:Y:S01]  /*36e0*/  FFMA.FTZ R182, R182, UR4, R139 ;  /* 0x00000004b6b67c23 */ /* 0x000fe2000801008b */
[----:B------:R-:W-:Y:S01]  /*36f0*/  FADD.FTZ R183, R193, -R183 ;  /* 0x800000b7c1b77221 */ /* 0x000fe20000010000 */
[----:B------:R-:W-:Y:S01]  /*3700*/  FADD.FTZ R130, R199, -R130 ;  /* 0x80000082c7827221 */ /* 0x000fe20000010000 */
[--C-:B------:R-:W-:Y:S01]  /*3710*/  FADD.FTZ R180, R180, -R176.reuse ;  /* 0x800000b0b4b47221 */ /* 0x100fe20000010000 */
[----:B-----5:R-:W-:Y:S01]  /*3720*/  SHF.L.U32 R142, R99, 0x10, RZ ;  /* 0x00000010638e7819 */ /* 0x020fe200000006ff */
[----:B------:R-:W-:Y:S01]  /*3730*/  FMUL.FTZ R131, R183, UR8 ;  /* 0x00000008b7837c20 */ /* 0x000fe20008410000 */
[----:B------:R-:W-:Y:S01]  /*3740*/  SHF.L.U32 R143, R47, 0x10, RZ ;  /* 0x000000102f8f7819 */ /* 0x000fe200000006ff */
[----:B------:R-:W-:Y:S01]  /*3750*/  FMUL.FTZ R130, R130, UR8 ;  /* 0x0000000882827c20 */ /* 0x000fe20008410000 */
[----:B------:R-:W-:Y:S01]  /*3760*/  PRMT R176, R99, 0x7632, R176 ;  /* 0x0000763263b07816 */ /* 0x000fe200000000b0 */
[----:B------:R-:W-:Y:S01]  /*3770*/  FMUL.FTZ R131, R131, UR7 ;  /* 0x0000000783837c20 */ /* 0x000fe20008410000 */
[----:B------:R-:W-:Y:S01]  /*3780*/  FADD.FTZ R192, R192, -R182 ;  /* 0x800000b6c0c07221 */ /* 0x000fe20000010000 */
[----:B------:R-:W-:Y:S01]  /*3790*/  FMUL.FTZ R130, R130, UR7 ;  /* 0x0000000782827c20 */ /* 0x000fe20008410000 */
[----:B------:R-:W-:Y:S01]  /*37a0*/  SHF.L.U32 R176, R176, 0x10, RZ ;  /* 0x00000010b0b07819 */ /* 0x000fe200000006ff */
[C---:B------:R-:W-:Y:S01]  /*37b0*/  FMUL.FTZ R142, R131.reuse, R142 ;  /* 0x0000008e838e7220 */ /* 0x040fe20000410000 */
[----:B------:R-:W-:Y:S01]  /*37c0*/  FMUL.FTZ R99, R131, R143 ;  /* 0x0000008f83637220 */ /* 0x000fe20000410000 */
[----:B------:R-:W-:Y:S01]  /*37d0*/  SHF.L.U32 R131, R219, 0x10, RZ ;  /* 0x00000010db837819 */ /* 0x000fe200000006ff */
[--C-:B------:R-:W-:Y:S01]  /*37e0*/  FFMA.FTZ R194, R194, UR4, R139.reuse ;  /* 0x00000004c2c27c23 */ /* 0x100fe2000801008b */
[----:B------:R-:W-:Y:S01]  /*37f0*/  FMUL.FTZ R192, R192, UR8 ;  /* 0x00000008c0c07c20 */ /* 0x000fe20008410000 */
[--C-:B------:R-:W-:Y:S01]  /*3800*/  FFMA.FTZ R178, R178, UR4, R139.reuse ;  /* 0x00000004b2b27c23 */ /* 0x100fe2000801008b */
[--C-:B------:R-:W-:Y:S01]  /*3810*/  FFMA.FTZ R177, R177, UR4, R139.reuse ;  /* 0x00000004b1b17c23 */ /* 0x100fe2000801008b */
[C---:B------:R-:W-:Y:S01]  /*3820*/  FMUL.FTZ R176, R130.reuse, R176 ;  /* 0x000000b082b07220 */ /* 0x040fe20000410000 */
[----:B------:R-:W-:Y:S01]  /*3830*/  FFMA.FTZ R179, R179, UR4, R139 ;  /* 0x00000004b3b37c23 */ /* 0x000fe2000801008b */
[----:B------:R-:W-:Y:S01]  /*3840*/  FMUL.FTZ R130, R130, R131 ;  /* 0x0000008382827220 */ /* 0x000fe20000410000 */
[----:B------:R-:W-:Y:S01]  /*3850*/  SHF.L.U32 R171, R46, 0x10, RZ ;  /* 0x000000102eab7819 */ /* 0x000fe200000006ff */
[----:B------:R-:W-:Y:S01]  /*3860*/  FADD.FTZ R198, R198, -R194 ;  /* 0x800000c2c6c67221 */ /* 0x000fe20000010000 */
[----:B------:R-:W-:Y:S01]  /*3870*/  FMUL.FTZ R131, R192, UR7 ;  /* 0x00000007c0837c20 */ /* 0x000fe20008410000 */
[----:B------:R-:W-:Y:S01]  /*3880*/  FADD.FTZ R181, R181, -R178 ;  /* 0x800000b2b5b57221 */ /* 0x000fe20000010000 */
[----:B------:R-:W-:Y:S01]  /*3890*/  FADD.FTZ R196, R196, -R177 ;  /* 0x800000b1c4c47221 */ /* 0x000fe20000010000 */
[----:B------:R-:W-:Y:S01]  /*38a0*/  FADD.FTZ R197, R197, -R179 ;  /* 0x800000b3c5c57221 */ /* 0x000fe20000010000 */
[----:B------:R-:W-:Y:S01]  /*38b0*/  SHF.L.U32 R143, R98, 0x10, RZ ;  /* 0x00000010628f7819 */ /* 0x000fe200000006ff */
[----:B------:R-:W-:Y:S01]  /*38c0*/  FMUL.FTZ R198, R198, UR8 ;  /* 0x00000008c6c67c20 */ /* 0x000fe20008410000 */
[----:B------:R-:W-:Y:S01]  /*38d0*/  PRMT R177, R98, 0x7632, R177 ;  /* 0x0000763262b17816 */ /* 0x000fe200000000b1 */
[----:B------:R-:W-:Y:S01]  /*38e0*/  FMUL.FTZ R98, R131, R171 ;  /* 0x000000ab83627220 */ /* 0x000fe20000410000 */
        /* <DEDUP_REMOVED lines=10> */
[----:B------:R-:W-:Y:S01]  /*3990*/  SHF.L.U32 R177, R97, 0x10, RZ ;  /* 0x0000001061b17819 */ /* 0x000fe200000006ff */
[----:B------:R-:W-:Y:S01]  /*39a0*/  FMUL.FTZ R180, R180, UR8 ;  /* 0x00000008b4b47c20 */ /* 0x000fe20008410000 */
[----:B------:R-:W-:Y:S01]  /*39b0*/  FMUL.FTZ R97, R171, R179 ;  /* 0x000000b3ab617220 */ /* 0x000fe20000410000 */
[----:B------:R-:W-:Y:S01]  /*39c0*/  FMUL.FTZ R179, R197, R181 ;  /* 0x000000b5c5b37220 */ /* 0x000fe20000410000 */
[----:B------:R-:W-:Y:S01]  /*39d0*/  SHF.L.U32 R181, R44, 0x10, RZ ;  /* 0x000000102cb57819 */ /* 0x000fe200000006ff */
[----:B------:R-:W-:Y:S01]  /*39e0*/  FMUL.FTZ R183, R180, UR7 ;  /* 0x00000007b4b77c20 */ /* 0x000fe20008410000 */
[----:B------:R-:W-:Y:S01]  /*39f0*/  PRMT R182, R96, 0x7632, R182 ;  /* 0x0000763260b67816 */ /* 0x000fe200000000b6 */
[----:B------:R-:W-:Y:S01]  /*3a00*/  FMUL.FTZ R196, R196, UR8 ;  /* 0x00000008c4c47c20 */ /* 0x000fe20008410000 */
[----:B------:R-:W-:Y:S01]  /*3a10*/  SHF.L.U32 R180, R96, 0x10, RZ ;  /* 0x0000001060b47819 */ /* 0x000fe200000006ff */
[----:B------:R-:W-:Y:S01]  /*3a20*/  FMUL.FTZ R96, R183, R181 ;  /* 0x000000b5b7607220 */ /* 0x000fe20000410000 */
[----:B------:R-:W-:Y:S01]  /*3a30*/  FMUL.FTZ R143, R131, R143 ;  /* 0x0000008f838f7220 */ /* 0x000fe20000410000 */
[----:B------:R-:W-:Y:S01]  /*3a40*/  FMUL.FTZ R177, R171, R177 ;  /* 0x000000b1abb17220 */ /* 0x000fe20000410000 */
        /* <DEDUP_REMOVED lines=8> */
[----:B------:R-:W-:Y:S01]  /*3ad0*/  F2FP.BF16.F32.PACK_AB R99, R130, R99 ;  /* 0x000000638263723e */ /* 0x000fe200000010ff */
[----:B------:R-:W-:-:S02]  /*3ae0*/  FMUL.FTZ R171, R197, R171 ;  /* 0x000000abc5ab7220 */ /* 0x000fc40000410000 */
[----:B------:R-:W-:Y:S01]  /*3af0*/  FMUL.FTZ R182, R196, R182 ;  /* 0x000000b6c4b67220 */ /* 0x000fe20000410000 */
[----:B------:R-:W-:Y:S02]  /*3b00*/  F2FP.BF16.F32.PACK_AB R98, R131, R98 ;  /* 0x000000628362723e */ /* 0x000fe400000010ff */
[----:B------:R-:W-:Y:S02]  /*3b10*/  F2FP.BF16.F32.PACK_AB R97, R171, R97 ;  /* 0x00000061ab61723e */ /* 0x000fe400000010ff */
[----:B------:R-:W-:-:S07]  /*3b20*/  F2FP.BF16.F32.PACK_AB R96, R182, R96 ;  /* 0x00000060b660723e */ /* 0x000fce00000010ff */
.L_x_4786:
[----:B------:R-:W0:Y:S01]  /*3b30*/  @P0 LDC.64 R130, c[0x0][0x478] ;  /* 0x00011e00ff820b82 */ /* 0x000e220000000a00 */
[----:B------:R-:W-:Y:S02]  /*3b40*/  MOV R171, 0x10 ;  /* 0x0000001000ab7802 */ /* 0x000fe40000000f00 */
[----:B------:R-:W-:Y:S02]  /*3b50*/  PRMT R182, R48, 0x7632, R182 ;  /* 0x0000763230b67816 */ /* 0x000fe400000000b6 */
[----:B------:R-:W-:Y:S02]  /*3b60*/  PRMT R183, R49, 0x7632, R183 ;  /* 0x0000763231b77816 */ /* 0x000fe400000000b7 */
[----:B------:R-:W-:Y:S02]  /*3b70*/  PRMT R192, R50, 0x7632, R192 ;  /* 0x0000763232c07816 */ /* 0x000fe400000000c0 */
[----:B------:R-:W-:Y:S01]  /*3b80*/  PRMT R193, R51, 0x7632, R193 ;  /* 0x0000763233c17816 */ /* 0x000fe200000000c1 */
[----:B0-----:R-:W-:-:S04]  /*3b90*/  @P0 IMAD.WIDE.U32 R130, R170, 0x20, R130 ;  /* 0x00000020aa820825 */ /* 0x001fc800078e0082 */
[----:B------:R-:W-:Y:S01]  /*3ba0*/  IMAD.WIDE.U32 R170, R170, R171, UR26 ;  /* 0x0000001aaaaa7e25 */ /* 0x000fe2000f8e00ab */
[----:B------:R-:W-:Y:S04]  /*3bb0*/  @P0 STG.E.128 desc[UR16][R130.64], R92 ;  /* 0x0000005c82000986 */ /* 0x000fe8000c101d10 */
[----:B------:R-:W-:Y:S04]  /*3bc0*/  @P0 STG.E.128 desc[UR16][R130.64+0x10], R88 ;  /* 0x0000105882000986 */ /* 0x000fe8000c101d10 */
        /* <DEDUP_REMOVED lines=14> */
[--C-:B------:R-:W-:Y:S01]  /*3cb0*/  FFMA.FTZ R95, R134, UR4, R139.reuse ;  /* 0x00000004865f7c23 */ /* 0x100fe2000801008b */
[----:B-----5:R-:W-:Y:S01]  /*3cc0*/  SHF.L.U32 R91, R99, 0x10, RZ ;  /* 0x00000010635b7819 */ /* 0x020fe200000006ff */
[----:B------:R-:W-:Y:S01]  /*3cd0*/  FFMA.FTZ R129, R129, UR4, R139 ;  /* 0x0000000481817c23 */ /* 0x000fe2000801008b */
[----:B------:R-:W-:Y:S01]  /*3ce0*/  FMUL.FTZ R120, R90, UR7 ;  /* 0x000000075a787c20 */ /* 0x000fe20008410000 */
[----:B------:R-:W-:Y:S01]  /*3cf0*/  FADD.FTZ R95, R122, -R95 ;  /* 0x8000005f7a5f7221 */ /* 0x000fe20000010000 */
[----:B------:R-:W-:Y:S01]  /*3d00*/  PRMT R99, R99, 0x7632, R99 ;  /* 0x0000763263637816 */ /* 0x000fe20000000063 */
[----:B------:R-:W-:Y:S01]  /*3d10*/  FADD.FTZ R88, R128, -R129 ;  /* 0x8000008180587221 */ /* 0x000fe20000010000 */
[----:B------:R-:W-:Y:S01]  /*3d20*/  FMUL.FTZ R122, R120, R91 ;  /* 0x0000005b787a7220 */ /* 0x000fe20000410000 */
[----:B------:R-:W-:Y:S01]  /*3d30*/  FMUL.FTZ R91, R123, UR8 ;  /* 0x000000087b5b7c20 */ /* 0x000fe20008410000 */
[----:B------:R-:W-:Y:S01]  /*3d40*/  SHF.L.U32 R124, R99, 0x10, RZ ;  /* 0x00000010637c7819 */ /* 0x000fe200000006ff */
[----:B------:R-:W-:Y:S01]  /*3d50*/  FMUL.FTZ R88, R88, UR8 ;  /* 0x0000000858587c20 */ /* 0x000fe20008410000 */
[----:B------:R-:W-:Y:S01]  /*3d60*/  SHF.L.U32 R126, R193, 0x10, RZ ;  /* 0x00000010c17e7819 */ /* 0x000fe200000006ff */
[----:B------:R-:W-:Y:S01]  /*3d70*/  FMUL.FTZ R99, R91, UR7 ;  /* 0x000000075b637c20 */ /* 0x000fe20008410000 */
[----:B------:R-:W-:Y:S01]  /*3d80*/  SHF.L.U32 R121, R51, 0x10, RZ ;  /* 0x0000001033797819 */ /* 0x000fe200000006ff */
[----:B------:R-:W-:Y:S01]  /*3d90*/  FMUL.FTZ R89, R89, UR8 ;  /* 0x0000000859597c20 */ /* 0x000fe20008410000 */
[----:B------:R-:W-:Y:S01]  /*3da0*/  FFMA.FTZ R135, R135, UR4, R139 ;  /* 0x0000000487877c23 */ /* 0x000fe2000801008b */
[C---:B------:R-:W-:Y:S01]  /*3db0*/  FMUL.FTZ R124, R99.reuse, R124 ;  /* 0x0000007c637c7220 */ /* 0x040fe20000410000 */
[----:B------:R-:W-:Y:S01]  /*3dc0*/  FMUL.FTZ R99, R99, R126 ;  /* 0x0000007e63637220 */ /* 0x000fe20000410000 */
[----:B------:R-:W-:Y:S01]  /*3dd0*/  SHF.L.U32 R126, R98, 0x10, RZ ;  /* 0x00000010627e7819 */ /* 0x000fe200000006ff */
[----:B------:R-:W-:Y:S01]  /*3de0*/  FMUL.FTZ R120, R120, R121 ;  /* 0x0000007978787220 */ /* 0x000fe20000410000 */
[----:B------:R-:W-:Y:S01]  /*3df0*/  PRMT R98, R98, 0x7632, R98 ;  /* 0x0000763262627816 */ /* 0x000fe20000000062 */
[----:B------:R-:W-:Y:S01]  /*3e00*/  FMUL.FTZ R121, R88, UR7 ;  /* 0x0000000758797c20 */ /* 0x000fe20008410000 */
[----:B------:R-:W-:Y:S01]  /*3e10*/  FADD.FTZ R94, R132, -R135 ;  /* 0x80000087845e7221 */ /* 0x000fe20000010000 */
[----:B------:R-:W-:Y:S01]  /*3e20*/  SHF.L.U32 R128, R50, 0x10, RZ ;  /* 0x0000001032807819 */ /* 0x000fe200000006ff */
[----:B------:R-:W-:Y:S01]  /*3e30*/  FFMA.FTZ R92, R172, UR4, R139 ;  /* 0x00000004ac5c7c23 */ /* 0x000fe2000801008b */
[----:B------:R-:W-:Y:S01]  /*3e40*/  SHF.L.U32 R125, R98, 0x10, RZ ;  /* 0x00000010627d7819 */ /* 0x000fe200000006ff */
[----:B------:R-:W-:Y:S01]  /*3e50*/  FMUL.FTZ R98, R89, UR7 ;  /* 0x0000000759627c20 */ /* 0x000fe20008410000 */
[----:B------:R-:W-:Y:S01]  /*3e60*/  FMUL.FTZ R123, R121, R126 ;  /* 0x0000007e797b7220 */ /* 0x000fe20000410000 */
[----:B------:R-:W-:Y:S01]  /*3e70*/  SHF.L.U32 R127, R192, 0x10, RZ ;  /* 0x00000010c07f7819 */ /* 0x000fe200000006ff */
[----:B------:R-:W-:Y:S01]  /*3e80*/  FMUL.FTZ R94, R94, UR8 ;  /* 0x000000085e5e7c20 */ /* 0x000fe20008410000 */
[C---:B------:R-:W-:Y:S01]  /*3e90*/  FMUL.FTZ R126, R98.reuse, R125 ;  /* 0x0000007d627e7220 */ /* 0x040fe20000410000 */
[----:B------:R-:W-:Y:S01]  /*3ea0*/  SHF.L.U32 R125, R97, 0x10, RZ ;  /* 0x00000010617d7819 */ /* 0x000fe200000006ff */
[----:B------:R-:W-:Y:S01]  /*3eb0*/  FMUL.FTZ R95, R95, UR8 ;  /* 0x000000085f5f7c20 */ /* 0x000fe20008410000 */
[----:B------:R-:W-:Y:S01]  /*3ec0*/  PRMT R97, R97, 0x7632, R97 ;  /* 0x0000763261617816 */ /* 0x000fe20000000061 */
[----:B------:R-:W-:Y:S01]  /*3ed0*/  FMUL.FTZ R121, R121, R128 ;  /* 0x0000008079797220 */ /* 0x000fe20000410000 */
[----:B------:R-:W-:Y:S01]  /*3ee0*/  FMUL.FTZ R98, R98, R127 ;  /* 0x0000007f62627220 */ /* 0x000fe20000410000 */
[----:B------:R-:W-:Y:S01]  /*3ef0*/  SHF.L.U32 R127, R49, 0x10, RZ ;  /* 0x00000010317f7819 */ /* 0x000fe200000006ff */
[----:B------:R-:W-:Y:S01]  /*3f00*/  FMUL.FTZ R128, R94, UR7 ;  /* 0x000000075e807c20 */ /* 0x000fe20008410000 */
[----:B------:R-:W-:Y:S01]  /*3f10*/  FADD.FTZ R92, R133, -R92 ;  /* 0x8000005c855c7221 */ /* 0x000fe20000010000 */
[----:B------:R-:W-:Y:S01]  /*3f20*/  SHF.L.U32 R130, R97, 0x10, RZ ;  /* 0x0000001061827819 */ /* 0x000fe200000006ff */
[----:B------:R-:W-:Y:S01]  /*3f30*/  FMUL.FTZ R97, R95, UR7 ;  /* 0x000000075f617c20 */ /* 0x000fe20008410000 */
[----:B------:R-:W-:Y:S01]  /*3f40*/  SHF.L.U32 R132, R183, 0x10, RZ ;  /* 0x00000010b7847819 */ /* 0x000fe200000006ff */
[C---:B------:R-:W-:Y:S01]  /*3f50*/  FMUL.FTZ R125, R128.reuse, R125 ;  /* 0x0000007d807d7220 */ /* 0x040fe20000410000 */
[----:B------:R-:W-:Y:S01]  /*3f60*/  FMUL.FTZ R128, R128, R127 ;  /* 0x0000007f80807220 */ /* 0x000fe20000410000 */
[----:B------:R-:W-:Y:S01]  /*3f70*/  FMUL.FTZ R92, R92, UR8 ;  /* 0x000000085c5c7c20 */ /* 0x000fe20008410000 */
[C---:B------:R-:W-:Y:S01]  /*3f80*/  FMUL.FTZ R127, R97.reuse, R130 ;  /* 0x00000082617f7220 */ /* 0x040fe20000410000 */
[----:B------:R-:W-:Y:S01]  /*3f90*/  FMUL.FTZ R97, R97, R132 ;  /* 0x0000008461617220 */ /* 0x000fe20000410000 */
[----:B------:R-:W-:Y:S01]  /*3fa0*/  F2FP.BF16.F32.PACK_AB R98, R98, R121 ;  /* 0x000000796262723e */ /* 0x000fe200000010ff */
[----:B------:R-:W-:Y:S01]  /*3fb0*/  FMUL.FTZ R93, R93, UR8 ;  /* 0x000000085d5d7c20 */ /* 0x000fe20008410000 */
[----:B------:R-:W-:Y:S01]  /*3fc0*/  F2FP.BF16.F32.PACK_AB R99, R99, R120 ;  /* 0x000000786363723e */ /* 0x000fe200000010ff */
[----:B------:R-:W-:Y:S01]  /*3fd0*/  FMUL.FTZ R120, R92, UR7 ;  /* 0x000000075c787c20 */ /* 0x000fe20008410000 */
[----:B------:R-:W-:-:S02]  /*3fe0*/  SHF.L.U32 R121, R96, 0x10, RZ ;  /* 0x0000001060797819 */ /* 0x000fc400000006ff */
[----:B------:R-:W-:Y:S02]  /*3ff0*/  SHF.L.U32 R129, R48, 0x10, RZ ;  /* 0x0000001030817819 */ /* 0x000fe400000006ff */
[----:B------:R-:W-:Y:S02]  /*4000*/  PRMT R96, R96, 0x7632, R96 ;  /* 0x0000763260607816 */ /* 0x000fe40000000060 */
[----:B------:R-:W-:Y:S01]  /*4010*/  F2FP.BF16.F32.PACK_AB R97, R97, R128 ;  /* 0x000000806161723e */ /* 0x000fe200000010ff */
[C---:B------:R-:W-:Y:S01]  /*4020*/  FMUL.FTZ R128, R120.reuse, R121 ;  /* 0x0000007978807220 */ /* 0x040fe20000410000 */
[----:B------:R-:W-:Y:S01]  /*4030*/  FMUL.FTZ R120, R120, R129 ;  /* 0x0000008178787220 */ /* 0x000fe20000410000 */
[----:B------:R-:W-:Y:S01]  /*4040*/  SHF.L.U32 R129, R96, 0x10, RZ ;  /* 0x0000001060817819 */ /* 0x000fe200000006ff */
[----:B------:R-:W-:Y:S01]  /*4050*/  FMUL.FTZ R96, R93, UR7 ;  /* 0x000000075d607c20 */ /* 0x000fe20008410000 */
[----:B------:R-:W-:-:S03]  /*4060*/  SHF.L.U32 R121, R182, 0x10, RZ ;  /* 0x00000010b6797819 */ /* 0x000fc600000006ff */
[C---:B------:R-:W-:Y:S02]  /*4070*/  FMUL.FTZ R129, R96.reuse, R129 ;  /* 0x0000008160817220 */ /* 0x040fe40000410000 */
[----:B------:R-:W-:-:S05]  /*4080*/  FMUL.FTZ R121, R96, R121 ;  /* 0x0000007960797220 */ /* 0x000fca0000410000 */
[----:B------:R-:W-:Y:S01]  /*4090*/  F2FP.BF16.F32.PACK_AB R96, R121, R120 ;  /* 0x000000787960723e */ /* 0x000fe200000010ff */
[----:B------:R-:W-:Y:S06]  /*40a0*/  BRA `(.L_x_4788) ;  /* 0x0000000400207947 */ /* 0x000fec0003800000 */
.L_x_4787:
[--C-:B------:R-:W-:Y:S01]  /*40b0*/  FFMA.FTZ R130, R136, UR4, R139.reuse ;  /* 0x0000000488827c23 */ /* 0x100fe2000801008b */
[--C-:B------:R-:W-:Y:S01]  /*40c0*/  FFMA.FTZ R134, R134, UR4, R139.reuse ;  /* 0x0000000486867c23 */ /* 0x100fe2000801008b */
[--C-:B------:R-:W-:Y:S01]  /*40d0*/  FFMA.FTZ R129, R129, UR4, R139.reuse ;  /* 0x0000000481817c23 */ /* 0x100fe2000801008b */
[--C-:B------:R-:W-:Y:S01]  /*40e0*/  FFMA.FTZ R135, R135, UR4, R139.reuse ;  /* 0x0000000487877c23 */ /* 0x100fe2000801008b */
[----:B------:R-:W-:Y:S01]  /*40f0*/  FADD.FTZ R130, R123, -R130 ;  /* 0x800000827b827221 */ /* 0x000fe20000010000 */
[--C-:B------:R-:W-:Y:S01]  /*4100*/  FFMA.FTZ R123, R127, UR4, R139.reuse ;  /* 0x000000047f7b7c23 */ /* 0x100fe2000801008b */
[----:B------:R-:W-:Y:S01]  /*4110*/  FADD.FTZ R127, R122, -R134 ;  /* 0x800000867a7f7221 */ /* 0x000fe20000010000 */
[--C-:B------:R-:W-:Y:S01]  /*4120*/  FFMA.FTZ R122, R125, UR4, R139.reuse ;  /* 0x000000047d7a7c23 */ /* 0x100fe2000801008b */
[----:B------:R-:W-:Y:S01]  /*4130*/  FFMA.FTZ R125, R124, UR4, R139 ;  /* 0x000000047c7d7c23 */ /* 0x000fe2000801008b */
[----:B------:R-:W-:Y:S01]  /*4140*/  FADD.FTZ R123, R126, -R123 ;  /* 0x8000007b7e7b7221 */ /* 0x000fe20000010000 */
[----:B------:R-:W-:Y:S01]  /*4150*/  FADD.FTZ R128, R128, -R129 ;  /* 0x8000008180807221 */ /* 0x000fe20000010000 */
[----:B-----5:R-:W-:Y:S01]  /*4160*/  SHF.L.U32 R129, R99, 0x10, RZ ;  /* 0x0000001063817819 */ /* 0x020fe200000006ff */
[----:B------:R-:W-:Y:S01]  /*4170*/  FADD.FTZ R125, R120, -R125 ;  /* 0x8000007d787d7221 */ /* 0x000fe20000010000 */
[----:B------:R-:W-:Y:S01]  /*4180*/  FMUL.FTZ R123, R123, UR8 ;  /* 0x000000087b7b7c20 */ /* 0x000fe20008410000 */
[----:B------:R-:W-:Y:S01]  /*4190*/  PRMT R124, R99, 0x7632, R124 ;  /* 0x00007632637c7816 */ /* 0x000fe2000000007c */
[----:B------:R-:W-:Y:S01]  /*41a0*/  FADD.FTZ R121, R121, -R122 ;  /* 0x8000007a79797221 */ /* 0x000fe20000010000 */
[----:B------:R-:W-:Y:S01]  /*41b0*/  FMUL.FTZ R125, R125, UR8 ;  /* 0x000000087d7d7c20 */ /* 0x000fe20008410000 */
[----:B------:R-:W-:Y:S01]  /*41c0*/  FMUL.FTZ R120, R123, UR7 ;  /* 0x000000077b787c20 */ /* 0x000fe20008410000 */
[----:B------:R-:W-:Y:S01]  /*41d0*/  SHF.L.U32 R123, R51, 0x10, RZ ;  /* 0x00000010337b7819 */ /* 0x000fe200000006ff */
[----:B------:R-:W-:Y:S01]  /*41e0*/  FMUL.FTZ R128, R128, UR8 ;  /* 0x0000000880807c20 */ /* 0x000fe20008410000 */
[----:B------:R-:W-:Y:S01]  /*41f0*/  SHF.L.U32 R124, R124, 0x10, RZ ;  /* 0x000000107c7c7819 */ /* 0x000fe200000006ff */
[C---:B------:R-:W-:Y:S01]  /*4200*/  FMUL.FTZ R122, R120.reuse, R129 ;  /* 0x00000081787a7220 */ /* 0x040fe20000410000 */
[----:B------:R-:W-:Y:S01]  /*4210*/  FMUL.FTZ R125, R125, UR7 ;  /* 0x000000077d7d7c20 */ /* 0x000fe20008410000 */
[----:B------:R-:W-:Y:S01]  /*4220*/  FMUL.FTZ R99, R120, R123 ;  /* 0x0000007b78637220 */ /* 0x000fe20000410000 */
[----:B------:R-:W-:Y:S01]  /*4230*/  SHF.L.U32 R120, R193, 0x10, RZ ;  /* 0x00000010c1787819 */ /* 0x000fe200000006ff */
[----:B------:R-:W-:Y:S01]  /*4240*/  FMUL.FTZ R128, R128, UR7 ;  /* 0x0000000780807c20 */ /* 0x000fe20008410000 */
[----:B------:R-:W-:Y:S01]  /*4250*/  FMUL.FTZ R124, R125, R124 ;  /* 0x0000007c7d7c7220 */ /* 0x000fe20000410000 */
[----:B------:R-:W-:Y:S01]  /*4260*/  PRMT R126, R98, 0x7632, R126 ;  /* 0x00007632627e7816 */ /* 0x000fe2000000007e */
[----:B------:R-:W-:Y:S01]  /*4270*/  FMUL.FTZ R121, R121, UR8 ;  /* 0x0000000879797c20 */ /* 0x000fe20008410000 */
[----:B------:R-:W-:Y:S01]  /*4280*/  FMUL.FTZ R120, R125, R120 ;  /* 0x000000787d787220 */ /* 0x000fe20000410000 */
[----:B------:R-:W-:Y:S01]  /*4290*/  SHF.L.U32 R125, R50, 0x10, RZ ;  /* 0x00000010327d7819 */ /* 0x000fe200000006ff */
[----:B------:R-:W-:Y:S01]  /*42a0*/  FADD.FTZ R132, R132, -R135 ;  /* 0x8000008784847221 */ /* 0x000fe20000010000 */
[----:B------:R-:W-:Y:S01]  /*42b0*/  SHF.L.U32 R123, R98, 0x10, RZ ;  /* 0x00000010627b7819 */ /* 0x000fe200000006ff */
[----:B------:R-:W-:Y:S01]  /*42c0*/  FMUL.FTZ R121, R121, UR7 ;  /* 0x0000000779797c20 */ /* 0x000fe20008410000 */
[----:B------:R-:W-:Y:S01]  /*42d0*/  SHF.L.U32 R126, R126, 0x10, RZ ;  /* 0x000000107e7e7819 */ /* 0x000fe200000006ff */
[----:B------:R-:W-:Y:S01]  /*42e0*/  FMUL.FTZ R98, R128, R125 ;  /* 0x0000007d80627220 */ /* 0x000fe20000410000 */
[----:B------:R-:W-:Y:S01]  /*42f0*/  SHF.L.U32 R125, R192, 0x10, RZ ;  /* 0x00000010c07d7819 */ /* 0x000fe200000006ff */
[----:B------:R-:W-:Y:S01]  /*4300*/  FMUL.FTZ R123, R128, R123 ;  /* 0x0000007b807b7220 */ /* 0x000fe20000410000 */
[----:B------:R-:W-:Y:S01]  /*4310*/  FMUL.FTZ R128, R132, UR8 ;  /* 0x0000000884807c20 */ /* 0x000fe20008410000 */
[----:B------:R-:W-:Y:S01]  /*4320*/  FMUL.FTZ R126, R121, R126 ;  /* 0x0000007e797e7220 */ /* 0x000fe20000410000 */
[----:B------:R-:W-:Y:S01]  /*4330*/  SHF.L.U32 R129, R49, 0x10, RZ ;  /* 0x0000001031817819 */ /* 0x000fe200000006ff */
[----:B------:R-:W-:Y:S01]  /*4340*/  FMUL.FTZ R121, R121, R125 ;  /* 0x0000007d79797220 */ /* 0x000fe20000410000 */
[C---:B------:R-:W-:Y:S01]  /*4350*/  SHF.L.U32 R125, R97.reuse, 0x10, RZ ;  /* 0x00000010617d7819 */ /* 0x040fe200000006ff */
[----:B------:R-:W-:Y:S01]  /*4360*/  FFMA.FTZ R172, R172, UR4, R139 ;  /* 0x00000004acac7c23 */ /* 0x000fe2000801008b */
[----:B------:R-:W-:Y:S01]  /*4370*/  FMUL.FTZ R128, R128, UR7 ;  /* 0x0000000780807c20 */ /* 0x000fe20008410000 */
[----:B------:R-:W-:Y:S01]  /*4380*/  PRMT R131, R97, 0x7632, R131 ;  /* 0x0000763261837816 */ /* 0x000fe20000000083 */
[----:B------:R-:W-:Y:S01]  /*4390*/  FMUL.FTZ R127, R127, UR8 ;  /* 0x000000087f7f7c20 */ /* 0x000fe20008410000 */
[----:B------:R-:W-:Y:S01]  /*43a0*/  FADD.FTZ R133, R133, -R172 ;  /* 0x800000ac85857221 */ /* 0x000fe20000010000 */
[C---:B------:R-:W-:Y:S01]  /*43b0*/  FMUL.FTZ R125, R128.reuse, R125 ;  /* 0x0000007d807d7220 */ /* 0x040fe20000410000 */
[----:B------:R-:W-:Y:S01]  /*43c0*/  FMUL.FTZ R97, R128, R129 ;  /* 0x0000008180617220 */ /* 0x000fe20000410000 */
[----:B------:R-:W-:Y:S01]  /*43d0*/  SHF.L.U32 R131, R131, 0x10, RZ ;  /* 0x0000001083837819 */ /* 0x000fe200000006ff */
[----:B------:R-:W-:Y:S01]  /*43e0*/  FMUL.FTZ R128, R127, UR7 ;  /* 0x000000077f807c20 */ /* 0x000fe20008410000 */
[----:B------:R-:W-:Y:S01]  /*43f0*/  SHF.L.U32 R129, R183, 0x10, RZ ;  /* 0x00000010b7817819 */ /* 0x000fe200000006ff */
[----:B------:R-:W-:Y:S01]  /*4400*/  FMUL.FTZ R133, R133, UR8 ;  /* 0x0000000885857c20 */ /* 0x000fe20008410000 */
[----:B------:R-:W-:Y:S01]  /*4410*/  FMUL.FTZ R130, R130, UR8 ;  /* 0x0000000882827c20 */ /* 0x000fe20008410000 */
[----:B------:R-:W-:Y:S01]  /*4420*/  FMUL.FTZ R127, R128, R131 ;  /* 0x00000083807f7220 */ /* 0x000fe20000410000 */
[----:B------:R-:W-:Y:S01]  /*4430*/  PRMT R132, R96, 0x7632, R132 ;  /* 0x0000763260847816 */ /* 0x000fe20000000084 */
[----:B------:R-:W-:Y:S01]  /*4440*/  FMUL.FTZ R131, R128, R129 ;  /* 0x0000008180837220 */ /* 0x000fe20000410000 */
[----:B------:R-:W-:Y:S01]  /*4450*/  SHF.L.U32 R129, R48, 0x10, RZ ;  /* 0x0000001030817819 */ /* 0x000fe200000006ff */
[----:B------:R-:W-:Y:S01]  /*4460*/  FMUL.FTZ R133, R133, UR7 ;  /* 0x0000000785857c20 */ /* 0x000fe20008410000 */
[----:B------:R-:W-:-:S02]  /*4470*/  SHF.L.U32 R128, R96, 0x10, RZ ;  /* 0x0000001060807819 */ /* 0x000fc400000006ff */
[----:B------:R-:W-:Y:S01]  /*4480*/  SHF.L.U32 R132, R132, 0x10, RZ ;  /* 0x0000001084847819 */ /* 0x000fe200000006ff */
[C---:B------:R-:W-:Y:S01]  /*4490*/  FMUL.FTZ R96, R133.reuse, R129 ;  /* 0x0000008185607220 */ /* 0x040fe20000410000 */
[----:B------:R-:W-:Y:S01]  /*44a0*/  FMUL.FTZ R129, R130, UR7 ;  /* 0x0000000782817c20 */ /* 0x000fe20008410000 */
[----:B------:R-:W-:Y:S01]  /*44b0*/  SHF.L.U32 R130, R182, 0x10, RZ ;  /* 0x00000010b6827819 */ /* 0x000fe200000006ff */
[----:B------:R-:W-:Y:S01]  /*44c0*/  FMUL.FTZ R128, R133, R128 ;  /* 0x0000008085807220 */ /* 0x000fe20000410000 */
[----:B------:R-:W-:Y:S02]  /*44d0*/  F2FP.BF16.F32.PACK_AB R99, R120, R99 ;  /* 0x000000637863723e */ /* 0x000fe400000010ff */
[----:B------:R-:W-:Y:S01]  /*44e0*/  F2FP.BF16.F32.PACK_AB R98, R121, R98 ;  /* 0x000000627962723e */ /* 0x000fe200000010ff */
[C---:B------:R-:W-:Y:S01]  /*44f0*/  FMUL.FTZ R130, R129.reuse, R130 ;  /* 0x0000008281827220 */ /* 0x040fe20000410000 */
[----:B------:R-:W-:Y:S01]  /*4500*/  FMUL.FTZ R129, R129, R132 ;  /* 0x0000008481817220 */ /* 0x000fe20000410000 */
[----:B------:R-:W-:-:S03]  /*4510*/  F2FP.BF16.F32.PACK_AB R97, R131, R97 ;  /* 0x000000618361723e */ /* 0x000fc600000010ff */
[----:B------:R-:W-:-:S07]  /*4520*/  F2FP.BF16.F32.PACK_AB R96, R130, R96 ;  /* 0x000000608260723e */ /* 0x000fce00000010ff */
.L_x_4788:
[----:B------:R-:W0:Y:S01]  /*4530*/  @P0 LDC.64 R120, c[0x0][0x478] ;  /* 0x00011e00ff780b82 */ /* 0x000e220000000a00 */
[----:B------:R-:W-:Y:S01]  /*4540*/  MOV R130, 0x10 ;  /* 0x0000001000827802 */ /* 0x000fe20000000f00 */
[----:B------:R-:W-:Y:S01]  /*4550*/  HFMA2 R131, -RZ, RZ, 0, 9.5367431640625e-07 ;  /* 0x00000010ff837431 */ /* 0x000fe200000001ff */
[----:B------:R-:W-:Y:S02]  /*4560*/  PRMT R132, R52, 0x7632, R132 ;  /* 0x0000763234847816 */ /* 0x000fe40000000084 */
[----:B------:R-:W-:Y:S02]  /*4570*/  PRMT R133, R53, 0x7632, R133 ;  /* 0x0000763235857816 */ /* 0x000fe40000000085 */
[----:B------:R-:W-:Y:S02]  /*4580*/  PRMT R134, R54, 0x7632, R134 ;  /* 0x0000763236867816 */ /* 0x000fe40000000086 */
[----:B------:R-:W-:Y:S01]  /*4590*/  PRMT R135, R55, 0x7632, R135 ;  /* 0x0000763237877816 */ /* 0x000fe20000000087 */
[----:B0-----:R-:W-:-:S05]  /*45a0*/  @P0 IMAD.WIDE.U32 R120, R169, 0x20, R120 ;  /* 0x00000020a9780825 */ /* 0x001fca00078e0078 */
[----:B------:R-:W-:Y:S04]  /*45b0*/  @P0 STG.E.128 desc[UR16][R120.64], R92 ;  /* 0x0000005c78000986 */ /* 0x000fe8000c101d10 */
[----:B------:R0:W-:Y:S02]  /*45c0*/  @P0 STG.E.128 desc[UR16][R120.64+0x10], R88 ;  /* 0x0000105878000986 */ /* 0x0001e4000c101d10 */
[----:B0-----:R-:W-:-:S05]  /*45d0*/  IMAD.WIDE.U32 R120, R169, R130, UR26 ;  /* 0x0000001aa9787e25 */ /* 0x001fca000f8e0082 */
[----:B------:R0:W-:Y:S02]  /*45e0*/  STG.E.128 desc[UR16][R120.64], R96 ;  /* 0x0000006078007986 */ /* 0x0001e4000c101d10 */
[----:B0-----:R-:W-:-:S06]  /*45f0*/  IMAD.WIDE.U32 R96, R0, R131, UR24 ;  /* 0x0000001800607e25 */ /* 0x001fcc000f8e0083 */
[----:B------:R-:W5:Y:S01]  /*4600*/  LDG.E.128 R96, desc[UR16][R96.64] ;  /* 0x0000001060607981 */ /* 0x000f62000c1e1d00 */
[----:B------:R-:W-:Y:S05]  /*4610*/  @!P0 BRA `(.L_x_4789) ;  /* 0x0000000400248947 */ /* 0x000fea0003800000 */
[--C-:B------:R-:W-:Y:S01]  /*4620*/  FFMA.FTZ R88, R119, UR4, R139.reuse ;  /* 0x0000000477587c23 */ /* 0x100fe2000801008b */
[--C-:B------:R-:W-:Y:S01]  /*4630*/  FFMA.FTZ R118, R118, UR4, R139.reuse ;  /* 0x0000000476767c23 */ /* 0x100fe2000801008b */
[----:B------:R-:W-:Y:S01]  /*4640*/  FFMA.FTZ R116, R116, UR4, R139 ;  /* 0x0000000474747c23 */ /* 0x000fe2000801008b */
[----:B-----5:R-:W-:Y:S01]  /*4650*/  SHF.L.U32 R89, R99, 0x10, RZ ;  /* 0x0000001063597819 */ /* 0x020fe200000006ff */
[----:B------:R-:W-:Y:S01]  /*4660*/  FADD.FTZ R90, R111, -R88 ;  /* 0x800000586f5a7221 */ /* 0x000fe20000010000 */
[----:B------:R-:W-:Y:S01]  /*4670*/  FADD.FTZ R118, R113, -R118 ;  /* 0x8000007671767221 */ /* 0x000fe20000010000 */
[----:B------:R-:W-:Y:S01]  /*4680*/  PRMT R99, R99, 0x7632, R99 ;  /* 0x0000763263637816 */ /* 0x000fe20000000063 */
[--C-:B------:R-:W-:Y:S01]  /*4690*/  FFMA.FTZ R92, R104, UR4, R139.reuse ;  /* 0x00000004685c7c23 */ /* 0x100fe2000801008b */
[----:B------:R-:W-:Y:S01]  /*46a0*/  FMUL.FTZ R90, R90, UR8 ;  /* 0x000000085a5a7c20 */ /* 0x000fe20008410000 */
[----:B------:R-:W-:Y:S01]  /*46b0*/  FMUL.FTZ R91, R118, UR8 ;  /* 0x00000008765b7c20 */ /* 0x000fe20008410000 */
[----:B------:R-:W-:Y:S01]  /*46c0*/  FADD.FTZ R88, R109, -R116 ;  /* 0x800000746d587221 */ /* 0x000fe20000010000 */
[--C-:B------:R-:W-:Y:S01]  /*46d0*/  FFMA.FTZ R93, R112, UR4, R139.reuse ;  /* 0x00000004705d7c23 */ /* 0x100fe2000801008b */
[--C-:B------:R-:W-:Y:S01]  /*46e0*/  FFMA.FTZ R95, R115, UR4, R139.reuse ;  /* 0x00000004735f7c23 */ /* 0x100fe2000801008b */
[--C-:B------:R-:W-:Y:S01]  /*46f0*/  FFMA.FTZ R94, R114, UR4, R139.reuse ;  /* 0x00000004725e7c23 */ /* 0x100fe2000801008b */
[----:B------:R-:W-:Y:S01]  /*4700*/  FMUL.FTZ R116, R90, UR7 ;  /* 0x000000075a747c20 */ /* 0x000fe20008410000 */
[----:B------:R-:W-:Y:S01]  /*4710*/  SHF.L.U32 R104, R99, 0x10, RZ ;  /* 0x0000001063687819 */ /* 0x000fe200000006ff */
[----:B------:R-:W-:Y:S01]  /*4720*/  FMUL.FTZ R99, R91, UR7 ;  /* 0x000000075b637c20 */ /* 0x000fe20008410000 */
[----:B------:R-:W-:Y:S01]  /*4730*/  FADD.FTZ R92, R105, -R92 ;  /* 0x8000005c695c7221 */ /* 0x000fe20000010000 */
[----:B------:R-:W-:Y:S01]  /*4740*/  FMUL.FTZ R88, R88, UR8 ;  /* 0x0000000858587c20 */ /* 0x000fe20008410000 */
[----:B------:R-:W-:Y:S01]  /*4750*/  FFMA.FTZ R117, R117, UR4, R139 ;  /* 0x0000000475757c23 */ /* 0x000fe2000801008b */
[----:B------:R-:W-:Y:S01]  /*4760*/  FADD.FTZ R93, R106, -R93 ;  /* 0x8000005d6a5d7221 */ /* 0x000fe20000010000 */
[----:B------:R-:W-:Y:S01]  /*4770*/  FADD.FTZ R95, R108, -R95 ;  /* 0x8000005f6c5f7221 */ /* 0x000fe20000010000 */
[----:B------:R-:W-:Y:S01]  /*4780*/  SHF.L.U32 R105, R55, 0x10, RZ ;  /* 0x0000001037697819 */ /* 0x000fe200000006ff */
[----:B------:R-:W-:Y:S01]  /*4790*/  FADD.FTZ R94, R107, -R94 ;  /* 0x8000005e6b5e7221 */ /* 0x000fe20000010000 */
[----:B------:R-:W-:Y:S01]  /*47a0*/  FMUL.FTZ R108, R116, R89 ;  /* 0x00000059746c7220 */ /* 0x000fe20000410000 */
[----:B------:R-:W-:Y:S01]  /*47b0*/  SHF.L.U32 R106, R135, 0x10, RZ ;  /* 0x00000010876a7819 */ /* 0x000fe200000006ff */
[C---:B------:R-:W-:Y:S01]  /*47c0*/  FMUL.FTZ R107, R99.reuse, R104 ;  /* 0x00000068636b7220 */ /* 0x040fe20000410000 */
[----:B------:R-:W-:Y:S01]  /*47d0*/  SHF.L.U32 R89, R98, 0x10, RZ ;  /* 0x0000001062597819 */ /* 0x000fe200000006ff */
[----:B------:R-:W-:Y:S01]  /*47e0*/  FMUL.FTZ R104, R88, UR7 ;  /* 0x0000000758687c20 */ /* 0x000fe20008410000 */
[----:B------:R-:W-:Y:S01]  /*47f0*/  FADD.FTZ R117, R110, -R117 ;  /* 0x800000756e757221 */ /* 0x000fe20000010000 */
[----:B------:R-:W-:Y:S01]  /*4800*/  FMUL.FTZ R116, R116, R105 ;  /* 0x0000006974747220 */ /* 0x000fe20000410000 */
[----:B------:R-:W-:Y:S01]  /*4810*/  FMUL.FTZ R99, R99, R106 ;  /* 0x0000006a63637220 */ /* 0x000fe20000410000 */
[----:B------:R-:W-:Y:S01]  /*4820*/  SHF.L.U32 R105, R54, 0x10, RZ ;  /* 0x0000001036697819 */ /* 0x000fe200000006ff */
[----:B------:R-:W-:Y:S01]  /*4830*/  FMUL.FTZ R106, R104, R89 ;  /* 0x00000059686a7220 */ /* 0x000fe20000410000 */
        /* <DEDUP_REMOVED lines=17> */
[C---:B------:R-:W-:Y:S01]  /*4950*/  FMUL.FTZ R109, R114.reuse, R109 ;  /* 0x0000006d726d7220 */ /* 0x040fe20000410000 */
[----:B------:R-:W-:Y:S01]  /*4960*/  FMUL.FTZ R114, R114, R111 ;  /* 0x0000006f72727220 */ /* 0x000fe20000410000 */
[----:B------:R-:W-:Y:S01]  /*4970*/  SHF.L.U32 R112, R133, 0x10, RZ ;  /* 0x0000001085707819 */ /* 0x000fe200000006ff */
[----:B------:R-:W-:Y:S01]  /*4980*/  FMUL.FTZ R111, R97, R98 ;  /* 0x00000062616f7220 */ /* 0x000fe20000410000 */
[----:B------:R-:W-:Y:S01]  /*4990*/  SHF.L.U32 R113, R96, 0x10, RZ ;  /* 0x0000001060717819 */ /* 0x000fe200000006ff */
[----:B------:R-:W-:Y:S01]  /*49a0*/  FMUL.FTZ R98, R92, UR7 ;  /* 0x000000075c627c20 */ /* 0x000fe20008410000 */
[----:B------:R-:W-:Y:S01]  /*49b0*/  SHF.L.U32 R115, R52, 0x10, RZ ;  /* 0x0000001034737819 */ /* 0x000fe200000006ff */
[----:B------:R-:W-:Y:S01]  /*49c0*/  FMUL.FTZ R93, R93, UR8 ;  /* 0x000000085d5d7c20 */ /* 0x000fe20008410000 */
[----:B------:R-:W-:Y:S01]  /*49d0*/  FMUL.FTZ R97, R97, R112 ;  /* 0x0000007061617220 */ /* 0x000fe20000410000 */
[----:B------:R-:W-:Y:S01]  /*49e0*/  FMUL.FTZ R112, R98, R113 ;  /* 0x0000007162707220 */ /* 0x000fe20000410000 */
[----:B------:R-:W-:Y:S01]  /*49f0*/  PRMT R96, R96, 0x7632, R96 ;  /* 0x0000763260607816 */ /* 0x000fe20000000060 */
[----:B------:R-:W-:Y:S01]  /*4a00*/  FMUL.FTZ R115, R98, R115 ;  /* 0x0000007362737220 */ /* 0x000fe20000410000 */
[----:B------:R-:W-:Y:S01]  /*4a10*/  SHF.L.U32 R98, R132, 0x10, RZ ;  /* 0x0000001084627819 */ /* 0x000fe200000006ff */
[----:B------:R-:W-:Y:S01]  /*4a20*/  FMUL.FTZ R113, R93, UR7 ;  /* 0x000000075d717c20 */ /* 0x000fe20008410000 */
[----:B------:R-:W-:-:S02]  /*4a30*/  SHF.L.U32 R96, R96, 0x10, RZ ;  /* 0x0000001060607819 */ /* 0x000fc400000006ff */
[----:B------:R-:W-:Y:S01]  /*4a40*/  F2FP.BF16.F32.PACK_AB R99, R99, R116 ;  /* 0x000000746363723e */ /* 0x000fe200000010ff */
[----:B------:R-:W-:Y:S01]  /*4a50*/  FMUL.FTZ R118, R113, R98 ;  /* 0x0000006271767220 */ /* 0x000fe20000410000 */
[----:B------:R-:W-:Y:S01]  /*4a60*/  F2FP.BF16.F32.PACK_AB R98, R105, R104 ;  /* 0x000000686962723e */ /* 0x000fe200000010ff */
[----:B------:R-:W-:Y:S01]  /*4a70*/  FMUL.FTZ R113, R113, R96 ;  /* 0x0000006071717220 */ /* 0x000fe20000410000 */
[----:B------:R-:W-:Y:S02]  /*4a80*/  F2FP.BF16.F32.PACK_AB R97, R97, R114 ;  /* 0x000000726161723e */ /* 0x000fe400000010ff */
[----:B------:R-:W-:Y:S01]  /*4a90*/  F2FP.BF16.F32.PACK_AB R96, R118, R115 ;  /* 0x000000737660723e */ /* 0x000fe200000010ff */
[----:B------:R-:W-:Y:S06]  /*4aa0*/  BRA `(.L_x_4790) ;  /* 0x0000000400207947 */ /* 0x000fec0003800000 */
.L_x_4789:
        /* <DEDUP_REMOVED lines=10> */
[----:B------:R-:W-:Y:S01]  /*4b50*/  SHF.L.U32 R109, R55, 0x10, RZ ;  /* 0x00000010376d7819 */ /* 0x000fe200000006ff */
[----:B------:R-:W-:Y:S01]  /*4b60*/  FADD.FTZ R105, R105, -R104 ;  /* 0x8000006869697221 */ /* 0x000fe20000010000 */
[----:B------:R-:W-:Y:S01]  /*4b70*/  FMUL.FTZ R120, R120, UR7 ;  /* 0x0000000778787c20 */ /* 0x000fe20008410000 */
[----:B------:R-:W-:Y:S01]  /*4b80*/  FADD.FTZ R104, R106, -R121 ;  /* 0x800000796a687221 */ /* 0x000fe20000010000 */
[----:B------:R-:W-:Y:S01]  /*4b90*/  FADD.FTZ R112, R107, -R114 ;  /* 0x800000726b707221 */ /* 0x000fe20000010000 */
[----:B------:R-:W-:Y:S01]  /*4ba0*/  FMUL.FTZ R118, R118, UR8 ;  /* 0x0000000876767c20 */ /* 0x000fe20008410000 */
[----:B-----5:R-:W-:Y:S01]  /*4bb0*/  SHF.L.U32 R107, R99, 0x10, RZ ;  /* 0x00000010636b7819 */ /* 0x020fe200000006ff */
[--C-:B------:R-:W-:Y:S01]  /*4bc0*/  FFMA.FTZ R115, R115, UR4, R139.reuse ;  /* 0x0000000473737c23 */ /* 0x100fe2000801008b */
[----:B------:R-:W-:Y:S01]  /*4bd0*/  PRMT R106, R99, 0x7632, R106 ;  /* 0x00007632636a7816 */ /* 0x000fe2000000006a */
[----:B------:R-:W-:Y:S01]  /*4be0*/  FFMA.FTZ R117, R117, UR4, R139 ;  /* 0x0000000475757c23 */ /* 0x000fe2000801008b */
[----:B------:R-:W-:Y:S01]  /*4bf0*/  FMUL.FTZ R99, R120, R109 ;  /* 0x0000006d78637220 */ /* 0x000fe20000410000 */
[----:B------:R-:W-:Y:S01]  /*4c00*/  SHF.L.U32 R109, R135, 0x10, RZ ;  /* 0x00000010876d7819 */ /* 0x000fe200000006ff */
[----:B------:R-:W-:Y:S01]  /*4c10*/  FMUL.FTZ R118, R118, UR7 ;  /* 0x0000000776767c20 */ /* 0x000fe20008410000 */
[----:B------:R-:W-:Y:S01]  /*4c20*/  FMUL.FTZ R116, R116, UR8 ;  /* 0x0000000874747c20 */ /* 0x000fe20008410000 */
[----:B------:R-:W-:Y:S01]  /*4c30*/  FADD.FTZ R111, R108, -R115 ;  /* 0x800000736c6f7221 */ /* 0x000fe20000010000 */
[----:B------:R-:W-:Y:S01]  /*4c40*/  FADD.FTZ R117, R110, -R117 ;  /* 0x800000756e757221 */ /* 0x000fe20000010000 */
[----:B------:R-:W-:Y:S01]  /*4c50*/  SHF.L.U32 R113, R98, 0x10, RZ ;  /* 0x0000001062717819 */ /* 0x000fe200000006ff */
[----:B------:R-:W-:Y:S01]  /*4c60*/  FMUL.FTZ R114, R118, R109 ;  /* 0x0000006d76727220 */ /* 0x000fe20000410000 */
[----:B------:R-:W-:Y:S01]  /*4c70*/  SHF.L.U32 R115, R54, 0x10, RZ ;  /* 0x0000001036737819 */ /* 0x000fe200000006ff */
[----:B------:R-:W-:Y:S01]  /*4c80*/  FMUL.FTZ R116, R116, UR7 ;  /* 0x0000000774747c20 */ /* 0x000fe20008410000 */
[----:B------:R-:W-:Y:S01]  /*4c90*/  PRMT R109, R98, 0x7632, R109 ;  /* 0x00007632626d7816 */ /* 0x000fe2000000006d */
[----:B------:R-:W-:Y:S01]  /*4ca0*/  FMUL.FTZ R108, R120, R107 ;  /* 0x0000006b786c7220 */ /* 0x000fe20000410000 */
[----:B------:R-:W-:Y:S01]  /*4cb0*/  FMUL.FTZ R117, R117, UR8 ;  /* 0x0000000875757c20 */ /* 0x000fe20008410000 */
[----:B------:R-:W-:Y:S01]  /*4cc0*/  SHF.L.U32 R107, R106, 0x10, RZ ;  /* 0x000000106a6b7819 */ /* 0x000fe200000006ff */
[----:B------:R-:W-:Y:S01]  /*4cd0*/  FMUL.FTZ R112, R112, UR8 ;  /* 0x0000000870707c20 */ /* 0x000fe20008410000 */
        /* <DEDUP_REMOVED lines=16> */
[----:B------:R-:W-:Y:S01]  /*4de0*/  FMUL.FTZ R107, R118, R107 ;  /* 0x0000006b766b7220 */ /* 0x000fe20000410000 */
[----:B------:R-:W-:Y:S01]  /*4df0*/  FMUL.FTZ R105, R105, UR8 ;  /* 0x0000000869697c20 */ /* 0x000fe20008410000 */
[----:B------:R-:W-:Y:S01]  /*4e00*/  SHF.L.U32 R118, R133, 0x10, RZ ;  /* 0x0000001085767819 */ /* 0x000fe200000006ff */
[----:B------:R-:W-:Y:S01]  /*4e10*/  FMUL.FTZ R111, R97, R112 ;  /* 0x00000070616f7220 */ /* 0x000fe20000410000 */
[----:B------:R-:W-:Y:S01]  /*4e20*/  PRMT R112, R96, 0x7632, R112 ;  /* 0x0000763260707816 */ /* 0x000fe20000000070 */
        /* <DEDUP_REMOVED lines=8> */
[C---:B------:R-:W-:Y:S01]  /*4eb0*/  FMUL.FTZ R112, R105.reuse, R96 ;  /* 0x0000006069707220 */ /* 0x040fe20000410000 */
[----:B------:R-:W-:Y:S01]  /*4ec0*/  FMUL.FTZ R96, R105, R104 ;  /* 0x0000006869607220 */ /* 0x000fe20000410000 */
[C---:B------:R-:W-:Y:S01]  /*4ed0*/  FMUL.FTZ R105, R113.reuse, R120 ;  /* 0x0000007871697220 */ /* 0x040fe20000410000 */
[----:B------:R-:W-:Y:S01]  /*4ee0*/  F2FP.BF16.F32.PACK_AB R99, R114, R99 ;  /* 0x000000637263723e */ /* 0x000fe200000010ff */
[----:B------:R-:W-:Y:S01]  /*4ef0*/  FMUL.FTZ R113, R113, R118 ;  /* 0x0000007671717220 */ /* 0x000fe20000410000 */
[----:B------:R-:W-:-:S02]  /*4f00*/  F2FP.BF16.F32.PACK_AB R98, R115, R98 ;  /* 0x000000627362723e */ /* 0x000fc400000010ff */
[----:B------:R-:W-:Y:S02]  /*4f10*/  F2FP.BF16.F32.PACK_AB R97, R97, R116 ;  /* 0x000000746161723e */ /* 0x000fe400000010ff */
[----:B------:R-:W-:-:S07]  /*4f20*/  F2FP.BF16.F32.PACK_AB R96, R105, R96 ;  /* 0x000000606960723e */ /* 0x000fce00000010ff */
.L_x_4790:
[----:B------:R-:W0:Y:S01]  /*4f30*/  @P0 LDC.64 R104, c[0x0][0x478] ;  /* 0x00011e00ff680b82 */ /* 0x000e220000000a00 */
[----:B------:R-:W-:Y:S01]  /*4f40*/  MOV R115, 0x10 ;  /* 0x0000001000737802 */ /* 0x000fe20000000f00 */
[----:B0-----:R-:W-:-:S05]  /*4f50*/  @P0 IMAD.WIDE.U32 R104, R0, 0x20, R104 ;  /* 0x0000002000680825 */ /* 0x001fca00078e0068 */
[----:B------:R-:W-:Y:S04]  /*4f60*/  @P0 STG.E.128 desc[UR16][R104.64], R92 ;  /* 0x0000005c68000986 */ /* 0x000fe8000c101d10 */
[----:B------:R0:W-:Y:S02]  /*4f70*/  @P0 STG.E.128 desc[UR16][R104.64+0x10], R88 ;  /* 0x0000105868000986 */ /* 0x0001e4000c101d10 */
[----:B0-----:R-:W-:-:S05]  /*4f80*/  IMAD.WIDE.U32 R104, R0, R115, UR26 ;  /* 0x0000001a00687e25 */ /* 0x001fca000f8e0073 */
[----:B------:R1:W-:Y:S01]  /*4f90*/  STG.E.128 desc[UR16][R104.64], R96 ;  /* 0x0000006068007986 */ /* 0x0003e2000c101d10 */
[----:B------:R-:W-:Y:S05]  /*4fa0*/  BRA `(.L_x_4791) ;  /* 0x0000002800147947 */ /* 0x000fea0003800000 */
.L_x_4782:
[----:B------:R-:W-:-:S05]  /*4fb0*/  HFMA2 R96, -RZ, RZ, 0, 9.5367431640625e-07 ;  /* 0x00000010ff607431 */ /* 0x000fca00000001ff */
[----:B------:R-:W-:-:S06]  /*4fc0*/  IMAD.WIDE.U32 R96, R171, R96, UR24 ;  /* 0x00000018ab607e25 */ /* 0x000fcc000f8e0060 */
[----:B------:R-:W5:Y:S01]  /*4fd0*/  LDG.E.128 R96, desc[UR16][R96.64] ;  /* 0x0000001060607981 */ /* 0x000f62000c1e1d00 */
[----:B------:R-:W-:Y:S01]  /*4fe0*/  UISETP.NE.U32.AND UP1, UPT, UR22, URZ, UPT ;  /* 0x000000ff1600728c */ /* 0x000fe2000bf25070 */
[----:B------:R-:W-:Y:S02]  /*4ff0*/  PRMT R230, R40, 0x7632, R230 ;  /* 0x0000763228e67816 */ /* 0x000fe400000000e6 */
[----:B------:R-:W-:Y:S01]  /*5000*/  PRMT R231, R41, 0x7632, R231 ;  /* 0x0000763229e77816 */ /* 0x000fe200000000e7 */
[----:B------:R-:W-:Y:S01]  /*5010*/  UISETP.NE.AND.EX UP1, UPT, UR23, URZ, UPT, UP1 ;  /* 0x000000ff1700728c */ /* 0x000fe2000bf25310 */
[----:B------:R-:W-:-:S08]  /*5020*/  PRMT R232, R42, 0x7632, R232 ;  /* 0x000076322ae87816 */ /* 0x000fd000000000e8 */
[----:B------:R-:W-:Y:S05]  /*5030*/  BRA.U UP1, `(.L_x_4792) ;  /* 0x0000000501287547 */ /* 0x000fea000b800000 */
[--C-:B------:R-:W-:Y:S01]  /*5040*/  FFMA.FTZ R221, R221, UR4, R139.reuse ;  /* 0x00000004dddd7c23 */ /* 0x100fe2000801008b */
[--C-:B------:R-:W-:Y:S01]  /*5050*/  FFMA.FTZ R130, R130, UR4, R139.reuse ;  /* 0x0000000482827c23 */ /* 0x100fe2000801008b */
[----:B------:R-:W-:Y:S01]  /*5060*/  SHF.L.U32 R102, R43, 0x10, RZ ;  /* 0x000000102b667819 */ /* 0x000fe200000006ff */
[----:B------:R-:W-:Y:S01]  /*5070*/  FFMA.FTZ R219, R219, UR4, R139 ;  /* 0x00000004dbdb7c23 */ /* 0x000fe2000801008b */
[----:B------:R-:W-:Y:S01]  /*5080*/  FADD.FTZ R221, R223, -R221 ;  /* 0x800000dddfdd7221 */ /* 0x000fe20000010000 */
[----:B------:R-:W-:Y:S01]  /*5090*/  FADD.FTZ R218, R218, -R130 ;  /* 0x80000082dada7221 */ /* 0x000fe20000010000 */
[----:B------:R-:W-:Y:S01]  /*50a0*/  FFMA.FTZ R130, R229, UR4, R139 ;  /* 0x00000004e5827c23 */ /* 0x000fe2000801008b */
[----:B-----5:R-:W-:Y:S01]  /*50b0*/  SHF.L.U32 R100, R99, 0x10, RZ ;  /* 0x0000001063647819 */ /* 0x020fe200000006ff */
[----:B------:R-:W-:Y:S01]  /*50c0*/  FFMA.FTZ R101, R221, UR8, R62 ;  /* 0x00000008dd657c23 */ /* 0x000fe2000801003e */
[----:B------:R-:W-:Y:S01]  /*50d0*/  PRMT R103, R99, 0x7632, R103 ;  /* 0x0000763263677816 */ /* 0x000fe20000000067 */
[----:B------:R-:W-:Y:S01]  /*50e0*/  FADD.FTZ R130, R225, -R130 ;  /* 0x80000082e1827221 */ /* 0x000fe20000010000 */
[----:B------:R-:W-:Y:S01]  /*50f0*/  PRMT R142, R43, 0x7632, R142 ;  /* 0x000076322b8e7816 */ /* 0x000fe2000000008e */
[----:B------:R-:W-:Y:S01]  /*5100*/  FMUL.FTZ R101, R101, UR7 ;  /* 0x0000000765657c20 */ /* 0x000fe20008410000 */
[----:B------:R-:W-:Y:S01]  /*5110*/  FADD.FTZ R222, R222, -R219 ;  /* 0x800000dbdede7221 */ /* 0x000fe20000010000 */
[----:B------:R-:W-:Y:S01]  /*5120*/  FFMA.FTZ R130, R130, UR8, R63 ;  /* 0x0000000882827c23 */ /* 0x000fe2000801003f */
[--C-:B------:R-:W-:Y:S01]  /*5130*/  FFMA.FTZ R131, R131, UR4, R139.reuse ;  /* 0x0000000483837c23 */ /* 0x100fe2000801008b */
[----:B------:R-:W-:Y:S01]  /*5140*/  FMUL.FTZ R99, R102, R101 ;  /* 0x0000006566637220 */ /* 0x000fe20000410000 */
[----:B------:R-:W-:Y:S01]  /*5150*/  FMUL.FTZ R100, R101, R100 ;  /* 0x0000006465647220 */ /* 0x000fe20000410000 */
[----:B------:R-:W-:Y:S01]  /*5160*/  SHF.L.U32 R102, R103, 0x10, RZ ;  /* 0x0000001067667819 */ /* 0x000fe200000006ff */
[----:B------:R-:W-:Y:S01]  /*5170*/  FMUL.FTZ R130, R130, UR7 ;  /* 0x0000000782827c20 */ /* 0x000fe20008410000 */
[----:B------:R-:W-:Y:S01]  /*5180*/  SHF.L.U32 R101, R142, 0x10, RZ ;  /* 0x000000108e657819 */ /* 0x000fe200000006ff */
[--C-:B------:R-:W-:Y:S01]  /*5190*/  FFMA.FTZ R216, R216, UR4, R139.reuse ;  /* 0x00000004d8d87c23 */ /* 0x100fe2000801008b */
[----:B------:R-:W-:Y:S01]  /*51a0*/  FFMA.FTZ R217, R217, UR4, R139 ;  /* 0x00000004d9d97c23 */ /* 0x000fe2000801008b */
[----:B------:R-:W-:Y:S01]  /*51b0*/  FFMA.FTZ R103, R222, UR8, R60 ;  /* 0x00000008de677c23 */ /* 0x000fe2000801003c */
[----:B------:R-:W-:Y:S01]  /*51c0*/  FMUL.FTZ R102, R130, R102 ;  /* 0x0000006682667220 */ /* 0x000fe20000410000 */
[----:B------:R-:W-:Y:S01]  /*51d0*/  FADD.FTZ R228, R228, -R131 ;  /* 0x80000083e4e47221 */ /* 0x000fe20000010000 */
[----:B------:R-:W-:Y:S01]  /*51e0*/  FADD.FTZ R220, R220, -R216 ;  /* 0x800000d8dcdc7221 */ /* 0x000fe20000010000 */
[----:B------:R-:W-:Y:S01]  /*51f0*/  FMUL.FTZ R130, R101, R130 ;  /* 0x0000008265827220 */ /* 0x000fe20000410000 */
[----:B------:R-:W-:Y:S01]  /*5200*/  FADD.FTZ R227, R227, -R217 ;  /* 0x800000d9e3e37221 */ /* 0x000fe20000010000 */
[----:B------:R-:W-:Y:S01]  /*5210*/  SHF.L.U32 R101, R98, 0x10, RZ ;  /* 0x0000001062657819 */ /* 0x000fe200000006ff */
[----:B------:R-:W-:Y:S01]  /*5220*/  FMUL.FTZ R103, R103, UR7 ;  /* 0x0000000767677c20 */ /* 0x000fe20008410000 */
[----:B------:R-:W-:Y:S01]  /*5230*/  SHF.L.U32 R131, R42, 0x10, RZ ;  /* 0x000000102a837819 */ /* 0x000fe200000006ff */
[----:B------:R-:W-:Y:S01]  /*5240*/  FFMA.FTZ R138, R220, UR8, R58 ;  /* 0x00000008dc8a7c23 */ /* 0x000fe2000801003a */
[----:B------:R-:W-:Y:S01]  /*5250*/  PRMT R141, R97, 0x7632, R141 ;  /* 0x00007632618d7816 */ /* 0x000fe2000000008d */
[----:B------:R-:W-:Y:S01]  /*5260*/  FFMA.FTZ R227, R227, UR8, R59 ;  /* 0x00000008e3e37c23 */ /* 0x000fe2000801003b */
[----:B------:R-:W-:Y:S01]  /*5270*/  PRMT R137, R98, 0x7632, R137 ;  /* 0x0000763262897816 */ /* 0x000fe20000000089 */
[----:B------:R-:W-:Y:S01]  /*5280*/  FMUL.FTZ R101, R103, R101 ;  /* 0x0000006567657220 */ /* 0x000fe20000410000 */
[----:B------:R-:W-:Y:S01]  /*5290*/  FMUL.FTZ R98, R131, R103 ;  /* 0x0000006783627220 */ /* 0x000fe20000410000 */
[----:B------:R-:W-:Y:S01]  /*52a0*/  SHF.L.U32 R103, R97, 0x10, RZ ;  /* 0x0000001061677819 */ /* 0x000fe200000006ff */
[----:B------:R-:W-:Y:S01]  /*52b0*/  FMUL.FTZ R138, R138, UR7 ;  /* 0x000000078a8a7c20 */ /* 0x000fe20008410000 */
[----:B------:R-:W-:Y:S01]  /*52c0*/  SHF.L.U32 R140, R41, 0x10, RZ ;  /* 0x00000010298c7819 */ /* 0x000fe200000006ff */
[----:B------:R-:W-:Y:S01]  /*52d0*/  FFMA.FTZ R224, R224, UR4, R139 ;  /* 0x00000004e0e07c23 */ /* 0x000fe2000801008b */
[----:B------:R-:W-:Y:S01]  /*52e0*/  SHF.L.U32 R141, R141, 0x10, RZ ;  /* 0x000000108d8d7819 */ /* 0x000fe200000006ff */
[----:B------:R-:W-:Y:S01]  /*52f0*/  FMUL.FTZ R227, R227, UR7 ;  /* 0x00000007e3e37c20 */ /* 0x000fe20008410000 */
[----:B------:R-:W-:Y:S01]  /*5300*/  FFMA.FTZ R218, R218, UR8, R56 ;  /* 0x00000008dada7c23 */ /* 0x000fe20008010038 */
[----:B------:R-:W-:Y:S01]  /*5310*/  FMUL.FTZ R103, R138, R103 ;  /* 0x000000678a677220 */ /* 0x000fe20000410000 */
[----:B------:R-:W-:Y:S01]  /*5320*/  FMUL.FTZ R97, R140, R138 ;  /* 0x0000008a8c617220 */ /* 0x000fe20000410000 */
[----:B------:R-:W-:Y:S01]  /*5330*/  FADD.FTZ R226, R226, -R224 ;  /* 0x800000e0e2e27221 */ /* 0x000fe20000010000 */
[----:B------:R-:W-:Y:S01]  /*5340*/  FMUL.FTZ R138, R227, R141 ;  /* 0x0000008de38a7220 */ /* 0x000fe20000410000 */
[----:B------:R-:W-:Y:S01]  /*5350*/  SHF.L.U32 R140, R96, 0x10, RZ ;  /* 0x00000010608c7819 */ /* 0x000fe200000006ff */
[----:B------:R-:W-:Y:S01]  /*5360*/  FMUL.FTZ R141, R218, UR7 ;  /* 0x00000007da8d7c20 */ /* 0x000fe20008410000 */
[----:B------:R-:W-:Y:S01]  /*5370*/  SHF.L.U32 R216, R40, 0x10, RZ ;  /* 0x0000001028d87819 */ /* 0x000fe200000006ff */
[----:B------:R-:W-:Y:S01]  /*5380*/  FFMA.FTZ R226, R226, UR8, R61 ;  /* 0x00000008e2e27c23 */ /* 0x000fe2000801003d */
[----:B------:R-:W-:Y:S01]  /*5390*/  PRMT R143, R96, 0x7632, R143 ;  /* 0x00007632608f7816 */ /* 0x000fe2000000008f */
[----:B------:R-:W-:Y:S01]  /*53a0*/  FFMA.FTZ R228, R228, UR8, R57 ;  /* 0x00000008e4e47c23 */ /* 0x000fe20008010039 */
[----:B------:R-:W-:Y:S01]  /*53b0*/  FMUL.FTZ R140, R141, R140 ;  /* 0x0000008c8d8c7220 */ /* 0x000fe20000410000 */
[----:B------:R-:W-:Y:S01]  /*53c0*/  FMUL.FTZ R96, R216, R141 ;  /* 0x0000008dd8607220 */ /* 0x000fe20000410000 */
[----:B------:R-:W-:Y:S01]  /*53d0*/  SHF.L.U32 R141, R143, 0x10, RZ ;  /* 0x000000108f8d7819 */ /* 0x000fe200000006ff */
[----:B------:R-:W-:Y:S01]  /*53e0*/  FMUL.FTZ R226, R226, UR7 ;  /* 0x00000007e2e27c20 */ /* 0x000fe20008410000 */
[----:B------:R-:W-:Y:S01]  /*53f0*/  SHF.L.U32 R131, R232, 0x10, RZ ;  /* 0x00000010e8837819 */ /* 0x000fe200000006ff */
[----:B------:R-:W-:Y:S01]  /*5400*/  FMUL.FTZ R228, R228, UR7 ;  /* 0x00000007e4e47c20 */ /* 0x000fe20008410000 */
[----:B------:R-:W-:-:S02]  /*5410*/  SHF.L.U32 R142, R231, 0x10, RZ ;  /* 0x00000010e78e7819 */ /* 0x000fc400000006ff */
        /* <DEDUP_REMOVED lines=12> */
.L_x_4792:
        /* <DEDUP_REMOVED lines=8> */
[----:B------:R-:W-:Y:S01]  /*5560*/  FFMA.FTZ R90, R221, UR8, R62 ;  /* 0x00000008dd5a7c23 */ /* 0x000fe2000801003e */
[----:B------:R-:W-:Y:S01]  /*5570*/  PRMT R142, R43, 0x7632, R142 ;  /* 0x000076322b8e7816 */ /* 0x000fe2000000008e */
[----:B------:R-:W-:Y:S01]  /*5580*/  FFMA.FTZ R91, R91, UR8, R63 ;  /* 0x000000085b5b7c23 */ /* 0x000fe2000801003f */
[----:B------:R-:W-:Y:S01]  /*5590*/  PRMT R102, R99, 0x7632, R102 ;  /* 0x0000763263667816 */ /* 0x000fe20000000066 */
[----:B------:R-:W-:Y:S01]  /*55a0*/  FMUL.FTZ R101, R90, UR7 ;  /* 0x000000075a657c20 */ /* 0x000fe20008410000 */
[----:B------:R-:W-:Y:S01]  /*55b0*/  SHF.L.U32 R99, R142, 0x10, RZ ;  /* 0x000000108e637819 */ /* 0x000fe200000006ff */
[--C-:B------:R-:W-:Y:S01]  /*55c0*/  FFMA.FTZ R89, R224, UR4, R139.reuse ;  /* 0x00000004e0597c23 */ /* 0x100fe2000801008b */
[----:B------:R-:W-:Y:S01]  /*55d0*/  SHF.L.U32 R102, R102, 0x10, RZ ;  /* 0x0000001066667819 */ /* 0x000fe200000006ff */
[----:B------:R-:W-:Y:S01]  /*55e0*/  FMUL.FTZ R100, R101, R100 ;  /* 0x0000006465647220 */ /* 0x000fe20000410000 */
[----:B------:R-:W-:Y:S01]  /*55f0*/  FMUL.FTZ R103, R103, R101 ;  /* 0x0000006567677220 */ /* 0x000fe20000410000 */
[----:B------:R-:W-:Y:S01]  /*5600*/  FMUL.FTZ R101, R91, UR7 ;  /* 0x000000075b657c20 */ /* 0x000fe20008410000 */
[----:B------:R-:W-:Y:S01]  /*5610*/  FFMA.FTZ R88, R88, UR8, R60 ;  /* 0x0000000858587c23 */ /* 0x000fe2000801003c */
[--C-:B------:R-:W-:Y:S01]  /*5620*/  FFMA.FTZ R92, R130, UR4, R139.reuse ;  /* 0x00000004825c7c23 */ /* 0x100fe2000801008b */
[----:B------:R-:W-:Y:S01]  /*5630*/  FFMA.FTZ R93, R131, UR4, R139 ;  /* 0x00000004835d7c23 */ /* 0x000fe2000801008b */
[----:B------:R-:W-:Y:S01]  /*5640*/  FMUL.FTZ R102, R101, R102 ;  /* 0x0000006665667220 */ /* 0x000fe20000410000 */
[----:B------:R-:W-:Y:S01]  /*5650*/  FMUL.FTZ R99, R99, R101 ;  /* 0x0000006563637220 */ /* 0x000fe20000410000 */
[----:B------:R-:W-:Y:S01]  /*5660*/  FADD.FTZ R89, R226, -R89 ;  /* 0x80000059e2597221 */ /* 0x000fe20000010000 */
[----:B------:R-:W-:Y:S01]  /*5670*/  SHF.L.U32 R101, R98, 0x10, RZ ;  /* 0x0000001062657819 */ /* 0x000fe200000006ff */
[----:B------:R-:W-:Y:S01]  /*5680*/  FMUL.FTZ R131, R88, UR7 ;  /* 0x0000000758837c20 */ /* 0x000fe20008410000 */
[----:B------:R-:W-:Y:S01]  /*5690*/  SHF.L.U32 R130, R42, 0x10, RZ ;  /* 0x000000102a827819 */ /* 0x000fe200000006ff */
[----:B------:R-:W-:Y:S01]  /*56a0*/  FFMA.FTZ R89, R89, UR8, R61 ;  /* 0x0000000859597c23 */ /* 0x000fe2000801003d */
        /* <DEDUP_REMOVED lines=11> */
[----:B------:R-:W-:Y:S01]  /*5760*/  FMUL.FTZ R98, R98, R137 ;  /* 0x0000008962627220 */ /* 0x000fe20000410000 */
[----:B------:R-:W-:Y:S01]  /*5770*/  FFMA.FTZ R94, R94, UR8, R58 ;  /* 0x000000085e5e7c23 */ /* 0x000fe2000801003a */
[----:B------:R-:W-:Y:S01]  /*5780*/  FMUL.FTZ R137, R137, R131 ;  /* 0x0000008389897220 */ /* 0x000fe20000410000 */
[----:B------:R-:W-:Y:S01]  /*5790*/  SHF.L.U32 R103, R97, 0x10, RZ ;  /* 0x0000001061677819 */ /* 0x000fe200000006ff */
[----:B------:R-:W-:Y:S01]  /*57a0*/  FFMA.FTZ R95, R95, UR8, R59 ;  /* 0x000000085f5f7c23 */ /* 0x000fe2000801003b */
        /* <DEDUP_REMOVED lines=10> */
[----:B------:R-:W-:Y:S01]  /*5850*/  FFMA.FTZ R92, R92, UR8, R56 ;  /* 0x000000085c5c7c23 */ /* 0x000fe20008010038 */
[----:B------:R-:W-:Y:S01]  /*5860*/  FADD.FTZ R93, R228, -R93 ;  /* 0x8000005de45d7221 */ /* 0x000fe20000010000 */
[----:B------:R-:W-:Y:S01]  /*5870*/  FMUL.FTZ R97, R97, R131 ;  /* 0x0000008361617220 */ /* 0x000fe20000410000 */
[----:B------:R-:W-:Y:S01]  /*5880*/  SHF.L.U32 R140, R96, 0x10, RZ ;  /* 0x00000010608c7819 */ /* 0x000fe200000006ff */
[----:B------:R-:W-:Y:S01]  /*5890*/  FMUL.FTZ R138, R131, R138 ;  /* 0x0000008a838a7220 */ /* 0x000fe20000410000 */
[----:B------:R-:W-:Y:S01]  /*58a0*/  FMUL.FTZ R131, R92, UR7 ;  /* 0x000000075c837c20 */ /* 0x000fe20008410000 */
[----:B------:R-:W-:Y:S01]  /*58b0*/  FFMA.FTZ R93, R93, UR8, R57 ;  /* 0x000000085d5d7c23 */ /* 0x000fe20008010039 */
[----:B------:R-:W-:-:S02]  /*58c0*/  F2FP.BF16.F32.PACK_AB R97, R97, R130 ;  /* 0x000000826161723e */ /* 0x000fc400000010ff */
[----:B------:R-:W-:Y:S01]  /*58d0*/  SHF.L.U32 R130, R40, 0x10, RZ ;  /* 0x0000001028827819 */ /* 0x000fe200000006ff */
[----:B------:R-:W-:Y:S01]  /*58e0*/  FMUL.FTZ R140, R131, R140 ;  /* 0x0000008c838c7220 */ /* 0x000fe20000410000 */
[----:B------:R-:W-:Y:S02]  /*58f0*/  PRMT R141, R96, 0x7632, R141 ;  /* 0x00007632608d7816 */ /* 0x000fe4000000008d */
[----:B------:R-:W-:Y:S01]  /*5900*/  SHF.L.U32 R96, R230, 0x10, RZ ;  /* 0x00000010e6607819 */ /* 0x000fe200000006ff */
[----:B------:R-:W-:Y:S01]  /*5910*/  FMUL.FTZ R130, R130, R131 ;  /* 0x0000008382827220 */ /* 0x000fe20000410000 */
[----:B------:R-:W-:Y:S01]  /*5920*/  FMUL.FTZ R131, R93, UR7 ;  /* 0x000000075d837c20 */ /* 0x000fe20008410000 */
[----:B------:R-:W-:-:S03]  /*5930*/  SHF.L.U32 R141, R141, 0x10, RZ ;  /* 0x000000108d8d7819 */ /* 0x000fc600000006ff */
[----:B------:R-:W-:Y:S02]  /*5940*/  FMUL.FTZ R96, R96, R131 ;  /* 0x0000008360607220 */ /* 0x000fe40000410000 */
[----:B------:R-:W-:-:S03]  /*5950*/  FMUL.FTZ R141, R131, R141 ;  /* 0x0000008d838d7220 */ /* 0x000fc60000410000 */
[----:B------:R-:W-:-:S07]  /*5960*/  F2FP.BF16.F32.PACK_AB R96, R96, R130 ;  /* 0x000000826060723e */ /* 0x000fce00000010ff */
.L_x_4793:
[----:B------:R-:W-:Y:S02]  /*5970*/  ISETP.NE.U32.AND P0, PT, RZ, UR22, PT ;  /* 0x00000016ff007c0c */ /* 0x000fe4000bf05070 */
[----:B------:R-:W-:Y:S02]  /*5980*/  PRMT R216, R44, 0x7632, R216 ;  /* 0x000076322cd87816 */ /* 0x000fe400000000d8 */
[----:B------:R-:W-:Y:S02]  /*5990*/  ISETP.NE.AND.EX P0, PT, RZ, UR23, PT, P0 ;  /* 0x00000017ff007c0c */ /* 0x000fe4000bf05300 */
[----:B------:R-:W-:Y:S02]  /*59a0*/  PRMT R217, R45, 0x7632, R217 ;  /* 0x000076322dd97816 */ /* 0x000fe400000000d9 */
[----:B------:R-:W-:Y:S02]  /*59b0*/  PRMT R218, R46, 0x7632, R218 ;  /* 0x000076322eda7816 */ /* 0x000fe400000000da */
[----:B------:R-:W-:-:S07]  /*59c0*/  PRMT R219, R47, 0x7632, R219 ;  /* 0x000076322fdb7816 */ /* 0x000fce00000000db */
[----:B------:R-:W0:Y:S02]  /*59d0*/  @P0 LDC.64 R130, c[0x0][0x478] ;  /* 0x00011e00ff820b82 */ /* 0x000e240000000a00 */
        /* <DEDUP_REMOVED lines=12> */
[----:B------:R-:W-:Y:S01]  /*5aa0*/  FFMA.FTZ R176, R195, UR4, R139 ;  /* 0x00000004c3b07c23 */ /* 0x000fe2000801008b */
[----:B-----5:R-:W-:Y:S01]  /*5ab0*/  SHF.L.U32 R142, R99, 0x10, RZ ;  /* 0x00000010638e7819 */ /* 0x020fe200000006ff */
[----:B------:R-:W-:Y:S01]  /*5ac0*/  FADD.FTZ R183, R193, -R183 ;  /* 0x800000b7c1b77221 */ /* 0x000fe20000010000 */
[----:B------:R-:W-:Y:S01]  /*5ad0*/  SHF.L.U32 R130, R47, 0x10, RZ ;  /* 0x000000102f827819 */ /* 0x000fe200000006ff */
[----:B------:R-:W-:Y:S01]  /*5ae0*/  FADD.FTZ R176, R199, -R176 ;  /* 0x800000b0c7b07221 */ /* 0x000fe20000010000 */
[----:B------:R-:W-:Y:S01]  /*5af0*/  FFMA.FTZ R88, R182, UR4, R139 ;  /* 0x00000004b6587c23 */ /* 0x000fe2000801008b */
[----:B------:R-:W-:Y:S01]  /*5b00*/  FFMA.FTZ R90, R183, UR8, R70 ;  /* 0x00000008b75a7c23 */ /* 0x000fe20008010046 */
[----:B------:R-:W-:Y:S01]  /*5b10*/  PRMT R99, R99, 0x7632, R99 ;  /* 0x0000763263637816 */ /* 0x000fe20000000063 */
[----:B------:R-:W-:Y:S01]  /*5b20*/  FFMA.FTZ R89, R194, UR4, R139 ;  /* 0x00000004c2597c23 */ /* 0x000fe2000801008b */
[----:B------:R-:W-:Y:S01]  /*5b30*/  FADD.FTZ R88, R192, -R88 ;  /* 0x80000058c0587221 */ /* 0x000fe20000010000 */
[----:B------:R-:W-:Y:S01]  /*5b40*/  FMUL.FTZ R91, R90, UR7 ;  /* 0x000000075a5b7c20 */ /* 0x000fe20008410000 */
[----:B------:R-:W-:Y:S01]  /*5b50*/  SHF.L.U32 R143, R98, 0x10, RZ ;  /* 0x00000010628f7819 */ /* 0x000fe200000006ff */
[----:B------:R-:W-:Y:S01]  /*5b60*/  FADD.FTZ R89, R198, -R89 ;  /* 0x80000059c6597221 */ /* 0x000fe20000010000 */
[----:B------:R-:W-:Y:S01]  /*5b70*/  FFMA.FTZ R88, R88, UR8, R68 ;  /* 0x0000000858587c23 */ /* 0x000fe20008010044 */
[----:B------:R-:W-:Y:S01]  /*5b80*/  FMUL.FTZ R142, R91, R142 ;  /* 0x0000008e5b8e7220 */ /* 0x000fe20000410000 */
[----:B------:R-:W-:Y:S01]  /*5b90*/  FMUL.FTZ R130, R130, R91 ;  /* 0x0000005b82827220 */ /* 0x000fe20000410000 */
[----:B------:R-:W-:Y:S01]  /*5ba0*/  FFMA.FTZ R91, R176, UR8, R71 ;  /* 0x00000008b05b7c23 */ /* 0x000fe20008010047 */
[----:B------:R-:W-:Y:S01]  /*5bb0*/  SHF.L.U32 R176, R99, 0x10, RZ ;  /* 0x0000001063b07819 */ /* 0x000fe200000006ff */
[----:B------:R-:W-:Y:S01]  /*5bc0*/  FMUL.FTZ R171, R88, UR7 ;  /* 0x0000000758ab7c20 */ /* 0x000fe20008410000 */
[----:B------:R-:W-:Y:S01]  /*5bd0*/  SHF.L.U32 R99, R219, 0x10, RZ ;  /* 0x00000010db637819 */ /* 0x000fe200000006ff */
[----:B------:R-:W-:Y:S01]  /*5be0*/  FMUL.FTZ R131, R91, UR7 ;  /* 0x000000075b837c20 */ /* 0x000fe20008410000 */
[----:B------:R-:W-:Y:S01]  /*5bf0*/  FFMA.FTZ R89, R89, UR8, R69 ;  /* 0x0000000859597c23 */ /* 0x000fe20008010045 */
[----:B------:R-:W-:Y:S01]  /*5c00*/  FMUL.FTZ R143, R171, R143 ;  /* 0x0000008fab8f7220 */ /* 0x000fe20000410000 */
[--C-:B------:R-:W-:Y:S01]  /*5c10*/  FFMA.FTZ R94, R178, UR4, R139.reuse ;  /* 0x00000004b25e7c23 */ /* 0x100fe2000801008b */
[----:B------:R-:W-:Y:S01]  /*5c20*/  FMUL.FTZ R176, R131, R176 ;  /* 0x000000b083b07220 */ /* 0x000fe20000410000 */
[----:B------:R-:W-:Y:S01]  /*5c30*/  FMUL.FTZ R99, R99, R131 ;  /* 0x0000008363637220 */ /* 0x000fe20000410000 */
[----:B------:R-:W-:Y:S01]  /*5c40*/  SHF.L.U32 R131, R46, 0x10, RZ ;  /* 0x000000102e837819 */ /* 0x000fe200000006ff */
[----:B------:R-:W-:Y:S01]  /*5c50*/  FMUL.FTZ R178, R89, UR7 ;  /* 0x0000000759b27c20 */ /* 0x000fe20008410000 */
[----:B------:R-:W-:Y:S01]  /*5c60*/  FADD.FTZ R94, R181, -R94 ;  /* 0x8000005eb55e7221 */ /* 0x000fe20000010000 */
[--C-:B------:R-:W-:Y:S01]  /*5c70*/  FFMA.FTZ R95, R179, UR4, R139.reuse ;  /* 0x00000004b35f7c23 */ /* 0x100fe2000801008b */
[----:B------:R-:W-:Y:S01]  /*5c80*/  FFMA.FTZ R93, R177, UR4, R139 ;  /* 0x00000004b15d7c23 */ /* 0x000fe2000801008b */
[----:B------:R-:W-:Y:S01]  /*5c90*/  FMUL.FTZ R131, R131, R171 ;  /* 0x000000ab83837220 */ /* 0x000fe20000410000 */
[----:B------:R-:W-:Y:S01]  /*5ca0*/  PRMT R171, R98, 0x7632, R171 ;  /* 0x0000763262ab7816 */ /* 0x000fe200000000ab */
[----:B------:R-:W-:Y:S01]  /*5cb0*/  FFMA.FTZ R94, R94, UR8, R66 ;  /* 0x000000085e5e7c23 */ /* 0x000fe20008010042 */
[----:B------:R-:W-:Y:S01]  /*5cc0*/  SHF.L.U32 R98, R218, 0x10, RZ ;  /* 0x00000010da627819 */ /* 0x000fe200000006ff */
[----:B------:R-:W-:Y:S01]  /*5cd0*/  FADD.FTZ R95, R197, -R95 ;  /* 0x8000005fc55f7221 */ /* 0x000fe20000010000 */
[----:B------:R-:W-:Y:S01]  /*5ce0*/  F2FP.BF16.F32.PACK_AB R99, R99, R130 ;  /* 0x000000826363723e */ /* 0x000fe200000010ff */
[----:B------:R-:W-:Y:S01]  /*5cf0*/  FADD.FTZ R92, R180, -R92 ;  /* 0x8000005cb45c7221 */ /* 0x000fe20000010000 */
[----:B------:R-:W-:Y:S01]  /*5d00*/  SHF.L.U32 R177, R97, 0x10, RZ ;  /* 0x0000001061b17819 */ /* 0x000fe200000006ff */
[----:B------:R-:W-:Y:S01]  /*5d10*/  FMUL.FTZ R98, R98, R178 ;  /* 0x000000b262627220 */ /* 0x000fe20000410000 */
[----:B------:R-:W-:Y:S01]  /*5d20*/  SHF.L.U32 R130, R45, 0x10, RZ ;  /* 0x000000102d827819 */ /* 0x000fe200000006ff */
[----:B------:R-:W-:Y:S01]  /*5d30*/  FFMA.FTZ R95, R95, UR8, R67 ;  /* 0x000000085f5f7c23 */ /* 0x000fe20008010043 */
[----:B------:R-:W-:Y:S01]  /*5d40*/  PRMT R179, R97, 0x7632, R179 ;  /* 0x0000763261b37816 */ /* 0x000fe200000000b3 */
[----:B------:R-:W-:Y:S01]  /*5d50*/  FFMA.FTZ R92, R92, UR8, R64 ;  /* 0x000000085c5c7c23 */ /* 0x000fe20008010040 */
[----:B------:R-:W-:Y:S01]  /*5d60*/  F2FP.BF16.F32.PACK_AB R98, R98, R131 ;  /* 0x000000836262723e */ /* 0x000fe200000010ff */
[----:B------:R-:W-:Y:S01]  /*5d70*/  FMUL.FTZ R131, R94, UR7 ;  /* 0x000000075e837c20 */ /* 0x000fe20008410000 */
[----:B------:R-:W-:Y:S01]  /*5d80*/  SHF.L.U32 R97, R217, 0x10, RZ ;  /* 0x00000010d9617819 */ /* 0x000fe200000006ff */
[----:B------:R-:W-:Y:S01]  /*5d90*/  FADD.FTZ R93, R196, -R93 ;  /* 0x8000005dc45d7221 */ /* 0x000fe20000010000 */
[----:B------:R-:W-:Y:S01]  /*5da0*/  SHF.L.U32 R179, R179, 0x10, RZ ;  /* 0x00000010b3b37819 */ /* 0x000fe200000006ff */
[----:B------:R-:W-:Y:S01]  /*5db0*/  FMUL.FTZ R177, R131, R177 ;  /* 0x000000b183b17220 */ /* 0x000fe20000410000 */
[----:B------:R-:W-:Y:S01]  /*5dc0*/  FMUL.FTZ R130, R130, R131 ;  /* 0x0000008382827220 */ /* 0x000fe20000410000 */
[----:B------:R-:W-:Y:S01]  /*5dd0*/  FMUL.FTZ R131, R95, UR7 ;  /* 0x000000075f837c20 */ /* 0x000fe20008410000 */
[C---:B------:R-:W-:Y:S01]  /*5de0*/  SHF.L.U32 R180, R96.reuse, 0x10, RZ ;  /* 0x0000001060b47819 */ /* 0x040fe200000006ff */
[----:B------:R-:W-:Y:S01]  /*5df0*/  FFMA.FTZ R93, R93, UR8, R65 ;  /* 0x000000085d5d7c23 */ /* 0x000fe20008010041 */
[----:B------:R-:W-:Y:S01]  /*5e00*/  PRMT R181, R96, 0x7632, R181 ;  /* 0x0000763260b57816 */ /* 0x000fe200000000b5 */
[----:B------:R-:W-:Y:S01]  /*5e10*/  FMUL.FTZ R97, R97, R131 ;  /* 0x0000008361617220 */ /* 0x000fe20000410000 */
[----:B------:R-:W-:Y:S01]  /*5e20*/  FMUL.FTZ R179, R131, R179 ;  /* 0x000000b383b37220 */ /* 0x000fe20000410000 */
[----:B------:R-:W-:Y:S01]  /*5e30*/  FMUL.FTZ R131, R92, UR7 ;  /* 0x000000075c837c20 */ /* 0x000fe20008410000 */
[----:B------:R-:W-:-:S02]  /*5e40*/  SHF.L.U32 R96, R216, 0x10, RZ ;  /* 0x00000010d8607819 */ /* 0x000fc400000006ff */
[----:B------:R-:W-:Y:S01]  /*5e50*/  F2FP.BF16.F32.PACK_AB R97, R97, R130 ;  /* 0x000000826161723e */ /* 0x000fe200000010ff */
[----:B------:R-:W-:Y:S01]  /*5e60*/  FMUL.FTZ R180, R131, R180 ;  /* 0x000000b483b47220 */ /* 0x000fe20000410000 */
[----:B------:R-:W-:Y:S02]  /*5e70*/  SHF.L.U32 R130, R44, 0x10, RZ ;  /* 0x000000102c827819 */ /* 0x000fe400000006ff */
[----:B------:R-:W-:Y:S02]  /*5e80*/  SHF.L.U32 R171, R171, 0x10, RZ ;  /* 0x00000010abab7819 */ /* 0x000fe400000006ff */
[----:B------:R-:W-:Y:S01]  /*5e90*/  SHF.L.U32 R181, R181, 0x10, RZ ;  /* 0x00000010b5b57819 */ /* 0x000fe200000006ff */
[----:B------:R-:W-:Y:S01]  /*5ea0*/  FMUL.FTZ R130, R130, R131 ;  /* 0x0000008382827220 */ /* 0x000fe20000410000 */
[----:B------:R-:W-:Y:S01]  /*5eb0*/  FMUL.FTZ R131, R93, UR7 ;  /* 0x000000075d837c20 */ /* 0x000fe20008410000 */
[----:B------:R-:W-:-:S03]  /*5ec0*/  FMUL.FTZ R178, R178, R171 ;  /* 0x000000abb2b27220 */ /* 0x000fc60000410000 */
[----:B------:R-:W-:Y:S01]  /*5ed0*/  FMUL.FTZ R96, R96, R131 ;  /* 0x0000008360607220 */ /* 0x000fe20000410000 */
[----:B------:R-:W-:-:S04]  /*5ee0*/  FMUL.FTZ R181, R131, R181 ;  /* 0x000000b583b57220 */ /* 0x000fc80000410000 */
[----:B------:R-:W-:Y:S01]  /*5ef0*/  F2FP.BF16.F32.PACK_AB R96, R96, R130 ;  /* 0x000000826060723e */ /* 0x000fe200000010ff */
[----:B------:R-:W-:Y:S06]  /*5f00*/  BRA `(.L_x_4795) ;  /* 0x0000000400207947 */ /* 0x000fec0003800000 */
.L_x_4794:
[--C-:B------:R-:W-:Y:S01]  /*5f10*/  FFMA.FTZ R183, R183, UR4, R139.reuse ;  /* 0x00000004b7b77c23 */ /* 0x100fe2000801008b */
[--C-:B------:R-:W-:Y:S01]  /*5f20*/  FFMA.FTZ R130, R195, UR4, R139.reuse ;  /* 0x00000004c3827c23 */ /* 0x100fe2000801008b */
[--C-:B------:R-:W-:Y:S01]  /*5f30*/  FFMA.FTZ R176, R176, UR4, R139.reuse ;  /* 0x00000004b0b07c23 */ /* 0x100fe2000801008b */
[----:B------:R-:W-:Y:S01]  /*5f40*/  FFMA.FTZ R182, R182, UR4, R139 ;  /* 0x00000004b6b67c23 */ /* 0x000fe2000801008b */
[----:B------:R-:W-:Y:S01]  /*5f50*/  FADD.FTZ R183, R193, -R183 ;  /* 0x800000b7c1b77221 */ /* 0x000fe20000010000 */
[----:B------:R-:W-:Y:S01]  /*5f60*/  FADD.FTZ R130, R199, -R130 ;  /* 0x80000082c7827221 */ /* 0x000fe20000010000 */
[----:B------:R-:W-:Y:S01]  /*5f70*/  FADD.FTZ R180, R180, -R176 ;  /* 0x800000b0b4b47221 */ /* 0x000fe20000010000 */
[----:B-----5:R-:W-:Y:S01]  /*5f80*/  SHF.L.U32 R142, R99, 0x10, RZ ;  /* 0x00000010638e7819 */ /* 0x020fe200000006ff */
[----:B------:R-:W-:Y:S01]  /*5f90*/  FFMA.FTZ R131, R183, UR8, R70 ;  /* 0x00000008b7837c23 */ /* 0x000fe20008010046 */
[----:B------:R-:W-:Y:S01]  /*5fa0*/  SHF.L.U32 R143, R47, 0x10, RZ ;  /* 0x000000102f8f7819 */ /* 0x000fe200000006ff */
[----:B------:R-:W-:Y:S01]  /*5fb0*/  FFMA.FTZ R130, R130, UR8, R71 ;  /* 0x0000000882827c23 */ /* 0x000fe20008010047 */
[----:B------:R-:W-:Y:S01]  /*5fc0*/  PRMT R176, R99, 0x7632, R176 ;  /* 0x0000763263b07816 */ /* 0x000fe200000000b0 */
[----:B------:R-:W-:Y:S01]  /*5fd0*/  FMUL.FTZ R131, R131, UR7 ;  /* 0x0000000783837c20 */ /* 0x000fe20008410000 */
[----:B------:R-:W-:Y:S01]  /*5fe0*/  FADD.FTZ R192, R192, -R182 ;  /* 0x800000b6c0c07221 */ /* 0x000fe20000010000 */
[----:B------:R-:W-:Y:S01]  /*5ff0*/  FMUL.FTZ R130, R130, UR7 ;  /* 0x0000000782827c20 */ /* 0x000fe20008410000 */
[----:B------:R-:W-:Y:S01]  /*6000*/  SHF.L.U32 R176, R176, 0x10, RZ ;  /* 0x00000010b0b07819 */ /* 0x000fe200000006ff */
[----:B------:R-:W-:Y:S01]  /*6010*/  FMUL.FTZ R142, R131, R142 ;  /* 0x0000008e838e7220 */ /* 0x000fe20000410000 */
[----:B------:R-:W-:Y:S01]  /*6020*/  FMUL.FTZ R99, R143, R131 ;  /* 0x000000838f637220 */ /* 0x000fe20000410000 */
[----:B------:R-:W-:Y:S01]  /*6030*/  SHF.L.U32 R131, R219, 0x10, RZ ;  /* 0x00000010db837819 */ /* 0x000fe200000006ff */
[--C-:B------:R-:W-:Y:S01]  /*6040*/  FFMA.FTZ R194, R194, UR4, R139.reuse ;  /* 0x00000004c2c27c23 */ /* 0x100fe2000801008b */
[----:B------:R-:W-:Y:S01]  /*6050*/  FFMA.FTZ R192, R192, UR8, R68 ;  /* 0x00000008c0c07c23 */ /* 0x000fe20008010044 */
[--C-:B------:R-:W-:Y:S01]  /*6060*/  FFMA.FTZ R178, R178, UR4, R139.reuse ;  /* 0x00000004b2b27c23 */ /* 0x100fe2000801008b */
[--C-:B------:R-:W-:Y:S01]  /*6070*/  FFMA.FTZ R177, R177, UR4, R139.reuse ;  /* 0x00000004b1b17c23 */ /* 0x100fe2000801008b */
[----:B------:R-:W-:Y:S01]  /*6080*/  FMUL.FTZ R176, R130, R176 ;  /* 0x000000b082b07220 */ /* 0x000fe20000410000 */
        /* <DEDUP_REMOVED lines=9> */
[----:B------:R-:W-:Y:S01]  /*6120*/  FFMA.FTZ R198, R198, UR8, R69 ;  /* 0x00000008c6c67c23 */ /* 0x000fe20008010045 */
[----:B------:R-:W-:Y:S01]  /*6130*/  PRMT R177, R98, 0x7632, R177 ;  /* 0x0000763262b17816 */ /* 0x000fe200000000b1 */
[----:B------:R-:W-:Y:S01]  /*6140*/  FMUL.FTZ R98, R171, R131 ;  /* 0x00000083ab627220 */ /* 0x000fe20000410000 */
[----:B------:R-:W-:Y:S01]  /*6150*/  FFMA.FTZ R171, R181, UR8, R66 ;  /* 0x00000008b5ab7c23 */ /* 0x000fe20008010042 */
[----:B------:R-:W-:Y:S01]  /*6160*/  PRMT R181, R97, 0x7632, R181 ;  /* 0x0000763261b57816 */ /* 0x000fe200000000b5 */
[----:B------:R-:W-:Y:S01]  /*6170*/  FFMA.FTZ R197, R197, UR8, R67 ;  /* 0x00000008c5c57c23 */ /* 0x000fe20008010043 */
[----:B------:R-:W-:Y:S01]  /*6180*/  SHF.L.U32 R177, R177, 0x10, RZ ;  /* 0x00000010b1b17819 */ /* 0x000fe200000006ff */
[----:B------:R-:W-:Y:S01]  /*6190*/  FMUL.FTZ R198, R198, UR7 ;  /* 0x00000007c6c67c20 */ /* 0x000fe20008410000 */
[----:B------:R-:W-:Y:S01]  /*61a0*/  SHF.L.U32 R179, R45, 0x10, RZ ;  /* 0x000000102db37819 */ /* 0x000fe200000006ff */
[----:B------:R-:W-:Y:S01]  /*61b0*/  FMUL.FTZ R171, R171, UR7 ;  /* 0x00000007abab7c20 */ /* 0x000fe20008410000 */
[----:B------:R-:W-:Y:S01]  /*61c0*/  SHF.L.U32 R181, R181, 0x10, RZ ;  /* 0x00000010b5b57819 */ /* 0x000fe200000006ff */
[----:B------:R-:W-:Y:S01]  /*61d0*/  FMUL.FTZ R197, R197, UR7 ;  /* 0x00000007c5c57c20 */ /* 0x000fe20008410000 */
[----:B------:R-:W-:Y:S01]  /*61e0*/  FMUL.FTZ R178, R198, R177 ;  /* 0x000000b1c6b27220 */ /* 0x000fe20000410000 */
[----:B------:R-:W-:Y:S01]  /*61f0*/  FFMA.FTZ R180, R180, UR8, R64 ;  /* 0x00000008b4b47c23 */ /* 0x000fe20008010040 */
[----:B------:R-:W-:Y:S01]  /*6200*/  SHF.L.U32 R177, R97, 0x10, RZ ;  /* 0x0000001061b17819 */ /* 0x000fe200000006ff */
[----:B------:R-:W-:Y:S01]  /*6210*/  FMUL.FTZ R97, R179, R171 ;  /* 0x000000abb3617220 */ /* 0x000fe20000410000 */
[----:B------:R-:W-:Y:S01]  /*6220*/  FMUL.FTZ R179, R197, R181 ;  /* 0x000000b5c5b37220 */ /* 0x000fe20000410000 */
[----:B------:R-:W-:Y:S01]  /*6230*/  FMUL.FTZ R181, R180, UR7 ;  /* 0x00000007b4b57c20 */ /* 0x000fe20008410000 */
[----:B------:R-:W-:Y:S01]  /*6240*/  SHF.L.U32 R180, R96, 0x10, RZ ;  /* 0x0000001060b47819 */ /* 0x000fe200000006ff */
[----:B------:R-:W-:Y:S01]  /*6250*/  FFMA.FTZ R196, R196, UR8, R65 ;  /* 0x00000008c4c47c23 */ /* 0x000fe20008010041 */
[----:B------:R-:W-:Y:S01]  /*6260*/  SHF.L.U32 R183, R44, 0x10, RZ ;  /* 0x000000102cb77819 */ /* 0x000fe200000006ff */
[----:B------:R-:W-:Y:S01]  /*6270*/  FMUL.FTZ R143, R131, R143 ;  /* 0x0000008f838f7220 */ /* 0x000fe20000410000 */
[----:B------:R-:W-:Y:S01]  /*6280*/  PRMT R182, R96, 0x7632, R182 ;  /* 0x0000763260b67816 */ /* 0x000fe200000000b6 */
[----:B------:R-:W-:Y:S01]  /*6290*/  FMUL.FTZ R180, R181, R180 ;  /* 0x000000b4b5b47220 */ /* 0x000fe20000410000 */
[----:B------:R-:W-:Y:S01]  /*62a0*/  FMUL.FTZ R177, R171, R177 ;  /* 0x000000b1abb17220 */ /* 0x000fe20000410000 */
[----:B------:R-:W-:Y:S01]  /*62b0*/  FMUL.FTZ R96, R183, R181 ;  /* 0x000000b5b7607220 */ /* 0x000fe20000410000 */
[----:B------:R-:W-:Y:S01]  /*62c0*/  SHF.L.U32 R181, R182, 0x10, RZ ;  /* 0x00000010b6b57819 */ /* 0x000fe200000006ff */
[----:B------:R-:W-:Y:S01]  /*62d0*/  FMUL.FTZ R196, R196, UR7 ;  /* 0x00000007c4c47c20 */ /* 0x000fe20008410000 */
[----:B------:R-:W-:-:S02]  /*62e0*/  SHF.L.U32 R131, R218, 0x10, RZ ;  /* 0x00000010da837819 */ /* 0x000fc400000006ff */
[----:B------:R-:W-:Y:S01]  /*62f0*/  SHF.L.U32 R171, R217, 0x10, RZ ;  /* 0x00000010d9ab7819 */ /* 0x000fe200000006ff */
[----:B------:R-:W-:Y:S01]  /*6300*/  FMUL.FTZ R181, R196, R181 ;  /* 0x000000b5c4b57220 */ /* 0x000fe20000410000 */
[----:B------:R-:W-:Y:S01]  /*6310*/  SHF.L.U32 R182, R216, 0x10, RZ ;  /* 0x00000010d8b67819 */ /* 0x000fe200000006ff */
[----:B------:R-:W-:Y:S01]  /*6320*/  FMUL.FTZ R131, R131, R198 ;  /* 0x000000c683837220 */ /* 0x000fe20000410000 */
[----:B------:R-:W-:Y:S01]  /*6330*/  F2FP.BF16.F32.PACK_AB R99, R130, R99 ;  /* 0x000000638263723e */ /* 0x000fe200000010ff */
[----:B------:R-:W-:Y:S02]  /*6340*/  FMUL.FTZ R171, R171, R197 ;  /* 0x000000c5abab7220 */ /* 0x000fe40000410000 */
[----:B------:R-:W-:Y:S01]  /*6350*/  FMUL.FTZ R182, R182, R196 ;  /* 0x000000c4b6b67220 */ /* 0x000fe20000410000 */
[----:B------:R-:W-:Y:S02]  /*6360*/  F2FP.BF16.F32.PACK_AB R98, R131, R98 ;  /* 0x000000628362723e */ /* 0x000fe400000010ff */
[----:B------:R-:W-:-:S02]  /*6370*/  F2FP.BF16.F32.PACK_AB R97, R171, R97 ;  /* 0x00000061ab61723e */ /* 0x000fc400000010ff */
[----:B------:R-:W-:-:S07]  /*6380*/  F2FP.BF16.F32.PACK_AB R96, R182, R96 ;  /* 0x00000060b660723e */ /* 0x000fce00000010ff */
.L_x_4795:
        /* <DEDUP_REMOVED lines=23> */
[----:B------:R-:W-:Y:S01]  /*6500*/  FFMA.FTZ R90, R127, UR8, R78 ;  /* 0x000000087f5a7c23 */ /* 0x000fe2000801004e */
[----:B------:R-:W-:Y:S01]  /*6510*/  PRMT R99, R99, 0x7632, R99 ;  /* 0x0000763263637816 */ /* 0x000fe20000000063 */
[----:B------:R-:W-:Y:S01]  /*6520*/  FFMA.FTZ R126, R125, UR4, R139 ;  /* 0x000000047d7e7c23 */ /* 0x000fe2000801008b */
[----:B------:R-:W-:Y:S01]  /*6530*/  FADD.FTZ R89, R128, -R89 ;  /* 0x8000005980597221 */ /* 0x000fe20000010000 */
[----:B------:R-:W-:Y:S01]  /*6540*/  FMUL.FTZ R120, R90, UR7 ;  /* 0x000000075a787c20 */ /* 0x000fe20008410000 */
[----:B------:R-:W-:Y:S01]  /*6550*/  SHF.L.U32 R124, R99, 0x10, RZ ;  /* 0x00000010637c7819 */ /* 0x000fe200000006ff */
[----:B------:R-:W-:Y:S01]  /*6560*/  FADD.FTZ R126, R121, -R126 ;  /* 0x8000007e797e7221 */ /* 0x000fe20000010000 */
[----:B------:R-:W-:Y:S01]  /*6570*/  SHF.L.U32 R128, R98, 0x10, RZ ;  /* 0x0000001062807819 */ /* 0x000fe200000006ff */
[----:B------:R-:W-:Y:S01]  /*6580*/  FMUL.FTZ R122, R120, R91 ;  /* 0x0000005b787a7220 */ /* 0x000fe20000410000 */
[----:B------:R-:W-:Y:S01]  /*6590*/  FFMA.FTZ R91, R88, UR8, R79 ;  /* 0x00000008585b7c23 */ /* 0x000fe2000801004f */
[----:B------:R-:W-:Y:S01]  /*65a0*/  SHF.L.U32 R88, R193, 0x10, RZ ;  /* 0x00000010c1587819 */ /* 0x000fe200000006ff */
[----:B------:R-:W-:Y:S01]  /*65b0*/  FFMA.FTZ R135, R135, UR4, R139 ;  /* 0x0000000487877c23 */ /* 0x000fe2000801008b */
[----:B------:R-:W-:Y:S01]  /*65c0*/  PRMT R98, R98, 0x7632, R98 ;  /* 0x0000763262627816 */ /* 0x000fe20000000062 */
[----:B------:R-:W-:Y:S01]  /*65d0*/  FMUL.FTZ R99, R91, UR7 ;  /* 0x000000075b637c20 */ /* 0x000fe20008410000 */
[----:B------:R-:W-:Y:S01]  /*65e0*/  SHF.L.U32 R121, R51, 0x10, RZ ;  /* 0x0000001033797819 */ /* 0x000fe200000006ff */
[----:B------:R-:W-:Y:S01]  /*65f0*/  FADD.FTZ R94, R132, -R135 ;  /* 0x80000087845e7221 */ /* 0x000fe20000010000 */
[----:B------:R-:W-:Y:S01]  /*6600*/  SHF.L.U32 R125, R98, 0x10, RZ ;  /* 0x00000010627d7819 */ /* 0x000fe200000006ff */
[----:B------:R-:W-:Y:S01]  /*6610*/  FMUL.FTZ R124, R99, R124 ;  /* 0x0000007c637c7220 */ /* 0x000fe20000410000 */
[----:B------:R-:W-:Y:S01]  /*6620*/  FMUL.FTZ R99, R88, R99 ;  /* 0x0000006358637220 */ /* 0x000fe20000410000 */
[----:B------:R-:W-:Y:S01]  /*6630*/  FFMA.FTZ R88, R89, UR8, R76 ;  /* 0x0000000859587c23 */ /* 0x000fe2000801004c */
[----:B------:R-:W-:Y:S01]  /*6640*/  FFMA.FTZ R89, R126, UR8, R77 ;  /* 0x000000087e597c23 */ /* 0x000fe2000801004d */
[--C-:B------:R-:W-:Y:S01]  /*6650*/  FFMA.FTZ R136, R136, UR4, R139.reuse ;  /* 0x0000000488887c23 */ /* 0x100fe2000801008b */
[----:B------:R-:W-:Y:S01]  /*6660*/  FMUL.FTZ R120, R121, R120 ;  /* 0x0000007879787220 */ /* 0x000fe20000410000 */
[----:B------:R-:W-:Y:S01]  /*6670*/  SHF.L.U32 R127, R192, 0x10, RZ ;  /* 0x00000010c07f7819 */ /* 0x000fe200000006ff */
[----:B------:R-:W-:Y:S01]  /*6680*/  FMUL.FTZ R98, R89, UR7 ;  /* 0x0000000759627c20 */ /* 0x000fe20008410000 */
[----:B------:R-:W-:Y:S01]  /*6690*/  SHF.L.U32 R130, R50, 0x10, RZ ;  /* 0x0000001032827819 */ /* 0x000fe200000006ff */
[----:B------:R-:W-:Y:S01]  /*66a0*/  FMUL.FTZ R121, R88, UR7 ;  /* 0x0000000758797c20 */ /* 0x000fe20008410000 */
[----:B------:R-:W-:Y:S01]  /*66b0*/  FFMA.FTZ R94, R94, UR8, R74 ;  /* 0x000000085e5e7c23 */ /* 0x000fe2000801004a */
[----:B------:R-:W-:Y:S01]  /*66c0*/  FMUL.FTZ R126, R98, R125 ;  /* 0x0000007d627e7220 */ /* 0x000fe20000410000 */
[C---:B------:R-:W-:Y:S01]  /*66d0*/  SHF.L.U32 R125, R97.reuse, 0x10, RZ ;  /* 0x00000010617d7819 */ /* 0x040fe200000006ff */
[----:B------:R-:W-:Y:S01]  /*66e0*/  FFMA.FTZ R92, R172, UR4, R139 ;  /* 0x00000004ac5c7c23 */ /* 0x000fe2000801008b */
[----:B------:R-:W-:Y:S01]  /*66f0*/  PRMT R97, R97, 0x7632, R97 ;  /* 0x0000763261617816 */ /* 0x000fe20000000061 */
[----:B------:R-:W-:Y:S01]  /*6700*/  FADD.FTZ R93, R123, -R136 ;  /* 0x800000887b5d7221 */ /* 0x000fe20000010000 */
[----:B------:R-:W-:Y:S01]  /*6710*/  FFMA.FTZ R95, R95, UR8, R75 ;  /* 0x000000085f5f7c23 */ /* 0x000fe2000801004b */
[----:B------:R-:W-:Y:S01]  /*6720*/  FMUL.FTZ R123, R121, R128 ;  /* 0x00000080797b7220 */ /* 0x000fe20000410000 */
        /* <DEDUP_REMOVED lines=8> */
[----:B------:R-:W-:Y:S01]  /*67b0*/  FMUL.FTZ R125, R128, R125 ;  /* 0x0000007d807d7220 */ /* 0x000fe20000410000 */
[----:B------:R-:W-:Y:S01]  /*67c0*/  FMUL.FTZ R128, R127, R128 ;  /* 0x000000807f807220 */ /* 0x000fe20000410000 */
[----:B------:R-:W-:Y:S01]  /*67d0*/  FFMA.FTZ R92, R92, UR8, R72 ;  /* 0x000000085c5c7c23 */ /* 0x000fe20008010048 */
[----:B------:R-:W-:Y:S01]  /*67e0*/  FMUL.FTZ R127, R97, R130 ;  /* 0x00000082617f7220 */ /* 0x000fe20000410000 */
[----:B------:R-:W-:Y:S01]  /*67f0*/  FMUL.FTZ R97, R132, R97 ;  /* 0x0000006184617220 */ /* 0x000fe20000410000 */
[----:B------:R-:W-:Y:S01]  /*6800*/  F2FP.BF16.F32.PACK_AB R98, R98, R121 ;  /* 0x000000796262723e */ /* 0x000fe200000010ff */
[----:B------:R-:W-:Y:S01]  /*6810*/  FFMA.FTZ R93, R93, UR8, R73 ;  /* 0x000000085d5d7c23 */ /* 0x000fe20008010049 */
[----:B------:R-:W-:Y:S01]  /*6820*/  F2FP.BF16.F32.PACK_AB R99, R99, R120 ;  /* 0x000000786363723e */ /* 0x000fe200000010ff */
[----:B------:R-:W-:Y:S01]  /*6830*/  FMUL.FTZ R120, R92, UR7 ;  /* 0x000000075c787c20 */ /* 0x000fe20008410000 */
[----:B------:R-:W-:-:S02]  /*6840*/  SHF.L.U32 R121, R96, 0x10, RZ ;  /* 0x0000001060797819 */ /* 0x000fc400000006ff */
[----:B------:R-:W-:Y:S02]  /*6850*/  SHF.L.U32 R129, R48, 0x10, RZ ;  /* 0x0000001030817819 */ /* 0x000fe400000006ff */
[----:B------:R-:W-:Y:S02]  /*6860*/  PRMT R96, R96, 0x7632, R96 ;  /* 0x0000763260607816 */ /* 0x000fe40000000060 */
[----:B------:R-:W-:Y:S01]  /*6870*/  F2FP.BF16.F32.PACK_AB R97, R97, R128 ;  /* 0x000000806161723e */ /* 0x000fe200000010ff */
[----:B------:R-:W-:Y:S01]  /*6880*/  FMUL.FTZ R128, R120, R121 ;  /* 0x0000007978807220 */ /* 0x000fe20000410000 */
[----:B------:R-:W-:Y:S01]  /*6890*/  FMUL.FTZ R120, R129, R120 ;  /* 0x0000007881787220 */ /* 0x000fe20000410000 */
[----:B------:R-:W-:Y:S01]  /*68a0*/  SHF.L.U32 R129, R96, 0x10, RZ ;  /* 0x0000001060817819 */ /* 0x000fe200000006ff */
[----:B------:R-:W-:Y:S01]  /*68b0*/  FMUL.FTZ R96, R93, UR7 ;  /* 0x000000075d607c20 */ /* 0x000fe20008410000 */
[----:B------:R-:W-:-:S03]  /*68c0*/  SHF.L.U32 R121, R182, 0x10, RZ ;  /* 0x00000010b6797819 */ /* 0x000fc600000006ff */
[----:B------:R-:W-:Y:S02]  /*68d0*/  FMUL.FTZ R129, R96, R129 ;  /* 0x0000008160817220 */ /* 0x000fe40000410000 */
[----:B------:R-:W-:-:S05]  /*68e0*/  FMUL.FTZ R121, R121, R96 ;  /* 0x0000006079797220 */ /* 0x000fca0000410000 */
[----:B------:R-:W-:Y:S01]  /*68f0*/  F2FP.BF16.F32.PACK_AB R96, R121, R120 ;  /* 0x000000787960723e */ /* 0x000fe200000010ff */
[----:B------:R-:W-:Y:S06]  /*6900*/  BRA `(.L_x_4797) ;  /* 0x0000000400207947 */ /* 0x000fec0003800000 */
.L_x_4796:
        /* <DEDUP_REMOVED lines=10> */
[----:B------:R-:W-:Y:S01]  /*69b0*/  FFMA.FTZ R129, R124, UR4, R139 ;  /* 0x000000047c817c23 */ /* 0x000fe2000801008b */
[----:B-----5:R-:W-:Y:S01]  /*69c0*/  PRMT R124, R99, 0x7632, R124 ;  /* 0x00007632637c7816 */ /* 0x020fe2000000007c */
[----:B------:R-:W-:Y:S01]  /*69d0*/  FADD.FTZ R121, R121, -R122 ;  /* 0x8000007a79797221 */ /* 0x000fe20000010000 */
[----:B------:R-:W-:Y:S01]  /*69e0*/  FFMA.FTZ R123, R123, UR8, R78 ;  /* 0x000000087b7b7c23 */ /* 0x000fe2000801004e */
[----:B------:R-:W-:Y:S01]  /*69f0*/  FADD.FTZ R126, R120, -R129 ;  /* 0x80000081787e7221 */ /* 0x000fe20000010000 */
[----:B------:R-:W-:Y:S01]  /*6a00*/  SHF.L.U32 R129, R99, 0x10, RZ ;  /* 0x0000001063817819 */ /* 0x000fe200000006ff */
[----:B------:R-:W-:Y:S01]  /*6a10*/  FFMA.FTZ R125, R125, UR8, R76 ;  /* 0x000000087d7d7c23 */ /* 0x000fe2000801004c */
[----:B------:R-:W-:Y:S01]  /*6a20*/  FMUL.FTZ R120, R123, UR7 ;  /* 0x000000077b787c20 */ /* 0x000fe20008410000 */
        /* <DEDUP_REMOVED lines=8> */
[----:B------:R-:W-:Y:S01]  /*6ab0*/  FMUL.FTZ R125, R125, UR7 ;  /* 0x000000077d7d7c20 */ /* 0x000fe20008410000 */
[----:B------:R-:W-:Y:S01]  /*6ac0*/  FFMA.FTZ R121, R121, UR8, R77 ;  /* 0x0000000879797c23 */ /* 0x000fe2000801004d */
[----:B------:R-:W-:Y:S01]  /*6ad0*/  FADD.FTZ R132, R132, -R135 ;  /* 0x8000008784847221 */ /* 0x000fe20000010000 */
[----:B------:R-:W-:Y:S01]  /*6ae0*/  FMUL.FTZ R124, R126, R123 ;  /* 0x0000007b7e7c7220 */ /* 0x000fe20000410000 */
[----:B------:R-:W-:Y:S01]  /*6af0*/  FMUL.FTZ R120, R129, R126 ;  /* 0x0000007e81787220 */ /* 0x000fe20000410000 */
[C---:B------:R-:W-:Y:S01]  /*6b00*/  SHF.L.U32 R123, R98.reuse, 0x10, RZ ;  /* 0x00000010627b7819 */ /* 0x040fe200000006ff */
[----:B------:R-:W-:Y:S01]  /*6b10*/  FMUL.FTZ R121, R121, UR7 ;  /* 0x0000000779797c20 */ /* 0x000fe20008410000 */
[----:B------:R-:W-:Y:S01]  /*6b20*/  PRMT R126, R98, 0x7632, R126 ;  /* 0x00007632627e7816 */ /* 0x000fe2000000007e */
[----:B------:R-:W-:Y:S01]  /*6b30*/  FMUL.FTZ R98, R128, R125 ;  /* 0x0000007d80627220 */ /* 0x000fe20000410000 */
[----:B------:R-:W-:Y:S01]  /*6b40*/  FFMA.FTZ R128, R132, UR8, R74 ;  /* 0x0000000884807c23 */ /* 0x000fe2000801004a */
[----:B------:R-:W-:Y:S01]  /*6b50*/  FMUL.FTZ R123, R125, R123 ;  /* 0x0000007b7d7b7220 */ /* 0x000fe20000410000 */
[----:B------:R-:W-:Y:S01]  /*6b60*/  SHF.L.U32 R126, R126, 0x10, RZ ;  /* 0x000000107e7e7819 */ /* 0x000fe200000006ff */
[----:B------:R-:W-:Y:S01]  /*6b70*/  FFMA.FTZ R172, R172, UR4, R139 ;  /* 0x00000004acac7c23 */ /* 0x000fe2000801008b */
[----:B------:R-:W-:Y:S01]  /*6b80*/  SHF.L.U32 R125, R192, 0x10, RZ ;  /* 0x00000010c07d7819 */ /* 0x000fe200000006ff */
[----:B------:R-:W-:Y:S01]  /*6b90*/  FMUL.FTZ R128, R128, UR7 ;  /* 0x0000000780807c20 */ /* 0x000fe20008410000 */
[----:B------:R-:W-:Y:S01]  /*6ba0*/  SHF.L.U32 R129, R49, 0x10, RZ ;  /* 0x0000001031817819 */ /* 0x000fe200000006ff */
[----:B------:R-:W-:Y:S01]  /*6bb0*/  FMUL.FTZ R126, R121, R126 ;  /* 0x0000007e797e7220 */ /* 0x000fe20000410000 */
[----:B------:R-:W-:Y:S01]  /*6bc0*/  PRMT R131, R97, 0x7632, R131 ;  /* 0x0000763261837816 */ /* 0x000fe20000000083 */
[----:B------:R-:W-:Y:S01]  /*6bd0*/  FMUL.FTZ R121, R125, R121 ;  /* 0x000000797d797220 */ /* 0x000fe20000410000 */
[----:B------:R-:W-:Y:S01]  /*6be0*/  SHF.L.U32 R125, R97, 0x10, RZ ;  /* 0x00000010617d7819 */ /* 0x000fe200000006ff */
[----:B------:R-:W-:Y:S01]  /*6bf0*/  FFMA.FTZ R127, R127, UR8, R75 ;  /* 0x000000087f7f7c23 */ /* 0x000fe2000801004b */
[----:B------:R-:W-:Y:S01]  /*6c00*/  FADD.FTZ R133, R133, -R172 ;  /* 0x800000ac85857221 */ /* 0x000fe20000010000 */
[----:B------:R-:W-:Y:S01]  /*6c10*/  FMUL.FTZ R97, R129, R128 ;  /* 0x0000008081617220 */ /* 0x000fe20000410000 */
[----:B------:R-:W-:Y:S01]  /*6c20*/  SHF.L.U32 R131, R131, 0x10, RZ ;  /* 0x0000001083837819 */ /* 0x000fe200000006ff */
[----:B------:R-:W-:Y:S01]  /*6c30*/  FMUL.FTZ R125, R128, R125 ;  /* 0x0000007d807d7220 */ /* 0x000fe20000410000 */
[----:B------:R-:W-:Y:S01]  /*6c40*/  FMUL.FTZ R128, R127, UR7 ;  /* 0x000000077f807c20 */ /* 0x000fe20008410000 */
[----:B------:R-:W-:Y:S01]  /*6c50*/  SHF.L.U32 R129, R183, 0x10, RZ ;  /* 0x00000010b7817819 */ /* 0x000fe200000006ff */
[----:B------:R-:W-:Y:S01]  /*6c60*/  FFMA.FTZ R133, R133, UR8, R72 ;  /* 0x0000000885857c23 */ /* 0x000fe20008010048 */
[----:B------:R-:W-:Y:S01]  /*6c70*/  FFMA.FTZ R130, R130, UR8, R73 ;  /* 0x0000000882827c23 */ /* 0x000fe20008010049 */
[----:B------:R-:W-:Y:S01]  /*6c80*/  FMUL.FTZ R127, R128, R131 ;  /* 0x00000083807f7220 */ /* 0x000fe20000410000 */
[C---:B------:R-:W-:Y:S01]  /*6c90*/  PRMT R132, R96.reuse, 0x7632, R132 ;  /* 0x0000763260847816 */ /* 0x040fe20000000084 */
[----:B------:R-:W-:Y:S01]  /*6ca0*/  FMUL.FTZ R131, R129, R128 ;  /* 0x0000008081837220 */ /* 0x000fe20000410000 */
[----:B------:R-:W-:Y:S01]  /*6cb0*/  FMUL.FTZ R129, R133, UR7 ;  /* 0x0000000785817c20 */ /* 0x000fe20008410000 */
[----:B------:R-:W-:-:S02]  /*6cc0*/  SHF.L.U32 R128, R96, 0x10, RZ ;  /* 0x0000001060807819 */ /* 0x000fc400000006ff */
[----:B------:R-:W-:Y:S02]  /*6cd0*/  SHF.L.U32 R133, R48, 0x10, RZ ;  /* 0x0000001030857819 */ /* 0x000fe400000006ff */
[----:B------:R-:W-:Y:S01]  /*6ce0*/  SHF.L.U32 R132, R132, 0x10, RZ ;  /* 0x0000001084847819 */ /* 0x000fe200000006ff */
[----:B------:R-:W-:Y:S01]  /*6cf0*/  FMUL.FTZ R128, R129, R128 ;  /* 0x0000008081807220 */ /* 0x000fe20000410000 */
[----:B------:R-:W-:Y:S01]  /*6d00*/  F2FP.BF16.F32.PACK_AB R99, R120, R99 ;  /* 0x000000637863723e */ /* 0x000fe200000010ff */
[----:B------:R-:W-:Y:S01]  /*6d10*/  FMUL.FTZ R96, R133, R129 ;  /* 0x0000008185607220 */ /* 0x000fe20000410000 */
[----:B------:R-:W-:Y:S01]  /*6d20*/  FMUL.FTZ R129, R130, UR7 ;  /* 0x0000000782817c20 */ /* 0x000fe20008410000 */
[----:B------:R-:W-:Y:S02]  /*6d30*/  SHF.L.U32 R130, R182, 0x10, RZ ;  /* 0x00000010b6827819 */ /* 0x000fe400000006ff */
[----:B------:R-:W-:Y:S02]  /*6d40*/  F2FP.BF16.F32.PACK_AB R98, R121, R98 ;  /* 0x000000627962723e */ /* 0x000fe400000010ff */
[----:B------:R-:W-:Y:S01]  /*6d50*/  F2FP.BF16.F32.PACK_AB R97, R131, R97 ;  /* 0x000000618361723e */ /* 0x000fe200000010ff */
[----:B------:R-:W-:Y:S01]  /*6d60*/  FMUL.FTZ R130, R130, R129 ;  /* 0x0000008182827220 */ /* 0x000fe20000410000 */
[----:B------:R-:W-:-:S04]  /*6d70*/  FMUL.FTZ R129, R129, R132 ;  /* 0x0000008481817220 */ /* 0x000fc80000410000 */
[----:B------:R-:W-:-:S07]  /*6d80*/  F2FP.BF16.F32.PACK_AB R96, R130, R96 ;  /* 0x000000608260723e */ /* 0x000fce00000010ff */
.L_x_4797:
        /* <DEDUP_REMOVED lines=23> */
[C---:B-----5:R-:W-:Y:S01]  /*6f00*/  SHF.L.U32 R89, R99.reuse, 0x10, RZ ;  /* 0x0000001063597819 */ /* 0x060fe200000006ff */
[----:B------:R-:W-:Y:S01]  /*6f10*/  FFMA.FTZ R116, R116, UR4, R139 ;  /* 0x0000000474747c23 */ /* 0x000fe2000801008b */
[----:B------:R-:W-:Y:S01]  /*6f20*/  PRMT R99, R99, 0x7632, R99 ;  /* 0x0000763263637816 */ /* 0x000fe20000000063 */
[----:B------:R-:W-:Y:S01]  /*6f30*/  FFMA.FTZ R91, R118, UR8, R87 ;  /* 0x00000008765b7c23 */ /* 0x000fe20008010057 */
[----:B------:R-:W-:Y:S01]  /*6f40*/  FFMA.FTZ R90, R111, UR8, R86 ;  /* 0x000000086f5a7c23 */ /* 0x000fe20008010056 */
[--C-:B------:R-:W-:Y:S01]  /*6f50*/  FFMA.FTZ R114, R114, UR4, R139.reuse ;  /* 0x0000000472727c23 */ /* 0x100fe2000801008b */
[----:B------:R-:W-:Y:S01]  /*6f60*/  SHF.L.U32 R94, R99, 0x10, RZ ;  /* 0x00000010635e7819 */ /* 0x000fe200000006ff */
[--C-:B------:R-:W-:Y:S01]  /*6f70*/  FFMA.FTZ R117, R117, UR4, R139.reuse ;  /* 0x0000000475757c23 */ /* 0x100fe2000801008b */
[----:B------:R-:W-:Y:S01]  /*6f80*/  FADD.FTZ R109, R109, -R116 ;  /* 0x800000746d6d7221 */ /* 0x000fe20000010000 */
[----:B------:R-:W-:Y:S01]  /*6f90*/  SHF.L.U32 R106, R135, 0x10, RZ ;  /* 0x00000010876a7819 */ /* 0x000fe200000006ff */
[----:B------:R-:W-:Y:S01]  /*6fa0*/  FMUL.FTZ R99, R91, UR7 ;  /* 0x000000075b637c20 */ /* 0x000fe20008410000 */
[----:B------:R-:W-:Y:S01]  /*6fb0*/  FFMA.FTZ R115, R115, UR4, R139 ;  /* 0x0000000473737c23 */ /* 0x000fe2000801008b */
[----:B------:R-:W-:Y:S01]  /*6fc0*/  SHF.L.U32 R105, R55, 0x10, RZ ;  /* 0x0000001037697819 */ /* 0x000fe200000006ff */
[----:B------:R-:W-:Y:S01]  /*6fd0*/  FMUL.FTZ R116, R90, UR7 ;  /* 0x000000075a747c20 */ /* 0x000fe20008410000 */
[----:B------:R-:W-:Y:S01]  /*6fe0*/  FADD.FTZ R95, R107, -R114 ;  /* 0x800000726b5f7221 */ /* 0x000fe20000010000 */
[----:B------:R-:W-:Y:S01]  /*6ff0*/  FADD.FTZ R110, R110, -R117 ;  /* 0x800000756e6e7221 */ /* 0x000fe20000010000 */
[----:B------:R-:W-:Y:S01]  /*7000*/  FFMA.FTZ R88, R109, UR8, R84 ;  /* 0x000000086d587c23 */ /* 0x000fe20008010054 */
[----:B------:R-:W-:Y:S01]  /*7010*/  FMUL.FTZ R107, R99, R94 ;  /* 0x0000005e636b7220 */ /* 0x000fe20000410000 */
[----:B------:R-:W-:Y:S01]  /*7020*/  FADD.FTZ R92, R108, -R115 ;  /* 0x800000736c5c7221 */ /* 0x000fe20000010000 */
[----:B------:R-:W-:Y:S01]  /*7030*/  FMUL.FTZ R99, R106, R99 ;  /* 0x000000636a637220 */ /* 0x000fe20000410000 */
[----:B------:R-:W-:Y:S01]  /*7040*/  FMUL.FTZ R108, R116, R89 ;  /* 0x00000059746c7220 */ /* 0x000fe20000410000 */
[C---:B------:R-:W-:Y:S01]  /*7050*/  SHF.L.U32 R106, R98.reuse, 0x10, RZ ;  /* 0x00000010626a7819 */ /* 0x040fe200000006ff */
[----:B------:R-:W-:Y:S01]  /*7060*/  FMUL.FTZ R116, R105, R116 ;  /* 0x0000007469747220 */ /* 0x000fe20000410000 */
[----:B------:R-:W-:Y:S01]  /*7070*/  PRMT R98, R98, 0x7632, R98 ;  /* 0x0000763262627816 */ /* 0x000fe20000000062 */
[----:B------:R-:W-:Y:S01]  /*7080*/  FMUL.FTZ R105, R88, UR7 ;  /* 0x0000000758697c20 */ /* 0x000fe20008410000 */
[----:B------:R-:W-:Y:S01]  /*7090*/  SHF.L.U32 R94, R54, 0x10, RZ ;  /* 0x00000010365e7819 */ /* 0x000fe200000006ff */
[----:B------:R-:W-:Y:S01]  /*70a0*/  FFMA.FTZ R89, R110, UR8, R85 ;  /* 0x000000086e597c23 */ /* 0x000fe20008010055 */
[----:B------:R-:W-:Y:S01]  /*70b0*/  SHF.L.U32 R109, R98, 0x10, RZ ;  /* 0x00000010626d7819 */ /* 0x000fe200000006ff */
[----:B------:R-:W-:Y:S01]  /*70c0*/  FMUL.FTZ R106, R105, R106 ;  /* 0x0000006a696a7220 */ /* 0x000fe20000410000 */
[----:B------:R-:W-:Y:S01]  /*70d0*/  SHF.L.U32 R111, R134, 0x10, RZ ;  /* 0x00000010866f7819 */ /* 0x000fe200000006ff */
[----:B------:R-:W-:Y:S01]  /*70e0*/  FMUL.FTZ R98, R89, UR7 ;  /* 0x0000000759627c20 */ /* 0x000fe20008410000 */
[----:B------:R-:W-:Y:S01]  /*70f0*/  FMUL.FTZ R105, R94, R105 ;  /* 0x000000695e697220 */ /* 0x000fe20000410000 */
[----:B------:R-:W-:Y:S01]  /*7100*/  FFMA.FTZ R94, R95, UR8, R82 ;  /* 0x000000085f5e7c23 */ /* 0x000fe20008010052 */
[----:B------:R-:W-:Y:S01]  /*7110*/  SHF.L.U32 R95, R53, 0x10, RZ ;  /* 0x00000010355f7819 */ /* 0x000fe200000006ff */
[----:B------:R-:W-:Y:S01]  /*7120*/  FMUL.FTZ R110, R98, R109 ;  /* 0x0000006d626e7220 */ /* 0x000fe20000410000 */
[C---:B------:R-:W-:Y:S01]  /*7130*/  SHF.L.U32 R109, R97.reuse, 0x10, RZ ;  /* 0x00000010616d7819 */ /* 0x040fe200000006ff */
[----:B------:R-:W-:Y:S01]  /*7140*/  FMUL.FTZ R114, R94, UR7 ;  /* 0x000000075e727c20 */ /* 0x000fe20008410000 */
[----:B------:R-:W-:Y:S01]  /*7150*/  PRMT R97, R97, 0x7632, R97 ;  /* 0x0000763261617816 */ /* 0x000fe20000000061 */
[----:B------:R-:W-:Y:S01]  /*7160*/  FMUL.FTZ R98, R111, R98 ;  /* 0x000000626f627220 */ /* 0x000fe20000410000 */
[----:B------:R-:W-:Y:S01]  /*7170*/  SHF.L.U32 R112, R133, 0x10, RZ ;  /* 0x0000001085707819 */ /* 0x000fe200000006ff */
[----:B------:R-:W-:Y:S01]  /*7180*/  FMUL.FTZ R109, R114, R109 ;  /* 0x0000006d726d7220 */ /* 0x000fe20000410000 */
[----:B------:R-:W-:Y:S01]  /*7190*/  FMUL.FTZ R114, R95, R114 ;  /* 0x000000725f727220 */ /* 0x000fe20000410000 */
[----:B------:R-:W-:Y:S01]  /*71a0*/  FFMA.FTZ R95, R92, UR8, R83 ;  /* 0x000000085c5f7c23 */ /* 0x000fe20008010053 */
[----:B------:R-:W-:-:S02]  /*71b0*/  SHF.L.U32 R92, R97, 0x10, RZ ;  /* 0x00000010615c7819 */ /* 0x000fc400000006ff */
[----:B------:R-:W-:Y:S01]  /*71c0*/  SHF.L.U32 R118, R52, 0x10, RZ ;  /* 0x0000001034767819 */ /* 0x000fe200000006ff */
[----:B------:R-:W-:Y:S01]  /*71d0*/  FMUL.FTZ R97, R95, UR7 ;  /* 0x000000075f617c20 */ /* 0x000fe20008410000 */
[----:B------:R-:W-:Y:S02]  /*71e0*/  F2FP.BF16.F32.PACK_AB R99, R99, R116 ;  /* 0x000000746363723e */ /* 0x000fe400000010ff */
[----:B------:R-:W-:Y:S01]  /*71f0*/  F2FP.BF16.F32.PACK_AB R98, R98, R105 ;  /* 0x000000696262723e */ /* 0x000fe200000010ff */
[----:B------:R-:W-:Y:S01]  /*7200*/  FMUL.FTZ R111, R97, R92 ;  /* 0x0000005c616f7220 */ /* 0x000fe20000410000 */
[----:B------:R-:W-:Y:S01]  /*7210*/  FFMA.FTZ R92, R93, UR8, R80 ;  /* 0x000000085d5c7c23 */ /* 0x000fe20008010050 */
[----:B------:R-:W-:Y:S01]  /*7220*/  FMUL.FTZ R97, R112, R97 ;  /* 0x0000006170617220 */ /* 0x000fe20000410000 */
[----:B------:R-:W-:Y:S02]  /*7230*/  SHF.L.U32 R112, R96, 0x10, RZ ;  /* 0x0000001060707819 */ /* 0x000fe400000006ff */
[----:B------:R-:W-:Y:S01]  /*7240*/  FMUL.FTZ R93, R92, UR7 ;  /* 0x000000075c5d7c20 */ /* 0x000fe20008410000 */
[----:B------:R-:W-:-:S02]  /*7250*/  PRMT R96, R96, 0x7632, R96 ;  /* 0x0000763260607816 */ /* 0x000fc40000000060 */
[----:B------:R-:W-:Y:S01]  /*7260*/  F2FP.BF16.F32.PACK_AB R97, R97, R114 ;  /* 0x000000726161723e */ /* 0x000fe200000010ff */
[----:B------:R-:W-:Y:S01]  /*7270*/  FMUL.FTZ R112, R93, R112 ;  /* 0x000000705d707220 */ /* 0x000fe20000410000 */
[----:B------:R-:W-:Y:S01]  /*7280*/  FMUL.FTZ R115, R118, R93 ;  /* 0x0000005d76737220 */ /* 0x000fe20000410000 */
[----:B------:R-:W-:Y:S01]  /*7290*/  FFMA.FTZ R93, R104, UR8, R81 ;  /* 0x00000008685d7c23 */ /* 0x000fe20008010051 */
[----:B------:R-:W-:Y:S02]  /*72a0*/  SHF.L.U32 R104, R132, 0x10, RZ ;  /* 0x0000001084687819 */ /* 0x000fe400000006ff */
[----:B------:R-:W-:Y:S01]  /*72b0*/  SHF.L.U32 R96, R96, 0x10, RZ ;  /* 0x0000001060607819 */ /* 0x000fe200000006ff */
[----:B------:R-:W-:-:S04]  /*72c0*/  FMUL.FTZ R113, R93, UR7 ;  /* 0x000000075d717c20 */ /* 0x000fc80008410000 */
[----:B------:R-:W-:Y:S01]  /*72d0*/  FMUL.FTZ R104, R104, R113 ;  /* 0x0000007168687220 */ /* 0x000fe20000410000 */
[----:B------:R-:W-:-:S04]  /*72e0*/  FMUL.FTZ R113, R113, R96 ;  /* 0x0000006071717220 */ /* 0x000fc80000410000 */
[----:B------:R-:W-:Y:S01]  /*72f0*/  F2FP.BF16.F32.PACK_AB R96, R104, R115 ;  /* 0x000000736860723e */ /* 0x000fe200000010ff */
[----:B------:R-:W-:Y:S06]  /*7300*/  BRA `(.L_x_4799) ;  /* 0x0000000400207947 */ /* 0x000fec0003800000 */
.L_x_4798:
[--C-:B------:R-:W-:Y:S01]  /*7310*/  FFMA.FTZ R121, R112, UR4, R139.reuse ;  /* 0x0000000470797c23 */ /* 0x100fe2000801008b */
        /* <DEDUP_REMOVED lines=8> */
[----:B------:R-:W-:Y:S01]  /*73a0*/  FFMA.FTZ R111, R111, UR8, R86 ;  /* 0x000000086f6f7c23 */ /* 0x000fe20008010056 */
[----:B------:R-:W-:Y:S01]  /*73b0*/  FADD.FTZ R112, R108, -R115 ;  /* 0x800000736c707221 */ /* 0x000fe20000010000 */
[----:B------:R-:W-:Y:S01]  /*73c0*/  FADD.FTZ R118, R113, -R118 ;  /* 0x8000007671767221 */ /* 0x000fe20000010000 */
[----:B-----5:R-:W-:Y:S01]  /*73d0*/  SHF.L.U32 R108, R99, 0x10, RZ ;  /* 0x00000010636c7819 */ /* 0x020fe200000006ff */
[----:B------:R-:W-:Y:S01]  /*73e0*/  FMUL.FTZ R111, R111, UR7 ;  /* 0x000000076f6f7c20 */ /* 0x000fe20008410000 */
[----:B------:R-:W-:Y:S01]  /*73f0*/  SHF.L.U32 R114, R55, 0x10, RZ ;  /* 0x0000001037727819 */ /* 0x000fe200000006ff */
[----:B------:R-:W-:Y:S01]  /*7400*/  FADD.FTZ R105, R105, -R104 ;  /* 0x8000006869697221 */ /* 0x000fe20000010000 */
[----:B------:R-:W-:Y:S01]  /*7410*/  FADD.FTZ R104, R106, -R121 ;  /* 0x800000796a687221 */ /* 0x000fe20000010000 */
[----:B------:R-:W-:Y:S01]  /*7420*/  FADD.FTZ R109, R109, -R116 ;  /* 0x800000746d6d7221 */ /* 0x000fe20000010000 */
[----:B------:R-:W-:Y:S01]  /*7430*/  FFMA.FTZ R118, R118, UR8, R87 ;  /* 0x0000000876767c23 */ /* 0x000fe20008010057 */
[----:B------:R-:W-:Y:S01]  /*7440*/  PRMT R106, R99, 0x7632, R106 ;  /* 0x00007632636a7816 */ /* 0x000fe2000000006a */
[----:B------:R-:W-:Y:S01]  /*7450*/  FFMA.FTZ R117, R117, UR4, R139 ;  /* 0x0000000475757c23 */ /* 0x000fe2000801008b */
[----:B------:R-:W-:Y:S01]  /*7460*/  FMUL.FTZ R108, R111, R108 ;  /* 0x0000006c6f6c7220 */ /* 0x000fe20000410000 */
[----:B------:R-:W-:Y:S01]  /*7470*/  FMUL.FTZ R99, R114, R111 ;  /* 0x0000006f72637220 */ /* 0x000fe20000410000 */
[----:B------:R-:W-:Y:S01]  /*7480*/  SHF.L.U32 R111, R135, 0x10, RZ ;  /* 0x00000010876f7819 */ /* 0x000fe200000006ff */
[----:B------:R-:W-:Y:S01]  /*7490*/  FMUL.FTZ R118, R118, UR7 ;  /* 0x0000000776767c20 */ /* 0x000fe20008410000 */
[----:B------:R-:W-:Y:S01]  /*74a0*/  FFMA.FTZ R109, R109, UR8, R84 ;  /* 0x000000086d6d7c23 */ /* 0x000fe20008010054 */
[----:B------:R-:W-:Y:S01]  /*74b0*/  FADD.FTZ R110, R110, -R117 ;  /* 0x800000756e6e7221 */ /* 0x000fe20000010000 */
[----:B------:R-:W-:Y:S01]  /*74c0*/  SHF.L.U32 R116, R54, 0x10, RZ ;  /* 0x0000001036747819 */ /* 0x000fe200000006ff */
[----:B------:R-:W-:Y:S01]  /*74d0*/  FMUL.FTZ R114, R111, R118 ;  /* 0x000000766f727220 */ /* 0x000fe20000410000 */
        /* <DEDUP_REMOVED lines=8> */
[----:B------:R-:W-:Y:S01]  /*7560*/  FMUL.FTZ R115, R110, UR7 ;  /* 0x000000076e737c20 */ /* 0x000fe20008410000 */
[----:B------:R-:W-:Y:S01]  /*7570*/  FMUL.FTZ R107, R118, R107 ;  /* 0x0000006b766b7220 */ /* 0x000fe20000410000 */
[----:B------:R-:W-:Y:S01]  /*7580*/  SHF.L.U32 R118, R134, 0x10, RZ ;  /* 0x0000001086767819 */ /* 0x000fe200000006ff */
[----:B------:R-:W-:Y:S01]  /*7590*/  FMUL.FTZ R112, R112, UR7 ;  /* 0x0000000770707c20 */ /* 0x000fe20008410000 */
[----:B------:R-:W-:Y:S01]  /*75a0*/  FMUL.FTZ R110, R115, R116 ;  /* 0x00000074736e7220 */ /* 0x000fe20000410000 */
[----:B------:R-:W-:Y:S01]  /*75b0*/  SHF.L.U32 R116, R97, 0x10, RZ ;  /* 0x0000001061747819 */ /* 0x000fe200000006ff */
[----:B------:R-:W-:Y:S01]  /*75c0*/  FFMA.FTZ R119, R119, UR8, R82 ;  /* 0x0000000877777c23 */ /* 0x000fe20008010052 */
[----:B------:R-:W-:Y:S01]  /*75d0*/  PRMT R97, R97, 0x7632, R97 ;  /* 0x0000763261617816 */ /* 0x000fe20000000061 */
[----:B------:R-:W-:Y:S01]  /*75e0*/  FFMA.FTZ R104, R104, UR8, R81 ;  /* 0x0000000868687c23 */ /* 0x000fe20008010051 */
[----:B------:R-:W-:Y:S01]  /*75f0*/  SHF.L.U32 R113, R133, 0x10, RZ ;  /* 0x0000001085717819 */ /* 0x000fe200000006ff */
[----:B------:R-:W-:Y:S01]  /*7600*/  FMUL.FTZ R115, R118, R115 ;  /* 0x0000007376737220 */ /* 0x000fe20000410000 */
[----:B------:R-:W-:Y:S01]  /*7610*/  SHF.L.U32 R97, R97, 0x10, RZ ;  /* 0x0000001061617819 */ /* 0x000fe200000006ff */
[----:B------:R-:W-:Y:S01]  /*7620*/  FFMA.FTZ R105, R105, UR8, R80 ;  /* 0x0000000869697c23 */ /* 0x000fe20008010050 */
[----:B------:R-:W-:Y:S01]  /*7630*/  FMUL.FTZ R119, R119, UR7 ;  /* 0x0000000777777c20 */ /* 0x000fe20008410000 */
[----:B------:R-:W-:Y:S01]  /*7640*/  SHF.L.U32 R118, R53, 0x10, RZ ;  /* 0x0000001035767819 */ /* 0x000fe200000006ff */
[----:B------:R-:W-:Y:S01]  /*7650*/  FMUL.FTZ R106, R109, R106 ;  /* 0x0000006a6d6a7220 */ /* 0x000fe20000410000 */
[----:B------:R-:W-:Y:S01]  /*7660*/  FMUL.FTZ R111, R112, R97 ;  /* 0x00000061706f7220 */ /* 0x000fe20000410000 */
        /* <DEDUP_REMOVED lines=18> */
.L_x_4799:
[----:B------:R-:W0:Y:S01]  /*7790*/  @P0 LDC.64 R104, c[0x0][0x478] ;  /* 0x00011e00ff680b82 */ /* 0x000e220000000a00 */
[----:B------:R-:W-:Y:S01]  /*77a0*/  MOV R115, 0x10 ;  /* 0x0000001000737802 */ /* 0x000fe20000000f00 */
[----:B0-----:R-:W-:-:S05]  /*77b0*/  @P0 IMAD.WIDE.U32 R104, R0, 0x20, R104 ;  /* 0x0000002000680825 */ /* 0x001fca00078e0068 */
[----:B------:R-:W-:Y:S04]  /*77c0*/  @P0 STG.E.128 desc[UR16][R104.64], R92 ;  /* 0x0000005c68000986 */ /* 0x000fe8000c101d10 */
[----:B------:R0:W-:Y:S02]  /*77d0*/  @P0 STG.E.128 desc[UR16][R104.64+0x10], R88 ;  /* 0x0000105868000986 */ /* 0x0001e4000c101d10 */
[----:B0-----:R-:W-:-:S05]  /*77e0*/  IMAD.WIDE.U32 R104, R0, R115, UR26 ;  /* 0x0000001a00687e25 */ /* 0x001fca000f8e0073 */
[----:B------:R0:W-:Y:S02]  /*77f0*/  STG.E.128 desc[UR16][R104.64], R96 ;  /* 0x0000006068007986 */ /* 0x0001e4000c101d10 */
.L_x_4791:
        /* <DEDUP_REMOVED lines=113> */
.L_x_4779:
[----:B------:R-:W2:Y:S01]  /*7f10*/  S2R R32, SR_TID.X ;  /* 0x0000000000207919 */ /* 0x000ea20000002100 */
[----:B------:R-:W3:Y:S08]  /*7f20*/  S2UR UR4, SR_CTAID.X ;  /* 0x00000000000479c3 */ /* 0x000ef00000002500 */
[----:B------:R-:W3:Y:S08]  /*7f30*/  LDC R0, c[0x0][0x388] ;  /* 0x0000e200ff007b82 */ /* 0x000ef00000000800 */
[----:B------:R-:W4:Y:S08]  /*7f40*/  LDC.64 R2, c[0x0][0x440] ;  /* 0x00011000ff027b82 */ /* 0x000f300000000a00 */
[----:B------:R-:W5:Y:S08]  /*7f50*/  LDC.64 R20, c[0x0][0x448] ;  /* 0x00011200ff147b82 */ /* 0x000f700000000a00 */
[----:B------:R-:W1:Y:S01]  /*7f60*/  LDC.64 R22, c[0x0][0x460] ;  /* 0x00011800ff167b82 */ /* 0x000e620000000a00 */
[----:B---3--:R-:W-:-:S05]  /*7f70*/  IMAD R0, R0, UR4, RZ ;  /* 0x0000000400007c24 */ /* 0x008fca000f8e02ff */
[----:B--2---:R-:W-:-:S05]  /*7f80*/  LEA.HI R33, R0, R32, RZ, 0x1d ;  /* 0x0000002000217211 */ /* 0x004fca00078fe8ff */
[----:B----4-:R-:W-:-:S04]  /*7f90*/  IMAD.WIDE.U32 R2, R33, 0x20, R2 ;  /* 0x0000002021027825 */ /* 0x010fc800078e0002 */
[C---:B-----5:R-:W-:Y:S01]  /*7fa0*/  IMAD.WIDE.U32 R20, R33.reuse, 0x20, R20 ;  /* 0x0000002021147825 */ /* 0x060fe200078e0014 */
        /* <DEDUP_REMOVED lines=26> */
.L_x_4801:
        /* <DEDUP_REMOVED lines=11> */
.L_x_15643:


//--------------------- .text._ZN10layer_norm13ln_bwd_kernelINS_13Kernel_traitsI13__nv_bfloat16S2_fS2_fjLj4096ELj1ELj1ELj4ELj16ENS_18Kernel_traits_baseILj4096ES2_S2_fS2_fjLj128EEEEELb0ELb1ELb1ELb0EEEvNS_9BwdParamsE --------------------------
	.section	.text._ZN10layer_norm13ln_bwd_kernelINS_13Kernel_traitsI13__nv_bfloat16S2_fS2_fjLj4096ELj1ELj1ELj4ELj16ENS_18Kernel_traits_baseILj4096ES2_S2_fS2_fjLj128EEEEELb0ELb1ELb1ELb0EEEvNS_9BwdParamsE,"ax",@progbits
	.align	128
        .global         _ZN10layer_norm13ln_bwd_kernelINS_13Kernel_traitsI13__nv_bfloat16S2_fS2_fjLj4096ELj1ELj1ELj4ELj16ENS_18Kernel_traits_baseILj4096ES2_S2_fS2_fjLj128EEEEELb0ELb1ELb1ELb0EEEvNS_9BwdParamsE
        .type           _ZN10layer_norm13ln_bwd_kernelINS_13Kernel_traitsI13__nv_bfloat16S2_fS2_fjLj4096ELj1ELj1ELj4ELj16ENS_18Kernel_traits_baseILj4096ES2_S2_fS2_fjLj128EEEEELb0ELb1ELb1ELb0EEEvNS_9BwdParamsE,@function
        .size           _ZN10layer_norm13ln_bwd_kernelINS_13Kernel_traitsI13__nv_bfloat16S2_fS2_fjLj4096ELj1ELj1ELj4ELj16ENS_18Kernel_traits_baseILj4096ES2_S2_fS2_fjLj128EEEEELb0ELb1ELb1ELb0EEEvNS_9BwdParamsE,(.L_x_15644 - _ZN10layer_norm13ln_bwd_kernelINS_13Kernel_traitsI13__nv_bfloat16S2_fS2_fjLj4096ELj1ELj1ELj4ELj16ENS_18Kernel_traits_baseILj4096ES2_S2_fS2_fjLj128EEEEELb0ELb1ELb1ELb0EEEvNS_9BwdParamsE)
        .other          _ZN10layer_norm13ln_bwd_kernelINS_13Kernel_traitsI13__nv_bfloat16S2_fS2_fjLj4096ELj1ELj1ELj4ELj16ENS_18Kernel_traits_baseILj4096ES2_S2_fS2_fjLj128EEEEELb0ELb1ELb1ELb0EEEvNS_9BwdParamsE,@"STO_CUDA_ENTRY STV_DEFAULT"
_ZN10layer_norm13ln_bwd_kernelINS_13Kernel_traitsI13__nv_bfloat16S2_fS2_fjLj4096ELj1ELj1ELj4ELj16ENS_18Kernel_traits_baseILj4096ES2_S2_fS2_fjLj128EEEEELb0ELb1ELb1ELb0EEEvNS_9BwdParamsE:
.text._ZN10layer_norm13ln_bwd_kernelINS_13Kernel_traitsI13__nv_bfloat16S2_fS2_fjLj4096ELj1ELj1ELj4ELj16ENS_18Kernel_traits_baseILj4096ES2_S2_fS2_fjLj128EEEEELb0ELb1ELb1ELb0EEEvNS_9BwdParamsE:
[----:B------:R-:W0:Y:S02]  /*0000*/  LDC R1, c[0x0][0x37c] ;  /* 0x0000df00ff017b82 */ /* 0x000e240000000800 */
[----:B0-----:R-:W-:Y:S01]  /*0010*/  IADD3 R1, PT, PT, R1, -0x98, RZ ;  /* 0xffffff6801017810 */ /* 0x001fe20007ffe0ff */
[----:B------:R-:W0:Y:S01]  /*0020*/  S2R R12, SR_TID.X ;  /* 0x00000000000c7919 */ /* 0x000e220000002100 */
[----:B------:R-:W1:Y:S03]  /*0030*/  LDCU UR10, c[0x0][0x388] ;  /* 0x00007100ff0a77ac */ /* 0x000e660008000800 */
[----:B------:R-:W2:Y:S04]  /*0040*/  LDL.64 R52, [R1+0x50] ;  /* 0x0000500001347983 */ /* 0x000ea80000100a00 */
[----:B------:R-:W2:Y:S04]  /*0050*/  LDL.64 R54, [R1+0x58] ;  /* 0x0000580001367983 */ /* 0x000ea80000100a00 */
[----:B------:R-:W3:Y:S04]  /*0060*/  LDL.64 R48, [R1+0x40] ;  /* 0x0000400001307983 */ /* 0x000ee80000100a00 */
[----:B------:R-:W3:Y:S04]  /*0070*/  LDL.64 R50, [R1+0x48] ;  /* 0x0000480001327983 */ /* 0x000ee80000100a00 */
[----:B------:R-:W4:Y:S04]  /*0080*/  LDL.64 R44, [R1+0x30] ;  /* 0x00003000012c7983 */ /* 0x000f280000100a00 */
[----:B------:R-:W4:Y:S01]  /*0090*/  LDL.64 R46, [R1+0x38] ;  /* 0x00003800012e7983 */ /* 0x000f220000100a00 */
[----:B-1----:R-:W-:Y:S01]  /*00a0*/  USHF.R.S32.HI UR4, URZ, 0x1f, UR10 ;  /* 0x0000001fff047899 */ /* 0x002fe2000801140a */
[----:B------:R-:W1:Y:S03]  /*00b0*/  LDCU.64 UR16, c[0x0][0x358] ;  /* 0x00006b00ff1077ac */ /* 0x000e660008000a00 */
[----:B------:R-:W-:Y:S01]  /*00c0*/  ULEA.HI UR4, UR4, UR10, URZ, 0x3 ;  /* 0x0000000a04047291 */ /* 0x000fe2000f8f18ff */
[----:B0-----:R-:W-:-:S05]  /*00d0*/  LOP3.LUT R2, R12, 0x7f, RZ, 0x3c, !PT ;  /* 0x0000007f0c027812 */ /* 0x001fca00078e3cff */
[----:B------:R-:W-:-:S04]  /*00e0*/  MOV R3, UR4 ;  /* 0x0000000400037c02 */ /* 0x000fc80008000f00 */
[----:B------:R-:W-:Y:S01]  /*00f0*/  LEA.HI.SX32 R2, R3, R2, 0x1d ;  /* 0x0000000203027211 */ /* 0x000fe200078feaff */
[----:B------:R-:W0:Y:S01]  /*0100*/  S2UR UR26, SR_CTAID.X ;  /* 0x00000000001a79c3 */ /* 0x000e220000002500 */
[----:B------:R-:W-:Y:S01]  /*0110*/  MOV R3, R12 ;  /* 0x0000000c00037202 */ /* 0x000fe20000000f00 */
[----:B------:R-:W0:Y:S01]  /*0120*/  LDCU UR4, c[0x0][0x384] ;  /* 0x00007080ff0477ac */ /* 0x000e220008000800 */
[C---:B------:R-:W-:Y:S02]  /*0130*/  ISETP.GE.U32.AND P1, PT, R2.reuse, 0x80, PT ;  /* 0x000000800200780c */ /* 0x040fe40003f26070 */
[C---:B------:R-:W-:Y:S02]  /*0140*/  ISETP.GE.U32.AND P3, PT, R2.reuse, 0x100, PT ;  /* 0x000001000200780c */ /* 0x040fe40003f66070 */
[C---:B------:R-:W-:Y:S02]  /*0150*/  ISETP.GE.U32.AND P4, PT, R2.reuse, 0x180, PT ;  /* 0x000001800200780c */ /* 0x040fe40003f86070 */
[----:B------:R-:W-:-:S07]  /*0160*/  ISETP.GE.U32.AND P5, PT, R2, 0x200, PT ;  /* 0x000002000200780c */ /* 0x000fce0003fa6070 */
[----:B------:R-:W1:Y:S08]  /*0170*/  @P1 LDC.64 R4, c[0x0][0x3d0] ;  /* 0x0000f400ff041b82 */ /* 0x000e700000000a00 */
[----:B------:R-:W0:Y:S08]  /*0180*/  @P1 LDC.64 R6, c[0x0][0x3e8] ;  /* 0x0000fa00ff061b82 */ /* 0x000e300000000a00 */
[----:B------:R-:W0:Y:S08]  /*0190*/  @P3 LDC.64 R8, c[0x0][0x3d0] ;  /* 0x0000f400ff083b82 */ /* 0x000e300000000a00 */
[----:B------:R-:W0:Y:S01]  /*01a0*/  @P3 LDC.64 R10, c[0x0][0x3e8] ;  /* 0x0000fa00ff0a3b82 */ /* 0x000e220000000a00 */
[----:B-1----:R-:W-:-:S07]  /*01b0*/  @P1 IMAD.WIDE.U32 R4, R3, 0x10, R4 ;  /* 0x0000001003041825 */ /* 0x002fce00078e0004 */
[----:B------:R-:W1:Y:S01]  /*01c0*/  @P4 LDC.64 R16, c[0x0][0x3d0] ;  /* 0x0000f400ff104b82 */ /* 0x000e620000000a00 */
[C---:B0-----:R-:W-:Y:S01]  /*01d0*/  @P1 IMAD.WIDE.U32 R6, R3.reuse, 0x10, R6 ;  /* 0x0000001003061825 */ /* 0x041fe200078e0006 */
[----:B------:R-:W-:Y:S01]  /*01e0*/  @P1 LOP3.LUT R3, R3, 0x80, RZ, 0xfc, !PT ;  /* 0x0000008003031812 */ /* 0x000fe200078efcff */
[----:B------:R-:W-:Y:S01]  /*01f0*/  UISETP.GE.AND UP0, UPT, UR26, UR4, UPT ;  /* 0x000000041a00728c */ /* 0x000fe2000bf06270 */
[----:B------:R-:W-:Y:S02]  /*0200*/  CS2R R76, SRZ ;  /* 0x00000000004c7805 */ /* 0x000fe4000001ff00 */
[----:B------:R-:W5:Y:S02]  /*0210*/  @P1 LDG.E.128 R28, desc[UR16][R6.64] ;  /* 0x00000010061c1981 */ /* 0x000f64000c1e1d00 */
[----:B------:R-:W0:Y:S01]  /*0220*/  @P4 LDC.64 R18, c[0x0][0x3e8] ;  /* 0x0000fa00ff124b82 */ /* 0x000e220000000a00 */
[----:B------:R-:W-:-:S07]  /*0230*/  @P3 IMAD.WIDE.U32 R12, R3, 0x10, R8 ;  /* 0x00000010030c3825 */ /* 0x000fce00078e0008 */
[----:B------:R-:W0:Y:S01]  /*0240*/  @P5 LDC.64 R20, c[0x0][0x3d0] ;  /* 0x0000f400ff145b82 */ /* 0x000e220000000a00 */
[C---:B------:R-:W-:Y:S01]  /*0250*/  @P3 IMAD.WIDE.U32 R14, R3.reuse, 0x10, R10 ;  /* 0x00000010030e3825 */ /* 0x040fe200078e000a */
[----:B------:R-:W-:Y:S02]  /*0260*/  @P3 IADD3 R3, PT, PT, R3, 0x80, RZ ;  /* 0x0000008003033810 */ /* 0x000fe40007ffe0ff */
[----:B------:R-:W-:Y:S02]  /*0270*/  CS2R R78, SRZ ;  /* 0x00000000004e7805 */ /* 0x000fe4000001ff00 */
[----:B------:R-:W-:Y:S01]  /*0280*/  CS2R R84, SRZ ;  /* 0x0000000000547805 */ /* 0x000fe2000001ff00 */
[----:B------:R4:W5:Y:S01]  /*0290*/  @P3 LDG.E.128 R32, desc[UR16][R14.64] ;  /* 0x000000100e203981 */ /* 0x000962000c1e1d00 */
[----:B------:R-:W0:Y:S01]  /*02a0*/  @P5 LDC.64 R22, c[0x0][0x3e8] ;  /* 0x0000fa00ff165b82 */ /* 0x000e220000000a00 */
[----:B-1----:R-:W-:-:S04]  /*02b0*/  @P4 IMAD.WIDE.U32 R16, R3, 0x10, R16 ;  /* 0x0000001003104825 */ /* 0x002fc800078e0010 */
[C---:B0-----:R-:W-:Y:S01]  /*02c0*/  @P4 IMAD.WIDE.U32 R18, R3.reuse, 0x10, R18 ;  /* 0x0000001003124825 */ /* 0x041fe200078e0012 */
[----:B------:R-:W-:-:S04]  /*02d0*/  @P4 IADD3 R3, PT, PT, R3, 0x80, RZ ;  /* 0x0000008003034810 */ /* 0x000fc80007ffe0ff */
[----:B------:R0:W5:Y:S01]  /*02e0*/  @P4 LDG.E.128 R36, desc[UR16][R18.64] ;  /* 0x0000001012244981 */ /* 0x000162000c1e1d00 */
[----:B------:R-:W-:-:S05]  /*02f0*/  @P5 IMAD.WIDE.U32 R8, R3, 0x10, R20 ;  /* 0x0000001003085825 */ /* 0x000fca00078e0014 */
[----:B------:R0:W5:Y:S01]  /*0300*/  @P5 LDG.E.128 R244, desc[UR16][R8.64] ;  /* 0x0000001008f45981 */ /* 0x000162000c1e1d00 */
[----:B------:R-:W-:-:S05]  /*0310*/  @P5 IMAD.WIDE.U32 R10, R3, 0x10, R22 ;  /* 0x00000010030a5825 */ /* 0x000fca00078e0016 */
[----:B------:R0:W5:Y:S04]  /*0320*/  @P5 LDG.E.128 R40, desc[UR16][R10.64] ;  /* 0x000000100a285981 */ /* 0x000168000c1e1d00 */
[----:B--2---:R-:W2:Y:S04]  /*0330*/  @P1 LDG.E.128 R52, desc[UR16][R4.64] ;  /* 0x0000001004341981 */ /* 0x004ea8000c1e1d00 */
[----:B---3--:R-:W3:Y:S04]  /*0340*/  @P3 LDG.E.128 R48, desc[UR16][R12.64] ;  /* 0x000000100c303981 */ /* 0x008ee8000c1e1d00 */
[----:B----4-:R-:W4:Y:S01]  /*0350*/  @P4 LDG.E.128 R44, desc[UR16][R16.64] ;  /* 0x00000010102c4981 */ /* 0x010f22000c1e1d00 */
        /* <DEDUP_REMOVED lines=39> */
[----:B--2---:R1:W-:Y:S01]  /*05d0*/  @P1 STL.64 [R1+0x50], R52 ;  /* 0x0000503401001387 */ /* 0x0043e20000100a00 */
[----:B------:R-:W-:Y:S01]  /*05e0*/  MOV R139, R55 ;  /* 0x00000037008b7202 */ /* 0x000fe20000000f00 */
[----:B------:R-:W-:Y:S01]  /*05f0*/  IMAD.MOV.U32 R138, RZ, RZ, R54 ;  /* 0x000000ffff8a7224 */ /* 0x000fe200078e0036 */
[----:B------:R-:W-:Y:S01]  /*0600*/  MOV R137, R53 ;  /* 0x0000003500897202 */ /* 0x000fe20000000f00 */
[----:B------:R-:W-:Y:S01]  /*0610*/  @P1 STL.64 [R1+0x58], R54 ;  /* 0x0000583601001387 */ /* 0x000fe20000100a00 */
[----:B------:R-:W-:-:S03]  /*0620*/  MOV R136, R52 ;  /* 0x0000003400887202 */ /* 0x000fc60000000f00 */
[----:B---3--:R2:W-:Y:S01]  /*0630*/  @P3 STL.64 [R1+0x40], R48 ;  /* 0x0000403001003387 */ /* 0x0085e20000100a00 */
[----:B------:R-:W-:-:S03]  /*0640*/  MOV R23, R51 ;  /* 0x0000003300177202 */ /* 0x000fc60000000f00 */
[----:B------:R3:W-:Y:S01]  /*0650*/  @P3 STL.64 [R1+0x48], R50 ;  /* 0x0000483201003387 */ /* 0x0007e20000100a00 */
[----:B------:R-:W-:Y:S02]  /*0660*/  MOV R22, R50 ;  /* 0x0000003200167202 */ /* 0x000fe40000000f00 */
[----:B-1----:R-:W-:Y:S02]  /*0670*/  CS2R R52, SRZ ;  /* 0x0000000000347805 */ /* 0x002fe4000001ff00 */
[----:B------:R-:W-:Y:S01]  /*0680*/  MOV R21, R49 ;  /* 0x0000003100157202 */ /* 0x000fe20000000f00 */
[----:B----4-:R1:W-:Y:S01]  /*0690*/  @P4 STL.64 [R1+0x30], R44 ;  /* 0x0000302c01004387 */ /* 0x0103e20000100a00 */
[----:B------:R-:W-:Y:S01]  /*06a0*/  MOV R20, R48 ;  /* 0x0000003000147202 */ /* 0x000fe20000000f00 */
[----:B------:R-:W-:Y:S01]  /*06b0*/  IMAD.MOV.U32 R14, RZ, RZ, R47 ;  /* 0x000000ffff0e7224 */ /* 0x000fe200078e002f */
[----:B------:R-:W-:Y:S01]  /*06c0*/  MOV R13, R46 ;  /* 0x0000002e000d7202 */ /* 0x000fe20000000f00 */
[----:B------:R4:W-:Y:S01]  /*06d0*/  @P4 STL.64 [R1+0x38], R46 ;  /* 0x0000382e01004387 */ /* 0x0009e20000100a00 */
[----:B------:R-:W-:-:S02]  /*06e0*/  MOV R12, R45 ;  /* 0x0000002d000c7202 */ /* 0x000fc40000000f00 */
[----:B--2---:R-:W-:Y:S02]  /*06f0*/  CS2R R48, SRZ ;  /* 0x0000000000307805 */ /* 0x004fe4000001ff00 */
[----:B------:R-:W-:Y:S02]  /*0700*/  MOV R7, R44 ;  /* 0x0000002c00077202 */ /* 0x000fe40000000f00 */
[----:B---3--:R-:W-:Y:S02]  /*0710*/  CS2R R50, SRZ ;  /* 0x0000000000327805 */ /* 0x008fe4000001ff00 */
[----:B------:R-:W-:Y:S02]  /*0720*/  CS2R R54, SRZ ;  /* 0x0000000000367805 */ /* 0x000fe4000001ff00 */
[----:B-1----:R-:W-:Y:S02]  /*0730*/  CS2R R44, SRZ ;  /* 0x00000000002c7805 */ /* 0x002fe4000001ff00 */
[----:B----4-:R-:W-:Y:S01]  /*0740*/  CS2R R46, SRZ ;  /* 0x00000000002e7805 */ /* 0x010fe2000001ff00 */
[----:B0-----:R-:W-:Y:S06]  /*0750*/  BRA.U UP0, `(.L_x_4802) ;  /* 0x000000ad009c7547 */ /* 0x001fec000b800000 */
[----:B-----5:R-:W-:Y:S02]  /*0760*/  PRMT R51, R31, 0x7632, R51 ;  /* 0x000076321f337816 */ /* 0x020fe40000000033 */
[----:B------:R-:W-:Y:S02]  /*0770*/  CS2R R76, SRZ ;  /* 0x00000000004c7805 */ /* 0x000fe4000001ff00 */
[----:B------:R-:W-:Y:S02]  /*0780*/  PRMT R50, R30, 0x7632, R50 ;  /* 0x000076321e327816 */ /* 0x000fe40000000032 */
[----:B------:R-:W-:Y:S02]  /*0790*/  CS2R R78, SRZ ;  /* 0x00000000004e7805 */ /* 0x000fe4000001ff00 */
[----:B------:R-:W-:Y:S01]  /*07a0*/  PRMT R49, R29, 0x7632, R49 ;  /* 0x000076321d317816 */ /* 0x000fe20000000031 */
[----:B------:R-:W-:Y:S01]  /*07b0*/  STL.S16 [R1+0x24], R51 ;  /* 0x0000243301007387 */ /* 0x000fe20000100600 */
[----:B------:R-:W-:-:S02]  /*07c0*/  PRMT R48, R28, 0x7632, R48 ;  /* 0x000076321c307816 */ /* 0x000fc40000000030 */
[----:B------:R-:W-:Y:S02]  /*07d0*/  CS2R R84, SRZ ;  /* 0x0000000000547805 */ /* 0x000fe4000001ff00 */
[----:B------:R-:W-:Y:S01]  /*07e0*/  PRMT R47, R139, 0x7632, R47 ;  /* 0x000076328b2f7816 */ /* 0x000fe2000000002f */
[----:B------:R0:W-:Y:S01]  /*07f0*/  STL.S16 [R1+0x20], R50 ;  /* 0x0000203201007387 */ /* 0x0001e20000100600 */
        /* <DEDUP_REMOVED lines=9> */
[----:B0-----:R-:W-:Y:S02]  /*0890*/  CS2R R50, SRZ ;  /* 0x0000000000327805 */ /* 0x001fe4000001ff00 */
[----:B------:R-:W-:Y:S01]  /*08a0*/  PRMT R25, R33, 0x7632, R25 ;  /* 0x0000763221197816 */ /* 0x000fe20000000019 */
[----:B------:R-:W-:Y:S01]  /*08b0*/  STL.S16 [R1+0x94], R47 ;  /* 0x0000942f01007387 */ /* 0x000fe20000100600 */
[----:B------:R-:W-:-:S02]  /*08c0*/  PRMT R24, R32, 0x7632, R24 ;  /* 0x0000763220187816 */ /* 0x000fc40000000018 */
[----:B------:R-:W-:Y:S02]  /*08d0*/  CS2R R54, SRZ ;  /* 0x0000000000367805 */ /* 0x000fe4000001ff00 */
[----:B------:R-:W-:Y:S01]  /*08e0*/  PRMT R19, R23, 0x7632, R19 ;  /* 0x0000763217137816 */ /* 0x000fe20000000013 */
[----:B------:R0:W-:Y:S01]  /*08f0*/  STL.S16 [R1+0x90], R46 ;  /* 0x0000902e01007387 */ /* 0x0001e20000100600 */
[----:B------:R-:W-:Y:S02]  /*0900*/  PRMT R18, R22, 0x7632, R18 ;  /* 0x0000763216127816 */ /* 0x000fe40000000012 */
[----:B-1----:R-:W-:Y:S02]  /*0910*/  CS2R R48, SRZ ;  /* 0x0000000000307805 */ /* 0x002fe4000001ff00 */
        /* <DEDUP_REMOVED lines=9> */
[----:B------:R0:W-:Y:S01]  /*09b0*/  STL.S16 [R1+0x14], R27 ;  /* 0x0000141b01007387 */ /* 0x0001e20000100600 */
[----:B------:R-:W-:-:S02]  /*09c0*/  PRMT R9, R13, 0x7632, R9 ;  /* 0x000076320d097816 */ /* 0x000fc40000000009 */
[----:B------:R-:W-:Y:S02]  /*09d0*/  CS2R R58, SRZ ;  /* 0x00000000003a7805 */ /* 0x000fe4000001ff00 */
[----:B------:R-:W-:Y:S01]  /*09e0*/  PRMT R8, R12, 0x7632, R8 ;  /* 0x000076320c087816 */ /* 0x000fe20000000008 */
[----:B------:R0:W-:Y:S01]  /*09f0*/  STL.S16 [R1+0x10], R26 ;  /* 0x0000101a01007387 */ /* 0x0001e20000100600 */
[----:B------:R-:W-:Y:S02]  /*0a00*/  PRMT R6, R7, 0x7632, R6 ;  /* 0x0000763207067816 */ /* 0x000fe40000000006 */
[----:B-1----:R-:W-:Y:S02]  /*0a10*/  CS2R R44, SRZ ;  /* 0x00000000002c7805 */ /* 0x002fe4000001ff00 */
        /* <DEDUP_REMOVED lines=29> */
[----:B------:R0:W-:Y:S01]  /*0bf0*/  STL.S16 [R1], R11 ;  /* 0x0000000b01007387 */ /* 0x0001e20000100600 */
        /* <DEDUP_REMOVED lines=43> */
.L_x_4954:
[----:B----4-:R-:W-:-:S06]  /*0eb0*/  UIMAD.WIDE UR6, UR26, 0x4, UR18 ;  /* 0x000000041a0678a5 */ /* 0x010fcc000f8e0212 */
[----:B0123--:R-:W-:Y:S02]  /*0ec0*/  MOV R180, UR6 ;  /* 0x0000000600b47c02 */ /* 0x00ffe40008000f00 */
[----:B------:R-:W-:-:S05]  /*0ed0*/  MOV R181, UR7 ;  /* 0x0000000700b57c02 */ /* 0x000fca0008000f00 */
[----:B-----5:R4:W5:Y:S01]  /*0ee0*/  LDG.E R180, desc[UR16][R180.64] ;  /* 0x00000010b4b47981 */ /* 0x020962000c1e1900 */
[----:B0-----:R-:W-:-:S06]  /*0ef0*/  UIMAD.WIDE UR6, UR26, 0x4, UR14 ;  /* 0x000000041a0678a5 */ /* 0x001fcc000f8e020e */
[----:B----4-:R-:W-:Y:S01]  /*0f00*/  IMAD.U32 R181, RZ, RZ, UR7 ;  /* 0x00000007ffb57e24 */ /* 0x010fe2000f8e00ff */
[----:B-----5:R-:W-:Y:S02]  /*0f10*/  R2UR UR30, R180 ;  /* 0x00000000b41e72ca */ /* 0x020fe400000e0000 */
[----:B------:R-:W-:-:S06]  /*0f20*/  MOV R180, UR6 ;  /* 0x0000000600b47c02 */ /* 0x000fcc0008000f00 */
[----:B------:R0:W4:Y:S01]  /*0f30*/  LDG.E R180, desc[UR16][R180.64] ;  /* 0x00000010b4b47981 */ /* 0x000122000c1e1900 */
[----:B------:R-:W-:-:S06]  /*0f40*/  UIMAD.WIDE UR6, UR26, 0x4, UR12 ;  /* 0x000000041a0678a5 */ /* 0x000fcc000f8e020c */
[----:B0-----:R-:W-:Y:S02]  /*0f50*/  MOV R181, UR7 ;  /* 0x0000000700b57c02 */ /* 0x001fe40008000f00 */
[----:B----4-:R-:W-:Y:S02]  /*0f60*/  R2UR UR31, R180 ;  /* 0x00000000b41f72ca */ /* 0x010fe400000e0000 */
[----:B------:R-:W-:-:S06]  /*0f70*/  MOV R180, UR6 ;  /* 0x0000000600b47c02 */ /* 0x000fcc0008000f00 */
[----:B------:R-:W4:Y:S01]  /*0f80*/  LDG.E R180, desc[UR16][R180.64] ;  /* 0x00000010b4b47981 */ /* 0x000f22000c1e1900 */
[----:B------:R-:W-:Y:S01]  /*0f90*/  HFMA2 R228, -RZ, RZ, 0, 0 ;  /* 0x00000000ffe47431 */ /* 0x000fe200000001ff */
[----:B------:R-:W-:Y:S01]  /*0fa0*/  BSSY.RECONVERGENT B0, `(.L_x_4803) ;  /* 0x00001d1000007945 */ /* 0x000fe20003800200 */
[----:B------:R-:W-:Y:S02]  /*0fb0*/  MOV R227, RZ ;  /* 0x000000ff00e37202 */ /* 0x000fe40000000f00 */
[----:B------:R-:W-:Y:S01]  /*0fc0*/  UISETP.GE.AND UP2, UPT, UR31, 0x1, UPT ;  /* 0x000000011f00788c */ /* 0x000fe2000bf46270 */
[----:B----4-:R-:W-:-:S08]  /*0fd0*/  R2UR UR11, R180 ;  /* 0x00000000b40b72ca */ /* 0x010fd000000e0000 */
[----:B------:R-:W-:Y:S07]  /*0fe0*/  BRA.U !UP2, `(.L_x_4804) ;  /* 0x000000190aac7547 */ /* 0x000fee000b800000 */
[----:B------:R-:W-:-:S06]  /*0ff0*/  UIMAD.WIDE UR6, UR26, 0x4, UR20 ;  /* 0x000000041a0678a5 */ /* 0x000fcc000f8e0214 */
[----:B------:R-:W-:Y:S02]  /*1000*/  MOV R180, UR6 ;  /* 0x0000000600b47c02 */ /* 0x000fe40008000f00 */
[----:B------:R-:W-:-:S05]  /*1010*/  MOV R181, UR7 ;  /* 0x0000000700b57c02 */ /* 0x000fca0008000f00 */
[----:B------:R0:W4:Y:S01]  /*1020*/  LDG.E R180, desc[UR16][R180.64] ;  /* 0x00000010b4b47981 */ /* 0x000122000c1e1900 */
[----:B------:R-:W-:Y:S01]  /*1030*/  UIADD3 UR7, UPT, UPT, UR31, -0x1, URZ ;  /* 0xffffffff1f077890 */ /* 0x000fe2000fffe0ff */
[----:B---3--:R-:W-:Y:S01]  /*1040*/  ISETP.NE.AND P0, PT, RZ, UR27, PT ;  /* 0x0000001bff007c0c */ /* 0x008fe2000bf05270 */
[----:B--2---:R-:W-:Y:S01]  /*1050*/  UIMAD UR6, UR26, UR10, URZ ;  /* 0x0000000a1a0672a4 */ /* 0x004fe2000f8e02ff */
[----:B------:R-:W2:Y:S01]  /*1060*/  S2R R182, SR_TID.X ;  /* 0x0000000000b67919 */ /* 0x000ea20000002100 */
        /* <DEDUP_REMOVED lines=9> */
[----:B------:R-:W-:-:S02]  /*1100*/  MOV R228, RZ ;  /* 0x000000ff00e47202 */ /* 0x000fc40000000f00 */
[----:B------:R-:W-:Y:S01]  /*1110*/  MOV R227, RZ ;  /* 0x000000ff00e37202 */ /* 0x000fe20000000f00 */
[----:B0-----:R-:W-:-:S05]  /*1120*/  IMAD.U32 R181, RZ, RZ, UR7 ;  /* 0x00000007ffb57e24 */ /* 0x001fca000f8e00ff */
[----:B--2---:R-:W-:-:S04]  /*1130*/  LEA.HI.SX32 R242, R181, R182, 0x1d ;  /* 0x000000b6b5f27211 */ /* 0x004fc800078feaff */
[----:B------:R-:W-:Y:S02]  /*1140*/  MOV R202, R242 ;  /* 0x000000f200ca7202 */ /* 0x000fe40000000f00 */
[----:B----4-:R-:W-:Y:S02]  /*1150*/  FSEL R180, R180, RZ, !P0 ;  /* 0x000000ffb4b47208 */ /* 0x010fe40004000000 */
        /* <DEDUP_REMOVED lines=8> */
[----:B------:R-:W4:Y:S01]  /*11e0*/  LDC.64 R184, c[0x0][0x428] ;  /* 0x00010a00ffb87b82 */ /* 0x000f220000000a00 */
[----:B------:R-:W3:Y:S04]  /*11f0*/  LDL R207, [R1+0x58] ;  /* 0x0000580001cf7983 */ /* 0x000ee80000100800 */
[----:B------:R-:W3:Y:S04]  /*1200*/  LDL R208, [R1+0x5c] ;  /* 0x00005c0001d07983 */ /* 0x000ee80000100800 */
[----:B------:R-:W3:Y:S04]  /*1210*/  LDL R209, [R1+0x88] ;  /* 0x0000880001d17983 */ /* 0x000ee80000100800 */
[----:B------:R-:W3:Y:S01]  /*1220*/  LDL R241, [R1+0x8c] ;  /* 0x00008c0001f17983 */ /* 0x000ee20000100800 */
[----:B0-----:R-:W-:-:S03]  /*1230*/  IMAD.WIDE.U32 R188, R202, 0x20, R188 ;  /* 0x00000020cabc7825 */ /* 0x001fc600078e00bc */
[----:B------:R-:W3:Y:S04]  /*1240*/  LDL R240, [R1+0x90] ;  /* 0x0000900001f07983 */ /* 0x000ee80000100800 */
[----:B------:R-:W2:Y:S01]  /*1250*/  LDG.E.128 R180, desc[UR16][R188.64] ;  /* 0x00000010bcb47981 */ /* 0x000ea2000c1e1d00 */
[----:B----4-:R-:W-:-:S06]  /*1260*/  IMAD.WIDE.U32 R184, R226, 0x10, R184 ;  /* 0x00000010e2b87825 */ /* 0x010fcc00078e00b8 */
[----:B------:R-:W4:Y:S04]  /*1270*/  LDG.E.128 R184, desc[UR16][R184.64] ;  /* 0x00000010b8b87981 */ /* 0x000f28000c1e1d00 */
[----:B------:R-:W3:Y:S01]  /*1280*/  LDG.E.128 R188, desc[UR16][R188.64+0x10] ;  /* 0x00001010bcbc7981 */ /* 0x000ee2000c1e1d00 */
[----:B------:R-:W-:-:S04]  /*1290*/  ISETP.NE.U32.AND P0, PT, RZ, UR22, PT ;  /* 0x00000016ff007c0c */ /* 0x000fc8000bf05070 */
[----:B------:R-:W-:-:S13]  /*12a0*/  ISETP.NE.AND.EX P0, PT, RZ, UR23, PT, P0 ;  /* 0x00000017ff007c0c */ /* 0x000fda000bf05300 */
[----:B------:R-:W0:Y:S01]  /*12b0*/  @P0 LDC.64 R196, c[0x0][0x438] ;  /* 0x00010e00ffc40b82 */ /* 0x000e220000000a00 */
[----:B--2---:R-:W-:Y:S01]  /*12c0*/  FADD.FTZ R0, R180, -UR32 ;  /* 0x80000020b4007e21 */ /* 0x004fe20008010000 */
[----:B---3--:R-:W-:Y:S02]  /*12d0*/  FADD.FTZ R180, R188, -UR32 ;  /* 0x80000020bcb47e21 */ /* 0x008fe40008010000 */
[----:B------:R-:W2:Y:S01]  /*12e0*/  LDL R188, [R1+0x94] ;  /* 0x0000940001bc7983 */ /* 0x000ea20000100800 */
[----:B----4-:R-:W-:Y:S01]  /*12f0*/  SHF.L.U32 R3, R184, 0x10, RZ ;  /* 0x00000010b8037819 */ /* 0x010fe200000006ff */
[----:B------:R-:W-:Y:S01]  /*1300*/  FMUL.FTZ R0, R0, UR30 ;  /* 0x0000001e00007c20 */ /* 0x000fe20008410000 */
[----:B------:R-:W-:Y:S01]  /*1310*/  SHF.L.U32 R12, R198, 0x10, RZ ;  /* 0x00000010c60c7819 */ /* 0x000fe200000006ff */
[----:B------:R-:W-:Y:S02]  /*1320*/  FADD.FTZ R16, R182, -UR32 ;  /* 0x80000020b6107e21 */ /* 0x000fe40008010000 */
[----:B------:R-:W-:Y:S01]  /*1330*/  FADD.FTZ R68, R68, R3 ;  /* 0x0000000344447221 */ /* 0x000fe20000010000 */
[-C--:B------:R-:W-:Y:S01]  /*1340*/  FFMA.FTZ R44, R0, R3.reuse, R44 ;  /* 0x00000003002c7223 */ /* 0x080fe2000001002c */
[----:B------:R-:W-:Y:S01]  /*1350*/  FMUL.FTZ R230, R16, UR30 ;  /* 0x0000001e10e67c20 */ /* 0x000fe20008410000 */
[----:B------:R-:W-:Y:S01]  /*1360*/  FMUL.FTZ R3, R12, R3 ;  /* 0x000000030c037220 */ /* 0x000fe20000410000 */
[----:B------:R-:W-:Y:S01]  /*1370*/  SHF.L.U32 R16, R206, 0x10, RZ ;  /* 0x00000010ce107819 */ /* 0x000fe200000006ff */
[----:B------:R-:W-:-:S02]  /*1380*/  IMAD.U32 R12, R185, 0x10000, RZ ;  /* 0x00010000b90c7824 */ /* 0x000fc400078e00ff */
[----:B------:R-:W-:Y:S01]  /*1390*/  FMUL.FTZ R219, R180, UR30 ;  /* 0x0000001eb4db7c20 */ /* 0x000fe20008410000 */
[----:B------:R-:W-:Y:S01]  /*13a0*/  SHF.L.U32 R180, R207, 0x10, RZ ;  /* 0x00000010cfb47819 */ /* 0x000fe200000006ff */
[----:B------:R-:W-:Y:S01]  /*13b0*/  FADD.FTZ R70, R70, R12 ;  /* 0x0000000c46467221 */ /* 0x000fe20000010000 */
[-C--:B------:R-:W-:Y:S01]  /*13c0*/  FFMA.FTZ R46, R230, R12.reuse, R46 ;  /* 0x0000000ce62e7223 */ /* 0x080fe2000001002e */
[----:B------:R-:W-:Y:S01]  /*13d0*/  FMUL.FTZ R220, R16, R12 ;  /* 0x0000000c10dc7220 */ /* 0x000fe20000410000 */
[----:B------:R-:W-:Y:S01]  /*13e0*/  SHF.L.U32 R12, R186, 0x10, RZ ;  /* 0x00000010ba0c7819 */ /* 0x000fe200000006ff */
[----:B------:R-:W-:Y:S01]  /*13f0*/  FADD.FTZ R16, R190, -UR32 ;  /* 0x80000020be107e21 */ /* 0x000fe20008010000 */
[----:B0-----:R-:W-:Y:S01]  /*1400*/  @P0 IMAD.WIDE.U32 R196, R202, 0x20, R196 ;  /* 0x00000020cac40825 */ /* 0x001fe200078e00c4 */
[----:B------:R-:W-:-:S03]  /*1410*/  SHF.L.U32 R182, R208, 0x10, RZ ;  /* 0x00000010d0b67819 */ /* 0x000fc600000006ff */
[----:B------:R-:W-:Y:S01]  /*1420*/  FADD.FTZ R72, R72, R12 ;  /* 0x0000000c48487221 */ /* 0x000fe20000010000 */
[-C--:B------:R-:W-:Y:S01]  /*1430*/  FFMA.FTZ R48, R219, R12.reuse, R48 ;  /* 0x0000000cdb307223 */ /* 0x080fe20000010030 */
[----:B------:R-:W-:Y:S01]  /*1440*/  FMUL.FTZ R12, R180, R12 ;  /* 0x0000000cb40c7220 */ /* 0x000fe20000410000 */
[----:B------:R-:W-:Y:S01]  /*1450*/  SHF.L.U32 R180, R187, 0x10, RZ ;  /* 0x00000010bbb47819 */ /* 0x000fe200000006ff */
[----:B------:R-:W-:Y:S01]  /*1460*/  FMUL.FTZ R16, R16, UR30 ;  /* 0x0000001e10107c20 */ /* 0x000fe20008410000 */
[----:B------:R-:W-:Y:S01]  /*1470*/  FADD.FTZ R181, R181, -UR32 ;  /* 0x80000020b5b57e21 */ /* 0x000fe20008010000 */
[----:B------:R-:W-:Y:S01]  /*1480*/  PRMT R184, R184, 0x7632, R184 ;  /* 0x00007632b8b87816 */ /* 0x000fe200000000b8 */
[----:B------:R-:W5:Y:S01]  /*1490*/  @P0 LDG.E.128 R136, desc[UR16][R196.64] ;  /* 0x00000010c4880981 */ /* 0x000f62000c1e1d00 */
[----:B------:R-:W-:Y:S01]  /*14a0*/  FADD.FTZ R74, R74, R180 ;  /* 0x000000b44a4a7221 */ /* 0x000fe20000010000 */
[-C--:B------:R-:W-:Y:S01]  /*14b0*/  FFMA.FTZ R50, R16, R180.reuse, R50 ;  /* 0x000000b410327223 */ /* 0x080fe20000010032 */
[----:B------:R-:W-:Y:S01]  /*14c0*/  FMUL.FTZ R198, R182, R180 ;  /* 0x000000b4b6c67220 */ /* 0x000fe20000410000 */
[----:B------:R0:W5:Y:S01]  /*14d0*/  @P0 LDG.E.128 R140, desc[UR16][R196.64+0x10] ;  /* 0x00001010c48c0981 */ /* 0x000162000c1e1d00 */
[----:B------:R-:W-:Y:S01]  /*14e0*/  SHF.L.U32 R180, R184, 0x10, RZ ;  /* 0x00000010b8b47819 */ /* 0x000fe200000006ff */
[----:B------:R-:W-:Y:S01]  /*14f0*/  FADD.FTZ R183, R183, -UR32 ;  /* 0x80000020b7b77e21 */ /* 0x000fe20008010000 */
[----:B0-----:R-:W-:Y:S01]  /*1500*/  FMUL.FTZ R197, R181, UR30 ;  /* 0x0000001eb5c57c20 */ /* 0x001fe20008410000 */
[----:B------:R-:W-:-:S04]  /*1510*/  IMAD.U32 R181, R209, 0x10000, RZ ;  /* 0x00010000d1b57824 */ /* 0x000fc800078e00ff */
[-C--:B------:R-:W-:Y:S01]  /*1520*/  FMUL.FTZ R196, R181, R180.reuse ;  /* 0x000000b4b5c47220 */ /* 0x080fe20000410000 */
[----:B------:R-:W-:Y:S01]  /*1530*/  PRMT R181, R185, 0x7632, R181 ;  /* 0x00007632b9b57816 */ /* 0x000fe200000000b5 */
[----:B------:R-:W-:Y:S01]  /*1540*/  FMUL.FTZ R206, R183, UR30 ;  /* 0x0000001eb7ce7c20 */ /* 0x000fe20008410000 */
[----:B------:R-:W-:Y:S01]  /*1550*/  SHF.L.U32 R183, R241, 0x10, RZ ;  /* 0x00000010f1b77819 */ /* 0x000fe200000006ff */
[----:B------:R-:W-:Y:S01]  /*1560*/  FFMA.FTZ R45, R197, R180, R45 ;  /* 0x000000b4c52d7223 */ /* 0x000fe2000001002d */
[----:B------:R-:W-:Y:S01]  /*1570*/  SHF.L.U32 R181, R181, 0x10, RZ ;  /* 0x00000010b5b57819 */ /* 0x000fe200000006ff */
[--C-:B------:R-:W-:Y:S01]  /*1580*/  FADD.FTZ R69, R69, R180.reuse ;  /* 0x000000b445457221 */ /* 0x100fe20000010000 */
[----:B------:R-:W-:Y:S01]  /*1590*/  PRMT R180, R186, 0x7632, R180 ;  /* 0x00007632bab47816 */ /* 0x000fe200000000b4 */
[----:B------:R-:W-:Y:S02]  /*15a0*/  FADD.FTZ R182, R189, -UR32 ;  /* 0x80000020bdb67e21 */ /* 0x000fe40008010000 */
[-C--:B------:R-:W-:Y:S01]  /*15b0*/  FFMA.FTZ R47, R206, R181.reuse, R47 ;  /* 0x000000b5ce2f7223 */ /* 0x080fe2000001002f */
[----:B------:R-:W-:Y:S01]  /*15c0*/  FADD.FTZ R71, R71, R181 ;  /* 0x000000b547477221 */ /* 0x000fe20000010000 */
[----:B------:R-:W-:Y:S01]  /*15d0*/  FMUL.FTZ R207, R183, R181 ;  /* 0x000000b5b7cf7220 */ /* 0x000fe20000410000 */
[----:B------:R-:W-:-:S02]  /*15e0*/  SHF.L.U32 R180, R180, 0x10, RZ ;  /* 0x00000010b4b47819 */ /* 0x000fc400000006ff */
[----:B------:R-:W-:Y:S01]  /*15f0*/  SHF.L.U32 R181, R240, 0x10, RZ ;  /* 0x00000010f0b57819 */ /* 0x000fe200000006ff */
[----:B------:R-:W-:Y:S02]  /*1600*/  FMUL.FTZ R208, R182, UR30 ;  /* 0x0000001eb6d07c20 */ /* 0x000fe40008410000 */
[----:B------:R-:W-:Y:S02]  /*1610*/  FADD.FTZ R73, R73, R180 ;  /* 0x000000b449497221 */ /* 0x000fe40000010000 */
[-C--:B------:R-:W-:Y:S01]  /*1620*/  FMUL.FTZ R209, R181, R180.reuse ;  /* 0x000000b4b5d17220 */ /* 0x080fe20000410000 */
[----:B------:R-:W-:Y:S01]  /*1630*/  FFMA.FTZ R49, R208, R180, R49 ;  /* 0x000000b4d0317223 */ /* 0x000fe20000010031 */
[----:B------:R-:W-:Y:S01]  /*1640*/  FADD.FTZ R181, RZ, R3 ;  /* 0x00000003ffb57221 */ /* 0x000fe20000010000 */
[----:B------:R-:W-:-:S03]  /*1650*/  FFMA.FTZ R180, R0, R3, RZ ;  /* 0x0000000300b47223 */ /* 0x000fc600000100ff */
[----:B------:R-:W-:Y:S01]  /*1660*/  FADD.FTZ R181, R181, R196 ;  /* 0x000000c4b5b57221 */ /* 0x000fe20000010000 */
[----:B------:R-:W-:-:S03]  /*1670*/  FFMA.FTZ R180, R197, R196, R180 ;  /* 0x000000c4c5b47223 */ /* 0x000fc600000100b4 */
[----:B------:R-:W-:Y:S01]  /*1680*/  FADD.FTZ R181, R181, R220 ;  /* 0x000000dcb5b57221 */ /* 0x000fe20000010000 */
[----:B------:R-:W-:-:S03]  /*1690*/  FFMA.FTZ R180, R230, R220, R180 ;  /* 0x000000dce6b47223 */ /* 0x000fc600000100b4 */
[----:B------:R-:W-:Y:S01]  /*16a0*/  FADD.FTZ R181, R181, R207 ;  /* 0x000000cfb5b57221 */ /* 0x000fe20000010000 */
[----:B------:R-:W-:Y:S01]  /*16b0*/  FFMA.FTZ R180, R206, R207, R180 ;  /* 0x000000cfceb47223 */ /* 0x000fe200000100b4 */
[----:B------:R-:W-:Y:S01]  /*16c0*/  FADD.FTZ R183, R191, -UR32 ;  /* 0x80000020bfb77e21 */ /* 0x000fe20008010000 */
[----:B------:R-:W-:Y:S01]  /*16d0*/  PRMT R182, R187, 0x7632, R182 ;  /* 0x00007632bbb67816 */ /* 0x000fe200000000b6 */
[----:B------:R-:W-:Y:S01]  /*16e0*/  FADD.FTZ R181, R181, R12 ;  /* 0x0000000cb5b57221 */ /* 0x000fe20000010000 */
[----:B------:R-:W-:Y:S01]  /*16f0*/  FFMA.FTZ R184, R219, R12, R180 ;  /* 0x0000000cdbb87223 */ /* 0x000fe200000100b4 */
[----:B------:R-:W-:Y:S01]  /*1700*/  FMUL.FTZ R241, R183, UR30 ;  /* 0x0000001eb7f17c20 */ /* 0x000fe20008410000 */
[----:B------:R-:W-:Y:S01]  /*1710*/  SHF.L.U32 R182, R182, 0x10, RZ ;  /* 0x00000010b6b67819 */ /* 0x000fe200000006ff */
[----:B------:R-:W-:Y:S01]  /*1720*/  FADD.FTZ R180, R181, R209 ;  /* 0x000000d1b5b47221 */ /* 0x000fe20000010000 */
[----:B------:R-:W-:-:S03]  /*1730*/  FFMA.FTZ R181, R208, R209, R184 ;  /* 0x000000d1d0b57223 */ /* 0x000fc600000100b8 */
[----:B------:R-:W-:Y:S01]  /*1740*/  FADD.FTZ R180, R180, R198 ;  /* 0x000000c6b4b47221 */ /* 0x000fe20000010000 */
[----:B------:R-:W-:Y:S01]  /*1750*/  FFMA.FTZ R181, R16, R198, R181 ;  /* 0x000000c610b57223 */ /* 0x000fe200000100b5 */
[----:B------:R-:W-:Y:S01]  /*1760*/  FADD.FTZ R75, R75, R182 ;  /* 0x000000b64b4b7221 */ /* 0x000fe20000010000 */
[----:B------:R-:W-:Y:S01]  /*1770*/  FFMA.FTZ R51, R241, R182, R51 ;  /* 0x000000b6f1337223 */ /* 0x000fe20000010033 */
[----:B------:R-:W-:Y:S01]  /*1780*/  VIADD R226, R226, 0x80 ;  /* 0x00000080e2e27836 */ /* 0x000fe20000000000 */
[----:B------:R-:W-:Y:S02]  /*1790*/  IADD3 R202, PT, PT, R202, 0x80, RZ ;  /* 0x00000080caca7810 */ /* 0x000fe40007ffe0ff */
[----:B--2---:R-:W-:-:S05]  /*17a0*/  SHF.L.U32 R183, R188, 0x10, RZ ;  /* 0x00000010bcb77819 */ /* 0x004fca00000006ff */
[----:B------:R-:W-:-:S04]  /*17b0*/  FMUL.FTZ R240, R183, R182 ;  /* 0x000000b6b7f07220 */ /* 0x000fc80000410000 */
[----:B------:R-:W-:Y:S01]  /*17c0*/  FADD.FTZ R228, R180, R240 ;  /* 0x000000f0b4e47221 */ /* 0x000fe20000010000 */
[----:B------:R-:W-:-:S07]  /*17d0*/  FFMA.FTZ R227, R241, R240, R181 ;  /* 0x000000f0f1e37223 */ /* 0x000fce00000100b5 */
.L_x_4806:
[----:B-1----:R-:W-:Y:S05]  /*17e0*/  BSYNC.RECONVERGENT B1 ;  /* 0x0000000000017941 */ /* 0x002fea0003800200 */
.L_x_4805:
        /* <DEDUP_REMOVED lines=13> */
[----:B-1----:R-:W-:-:S03]  /*18c0*/  IMAD.WIDE.U32 R184, R226, 0x10, R184 ;  /* 0x00000010e2b87825 */ /* 0x002fc600078e00b8 */
[----:B------:R0:W4:Y:S04]  /*18d0*/  LDG.E.128 R188, desc[UR16][R4.64+0x10] ;  /* 0x0000101004bc7981 */ /* 0x000128000c1e1d00 */
[----:B------:R-:W4:Y:S01]  /*18e0*/  LDG.E.128 R184, desc[UR16][R184.64] ;  /* 0x00000010b8b87981 */ /* 0x000f22000c1e1d00 */
[----:B------:R-:W-:-:S04]  /*18f0*/  ISETP.NE.U32.AND P0, PT, RZ, UR22, PT ;  /* 0x00000016ff007c0c */ /* 0x000fc8000bf05070 */
[----:B------:R-:W-:-:S13]  /*1900*/  ISETP.NE.AND.EX P0, PT, RZ, UR23, PT, P0 ;  /* 0x00000017ff007c0c */ /* 0x000fda000bf05300 */
[----:B0-----:R-:W0:Y:S02]  /*1910*/  @P0 LDC.64 R4, c[0x0][0x438] ;  /* 0x00010e00ff040b82 */ /* 0x001e240000000a00 */
[----:B0-----:R-:W-:-:S05]  /*1920*/  @P0 IMAD.WIDE.U32 R4, R202, 0x20, R4 ;  /* 0x00000020ca040825 */ /* 0x001fca00078e0004 */
[----:B------:R-:W5:Y:S04]  /*1930*/  @P0 LDG.E.128 R24, desc[UR16][R4.64] ;  /* 0x0000001004180981 */ /* 0x000f68000c1e1d00 */
[----:B------:R2:W5:Y:S02]  /*1940*/  @P0 LDG.E.128 R20, desc[UR16][R4.64+0x10] ;  /* 0x0000101004140981 */ /* 0x000564000c1e1d00 */
[----:B--2---:R-:W-:Y:S01]  /*1950*/  SHF.L.U32 R5, R193, 0x10, RZ ;  /* 0x00000010c1057819 */ /* 0x004fe200000006ff */
[----:B---3--:R-:W-:-:S04]  /*1960*/  FADD.FTZ R4, R180, -UR32 ;  /* 0x80000020b4047e21 */ /* 0x008fc80008010000 */
[----:B------:R-:W-:Y:S01]  /*1970*/  FMUL.FTZ R232, R4, UR30 ;  /* 0x0000001e04e87c20 */ /* 0x000fe20008410000 */
[----:B------:R-:W-:Y:S01]  /*1980*/  FADD.FTZ R11, R182, -UR32 ;  /* 0x80000020b60b7e21 */ /* 0x000fe20008010000 */
[----:B----4-:R-:W-:-:S03]  /*1990*/  SHF.L.U32 R4, R184, 0x10, RZ ;  /* 0x00000010b8047819 */ /* 0x010fc600000006ff */
[----:B------:R-:W-:Y:S02]  /*19a0*/  FMUL.FTZ R222, R11, UR30 ;  /* 0x0000001e0bde7c20 */ /* 0x000fe40008410000 */
[-C--:B------:R-:W-:Y:S01]  /*19b0*/  FMUL.FTZ R229, R5, R4.reuse ;  /* 0x0000000405e57220 */ /* 0x080fe20000410000 */
[----:B------:R-:W-:Y:S01]  /*19c0*/  FADD.FTZ R144, R144, R4 ;  /* 0x0000000490907221 */ /* 0x000fe20000010000 */
[----:B------:R-:W-:Y:S01]  /*19d0*/  FFMA.FTZ R76, R232, R4, R76 ;  /* 0x00000004e84c7223 */ /* 0x000fe2000001004c */
[----:B------:R-:W-:Y:S02]  /*19e0*/  SHF.L.U32 R5, R185, 0x10, RZ ;  /* 0x00000010b9057819 */ /* 0x000fe400000006ff */
[----:B------:R-:W-:Y:S01]  /*19f0*/  SHF.L.U32 R4, R205, 0x10, RZ ;  /* 0x00000010cd047819 */ /* 0x000fe200000006ff */
[----:B------:R-:W-:Y:S02]  /*1a00*/  FADD.FTZ R11, R188, -UR32 ;  /* 0x80000020bc0b7e21 */ /* 0x000fe40008010000 */
[----:B------:R-:W-:Y:S01]  /*1a10*/  FADD.FTZ R146, R146, R5 ;  /* 0x0000000592927221 */ /* 0x000fe20000010000 */
[-C--:B------:R-:W-:Y:S01]  /*1a20*/  FFMA.FTZ R78, R222, R5.reuse, R78 ;  /* 0x00000005de4e7223 */ /* 0x080fe2000001004e */
[----:B------:R-:W-:Y:S01]  /*1a30*/  FMUL.FTZ R5, R4, R5 ;  /* 0x0000000504057220 */ /* 0x000fe20000410000 */
[----:B------:R-:W-:Y:S01]  /*1a40*/  FMUL.FTZ R4, R11, UR30 ;  /* 0x0000001e0b047c20 */ /* 0x000fe20008410000 */
[----:B------:R-:W-:Y:S01]  /*1a50*/  SHF.L.U32 R11, R186, 0x10, RZ ;  /* 0x00000010ba0b7819 */ /* 0x000fe200000006ff */
[----:B------:R-:W-:-:S02]  /*1a60*/  IMAD.U32 R180, R210, 0x10000, RZ ;  /* 0x00010000d2b47824 */ /* 0x000fc400078e00ff */
[----:B------:R-:W-:Y:S01]  /*1a70*/  FADD.FTZ R15, R190, -UR32 ;  /* 0x80000020be0f7e21 */ /* 0x000fe20008010000 */
[----:B------:R-:W-:Y:S01]  /*1a80*/  SHF.L.U32 R182, R211, 0x10, RZ ;  /* 0x00000010d3b67819 */ /* 0x000fe200000006ff */
[----:B------:R-:W-:Y:S01]  /*1a90*/  FADD.FTZ R80, R80, R11 ;  /* 0x0000000b50507221 */ /* 0x000fe20000010000 */
[-C--:B------:R-:W-:Y:S01]  /*1aa0*/  FFMA.FTZ R84, R4, R11.reuse, R84 ;  /* 0x0000000b04547223 */ /* 0x080fe20000010054 */
[----:B------:R-:W-:Y:S01]  /*1ab0*/  FMUL.FTZ R11, R180, R11 ;  /* 0x0000000bb40b7220 */ /* 0x000fe20000410000 */
[----:B------:R-:W-:Y:S01]  /*1ac0*/  SHF.L.U32 R180, R187, 0x10, RZ ;  /* 0x00000010bbb47819 */ /* 0x000fe200000006ff */
[----:B------:R-:W-:Y:S01]  /*1ad0*/  FMUL.FTZ R15, R15, UR30 ;  /* 0x0000001e0f0f7c20 */ /* 0x000fe20008410000 */
[----:B------:R-:W-:-:S03]  /*1ae0*/  PRMT R184, R184, 0x7632, R184 ;  /* 0x00007632b8b87816 */ /* 0x000fc600000000b8 */
[----:B------:R-:W-:Y:S01]  /*1af0*/  FADD.FTZ R82, R82, R180 ;  /* 0x000000b452527221 */ /* 0x000fe20000010000 */
[-C--:B------:R-:W-:Y:S01]  /*1b00*/  FFMA.FTZ R86, R15, R180.reuse, R86 ;  /* 0x000000b40f567223 */ /* 0x080fe20000010056 */
[----:B------:R-:W-:Y:S01]  /*1b10*/  FMUL.FTZ R195, R182, R180 ;  /* 0x000000b4b6c37220 */ /* 0x000fe20000410000 */
[----:B------:R-:W-:Y:S02]  /*1b20*/  SHF.L.U32 R180, R184, 0x10, RZ ;  /* 0x00000010b8b47819 */ /* 0x000fe400000006ff */
[----:B------:R-:W2:Y:S01]  /*1b30*/  LDL R184, [R1+0x84] ;  /* 0x0000840001b87983 */ /* 0x000ea20000100800 */
[----:B------:R-:W-:Y:S01]  /*1b40*/  FADD.FTZ R181, R181, -UR32 ;  /* 0x80000020b5b57e21 */ /* 0x000fe20008010000 */
[----:B------:R-:W-:Y:S01]  /*1b50*/  FADD.FTZ R183, R183, -UR32 ;  /* 0x80000020b7b77e21 */ /* 0x000fe20008010000 */
[----:B------:R-:W-:Y:S02]  /*1b60*/  PRMT R182, R185, 0x7632, R182 ;  /* 0x00007632b9b67816 */ /* 0x000fe400000000b6 */
[----:B------:R-:W-:Y:S01]  /*1b70*/  FMUL.FTZ R194, R181, UR30 ;  /* 0x0000001eb5c27c20 */ /* 0x000fe20008410000 */
[----:B------:R-:W-:Y:S01]  /*1b80*/  SHF.L.U32 R181, R212, 0x10, RZ ;  /* 0x00000010d4b57819 */ /* 0x000fe200000006ff */
[----:B------:R-:W-:Y:S01]  /*1b90*/  FMUL.FTZ R205, R183, UR30 ;  /* 0x0000001eb7cd7c20 */ /* 0x000fe20008410000 */
[----:B------:R-:W-:Y:S01]  /*1ba0*/  FADD.FTZ R145, R145, R180 ;  /* 0x000000b491917221 */ /* 0x000fe20000010000 */
[-C--:B------:R-:W-:Y:S01]  /*1bb0*/  FFMA.FTZ R77, R194, R180.reuse, R77 ;  /* 0x000000b4c24d7223 */ /* 0x080fe2000001004d */
[----:B------:R-:W-:Y:S01]  /*1bc0*/  SHF.L.U32 R182, R182, 0x10, RZ ;  /* 0x00000010b6b67819 */ /* 0x000fe200000006ff */
[----:B------:R-:W-:Y:S01]  /*1bd0*/  FMUL.FTZ R193, R181, R180 ;  /* 0x000000b4b5c17220 */ /* 0x000fe20000410000 */
[----:B------:R-:W-:Y:S01]  /*1be0*/  SHF.L.U32 R183, R235, 0x10, RZ ;  /* 0x00000010ebb77819 */ /* 0x000fe200000006ff */
[----:B------:R-:W-:-:S02]  /*1bf0*/  FADD.FTZ R180, R189, -UR32 ;  /* 0x80000020bdb47e21 */ /* 0x000fc40008010000 */
[-C--:B------:R-:W-:Y:S01]  /*1c00*/  FFMA.FTZ R79, R205, R182.reuse, R79 ;  /* 0x000000b6cd4f7223 */ /* 0x080fe2000001004f */
[----:B------:R-:W-:Y:S01]  /*1c10*/  FADD.FTZ R147, R147, R182 ;  /* 0x000000b693937221 */ /* 0x000fe20000010000 */
[----:B------:R-:W-:Y:S01]  /*1c20*/  FMUL.FTZ R210, R183, R182 ;  /* 0x000000b6b7d27220 */ /* 0x000fe20000410000 */
[----:B------:R-:W-:Y:S01]  /*1c30*/  FMUL.FTZ R211, R180, UR30 ;  /* 0x0000001eb4d37c20 */ /* 0x000fe20008410000 */
[----:B------:R-:W-:Y:S01]  /*1c40*/  FADD.FTZ R180, R228, R229 ;  /* 0x000000e5e4b47221 */ /* 0x000fe20000010000 */
[----:B------:R-:W-:Y:S01]  /*1c50*/  FFMA.FTZ R182, R232, R229, R227 ;  /* 0x000000e5e8b67223 */ /* 0x000fe200000100e3 */
[----:B------:R-:W-:Y:S02]  /*1c60*/  PRMT R181, R186, 0x7632, R181 ;  /* 0x00007632bab57816 */ /* 0x000fe400000000b5 */
[----:B------:R-:W-:Y:S01]  /*1c70*/  FADD.FTZ R180, R180, R193 ;  /* 0x000000c1b4b47221 */ /* 0x000fe20000010000 */
[----:B------:R-:W-:Y:S01]  /*1c80*/  FFMA.FTZ R182, R194, R193, R182 ;  /* 0x000000c1c2b67223 */ /* 0x000fe200000100b6 */
[----:B------:R-:W-:Y:S01]  /*1c90*/  SHF.L.U32 R183, R239, 0x10, RZ ;  /* 0x00000010efb77819 */ /* 0x000fe200000006ff */
[----:B------:R-:W-:-:S02]  /*1ca0*/  IMAD.U32 R181, R181, 0x10000, RZ ;  /* 0x00010000b5b57824 */ /* 0x000fc400078e00ff */
[----:B------:R-:W-:Y:S01]  /*1cb0*/  FADD.FTZ R180, R180, R5 ;  /* 0x00000005b4b47221 */ /* 0x000fe20000010000 */
[----:B------:R-:W-:Y:S01]  /*1cc0*/  FFMA.FTZ R182, R222, R5, R182 ;  /* 0x00000005deb67223 */ /* 0x000fe200000100b6 */
[-C--:B------:R-:W-:Y:S02]  /*1cd0*/  FMUL.FTZ R212, R183, R181.reuse ;  /* 0x000000b5b7d47220 */ /* 0x080fe40000410000 */
[----:B------:R-:W-:Y:S01]  /*1ce0*/  FADD.FTZ R180, R180, R210 ;  /* 0x000000d2b4b47221 */ /* 0x000fe20000010000 */
[----:B------:R-:W-:Y:S01]  /*1cf0*/  FFMA.FTZ R182, R205, R210, R182 ;  /* 0x000000d2cdb67223 */ /* 0x000fe200000100b6 */
        /* <DEDUP_REMOVED lines=14> */
[----:B------:R-:W-:Y:S02]  /*1de0*/  IADD3 R226, PT, PT, R226, 0x80, RZ ;  /* 0x00000080e2e27810 */ /* 0x000fe40007ffe0ff */
[----:B------:R-:W-:Y:S02]  /*1df0*/  IADD3 R202, PT, PT, R202, 0x80, RZ ;  /* 0x00000080caca7810 */ /* 0x000fe40007ffe0ff */
[----:B--2---:R-:W-:-:S05]  /*1e00*/  SHF.L.U32 R183, R184, 0x10, RZ ;  /* 0x00000010b8b77819 */ /* 0x004fca00000006ff */
[----:B------:R-:W-:-:S04]  /*1e10*/  FMUL.FTZ R239, R183, R181 ;  /* 0x000000b5b7ef7220 */ /* 0x000fc80000410000 */
[----:B------:R-:W-:Y:S01]  /*1e20*/  FADD.FTZ R228, R180, R239 ;  /* 0x000000efb4e47221 */ /* 0x000fe20000010000 */
[----:B------:R-:W-:-:S07]  /*1e30*/  FFMA.FTZ R227, R235, R239, R182 ;  /* 0x000000efebe37223 */ /* 0x000fce00000100b6 */
.L_x_4808:
[----:B------:R-:W-:Y:S05]  /*1e40*/  BSYNC.RECONVERGENT B1 ;  /* 0x0000000000017941 */ /* 0x000fea0003800200 */
.L_x_4807:
        /* <DEDUP_REMOVED lines=13> */
[----:B-1----:R-:W-:Y:S01]  /*1f20*/  IMAD.WIDE.U32 R18, R226, 0x10, R18 ;  /* 0x00000010e2127825 */ /* 0x002fe200078e0012 */
[----:B------:R-:W-:Y:S02]  /*1f30*/  ISETP.NE.U32.AND P0, PT, RZ, UR22, PT ;  /* 0x00000016ff007c0c */ /* 0x000fe4000bf05070 */
[----:B------:R0:W4:Y:S04]  /*1f40*/  LDG.E.128 R188, desc[UR16][R6.64+0x10] ;  /* 0x0000101006bc7981 */ /* 0x000128000c1e1d00 */
[----:B------:R-:W3:Y:S01]  /*1f50*/  LDG.E.128 R184, desc[UR16][R18.64] ;  /* 0x0000001012b87981 */ /* 0x000ee2000c1e1d00 */
[----:B------:R-:W-:-:S13]  /*1f60*/  ISETP.NE.AND.EX P0, PT, RZ, UR23, PT, P0 ;  /* 0x00000017ff007c0c */ /* 0x000fda000bf05300 */
[----:B0-----:R-:W0:Y:S02]  /*1f70*/  @P0 LDC.64 R6, c[0x0][0x438] ;  /* 0x00010e00ff060b82 */ /* 0x001e240000000a00 */
[----:B0-----:R-:W-:-:S05]  /*1f80*/  @P0 IMAD.WIDE.U32 R6, R202, 0x20, R6 ;  /* 0x00000020ca060825 */ /* 0x001fca00078e0006 */
[----:B------:R-:W5:Y:S04]  /*1f90*/  @P0 LDG.E.128 R156, desc[UR16][R6.64] ;  /* 0x00000010069c0981 */ /* 0x000f68000c1e1d00 */
[----:B------:R2:W5:Y:S02]  /*1fa0*/  @P0 LDG.E.128 R160, desc[UR16][R6.64+0x10] ;  /* 0x0000101006a00981 */ /* 0x000564000c1e1d00 */
[----:B--2---:R-:W-:Y:S01]  /*1fb0*/  FADD.FTZ R6, R180, -UR32 ;  /* 0x80000020b4067e21 */ /* 0x004fe20008010000 */
[----:B------:R-:W-:-:S03]  /*1fc0*/  FADD.FTZ R19, R181, -UR32 ;  /* 0x80000020b5137e21 */ /* 0x000fc60008010000 */
[----:B------:R-:W-:Y:S01]  /*1fd0*/  FMUL.FTZ R231, R6, UR30 ;  /* 0x0000001e06e77c20 */ /* 0x000fe20008410000 */
[C---:B---3--:R-:W-:Y:S02]  /*1fe0*/  SHF.L.U32 R6, R184.reuse, 0x10, RZ ;  /* 0x00000010b8067819 */ /* 0x048fe400000006ff */
[----:B------:R-:W-:Y:S02]  /*1ff0*/  PRMT R181, R184, 0x7632, R181 ;  /* 0x00007632b8b57816 */ /* 0x000fe400000000b5 */
[----:B------:R-:W2:Y:S01]  /*2000*/  LDL R184, [R1+0x74] ;  /* 0x0000740001b87983 */ /* 0x000ea20000100800 */
[----:B------:R-:W-:Y:S02]  /*2010*/  IMAD.U32 R7, R192, 0x10000, RZ ;  /* 0x00010000c0077824 */ /* 0x000fe400078e00ff */
[----:B------:R-:W-:Y:S01]  /*2020*/  FADD.FTZ R10, R182, -UR32 ;  /* 0x80000020b60a7e21 */ /* 0x000fe20008010000 */
[----:B------:R-:W-:Y:S01]  /*2030*/  FADD.FTZ R88, R88, R6 ;  /* 0x0000000658587221 */ /* 0x000fe20000010000 */
[-C--:B------:R-:W-:Y:S01]  /*2040*/  FFMA.FTZ R52, R231, R6.reuse, R52 ;  /* 0x00000006e7347223 */ /* 0x080fe20000010034 */
[----:B------:R-:W-:Y:S01]  /*2050*/  FMUL.FTZ R225, R7, R6 ;  /* 0x0000000607e17220 */ /* 0x000fe20000410000 */
[----:B------:R-:W-:Y:S01]  /*2060*/  SHF.L.U32 R6, R185, 0x10, RZ ;  /* 0x00000010b9067819 */ /* 0x000fe200000006ff */
[----:B------:R-:W-:Y:S01]  /*2070*/  FMUL.FTZ R221, R10, UR30 ;  /* 0x0000001e0add7c20 */ /* 0x000fe20008410000 */
[----:B------:R-:W-:Y:S01]  /*2080*/  SHF.L.U32 R7, R204, 0x10, RZ ;  /* 0x00000010cc077819 */ /* 0x000fe200000006ff */
[----:B----4-:R-:W-:-:S02]  /*2090*/  FADD.FTZ R10, R188, -UR32 ;  /* 0x80000020bc0a7e21 */ /* 0x010fc40008010000 */
[----:B------:R-:W-:Y:S01]  /*20a0*/  FADD.FTZ R90, R90, R6 ;  /* 0x000000065a5a7221 */ /* 0x000fe20000010000 */
[-C--:B------:R-:W-:Y:S01]  /*20b0*/  FFMA.FTZ R54, R221, R6.reuse, R54 ;  /* 0x00000006dd367223 */ /* 0x080fe20000010036 */
[----:B------:R-:W-:Y:S01]  /*20c0*/  FMUL.FTZ R6, R7, R6 ;  /* 0x0000000607067220 */ /* 0x000fe20000410000 */
[----:B------:R-:W-:Y:S01]  /*20d0*/  FMUL.FTZ R7, R10, UR30 ;  /* 0x0000001e0a077c20 */ /* 0x000fe20008410000 */
[----:B------:R-:W-:Y:S02]  /*20e0*/  SHF.L.U32 R10, R186, 0x10, RZ ;  /* 0x00000010ba0a7819 */ /* 0x000fe400000006ff */
[----:B------:R-:W-:Y:S01]  /*20f0*/  SHF.L.U32 R18, R213, 0x10, RZ ;  /* 0x00000010d5127819 */ /* 0x000fe200000006ff */
[----:B------:R-:W-:Y:S02]  /*2100*/  FADD.FTZ R14, R190, -UR32 ;  /* 0x80000020be0e7e21 */ /* 0x000fe40008010000 */
[----:B------:R-:W-:Y:S01]  /*2110*/  FADD.FTZ R92, R92, R10 ;  /* 0x0000000a5c5c7221 */ /* 0x000fe20000010000 */
[-C--:B------:R-:W-:Y:S01]  /*2120*/  FFMA.FTZ R56, R7, R10.reuse, R56 ;  /* 0x0000000a07387223 */ /* 0x080fe20000010038 */
[----:B------:R-:W-:Y:S01]  /*2130*/  FMUL.FTZ R10, R18, R10 ;  /* 0x0000000a120a7220 */ /* 0x000fe20000410000 */
[----:B------:R-:W-:Y:S01]  /*2140*/  SHF.L.U32 R18, R187, 0x10, RZ ;  /* 0x00000010bb127819 */ /* 0x000fe200000006ff */
[----:B------:R-:W-:Y:S01]  /*2150*/  FMUL.FTZ R14, R14, UR30 ;  /* 0x0000001e0e0e7c20 */ /* 0x000fe20008410000 */
[----:B------:R-:W-:Y:S01]  /*2160*/  SHF.L.U32 R180, R214, 0x10, RZ ;  /* 0x00000010d6b47819 */ /* 0x000fe200000006ff */
[----:B------:R-:W-:Y:S01]  /*2170*/  FMUL.FTZ R19, R19, UR30 ;  /* 0x0000001e13137c20 */ /* 0x000fe20008410000 */
[----:B------:R-:W-:Y:S01]  /*2180*/  FADD.FTZ R183, R183, -UR32 ;  /* 0x80000020b7b77e21 */ /* 0x000fe20008010000 */
[----:B------:R-:W-:Y:S01]  /*2190*/  FADD.FTZ R94, R94, R18 ;  /* 0x000000125e5e7221 */ /* 0x000fe20000010000 */
[-C--:B------:R-:W-:Y:S01]  /*21a0*/  FFMA.FTZ R58, R14, R18.reuse, R58 ;  /* 0x000000120e3a7223 */ /* 0x080fe2000001003a */
[----:B------:R-:W-:Y:S01]  /*21b0*/  FMUL.FTZ R192, R180, R18 ;  /* 0x00000012b4c07220 */ /* 0x000fe20000410000 */
[----:B------:R-:W-:Y:S01]  /*21c0*/  IMAD.U32 R18, R181, 0x10000, RZ ;  /* 0x00010000b5127824 */ /* 0x000fe200078e00ff */
[----:B------:R-:W-:-:S02]  /*21d0*/  SHF.L.U32 R180, R215, 0x10, RZ ;  /* 0x00000010d7b47819 */ /* 0x000fc400000006ff */
[----:B------:R-:W-:Y:S01]  /*21e0*/  PRMT R182, R185, 0x7632, R182 ;  /* 0x00007632b9b67816 */ /* 0x000fe200000000b6 */
[-C--:B------:R-:W-:Y:S01]  /*21f0*/  FFMA.FTZ R53, R19, R18.reuse, R53 ;  /* 0x0000001213357223 */ /* 0x080fe20000010035 */
[----:B------:R-:W-:Y:S01]  /*2200*/  FADD.FTZ R89, R89, R18 ;  /* 0x0000001259597221 */ /* 0x000fe20000010000 */
[----:B------:R-:W-:Y:S01]  /*2210*/  FMUL.FTZ R204, R183, UR30 ;  /* 0x0000001eb7cc7c20 */ /* 0x000fe20008410000 */
[----:B------:R-:W-:Y:S01]  /*2220*/  FMUL.FTZ R18, R180, R18 ;  /* 0x00000012b4127220 */ /* 0x000fe20000410000 */
[----:B------:R-:W-:Y:S01]  /*2230*/  SHF.L.U32 R182, R182, 0x10, RZ ;  /* 0x00000010b6b67819 */ /* 0x000fe200000006ff */
[----:B------:R-:W-:Y:S01]  /*2240*/  FADD.FTZ R180, R189, -UR32 ;  /* 0x80000020bdb47e21 */ /* 0x000fe20008010000 */
[----:B------:R-:W-:-:S03]  /*2250*/  SHF.L.U32 R183, R234, 0x10, RZ ;  /* 0x00000010eab77819 */ /* 0x000fc600000006ff */
        /* <DEDUP_REMOVED lines=9> */
[----:B------:R-:W-:-:S02]  /*22f0*/  SHF.L.U32 R181, R181, 0x10, RZ ;  /* 0x00000010b5b57819 */ /* 0x000fc400000006ff */
[----:B------:R-:W-:Y:S01]  /*2300*/  FADD.FTZ R180, R180, R6 ;  /* 0x00000006b4b47221 */ /* 0x000fe20000010000 */
[----:B------:R-:W-:Y:S01]  /*2310*/  FFMA.FTZ R182, R221, R6, R182 ;  /* 0x00000006ddb67223 */ /* 0x000fe200000100b6 */
[----:B------:R-:W-:Y:S02]  /*2320*/  SHF.L.U32 R183, R238, 0x10, RZ ;  /* 0x00000010eeb77819 */ /* 0x000fe400000006ff */
[----:B------:R-:W-:Y:S01]  /*2330*/  FADD.FTZ R180, R180, R213 ;  /* 0x000000d5b4b47221 */ /* 0x000fe20000010000 */
[----:B------:R-:W-:Y:S01]  /*2340*/  FFMA.FTZ R182, R204, R213, R182 ;  /* 0x000000d5ccb67223 */ /* 0x000fe200000100b6 */
[----:B------:R-:W-:Y:S01]  /*2350*/  FADD.FTZ R93, R93, R181 ;  /* 0x000000b55d5d7221 */ /* 0x000fe20000010000 */
[-C--:B------:R-:W-:Y:S01]  /*2360*/  FFMA.FTZ R57, R214, R181.reuse, R57 ;  /* 0x000000b5d6397223 */ /* 0x080fe20000010039 */
[----:B------:R-:W-:Y:S01]  /*2370*/  FMUL.FTZ R215, R183, R181 ;  /* 0x000000b5b7d77220 */ /* 0x000fe20000410000 */
[----:B------:R-:W-:Y:S01]  /*2380*/  PRMT R181, R187, 0x7632, R181 ;  /* 0x00007632bbb57816 */ /* 0x000fe200000000b5 */
[----:B------:R-:W-:Y:S01]  /*2390*/  FADD.FTZ R183, R191, -UR32 ;  /* 0x80000020bfb77e21 */ /* 0x000fe20008010000 */
        /* <DEDUP_REMOVED lines=8> */
[----:B------:R-:W-:Y:S01]  /*2420*/  FADD.FTZ R95, R95, R181 ;  /* 0x000000b55f5f7221 */ /* 0x000fe20000010000 */
[----:B------:R-:W-:Y:S01]  /*2430*/  FFMA.FTZ R59, R234, R181, R59 ;  /* 0x000000b5ea3b7223 */ /* 0x000fe2000001003b */
[----:B------:R-:W-:Y:S02]  /*2440*/  IADD3 R226, PT, PT, R226, 0x80, RZ ;  /* 0x00000080e2e27810 */ /* 0x000fe40007ffe0ff */
[----:B------:R-:W-:Y:S01]  /*2450*/  IADD3 R202, PT, PT, R202, 0x80, RZ ;  /* 0x00000080caca7810 */ /* 0x000fe20007ffe0ff */
[----:B--2---:R-:W-:-:S04]  /*2460*/  IMAD.U32 R183, R184, 0x10000, RZ ;  /* 0x00010000b8b77824 */ /* 0x004fc800078e00ff */
[----:B------:R-:W-:-:S04]  /*2470*/  FMUL.FTZ R238, R183, R181 ;  /* 0x000000b5b7ee7220 */ /* 0x000fc80000410000 */
[----:B------:R-:W-:Y:S01]  /*2480*/  FADD.FTZ R228, R180, R238 ;  /* 0x000000eeb4e47221 */ /* 0x000fe20000010000 */
[----:B------:R-:W-:-:S07]  /*2490*/  FFMA.FTZ R227, R234, R238, R182 ;  /* 0x000000eeeae37223 */ /* 0x000fce00000100b6 */
.L_x_4810:
[----:B------:R-:W-:Y:S05]  /*24a0*/  BSYNC.RECONVERGENT B1 ;  /* 0x0000000000017941 */ /* 0x000fea0003800200 */
.L_x_4809:
        /* <DEDUP_REMOVED lines=8> */
[----:B-1----:R-:W-:-:S03]  /*2530*/  IMAD.WIDE.U32 R184, R226, 0x10, R184 ;  /* 0x00000010e2b87825 */ /* 0x002fc600078e00b8 */
[----:B------:R0:W3:Y:S04]  /*2540*/  LDG.E.128 R188, desc[UR16][R8.64+0x10] ;  /* 0x0000101008bc7981 */ /* 0x0000e8000c1e1d00 */
[----:B------:R-:W4:Y:S01]  /*2550*/  LDG.E.128 R184, desc[UR16][R184.64] ;  /* 0x00000010b8b87981 */ /* 0x000f22000c1e1d00 */
[----:B------:R-:W-:-:S04]  /*2560*/  ISETP.NE.U32.AND P0, PT, RZ, UR22, PT ;  /* 0x00000016ff007c0c */ /* 0x000fc8000bf05070 */
[----:B------:R-:W-:-:S13]  /*2570*/  ISETP.NE.AND.EX P0, PT, RZ, UR23, PT, P0 ;  /* 0x00000017ff007c0c */ /* 0x000fda000bf05300 */
[----:B0-----:R-:W0:Y:S02]  /*2580*/  @P0 LDC.64 R8, c[0x0][0x438] ;  /* 0x00010e00ff080b82 */ /* 0x001e240000000a00 */
[----:B0-----:R-:W-:-:S05]  /*2590*/  @P0 IMAD.WIDE.U32 R8, R202, 0x20, R8 ;  /* 0x00000020ca080825 */ /* 0x001fca00078e0008 */
[----:B------:R-:W5:Y:S04]  /*25a0*/  @P0 LDG.E.128 R164, desc[UR16][R8.64] ;  /* 0x0000001008a40981 */ /* 0x000f68000c1e1d00 */
[----:B------:R0:W5:Y:S02]  /*25b0*/  @P0 LDG.E.128 R168, desc[UR16][R8.64+0x10] ;  /* 0x0000101008a80981 */ /* 0x000164000c1e1d00 */
[----:B0-----:R-:W-:Y:S01]  /*25c0*/  SHF.L.U32 R9, R244, 0x10, RZ ;  /* 0x00000010f4097819 */ /* 0x001fe200000006ff */
[----:B--2---:R-:W-:-:S04]  /*25d0*/  FADD.FTZ R8, R180, -UR32 ;  /* 0x80000020b4087e21 */ /* 0x004fc80008010000 */
[----:B------:R-:W-:Y:S01]  /*25e0*/  FMUL.FTZ R233, R8, UR30 ;  /* 0x0000001e08e97c20 */ /* 0x000fe20008410000 */
[----:B------:R-:W-:Y:S01]  /*25f0*/  FADD.FTZ R13, R182, -UR32 ;  /* 0x80000020b60d7e21 */ /* 0x000fe20008010000 */
[----:B----4-:R-:W-:-:S03]  /*2600*/  SHF.L.U32 R8, R184, 0x10, RZ ;  /* 0x00000010b8087819 */ /* 0x010fc600000006ff */
[----:B------:R-:W-:Y:S02]  /*2610*/  FMUL.FTZ R223, R13, UR30 ;  /* 0x0000001e0ddf7c20 */ /* 0x000fe40008410000 */
[----:B------:R-:W-:Y:S01]  /*2620*/  FADD.FTZ R96, R96, R8 ;  /* 0x0000000860607221 */ /* 0x000fe20000010000 */
[-C--:B------:R-:W-:Y:S01]  /*2630*/  FFMA.FTZ R60, R233, R8.reuse, R60 ;  /* 0x00000008e93c7223 */ /* 0x080fe2000001003c */
[----:B------:R-:W-:Y:S01]  /*2640*/  FMUL.FTZ R224, R9, R8 ;  /* 0x0000000809e07220 */ /* 0x000fe20000410000 */
[----:B------:R-:W-:Y:S02]  /*2650*/  SHF.L.U32 R8, R185, 0x10, RZ ;  /* 0x00000010b9087819 */ /* 0x000fe400000006ff */
[----:B------:R-:W-:Y:S01]  /*2660*/  SHF.L.U32 R9, R245, 0x10, RZ ;  /* 0x00000010f5097819 */ /* 0x000fe200000006ff */
[----:B---3--:R-:W-:Y:S02]  /*2670*/  FADD.FTZ R13, R188, -UR32 ;  /* 0x80000020bc0d7e21 */ /* 0x008fe40008010000 */
[----:B------:R-:W-:Y:S01]  /*2680*/  FADD.FTZ R98, R98, R8 ;  /* 0x0000000862627221 */ /* 0x000fe20000010000 */
[-C--:B------:R-:W-:Y:S01]  /*2690*/  FFMA.FTZ R62, R223, R8.reuse, R62 ;  /* 0x00000008df3e7223 */ /* 0x080fe2000001003e */
[----:B------:R-:W-:Y:S01]  /*26a0*/  FMUL.FTZ R8, R9, R8 ;  /* 0x0000000809087220 */ /* 0x000fe20000410000 */
[----:B------:R-:W-:Y:S01]  /*26b0*/  FMUL.FTZ R9, R13, UR30 ;  /* 0x0000001e0d097c20 */ /* 0x000fe20008410000 */
[----:B------:R-:W-:Y:S01]  /*26c0*/  IMAD.U32 R13, R186, 0x10000, RZ ;  /* 0x00010000ba0d7824 */ /* 0x000fe200078e00ff */
[----:B------:R-:W-:Y:S01]  /*26d0*/  SHF.L.U32 R180, R246, 0x10, RZ ;  /* 0x00000010f6b47819 */ /* 0x000fe200000006ff */
[----:B------:R-:W-:-:S02]  /*26e0*/  FADD.FTZ R17, R190, -UR32 ;  /* 0x80000020be117e21 */ /* 0x000fc40008010000 */
[----:B------:R-:W-:Y:S01]  /*26f0*/  FADD.FTZ R100, R100, R13 ;  /* 0x0000000d64647221 */ /* 0x000fe20000010000 */
[-C--:B------:R-:W-:Y:S01]  /*2700*/  FFMA.FTZ R64, R9, R13.reuse, R64 ;  /* 0x0000000d09407223 */ /* 0x080fe20000010040 */
[----:B------:R-:W-:Y:S01]  /*2710*/  FMUL.FTZ R13, R180, R13 ;  /* 0x0000000db40d7220 */ /* 0x000fe20000410000 */
[----:B------:R-:W-:Y:S01]  /*2720*/  SHF.L.U32 R180, R187, 0x10, RZ ;  /* 0x00000010bbb47819 */ /* 0x000fe200000006ff */
[----:B------:R-:W-:Y:S01]  /*2730*/  FMUL.FTZ R17, R17, UR30 ;  /* 0x0000001e11117c20 */ /* 0x000fe20008410000 */
[----:B------:R-:W-:Y:S02]  /*2740*/  SHF.L.U32 R182, R247, 0x10, RZ ;  /* 0x00000010f7b67819 */ /* 0x000fe400000006ff */
[----:B------:R-:W-:Y:S01]  /*2750*/  PRMT R184, R184, 0x7632, R184 ;  /* 0x00007632b8b87816 */ /* 0x000fe200000000b8 */
[----:B------:R-:W-:Y:S01]  /*2760*/  FADD.FTZ R102, R102, R180 ;  /* 0x000000b466667221 */ /* 0x000fe20000010000 */
[-C--:B------:R-:W-:Y:S01]  /*2770*/  FFMA.FTZ R66, R17, R180.reuse, R66 ;  /* 0x000000b411427223 */ /* 0x080fe20000010042 */
[----:B------:R-:W-:Y:S01]  /*2780*/  FMUL.FTZ R199, R182, R180 ;  /* 0x000000b4b6c77220 */ /* 0x000fe20000410000 */
[----:B------:R-:W-:-:S02]  /*2790*/  SHF.L.U32 R180, R184, 0x10, RZ ;  /* 0x00000010b8b47819 */ /* 0x000fc400000006ff */
[----:B------:R-:W2:Y:S01]  /*27a0*/  LDL R184, [R1+0x64] ;  /* 0x0000640001b87983 */ /* 0x000ea20000100800 */
[----:B------:R-:W-:-:S04]  /*27b0*/  FADD.FTZ R181, R181, -UR32 ;  /* 0x80000020b5b57e21 */ /* 0x000fc80008010000 */
[----:B------:R-:W-:Y:S01]  /*27c0*/  FMUL.FTZ R200, R181, UR30 ;  /* 0x0000001eb5c87c20 */ /* 0x000fe20008410000 */
[----:B------:R-:W-:Y:S01]  /*27d0*/  SHF.L.U32 R181, R218, 0x10, RZ ;  /* 0x00000010dab57819 */ /* 0x000fe200000006ff */
[----:B------:R-:W-:-:S04]  /*27e0*/  FADD.FTZ R183, R183, -UR32 ;  /* 0x80000020b7b77e21 */ /* 0x000fc80008010000 */
[----:B------:R-:W-:Y:S01]  /*27f0*/  FMUL.FTZ R201, R181, R180 ;  /* 0x000000b4b5c97220 */ /* 0x000fe20000410000 */
[----:B------:R-:W-:Y:S01]  /*2800*/  PRMT R181, R185, 0x7632, R181 ;  /* 0x00007632b9b57816 */ /* 0x000fe200000000b5 */
[----:B------:R-:W-:Y:S01]  /*2810*/  FMUL.FTZ R203, R183, UR30 ;  /* 0x0000001eb7cb7c20 */ /* 0x000fe20008410000 */
[----:B------:R-:W-:Y:S02]  /*2820*/  IMAD.U32 R183, R237, 0x10000, RZ ;  /* 0x00010000edb77824 */ /* 0x000fe400078e00ff */
[----:B------:R-:W-:Y:S01]  /*2830*/  FADD.FTZ R182, R189, -UR32 ;  /* 0x80000020bdb67e21 */ /* 0x000fe20008010000 */
[----:B------:R-:W-:-:S03]  /*2840*/  SHF.L.U32 R181, R181, 0x10, RZ ;  /* 0x00000010b5b57819 */ /* 0x000fc600000006ff */
[----:B------:R-:W-:Y:S01]  /*2850*/  FMUL.FTZ R217, R182, UR30 ;  /* 0x0000001eb6d97c20 */ /* 0x000fe20008410000 */
[----:B------:R-:W-:Y:S01]  /*2860*/  FFMA.FTZ R182, R233, R224, R227 ;  /* 0x000000e0e9b67223 */ /* 0x000fe200000100e3 */
[-C--:B------:R-:W-:Y:S01]  /*2870*/  FFMA.FTZ R63, R203, R181.reuse, R63 ;  /* 0x000000b5cb3f7223 */ /* 0x080fe2000001003f */
[----:B------:R-:W-:Y:S01]  /*2880*/  FADD.FTZ R99, R99, R181 ;  /* 0x000000b563637221 */ /* 0x000fe20000010000 */
[----:B------:R-:W-:Y:S01]  /*2890*/  FMUL.FTZ R216, R183, R181 ;  /* 0x000000b5b7d87220 */ /* 0x000fe20000410000 */
[----:B------:R-:W-:Y:S01]  /*28a0*/  FADD.FTZ R181, R228, R224 ;  /* 0x000000e0e4b57221 */ /* 0x000fe20000010000 */
[----:B------:R-:W-:Y:S01]  /*28b0*/  FFMA.FTZ R61, R200, R180, R61 ;  /* 0x000000b4c83d7223 */ /* 0x000fe2000001003d */
[--C-:B------:R-:W-:Y:S01]  /*28c0*/  FADD.FTZ R97, R97, R180.reuse ;  /* 0x000000b461617221 */ /* 0x100fe20000010000 */
[----:B------:R-:W-:Y:S01]  /*28d0*/  PRMT R180, R186, 0x7632, R180 ;  /* 0x00007632bab47816 */ /* 0x000fe200000000b4 */
[----:B------:R-:W-:Y:S01]  /*28e0*/  FADD.FTZ R181, R181, R201 ;  /* 0x000000c9b5b57221 */ /* 0x000fe20000010000 */
[----:B------:R-:W-:Y:S01]  /*28f0*/  FFMA.FTZ R182, R200, R201, R182 ;  /* 0x000000c9c8b67223 */ /* 0x000fe200000100b6 */
[----:B------:R-:W-:-:S02]  /*2900*/  SHF.L.U32 R183, R236, 0x10, RZ ;  /* 0x00000010ecb77819 */ /* 0x000fc400000006ff */
[----:B------:R-:W-:Y:S01]  /*2910*/  SHF.L.U32 R180, R180, 0x10, RZ ;  /* 0x00000010b4b47819 */ /* 0x000fe200000006ff */
[----:B------:R-:W-:Y:S01]  /*2920*/  FADD.FTZ R181, R181, R8 ;  /* 0x00000008b5b57221 */ /* 0x000fe20000010000 */
[----:B------:R-:W-:-:S03]  /*2930*/  FFMA.FTZ R182, R223, R8, R182 ;  /* 0x00000008dfb67223 */ /* 0x000fc600000100b6 */
[----:B------:R-:W-:Y:S01]  /*2940*/  FADD.FTZ R181, R181, R216 ;  /* 0x000000d8b5b57221 */ /* 0x000fe20000010000 */
[----:B------:R-:W-:Y:S01]  /*2950*/  FFMA.FTZ R182, R203, R216, R182 ;  /* 0x000000d8cbb67223 */ /* 0x000fe200000100b6 */
[-C--:B------:R-:W-:Y:S01]  /*2960*/  FMUL.FTZ R218, R183, R180.reuse ;  /* 0x000000b4b7da7220 */ /* 0x080fe20000410000 */
[--C-:B------:R-:W-:Y:S01]  /*2970*/  FADD.FTZ R101, R101, R180.reuse ;  /* 0x000000b465657221 */ /* 0x100fe20000010000 */
        /* <DEDUP_REMOVED lines=13> */
[----:B--2---:R-:W-:-:S05]  /*2a50*/  SHF.L.U32 R183, R184, 0x10, RZ ;  /* 0x00000010b8b77819 */ /* 0x004fca00000006ff */
[----:B------:R-:W-:-:S04]  /*2a60*/  FMUL.FTZ R236, R183, R180 ;  /* 0x000000b4b7ec7220 */ /* 0x000fc80000410000 */
[----:B------:R-:W-:Y:S01]  /*2a70*/  FADD.FTZ R228, R181, R236 ;  /* 0x000000ecb5e47221 */ /* 0x000fe20000010000 */
[----:B------:R-:W-:Y:S01]  /*2a80*/  FFMA.FTZ R227, R237, R236, R182 ;  /* 0x000000ecede37223 */ /* 0x000fe200000100b6 */
[----:B------:R-:W-:Y:S06]  /*2a90*/  BRA `(.L_x_4811) ;  /* 0x0000000000847947 */ /* 0x000fec0003800000 */
.L_x_4804:
[----:B------:R-:W0:Y:S01]  /*2aa0*/  S2R R181, SR_TID.X ;  /* 0x0000000000b57919 */ /* 0x000e220000002100 */
[----:B--2---:R-:W-:Y:S02]  /*2ab0*/  UIMAD UR6, UR26, UR10, URZ ;  /* 0x0000000a1a0672a4 */ /* 0x004fe4000f8e02ff */
        /* <DEDUP_REMOVED lines=8> */
[C---:B------:R-:W-:Y:S02]  /*2b40*/  ISETP.GE.U32.AND P1, PT, R2.reuse, 0x100, PT ;  /* 0x000001000200780c */ /* 0x040fe40003f26070 */
[C---:B------:R-:W-:Y:S02]  /*2b50*/  ISETP.GE.U32.AND P2, PT, R2.reuse, 0x180, PT ;  /* 0x000001800200780c */ /* 0x040fe40003f46070 */
[----:B------:R-:W-:Y:S02]  /*2b60*/  ISETP.GE.U32.AND P3, PT, R2, 0x200, PT ;  /* 0x000002000200780c */ /* 0x000fe40003f66070 */
[----:B------:R-:W-:-:S05]  /*2b70*/  MOV R182, R242 ;  /* 0x000000f200b67202 */ /* 0x000fca0000000f00 */
[----:B------:R-:W0:Y:S08]  /*2b80*/  @P0 LDC.64 R180, c[0x0][0x438] ;  /* 0x00010e00ffb40b82 */ /* 0x000e300000000a00 */
[----:B------:R-:W2:Y:S08]  /*2b90*/  @P1 LDC.64 R188, c[0x0][0x438] ;  /* 0x00010e00ffbc1b82 */ /* 0x000eb00000000a00 */
[----:B------:R-:W4:Y:S08]  /*2ba0*/  @P2 LDC.64 R186, c[0x0][0x438] ;  /* 0x00010e00ffba2b82 */ /* 0x000f300000000a00 */
[----:B------:R-:W1:Y:S01]  /*2bb0*/  @P3 LDC.64 R184, c[0x0][0x438] ;  /* 0x00010e00ffb83b82 */ /* 0x000e620000000a00 */
[----:B0-----:R-:W-:-:S04]  /*2bc0*/  @P0 IMAD.WIDE.U32 R180, R182, 0x20, R180 ;  /* 0x00000020b6b40825 */ /* 0x001fc800078e00b4 */
[----:B------:R-:W-:Y:S01]  /*2bd0*/  @P0 VIADD R182, R182, 0x80 ;  /* 0x00000080b6b60836 */ /* 0x000fe20000000000 */
[----:B------:R-:W5:Y:S04]  /*2be0*/  @P0 LDG.E.128 R136, desc[UR16][R180.64] ;  /* 0x00000010b4880981 */ /* 0x000f68000c1e1d00 */
[----:B------:R2:W5:Y:S02]  /*2bf0*/  @P0 LDG.E.128 R140, desc[UR16][R180.64+0x10] ;  /* 0x00001010b48c0981 */ /* 0x000564000c1e1d00 */
[C---:B--2---:R-:W-:Y:S01]  /*2c00*/  @P1 IMAD.WIDE.U32 R180, R182.reuse, 0x20, R188 ;  /* 0x00000020b6b41825 */ /* 0x044fe200078e00bc */
[----:B------:R-:W-:-:S04]  /*2c10*/  @P1 IADD3 R182, PT, PT, R182, 0x80, RZ ;  /* 0x00000080b6b61810 */ /* 0x000fc80007ffe0ff */
[----:B------:R-:W5:Y:S04]  /*2c20*/  @P1 LDG.E.128 R24, desc[UR16][R180.64] ;  /* 0x00000010b4181981 */ /* 0x000f68000c1e1d00 */
[----:B------:R4:W5:Y:S02]  /*2c30*/  @P1 LDG.E.128 R20, desc[UR16][R180.64+0x10] ;  /* 0x00001010b4141981 */ /* 0x000964000c1e1d00 */
[C---:B----4-:R-:W-:Y:S01]  /*2c40*/  @P2 IMAD.WIDE.U32 R180, R182.reuse, 0x20, R186 ;  /* 0x00000020b6b42825 */ /* 0x050fe200078e00ba */
[----:B------:R-:W-:-:S04]  /*2c50*/  @P2 IADD3 R182, PT, PT, R182, 0x80, RZ ;  /* 0x00000080b6b62810 */ /* 0x000fc80007ffe0ff */
[----:B------:R0:W5:Y:S01]  /*2c60*/  @P2 LDG.E.128 R156, desc[UR16][R180.64] ;  /* 0x00000010b49c2981 */ /* 0x000162000c1e1d00 */
[----:B-1----:R-:W-:-:S03]  /*2c70*/  @P3 IMAD.WIDE.U32 R182, R182, 0x20, R184 ;  /* 0x00000020b6b63825 */ /* 0x002fc600078e00b8 */
[----:B------:R0:W5:Y:S04]  /*2c80*/  @P2 LDG.E.128 R160, desc[UR16][R180.64+0x10] ;  /* 0x00001010b4a02981 */ /* 0x000168000c1e1d00 */
[----:B------:R0:W5:Y:S04]  /*2c90*/  @P3 LDG.E.128 R164, desc[UR16][R182.64] ;  /* 0x00000010b6a43981 */ /* 0x000168000c1e1d00 */
[----:B------:R0:W5:Y:S02]  /*2ca0*/  @P3 LDG.E.128 R168, desc[UR16][R182.64+0x10] ;  /* 0x00001010b6a83981 */ /* 0x000164000c1e1d00 */
.L_x_4811:
[----:B-1-3--:R-:W-:Y:S05]  /*2cb0*/  BSYNC.RECONVERGENT B0 ;  /* 0x0000000000007941 */ /* 0x00afea0003800200 */
.L_x_4803:
[----:B0-----:R-:W0:Y:S01]  /*2cc0*/  SHFL.DOWN PT, R180, R228, 0x10, 0x1f ;  /* 0x0a001f00e4b47f89 */ /* 0x001e2200000e0000 */
        /* <DEDUP_REMOVED lines=31> */
.L_x_4813:
[----:B------:R-:W-:Y:S05]  /*2ec0*/  BSYNC.RECONVERGENT B0 ;  /* 0x0000000000007941 */ /* 0x000fea0003800200 */
.L_x_4812:
        /* <DEDUP_REMOVED lines=43> */
.L_x_4816:
[----:B------:R-:W-:Y:S05]  /*3180*/  BRA.U UP0, `(.L_x_4817) ;  /* 0x0000001100547547 */ /* 0x000fea000b800000 */
[----:B------:R-:W-:-:S04]  /*3190*/  UISETP.NE.U32.AND UP0, UPT, UR4, URZ, UPT ;  /* 0x000000ff0400728c */ /* 0x000fc8000bf05070 */
[----:B------:R-:W-:-:S09]  /*31a0*/  UISETP.NE.AND.EX UP0, UPT, UR5, URZ, UPT, UP0 ;  /* 0x000000ff0500728c */ /* 0x000fd2000bf05300 */
[----:B------:R-:W-:Y:S05]  /*31b0*/  BRA.U UP0, `(.L_x_4818) ;  /* 0x0000000500e47547 */ /* 0x000fea000b800000 */
        /* <DEDUP_REMOVED lines=9> */
[----:B------:R-:W-:Y:S01]  /*3250*/  FFMA.FTZ R104, R180, R181, R104 ;  /* 0x000000b5b4687223 */ /* 0x000fe20000010068 */
[----:B------:R-:W-:-:S05]  /*3260*/  SHF.L.U32 R181, R28, 0x10, RZ ;  /* 0x000000101cb57819 */ /* 0x000fca00000006ff */
[----:B------:R-:W-:-:S05]  /*3270*/  FMUL.FTZ R180, R180, R181 ;  /* 0x000000b5b4b47220 */ /* 0x000fca0000410000 */
[----:B------:R-:W-:-:S04]  /*3280*/  F2FP.BF16.F32.PACK_AB R180, RZ, R180 ;  /* 0x000000b4ffb4723e */ /* 0x000fc800000010ff */
[----:B------:R-:W-:-:S07]  /*3290*/  PRMT R176, R180, 0x7610, R176 ;  /* 0x00007610b4b07816 */ /* 0x000fce00000000b0 */
.L_x_4819:
[----:B------:R-:W-:Y:S05]  /*32a0*/  BRA.U !UP3, `(.L_x_4820) ;  /* 0x000000010b3c7547 */ /* 0x000fea000b800000 */
[----:B------:R-:W2:Y:S01]  /*32b0*/  LDL R184, [R1+0x18] ;  /* 0x0000180001b87983 */ /* 0x000ea20000100800 */
        /* <DEDUP_REMOVED lines=10> */
[----:B--2---:R-:W-:-:S05]  /*3360*/  SHF.L.U32 R181, R184, 0x10, RZ ;  /* 0x00000010b8b57819 */ /* 0x004fca00000006ff */
[----:B------:R-:W-:-:S05]  /*3370*/  FMUL.FTZ R180, R180, R181 ;  /* 0x000000b5b4b47220 */ /* 0x000fca0000410000 */
[----:B------:R-:W-:-:S04]  /*3380*/  F2FP.BF16.F32.PACK_AB R180, RZ, R180 ;  /* 0x000000b4ffb4723e */ /* 0x000fc800000010ff */
[----:B------:R-:W-:-:S07]  /*3390*/  PRMT R176, R176, 0x5410, R180 ;  /* 0x00005410b0b07816 */ /* 0x000fce00000000b4 */
.L_x_4820:
        /* <DEDUP_REMOVED lines=10> */
[----:B------:R-:W-:-:S04]  /*3440*/  IMAD.U32 R181, R29, 0x10000, RZ ;  /* 0x000100001db57824 */ /* 0x000fc800078e00ff */
[----:B------:R-:W-:-:S05]  /*3450*/  FMUL.FTZ R180, R180, R181 ;  /* 0x000000b5b4b47220 */ /* 0x000fca0000410000 */
[----:B------:R-:W-:-:S04]  /*3460*/  F2FP.BF16.F32.PACK_AB R180, RZ, R180 ;  /* 0x000000b4ffb4723e */ /* 0x000fc800000010ff */
[----:B------:R-:W-:-:S07]  /*3470*/  PRMT R177, R180, 0x7610, R177 ;  /* 0x00007610b4b17816 */ /* 0x000fce00000000b1 */
.L_x_4821:
        /* <DEDUP_REMOVED lines=16> */
.L_x_4822:
        /* <DEDUP_REMOVED lines=14> */
.L_x_4823:
[----:B------:R-:W-:Y:S05]  /*3660*/  BRA.U !UP3, `(.L_x_4824) ;  /* 0x000000010b3c7547 */ /* 0x000fea000b800000 */
[----:B------:R-:W2:Y:S01]  /*3670*/  LDL R184, [R1+0x20] ;  /* 0x0000200001b87983 */ /* 0x000ea20000100800 */
        /* <DEDUP_REMOVED lines=14> */
.L_x_4824:
        /* <DEDUP_REMOVED lines=14> */
.L_x_4825:
[----:B------:R-:W-:Y:S05]  /*3840*/  BRA.U !UP3, `(.L_x_4826) ;  /* 0x000000190b587547 */ /* 0x000fea000b800000 */
[----:B------:R-:W2:Y:S01]  /*3850*/  LDL R184, [R1+0x24] ;  /* 0x0000240001b87983 */ /* 0x000ea20000100800 */
        /* <DEDUP_REMOVED lines=10> */
[----:B--2---:R-:W-:-:S05]  /*3900*/  SHF.L.U32 R181, R184, 0x10, RZ ;  /* 0x00000010b8b57819 */ /* 0x004fca00000006ff */
[----:B------:R-:W-:-:S05]  /*3910*/  FMUL.FTZ R180, R180, R181 ;  /* 0x000000b5b4b47220 */ /* 0x000fca0000410000 */
[----:B------:R-:W-:-:S04]  /*3920*/  F2FP.BF16.F32.PACK_AB R180, RZ, R180 ;  /* 0x000000b4ffb4723e */ /* 0x000fc800000010ff */
[----:B------:R-:W-:Y:S01]  /*3930*/  PRMT R179, R179, 0x5410, R180 ;  /* 0x00005410b3b37816 */ /* 0x000fe200000000b4 */
[----:B------:R-:W-:Y:S06]  /*3940*/  BRA `(.L_x_4826) ;  /* 0x0000001800187947 */ /* 0x000fec0003800000 */
.L_x_4818:
[----:B------:R-:W-:Y:S02]  /*3950*/  MOV R150, UR8 ;  /* 0x0000000800967c02 */ /* 0x000fe40008000f00 */
[----:B------:R-:W-:Y:S02]  /*3960*/  MOV R149, UR8 ;  /* 0x0000000800957c02 */ /* 0x000fe40008000f00 */
[----:B------:R-:W-:Y:S01]  /*3970*/  MOV R148, UR8 ;  /* 0x0000000800947c02 */ /* 0x000fe20008000f00 */
[----:B------:R-:W-:Y:S01]  /*3980*/  FFMA.FTZ R154, R16, R150, UR9 ;  /* 0x00000009109a7e23 */ /* 0x000fe20008010096 */
[----:B------:R-:W-:Y:S01]  /*3990*/  MOV R151, UR8 ;  /* 0x0000000800977c02 */ /* 0x000fe20008000f00 */
[----:B------:R-:W-:Y:S01]  /*39a0*/  FFMA.FTZ R153, R208, R149, UR9 ;  /* 0x00000009d0997e23 */ /* 0x000fe20008010095 */
[----:B------:R-:W-:Y:S01]  /*39b0*/  MOV R155, UR8 ;  /* 0x00000008009b7c02 */ /* 0x000fe20008000f00 */
[----:B------:R-:W-:Y:S01]  /*39c0*/  FFMA.FTZ R152, R219, R148, UR9 ;  /* 0x00000009db987e23 */ /* 0x000fe20008010094 */
[----:B------:R-:W-:Y:S01]  /*39d0*/  FFMA.FTZ R150, R230, R150, UR9 ;  /* 0x00000009e6967e23 */ /* 0x000fe20008010096 */
[----:B------:R-:W-:Y:S01]  /*39e0*/  FFMA.FTZ R151, R206, R151, UR9 ;  /* 0x00000009ce977e23 */ /* 0x000fe20008010097 */
[----:B------:R-:W-:Y:S01]  /*39f0*/  FFMA.FTZ R149, R197, R149, UR9 ;  /* 0x00000009c5957e23 */ /* 0x000fe20008010095 */
[----:B------:R-:W-:Y:S01]  /*3a00*/  FFMA.FTZ R148, R0, R148, UR9 ;  /* 0x0000000900947e23 */ /* 0x000fe20008010094 */
[----:B------:R-:W-:Y:S01]  /*3a10*/  FFMA.FTZ R155, R241, R155, UR9 ;  /* 0x00000009f19b7e23 */ /* 0x000fe2000801009b */
        /* <DEDUP_REMOVED lines=25> */
[----:B------:R-:W-:Y:S06]  /*3bb0*/  BRA.U !UP3, `(.L_x_4827) ;  /* 0x000000010b347547 */ /* 0x000fec000b800000 */
[----:B------:R-:W-:Y:S01]  /*3bc0*/  IMAD.U32 R180, RZ, RZ, UR8 ;  /* 0x00000008ffb47e24 */ /* 0x000fe2000f8e00ff */
        /* <DEDUP_REMOVED lines=12> */
.L_x_4827:
        /* <DEDUP_REMOVED lines=16> */
.L_x_4828:
        /* <DEDUP_REMOVED lines=14> */
.L_x_4829:
        /* <DEDUP_REMOVED lines=16> */
.L_x_4830:
        /* <DEDUP_REMOVED lines=14> */
.L_x_4831:
        /* <DEDUP_REMOVED lines=16> */
.L_x_4832:
        /* <DEDUP_REMOVED lines=14> */
.L_x_4833:
[----:B------:R-:W-:Y:S05]  /*4230*/  BRA.U !UP3, `(.L_x_4826) ;  /* 0x0000000d0bdc7547 */ /* 0x000fea000b800000 */
[----:B------:R-:W2:Y:S01]  /*4240*/  LDL R184, [R1+0x24] ;  /* 0x0000240001b87983 */ /* 0x000ea20000100800 */
[----:B-----5:R-:W-:Y:S01]  /*4250*/  PRMT R181, R175, 0x7632, R181 ;  /* 0x00007632afb57816 */ /* 0x020fe200000000b5 */
[----:B------:R-:W-:-:S04]  /*4260*/  FMUL.FTZ R180, R155, UR29 ;  /* 0x0000001d9bb47c20 */ /* 0x000fc80008410000 */
[----:B------:R-:W-:-:S04]  /*4270*/  IMAD.U32 R181, R181, 0x10000, RZ ;  /* 0x00010000b5b57824 */ /* 0x000fc800078e00ff */
[----:B------:R-:W-:Y:S01]  /*4280*/  FFMA.FTZ R111, R180, R181, R111 ;  /* 0x000000b5b46f7223 */ /* 0x000fe2000001006f */
[----:B--2---:R-:W-:-:S05]  /*4290*/  SHF.L.U32 R181, R184, 0x10, RZ ;  /* 0x00000010b8b57819 */ /* 0x004fca00000006ff */
[----:B------:R-:W-:-:S05]  /*42a0*/  FMUL.FTZ R180, R181, R180 ;  /* 0x000000b4b5b47220 */ /* 0x000fca0000410000 */
[----:B------:R-:W-:-:S04]  /*42b0*/  F2FP.BF16.F32.PACK_AB R180, RZ, R180 ;  /* 0x000000b4ffb4723e */ /* 0x000fc800000010ff */
[----:B------:R-:W-:Y:S01]  /*42c0*/  PRMT R179, R179, 0x5410, R180 ;  /* 0x00005410b3b37816 */ /* 0x000fe200000000b4 */
[----:B------:R-:W-:Y:S06]  /*42d0*/  BRA `(.L_x_4826) ;  /* 0x0000000c00b47947 */ /* 0x000fec0003800000 */
.L_x_4817:
[----:B------:R-:W-:-:S04]  /*42e0*/  UISETP.NE.U32.AND UP0, UPT, UR4, URZ, UPT ;  /* 0x000000ff0400728c */ /* 0x000fc8000bf05070 */
[----:B------:R-:W-:-:S09]  /*42f0*/  UISETP.NE.AND.EX UP0, UPT, UR5, URZ, UPT, UP0 ;  /* 0x000000ff0500728c */ /* 0x000fd2000bf05300 */
[----:B------:R-:W-:Y:S05]  /*4300*/  BRA.U UP0, `(.L_x_4834) ;  /* 0x0000000500e47547 */ /* 0x000fea000b800000 */
[----:B------:R-:W-:Y:S05]  /*4310*/  BRA.U !UP3, `(.L_x_4835) ;  /* 0x000000010b347547 */ /* 0x000fea000b800000 */
[----:B------:R-:W-:Y:S02]  /*4320*/  PLOP3.LUT P0, PT, PT, PT, UP2, 0x80, 0x8 ;  /* 0x000000000008781c */ /* 0x000fe40003f0f028 */
[----:B------:R-:W-:Y:S02]  /*4330*/  MOV R180, UR8 ;  /* 0x0000000800b47c02 */ /* 0x000fe40008000f00 */
[----:B-----5:R-:W-:-:S09]  /*4340*/  MOV R181, R136 ;  /* 0x0000008800b57202 */ /* 0x020fd20000000f00 */
[----:B------:R-:W-:-:S04]  /*4350*/  @P0 FFMA.FTZ R180, R0, R180, UR9 ;  /* 0x0000000900b40e23 */ /* 0x000fc800080100b4 */
[----:B------:R-:W-:-:S04]  /*4360*/  @P0 FADD.FTZ R180, R3, -R180 ;  /* 0x800000b403b40221 */ /* 0x000fc80000010000 */
[----:B------:R-:W-:-:S04]  /*4370*/  @P0 FFMA.FTZ R181, R180, UR30, R136 ;  /* 0x0000001eb4b50c23 */ /* 0x000fc80008010088 */
[----:B------:R-:W-:Y:S01]  /*4380*/  FMUL.FTZ R180, R181, UR29 ;  /* 0x0000001db5b47c20 */ /* 0x000fe20008410000 */
[----:B------:R-:W-:-:S05]  /*4390*/  SHF.L.U32 R181, R172, 0x10, RZ ;  /* 0x00000010acb57819 */ /* 0x000fca00000006ff */
[----:B------:R-:W-:Y:S01]  /*43a0*/  FFMA.FTZ R104, R181, R180, R104 ;  /* 0x000000b4b5687223 */ /* 0x000fe20000010068 */
[----:B------:R-:W-:-:S05]  /*43b0*/  SHF.L.U32 R181, R28, 0x10, RZ ;  /* 0x000000101cb57819 */ /* 0x000fca00000006ff */
[----:B------:R-:W-:-:S05]  /*43c0*/  FMUL.FTZ R180, R181, R180 ;  /* 0x000000b4b5b47220 */ /* 0x000fca0000410000 */
[----:B------:R-:W-:-:S04]  /*43d0*/  F2FP.BF16.F32.PACK_AB R180, RZ, R180 ;  /* 0x000000b4ffb4723e */ /* 0x000fc800000010ff */
[----:B------:R-:W-:-:S07]  /*43e0*/  PRMT R176, R180, 0x7610, R176 ;  /* 0x00007610b4b07816 */ /* 0x000fce00000000b0 */
.L_x_4835:
[----:B------:R-:W-:Y:S05]  /*43f0*/  BRA.U !UP3, `(.L_x_4836) ;  /* 0x000000010b3c7547 */ /* 0x000fea000b800000 */
[----:B------:R-:W2:Y:S01]  /*4400*/  LDL R184, [R1+0x18] ;  /* 0x0000180001b87983 */ /* 0x000ea20000100800 */
[----:B------:R-:W-:Y:S02]  /*4410*/  PLOP3.LUT P0, PT, PT, PT, UP2, 0x80, 0x8 ;  /* 0x000000000008781c */ /* 0x000fe40003f0f028 */
[----:B------:R-:W-:-:S11]  /*4420*/  MOV R180, UR8 ;  /* 0x0000000800b47c02 */ /* 0x000fd60008000f00 */
[----:B------:R-:W-:-:S04]  /*4430*/  @P0 FFMA.FTZ R180, R197, R180, UR9 ;  /* 0x00000009c5b40e23 */ /* 0x000fc800080100b4 */
[----:B------:R-:W-:Y:S01]  /*4440*/  @P0 FADD.FTZ R181, R196, -R180 ;  /* 0x800000b4c4b50221 */ /* 0x000fe20000010000 */
[----:B-----5:R-:W-:-:S03]  /*4450*/  IMAD.MOV.U32 R180, RZ, RZ, R137 ;  /* 0x000000ffffb47224 */ /* 0x020fc600078e0089 */
[----:B------:R-:W-:Y:S01]  /*4460*/  @P0 FFMA.FTZ R180, R181, UR30, R137 ;  /* 0x0000001eb5b40c23 */ /* 0x000fe20008010089 */
[----:B------:R-:W-:-:S03]  /*4470*/  PRMT R181, R172, 0x7632, R181 ;  /* 0x00007632acb57816 */ /* 0x000fc600000000b5 */
[----:B------:R-:W-:Y:S01]  /*4480*/  FMUL.FTZ R180, R180, UR29 ;  /* 0x0000001db4b47c20 */ /* 0x000fe20008410000 */
[----:B------:R-:W-:-:S05]  /*4490*/  SHF.L.U32 R181, R181, 0x10, RZ ;  /* 0x00000010b5b57819 */ /* 0x000fca00000006ff */
[----:B------:R-:W-:Y:S01]  /*44a0*/  FFMA.FTZ R105, R180, R181, R105 ;  /* 0x000000b5b4697223 */ /* 0x000fe20000010069 */
[----:B--2---:R-:W-:-:S05]  /*44b0*/  SHF.L.U32 R181, R184, 0x10, RZ ;  /* 0x00000010b8b57819 */ /* 0x004fca00000006ff */
[----:B------:R-:W-:-:S05]  /*44c0*/  FMUL.FTZ R180, R181, R180 ;  /* 0x000000b4b5b47220 */ /* 0x000fca0000410000 */
[----:B------:R-:W-:-:S04]  /*44d0*/  F2FP.BF16.F32.PACK_AB R180, RZ, R180 ;  /* 0x000000b4ffb4723e */ /* 0x000fc800000010ff */
[----:B------:R-:W-:-:S07]  /*44e0*/  PRMT R176, R176, 0x5410, R180 ;  /* 0x00005410b0b07816 */ /* 0x000fce00000000b4 */
.L_x_4836:
        /* <DEDUP_REMOVED lines=14> */
.L_x_4837:
[----:B------:R-:W-:Y:S05]  /*45d0*/  BRA.U !UP3, `(.L_x_4838) ;  /* 0x000000010b3c7547 */ /* 0x000fea000b800000 */
[----:B------:R-:W2:Y:S01]  /*45e0*/  LDL R184, [R1+0x1c] ;  /* 0x00001c0001b87983 */ /* 0x000ea20000100800 */
[----:B------:R-:W-:Y:S01]  /*45f0*/  PLOP3.LUT P0, PT, PT, PT, UP2, 0x80, 0x8 ;  /* 0x000000000008781c */ /* 0x000fe20003f0f028 */
[----:B------:R-:W-:-:S12]  /*4600*/  IMAD.U32 R180, RZ, RZ, UR8 ;  /* 0x00000008ffb47e24 */ /* 0x000fd8000f8e00ff */
[----:B------:R-:W-:-:S04]  /*4610*/  @P0 FFMA.FTZ R180, R206, R180, UR9 ;  /* 0x00000009ceb40e23 */ /* 0x000fc800080100b4 */
[----:B------:R-:W-:Y:S01]  /*4620*/  @P0 FADD.FTZ R181, R207, -R180 ;  /* 0x800000b4cfb50221 */ /* 0x000fe20000010000 */
[----:B-----5:R-:W-:-:S03]  /*4630*/  MOV R180, R139 ;  /* 0x0000008b00b47202 */ /* 0x020fc60000000f00 */
        /* <DEDUP_REMOVED lines=9> */
.L_x_4838:
        /* <DEDUP_REMOVED lines=10> */
[----:B------:R-:W-:-:S04]  /*4770*/  IMAD.U32 R181, R30, 0x10000, RZ ;  /* 0x000100001eb57824 */ /* 0x000fc800078e00ff */
[----:B------:R-:W-:-:S05]  /*4780*/  FMUL.FTZ R180, R181, R180 ;  /* 0x000000b4b5b47220 */ /* 0x000fca0000410000 */
[----:B------:R-:W-:-:S04]  /*4790*/  F2FP.BF16.F32.PACK_AB R180, RZ, R180 ;  /* 0x000000b4ffb4723e */ /* 0x000fc800000010ff */
[----:B------:R-:W-:-:S07]  /*47a0*/  PRMT R178, R180, 0x7610, R178 ;  /* 0x00007610b4b27816 */ /* 0x000fce00000000b2 */
.L_x_4839:
[----:B------:R-:W-:Y:S05]  /*47b0*/  BRA.U !UP3, `(.L_x_4840) ;  /* 0x000000010b3c7547 */ /* 0x000fea000b800000 */
[----:B------:R-:W2:Y:S01]  /*47c0*/  LDL R184, [R1+0x20] ;  /* 0x0000200001b87983 */ /* 0x000ea20000100800 */
[----:B------:R-:W-:Y:S02]  /*47d0*/  PLOP3.LUT P0, PT, PT, PT, UP2, 0x80, 0x8 ;  /* 0x000000000008781c */ /* 0x000fe40003f0f028 */
[----:B------:R-:W-:-:S11]  /*47e0*/  MOV R180, UR8 ;  /* 0x0000000800b47c02 */ /* 0x000fd60008000f00 */
        /* <DEDUP_REMOVED lines=12> */
.L_x_4840:
        /* <DEDUP_REMOVED lines=8> */
[----:B------:R-:W-:-:S04]  /*4930*/  IMAD.U32 R181, R175, 0x10000, RZ ;  /* 0x00010000afb57824 */ /* 0x000fc800078e00ff */
[----:B------:R-:W-:Y:S01]  /*4940*/  FFMA.FTZ R110, R181, R180, R110 ;  /* 0x000000b4b56e7223 */ /* 0x000fe2000001006e */
[----:B------:R-:W-:-:S05]  /*4950*/  SHF.L.U32 R181, R31, 0x10, RZ ;  /* 0x000000101fb57819 */ /* 0x000fca00000006ff */
[----:B------:R-:W-:-:S05]  /*4960*/  FMUL.FTZ R180, R181, R180 ;  /* 0x000000b4b5b47220 */ /* 0x000fca0000410000 */
[----:B------:R-:W-:-:S04]  /*4970*/  F2FP.BF16.F32.PACK_AB R180, RZ, R180 ;  /* 0x000000b4ffb4723e */ /* 0x000fc800000010ff */
[----:B------:R-:W-:-:S07]  /*4980*/  PRMT R179, R180, 0x7610, R179 ;  /* 0x00007610b4b37816 */ /* 0x000fce00000000b3 */
.L_x_4841:
        /* <DEDUP_REMOVED lines=15> */
[----:B------:R-:W-:Y:S01]  /*4a80*/  PRMT R179, R179, 0x5410, R180 ;  /* 0x00005410b3b37816 */ /* 0x000fe200000000b4 */
[----:B------:R-:W-:Y:S06]  /*4a90*/  BRA `(.L_x_4826) ;  /* 0x0000000400c47947 */ /* 0x000fec0003800000 */
.L_x_4834:
[----:B------:R-:W-:Y:S01]  /*4aa0*/  PLOP3.LUT P0, PT, PT, PT, UP2, 0x80, 0x8 ;  /* 0x000000000008781c */ /* 0x000fe20003f0f028 */
[----:B------:R-:W-:Y:S01]  /*4ab0*/  IMAD.U32 R148, RZ, RZ, UR8 ;  /* 0x00000008ff947e24 */ /* 0x000fe2000f8e00ff */
[----:B------:R-:W-:Y:S02]  /*4ac0*/  MOV R150, UR8 ;  /* 0x0000000800967c02 */ /* 0x000fe40008000f00 */
[----:B-----5:R-:W-:Y:S02]  /*4ad0*/  MOV R149, R137 ;  /* 0x0000008900957202 */ /* 0x020fe40000000f00 */
[----:B------:R-:W-:Y:S02]  /*4ae0*/  MOV R152, UR8 ;  /* 0x0000000800987c02 */ /* 0x000fe40008000f00 */
[----:B------:R-:W-:-:S05]  /*4af0*/  MOV R151, R139 ;  /* 0x0000008b00977202 */ /* 0x000fca0000000f00 */
[----:B------:R-:W-:Y:S01]  /*4b00*/  @P0 FFMA.FTZ R150, R197, R150, UR9 ;  /* 0x00000009c5960e23 */ /* 0x000fe20008010096 */
[----:B------:R-:W-:Y:S01]  /*4b10*/  @P0 FFMA.FTZ R148, R230, R148, UR9 ;  /* 0x00000009e6940e23 */ /* 0x000fe20008010094 */
[----:B------:R-:W-:Y:S02]  /*4b20*/  @P0 FFMA.FTZ R152, R0, R152, UR9 ;  /* 0x0000000900980e23 */ /* 0x000fe40008010098 */
[----:B------:R-:W-:Y:S01]  /*4b30*/  @P0 FADD.FTZ R150, R196, -R150 ;  /* 0x80000096c4960221 */ /* 0x000fe20000010000 */
[----:B------:R-:W-:Y:S01]  /*4b40*/  @P0 FADD.FTZ R148, R220, -R148 ;  /* 0x80000094dc940221 */ /* 0x000fe20000010000 */
[----:B------:R-:W-:Y:S02]  /*4b50*/  @P0 FADD.FTZ R152, R3, -R152 ;  /* 0x8000009803980221 */ /* 0x000fe40000010000 */
[----:B------:R-:W-:Y:S01]  /*4b60*/  @P0 FFMA.FTZ R149, R150, UR30, R137 ;  /* 0x0000001e96950c23 */ /* 0x000fe20008010089 */
[----:B------:R-:W-:Y:S01]  /*4b70*/  MOV R150, R138 ;  /* 0x0000008a00967202 */ /* 0x000fe20000000f00 */
[----:B------:R-:W-:Y:S01]  /*4b80*/  @P0 FFMA.FTZ R150, R148, UR30, R138 ;  /* 0x0000001e94960c23 */ /* 0x000fe2000801008a */
[----:B------:R-:W-:-:S05]  /*4b90*/  MOV R148, UR8 ;  /* 0x0000000800947c02 */ /* 0x000fca0008000f00 */
[----:B------:R-:W-:-:S04]  /*4ba0*/  @P0 FFMA.FTZ R148, R206, R148, UR9 ;  /* 0x00000009ce940e23 */ /* 0x000fc80008010094 */
[----:B------:R-:W-:-:S04]  /*4bb0*/  @P0 FADD.FTZ R148, R207, -R148 ;  /* 0x80000094cf940221 */ /* 0x000fc80000010000 */
[----:B------:R-:W-:Y:S01]  /*4bc0*/  @P0 FFMA.FTZ R151, R148, UR30, R139 ;  /* 0x0000001e94970c23 */ /* 0x000fe2000801008b */
[----:B------:R-:W-:Y:S01]  /*4bd0*/  MOV R148, R136 ;  /* 0x0000008800947202 */ /* 0x000fe20000000f00 */
[----:B------:R-:W-:Y:S01]  /*4be0*/  @P0 FFMA.FTZ R148, R152, UR30, R136 ;  /* 0x0000001e98940c23 */ /* 0x000fe20008010088 */
[----:B------:R-:W-:Y:S06]  /*4bf0*/  BRA.U !UP3, `(.L_x_4842) ;  /* 0x000000010b1c7547 */ /* 0x000fec000b800000 */
[----:B------:R-:W-:Y:S02]  /*4c00*/  IMAD.U32 R153, R172, 0x10000, RZ ;  /* 0x00010000ac997824 */ /* 0x000fe400078e00ff */
[----:B------:R-:W-:-:S04]  /*4c10*/  FMUL.FTZ R152, R148, UR29 ;  /* 0x0000001d94987c20 */ /* 0x000fc80008410000 */
[----:B------:R-:W-:Y:S01]  /*4c20*/  FFMA.FTZ R104, R153, R152, R104 ;  /* 0x0000009899687223 */ /* 0x000fe20000010068 */
[----:B------:R-:W-:-:S05]  /*4c30*/  SHF.L.U32 R153, R28, 0x10, RZ ;  /* 0x000000101c997819 */ /* 0x000fca00000006ff */
[----:B------:R-:W-:-:S05]  /*4c40*/  FMUL.FTZ R152, R153, R152 ;  /* 0x0000009899987220 */ /* 0x000fca0000410000 */
[----:B------:R-:W-:-:S04]  /*4c50*/  F2FP.BF16.F32.PACK_AB R152, RZ, R152 ;  /* 0x00000098ff98723e */ /* 0x000fc800000010ff */
[----:B------:R-:W-:-:S07]  /*4c60*/  PRMT R176, R152, 0x7610, R176 ;  /* 0x0000761098b07816 */ /* 0x000fce00000000b0 */
.L_x_4842:
[----:B------:R-:W-:Y:S05]  /*4c70*/  BRA.U !UP3, `(.L_x_4843) ;  /* 0x000000010b247547 */ /* 0x000fea000b800000 */
[----:B------:R-:W2:Y:S01]  /*4c80*/  LDL R154, [R1+0x18] ;  /* 0x00001800019a7983 */ /* 0x000ea20000100800 */
[----:B------:R-:W-:Y:S01]  /*4c90*/  PRMT R153, R172, 0x7632, R153 ;  /* 0x00007632ac997816 */ /* 0x000fe20000000099 */
[----:B------:R-:W-:-:S03]  /*4ca0*/  FMUL.FTZ R152, R149, UR29 ;  /* 0x0000001d95987c20 */ /* 0x000fc60008410000 */
[----:B------:R-:W-:-:S05]  /*4cb0*/  SHF.L.U32 R153, R153, 0x10, RZ ;  /* 0x0000001099997819 */ /* 0x000fca00000006ff */
[----:B------:R-:W-:Y:S01]  /*4cc0*/  FFMA.FTZ R105, R152, R153, R105 ;  /* 0x0000009998697223 */ /* 0x000fe20000010069 */
[----:B--2---:R-:W-:-:S05]  /*4cd0*/  SHF.L.U32 R153, R154, 0x10, RZ ;  /* 0x000000109a997819 */ /* 0x004fca00000006ff */
[----:B------:R-:W-:-:S05]  /*4ce0*/  FMUL.FTZ R152, R153, R152 ;  /* 0x0000009899987220 */ /* 0x000fca0000410000 */
[----:B------:R-:W-:-:S04]  /*4cf0*/  F2FP.BF16.F32.PACK_AB R152, RZ, R152 ;  /* 0x00000098ff98723e */ /* 0x000fc800000010ff */
[----:B------:R-:W-:-:S07]  /*4d00*/  PRMT R176, R176, 0x5410, R152 ;  /* 0x00005410b0b07816 */ /* 0x000fce0000000098 */
.L_x_4843:
[----:B------:R-:W-:Y:S05]  /*4d10*/  BRA.U !UP3, `(.L_x_4844) ;  /* 0x000000010b1c7547 */ /* 0x000fea000b800000 */
[----:B------:R-:W-:Y:S01]  /*4d20*/  SHF.L.U32 R153, R173, 0x10, RZ ;  /* 0x00000010ad997819 */ /* 0x000fe200000006ff */
[----:B------:R-:W-:-:S04]  /*4d30*/  FMUL.FTZ R152, R150, UR29 ;  /* 0x0000001d96987c20 */ /* 0x000fc80008410000 */
[----:B------:R-:W-:Y:S01]  /*4d40*/  FFMA.FTZ R106, R153, R152, R106 ;  /* 0x00000098996a7223 */ /* 0x000fe2000001006a */
[----:B------:R-:W-:-:S05]  /*4d50*/  SHF.L.U32 R153, R29, 0x10, RZ ;  /* 0x000000101d997819 */ /* 0x000fca00000006ff */
[----:B------:R-:W-:-:S05]  /*4d60*/  FMUL.FTZ R152, R153, R152 ;  /* 0x0000009899987220 */ /* 0x000fca0000410000 */
[----:B------:R-:W-:-:S04]  /*4d70*/  F2FP.BF16.F32.PACK_AB R152, RZ, R152 ;  /* 0x00000098ff98723e */ /* 0x000fc800000010ff */
[----:B------:R-:W-:-:S07]  /*4d80*/  PRMT R177, R152, 0x7610, R177 ;  /* 0x0000761098b17816 */ /* 0x000fce00000000b1 */
.L_x_4844:
[----:B------:R-:W-:Y:S05]  /*4d90*/  BRA.U !UP3, `(.L_x_4845) ;  /* 0x000000010b247547 */ /* 0x000fea000b800000 */
[----:B------:R-:W2:Y:S01]  /*4da0*/  LDL R154, [R1+0x1c] ;  /* 0x00001c00019a7983 */ /* 0x000ea20000100800 */
[----:B------:R-:W-:Y:S01]  /*4db0*/  PRMT R153, R173, 0x7632, R153 ;  /* 0x00007632ad997816 */ /* 0x000fe20000000099 */
[----:B------:R-:W-:-:S03]  /*4dc0*/  FMUL.FTZ R152, R151, UR29 ;  /* 0x0000001d97987c20 */ /* 0x000fc60008410000 */
[----:B------:R-:W-:-:S05]  /*4dd0*/  SHF.L.U32 R153, R153, 0x10, RZ ;  /* 0x0000001099997819 */ /* 0x000fca00000006ff */
[----:B------:R-:W-:Y:S01]  /*4de0*/  FFMA.FTZ R107, R152, R153, R107 ;  /* 0x00000099986b7223 */ /* 0x000fe2000001006b */
[----:B--2---:R-:W-:-:S04]  /*4df0*/  IMAD.U32 R153, R154, 0x10000, RZ ;  /* 0x000100009a997824 */ /* 0x004fc800078e00ff */
[----:B------:R-:W-:-:S05]  /*4e00*/  FMUL.FTZ R152, R153, R152 ;  /* 0x0000009899987220 */ /* 0x000fca0000410000 */
[----:B------:R-:W-:-:S04]  /*4e10*/  F2FP.BF16.F32.PACK_AB R152, RZ, R152 ;  /* 0x00000098ff98723e */ /* 0x000fc800000010ff */
[----:B------:R-:W-:-:S07]  /*4e20*/  PRMT R177, R177, 0x5410, R152 ;  /* 0x00005410b1b17816 */ /* 0x000fce0000000098 */
.L_x_4845:
[----:B------:R-:W-:-:S05]  /*4e30*/  MOV R152, UR8 ;  /* 0x0000000800987c02 */ /* 0x000fca0008000f00 */
[----:B------:R-:W-:-:S04]  /*4e40*/  @P0 FFMA.FTZ R152, R219, R152, UR9 ;  /* 0x00000009db980e23 */ /* 0x000fc80008010098 */
[----:B------:R-:W-:Y:S01]  /*4e50*/  @P0 FADD.FTZ R153, R12, -R152 ;  /* 0x800000980c990221 */ /* 0x000fe20000010000 */
[----:B------:R-:W-:-:S03]  /*4e60*/  MOV R152, R140 ;  /* 0x0000008c00987202 */ /* 0x000fc60000000f00 */
[----:B------:R-:W-:Y:S01]  /*4e70*/  @P0 FFMA.FTZ R152, R153, UR30, R140 ;  /* 0x0000001e99980c23 */ /* 0x000fe2000801008c */
[----:B------:R-:W-:Y:S06]  /*4e80*/  BRA.U !UP3, `(.L_x_4846) ;  /* 0x000000010b1c7547 */ /* 0x000fec000b800000 */
[----:B------:R-:W-:Y:S01]  /*4e90*/  SHF.L.U32 R154, R174, 0x10, RZ ;  /* 0x00000010ae9a7819 */ /* 0x000fe200000006ff */
[----:B------:R-:W-:-:S04]  /*4ea0*/  FMUL.FTZ R153, R152, UR29 ;  /* 0x0000001d98997c20 */ /* 0x000fc80008410000 */
[----:B------:R-:W-:Y:S01]  /*4eb0*/  FFMA.FTZ R108, R154, R153, R108 ;  /* 0x000000999a6c7223 */ /* 0x000fe2000001006c */
[----:B------:R-:W-:-:S05]  /*4ec0*/  SHF.L.U32 R154, R30, 0x10, RZ ;  /* 0x000000101e9a7819 */ /* 0x000fca00000006ff */
[----:B------:R-:W-:-:S05]  /*4ed0*/  FMUL.FTZ R153, R154, R153 ;  /* 0x000000999a997220 */ /* 0x000fca0000410000 */
[----:B------:R-:W-:-:S04]  /*4ee0*/  F2FP.BF16.F32.PACK_AB R153, RZ, R153 ;  /* 0x00000099ff99723e */ /* 0x000fc800000010ff */
[----:B------:R-:W-:-:S07]  /*4ef0*/  PRMT R178, R153, 0x7610, R178 ;  /* 0x0000761099b27816 */ /* 0x000fce00000000b2 */
.L_x_4846:
[----:B------:R-:W-:-:S05]  /*4f00*/  MOV R153, UR8 ;  /* 0x0000000800997c02 */ /* 0x000fca0008000f00 */
[----:B------:R-:W-:-:S04]  /*4f10*/  @P0 FFMA.FTZ R153, R208, R153, UR9 ;  /* 0x00000009d0990e23 */ /* 0x000fc80008010099 */
[----:B------:R-:W-:Y:S01]  /*4f20*/  @P0 FADD.FTZ R154, R209, -R153 ;  /* 0x80000099d19a0221 */ /* 0x000fe20000010000 */
[----:B------:R-:W-:-:S03]  /*4f30*/  MOV R153, R141 ;  /* 0x0000008d00997202 */ /* 0x000fc60000000f00 */
[----:B------:R-:W-:Y:S01]  /*4f40*/  @P0 FFMA.FTZ R153, R154, UR30, R141 ;  /* 0x0000001e9a990c23 */ /* 0x000fe2000801008d */
[----:B------:R-:W-:Y:S06]  /*4f50*/  BRA.U !UP3, `(.L_x_4847) ;  /* 0x000000010b247547 */ /* 0x000fec000b800000 */
[----:B------:R-:W2:Y:S01]  /*4f60*/  LDL R180, [R1+0x20] ;  /* 0x0000200001b47983 */ /* 0x000ea20000100800 */
[----:B------:R-:W-:Y:S01]  /*4f70*/  PRMT R155, R174, 0x7632, R155 ;  /* 0x00007632ae9b7816 */ /* 0x000fe2000000009b */
[----:B------:R-:W-:-:S04]  /*4f80*/  FMUL.FTZ R154, R153, UR29 ;  /* 0x0000001d999a7c20 */ /* 0x000fc80008410000 */
[----:B------:R-:W-:-:S04]  /*4f90*/  IMAD.U32 R155, R155, 0x10000, RZ ;  /* 0x000100009b9b7824 */ /* 0x000fc800078e00ff */
[----:B------:R-:W-:Y:S01]  /*4fa0*/  FFMA.FTZ R109, R154, R155, R109 ;  /* 0x0000009b9a6d7223 */ /* 0x000fe2000001006d */
[----:B--2---:R-:W-:-:S05]  /*4fb0*/  SHF.L.U32 R155, R180, 0x10, RZ ;  /* 0x00000010b49b7819 */ /* 0x004fca00000006ff */
[----:B------:R-:W-:-:S05]  /*4fc0*/  FMUL.FTZ R154, R155, R154 ;  /* 0x0000009a9b9a7220 */ /* 0x000fca0000410000 */
[----:B------:R-:W-:-:S04]  /*4fd0*/  F2FP.BF16.F32.PACK_AB R154, RZ, R154 ;  /* 0x0000009aff9a723e */ /* 0x000fc800000010ff */
[----:B------:R-:W-:-:S07]  /*4fe0*/  PRMT R178, R178, 0x5410, R154 ;  /* 0x00005410b2b27816 */ /* 0x000fce000000009a */
.L_x_4847:
        /* <DEDUP_REMOVED lines=13> */
.L_x_4848:
[----:B------:R-:W-:-:S05]  /*50c0*/  MOV R155, UR8 ;  /* 0x00000008009b7c02 */ /* 0x000fca0008000f00 */
[----:B------:R-:W-:-:S04]  /*50d0*/  @P0 FFMA.FTZ R155, R241, R155, UR9 ;  /* 0x00000009f19b0e23 */ /* 0x000fc8000801009b */
[----:B------:R-:W-:Y:S01]  /*50e0*/  @P0 FADD.FTZ R180, R240, -R155 ;  /* 0x8000009bf0b40221 */ /* 0x000fe20000010000 */
[----:B------:R-:W-:-:S03]  /*50f0*/  IMAD.MOV.U32 R155, RZ, RZ, R143 ;  /* 0x000000ffff9b7224 */ /* 0x000fc600078e008f */
[----:B------:R-:W-:Y:S01]  /*5100*/  @P0 FFMA.FTZ R155, R180, UR30, R143 ;  /* 0x0000001eb49b0c23 */ /* 0x000fe2000801008f */
[----:B------:R-:W-:Y:S06]  /*5110*/  BRA.U !UP3, `(.L_x_4826) ;  /* 0x000000010b247547 */ /* 0x000fec000b800000 */
        /* <DEDUP_REMOVED lines=9> */
.L_x_4826:
[----:B------:R-:W-:Y:S01]  /*51b0*/  ISETP.NE.U32.AND P0, PT, RZ, UR4, PT ;  /* 0x00000004ff007c0c */ /* 0x000fe2000bf05070 */
[----:B------:R-:W0:Y:S03]  /*51c0*/  @UP3 LDCU.64 UR6, c[0x0][0x468] ;  /* 0x00008d00ff0637ac */ /* 0x000e260008000a00 */
[----:B------:R-:W-:-:S13]  /*51d0*/  ISETP.NE.AND.EX P0, PT, RZ, UR5, PT, P0 ;  /* 0x00000005ff007c0c */ /* 0x000fda000bf05300 */
[----:B------:R-:W1:Y:S02]  /*51e0*/  @P0 LDC.64 R180, c[0x0][0x478] ;  /* 0x00011e00ffb40b82 */ /* 0x000e640000000a00 */
[C---:B-1----:R-:W-:Y:S01]  /*51f0*/  @P0 IMAD.WIDE.U32 R180, R183.reuse, 0x20, R180 ;  /* 0x00000020b7b40825 */ /* 0x042fe200078e00b4 */
[----:B------:R-:W-:-:S04]  /*5200*/  IADD3 R183, PT, PT, R183, 0x80, RZ ;  /* 0x00000080b7b77810 */ /* 0x000fc80007ffe0ff */
[----:B------:R-:W-:Y:S04]  /*5210*/  @P0 STG.E.128 desc[UR16][R180.64], R148 ;  /* 0x00000094b4000986 */ /* 0x000fe8000c101d10 */
[----:B------:R1:W-:Y:S02]  /*5220*/  @P0 STG.E.128 desc[UR16][R180.64+0x10], R152 ;  /* 0x00001098b4000986 */ /* 0x0003e4000c101d10 */
[----:B-1----:R-:W-:-:S05]  /*5230*/  HFMA2 R180, -RZ, RZ, 0, 9.5367431640625e-07 ;  /* 0x00000010ffb47431 */ /* 0x002fca00000001ff */
[C---:B0-----:R-:W-:Y:S01]  /*5240*/  @P2 IMAD.WIDE.U32 R180, R182.reuse, R180, UR6 ;  /* 0x00000006b6b42e25 */ /* 0x041fe2000f8e00b4 */
[----:B------:R-:W-:-:S04]  /*5250*/  IADD3 R182, PT, PT, R182, 0x80, RZ ;  /* 0x00000080b6b67810 */ /* 0x000fc80007ffe0ff */
[----:B------:R0:W-:Y:S03]  /*5260*/  @P2 STG.E.128 desc[UR16][R180.64], R176 ;  /* 0x000000b0b4002986 */ /* 0x0001e6000c101d10 */
.L_x_4815:
[----:B------:R-:W-:Y:S05]  /*5270*/  BSYNC.RECONVERGENT B0 ;  /* 0x0000000000007941 */ /* 0x000fea0003800200 */
.L_x_4814:
        /* <DEDUP_REMOVED lines=9> */
.L_x_4851:
[----:B------:R-:W-:Y:S05]  /*5310*/  BRA.U !UP0, `(.L_x_4852) ;  /* 0x0000000d08bc7547 */ /* 0x000fea000b800000 */
[----:B------:R-:W-:-:S04]  /*5320*/  UISETP.NE.U32.AND UP0, UPT, UR4, URZ, UPT ;  /* 0x000000ff0400728c */ /* 0x000fc8000bf05070 */
[----:B------:R-:W-:-:S06]  /*5330*/  UISETP.NE.AND.EX UP0, UPT, UR5, URZ, UPT, UP0 ;  /* 0x000000ff0500728c */ /* 0x000fcc000bf05300 */
[----:B------:R-:W-:-:S13]  /*5340*/  PLOP3.LUT P0, PT, PT, PT, UP0, 0x80, 0x8 ;  /* 0x000000000008781c */ /* 0x000fda0003f0f008 */
[----:B------:R-:W-:Y:S05]  /*5350*/  @!P0 BRA `(.L_x_4853) ;  /* 0x0000000400c88947 */ /* 0x000fea0003800000 */
        /* <DEDUP_REMOVED lines=28> */
[----:B0-----:R-:W-:-:S07]  /*5520*/  PRMT R176, R152, 0x7610, R176 ;  /* 0x0000761098b07816 */ /* 0x001fce00000000b0 */
.L_x_4854:
        /* <DEDUP_REMOVED lines=9> */
[----:B0-----:R-:W-:-:S07]  /*55c0*/  PRMT R176, R176, 0x5410, R152 ;  /* 0x00005410b0b07816 */ /* 0x001fce0000000098 */
.L_x_4855:
[----:B------:R-:W-:Y:S05]  /*55d0*/  BRA.U !UP3, `(.L_x_4856) ;  /* 0x000000010b1c7547 */ /* 0x000fea000b800000 */
[----:B------:R-:W-:Y:S01]  /*55e0*/  SHF.L.U32 R153, R173, 0x10, RZ ;  /* 0x00000010ad997819 */ /* 0x000fe200000006ff */
[----:B------:R-:W-:-:S04]  /*55f0*/  FMUL.FTZ R152, R150, UR29 ;  /* 0x0000001d96987c20 */ /* 0x000fc80008410000 */
[----:B------:R-:W-:Y:S01]  /*5600*/  FFMA.FTZ R114, R153, R152, R114 ;  /* 0x0000009899727223 */ /* 0x000fe20000010072 */
[----:B------:R-:W-:-:S05]  /*5610*/  SHF.L.U32 R153, R33, 0x10, RZ ;  /* 0x0000001021997819 */ /* 0x000fca00000006ff */
[----:B------:R-:W-:-:S05]  /*5620*/  FMUL.FTZ R152, R152, R153 ;  /* 0x0000009998987220 */ /* 0x000fca0000410000 */
[----:B------:R-:W-:-:S04]  /*5630*/  F2FP.BF16.F32.PACK_AB R152, RZ, R152 ;  /* 0x00000098ff98723e */ /* 0x000fc800000010ff */
[----:B0-----:R-:W-:-:S07]  /*5640*/  PRMT R177, R152, 0x7610, R177 ;  /* 0x0000761098b17816 */ /* 0x001fce00000000b1 */
.L_x_4856:
        /* <DEDUP_REMOVED lines=9> */
[----:B0-----:R-:W-:-:S07]  /*56e0*/  PRMT R177, R177, 0x5410, R152 ;  /* 0x00005410b1b17816 */ /* 0x001fce0000000098 */
.L_x_4857:
        /* <DEDUP_REMOVED lines=12> */
[----:B0-----:R-:W-:-:S07]  /*57b0*/  PRMT R178, R153, 0x7610, R178 ;  /* 0x0000761099b27816 */ /* 0x001fce00000000b2 */
.L_x_4858:
[----:B------:R-:W-:-:S05]  /*57c0*/  MOV R153, UR8 ;  /* 0x0000000800997c02 */ /* 0x000fca0008000f00 */
[----:B------:R-:W-:-:S04]  /*57d0*/  @P4 FFMA.FTZ R153, R211, R153, UR9 ;  /* 0x00000009d3994e23 */ /* 0x000fc80008010099 */
[----:B------:R-:W-:Y:S01]  /*57e0*/  @P4 FADD.FTZ R154, R212, -R153 ;  /* 0x80000099d49a4221 */ /* 0x000fe20000010000 */
[----:B------:R-:W-:-:S03]  /*57f0*/  MOV R153, R21 ;  /* 0x0000001500997202 */ /* 0x000fc60000000f00 */
[----:B------:R-:W-:Y:S01]  /*5800*/  @P4 FFMA.FTZ R153, R154, UR30, R21 ;  /* 0x0000001e9a994c23 */ /* 0x000fe20008010015 */
[----:B------:R-:W-:Y:S06]  /*5810*/  BRA.U !UP3, `(.L_x_4859) ;  /* 0x000000010b247547 */ /* 0x000fec000b800000 */
[----:B0-----:R-:W2:Y:S01]  /*5820*/  LDL R180, [R1+0x10] ;  /* 0x0000100001b47983 */ /* 0x001ea20000100800 */
        /* <DEDUP_REMOVED lines=8> */
.L_x_4859:
[----:B------:R-:W-:-:S05]  /*58b0*/  MOV R154, UR8 ;  /* 0x00000008009a7c02 */ /* 0x000fca0008000f00 */
[----:B------:R-:W-:-:S04]  /*58c0*/  @P4 FFMA.FTZ R154, R15, R154, UR9 ;  /* 0x000000090f9a4e23 */ /* 0x000fc8000801009a */
[----:B------:R-:W-:Y:S01]  /*58d0*/  @P4 FADD.FTZ R155, R195, -R154 ;  /* 0x8000009ac39b4221 */ /* 0x000fe20000010000 */
[----:B------:R-:W-:-:S03]  /*58e0*/  MOV R154, R22 ;  /* 0x00000016009a7202 */ /* 0x000fc60000000f00 */
[----:B------:R-:W-:Y:S01]  /*58f0*/  @P4 FFMA.FTZ R154, R155, UR30, R22 ;  /* 0x0000001e9b9a4c23 */ /* 0x000fe20008010016 */
[----:B------:R-:W-:Y:S06]  /*5900*/  BRA.U !UP3, `(.L_x_4860) ;  /* 0x000000010b1c7547 */ /* 0x000fec000b800000 */
[----:B0-----:R-:W-:Y:S01]  /*5910*/  SHF.L.U32 R180, R175, 0x10, RZ ;  /* 0x00000010afb47819 */ /* 0x001fe200000006ff */
[----:B------:R-:W-:-:S04]  /*5920*/  FMUL.FTZ R155, R154, UR29 ;  /* 0x0000001d9a9b7c20 */ /* 0x000fc80008410000 */
[----:B------:R-:W-:Y:S01]  /*5930*/  FFMA.FTZ R118, R180, R155, R118 ;  /* 0x0000009bb4767223 */ /* 0x000fe20000010076 */
[----:B------:R-:W-:-:S05]  /*5940*/  SHF.L.U32 R180, R35, 0x10, RZ ;  /* 0x0000001023b47819 */ /* 0x000fca00000006ff */
[----:B------:R-:W-:-:S05]  /*5950*/  FMUL.FTZ R155, R155, R180 ;  /* 0x000000b49b9b7220 */ /* 0x000fca0000410000 */
[----:B------:R-:W-:-:S04]  /*5960*/  F2FP.BF16.F32.PACK_AB R155, RZ, R155 ;  /* 0x0000009bff9b723e */ /* 0x000fc800000010ff */
[----:B------:R-:W-:-:S07]  /*5970*/  PRMT R179, R155, 0x7610, R179 ;  /* 0x000076109bb37816 */ /* 0x000fce00000000b3 */
.L_x_4860:
[----:B------:R-:W-:-:S05]  /*5980*/  MOV R155, UR8 ;  /* 0x00000008009b7c02 */ /* 0x000fca0008000f00 */
[----:B------:R-:W-:-:S04]  /*5990*/  @P4 FFMA.FTZ R155, R235, R155, UR9 ;  /* 0x00000009eb9b4e23 */ /* 0x000fc8000801009b */
[----:B0-----:R-:W-:Y:S01]  /*59a0*/  @P4 FADD.FTZ R180, R239, -R155 ;  /* 0x8000009befb44221 */ /* 0x001fe20000010000 */
        /* <DEDUP_REMOVED lines=11> */
[----:B------:R-:W-:Y:S01]  /*5a60*/  PRMT R179, R179, 0x5410, R180 ;  /* 0x00005410b3b37816 */ /* 0x000fe200000000b4 */
[----:B------:R-:W-:Y:S06]  /*5a70*/  BRA `(.L_x_4861) ;  /* 0x0000001800387947 */ /* 0x000fec0003800000 */
.L_x_4853:
[----:B------:R-:W-:Y:S05]  /*5a80*/  BRA.U !UP3, `(.L_x_4862) ;  /* 0x000000010b347547 */ /* 0x000fea000b800000 */
[----:B------:R-:W-:Y:S02]  /*5a90*/  PLOP3.LUT P4, PT, PT, PT, UP2, 0x80, 0x8 ;  /* 0x000000000008781c */ /* 0x000fe40003f8f028 */
[----:B0-----:R-:W-:Y:S02]  /*5aa0*/  MOV R180, UR8 ;  /* 0x0000000800b47c02 */ /* 0x001fe40008000f00 */
        /* <DEDUP_REMOVED lines=11> */
.L_x_4862:
[----:B------:R-:W-:Y:S05]  /*5b60*/  BRA.U !UP3, `(.L_x_4863) ;  /* 0x000000010b3c7547 */ /* 0x000fea000b800000 */
[----:B------:R-:W2:Y:S01]  /*5b70*/  LDL R184, [R1+0x8] ;  /* 0x0000080001b87983 */ /* 0x000ea20000100800 */
[----:B------:R-:W-:Y:S01]  /*5b80*/  PLOP3.LUT P4, PT, PT, PT, UP2, 0x80, 0x8 ;  /* 0x000000000008781c */ /* 0x000fe20003f8f028 */
[----:B0-----:R-:W-:-:S12]  /*5b90*/  IMAD.U32 R180, RZ, RZ, UR8 ;  /* 0x00000008ffb47e24 */ /* 0x001fd8000f8e00ff */
        /* <DEDUP_REMOVED lines=12> */
.L_x_4863:
        /* <DEDUP_REMOVED lines=14> */
.L_x_4864:
[----:B------:R-:W-:Y:S05]  /*5d40*/  BRA.U !UP3, `(.L_x_4865) ;  /* 0x000000010b3c7547 */ /* 0x000fea000b800000 */
[----:B------:R-:W2:Y:S01]  /*5d50*/  LDL R184, [R1+0xc] ;  /* 0x00000c0001b87983 */ /* 0x000ea20000100800 */
[----:B------:R-:W-:Y:S02]  /*5d60*/  PLOP3.LUT P4, PT, PT, PT, UP2, 0x80, 0x8 ;  /* 0x000000000008781c */ /* 0x000fe40003f8f028 */
[----:B0-----:R-:W-:-:S11]  /*5d70*/  MOV R180, UR8 ;  /* 0x0000000800b47c02 */ /* 0x001fd60008000f00 */
        /* <DEDUP_REMOVED lines=12> */
.L_x_4865:
        /* <DEDUP_REMOVED lines=14> */
.L_x_4866:
        /* <DEDUP_REMOVED lines=16> */
.L_x_4867:
[----:B------:R-:W-:Y:S05]  /*6020*/  BRA.U !UP3, `(.L_x_4868) ;  /* 0x000000010b347547 */ /* 0x000fea000b800000 */
[----:B------:R-:W-:Y:S01]  /*6030*/  PLOP3.LUT P4, PT, PT, PT, UP2, 0x80, 0x8 ;  /* 0x000000000008781c */ /* 0x000fe20003f8f028 */
[----:B0----5:R-:W-:Y:S01]  /*6040*/  IMAD.MOV.U32 R181, RZ, RZ, R22 ;  /* 0x000000ffffb57224 */ /* 0x021fe200078e0016 */
[----:B------:R-:W-:-:S11]  /*6050*/  MOV R180, UR8 ;  /* 0x0000000800b47c02 */ /* 0x000fd60008000f00 */
        /* <DEDUP_REMOVED lines=10> */
.L_x_4868:
        /* <DEDUP_REMOVED lines=17> */
.L_x_4852:
[----:B0-----:R-:W0:Y:S02]  /*6210*/  LDC.64 R180, c[0x0][0x478] ;  /* 0x00011e00ffb47b82 */ /* 0x001e240000000a00 */
[----:B0-----:R-:W-:-:S04]  /*6220*/  ISETP.NE.U32.AND P0, PT, R180, RZ, PT ;  /* 0x000000ffb400720c */ /* 0x001fc80003f05070 */
[----:B------:R-:W-:-:S13]  /*6230*/  ISETP.NE.AND.EX P0, PT, R181, RZ, PT, P0 ;  /* 0x000000ffb500720c */ /* 0x000fda0003f05300 */
[----:B------:R-:W-:Y:S05]  /*6240*/  @!P0 BRA `(.L_x_4869) ;  /* 0x0000000800648947 */ /* 0x000fea0003800000 */
[----:B------:R-:W-:Y:S01]  /*6250*/  MOV R149, UR8 ;  /* 0x0000000800957c02 */ /* 0x000fe20008000f00 */
[----:B------:R-:W-:Y:S01]  /*6260*/  IMAD.U32 R150, RZ, RZ, UR8 ;  /* 0x00000008ff967e24 */ /* 0x000fe2000f8e00ff */
[----:B------:R-:W-:Y:S02]  /*6270*/  MOV R148, UR8 ;  /* 0x0000000800947c02 */ /* 0x000fe40008000f00 */
        /* <DEDUP_REMOVED lines=49> */
.L_x_4870:
        /* <DEDUP_REMOVED lines=16> */
.L_x_4871:
        /* <DEDUP_REMOVED lines=14> */
.L_x_4872:
        /* <DEDUP_REMOVED lines=16> */
.L_x_4873:
        /* <DEDUP_REMOVED lines=14> */
.L_x_4874:
        /* <DEDUP_REMOVED lines=16> */
.L_x_4875:
[----:B------:R-:W-:Y:S05]  /*6a50*/  BRA.U !UP3, `(.L_x_4876) ;  /* 0x000000010b347547 */ /* 0x000fea000b800000 */
        /* <DEDUP_REMOVED lines=13> */
.L_x_4876:
[----:B------:R-:W-:Y:S05]  /*6b30*/  BRA.U !UP3, `(.L_x_4861) ;  /* 0x000000090b087547 */ /* 0x000fea000b800000 */
[----:B------:R-:W2:Y:S01]  /*6b40*/  LDL R184, [R1+0x14] ;  /* 0x0000140001b87983 */ /* 0x000ea20000100800 */
[----:B-----5:R-:W-:Y:S01]  /*6b50*/  PRMT R181, R175, 0x7632, R181 ;  /* 0x00007632afb57816 */ /* 0x020fe200000000b5 */
        /* <DEDUP_REMOVED lines=8> */
.L_x_4869:
        /* <DEDUP_REMOVED lines=14> */
.L_x_4877:
        /* <DEDUP_REMOVED lines=16> */
.L_x_4878:
        /* <DEDUP_REMOVED lines=14> */
.L_x_4879:
        /* <DEDUP_REMOVED lines=12> */
[----:B--2---:R-:W-:-:S04]  /*6f60*/  IMAD.U32 R181, R184, 0x10000, RZ ;  /* 0x00010000b8b57824 */ /* 0x004fc800078e00ff */
[----:B------:R-:W-:-:S05]  /*6f70*/  FMUL.FTZ R180, R181, R180 ;  /* 0x000000b4b5b47220 */ /* 0x000fca0000410000 */
[----:B------:R-:W-:-:S04]  /*6f80*/  F2FP.BF16.F32.PACK_AB R180, RZ, R180 ;  /* 0x000000b4ffb4723e */ /* 0x000fc800000010ff */
[----:B------:R-:W-:-:S07]  /*6f90*/  PRMT R177, R177, 0x5410, R180 ;  /* 0x00005410b1b17816 */ /* 0x000fce00000000b4 */
.L_x_4880:
        /* <DEDUP_REMOVED lines=14> */
.L_x_4881:
        /* <DEDUP_REMOVED lines=16> */
.L_x_4882:
        /* <DEDUP_REMOVED lines=14> */
.L_x_4883:
        /* <DEDUP_REMOVED lines=16> */
.L_x_4861:
[----:B0-----:R-:W0:Y:S01]  /*7360*/  @P0 LDC.64 R180, c[0x0][0x478] ;  /* 0x00011e00ffb40b82 */ /* 0x001e220000000a00 */
[----:B------:R-:W1:Y:S01]  /*7370*/  @UP3 LDCU.64 UR6, c[0x0][0x468] ;  /* 0x00008d00ff0637ac */ /* 0x000e620008000a00 */
[C---:B0-----:R-:W-:Y:S01]  /*7380*/  @P0 IMAD.WIDE.U32 R180, R183.reuse, 0x20, R180 ;  /* 0x00000020b7b40825 */ /* 0x041fe200078e00b4 */
[----:B------:R-:W-:-:S04]  /*7390*/  IADD3 R183, PT, PT, R183, 0x80, RZ ;  /* 0x00000080b7b77810 */ /* 0x000fc80007ffe0ff */
[----:B------:R-:W-:Y:S04]  /*73a0*/  @P0 STG.E.128 desc[UR16][R180.64], R148 ;  /* 0x00000094b4000986 */ /* 0x000fe8000c101d10 */
[----:B------:R0:W-:Y:S02]  /*73b0*/  @P0 STG.E.128 desc[UR16][R180.64+0x10], R152 ;  /* 0x00001098b4000986 */ /* 0x0001e4000c101d10 */
[----:B0-----:R-:W-:-:S05]  /*73c0*/  HFMA2 R180, -RZ, RZ, 0, 9.5367431640625e-07 ;  /* 0x00000010ffb47431 */ /* 0x001fca00000001ff */
[C---:B-1----:R-:W-:Y:S01]  /*73d0*/  @P2 IMAD.WIDE.U32 R180, R182.reuse, R180, UR6 ;  /* 0x00000006b6b42e25 */ /* 0x042fe2000f8e00b4 */
[----:B------:R-:W-:-:S04]  /*73e0*/  IADD3 R182, PT, PT, R182, 0x80, RZ ;  /* 0x00000080b6b67810 */ /* 0x000fc80007ffe0ff */
[----:B------:R1:W-:Y:S03]  /*73f0*/  @P2 STG.E.128 desc[UR16][R180.64], R176 ;  /* 0x000000b0b4002986 */ /* 0x0003e6000c101d10 */
.L_x_4850:
[----:B------:R-:W-:Y:S05]  /*7400*/  BSYNC.RECONVERGENT B0 ;  /* 0x0000000000007941 */ /* 0x000fea0003800200 */
.L_x_4849:
        /* <DEDUP_REMOVED lines=9> */
.L_x_4886:
        /* <DEDUP_REMOVED lines=33> */
[----:B01----:R-:W-:-:S07]  /*76b0*/  PRMT R176, R152, 0x7610, R176 ;  /* 0x0000761098b07816 */ /* 0x003fce00000000b0 */
.L_x_4889:
        /* <DEDUP_REMOVED lines=8> */
[----:B01----:R-:W-:-:S07]  /*7740*/  PRMT R176, R176, 0x5410, R152 ;  /* 0x00005410b0b07816 */ /* 0x003fce0000000098 */
.L_x_4890:
[----:B------:R-:W-:Y:S05]  /*7750*/  BRA.U !UP3, `(.L_x_4891) ;  /* 0x000000010b1c7547 */ /* 0x000fea000b800000 */
[----:B------:R-:W-:Y:S01]  /*7760*/  SHF.L.U32 R153, R173, 0x10, RZ ;  /* 0x00000010ad997819 */ /* 0x000fe200000006ff */
[----:B------:R-:W-:-:S04]  /*7770*/  FMUL.FTZ R152, R150, UR29 ;  /* 0x0000001d96987c20 */ /* 0x000fc80008410000 */
[----:B------:R-:W-:Y:S01]  /*7780*/  FFMA.FTZ R122, R153, R152, R122 ;  /* 0x00000098997a7223 */ /* 0x000fe2000001007a */
[----:B------:R-:W-:-:S05]  /*7790*/  SHF.L.U32 R153, R37, 0x10, RZ ;  /* 0x0000001025997819 */ /* 0x000fca00000006ff */
[----:B------:R-:W-:-:S05]  /*77a0*/  FMUL.FTZ R152, R152, R153 ;  /* 0x0000009998987220 */ /* 0x000fca0000410000 */
[----:B------:R-:W-:-:S04]  /*77b0*/  F2FP.BF16.F32.PACK_AB R152, RZ, R152 ;  /* 0x00000098ff98723e */ /* 0x000fc800000010ff */
[----:B01----:R-:W-:-:S07]  /*77c0*/  PRMT R177, R152, 0x7610, R177 ;  /* 0x0000761098b17816 */ /* 0x003fce00000000b1 */
.L_x_4891:
        /* <DEDUP_REMOVED lines=9> */
.L_x_4892:
[----:B------:R-:W-:-:S04]  /*7860*/  IMAD.U32 R152, RZ, RZ, UR8 ;  /* 0x00000008ff987e24 */ /* 0x000fc8000f8e00ff */
        /* <DEDUP_REMOVED lines=11> */
[----:B01----:R-:W-:-:S07]  /*7920*/  PRMT R178, R153, 0x7610, R178 ;  /* 0x0000761099b27816 */ /* 0x003fce00000000b2 */
.L_x_4893:
[----:B------:R-:W-:-:S05]  /*7930*/  MOV R153, UR8 ;  /* 0x0000000800997c02 */ /* 0x000fca0008000f00 */
[----:B------:R-:W-:-:S04]  /*7940*/  @P5 FFMA.FTZ R153, R214, R153, UR9 ;  /* 0x00000009d6995e23 */ /* 0x000fc80008010099 */
[----:B------:R-:W-:Y:S01]  /*7950*/  @P5 FADD.FTZ R154, R215, -R153 ;  /* 0x80000099d79a5221 */ /* 0x000fe20000010000 */
[----:B------:R-:W-:-:S03]  /*7960*/  MOV R153, R161 ;  /* 0x000000a100997202 */ /* 0x000fc60000000f00 */
[----:B------:R-:W-:Y:S01]  /*7970*/  @P5 FFMA.FTZ R153, R154, UR30, R161 ;  /* 0x0000001e9a995c23 */ /* 0x000fe200080100a1 */
[----:B------:R-:W-:Y:S06]  /*7980*/  BRA.U !UP3, `(.L_x_4894) ;  /* 0x000000010b247547 */ /* 0x000fec000b800000 */
[----:B01----:R-:W2:Y:S01]  /*7990*/  LDL R180, [R1] ;  /* 0x0000000001b47983 */ /* 0x003ea20000100800 */
        /* <DEDUP_REMOVED lines=8> */
.L_x_4894:
[----:B------:R-:W-:-:S04]  /*7a20*/  IMAD.U32 R154, RZ, RZ, UR8 ;  /* 0x00000008ff9a7e24 */ /* 0x000fc8000f8e00ff */
[----:B------:R-:W-:-:S04]  /*7a30*/  @P5 FFMA.FTZ R154, R14, R154, UR9 ;  /* 0x000000090e9a5e23 */ /* 0x000fc8000801009a */
[----:B------:R-:W-:Y:S01]  /*7a40*/  @P5 FADD.FTZ R155, R192, -R154 ;  /* 0x8000009ac09b5221 */ /* 0x000fe20000010000 */
[----:B------:R-:W-:-:S03]  /*7a50*/  MOV R154, R162 ;  /* 0x000000a2009a7202 */ /* 0x000fc60000000f00 */
[----:B------:R-:W-:Y:S01]  /*7a60*/  @P5 FFMA.FTZ R154, R155, UR30, R162 ;  /* 0x0000001e9b9a5c23 */ /* 0x000fe200080100a2 */
[----:B------:R-:W-:Y:S06]  /*7a70*/  BRA.U !UP3, `(.L_x_4895) ;  /* 0x000000010b1c7547 */ /* 0x000fec000b800000 */
[----:B01----:R-:W-:Y:S01]  /*7a80*/  SHF.L.U32 R180, R175, 0x10, RZ ;  /* 0x00000010afb47819 */ /* 0x003fe200000006ff */
[----:B------:R-:W-:-:S04]  /*7a90*/  FMUL.FTZ R155, R154, UR29 ;  /* 0x0000001d9a9b7c20 */ /* 0x000fc80008410000 */
[----:B------:R-:W-:Y:S01]  /*7aa0*/  FFMA.FTZ R126, R180, R155, R126 ;  /* 0x0000009bb47e7223 */ /* 0x000fe2000001007e */
[----:B------:R-:W-:-:S05]  /*7ab0*/  SHF.L.U32 R180, R39, 0x10, RZ ;  /* 0x0000001027b47819 */ /* 0x000fca00000006ff */
[----:B------:R-:W-:-:S05]  /*7ac0*/  FMUL.FTZ R155, R155, R180 ;  /* 0x000000b49b9b7220 */ /* 0x000fca0000410000 */
[----:B------:R-:W-:-:S04]  /*7ad0*/  F2FP.BF16.F32.PACK_AB R155, RZ, R155 ;  /* 0x0000009bff9b723e */ /* 0x000fc800000010ff */
[----:B------:R-:W-:-:S07]  /*7ae0*/  PRMT R179, R155, 0x7610, R179 ;  /* 0x000076109bb37816 */ /* 0x000fce00000000b3 */
.L_x_4895:
[----:B------:R-:W-:-:S05]  /*7af0*/  MOV R155, UR8 ;  /* 0x00000008009b7c02 */ /* 0x000fca0008000f00 */
[----:B------:R-:W-:-:S04]  /*7b00*/  @P5 FFMA.FTZ R155, R234, R155, UR9 ;  /* 0x00000009ea9b5e23 */ /* 0x000fc8000801009b */
[----:B01----:R-:W-:Y:S01]  /*7b10*/  @P5 FADD.FTZ R180, R238, -R155 ;  /* 0x8000009beeb45221 */ /* 0x003fe20000010000 */
[----:B------:R-:W-:-:S03]  /*7b20*/  MOV R155, R163 ;  /* 0x000000a3009b7202 */ /* 0x000fc60000000f00 */
        /* <DEDUP_REMOVED lines=12> */
.L_x_4888:
[----:B------:R-:W-:Y:S05]  /*7bf0*/  BRA.U !UP3, `(.L_x_4897) ;  /* 0x000000010b347547 */ /* 0x000fea000b800000 */
[----:B------:R-:W-:Y:S01]  /*7c00*/  PLOP3.LUT P5, PT, PT, PT, UP2, 0x80, 0x8 ;  /* 0x000000000008781c */ /* 0x000fe20003faf028 */
[----:B01----:R-:W-:Y:S01]  /*7c10*/  IMAD.U32 R180, RZ, RZ, UR8 ;  /* 0x00000008ffb47e24 */ /* 0x003fe2000f8e00ff */
[----:B-----5:R-:W-:-:S11]  /*7c20*/  MOV R181, R156 ;  /* 0x0000009c00b57202 */ /* 0x020fd60000000f00 */
        /* <DEDUP_REMOVED lines=10> */
.L_x_4897:
[----:B------:R-:W-:Y:S05]  /*7cd0*/  BRA.U !UP3, `(.L_x_4898) ;  /* 0x000000010b387547 */ /* 0x000fea000b800000 */
[----:B------:R-:W-:Y:S02]  /*7ce0*/  PLOP3.LUT P5, PT, PT, PT, UP2, 0x80, 0x8 ;  /* 0x000000000008781c */ /* 0x000fe40003faf028 */
[----:B01----:R-:W-:-:S11]  /*7cf0*/  MOV R180, UR8 ;  /* 0x0000000800b47c02 */ /* 0x003fd60008000f00 */
        /* <DEDUP_REMOVED lines=8> */
[----:B------:R-:W-:-:S05]  /*7d80*/  SHF.L.U32 R181, R251, 0x10, RZ ;  /* 0x00000010fbb57819 */ /* 0x000fca00000006ff */
[----:B------:R-:W-:-:S05]  /*7d90*/  FMUL.FTZ R180, R181, R180 ;  /* 0x000000b4b5b47220 */ /* 0x000fca0000410000 */
[----:B------:R-:W-:-:S04]  /*7da0*/  F2FP.BF16.F32.PACK_AB R180, RZ, R180 ;  /* 0x000000b4ffb4723e */ /* 0x000fc800000010ff */
[----:B------:R-:W-:-:S07]  /*7db0*/  PRMT R176, R176, 0x5410, R180 ;  /* 0x00005410b0b07816 */ /* 0x000fce00000000b4 */
.L_x_4898:
        /* <DEDUP_REMOVED lines=14> */
.L_x_4899:
        /* <DEDUP_REMOVED lines=15> */
.L_x_4900:
        /* <DEDUP_REMOVED lines=14> */
.L_x_4901:
[----:B------:R-:W-:Y:S05]  /*8070*/  BRA.U !UP3, `(.L_x_4902) ;  /* 0x000000010b3c7547 */ /* 0x000fea000b800000 */
[----:B------:R-:W2:Y:S01]  /*8080*/  LDL R184, [R1] ;  /* 0x0000000001b87983 */ /* 0x000ea20000100800 */
        /* <DEDUP_REMOVED lines=14> */
.L_x_4902:
        /* <DEDUP_REMOVED lines=14> */
.L_x_4903:
[----:B------:R-:W-:Y:S05]  /*8250*/  BRA.U !UP3, `(.L_x_4896) ;  /* 0x000000110b847547 */ /* 0x000fea000b800000 */
[----:B------:R-:W2:Y:S01]  /*8260*/  LDL R184, [R1+0x4] ;  /* 0x0000040001b87983 */ /* 0x000ea20000100800 */
        /* <DEDUP_REMOVED lines=15> */
.L_x_4887:
[----:B01----:R-:W0:Y:S02]  /*8360*/  LDC.64 R180, c[0x0][0x478] ;  /* 0x00011e00ffb47b82 */ /* 0x003e240000000a00 */
        /* <DEDUP_REMOVED lines=55> */
.L_x_4905:
[----:B------:R-:W-:Y:S05]  /*86e0*/  BRA.U !UP3, `(.L_x_4906) ;  /* 0x000000010b387547 */ /* 0x000fea000b800000 */
        /* <DEDUP_REMOVED lines=14> */
.L_x_4906:
        /* <DEDUP_REMOVED lines=14> */
.L_x_4907:
        /* <DEDUP_REMOVED lines=15> */
.L_x_4908:
        /* <DEDUP_REMOVED lines=14> */
.L_x_4909:
[----:B------:R-:W-:Y:S05]  /*8a80*/  BRA.U !UP3, `(.L_x_4910) ;  /* 0x000000010b3c7547 */ /* 0x000fea000b800000 */
[----:B------:R-:W2:Y:S01]  /*8a90*/  LDL R184, [R1] ;  /* 0x0000000001b87983 */ /* 0x000ea20000100800 */
        /* <DEDUP_REMOVED lines=14> */
.L_x_4910:
        /* <DEDUP_REMOVED lines=14> */
.L_x_4911:
        /* <DEDUP_REMOVED lines=11> */
.L_x_4904:
        /* <DEDUP_REMOVED lines=14> */
.L_x_4912:
        /* <DEDUP_REMOVED lines=15> */
.L_x_4913:
        /* <DEDUP_REMOVED lines=14> */
.L_x_4914:
        /* <DEDUP_REMOVED lines=15> */
.L_x_4915:
        /* <DEDUP_REMOVED lines=14> */
.L_x_4916:
        /* <DEDUP_REMOVED lines=16> */
.L_x_4917:
        /* <DEDUP_REMOVED lines=14> */
.L_x_4918:
        /* <DEDUP_REMOVED lines=16> */
.L_x_4896:
[----:B01----:R-:W0:Y:S01]  /*9470*/  @P0 LDC.64 R180, c[0x0][0x478] ;  /* 0x00011e00ffb40b82 */ /* 0x003e220000000a00 */
        /* <DEDUP_REMOVED lines=9> */
.L_x_4885:
[----:B------:R-:W-:Y:S05]  /*9510*/  BSYNC.RECONVERGENT B0 ;  /* 0x0000000000007941 */ /* 0x000fea0003800200 */
.L_x_4884:
        /* <DEDUP_REMOVED lines=9> */
.L_x_4921:
        /* <DEDUP_REMOVED lines=27> */
[----:B------:R-:W-:Y:S01]  /*9760*/  SHF.L.U32 R153, R172, 0x10, RZ ;  /* 0x00000010ac997819 */ /* 0x000fe200000006ff */
[----:B------:R-:W-:-:S04]  /*9770*/  FMUL.FTZ R152, R148, UR29 ;  /* 0x0000001d94987c20 */ /* 0x000fc80008410000 */
[----:B------:R-:W-:Y:S01]  /*9780*/  FFMA.FTZ R128, R153, R152, R128 ;  /* 0x0000009899807223 */ /* 0x000fe20000010080 */
[----:B------:R-:W-:-:S04]  /*9790*/  IMAD.U32 R153, R40, 0x10000, RZ ;  /* 0x0001000028997824 */ /* 0x000fc800078e00ff */
[----:B------:R-:W-:-:S05]  /*97a0*/  FMUL.FTZ R152, R152, R153 ;  /* 0x0000009998987220 */ /* 0x000fca0000410000 */
[----:B------:R-:W-:-:S04]  /*97b0*/  F2FP.BF16.F32.PACK_AB R152, RZ, R152 ;  /* 0x00000098ff98723e */ /* 0x000fc800000010ff */
[----:B012---:R-:W-:-:S07]  /*97c0*/  PRMT R176, R152, 0x7610, R176 ;  /* 0x0000761098b07816 */ /* 0x007fce00000000b0 */
.L_x_4924:
        /* <DEDUP_REMOVED lines=8> */
[----:B012---:R-:W-:-:S07]  /*9850*/  PRMT R176, R176, 0x5410, R152 ;  /* 0x00005410b0b07816 */ /* 0x007fce0000000098 */
.L_x_4925:
[----:B------:R-:W-:Y:S05]  /*9860*/  BRA.U !UP3, `(.L_x_4926) ;  /* 0x000000010b1c7547 */ /* 0x000fea000b800000 */
[----:B------:R-:W-:Y:S01]  /*9870*/  SHF.L.U32 R153, R173, 0x10, RZ ;  /* 0x00000010ad997819 */ /* 0x000fe200000006ff */
[----:B------:R-:W-:-:S04]  /*9880*/  FMUL.FTZ R152, R150, UR29 ;  /* 0x0000001d96987c20 */ /* 0x000fc80008410000 */
[----:B------:R-:W-:Y:S01]  /*9890*/  FFMA.FTZ R130, R153, R152, R130 ;  /* 0x0000009899827223 */ /* 0x000fe20000010082 */
[----:B------:R-:W-:-:S05]  /*98a0*/  SHF.L.U32 R153, R41, 0x10, RZ ;  /* 0x0000001029997819 */ /* 0x000fca00000006ff */
[----:B------:R-:W-:-:S05]  /*98b0*/  FMUL.FTZ R152, R152, R153 ;  /* 0x0000009998987220 */ /* 0x000fca0000410000 */
[----:B------:R-:W-:-:S04]  /*98c0*/  F2FP.BF16.F32.PACK_AB R152, RZ, R152 ;  /* 0x00000098ff98723e */ /* 0x000fc800000010ff */
[----:B012---:R-:W-:-:S07]  /*98d0*/  PRMT R177, R152, 0x7610, R177 ;  /* 0x0000761098b17816 */ /* 0x007fce00000000b1 */
.L_x_4926:
        /* <DEDUP_REMOVED lines=9> */
.L_x_4927:
[----:B------:R-:W-:-:S05]  /*9970*/  MOV R152, UR8 ;  /* 0x0000000800987c02 */ /* 0x000fca0008000f00 */
[----:B------:R-:W-:-:S04]  /*9980*/  @P6 FFMA.FTZ R152, R9, R152, UR9 ;  /* 0x0000000909986e23 */ /* 0x000fc80008010098 */
[----:B------:R-:W-:Y:S01]  /*9990*/  @P6 FADD.FTZ R153, R13, -R152 ;  /* 0x800000980d996221 */ /* 0x000fe20000010000 */
[----:B------:R-:W-:-:S03]  /*99a0*/  IMAD.MOV.U32 R152, RZ, RZ, R168 ;  /* 0x000000ffff987224 */ /* 0x000fc600078e00a8 */
        /* <DEDUP_REMOVED lines=8> */
[----:B012---:R-:W-:-:S07]  /*9a30*/  PRMT R178, R153, 0x7610, R178 ;  /* 0x0000761099b27816 */ /* 0x007fce00000000b2 */
.L_x_4928:
[----:B------:R-:W-:-:S05]  /*9a40*/  MOV R153, UR8 ;  /* 0x0000000800997c02 */ /* 0x000fca0008000f00 */
[----:B------:R-:W-:-:S04]  /*9a50*/  @P6 FFMA.FTZ R153, R217, R153, UR9 ;  /* 0x00000009d9996e23 */ /* 0x000fc80008010099 */
[----:B------:R-:W-:Y:S01]  /*9a60*/  @P6 FADD.FTZ R154, R218, -R153 ;  /* 0x80000099da9a6221 */ /* 0x000fe20000010000 */
[----:B------:R-:W-:-:S03]  /*9a70*/  MOV R153, R169 ;  /* 0x000000a900997202 */ /* 0x000fc60000000f00 */
[----:B------:R-:W-:Y:S01]  /*9a80*/  @P6 FFMA.FTZ R153, R154, UR30, R169 ;  /* 0x0000001e9a996c23 */ /* 0x000fe200080100a9 */
[----:B------:R-:W-:Y:S06]  /*9a90*/  BRA.U !UP3, `(.L_x_4929) ;  /* 0x000000010b207547 */ /* 0x000fec000b800000 */
        /* <DEDUP_REMOVED lines=8> */
.L_x_4929:
[----:B------:R-:W-:-:S05]  /*9b20*/  MOV R154, UR8 ;  /* 0x00000008009a7c02 */ /* 0x000fca0008000f00 */
[----:B------:R-:W-:-:S04]  /*9b30*/  @P6 FFMA.FTZ R154, R17, R154, UR9 ;  /* 0x00000009119a6e23 */ /* 0x000fc8000801009a */
[----:B------:R-:W-:Y:S01]  /*9b40*/  @P6 FADD.FTZ R155, R199, -R154 ;  /* 0x8000009ac79b6221 */ /* 0x000fe20000010000 */
[----:B------:R-:W-:-:S03]  /*9b50*/  IMAD.MOV.U32 R154, RZ, RZ, R170 ;  /* 0x000000ffff9a7224 */ /* 0x000fc600078e00aa */
[----:B------:R-:W-:Y:S01]  /*9b60*/  @P6 FFMA.FTZ R154, R155, UR30, R170 ;  /* 0x0000001e9b9a6c23 */ /* 0x000fe200080100aa */
[----:B------:R-:W-:Y:S06]  /*9b70*/  BRA.U !UP3, `(.L_x_4930) ;  /* 0x000000010b1c7547 */ /* 0x000fec000b800000 */
[----:B012---:R-:W-:Y:S01]  /*9b80*/  SHF.L.U32 R180, R175, 0x10, RZ ;  /* 0x00000010afb47819 */ /* 0x007fe200000006ff */
[----:B------:R-:W-:-:S04]  /*9b90*/  FMUL.FTZ R155, R154, UR29 ;  /* 0x0000001d9a9b7c20 */ /* 0x000fc80008410000 */
[----:B------:R-:W-:Y:S01]  /*9ba0*/  FFMA.FTZ R134, R180, R155, R134 ;  /* 0x0000009bb4867223 */ /* 0x000fe20000010086 */
[----:B------:R-:W-:-:S05]  /*9bb0*/  SHF.L.U32 R180, R43, 0x10, RZ ;  /* 0x000000102bb47819 */ /* 0x000fca00000006ff */
[----:B------:R-:W-:-:S05]  /*9bc0*/  FMUL.FTZ R155, R155, R180 ;  /* 0x000000b49b9b7220 */ /* 0x000fca0000410000 */
[----:B------:R-:W-:-:S04]  /*9bd0*/  F2FP.BF16.F32.PACK_AB R155, RZ, R155 ;  /* 0x0000009bff9b723e */ /* 0x000fc800000010ff */
[----:B------:R-:W-:-:S07]  /*9be0*/  PRMT R179, R155, 0x7610, R179 ;  /* 0x000076109bb37816 */ /* 0x000fce00000000b3 */
.L_x_4930:
[----:B------:R-:W-:-:S05]  /*9bf0*/  MOV R155, UR8 ;  /* 0x00000008009b7c02 */ /* 0x000fca0008000f00 */
[----:B------:R-:W-:-:S04]  /*9c00*/  @P6 FFMA.FTZ R155, R237, R155, UR9 ;  /* 0x00000009ed9b6e23 */ /* 0x000fc8000801009b */
[----:B012---:R-:W-:Y:S01]  /*9c10*/  @P6 FADD.FTZ R180, R236, -R155 ;  /* 0x8000009becb46221 */ /* 0x007fe20000010000 */
        /* <DEDUP_REMOVED lines=10> */
[----:B------:R-:W-:Y:S01]  /*9cc0*/  PRMT R179, R179, 0x5410, R180 ;  /* 0x00005410b3b37816 */ /* 0x000fe200000000b4 */
[----:B------:R-:W-:Y:S06]  /*9cd0*/  BRA `(.L_x_4931) ;  /* 0x0000001800087947 */ /* 0x000fec0003800000 */
.L_x_4923:
[----:B------:R-:W-:Y:S05]  /*9ce0*/  BRA.U !UP3, `(.L_x_4932) ;  /* 0x000000010b347547 */ /* 0x000fea000b800000 */
[----:B------:R-:W-:Y:S01]  /*9cf0*/  PLOP3.LUT P6, PT, PT, PT, UP2, 0x80, 0x8 ;  /* 0x000000000008781c */ /* 0x000fe20003fcf028 */
[----:B012--5:R-:W-:Y:S01]  /*9d00*/  IMAD.MOV.U32 R181, RZ, RZ, R164 ;  /* 0x000000ffffb57224 */ /* 0x027fe200078e00a4 */
        /* <DEDUP_REMOVED lines=11> */
.L_x_4932:
[----:B------:R-:W-:Y:S05]  /*9dc0*/  BRA.U !UP3, `(.L_x_4933) ;  /* 0x000000010b387547 */ /* 0x000fea000b800000 */
[----:B------:R-:W-:Y:S02]  /*9dd0*/  PLOP3.LUT P6, PT, PT, PT, UP2, 0x80, 0x8 ;  /* 0x000000000008781c */ /* 0x000fe40003fcf028 */
[----:B012---:R-:W-:-:S11]  /*9de0*/  MOV R180, UR8 ;  /* 0x0000000800b47c02 */ /* 0x007fd60008000f00 */
        /* <DEDUP_REMOVED lines=12> */
.L_x_4933:
        /* <DEDUP_REMOVED lines=14> */
.L_x_4934:
        /* <DEDUP_REMOVED lines=15> */
.L_x_4935:
        /* <DEDUP_REMOVED lines=14> */
.L_x_4936:
        /* <DEDUP_REMOVED lines=15> */
.L_x_4937:
        /* <DEDUP_REMOVED lines=14> */
.L_x_4938:
        /* <DEDUP_REMOVED lines=14> */
[----:B------:R-:W-:Y:S01]  /*a410*/  PRMT R179, R179, 0x5410, R180 ;  /* 0x00005410b3b37816 */ /* 0x000fe200000000b4 */
[----:B------:R-:W-:Y:S06]  /*a420*/  BRA `(.L_x_4931) ;  /* 0x0000001000347947 */ /* 0x000fec0003800000 */
.L_x_4922:
[----:B012---:R-:W0:Y:S02]  /*a430*/  LDC.64 R180, c[0x0][0x478] ;  /* 0x00011e00ffb47b82 */ /* 0x007e240000000a00 */
[----:B0-----:R-:W-:-:S04]  /*a440*/  ISETP.NE.U32.AND P0, PT, R180, RZ, PT ;  /* 0x000000ffb400720c */ /* 0x001fc80003f05070 */
[----:B------:R-:W-:-:S13]  /*a450*/  ISETP.NE.AND.EX P0, PT, R181, RZ, PT, P0 ;  /* 0x000000ffb500720c */ /* 0x000fda0003f05300 */
[----:B------:R-:W-:Y:S05]  /*a460*/  @!P0 BRA `(.L_x_4939) ;  /* 0x0000000800548947 */ /* 0x000fea0003800000 */
        /* <DEDUP_REMOVED lines=14> */
.L_x_4940:
        /* <DEDUP_REMOVED lines=15> */
.L_x_4941:
        /* <DEDUP_REMOVED lines=14> */
.L_x_4942:
        /* <DEDUP_REMOVED lines=15> */
.L_x_4943:
        /* <DEDUP_REMOVED lines=14> */
.L_x_4944:
        /* <DEDUP_REMOVED lines=15> */
.L_x_4945:
        /* <DEDUP_REMOVED lines=14> */
.L_x_4946:
[----:B------:R-:W-:Y:S01]  /*aac0*/  MOV R150, UR8 ;  /* 0x0000000800967c02 */ /* 0x000fe20008000f00 */
[----:B------:R-:W-:Y:S01]  /*aad0*/  IMAD.U32 R155, RZ, RZ, UR8 ;  /* 0x00000008ff9b7e24 */ /* 0x000fe2000f8e00ff */
[----:B------:R-:W-:Y:S02]  /*aae0*/  MOV R149, UR8 ;  /* 0x0000000800957c02 */ /* 0x000fe40008000f00 */
[----:B------:R-:W-:Y:S01]  /*aaf0*/  MOV R148, UR8 ;  /* 0x0000000800947c02 */ /* 0x000fe20008000f00 */
[-C--:B------:R-:W-:Y:S01]  /*ab00*/  FFMA.FTZ R154, R17, R150.reuse, UR9 ;  /* 0x00000009119a7e23 */ /* 0x080fe20008010096 */
[----:B------:R-:W-:Y:S01]  /*ab10*/  MOV R151, UR8 ;  /* 0x0000000800977c02 */ /* 0x000fe20008000f00 */
[-C--:B------:R-:W-:Y:S01]  /*ab20*/  FFMA.FTZ R153, R217, R149.reuse, UR9 ;  /* 0x00000009d9997e23 */ /* 0x080fe20008010095 */
[----:B------:R-:W-:Y:S01]  /*ab30*/  FFMA.FTZ R150, R223, R150, UR9 ;  /* 0x00000009df967e23 */ /* 0x000fe20008010096 */
[-C--:B------:R-:W-:Y:S01]  /*ab40*/  FFMA.FTZ R152, R9, R148.reuse, UR9 ;  /* 0x0000000909987e23 */ /* 0x080fe20008010094 */
        /* <DEDUP_REMOVED lines=30> */
[----:B-----5:R-:W-:Y:S01]  /*ad30*/  PRMT R180, R175, 0x7632, R180 ;  /* 0x00007632afb47816 */ /* 0x020fe200000000b4 */
        /* <DEDUP_REMOVED lines=8> */
.L_x_4939:
        /* <DEDUP_REMOVED lines=14> */
.L_x_4947:
        /* <DEDUP_REMOVED lines=15> */
.L_x_4948:
        /* <DEDUP_REMOVED lines=14> */
.L_x_4949:
        /* <DEDUP_REMOVED lines=15> */
.L_x_4950:
        /* <DEDUP_REMOVED lines=14> */
.L_x_4951:
        /* <DEDUP_REMOVED lines=15> */
.L_x_4952:
        /* <DEDUP_REMOVED lines=14> */
.L_x_4953:
        /* <DEDUP_REMOVED lines=15> */
.L_x_4931:
[----:B012---:R-:W0:Y:S01]  /*b500*/  @P0 LDC.64 R180, c[0x0][0x478] ;  /* 0x00011e00ffb40b82 */ /* 0x007e220000000a00 */
[----:B------:R-:W1:Y:S01]  /*b510*/  @UP3 LDCU.64 UR6, c[0x0][0x468] ;  /* 0x00008d00ff0637ac */ /* 0x000e620008000a00 */
[----:B0-----:R-:W-:-:S04]  /*b520*/  @P0 IMAD.WIDE.U32 R180, R183, 0x20, R180 ;  /* 0x00000020b7b40825 */ /* 0x001fc800078e00b4 */
[----:B------:R-:W-:Y:S01]  /*b530*/  HFMA2 R183, -RZ, RZ, 0, 9.5367431640625e-07 ;  /* 0x00000010ffb77431 */ /* 0x000fe200000001ff */
[----:B------:R3:W-:Y:S04]  /*b540*/  @P0 STG.E.128 desc[UR16][R180.64], R148 ;  /* 0x00000094b4000986 */ /* 0x0007e8000c101d10 */
[----:B-1----:R-:W-:Y:S01]  /*b550*/  @P2 IMAD.WIDE.U32 R182, R182, R183, UR6 ;  /* 0x00000006b6b62e25 */ /* 0x002fe2000f8e00b7 */
[----:B------:R3:W-:Y:S04]  /*b560*/  @P0 STG.E.128 desc[UR16][R180.64+0x10], R152 ;  /* 0x00001098b4000986 */ /* 0x0007e8000c101d10 */
[----:B------:R3:W-:Y:S02]  /*b570*/  @P2 STG.E.128 desc[UR16][R182.64], R176 ;  /* 0x000000b0b6002986 */ /* 0x0007e4000c101d10 */
.L_x_4920:
[----:B------:R-:W-:Y:S05]  /*b580*/  BSYNC.RECONVERGENT B0 ;  /* 0x0000000000007941 */ /* 0x000fea0003800200 */
.L_x_4919:
[----:B------:R-:W-:Y:S02]  /*b590*/  UIADD3 UR26, UPT, UPT, UR26, UR24, URZ ;  /* 0x000000181a1a7290 */ /* 0x000fe4000fffe0ff */
[----:B------:R-:W-:Y:S02]  /*b5a0*/  UPLOP3.LUT UP1, UPT, UPT, UPT, UP1, 0x40, 0x4 ;  /* 0x000000000004789c */ /* 0x000fe40003f2e810 */
[----:B------:R-:W-:-:S09]  /*b5b0*/  UISETP.GE.AND UP0, UPT, UR26, UR25, UPT ;  /* 0x000000191a00728c */ /* 0x000fd2000bf06270 */
[----:B------:R-:W-:Y:S05]  /*b5c0*/  BRA.U !UP0, `(.L_x_4954) ;  /* 0xffffff5908387547 */ /* 0x000fea000b83ffff */
.L_x_4802:
        /* <DEDUP_REMOVED lines=20> */
.L_x_4956:
[----:B------:R-:W-:Y:S05]  /*b710*/  BSYNC.RECONVERGENT B0 ;  /* 0x0000000000007941 */ /* 0x000fea0003800200 */
.L_x_4955:
        /* <DEDUP_REMOVED lines=15> */
.L_x_4958:
[----:B------:R-:W-:Y:S05]  /*b810*/  BSYNC.RECONVERGENT B0 ;  /* 0x0000000000007941 */ /* 0x000fea0003800200 */
.L_x_4957:
        /* <DEDUP_REMOVED lines=15> */
.L_x_4960:
[----:B------:R-:W-:Y:S05]  /*b910*/  BSYNC.RECONVERGENT B0 ;  /* 0x0000000000007941 */ /* 0x000fea0003800200 */
.L_x_4959:
        /* <DEDUP_REMOVED lines=14> */
.L_x_4961:
        /* <DEDUP_REMOVED lines=16> */
.L_x_15644:


//--------------------- .text._ZN10layer_norm13ln_bwd_kernelINS_13Kernel_traitsI13__nv_bfloat16S2_fS2_fjLj4096ELj1ELj1ELj4ELj16ENS_18Kernel_traits_baseILj4096ES2_S2_fS2_fjLj128EEEEELb0ELb1ELb1ELb1EEEvNS_9BwdParamsE --------------------------
	.section	.text._ZN10layer_norm13ln_bwd_kernelINS_13Kernel_traitsI13__nv_bfloat16S2_fS2_fjLj4096ELj1ELj1ELj4ELj16ENS_18Kernel_traits_baseILj4096ES2_S2_fS2_fjLj128EEEEELb0ELb1ELb1ELb1EEEvNS_9BwdParamsE,"ax",@progbits
	.align	128
        .global         _ZN10layer_norm13ln_bwd_kernelINS_13Kernel_traitsI13__nv_bfloat16S2_fS2_fjLj4096ELj1ELj1ELj4ELj16ENS_18Kernel_traits_baseILj4096ES2_S2_fS2_fjLj128EEEEELb0ELb1ELb1ELb1EEEvNS_9BwdParamsE
        .type           _ZN10layer_norm13ln_bwd_kernelINS_13Kernel_traitsI13__nv_bfloat16S2_fS2_fjLj4096ELj1ELj1ELj4ELj16ENS_18Kernel_traits_baseILj4096ES2_S2_fS2_fjLj128EEEEELb0ELb1ELb1ELb1EEEvNS_9BwdParamsE,@function
        .size           _ZN10layer_norm13ln_bwd_kernelINS_13Kernel_traitsI13__nv_bfloat16S2_fS2_fjLj4096ELj1ELj1ELj4ELj16ENS_18Kernel_traits_baseILj4096ES2_S2_fS2_fjLj128EEEEELb0ELb1ELb1ELb1EEEvNS_9BwdParamsE,(.L_x_15645 - _ZN10layer_norm13ln_bwd_kernelINS_13Kernel_traitsI13__nv_bfloat16S2_fS2_fjLj4096ELj1ELj1ELj4ELj16ENS_18Kernel_traits_baseILj4096ES2_S2_fS2_fjLj128EEEEELb0ELb1ELb1ELb1EEEvNS_9BwdParamsE)
        .other          _ZN10layer_norm13ln_bwd_kernelINS_13Kernel_traitsI13__nv_bfloat16S2_fS2_fjLj4096ELj1ELj1ELj4ELj16ENS_18Kernel_traits_baseILj4096ES2_S2_fS2_fjLj128EEEEELb0ELb1ELb1ELb1EEEvNS_9BwdParamsE,@"STO_CUDA_ENTRY STV_DEFAULT"
_ZN10layer_norm13ln_bwd_kernelINS_13Kernel_traitsI13__nv_bfloat16S2_fS2_fjLj4096ELj1ELj1ELj4ELj16ENS_18Kernel_traits_baseILj4096ES2_S2_fS2_fjLj128EEEEELb0ELb1ELb1ELb1EEEvNS_9BwdParamsE:
.text._ZN10layer_norm13ln_bwd_kernelINS_13Kernel_traitsI13__nv_bfloat16S2_fS2_fjLj4096ELj1ELj1ELj4ELj16ENS_18Kernel_traits_baseILj4096ES2_S2_fS2_fjLj128EEEEELb0ELb1ELb1ELb1EEEvNS_9BwdParamsE:
        /* <DEDUP_REMOVED lines=59> */
[----:B------:R-:W4:Y:S01]  /*03b0*/  LDCU UR26, c[0x0][0x388] ;  /* 0x00007100ff1a77ac */ /* 0x000f220008000800 */
[----:B------:R-:W0:Y:S01]  /*03c0*/  LDCU.U8 UR27, c[0x0][0x410] ;  /* 0x00008200ff1b77ac */ /* 0x000e220008000000 */
[----:B------:R-:W0:Y:S01]  /*03d0*/  LDCU.64 UR20, c[0x0][0x3c8] ;  /* 0x00007900ff1477ac */ /* 0x000e220008000a00 */
[C---:B-1----:R-:W-:Y:S01]  /*03e0*/  IMAD.WIDE.U32 R4, R247.reuse, 0x10, R4 ;  /* 0x00000010f7047825 */ /* 0x042fe200078e0004 */
[----:B------:R-:W1:Y:S04]  /*03f0*/  LDCU UR28, c[0x0][0x400] ;  /* 0x00008000ff1c77ac */ /* 0x000e680008000800 */
[----:B0-----:R-:W3:Y:S01]  /*0400*/  LDG.E.128 R76, desc[UR18][R4.64+0x1800] ;  /* 0x00180012044c7981 */ /* 0x001ee2000c1e1d00 */
[----:B------:R-:W0:Y:S03]  /*0410*/  LDCU.64 UR4, c[0x0][0x438] ;  /* 0x00008700ff0477ac */ /* 0x000e260008000a00 */
[----:B------:R-:W4:Y:S01]  /*0420*/  LDG.E.128 R72, desc[UR18][R4.64+0x1000] ;  /* 0x0010001204487981 */ /* 0x000f22000c1e1d00 */
[----:B------:R-:W0:Y:S03]  /*0430*/  LDCU.64 UR6, c[0x0][0x478] ;  /* 0x00008f00ff0677ac */ /* 0x000e260008000a00 */
[----:B------:R-:W4:Y:S01]  /*0440*/  LDG.E.128 R68, desc[UR18][R4.64+0x800] ;  /* 0x0008001204447981 */ /* 0x000f22000c1e1d00 */
[----:B------:R-:W0:Y:S03]  /*0450*/  LDCU.128 UR12, c[0x0][0x3f0] ;  /* 0x00007e00ff0c77ac */ /* 0x000e260008000c00 */
[----:B------:R1:W4:Y:S01]  /*0460*/  LDG.E.128 R64, desc[UR18][R4.64] ;  /* 0x0000001204407981 */ /* 0x000322000c1e1d00 */
[----:B--2---:R-:W-:-:S04]  /*0470*/  IMAD.WIDE.U32 R2, R247, 0x10, R2 ;  /* 0x00000010f7027825 */ /* 0x004fc800078e0002 */
[----:B------:R-:W-:Y:S01]  /*0480*/  HFMA2 R172, -RZ, RZ, 0, 0 ;  /* 0x00000000ffac7431 */ /* 0x000fe200000001ff */
[----:B------:R-:W2:Y:S01]  /*0490*/  LDCU.64 UR22, c[0x0][0x3c0] ;  /* 0x00007800ff1677ac */ /* 0x000ea20008000a00 */
[----:B------:R-:W5:Y:S01]  /*04a0*/  LDG.E.128 R60, desc[UR18][R2.64+0x1800] ;  /* 0x00180012023c7981 */ /* 0x000f62000c1e1d00 */
[----:B------:R-:W0:Y:S03]  /*04b0*/  LDCU.64 UR24, c[0x0][0x380] ;  /* 0x00007000ff1877ac */ /* 0x000e260008000a00 */
[----:B------:R-:W5:Y:S04]  /*04c0*/  LDG.E.128 R56, desc[UR18][R2.64+0x1000] ;  /* 0x0010001202387981 */ /* 0x000f68000c1e1d00 */
[----:B------:R-:W5:Y:S04]  /*04d0*/  LDG.E.128 R52, desc[UR18][R2.64+0x800] ;  /* 0x0008001202347981 */ /* 0x000f68000c1e1d00 */
[----:B------:R2:W5:Y:S01]  /*04e0*/  LDG.E.128 R48, desc[UR18][R2.64] ;  /* 0x0000001202307981 */ /* 0x000562000c1e1d00 */
        /* <DEDUP_REMOVED lines=8> */
[----:B------:R-:W-:Y:S02]  /*0570*/  PRMT R8, R68, 0x7632, R8 ;  /* 0x0000763244087816 */ /* 0x000fe40000000008 */
[----:B------:R-:W-:Y:S02]  /*0580*/  PRMT R7, R69, 0x7632, R7 ;  /* 0x0000763245077816 */ /* 0x000fe40000000007 */
[----:B------:R-:W-:Y:S02]  /*0590*/  PRMT R6, R70, 0x7632, R6 ;  /* 0x0000763246067816 */ /* 0x000fe40000000006 */
[----:B-1----:R-:W-:Y:S02]  /*05a0*/  PRMT R5, R71, 0x7632, R5 ;  /* 0x0000763247057816 */ /* 0x002fe40000000005 */
[----:B------:R-:W-:-:S02]  /*05b0*/  PRMT R4, R64, 0x7632, R4 ;  /* 0x0000763240047816 */ /* 0x000fc40000000004 */
[----:B--2---:R-:W-:Y:S02]  /*05c0*/  PRMT R3, R65, 0x7632, R3 ;  /* 0x0000763241037816 */ /* 0x004fe40000000003 */
[----:B------:R-:W-:Y:S02]  /*05d0*/  PRMT R2, R66, 0x7632, R2 ;  /* 0x0000763242027816 */ /* 0x000fe40000000002 */
[----:B0-----:R-:W-:-:S07]  /*05e0*/  PRMT R0, R67, 0x7632, R0 ;  /* 0x0000763243007816 */ /* 0x001fce0000000000 */
.L_x_5098:
[----:B------:R-:W-:-:S06]  /*05f0*/  UIMAD.WIDE UR10, UR8, 0x4, UR20 ;  /* 0x00000004080a78a5 */ /* 0x000fcc000f8e0214 */
[----:B-1----:R-:W-:Y:S02]  /*0600*/  MOV R192, UR10 ;  /* 0x0000000a00c07c02 */ /* 0x002fe40008000f00 */
[----:B------:R-:W-:-:S05]  /*0610*/  MOV R193, UR11 ;  /* 0x0000000b00c17c02 */ /* 0x000fca0008000f00 */
[----:B------:R0:W2:Y:S01]  /*0620*/  LDG.E R192, desc[UR18][R192.64] ;  /* 0x00000012c0c07981 */ /* 0x0000a2000c1e1900 */
[----:B------:R-:W-:-:S06]  /*0630*/  UIMAD.WIDE UR10, UR8, 0x4, UR14 ;  /* 0x00000004080a78a5 */ /* 0x000fcc000f8e020e */
[----:B0-----:R-:W-:Y:S02]  /*0640*/  MOV R193, UR11 ;  /* 0x0000000b00c17c02 */ /* 0x001fe40008000f00 */
[----:B--2---:R-:W-:Y:S02]  /*0650*/  R2UR UR32, R192 ;  /* 0x00000000c02072ca */ /* 0x004fe400000e0000 */
[----:B------:R-:W-:-:S06]  /*0660*/  MOV R192, UR10 ;  /* 0x0000000a00c07c02 */ /* 0x000fcc0008000f00 */
[----:B------:R0:W2:Y:S01]  /*0670*/  LDG.E R192, desc[UR18][R192.64] ;  /* 0x00000012c0c07981 */ /* 0x0000a2000c1e1900 */
[----:B------:R-:W-:-:S06]  /*0680*/  UIMAD.WIDE UR10, UR8, 0x4, UR12 ;  /* 0x00000004080a78a5 */ /* 0x000fcc000f8e020c */
[----:B0-----:R-:W-:Y:S02]  /*0690*/  MOV R193, UR11 ;  /* 0x0000000b00c17c02 */ /* 0x001fe40008000f00 */
[----:B--2---:R-:W-:Y:S02]  /*06a0*/  R2UR UR33, R192 ;  /* 0x00000000c02172ca */ /* 0x004fe400000e0000 */
[----:B------:R-:W-:-:S06]  /*06b0*/  MOV R192, UR10 ;  /* 0x0000000a00c07c02 */ /* 0x000fcc0008000f00 */
[----:B------:R-:W2:Y:S05]  /*06c0*/  LDG.E R192, desc[UR18][R192.64] ;  /* 0x00000012c0c07981 */ /* 0x000eaa000c1e1900 */
[----:B------:R-:W-:Y:S01]  /*06d0*/  UISETP.GE.AND UP2, UPT, UR33, 0x1, UPT ;  /* 0x000000012100788c */ /* 0x000fe2000bf46270 */
[----:B--2---:R-:W-:Y:S02]  /*06e0*/  R2UR UR16, R192 ;  /* 0x00000000c01072ca */ /* 0x004fe400000e0000 */
[----:B------:R-:W-:-:S06]  /*06f0*/  CS2R R192, SRZ ;  /* 0x0000000000c07805 */ /* 0x000fcc000001ff00 */
[----:B-----5:R-:W-:Y:S07]  /*0700*/  BRA.U !UP2, `(.L_x_4963) ;  /* 0x000000190a107547 */ /* 0x020fee000b800000 */
[----:B------:R-:W0:Y:S01]  /*0710*/  S2R R205, SR_TID.X ;  /* 0x0000000000cd7919 */ /* 0x000e220000002100 */
[----:B------:R-:W-:Y:S01]  /*0720*/  UIMAD UR9, UR8, UR26, URZ ;  /* 0x0000001a080972a4 */ /* 0x000fe2000f8e02ff */
[----:B------:R-:W1:Y:S01]  /*0730*/  LDC.64 R8, c[0x0][0x3a8] ;  /* 0x0000ea00ff087b82 */ /* 0x000e620000000a00 */
[----:B------:R-:W-:Y:S02]  /*0740*/  USHF.R.S32.HI UR11, URZ, 0x1f, UR8 ;  /* 0x0000001fff0b7899 */ /* 0x000fe40008011408 */
[----:B------:R-:W-:Y:S02]  /*0750*/  USHF.R.S32.HI UR10, URZ, 0x1f, UR9 ;  /* 0x0000001fff0a7899 */ /* 0x000fe40008011409 */
[----:B------:R-:W-:Y:S02]  /*0760*/  ULEA UR29, UP0, UR8, UR22, 0x2 ;  /* 0x00000016081d7291 */ /* 0x000fe4000f8010ff */
[----:B------:R-:W-:Y:S02]  /*0770*/  ULEA.HI UR10, UR10, UR9, URZ, 0x3 ;  /* 0x000000090a0a7291 */ /* 0x000fe4000f8f18ff */
[----:B------:R-:W-:-:S02]  /*0780*/  ULEA.HI.X UR9, UR8, UR23, UR11, 0x2, UP0 ;  /* 0x0000001708097291 */ /* 0x000fc400080f140b */
[----:B------:R-:W-:Y:S02]  /*0790*/  MOV R2, UR29 ;  /* 0x0000001d00027c02 */ /* 0x000fe40008000f00 */
[----:B------:R-:W-:Y:S02]  /*07a0*/  IMAD.U32 R0, RZ, RZ, UR10 ;  /* 0x0000000aff007e24 */ /* 0x000fe4000f8e00ff */
[----:B------:R-:W-:Y:S01]  /*07b0*/  MOV R3, UR9 ;  /* 0x0000000900037c02 */ /* 0x000fe20008000f00 */
[----:B------:R-:W-:-:S04]  /*07c0*/  UIADD3 UR9, UPT, UPT, UR33, -0x1, URZ ;  /* 0xffffffff21097890 */ /* 0x000fc8000fffe0ff */
[----:B------:R2:W3:Y:S01]  /*07d0*/  LDG.E R233, desc[UR18][R2.64] ;  /* 0x0000001202e97981 */ /* 0x0004e2000c1e1900 */
[----:B0-----:R-:W-:Y:S01]  /*07e0*/  LEA.HI.SX32 R0, R0, R205, 0x1d ;  /* 0x000000cd00007211 */ /* 0x001fe200078feaff */
[----:B--2---:R-:W0:Y:S03]  /*07f0*/  LDC.64 R2, c[0x0][0x428] ;  /* 0x00010a00ff027b82 */ /* 0x004e260000000a00 */
[----:B------:R-:W-:Y:S01]  /*0800*/  IADD3 R11, PT, PT, R0, 0x80, RZ ;  /* 0x00000080000b7810 */ /* 0x000fe20007ffe0ff */
[----:B------:R-:W-:-:S04]  /*0810*/  UIMAD UR9, UR9, UR26, URZ ;  /* 0x0000001a090972a4 */ /* 0x000fc8000f8e02ff */
[----:B-1----:R-:W-:Y:S01]  /*0820*/  IMAD.WIDE.U32 R6, R11, 0x20, R8 ;  /* 0x000000200b067825 */ /* 0x002fe200078e0008 */
[----:B------:R-:W-:-:S04]  /*0830*/  USHF.R.S32.HI UR10, URZ, 0x1f, UR9 ;  /* 0x0000001fff0a7899 */ /* 0x000fc80008011409 */
[----:B------:R-:W2:Y:S01]  /*0840*/  LDG.E.128 R224, desc[UR18][R6.64] ;  /* 0x0000001206e07981 */ /* 0x000ea2000c1e1d00 */
[----:B------:R-:W-:Y:S01]  /*0850*/  ULEA.HI UR10, UR10, UR9, URZ, 0x3 ;  /* 0x000000090a0a7291 */ /* 0x000fe2000f8f18ff */
[C-C-:B------:R-:W-:Y:S01]  /*0860*/  IMAD.WIDE.U32 R4, R0.reuse, 0x20, R8.reuse ;  /* 0x0000002000047825 */ /* 0x140fe200078e0008 */
[C---:B------:R-:W-:Y:S01]  /*0870*/  IADD3 R13, PT, PT, R0.reuse, 0x100, RZ ;  /* 0x00000100000d7810 */ /* 0x040fe20007ffe0ff */
[----:B------:R-:W4:Y:S03]  /*0880*/  LDG.E.128 R208, desc[UR18][R6.64+0x10] ;  /* 0x0000101206d07981 */ /* 0x000f26000c1e1d00 */
[----:B------:R-:W-:Y:S01]  /*0890*/  MOV R10, UR10 ;  /* 0x0000000a000a7c02 */ /* 0x000fe20008000f00 */
[----:B------:R-:W4:Y:S01]  /*08a0*/  LDG.E.128 R228, desc[UR18][R4.64+0x10] ;  /* 0x0000101204e47981 */ /* 0x000f22000c1e1d00 */
[----:B------:R-:W-:Y:S02]  /*08b0*/  IADD3 R15, PT, PT, R0, 0x180, RZ ;  /* 0x00000180000f7810 */ /* 0x000fe40007ffe0ff */
[----:B------:R-:W-:Y:S01]  /*08c0*/  LEA.HI.SX32 R205, R10, R205, 0x1d ;  /* 0x000000cd0acd7211 */ /* 0x000fe200078feaff */
[--C-:B------:R-:W-:Y:S01]  /*08d0*/  IMAD.WIDE.U32 R200, R13, 0x20, R8.reuse ;  /* 0x000000200dc87825 */ /* 0x100fe200078e0008 */
[----:B------:R-:W4:Y:S03]  /*08e0*/  LDG.E.128 R236, desc[UR18][R4.64] ;  /* 0x0000001204ec7981 */ /* 0x000f26000c1e1d00 */
[----:B------:R-:W-:Y:S01]  /*08f0*/  IMAD.WIDE.U32 R8, R15, 0x20, R8 ;  /* 0x000000200f087825 */ /* 0x000fe200078e0008 */
[C---:B------:R-:W-:Y:S01]  /*0900*/  IADD3 R197, PT, PT, R205.reuse, 0x80, RZ ;  /* 0x00000080cdc57810 */ /* 0x040fe20007ffe0ff */
[----:B------:R-:W4:Y:S02]  /*0910*/  LDG.E.128 R212, desc[UR18][R200.64] ;  /* 0x00000012c8d47981 */ /* 0x000f24000c1e1d00 */
[----:B0-----:R-:W-:-:S02]  /*0920*/  IMAD.WIDE.U32 R192, R205, 0x10, R2 ;  /* 0x00000010cdc07825 */ /* 0x001fc400078e0002 */
[----:B------:R-:W4:Y:S04]  /*0930*/  LDG.E.128 R220, desc[UR18][R8.64] ;  /* 0x0000001208dc7981 */ /* 0x000f28000c1e1d00 */
[----:B------:R-:W4:Y:S04]  /*0940*/  LDG.E.128 R4, desc[UR18][R8.64+0x10] ;  /* 0x0000101208047981 */ /* 0x000f28000c1e1d00 */
[----:B------:R-:W4:Y:S01]  /*0950*/  LDG.E.128 R192, desc[UR18][R192.64] ;  /* 0x00000012c0c07981 */ /* 0x000f22000c1e1d00 */
[----:B------:R-:W-:-:S03]  /*0960*/  IMAD.WIDE.U32 R196, R197, 0x10, R2 ;  /* 0x00000010c5c47825 */ /* 0x000fc600078e0002 */
[----:B------:R0:W4:Y:S04]  /*0970*/  LDG.E.128 R216, desc[UR18][R200.64+0x10] ;  /* 0x00001012c8d87981 */ /* 0x000128000c1e1d00 */
[----:B------:R-:W4:Y:S01]  /*0980*/  LDG.E.128 R196, desc[UR18][R196.64] ;  /* 0x00000012c4c47981 */ /* 0x000f22000c1e1d00 */
[----:B0-----:R-:W-:-:S04]  /*0990*/  VIADD R201, R205, 0x100 ;  /* 0x00000100cdc97836 */ /* 0x001fc80000000000 */
[----:B------:R-:W-:-:S06]  /*09a0*/  IMAD.WIDE.U32 R200, R201, 0x10, R2 ;  /* 0x00000010c9c87825 */ /* 0x000fcc00078e0002 */
[----:B------:R-:W4:Y:S01]  /*09b0*/  LDG.E.128 R200, desc[UR18][R200.64] ;  /* 0x00000012c8c87981 */ /* 0x000f22000c1e1d00 */
[----:B------:R-:W-:-:S05]  /*09c0*/  IADD3 R205, PT, PT, R205, 0x180, RZ ;  /* 0x00000180cdcd7810 */ /* 0x000fca0007ffe0ff */
[----:B------:R-:W-:-:S06]  /*09d0*/  IMAD.WIDE.U32 R204, R205, 0x10, R2 ;  /* 0x00000010cdcc7825 */ /* 0x000fcc00078e0002 */
[----:B------:R-:W4:Y:S01]  /*09e0*/  LDG.E.128 R204, desc[UR18][R204.64] ;  /* 0x00000012cccc7981 */ /* 0x000f22000c1e1d00 */
[----:B------:R-:W-:-:S04]  /*09f0*/  UISETP.NE.U32.AND UP0, UPT, UR4, URZ, UPT ;  /* 0x000000ff0400728c */ /* 0x000fc8000bf05070 */
[----:B------:R-:W-:-:S06]  /*0a00*/  UISETP.NE.AND.EX UP0, UPT, UR5, URZ, UPT, UP0 ;  /* 0x000000ff0500728c */ /* 0x000fcc000bf05300 */
[----:B------:R-:W-:Y:S02]  /*0a10*/  PLOP3.LUT P0, PT, PT, PT, UP0, 0x80, 0x8 ;  /* 0x000000000008781c */ /* 0x000fe40003f0f008 */
[----:B------:R-:W-:-:S11]  /*0a20*/  ISETP.NE.AND P1, PT, RZ, UR27, PT ;  /* 0x0000001bff007c0c */ /* 0x000fd6000bf25270 */
[----:B------:R-:W0:Y:S02]  /*0a30*/  @P0 LDC.64 R2, c[0x0][0x438] ;  /* 0x00010e00ff020b82 */ /* 0x000e240000000a00 */
[----:B0-----:R-:W-:-:S05]  /*0a40*/  @P0 IMAD.WIDE.U32 R2, R0, 0x20, R2 ;  /* 0x0000002000020825 */ /* 0x001fca00078e0002 */
[----:B------:R-:W5:Y:S04]  /*0a50*/  @P0 LDG.E.128 R44, desc[UR18][R2.64] ;  /* 0x00000012022c0981 */ /* 0x000f68000c1e1d00 */
[----:B------:R0:W5:Y:S01]  /*0a60*/  @P0 LDG.E.128 R40, desc[UR18][R2.64+0x10] ;  /* 0x0000101202280981 */ /* 0x000162000c1e1d00 */
[----:B---3--:R-:W-:-:S05]  /*0a70*/  FSEL R233, R233, RZ, !P1 ;  /* 0x000000ffe9e97208 */ /* 0x008fca0004800000 */
[C---:B--2---:R-:W-:Y:S01]  /*0a80*/  FADD.FTZ R234, -R233.reuse, R226 ;  /* 0x000000e2e9ea7221 */ /* 0x044fe20000010100 */
[C---:B------:R-:W-:Y:S02]  /*0a90*/  FADD.FTZ R12, -R233.reuse, R227 ;  /* 0x000000e3e90c7221 */ /* 0x040fe40000010100 */
[----:B------:R-:W1:Y:S01]  /*0aa0*/  @P0 LDC.64 R226, c[0x0][0x438] ;  /* 0x00010e00ffe20b82 */ /* 0x000e620000000a00 */
[C---:B----4-:R-:W-:Y:S01]  /*0ab0*/  FADD.FTZ R247, -R233.reuse, R228 ;  /* 0x000000e4e9f77221 */ /* 0x050fe20000010100 */
[C---:B------:R-:W-:Y:S01]  /*0ac0*/  FADD.FTZ R0, -R233.reuse, R229 ;  /* 0x000000e5e9007221 */ /* 0x040fe20000010100 */
[C---:B------:R-:W-:Y:S01]  /*0ad0*/  FADD.FTZ R246, -R233.reuse, R230 ;  /* 0x000000e6e9f67221 */ /* 0x040fe20000010100 */
[----:B------:R-:W-:-:S04]  /*0ae0*/  FADD.FTZ R8, -R233, R231 ;  /* 0x000000e7e9087221 */ /* 0x000fc80000010100 */
[----:B------:R-:W2:Y:S08]  /*0af0*/  @P0 LDC.64 R228, c[0x0][0x438] ;  /* 0x00010e00ffe40b82 */ /* 0x000eb00000000a00 */
[----:B------:R-:W3:Y:S01]  /*0b00*/  @P0 LDC.64 R230, c[0x0][0x438] ;  /* 0x00010e00ffe60b82 */ /* 0x000ee20000000a00 */
[C---:B------:R-:W-:Y:S01]  /*0b10*/  FADD.FTZ R242, -R233.reuse, R222 ;  /* 0x000000dee9f27221 */ /* 0x040fe20000010100 */
[C---:B------:R-:W-:Y:S01]  /*0b20*/  FADD.FTZ R245, -R233.reuse, R224 ;  /* 0x000000e0e9f57221 */ /* 0x040fe20000010100 */
[C---:B------:R-:W-:Y:S01]  /*0b30*/  FADD.FTZ R232, -R233.reuse, R237 ;  /* 0x000000ede9e87221 */ /* 0x040fe20000010100 */
[C---:B------:R-:W-:Y:S01]  /*0b40*/  FADD.FTZ R243, -R233.reuse, R4 ;  /* 0x00000004e9f37221 */ /* 0x040fe20000010100 */
[----:B------:R-:W-:Y:S01]  /*0b50*/  FADD.FTZ R222, -R233, R5 ;  /* 0x00000005e9de7221 */ /* 0x000fe20000010100 */
[----:B-1----:R-:W-:Y:S01]  /*0b60*/  @P0 IMAD.WIDE.U32 R226, R11, 0x20, R226 ;  /* 0x000000200be20825 */ /* 0x002fe200078e00e2 */
[----:B-----5:R-:W-:-:S03]  /*0b70*/  PRMT R5, R48, 0x7632, R5 ;  /* 0x0000763230057816 */ /* 0x020fc60000000005 */
[C---:B------:R-:W-:Y:S01]  /*0b80*/  FADD.FTZ R224, -R233.reuse, R7 ;  /* 0x00000007e9e07221 */ /* 0x040fe20000010100 */
[----:B------:R-:W-:Y:S01]  /*0b90*/  PRMT R4, R192, 0x7632, R4 ;  /* 0x00007632c0047816 */ /* 0x000fe20000000004 */
[----:B------:R-:W-:Y:S01]  /*0ba0*/  FADD.FTZ R244, -R233, R6 ;  /* 0x00000006e9f47221 */ /* 0x000fe20000010100 */
[----:B------:R-:W-:Y:S01]  /*0bb0*/  PRMT R11, R49, 0x7632, R11 ;  /* 0x00007632310b7816 */ /* 0x000fe2000000000b */
[----:B------:R-:W-:Y:S01]  /*0bc0*/  FADD.FTZ R9, -R233, R239 ;  /* 0x000000efe9097221 */ /* 0x000fe20000010100 */
[----:B------:R-:W-:Y:S01]  /*0bd0*/  PRMT R7, R193, 0x7632, R7 ;  /* 0x00007632c1077816 */ /* 0x000fe20000000007 */
[----:B------:R-:W5:Y:S01]  /*0be0*/  @P0 LDG.E.128 R36, desc[UR18][R226.64] ;  /* 0x00000012e2240981 */ /* 0x000f62000c1e1d00 */
[----:B------:R-:W-:Y:S01]  /*0bf0*/  SHF.L.U32 R5, R5, 0x10, RZ ;  /* 0x0000001005057819 */ /* 0x000fe200000006ff */
[----:B0-----:R-:W-:Y:S01]  /*0c00*/  FMUL.FTZ R2, R232, UR32 ;  /* 0x00000020e8027c20 */ /* 0x001fe20008410000 */
[----:B------:R-:W-:Y:S01]  /*0c10*/  SHF.L.U32 R6, R4, 0x10, RZ ;  /* 0x0000001004067819 */ /* 0x000fe200000006ff */
[----:B------:R0:W5:Y:S01]  /*0c20*/  @P0 LDG.E.128 R32, desc[UR18][R226.64+0x10] ;  /* 0x00001012e2200981 */ /* 0x000162000c1e1d00 */
[----:B------:R-:W-:Y:S01]  /*0c30*/  SHF.L.U32 R11, R11, 0x10, RZ ;  /* 0x000000100b0b7819 */ /* 0x000fe200000006ff */
[----:B------:R-:W-:-:S02]  /*0c40*/  FMUL.FTZ R3, R9, UR32 ;  /* 0x0000002009037c20 */ /* 0x000fc40008410000 */
[-C--:B------:R-:W-:Y:S01]  /*0c50*/  FMUL.FTZ R4, R5, R6.reuse ;  /* 0x0000000605047220 */ /* 0x080fe20000410000 */
[----:B------:R-:W-:Y:S01]  /*0c60*/  FFMA.FTZ R81, R2, R6, R81 ;  /* 0x0000000602517223 */ /* 0x000fe20000010051 */
[--C-:B------:R-:W-:Y:S01]  /*0c70*/  FADD.FTZ R173, R173, R6.reuse ;  /* 0x00000006adad7221 */ /* 0x100fe20000010000 */
[----:B0-----:R-:W-:Y:S02]  /*0c80*/  SHF.L.U32 R226, R7, 0x10, RZ ;  /* 0x0000001007e27819 */ /* 0x001fe400000006ff */
[----:B------:R-:W-:Y:S02]  /*0c90*/  PRMT R7, R50, 0x7632, R7 ;  /* 0x0000763232077816 */ /* 0x000fe40000000007 */
[----:B------:R-:W-:Y:S01]  /*0ca0*/  PRMT R6, R194, 0x7632, R6 ;  /* 0x00007632c2067816 */ /* 0x000fe20000000006 */
[-C--:B------:R-:W-:Y:S01]  /*0cb0*/  FMUL.FTZ R5, R11, R226.reuse ;  /* 0x000000e20b057220 */ /* 0x080fe20000410000 */
[----:B------:R-:W-:Y:S01]  /*0cc0*/  PRMT R9, R51, 0x7632, R9 ;  /* 0x0000763233097816 */ /* 0x000fe20000000009 */
[----:B------:R-:W-:Y:S01]  /*0cd0*/  FFMA.FTZ R83, R3, R226, R83 ;  /* 0x000000e203537223 */ /* 0x000fe20000010053 */
[----:B------:R-:W-:Y:S01]  /*0ce0*/  PRMT R11, R195, 0x7632, R11 ;  /* 0x00007632c30b7816 */ /* 0x000fe2000000000b */
[----:B------:R-:W-:Y:S01]  /*0cf0*/  FADD.FTZ R175, R175, R226 ;  /* 0x000000e2afaf7221 */ /* 0x000fe20000010000 */
[----:B------:R-:W-:Y:S01]  /*0d00*/  SHF.L.U32 R7, R7, 0x10, RZ ;  /* 0x0000001007077819 */ /* 0x000fe200000006ff */
[----:B--2---:R-:W-:Y:S01]  /*0d10*/  @P0 IMAD.WIDE.U32 R228, R13, 0x20, R228 ;  /* 0x000000200de40825 */ /* 0x004fe200078e00e4 */
[----:B------:R-:W-:-:S03]  /*0d20*/  SHF.L.U32 R226, R6, 0x10, RZ ;  /* 0x0000001006e27819 */ /* 0x000fc600000006ff */
[----:B------:R-:W-:Y:S01]  /*0d30*/  FMUL.FTZ R6, R0, UR32 ;  /* 0x0000002000067c20 */ /* 0x000fe20008410000 */
[----:B------:R-:W-:Y:S01]  /*0d40*/  SHF.L.U32 R0, R11, 0x10, RZ ;  /* 0x000000100b007819 */ /* 0x000fe200000006ff */
[----:B---3--:R-:W-:Y:S01]  /*0d50*/  @P0 IMAD.WIDE.U32 R230, R15, 0x20, R230 ;  /* 0x000000200fe60825 */ /* 0x008fe200078e00e6 */
[----:B------:R-:W-:-:S03]  /*0d60*/  PRMT R15, R52, 0x7632, R15 ;  /* 0x00007632340f7816 */ /* 0x000fc6000000000f */
[----:B------:R-:W-:Y:S01]  /*0d70*/  FADD.FTZ R10, -R233, R225 ;  /* 0x000000e1e90a7221 */ /* 0x000fe20000010100 */
[----:B------:R-:W-:Y:S01]  /*0d80*/  PRMT R13, R196, 0x7632, R13 ;  /* 0x00007632c40d7816 */ /* 0x000fe2000000000d */
[----:B------:R-:W-:Y:S02]  /*0d90*/  IMAD.U32 R9, R9, 0x10000, RZ ;  /* 0x0001000009097824 */ /* 0x000fe400078e00ff */
[----:B------:R-:W-:Y:S01]  /*0da0*/  FMUL.FTZ R8, R8, UR32 ;  /* 0x0000002008087c20 */ /* 0x000fe20008410000 */
[-C--:B------:R-:W-:Y:S01]  /*0db0*/  FMUL.FTZ R7, R7, R226.reuse ;  /* 0x000000e207077220 */ /* 0x080fe20000410000 */
[----:B------:R-:W-:Y:S01]  /*0dc0*/  FADD.FTZ R169, R169, R226 ;  /* 0x000000e2a9a97221 */ /* 0x000fe20000010000 */
[----:B------:R-:W-:Y:S01]  /*0dd0*/  FFMA.FTZ R85, R6, R226, R85 ;  /* 0x000000e206557223 */ /* 0x000fe20000010055 */
[----:B------:R-:W-:Y:S01]  /*0de0*/  SHF.L.U32 R11, R15, 0x10, RZ ;  /* 0x000000100f0b7819 */ /* 0x000fe200000006ff */
[----:B------:R-:W-:Y:S01]  /*0df0*/  FADD.FTZ R14, -R233, R209 ;  /* 0x000000d1e90e7221 */ /* 0x000fe20000010100 */
[----:B------:R-:W-:Y:S01]  /*0e00*/  SHF.L.U32 R226, R13, 0x10, RZ ;  /* 0x000000100de27819 */ /* 0x000fe200000006ff */
[-C--:B------:R-:W-:Y:S01]  /*0e10*/  FMUL.FTZ R9, R9, R0.reuse ;  /* 0x0000000009097220 */ /* 0x080fe20000410000 */
[--C-:B------:R-:W-:Y:S01]  /*0e20*/  FADD.FTZ R171, R171, R0.reuse ;  /* 0x00000000abab7221 */ /* 0x100fe20000010000 */
[----:B------:R-:W-:Y:S01]  /*0e30*/  FFMA.FTZ R87, R8, R0, R87 ;  /* 0x0000000008577223 */ /* 0x000fe20000010057 */
[----:B------:R-:W-:Y:S01]  /*0e40*/  FMUL.FTZ R10, R10, UR32 ;  /* 0x000000200a0a7c20 */ /* 0x000fe20008410000 */
[----:B------:R-:W-:Y:S01]  /*0e50*/  PRMT R13, R53, 0x7632, R13 ;  /* 0x00007632350d7816 */ /* 0x000fe2000000000d */
[----:B------:R-:W-:Y:S01]  /*0e60*/  FMUL.FTZ R12, R12, UR32 ;  /* 0x000000200c0c7c20 */ /* 0x000fe20008410000 */
[----:B------:R-:W-:Y:S01]  /*0e70*/  PRMT R0, R197, 0x7632, R0 ;  /* 0x00007632c5007816 */ /* 0x000fe20000000000 */
[C---:B------:R-:W-:Y:S01]  /*0e80*/  FADD.FTZ R235, -R233.reuse, R208 ;  /* 0x000000d0e9eb7221 */ /* 0x040fe20000010100 */
[----:B------:R-:W-:Y:S01]  /*0e90*/  PRMT R209, R54, 0x7632, R209 ;  /* 0x0000763236d17816 */ /* 0x000fe200000000d1 */
[----:B------:R-:W-:Y:S01]  /*0ea0*/  FADD.FTZ R249, -R233, R236 ;  /* 0x000000ece9f97221 */ /* 0x000fe20000010100 */
[----:B------:R-:W-:Y:S01]  /*0eb0*/  PRMT R15, R198, 0x7632, R15 ;  /* 0x00007632c60f7816 */ /* 0x000fe2000000000f */
[-C--:B------:R-:W-:Y:S01]  /*0ec0*/  FMUL.FTZ R11, R11, R226.reuse ;  /* 0x000000e20b0b7220 */ /* 0x080fe20000410000 */
[----:B------:R-:W-:Y:S01]  /*0ed0*/  FFMA.FTZ R89, R10, R226, R89 ;  /* 0x000000e20a597223 */ /* 0x000fe20000010059 */
[----:B------:R-:W-:Y:S01]  /*0ee0*/  FADD.FTZ R165, R165, R226 ;  /* 0x000000e2a5a57221 */ /* 0x000fe20000010000 */
[----:B------:R-:W-:Y:S01]  /*0ef0*/  SHF.L.U32 R13, R13, 0x10, RZ ;  /* 0x000000100d0d7819 */ /* 0x000fe200000006ff */
[C---:B------:R-:W-:Y:S01]  /*0f00*/  FADD.FTZ R237, -R233.reuse, R212 ;  /* 0x000000d4e9ed7221 */ /* 0x040fe20000010100 */
[----:B------:R-:W-:Y:S01]  /*0f10*/  SHF.L.U32 R0, R0, 0x10, RZ ;  /* 0x0000001000007819 */ /* 0x000fe200000006ff */
[----:B------:R-:W-:Y:S01]  /*0f20*/  FADD.FTZ R248, -R233, R238 ;  /* 0x000000eee9f87221 */ /* 0x000fe20000010100 */
[----:B------:R-:W-:Y:S01]  /*0f30*/  SHF.L.U32 R209, R209, 0x10, RZ ;  /* 0x00000010d1d17819 */ /* 0x000fe200000006ff */
[----:B------:R-:W-:Y:S01]  /*0f40*/  FADD.FTZ R239, -R233, R216 ;  /* 0x000000d8e9ef7221 */ /* 0x000fe20000010100 */
[----:B------:R-:W-:Y:S01]  /*0f50*/  SHF.L.U32 R226, R15, 0x10, RZ ;  /* 0x000000100fe27819 */ /* 0x000fe200000006ff */
[-C--:B------:R-:W-:Y:S01]  /*0f60*/  FMUL.FTZ R13, R13, R0.reuse ;  /* 0x000000000d0d7220 */ /* 0x080fe20000410000 */
[----:B------:R-:W-:Y:S01]  /*0f70*/  FFMA.FTZ R91, R12, R0, R91 ;  /* 0x000000000c5b7223 */ /* 0x000fe2000001005b */
[--C-:B------:R-:W-:Y:S01]  /*0f80*/  FADD.FTZ R167, R167, R0.reuse ;  /* 0x00000000a7a77221 */ /* 0x100fe20000010000 */
[----:B------:R-:W-:Y:S01]  /*0f90*/  PRMT R0, R199, 0x7632, R0 ;  /* 0x00007632c7007816 */ /* 0x000fe20000000000 */
[----:B------:R-:W-:Y:S01]  /*0fa0*/  FMUL.FTZ R15, R209, R226 ;  /* 0x000000e2d10f7220 */ /* 0x000fe20000410000 */
[----:B------:R-:W-:Y:S01]  /*0fb0*/  PRMT R209, R55, 0x7632, R209 ;  /* 0x0000763237d17816 */ /* 0x000fe200000000d1 */
[C---:B------:R-:W-:Y:S01]  /*0fc0*/  FADD.FTZ R208, -R233.reuse, R211 ;  /* 0x000000d3e9d07221 */ /* 0x040fe20000010100 */
[----:B------:R-:W-:Y:S01]  /*0fd0*/  SHF.L.U32 R0, R0, 0x10, RZ ;  /* 0x0000001000007819 */ /* 0x000fe200000006ff */
[C---:B------:R-:W-:Y:S01]  /*0fe0*/  FADD.FTZ R240, -R233.reuse, R218 ;  /* 0x000000dae9f07221 */ /* 0x040fe20000010100 */
[----:B------:R-:W-:Y:S01]  /*0ff0*/  FADD.FTZ R241, -R233, R220 ;  /* 0x000000dce9f17221 */ /* 0x000fe20000010100 */
[----:B------:R-:W-:-:S02]  /*1000*/  IMAD.U32 R209, R209, 0x10000, RZ ;  /* 0x00010000d1d17824 */ /* 0x000fc400078e00ff */
[----:B------:R-:W-:Y:S01]  /*1010*/  FMUL.FTZ R208, R208, UR32 ;  /* 0x00000020d0d07c20 */ /* 0x000fe20008410000 */
[----:B------:R-:W-:Y:S01]  /*1020*/  FADD.FTZ R163, R163, R0 ;  /* 0x00000000a3a37221 */ /* 0x000fe20000010000 */
[----:B------:R-:W-:Y:S01]  /*1030*/  FADD.FTZ R236, -R233, R210 ;  /* 0x000000d2e9ec7221 */ /* 0x000fe20000010100 */
[-C--:B------:R-:W-:Y:S01]  /*1040*/  FMUL.FTZ R209, R209, R0.reuse ;  /* 0x00000000d1d17220 */ /* 0x080fe20000410000 */
[----:B------:R-:W-:Y:S01]  /*1050*/  FFMA.FTZ R95, R208, R0, R95 ;  /* 0x00000000d05f7223 */ /* 0x000fe2000001005f */
[----:B------:R-:W-:Y:S01]  /*1060*/  PRMT R211, R56, 0x7632, R211 ;  /* 0x0000763238d37816 */ /* 0x000fe200000000d3 */
[----:B------:R-:W-:Y:S01]  /*1070*/  FADD.FTZ R210, -R233, R213 ;  /* 0x000000d5e9d27221 */ /* 0x000fe20000010100 */
[----:B------:R-:W-:Y:S01]  /*1080*/  PRMT R0, R200, 0x7632, R0 ;  /* 0x00007632c8007816 */ /* 0x000fe20000000000 */
[----:B------:R-:W-:Y:S01]  /*1090*/  FMUL.FTZ R222, R222, UR32 ;  /* 0x00000020dede7c20 */ /* 0x000fe20008410000 */
[----:B------:R-:W-:Y:S01]  /*10a0*/  SHF.L.U32 R211, R211, 0x10, RZ ;  /* 0x00000010d3d37819 */ /* 0x000fe200000006ff */
[----:B------:R-:W-:Y:S01]  /*10b0*/  FMUL.FTZ R210, R210, UR32 ;  /* 0x00000020d2d27c20 */ /* 0x000fe20008410000 */
[----:B------:R-:W-:Y:S01]  /*10c0*/  SHF.L.U32 R0, R0, 0x10, RZ ;  /* 0x0000001000007819 */ /* 0x000fe200000006ff */
[----:B------:R-:W-:Y:S01]  /*10d0*/  FADD.FTZ R212, -R233, R215 ;  /* 0x000000d7e9d47221 */ /* 0x000fe20000010100 */
[----:B------:R-:W-:Y:S01]  /*10e0*/  PRMT R213, R57, 0x7632, R213 ;  /* 0x0000763239d57816 */ /* 0x000fe200000000d5 */
[----:B------:R-:W-:Y:S01]  /*10f0*/  FMUL.FTZ R224, R224, UR32 ;  /* 0x00000020e0e07c20 */ /* 0x000fe20008410000 */
[----:B------:R-:W-:Y:S01]  /*1100*/  SHF.L.U32 R192, R192, 0x10, RZ ;  /* 0x00000010c0c07819 */ /* 0x000fe200000006ff */
[-C--:B------:R-:W-:Y:S01]  /*1110*/  FMUL.FTZ R211, R211, R0.reuse ;  /* 0x00000000d3d37220 */ /* 0x080fe20000410000 */
[----:B------:R-:W-:Y:S01]  /*1120*/  FFMA.FTZ R97, R210, R0, R97 ;  /* 0x00000000d2617223 */ /* 0x000fe20000010061 */
[--C-:B------:R-:W-:Y:S01]  /*1130*/  FADD.FTZ R157, R157, R0.reuse ;  /* 0x000000009d9d7221 */ /* 0x100fe20000010000 */
[----:B------:R-:W-:Y:S01]  /*1140*/  PRMT R0, R201, 0x7632, R0 ;  /* 0x00007632c9007816 */ /* 0x000fe20000000000 */
[----:B------:R-:W-:Y:S01]  /*1150*/  FMUL.FTZ R212, R212, UR32 ;  /* 0x00000020d4d47c20 */ /* 0x000fe20008410000 */
[----:B------:R-:W-:Y:S01]  /*1160*/  SHF.L.U32 R213, R213, 0x10, RZ ;  /* 0x00000010d5d57819 */ /* 0x000fe200000006ff */
[----:B------:R-:W-:Y:S01]  /*1170*/  FMUL.FTZ R234, R234, UR32 ;  /* 0x00000020eaea7c20 */ /* 0x000fe20008410000 */
[----:B------:R-:W-:Y:S01]  /*1180*/  SHF.L.U32 R0, R0, 0x10, RZ ;  /* 0x0000001000007819 */ /* 0x000fe200000006ff */
[C---:B------:R-:W-:Y:S01]  /*1190*/  FADD.FTZ R238, -R233.reuse, R214 ;  /* 0x000000d6e9ee7221 */ /* 0x040fe20000010100 */
[----:B------:R-:W-:Y:S01]  /*11a0*/  PRMT R215, R58, 0x7632, R215 ;  /* 0x000076323ad77816 */ /* 0x000fe200000000d7 */
[----:B------:R-:W-:Y:S01]  /*11b0*/  FADD.FTZ R214, -R233, R217 ;  /* 0x000000d9e9d67221 */ /* 0x000fe20000010100 */
[----:B------:R-:W5:Y:S01]  /*11c0*/  @P0 LDG.E.128 R28, desc[UR18][R228.64] ;  /* 0x00000012e41c0981 */ /* 0x000f62000c1e1d00 */
[-C--:B------:R-:W-:Y:S01]  /*11d0*/  FMUL.FTZ R213, R213, R0.reuse ;  /* 0x00000000d5d57220 */ /* 0x080fe20000410000 */
[----:B------:R-:W-:Y:S01]  /*11e0*/  FFMA.FTZ R99, R212, R0, R99 ;  /* 0x00000000d4637223 */ /* 0x000fe20000010063 */
[--C-:B------:R-:W-:Y:S01]  /*11f0*/  FADD.FTZ R159, R159, R0.reuse ;  /* 0x000000009f9f7221 */ /* 0x100fe20000010000 */
[----:B------:R-:W-:Y:S01]  /*1200*/  PRMT R0, R202, 0x7632, R0 ;  /* 0x00007632ca007816 */ /* 0x000fe20000000000 */
[----:B------:R-:W-:Y:S01]  /*1210*/  FMUL.FTZ R214, R214, UR32 ;  /* 0x00000020d6d67c20 */ /* 0x000fe20008410000 */
[----:B------:R-:W-:Y:S01]  /*1220*/  SHF.L.U32 R215, R215, 0x10, RZ ;  /* 0x00000010d7d77819 */ /* 0x000fe200000006ff */
[----:B------:R0:W5:Y:S01]  /*1230*/  @P0 LDG.E.128 R24, desc[UR18][R228.64+0x10] ;  /* 0x00001012e4180981 */ /* 0x000162000c1e1d00 */
[----:B------:R-:W-:Y:S01]  /*1240*/  SHF.L.U32 R0, R0, 0x10, RZ ;  /* 0x0000001000007819 */ /* 0x000fe200000006ff */
[----:B------:R-:W-:Y:S01]  /*1250*/  FADD.FTZ R216, -R233, R219 ;  /* 0x000000dbe9d87221 */ /* 0x000fe20000010100 */
[----:B------:R-:W-:Y:S01]  /*1260*/  PRMT R217, R59, 0x7632, R217 ;  /* 0x000076323bd97816 */ /* 0x000fe200000000d9 */
[----:B------:R-:W5:Y:S02]  /*1270*/  @P0 LDG.E.128 R20, desc[UR18][R230.64] ;  /* 0x00000012e6140981 */ /* 0x000f64000c1e1d00 */
[-C--:B------:R-:W-:Y:S01]  /*1280*/  FMUL.FTZ R215, R215, R0.reuse ;  /* 0x00000000d7d77220 */ /* 0x080fe20000410000 */
[--C-:B------:R-:W-:Y:S01]  /*1290*/  FADD.FTZ R153, R153, R0.reuse ;  /* 0x0000000099997221 */ /* 0x100fe20000010000 */
[----:B------:R-:W-:Y:S01]  /*12a0*/  FFMA.FTZ R101, R214, R0, R101 ;  /* 0x00000000d6657223 */ /* 0x000fe20000010065 */
[----:B------:R-:W-:Y:S01]  /*12b0*/  PRMT R0, R203, 0x7632, R0 ;  /* 0x00007632cb007816 */ /* 0x000fe20000000000 */
[----:B------:R-:W-:-:S02]  /*12c0*/  IMAD.U32 R217, R217, 0x10000, RZ ;  /* 0x00010000d9d97824 */ /* 0x000fc400078e00ff */
[----:B------:R-:W-:Y:S01]  /*12d0*/  FMUL.FTZ R216, R216, UR32 ;  /* 0x00000020d8d87c20 */ /* 0x000fe20008410000 */
[----:B------:R-:W-:Y:S01]  /*12e0*/  SHF.L.U32 R193, R193, 0x10, RZ ;  /* 0x00000010c1c17819 */ /* 0x000fe200000006ff */
[----:B------:R1:W5:Y:S01]  /*12f0*/  @P0 LDG.E.128 R16, desc[UR18][R230.64+0x10] ;  /* 0x00001012e6100981 */ /* 0x000362000c1e1d00 */
[----:B------:R-:W-:Y:S01]  /*1300*/  SHF.L.U32 R0, R0, 0x10, RZ ;  /* 0x0000001000007819 */ /* 0x000fe200000006ff */
[----:B------:R-:W-:Y:S01]  /*1310*/  FADD.FTZ R218, -R233, R221 ;  /* 0x000000dde9da7221 */ /* 0x000fe20000010100 */
[----:B------:R-:W-:-:S03]  /*1320*/  PRMT R219, R60, 0x7632, R219 ;  /* 0x000076323cdb7816 */ /* 0x000fc600000000db */
[-C--:B------:R-:W-:Y:S01]  /*1330*/  FMUL.FTZ R217, R217, R0.reuse ;  /* 0x00000000d9d97220 */ /* 0x080fe20000410000 */
[--C-:B------:R-:W-:Y:S01]  /*1340*/  FADD.FTZ R155, R155, R0.reuse ;  /* 0x000000009b9b7221 */ /* 0x100fe20000010000 */
[----:B------:R-:W-:Y:S01]  /*1350*/  FFMA.FTZ R103, R216, R0, R103 ;  /* 0x00000000d8677223 */ /* 0x000fe20000010067 */
[----:B------:R-:W-:Y:S01]  /*1360*/  PRMT R0, R204, 0x7632, R0 ;  /* 0x00007632cc007816 */ /* 0x000fe20000000000 */
[----:B------:R-:W-:Y:S01]  /*1370*/  FMUL.FTZ R218, R218, UR32 ;  /* 0x00000020dada7c20 */ /* 0x000fe20008410000 */
[----:B------:R-:W-:Y:S02]  /*1380*/  SHF.L.U32 R219, R219, 0x10, RZ ;  /* 0x00000010dbdb7819 */ /* 0x000fe400000006ff */
[----:B------:R-:W-:Y:S01]  /*1390*/  SHF.L.U32 R0, R0, 0x10, RZ ;  /* 0x0000001000007819 */ /* 0x000fe200000006ff */
[----:B------:R-:W-:Y:S01]  /*13a0*/  FADD.FTZ R220, -R233, R223 ;  /* 0x000000dfe9dc7221 */ /* 0x000fe20000010100 */
[----:B------:R-:W-:-:S03]  /*13b0*/  PRMT R221, R61, 0x7632, R221 ;  /* 0x000076323ddd7816 */ /* 0x000fc600000000dd */
[-C--:B------:R-:W-:Y:S01]  /*13c0*/  FMUL.FTZ R219, R219, R0.reuse ;  /* 0x00000000dbdb7220 */ /* 0x080fe20000410000 */
[----:B------:R-:W-:Y:S01]  /*13d0*/  FFMA.FTZ R105, R218, R0, R105 ;  /* 0x00000000da697223 */ /* 0x000fe20000010069 */
[--C-:B------:R-:W-:Y:S01]  /*13e0*/  FADD.FTZ R149, R149, R0.reuse ;  /* 0x0000000095957221 */ /* 0x100fe20000010000 */
[----:B------:R-:W-:Y:S01]  /*13f0*/  PRMT R0, R205, 0x7632, R0 ;  /* 0x00007632cd007816 */ /* 0x000fe20000000000 */
[----:B------:R-:W-:Y:S01]  /*1400*/  FMUL.FTZ R220, R220, UR32 ;  /* 0x00000020dcdc7c20 */ /* 0x000fe20008410000 */
[----:B------:R-:W-:Y:S02]  /*1410*/  SHF.L.U32 R221, R221, 0x10, RZ ;  /* 0x00000010dddd7819 */ /* 0x000fe400000006ff */
[----:B------:R-:W-:Y:S02]  /*1420*/  SHF.L.U32 R0, R0, 0x10, RZ ;  /* 0x0000001000007819 */ /* 0x000fe400000006ff */
[----:B------:R-:W-:-:S03]  /*1430*/  PRMT R223, R62, 0x7632, R223 ;  /* 0x000076323edf7816 */ /* 0x000fc600000000df */
[-C--:B------:R-:W-:Y:S01]  /*1440*/  FMUL.FTZ R221, R221, R0.reuse ;  /* 0x00000000dddd7220 */ /* 0x080fe20000410000 */
[----:B------:R-:W-:Y:S01]  /*1450*/  FFMA.FTZ R107, R220, R0, R107 ;  /* 0x00000000dc6b7223 */ /* 0x000fe2000001006b */
[--C-:B------:R-:W-:Y:S01]  /*1460*/  FADD.FTZ R151, R151, R0.reuse ;  /* 0x0000000097977221 */ /* 0x100fe20000010000 */
[----:B------:R-:W-:Y:S02]  /*1470*/  PRMT R0, R206, 0x7632, R0 ;  /* 0x00007632ce007816 */ /* 0x000fe40000000000 */
[----:B------:R-:W-:Y:S02]  /*1480*/  SHF.L.U32 R223, R223, 0x10, RZ ;  /* 0x00000010dfdf7819 */ /* 0x000fe400000006ff */
[----:B------:R-:W-:Y:S02]  /*1490*/  SHF.L.U32 R0, R0, 0x10, RZ ;  /* 0x0000001000007819 */ /* 0x000fe400000006ff */
[----:B------:R-:W-:-:S03]  /*14a0*/  PRMT R225, R63, 0x7632, R225 ;  /* 0x000076323fe17816 */ /* 0x000fc600000000e1 */
[-C--:B------:R-:W-:Y:S01]  /*14b0*/  FMUL.FTZ R223, R223, R0.reuse ;  /* 0x00000000dfdf7220 */ /* 0x080fe20000410000 */
[----:B------:R-:W-:Y:S01]  /*14c0*/  FFMA.FTZ R109, R222, R0, R109 ;  /* 0x00000000de6d7223 */ /* 0x000fe2000001006d */
[--C-:B------:R-:W-:Y:S01]  /*14d0*/  FADD.FTZ R145, R145, R0.reuse ;  /* 0x0000000091917221 */ /* 0x100fe20000010000 */
[----:B------:R-:W-:Y:S01]  /*14e0*/  PRMT R0, R207, 0x7632, R0 ;  /* 0x00007632cf007816 */ /* 0x000fe20000000000 */
[----:B------:R-:W-:Y:S01]  /*14f0*/  FMUL.FTZ R14, R14, UR32 ;  /* 0x000000200e0e7c20 */ /* 0x000fe20008410000 */
[----:B------:R-:W-:Y:S02]  /*1500*/  IMAD.U32 R225, R225, 0x10000, RZ ;  /* 0x00010000e1e17824 */ /* 0x000fe400078e00ff */
[----:B------:R-:W-:Y:S01]  /*1510*/  SHF.L.U32 R0, R0, 0x10, RZ ;  /* 0x0000001000007819 */ /* 0x000fe200000006ff */
[----:B------:R-:W-:Y:S01]  /*1520*/  FADD.FTZ R161, R161, R226 ;  /* 0x000000e2a1a17221 */ /* 0x000fe20000010000 */
[----:B------:R-:W-:Y:S01]  /*1530*/  FFMA.FTZ R93, R14, R226, R93 ;  /* 0x000000e20e5d7223 */ /* 0x000fe2000001005d */
[----:B------:R-:W-:-:S02]  /*1540*/  SHF.L.U32 R226, R48, 0x10, RZ ;  /* 0x0000001030e27819 */ /* 0x000fc400000006ff */
[-C--:B------:R-:W-:Y:S01]  /*1550*/  FMUL.FTZ R225, R225, R0.reuse ;  /* 0x00000000e1e17220 */ /* 0x080fe20000410000 */
[----:B------:R-:W-:Y:S01]  /*1560*/  FFMA.FTZ R111, R224, R0, R111 ;  /* 0x00000000e06f7223 */ /* 0x000fe2000001006f */
[----:B------:R-:W-:Y:S01]  /*1570*/  FADD.FTZ R147, R147, R0 ;  /* 0x0000000093937221 */ /* 0x000fe20000010000 */
[----:B------:R-:W-:Y:S01]  /*1580*/  FMUL.FTZ R0, R249, UR32 ;  /* 0x00000020f9007c20 */ /* 0x000fe20008410000 */
[----:B------:R-:W-:Y:S01]  /*1590*/  FADD.FTZ R172, R172, R192 ;  /* 0x000000c0acac7221 */ /* 0x000fe20000010000 */
[-C--:B------:R-:W-:Y:S01]  /*15a0*/  FMUL.FTZ R226, R226, R192.reuse ;  /* 0x000000c0e2e27220 */ /* 0x080fe20000410000 */
[----:B------:R-:W-:Y:S01]  /*15b0*/  SHF.L.U32 R196, R196, 0x10, RZ ;  /* 0x00000010c4c47819 */ /* 0x000fe200000006ff */
[----:B------:R-:W-:Y:S01]  /*15c0*/  FFMA.FTZ R80, R0, R192, R80 ;  /* 0x000000c000507223 */ /* 0x000fe20000010050 */
[----:B------:R-:W-:Y:S01]  /*15d0*/  FMUL.FTZ R233, R245, UR32 ;  /* 0x00000020f5e97c20 */ /* 0x000fe20008410000 */
[----:B------:R-:W-:Y:S02]  /*15e0*/  SHF.L.U32 R192, R52, 0x10, RZ ;  /* 0x0000001034c07819 */ /* 0x000fe400000006ff */
[----:B------:R-:W-:Y:S01]  /*15f0*/  FADD.FTZ R164, R164, R196 ;  /* 0x000000c4a4a47221 */ /* 0x000fe20000010000 */
[-C--:B------:R-:W-:Y:S01]  /*1600*/  FFMA.FTZ R88, R233, R196.reuse, R88 ;  /* 0x000000c4e9587223 */ /* 0x080fe20000010058 */
[----:B------:R-:W-:Y:S01]  /*1610*/  SHF.L.U32 R197, R197, 0x10, RZ ;  /* 0x00000010c5c57819 */ /* 0x000fe200000006ff */
[----:B------:R-:W-:Y:S01]  /*1620*/  FMUL.FTZ R196, R192, R196 ;  /* 0x000000c4c0c47220 */ /* 0x000fe20000410000 */
[----:B------:R-:W-:Y:S01]  /*1630*/  SHF.L.U32 R192, R53, 0x10, RZ ;  /* 0x0000001035c07819 */ /* 0x000fe200000006ff */
[----:B------:R-:W-:Y:S01]  /*1640*/  FMUL.FTZ R235, R235, UR32 ;  /* 0x00000020ebeb7c20 */ /* 0x000fe20008410000 */
[----:B------:R-:W-:Y:S01]  /*1650*/  SHF.L.U32 R198, R198, 0x10, RZ ;  /* 0x00000010c6c67819 */ /* 0x000fe200000006ff */
[-C--:B------:R-:W-:Y:S01]  /*1660*/  FFMA.FTZ R90, R234, R197.reuse, R90 ;  /* 0x000000c5ea5a7223 */ /* 0x080fe2000001005a */
[----:B------:R-:W-:Y:S01]  /*1670*/  FADD.FTZ R166, R166, R197 ;  /* 0x000000c5a6a67221 */ /* 0x000fe20000010000 */
[----:B------:R-:W-:Y:S01]  /*1680*/  FMUL.FTZ R197, R192, R197 ;  /* 0x000000c5c0c57220 */ /* 0x000fe20000410000 */
[----:B------:R-:W-:Y:S01]  /*1690*/  SHF.L.U32 R192, R54, 0x10, RZ ;  /* 0x0000001036c07819 */ /* 0x000fe200000006ff */
[----:B------:R-:W-:Y:S01]  /*16a0*/  FADD.FTZ R160, R160, R198 ;  /* 0x000000c6a0a07221 */ /* 0x000fe20000010000 */
[----:B------:R-:W-:Y:S01]  /*16b0*/  FFMA.FTZ R92, R235, R198, R92 ;  /* 0x000000c6eb5c7223 */ /* 0x000fe2000001005c */
[----:B------:R-:W-:-:S02]  /*16c0*/  IMAD.U32 R199, R199, 0x10000, RZ ;  /* 0x00010000c7c77824 */ /* 0x000fc400078e00ff */
[----:B------:R-:W-:Y:S01]  /*16d0*/  FMUL.FTZ R236, R236, UR32 ;  /* 0x00000020ecec7c20 */ /* 0x000fe20008410000 */
[----:B------:R-:W-:Y:S01]  /*16e0*/  FMUL.FTZ R198, R192, R198 ;  /* 0x000000c6c0c67220 */ /* 0x000fe20000410000 */
[----:B------:R-:W-:Y:S01]  /*16f0*/  SHF.L.U32 R192, R55, 0x10, RZ ;  /* 0x0000001037c07819 */ /* 0x000fe200000006ff */
[----:B------:R-:W-:Y:S01]  /*1700*/  FADD.FTZ R162, R162, R199 ;  /* 0x000000c7a2a27221 */ /* 0x000fe20000010000 */
[-C--:B------:R-:W-:Y:S01]  /*1710*/  FFMA.FTZ R94, R236, R199.reuse, R94 ;  /* 0x000000c7ec5e7223 */ /* 0x080fe2000001005e */
[----:B------:R-:W-:Y:S01]  /*1720*/  SHF.L.U32 R227, R49, 0x10, RZ ;  /* 0x0000001031e37819 */ /* 0x000fe200000006ff */
[----:B0-----:R-:W-:Y:S01]  /*1730*/  FMUL.FTZ R228, R248, UR32 ;  /* 0x00000020f8e47c20 */ /* 0x001fe20008410000 */
[----:B------:R-:W-:Y:S01]  /*1740*/  FMUL.FTZ R199, R192, R199 ;  /* 0x000000c7c0c77220 */ /* 0x000fe20000410000 */
[----:B------:R-:W-:Y:S01]  /*1750*/  SHF.L.U32 R200, R200, 0x10, RZ ;  /* 0x00000010c8c87819 */ /* 0x000fe200000006ff */
[----:B------:R-:W-:Y:S01]  /*1760*/  FMUL.FTZ R237, R237, UR32 ;  /* 0x00000020eded7c20 */ /* 0x000fe20008410000 */
[----:B------:R-:W-:Y:S01]  /*1770*/  SHF.L.U32 R192, R56, 0x10, RZ ;  /* 0x0000001038c07819 */ /* 0x000fe200000006ff */
[-C--:B------:R-:W-:Y:S01]  /*1780*/  FFMA.FTZ R82, R228, R193.reuse, R82 ;  /* 0x000000c1e4527223 */ /* 0x080fe20000010052 */
[----:B------:R-:W-:Y:S01]  /*1790*/  FADD.FTZ R174, R174, R193 ;  /* 0x000000c1aeae7221 */ /* 0x000fe20000010000 */
[----:B------:R-:W-:Y:S01]  /*17a0*/  FMUL.FTZ R227, R227, R193 ;  /* 0x000000c1e3e37220 */ /* 0x000fe20000410000 */
[-C--:B------:R-:W-:Y:S01]  /*17b0*/  FFMA.FTZ R96, R237, R200.reuse, R96 ;  /* 0x000000c8ed607223 */ /* 0x080fe20000010060 */
[----:B------:R-:W-:Y:S01]  /*17c0*/  FADD.FTZ R156, R156, R200 ;  /* 0x000000c89c9c7221 */ /* 0x000fe20000010000 */
[----:B------:R-:W-:Y:S01]  /*17d0*/  FMUL.FTZ R200, R192, R200 ;  /* 0x000000c8c0c87220 */ /* 0x000fe20000410000 */
[----:B------:R-:W-:Y:S01]  /*17e0*/  FFMA.FTZ R193, R0, R226, RZ ;  /* 0x000000e200c17223 */ /* 0x000fe200000100ff */
[----:B------:R-:W-:Y:S01]  /*17f0*/  FADD.FTZ R192, RZ, R226 ;  /* 0x000000e2ffc07221 */ /* 0x000fe20000010000 */
[----:B------:R-:W-:Y:S01]  /*1800*/  SHF.L.U32 R194, R194, 0x10, RZ ;  /* 0x00000010c2c27819 */ /* 0x000fe200000006ff */
[----:B-1----:R-:W-:Y:S01]  /*1810*/  FMUL.FTZ R230, R247, UR32 ;  /* 0x00000020f7e67c20 */ /* 0x002fe20008410000 */
        /* <DEDUP_REMOVED lines=10> */
[----:B------:R-:W-:Y:S01]  /*18c0*/  SHF.L.U32 R231, R51, 0x10, RZ ;  /* 0x0000001033e77819 */ /* 0x000fe200000006ff */
[----:B------:R-:W-:Y:S02]  /*18d0*/  IMAD.U32 R195, R195, 0x10000, RZ ;  /* 0x00010000c3c37824 */ /* 0x000fe400078e00ff */
[----:B------:R-:W-:Y:S01]  /*18e0*/  FFMA.FTZ R192, R230, R229, R192 ;  /* 0x000000e5e6c07223 */ /* 0x000fe200000100c0 */
[----:B------:R-:W-:Y:S01]  /*18f0*/  FADD.FTZ R193, R229, R193 ;  /* 0x000000c1e5c17221 */ /* 0x000fe20000010000 */
[----:B------:R-:W-:Y:S01]  /*1900*/  FMUL.FTZ R232, R246, UR32 ;  /* 0x00000020f6e87c20 */ /* 0x000fe20008410000 */
        /* <DEDUP_REMOVED lines=11> */
[----:B------:R-:W-:Y:S01]  /*19c0*/  FADD.FTZ R193, R11, R193 ;  /* 0x000000c10bc17221 */ /* 0x000fe20000010000 */
[----:B------:R-:W-:Y:S01]  /*19d0*/  FMUL.FTZ R238, R238, UR32 ;  /* 0x00000020eeee7c20 */ /* 0x000fe20008410000 */
[----:B------:R-:W-:Y:S01]  /*19e0*/  SHF.L.U32 R194, R57, 0x10, RZ ;  /* 0x0000001039c27819 */ /* 0x000fe200000006ff */
[----:B------:R-:W-:Y:S01]  /*19f0*/  FFMA.FTZ R192, R234, R197, R192 ;  /* 0x000000c5eac07223 */ /* 0x000fe200000100c0 */
[----:B------:R-:W-:Y:S01]  /*1a00*/  FADD.FTZ R193, R197, R193 ;  /* 0x000000c1c5c17221 */ /* 0x000fe20000010000 */
[-C--:B------:R-:W-:Y:S01]  /*1a10*/  FFMA.FTZ R98, R238, R201.reuse, R98 ;  /* 0x000000c9ee627223 */ /* 0x080fe20000010062 */
[----:B------:R-:W-:Y:S01]  /*1a20*/  FADD.FTZ R158, R158, R201 ;  /* 0x000000c99e9e7221 */ /* 0x000fe20000010000 */
[----:B------:R-:W-:Y:S01]  /*1a30*/  FMUL.FTZ R201, R194, R201 ;  /* 0x000000c9c2c97220 */ /* 0x000fe20000410000 */
[----:B------:R-:W-:Y:S01]  /*1a40*/  SHF.L.U32 R202, R202, 0x10, RZ ;  /* 0x00000010caca7819 */ /* 0x000fe200000006ff */
[----:B------:R-:W-:Y:S01]  /*1a50*/  FFMA.FTZ R192, R12, R13, R192 ;  /* 0x0000000d0cc07223 */ /* 0x000fe200000100c0 */
[----:B------:R-:W-:Y:S01]  /*1a60*/  FMUL.FTZ R239, R239, UR32 ;  /* 0x00000020efef7c20 */ /* 0x000fe20008410000 */
[----:B------:R-:W-:Y:S01]  /*1a70*/  SHF.L.U32 R194, R58, 0x10, RZ ;  /* 0x000000103ac27819 */ /* 0x000fe200000006ff */
[----:B------:R-:W-:Y:S01]  /*1a80*/  FADD.FTZ R193, R13, R193 ;  /* 0x000000c10dc17221 */ /* 0x000fe20000010000 */
[----:B------:R-:W-:Y:S01]  /*1a90*/  FFMA.FTZ R192, R235, R198, R192 ;  /* 0x000000c6ebc07223 */ /* 0x000fe200000100c0 */
[----:B------:R-:W-:Y:S01]  /*1aa0*/  FADD.FTZ R152, R152, R202 ;  /* 0x000000ca98987221 */ /* 0x000fe20000010000 */
[-C--:B------:R-:W-:Y:S01]  /*1ab0*/  FFMA.FTZ R100, R239, R202.reuse, R100 ;  /* 0x000000caef647223 */ /* 0x080fe20000010064 */
[----:B------:R-:W-:Y:S01]  /*1ac0*/  FADD.FTZ R193, R198, R193 ;  /* 0x000000c1c6c17221 */ /* 0x000fe20000010000 */
[----:B------:R-:W-:Y:S01]  /*1ad0*/  FMUL.FTZ R202, R194, R202 ;  /* 0x000000cac2ca7220 */ /* 0x000fe20000410000 */
[----:B------:R-:W-:-:S02]  /*1ae0*/  IMAD.U32 R203, R203, 0x10000, RZ ;  /* 0x00010000cbcb7824 */ /* 0x000fc400078e00ff */
[----:B------:R-:W-:Y:S01]  /*1af0*/  FMUL.FTZ R240, R240, UR32 ;  /* 0x00000020f0f07c20 */ /* 0x000fe20008410000 */
        /* <DEDUP_REMOVED lines=16> */
[----:B------:R-:W-:Y:S01]  /*1c00*/  SHF.L.U32 R204, R204, 0x10, RZ ;  /* 0x00000010cccc7819 */ /* 0x000fe200000006ff */
[----:B------:R-:W-:Y:S01]  /*1c10*/  FMUL.FTZ R241, R241, UR32 ;  /* 0x00000020f1f17c20 */ /* 0x000fe20008410000 */
[----:B------:R-:W-:Y:S01]  /*1c20*/  FFMA.FTZ R193, R212, R213, R193 ;  /* 0x000000d5d4c17223 */ /* 0x000fe200000100c1 */
[----:B------:R-:W-:Y:S01]  /*1c30*/  SHF.L.U32 R194, R60, 0x10, RZ ;  /* 0x000000103cc27819 */ /* 0x000fe200000006ff */
[----:B------:R-:W-:Y:S01]  /*1c40*/  FADD.FTZ R192, R213, R192 ;  /* 0x000000c0d5c07221 */ /* 0x000fe20000010000 */
[----:B------:R-:W-:Y:S01]  /*1c50*/  FFMA.FTZ R104, R241, R204, R104 ;  /* 0x000000ccf1687223 */ /* 0x000fe20000010068 */
[----:B------:R-:W-:Y:S01]  /*1c60*/  FFMA.FTZ R193, R239, R202, R193 ;  /* 0x000000caefc17223 */ /* 0x000fe200000100c1 */
[----:B------:R-:W-:Y:S01]  /*1c70*/  FADD.FTZ R148, R148, R204 ;  /* 0x000000cc94947221 */ /* 0x000fe20000010000 */
[----:B------:R-:W-:Y:S01]  /*1c80*/  FADD.FTZ R192, R202, R192 ;  /* 0x000000c0cac07221 */ /* 0x000fe20000010000 */
[----:B------:R-:W-:Y:S01]  /*1c90*/  FMUL.FTZ R204, R194, R204 ;  /* 0x000000ccc2cc7220 */ /* 0x000fe20000410000 */
[----:B------:R-:W-:Y:S01]  /*1ca0*/  SHF.L.U32 R205, R205, 0x10, RZ ;  /* 0x00000010cdcd7819 */ /* 0x000fe200000006ff */
[----:B------:R-:W-:Y:S01]  /*1cb0*/  FMUL.FTZ R242, R242, UR32 ;  /* 0x00000020f2f27c20 */ /* 0x000fe20008410000 */
[----:B------:R-:W-:Y:S01]  /*1cc0*/  SHF.L.U32 R194, R61, 0x10, RZ ;  /* 0x000000103dc27819 */ /* 0x000fe200000006ff */
[----:B------:R-:W-:Y:S01]  /*1cd0*/  FFMA.FTZ R193, R214, R215, R193 ;  /* 0x000000d7d6c17223 */ /* 0x000fe200000100c1 */
[----:B------:R-:W-:Y:S01]  /*1ce0*/  FADD.FTZ R192, R215, R192 ;  /* 0x000000c0d7c07221 */ /* 0x000fe20000010000 */
[-C--:B------:R-:W-:Y:S01]  /*1cf0*/  FFMA.FTZ R106, R242, R205.reuse, R106 ;  /* 0x000000cdf26a7223 */ /* 0x080fe2000001006a */
[----:B------:R-:W-:Y:S01]  /*1d00*/  FADD.FTZ R150, R150, R205 ;  /* 0x000000cd96967221 */ /* 0x000fe20000010000 */
        /* <DEDUP_REMOVED lines=18> */
[----:B------:R-:W-:Y:S01]  /*1e30*/  FADD.FTZ R193, R193, R221 ;  /* 0x000000ddc1c17221 */ /* 0x000fe20000010000 */
[----:B------:R-:W-:-:S02]  /*1e40*/  IMAD.U32 R207, R207, 0x10000, RZ ;  /* 0x00010000cfcf7824 */ /* 0x000fc400078e00ff */
        /* <DEDUP_REMOVED lines=10> */
[----:B------:R-:W-:Y:S01]  /*1ef0*/  FADD.FTZ R194, R193, R207 ;  /* 0x000000cfc1c27221 */ /* 0x000fe20000010000 */
[----:B------:R-:W-:Y:S01]  /*1f00*/  FADD.FTZ R170, R170, R195 ;  /* 0x000000c3aaaa7221 */ /* 0x000fe20000010000 */
[----:B------:R-:W-:Y:S01]  /*1f10*/  FFMA.FTZ R86, R232, R195, R86 ;  /* 0x000000c3e8567223 */ /* 0x000fe20000010056 */
[----:B------:R-:W-:Y:S01]  /*1f20*/  FFMA.FTZ R193, R224, R225, R192 ;  /* 0x000000e1e0c17223 */ /* 0x000fe200000100c0 */
[----:B------:R-:W-:Y:S01]  /*1f30*/  FADD.FTZ R192, R194, R225 ;  /* 0x000000e1c2c07221 */ /* 0x000fe20000010000 */
[----:B------:R-:W-:Y:S06]  /*1f40*/  BRA `(.L_x_4964) ;  /* 0x0000000000647947 */ /* 0x000fec0003800000 */
.L_x_4963:
        /* <DEDUP_REMOVED lines=21> */
[----:B------:R-:W5:Y:S04]  /*20a0*/  LDG.E.128 R40, desc[UR18][R40.64+0x10] ;  /* 0x0000101228287981 */ /* 0x000f68000c1e1d00 */
[----:B------:R-:W5:Y:S04]  /*20b0*/  LDG.E.128 R32, desc[UR18][R32.64+0x10] ;  /* 0x0000101220207981 */ /* 0x000f68000c1e1d00 */
[----:B------:R-:W5:Y:S04]  /*20c0*/  LDG.E.128 R24, desc[UR18][R24.64+0x10] ;  /* 0x0000101218187981 */ /* 0x000f68000c1e1d00 */
[----:B0-----:R-:W5:Y:S02]  /*20d0*/  LDG.E.128 R16, desc[UR18][R16.64+0x10] ;  /* 0x0000101210107981 */ /* 0x001f64000c1e1d00 */
.L_x_4964:
        /* <DEDUP_REMOVED lines=32> */
.L_x_4966:
[----:B------:R-:W-:Y:S05]  /*22e0*/  BSYNC.RECONVERGENT B0 ;  /* 0x0000000000007941 */ /* 0x000fea0003800200 */
.L_x_4965:
[----:B------:R-:W1:Y:S08]  /*22f0*/  S2UR UR10, SR_CgaCtaId ;  /* 0x00000000000a79c3 */ /* 0x000e700000008800 */
[----:B------:R-:W-:Y:S01]  /*2300*/  BAR.SYNC.DEFER_BLOCKING 0x0 ;  /* 0x0000000000007b1d */ /* 0x000fe20000010000 */
[----:B------:R-:W-:-:S05]  /*2310*/  UISETP.GE.AND UP3, UPT, UR16, 0x1, UPT ;  /* 0x000000011000788c */ /* 0x000fca000bf66270 */
[----:B------:R-:W-:Y:S01]  /*2320*/  UMOV UR9, 0x400 ;  /* 0x0000040000097882 */ /* 0x000fe20000000000 */
[----:B------:R-:W-:-:S05]  /*2330*/  PLOP3.LUT P2, PT, PT, PT, UP3, 0x80, 0x8 ;  /* 0x000000000008781c */ /* 0x000fca0003f4f038 */
[----:B------:R-:W2:Y:S01]  /*2340*/  @UP3 LDCU.64 UR30, c[0x0][0x390] ;  /* 0x00007200ff1e37ac */ /* 0x000ea20008000a00 */
        /* <DEDUP_REMOVED lines=19> */
[----:B------:R-:W-:Y:S02]  /*2480*/  MOV R192, UR10 ;  /* 0x0000000a00c07c02 */ /* 0x000fe40008000f00 */
[----:B------:R-:W-:Y:S01]  /*2490*/  MOV R195, RZ ;  /* 0x000000ff00c37202 */ /* 0x000fe20000000f00 */
[----:B------:R-:W-:Y:S01]  /*24a0*/  FMUL.FTZ R193, R193, UR28 ;  /* 0x0000001cc1c17c20 */ /* 0x000fe20008410000 */
[----:B------:R-:W-:Y:S01]  /*24b0*/  @P2 LEA.HI.SX32 R195, R192, R247, 0x1d ;  /* 0x000000f7c0c32211 */ /* 0x000fe200078feaff */
[----:B------:R-:W-:-:S03]  /*24c0*/  IMAD.MOV.U32 R192, RZ, RZ, 0x10 ;  /* 0x00000010ffc07424 */ /* 0x000fc600078e00ff */
[----:B------:R-:W-:Y:S01]  /*24d0*/  R2UR UR16, R193 ;  /* 0x00000000c11072ca */ /* 0x000fe200000e0000 */
[----:B--2---:R-:W-:-:S05]  /*24e0*/  @P2 IMAD.WIDE.U32 R192, R195, R192, UR30 ;  /* 0x0000001ec3c02e25 */ /* 0x004fca000f8e00c0 */
[----:B------:R0:W5:Y:S01]  /*24f0*/  @P2 LDG.E.128 R176, desc[UR18][R192.64] ;  /* 0x00000012c0b02981 */ /* 0x000162000c1e1d00 */
[----:B------:R-:W-:Y:S01]  /*2500*/  UIMAD UR9, UR8, UR26, URZ ;  /* 0x0000001a080972a4 */ /* 0x000fe2000f8e02ff */
[----:B------:R-:W-:Y:S01]  /*2510*/  FMUL.FTZ R194, R194, UR28 ;  /* 0x0000001cc2c27c20 */ /* 0x000fe20008410000 */
[----:B------:R-:W-:Y:S01]  /*2520*/  UISETP.NE.U32.AND UP0, UPT, UR4, URZ, UPT ;  /* 0x000000ff0400728c */ /* 0x000fe2000bf05070 */
[----:B------:R-:W-:Y:S01]  /*2530*/  ISETP.NE.AND P1, PT, RZ, UR27, PT ;  /* 0x0000001bff007c0c */ /* 0x000fe2000bf25270 */
[----:B------:R-:W-:Y:S02]  /*2540*/  USHF.R.S32.HI UR10, URZ, 0x1f, UR9 ;  /* 0x0000001fff0a7899 */ /* 0x000fe40008011409 */
[----:B------:R-:W-:Y:S01]  /*2550*/  UISETP.NE.AND.EX UP0, UPT, UR5, URZ, UPT, UP0 ;  /* 0x000000ff0500728c */ /* 0x000fe2000bf05300 */
[----:B------:R-:W-:Y:S01]  /*2560*/  FSEL R194, R194, RZ, !P1 ;  /* 0x000000ffc2c27208 */ /* 0x000fe20004800000 */
[----:B------:R-:W-:-:S03]  /*2570*/  ULEA.HI UR10, UR10, UR9, URZ, 0x3 ;  /* 0x000000090a0a7291 */ /* 0x000fc6000f8f18ff */
[----:B------:R-:W-:-:S03]  /*2580*/  R2UR UR29, R194 ;  /* 0x00000000c21d72ca */ /* 0x000fc600000e0000 */
[----:B------:R-:W-:-:S04]  /*2590*/  MOV R194, UR10 ;  /* 0x0000000a00c27c02 */ /* 0x000fc80008000f00 */
[----:B------:R-:W-:Y:S01]  /*25a0*/  LEA.HI.SX32 R194, R194, R247, 0x1d ;  /* 0x000000f7c2c27211 */ /* 0x000fe200078feaff */
[----:B0-----:R-:W-:Y:S07]  /*25b0*/  BRA.U UP0, `(.L_x_4967) ;  /* 0x0000001100607547 */ /* 0x001fee000b800000 */
        /* <DEDUP_REMOVED lines=17> */
.L_x_4969:
[----:B------:R-:W-:Y:S05]  /*26d0*/  BRA.U !UP3, `(.L_x_4970) ;  /* 0x000000010b3c7547 */ /* 0x000fea000b800000 */
[----:B------:R-:W-:Y:S02]  /*26e0*/  MOV R192, UR16 ;  /* 0x0000001000c07c02 */ /* 0x000fe40008000f00 */
[----:B------:R-:W-:Y:S02]  /*26f0*/  ISETP.LT.AND P1, PT, RZ, UR33, PT ;  /* 0x00000021ff007c0c */ /* 0x000fe4000bf21270 */
[----:B------:R-:W-:Y:S01]  /*2700*/  PRMT R245, R64, 0x7632, R245 ;  /* 0x0000763240f57816 */ /* 0x000fe200000000f5 */
[----:B------:R-:W-:-:S04]  /*2710*/  FFMA.FTZ R192, R2, R192, UR29 ;  /* 0x0000001d02c07e23 */ /* 0x000fc800080100c0 */
[----:B------:R-:W-:-:S04]  /*2720*/  FADD.FTZ R192, R4, -R192 ;  /* 0x800000c004c07221 */ /* 0x000fc80000010000 */
[----:B------:R-:W-:-:S05]  /*2730*/  FMUL.FTZ R192, R192, UR32 ;  /* 0x00000020c0c07c20 */ /* 0x000fca0008410000 */
[----:B------:R-:W-:Y:S02]  /*2740*/  FSEL R193, R192, RZ, P1 ;  /* 0x000000ffc0c17208 */ /* 0x000fe40000800000 */
[----:B-----5:R-:W-:-:S03]  /*2750*/  PRMT R192, R176, 0x7632, R192 ;  /* 0x00007632b0c07816 */ /* 0x020fc600000000c0 */
[----:B------:R-:W-:Y:S01]  /*2760*/  FMUL.FTZ R193, R193, UR17 ;  /* 0x00000011c1c17c20 */ /* 0x000fe20008410000 */
[----:B------:R-:W-:-:S05]  /*2770*/  SHF.L.U32 R192, R192, 0x10, RZ ;  /* 0x00000010c0c07819 */ /* 0x000fca00000006ff */
[----:B------:R-:W-:Y:S01]  /*2780*/  FFMA.FTZ R141, R193, R192, R141 ;  /* 0x000000c0c18d7223 */ /* 0x000fe2000001008d */
[----:B------:R-:W-:-:S05]  /*2790*/  SHF.L.U32 R192, R245, 0x10, RZ ;  /* 0x00000010f5c07819 */ /* 0x000fca00000006ff */
[----:B------:R-:W-:-:S05]  /*27a0*/  FMUL.FTZ R192, R193, R192 ;  /* 0x000000c0c1c07220 */ /* 0x000fca0000410000 */
[----:B------:R-:W-:-:S04]  /*27b0*/  F2FP.BF16.F32.PACK_AB R192, RZ, R192 ;  /* 0x000000c0ffc0723e */ /* 0x000fc800000010ff */
[----:B------:R-:W-:-:S07]  /*27c0*/  PRMT R180, R180, 0x5410, R192 ;  /* 0x00005410b4b47816 */ /* 0x000fce00000000c0 */
.L_x_4970:
        /* <DEDUP_REMOVED lines=14> */
.L_x_4971:
        /* <DEDUP_REMOVED lines=16> */
.L_x_4972:
        /* <DEDUP_REMOVED lines=14> */
.L_x_4973:
        /* <DEDUP_REMOVED lines=16> */
.L_x_4974:
        /* <DEDUP_REMOVED lines=14> */
.L_x_4975:
        /* <DEDUP_REMOVED lines=9> */
[----:B------:R-:W-:Y:S02]  /*2d00*/  FMUL.FTZ R193, R193, UR17 ;  /* 0x00000011c1c17c20 */ /* 0x000fe40008410000 */
[----:B------:R-:W-:-:S04]  /*2d10*/  IMAD.U32 R192, R192, 0x10000, RZ ;  /* 0x00010000c0c07824 */ /* 0x000fc800078e00ff */
[----:B------:R-:W-:Y:S01]  /*2d20*/  FFMA.FTZ R139, R193, R192, R139 ;  /* 0x000000c0c18b7223 */ /* 0x000fe2000001008b */
[----:B------:R-:W-:-:S05]  /*2d30*/  SHF.L.U32 R192, R245, 0x10, RZ ;  /* 0x00000010f5c07819 */ /* 0x000fca00000006ff */
[----:B------:R-:W-:-:S05]  /*2d40*/  FMUL.FTZ R192, R193, R192 ;  /* 0x000000c0c1c07220 */ /* 0x000fca0000410000 */
[----:B------:R-:W-:-:S04]  /*2d50*/  F2FP.BF16.F32.PACK_AB R192, RZ, R192 ;  /* 0x000000c0ffc0723e */ /* 0x000fc800000010ff */
[----:B------:R-:W-:Y:S01]  /*2d60*/  PRMT R183, R183, 0x5410, R192 ;  /* 0x00005410b7b77816 */ /* 0x000fe200000000c0 */
[----:B------:R-:W-:Y:S06]  /*2d70*/  BRA `(.L_x_4976) ;  /* 0x0000001800247947 */ /* 0x000fec0003800000 */
.L_x_4968:
[----:B------:R-:W-:Y:S01]  /*2d80*/  MOV R190, UR16 ;  /* 0x0000001000be7c02 */ /* 0x000fe20008000f00 */
[----:B------:R-:W-:Y:S01]  /*2d90*/  IMAD.U32 R184, RZ, RZ, UR16 ;  /* 0x00000010ffb87e24 */ /* 0x000fe2000f8e00ff */
[----:B------:R-:W-:Y:S02]  /*2da0*/  MOV R189, UR16 ;  /* 0x0000001000bd7c02 */ /* 0x000fe40008000f00 */
[----:B------:R-:W-:Y:S01]  /*2db0*/  MOV R188, UR16 ;  /* 0x0000001000bc7c02 */ /* 0x000fe20008000f00 */
[----:B------:R-:W-:Y:S01]  /*2dc0*/  FFMA.FTZ R190, R232, R190, UR29 ;  /* 0x0000001de8be7e23 */ /* 0x000fe200080100be */
        /* <DEDUP_REMOVED lines=10> */
[----:B------:R-:W-:Y:S01]  /*2e70*/  FADD.FTZ R190, R231, -R190 ;  /* 0x800000bee7be7221 */ /* 0x000fe20000010000 */
        /* <DEDUP_REMOVED lines=39> */
.L_x_4977:
        /* <DEDUP_REMOVED lines=16> */
.L_x_4978:
        /* <DEDUP_REMOVED lines=14> */
.L_x_4979:
        /* <DEDUP_REMOVED lines=16> */
.L_x_4980:
        /* <DEDUP_REMOVED lines=14> */
.L_x_4981:
        /* <DEDUP_REMOVED lines=16> */
.L_x_4982:
        /* <DEDUP_REMOVED lines=14> */
.L_x_4983:
[----:B------:R-:W-:Y:S05]  /*3690*/  BRA.U !UP3, `(.L_x_4976) ;  /* 0x0000000d0bdc7547 */ /* 0x000fea000b800000 */
[----:B-----5:R-:W-:Y:S01]  /*36a0*/  PRMT R193, R179, 0x7632, R193 ;  /* 0x00007632b3c17816 */ /* 0x020fe200000000c1 */
[----:B------:R-:W-:Y:S01]  /*36b0*/  FMUL.FTZ R192, R191, UR17 ;  /* 0x00000011bfc07c20 */ /* 0x000fe20008410000 */
[----:B------:R-:W-:Y:S02]  /*36c0*/  PRMT R245, R67, 0x7632, R245 ;  /* 0x0000763243f57816 */ /* 0x000fe400000000f5 */
[----:B------:R-:W-:-:S05]  /*36d0*/  SHF.L.U32 R193, R193, 0x10, RZ ;  /* 0x00000010c1c17819 */ /* 0x000fca00000006ff */
[----:B------:R-:W-:Y:S01]  /*36e0*/  FFMA.FTZ R139, R192, R193, R139 ;  /* 0x000000c1c08b7223 */ /* 0x000fe2000001008b */
[----:B------:R-:W-:-:S04]  /*36f0*/  IMAD.U32 R193, R245, 0x10000, RZ ;  /* 0x00010000f5c17824 */ /* 0x000fc800078e00ff */
[----:B------:R-:W-:-:S05]  /*3700*/  FMUL.FTZ R192, R193, R192 ;  /* 0x000000c0c1c07220 */ /* 0x000fca0000410000 */
[----:B------:R-:W-:-:S04]  /*3710*/  F2FP.BF16.F32.PACK_AB R192, RZ, R192 ;  /* 0x000000c0ffc0723e */ /* 0x000fc800000010ff */
[----:B------:R-:W-:Y:S01]  /*3720*/  PRMT R183, R183, 0x5410, R192 ;  /* 0x00005410b7b77816 */ /* 0x000fe200000000c0 */
[----:B------:R-:W-:Y:S06]  /*3730*/  BRA `(.L_x_4976) ;  /* 0x0000000c00b47947 */ /* 0x000fec0003800000 */
.L_x_4967:
        /* <DEDUP_REMOVED lines=17> */
.L_x_4985:
[----:B------:R-:W-:Y:S05]  /*3850*/  BRA.U !UP3, `(.L_x_4986) ;  /* 0x000000010b3c7547 */ /* 0x000fea000b800000 */
[----:B------:R-:W-:Y:S02]  /*3860*/  PLOP3.LUT P1, PT, PT, PT, UP2, 0x80, 0x8 ;  /* 0x000000000008781c */ /* 0x000fe40003f2f028 */
[----:B------:R-:W-:Y:S02]  /*3870*/  MOV R192, UR16 ;  /* 0x0000001000c07c02 */ /* 0x000fe40008000f00 */
[----:B-----5:R-:W-:Y:S02]  /*3880*/  MOV R193, R45 ;  /* 0x0000002d00c17202 */ /* 0x020fe40000000f00 */
[----:B------:R-:W-:-:S07]  /*3890*/  PRMT R245, R64, 0x7632, R245 ;  /* 0x0000763240f57816 */ /* 0x000fce00000000f5 */
[----:B------:R-:W-:-:S04]  /*38a0*/  @P1 FFMA.FTZ R192, R2, R192, UR29 ;  /* 0x0000001d02c01e23 */ /* 0x000fc800080100c0 */
[----:B------:R-:W-:-:S04]  /*38b0*/  @P1 FADD.FTZ R192, R4, -R192 ;  /* 0x800000c004c01221 */ /* 0x000fc80000010000 */
[----:B------:R-:W-:Y:S01]  /*38c0*/  @P1 FFMA.FTZ R193, R192, UR32, R45 ;  /* 0x00000020c0c11c23 */ /* 0x000fe2000801002d */
[----:B------:R-:W-:-:S03]  /*38d0*/  PRMT R192, R176, 0x7632, R192 ;  /* 0x00007632b0c07816 */ /* 0x000fc600000000c0 */
[----:B------:R-:W-:Y:S01]  /*38e0*/  FMUL.FTZ R193, R193, UR17 ;  /* 0x00000011c1c17c20 */ /* 0x000fe20008410000 */
[----:B------:R-:W-:-:S05]  /*38f0*/  SHF.L.U32 R192, R192, 0x10, RZ ;  /* 0x00000010c0c07819 */ /* 0x000fca00000006ff */
[----:B------:R-:W-:Y:S01]  /*3900*/  FFMA.FTZ R141, R193, R192, R141 ;  /* 0x000000c0c18d7223 */ /* 0x000fe2000001008d */
[----:B------:R-:W-:-:S04]  /*3910*/  IMAD.U32 R192, R245, 0x10000, RZ ;  /* 0x00010000f5c07824 */ /* 0x000fc800078e00ff */
[----:B------:R-:W-:-:S05]  /*3920*/  FMUL.FTZ R192, R192, R193 ;  /* 0x000000c1c0c07220 */ /* 0x000fca0000410000 */
[----:B------:R-:W-:-:S04]  /*3930*/  F2FP.BF16.F32.PACK_AB R192, RZ, R192 ;  /* 0x000000c0ffc0723e */ /* 0x000fc800000010ff */
[----:B------:R-:W-:-:S07]  /*3940*/  PRMT R180, R180, 0x5410, R192 ;  /* 0x00005410b4b47816 */ /* 0x000fce00000000c0 */
.L_x_4986:
        /* <DEDUP_REMOVED lines=14> */
.L_x_4987:
        /* <DEDUP_REMOVED lines=16> */
.L_x_4988:
        /* <DEDUP_REMOVED lines=14> */
.L_x_4989:
        /* <DEDUP_REMOVED lines=16> */
.L_x_4990:
        /* <DEDUP_REMOVED lines=14> */
.L_x_4991:
        /* <DEDUP_REMOVED lines=15> */
[----:B------:R-:W-:Y:S01]  /*3ee0*/  PRMT R183, R183, 0x5410, R192 ;  /* 0x00005410b7b77816 */ /* 0x000fe200000000c0 */
[----:B------:R-:W-:Y:S06]  /*3ef0*/  BRA `(.L_x_4976) ;  /* 0x0000000400c47947 */ /* 0x000fec0003800000 */
.L_x_4984:
[----:B------:R-:W-:Y:S02]  /*3f00*/  PLOP3.LUT P1, PT, PT, PT, UP2, 0x80, 0x8 ;  /* 0x000000000008781c */ /* 0x000fe40003f2f028 */
[----:B------:R-:W-:Y:S02]  /*3f10*/  MOV R185, UR16 ;  /* 0x0000001000b97c02 */ /* 0x000fe40008000f00 */
[----:B------:R-:W-:Y:S02]  /*3f20*/  MOV R186, UR16 ;  /* 0x0000001000ba7c02 */ /* 0x000fe40008000f00 */
[----:B------:R-:W-:Y:S02]  /*3f30*/  MOV R188, UR16 ;  /* 0x0000001000bc7c02 */ /* 0x000fe40008000f00 */
[----:B-----5:R-:W-:-:S05]  /*3f40*/  MOV R187, R47 ;  /* 0x0000002f00bb7202 */ /* 0x020fca0000000f00 */
[----:B------:R-:W-:Y:S01]  /*3f50*/  @P1 FFMA.FTZ R184, R2, R185, UR29 ;  /* 0x0000001d02b81e23 */ /* 0x000fe200080100b9 */
[----:B------:R-:W-:Y:S01]  /*3f60*/  @P1 FFMA.FTZ R186, R228, R186, UR29 ;  /* 0x0000001de4ba1e23 */ /* 0x000fe200080100ba */
[----:B------:R-:W-:Y:S01]  /*3f70*/  MOV R185, R45 ;  /* 0x0000002d00b97202 */ /* 0x000fe20000000f00 */
[----:B------:R-:W-:Y:S01]  /*3f80*/  @P1 FFMA.FTZ R188, R0, R188, UR29 ;  /* 0x0000001d00bc1e23 */ /* 0x000fe200080100bc */
[----:B------:R-:W-:-:S03]  /*3f90*/  @P1 FADD.FTZ R184, R4, -R184 ;  /* 0x800000b804b81221 */ /* 0x000fc60000010000 */
[----:B------:R-:W-:Y:S01]  /*3fa0*/  @P1 FADD.FTZ R188, R226, -R188 ;  /* 0x800000bce2bc1221 */ /* 0x000fe20000010000 */
[----:B------:R-:W-:Y:S01]  /*3fb0*/  @P1 FFMA.FTZ R185, R184, UR32, R45 ;  /* 0x00000020b8b91c23 */ /* 0x000fe2000801002d */
[----:B------:R-:W-:Y:S01]  /*3fc0*/  @P1 FADD.FTZ R184, R227, -R186 ;  /* 0x800000bae3b81221 */ /* 0x000fe20000010000 */
[----:B------:R-:W-:-:S03]  /*3fd0*/  MOV R186, R46 ;  /* 0x0000002e00ba7202 */ /* 0x000fc60000000f00 */
[----:B------:R-:W-:Y:S01]  /*3fe0*/  @P1 FFMA.FTZ R186, R184, UR32, R46 ;  /* 0x00000020b8ba1c23 */ /* 0x000fe2000801002e */
[----:B------:R-:W-:-:S05]  /*3ff0*/  MOV R184, UR16 ;  /* 0x0000001000b87c02 */ /* 0x000fca0008000f00 */
[----:B------:R-:W-:-:S04]  /*4000*/  @P1 FFMA.FTZ R184, R3, R184, UR29 ;  /* 0x0000001d03b81e23 */ /* 0x000fc800080100b8 */
[----:B------:R-:W-:-:S04]  /*4010*/  @P1 FADD.FTZ R184, R5, -R184 ;  /* 0x800000b805b81221 */ /* 0x000fc80000010000 */
[----:B------:R-:W-:Y:S01]  /*4020*/  @P1 FFMA.FTZ R187, R184, UR32, R47 ;  /* 0x00000020b8bb1c23 */ /* 0x000fe2000801002f */
[--C-:B------:R-:W-:Y:S02]  /*4030*/  IMAD.MOV.U32 R184, RZ, RZ, R44.reuse ;  /* 0x000000ffffb87224 */ /* 0x100fe400078e002c */
        /* <DEDUP_REMOVED lines=9> */
.L_x_4992:
[----:B------:R-:W-:Y:S05]  /*40d0*/  BRA.U !UP3, `(.L_x_4993) ;  /* 0x000000010b247547 */ /* 0x000fea000b800000 */
[----:B------:R-:W-:Y:S01]  /*40e0*/  PRMT R189, R176, 0x7632, R189 ;  /* 0x00007632b0bd7816 */ /* 0x000fe200000000bd */
[----:B------:R-:W-:Y:S01]  /*40f0*/  FMUL.FTZ R188, R185, UR17 ;  /* 0x00000011b9bc7c20 */ /* 0x000fe20008410000 */
[----:B------:R-:W-:Y:S02]  /*4100*/  PRMT R190, R64, 0x7632, R190 ;  /* 0x0000763240be7816 */ /* 0x000fe400000000be */
[----:B------:R-:W-:-:S05]  /*4110*/  SHF.L.U32 R189, R189, 0x10, RZ ;  /* 0x00000010bdbd7819 */ /* 0x000fca00000006ff */
[----:B------:R-:W-:Y:S01]  /*4120*/  FFMA.FTZ R141, R188, R189, R141 ;  /* 0x000000bdbc8d7223 */ /* 0x000fe2000001008d */
[----:B------:R-:W-:-:S05]  /*4130*/  SHF.L.U32 R189, R190, 0x10, RZ ;  /* 0x00000010bebd7819 */ /* 0x000fca00000006ff */
[----:B------:R-:W-:-:S05]  /*4140*/  FMUL.FTZ R188, R189, R188 ;  /* 0x000000bcbdbc7220 */ /* 0x000fca0000410000 */
[----:B------:R-:W-:-:S04]  /*4150*/  F2FP.BF16.F32.PACK_AB R188, RZ, R188 ;  /* 0x000000bcffbc723e */ /* 0x000fc800000010ff */
[----:B------:R-:W-:-:S07]  /*4160*/  PRMT R180, R180, 0x5410, R188 ;  /* 0x00005410b4b47816 */ /* 0x000fce00000000bc */
.L_x_4993:
        /* <DEDUP_REMOVED lines=8> */
.L_x_4994:
[----:B------:R-:W-:Y:S05]  /*41f0*/  BRA.U !UP3, `(.L_x_4995) ;  /* 0x000000010b247547 */ /* 0x000fea000b800000 */
[----:B------:R-:W-:Y:S01]  /*4200*/  PRMT R189, R177, 0x7632, R189 ;  /* 0x00007632b1bd7816 */ /* 0x000fe200000000bd */
[----:B------:R-:W-:Y:S01]  /*4210*/  FMUL.FTZ R188, R187, UR17 ;  /* 0x00000011bbbc7c20 */ /* 0x000fe20008410000 */
[----:B------:R-:W-:Y:S02]  /*4220*/  PRMT R190, R65, 0x7632, R190 ;  /* 0x0000763241be7816 */ /* 0x000fe400000000be */
[----:B------:R-:W-:-:S05]  /*4230*/  SHF.L.U32 R189, R189, 0x10, RZ ;  /* 0x00000010bdbd7819 */ /* 0x000fca00000006ff */
[----:B------:R-:W-:Y:S01]  /*4240*/  FFMA.FTZ R143, R188, R189, R143 ;  /* 0x000000bdbc8f7223 */ /* 0x000fe2000001008f */
[----:B------:R-:W-:-:S04]  /*4250*/  IMAD.U32 R189, R190, 0x10000, RZ ;  /* 0x00010000bebd7824 */ /* 0x000fc800078e00ff */
[----:B------:R-:W-:-:S05]  /*4260*/  FMUL.FTZ R188, R189, R188 ;  /* 0x000000bcbdbc7220 */ /* 0x000fca0000410000 */
[----:B------:R-:W-:-:S04]  /*4270*/  F2FP.BF16.F32.PACK_AB R188, RZ, R188 ;  /* 0x000000bcffbc723e */ /* 0x000fc800000010ff */
[----:B------:R-:W-:-:S07]  /*4280*/  PRMT R181, R181, 0x5410, R188 ;  /* 0x00005410b5b57816 */ /* 0x000fce00000000bc */
.L_x_4995:
        /* <DEDUP_REMOVED lines=13> */
.L_x_4996:
[----:B------:R-:W-:-:S05]  /*4360*/  MOV R189, UR16 ;  /* 0x0000001000bd7c02 */ /* 0x000fca0008000f00 */
[----:B------:R-:W-:-:S04]  /*4370*/  @P1 FFMA.FTZ R189, R6, R189, UR29 ;  /* 0x0000001d06bd1e23 */ /* 0x000fc800080100bd */
[----:B------:R-:W-:Y:S01]  /*4380*/  @P1 FADD.FTZ R190, R7, -R189 ;  /* 0x800000bd07be1221 */ /* 0x000fe20000010000 */
[----:B------:R-:W-:-:S03]  /*4390*/  MOV R189, R41 ;  /* 0x0000002900bd7202 */ /* 0x000fc60000000f00 */
[----:B------:R-:W-:Y:S01]  /*43a0*/  @P1 FFMA.FTZ R189, R190, UR32, R41 ;  /* 0x00000020bebd1c23 */ /* 0x000fe20008010029 */
[----:B------:R-:W-:Y:S06]  /*43b0*/  BRA.U !UP3, `(.L_x_4997) ;  /* 0x000000010b247547 */ /* 0x000fec000b800000 */
        /* <DEDUP_REMOVED lines=9> */
.L_x_4997:
        /* <DEDUP_REMOVED lines=13> */
.L_x_4998:
        /* <DEDUP_REMOVED lines=15> */
.L_x_4976:
[----:B------:R-:W-:Y:S01]  /*4610*/  ISETP.NE.U32.AND P1, PT, RZ, UR6, PT ;  /* 0x00000006ff007c0c */ /* 0x000fe2000bf25070 */
[----:B------:R-:W0:Y:S03]  /*4620*/  @UP3 LDCU.64 UR10, c[0x0][0x468] ;  /* 0x00008d00ff0a37ac */ /* 0x000e260008000a00 */
[----:B------:R-:W-:-:S13]  /*4630*/  ISETP.NE.AND.EX P1, PT, RZ, UR7, PT, P1 ;  /* 0x00000007ff007c0c */ /* 0x000fda000bf25310 */
[----:B------:R-:W1:Y:S02]  /*4640*/  @P1 LDC.64 R192, c[0x0][0x478] ;  /* 0x00011e00ffc01b82 */ /* 0x000e640000000a00 */
[----:B-1----:R-:W-:-:S05]  /*4650*/  @P1 IMAD.WIDE.U32 R192, R194, 0x20, R192 ;  /* 0x00000020c2c01825 */ /* 0x002fca00078e00c0 */
[----:B------:R-:W-:Y:S04]  /*4660*/  @P1 STG.E.128 desc[UR18][R192.64], R184 ;  /* 0x000000b8c0001986 */ /* 0x000fe8000c101d12 */
[----:B------:R1:W-:Y:S02]  /*4670*/  @P1 STG.E.128 desc[UR18][R192.64+0x10], R188 ;  /* 0x000010bcc0001986 */ /* 0x0003e4000c101d12 */
[----:B-1----:R-:W-:-:S04]  /*4680*/  IMAD.MOV.U32 R192, RZ, RZ, 0x10 ;  /* 0x00000010ffc07424 */ /* 0x002fc800078e00ff */
[----:B0-----:R-:W-:-:S05]  /*4690*/  @P2 IMAD.WIDE.U32 R192, R195, R192, UR10 ;  /* 0x0000000ac3c02e25 */ /* 0x001fca000f8e00c0 */
[----:B------:R0:W-:Y:S01]  /*46a0*/  @P2 STG.E.128 desc[UR18][R192.64], R180 ;  /* 0x000000b4c0002986 */ /* 0x0001e2000c101d12 */
[----:B------:R-:W-:Y:S05]  /*46b0*/  BRA.U !UP3, `(.L_x_4999) ;  /* 0x000000010b107547 */ /* 0x000fea000b800000 */
[----:B-----5:R-:W1:Y:S01]  /*46c0*/  LDC.64 R178, c[0x0][0x390] ;  /* 0x0000e400ffb27b82 */ /* 0x020e620000000a00 */
[----:B------:R-:W-:-:S05]  /*46d0*/  IADD3 R176, PT, PT, R195, 0x80, RZ ;  /* 0x00000080c3b07810 */ /* 0x000fca0007ffe0ff */
[----:B-1----:R-:W-:-:S06]  /*46e0*/  IMAD.WIDE.U32 R176, R176, 0x10, R178 ;  /* 0x00000010b0b07825 */ /* 0x002fcc00078e00b2 */
[----:B------:R-:W5:Y:S02]  /*46f0*/  LDG.E.128 R176, desc[UR18][R176.64] ;  /* 0x00000012b0b07981 */ /* 0x000f64000c1e1d00 */
.L_x_4999:
[----:B------:R-:W-:Y:S05]  /*4700*/  @!P0 BRA `(.L_x_5000) ;  /* 0x0000000c00b08947 */ /* 0x000fea0003800000 */
[----:B------:R-:W-:Y:S05]  /*4710*/  @!P1 BRA `(.L_x_5001) ;  /* 0x0000000400c89947 */ /* 0x000fea0003800000 */
        /* <DEDUP_REMOVED lines=29> */
.L_x_5002:
        /* <DEDUP_REMOVED lines=9> */
[----:B0-----:R-:W-:-:S07]  /*4980*/  PRMT R180, R180, 0x5410, R188 ;  /* 0x00005410b4b47816 */ /* 0x001fce00000000bc */
.L_x_5003:
        /* <DEDUP_REMOVED lines=8> */
.L_x_5004:
        /* <DEDUP_REMOVED lines=10> */
.L_x_5005:
        /* <DEDUP_REMOVED lines=13> */
.L_x_5006:
        /* <DEDUP_REMOVED lines=8> */
[----:B0-----:R-:W-:Y:S02]  /*4c00*/  PRMT R192, R70, 0x7632, R192 ;  /* 0x0000763246c07816 */ /* 0x001fe400000000c0 */
[----:B------:R-:W-:-:S05]  /*4c10*/  SHF.L.U32 R191, R191, 0x10, RZ ;  /* 0x00000010bfbf7819 */ /* 0x000fca00000006ff */
[----:B------:R-:W-:Y:S01]  /*4c20*/  FFMA.FTZ R129, R190, R191, R129 ;  /* 0x000000bfbe817223 */ /* 0x000fe20000010081 */
[----:B------:R-:W-:-:S05]  /*4c30*/  SHF.L.U32 R191, R192, 0x10, RZ ;  /* 0x00000010c0bf7819 */ /* 0x000fca00000006ff */
[----:B------:R-:W-:-:S05]  /*4c40*/  FMUL.FTZ R190, R190, R191 ;  /* 0x000000bfbebe7220 */ /* 0x000fca0000410000 */
[----:B------:R-:W-:-:S04]  /*4c50*/  F2FP.BF16.F32.PACK_AB R190, RZ, R190 ;  /* 0x000000beffbe723e */ /* 0x000fc800000010ff */
[----:B------:R-:W-:-:S07]  /*4c60*/  PRMT R182, R182, 0x5410, R190 ;  /* 0x00005410b6b67816 */ /* 0x000fce00000000be */
.L_x_5007:
[----:B------:R-:W-:-:S05]  /*4c70*/  MOV R190, UR16 ;  /* 0x0000001000be7c02 */ /* 0x000fca0008000f00 */
[----:B------:R-:W-:-:S04]  /*4c80*/  @P3 FFMA.FTZ R190, R236, R190, UR29 ;  /* 0x0000001decbe3e23 */ /* 0x000fc800080100be */
[----:B------:R-:W-:Y:S01]  /*4c90*/  @P3 FADD.FTZ R191, R199, -R190 ;  /* 0x800000bec7bf3221 */ /* 0x000fe20000010000 */
[----:B------:R-:W-:-:S03]  /*4ca0*/  IMAD.MOV.U32 R190, RZ, RZ, R34 ;  /* 0x000000ffffbe7224 */ /* 0x000fc600078e0022 */
        /* <DEDUP_REMOVED lines=9> */
.L_x_5008:
[----:B------:R-:W-:-:S05]  /*4d40*/  MOV R191, UR16 ;  /* 0x0000001000bf7c02 */ /* 0x000fca0008000f00 */
[----:B------:R-:W-:-:S04]  /*4d50*/  @P3 FFMA.FTZ R191, R208, R191, UR29 ;  /* 0x0000001dd0bf3e23 */ /* 0x000fc800080100bf */
[----:B0-----:R-:W-:Y:S01]  /*4d60*/  @P3 FADD.FTZ R192, R209, -R191 ;  /* 0x800000bfd1c03221 */ /* 0x001fe20000010000 */
        /* <DEDUP_REMOVED lines=11> */
[----:B------:R-:W-:Y:S01]  /*4e20*/  PRMT R183, R183, 0x5410, R192 ;  /* 0x00005410b7b77816 */ /* 0x000fe200000000c0 */
[----:B------:R-:W-:Y:S06]  /*4e30*/  BRA `(.L_x_5009) ;  /* 0x0000001800387947 */ /* 0x000fec0003800000 */
.L_x_5001:
        /* <DEDUP_REMOVED lines=14> */
.L_x_5010:
[----:B------:R-:W-:Y:S05]  /*4f20*/  BRA.U !UP3, `(.L_x_5011) ;  /* 0x000000010b3c7547 */ /* 0x000fea000b800000 */
[----:B------:R-:W-:Y:S02]  /*4f30*/  PLOP3.LUT P3, PT, PT, PT, UP2, 0x80, 0x8 ;  /* 0x000000000008781c */ /* 0x000fe40003f6f028 */
[----:B0-----:R-:W-:Y:S02]  /*4f40*/  MOV R192, UR16 ;  /* 0x0000001000c07c02 */ /* 0x001fe40008000f00 */
        /* <DEDUP_REMOVED lines=13> */
.L_x_5011:
        /* <DEDUP_REMOVED lines=14> */
.L_x_5012:
        /* <DEDUP_REMOVED lines=16> */
.L_x_5013:
        /* <DEDUP_REMOVED lines=14> */
.L_x_5014:
[----:B------:R-:W-:Y:S05]  /*52e0*/  BRA.U !UP3, `(.L_x_5015) ;  /* 0x000000010b3c7547 */ /* 0x000fea000b800000 */
[----:B------:R-:W-:Y:S01]  /*52f0*/  PLOP3.LUT P3, PT, PT, PT, UP2, 0x80, 0x8 ;  /* 0x000000000008781c */ /* 0x000fe20003f6f028 */
[----:B0-----:R-:W-:Y:S01]  /*5300*/  IMAD.U32 R192, RZ, RZ, UR16 ;  /* 0x00000010ffc07e24 */ /* 0x001fe2000f8e00ff */
[----:B-----5:R-:W-:Y:S02]  /*5310*/  MOV R193, R33 ;  /* 0x0000002100c17202 */ /* 0x020fe40000000f00 */
[----:B------:R-:W-:-:S09]  /*5320*/  PRMT R245, R70, 0x7632, R245 ;  /* 0x0000763246f57816 */ /* 0x000fd200000000f5 */
        /* <DEDUP_REMOVED lines=11> */
.L_x_5015:
        /* <DEDUP_REMOVED lines=14> */
.L_x_5016:
[----:B------:R-:W-:Y:S05]  /*54c0*/  BRA.U !UP3, `(.L_x_5009) ;  /* 0x000000110b947547 */ /* 0x000fea000b800000 */
[----:B------:R-:W-:Y:S01]  /*54d0*/  PLOP3.LUT P3, PT, PT, PT, UP2, 0x80, 0x8 ;  /* 0x000000000008781c */ /* 0x000fe20003f6f028 */
[----:B0----5:R-:W-:Y:S01]  /*54e0*/  IMAD.MOV.U32 R193, RZ, RZ, R35 ;  /* 0x000000ffffc17224 */ /* 0x021fe200078e0023 */
[----:B------:R-:W-:Y:S02]  /*54f0*/  MOV R192, UR16 ;  /* 0x0000001000c07c02 */ /* 0x000fe40008000f00 */
        /* <DEDUP_REMOVED lines=13> */
.L_x_5000:
        /* <DEDUP_REMOVED lines=43> */
[----:B0-----:R-:W-:Y:S02]  /*5880*/  MOV R192, UR16 ;  /* 0x0000001000c07c02 */ /* 0x001fe40008000f00 */
        /* <DEDUP_REMOVED lines=12> */
.L_x_5018:
[----:B------:R-:W-:Y:S05]  /*5950*/  BRA.U !UP3, `(.L_x_5019) ;  /* 0x000000010b3c7547 */ /* 0x000fea000b800000 */
[----:B0-----:R-:W-:Y:S02]  /*5960*/  MOV R192, UR16 ;  /* 0x0000001000c07c02 */ /* 0x001fe40008000f00 */
        /* <DEDUP_REMOVED lines=14> */
.L_x_5019:
[----:B------:R-:W-:Y:S05]  /*5a50*/  BRA.U !UP3, `(.L_x_5020) ;  /* 0x000000010b347547 */ /* 0x000fea000b800000 */
[----:B0-----:R-:W-:Y:S01]  /*5a60*/  MOV R192, UR16 ;  /* 0x0000001000c07c02 */ /* 0x001fe20008000f00 */
        /* <DEDUP_REMOVED lines=12> */
.L_x_5020:
        /* <DEDUP_REMOVED lines=16> */
.L_x_5021:
[----:B------:R-:W-:Y:S05]  /*5c30*/  BRA.U !UP3, `(.L_x_5022) ;  /* 0x000000010b347547 */ /* 0x000fea000b800000 */
        /* <DEDUP_REMOVED lines=13> */
.L_x_5022:
        /* <DEDUP_REMOVED lines=15> */
[----:B------:R-:W-:-:S07]  /*5e00*/  PRMT R182, R182, 0x5410, R192 ;  /* 0x00005410b6b67816 */ /* 0x000fce00000000c0 */
.L_x_5023:
        /* <DEDUP_REMOVED lines=14> */
.L_x_5024:
[----:B------:R-:W-:Y:S05]  /*5ef0*/  BRA.U !UP3, `(.L_x_5009) ;  /* 0x000000090b087547 */ /* 0x000fea000b800000 */
[----:B0----5:R-:W-:Y:S01]  /*5f00*/  PRMT R193, R179, 0x7632, R193 ;  /* 0x00007632b3c17816 */ /* 0x021fe200000000c1 */
        /* <DEDUP_REMOVED lines=9> */
.L_x_5017:
        /* <DEDUP_REMOVED lines=14> */
.L_x_5025:
        /* <DEDUP_REMOVED lines=16> */
.L_x_5026:
        /* <DEDUP_REMOVED lines=14> */
.L_x_5027:
        /* <DEDUP_REMOVED lines=12> */
[----:B------:R-:W-:-:S04]  /*6320*/  IMAD.U32 R192, R245, 0x10000, RZ ;  /* 0x00010000f5c07824 */ /* 0x000fc800078e00ff */
[----:B------:R-:W-:-:S05]  /*6330*/  FMUL.FTZ R192, R192, R193 ;  /* 0x000000c1c0c07220 */ /* 0x000fca0000410000 */
[----:B------:R-:W-:-:S04]  /*6340*/  F2FP.BF16.F32.PACK_AB R192, RZ, R192 ;  /* 0x000000c0ffc0723e */ /* 0x000fc800000010ff */
[----:B------:R-:W-:-:S07]  /*6350*/  PRMT R181, R181, 0x5410, R192 ;  /* 0x00005410b5b57816 */ /* 0x000fce00000000c0 */
.L_x_5028:
        /* <DEDUP_REMOVED lines=14> */
.L_x_5029:
        /* <DEDUP_REMOVED lines=16> */
.L_x_5030:
        /* <DEDUP_REMOVED lines=14> */
.L_x_5031:
        /* <DEDUP_REMOVED lines=16> */
.L_x_5009:
[----:B0-----:R-:W0:Y:S01]  /*6720*/  @P1 LDC.64 R192, c[0x0][0x478] ;  /* 0x00011e00ffc01b82 */ /* 0x001e220000000a00 */
[----:B------:R-:W1:Y:S01]  /*6730*/  @UP3 LDCU.64 UR10, c[0x0][0x468] ;  /* 0x00008d00ff0a37ac */ /* 0x000e620008000a00 */
[----:B------:R-:W-:-:S05]  /*6740*/  @P1 IADD3 R245, PT, PT, R194, 0x80, RZ ;  /* 0x00000080c2f51810 */ /* 0x000fca0007ffe0ff */
[----:B0-----:R-:W-:-:S05]  /*6750*/  @P1 IMAD.WIDE.U32 R192, R245, 0x20, R192 ;  /* 0x00000020f5c01825 */ /* 0x001fca00078e00c0 */
[----:B------:R-:W-:Y:S04]  /*6760*/  @P1 STG.E.128 desc[UR18][R192.64], R184 ;  /* 0x000000b8c0001986 */ /* 0x000fe8000c101d12 */
[----:B------:R0:W-:Y:S02]  /*6770*/  @P1 STG.E.128 desc[UR18][R192.64+0x10], R188 ;  /* 0x000010bcc0001986 */ /* 0x0001e4000c101d12 */
[----:B0-----:R-:W-:Y:S01]  /*6780*/  @P2 IADD3 R192, PT, PT, R195, 0x80, RZ ;  /* 0x00000080c3c02810 */ /* 0x001fe20007ffe0ff */
[----:B------:R-:W-:-:S05]  /*6790*/  HFMA2 R193, -RZ, RZ, 0, 9.5367431640625e-07 ;  /* 0x00000010ffc17431 */ /* 0x000fca00000001ff */
[----:B-1----:R-:W-:-:S05]  /*67a0*/  @P2 IMAD.WIDE.U32 R192, R192, R193, UR10 ;  /* 0x0000000ac0c02e25 */ /* 0x002fca000f8e00c1 */
[----:B------:R0:W-:Y:S01]  /*67b0*/  @P2 STG.E.128 desc[UR18][R192.64], R180 ;  /* 0x000000b4c0002986 */ /* 0x0001e2000c101d12 */
[----:B------:R-:W-:Y:S05]  /*67c0*/  BRA.U !UP3, `(.L_x_5032) ;  /* 0x000000010b107547 */ /* 0x000fea000b800000 */
[----:B-----5:R-:W1:Y:S01]  /*67d0*/  LDC.64 R178, c[0x0][0x390] ;  /* 0x0000e400ffb27b82 */ /* 0x020e620000000a00 */
[----:B------:R-:W-:-:S05]  /*67e0*/  IADD3 R176, PT, PT, R195, 0x100, RZ ;  /* 0x00000100c3b07810 */ /* 0x000fca0007ffe0ff */
[----:B-1----:R-:W-:-:S06]  /*67f0*/  IMAD.WIDE.U32 R176, R176, 0x10, R178 ;  /* 0x00000010b0b07825 */ /* 0x002fcc00078e00b2 */
[----:B------:R-:W5:Y:S02]  /*6800*/  LDG.E.128 R176, desc[UR18][R176.64] ;  /* 0x00000012b0b07981 */ /* 0x000f64000c1e1d00 */
.L_x_5032:
[----:B------:R-:W-:Y:S05]  /*6810*/  @!P0 BRA `(.L_x_5033) ;  /* 0x0000000c00b08947 */ /* 0x000fea0003800000 */
[----:B------:R-:W-:Y:S05]  /*6820*/  @!P1 BRA `(.L_x_5034) ;  /* 0x0000000400c89947 */ /* 0x000fea0003800000 */
[----:B------:R-:W-:Y:S01]  /*6830*/  PLOP3.LUT P3, PT, PT, PT, UP2, 0x80, 0x8 ;  /* 0x000000000008781c */ /* 0x000fe20003f6f028 */
[----:B------:R-:W-:Y:S01]  /*6840*/  IMAD.U32 R186, RZ, RZ, UR16 ;  /* 0x00000010ffba7e24 */ /* 0x000fe2000f8e00ff */
[----:B------:R-:W-:Y:S02]  /*6850*/  MOV R185, UR16 ;  /* 0x0000001000b97c02 */ /* 0x000fe40008000f00 */
[----:B------:R-:W-:Y:S02]  /*6860*/  MOV R188, UR16 ;  /* 0x0000001000bc7c02 */ /* 0x000fe40008000f00 */
[----:B-----5:R-:W-:-:S07]  /*6870*/  MOV R187, R31 ;  /* 0x0000001f00bb7202 */ /* 0x020fce0000000f00 */
        /* <DEDUP_REMOVED lines=24> */
.L_x_5035:
[----:B------:R-:W-:Y:S05]  /*6a00*/  BRA.U !UP3, `(.L_x_5036) ;  /* 0x000000010b247547 */ /* 0x000fea000b800000 */
[----:B------:R-:W-:Y:S01]  /*6a10*/  PRMT R189, R176, 0x7632, R189 ;  /* 0x00007632b0bd7816 */ /* 0x000fe200000000bd */
[----:B------:R-:W-:Y:S01]  /*6a20*/  FMUL.FTZ R188, R185, UR17 ;  /* 0x00000011b9bc7c20 */ /* 0x000fe20008410000 */
[----:B------:R-:W-:-:S03]  /*6a30*/  PRMT R190, R72, 0x7632, R190 ;  /* 0x0000763248be7816 */ /* 0x000fc600000000be */
[----:B------:R-:W-:-:S04]  /*6a40*/  IMAD.U32 R189, R189, 0x10000, RZ ;  /* 0x00010000bdbd7824 */ /* 0x000fc800078e00ff */
[----:B------:R-:W-:Y:S01]  /*6a50*/  FFMA.FTZ R125, R188, R189, R125 ;  /* 0x000000bdbc7d7223 */ /* 0x000fe2000001007d */
[----:B------:R-:W-:-:S05]  /*6a60*/  SHF.L.U32 R189, R190, 0x10, RZ ;  /* 0x00000010bebd7819 */ /* 0x000fca00000006ff */
[----:B------:R-:W-:-:S05]  /*6a70*/  FMUL.FTZ R188, R188, R189 ;  /* 0x000000bdbcbc7220 */ /* 0x000fca0000410000 */
[----:B------:R-:W-:-:S04]  /*6a80*/  F2FP.BF16.F32.PACK_AB R188, RZ, R188 ;  /* 0x000000bcffbc723e */ /* 0x000fc800000010ff */
[----:B0-----:R-:W-:-:S07]  /*6a90*/  PRMT R180, R180, 0x5410, R188 ;  /* 0x00005410b4b47816 */ /* 0x001fce00000000bc */
.L_x_5036:
        /* <DEDUP_REMOVED lines=8> */
.L_x_5037:
        /* <DEDUP_REMOVED lines=10> */
.L_x_5038:
        /* <DEDUP_REMOVED lines=12> */
[----:B0-----:R-:W-:-:S07]  /*6c80*/  PRMT R182, R189, 0x7610, R182 ;  /* 0x00007610bdb67816 */ /* 0x001fce00000000b6 */
.L_x_5039:
        /* <DEDUP_REMOVED lines=15> */
.L_x_5040:
        /* <DEDUP_REMOVED lines=13> */
.L_x_5041:
[----:B------:R-:W-:-:S04]  /*6e50*/  IMAD.U32 R191, RZ, RZ, UR16 ;  /* 0x00000010ffbf7e24 */ /* 0x000fc8000f8e00ff */
        /* <DEDUP_REMOVED lines=15> */
.L_x_5034:
        /* <DEDUP_REMOVED lines=14> */
.L_x_5043:
        /* <DEDUP_REMOVED lines=16> */
.L_x_5044:
        /* <DEDUP_REMOVED lines=14> */
.L_x_5045:
        /* <DEDUP_REMOVED lines=9> */
[----:B------:R-:W-:Y:S02]  /*72a0*/  FMUL.FTZ R193, R193, UR17 ;  /* 0x00000011c1c17c20 */ /* 0x000fe40008410000 */
[----:B------:R-:W-:-:S04]  /*72b0*/  IMAD.U32 R192, R192, 0x10000, RZ ;  /* 0x00010000c0c07824 */ /* 0x000fc800078e00ff */
[----:B------:R-:W-:Y:S01]  /*72c0*/  FFMA.FTZ R127, R193, R192, R127 ;  /* 0x000000c0c17f7223 */ /* 0x000fe2000001007f */
[----:B------:R-:W-:-:S05]  /*72d0*/  SHF.L.U32 R192, R245, 0x10, RZ ;  /* 0x00000010f5c07819 */ /* 0x000fca00000006ff */
[----:B------:R-:W-:-:S05]  /*72e0*/  FMUL.FTZ R192, R192, R193 ;  /* 0x000000c1c0c07220 */ /* 0x000fca0000410000 */
[----:B------:R-:W-:-:S04]  /*72f0*/  F2FP.BF16.F32.PACK_AB R192, RZ, R192 ;  /* 0x000000c0ffc0723e */ /* 0x000fc800000010ff */
[----:B------:R-:W-:-:S07]  /*7300*/  PRMT R181, R181, 0x5410, R192 ;  /* 0x00005410b5b57816 */ /* 0x000fce00000000c0 */
.L_x_5046:
        /* <DEDUP_REMOVED lines=14> */
.L_x_5047:
        /* <DEDUP_REMOVED lines=16> */
.L_x_5048:
        /* <DEDUP_REMOVED lines=14> */
.L_x_5049:
        /* <DEDUP_REMOVED lines=17> */
.L_x_5033:
        /* <DEDUP_REMOVED lines=56> */
.L_x_5051:
        /* <DEDUP_REMOVED lines=16> */
.L_x_5052:
        /* <DEDUP_REMOVED lines=14> */
.L_x_5053:
        /* <DEDUP_REMOVED lines=16> */
.L_x_5054:
        /* <DEDUP_REMOVED lines=14> */
.L_x_5055:
        /* <DEDUP_REMOVED lines=16> */
.L_x_5056:
        /* <DEDUP_REMOVED lines=14> */
.L_x_5057:
        /* <DEDUP_REMOVED lines=11> */
.L_x_5050:
        /* <DEDUP_REMOVED lines=14> */
.L_x_5058:
        /* <DEDUP_REMOVED lines=16> */
.L_x_5059:
        /* <DEDUP_REMOVED lines=14> */
.L_x_5060:
        /* <DEDUP_REMOVED lines=16> */
.L_x_5061:
        /* <DEDUP_REMOVED lines=14> */
.L_x_5062:
        /* <DEDUP_REMOVED lines=16> */
.L_x_5063:
        /* <DEDUP_REMOVED lines=14> */
.L_x_5064:
        /* <DEDUP_REMOVED lines=16> */
.L_x_5042:
[----:B0-----:R-:W0:Y:S01]  /*8830*/  @P1 LDC.64 R192, c[0x0][0x478] ;  /* 0x00011e00ffc01b82 */ /* 0x001e220000000a00 */
[----:B------:R-:W1:Y:S01]  /*8840*/  @UP3 LDCU.64 UR10, c[0x0][0x468] ;  /* 0x00008d00ff0a37ac */ /* 0x000e620008000a00 */
[----:B------:R-:W-:-:S05]  /*8850*/  @P1 IADD3 R245, PT, PT, R194, 0x100, RZ ;  /* 0x00000100c2f51810 */ /* 0x000fca0007ffe0ff */
[----:B0-----:R-:W-:-:S05]  /*8860*/  @P1 IMAD.WIDE.U32 R192, R245, 0x20, R192 ;  /* 0x00000020f5c01825 */ /* 0x001fca00078e00c0 */
[----:B------:R-:W-:Y:S04]  /*8870*/  @P1 STG.E.128 desc[UR18][R192.64], R184 ;  /* 0x000000b8c0001986 */ /* 0x000fe8000c101d12 */
[----:B------:R0:W-:Y:S02]  /*8880*/  @P1 STG.E.128 desc[UR18][R192.64+0x10], R188 ;  /* 0x000010bcc0001986 */ /* 0x0001e4000c101d12 */
[C---:B0-----:R-:W-:Y:S01]  /*8890*/  @P2 IADD3 R192, PT, PT, R195.reuse, 0x100, RZ ;  /* 0x00000100c3c02810 */ /* 0x041fe20007ffe0ff */
[----:B------:R-:W-:Y:S01]  /*88a0*/  HFMA2 R193, -RZ, RZ, 0, 9.5367431640625e-07 ;  /* 0x00000010ffc17431 */ /* 0x000fe200000001ff */
[----:B------:R-:W-:-:S04]  /*88b0*/  IADD3 R195, PT, PT, R195, 0x180, RZ ;  /* 0x00000180c3c37810 */ /* 0x000fc80007ffe0ff */
[----:B-1----:R-:W-:-:S05]  /*88c0*/  @P2 IMAD.WIDE.U32 R192, R192, R193, UR10 ;  /* 0x0000000ac0c02e25 */ /* 0x002fca000f8e00c1 */
[----:B------:R0:W-:Y:S01]  /*88d0*/  @P2 STG.E.128 desc[UR18][R192.64], R180 ;  /* 0x000000b4c0002986 */ /* 0x0001e2000c101d12 */
[----:B------:R-:W-:Y:S05]  /*88e0*/  BRA.U !UP3, `(.L_x_5065) ;  /* 0x000000010b0c7547 */ /* 0x000fea000b800000 */
[----:B-----5:R-:W1:Y:S02]  /*88f0*/  LDC.64 R176, c[0x0][0x390] ;  /* 0x0000e400ffb07b82 */ /* 0x020e640000000a00 */
[----:B-1----:R-:W-:-:S06]  /*8900*/  IMAD.WIDE.U32 R176, R195, 0x10, R176 ;  /* 0x00000010c3b07825 */ /* 0x002fcc00078e00b0 */
[----:B------:R-:W5:Y:S02]  /*8910*/  LDG.E.128 R176, desc[UR18][R176.64] ;  /* 0x00000012b0b07981 */ /* 0x000f64000c1e1d00 */
.L_x_5065:
        /* <DEDUP_REMOVED lines=17> */
[----:B------:R-:W-:-:S04]  /*8a30*/  IMAD.U32 R184, RZ, RZ, UR16 ;  /* 0x00000010ffb87e24 */ /* 0x000fc8000f8e00ff */
        /* <DEDUP_REMOVED lines=13> */
.L_x_5068:
        /* <DEDUP_REMOVED lines=10> */
.L_x_5069:
[----:B------:R-:W-:Y:S05]  /*8bb0*/  BRA.U !UP3, `(.L_x_5070) ;  /* 0x000000010b1c7547 */ /* 0x000fea000b800000 */
[----:B------:R-:W-:Y:S01]  /*8bc0*/  SHF.L.U32 R189, R177, 0x10, RZ ;  /* 0x00000010b1bd7819 */ /* 0x000fe200000006ff */
[----:B------:R-:W-:-:S04]  /*8bd0*/  FMUL.FTZ R188, R186, UR17 ;  /* 0x00000011babc7c20 */ /* 0x000fc80008410000 */
[----:B------:R-:W-:Y:S01]  /*8be0*/  FFMA.FTZ R118, R189, R188, R118 ;  /* 0x000000bcbd767223 */ /* 0x000fe20000010076 */
[----:B------:R-:W-:-:S04]  /*8bf0*/  IMAD.U32 R189, R77, 0x10000, RZ ;  /* 0x000100004dbd7824 */ /* 0x000fc800078e00ff */
[----:B------:R-:W-:-:S05]  /*8c00*/  FMUL.FTZ R188, R188, R189 ;  /* 0x000000bdbcbc7220 */ /* 0x000fca0000410000 */
[----:B------:R-:W-:-:S04]  /*8c10*/  F2FP.BF16.F32.PACK_AB R188, RZ, R188 ;  /* 0x000000bcffbc723e */ /* 0x000fc800000010ff */
[----:B0-----:R-:W-:-:S07]  /*8c20*/  PRMT R181, R188, 0x7610, R181 ;  /* 0x00007610bcb57816 */ /* 0x001fce00000000b5 */
.L_x_5070:
        /* <DEDUP_REMOVED lines=8> */
[----:B0-----:R-:W-:-:S07]  /*8cb0*/  PRMT R181, R181, 0x5410, R188 ;  /* 0x00005410b5b57816 */ /* 0x001fce00000000bc */
.L_x_5071:
        /* <DEDUP_REMOVED lines=13> */
.L_x_5072:
[----:B------:R-:W-:-:S05]  /*8d90*/  MOV R189, UR16 ;  /* 0x0000001000bd7c02 */ /* 0x000fca0008000f00 */
[----:B------:R-:W-:-:S04]  /*8da0*/  @P0 FFMA.FTZ R189, R222, R189, UR29 ;  /* 0x0000001ddebd0e23 */ /* 0x000fc800080100bd */
[----:B------:R-:W-:Y:S01]  /*8db0*/  @P0 FADD.FTZ R190, R223, -R189 ;  /* 0x800000bddfbe0221 */ /* 0x000fe20000010000 */
[----:B------:R-:W-:-:S03]  /*8dc0*/  MOV R189, R17 ;  /* 0x0000001100bd7202 */ /* 0x000fc60000000f00 */
[----:B------:R-:W-:Y:S01]  /*8dd0*/  @P0 FFMA.FTZ R189, R190, UR32, R17 ;  /* 0x00000020bebd0c23 */ /* 0x000fe20008010011 */
[----:B------:R-:W-:Y:S06]  /*8de0*/  BRA.U !UP3, `(.L_x_5073) ;  /* 0x000000010b207547 */ /* 0x000fec000b800000 */
[----:B------:R-:W-:Y:S01]  /*8df0*/  PRMT R191, R178, 0x7632, R191 ;  /* 0x00007632b2bf7816 */ /* 0x000fe200000000bf */
[----:B------:R-:W-:-:S04]  /*8e00*/  FMUL.FTZ R190, R189, UR17 ;  /* 0x00000011bdbe7c20 */ /* 0x000fc80008410000 */
[----:B------:R-:W-:-:S04]  /*8e10*/  IMAD.U32 R191, R191, 0x10000, RZ ;  /* 0x00010000bfbf7824 */ /* 0x000fc800078e00ff */
[----:B------:R-:W-:Y:S01]  /*8e20*/  FFMA.FTZ R113, R190, R191, R113 ;  /* 0x000000bfbe717223 */ /* 0x000fe20000010071 */
[----:B------:R-:W-:-:S05]  /*8e30*/  SHF.L.U32 R191, R251, 0x10, RZ ;  /* 0x00000010fbbf7819 */ /* 0x000fca00000006ff */
[----:B------:R-:W-:-:S05]  /*8e40*/  FMUL.FTZ R190, R190, R191 ;  /* 0x000000bfbebe7220 */ /* 0x000fca0000410000 */
[----:B------:R-:W-:-:S04]  /*8e50*/  F2FP.BF16.F32.PACK_AB R190, RZ, R190 ;  /* 0x000000beffbe723e */ /* 0x000fc800000010ff */
[----:B0-----:R-:W-:-:S07]  /*8e60*/  PRMT R182, R182, 0x5410, R190 ;  /* 0x00005410b6b67816 */ /* 0x001fce00000000be */
.L_x_5073:
        /* <DEDUP_REMOVED lines=13> */
.L_x_5074:
[----:B------:R-:W-:-:S05]  /*8f40*/  MOV R191, UR16 ;  /* 0x0000001000bf7c02 */ /* 0x000fca0008000f00 */
[----:B------:R-:W-:-:S04]  /*8f50*/  @P0 FFMA.FTZ R191, R224, R191, UR29 ;  /* 0x0000001de0bf0e23 */ /* 0x000fc800080100bf */
[----:B0-----:R-:W-:Y:S01]  /*8f60*/  @P0 FADD.FTZ R192, R225, -R191 ;  /* 0x800000bfe1c00221 */ /* 0x001fe20000010000 */
[----:B------:R-:W-:-:S03]  /*8f70*/  MOV R191, R19 ;  /* 0x0000001300bf7202 */ /* 0x000fc60000000f00 */
[----:B------:R-:W-:Y:S01]  /*8f80*/  @P0 FFMA.FTZ R191, R192, UR32, R19 ;  /* 0x00000020c0bf0c23 */ /* 0x000fe20008010013 */
[----:B------:R-:W-:Y:S06]  /*8f90*/  BRA.U !UP3, `(.L_x_5075) ;  /* 0x000000190b387547 */ /* 0x000fec000b800000 */
[----:B------:R-:W-:Y:S01]  /*8fa0*/  PRMT R192, R179, 0x7632, R192 ;  /* 0x00007632b3c07816 */ /* 0x000fe200000000c0 */
[----:B------:R-:W-:-:S03]  /*8fb0*/  FMUL.FTZ R193, R191, UR17 ;  /* 0x00000011bfc17c20 */ /* 0x000fc60008410000 */
[----:B------:R-:W-:-:S05]  /*8fc0*/  SHF.L.U32 R192, R192, 0x10, RZ ;  /* 0x00000010c0c07819 */ /* 0x000fca00000006ff */
[----:B------:R-:W-:Y:S01]  /*8fd0*/  FFMA.FTZ R115, R193, R192, R115 ;  /* 0x000000c0c1737223 */ /* 0x000fe20000010073 */
[----:B------:R-:W-:-:S04]  /*8fe0*/  IMAD.U32 R192, R250, 0x10000, RZ ;  /* 0x00010000fac07824 */ /* 0x000fc800078e00ff */
[----:B------:R-:W-:-:S05]  /*8ff0*/  FMUL.FTZ R192, R193, R192 ;  /* 0x000000c0c1c07220 */ /* 0x000fca0000410000 */
[----:B------:R-:W-:-:S04]  /*9000*/  F2FP.BF16.F32.PACK_AB R192, RZ, R192 ;  /* 0x000000c0ffc0723e */ /* 0x000fc800000010ff */
[----:B------:R-:W-:Y:S01]  /*9010*/  PRMT R183, R183, 0x5410, R192 ;  /* 0x00005410b7b77816 */ /* 0x000fe200000000c0 */
[----:B------:R-:W-:Y:S06]  /*9020*/  BRA `(.L_x_5075) ;  /* 0x0000001800147947 */ /* 0x000fec0003800000 */
.L_x_5067:
        /* <DEDUP_REMOVED lines=14> */
.L_x_5076:
        /* <DEDUP_REMOVED lines=16> */
.L_x_5077:
[----:B------:R-:W-:Y:S05]  /*9210*/  BRA.U !UP3, `(.L_x_5078) ;  /* 0x000000010b347547 */ /* 0x000fea000b800000 */
[----:B------:R-:W-:Y:S01]  /*9220*/  PLOP3.LUT P0, PT, PT, PT, UP2, 0x80, 0x8 ;  /* 0x000000000008781c */ /* 0x000fe20003f0f028 */
[----:B0-----:R-:W-:Y:S01]  /*9230*/  IMAD.U32 R192, RZ, RZ, UR16 ;  /* 0x00000010ffc07e24 */ /* 0x001fe2000f8e00ff */
        /* <DEDUP_REMOVED lines=11> */
.L_x_5078:
[----:B------:R-:W-:Y:S05]  /*92f0*/  BRA.U !UP3, `(.L_x_5079) ;  /* 0x000000010b387547 */ /* 0x000fea000b800000 */
[----:B------:R-:W-:Y:S02]  /*9300*/  PLOP3.LUT P0, PT, PT, PT, UP2, 0x80, 0x8 ;  /* 0x000000000008781c */ /* 0x000fe40003f0f028 */
[----:B0-----:R-:W-:Y:S02]  /*9310*/  MOV R192, UR16 ;  /* 0x0000001000c07c02 */ /* 0x001fe40008000f00 */
[----:B-----5:R-:W-:-:S09]  /*9320*/  MOV R193, R23 ;  /* 0x0000001700c17202 */ /* 0x020fd20000000f00 */
        /* <DEDUP_REMOVED lines=11> */
.L_x_5079:
        /* <DEDUP_REMOVED lines=14> */
.L_x_5080:
        /* <DEDUP_REMOVED lines=15> */
.L_x_5081:
        /* <DEDUP_REMOVED lines=14> */
.L_x_5082:
        /* <DEDUP_REMOVED lines=16> */
.L_x_5066:
[----:B------:R-:W-:Y:S05]  /*9790*/  @!P1 BRA `(.L_x_5083) ;  /* 0x0000000800649947 */ /* 0x000fea0003800000 */
[----:B------:R-:W-:Y:S01]  /*97a0*/  MOV R190, UR16 ;  /* 0x0000001000be7c02 */ /* 0x000fe20008000f00 */
[----:B------:R-:W-:Y:S01]  /*97b0*/  IMAD.U32 R187, RZ, RZ, UR16 ;  /* 0x00000010ffbb7e24 */ /* 0x000fe2000f8e00ff */
[----:B------:R-:W-:Y:S02]  /*97c0*/  MOV R189, UR16 ;  /* 0x0000001000bd7c02 */ /* 0x000fe40008000f00 */
[----:B------:R-:W-:Y:S01]  /*97d0*/  MOV R188, UR16 ;  /* 0x0000001000bc7c02 */ /* 0x000fe20008000f00 */
[----:B------:R-:W-:Y:S01]  /*97e0*/  FFMA.FTZ R190, R244, R190, UR29 ;  /* 0x0000001df4be7e23 */ /* 0x000fe200080100be */
[----:B------:R-:W-:Y:S01]  /*97f0*/  ISETP.LT.AND P0, PT, RZ, UR33, PT ;  /* 0x00000021ff007c0c */ /* 0x000fe2000bf01270 */
[----:B------:R-:W-:Y:S01]  /*9800*/  FFMA.FTZ R189, R222, R189, UR29 ;  /* 0x0000001ddebd7e23 */ /* 0x000fe200080100bd */
[----:B------:R-:W-:Y:S01]  /*9810*/  FFMA.FTZ R187, R220, R187, UR29 ;  /* 0x0000001ddcbb7e23 */ /* 0x000fe200080100bb */
[----:B------:R-:W-:Y:S01]  /*9820*/  FFMA.FTZ R188, R243, R188, UR29 ;  /* 0x0000001df3bc7e23 */ /* 0x000fe200080100bc */
[----:B------:R-:W-:Y:S09]  /*9830*/  BRA.U !UP3, `(.L_x_5084) ;  /* 0x000000010b347547 */ /* 0x000ff2000b800000 */
        /* <DEDUP_REMOVED lines=12> */
[----:B0-----:R-:W-:-:S07]  /*9900*/  PRMT R180, R184, 0x7610, R180 ;  /* 0x00007610b8b47816 */ /* 0x001fce00000000b4 */
.L_x_5084:
        /* <DEDUP_REMOVED lines=15> */
[----:B0-----:R-:W-:-:S07]  /*9a00*/  PRMT R180, R180, 0x5410, R184 ;  /* 0x00005410b4b47816 */ /* 0x001fce00000000b8 */
.L_x_5085:
        /* <DEDUP_REMOVED lines=13> */
[----:B0-----:R-:W-:-:S07]  /*9ae0*/  PRMT R181, R184, 0x7610, R181 ;  /* 0x00007610b8b57816 */ /* 0x001fce00000000b5 */
.L_x_5086:
[----:B------:R-:W-:Y:S05]  /*9af0*/  BRA.U !UP3, `(.L_x_5087) ;  /* 0x000000010b387547 */ /* 0x000fea000b800000 */
[----:B------:R-:W-:Y:S02]  /*9b00*/  MOV R184, UR16 ;  /* 0x0000001000b87c02 */ /* 0x000fe40008000f00 */
[----:B------:R-:W-:-:S03]  /*9b10*/  ISETP.LT.AND P3, PT, RZ, UR33, PT ;  /* 0x00000021ff007c0c */ /* 0x000fc6000bf61270 */
        /* <DEDUP_REMOVED lines=12> */
.L_x_5087:
        /* <DEDUP_REMOVED lines=14> */
.L_x_5088:
        /* <DEDUP_REMOVED lines=14> */
[----:B0-----:R-:W-:-:S07]  /*9da0*/  PRMT R182, R182, 0x5410, R184 ;  /* 0x00005410b6b67816 */ /* 0x001fce00000000b8 */
.L_x_5089:
        /* <DEDUP_REMOVED lines=14> */
.L_x_5090:
[----:B------:R-:W-:Y:S01]  /*9e90*/  MOV R186, UR16 ;  /* 0x0000001000ba7c02 */ /* 0x000fe20008000f00 */
[----:B------:R-:W-:Y:S01]  /*9ea0*/  FADD.FTZ R190, R207, -R190 ;  /* 0x800000becfbe7221 */ /* 0x000fe20000010000 */
[----:B------:R-:W-:Y:S01]  /*9eb0*/  MOV R185, UR16 ;  /* 0x0000001000b97c02 */ /* 0x000fe20008000f00 */
[----:B------:R-:W-:Y:S01]  /*9ec0*/  FADD.FTZ R189, R223, -R189 ;  /* 0x800000bddfbd7221 */ /* 0x000fe20000010000 */
[----:B------:R-:W-:Y:S01]  /*9ed0*/  MOV R184, UR16 ;  /* 0x0000001000b87c02 */ /* 0x000fe20008000f00 */
[----:B------:R-:W-:Y:S01]  /*9ee0*/  FFMA.FTZ R186, R242, R186, UR29 ;  /* 0x0000001df2ba7e23 */ /* 0x000fe200080100ba */
[----:B------:R-:W-:Y:S01]  /*9ef0*/  MOV R191, UR16 ;  /* 0x0000001000bf7c02 */ /* 0x000fe20008000f00 */
[----:B------:R-:W-:Y:S01]  /*9f00*/  FFMA.FTZ R185, R218, R185, UR29 ;  /* 0x0000001ddab97e23 */ /* 0x000fe200080100b9 */
[----:B------:R-:W-:Y:S01]  /*9f10*/  FADD.FTZ R188, R206, -R188 ;  /* 0x800000bccebc7221 */ /* 0x000fe20000010000 */
[----:B------:R-:W-:Y:S01]  /*9f20*/  FFMA.FTZ R184, R241, R184, UR29 ;  /* 0x0000001df1b87e23 */ /* 0x000fe200080100b8 */
[----:B------:R-:W-:Y:S01]  /*9f30*/  FADD.FTZ R187, R221, -R187 ;  /* 0x800000bbddbb7221 */ /* 0x000fe20000010000 */
[----:B------:R-:W-:Y:S01]  /*9f40*/  FFMA.FTZ R191, R224, R191, UR29 ;  /* 0x0000001de0bf7e23 */ /* 0x000fe200080100bf */
        /* <DEDUP_REMOVED lines=20> */
[----:B------:R-:W-:Y:S06]  /*a090*/  BRA.U !UP3, `(.L_x_5075) ;  /* 0x000000050bf87547 */ /* 0x000fec000b800000 */
[----:B0----5:R-:W-:Y:S01]  /*a0a0*/  PRMT R192, R179, 0x7632, R192 ;  /* 0x00007632b3c07816 */ /* 0x021fe200000000c0 */
        /* <DEDUP_REMOVED lines=8> */
.L_x_5083:
        /* <DEDUP_REMOVED lines=14> */
.L_x_5091:
        /* <DEDUP_REMOVED lines=16> */
.L_x_5092:
        /* <DEDUP_REMOVED lines=14> */
.L_x_5093:
[----:B------:R-:W-:Y:S05]  /*a3f0*/  BRA.U !UP3, `(.L_x_5094) ;  /* 0x000000010b387547 */ /* 0x000fea000b800000 */
[----:B0-----:R-:W-:Y:S02]  /*a400*/  MOV R192, UR16 ;  /* 0x0000001000c07c02 */ /* 0x001fe40008000f00 */
        /* <DEDUP_REMOVED lines=13> */
.L_x_5094:
        /* <DEDUP_REMOVED lines=14> */
.L_x_5095:
        /* <DEDUP_REMOVED lines=15> */
.L_x_5096:
        /* <DEDUP_REMOVED lines=14> */
.L_x_5097:
        /* <DEDUP_REMOVED lines=15> */
.L_x_5075:
[----:B0-----:R-:W0:Y:S01]  /*a880*/  @P1 LDC.64 R192, c[0x0][0x478] ;  /* 0x00011e00ffc01b82 */ /* 0x001e220000000a00 */
[----:B------:R-:W1:Y:S01]  /*a890*/  @UP3 LDCU.64 UR10, c[0x0][0x468] ;  /* 0x00008d00ff0a37ac */ /* 0x000e620008000a00 */
[----:B------:R-:W-:Y:S01]  /*a8a0*/  @P1 IADD3 R194, PT, PT, R194, 0x180, RZ ;  /* 0x00000180c2c21810 */ /* 0x000fe20007ffe0ff */
[----:B------:R-:W-:Y:S02]  /*a8b0*/  UIADD3 UR8, UPT, UPT, UR8, UR24, URZ ;  /* 0x0000001808087290 */ /* 0x000fe4000fffe0ff */
[----:B------:R-:W-:Y:S02]  /*a8c0*/  UPLOP3.LUT UP1, UPT, UPT, UPT, UP1, 0x40, 0x4 ;  /* 0x000000000004789c */ /* 0x000fe40003f2e810 */
[----:B------:R-:W-:Y:S01]  /*a8d0*/  UISETP.GE.AND UP0, UPT, UR8, UR25, UPT ;  /* 0x000000190800728c */ /* 0x000fe2000bf06270 */
[----:B0-----:R-:W-:-:S05]  /*a8e0*/  @P1 IMAD.WIDE.U32 R192, R194, 0x20, R192 ;  /* 0x00000020c2c01825 */ /* 0x001fca00078e00c0 */
[----:B------:R-:W-:Y:S04]  /*a8f0*/  @P1 STG.E.128 desc[UR18][R192.64], R184 ;  /* 0x000000b8c0001986 */ /* 0x000fe8000c101d12 */
[----:B------:R0:W-:Y:S02]  /*a900*/  @P1 STG.E.128 desc[UR18][R192.64+0x10], R188 ;  /* 0x000010bcc0001986 */ /* 0x0001e4000c101d12 */
[----:B0-----:R-:W-:-:S05]  /*a910*/  HFMA2 R192, -RZ, RZ, 0, 9.5367431640625e-07 ;  /* 0x00000010ffc07431 */ /* 0x001fca00000001ff */
[----:B-1----:R-:W-:-:S05]  /*a920*/  @P2 IMAD.WIDE.U32 R192, R195, R192, UR10 ;  /* 0x0000000ac3c02e25 */ /* 0x002fca000f8e00c0 */
[----:B------:R1:W-:Y:S01]  /*a930*/  @P2 STG.E.128 desc[UR18][R192.64], R180 ;  /* 0x000000b4c0002986 */ /* 0x0003e2000c101d12 */
[----:B------:R-:W-:Y:S05]  /*a940*/  BRA.U !UP0, `(.L_x_5098) ;  /* 0xffffff5d08287547 */ /* 0x000fea000b83ffff */
.L_x_4962:
[----:B------:R-:W2:Y:S08]  /*a950*/  S2UR UR9, SR_CTAID.X ;  /* 0x00000000000979c3 */ /* 0x000eb00000002500 */
[----:B------:R-:W2:Y:S08]  /*a960*/  LDC R0, c[0x0][0x388] ;  /* 0x0000e200ff007b82 */ /* 0x000eb00000000800 */
[----:B------:R-:W3:Y:S08]  /*a970*/  LDC.64 R2, c[0x0][0x440] ;  /* 0x00011000ff027b82 */ /* 0x000ef00000000a00 */
[----:B------:R-:W4:Y:S08]  /*a980*/  LDC.64 R4, c[0x0][0x448] ;  /* 0x00011200ff047b82 */ /* 0x000f300000000a00 */
[----:B------:R-:W1:Y:S01]  /*a990*/  LDC.64 R6, c[0x0][0x460] ;  /* 0x00011800ff067b82 */ /* 0x000e620000000a00 */
[----:B--2---:R-:W-:-:S05]  /*a9a0*/  IMAD R0, R0, UR9, RZ ;  /* 0x0000000900007c24 */ /* 0x004fca000f8e02ff */
[----:B------:R-:W-:-:S05]  /*a9b0*/  LEA.HI R247, R0, R247, RZ, 0x1d ;  /* 0x000000f700f77211 */ /* 0x000fca00078fe8ff */
[----:B---3--:R-:W-:-:S04]  /*a9c0*/  IMAD.WIDE.U32 R2, R247, 0x20, R2 ;  /* 0x00000020f7027825 */ /* 0x008fc800078e0002 */
        /* <DEDUP_REMOVED lines=27> */
.L_x_5099:
        /* <DEDUP_REMOVED lines=16> */
.L_x_15645:


//--------------------- .text._ZN10layer_norm13ln_bwd_kernelINS_13Kernel_traitsI13__nv_bfloat16S2_fS2_fjLj4096ELj1ELj1ELj4ELj16ENS_18Kernel_traits_baseILj4096ES2_S2_fS2_fjLj128EEEEELb1ELb0ELb0ELb0EEEvNS_9BwdParamsE --------------------------
	.section	.text._ZN10layer_norm13ln_bwd_kernelINS_13Kernel_traitsI13__nv_bfloat16S2_fS2_fjLj4096ELj1ELj1ELj4ELj16ENS_18Kernel_traits_baseILj4096ES2_S2_fS2_fjLj128EEEEELb1ELb0ELb0ELb0EEEvNS_9BwdParamsE,"ax",@progbits
	.align	128
        .global         _ZN10layer_norm13ln_bwd_kernelINS_13Kernel_traitsI13__nv_bfloat16S2_fS2_fjLj4096ELj1ELj1ELj4ELj16ENS_18Kernel_traits_baseILj4096ES2_S2_fS2_fjLj128EEEEELb1ELb0ELb0ELb0EEEvNS_9BwdParamsE
        .type           _ZN10layer_norm13ln_bwd_kernelINS_13Kernel_traitsI13__nv_bfloat16S2_fS2_fjLj4096ELj1ELj1ELj4ELj16ENS_18Kernel_traits_baseILj4096ES2_S2_fS2_fjLj128EEEEELb1ELb0ELb0ELb0EEEvNS_9BwdParamsE,@function
        .size           _ZN10layer_norm13ln_bwd_kernelINS_13Kernel_traitsI13__nv_bfloat16S2_fS2_fjLj4096ELj1ELj1ELj4ELj16ENS_18Kernel_traits_baseILj4096ES2_S2_fS2_fjLj128EEEEELb1ELb0ELb0ELb0EEEvNS_9BwdParamsE,(.L_x_15646 - _ZN10layer_norm13ln_bwd_kernelINS_13Kernel_traitsI13__nv_bfloat16S2_fS2_fjLj4096ELj1ELj1ELj4ELj16ENS_18Kernel_traits_baseILj4096ES2_S2_fS2_fjLj128EEEEELb1ELb0ELb0ELb0EEEvNS_9BwdParamsE)
        .other          _ZN10layer_norm13ln_bwd_kernelINS_13Kernel_traitsI13__nv_bfloat16S2_fS2_fjLj4096ELj1ELj1ELj4ELj16ENS_18Kernel_traits_baseILj4096ES2_S2_fS2_fjLj128EEEEELb1ELb0ELb0ELb0EEEvNS_9BwdParamsE,@"STO_CUDA_ENTRY STV_DEFAULT"
_ZN10layer_norm13ln_bwd_kernelINS_13Kernel_traitsI13__nv_bfloat16S2_fS2_fjLj4096ELj1ELj1ELj4ELj16ENS_18Kernel_traits_baseILj4096ES2_S2_fS2_fjLj128EEEEELb1ELb0ELb0ELb0EEEvNS_9BwdParamsE:
.text._ZN10layer_norm13ln_bwd_kernelINS_13Kernel_traitsI13__nv_bfloat16S2_fS2_fjLj4096ELj1ELj1ELj4ELj16ENS_18Kernel_traits_baseILj4096ES2_S2_fS2_fjLj128EEEEELb1ELb0ELb0ELb0EEEvNS_9BwdParamsE:
        /* <DEDUP_REMOVED lines=68> */
[----:B-----5:R-:W-:Y:S02]  /*0440*/  PRMT R6, R55, 0x7632, R6 ;  /* 0x0000763237067816 */ /* 0x020fe40000000006 */
        /* <DEDUP_REMOVED lines=23> */
[----:B------:R-:W-:Y:S02]  /*05c0*/  SHF.R.U32.HI R4, RZ, 0x5, R0 ;  /* 0x00000005ff047819 */ /* 0x000fe40000011600 */
[----:B------:R-:W-:Y:S02]  /*05d0*/  CS2R R78, SRZ ;  /* 0x00000000004e7805 */ /* 0x000fe4000001ff00 */
[----:B------:R-:W-:Y:S02]  /*05e0*/  ISETP.NE.AND.EX P0, PT, R5, RZ, PT, P0 ;  /* 0x000000ff0500720c */ /* 0x000fe40003f05300 */
[----:B------:R-:W-:-:S02]  /*05f0*/  CS2R R80, SRZ ;  /* 0x0000000000507805 */ /* 0x000fc4000001ff00 */
[----:B------:R-:W-:Y:S02]  /*0600*/  MOV R5, UR6 ;  /* 0x0000000600057c02 */ /* 0x000fe40008000f00 */
        /* <DEDUP_REMOVED lines=28> */
.L_x_5140:
        /* <DEDUP_REMOVED lines=24> */
[----:B----4-:R-:W-:-:S07]  /*0950*/  ISETP.NE.U32.AND P0, PT, RZ, UR8, PT ;  /* 0x00000008ff007c0c */ /* 0x010fce000bf05070 */
[----:B------:R-:W2:Y:S01]  /*0960*/  LDC.64 R206, c[0x0][0x3b0] ;  /* 0x0000ec00ffce7b82 */ /* 0x000ea20000000a00 */
[----:B0-----:R-:W-:-:S05]  /*0970*/  IMAD.WIDE.U32 R210, R22, 0x20, R210 ;  /* 0x0000002016d27825 */ /* 0x001fca00078e00d2 */
[----:B------:R-:W4:Y:S01]  /*0980*/  LDG.E.128 R152, desc[UR4][R210.64] ;  /* 0x00000004d2987981 */ /* 0x000f22000c1e1d00 */
[----:B-1----:R-:W-:-:S03]  /*0990*/  IMAD.WIDE.U32 R156, R22, 0x10, R156 ;  /* 0x00000010169c7825 */ /* 0x002fc600078e009c */
[----:B------:R0:W3:Y:S04]  /*09a0*/  LDG.E.128 R160, desc[UR4][R210.64+0x10] ;  /* 0x00001004d2a07981 */ /* 0x0000e8000c1e1d00 */
[----:B------:R-:W3:Y:S01]  /*09b0*/  LDG.E.128 R156, desc[UR4][R156.64] ;  /* 0x000000049c9c7981 */ /* 0x000ee2000c1e1d00 */
[----:B------:R-:W-:Y:S02]  /*09c0*/  ISETP.NE.AND.EX P0, PT, RZ, UR9, PT, P0 ;  /* 0x00000009ff007c0c */ /* 0x000fe4000bf05300 */
[----:B------:R-:W-:-:S11]  /*09d0*/  SHF.L.U32 R219, R52, 0x10, RZ ;  /* 0x0000001034db7819 */ /* 0x000fd600000006ff */
[----:B------:R-:W1:Y:S01]  /*09e0*/  @P0 LDC.64 R208, c[0x0][0x438] ;  /* 0x00010e00ffd00b82 */ /* 0x000e620000000a00 */
[----:B------:R-:W-:Y:S02]  /*09f0*/  SHF.L.U32 R216, R9, 0x10, RZ ;  /* 0x0000001009d87819 */ /* 0x000fe400000006ff */
[----:B------:R-:W-:Y:S02]  /*0a00*/  SHF.L.U32 R212, R8, 0x10, RZ ;  /* 0x0000001008d47819 */ /* 0x000fe400000006ff */
[----:B------:R-:W-:Y:S01]  /*0a10*/  SHF.L.U32 R215, R53, 0x10, RZ ;  /* 0x0000001035d77819 */ /* 0x000fe200000006ff */
[----:B--2---:R-:W-:Y:S01]  /*0a20*/  IMAD.WIDE.U32 R206, R22, 0x8, R206 ;  /* 0x0000000816ce7825 */ /* 0x004fe200078e00ce */
[----:B0-----:R-:W-:-:S04]  /*0a30*/  SHF.L.U32 R211, R54, 0x10, RZ ;  /* 0x0000001036d37819 */ /* 0x001fc800000006ff */
[----:B------:R-:W5:Y:S01]  /*0a40*/  LDG.E.64 R232, desc[UR4][R206.64] ;  /* 0x00000004cee87981 */ /* 0x000f62000c1e1b00 */
[----:B-1----:R-:W-:-:S05]  /*0a50*/  @P0 IMAD.WIDE.U32 R208, R22, 0x20, R208 ;  /* 0x0000002016d00825 */ /* 0x002fca00078e00d0 */
[----:B------:R-:W5:Y:S04]  /*0a60*/  @P0 LDG.E.128 R116, desc[UR4][R208.64] ;  /* 0x00000004d0740981 */ /* 0x000f68000c1e1d00 */
[----:B------:R0:W5:Y:S02]  /*0a70*/  @P0 LDG.E.128 R120, desc[UR4][R208.64+0x10] ;  /* 0x00001004d0780981 */ /* 0x000164000c1e1d00 */
[----:B0-----:R-:W-:Y:S02]  /*0a80*/  SHF.L.U32 R208, R7, 0x10, RZ ;  /* 0x0000001007d07819 */ /* 0x001fe400000006ff */
[----:B------:R-:W-:Y:S01]  /*0a90*/  IADD3 R223, PT, PT, R22, 0x80, RZ ;  /* 0x0000008016df7810 */ /* 0x000fe20007ffe0ff */
[C---:B----4-:R-:W-:Y:S01]  /*0aa0*/  FADD.FTZ R221, -R220.reuse, R152 ;  /* 0x00000098dcdd7221 */ /* 0x050fe20000010100 */
[C---:B------:R-:W-:Y:S01]  /*0ab0*/  FADD.FTZ R217, -R220.reuse, R154 ;  /* 0x0000009adcd97221 */ /* 0x040fe20000010100 */
[C---:B------:R-:W-:Y:S01]  /*0ac0*/  FADD.FTZ R153, -R220.reuse, R153 ;  /* 0x00000099dc997221 */ /* 0x040fe20000010100 */
[----:B------:R-:W-:Y:S01]  /*0ad0*/  FADD.FTZ R155, -R220, R155 ;  /* 0x0000009bdc9b7221 */ /* 0x000fe20000010100 */
[----:B---3--:R-:W-:-:S02]  /*0ae0*/  PRMT R152, R156, 0x7632, R152 ;  /* 0x000076329c987816 */ /* 0x008fc40000000098 */
[----:B------:R-:W-:Y:S02]  /*0af0*/  SHF.L.U32 R156, R156, 0x10, RZ ;  /* 0x000000109c9c7819 */ /* 0x000fe400000006ff */
[----:B------:R-:W-:Y:S01]  /*0b00*/  PRMT R154, R157, 0x7632, R154 ;  /* 0x000076329d9a7816 */ /* 0x000fe2000000009a */
[----:B-----5:R-:W-:Y:S01]  /*0b10*/  FMUL.FTZ R221, R172, R221 ;  /* 0x000000ddacdd7220 */ /* 0x020fe20000410000 */
[----:B------:R-:W-:Y:S01]  /*0b20*/  SHF.L.U32 R152, R152, 0x10, RZ ;  /* 0x0000001098987819 */ /* 0x000fe200000006ff */
[----:B------:R-:W-:Y:S01]  /*0b30*/  FMUL.FTZ R219, R219, R156 ;  /* 0x0000009cdbdb7220 */ /* 0x000fe20000410000 */
[----:B------:R-:W-:Y:S01]  /*0b40*/  SHF.L.U32 R154, R154, 0x10, RZ ;  /* 0x000000109a9a7819 */ /* 0x000fe200000006ff */
[C---:B------:R-:W-:Y:S01]  /*0b50*/  FMUL.FTZ R218, R172.reuse, R153 ;  /* 0x00000099acda7220 */ /* 0x040fe20000410000 */
[----:B------:R-:W-:Y:S01]  /*0b60*/  SHF.L.U32 R157, R157, 0x10, RZ ;  /* 0x000000109d9d7819 */ /* 0x000fe200000006ff */
[----:B------:R-:W-:Y:S01]  /*0b70*/  FMUL.FTZ R214, R172, R155 ;  /* 0x0000009bacd67220 */ /* 0x000fe20000410000 */
[-C--:B------:R-:W-:Y:S01]  /*0b80*/  FMUL.FTZ R216, R216, R152.reuse ;  /* 0x00000098d8d87220 */ /* 0x080fe20000410000 */
[----:B------:R-:W-:Y:S01]  /*0b90*/  FADD.FTZ R153, RZ, R219 ;  /* 0x000000dbff997221 */ /* 0x000fe20000010000 */
[----:B------:R-:W-:Y:S01]  /*0ba0*/  FFMA.FTZ R155, R221, R219, RZ ;  /* 0x000000dbdd9b7223 */ /* 0x000fe200000100ff */
[----:B------:R-:W-:Y:S01]  /*0bb0*/  FFMA.FTZ R57, R218, R152, R57 ;  /* 0x00000098da397223 */ /* 0x000fe20000010039 */
[----:B------:R-:W-:Y:S01]  /*0bc0*/  FADD.FTZ R85, R85, R152 ;  /* 0x0000009855557221 */ /* 0x000fe20000010000 */
[-C--:B------:R-:W-:Y:S01]  /*0bd0*/  FMUL.FTZ R212, R212, R154.reuse ;  /* 0x0000009ad4d47220 */ /* 0x080fe20000410000 */
[----:B------:R-:W-:Y:S01]  /*0be0*/  FFMA.FTZ R59, R214, R154, R59 ;  /* 0x0000009ad63b7223 */ /* 0x000fe2000001003b */
[----:B------:R-:W-:Y:S01]  /*0bf0*/  FADD.FTZ R87, R87, R154 ;  /* 0x0000009a57577221 */ /* 0x000fe20000010000 */
        /* <DEDUP_REMOVED lines=16> */
[----:B------:R-:W-:Y:S01]  /*0d00*/  FADD.FTZ R84, R84, R156 ;  /* 0x0000009c54547221 */ /* 0x000fe20000010000 */
[----:B------:R-:W-:Y:S01]  /*0d10*/  FFMA.FTZ R56, R221, R156, R56 ;  /* 0x0000009cdd387223 */ /* 0x000fe20000010038 */
[----:B------:R-:W-:Y:S01]  /*0d20*/  FMUL.FTZ R210, R172, R161 ;  /* 0x000000a1acd27220 */ /* 0x000fe20000410000 */
[----:B------:R-:W-:Y:S01]  /*0d30*/  SHF.L.U32 R159, R159, 0x10, RZ ;  /* 0x000000109f9f7819 */ /* 0x000fe200000006ff */
[----:B------:R-:W-:Y:S01]  /*0d40*/  FADD.FTZ R209, -R220, R162 ;  /* 0x000000a2dcd17221 */ /* 0x000fe20000010100 */
        /* <DEDUP_REMOVED lines=27> */
.L_x_5102:
[----:B---34-:R-:W-:Y:S05]  /*0f00*/  BSYNC.RECONVERGENT B0 ;  /* 0x0000000000007941 */ /* 0x018fea0003800200 */
.L_x_5101:
[----:B------:R-:W-:Y:S04]  /*0f10*/  BSSY.RECONVERGENT B0, `(.L_x_5103) ;  /* 0x000005f000007945 */ /* 0x000fe80003800200 */
[----:B------:R-:W-:Y:S05]  /*0f20*/  @!P5 BRA `(.L_x_5104) ;  /* 0x000000040074d947 */ /* 0x000fea0003800000 */
[----:B------:R-:W0:Y:S08]  /*0f30*/  LDC.64 R194, c[0x0][0x3a8] ;  /* 0x0000ea00ffc27b82 */ /* 0x000e300000000a00 */
[----:B------:R-:W1:Y:S01]  /*0f40*/  LDC.64 R156, c[0x0][0x428] ;  /* 0x00010a00ff9c7b82 */ /* 0x000e620000000a00 */
[----:B------:R-:W-:-:S07]  /*0f50*/  ISETP.NE.U32.AND P0, PT, RZ, UR8, PT ;  /* 0x00000008ff007c0c */ /* 0x000fce000bf05070 */
[----:B------:R-:W2:Y:S01]  /*0f60*/  LDC.64 R190, c[0x0][0x3b0] ;  /* 0x0000ec00ffbe7b82 */ /* 0x000ea20000000a00 */
[----:B0-----:R-:W-:-:S05]  /*0f70*/  IMAD.WIDE.U32 R194, R223, 0x20, R194 ;  /* 0x00000020dfc27825 */ /* 0x001fca00078e00c2 */
[----:B------:R-:W3:Y:S01]  /*0f80*/  LDG.E.128 R152, desc[UR4][R194.64] ;  /* 0x00000004c2987981 */ /* 0x000ee2000c1e1d00 */
[----:B-1----:R-:W-:-:S03]  /*0f90*/  IMAD.WIDE.U32 R156, R223, 0x10, R156 ;  /* 0x00000010df9c7825 */ /* 0x002fc600078e009c */
[----:B------:R0:W4:Y:S04]  /*0fa0*/  LDG.E.128 R160, desc[UR4][R194.64+0x10] ;  /* 0x00001004c2a07981 */ /* 0x000128000c1e1d00 */
[----:B------:R-:W4:Y:S01]  /*0fb0*/  LDG.E.128 R156, desc[UR4][R156.64] ;  /* 0x000000049c9c7981 */ /* 0x000f22000c1e1d00 */
[----:B------:R-:W-:-:S13]  /*0fc0*/  ISETP.NE.AND.EX P0, PT, RZ, UR9, PT, P0 ;  /* 0x00000009ff007c0c */ /* 0x000fda000bf05300 */
        /* <DEDUP_REMOVED lines=9> */
[----:B0-----:R-:W-:Y:S01]  /*1060*/  SHF.L.U32 R192, R11, 0x10, RZ ;  /* 0x000000100bc07819 */ /* 0x001fe200000006ff */
[----:B--2---:R-:W-:-:S05]  /*1070*/  IMAD.WIDE.U32 R190, R223, 0x8, R190 ;  /* 0x00000008dfbe7825 */ /* 0x004fca00078e00be */
[----:B------:R0:W5:Y:S01]  /*1080*/  LDG.E.64 R230, desc[UR4][R190.64] ;  /* 0x00000004bee67981 */ /* 0x000162000c1e1b00 */
[----:B------:R-:W-:Y:S01]  /*1090*/  IADD3 R223, PT, PT, R223, 0x80, RZ ;  /* 0x00000080dfdf7810 */ /* 0x000fe20007ffe0ff */
[C---:B---3--:R-:W-:Y:S01]  /*10a0*/  FADD.FTZ R201, -R220.reuse, R154 ;  /* 0x0000009adcc97221 */ /* 0x048fe20000010100 */
[C---:B------:R-:W-:Y:S01]  /*10b0*/  FADD.FTZ R189, -R220.reuse, R153 ;  /* 0x00000099dcbd7221 */ /* 0x040fe20000010100 */
[C---:B------:R-:W-:Y:S01]  /*10c0*/  FADD.FTZ R155, -R220.reuse, R155 ;  /* 0x0000009bdc9b7221 */ /* 0x040fe20000010100 */
[----:B------:R-:W-:Y:S01]  /*10d0*/  FADD.FTZ R205, -R220, R152 ;  /* 0x00000098dccd7221 */ /* 0x000fe20000010100 */
[----:B----4-:R-:W-:Y:S02]  /*10e0*/  PRMT R154, R157, 0x7632, R154 ;  /* 0x000076329d9a7816 */ /* 0x010fe4000000009a */
[C---:B------:R-:W-:Y:S02]  /*10f0*/  PRMT R153, R156.reuse, 0x7632, R153 ;  /* 0x000076329c997816 */ /* 0x040fe40000000099 */
[----:B------:R-:W-:Y:S01]  /*1100*/  SHF.L.U32 R156, R156, 0x10, RZ ;  /* 0x000000109c9c7819 */ /* 0x000fe200000006ff */
[----:B-----5:R-:W-:Y:S01]  /*1110*/  FMUL.FTZ R198, R172, R155 ;  /* 0x0000009bacc67220 */ /* 0x020fe20000410000 */
[----:B------:R-:W-:Y:S01]  /*1120*/  SHF.L.U32 R154, R154, 0x10, RZ ;  /* 0x000000109a9a7819 */ /* 0x000fe200000006ff */
[----:B------:R-:W-:Y:S01]  /*1130*/  FADD.FTZ R161, -R220, R161 ;  /* 0x000000a1dca17221 */ /* 0x000fe20000010100 */
[----:B------:R-:W-:Y:S01]  /*1140*/  PRMT R194, R158, 0x7632, R194 ;  /* 0x000076329ec27816 */ /* 0x000fe200000000c2 */
[C---:B------:R-:W-:Y:S01]  /*1150*/  FMUL.FTZ R202, R172.reuse, R189 ;  /* 0x000000bdacca7220 */ /* 0x040fe20000410000 */
[----:B------:R-:W-:Y:S01]  /*1160*/  SHF.L.U32 R153, R153, 0x10, RZ ;  /* 0x0000001099997819 */ /* 0x000fe200000006ff */
[----:B------:R-:W-:Y:S01]  /*1170*/  FMUL.FTZ R205, R172, R205 ;  /* 0x000000cdaccd7220 */ /* 0x000fe20000410000 */
[----:B------:R-:W-:Y:S01]  /*1180*/  FMUL.FTZ R203, R203, R156 ;  /* 0x0000009ccbcb7220 */ /* 0x000fe20000410000 */
[-C--:B------:R-:W-:Y:S01]  /*1190*/  FMUL.FTZ R196, R196, R154.reuse ;  /* 0x0000009ac4c47220 */ /* 0x080fe20000410000 */
[----:B------:R-:W-:Y:S01]  /*11a0*/  FFMA.FTZ R95, R198, R154, R95 ;  /* 0x0000009ac65f7223 */ /* 0x000fe2000001005f */
[----:B------:R-:W-:Y:S01]  /*11b0*/  FADD.FTZ R131, R131, R154 ;  /* 0x0000009a83837221 */ /* 0x000fe20000010000 */
[----:B------:R-:W-:Y:S01]  /*11c0*/  SHF.L.U32 R154, R194, 0x10, RZ ;  /* 0x00000010c29a7819 */ /* 0x000fe200000006ff */
[-C--:B------:R-:W-:Y:S01]  /*11d0*/  FMUL.FTZ R200, R200, R153.reuse ;  /* 0x00000099c8c87220 */ /* 0x080fe20000410000 */
[----:B------:R-:W-:Y:S01]  /*11e0*/  SHF.L.U32 R157, R157, 0x10, RZ ;  /* 0x000000109d9d7819 */ /* 0x000fe200000006ff */
[----:B------:R-:W-:Y:S01]  /*11f0*/  FFMA.FTZ R93, R202, R153, R93 ;  /* 0x00000099ca5d7223 */ /* 0x000fe2000001005d */
[----:B------:R-:W-:Y:S01]  /*1200*/  FADD.FTZ R129, R129, R153 ;  /* 0x0000009981817221 */ /* 0x000fe20000010000 */
[----:B------:R-:W-:Y:S01]  /*1210*/  FMUL.FTZ R194, R172, R161 ;  /* 0x000000a1acc27220 */ /* 0x000fe20000410000 */
[----:B------:R-:W-:Y:S01]  /*1220*/  FADD.FTZ R227, R227, R203 ;  /* 0x000000cbe3e37221 */ /* 0x000fe20000010000 */
[C---:B------:R-:W-:Y:S01]  /*1230*/  FFMA.FTZ R153, R205.reuse, R203, R226 ;  /* 0x000000cbcd997223 */ /* 0x040fe200000100e2 */
[----:B------:R-:W-:Y:S01]  /*1240*/  FADD.FTZ R128, R128, R156 ;  /* 0x0000009c80807221 */ /* 0x000fe20000010000 */
[----:B------:R-:W-:Y:S01]  /*1250*/  FFMA.FTZ R92, R205, R156, R92 ;  /* 0x0000009ccd5c7223 */ /* 0x000fe2000001005c */
[-C--:B------:R-:W-:Y:S01]  /*1260*/  FMUL.FTZ R192, R192, R154.reuse ;  /* 0x0000009ac0c07220 */ /* 0x080fe20000410000 */
[----:B------:R-:W-:Y:S01]  /*1270*/  FADD.FTZ R133, R133, R154 ;  /* 0x0000009a85857221 */ /* 0x000fe20000010000 */
        /* <DEDUP_REMOVED lines=8> */
[----:B------:R-:W-:Y:S01]  /*1300*/  PRMT R152, R159, 0x7632, R152 ;  /* 0x000076329f987816 */ /* 0x000fe20000000098 */
[----:B------:R-:W-:Y:S01]  /*1310*/  FFMA.FTZ R155, R201, R199, R156 ;  /* 0x000000c7c99b7223 */ /* 0x000fe2000001009c */
[----:B------:R-:W-:Y:S01]  /*1320*/  FMUL.FTZ R197, R172, R197 ;  /* 0x000000c5acc57220 */ /* 0x000fe20000410000 */
[----:B------:R-:W-:Y:S01]  /*1330*/  FMUL.FTZ R195, R195, R158 ;  /* 0x0000009ec3c37220 */ /* 0x000fe20000410000 */
[----:B------:R-:W-:Y:S01]  /*1340*/  SHF.L.U32 R156, R152, 0x10, RZ ;  /* 0x00000010989c7819 */ /* 0x000fe200000006ff */
        /* <DEDUP_REMOVED lines=10> */
[----:B------:R-:W-:Y:S01]  /*13f0*/  FADD.FTZ R163, -R220, R163 ;  /* 0x000000a3dca37221 */ /* 0x000fe20000010100 */
[----:B0-----:R-:W-:Y:S01]  /*1400*/  FMUL.FTZ R191, R158, R159 ;  /* 0x0000009f9ebf7220 */ /* 0x001fe20000410000 */
        /* <DEDUP_REMOVED lines=15> */
.L_x_5104:
[----:B------:R-:W-:Y:S05]  /*1500*/  BSYNC.RECONVERGENT B0 ;  /* 0x0000000000007941 */ /* 0x000fea0003800200 */
.L_x_5103:
[----:B------:R-:W-:Y:S04]  /*1510*/  BSSY.RECONVERGENT B0, `(.L_x_5105) ;  /* 0x000005f000007945 */ /* 0x000fe80003800200 */
[----:B------:R-:W-:Y:S05]  /*1520*/  @!P4 BRA `(.L_x_5106) ;  /* 0x000000040074c947 */ /* 0x000fea0003800000 */
[----:B------:R-:W0:Y:S08]  /*1530*/  LDC.64 R158, c[0x0][0x3a8] ;  /* 0x0000ea00ff9e7b82 */ /* 0x000e300000000a00 */
[----:B------:R-:W1:Y:S08]  /*1540*/  LDC.64 R28, c[0x0][0x428] ;  /* 0x00010a00ff1c7b82 */ /* 0x000e700000000a00 */
[----:B------:R-:W2:Y:S01]  /*1550*/  LDC.64 R224, c[0x0][0x3b0] ;  /* 0x0000ec00ffe07b82 */ /* 0x000ea20000000a00 */
[----:B0-----:R-:W-:-:S05]  /*1560*/  IMAD.WIDE.U32 R158, R223, 0x20, R158 ;  /* 0x00000020df9e7825 */ /* 0x001fca00078e009e */
[----:B------:R-:W3:Y:S01]  /*1570*/  LDG.E.128 R24, desc[UR4][R158.64] ;  /* 0x000000049e187981 */ /* 0x000ee2000c1e1d00 */
[----:B-1----:R-:W-:-:S03]  /*1580*/  IMAD.WIDE.U32 R28, R223, 0x10, R28 ;  /* 0x00000010df1c7825 */ /* 0x002fc600078e001c */
[----:B------:R0:W4:Y:S04]  /*1590*/  LDG.E.128 R152, desc[UR4][R158.64+0x10] ;  /* 0x000010049e987981 */ /* 0x000128000c1e1d00 */
[----:B------:R-:W4:Y:S01]  /*15a0*/  LDG.E.128 R28, desc[UR4][R28.64] ;  /* 0x000000041c1c7981 */ /* 0x000f22000c1e1d00 */
[----:B--2---:R-:W-:-:S06]  /*15b0*/  IMAD.WIDE.U32 R224, R223, 0x8, R224 ;  /* 0x00000008dfe07825 */ /* 0x004fcc00078e00e0 */
[----:B------:R-:W5:Y:S01]  /*15c0*/  LDG.E.64 R224, desc[UR4][R224.64] ;  /* 0x00000004e0e07981 */ /* 0x000f62000c1e1b00 */
[----:B------:R-:W-:-:S04]  /*15d0*/  ISETP.NE.U32.AND P0, PT, RZ, UR8, PT ;  /* 0x00000008ff007c0c */ /* 0x000fc8000bf05070 */
[----:B------:R-:W-:-:S13]  /*15e0*/  ISETP.NE.AND.EX P0, PT, RZ, UR9, PT, P0 ;  /* 0x00000009ff007c0c */ /* 0x000fda000bf05300 */
[----:B------:R-:W1:Y:S01]  /*15f0*/  @P0 LDC.64 R156, c[0x0][0x438] ;  /* 0x00010e00ff9c0b82 */ /* 0x000e620000000a00 */
[----:B------:R-:W-:Y:S02]  /*1600*/  SHF.L.U32 R164, R46, 0x10, RZ ;  /* 0x000000102ea47819 */ /* 0x000fe400000006ff */
[----:B------:R-:W-:Y:S01]  /*1610*/  SHF.L.U32 R168, R47, 0x10, RZ ;  /* 0x000000102fa87819 */ /* 0x000fe200000006ff */
[----:B-1----:R-:W-:-:S05]  /*1620*/  @P0 IMAD.WIDE.U32 R156, R223, 0x20, R156 ;  /* 0x00000020df9c0825 */ /* 0x002fca00078e009c */
[----:B------:R-:W5:Y:S04]  /*1630*/  @P0 LDG.E.128 R136, desc[UR4][R156.64] ;  /* 0x000000049c880981 */ /* 0x000f68000c1e1d00 */
[----:B------:R1:W5:Y:S01]  /*1640*/  @P0 LDG.E.128 R140, desc[UR4][R156.64+0x10] ;  /* 0x000010049c8c0981 */ /* 0x000362000c1e1d00 */
[----:B------:R-:W-:Y:S01]  /*1650*/  IADD3 R223, PT, PT, R223, 0x80, RZ ;  /* 0x00000080dfdf7810 */ /* 0x000fe20007ffe0ff */
[C---:B---3--:R-:W-:Y:S01]  /*1660*/  FADD.FTZ R163, -R220.reuse, R24 ;  /* 0x00000018dca37221 */ /* 0x048fe20000010100 */
[C---:B------:R-:W-:Y:S01]  /*1670*/  FADD.FTZ R165, -R220.reuse, R25 ;  /* 0x00000019dca57221 */ /* 0x040fe20000010100 */
[C---:B------:R-:W-:Y:S01]  /*1680*/  FADD.FTZ R167, -R220.reuse, R26 ;  /* 0x0000001adca77221 */ /* 0x040fe20000010100 */
[----:B------:R-:W-:Y:S01]  /*1690*/  FADD.FTZ R171, -R220, R27 ;  /* 0x0000001bdcab7221 */ /* 0x000fe20000010100 */
[----:B------:R-:W-:Y:S01]  /*16a0*/  SHF.L.U32 R26, R44, 0x10, RZ ;  /* 0x000000102c1a7819 */ /* 0x000fe200000006ff */
[----:B-----5:R-:W-:Y:S01]  /*16b0*/  FMUL.FTZ R25, R172, R163 ;  /* 0x000000a3ac197220 */ /* 0x020fe20000410000 */
[----:B----4-:R-:W-:-:S02]  /*16c0*/  PRMT R24, R28, 0x7632, R24 ;  /* 0x000076321c187816 */ /* 0x010fc40000000018 */
[----:B------:R-:W-:Y:S02]  /*16d0*/  SHF.L.U32 R27, R28, 0x10, RZ ;  /* 0x000000101c1b7819 */ /* 0x000fe400000006ff */
[C---:B0-----:R-:W-:Y:S02]  /*16e0*/  PRMT R158, R29.reuse, 0x7632, R158 ;  /* 0x000076321d9e7816 */ /* 0x041fe4000000009e */
[----:B------:R-:W-:Y:S02]  /*16f0*/  SHF.L.U32 R159, R29, 0x10, RZ ;  /* 0x000000101d9f7819 */ /* 0x000fe400000006ff */
[----:B------:R-:W-:Y:S02]  /*1700*/  SHF.L.U32 R28, R17, 0x10, RZ ;  /* 0x00000010111c7819 */ /* 0x000fe400000006ff */
[----:B------:R-:W-:Y:S01]  /*1710*/  SHF.L.U32 R29, R24, 0x10, RZ ;  /* 0x00000010181d7819 */ /* 0x000fe200000006ff */
[----:B------:R-:W-:Y:S01]  /*1720*/  FMUL.FTZ R24, R172, R165 ;  /* 0x000000a5ac187220 */ /* 0x000fe20000410000 */
[----:B------:R-:W-:Y:S01]  /*1730*/  FADD.FTZ R153, -R220, R153 ;  /* 0x00000099dc997221 */ /* 0x000fe20000010100 */
[-C--:B------:R-:W-:Y:S01]  /*1740*/  FMUL.FTZ R26, R26, R27.reuse ;  /* 0x0000001b1a1a7220 */ /* 0x080fe20000410000 */
[----:B------:R-:W-:Y:S01]  /*1750*/  PRMT R160, R30, 0x7632, R160 ;  /* 0x000076321ea07816 */ /* 0x000fe200000000a0 */
[----:B------:R-:W-:Y:S01]  /*1760*/  FADD.FTZ R100, R100, R27 ;  /* 0x0000001b64647221 */ /* 0x000fe20000010000 */
[----:B------:R-:W-:Y:S01]  /*1770*/  SHF.L.U32 R161, R30, 0x10, RZ ;  /* 0x000000101ea17819 */ /* 0x000fe200000006ff */
[----:B------:R-:W-:Y:S01]  /*1780*/  FFMA.FTZ R68, R25, R27, R68 ;  /* 0x0000001b19447223 */ /* 0x000fe20000010044 */
[-C--:B------:R-:W-:Y:S01]  /*1790*/  FMUL.FTZ R27, R28, R29.reuse ;  /* 0x0000001d1c1b7220 */ /* 0x080fe20000410000 */
[----:B------:R-:W-:Y:S01]  /*17a0*/  FFMA.FTZ R69, R24, R29, R69 ;  /* 0x0000001d18457223 */ /* 0x000fe20000010045 */
[----:B------:R-:W-:Y:S01]  /*17b0*/  FADD.FTZ R101, R101, R29 ;  /* 0x0000001d65657221 */ /* 0x000fe20000010000 */
[----:B------:R-:W-:Y:S01]  /*17c0*/  SHF.L.U32 R30, R45, 0x10, RZ ;  /* 0x000000102d1e7819 */ /* 0x000fe200000006ff */
[----:B------:R-:W-:Y:S01]  /*17d0*/  FADD.FTZ R235, -R220, R152 ;  /* 0x00000098dceb7221 */ /* 0x000fe20000010100 */
[C---:B------:R-:W-:Y:S01]  /*17e0*/  FMUL.FTZ R29, R172.reuse, R167 ;  /* 0x000000a7ac1d7220 */ /* 0x040fe20000410000 */
[----:B------:R-:W-:Y:S01]  /*17f0*/  FMUL.FTZ R166, R172, R153 ;  /* 0x00000099aca67220 */ /* 0x000fe20000410000 */
[----:B------:R-:W-:Y:S01]  /*1800*/  FADD.FTZ R152, R227, R26 ;  /* 0x0000001ae3987221 */ /* 0x000fe20000010000 */
[----:B------:R-:W-:Y:S01]  /*1810*/  FFMA.FTZ R153, R25, R26, R226 ;  /* 0x0000001a19997223 */ /* 0x000fe200000100e2 */
[C---:B-1----:R-:W-:Y:S01]  /*1820*/  PRMT R156, R31.reuse, 0x7632, R156 ;  /* 0x000076321f9c7816 */ /* 0x042fe2000000009c */
[-C--:B------:R-:W-:Y:S01]  /*1830*/  FMUL.FTZ R30, R30, R159.reuse ;  /* 0x0000009f1e1e7220 */ /* 0x080fe20000410000 */
[----:B------:R-:W-:Y:S01]  /*1840*/  SHF.L.U32 R157, R31, 0x10, RZ ;  /* 0x000000101f9d7819 */ /* 0x000fe200000006ff */
[----:B------:R-:W-:Y:S01]  /*1850*/  FADD.FTZ R102, R102, R159 ;  /* 0x0000009f66667221 */ /* 0x000fe20000010000 */
[----:B------:R-:W-:Y:S01]  /*1860*/  FFMA.FTZ R70, R29, R159, R70 ;  /* 0x0000009f1d467223 */ /* 0x000fe20000010046 */
[----:B------:R-:W-:Y:S01]  /*1870*/  SHF.L.U32 R31, R16, 0x10, RZ ;  /* 0x00000010101f7819 */ /* 0x000fe200000006ff */
[----:B------:R-:W-:Y:S01]  /*1880*/  FADD.FTZ R159, R152, R27 ;  /* 0x0000001b989f7221 */ /* 0x000fe20000010000 */
[----:B------:R-:W-:Y:S01]  /*1890*/  SHF.L.U32 R158, R158, 0x10, RZ ;  /* 0x000000109e9e7819 */ /* 0x000fe200000006ff */
[----:B------:R-:W-:Y:S01]  /*18a0*/  FFMA.FTZ R152, R24, R27, R153 ;  /* 0x0000001b18987223 */ /* 0x000fe20000010099 */
[----:B------:R-:W-:Y:S01]  /*18b0*/  FADD.FTZ R169, -R220, R154 ;  /* 0x0000009adca97221 */ /* 0x000fe20000010100 */
[C---:B------:R-:W-:Y:S01]  /*18c0*/  FMUL.FTZ R28, R172.reuse, R171 ;  /* 0x000000abac1c7220 */ /* 0x040fe20000410000 */
[----:B------:R-:W-:Y:S01]  /*18d0*/  FADD.FTZ R154, R159, R30 ;  /* 0x0000001e9f9a7221 */ /* 0x000fe20000010000 */
[----:B------:R-:W-:Y:S01]  /*18e0*/  FMUL.FTZ R31, R31, R158 ;  /* 0x0000009e1f1f7220 */ /* 0x000fe20000410000 */
        /* <DEDUP_REMOVED lines=9> */
[----:B------:R-:W-:Y:S01]  /*1980*/  FADD.FTZ R154, R159, R164 ;  /* 0x000000a49f9a7221 */ /* 0x000fe20000010000 */
[----:B------:R-:W-:Y:S01]  /*1990*/  FFMA.FTZ R153, R165, R164, R152 ;  /* 0x000000a4a5997223 */ /* 0x000fe20000010098 */
[----:B------:R-:W-:Y:S01]  /*19a0*/  SHF.L.U32 R171, R14, 0x10, RZ ;  /* 0x000000100eab7819 */ /* 0x000fe200000006ff */
[----:B------:R-:W-:Y:S01]  /*19b0*/  FMUL.FTZ R170, R172, R155 ;  /* 0x0000009bacaa7220 */ /* 0x000fe20000410000 */
[----:B------:R-:W-:Y:S01]  /*19c0*/  SHF.L.U32 R156, R156, 0x10, RZ ;  /* 0x000000109c9c7819 */ /* 0x000fe200000006ff */
[----:B------:R-:W-:Y:S01]  /*19d0*/  FMUL.FTZ R168, R168, R157 ;  /* 0x0000009da8a87220 */ /* 0x000fe20000410000 */
[----:B------:R-:W-:Y:S01]  /*19e0*/  FMUL.FTZ R169, R172, R169 ;  /* 0x000000a9aca97220 */ /* 0x000fe20000410000 */
[----:B------:R-:W-:Y:S01]  /*19f0*/  FADD.FTZ R155, R154, R167 ;  /* 0x000000a79a9b7221 */ /* 0x000fe20000010000 */
[----:B------:R-:W-:Y:S01]  /*1a00*/  FFMA.FTZ R152, R166, R167, R153 ;  /* 0x000000a7a6987223 */ /* 0x000fe20000010099 */
[----:B------:R-:W-:-:S02]  /*1a10*/  FMUL.FTZ R171, R171, R156 ;  /* 0x0000009cabab7220 */ /* 0x000fc40000410000 */
        /* <DEDUP_REMOVED lines=14> */
.L_x_5106:
[----:B------:R-:W-:Y:S05]  /*1b00*/  BSYNC.RECONVERGENT B0 ;  /* 0x0000000000007941 */ /* 0x000fea0003800200 */
.L_x_5105:
        /* <DEDUP_REMOVED lines=9> */
[----:B0-----:R-:W-:-:S07]  /*1ba0*/  IMAD.WIDE.U32 R176, R223, 0x20, R176 ;  /* 0x00000020dfb07825 */ /* 0x001fce00078e00b0 */
[----:B------:R-:W0:Y:S01]  /*1bb0*/  LDC.64 R174, c[0x0][0x3b0] ;  /* 0x0000ec00ffae7b82 */ /* 0x000e220000000a00 */
[----:B------:R-:W3:Y:S01]  /*1bc0*/  LDG.E.128 R156, desc[UR4][R176.64+0x10] ;  /* 0x00001004b09c7981 */ /* 0x000ee2000c1e1d00 */
[----:B-1----:R-:W-:-:S06]  /*1bd0*/  IMAD.WIDE.U32 R160, R223, 0x10, R160 ;  /* 0x00000010dfa07825 */ /* 0x002fcc00078e00a0 */
[----:B------:R-:W4:Y:S01]  /*1be0*/  LDG.E.128 R160, desc[UR4][R160.64] ;  /* 0x00000004a0a07981 */ /* 0x000f22000c1e1d00 */
[----:B--2---:R-:W-:-:S03]  /*1bf0*/  @P0 IMAD.WIDE.U32 R178, R223, 0x20, R152 ;  /* 0x00000020dfb20825 */ /* 0x004fc600078e0098 */
[----:B------:R1:W2:Y:S04]  /*1c00*/  LDG.E.128 R152, desc[UR4][R176.64] ;  /* 0x00000004b0987981 */ /* 0x0002a8000c1e1d00 */
[----:B------:R-:W5:Y:S01]  /*1c10*/  @P0 LDG.E.128 R144, desc[UR4][R178.64] ;  /* 0x00000004b2900981 */ /* 0x000f62000c1e1d00 */
[----:B0-----:R-:W-:-:S03]  /*1c20*/  IMAD.WIDE.U32 R174, R223, 0x8, R174 ;  /* 0x00000008dfae7825 */ /* 0x001fc600078e00ae */
[----:B------:R-:W5:Y:S01]  /*1c30*/  @P0 LDG.E.128 R148, desc[UR4][R178.64+0x10] ;  /* 0x00001004b2940981 */ /* 0x000f62000c1e1d00 */
[----:B-1----:R-:W-:-:S03]  /*1c40*/  SHF.L.U32 R176, R48, 0x10, RZ ;  /* 0x0000001030b07819 */ /* 0x002fc600000006ff */
[----:B------:R0:W5:Y:S01]  /*1c50*/  LDG.E.64 R228, desc[UR4][R174.64] ;  /* 0x00000004aee47981 */ /* 0x000162000c1e1b00 */
[----:B------:R-:W-:Y:S02]  /*1c60*/  SHF.L.U32 R180, R49, 0x10, RZ ;  /* 0x0000001031b47819 */ /* 0x000fe400000006ff */
[----:B0-----:R-:W-:Y:S02]  /*1c70*/  SHF.L.U32 R175, R21, 0x10, RZ ;  /* 0x0000001015af7819 */ /* 0x001fe400000006ff */
[----:B------:R-:W-:Y:S02]  /*1c80*/  SHF.L.U32 R182, R50, 0x10, RZ ;  /* 0x0000001032b67819 */ /* 0x000fe400000006ff */
[----:B------:R-:W-:Y:S01]  /*1c90*/  SHF.L.U32 R186, R51, 0x10, RZ ;  /* 0x0000001033ba7819 */ /* 0x000fe200000006ff */
[C-C-:B---3--:R-:W-:Y:S01]  /*1ca0*/  FADD.FTZ R187, -R220.reuse, R156.reuse ;  /* 0x0000009cdcbb7221 */ /* 0x148fe20000010100 */
[C---:B------:R-:W-:Y:S01]  /*1cb0*/  FADD.FTZ R237, -R220.reuse, R157 ;  /* 0x0000009ddced7221 */ /* 0x040fe20000010100 */
[----:B----4-:R-:W-:Y:S01]  /*1cc0*/  PRMT R156, R161, 0x7632, R156 ;  /* 0x00007632a19c7816 */ /* 0x010fe2000000009c */
[C---:B--2---:R-:W-:Y:S01]  /*1cd0*/  FADD.FTZ R179, -R220.reuse, R153 ;  /* 0x00000099dcb37221 */ /* 0x044fe20000010100 */
[----:B------:R-:W-:Y:S01]  /*1ce0*/  FADD.FTZ R183, -R220, R155 ;  /* 0x0000009bdcb77221 */ /* 0x000fe20000010100 */
[----:B------:R-:W-:-:S02]  /*1cf0*/  PRMT R153, R160, 0x7632, R153 ;  /* 0x00007632a0997816 */ /* 0x000fc40000000099 */
[----:B------:R-:W-:Y:S01]  /*1d00*/  SHF.L.U32 R155, R160, 0x10, RZ ;  /* 0x00000010a09b7819 */ /* 0x000fe200000006ff */
[C---:B------:R-:W-:Y:S01]  /*1d10*/  FADD.FTZ R173, -R220.reuse, R152 ;  /* 0x00000098dcad7221 */ /* 0x040fe20000010100 */
[----:B------:R-:W-:Y:S01]  /*1d20*/  FADD.FTZ R181, -R220, R154 ;  /* 0x0000009adcb57221 */ /* 0x000fe20000010100 */
[----:B------:R-:W-:Y:S01]  /*1d30*/  SHF.L.U32 R154, R153, 0x10, RZ ;  /* 0x00000010999a7819 */ /* 0x000fe200000006ff */
[----:B-----5:R-:W-:Y:S01]  /*1d40*/  FMUL.FTZ R174, R172, R179 ;  /* 0x000000b3acae7220 */ /* 0x020fe20000410000 */
[----:B------:R-:W-:Y:S01]  /*1d50*/  FMUL.FTZ R176, R176, R155 ;  /* 0x0000009bb0b07220 */ /* 0x000fe20000410000 */
[----:B------:R-:W-:Y:S01]  /*1d60*/  SHF.L.U32 R179, R20, 0x10, RZ ;  /* 0x0000001014b37819 */ /* 0x000fe200000006ff */
[----:B------:R-:W-:Y:S01]  /*1d70*/  FMUL.FTZ R173, R172, R173 ;  /* 0x000000adacad7220 */ /* 0x000fe20000410000 */
[----:B------:R-:W-:Y:S01]  /*1d80*/  SHF.L.U32 R156, R156, 0x10, RZ ;  /* 0x000000109c9c7819 */ /* 0x000fe200000006ff */
[----:B------:R-:W-:Y:S01]  /*1d90*/  FMUL.FTZ R178, R172, R183 ;  /* 0x000000b7acb27220 */ /* 0x000fe20000410000 */
[----:B------:R-:W-:Y:S01]  /*1da0*/  PRMT R157, R162, 0x7632, R157 ;  /* 0x00007632a29d7816 */ /* 0x000fe2000000009d */
[-C--:B------:R-:W-:Y:S01]  /*1db0*/  FMUL.FTZ R175, R175, R154.reuse ;  /* 0x0000009aafaf7220 */ /* 0x080fe20000410000 */
[----:B------:R-:W-:Y:S01]  /*1dc0*/  SHF.L.U32 R161, R161, 0x10, RZ ;  /* 0x00000010a1a17819 */ /* 0x000fe200000006ff */
[----:B------:R-:W-:Y:S01]  /*1dd0*/  FFMA.FTZ R77, R174, R154, R77 ;  /* 0x0000009aae4d7223 */ /* 0x000fe2000001004d */
[----:B------:R-:W-:Y:S01]  /*1de0*/  FADD.FTZ R109, R109, R154 ;  /* 0x0000009a6d6d7221 */ /* 0x000fe20000010000 */
[----:B------:R-:W-:Y:S01]  /*1df0*/  FADD.FTZ R154, R227, R176 ;  /* 0x000000b0e39a7221 */ /* 0x000fe20000010000 */
[-C--:B------:R-:W-:Y:S01]  /*1e00*/  FMUL.FTZ R179, R179, R156.reuse ;  /* 0x0000009cb3b37220 */ /* 0x080fe20000410000 */
[----:B------:R-:W-:Y:S01]  /*1e10*/  FFMA.FTZ R79, R178, R156, R79 ;  /* 0x0000009cb24f7223 */ /* 0x000fe2000001004f */
[----:B------:R-:W-:Y:S01]  /*1e20*/  FADD.FTZ R111, R111, R156 ;  /* 0x0000009c6f6f7221 */ /* 0x000fe20000010000 */
[----:B------:R-:W-:Y:S01]  /*1e30*/  FFMA.FTZ R153, R173, R176, R226 ;  /* 0x000000b0ad997223 */ /* 0x000fe200000100e2 */
[----:B------:R-:W-:Y:S01]  /*1e40*/  SHF.L.U32 R183, R19, 0x10, RZ ;  /* 0x0000001013b77819 */ /* 0x000fe200000006ff */
[----:B------:R-:W-:Y:S01]  /*1e50*/  FADD.FTZ R108, R108, R155 ;  /* 0x0000009b6c6c7221 */ /* 0x000fe20000010000 */
[----:B------:R-:W-:Y:S01]  /*1e60*/  SHF.L.U32 R156, R157, 0x10, RZ ;  /* 0x000000109d9c7819 */ /* 0x000fe200000006ff */
[----:B------:R-:W-:Y:S01]  /*1e70*/  FFMA.FTZ R76, R173, R155, R76 ;  /* 0x0000009bad4c7223 */ /* 0x000fe2000001004c */
[----:B------:R-:W-:Y:S01]  /*1e80*/  FMUL.FTZ R184, R172, R237 ;  /* 0x000000edacb87220 */ /* 0x000fe20000410000 */
[----:B------:R-:W-:Y:S01]  /*1e90*/  FMUL.FTZ R180, R180, R161 ;  /* 0x000000a1b4b47220 */ /* 0x000fe20000410000 */
[----:B------:R-:W-:Y:S01]  /*1ea0*/  FADD.FTZ R155, R154, R175 ;  /* 0x000000af9a9b7221 */ /* 0x000fe20000010000 */
[----:B------:R-:W-:Y:S01]  /*1eb0*/  FMUL.FTZ R177, R172, R181 ;  /* 0x000000b5acb17220 */ /* 0x000fe20000410000 */
[----:B------:R-:W-:Y:S01]  /*1ec0*/  FFMA.FTZ R154, R174, R175, R153 ;  /* 0x000000afae9a7223 */ /* 0x000fe20000010099 */
[----:B------:R-:W-:Y:S01]  /*1ed0*/  SHF.L.U32 R223, R162, 0x10, RZ ;  /* 0x00000010a2df7819 */ /* 0x000fe200000006ff */
[-C--:B------:R-:W-:Y:S01]  /*1ee0*/  FMUL.FTZ R183, R183, R156.reuse ;  /* 0x0000009cb7b77220 */ /* 0x080fe20000410000 */
[----:B------:R-:W-:Y:S01]  /*1ef0*/  FFMA.FTZ R81, R184, R156, R81 ;  /* 0x0000009cb8517223 */ /* 0x000fe20000010051 */
[----:B------:R-:W-:Y:S01]  /*1f00*/  FADD.FTZ R113, R113, R156 ;  /* 0x0000009c71717221 */ /* 0x000fe20000010000 */
[----:B------:R-:W-:Y:S01]  /*1f10*/  FADD.FTZ R156, R155, R180 ;  /* 0x000000b49b9c7221 */ /* 0x000fe20000010000 */
[----:B------:R-:W-:Y:S01]  /*1f20*/  FFMA.FTZ R153, R177, R180, R154 ;  /* 0x000000b4b1997223 */ /* 0x000fe2000001009a */
[----:B------:R-:W-:Y:S01]  /*1f30*/  PRMT R152, R163, 0x7632, R152 ;  /* 0x00007632a3987816 */ /* 0x000fe20000000098 */
[----:B------:R-:W-:Y:S01]  /*1f40*/  FMUL.FTZ R182, R182, R223 ;  /* 0x000000dfb6b67220 */ /* 0x000fe20000410000 */
[----:B------:R-:W-:Y:S01]  /*1f50*/  FADD.FTZ R155, R156, R179 ;  /* 0x000000b39c9b7221 */ /* 0x000fe20000010000 */
[----:B------:R-:W-:Y:S01]  /*1f60*/  FMUL.FTZ R181, R172, R187 ;  /* 0x000000bbacb57220 */ /* 0x000fe20000410000 */
[----:B------:R-:W-:Y:S01]  /*1f70*/  FFMA.FTZ R154, R178, R179, R153 ;  /* 0x000000b3b29a7223 */ /* 0x000fe20000010099 */
[----:B------:R-:W-:Y:S01]  /*1f80*/  SHF.L.U32 R156, R152, 0x10, RZ ;  /* 0x00000010989c7819 */ /* 0x000fe200000006ff */
[----:B------:R-:W-:Y:S01]  /*1f90*/  FADD.FTZ R152, R155, R182 ;  /* 0x000000b69b987221 */ /* 0x000fe20000010000 */
[----:B------:R-:W-:Y:S01]  /*1fa0*/  SHF.L.U32 R163, R163, 0x10, RZ ;  /* 0x00000010a3a37819 */ /* 0x000fe200000006ff */
[----:B------:R-:W-:Y:S01]  /*1fb0*/  FADD.FTZ R185, -R220, R158 ;  /* 0x0000009edcb97221 */ /* 0x000fe20000010100 */
[----:B------:R-:W-:Y:S01]  /*1fc0*/  FFMA.FTZ R153, R181, R182, R154 ;  /* 0x000000b6b5997223 */ /* 0x000fe2000001009a */
[----:B------:R-:W-:Y:S01]  /*1fd0*/  SHF.L.U32 R187, R18, 0x10, RZ ;  /* 0x0000001012bb7819 */ /* 0x000fe200000006ff */
[----:B------:R-:W-:Y:S01]  /*1fe0*/  FADD.FTZ R155, R152, R183 ;  /* 0x000000b7989b7221 */ /* 0x000fe20000010000 */
[----:B------:R-:W-:Y:S01]  /*1ff0*/  FADD.FTZ R159, -R220, R159 ;  /* 0x0000009fdc9f7221 */ /* 0x000fe20000010100 */
[----:B------:R-:W-:Y:S01]  /*2000*/  FMUL.FTZ R185, R172, R185 ;  /* 0x000000b9acb97220 */ /* 0x000fe20000410000 */
[----:B------:R-:W-:Y:S01]  /*2010*/  FMUL.FTZ R186, R186, R163 ;  /* 0x000000a3baba7220 */ /* 0x000fe20000410000 */
        /* <DEDUP_REMOVED lines=15> */
.L_x_5108:
[----:B------:R-:W-:Y:S05]  /*2110*/  BSYNC.RECONVERGENT B0 ;  /* 0x0000000000007941 */ /* 0x000fea0003800200 */
.L_x_5107:
        /* <DEDUP_REMOVED lines=28> */
[----:B------:R0:W-:Y:S01]  /*22e0*/  @!P6 STS.64 [R220], R160 ;  /* 0x000000a0dc00e388 */ /* 0x0001e20000000a00 */
[----:B------:R-:W-:-:S13]  /*22f0*/  ISETP.NE.AND P6, PT, R23, RZ, PT ;  /* 0x000000ff1700720c */ /* 0x000fda0003fc5270 */
[----:B------:R-:W1:Y:S02]  /*2300*/  @P6 LDC.64 R152, c[0x0][0x3e0] ;  /* 0x0000f800ff986b82 */ /* 0x000e640000000a00 */
[----:B-1----:R-:W-:-:S06]  /*2310*/  @P6 IMAD.WIDE R162, R5, 0x2, R152 ;  /* 0x0000000205a26825 */ /* 0x002fcc00078e0298 */
[----:B------:R-:W2:Y:S01]  /*2320*/  @P6 LDG.E.U16 R162, desc[UR4][R162.64] ;  /* 0x00000004a2a26981 */ /* 0x000ea2000c1e1500 */
[C---:B------:R-:W-:Y:S01]  /*2330*/  @!P1 IADD3 R223, PT, PT, R222.reuse, 0x4000, RZ ;  /* 0x00004000dedf9810 */ /* 0x040fe20007ffe0ff */
[----:B------:R-:W-:Y:S01]  /*2340*/  UISETP.NE.U32.AND UP0, UPT, UR8, URZ, UPT ;  /* 0x000000ff0800728c */ /* 0x000fe2000bf05070 */
[C---:B------:R-:W-:Y:S01]  /*2350*/  IADD3 R156, PT, PT, R222.reuse, 0x4030, RZ ;  /* 0x00004030de9c7810 */ /* 0x040fe20007ffe0ff */
[----:B------:R-:W-:Y:S01]  /*2360*/  BAR.SYNC.DEFER_BLOCKING 0x0 ;  /* 0x0000000000007b1d */ /* 0x000fe20000010000 */
[----:B------:R-:W-:Y:S01]  /*2370*/  @!P1 IADD3 R156, PT, PT, R222, 0x4010, RZ ;  /* 0x00004010de9c9810 */ /* 0x000fe20007ffe0ff */
[----:B------:R-:W-:Y:S01]  /*2380*/  UISETP.NE.AND.EX UP0, UPT, UR9, URZ, UPT, UP0 ;  /* 0x000000ff0900728c */ /* 0x000fe2000bf05300 */
[----:B------:R-:W-:Y:S01]  /*2390*/  ISETP.NE.AND P0, PT, RZ, UR7, PT ;  /* 0x00000007ff007c0c */ /* 0x000fe2000bf05270 */
[----:B0-----:R-:W-:Y:S02]  /*23a0*/  HFMA2 R160, -RZ, RZ, 1.875, 0 ;  /* 0x3f800000ffa07431 */ /* 0x001fe400000001ff */
        /* <DEDUP_REMOVED lines=13> */
[----:B--2---:R-:W-:-:S03]  /*2480*/  @P6 SHF.L.U32 R160, R162, 0x10, RZ ;  /* 0x00000010a2a06819 */ /* 0x004fc600000006ff */
        /* <DEDUP_REMOVED lines=8> */
[----:B------:R-:W-:Y:S01]  /*2510*/  LOP3.LUT P0, RZ, R233, 0xff0000, RZ, 0xc0, !PT ;  /* 0x00ff0000e9ff7812 */ /* 0x000fe2000780c0ff */
[-CC-:B------:R-:W-:Y:S01]  /*2520*/  FFMA.FTZ R154, R213, R161.reuse, R162.reuse ;  /* 0x000000a1d59a7223 */ /* 0x180fe200000100a2 */
[----:B------:R-:W-:Y:S01]  /*2530*/  FFMA.FTZ R156, R217, R161, R162 ;  /* 0x000000a1d99c7223 */ /* 0x000fe200000100a2 */
[----:B------:R-:W-:-:S04]  /*2540*/  FADD.FTZ R153, R207, -R152 ;  /* 0x80000098cf997221 */ /* 0x000fc80000010000 */
[----:B-----5:R-:W-:-:S04]  /*2550*/  FMUL.FTZ R153, R172, R153 ;  /* 0x00000099ac997220 */ /* 0x020fc80000410000 */
[----:B------:R-:W-:-:S04]  /*2560*/  FMUL.FTZ R153, R153, R160 ;  /* 0x000000a099997220 */ /* 0x000fc80000410000 */
[----:B------:R-:W-:Y:S01]  /*2570*/  FMUL.FTZ R152, R153, UR11 ;  /* 0x0000000b99987c20 */ /* 0x000fe20008410000 */
[----:B------:R-:W-:-:S04]  /*2580*/  FFMA.FTZ R153, R206, R161, R162 ;  /* 0x000000a1ce997223 */ /* 0x000fc800000100a2 */
[----:B------:R-:W-:Y:S01]  /*2590*/  FADD.FTZ R153, R204, -R153 ;  /* 0x80000099cc997221 */ /* 0x000fe20000010000 */
[----:B------:R-:W-:Y:S02]  /*25a0*/  FSEL R152, R152, RZ, P0 ;  /* 0x000000ff98987208 */ /* 0x000fe40000000000 */
[----:B------:R-:W-:Y:S01]  /*25b0*/  ISETP.GE.U32.AND P0, PT, R232, RZ, PT ;  /* 0x000000ffe800720c */ /* 0x000fe20003f06070 */
[----:B------:R-:W-:-:S03]  /*25c0*/  FMUL.FTZ R153, R172, R153 ;  /* 0x00000099ac997220 */ /* 0x000fc60000410000 */
[----:B------:R-:W-:Y:S01]  /*25d0*/  ISETP.GE.U32.AND.EX P0, PT, R233, 0x1000000, PT, P0 ;  /* 0x01000000e900780c */ /* 0x000fe20003f06100 */
[----:B------:R-:W-:-:S04]  /*25e0*/  FMUL.FTZ R153, R153, R160 ;  /* 0x000000a099997220 */ /* 0x000fc80000410000 */
[----:B------:R-:W-:-:S05]  /*25f0*/  FMUL.FTZ R153, R153, UR11 ;  /* 0x0000000b99997c20 */ /* 0x000fca0008410000 */
[----:B------:R-:W-:Y:S01]  /*2600*/  FSEL R155, R153, RZ, P0 ;  /* 0x000000ff999b7208 */ /* 0x000fe20000000000 */
[----:B------:R-:W-:Y:S01]  /*2610*/  FADD.FTZ R153, R211, -R154 ;  /* 0x8000009ad3997221 */ /* 0x000fe20000010000 */
[----:B------:R-:W-:Y:S02]  /*2620*/  LOP3.LUT P0, RZ, R233, 0xff, RZ, 0xc0, !PT ;  /* 0x000000ffe9ff7812 */ /* 0x000fe4000780c0ff */
        /* <DEDUP_REMOVED lines=43> */
.L_x_5113:
        /* <DEDUP_REMOVED lines=59> */
[----:B------:R-:W-:-:S04]  /*2c90*/  FSEL R159, R159, RZ, P0 ;  /* 0x000000ff9f9f7208 */ /* 0x000fc80000000000 */
[----:B------:R-:W-:-:S07]  /*2ca0*/  F2FP.BF16.F32.PACK_AB R155, R159, R158 ;  /* 0x0000009e9f9b723e */ /* 0x000fce00000010ff */
.L_x_5114:
        /* <DEDUP_REMOVED lines=8> */
.L_x_5112:
[----:B------:R-:W-:Y:S05]  /*2d30*/  BSYNC.RECONVERGENT B1 ;  /* 0x0000000000017941 */ /* 0x000fea0003800200 */
.L_x_5111:
[----:B------:R-:W-:Y:S04]  /*2d40*/  BSSY.RECONVERGENT B1, `(.L_x_5115) ;  /* 0x0000088000017945 */ /* 0x000fe80003800200 */
[----:B------:R-:W-:Y:S05]  /*2d50*/  @!P5 BRA `(.L_x_5116) ;  /* 0x000000080018d947 */ /* 0x000fea0003800000 */
[----:B------:R-:W-:-:S04]  /*2d60*/  ISETP.NE.U32.AND P6, PT, RZ, UR12, PT ;  /* 0x0000000cff007c0c */ /* 0x000fc8000bfc5070 */
[----:B------:R-:W-:-:S13]  /*2d70*/  ISETP.NE.AND.EX P6, PT, RZ, UR13, PT, P6 ;  /* 0x0000000dff007c0c */ /* 0x000fda000bfc5360 */
[----:B------:R-:W-:Y:S05]  /*2d80*/  @!P6 BRA `(.L_x_5117) ;  /* 0x0000000000f8e947 */ /* 0x000fea0003800000 */
        /* <DEDUP_REMOVED lines=54> */
[----:B------:R-:W-:-:S03]  /*30f0*/  ISETP.GE.U32.AND P0, PT, R230, RZ, PT ;  /* 0x000000ffe600720c */ /* 0x000fc60003f06070 */
[----:B------:R-:W-:Y:S01]  /*3100*/  FMUL.FTZ R127, R172, R127 ;  /* 0x0000007fac7f7220 */ /* 0x000fe20000410000 */
[----:B------:R-:W-:-:S03]  /*3110*/  ISETP.GE.U32.AND.EX P0, PT, R231, 0x1000000, PT, P0 ;  /* 0x01000000e700780c */ /* 0x000fc60003f06100 */
[----:B------:R-:W-:-:S04]  /*3120*/  FMUL.FTZ R159, R127, R160 ;  /* 0x000000a07f9f7220 */ /* 0x000fc80000410000 */
[----:B------:R-:W-:-:S05]  /*3130*/  FMUL.FTZ R159, R159, UR11 ;  /* 0x0000000b9f9f7c20 */ /* 0x000fca0008410000 */
[----:B------:R-:W-:-:S04]  /*3140*/  FSEL R159, R159, RZ, P0 ;  /* 0x000000ff9f9f7208 */ /* 0x000fc80000000000 */
[----:B------:R-:W-:Y:S01]  /*3150*/  F2FP.BF16.F32.PACK_AB R155, R159, R158 ;  /* 0x0000009e9f9b723e */ /* 0x000fe200000010ff */
[----:B------:R-:W-:Y:S06]  /*3160*/  BRA `(.L_x_5118) ;  /* 0x0000000000f47947 */ /* 0x000fec0003800000 */
.L_x_5117:
[-CC-:B0-----:R-:W-:Y:S01]  /*3170*/  FFMA.FTZ R152, R193, R161.reuse, R162.reuse ;  /* 0x000000a1c1987223 */ /* 0x181fe200000100a2 */
[-CC-:B------:R-:W-:Y:S01]  /*3180*/  FFMA.FTZ R154, R190, R161.reuse, R162.reuse ;  /* 0x000000a1be9a7223 */ /* 0x180fe200000100a2 */
[----:B------:R-:W-:Y:S01]  /*3190*/  LOP3.LUT P0, RZ, R231, 0xff0000, RZ, 0xc0, !PT ;  /* 0x00ff0000e7ff7812 */ /* 0x000fe2000780c0ff */
[----:B------:R-:W-:Y:S01]  /*31a0*/  FFMA.FTZ R156, R201, R161, R162 ;  /* 0x000000a1c99c7223 */ /* 0x000fe200000100a2 */
[----:B------:R-:W-:-:S04]  /*31b0*/  FADD.FTZ R153, R191, -R152 ;  /* 0x80000098bf997221 */ /* 0x000fc80000010000 */
[----:B-----5:R-:W-:-:S04]  /*31c0*/  FMUL.FTZ R153, R172, R153 ;  /* 0x00000099ac997220 */ /* 0x020fc80000410000 */
[----:B------:R-:W-:-:S04]  /*31d0*/  FMUL.FTZ R153, R153, R160 ;  /* 0x000000a099997220 */ /* 0x000fc80000410000 */
[----:B------:R-:W-:Y:S01]  /*31e0*/  FMUL.FTZ R152, R153, UR11 ;  /* 0x0000000b99987c20 */ /* 0x000fe20008410000 */
[----:B------:R-:W-:Y:S01]  /*31f0*/  FADD.FTZ R153, R189, -R154 ;  /* 0x8000009abd997221 */ /* 0x000fe20000010000 */
[----:B------:R-:W-:-:S03]  /*3200*/  FFMA.FTZ R154, R197, R161, R162 ;  /* 0x000000a1c59a7223 */ /* 0x000fc600000100a2 */
[----:B------:R-:W-:Y:S01]  /*3210*/  FMUL.FTZ R153, R172, R153 ;  /* 0x00000099ac997220 */ /* 0x000fe20000410000 */
[----:B------:R-:W-:Y:S02]  /*3220*/  FSEL R152, R152, RZ, P0 ;  /* 0x000000ff98987208 */ /* 0x000fe40000000000 */
[----:B------:R-:W-:Y:S01]  /*3230*/  ISETP.GE.U32.AND P0, PT, R230, RZ, PT ;  /* 0x000000ffe600720c */ /* 0x000fe20003f06070 */
[----:B------:R-:W-:-:S03]  /*3240*/  FMUL.FTZ R153, R153, R160 ;  /* 0x000000a099997220 */ /* 0x000fc60000410000 */
[----:B------:R-:W-:Y:S01]  /*3250*/  ISETP.GE.U32.AND.EX P0, PT, R231, 0x1000000, PT, P0 ;  /* 0x01000000e700780c */ /* 0x000fe20003f06100 */
        /* <DEDUP_REMOVED lines=45> */
[----:B------:R-:W-:-:S07]  /*3530*/  F2FP.BF16.F32.PACK_AB R152, R157, R156 ;  /* 0x0000009c9d98723e */ /* 0x000fce00000010ff */
.L_x_5118:
        /* <DEDUP_REMOVED lines=8> */
.L_x_5116:
[----:B------:R-:W-:Y:S05]  /*35c0*/  BSYNC.RECONVERGENT B1 ;  /* 0x0000000000017941 */ /* 0x000fea0003800200 */
.L_x_5115:
[----:B------:R-:W-:Y:S04]  /*35d0*/  BSSY.RECONVERGENT B1, `(.L_x_5119) ;  /* 0x0000088000017945 */ /* 0x000fe80003800200 */
[----:B------:R-:W-:Y:S05]  /*35e0*/  @!P4 BRA `(.L_x_5120) ;  /* 0x000000080018c947 */ /* 0x000fea0003800000 */
[----:B------:R-:W-:-:S04]  /*35f0*/  ISETP.NE.U32.AND P6, PT, RZ, UR12, PT ;  /* 0x0000000cff007c0c */ /* 0x000fc8000bfc5070 */
[----:B------:R-:W-:-:S13]  /*3600*/  ISETP.NE.AND.EX P6, PT, RZ, UR13, PT, P6 ;  /* 0x0000000dff007c0c */ /* 0x000fda000bfc5360 */
[----:B------:R-:W-:Y:S05]  /*3610*/  @!P6 BRA `(.L_x_5121) ;  /* 0x0000000000f8e947 */ /* 0x000fea0003800000 */
[-CC-:B0-2---:R-:W-:Y:S01]  /*3620*/  FFMA.FTZ R65, R25, R161.reuse, R162.reuse ;  /* 0x000000a119417223 */ /* 0x185fe200000100a2 */
[----:B------:R-:W-:Y:S01]  /*3630*/  LOP3.LUT P0, RZ, R224, 0xff, RZ, 0xc0, !PT ;  /* 0x000000ffe0ff7812 */ /* 0x000fe2000780c0ff */
[-CC-:B------:R-:W-:Y:S01]  /*3640*/  FFMA.FTZ R66, R24, R161.reuse, R162.reuse ;  /* 0x000000a118427223 */ /* 0x180fe200000100a2 */
[-CC-:B------:R-:W-:Y:S01]  /*3650*/  FFMA.FTZ R67, R29, R161.reuse, R162.reuse ;  /* 0x000000a11d437223 */ /* 0x180fe200000100a2 */
[----:B------:R-:W-:Y:S01]  /*3660*/  FADD.FTZ R65, R26, -R65 ;  /* 0x800000411a417221 */ /* 0x000fe20000010000 */
[-CC-:B------:R-:W-:Y:S01]  /*3670*/  FFMA.FTZ R124, R28, R161.reuse, R162.reuse ;  /* 0x000000a11c7c7223 */ /* 0x180fe200000100a2 */
[--C-:B------:R-:W-:Y:S01]  /*3680*/  FFMA.FTZ R125, R165, R161, R162.reuse ;  /* 0x000000a1a57d7223 */ /* 0x100fe200000100a2 */
[----:B------:R-:W-:Y:S01]  /*3690*/  FADD.FTZ R67, R30, -R67 ;  /* 0x800000431e437221 */ /* 0x000fe20000010000 */
[----:B-----5:R-:W-:Y:S01]  /*36a0*/  FMUL.FTZ R64, R172, R65 ;  /* 0x00000041ac407220 */ /* 0x020fe20000410000 */
[-CC-:B------:R-:W-:Y:S01]  /*36b0*/  FFMA.FTZ R126, R166, R161.reuse, R162.reuse ;  /* 0x000000a1a67e7223 */ /* 0x180fe200000100a2 */
[----:B------:R-:W-:Y:S01]  /*36c0*/  FADD.FTZ R125, R164, -R125 ;  /* 0x8000007da47d7221 */ /* 0x000fe20000010000 */
[-CC-:B------:R-:W-:Y:S01]  /*36d0*/  FFMA.FTZ R127, R169, R161.reuse, R162.reuse ;  /* 0x000000a1a97f7223 */ /* 0x180fe200000100a2 */
[----:B------:R-:W-:Y:S01]  /*36e0*/  FMUL.FTZ R65, R64, R160 ;  /* 0x000000a040417220 */ /* 0x000fe20000410000 */
[----:B------:R-:W-:-:S02]  /*36f0*/  FFMA.FTZ R220, R170, R161, R162 ;  /* 0x000000a1aadc7223 */ /* 0x000fc400000100a2 */
[----:B------:R-:W-:Y:S01]  /*3700*/  FADD.FTZ R127, R168, -R127 ;  /* 0x8000007fa87f7221 */ /* 0x000fe20000010000 */
        /* <DEDUP_REMOVED lines=8> */
[----:B------:R-:W-:Y:S01]  /*3790*/  FMUL.FTZ R66, R172, R67 ;  /* 0x00000043ac427220 */ /* 0x000fe20000410000 */
[----:B------:R-:W-:Y:S02]  /*37a0*/  LOP3.LUT P0, RZ, R224, 0xff0000, RZ, 0xc0, !PT ;  /* 0x00ff0000e0ff7812 */ /* 0x000fe4000780c0ff */
[----:B------:R-:W-:Y:S01]  /*37b0*/  F2FP.BF16.F32.PACK_AB R152, R153, R152 ;  /* 0x000000989998723e */ /* 0x000fe200000010ff */
        /* <DEDUP_REMOVED lines=36> */
.L_x_5121:
[-CC-:B0-2---:R-:W-:Y:S01]  /*3a00*/  FFMA.FTZ R153, R169, R161.reuse, R162.reuse ;  /* 0x000000a1a9997223 */ /* 0x185fe200000100a2 */
[-CC-:B------:R-:W-:Y:S01]  /*3a10*/  FFMA.FTZ R154, R170, R161.reuse, R162.reuse ;  /* 0x000000a1aa9a7223 */ /* 0x180fe200000100a2 */
[----:B------:R-:W-:Y:S01]  /*3a20*/  LOP3.LUT P0, RZ, R225, 0xff0000, RZ, 0xc0, !PT ;  /* 0x00ff0000e1ff7812 */ /* 0x000fe2000780c0ff */
[----:B------:R-:W-:Y:S01]  /*3a30*/  FFMA.FTZ R156, R166, R161, R162 ;  /* 0x000000a1a69c7223 */ /* 0x000fe200000100a2 */
[----:B------:R-:W-:-:S04]  /*3a40*/  FADD.FTZ R153, R168, -R153 ;  /* 0x80000099a8997221 */ /* 0x000fc80000010000 */
[----:B-----5:R-:W-:-:S04]  /*3a50*/  FMUL.FTZ R153, R172, R153 ;  /* 0x00000099ac997220 */ /* 0x020fc80000410000 */
[----:B------:R-:W-:-:S04]  /*3a60*/  FMUL.FTZ R153, R153, R160 ;  /* 0x000000a099997220 */ /* 0x000fc80000410000 */
[----:B------:R-:W-:Y:S01]  /*3a70*/  FMUL.FTZ R152, R153, UR11 ;  /* 0x0000000b99987c20 */ /* 0x000fe20008410000 */
[----:B------:R-:W-:-:S04]  /*3a80*/  FADD.FTZ R153, R171, -R154 ;  /* 0x8000009aab997221 */ /* 0x000fc80000010000 */
[----:B------:R-:W-:Y:S01]  /*3a90*/  FMUL.FTZ R153, R172, R153 ;  /* 0x00000099ac997220 */ /* 0x000fe20000410000 */
[----:B------:R-:W-:Y:S02]  /*3aa0*/  FSEL R152, R152, RZ, P0 ;  /* 0x000000ff98987208 */ /* 0x000fe40000000000 */
[----:B------:R-:W-:Y:S01]  /*3ab0*/  ISETP.GE.U32.AND P0, PT, R224, RZ, PT ;  /* 0x000000ffe000720c */ /* 0x000fe20003f06070 */
[----:B------:R-:W-:-:S03]  /*3ac0*/  FMUL.FTZ R153, R153, R160 ;  /* 0x000000a099997220 */ /* 0x000fc60000410000 */
[----:B------:R-:W-:Y:S01]  /*3ad0*/  ISETP.GE.U32.AND.EX P0, PT, R225, 0x1000000, PT, P0 ;  /* 0x01000000e100780c */ /* 0x000fe20003f06100 */
        /* <DEDUP_REMOVED lines=47> */
.L_x_5122:
        /* <DEDUP_REMOVED lines=8> */
.L_x_5120:
[----:B------:R-:W-:Y:S05]  /*3e50*/  BSYNC.RECONVERGENT B1 ;  /* 0x0000000000017941 */ /* 0x000fea0003800200 */
.L_x_5119:
[----:B------:R-:W-:Y:S05]  /*3e60*/  @!P2 BRA `(.L_x_5123) ;  /* 0x0000002800a4a947 */ /* 0x000fea0003800000 */
[----:B------:R-:W-:-:S04]  /*3e70*/  ISETP.NE.U32.AND P6, PT, RZ, UR12, PT ;  /* 0x0000000cff007c0c */ /* 0x000fc8000bfc5070 */
[----:B------:R-:W-:-:S13]  /*3e80*/  ISETP.NE.AND.EX P6, PT, RZ, UR13, PT, P6 ;  /* 0x0000000dff007c0c */ /* 0x000fda000bfc5360 */
[----:B------:R-:W-:Y:S05]  /*3e90*/  @!P6 BRA `(.L_x_5124) ;  /* 0x0000000000f8e947 */ /* 0x000fea0003800000 */
[-CC-:B0-23--:R-:W-:Y:S01]  /*3ea0*/  FFMA.FTZ R65, R173, R161.reuse, R162.reuse ;  /* 0x000000a1ad417223 */ /* 0x18dfe200000100a2 */
        /* <DEDUP_REMOVED lines=8> */
[----:B------:R-:W-:Y:S01]  /*3f30*/  FFMA.FTZ R126, R184, R161, R162 ;  /* 0x000000a1b87e7223 */ /* 0x000fe200000100a2 */
[----:B------:R-:W-:-:S02]  /*3f40*/  FADD.FTZ R125, R182, -R125 ;  /* 0x8000007db67d7221 */ /* 0x000fc40000010000 */
        /* <DEDUP_REMOVED lines=33> */
[-CC-:B------:R-:W-:Y:S01]  /*4160*/  FFMA.FTZ R126, R188, R161.reuse, R162.reuse ;  /* 0x000000a1bc7e7223 */ /* 0x180fe200000100a2 */
[----:B------:R-:W-:Y:S01]  /*4170*/  ISETP.GE.U32.AND P0, PT, R228, RZ, PT ;  /* 0x000000ffe400720c */ /* 0x000fe20003f06070 */
[----:B------:R-:W-:Y:S01]  /*4180*/  FFMA.FTZ R161, R185, R161, R162 ;  /* 0x000000a1b9a17223 */ /* 0x000fe200000100a2 */
[----:B------:R-:W-:Y:S01]  /*4190*/  F2FP.BF16.F32.PACK_AB R154, R157, R156 ;  /* 0x0000009c9d9a723e */ /* 0x000fe200000010ff */
[----:B------:R-:W-:Y:S01]  /*41a0*/  FADD.FTZ R127, R187, -R126 ;  /* 0x8000007ebb7f7221 */ /* 0x000fe20000010000 */
[----:B------:R-:W-:Y:S01]  /*41b0*/  ISETP.GE.U32.AND.EX P0, PT, R229, 0x1000000, PT, P0 ;  /* 0x01000000e500780c */ /* 0x000fe20003f06100 */
[----:B------:R-:W-:Y:S02]  /*41c0*/  FADD.FTZ R161, R186, -R161 ;  /* 0x800000a1baa17221 */ /* 0x000fe40000010000 */
[----:B------:R-:W-:-:S04]  /*41d0*/  FMUL.FTZ R127, R172, R127 ;  /* 0x0000007fac7f7220 */ /* 0x000fc80000410000 */
[----:B------:R-:W-:-:S04]  /*41e0*/  FMUL.FTZ R126, R127, R160 ;  /* 0x000000a07f7e7220 */ /* 0x000fc80000410000 */
[----:B------:R-:W-:-:S05]  /*41f0*/  FMUL.FTZ R126, R126, UR11 ;  /* 0x0000000b7e7e7c20 */ /* 0x000fca0008410000 */
[----:B------:R-:W-:Y:S01]  /*4200*/  FSEL R159, R126, RZ, P0 ;  /* 0x000000ff7e9f7208 */ /* 0x000fe20000000000 */
[----:B------:R-:W-:Y:S01]  /*4210*/  FMUL.FTZ R126, R172, R161 ;  /* 0x000000a1ac7e7220 */ /* 0x000fe20000410000 */
[----:B------:R-:W-:-:S03]  /*4220*/  LOP3.LUT P0, RZ, R229, 0xff0000, RZ, 0xc0, !PT ;  /* 0x00ff0000e5ff7812 */ /* 0x000fc6000780c0ff */
[----:B------:R-:W-:-:S04]  /*4230*/  FMUL.FTZ R160, R126, R160 ;  /* 0x000000a07ea07220 */ /* 0x000fc80000410000 */
[----:B------:R-:W-:-:S05]  /*4240*/  FMUL.FTZ R160, R160, UR11 ;  /* 0x0000000ba0a07c20 */ /* 0x000fca0008410000 */
[----:B------:R-:W-:-:S04]  /*4250*/  FSEL R160, R160, RZ, P0 ;  /* 0x000000ffa0a07208 */ /* 0x000fc80000000000 */
[----:B------:R-:W-:Y:S01]  /*4260*/  F2FP.BF16.F32.PACK_AB R155, R159, R160 ;  /* 0x000000a09f9b723e */ /* 0x000fe200000010ff */
[----:B------:R-:W-:Y:S06]  /*4270*/  BRA `(.L_x_5125) ;  /* 0x0000000000f47947 */ /* 0x000fec0003800000 */
.L_x_5124:
[-CC-:B0-23--:R-:W-:Y:S01]  /*4280*/  FFMA.FTZ R153, R185, R161.reuse, R162.reuse ;  /* 0x000000a1b9997223 */ /* 0x18dfe200000100a2 */
        /* <DEDUP_REMOVED lines=60> */
.L_x_5125:
        /* <DEDUP_REMOVED lines=8> */
.L_x_5110:
[----:B------:R-:W-:Y:S04]  /*46d0*/  BSSY.RECONVERGENT B1, `(.L_x_5126) ;  /* 0x000008a000017945 */ /* 0x000fe80003800200 */
[----:B------:R-:W-:Y:S05]  /*46e0*/  @!P3 BRA `(.L_x_5127) ;  /* 0x000000080020b947 */ /* 0x000fea0003800000 */
[----:B------:R-:W-:-:S04]  /*46f0*/  UISETP.NE.U32.AND UP0, UPT, UR12, URZ, UPT ;  /* 0x000000ff0c00728c */ /* 0x000fc8000bf05070 */
[----:B------:R-:W-:-:S09]  /*4700*/  UISETP.NE.AND.EX UP0, UPT, UR13, URZ, UPT, UP0 ;  /* 0x000000ff0d00728c */ /* 0x000fd2000bf05300 */
[----:B------:R-:W-:Y:S05]  /*4710*/  BRA.U UP0, `(.L_x_5128) ;  /* 0x0000000100f87547 */ /* 0x000fea000b800000 */
[-CC-:B------:R-:W-:Y:S01]  /*4720*/  FFMA.FTZ R152, R209, R161.reuse, R162.reuse ;  /* 0x000000a1d1987223 */ /* 0x180fe200000100a2 */
[-CC-:B------:R-:W-:Y:S01]  /*4730*/  FFMA.FTZ R155, R206, R161.reuse, R162.reuse ;  /* 0x000000a1ce9b7223 */ /* 0x180fe200000100a2 */
[----:B------:R-:W-:Y:S01]  /*4740*/  LOP3.LUT P0, RZ, R233, 0xff0000, RZ, 0xc0, !PT ;  /* 0x00ff0000e9ff7812 */ /* 0x000fe2000780c0ff */
[-C--:B------:R-:W-:Y:S01]  /*4750*/  FFMA.FTZ R156, R217, R161.reuse, R162 ;  /* 0x000000a1d99c7223 */ /* 0x080fe200000100a2 */
[----:B------:R-:W-:Y:S01]  /*4760*/  FADD.FTZ R153, R207, -R152 ;  /* 0x80000098cf997221 */ /* 0x000fe20000010000 */
[----:B------:R-:W-:Y:S01]  /*4770*/  FADD.FTZ R155, R204, -R155 ;  /* 0x8000009bcc9b7221 */ /* 0x000fe20000010000 */
[-CC-:B------:R-:W-:Y:S01]  /*4780*/  FFMA.FTZ R152, R213, R161.reuse, R162.reuse ;  /* 0x000000a1d5987223 */ /* 0x180fe200000100a2 */
[----:B------:R-:W-:Y:S01]  /*4790*/  FFMA.FTZ R163, R214, R161, R162 ;  /* 0x000000a1d6a37223 */ /* 0x000fe200000100a2 */
[C---:B-----5:R-:W-:Y:S01]  /*47a0*/  FFMA.FTZ R153, R172.reuse, R153, R122 ;  /* 0x00000099ac997223 */ /* 0x060fe2000001007a */
[----:B------:R-:W-:Y:S01]  /*47b0*/  FFMA.FTZ R157, R172, R155, R123 ;  /* 0x0000009bac9d7223 */ /* 0x000fe2000001007b */
[----:B------:R-:W-:Y:S01]  /*47c0*/  FADD.FTZ R159, R211, -R152 ;  /* 0x80000098d39f7221 */ /* 0x000fe20000010000 */
[----:B------:R-:W-:Y:S01]  /*47d0*/  FADD.FTZ R158, R212, -R163 ;  /* 0x800000a3d49e7221 */ /* 0x000fe20000010000 */
[-C--:B------:R-:W-:Y:S01]  /*47e0*/  FMUL.FTZ R153, R153, R160.reuse ;  /* 0x000000a099997220 */ /* 0x080fe20000410000 */
[----:B------:R-:W-:-:S03]  /*47f0*/  FMUL.FTZ R157, R157, R160 ;  /* 0x000000a09d9d7220 */ /* 0x000fc60000410000 */
[----:B------:R-:W-:Y:S01]  /*4800*/  FMUL.FTZ R155, R153, UR11 ;  /* 0x0000000b999b7c20 */ /* 0x000fe20008410000 */
[----:B------:R-:W-:Y:S01]  /*4810*/  FFMA.FTZ R153, R172, R159, R120 ;  /* 0x0000009fac997223 */ /* 0x000fe20000010078 */
[----:B------:R-:W-:Y:S01]  /*4820*/  FMUL.FTZ R152, R157, UR11 ;  /* 0x0000000b9d987c20 */ /* 0x000fe20008410000 */
[-CC-:B------:R-:W-:Y:S01]  /*4830*/  FFMA.FTZ R157, R210, R161.reuse, R162.reuse ;  /* 0x000000a1d29d7223 */ /* 0x180fe200000100a2 */
[----:B------:R-:W-:Y:S01]  /*4840*/  FFMA.FTZ R159, R218, R161, R162 ;  /* 0x000000a1da9f7223 */ /* 0x000fe200000100a2 */
[----:B------:R-:W-:Y:S01]  /*4850*/  FSEL R155, R155, RZ, P0 ;  /* 0x000000ff9b9b7208 */ /* 0x000fe20000000000 */
[----:B------:R-:W-:Y:S01]  /*4860*/  FMUL.FTZ R153, R153, R160 ;  /* 0x000000a099997220 */ /* 0x000fe20000410000 */
[----:B------:R-:W-:Y:S01]  /*4870*/  ISETP.GE.U32.AND P0, PT, R232, RZ, PT ;  /* 0x000000ffe800720c */ /* 0x000fe20003f06070 */
[----:B------:R-:W-:Y:S01]  /*4880*/  FADD.FTZ R157, R208, -R157 ;  /* 0x8000009dd09d7221 */ /* 0x000fe20000010000 */
[----:B------:R-:W-:Y:S01]  /*4890*/  FADD.FTZ R163, R216, -R159 ;  /* 0x8000009fd8a37221 */ /* 0x000fe20000010000 */
[----:B------:R-:W-:Y:S01]  /*48a0*/  FMUL.FTZ R153, R153, UR11 ;  /* 0x0000000b99997c20 */ /* 0x000fe20008410000 */
[----:B------:R-:W-:Y:S01]  /*48b0*/  ISETP.GE.U32.AND.EX P0, PT, R233, 0x1000000, PT, P0 ;  /* 0x01000000e900780c */ /* 0x000fe20003f06100 */
[C---:B------:R-:W-:Y:S01]  /*48c0*/  FFMA.FTZ R157, R172.reuse, R157, R121 ;  /* 0x0000009dac9d7223 */ /* 0x040fe20000010079 */
[----:B------:R-:W-:-:S02]  /*48d0*/  FFMA.FTZ R159, R172, R158, R119 ;  /* 0x0000009eac9f7223 */ /* 0x000fc40000010077 */
[----:B------:R-:W-:Y:S01]  /*48e0*/  FSEL R152, R152, RZ, P0 ;  /* 0x000000ff98987208 */ /* 0x000fe20000000000 */
[-C--:B------:R-:W-:Y:S01]  /*48f0*/  FMUL.FTZ R157, R157, R160.reuse ;  /* 0x000000a09d9d7220 */ /* 0x080fe20000410000 */
[----:B------:R-:W-:Y:S01]  /*4900*/  LOP3.LUT P0, RZ, R233, 0xff, RZ, 0xc0, !PT ;  /* 0x000000ffe9ff7812 */ /* 0x000fe2000780c0ff */
[-C--:B------:R-:W-:Y:S01]  /*4910*/  FMUL.FTZ R159, R159, R160.reuse ;  /* 0x000000a09f9f7220 */ /* 0x080fe20000410000 */
[----:B------:R-:W-:Y:S01]  /*4920*/  F2FP.BF16.F32.PACK_AB R155, R152, R155 ;  /* 0x0000009b989b723e */ /* 0x000fe200000010ff */
[----:B------:R-:W-:Y:S01]  /*4930*/  FMUL.FTZ R158, R157, UR11 ;  /* 0x0000000b9d9e7c20 */ /* 0x000fe20008410000 */
[----:B------:R-:W-:Y:S01]  /*4940*/  FSEL R154, R153, RZ, P0 ;  /* 0x000000ff999a7208 */ /* 0x000fe20000000000 */
[----:B------:R-:W-:Y:S01]  /*4950*/  FADD.FTZ R153, R215, -R156 ;  /* 0x8000009cd7997221 */ /* 0x000fe20000010000 */
[----:B------:R-:W-:Y:S01]  /*4960*/  FFMA.FTZ R156, R221, R161, R162 ;  /* 0x000000a1dd9c7223 */ /* 0x000fe200000100a2 */
[----:B------:R-:W-:Y:S01]  /*4970*/  LOP3.LUT P0, RZ, R233, 0xff00, RZ, 0xc0, !PT ;  /* 0x0000ff00e9ff7812 */ /* 0x000fe2000780c0ff */
[C---:B------:R-:W-:Y:S01]  /*4980*/  FFMA.FTZ R157, R172.reuse, R163, R117 ;  /* 0x000000a3ac9d7223 */ /* 0x040fe20000010075 */
[----:B------:R-:W-:Y:S01]  /*4990*/  FFMA.FTZ R153, R172, R153, R118 ;  /* 0x00000099ac997223 */ /* 0x000fe20000010076 */
[----:B------:R-:W-:Y:S01]  /*49a0*/  FADD.FTZ R223, R219, -R156 ;  /* 0x8000009cdbdf7221 */ /* 0x000fe20000010000 */
[----:B------:R-:W-:Y:S01]  /*49b0*/  FSEL R163, R158, RZ, P0 ;  /* 0x000000ff9ea37208 */ /* 0x000fe20000000000 */
[----:B------:R-:W-:Y:S01]  /*49c0*/  FMUL.FTZ R159, R159, UR11 ;  /* 0x0000000b9f9f7c20 */ /* 0x000fe20008410000 */
[-C--:B------:R-:W-:Y:S01]  /*49d0*/  FMUL.FTZ R153, R153, R160.reuse ;  /* 0x000000a099997220 */ /* 0x080fe20000410000 */
[----:B------:R-:W-:Y:S01]  /*49e0*/  LOP3.LUT P0, RZ, R232, 0xff0000, RZ, 0xc0, !PT ;  /* 0x00ff0000e8ff7812 */ /* 0x000fe2000780c0ff */
[----:B------:R-:W-:Y:S01]  /*49f0*/  FMUL.FTZ R157, R157, R160 ;  /* 0x000000a09d9d7220 */ /* 0x000fe20000410000 */
[----:B------:R-:W-:Y:S01]  /*4a00*/  F2FP.BF16.F32.PACK_AB R154, R163, R154 ;  /* 0x0000009aa39a723e */ /* 0x000fe200000010ff */
[----:B------:R-:W-:Y:S01]  /*4a10*/  FMUL.FTZ R156, R153, UR11 ;  /* 0x0000000b999c7c20 */ /* 0x000fe20008410000 */
[----:B------:R-:W-:Y:S01]  /*4a20*/  FFMA.FTZ R153, R172, R223, R116 ;  /* 0x000000dfac997223 */ /* 0x000fe20000010074 */
[----:B------:R-:W-:-:S03]  /*4a30*/  FMUL.FTZ R157, R157, UR11 ;  /* 0x0000000b9d9d7c20 */ /* 0x000fc60008410000 */
[----:B------:R-:W-:Y:S01]  /*4a40*/  FSEL R158, R156, RZ, P0 ;  /* 0x000000ff9c9e7208 */ /* 0x000fe20000000000 */
[----:B------:R-:W-:Y:S01]  /*4a50*/  FMUL.FTZ R153, R153, R160 ;  /* 0x000000a099997220 */ /* 0x000fe20000410000 */
[----:B------:R-:W-:-:S03]  /*4a60*/  LOP3.LUT P0, RZ, R232, 0xff000000, RZ, 0xc0, !PT ;  /* 0xff000000e8ff7812 */ /* 0x000fc6000780c0ff */
[----:B------:R-:W-:Y:S01]  /*4a70*/  FMUL.FTZ R153, R153, UR11 ;  /* 0x0000000b99997c20 */ /* 0x000fe20008410000 */
[----:B------:R-:W-:Y:S02]  /*4a80*/  FSEL R159, R159, RZ, P0 ;  /* 0x000000ff9f9f7208 */ /* 0x000fe40000000000 */
[----:B------:R-:W-:-:S04]  /*4a90*/  LOP3.LUT P0, RZ, R232, 0xff00, RZ, 0xc0, !PT ;  /* 0x0000ff00e8ff7812 */ /* 0x000fc8000780c0ff */
[----:B------:R-:W-:Y:S02]  /*4aa0*/  FSEL R157, R157, RZ, P0 ;  /* 0x000000ff9d9d7208 */ /* 0x000fe40000000000 */
[----:B------:R-:W-:-:S04]  /*4ab0*/  LOP3.LUT P0, RZ, R232, 0xff, RZ, 0xc0, !PT ;  /* 0x000000ffe8ff7812 */ /* 0x000fc8000780c0ff */
[----:B------:R-:W-:Y:S02]  /*4ac0*/  FSEL R156, R153, RZ, P0 ;  /* 0x000000ff999c7208 */ /* 0x000fe40000000000 */
[----:B------:R-:W-:Y:S02]  /*4ad0*/  F2FP.BF16.F32.PACK_AB R153, R159, R158 ;  /* 0x0000009e9f99723e */ /* 0x000fe400000010ff */
[----:B------:R-:W-:Y:S01]  /*4ae0*/  F2FP.BF16.F32.PACK_AB R152, R157, R156 ;  /* 0x0000009c9d98723e */ /* 0x000fe200000010ff */
[----:B------:R-:W-:Y:S06]  /*4af0*/  BRA `(.L_x_5129) ;  /* 0x0000000000f47947 */ /* 0x000fec0003800000 */
.L_x_5128:
[-CC-:B------:R-:W-:Y:S01]  /*4b00*/  FFMA.FTZ R64, R221, R161.reuse, R162.reuse ;  /* 0x000000a1dd407223 */ /* 0x180fe200000100a2 */
[-CC-:B------:R-:W-:Y:S01]  /*4b10*/  FFMA.FTZ R67, R218, R161.reuse, R162.reuse ;  /* 0x000000a1da437223 */ /* 0x180fe200000100a2 */
[-C--:B------:R-:W-:Y:S01]  /*4b20*/  FFMA.FTZ R124, R217, R161.reuse, R162 ;  /* 0x000000a1d97c7223 */ /* 0x080fe200000100a2 */
[----:B------:R-:W-:Y:S01]  /*4b30*/  LOP3.LUT P0, RZ, R232, 0xff, RZ, 0xc0, !PT ;  /* 0x000000ffe8ff7812 */ /* 0x000fe2000780c0ff */
[----:B------:R-:W-:Y:S01]  /*4b40*/  FADD.FTZ R65, R219, -R64 ;  /* 0x80000040db417221 */ /* 0x000fe20000010000 */
[----:B------:R-:W-:Y:S01]  /*4b50*/  FADD.FTZ R66, R216, -R67 ;  /* 0x80000043d8427221 */ /* 0x000fe20000010000 */
[----:B------:R-:W-:Y:S01]  /*4b60*/  FADD.FTZ R125, R215, -R124 ;  /* 0x8000007cd77d7221 */ /* 0x000fe20000010000 */
[----:B------:R-:W-:Y:S01]  /*4b70*/  FFMA.FTZ R127, R210, R161, R162 ;  /* 0x000000a1d27f7223 */ /* 0x000fe200000100a2 */
[C---:B-----5:R-:W-:Y:S01]  /*4b80*/  FFMA.FTZ R64, R172.reuse, R65, R116 ;  /* 0x00000041ac407223 */ /* 0x060fe20000010074 */
[C---:B------:R-:W-:Y:S01]  /*4b90*/  FFMA.FTZ R65, R172.reuse, R66, R117 ;  /* 0x00000042ac417223 */ /* 0x040fe20000010075 */
[----:B------:R-:W-:Y:S01]  /*4ba0*/  FFMA.FTZ R66, R172, R125, R118 ;  /* 0x0000007dac427223 */ /* 0x000fe20000010076 */
[-C--:B------:R-:W-:Y:S01]  /*4bb0*/  FFMA.FTZ R158, R209, R161.reuse, R162 ;  /* 0x000000a1d19e7223 */ /* 0x080fe200000100a2 */
[-C--:B------:R-:W-:Y:S01]  /*4bc0*/  FMUL.FTZ R67, R64, R160.reuse ;  /* 0x000000a040437220 */ /* 0x080fe20000410000 */
[-C--:B------:R-:W-:Y:S01]  /*4bd0*/  FMUL.FTZ R124, R65, R160.reuse ;  /* 0x000000a0417c7220 */ /* 0x080fe20000410000 */
[----:B------:R-:W-:Y:S01]  /*4be0*/  FMUL.FTZ R125, R66, R160 ;  /* 0x000000a0427d7220 */ /* 0x000fe20000410000 */
[----:B------:R-:W-:Y:S01]  /*4bf0*/  FADD.FTZ R156, R208, -R127 ;  /* 0x8000007fd09c7221 */ /* 0x000fe20000010000 */
[----:B------:R-:W-:Y:S01]  /*4c00*/  FMUL.FTZ R67, R67, UR11 ;  /* 0x0000000b43437c20 */ /* 0x000fe20008410000 */
[----:B------:R-:W-:Y:S01]  /*4c10*/  FMUL.FTZ R124, R124, UR11 ;  /* 0x0000000b7c7c7c20 */ /* 0x000fe20008410000 */
[----:B------:R-:W-:Y:S01]  /*4c20*/  FMUL.FTZ R125, R125, UR11 ;  /* 0x0000000b7d7d7c20 */ /* 0x000fe20008410000 */
[----:B------:R-:W-:Y:S01]  /*4c30*/  FADD.FTZ R157, R207, -R158 ;  /* 0x8000009ecf9d7221 */ /* 0x000fe20000010000 */
[-CC-:B------:R-:W-:Y:S01]  /*4c40*/  FFMA.FTZ R159, R206, R161.reuse, R162.reuse ;  /* 0x000000a1ce9f7223 */ /* 0x180fe200000100a2 */
[----:B------:R-:W-:Y:S01]  /*4c50*/  FSEL R152, R67, RZ, P0 ;  /* 0x000000ff43987208 */ /* 0x000fe20000000000 */
[----:B------:R-:W-:Y:S01]  /*4c60*/  FFMA.FTZ R67, R214, R161, R162 ;  /* 0x000000a1d6437223 */ /* 0x000fe200000100a2 */
[----:B------:R-:W-:Y:S01]  /*4c70*/  LOP3.LUT P0, RZ, R232, 0xff00, RZ, 0xc0, !PT ;  /* 0x0000ff00e8ff7812 */ /* 0x000fe2000780c0ff */
[----:B------:R-:W-:-:S02]  /*4c80*/  FADD.FTZ R159, R204, -R159 ;  /* 0x8000009fcc9f7221 */ /* 0x000fc40000010000 */
[----:B------:R-:W-:Y:S01]  /*4c90*/  FADD.FTZ R67, R212, -R67 ;  /* 0x80000043d4437221 */ /* 0x000fe20000010000 */
[----:B------:R-:W-:Y:S01]  /*4ca0*/  FSEL R153, R124, RZ, P0 ;  /* 0x000000ff7c997208 */ /* 0x000fe20000000000 */
[----:B------:R-:W-:Y:S01]  /*4cb0*/  FFMA.FTZ R124, R213, R161, R162 ;  /* 0x000000a1d57c7223 */ /* 0x000fe200000100a2 */
[----:B------:R-:W-:Y:S01]  /*4cc0*/  LOP3.LUT P0, RZ, R232, 0xff0000, RZ, 0xc0, !PT ;  /* 0x00ff0000e8ff7812 */ /* 0x000fe2000780c0ff */
[----:B------:R-:W-:Y:S01]  /*4cd0*/  FFMA.FTZ R67, R172, R67, R119 ;  /* 0x00000043ac437223 */ /* 0x000fe20000010077 */
[----:B------:R-:W-:Y:S02]  /*4ce0*/  F2FP.BF16.F32.PACK_AB R152, R153, R152 ;  /* 0x000000989998723e */ /* 0x000fe400000010ff */
[----:B------:R-:W-:Y:S01]  /*4cf0*/  FSEL R154, R125, RZ, P0 ;  /* 0x000000ff7d9a7208 */ /* 0x000fe20000000000 */
[----:B------:R-:W-:Y:S01]  /*4d00*/  FADD.FTZ R125, R211, -R124 ;  /* 0x8000007cd37d7221 */ /* 0x000fe20000010000 */
[----:B------:R-:W-:Y:S01]  /*4d10*/  FMUL.FTZ R126, R67, R160 ;  /* 0x000000a0437e7220 */ /* 0x000fe20000410000 */
[----:B------:R-:W-:-:S02]  /*4d20*/  LOP3.LUT P0, RZ, R232, 0xff000000, RZ, 0xc0, !PT ;  /* 0xff000000e8ff7812 */ /* 0x000fc4000780c0ff */
[----:B------:R-:W-:Y:S01]  /*4d30*/  FFMA.FTZ R124, R172, R125, R120 ;  /* 0x0000007dac7c7223 */ /* 0x000fe20000010078 */
[----:B------:R-:W-:Y:S01]  /*4d40*/  FMUL.FTZ R127, R126, UR11 ;  /* 0x0000000b7e7f7c20 */ /* 0x000fe20008410000 */
[C---:B------:R-:W-:Y:S01]  /*4d50*/  FFMA.FTZ R125, R172.reuse, R156, R121 ;  /* 0x0000009cac7d7223 */ /* 0x040fe20000010079 */
[----:B------:R-:W-:Y:S01]  /*4d60*/  FFMA.FTZ R126, R172, R157, R122 ;  /* 0x0000009dac7e7223 */ /* 0x000fe2000001007a */
[-C--:B------:R-:W-:Y:S02]  /*4d70*/  FMUL.FTZ R155, R124, R160.reuse ;  /* 0x000000a07c9b7220 */ /* 0x080fe40000410000 */
[-C--:B------:R-:W-:Y:S01]  /*4d80*/  FMUL.FTZ R157, R125, R160.reuse ;  /* 0x000000a07d9d7220 */ /* 0x080fe20000410000 */
[----:B------:R-:W-:Y:S01]  /*4d90*/  FMUL.FTZ R158, R126, R160 ;  /* 0x000000a07e9e7220 */ /* 0x000fe20000410000 */
[----:B------:R-:W-:Y:S01]  /*4da0*/  FMUL.FTZ R156, R155, UR11 ;  /* 0x0000000b9b9c7c20 */ /* 0x000fe20008410000 */
[----:B------:R-:W-:Y:S01]  /*4db0*/  FSEL R155, R127, RZ, P0 ;  /* 0x000000ff7f9b7208 */ /* 0x000fe20000000000 */
[----:B------:R-:W-:Y:S01]  /*4dc0*/  FMUL.FTZ R157, R157, UR11 ;  /* 0x0000000b9d9d7c20 */ /* 0x000fe20008410000 */
[----:B------:R-:W-:Y:S01]  /*4dd0*/  LOP3.LUT P0, RZ, R233, 0xff, RZ, 0xc0, !PT ;  /* 0x000000ffe9ff7812 */ /* 0x000fe2000780c0ff */
[----:B------:R-:W-:Y:S01]  /*4de0*/  FMUL.FTZ R158, R158, UR11 ;  /* 0x0000000b9e9e7c20 */ /* 0x000fe20008410000 */
[----:B------:R-:W-:Y:S01]  /*4df0*/  FFMA.FTZ R127, R172, R159, R123 ;  /* 0x0000009fac7f7223 */ /* 0x000fe2000001007b */
[----:B------:R-:W-:-:S02]  /*4e00*/  F2FP.BF16.F32.PACK_AB R153, R155, R154 ;  /* 0x0000009a9b99723e */ /* 0x000fc400000010ff */
[----:B------:R-:W-:Y:S01]  /*4e10*/  FSEL R156, R156, RZ, P0 ;  /* 0x000000ff9c9c7208 */ /* 0x000fe20000000000 */
[----:B------:R-:W-:Y:S01]  /*4e20*/  FMUL.FTZ R159, R127, R160 ;  /* 0x000000a07f9f7220 */ /* 0x000fe20000410000 */
[----:B------:R-:W-:-:S03]  /*4e30*/  LOP3.LUT P0, RZ, R233, 0xff00, RZ, 0xc0, !PT ;  /* 0x0000ff00e9ff7812 */ /* 0x000fc6000780c0ff */
[----:B------:R-:W-:Y:S01]  /*4e40*/  FMUL.FTZ R159, R159, UR11 ;  /* 0x0000000b9f9f7c20 */ /* 0x000fe20008410000 */
[----:B------:R-:W-:Y:S02]  /*4e50*/  FSEL R157, R157, RZ, P0 ;  /* 0x000000ff9d9d7208 */ /* 0x000fe40000000000 */
[----:B------:R-:W-:Y:S02]  /*4e60*/  LOP3.LUT P0, RZ, R233, 0xff0000, RZ, 0xc0, !PT ;  /* 0x00ff0000e9ff7812 */ /* 0x000fe4000780c0ff */
[----:B------:R-:W-:Y:S02]  /*4e70*/  F2FP.BF16.F32.PACK_AB R154, R157, R156 ;  /* 0x0000009c9d9a723e */ /* 0x000fe400000010ff */
[----:B------:R-:W-:Y:S02]  /*4e80*/  FSEL R158, R158, RZ, P0 ;  /* 0x000000ff9e9e7208 */ /* 0x000fe40000000000 */
[----:B------:R-:W-:-:S04]  /*4e90*/  ISETP.GE.U32.AND P0, PT, R232, RZ, PT ;  /* 0x000000ffe800720c */ /* 0x000fc80003f06070 */
[----:B------:R-:W-:-:S04]  /*4ea0*/  ISETP.GE.U32.AND.EX P0, PT, R233, 0x1000000, PT, P0 ;  /* 0x01000000e900780c */ /* 0x000fc80003f06100 */
[----:B------:R-:W-:-:S04]  /*4eb0*/  FSEL R159, R159, RZ, P0 ;  /* 0x000000ff9f9f7208 */ /* 0x000fc80000000000 */
[----:B------:R-:W-:-:S07]  /*4ec0*/  F2FP.BF16.F32.PACK_AB R155, R159, R158 ;  /* 0x0000009e9f9b723e */ /* 0x000fce00000010ff */
.L_x_5129:
        /* <DEDUP_REMOVED lines=10> */
.L_x_5127:
[----:B------:R-:W-:Y:S05]  /*4f70*/  BSYNC.RECONVERGENT B1 ;  /* 0x0000000000017941 */ /* 0x000fea0003800200 */
.L_x_5126:
        /* <DEDUP_REMOVED lines=8> */
[----:B------:R-:W-:Y:S02]  /*5000*/  FADD.FTZ R65, R203, -R64 ;  /* 0x80000040cb417221 */ /* 0x000fe40000010000 */
[----:B------:R-:W-:Y:S02]  /*5010*/  FADD.FTZ R220, R189, -R220 ;  /* 0x800000dcbddc7221 */ /* 0x000fe40000010000 */
[----:B-----5:R-:W-:-:S04]  /*5020*/  FFMA.FTZ R64, R172, R65, R36 ;  /* 0x00000041ac407223 */ /* 0x020fc80000010024 */
[----:B------:R-:W-:-:S04]  /*5030*/  FMUL.FTZ R65, R64, R160 ;  /* 0x000000a040417220 */ /* 0x000fc80000410000 */
[----:B------:R-:W-:-:S05]  /*5040*/  FMUL.FTZ R65, R65, UR11 ;  /* 0x0000000b41417c20 */ /* 0x000fca0008410000 */
[----:B------:R-:W-:Y:S01]  /*5050*/  FSEL R152, R65, RZ, P0 ;  /* 0x000000ff41987208 */ /* 0x000fe20000000000 */
[----:B------:R-:W-:Y:S01]  /*5060*/  FFMA.FTZ R65, R202, R161, R162 ;  /* 0x000000a1ca417223 */ /* 0x000fe200000100a2 */
[----:B------:R-:W-:-:S03]  /*5070*/  LOP3.LUT P0, RZ, R230, 0xff00, RZ, 0xc0, !PT ;  /* 0x0000ff00e6ff7812 */ /* 0x000fc6000780c0ff */
[----:B------:R-:W-:-:S04]  /*5080*/  FADD.FTZ R65, R200, -R65 ;  /* 0x80000041c8417221 */ /* 0x000fc80000010000 */
[----:B------:R-:W-:-:S04]  /*5090*/  FFMA.FTZ R65, R172, R65, R37 ;  /* 0x00000041ac417223 */ /* 0x000fc80000010025 */
[----:B------:R-:W-:-:S04]  /*50a0*/  FMUL.FTZ R66, R65, R160 ;  /* 0x000000a041427220 */ /* 0x000fc80000410000 */
[----:B------:R-:W-:-:S05]  /*50b0*/  FMUL.FTZ R66, R66, UR11 ;  /* 0x0000000b42427c20 */ /* 0x000fca0008410000 */
[----:B------:R-:W-:Y:S01]  /*50c0*/  FSEL R153, R66, RZ, P0 ;  /* 0x000000ff42997208 */ /* 0x000fe20000000000 */
[----:B------:R-:W-:Y:S01]  /*50d0*/  FFMA.FTZ R66, R201, R161, R162 ;  /* 0x000000a1c9427223 */ /* 0x000fe200000100a2 */
[----:B------:R-:W-:Y:S02]  /*50e0*/  LOP3.LUT P0, RZ, R230, 0xff0000, RZ, 0xc0, !PT ;  /* 0x00ff0000e6ff7812 */ /* 0x000fe4000780c0ff */
[----:B------:R-:W-:Y:S01]  /*50f0*/  F2FP.BF16.F32.PACK_AB R152, R153, R152 ;  /* 0x000000989998723e */ /* 0x000fe200000010ff */
[----:B------:R-:W-:-:S04]  /*5100*/  FADD.FTZ R67, R199, -R66 ;  /* 0x80000042c7437221 */ /* 0x000fc80000010000 */
[----:B------:R-:W-:-:S04]  /*5110*/  FFMA.FTZ R66, R172, R67, R38 ;  /* 0x00000043ac427223 */ /* 0x000fc80000010026 */
        /* <DEDUP_REMOVED lines=34> */
[----:B------:R-:W-:-:S03]  /*5340*/  ISETP.GE.U32.AND P0, PT, R230, RZ, PT ;  /* 0x000000ffe600720c */ /* 0x000fc60003f06070 */
[----:B------:R-:W-:Y:S01]  /*5350*/  FMUL.FTZ R159, R127, R160 ;  /* 0x000000a07f9f7220 */ /* 0x000fe20000410000 */
[----:B------:R-:W-:-:S03]  /*5360*/  ISETP.GE.U32.AND.EX P0, PT, R231, 0x1000000, PT, P0 ;  /* 0x01000000e700780c */ /* 0x000fc60003f06100 */
[----:B------:R-:W-:-:S05]  /*5370*/  FMUL.FTZ R159, R159, UR11 ;  /* 0x0000000b9f9f7c20 */ /* 0x000fca0008410000 */
[----:B------:R-:W-:-:S04]  /*5380*/  FSEL R159, R159, RZ, P0 ;  /* 0x000000ff9f9f7208 */ /* 0x000fc80000000000 */
[----:B------:R-:W-:Y:S01]  /*5390*/  F2FP.BF16.F32.PACK_AB R155, R159, R158 ;  /* 0x0000009e9f9b723e */ /* 0x000fe200000010ff */
[----:B------:R-:W-:Y:S06]  /*53a0*/  BRA `(.L_x_5133) ;  /* 0x0000000000f47947 */ /* 0x000fec0003800000 */
.L_x_5132:
[-CC-:B0-----:R-:W-:Y:S01]  /*53b0*/  FFMA.FTZ R152, R193, R161.reuse, R162.reuse ;  /* 0x000000a1c1987223 */ /* 0x181fe200000100a2 */
[-CC-:B------:R-:W-:Y:S01]  /*53c0*/  FFMA.FTZ R154, R190, R161.reuse, R162.reuse ;  /* 0x000000a1be9a7223 */ /* 0x180fe200000100a2 */
[----:B------:R-:W-:Y:S01]  /*53d0*/  LOP3.LUT P0, RZ, R231, 0xff0000, RZ, 0xc0, !PT ;  /* 0x00ff0000e7ff7812 */ /* 0x000fe2000780c0ff */
[----:B------:R-:W-:Y:S01]  /*53e0*/  FFMA.FTZ R156, R201, R161, R162 ;  /* 0x000000a1c99c7223 */ /* 0x000fe200000100a2 */
[----:B------:R-:W-:Y:S01]  /*53f0*/  FADD.FTZ R153, R191, -R152 ;  /* 0x80000098bf997221 */ /* 0x000fe20000010000 */
[----:B------:R-:W-:-:S03]  /*5400*/  FADD.FTZ R154, R189, -R154 ;  /* 0x8000009abd9a7221 */ /* 0x000fc60000010000 */
[----:B-----5:R-:W-:-:S04]  /*5410*/  FFMA.FTZ R153, R172, R153, R34 ;  /* 0x00000099ac997223 */ /* 0x020fc80000010022 */
[----:B------:R-:W-:-:S04]  /*5420*/  FMUL.FTZ R153, R153, R160 ;  /* 0x000000a099997220 */ /* 0x000fc80000410000 */
[----:B------:R-:W-:Y:S01]  /*5430*/  FMUL.FTZ R152, R153, UR11 ;  /* 0x0000000b99987c20 */ /* 0x000fe20008410000 */
[----:B------:R-:W-:Y:S01]  /*5440*/  FFMA.FTZ R153, R172, R154, R35 ;  /* 0x0000009aac997223 */ /* 0x000fe20000010023 */
[----:B------:R-:W-:-:S03]  /*5450*/  FFMA.FTZ R154, R197, R161, R162 ;  /* 0x000000a1c59a7223 */ /* 0x000fc600000100a2 */
[----:B------:R-:W-:Y:S01]  /*5460*/  FSEL R152, R152, RZ, P0 ;  /* 0x000000ff98987208 */ /* 0x000fe20000000000 */
[----:B------:R-:W-:Y:S01]  /*5470*/  FMUL.FTZ R153, R153, R160 ;  /* 0x000000a099997220 */ /* 0x000fe20000410000 */
[----:B------:R-:W-:-:S03]  /*5480*/  ISETP.GE.U32.AND P0, PT, R230, RZ, PT ;  /* 0x000000ffe600720c */ /* 0x000fc60003f06070 */
[----:B------:R-:W-:Y:S01]  /*5490*/  FMUL.FTZ R153, R153, UR11 ;  /* 0x0000000b99997c20 */ /* 0x000fe20008410000 */
[----:B------:R-:W-:-:S04]  /*54a0*/  ISETP.GE.U32.AND.EX P0, PT, R231, 0x1000000, PT, P0 ;  /* 0x01000000e700780c */ /* 0x000fc80003f06100 */
[----:B------:R-:W-:Y:S01]  /*54b0*/  FSEL R155, R153, RZ, P0 ;  /* 0x000000ff999b7208 */ /* 0x000fe20000000000 */
[----:B------:R-:W-:Y:S01]  /*54c0*/  FADD.FTZ R153, R195, -R154 ;  /* 0x8000009ac3997221 */ /* 0x000fe20000010000 */
[----:B------:R-:W-:Y:S02]  /*54d0*/  LOP3.LUT P0, RZ, R231, 0xff, RZ, 0xc0, !PT ;  /* 0x000000ffe7ff7812 */ /* 0x000fe4000780c0ff */
[----:B------:R-:W-:Y:S01]  /*54e0*/  F2FP.BF16.F32.PACK_AB R155, R155, R152 ;  /* 0x000000989b9b723e */ /* 0x000fe200000010ff */
        /* <DEDUP_REMOVED lines=11> */
[----:B------:R-:W-:Y:S01]  /*55a0*/  FADD.FTZ R153, R199, -R156 ;  /* 0x8000009cc7997221 */ /* 0x000fe20000010000 */
[----:B------:R-:W-:Y:S01]  /*55b0*/  LOP3.LUT P0, RZ, R230, 0xff0000, RZ, 0xc0, !PT ;  /* 0x00ff0000e6ff7812 */ /* 0x000fe2000780c0ff */
[----:B------:R-:W-:Y:S01]  /*55c0*/  FFMA.FTZ R156, R205, R161, R162 ;  /* 0x000000a1cd9c7223 */ /* 0x000fe200000100a2 */
        /* <DEDUP_REMOVED lines=20> */
[----:B------:R-:W-:-:S03]  /*5710*/  LOP3.LUT P0, RZ, R230, 0xff, RZ, 0xc0, !PT ;  /* 0x000000ffe6ff7812 */ /* 0x000fc6000780c0ff */
[----:B------:R-:W-:-:S04]  /*5720*/  FFMA.FTZ R153, R172, R153, R36 ;  /* 0x00000099ac997223 */ /* 0x000fc80000010024 */
[----:B------:R-:W-:-:S04]  /*5730*/  FMUL.FTZ R153, R153, R160 ;  /* 0x000000a099997220 */ /* 0x000fc80000410000 */
[----:B------:R-:W-:-:S05]  /*5740*/  FMUL.FTZ R153, R153, UR11 ;  /* 0x0000000b99997c20 */ /* 0x000fca0008410000 */
[----:B------:R-:W-:Y:S02]  /*5750*/  FSEL R156, R153, RZ, P0 ;  /* 0x000000ff999c7208 */ /* 0x000fe40000000000 */
[----:B------:R-:W-:Y:S02]  /*5760*/  F2FP.BF16.F32.PACK_AB R153, R159, R158 ;  /* 0x0000009e9f99723e */ /* 0x000fe400000010ff */
[----:B------:R-:W-:-:S07]  /*5770*/  F2FP.BF16.F32.PACK_AB R152, R157, R156 ;  /* 0x0000009c9d98723e */ /* 0x000fce00000010ff */
.L_x_5133:
        /* <DEDUP_REMOVED lines=8> */
.L_x_5131:
[----:B------:R-:W-:Y:S05]  /*5800*/  BSYNC.RECONVERGENT B1 ;  /* 0x0000000000017941 */ /* 0x000fea0003800200 */
.L_x_5130:
[----:B------:R-:W-:Y:S04]  /*5810*/  BSSY.RECONVERGENT B1, `(.L_x_5134) ;  /* 0x0000088000017945 */ /* 0x000fe80003800200 */
[----:B------:R-:W-:Y:S05]  /*5820*/  @!P4 BRA `(.L_x_5135) ;  /* 0x000000080018c947 */ /* 0x000fea0003800000 */
[----:B------:R-:W-:-:S04]  /*5830*/  ISETP.NE.U32.AND P6, PT, RZ, UR12, PT ;  /* 0x0000000cff007c0c */ /* 0x000fc8000bfc5070 */
[----:B------:R-:W-:-:S13]  /*5840*/  ISETP.NE.AND.EX P6, PT, RZ, UR13, PT, P6 ;  /* 0x0000000dff007c0c */ /* 0x000fda000bfc5360 */
[----:B------:R-:W-:Y:S05]  /*5850*/  @!P6 BRA `(.L_x_5136) ;  /* 0x0000000000f8e947 */ /* 0x000fea0003800000 */
[-CC-:B0-2---:R-:W-:Y:S01]  /*5860*/  FFMA.FTZ R65, R25, R161.reuse, R162.reuse ;  /* 0x000000a119417223 */ /* 0x185fe200000100a2 */
[-CC-:B------:R-:W-:Y:S01]  /*5870*/  FFMA.FTZ R66, R24, R161.reuse, R162.reuse ;  /* 0x000000a118427223 */ /* 0x180fe200000100a2 */
[----:B------:R-:W-:Y:S01]  /*5880*/  LOP3.LUT P0, RZ, R224, 0xff, RZ, 0xc0, !PT ;  /* 0x000000ffe0ff7812 */ /* 0x000fe2000780c0ff */
[-C--:B------:R-:W-:Y:S01]  /*5890*/  FFMA.FTZ R67, R29, R161.reuse, R162 ;  /* 0x000000a11d437223 */ /* 0x080fe200000100a2 */
[----:B------:R-:W-:Y:S01]  /*58a0*/  FADD.FTZ R65, R26, -R65 ;  /* 0x800000411a417221 */ /* 0x000fe20000010000 */
[----:B------:R-:W-:Y:S01]  /*58b0*/  FADD.FTZ R66, R27, -R66 ;  /* 0x800000421b427221 */ /* 0x000fe20000010000 */
[----:B------:R-:W-:Y:S01]  /*58c0*/  FFMA.FTZ R124, R28, R161, R162 ;  /* 0x000000a11c7c7223 */ /* 0x000fe200000100a2 */
[----:B------:R-:W-:Y:S01]  /*58d0*/  FADD.FTZ R67, R30, -R67 ;  /* 0x800000431e437221 */ /* 0x000fe20000010000 */
[----:B-----5:R-:W-:Y:S01]  /*58e0*/  FFMA.FTZ R64, R172, R65, R136 ;  /* 0x00000041ac407223 */ /* 0x020fe20000010088 */
[-C--:B------:R-:W-:Y:S01]  /*58f0*/  FFMA.FTZ R125, R165, R161.reuse, R162 ;  /* 0x000000a1a57d7223 */ /* 0x080fe200000100a2 */
[----:B------:R-:W-:Y:S01]  /*5900*/  FADD.FTZ R124, R31, -R124 ;  /* 0x8000007c1f7c7221 */ /* 0x000fe20000010000 */
[-CC-:B------:R-:W-:Y:S01]  /*5910*/  FFMA.FTZ R126, R166, R161.reuse, R162.reuse ;  /* 0x000000a1a67e7223 */ /* 0x180fe200000100a2 */
[----:B------:R-:W-:Y:S01]  /*5920*/  FMUL.FTZ R65, R64, R160 ;  /* 0x000000a040417220 */ /* 0x000fe20000410000 */
[----:B------:R-:W-:Y:S01]  /*5930*/  FADD.FTZ R125, R164, -R125 ;  /* 0x8000007da47d7221 */ /* 0x000fe20000010000 */
[-C--:B------:R-:W-:Y:S01]  /*5940*/  FFMA.FTZ R127, R169, R161.reuse, R162 ;  /* 0x000000a1a97f7223 */ /* 0x080fe200000100a2 */
[----:B------:R-:W-:Y:S01]  /*5950*/  FADD.FTZ R126, R167, -R126 ;  /* 0x8000007ea77e7221 */ /* 0x000fe20000010000 */
[----:B------:R-:W-:Y:S01]  /*5960*/  FMUL.FTZ R65, R65, UR11 ;  /* 0x0000000b41417c20 */ /* 0x000fe20008410000 */
[----:B------:R-:W-:Y:S01]  /*5970*/  FFMA.FTZ R220, R170, R161, R162 ;  /* 0x000000a1aadc7223 */ /* 0x000fe200000100a2 */
[----:B------:R-:W-:-:S03]  /*5980*/  FADD.FTZ R127, R168, -R127 ;  /* 0x8000007fa87f7221 */ /* 0x000fc60000010000 */
[----:B------:R-:W-:Y:S01]  /*5990*/  FSEL R152, R65, RZ, P0 ;  /* 0x000000ff41987208 */ /* 0x000fe20000000000 */
[----:B------:R-:W-:Y:S01]  /*59a0*/  FFMA.FTZ R65, R172, R66, R137 ;  /* 0x00000042ac417223 */ /* 0x000fe20000010089 */
[----:B------:R-:W-:Y:S01]  /*59b0*/  LOP3.LUT P0, RZ, R224, 0xff00, RZ, 0xc0, !PT ;  /* 0x0000ff00e0ff7812 */ /* 0x000fe2000780c0ff */
[----:B------:R-:W-:Y:S02]  /*59c0*/  FADD.FTZ R220, R171, -R220 ;  /* 0x800000dcabdc7221 */ /* 0x000fe40000010000 */
[----:B------:R-:W-:-:S04]  /*59d0*/  FMUL.FTZ R66, R65, R160 ;  /* 0x000000a041427220 */ /* 0x000fc80000410000 */
[----:B------:R-:W-:-:S05]  /*59e0*/  FMUL.FTZ R66, R66, UR11 ;  /* 0x0000000b42427c20 */ /* 0x000fca0008410000 */
[----:B------:R-:W-:Y:S01]  /*59f0*/  FSEL R153, R66, RZ, P0 ;  /* 0x000000ff42997208 */ /* 0x000fe20000000000 */
[----:B------:R-:W-:Y:S01]  /*5a00*/  FFMA.FTZ R66, R172, R67, R138 ;  /* 0x00000043ac427223 */ /* 0x000fe2000001008a */
[----:B------:R-:W-:Y:S02]  /*5a10*/  LOP3.LUT P0, RZ, R224, 0xff0000, RZ, 0xc0, !PT ;  /* 0x00ff0000e0ff7812 */ /* 0x000fe4000780c0ff */
[----:B------:R-:W-:Y:S01]  /*5a20*/  F2FP.BF16.F32.PACK_AB R152, R153, R152 ;  /* 0x000000989998723e */ /* 0x000fe200000010ff */
[----:B------:R-:W-:-:S04]  /*5a30*/  FMUL.FTZ R67, R66, R160 ;  /* 0x000000a042437220 */ /* 0x000fc80000410000 */
[----:B------:R-:W-:-:S05]  /*5a40*/  FMUL.FTZ R67, R67, UR11 ;  /* 0x0000000b43437c20 */ /* 0x000fca0008410000 */
[----:B------:R-:W-:Y:S01]  /*5a50*/  FSEL R154, R67, RZ, P0 ;  /* 0x000000ff439a7208 */ /* 0x000fe20000000000 */
[----:B------:R-:W-:Y:S01]  /*5a60*/  FFMA.FTZ R67, R172, R124, R139 ;  /* 0x0000007cac437223 */ /* 0x000fe2000001008b */
[----:B------:R-:W-:-:S03]  /*5a70*/  LOP3.LUT P0, RZ, R224, 0xff000000, RZ, 0xc0, !PT ;  /* 0xff000000e0ff7812 */ /* 0x000fc6000780c0ff */
        /* <DEDUP_REMOVED lines=28> */
.L_x_5136:
[-CC-:B0-2---:R-:W-:Y:S01]  /*5c40*/  FFMA.FTZ R153, R169, R161.reuse, R162.reuse ;  /* 0x000000a1a9997223 */ /* 0x185fe200000100a2 */
[-CC-:B------:R-:W-:Y:S01]  /*5c50*/  FFMA.FTZ R154, R170, R161.reuse, R162.reuse ;  /* 0x000000a1aa9a7223 */ /* 0x180fe200000100a2 */
[----:B------:R-:W-:Y:S01]  /*5c60*/  LOP3.LUT P0, RZ, R225, 0xff0000, RZ, 0xc0, !PT ;  /* 0x00ff0000e1ff7812 */ /* 0x000fe2000780c0ff */
[----:B------:R-:W-:Y:S01]  /*5c70*/  FFMA.FTZ R156, R166, R161, R162 ;  /* 0x000000a1a69c7223 */ /* 0x000fe200000100a2 */
[----:B------:R-:W-:Y:S01]  /*5c80*/  FADD.FTZ R153, R168, -R153 ;  /* 0x80000099a8997221 */ /* 0x000fe20000010000 */
[----:B------:R-:W-:Y:S02]  /*5c90*/  FADD.FTZ R154, R171, -R154 ;  /* 0x8000009aab9a7221 */ /* 0x000fe40000010000 */
[----:B------:R-:W-:Y:S01]  /*5ca0*/  FADD.FTZ R156, R167, -R156 ;  /* 0x8000009ca79c7221 */ /* 0x000fe20000010000 */
[----:B-----5:R-:W-:-:S04]  /*5cb0*/  FFMA.FTZ R153, R172, R153, R142 ;  /* 0x00000099ac997223 */ /* 0x020fc8000001008e */
[----:B------:R-:W-:-:S04]  /*5cc0*/  FMUL.FTZ R153, R153, R160 ;  /* 0x000000a099997220 */ /* 0x000fc80000410000 */
[----:B------:R-:W-:Y:S01]  /*5cd0*/  FMUL.FTZ R152, R153, UR11 ;  /* 0x0000000b99987c20 */ /* 0x000fe20008410000 */
[----:B------:R-:W-:-:S04]  /*5ce0*/  FFMA.FTZ R153, R172, R154, R143 ;  /* 0x0000009aac997223 */ /* 0x000fc8000001008f */
[----:B------:R-:W-:Y:S01]  /*5cf0*/  FSEL R152, R152, RZ, P0 ;  /* 0x000000ff98987208 */ /* 0x000fe20000000000 */
[----:B------:R-:W-:Y:S01]  /*5d00*/  FMUL.FTZ R153, R153, R160 ;  /* 0x000000a099997220 */ /* 0x000fe20000410000 */
[----:B------:R-:W-:-:S03]  /*5d10*/  ISETP.GE.U32.AND P0, PT, R224, RZ, PT ;  /* 0x000000ffe000720c */ /* 0x000fc60003f06070 */
[----:B------:R-:W-:Y:S01]  /*5d20*/  FMUL.FTZ R153, R153, UR11 ;  /* 0x0000000b99997c20 */ /* 0x000fe20008410000 */
[----:B------:R-:W-:-:S04]  /*5d30*/  ISETP.GE.U32.AND.EX P0, PT, R225, 0x1000000, PT, P0 ;  /* 0x01000000e100780c */ /* 0x000fc80003f06100 */
        /* <DEDUP_REMOVED lines=10> */
[----:B------:R-:W-:Y:S01]  /*5de0*/  LOP3.LUT P0, RZ, R225, 0xff00, RZ, 0xc0, !PT ;  /* 0x0000ff00e1ff7812 */ /* 0x000fe2000780c0ff */
[----:B------:R-:W-:Y:S02]  /*5df0*/  FFMA.FTZ R156, R28, R161, R162 ;  /* 0x000000a11c9c7223 */ /* 0x000fe400000100a2 */
[----:B------:R-:W-:Y:S02]  /*5e00*/  FMUL.FTZ R153, R153, R160 ;  /* 0x000000a099997220 */ /* 0x000fe40000410000 */
[----:B------:R-:W-:Y:S02]  /*5e10*/  FADD.FTZ R156, R31, -R156 ;  /* 0x8000009c1f9c7221 */ /* 0x000fe40000010000 */
        /* <DEDUP_REMOVED lines=11> */
[----:B------:R-:W-:Y:S01]  /*5ed0*/  FFMA.FTZ R156, R24, R161, R162 ;  /* 0x000000a1189c7223 */ /* 0x000fe200000100a2 */
[----:B------:R-:W-:Y:S02]  /*5ee0*/  LOP3.LUT P0, RZ, R224, 0xff000000, RZ, 0xc0, !PT ;  /* 0xff000000e0ff7812 */ /* 0x000fe4000780c0ff */
[----:B------:R-:W-:Y:S01]  /*5ef0*/  FMUL.FTZ R153, R153, R160 ;  /* 0x000000a099997220 */ /* 0x000fe20000410000 */
[----:B------:R-:W-:-:S03]  /*5f00*/  FADD.FTZ R156, R27, -R156 ;  /* 0x8000009c1b9c7221 */ /* 0x000fc60000010000 */
        /* <DEDUP_REMOVED lines=13> */
[----:B------:R-:W-:Y:S02]  /*5fe0*/  FSEL R156, R153, RZ, P0 ;  /* 0x000000ff999c7208 */ /* 0x000fe40000000000 */
[----:B------:R-:W-:Y:S02]  /*5ff0*/  F2FP.BF16.F32.PACK_AB R153, R159, R158 ;  /* 0x0000009e9f99723e */ /* 0x000fe400000010ff */
[----:B------:R-:W-:-:S07]  /*6000*/  F2FP.BF16.F32.PACK_AB R152, R157, R156 ;  /* 0x0000009c9d98723e */ /* 0x000fce00000010ff */
.L_x_5137:
        /* <DEDUP_REMOVED lines=8> */
.L_x_5135:
[----:B------:R-:W-:Y:S05]  /*6090*/  BSYNC.RECONVERGENT B1 ;  /* 0x0000000000017941 */ /* 0x000fea0003800200 */
.L_x_5134:
[----:B------:R-:W-:Y:S05]  /*60a0*/  @!P2 BRA `(.L_x_5123) ;  /* 0x000000080014a947 */ /* 0x000fea0003800000 */
[----:B------:R-:W-:-:S04]  /*60b0*/  ISETP.NE.U32.AND P6, PT, RZ, UR12, PT ;  /* 0x0000000cff007c0c */ /* 0x000fc8000bfc5070 */
[----:B------:R-:W-:-:S13]  /*60c0*/  ISETP.NE.AND.EX P6, PT, RZ, UR13, PT, P6 ;  /* 0x0000000dff007c0c */ /* 0x000fda000bfc5360 */
[----:B------:R-:W-:Y:S05]  /*60d0*/  @!P6 BRA `(.L_x_5138) ;  /* 0x0000000000f8e947 */ /* 0x000fea0003800000 */
[-CC-:B0-23--:R-:W-:Y:S01]  /*60e0*/  FFMA.FTZ R65, R173, R161.reuse, R162.reuse ;  /* 0x000000a1ad417223 */ /* 0x18dfe200000100a2 */
        /* <DEDUP_REMOVED lines=10> */
[----:B------:R-:W-:Y:S01]  /*6190*/  FFMA.FTZ R126, R184, R161, R162 ;  /* 0x000000a1b87e7223 */ /* 0x000fe200000100a2 */
[----:B------:R-:W-:Y:S01]  /*61a0*/  FMUL.FTZ R65, R64, R160 ;  /* 0x000000a040417220 */ /* 0x000fe20000410000 */
[----:B------:R-:W-:-:S02]  /*61b0*/  FADD.FTZ R125, R182, -R125 ;  /* 0x8000007db67d7221 */ /* 0x000fc40000010000 */
[----:B------:R-:W-:Y:S01]  /*61c0*/  FADD.FTZ R126, R183, -R126 ;  /* 0x8000007eb77e7221 */ /* 0x000fe20000010000 */
        /* <DEDUP_REMOVED lines=36> */
[----:B------:R-:W-:-:S04]  /*6410*/  FFMA.FTZ R127, R172, R126, R151 ;  /* 0x0000007eac7f7223 */ /* 0x000fc80000010097 */
[----:B------:R-:W-:-:S04]  /*6420*/  FMUL.FTZ R126, R127, R160 ;  /* 0x000000a07f7e7220 */ /* 0x000fc80000410000 */
[----:B------:R-:W-:-:S05]  /*6430*/  FMUL.FTZ R126, R126, UR11 ;  /* 0x0000000b7e7e7c20 */ /* 0x000fca0008410000 */
[----:B------:R-:W-:Y:S01]  /*6440*/  FSEL R159, R126, RZ, P0 ;  /* 0x000000ff7e9f7208 */ /* 0x000fe20000000000 */
[----:B------:R-:W-:Y:S01]  /*6450*/  FFMA.FTZ R126, R172, R161, R150 ;  /* 0x000000a1ac7e7223 */ /* 0x000fe20000010096 */
[----:B------:R-:W-:-:S03]  /*6460*/  LOP3.LUT P0, RZ, R229, 0xff0000, RZ, 0xc0, !PT ;  /* 0x00ff0000e5ff7812 */ /* 0x000fc6000780c0ff */
[----:B------:R-:W-:-:S04]  /*6470*/  FMUL.FTZ R160, R126, R160 ;  /* 0x000000a07ea07220 */ /* 0x000fc80000410000 */
[----:B------:R-:W-:-:S05]  /*6480*/  FMUL.FTZ R160, R160, UR11 ;  /* 0x0000000ba0a07c20 */ /* 0x000fca0008410000 */
[----:B------:R-:W-:-:S04]  /*6490*/  FSEL R160, R160, RZ, P0 ;  /* 0x000000ffa0a07208 */ /* 0x000fc80000000000 */
[----:B------:R-:W-:Y:S01]  /*64a0*/  F2FP.BF16.F32.PACK_AB R155, R159, R160 ;  /* 0x000000a09f9b723e */ /* 0x000fe200000010ff */
[----:B------:R-:W-:Y:S06]  /*64b0*/  BRA `(.L_x_5139) ;  /* 0x0000000000f47947 */ /* 0x000fec0003800000 */
.L_x_5138:
[-CC-:B0-23--:R-:W-:Y:S01]  /*64c0*/  FFMA.FTZ R153, R185, R161.reuse, R162.reuse ;  /* 0x000000a1b9997223 */ /* 0x18dfe200000100a2 */
        /* <DEDUP_REMOVED lines=40> */
[-CC-:B------:R-:W-:Y:S01]  /*6750*/  FFMA.FTZ R156, R174, R161.reuse, R162.reuse ;  /* 0x000000a1ae9c7223 */ /* 0x180fe200000100a2 */
[----:B------:R-:W-:Y:S01]  /*6760*/  LOP3.LUT P0, RZ, R228, 0xff000000, RZ, 0xc0, !PT ;  /* 0xff000000e4ff7812 */ /* 0x000fe2000780c0ff */
[----:B------:R-:W-:Y:S01]  /*6770*/  FFMA.FTZ R161, R173, R161, R162 ;  /* 0x000000a1ada17223 */ /* 0x000fe200000100a2 */
[----:B------:R-:W-:Y:S01]  /*6780*/  FMUL.FTZ R153, R153, R160 ;  /* 0x000000a099997220 */ /* 0x000fe20000410000 */
[----:B------:R-:W-:Y:S02]  /*6790*/  FADD.FTZ R156, R175, -R156 ;  /* 0x8000009caf9c7221 */ /* 0x000fe40000010000 */
[----:B------:R-:W-:Y:S01]  /*67a0*/  FADD.FTZ R161, R176, -R161 ;  /* 0x800000a1b0a17221 */ /* 0x000fe20000010000 */
[----:B------:R-:W-:-:S03]  /*67b0*/  FMUL.FTZ R153, R153, UR11 ;  /* 0x0000000b99997c20 */ /* 0x000fc60008410000 */
[C---:B------:R-:W-:Y:S02]  /*67c0*/  FFMA.FTZ R161, R172.reuse, R161, R144 ;  /* 0x000000a1aca17223 */ /* 0x040fe40000010090 */
[----:B------:R-:W-:Y:S01]  /*67d0*/  FSEL R158, R153, RZ, P0 ;  /* 0x000000ff999e7208 */ /* 0x000fe20000000000 */
[----:B------:R-:W-:Y:S01]  /*67e0*/  FFMA.FTZ R153, R172, R156, R145 ;  /* 0x0000009cac997223 */ /* 0x000fe20000010091 */
[----:B------:R-:W-:Y:S01]  /*67f0*/  LOP3.LUT P0, RZ, R228, 0xff00, RZ, 0xc0, !PT ;  /* 0x0000ff00e4ff7812 */ /* 0x000fe2000780c0ff */
[-C--:B------:R-:W-:Y:S02]  /*6800*/  FMUL.FTZ R161, R161, R160.reuse ;  /* 0x000000a0a1a17220 */ /* 0x080fe40000410000 */
[----:B------:R-:W-:Y:S02]  /*6810*/  FMUL.FTZ R153, R153, R160 ;  /* 0x000000a099997220 */ /* 0x000fe40000410000 */
[----:B------:R-:W-:Y:S02]  /*6820*/  FMUL.FTZ R161, R161, UR11 ;  /* 0x0000000ba1a17c20 */ /* 0x000fe40008410000 */
[----:B------:R-:W-:-:S05]  /*6830*/  FMUL.FTZ R153, R153, UR11 ;  /* 0x0000000b99997c20 */ /* 0x000fca0008410000 */
[----:B------:R-:W-:Y:S02]  /*6840*/  FSEL R156, R153, RZ, P0 ;  /* 0x000000ff999c7208 */ /* 0x000fe40000000000 */
[----:B------:R-:W-:Y:S02]  /*6850*/  LOP3.LUT P0, RZ, R228, 0xff, RZ, 0xc0, !PT ;  /* 0x000000ffe4ff7812 */ /* 0x000fe4000780c0ff */
[----:B------:R-:W-:Y:S02]  /*6860*/  F2FP.BF16.F32.PACK_AB R153, R158, R157 ;  /* 0x0000009d9e99723e */ /* 0x000fe400000010ff */
[----:B------:R-:W-:-:S04]  /*6870*/  FSEL R161, R161, RZ, P0 ;  /* 0x000000ffa1a17208 */ /* 0x000fc80000000000 */
[----:B------:R-:W-:-:S07]  /*6880*/  F2FP.BF16.F32.PACK_AB R152, R156, R161 ;  /* 0x000000a19c98723e */ /* 0x000fce00000010ff */
.L_x_5139:
[----:B------:R-:W0:Y:S08]  /*6890*/  @P6 LDC.64 R158, c[0x0][0x478] ;  /* 0x00011e00ff9e6b82 */ /* 0x000e300000000a00 */
[----:B------:R-:W1:Y:S01]  /*68a0*/  LDC.64 R156, c[0x0][0x468] ;  /* 0x00011a00ff9c7b82 */ /* 0x000e620000000a00 */
[----:B0-----:R-:W-:-:S05]  /*68b0*/  @P6 IMAD.WIDE.U32 R158, R22, 0x20, R158 ;  /* 0x00000020169e6825 */ /* 0x001fca00078e009e */
[----:B------:R4:W-:Y:S01]  /*68c0*/  @P6 STG.E.128 desc[UR4][R158.64], R64 ;  /* 0x000000409e006986 */ /* 0x0009e2000c101d04 */
[----:B-1----:R-:W-:-:S03]  /*68d0*/  IMAD.WIDE.U32 R156, R22, 0x10, R156 ;  /* 0x00000010169c7825 */ /* 0x002fc600078e009c */
[----:B------:R4:W-:Y:S04]  /*68e0*/  @P6 STG.E.128 desc[UR4][R158.64+0x10], R124 ;  /* 0x0000107c9e006986 */ /* 0x0009e8000c101d04 */
[----:B------:R4:W-:Y:S02]  /*68f0*/  STG.E.128 desc[UR4][R156.64], R152 ;  /* 0x000000989c007986 */ /* 0x0009e4000c101d04 */
.L_x_5123:
[----:B------:R-:W-:Y:S05]  /*6900*/  BSYNC.RECONVERGENT B0 ;  /* 0x0000000000007941 */ /* 0x000fea0003800200 */
.L_x_5109:
[----:B0-234-:R-:W0:Y:S01]  /*6910*/  LDC.64 R152, c[0x0][0x380] ;  /* 0x0000e000ff987b82 */ /* 0x01de220000000a00 */
[----:B------:R-:W-:Y:S02]  /*6920*/  PLOP3.LUT P1, PT, P1, PT, PT, 0x8, 0x80 ;  /* 0x000000000080781c */ /* 0x000fe40000f2e170 */
[----:B0-----:R-:W-:-:S04]  /*6930*/  IADD3 R5, PT, PT, R5, R152, RZ ;  /* 0x0000009805057210 */ /* 0x001fc80007ffe0ff */
[----:B------:R-:W-:-:S13]  /*6940*/  ISETP.GE.AND P0, PT, R5, R153, PT ;  /* 0x000000990500720c */ /* 0x000fda0003f06270 */
[----:B------:R-:W-:Y:S05]  /*6950*/  @!P0 BRA `(.L_x_5140) ;  /* 0xffffff9c009c8947 */ /* 0x000fea000383ffff */
.L_x_5100:
        /* <DEDUP_REMOVED lines=39> */
.L_x_5141:
        /* <DEDUP_REMOVED lines=11> */
.L_x_15646:


//--------------------- .text._ZN10layer_norm13ln_bwd_kernelINS_13Kernel_traitsI13__nv_bfloat16S2_fS2_fjLj4096ELj1ELj1ELj4ELj16ENS_18Kernel_traits_baseILj4096ES2_S2_fS2_fjLj128EEEEELb1ELb0ELb0ELb1EEEvNS_9BwdParamsE --------------------------
	.section	.text._ZN10layer_norm13ln_bwd_kernelINS_13Kernel_traitsI13__nv_bfloat16S2_fS2_fjLj4096ELj1ELj1ELj4ELj16ENS_18Kernel_traits_baseILj4096ES2_S2_fS2_fjLj128EEEEELb1ELb0ELb0ELb1EEEvNS_9BwdParamsE,"ax",@progbits
	.align	128
        .global         _ZN10layer_norm13ln_bwd_kernelINS_13Kernel_traitsI13__nv_bfloat16S2_fS2_fjLj4096ELj1ELj1ELj4ELj16ENS_18Kernel_traits_baseILj4096ES2_S2_fS2_fjLj128EEEEELb1ELb0ELb0ELb1EEEvNS_9BwdParamsE
        .type           _ZN10layer_norm13ln_bwd_kernelINS_13Kernel_traitsI13__nv_bfloat16S2_fS2_fjLj4096ELj1ELj1ELj4ELj16ENS_18Kernel_traits_baseILj4096ES2_S2_fS2_fjLj128EEEEELb1ELb0ELb0ELb1EEEvNS_9BwdParamsE,@function
        .size           _ZN10layer_norm13ln_bwd_kernelINS_13Kernel_traitsI13__nv_bfloat16S2_fS2_fjLj4096ELj1ELj1ELj4ELj16ENS_18Kernel_traits_baseILj4096ES2_S2_fS2_fjLj128EEEEELb1ELb0ELb0ELb1EEEvNS_9BwdParamsE,(.L_x_15647 - _ZN10layer_norm13ln_bwd_kernelINS_13Kernel_traitsI13__nv_bfloat16S2_fS2_fjLj4096ELj1ELj1ELj4ELj16ENS_18Kernel_traits_baseILj4096ES2_S2_fS2_fjLj128EEEEELb1ELb0ELb0ELb1EEEvNS_9BwdParamsE)
        .other          _ZN10layer_norm13ln_bwd_kernelINS_13Kernel_traitsI13__nv_bfloat16S2_fS2_fjLj4096ELj1ELj1ELj4ELj16ENS_18Kernel_traits_baseILj4096ES2_S2_fS2_fjLj128EEEEELb1ELb0ELb0ELb1EEEvNS_9BwdParamsE,@"STO_CUDA_ENTRY STV_DEFAULT"
_ZN10layer_norm13ln_bwd_kernelINS_13Kernel_traitsI13__nv_bfloat16S2_fS2_fjLj4096ELj1ELj1ELj4ELj16ENS_18Kernel_traits_baseILj4096ES2_S2_fS2_fjLj128EEEEELb1ELb0ELb0ELb1EEEvNS_9BwdParamsE:
.text._ZN10layer_norm13ln_bwd_kernelINS_13Kernel_traitsI13__nv_bfloat16S2_fS2_fjLj4096ELj1ELj1ELj4ELj16ENS_18Kernel_traits_baseILj4096ES2_S2_fS2_fjLj128EEEEELb1ELb0ELb0ELb1EEEvNS_9BwdParamsE:
        /* <DEDUP_REMOVED lines=38> */
[----:B------:R-:W0:Y:S01]  /*0260*/  LDCU.64 UR6, c[0x0][0x358] ;  /* 0x00006b00ff0677ac */ /* 0x000e220008000a00 */
[----:B--2---:R-:W-:Y:S05]  /*0270*/  BRA.U UP0, `(.L_x_5142) ;  /* 0x0000006500287547 */ /* 0x004fea000b800000 */
[----:B------:R-:W1:Y:S08]  /*0280*/  LDC.64 R2, c[0x0][0x3d0] ;  /* 0x0000f400ff027b82 */ /* 0x000e700000000a00 */
[----:B------:R-:W2:Y:S01]  /*0290*/  LDC.64 R4, c[0x0][0x3e0] ;  /* 0x0000f800ff047b82 */ /* 0x000ea20000000a00 */
        /* <DEDUP_REMOVED lines=32> */
[----:B------:R0:W5:Y:S01]  /*04a0*/  LDG.E.128 R152, desc[UR6][R2.64+0x1800] ;  /* 0x0018000602987981 */ /* 0x000162000c1e1d00 */
[----:B--2---:R-:W-:Y:S02]  /*04b0*/  ISETP.NE.U32.AND P1, PT, R4, RZ, PT ;  /* 0x000000ff0400720c */ /* 0x004fe40003f25070 */
[----:B------:R-:W-:Y:S02]  /*04c0*/  CS2R R144, SRZ ;  /* 0x0000000000907805 */ /* 0x000fe4000001ff00 */
[----:B------:R-:W-:Y:S02]  /*04d0*/  CS2R R148, SRZ ;  /* 0x0000000000947805 */ /* 0x000fe4000001ff00 */
[----:B------:R-:W-:Y:S01]  /*04e0*/  MOV R156, RZ ;  /* 0x000000ff009c7202 */ /* 0x000fe20000000f00 */
[----:B------:R-:W1:Y:S01]  /*04f0*/  LDCU.U8 UR8, c[0x0][0x410] ;  /* 0x00008200ff0877ac */ /* 0x000e620008000000 */
[----:B------:R-:W-:-:S02]  /*0500*/  ISETP.NE.AND.EX P1, PT, R5, RZ, PT, P1 ;  /* 0x000000ff0500720c */ /* 0x000fc40003f25310 */
[----:B------:R-:W-:Y:S02]  /*0510*/  CS2R R4, SRZ ;  /* 0x0000000000047805 */ /* 0x000fe4000001ff00 */
[----:B------:R-:W-:Y:S01]  /*0520*/  MOV R157, UR5 ;  /* 0x00000005009d7c02 */ /* 0x000fe20008000f00 */
[----:B------:R-:W2:Y:S01]  /*0530*/  LDCU UR4, c[0x0][0x408] ;  /* 0x00008100ff0477ac */ /* 0x000ea20008000800 */
[----:B0-----:R-:W-:Y:S01]  /*0540*/  CS2R R2, SRZ ;  /* 0x0000000000027805 */ /* 0x001fe2000001ff00 */
[----:B------:R-:W0:Y:S01]  /*0550*/  LDCU UR9, c[0x0][0x388] ;  /* 0x00007100ff0977ac */ /* 0x000e220008000800 */
[----:B------:R-:W0:Y:S01]  /*0560*/  LDCU UR12, c[0x0][0x400] ;  /* 0x00008000ff0c77ac */ /* 0x000e220008000800 */
[----:B------:R-:W0:Y:S01]  /*0570*/  LDCU.64 UR14, c[0x0][0x478] ;  /* 0x00008f00ff0e77ac */ /* 0x000e220008000a00 */
[----:B------:R-:W0:Y:S01]  /*0580*/  LDCU.64 UR10, c[0x0][0x438] ;  /* 0x00008700ff0a77ac */ /* 0x000e220008000a00 */
[C---:B---3--:R-:W-:Y:S02]  /*0590*/  SHF.L.U32 R0, R244.reuse, 0x10, RZ ;  /* 0x00000010f4007819 */ /* 0x048fe400000006ff */
[----:B------:R-:W-:-:S02]  /*05a0*/  PRMT R252, R244, 0x7632, R252 ;  /* 0x00007632f4fc7816 */ /* 0x000fc400000000fc */
[C---:B------:R-:W-:Y:S01]  /*05b0*/  PRMT R250, R245.reuse, 0x7632, R250 ;  /* 0x00007632f5fa7816 */ /* 0x040fe200000000fa */
[----:B------:R3:W-:Y:S01]  /*05c0*/  STL [R1], R0 ;  /* 0x0000000001007387 */ /* 0x0007e20000100800 */
[----:B------:R-:W-:Y:S02]  /*05d0*/  SHF.L.U32 R251, R245, 0x10, RZ ;  /* 0x00000010f5fb7819 */ /* 0x000fe400000006ff */
[C---:B------:R-:W-:Y:S02]  /*05e0*/  PRMT R248, R246.reuse, 0x7632, R248 ;  /* 0x00007632f6f87816 */ /* 0x040fe400000000f8 */
[----:B------:R-:W-:Y:S02]  /*05f0*/  SHF.L.U32 R249, R246, 0x10, RZ ;  /* 0x00000010f6f97819 */ /* 0x000fe400000006ff */
[C---:B----4-:R-:W-:Y:S02]  /*0600*/  PRMT R244, R236.reuse, 0x7632, R244 ;  /* 0x00007632ecf47816 */ /* 0x050fe400000000f4 */
[----:B------:R-:W-:-:S02]  /*0610*/  SHF.L.U32 R245, R236, 0x10, RZ ;  /* 0x00000010ecf57819 */ /* 0x000fc400000006ff */
[C---:B------:R-:W-:Y:S02]  /*0620*/  PRMT R240, R238.reuse, 0x7632, R240 ;  /* 0x00007632eef07816 */ /* 0x040fe400000000f0 */
[----:B------:R-:W-:Y:S02]  /*0630*/  SHF.L.U32 R241, R238, 0x10, RZ ;  /* 0x00000010eef17819 */ /* 0x000fe400000006ff */
[C---:B-----5:R-:W-:Y:S02]  /*0640*/  PRMT R232, R230.reuse, 0x7632, R232 ;  /* 0x00007632e6e87816 */ /* 0x060fe400000000e8 */
[----:B------:R-:W-:Y:S02]  /*0650*/  SHF.L.U32 R233, R230, 0x10, RZ ;  /* 0x00000010e6e97819 */ /* 0x000fe400000006ff */
[----:B------:R-:W-:Y:S02]  /*0660*/  PRMT R246, R247, 0x7632, R246 ;  /* 0x00007632f7f67816 */ /* 0x000fe400000000f6 */
[----:B------:R-:W-:-:S02]  /*0670*/  PRMT R242, R237, 0x7632, R242 ;  /* 0x00007632edf27816 */ /* 0x000fc400000000f2 */
[----:B------:R-:W-:Y:S02]  /*0680*/  PRMT R238, R239, 0x7632, R238 ;  /* 0x00007632efee7816 */ /* 0x000fe400000000ee */
[----:B------:R-:W-:Y:S02]  /*0690*/  PRMT R236, R228, 0x7632, R236 ;  /* 0x00007632e4ec7816 */ /* 0x000fe400000000ec */
[C---:B------:R-:W-:Y:S02]  /*06a0*/  PRMT R234, R229.reuse, 0x7632, R234 ;  /* 0x00007632e5ea7816 */ /* 0x040fe400000000ea */
[----:B------:R-:W-:Y:S02]  /*06b0*/  SHF.L.U32 R235, R229, 0x10, RZ ;  /* 0x00000010e5eb7819 */ /* 0x000fe400000006ff */
[----:B------:R-:W-:Y:S02]  /*06c0*/  PRMT R230, R231, 0x7632, R230 ;  /* 0x00007632e7e67816 */ /* 0x000fe400000000e6 */
[----:B------:R-:W-:-:S02]  /*06d0*/  PRMT R158, R152, 0x7632, R158 ;  /* 0x00007632989e7816 */ /* 0x000fc4000000009e */
[----:B------:R-:W-:Y:S02]  /*06e0*/  PRMT R159, R153, 0x7632, R159 ;  /* 0x00007632999f7816 */ /* 0x000fe4000000009f */
[----:B------:R-:W-:Y:S02]  /*06f0*/  PRMT R160, R154, 0x7632, R160 ;  /* 0x000076329aa07816 */ /* 0x000fe400000000a0 */
[----:B------:R-:W-:Y:S02]  /*0700*/  PRMT R161, R155, 0x7632, R161 ;  /* 0x000076329ba17816 */ /* 0x000fe400000000a1 */
[----:B------:R-:W-:Y:S01]  /*0710*/  SHF.L.U32 R229, R152, 0x10, RZ ;  /* 0x0000001098e57819 */ /* 0x000fe200000006ff */
[----:B------:R-:W-:Y:S01]  /*0720*/  HFMA2 R152, -RZ, RZ, 0, 0 ;  /* 0x00000000ff987431 */ /* 0x000fe200000001ff */
        /* <DEDUP_REMOVED lines=23> */
[----:B0123--:R-:W-:-:S07]  /*08a0*/  SHF.L.U32 R161, R161, 0x10, RZ ;  /* 0x00000010a1a17819 */ /* 0x00ffce00000006ff */
.L_x_5161:
[----:B------:R-:W0:Y:S01]  /*08b0*/  S2R R84, SR_TID.X ;  /* 0x0000000000547919 */ /* 0x000e220000002100 */
[----:B------:R-:W1:Y:S01]  /*08c0*/  LDC.64 R106, c[0x0][0x3c0] ;  /* 0x0000f000ff6a7b82 */ /* 0x000e620000000a00 */
[----:B------:R-:W-:Y:S01]  /*08d0*/  IMAD R0, R157, UR9, RZ ;  /* 0x000000099d007c24 */ /* 0x000fe2000f8e02ff */
[----:B------:R-:W2:Y:S04]  /*08e0*/  LDL R173, [R1] ;  /* 0x0000000001ad7983 */ /* 0x000ea80000100800 */
[----:B------:R-:W-:Y:S02]  /*08f0*/  SHF.R.S32.HI R85, RZ, 0x1f, R0 ;  /* 0x0000001fff557819 */ /* 0x000fe40000011400 */
[----:B------:R-:W3:Y:S02]  /*0900*/  LDC.64 R124, c[0x0][0x3a8] ;  /* 0x0000ea00ff7c7b82 */ /* 0x000ee40000000a00 */
[----:B------:R-:W-:-:S06]  /*0910*/  LEA.HI R85, R85, R0, RZ, 0x3 ;  /* 0x0000000055557211 */ /* 0x000fcc00078f18ff */
[----:B------:R-:W4:Y:S08]  /*0920*/  LDC.64 R128, c[0x0][0x428] ;  /* 0x00010a00ff807b82 */ /* 0x000f300000000a00 */
[----:B------:R-:W4:Y:S01]  /*0930*/  LDC.64 R168, c[0x0][0x3c8] ;  /* 0x0000f200ffa87b82 */ /* 0x000f220000000a00 */
[----:B-1----:R-:W-:-:S05]  /*0940*/  IMAD.WIDE R106, R157, 0x4, R106 ;  /* 0x000000049d6a7825 */ /* 0x002fca00078e026a */
[----:B------:R-:W2:Y:S01]  /*0950*/  LDG.E R0, desc[UR6][R106.64] ;  /* 0x000000066a007981 */ /* 0x000ea2000c1e1900 */
[----:B0-----:R-:W-:-:S04]  /*0960*/  LEA.HI.SX32 R166, R85, R84, 0x1d ;  /* 0x0000005455a67211 */ /* 0x001fc800078feaff */
[C---:B------:R-:W-:Y:S01]  /*0970*/  IADD3 R165, PT, PT, R166.reuse, 0x80, RZ ;  /* 0x00000080a6a57810 */ /* 0x040fe20007ffe0ff */
[----:B---3--:R-:W-:-:S04]  /*0980*/  IMAD.WIDE.U32 R92, R166, 0x20, R124 ;  /* 0x00000020a65c7825 */ /* 0x008fc800078e007c */
[--C-:B----4-:R-:W-:Y:S01]  /*0990*/  IMAD.WIDE.U32 R88, R166, 0x10, R128.reuse ;  /* 0x00000010a6587825 */ /* 0x110fe200078e0080 */
[----:B------:R-:W3:Y:S03]  /*09a0*/  LDG.E.128 R84, desc[UR6][R92.64] ;  /* 0x000000065c547981 */ /* 0x000ee6000c1e1d00 */
[----:B------:R-:W-:Y:S02]  /*09b0*/  IMAD.WIDE.U32 R100, R165, 0x10, R128 ;  /* 0x00000010a5647825 */ /* 0x000fe400078e0080 */
[----:B------:R-:W4:Y:S02]  /*09c0*/  LDG.E.128 R88, desc[UR6][R88.64] ;  /* 0x0000000658587981 */ /* 0x000f24000c1e1d00 */
[----:B------:R-:W-:Y:S02]  /*09d0*/  IMAD.WIDE R168, R157, 0x4, R168 ;  /* 0x000000049da87825 */ /* 0x000fe400078e02a8 */
[----:B------:R-:W4:Y:S04]  /*09e0*/  LDG.E.128 R100, desc[UR6][R100.64] ;  /* 0x0000000664647981 */ /* 0x000f28000c1e1d00 */
[----:B------:R-:W4:Y:S01]  /*09f0*/  LDG.E R164, desc[UR6][R168.64] ;  /* 0x00000006a8a47981 */ /* 0x000f22000c1e1900 */
[----:B------:R-:W-:-:S03]  /*0a00*/  IMAD.WIDE.U32 R104, R165, 0x20, R124 ;  /* 0x00000020a5687825 */ /* 0x000fc600078e007c */
[----:B------:R-:W4:Y:S04]  /*0a10*/  LDG.E.128 R92, desc[UR6][R92.64+0x10] ;  /* 0x000010065c5c7981 */ /* 0x000f28000c1e1d00 */
[----:B------:R-:W4:Y:S01]  /*0a20*/  LDG.E.128 R96, desc[UR6][R104.64] ;  /* 0x0000000668607981 */ /* 0x000f22000c1e1d00 */
[C---:B------:R-:W-:Y:S02]  /*0a30*/  IADD3 R163, PT, PT, R166.reuse, 0x100, RZ ;  /* 0x00000100a6a37810 */ /* 0x040fe40007ffe0ff */
[----:B------:R-:W-:-:S03]  /*0a40*/  IADD3 R162, PT, PT, R166, 0x180, RZ ;  /* 0x00000180a6a27810 */ /* 0x000fc60007ffe0ff */
[----:B------:R-:W-:-:S04]  /*0a50*/  IMAD.WIDE.U32 R116, R163, 0x20, R124 ;  /* 0x00000020a3747825 */ /* 0x000fc800078e007c */
[----:B------:R-:W-:Y:S01]  /*0a60*/  IMAD.WIDE.U32 R124, R162, 0x20, R124 ;  /* 0x00000020a27c7825 */ /* 0x000fe200078e007c */
[----:B------:R-:W4:Y:S04]  /*0a70*/  LDG.E.128 R104, desc[UR6][R104.64+0x10] ;  /* 0x0000100668687981 */ /* 0x000f28000c1e1d00 */
[----:B------:R-:W4:Y:S04]  /*0a80*/  LDG.E.128 R108, desc[UR6][R116.64] ;  /* 0x00000006746c7981 */ /* 0x000f28000c1e1d00 */
[----:B------:R-:W4:Y:S04]  /*0a90*/  LDG.E.128 R120, desc[UR6][R124.64] ;  /* 0x000000067c787981 */ /* 0x000f28000c1e1d00 */
[----:B------:R-:W4:Y:S04]  /*0aa0*/  LDG.E.128 R116, desc[UR6][R116.64+0x10] ;  /* 0x0000100674747981 */ /* 0x000f28000c1e1d00 */
[----:B------:R-:W4:Y:S01]  /*0ab0*/  LDG.E.128 R124, desc[UR6][R124.64+0x10] ;  /* 0x000010067c7c7981 */ /* 0x000f22000c1e1d00 */
[----:B------:R-:W-:-:S06]  /*0ac0*/  IMAD.WIDE.U32 R112, R163, 0x10, R128 ;  /* 0x00000010a3707825 */ /* 0x000fcc00078e0080 */
[----:B------:R-:W4:Y:S01]  /*0ad0*/  LDG.E.128 R112, desc[UR6][R112.64] ;  /* 0x0000000670707981 */ /* 0x000f22000c1e1d00 */
[----:B------:R-:W-:-:S06]  /*0ae0*/  IMAD.WIDE.U32 R128, R162, 0x10, R128 ;  /* 0x00000010a2807825 */ /* 0x000fcc00078e0080 */
[----:B------:R-:W4:Y:S01]  /*0af0*/  LDG.E.128 R128, desc[UR6][R128.64] ;  /* 0x0000000680807981 */ /* 0x000f22000c1e1d00 */
[----:B------:R-:W-:-:S04]  /*0b00*/  ISETP.NE.AND P5, PT, RZ, UR8, PT ;  /* 0x00000008ff007c0c */ /* 0x000fc8000bfa5270 */
[----:B--2---:R-:W-:-:S05]  /*0b10*/  FSEL R172, R0, RZ, !P5 ;  /* 0x000000ff00ac7208 */ /* 0x004fca0006800000 */
[C-C-:B---3--:R-:W-:Y:S01]  /*0b20*/  FADD.FTZ R210, -R172.reuse, R87.reuse ;  /* 0x00000057acd27221 */ /* 0x148fe20000010100 */
[----:B------:R-:W-:Y:S01]  /*0b30*/  FADD.FTZ R0, -R172, R84 ;  /* 0x00000054ac007221 */ /* 0x000fe20000010100 */
[C---:B----4-:R-:W-:Y:S02]  /*0b40*/  PRMT R87, R88.reuse, 0x7632, R87 ;  /* 0x0000763258577816 */ /* 0x050fe40000000057 */
[----:B------:R-:W-:Y:S02]  /*0b50*/  SHF.L.U32 R190, R88, 0x10, RZ ;  /* 0x0000001058be7819 */ /* 0x000fe400000006ff */
[C---:B------:R-:W-:Y:S02]  /*0b60*/  PRMT R226, R102.reuse, 0x7632, R226 ;  /* 0x0000763266e27816 */ /* 0x040fe400000000e2 */
[----:B------:R-:W-:Y:S01]  /*0b70*/  SHF.L.U32 R170, R102, 0x10, RZ ;  /* 0x0000001066aa7819 */ /* 0x000fe200000006ff */
[----:B------:R-:W-:Y:S01]  /*0b80*/  FMUL.FTZ R207, R173, R190 ;  /* 0x000000beadcf7220 */ /* 0x000fe20000410000 */
[----:B------:R-:W-:Y:S01]  /*0b90*/  SHF.L.U32 R102, R87, 0x10, RZ ;  /* 0x0000001057667819 */ /* 0x000fe200000006ff */
[----:B------:R-:W-:Y:S01]  /*0ba0*/  FADD.FTZ R208, -R172, R85 ;  /* 0x00000055acd07221 */ /* 0x000fe20000010100 */
[----:B------:R-:W-:Y:S01]  /*0bb0*/  FMUL.FTZ R0, R164, R0 ;  /* 0x00000000a4007220 */ /* 0x000fe20000410000 */
[C---:B------:R-:W-:Y:S01]  /*0bc0*/  PRMT R221, R89.reuse, 0x7632, R221 ;  /* 0x0000763259dd7816 */ /* 0x040fe200000000dd */
[----:B------:R-:W-:Y:S01]  /*0bd0*/  FADD.FTZ R88, RZ, R207 ;  /* 0x000000cfff587221 */ /* 0x000fe20000010000 */
[----:B------:R-:W-:Y:S01]  /*0be0*/  SHF.L.U32 R167, R89, 0x10, RZ ;  /* 0x0000001059a77819 */ /* 0x000fe200000006ff */
[----:B------:R-:W-:Y:S01]  /*0bf0*/  FMUL.FTZ R199, R252, R102 ;  /* 0x00000066fcc77220 */ /* 0x000fe20000410000 */
[----:B------:R-:W-:Y:S01]  /*0c00*/  FADD.FTZ R209, -R172, R86 ;  /* 0x00000056acd17221 */ /* 0x000fe20000010100 */
[----:B------:R-:W-:Y:S01]  /*0c10*/  FMUL.FTZ R208, R164, R208 ;  /* 0x000000d0a4d07220 */ /* 0x000fe20000410000 */
[----:B------:R-:W-:Y:S01]  /*0c20*/  FFMA.FTZ R87, R0, R207, RZ ;  /* 0x000000cf00577223 */ /* 0x000fe200000100ff */
        /* <DEDUP_REMOVED lines=46> */
[C---:B------:R-:W-:Y:S01]  /*0f10*/  FADD.FTZ R174, -R172.reuse, R99 ;  /* 0x00000063acae7221 */ /* 0x040fe20000010100 */
[C---:B------:R-:W-:Y:S01]  /*0f20*/  PRMT R225, R101.reuse, 0x7632, R225 ;  /* 0x0000763265e17816 */ /* 0x040fe200000000e1 */
        /* <DEDUP_REMOVED lines=38> */
[C---:B------:R-:W-:Y:S01]  /*1190*/  PRMT R212, R103.reuse, 0x7632, R212 ;  /* 0x0000763267d47816 */ /* 0x040fe200000000d4 */
[----:B------:R-:W-:Y:S01]  /*11a0*/  FMUL.FTZ R185, R240, R226 ;  /* 0x000000e2f0b97220 */ /* 0x000fe20000410000 */
[----:B------:R-:W-:Y:S01]  /*11b0*/  SHF.L.U32 R187, R103, 0x10, RZ ;  /* 0x0000001067bb7819 */ /* 0x000fe200000006ff */
[----:B------:R-:W-:Y:S01]  /*11c0*/  FADD.FTZ R98, R98, R177 ;  /* 0x000000b162627221 */ /* 0x000fe20000010000 */
[C---:B------:R-:W-:Y:S01]  /*11d0*/  FMUL.FTZ R117, R164.reuse, R86 ;  /* 0x00000056a4757220 */ /* 0x040fe20000410000 */
        /* <DEDUP_REMOVED lines=15> */
[C---:B------:R-:W-:Y:S01]  /*12d0*/  PRMT R215, R114.reuse, 0x7632, R215 ;  /* 0x0000763272d77816 */ /* 0x040fe200000000d7 */
[----:B------:R-:W-:Y:S01]  /*12e0*/  FADD.FTZ R87, R87, R186 ;  /* 0x000000ba57577221 */ /* 0x000fe20000010000 */
[----:B------:R-:W-:Y:S01]  /*12f0*/  SHF.L.U32 R191, R114, 0x10, RZ ;  /* 0x0000001072bf7819 */ /* 0x000fe200000006ff */
[----:B------:R-:W-:Y:S01]  /*1300*/  FMUL.FTZ R114, R164, R108 ;  /* 0x0000006ca4727220 */ /* 0x000fe20000410000 */
[----:B------:R-:W-:Y:S01]  /*1310*/  FFMA.FTZ R89, R184, R186, R89 ;  /* 0x000000bab8597223 */ /* 0x000fe20000010059 */
[C---:B------:R-:W-:Y:S01]  /*1320*/  PRMT R214, R113.reuse, 0x7632, R214 ;  /* 0x0000763271d67816 */ /* 0x040fe200000000d6 */
[----:B------:R-:W-:Y:S01]  /*1330*/  FMUL.FTZ R121, R236, R213 ;  /* 0x000000d5ec797220 */ /* 0x000fe20000410000 */
[----:B------:R-:W-:Y:S01]  /*1340*/  SHF.L.U32 R189, R113, 0x10, RZ ;  /* 0x0000001071bd7819 */ /* 0x000fe200000006ff */
[----:B------:R-:W-:Y:S01]  /*1350*/  FADD.FTZ R86, R87, R120 ;  /* 0x0000007857567221 */ /* 0x000fe20000010000 */
[C---:B------:R-:W-:Y:S01]  /*1360*/  PRMT R216, R115.reuse, 0x7632, R216 ;  /* 0x0000763273d87816 */ /* 0x040fe200000000d8 */
[----:B------:R-:W-:Y:S01]  /*1370*/  FFMA.FTZ R88, R114, R120, R89 ;  /* 0x0000007872587223 */ /* 0x000fe20000010059 */
[----:B------:R-:W-:Y:S01]  /*1380*/  SHF.L.U32 R192, R115, 0x10, RZ ;  /* 0x0000001073c07819 */ /* 0x000fe200000006ff */
[----:B------:R-:W-:Y:S01]  /*1390*/  FMUL.FTZ R115, R164, R109 ;  /* 0x0000006da4737220 */ /* 0x000fe20000410000 */
        /* <DEDUP_REMOVED lines=26> */
[C---:B------:R-:W-:Y:S01]  /*1540*/  PRMT R220, R131.reuse, 0x7632, R220 ;  /* 0x0000763283dc7816 */ /* 0x040fe200000000dc */
[----:B------:R-:W-:Y:S01]  /*1550*/  FADD.FTZ R86, R86, R125 ;  /* 0x0000007d56567221 */ /* 0x000fe20000010000 */
[----:B------:R-:W-:Y:S01]  /*1560*/  SHF.L.U32 R211, R131, 0x10, RZ ;  /* 0x0000001083d37819 */ /* 0x000fe200000006ff */
[----:B------:R-:W-:Y:S01]  /*1570*/  FMUL.FTZ R131, R230, R216 ;  /* 0x000000d8e6837220 */ /* 0x000fe20000410000 */
[C---:B------:R-:W-:Y:S01]  /*1580*/  PRMT R219, R130.reuse, 0x7632, R219 ;  /* 0x0000763282db7816 */ /* 0x040fe200000000db */
        /* <DEDUP_REMOVED lines=13> */
[----:B------:R-:W-:Y:S01]  /*1660*/  FADD.FTZ R85, R84, R97 ;  /* 0x0000006154557221 */ /* 0x000fe20000010000 */
[----:B------:R-:W-:Y:S01]  /*1670*/  FMUL.FTZ R98, R153, R194 ;  /* 0x000000c299627220 */ /* 0x000fe20000410000 */
[C---:B------:R-:W-:Y:S01]  /*1680*/  FMUL.FTZ R94, R164.reuse, R94 ;  /* 0x0000005ea45e7220 */ /* 0x040fe20000410000 */
        /* <DEDUP_REMOVED lines=35> */
[----:B------:R-:W2:Y:S01]  /*18c0*/  S2R R113, SR_TID.X ;  /* 0x0000000000717919 */ /* 0x000ea20000002100 */
[----:B------:R-:W3:Y:S01]  /*18d0*/  S2R R112, SR_CgaCtaId ;  /* 0x0000000000707919 */ /* 0x000ee20000008800 */
[----:B0-----:R-:W-:Y:S01]  /*18e0*/  FADD.FTZ R108, R89, R108 ;  /* 0x0000006c596c7221 */ /* 0x001fe20000010000 */
[----:B-1----:R-:W-:-:S04]  /*18f0*/  FADD.FTZ R103, R88, R103 ;  /* 0x0000006758677221 */ /* 0x002fc80000010000 */
[----:B------:R-:W0:Y:S04]  /*1900*/  SHFL.DOWN PT, R87, R108, 0x2, 0x1f ;  /* 0x08401f006c577f89 */ /* 0x000e2800000e0000 */
[----:B------:R-:W1:Y:S01]  /*1910*/  SHFL.DOWN PT, R84, R103, 0x2, 0x1f ;  /* 0x08401f0067547f89 */ /* 0x000e6200000e0000 */
[----:B--2---:R-:W-:Y:S02]  /*1920*/  LOP3.LUT P4, RZ, R113, 0x1f, RZ, 0xc0, !PT ;  /* 0x0000001f71ff7812 */ /* 0x004fe4000788c0ff */
[----:B------:R-:W-:Y:S02]  /*1930*/  PLOP3.LUT P0, PT, PT, PT, PT, 0x80, 0x8 ;  /* 0x000000000008781c */ /* 0x000fe40003f0f070 */
[----:B------:R-:W-:Y:S01]  /*1940*/  MOV R227, 0x400 ;  /* 0x0000040000e37802 */ /* 0x000fe20000000f00 */
[----:B0-----:R-:W-:Y:S01]  /*1950*/  FADD.FTZ R87, R108, R87 ;  /* 0x000000576c577221 */ /* 0x001fe20000010000 */
[----:B-1----:R-:W-:-:S04]  /*1960*/  FADD.FTZ R86, R103, R84 ;  /* 0x0000005467567221 */ /* 0x002fc80000010000 */
[----:B------:R-:W0:Y:S03]  /*1970*/  SHFL.DOWN PT, R84, R87, 0x1, 0x1f ;  /* 0x08201f0057547f89 */ /* 0x000e2600000e0000 */
[----:B------:R-:W-:Y:S01]  /*1980*/  @!P4 PLOP3.LUT P0, PT, P3, PT, PT, 0x80, 0x8 ;  /* 0x000000000008c81c */ /* 0x000fe20001f0f070 */
[----:B------:R-:W1:Y:S01]  /*1990*/  SHFL.DOWN PT, R85, R86, 0x1, 0x1f ;  /* 0x08201f0056557f89 */ /* 0x000e6200000e0000 */
[----:B---3--:R-:W-:Y:S02]  /*19a0*/  LEA R227, R112, R227, 0x18 ;  /* 0x000000e370e37211 */ /* 0x008fe400078ec0ff */
[----:B------:R-:W-:Y:S02]  /*19b0*/  ISETP.NE.U32.AND P2, PT, RZ, UR10, PT ;  /* 0x0000000aff007c0c */ /* 0x000fe4000bf45070 */
[----:B------:R-:W-:-:S04]  /*19c0*/  IADD3 R228, PT, PT, R227, 0x4020, RZ ;  /* 0x00004020e3e47810 */ /* 0x000fc80007ffe0ff */
[----:B------:R-:W-:-:S03]  /*19d0*/  @!P4 MOV R88, R228 ;  /* 0x000000e40058c202 */ /* 0x000fc60000000f00 */
[----:B------:R-:W-:Y:S02]  /*19e0*/  @!P0 IADD3 R88, PT, PT, R227, 0x4000, RZ ;  /* 0x00004000e3588810 */ /* 0x000fe40007ffe0ff */
[----:B------:R-:W-:Y:S02]  /*19f0*/  ISETP.NE.AND.EX P0, PT, RZ, UR11, PT, P2 ;  /* 0x0000000bff007c0c */ /* 0x000fe4000bf05320 */
[----:B------:R-:W-:-:S04]  /*1a00*/  SHF.R.U32.HI R113, RZ, 0x5, R113 ;  /* 0x00000005ff717819 */ /* 0x000fc80000011671 */
[----:B------:R-:W-:Y:S01]  /*1a10*/  @!P4 LEA R103, R113, R88, 0x3 ;  /* 0x000000587167c211 */ /* 0x000fe200078e18ff */
[----:B0-----:R-:W-:Y:S01]  /*1a20*/  FADD.FTZ R84, R87, R84 ;  /* 0x0000005457547221 */ /* 0x001fe20000010000 */
[----:B-1----:R-:W-:Y:S01]  /*1a30*/  FADD.FTZ R85, R86, R85 ;  /* 0x0000005556557221 */ /* 0x002fe20000010000 */
[----:B------:R-:W-:Y:S01]  /*1a40*/  FADD.FTZ R152, R190, R152 ;  /* 0x00000098be987221 */ /* 0x000fe20000010000 */
[----:B------:R-:W-:-:S03]  /*1a50*/  FFMA.FTZ R156, R0, R190, R156 ;  /* 0x000000be009c7223 */ /* 0x000fc6000001009c */
[----:B------:R-:W0:Y:S01]  /*1a60*/  @P0 LDC.64 R88, c[0x0][0x438] ;  /* 0x00010e00ff580b82 */ /* 0x000e220000000a00 */
[----:B------:R1:W-:Y:S07]  /*1a70*/  @!P4 STS.64 [R103], R84 ;  /* 0x000000546700c388 */ /* 0x0003ee0000000a00 */
[----:B------:R-:W2:Y:S08]  /*1a80*/  @P0 LDC.64 R86, c[0x0][0x438] ;  /* 0x00010e00ff560b82 */ /* 0x000eb00000000a00 */
[----:B-1----:R-:W1:Y:S02]  /*1a90*/  @P0 LDC.64 R84, c[0x0][0x438] ;  /* 0x00010e00ff540b82 */ /* 0x002e640000000a00 */
[----:B-1----:R-:W-:-:S05]  /*1aa0*/  @P0 IMAD.WIDE.U32 R84, R163, 0x20, R84 ;  /* 0x00000020a3540825 */ /* 0x002fca00078e0054 */
[----:B------:R-:W5:Y:S04]  /*1ab0*/  @P0 LDG.E.128 R76, desc[UR6][R84.64] ;  /* 0x00000006544c0981 */ /* 0x000f68000c1e1d00 */
[----:B------:R1:W5:Y:S02]  /*1ac0*/  @P0 LDG.E.128 R80, desc[UR6][R84.64+0x10] ;  /* 0x0000100654500981 */ /* 0x000364000c1e1d00 */
[----:B-1----:R-:W1:Y:S02]  /*1ad0*/  @P1 LDC.64 R84, c[0x0][0x3e0] ;  /* 0x0000f800ff541b82 */ /* 0x002e640000000a00 */
[----:B-1----:R-:W-:-:S05]  /*1ae0*/  @P1 IMAD.WIDE R84, R157, 0x2, R84 ;  /* 0x000000029d541825 */ /* 0x002fca00078e0254 */
[----:B------:R-:W3:Y:S01]  /*1af0*/  @P1 LDG.E.U16 R190, desc[UR6][R84.64] ;  /* 0x0000000654be1981 */ /* 0x000ee2000c1e1500 */
[----:B0-----:R-:W-:-:S04]  /*1b00*/  @P0 IMAD.WIDE.U32 R88, R166, 0x20, R88 ;  /* 0x00000020a6580825 */ /* 0x001fc800078e0058 */
[----:B--2---:R-:W-:Y:S01]  /*1b10*/  @P0 IMAD.WIDE.U32 R86, R165, 0x20, R86 ;  /* 0x00000020a5560825 */ /* 0x004fe200078e0056 */
[----:B------:R-:W5:Y:S04]  /*1b20*/  @P0 LDG.E.128 R60, desc[UR6][R88.64] ;  /* 0x00000006583c0981 */ /* 0x000f68000c1e1d00 */
[----:B------:R0:W5:Y:S04]  /*1b30*/  @P0 LDG.E.128 R64, desc[UR6][R88.64+0x10] ;  /* 0x0000100658400981 */ /* 0x000168000c1e1d00 */
[----:B------:R-:W5:Y:S04]  /*1b40*/  @P0 LDG.E.128 R68, desc[UR6][R86.64] ;  /* 0x0000000656440981 */ /* 0x000f68000c1e1d00 */
[----:B------:R1:W5:Y:S01]  /*1b50*/  @P0 LDG.E.128 R72, desc[UR6][R86.64+0x10] ;  /* 0x0000100656480981 */ /* 0x000362000c1e1d00 */
[----:B0-----:R-:W0:Y:S08]  /*1b60*/  LDC.64 R88, c[0x0][0x3b0] ;  /* 0x0000ec00ff587b82 */ /* 0x001e300000000a00 */
[----:B-1----:R-:W1:Y:S01]  /*1b70*/  @P0 LDC.64 R86, c[0x0][0x438] ;  /* 0x00010e00ff560b82 */ /* 0x002e620000000a00 */
[----:B------:R-:W-:Y:S01]  /*1b80*/  FFMA.FTZ R151, R208, R102, R151 ;  /* 0x00000066d0977223 */ /* 0x000fe20000010097 */
[----:B------:R-:W-:Y:S01]  /*1b90*/  FADD.FTZ R150, R102, R150 ;  /* 0x0000009666967221 */ /* 0x000fe20000010000 */
[----:B0-----:R-:W-:-:S04]  /*1ba0*/  IMAD.WIDE.U32 R118, R166, 0x8, R88 ;  /* 0x00000008a6767825 */ /* 0x001fc800078e0058 */
[--C-:B------:R-:W-:Y:S02]  /*1bb0*/  IMAD.WIDE.U32 R112, R165, 0x8, R88.reuse ;  /* 0x00000008a5707825 */ /* 0x100fe400078e0058 */
[----:B------:R-:W5:Y:S02]  /*1bc0*/  LDG.E.64 R118, desc[UR6][R118.64] ;  /* 0x0000000676767981 */ /* 0x000f64000c1e1b00 */
[--C-:B------:R-:W-:Y:S02]  /*1bd0*/  IMAD.WIDE.U32 R108, R163, 0x8, R88.reuse ;  /* 0x00000008a36c7825 */ /* 0x100fe400078e0058 */
[----:B------:R-:W5:Y:S02]  /*1be0*/  LDG.E.64 R112, desc[UR6][R112.64] ;  /* 0x0000000670707981 */ /* 0x000f64000c1e1b00 */
[C---:B------:R-:W-:Y:S02]  /*1bf0*/  IMAD.WIDE.U32 R102, R162.reuse, 0x8, R88 ;  /* 0x00000008a2667825 */ /* 0x040fe400078e0058 */
[----:B------:R-:W5:Y:S02]  /*1c00*/  LDG.E.64 R108, desc[UR6][R108.64] ;  /* 0x000000066c6c7981 */ /* 0x000f64000c1e1b00 */
[----:B-1----:R-:W-:-:S02]  /*1c10*/  @P0 IMAD.WIDE.U32 R86, R162, 0x20, R86 ;  /* 0x00000020a2560825 */ /* 0x002fc400078e0056 */
[----:B------:R-:W5:Y:S04]  /*1c20*/  LDG.E.64 R102, desc[UR6][R102.64] ;  /* 0x0000000666667981 */ /* 0x000f68000c1e1b00 */
[----:B------:R-:W5:Y:S04]  /*1c30*/  @P0 LDG.E.128 R44, desc[UR6][R86.64] ;  /* 0x00000006562c0981 */ /* 0x000f68000c1e1d00 */
[----:B------:R0:W5:Y:S01]  /*1c40*/  @P0 LDG.E.128 R56, desc[UR6][R86.64+0x10] ;  /* 0x0000100656380981 */ /* 0x000162000c1e1d00 */
[C---:B------:R-:W-:Y:S01]  /*1c50*/  @!P3 IADD3 R228, PT, PT, R227.reuse, 0x4000, RZ ;  /* 0x00004000e3e4b810 */ /* 0x040fe20007ffe0ff */
[----:B------:R-:W-:Y:S01]  /*1c60*/  BAR.SYNC.DEFER_BLOCKING 0x0 ;  /* 0x0000000000007b1d */ /* 0x000fe20000010000 */
[----:B------:R-:W-:-:S02]  /*1c70*/  IADD3 R88, PT, PT, R227, 0x4030, RZ ;  /* 0x00004030e3587810 */ /* 0x000fc40007ffe0ff */
[----:B------:R-:W-:Y:S01]  /*1c80*/  @!P3 IADD3 R88, PT, PT, R227, 0x4010, RZ ;  /* 0x00004010e358b810 */ /* 0x000fe20007ffe0ff */
[----:B------:R-:W-:Y:S01]  /*1c90*/  FADD.FTZ R29, R90, R29 ;  /* 0x0000001d5a1d7221 */ /* 0x000fe20000010000 */
[----:B------:R-:W-:Y:S01]  /*1ca0*/  FFMA.FTZ R146, R203, R90, R146 ;  /* 0x0000005acb927223 */ /* 0x000fe20000010092 */
[----:B------:R-:W-:Y:S01]  /*1cb0*/  FADD.FTZ R27, R91, R27 ;  /* 0x0000001b5b1b7221 */ /* 0x000fe20000010000 */
[----:B------:R-:W-:Y:S01]  /*1cc0*/  FFMA.FTZ R144, R201, R91, R144 ;  /* 0x0000005bc9907223 */ /* 0x000fe20000010090 */
[----:B0-----:R-:W0:Y:S04]  /*1cd0*/  LDS.128 R84, [R228] ;  /* 0x00000000e4547984 */ /* 0x001e280000000c00 */
[----:B------:R-:W1:Y:S01]  /*1ce0*/  LDS.128 R88, [R88] ;  /* 0x0000000058587984 */ /* 0x000e620000000c00 */
        /* <DEDUP_REMOVED lines=8> */
[----:B------:R-:W-:Y:S01]  /*1d70*/  MOV R168, 0x3f800000 ;  /* 0x3f80000000a87802 */ /* 0x000fe20000000f00 */
[----:B------:R-:W-:Y:S01]  /*1d80*/  FFMA.FTZ R148, R210, R221, R148 ;  /* 0x000000ddd2947223 */ /* 0x000fe20000010094 */
[----:B------:R-:W-:Y:S01]  /*1d90*/  FADD.FTZ R30, R221, R30 ;  /* 0x0000001edd1e7221 */ /* 0x000fe20000010000 */
        /* <DEDUP_REMOVED lines=55> */
[----:B------:R-:W-:Y:S01]  /*2110*/  FMUL.FTZ R169, R84, UR12 ;  /* 0x0000000c54a97c20 */ /* 0x000fe20008410000 */
[----:B------:R-:W-:-:S02]  /*2120*/  FSEL R170, R90, RZ, !P5 ;  /* 0x000000ff5aaa7208 */ /* 0x000fc40006800000 */
[----:B---3--:R-:W-:Y:S01]  /*2130*/  @P1 SHF.L.U32 R168, R190, 0x10, RZ ;  /* 0x00000010bea81819 */ /* 0x008fe200000006ff */
[----:B------:R-:W-:Y:S06]  /*2140*/  @!P0 BRA `(.L_x_5143) ;  /* 0x0000002000388947 */ /* 0x000fec0003800000 */
[----:B------:R-:W-:-:S04]  /*2150*/  UISETP.NE.U32.AND UP0, UPT, UR14, URZ, UPT ;  /* 0x000000ff0e00728c */ /* 0x000fc8000bf05070 */
[----:B------:R-:W-:-:S09]  /*2160*/  UISETP.NE.AND.EX UP0, UPT, UR15, URZ, UPT, UP0 ;  /* 0x000000ff0f00728c */ /* 0x000fd2000bf05300 */
[----:B------:R-:W-:Y:S05]  /*2170*/  BRA.U UP0, `(.L_x_5144) ;  /* 0x0000000100f87547 */ /* 0x000fea000b800000 */
[-CC-:B------:R-:W-:Y:S01]  /*2180*/  FFMA.FTZ R208, R208, R169.reuse, R170.reuse ;  /* 0x000000a9d0d07223 */ /* 0x180fe200000100aa */
[-CC-:B------:R-:W-:Y:S01]  /*2190*/  FFMA.FTZ R209, R209, R169.reuse, R170.reuse ;  /* 0x000000a9d1d17223 */ /* 0x180fe200000100aa */
[-C--:B------:R-:W-:Y:S01]  /*21a0*/  FFMA.FTZ R84, R203, R169.reuse, R170 ;  /* 0x000000a9cb547223 */ /* 0x080fe200000100aa */
[----:B-----5:R-:W-:Y:S01]  /*21b0*/  LOP3.LUT P0, RZ, R118, 0xff00, RZ, 0xc0, !PT ;  /* 0x0000ff0076ff7812 */ /* 0x020fe2000780c0ff */
[----:B------:R-:W-:Y:S01]  /*21c0*/  FADD.FTZ R208, R199, -R208 ;  /* 0x800000d0c7d07221 */ /* 0x000fe20000010000 */
[----:B------:R-:W-:Y:S01]  /*21d0*/  FADD.FTZ R209, R206, -R209 ;  /* 0x800000d1ced17221 */ /* 0x000fe20000010000 */
[----:B------:R-:W-:Y:S01]  /*21e0*/  FADD.FTZ R205, R205, -R84 ;  /* 0x80000054cdcd7221 */ /* 0x000fe20000010000 */
[----:B------:R-:W-:Y:S01]  /*21f0*/  FFMA.FTZ R87, R210, R169, R170 ;  /* 0x000000a9d2577223 */ /* 0x000fe200000100aa */
[C---:B------:R-:W-:Y:S01]  /*2200*/  FFMA.FTZ R85, R164.reuse, R208, R61 ;  /* 0x000000d0a4557223 */ /* 0x040fe2000001003d */
[----:B------:R-:W-:Y:S01]  /*2210*/  FFMA.FTZ R209, R164, R209, R62 ;  /* 0x000000d1a4d17223 */ /* 0x000fe2000001003e */
[-CC-:B------:R-:W-:Y:S01]  /*2220*/  FFMA.FTZ R202, R202, R169.reuse, R170.reuse ;  /* 0x000000a9caca7223 */ /* 0x180fe200000100aa */
[-CC-:B------:R-:W-:Y:S01]  /*2230*/  FFMA.FTZ R201, R201, R169.reuse, R170.reuse ;  /* 0x000000a9c9c97223 */ /* 0x180fe200000100aa */
[-C--:B------:R-:W-:Y:S01]  /*2240*/  FMUL.FTZ R85, R85, R168.reuse ;  /* 0x000000a855557220 */ /* 0x080fe20000410000 */
[-C--:B------:R-:W-:Y:S01]  /*2250*/  FMUL.FTZ R209, R209, R168.reuse ;  /* 0x000000a8d1d17220 */ /* 0x080fe20000410000 */
[-CC-:B------:R-:W-:Y:S01]  /*2260*/  FFMA.FTZ R91, R200, R169.reuse, R170.reuse ;  /* 0x000000a9c85b7223 */ /* 0x180fe200000100aa */
[----:B------:R-:W-:Y:S01]  /*2270*/  FFMA.FTZ R0, R0, R169, R170 ;  /* 0x000000a900007223 */ /* 0x000fe200000100aa */
[----:B------:R-:W-:Y:S01]  /*2280*/  FMUL.FTZ R85, R85, UR4 ;  /* 0x0000000455557c20 */ /* 0x000fe20008410000 */
[----:B------:R-:W-:Y:S01]  /*2290*/  FMUL.FTZ R209, R209, UR4 ;  /* 0x00000004d1d17c20 */ /* 0x000fe20008410000 */
[----:B------:R-:W-:Y:S01]  /*22a0*/  LOP3.LUT P6, RZ, R118, 0xff0000, RZ, 0xc0, !PT ;  /* 0x00ff000076ff7812 */ /* 0x000fe200078cc0ff */
[----:B------:R-:W-:Y:S01]  /*22b0*/  FFMA.FTZ R205, R164, R205, R64 ;  /* 0x000000cda4cd7223 */ /* 0x000fe20000010040 */
[----:B------:R-:W-:Y:S01]  /*22c0*/  FADD.FTZ R87, R198, -R87 ;  /* 0x80000057c6577221 */ /* 0x000fe20000010000 */
[----:B------:R-:W-:Y:S01]  /*22d0*/  FSEL R89, R85, RZ, P0 ;  /* 0x000000ff55597208 */ /* 0x000fe20000000000 */
[----:B------:R-:W-:Y:S01]  /*22e0*/  FADD.FTZ R202, R197, -R202 ;  /* 0x800000cac5ca7221 */ /* 0x000fe20000010000 */
[----:B------:R-:W-:Y:S01]  /*22f0*/  ISETP.GE.U32.AND P0, PT, R118, RZ, PT ;  /* 0x000000ff7600720c */ /* 0x000fe20003f06070 */
[----:B------:R-:W-:Y:S01]  /*2300*/  FADD.FTZ R201, R204, -R201 ;  /* 0x800000c9ccc97221 */ /* 0x000fe20000010000 */
[----:B------:R-:W-:Y:S01]  /*2310*/  FADD.FTZ R196, R196, -R91 ;  /* 0x8000005bc4c47221 */ /* 0x000fe20000010000 */
[----:B------:R-:W-:Y:S01]  /*2320*/  FADD.FTZ R207, R207, -R0 ;  /* 0x80000000cfcf7221 */ /* 0x000fe20000010000 */
[----:B------:R-:W-:Y:S01]  /*2330*/  FSEL R85, R209, RZ, P6 ;  /* 0x000000ffd1557208 */ /* 0x000fe20003000000 */
[----:B------:R-:W-:Y:S01]  /*2340*/  FMUL.FTZ R205, R205, R168 ;  /* 0x000000a8cdcd7220 */ /* 0x000fe20000410000 */
[C---:B------:R-:W-:Y:S01]  /*2350*/  LOP3.LUT P2, RZ, R119.reuse, 0xff, RZ, 0xc0, !PT ;  /* 0x000000ff77ff7812 */ /* 0x040fe2000784c0ff */
[C---:B------:R-:W-:Y:S01]  /*2360*/  FFMA.FTZ R87, R164.reuse, R87, R63 ;  /* 0x00000057a4577223 */ /* 0x040fe2000001003f */
[C---:B------:R-:W-:Y:S01]  /*2370*/  LOP3.LUT P5, RZ, R119.reuse, 0xff00, RZ, 0xc0, !PT ;  /* 0x0000ff0077ff7812 */ /* 0x040fe200078ac0ff */
[C---:B------:R-:W-:Y:S01]  /*2380*/  FFMA.FTZ R91, R164.reuse, R202, R65 ;  /* 0x000000caa45b7223 */ /* 0x040fe20000010041 */
[C---:B------:R-:W-:Y:S01]  /*2390*/  LOP3.LUT P6, RZ, R119.reuse, 0xff0000, RZ, 0xc0, !PT ;  /* 0x00ff000077ff7812 */ /* 0x040fe200078cc0ff */
[C---:B------:R-:W-:Y:S01]  /*23a0*/  FFMA.FTZ R201, R164.reuse, R201, R66 ;  /* 0x000000c9a4c97223 */ /* 0x040fe20000010042 */
[----:B------:R-:W-:Y:S01]  /*23b0*/  ISETP.GE.U32.AND.EX P0, PT, R119, 0x1000000, PT, P0 ;  /* 0x010000007700780c */ /* 0x000fe20003f06100 */
[C---:B------:R-:W-:Y:S01]  /*23c0*/  FFMA.FTZ R119, R164.reuse, R196, R67 ;  /* 0x000000c4a4777223 */ /* 0x040fe20000010043 */
[----:B------:R-:W-:Y:S01]  /*23d0*/  FFMA.FTZ R207, R164, R207, R60 ;  /* 0x000000cfa4cf7223 */ /* 0x000fe2000001003c */
[----:B------:R-:W-:Y:S01]  /*23e0*/  FMUL.FTZ R205, R205, UR4 ;  /* 0x00000004cdcd7c20 */ /* 0x000fe20008410000 */
[-C--:B------:R-:W-:Y:S01]  /*23f0*/  FMUL.FTZ R87, R87, R168.reuse ;  /* 0x000000a857577220 */ /* 0x080fe20000410000 */
[-C--:B------:R-:W-:Y:S01]  /*2400*/  FMUL.FTZ R201, R201, R168.reuse ;  /* 0x000000a8c9c97220 */ /* 0x080fe20000410000 */
[-C--:B------:R-:W-:Y:S01]  /*2410*/  FMUL.FTZ R119, R119, R168.reuse ;  /* 0x000000a877777220 */ /* 0x080fe20000410000 */
[-C--:B------:R-:W-:Y:S01]  /*2420*/  FMUL.FTZ R91, R91, R168.reuse ;  /* 0x000000a85b5b7220 */ /* 0x080fe20000410000 */
[----:B------:R-:W-:Y:S01]  /*2430*/  FMUL.FTZ R207, R207, R168 ;  /* 0x000000a8cfcf7220 */ /* 0x000fe20000410000 */
[----:B------:R-:W-:Y:S01]  /*2440*/  FSEL R86, R205, RZ, P2 ;  /* 0x000000ffcd567208 */ /* 0x000fe20001000000 */
[----:B------:R-:W-:Y:S01]  /*2450*/  FMUL.FTZ R201, R201, UR4 ;  /* 0x00000004c9c97c20 */ /* 0x000fe20008410000 */
[----:B------:R-:W-:Y:S01]  /*2460*/  FMUL.FTZ R119, R119, UR4 ;  /* 0x0000000477777c20 */ /* 0x000fe20008410000 */
[----:B------:R-:W-:Y:S01]  /*2470*/  FMUL.FTZ R91, R91, UR4 ;  /* 0x000000045b5b7c20 */ /* 0x000fe20008410000 */
[----:B------:R-:W-:Y:S01]  /*2480*/  FMUL.FTZ R87, R87, UR4 ;  /* 0x0000000457577c20 */ /* 0x000fe20008410000 */
[----:B------:R-:W-:Y:S01]  /*2490*/  FMUL.FTZ R207, R207, UR4 ;  /* 0x00000004cfcf7c20 */ /* 0x000fe20008410000 */
[----:B------:R-:W-:-:S02]  /*24a0*/  LOP3.LUT P4, RZ, R118, 0xff000000, RZ, 0xc0, !PT ;  /* 0xff00000076ff7812 */ /* 0x000fc4000788c0ff */
[----:B------:R-:W-:Y:S02]  /*24b0*/  LOP3.LUT P2, RZ, R118, 0xff, RZ, 0xc0, !PT ;  /* 0x000000ff76ff7812 */ /* 0x000fe4000784c0ff */
        /* <DEDUP_REMOVED lines=10> */
.L_x_5144:
[-CC-:B------:R-:W-:Y:S01]  /*2560*/  FFMA.FTZ R48, R203, R169.reuse, R170.reuse ;  /* 0x000000a9cb307223 */ /* 0x180fe200000100aa */
[-CC-:B------:R-:W-:Y:S01]  /*2570*/  FFMA.FTZ R49, R200, R169.reuse, R170.reuse ;  /* 0x000000a9c8317223 */ /* 0x180fe200000100aa */
[----:B------:R-:W-:Y:S01]  /*2580*/  FFMA.FTZ R201, R201, R169, R170 ;  /* 0x000000a9c9c97223 */ /* 0x000fe200000100aa */
[----:B-----5:R-:W-:Y:S01]  /*2590*/  LOP3.LUT P5, RZ, R119, 0xff, RZ, 0xc0, !PT ;  /* 0x000000ff77ff7812 */ /* 0x020fe200078ac0ff */
[----:B------:R-:W-:Y:S01]  /*25a0*/  FADD.FTZ R205, R205, -R48 ;  /* 0x80000030cdcd7221 */ /* 0x000fe20000010000 */
[----:B------:R-:W-:Y:S01]  /*25b0*/  FADD.FTZ R196, R196, -R49 ;  /* 0x80000031c4c47221 */ /* 0x000fe20000010000 */
[----:B------:R-:W-:Y:S01]  /*25c0*/  FADD.FTZ R201, R204, -R201 ;  /* 0x800000c9ccc97221 */ /* 0x000fe20000010000 */
[----:B------:R-:W-:Y:S01]  /*25d0*/  ISETP.GE.U32.AND P0, PT, R118, RZ, PT ;  /* 0x000000ff7600720c */ /* 0x000fe20003f06070 */
[C---:B------:R-:W-:Y:S01]  /*25e0*/  FFMA.FTZ R48, R164.reuse, R205, R64 ;  /* 0x000000cda4307223 */ /* 0x040fe20000010040 */
[C---:B------:R-:W-:Y:S01]  /*25f0*/  FFMA.FTZ R51, R164.reuse, R196, R67 ;  /* 0x000000c4a4337223 */ /* 0x040fe20000010043 */
[----:B------:R-:W-:Y:S01]  /*2600*/  FFMA.FTZ R50, R164, R201, R66 ;  /* 0x000000c9a4327223 */ /* 0x000fe20000010042 */
[-CC-:B------:R-:W-:Y:S01]  /*2610*/  FFMA.FTZ R208, R208, R169.reuse, R170.reuse ;  /* 0x000000a9d0d07223 */ /* 0x180fe200000100aa */
[-C--:B------:R-:W-:Y:S01]  /*2620*/  FMUL.FTZ R49, R48, R168.reuse ;  /* 0x000000a830317220 */ /* 0x080fe20000410000 */
[-C--:B------:R-:W-:Y:S01]  /*2630*/  FMUL.FTZ R53, R51, R168.reuse ;  /* 0x000000a833357220 */ /* 0x080fe20000410000 */
[----:B------:R-:W-:Y:S01]  /*2640*/  FMUL.FTZ R52, R50, R168 ;  /* 0x000000a832347220 */ /* 0x000fe20000410000 */
[-CC-:B------:R-:W-:Y:S01]  /*2650*/  FFMA.FTZ R209, R209, R169.reuse, R170.reuse ;  /* 0x000000a9d1d17223 */ /* 0x180fe200000100aa */
[----:B------:R-:W-:Y:S01]  /*2660*/  FMUL.FTZ R49, R49, UR4 ;  /* 0x0000000431317c20 */ /* 0x000fe20008410000 */
[-CC-:B------:R-:W-:Y:S01]  /*2670*/  FFMA.FTZ R202, R202, R169.reuse, R170.reuse ;  /* 0x000000a9caca7223 */ /* 0x180fe200000100aa */
[-CC-:B------:R-:W-:Y:S01]  /*2680*/  FFMA.FTZ R0, R0, R169.reuse, R170.reuse ;  /* 0x000000a900007223 */ /* 0x180fe200000100aa */
[----:B------:R-:W-:Y:S01]  /*2690*/  FMUL.FTZ R52, R52, UR4 ;  /* 0x0000000434347c20 */ /* 0x000fe20008410000 */
[----:B------:R-:W-:Y:S01]  /*26a0*/  FMUL.FTZ R53, R53, UR4 ;  /* 0x0000000435357c20 */ /* 0x000fe20008410000 */
[----:B------:R-:W-:Y:S01]  /*26b0*/  FSEL R90, R49, RZ, P5 ;  /* 0x000000ff315a7208 */ /* 0x000fe20002800000 */
[----:B------:R-:W-:Y:S01]  /*26c0*/  FFMA.FTZ R49, R210, R169, R170 ;  /* 0x000000a9d2317223 */ /* 0x000fe200000100aa */
[----:B------:R-:W-:Y:S01]  /*26d0*/  LOP3.LUT P6, RZ, R119, 0xff0000, RZ, 0xc0, !PT ;  /* 0x00ff000077ff7812 */ /* 0x000fe200078cc0ff */
[----:B------:R-:W-:Y:S01]  /*26e0*/  FADD.FTZ R208, R199, -R208 ;  /* 0x800000d0c7d07221 */ /* 0x000fe20000010000 */
[----:B------:R-:W-:Y:S01]  /*26f0*/  ISETP.GE.U32.AND.EX P0, PT, R119, 0x1000000, PT, P0 ;  /* 0x010000007700780c */ /* 0x000fe20003f06100 */
[----:B------:R-:W-:Y:S01]  /*2700*/  FADD.FTZ R209, R206, -R209 ;  /* 0x800000d1ced17221 */ /* 0x000fe20000010000 */
[----:B------:R-:W-:Y:S01]  /*2710*/  FADD.FTZ R202, R197, -R202 ;  /* 0x800000cac5ca7221 */ /* 0x000fe20000010000 */
[----:B------:R-:W-:Y:S01]  /*2720*/  FADD.FTZ R198, R198, -R49 ;  /* 0x80000031c6c67221 */ /* 0x000fe20000010000 */
[----:B------:R-:W-:Y:S01]  /*2730*/  FADD.FTZ R207, R207, -R0 ;  /* 0x80000000cfcf7221 */ /* 0x000fe20000010000 */
[----:B------:R-:W-:Y:S01]  /*2740*/  FSEL R167, R52, RZ, P6 ;  /* 0x000000ff34a77208 */ /* 0x000fe20003000000 */
[C---:B------:R-:W-:Y:S01]  /*2750*/  FFMA.FTZ R49, R164.reuse, R202, R65 ;  /* 0x000000caa4317223 */ /* 0x040fe20000010041 */
[----:B------:R-:W-:Y:S01]  /*2760*/  FSEL R188, R53, RZ, P0 ;  /* 0x000000ff35bc7208 */ /* 0x000fe20000000000 */
        /* <DEDUP_REMOVED lines=8> */
[----:B------:R-:W-:Y:S01]  /*27f0*/  FMUL.FTZ R0, R52, R168 ;  /* 0x000000a834007220 */ /* 0x000fe20000410000 */
[----:B------:R-:W-:Y:S01]  /*2800*/  FMUL.FTZ R87, R87, UR4 ;  /* 0x0000000457577c20 */ /* 0x000fe20008410000 */
        /* <DEDUP_REMOVED lines=8> */
[----:B------:R-:W-:Y:S02]  /*2890*/  LOP3.LUT P5, RZ, R119, 0xff00, RZ, 0xc0, !PT ;  /* 0x0000ff0077ff7812 */ /* 0x000fe400078ac0ff */
[----:B------:R-:W-:Y:S02]  /*28a0*/  FSEL R85, R85, RZ, P6 ;  /* 0x000000ff55557208 */ /* 0x000fe40003000000 */
[----:B------:R-:W-:-:S02]  /*28b0*/  FSEL R91, R87, RZ, P5 ;  /* 0x000000ff575b7208 */ /* 0x000fc40002800000 */
[----:B------:R-:W-:Y:S02]  /*28c0*/  FSEL R88, R86, RZ, P0 ;  /* 0x000000ff56587208 */ /* 0x000fe40000000000 */
[----:B------:R-:W-:Y:S02]  /*28d0*/  FSEL R89, R84, RZ, P4 ;  /* 0x000000ff54597208 */ /* 0x000fe40002000000 */
[----:B------:R-:W-:Y:S02]  /*28e0*/  FSEL R0, R0, RZ, P2 ;  /* 0x000000ff00007208 */ /* 0x000fe40001000000 */
[----:B------:R-:W-:Y:S02]  /*28f0*/  F2FP.BF16.F32.PACK_AB R87, R188, R167 ;  /* 0x000000a7bc57723e */ /* 0x000fe400000010ff */
[----:B------:R-:W-:Y:S02]  /*2900*/  F2FP.BF16.F32.PACK_AB R86, R91, R90 ;  /* 0x0000005a5b56723e */ /* 0x000fe400000010ff */
[----:B------:R-:W-:-:S02]  /*2910*/  F2FP.BF16.F32.PACK_AB R85, R88, R85 ;  /* 0x000000555855723e */ /* 0x000fc400000010ff */
[----:B------:R-:W-:-:S07]  /*2920*/  F2FP.BF16.F32.PACK_AB R84, R89, R0 ;  /* 0x000000005954723e */ /* 0x000fce00000010ff */
.L_x_5145:
        /* <DEDUP_REMOVED lines=17> */
[----:B------:R-:W-:Y:S01]  /*2a40*/  FFMA.FTZ R0, R171, R169, R170 ;  /* 0x000000a9ab007223 */ /* 0x000fe200000100aa */
[C---:B------:R-:W-:Y:S01]  /*2a50*/  FFMA.FTZ R50, R164.reuse, R49, R74 ;  /* 0x00000031a4327223 */ /* 0x040fe2000001004a */
[C---:B------:R-:W-:Y:S01]  /*2a60*/  FFMA.FTZ R51, R164.reuse, R186, R75 ;  /* 0x000000baa4337223 */ /* 0x040fe2000001004b */
[----:B------:R-:W-:Y:S01]  /*2a70*/  FADD.FTZ R52, R185, -R48 ;  /* 0x80000030b9347221 */ /* 0x000fe20000010000 */
[----:B------:R-:W-:Y:S01]  /*2a80*/  FFMA.FTZ R48, R164, R177, R72 ;  /* 0x000000b1a4307223 */ /* 0x000fe20000010048 */
[-C--:B------:R-:W-:Y:S01]  /*2a90*/  FMUL.FTZ R49, R50, R168.reuse ;  /* 0x000000a832317220 */ /* 0x080fe20000410000 */
[-C--:B------:R-:W-:Y:S01]  /*2aa0*/  FMUL.FTZ R53, R51, R168.reuse ;  /* 0x000000a833357220 */ /* 0x080fe20000410000 */
[----:B------:R-:W-:Y:S01]  /*2ab0*/  LOP3.LUT P6, RZ, R113, 0xff0000, RZ, 0xc0, !PT ;  /* 0x00ff000071ff7812 */ /* 0x000fe200078cc0ff */
[-CC-:B------:R-:W-:Y:S01]  /*2ac0*/  FFMA.FTZ R172, R172, R169.reuse, R170.reuse ;  /* 0x000000a9acac7223 */ /* 0x180fe200000100aa */
[----:B------:R-:W-:Y:S01]  /*2ad0*/  FMUL.FTZ R49, R49, UR4 ;  /* 0x0000000431317c20 */ /* 0x000fe20008410000 */
[----:B------:R-:W-:Y:S01]  /*2ae0*/  ISETP.GE.U32.AND P2, PT, R112, RZ, PT ;  /* 0x000000ff7000720c */ /* 0x000fe20003f46070 */
[-CC-:B------:R-:W-:Y:S01]  /*2af0*/  FFMA.FTZ R173, R173, R169.reuse, R170.reuse ;  /* 0x000000a9adad7223 */ /* 0x180fe200000100aa */
[----:B------:R-:W-:Y:S01]  /*2b00*/  FFMA.FTZ R174, R174, R169, R170 ;  /* 0x000000a9aeae7223 */ /* 0x000fe200000100aa */
[----:B------:R-:W-:Y:S01]  /*2b10*/  FADD.FTZ R175, R175, -R0 ;  /* 0x80000000afaf7221 */ /* 0x000fe20000010000 */
[----:B------:R-:W-:Y:S01]  /*2b20*/  FMUL.FTZ R0, R48, R168 ;  /* 0x000000a830007220 */ /* 0x000fe20000410000 */
[----:B------:R-:W-:Y:S01]  /*2b30*/  FMUL.FTZ R53, R53, UR4 ;  /* 0x0000000435357c20 */ /* 0x000fe20008410000 */
[----:B------:R-:W-:Y:S01]  /*2b40*/  FSEL R166, R49, RZ, P6 ;  /* 0x000000ff31a67208 */ /* 0x000fe20003000000 */
[----:B------:R-:W-:Y:S01]  /*2b50*/  FFMA.FTZ R49, R164, R52, R73 ;  /* 0x00000034a4317223 */ /* 0x000fe20000010049 */
[----:B------:R-:W-:Y:S01]  /*2b60*/  ISETP.GE.U32.AND.EX P2, PT, R113, 0x1000000, PT, P2 ;  /* 0x010000007100780c */ /* 0x000fe20003f46120 */
[----:B------:R-:W-:Y:S01]  /*2b70*/  FADD.FTZ R172, R179, -R172 ;  /* 0x800000acb3ac7221 */ /* 0x000fe20000010000 */
[----:B------:R-:W-:Y:S01]  /*2b80*/  FADD.FTZ R173, R176, -R173 ;  /* 0x800000adb0ad7221 */ /* 0x000fe20000010000 */
[----:B------:R-:W-:Y:S01]  /*2b90*/  FADD.FTZ R174, R183, -R174 ;  /* 0x800000aeb7ae7221 */ /* 0x000fe20000010000 */
[----:B------:R-:W-:Y:S01]  /*2ba0*/  FMUL.FTZ R0, R0, UR4 ;  /* 0x0000000400007c20 */ /* 0x000fe20008410000 */
[----:B------:R-:W-:Y:S01]  /*2bb0*/  LOP3.LUT P5, RZ, R113, 0xff, RZ, 0xc0, !PT ;  /* 0x000000ff71ff7812 */ /* 0x000fe200078ac0ff */
[----:B------:R-:W-:Y:S01]  /*2bc0*/  FMUL.FTZ R87, R49, R168 ;  /* 0x000000a831577220 */ /* 0x000fe20000410000 */
[----:B------:R-:W-:Y:S01]  /*2bd0*/  FSEL R167, R53, RZ, P2 ;  /* 0x000000ff35a77208 */ /* 0x000fe20001000000 */
[C---:B------:R-:W-:Y:S01]  /*2be0*/  FFMA.FTZ R53, R164.reuse, R172, R69 ;  /* 0x000000aca4357223 */ /* 0x040fe20000010045 */
[C---:B------:R-:W-:Y:S01]  /*2bf0*/  FFMA.FTZ R54, R164.reuse, R173, R70 ;  /* 0x000000ada4367223 */ /* 0x040fe20000010046 */
[C---:B------:R-:W-:Y:S01]  /*2c00*/  FFMA.FTZ R55, R164.reuse, R174, R71 ;  /* 0x000000aea4377223 */ /* 0x040fe20000010047 */
[----:B------:R-:W-:Y:S01]  /*2c10*/  FFMA.FTZ R52, R164, R175, R68 ;  /* 0x000000afa4347223 */ /* 0x000fe20000010044 */
[----:B------:R-:W-:Y:S01]  /*2c20*/  FSEL R90, R0, RZ, P5 ;  /* 0x000000ff005a7208 */ /* 0x000fe20002800000 */
[----:B------:R-:W-:Y:S01]  /*2c30*/  FMUL.FTZ R87, R87, UR4 ;  /* 0x0000000457577c20 */ /* 0x000fe20008410000 */
[----:B------:R-:W-:Y:S01]  /*2c40*/  LOP3.LUT P5, RZ, R113, 0xff00, RZ, 0xc0, !PT ;  /* 0x0000ff0071ff7812 */ /* 0x000fe200078ac0ff */
        /* <DEDUP_REMOVED lines=8> */
[----:B------:R-:W-:-:S02]  /*2cd0*/  FSEL R91, R87, RZ, P5 ;  /* 0x000000ff575b7208 */ /* 0x000fc40002800000 */
[C---:B------:R-:W-:Y:S02]  /*2ce0*/  LOP3.LUT P4, RZ, R112.reuse, 0xff00, RZ, 0xc0, !PT ;  /* 0x0000ff0070ff7812 */ /* 0x040fe4000788c0ff */
[C---:B------:R-:W-:Y:S02]  /*2cf0*/  LOP3.LUT P6, RZ, R112.reuse, 0xff0000, RZ, 0xc0, !PT ;  /* 0x00ff000070ff7812 */ /* 0x040fe400078cc0ff */
[C---:B------:R-:W-:Y:S02]  /*2d00*/  LOP3.LUT P2, RZ, R112.reuse, 0xff000000, RZ, 0xc0, !PT ;  /* 0xff00000070ff7812 */ /* 0x040fe4000784c0ff */
        /* <DEDUP_REMOVED lines=10> */
.L_x_5146:
        /* <DEDUP_REMOVED lines=8> */
[----:B------:R-:W-:Y:S01]  /*2e30*/  FFMA.FTZ R85, R164, R172, R69 ;  /* 0x000000aca4557223 */ /* 0x000fe20000010045 */
[----:B------:R-:W-:Y:S01]  /*2e40*/  LOP3.LUT P2, RZ, R112, 0xff00, RZ, 0xc0, !PT ;  /* 0x0000ff0070ff7812 */ /* 0x000fe2000784c0ff */
[C---:B------:R-:W-:Y:S01]  /*2e50*/  FFMA.FTZ R173, R164.reuse, R173, R70 ;  /* 0x000000ada4ad7223 */ /* 0x040fe20000010046 */
[----:B------:R-:W-:Y:S01]  /*2e60*/  FFMA.FTZ R177, R164, R177, R72 ;  /* 0x000000b1a4b17223 */ /* 0x000fe20000010048 */
[-C--:B------:R-:W-:Y:S01]  /*2e70*/  FMUL.FTZ R85, R85, R168.reuse ;  /* 0x000000a855557220 */ /* 0x080fe20000410000 */
[-CC-:B------:R-:W-:Y:S01]  /*2e80*/  FFMA.FTZ R174, R174, R169.reuse, R170.reuse ;  /* 0x000000a9aeae7223 */ /* 0x180fe200000100aa */
[-C--:B------:R-:W-:Y:S01]  /*2e90*/  FMUL.FTZ R173, R173, R168.reuse ;  /* 0x000000a8adad7220 */ /* 0x080fe20000410000 */
[-C--:B------:R-:W-:Y:S01]  /*2ea0*/  FMUL.FTZ R177, R177, R168.reuse ;  /* 0x000000a8b1b17220 */ /* 0x080fe20000410000 */
[----:B------:R-:W-:Y:S01]  /*2eb0*/  FMUL.FTZ R85, R85, UR4 ;  /* 0x0000000455557c20 */ /* 0x000fe20008410000 */
[-CC-:B------:R-:W-:Y:S01]  /*2ec0*/  FFMA.FTZ R84, R181, R169.reuse, R170.reuse ;  /* 0x000000a9b5547223 */ /* 0x180fe200000100aa */
[-CC-:B------:R-:W-:Y:S01]  /*2ed0*/  FFMA.FTZ R87, R184, R169.reuse, R170.reuse ;  /* 0x000000a9b8577223 */ /* 0x180fe200000100aa */
[----:B------:R-:W-:Y:S01]  /*2ee0*/  FFMA.FTZ R0, R171, R169, R170 ;  /* 0x000000a9ab007223 */ /* 0x000fe200000100aa */
[----:B------:R-:W-:Y:S01]  /*2ef0*/  FMUL.FTZ R173, R173, UR4 ;  /* 0x00000004adad7c20 */ /* 0x000fe20008410000 */
[----:B------:R-:W-:Y:S01]  /*2f00*/  FMUL.FTZ R177, R177, UR4 ;  /* 0x00000004b1b17c20 */ /* 0x000fe20008410000 */
[----:B------:R-:W-:Y:S01]  /*2f10*/  LOP3.LUT P5, RZ, R112, 0xff0000, RZ, 0xc0, !PT ;  /* 0x00ff000070ff7812 */ /* 0x000fe200078ac0ff */
[----:B------:R-:W-:Y:S01]  /*2f20*/  FFMA.FTZ R167, R164, R167, R74 ;  /* 0x000000a7a4a77223 */ /* 0x000fe2000001004a */
[----:B------:R-:W-:Y:S01]  /*2f30*/  LOP3.LUT P6, RZ, R113, 0xff, RZ, 0xc0, !PT ;  /* 0x000000ff71ff7812 */ /* 0x000fe200078cc0ff */
[----:B------:R-:W-:Y:S01]  /*2f40*/  FADD.FTZ R174, R183, -R174 ;  /* 0x800000aeb7ae7221 */ /* 0x000fe20000010000 */
[----:B------:R-:W-:Y:S01]  /*2f50*/  FSEL R89, R85, RZ, P2 ;  /* 0x000000ff55597208 */ /* 0x000fe20001000000 */
[----:B------:R-:W-:Y:S01]  /*2f60*/  FADD.FTZ R84, R185, -R84 ;  /* 0x80000054b9547221 */ /* 0x000fe20000010000 */
[----:B------:R-:W-:Y:S01]  /*2f70*/  ISETP.GE.U32.AND P2, PT, R112, RZ, PT ;  /* 0x000000ff7000720c */ /* 0x000fe20003f46070 */
[----:B------:R-:W-:Y:S01]  /*2f80*/  FADD.FTZ R186, R186, -R87 ;  /* 0x80000057baba7221 */ /* 0x000fe20000010000 */
[----:B------:R-:W-:Y:S01]  /*2f90*/  FADD.FTZ R175, R175, -R0 ;  /* 0x80000000afaf7221 */ /* 0x000fe20000010000 */
[----:B------:R-:W-:Y:S01]  /*2fa0*/  FSEL R85, R173, RZ, P5 ;  /* 0x000000ffad557208 */ /* 0x000fe20002800000 */
[----:B------:R-:W-:Y:S01]  /*2fb0*/  FMUL.FTZ R167, R167, R168 ;  /* 0x000000a8a7a77220 */ /* 0x000fe20000410000 */
[----:B------:R-:W-:Y:S01]  /*2fc0*/  FSEL R86, R177, RZ, P6 ;  /* 0x000000ffb1567208 */ /* 0x000fe20003000000 */
[C---:B------:R-:W-:Y:S01]  /*2fd0*/  FFMA.FTZ R87, R164.reuse, R174, R71 ;  /* 0x000000aea4577223 */ /* 0x040fe20000010047 */
[C---:B------:R-:W-:Y:S01]  /*2fe0*/  LOP3.LUT P5, RZ, R113.reuse, 0xff00, RZ, 0xc0, !PT ;  /* 0x0000ff0071ff7812 */ /* 0x040fe200078ac0ff */
[C---:B------:R-:W-:Y:S01]  /*2ff0*/  FFMA.FTZ R91, R164.reuse, R84, R73 ;  /* 0x00000054a45b7223 */ /* 0x040fe20000010049 */
[C---:B------:R-:W-:Y:S01]  /*3000*/  LOP3.LUT P6, RZ, R113.reuse, 0xff0000, RZ, 0xc0, !PT ;  /* 0x00ff000071ff7812 */ /* 0x040fe200078cc0ff */
[C---:B------:R-:W-:Y:S01]  /*3010*/  FFMA.FTZ R175, R164.reuse, R175, R68 ;  /* 0x000000afa4af7223 */ /* 0x040fe20000010044 */
[----:B------:R-:W-:Y:S01]  /*3020*/  ISETP.GE.U32.AND.EX P2, PT, R113, 0x1000000, PT, P2 ;  /* 0x010000007100780c */ /* 0x000fe20003f46120 */
[----:B------:R-:W-:Y:S01]  /*3030*/  FFMA.FTZ R113, R164, R186, R75 ;  /* 0x000000baa4717223 */ /* 0x000fe2000001004b */
[----:B------:R-:W-:Y:S01]  /*3040*/  FMUL.FTZ R167, R167, UR4 ;  /* 0x00000004a7a77c20 */ /* 0x000fe20008410000 */
        /* <DEDUP_REMOVED lines=18> */
[----:B------:R-:W-:-:S07]  /*3170*/  F2FP.BF16.F32.PACK_AB R84, R89, R84 ;  /* 0x000000545954723e */ /* 0x000fce00000010ff */
.L_x_5147:
[----:B------:R-:W0:Y:S01]  /*3180*/  @P0 LDC.64 R88, c[0x0][0x478] ;  /* 0x00011e00ff580b82 */ /* 0x000e220000000a00 */
[----:B------:R-:W-:-:S04]  /*3190*/  IMAD.WIDE.U32 R90, R165, 0x10, R118 ;  /* 0x00000010a55a7825 */ /* 0x000fc800078e0076 */
[----:B0-----:R-:W-:-:S05]  /*31a0*/  @P0 IMAD.WIDE.U32 R88, R165, 0x20, R88 ;  /* 0x00000020a5580825 */ /* 0x001fca00078e0058 */
[----:B------:R0:W-:Y:S04]  /*31b0*/  @P0 STG.E.128 desc[UR6][R88.64], R52 ;  /* 0x0000003458000986 */ /* 0x0001e8000c101d06 */
[----:B------:R0:W-:Y:S04]  /*31c0*/  @P0 STG.E.128 desc[UR6][R88.64+0x10], R48 ;  /* 0x0000103058000986 */ /* 0x0001e8000c101d06 */
[----:B------:R0:W-:Y:S01]  /*31d0*/  STG.E.128 desc[UR6][R90.64], R84 ;  /* 0x000000545a007986 */ /* 0x0001e2000c101d06 */
[----:B------:R-:W-:Y:S05]  /*31e0*/  @!P0 BRA `(.L_x_5148) ;  /* 0x0000000000f88947 */ /* 0x000fea0003800000 */
[-CC-:B------:R-:W-:Y:S01]  /*31f0*/  FFMA.FTZ R126, R126, R169.reuse, R170.reuse ;  /* 0x000000a97e7e7223 */ /* 0x180fe200000100aa */
[-CC-:B0-----:R-:W-:Y:S01]  /*3200*/  FFMA.FTZ R49, R116, R169.reuse, R170.reuse ;  /* 0x000000a974317223 */ /* 0x181fe200000100aa */
[-CC-:B------:R-:W-:Y:S01]  /*3210*/  FFMA.FTZ R48, R129, R169.reuse, R170.reuse ;  /* 0x000000a981307223 */ /* 0x180fe200000100aa */
[-C--:B------:R-:W-:Y:S01]  /*3220*/  FFMA.FTZ R130, R130, R169.reuse, R170 ;  /* 0x000000a982827223 */ /* 0x080fe200000100aa */
[----:B------:R-:W-:Y:S01]  /*3230*/  FADD.FTZ R123, R123, -R126 ;  /* 0x8000007e7b7b7221 */ /* 0x000fe20000010000 */
[----:B------:R-:W-:Y:S01]  /*3240*/  FADD.FTZ R55, R122, -R49 ;  /* 0x800000317a377221 */ /* 0x000fe20000010000 */
[----:B------:R-:W-:Y:S01]  /*3250*/  FFMA.FTZ R49, R114, R169, R170 ;  /* 0x000000a972317223 */ /* 0x000fe200000100aa */
[----:B------:R-:W-:Y:S01]  /*3260*/  FADD.FTZ R125, R125, -R48 ;  /* 0x800000307d7d7221 */ /* 0x000fe20000010000 */
[----:B------:R-:W-:Y:S01]  /*3270*/  FFMA.FTZ R48, R164, R123, R80 ;  /* 0x0000007ba4307223 */ /* 0x000fe20000010050 */
[----:B------:R-:W-:Y:S01]  /*3280*/  FADD.FTZ R130, R131, -R130 ;  /* 0x8000008283827221 */ /* 0x000fe20000010000 */
[----:B------:R-:W-:Y:S01]  /*3290*/  FADD.FTZ R85, R120, -R49 ;  /* 0x8000003178557221 */ /* 0x000fe20000010000 */
[----:B------:R-:W-:Y:S01]  /*32a0*/  FFMA.FTZ R50, R164, R125, R82 ;  /* 0x0000007da4327223 */ /* 0x000fe20000010052 */
[----:B------:R-:W-:Y:S01]  /*32b0*/  FMUL.FTZ R49, R48, R168 ;  /* 0x000000a830317220 */ /* 0x000fe20000410000 */
[----:B------:R-:W-:Y:S01]  /*32c0*/  FFMA.FTZ R51, R164, R130, R83 ;  /* 0x00000082a4337223 */ /* 0x000fe20000010053 */
[-CC-:B------:R-:W-:Y:S01]  /*32d0*/  FFMA.FTZ R127, R127, R169.reuse, R170.reuse ;  /* 0x000000a97f7f7223 */ /* 0x180fe200000100aa */
[----:B------:R-:W-:Y:S01]  /*32e0*/  LOP3.LUT P5, RZ, R109, 0xff, RZ, 0xc0, !PT ;  /* 0x000000ff6dff7812 */ /* 0x000fe200078ac0ff */
[----:B------:R-:W-:Y:S01]  /*32f0*/  FMUL.FTZ R49, R49, UR4 ;  /* 0x0000000431317c20 */ /* 0x000fe20008410000 */
[-C--:B------:R-:W-:Y:S01]  /*3300*/  FMUL.FTZ R52, R50, R168.reuse ;  /* 0x000000a832347220 */ /* 0x080fe20000410000 */
[----:B------:R-:W-:Y:S01]  /*3310*/  FMUL.FTZ R53, R51, R168 ;  /* 0x000000a833357220 */ /* 0x000fe20000410000 */
[----:B------:R-:W-:Y:S01]  /*3320*/  FADD.FTZ R128, R128, -R127 ;  /* 0x8000007f80807221 */ /* 0x000fe20000010000 */
[----:B------:R-:W-:Y:S01]  /*3330*/  ISETP.GE.U32.AND P2, PT, R108, RZ, PT ;  /* 0x000000ff6c00720c */ /* 0x000fe20003f46070 */
[-CC-:B------:R-:W-:Y:S01]  /*3340*/  FFMA.FTZ R0, R115, R169.reuse, R170.reuse ;  /* 0x000000a973007223 */ /* 0x180fe200000100aa */
[----:B------:R-:W-:Y:S01]  /*3350*/  FFMA.FTZ R117, R117, R169, R170 ;  /* 0x000000a975757223 */ /* 0x000fe200000100aa */
        /* <DEDUP_REMOVED lines=8> */
[----:B------:R-:W-:Y:S01]  /*33e0*/  FSEL R112, R52, RZ, P6 ;  /* 0x000000ff34707208 */ /* 0x000fe20003000000 */
[C---:B------:R-:W-:Y:S01]  /*33f0*/  FFMA.FTZ R54, R164.reuse, R55, R78 ;  /* 0x00000037a4367223 */ /* 0x040fe2000001004e */
[----:B------:R-:W-:Y:S01]  /*3400*/  FSEL R113, R53, RZ, P2 ;  /* 0x000000ff35717208 */ /* 0x000fe20001000000 */
[----:B------:R-:W-:Y:S01]  /*3410*/  FMUL.FTZ R87, R49, R168 ;  /* 0x000000a831577220 */ /* 0x000fe20000410000 */
[C---:B------:R-:W-:Y:S01]  /*3420*/  FFMA.FTZ R53, R164.reuse, R0, R77 ;  /* 0x00000000a4357223 */ /* 0x040fe2000001004d */
[C---:B------:R-:W-:Y:S01]  /*3430*/  FFMA.FTZ R55, R164.reuse, R124, R79 ;  /* 0x0000007ca4377223 */ /* 0x040fe2000001004f */
[----:B------:R-:W-:Y:S01]  /*3440*/  FFMA.FTZ R52, R164, R85, R76 ;  /* 0x00000055a4347223 */ /* 0x000fe2000001004c */
        /* <DEDUP_REMOVED lines=24> */
.L_x_5148:
[-CC-:B------:R-:W-:Y:S01]  /*35d0*/  FFMA.FTZ R0, R115, R169.reuse, R170.reuse ;  /* 0x000000a973007223 */ /* 0x180fe200000100aa */
[-CC-:B0-----:R-:W-:Y:S01]  /*35e0*/  FFMA.FTZ R85, R116, R169.reuse, R170.reuse ;  /* 0x000000a974557223 */ /* 0x181fe200000100aa */
        /* <DEDUP_REMOVED lines=8> */
[----:B------:R-:W-:Y:S01]  /*3670*/  FFMA.FTZ R123, R164, R123, R80 ;  /* 0x0000007ba47b7223 */ /* 0x000fe20000010050 */
[----:B------:R-:W-:Y:S01]  /*3680*/  FADD.FTZ R125, R125, -R84 ;  /* 0x800000547d7d7221 */ /* 0x000fe20000010000 */
[-C--:B------:R-:W-:Y:S01]  /*3690*/  FMUL.FTZ R87, R87, R168.reuse ;  /* 0x000000a857577220 */ /* 0x080fe20000410000 */
[-CC-:B------:R-:W-:Y:S01]  /*36a0*/  FFMA.FTZ R117, R117, R169.reuse, R170.reuse ;  /* 0x000000a975757223 */ /* 0x180fe200000100aa */
[-CC-:B------:R-:W-:Y:S01]  /*36b0*/  FFMA.FTZ R127, R127, R169.reuse, R170.reuse ;  /* 0x000000a97f7f7223 */ /* 0x180fe200000100aa */
[----:B------:R-:W-:Y:S01]  /*36c0*/  FFMA.FTZ R85, R114, R169, R170 ;  /* 0x000000a972557223 */ /* 0x000fe200000100aa */
[-C--:B------:R-:W-:Y:S01]  /*36d0*/  FMUL.FTZ R89, R89, R168.reuse ;  /* 0x000000a859597220 */ /* 0x080fe20000410000 */
[----:B------:R-:W-:Y:S01]  /*36e0*/  FMUL.FTZ R123, R123, R168 ;  /* 0x000000a87b7b7220 */ /* 0x000fe20000410000 */
[----:B------:R-:W-:Y:S01]  /*36f0*/  FMUL.FTZ R87, R87, UR4 ;  /* 0x0000000457577c20 */ /* 0x000fe20008410000 */
[----:B------:R-:W-:Y:S01]  /*3700*/  FADD.FTZ R130, R131, -R130 ;  /* 0x8000008283827221 */ /* 0x000fe20000010000 */
[----:B------:R-:W-:Y:S01]  /*3710*/  LOP3.LUT P2, RZ, R108, 0xff00, RZ, 0xc0, !PT ;  /* 0x0000ff006cff7812 */ /* 0x000fe2000784c0ff */
[----:B------:R-:W-:Y:S01]  /*3720*/  FFMA.FTZ R125, R164, R125, R82 ;  /* 0x0000007da47d7223 */ /* 0x000fe20000010052 */
[----:B------:R-:W-:Y:S01]  /*3730*/  FADD.FTZ R117, R124, -R117 ;  /* 0x800000757c757221 */ /* 0x000fe20000010000 */
[----:B------:R-:W-:Y:S01]  /*3740*/  FADD.FTZ R128, R128, -R127 ;  /* 0x8000007f80807221 */ /* 0x000fe20000010000 */
[----:B------:R-:W-:Y:S01]  /*3750*/  FADD.FTZ R85, R120, -R85 ;  /* 0x8000005578557221 */ /* 0x000fe20000010000 */
[----:B------:R-:W-:Y:S01]  /*3760*/  FMUL.FTZ R0, R89, UR4 ;  /* 0x0000000459007c20 */ /* 0x000fe20008410000 */
[----:B------:R-:W-:Y:S01]  /*3770*/  FMUL.FTZ R123, R123, UR4 ;  /* 0x000000047b7b7c20 */ /* 0x000fe20008410000 */
[----:B------:R-:W-:Y:S01]  /*3780*/  LOP3.LUT P6, RZ, R109, 0xff, RZ, 0xc0, !PT ;  /* 0x000000ff6dff7812 */ /* 0x000fe200078cc0ff */
[C---:B------:R-:W-:Y:S01]  /*3790*/  FFMA.FTZ R91, R164.reuse, R130, R83 ;  /* 0x00000082a45b7223 */ /* 0x040fe20000010053 */
[----:B------:R-:W-:Y:S01]  /*37a0*/  FSEL R89, R87, RZ, P2 ;  /* 0x000000ff57597208 */ /* 0x000fe20001000000 */
[----:B------:R-:W-:Y:S01]  /*37b0*/  FMUL.FTZ R125, R125, R168 ;  /* 0x000000a87d7d7220 */ /* 0x000fe20000410000 */
[C---:B------:R-:W-:Y:S01]  /*37c0*/  FFMA.FTZ R117, R164.reuse, R117, R79 ;  /* 0x00000075a4757223 */ /* 0x040fe2000001004f */
[C---:B------:R-:W-:Y:S01]  /*37d0*/  FFMA.FTZ R87, R164.reuse, R128, R81 ;  /* 0x00000080a4577223 */ /* 0x040fe20000010051 */
[----:B------:R-:W-:Y:S01]  /*37e0*/  FFMA.FTZ R85, R164, R85, R76 ;  /* 0x00000055a4557223 */ /* 0x000fe2000001004c */
[----:B------:R-:W-:Y:S01]  /*37f0*/  FSEL R86, R123, RZ, P6 ;  /* 0x000000ff7b567208 */ /* 0x000fe20003000000 */
[-C--:B------:R-:W-:Y:S01]  /*3800*/  FMUL.FTZ R91, R91, R168.reuse ;  /* 0x000000a85b5b7220 */ /* 0x080fe20000410000 */
[----:B------:R-:W-:Y:S01]  /*3810*/  FMUL.FTZ R125, R125, UR4 ;  /* 0x000000047d7d7c20 */ /* 0x000fe20008410000 */
[C---:B------:R-:W-:Y:S01]  /*3820*/  LOP3.LUT P5, RZ, R108.reuse, 0xff0000, RZ, 0xc0, !PT ;  /* 0x00ff00006cff7812 */ /* 0x040fe200078ac0ff */
[-C--:B------:R-:W-:Y:S01]  /*3830*/  FMUL.FTZ R117, R117, R168.reuse ;  /* 0x000000a875757220 */ /* 0x080fe20000410000 */
[----:B------:R-:W-:Y:S01]  /*3840*/  ISETP.GE.U32.AND P2, PT, R108, RZ, PT ;  /* 0x000000ff6c00720c */ /* 0x000fe20003f46070 */
[-C--:B------:R-:W-:Y:S01]  /*3850*/  FMUL.FTZ R87, R87, R168.reuse ;  /* 0x000000a857577220 */ /* 0x080fe20000410000 */
[----:B------:R-:W-:Y:S01]  /*3860*/  LOP3.LUT P6, RZ, R109, 0xff0000, RZ, 0xc0, !PT ;  /* 0x00ff00006dff7812 */ /* 0x000fe200078cc0ff */
[----:B------:R-:W-:Y:S01]  /*3870*/  FMUL.FTZ R85, R85, R168 ;  /* 0x000000a855557220 */ /* 0x000fe20000410000 */
[----:B------:R-:W-:Y:S01]  /*3880*/  FMUL.FTZ R91, R91, UR4 ;  /* 0x000000045b5b7c20 */ /* 0x000fe20008410000 */
[----:B------:R-:W-:Y:S01]  /*3890*/  FSEL R0, R0, RZ, P5 ;  /* 0x000000ff00007208 */ /* 0x000fe20002800000 */
[----:B------:R-:W-:Y:S01]  /*38a0*/  FMUL.FTZ R117, R117, UR4 ;  /* 0x0000000475757c20 */ /* 0x000fe20008410000 */
[----:B------:R-:W-:Y:S01]  /*38b0*/  ISETP.GE.U32.AND.EX P2, PT, R109, 0x1000000, PT, P2 ;  /* 0x010000006d00780c */ /* 0x000fe20003f46120 */
[----:B------:R-:W-:Y:S01]  /*38c0*/  FMUL.FTZ R87, R87, UR4 ;  /* 0x0000000457577c20 */ /* 0x000fe20008410000 */
[----:B------:R-:W-:Y:S01]  /*38d0*/  FMUL.FTZ R85, R85, UR4 ;  /* 0x0000000455557c20 */ /* 0x000fe20008410000 */
[----:B------:R-:W-:-:S02]  /*38e0*/  FSEL R125, R125, RZ, P6 ;  /* 0x000000ff7d7d7208 */ /* 0x000fc40003000000 */
[C---:B------:R-:W-:Y:S02]  /*38f0*/  LOP3.LUT P4, RZ, R108.reuse, 0xff000000, RZ, 0xc0, !PT ;  /* 0xff0000006cff7812 */ /* 0x040fe4000788c0ff */
[----:B------:R-:W-:Y:S02]  /*3900*/  LOP3.LUT P5, RZ, R109, 0xff00, RZ, 0xc0, !PT ;  /* 0x0000ff006dff7812 */ /* 0x000fe400078ac0ff */
        /* <DEDUP_REMOVED lines=8> */
[----:B------:R-:W-:-:S07]  /*3990*/  F2FP.BF16.F32.PACK_AB R84, R89, R84 ;  /* 0x000000545954723e */ /* 0x000fce00000010ff */
.L_x_5149:
        /* <DEDUP_REMOVED lines=19> */
[----:B------:R-:W-:Y:S01]  /*3ad0*/  FMUL.FTZ R84, R48, R168 ;  /* 0x000000a830547220 */ /* 0x000fe20000410000 */
[-CC-:B------:R-:W-:Y:S01]  /*3ae0*/  FFMA.FTZ R107, R107, R169.reuse, R170.reuse ;  /* 0x000000a96b6b7223 */ /* 0x180fe200000100aa */
[-CC-:B------:R-:W-:Y:S01]  /*3af0*/  FFMA.FTZ R111, R111, R169.reuse, R170.reuse ;  /* 0x000000a96f6f7223 */ /* 0x180fe200000100aa */
[----:B------:R-:W-:Y:S01]  /*3b00*/  FADD.FTZ R100, R100, -R51 ;  /* 0x8000003364647221 */ /* 0x000fe20000010000 */
[----:B------:R-:W-:Y:S01]  /*3b10*/  FFMA.FTZ R92, R92, R169, R170 ;  /* 0x000000a95c5c7223 */ /* 0x000fe200000100aa */
[----:B------:R-:W-:Y:S01]  /*3b20*/  FFMA.FTZ R53, R164, R0, R45 ;  /* 0x00000000a4357223 */ /* 0x000fe2000001002d */
[-C--:B------:R-:W-:Y:S01]  /*3b30*/  FMUL.FTZ R85, R49, R168.reuse ;  /* 0x000000a831557220 */ /* 0x080fe20000410000 */
[----:B------:R-:W-:Y:S01]  /*3b40*/  FMUL.FTZ R0, R54, R168 ;  /* 0x000000a836007220 */ /* 0x000fe20000410000 */
[----:B------:R-:W-:Y:S01]  /*3b50*/  FMUL.FTZ R84, R84, UR4 ;  /* 0x0000000454547c20 */ /* 0x000fe20008410000 */
[----:B------:R-:W-:Y:S01]  /*3b60*/  LOP3.LUT P2, RZ, R103, 0xff, RZ, 0xc0, !PT ;  /* 0x000000ff67ff7812 */ /* 0x000fe2000784c0ff */
[----:B------:R-:W-:Y:S01]  /*3b70*/  FADD.FTZ R107, R106, -R107 ;  /* 0x8000006b6a6b7221 */ /* 0x000fe20000010000 */
[----:B------:R-:W-:Y:S01]  /*3b80*/  FADD.FTZ R110, R110, -R111 ;  /* 0x8000006f6e6e7221 */ /* 0x000fe20000010000 */
[----:B------:R-:W-:Y:S01]  /*3b90*/  FFMA.FTZ R55, R164, R100, R47 ;  /* 0x00000064a4377223 */ /* 0x000fe2000001002f */
[----:B------:R-:W-:Y:S01]  /*3ba0*/  FADD.FTZ R95, R95, -R92 ;  /* 0x8000005c5f5f7221 */ /* 0x000fe20000010000 */
[----:B------:R-:W-:Y:S01]  /*3bb0*/  FMUL.FTZ R85, R85, UR4 ;  /* 0x0000000455557c20 */ /* 0x000fe20008410000 */
[----:B------:R-:W-:Y:S01]  /*3bc0*/  LOP3.LUT P6, RZ, R103, 0xff00, RZ, 0xc0, !PT ;  /* 0x0000ff0067ff7812 */ /* 0x000fe200078cc0ff */
[----:B------:R-:W-:Y:S01]  /*3bd0*/  FMUL.FTZ R0, R0, UR4 ;  /* 0x0000000400007c20 */ /* 0x000fe20008410000 */
[----:B------:R-:W-:Y:S01]  /*3be0*/  LOP3.LUT P5, RZ, R102, 0xff0000, RZ, 0xc0, !PT ;  /* 0x00ff000066ff7812 */ /* 0x000fe200078ac0ff */
[----:B------:R-:W-:Y:S01]  /*3bf0*/  FFMA.FTZ R50, R164, R107, R58 ;  /* 0x0000006ba4327223 */ /* 0x000fe2000001003a */
[----:B------:R-:W-:Y:S01]  /*3c00*/  FSEL R86, R84, RZ, P2 ;  /* 0x000000ff54567208 */ /* 0x000fe20001000000 */
[C---:B------:R-:W-:Y:S01]  /*3c10*/  FFMA.FTZ R51, R164.reuse, R110, R59 ;  /* 0x0000006ea4337223 */ /* 0x040fe2000001003b */
[-C--:B------:R-:W-:Y:S01]  /*3c20*/  FMUL.FTZ R84, R55, R168.reuse ;  /* 0x000000a837547220 */ /* 0x080fe20000410000 */
[----:B------:R-:W-:Y:S01]  /*3c30*/  FFMA.FTZ R52, R164, R95, R44 ;  /* 0x0000005fa4347223 */ /* 0x000fe2000001002c */
[----:B------:R-:W-:Y:S01]  /*3c40*/  FSEL R87, R85, RZ, P6 ;  /* 0x000000ff55577208 */ /* 0x000fe20003000000 */
[-C--:B------:R-:W-:Y:S01]  /*3c50*/  FMUL.FTZ R88, R50, R168.reuse ;  /* 0x000000a832587220 */ /* 0x080fe20000410000 */
[----:B------:R-:W-:Y:S01]  /*3c60*/  FSEL R85, R0, RZ, P5 ;  /* 0x000000ff00557208 */ /* 0x000fe20002800000 */
[-C--:B------:R-:W-:Y:S01]  /*3c70*/  FMUL.FTZ R0, R53, R168.reuse ;  /* 0x000000a835007220 */ /* 0x080fe20000410000 */
[-C--:B------:R-:W-:Y:S01]  /*3c80*/  FMUL.FTZ R89, R51, R168.reuse ;  /* 0x000000a833597220 */ /* 0x080fe20000410000 */
[----:B------:R-:W-:Y:S01]  /*3c90*/  FMUL.FTZ R84, R84, UR4 ;  /* 0x0000000454547c20 */ /* 0x000fe20008410000 */
[----:B------:R-:W-:Y:S01]  /*3ca0*/  LOP3.LUT P6, RZ, R102, 0xff000000, RZ, 0xc0, !PT ;  /* 0xff00000066ff7812 */ /* 0x000fe200078cc0ff */
[----:B------:R-:W-:Y:S01]  /*3cb0*/  FMUL.FTZ R168, R52, R168 ;  /* 0x000000a834a87220 */ /* 0x000fe20000410000 */
[----:B------:R-:W-:Y:S01]  /*3cc0*/  ISETP.GE.U32.AND P2, PT, R102, RZ, PT ;  /* 0x000000ff6600720c */ /* 0x000fe20003f46070 */
[----:B------:R-:W-:Y:S01]  /*3cd0*/  FMUL.FTZ R90, R88, UR4 ;  /* 0x00000004585a7c20 */ /* 0x000fe20008410000 */
        /* <DEDUP_REMOVED lines=17> */
.L_x_5150:
        /* <DEDUP_REMOVED lines=8> */
[----:B------:R-:W-:Y:S01]  /*3e70*/  FFMA.FTZ R101, R164, R101, R56 ;  /* 0x00000065a4657223 */ /* 0x000fe20000010038 */
[----:B------:R-:W-:Y:S01]  /*3e80*/  FADD.FTZ R107, R106, -R107 ;  /* 0x8000006b6a6b7221 */ /* 0x000fe20000010000 */
[----:B------:R-:W-:Y:S01]  /*3e90*/  FFMA.FTZ R85, R164, R0, R45 ;  /* 0x00000000a4557223 */ /* 0x000fe2000001002d */
[-CC-:B------:R-:W-:Y:S01]  /*3ea0*/  FFMA.FTZ R104, R104, R169.reuse, R170.reuse ;  /* 0x000000a968687223 */ /* 0x180fe200000100aa */
[-CC-:B------:R-:W-:Y:S01]  /*3eb0*/  FFMA.FTZ R111, R111, R169.reuse, R170.reuse ;  /* 0x000000a96f6f7223 */ /* 0x180fe200000100aa */
[----:B------:R-:W-:Y:S01]  /*3ec0*/  FFMA.FTZ R92, R92, R169, R170 ;  /* 0x000000a95c5c7223 */ /* 0x000fe200000100aa */
[----:B------:R-:W-:Y:S01]  /*3ed0*/  FFMA.FTZ R87, R164, R87, R46 ;  /* 0x00000057a4577223 */ /* 0x000fe2000001002e */
[-C--:B------:R-:W-:Y:S01]  /*3ee0*/  FMUL.FTZ R101, R101, R168.reuse ;  /* 0x000000a865657220 */ /* 0x080fe20000410000 */
[----:B------:R-:W-:Y:S01]  /*3ef0*/  FADD.FTZ R100, R100, -R89 ;  /* 0x8000005964647221 */ /* 0x000fe20000010000 */
[----:B------:R-:W-:Y:S01]  /*3f00*/  FFMA.FTZ R107, R164, R107, R58 ;  /* 0x0000006ba46b7223 */ /* 0x000fe2000001003a */
[-C--:B------:R-:W-:Y:S01]  /*3f10*/  FMUL.FTZ R85, R85, R168.reuse ;  /* 0x000000a855557220 */ /* 0x080fe20000410000 */
[----:B------:R-:W-:Y:S01]  /*3f20*/  FADD.FTZ R104, R105, -R104 ;  /* 0x8000006869687221 */ /* 0x000fe20000010000 */
[----:B------:R-:W-:Y:S01]  /*3f30*/  FADD.FTZ R110, R110, -R111 ;  /* 0x8000006f6e6e7221 */ /* 0x000fe20000010000 */
[----:B------:R-:W-:Y:S01]  /*3f40*/  FADD.FTZ R95, R95, -R92 ;  /* 0x8000005c5f5f7221 */ /* 0x000fe20000010000 */
[----:B------:R-:W-:Y:S01]  /*3f50*/  FMUL.FTZ R87, R87, R168 ;  /* 0x000000a857577220 */ /* 0x000fe20000410000 */
[----:B------:R-:W-:Y:S01]  /*3f60*/  FMUL.FTZ R101, R101, UR4 ;  /* 0x0000000465657c20 */ /* 0x000fe20008410000 */
[C---:B------:R-:W-:Y:S01]  /*3f70*/  FFMA.FTZ R89, R164.reuse, R100, R47 ;  /* 0x00000064a4597223 */ /* 0x040fe2000001002f */
[----:B------:R-:W-:Y:S01]  /*3f80*/  FMUL.FTZ R107, R107, R168 ;  /* 0x000000a86b6b7220 */ /* 0x000fe20000410000 */
[----:B------:R-:W-:Y:S01]  /*3f90*/  FMUL.FTZ R85, R85, UR4 ;  /* 0x0000000455557c20 */ /* 0x000fe20008410000 */
[----:B------:R-:W-:Y:S01]  /*3fa0*/  LOP3.LUT P6, RZ, R103, 0xff, RZ, 0xc0, !PT ;  /* 0x000000ff67ff7812 */ /* 0x000fe200078cc0ff */
[C---:B------:R-:W-:Y:S01]  /*3fb0*/  FFMA.FTZ R91, R164.reuse, R104, R57 ;  /* 0x00000068a45b7223 */ /* 0x040fe20000010039 */
[C---:B------:R-:W-:Y:S01]  /*3fc0*/  FFMA.FTZ R93, R164.reuse, R110, R59 ;  /* 0x0000006ea45d7223 */ /* 0x040fe2000001003b */
[----:B------:R-:W-:Y:S01]  /*3fd0*/  FFMA.FTZ R95, R164, R95, R44 ;  /* 0x0000005fa45f7223 */ /* 0x000fe2000001002c */
        /* <DEDUP_REMOVED lines=30> */
.L_x_5151:
[----:B------:R-:W0:Y:S01]  /*41c0*/  @P0 LDC.64 R88, c[0x0][0x478] ;  /* 0x00011e00ff580b82 */ /* 0x000e220000000a00 */
[----:B------:R-:W-:-:S04]  /*41d0*/  IMAD.WIDE.U32 R118, R162, 0x10, R118 ;  /* 0x00000010a2767825 */ /* 0x000fc800078e0076 */
[----:B0-----:R-:W-:-:S05]  /*41e0*/  @P0 IMAD.WIDE.U32 R88, R162, 0x20, R88 ;  /* 0x00000020a2580825 */ /* 0x001fca00078e0058 */
[----:B------:R0:W-:Y:S04]  /*41f0*/  @P0 STG.E.128 desc[UR6][R88.64], R52 ;  /* 0x0000003458000986 */ /* 0x0001e8000c101d06 */
[----:B------:R0:W-:Y:S04]  /*4200*/  @P0 STG.E.128 desc[UR6][R88.64+0x10], R48 ;  /* 0x0000103058000986 */ /* 0x0001e8000c101d06 */
[----:B------:R0:W-:Y:S01]  /*4210*/  STG.E.128 desc[UR6][R118.64], R84 ;  /* 0x0000005476007986 */ /* 0x0001e2000c101d06 */
[----:B------:R-:W-:Y:S05]  /*4220*/  BRA `(.L_x_5152) ;  /* 0x00000020002c7947 */ /* 0x000fea0003800000 */
.L_x_5143:
[----:B------:R-:W-:-:S04]  /*4230*/  ISETP.NE.U32.AND P0, PT, RZ, UR14, PT ;  /* 0x0000000eff007c0c */ /* 0x000fc8000bf05070 */
[----:B------:R-:W-:-:S13]  /*4240*/  ISETP.NE.AND.EX P0, PT, RZ, UR15, PT, P0 ;  /* 0x0000000fff007c0c */ /* 0x000fda000bf05300 */
[----:B------:R-:W-:Y:S05]  /*4250*/  @P0 BRA `(.L_x_5153) ;  /* 0x0000000000f80947 */ /* 0x000fea0003800000 */
        /* <DEDUP_REMOVED lines=8> */
[----:B------:R-:W-:Y:S01]  /*42e0*/  FMUL.FTZ R85, R164, R85 ;  /* 0x00000055a4557220 */ /* 0x000fe20000410000 */
[----:B-----5:R-:W-:Y:S01]  /*42f0*/  LOP3.LUT P2, RZ, R118, 0xff00, RZ, 0xc0, !PT ;  /* 0x0000ff0076ff7812 */ /* 0x020fe2000784c0ff */
[C---:B------:R-:W-:Y:S01]  /*4300*/  FMUL.FTZ R87, R164.reuse, R87 ;  /* 0x00000057a4577220 */ /* 0x040fe20000410000 */
[----:B------:R-:W-:Y:S01]  /*4310*/  FMUL.FTZ R89, R164, R89 ;  /* 0x00000059a4597220 */ /* 0x000fe20000410000 */
[-C--:B------:R-:W-:Y:S01]  /*4320*/  FMUL.FTZ R85, R85, R168.reuse ;  /* 0x000000a855557220 */ /* 0x080fe20000410000 */
[-CC-:B------:R-:W-:Y:S01]  /*4330*/  FFMA.FTZ R201, R201, R169.reuse, R170.reuse ;  /* 0x000000a9c9c97223 */ /* 0x180fe200000100aa */
[-C--:B------:R-:W-:Y:S01]  /*4340*/  FMUL.FTZ R87, R87, R168.reuse ;  /* 0x000000a857577220 */ /* 0x080fe20000410000 */
[-C--:B------:R-:W-:Y:S01]  /*4350*/  FMUL.FTZ R89, R89, R168.reuse ;  /* 0x000000a859597220 */ /* 0x080fe20000410000 */
[----:B------:R-:W-:Y:S01]  /*4360*/  FMUL.FTZ R85, R85, UR4 ;  /* 0x0000000455557c20 */ /* 0x000fe20008410000 */
[-CC-:B------:R-:W-:Y:S01]  /*4370*/  FFMA.FTZ R0, R0, R169.reuse, R170.reuse ;  /* 0x000000a900007223 */ /* 0x180fe200000100aa */
[----:B------:R-:W-:Y:S01]  /*4380*/  FMUL.FTZ R87, R87, UR4 ;  /* 0x0000000457577c20 */ /* 0x000fe20008410000 */
[----:B------:R-:W-:Y:S01]  /*4390*/  FMUL.FTZ R84, R89, UR4 ;  /* 0x0000000459547c20 */ /* 0x000fe20008410000 */
[----:B------:R-:W-:Y:S01]  /*43a0*/  LOP3.LUT P5, RZ, R118, 0xff0000, RZ, 0xc0, !PT ;  /* 0x00ff000076ff7812 */ /* 0x000fe200078ac0ff */
[-CC-:B------:R-:W-:Y:S01]  /*43b0*/  FFMA.FTZ R202, R202, R169.reuse, R170.reuse ;  /* 0x000000a9caca7223 */ /* 0x180fe200000100aa */
[----:B------:R-:W-:Y:S01]  /*43c0*/  LOP3.LUT P6, RZ, R119, 0xff, RZ, 0xc0, !PT ;  /* 0x000000ff77ff7812 */ /* 0x000fe200078cc0ff */
[----:B------:R-:W-:Y:S01]  /*43d0*/  FADD.FTZ R201, R204, -R201 ;  /* 0x800000c9ccc97221 */ /* 0x000fe20000010000 */
[----:B------:R-:W-:Y:S01]  /*43e0*/  FSEL R89, R85, RZ, P2 ;  /* 0x000000ff55597208 */ /* 0x000fe20001000000 */
[----:B------:R-:W-:Y:S01]  /*43f0*/  FFMA.FTZ R167, R200, R169, R170 ;  /* 0x000000a9c8a77223 */ /* 0x000fe200000100aa */
[----:B------:R-:W-:Y:S01]  /*4400*/  ISETP.GE.U32.AND P2, PT, R118, RZ, PT ;  /* 0x000000ff7600720c */ /* 0x000fe20003f46070 */
[----:B------:R-:W-:Y:S01]  /*4410*/  FADD.FTZ R207, R207, -R0 ;  /* 0x80000000cfcf7221 */ /* 0x000fe20000010000 */
[----:B------:R-:W-:Y:S01]  /*4420*/  FSEL R0, R87, RZ, P5 ;  /* 0x000000ff57007208 */ /* 0x000fe20002800000 */
[----:B------:R-:W-:Y:S01]  /*4430*/  FADD.FTZ R197, R197, -R202 ;  /* 0x800000cac5c57221 */ /* 0x000fe20000010000 */
[----:B------:R-:W-:Y:S01]  /*4440*/  FSEL R86, R84, RZ, P6 ;  /* 0x000000ff54567208 */ /* 0x000fe20003000000 */
[----:B------:R-:W-:Y:S01]  /*4450*/  FADD.FTZ R167, R196, -R167 ;  /* 0x800000a7c4a77221 */ /* 0x000fe20000010000 */
[C---:B------:R-:W-:Y:S01]  /*4460*/  LOP3.LUT P5, RZ, R119.reuse, 0xff00, RZ, 0xc0, !PT ;  /* 0x0000ff0077ff7812 */ /* 0x040fe200078ac0ff */
[C---:B------:R-:W-:Y:S01]  /*4470*/  FMUL.FTZ R87, R164.reuse, R91 ;  /* 0x0000005ba4577220 */ /* 0x040fe20000410000 */
[C---:B------:R-:W-:Y:S01]  /*4480*/  LOP3.LUT P6, RZ, R119.reuse, 0xff0000, RZ, 0xc0, !PT ;  /* 0x00ff000077ff7812 */ /* 0x040fe200078cc0ff */
[C---:B------:R-:W-:Y:S01]  /*4490*/  FMUL.FTZ R91, R164.reuse, R197 ;  /* 0x000000c5a45b7220 */ /* 0x040fe20000410000 */
[----:B------:R-:W-:Y:S01]  /*44a0*/  ISETP.GE.U32.AND.EX P2, PT, R119, 0x1000000, PT, P2 ;  /* 0x010000007700780c */ /* 0x000fe20003f46120 */
[C---:B------:R-:W-:Y:S01]  /*44b0*/  FMUL.FTZ R119, R164.reuse, R201 ;  /* 0x000000c9a4777220 */ /* 0x040fe20000410000 */
[C---:B------:R-:W-:Y:S01]  /*44c0*/  FMUL.FTZ R167, R164.reuse, R167 ;  /* 0x000000a7a4a77220 */ /* 0x040fe20000410000 */
[----:B------:R-:W-:Y:S01]  /*44d0*/  FMUL.FTZ R85, R164, R207 ;  /* 0x000000cfa4557220 */ /* 0x000fe20000410000 */
        /* <DEDUP_REMOVED lines=22> */
.L_x_5153:
[-CC-:B------:R-:W-:Y:S01]  /*4640*/  FFMA.FTZ R201, R201, R169.reuse, R170.reuse ;  /* 0x000000a9c9c97223 */ /* 0x180fe200000100aa */
[-CC-:B------:R-:W-:Y:S01]  /*4650*/  FFMA.FTZ R51, R200, R169.reuse, R170.reuse ;  /* 0x000000a9c8337223 */ /* 0x180fe200000100aa */
[-CC-:B------:R-:W-:Y:S01]  /*4660*/  FFMA.FTZ R48, R203, R169.reuse, R170.reuse ;  /* 0x000000a9cb307223 */ /* 0x180fe200000100aa */
[-C--:B------:R-:W-:Y:S01]  /*4670*/  FFMA.FTZ R49, R210, R169.reuse, R170 ;  /* 0x000000a9d2317223 */ /* 0x080fe200000100aa */
[----:B------:R-:W-:Y:S01]  /*4680*/  FADD.FTZ R201, R204, -R201 ;  /* 0x800000c9ccc97221 */ /* 0x000fe20000010000 */
[----:B------:R-:W-:Y:S01]  /*4690*/  FADD.FTZ R51, R196, -R51 ;  /* 0x80000033c4337221 */ /* 0x000fe20000010000 */
[----:B------:R-:W-:Y:S01]  /*46a0*/  FADD.FTZ R205, R205, -R48 ;  /* 0x80000030cdcd7221 */ /* 0x000fe20000010000 */
[--C-:B------:R-:W-:Y:S01]  /*46b0*/  FFMA.FTZ R202, R202, R169, R170.reuse ;  /* 0x000000a9caca7223 */ /* 0x100fe200000100aa */
[C---:B------:R-:W-:Y:S01]  /*46c0*/  FMUL.FTZ R50, R164.reuse, R201 ;  /* 0x000000c9a4327220 */ /* 0x040fe20000410000 */
[----:B------:R-:W-:Y:S01]  /*46d0*/  FMUL.FTZ R51, R164, R51 ;  /* 0x00000033a4337220 */ /* 0x000fe20000410000 */
[----:B------:R-:W-:Y:S01]  /*46e0*/  FFMA.FTZ R0, R0, R169, R170 ;  /* 0x000000a900007223 */ /* 0x000fe200000100aa */
[----:B------:R-:W-:Y:S01]  /*46f0*/  FADD.FTZ R55, R198, -R49 ;  /* 0x80000031c6377221 */ /* 0x000fe20000010000 */
[----:B------:R-:W-:Y:S01]  /*4700*/  FMUL.FTZ R48, R164, R205 ;  /* 0x000000cda4307220 */ /* 0x000fe20000410000 */
[-C--:B------:R-:W-:Y:S01]  /*4710*/  FMUL.FTZ R52, R50, R168.reuse ;  /* 0x000000a832347220 */ /* 0x080fe20000410000 */
[-C--:B------:R-:W-:Y:S01]  /*4720*/  FMUL.FTZ R54, R51, R168.reuse ;  /* 0x000000a833367220 */ /* 0x080fe20000410000 */
[----:B------:R-:W-:Y:S01]  /*4730*/  FADD.FTZ R49, R197, -R202 ;  /* 0x800000cac5317221 */ /* 0x000fe20000010000 */
[----:B-----5:R-:W-:Y:S01]  /*4740*/  ISETP.GE.U32.AND P2, PT, R118, RZ, PT ;  /* 0x000000ff7600720c */ /* 0x020fe20003f46070 */
[-CC-:B------:R-:W-:Y:S01]  /*4750*/  FFMA.FTZ R208, R208, R169.reuse, R170.reuse ;  /* 0x000000a9d0d07223 */ /* 0x180fe200000100aa */
[----:B------:R-:W-:Y:S01]  /*4760*/  FFMA.FTZ R209, R209, R169, R170 ;  /* 0x000000a9d1d17223 */ /* 0x000fe200000100aa */
[----:B------:R-:W-:Y:S01]  /*4770*/  FADD.FTZ R207, R207, -R0 ;  /* 0x80000000cfcf7221 */ /* 0x000fe20000010000 */
[-C--:B------:R-:W-:Y:S01]  /*4780*/  FMUL.FTZ R0, R48, R168.reuse ;  /* 0x000000a830007220 */ /* 0x080fe20000410000 */
[----:B------:R-:W-:Y:S01]  /*4790*/  FMUL.FTZ R52, R52, UR4 ;  /* 0x0000000434347c20 */ /* 0x000fe20008410000 */
[----:B------:R-:W-:Y:S01]  /*47a0*/  FMUL.FTZ R54, R54, UR4 ;  /* 0x0000000436367c20 */ /* 0x000fe20008410000 */
[C---:B------:R-:W-:Y:S01]  /*47b0*/  LOP3.LUT P6, RZ, R119.reuse, 0xff0000, RZ, 0xc0, !PT ;  /* 0x00ff000077ff7812 */ /* 0x040fe200078cc0ff */
[----:B------:R-:W-:Y:S01]  /*47c0*/  FMUL.FTZ R49, R164, R49 ;  /* 0x00000031a4317220 */ /* 0x000fe20000410000 */
[----:B------:R-:W-:Y:S01]  /*47d0*/  ISETP.GE.U32.AND.EX P2, PT, R119, 0x1000000, PT, P2 ;  /* 0x010000007700780c */ /* 0x000fe20003f46120 */
[----:B------:R-:W-:Y:S01]  /*47e0*/  FADD.FTZ R53, R199, -R208 ;  /* 0x800000d0c7357221 */ /* 0x000fe20000010000 */
[----:B------:R-:W-:Y:S01]  /*47f0*/  FADD.FTZ R209, R206, -R209 ;  /* 0x800000d1ced17221 */ /* 0x000fe20000010000 */
[----:B------:R-:W-:Y:S01]  /*4800*/  FMUL.FTZ R0, R0, UR4 ;  /* 0x0000000400007c20 */ /* 0x000fe20008410000 */
[----:B------:R-:W-:Y:S01]  /*4810*/  LOP3.LUT P5, RZ, R119, 0xff, RZ, 0xc0, !PT ;  /* 0x000000ff77ff7812 */ /* 0x000fe200078ac0ff */
[-C--:B------:R-:W-:Y:S01]  /*4820*/  FMUL.FTZ R87, R49, R168.reuse ;  /* 0x000000a831577220 */ /* 0x080fe20000410000 */
[----:B------:R-:W-:Y:S01]  /*4830*/  FSEL R167, R52, RZ, P6 ;  /* 0x000000ff34a77208 */ /* 0x000fe20003000000 */
[----:B------:R-:W-:Y:S01]  /*4840*/  FMUL.FTZ R53, R164, R53 ;  /* 0x00000035a4357220 */ /* 0x000fe20000410000 */
[----:B------:R-:W-:Y:S01]  /*4850*/  FSEL R188, R54, RZ, P2 ;  /* 0x000000ff36bc7208 */ /* 0x000fe20001000000 */
[C---:B------:R-:W-:Y:S01]  /*4860*/  FMUL.FTZ R54, R164.reuse, R209 ;  /* 0x000000d1a4367220 */ /* 0x040fe20000410000 */
[C---:B------:R-:W-:Y:S01]  /*4870*/  FMUL.FTZ R55, R164.reuse, R55 ;  /* 0x00000037a4377220 */ /* 0x040fe20000410000 */
[----:B------:R-:W-:Y:S01]  /*4880*/  FMUL.FTZ R52, R164, R207 ;  /* 0x000000cfa4347220 */ /* 0x000fe20000410000 */
        /* <DEDUP_REMOVED lines=24> */
.L_x_5154:
        /* <DEDUP_REMOVED lines=16> */
[C---:B------:R-:W-:Y:S01]  /*4b10*/  FMUL.FTZ R50, R164.reuse, R49 ;  /* 0x00000031a4327220 */ /* 0x040fe20000410000 */
[C---:B------:R-:W-:Y:S01]  /*4b20*/  FMUL.FTZ R51, R164.reuse, R51 ;  /* 0x00000033a4337220 */ /* 0x040fe20000410000 */
[----:B------:R-:W-:Y:S01]  /*4b30*/  FADD.FTZ R185, R185, -R48 ;  /* 0x80000030b9b97221 */ /* 0x000fe20000010000 */
[----:B------:R-:W-:Y:S01]  /*4b40*/  FMUL.FTZ R48, R164, R177 ;  /* 0x000000b1a4307220 */ /* 0x000fe20000410000 */
        /* <DEDUP_REMOVED lines=9> */
[-C--:B------:R-:W-:Y:S01]  /*4be0*/  FMUL.FTZ R0, R48, R168.reuse ;  /* 0x000000a830007220 */ /* 0x080fe20000410000 */
[----:B------:R-:W-:Y:S01]  /*4bf0*/  FMUL.FTZ R52, R52, UR4 ;  /* 0x0000000434347c20 */ /* 0x000fe20008410000 */
[----:B------:R-:W-:Y:S01]  /*4c00*/  FSEL R166, R49, RZ, P6 ;  /* 0x000000ff31a67208 */ /* 0x000fe20003000000 */
[----:B------:R-:W-:Y:S01]  /*4c10*/  FMUL.FTZ R49, R164, R185 ;  /* 0x000000b9a4317220 */ /* 0x000fe20000410000 */
[----:B------:R-:W-:Y:S01]  /*4c20*/  ISETP.GE.U32.AND.EX P2, PT, R113, 0x1000000, PT, P2 ;  /* 0x010000007100780c */ /* 0x000fe20003f46120 */
[----:B------:R-:W-:Y:S01]  /*4c30*/  FADD.FTZ R53, R179, -R172 ;  /* 0x800000acb3357221 */ /* 0x000fe20000010000 */
[----:B------:R-:W-:Y:S01]  /*4c40*/  FADD.FTZ R173, R176, -R173 ;  /* 0x800000adb0ad7221 */ /* 0x000fe20000010000 */
[----:B------:R-:W-:Y:S01]  /*4c50*/  FADD.FTZ R55, R183, -R174 ;  /* 0x800000aeb7377221 */ /* 0x000fe20000010000 */
[----:B------:R-:W-:Y:S01]  /*4c60*/  FMUL.FTZ R0, R0, UR4 ;  /* 0x0000000400007c20 */ /* 0x000fe20008410000 */
[----:B------:R-:W-:Y:S01]  /*4c70*/  LOP3.LUT P5, RZ, R113, 0xff, RZ, 0xc0, !PT ;  /* 0x000000ff71ff7812 */ /* 0x000fe200078ac0ff */
[-C--:B------:R-:W-:Y:S01]  /*4c80*/  FMUL.FTZ R87, R49, R168.reuse ;  /* 0x000000a831577220 */ /* 0x080fe20000410000 */
[----:B------:R-:W-:Y:S01]  /*4c90*/  FSEL R167, R52, RZ, P2 ;  /* 0x000000ff34a77208 */ /* 0x000fe20001000000 */
[C---:B------:R-:W-:Y:S01]  /*4ca0*/  FMUL.FTZ R53, R164.reuse, R53 ;  /* 0x00000035a4357220 */ /* 0x040fe20000410000 */
        /* <DEDUP_REMOVED lines=28> */
.L_x_5155:
        /* <DEDUP_REMOVED lines=61> */
.L_x_5156:
        /* <DEDUP_REMOVED lines=12> */
[-CC-:B------:R-:W-:Y:S01]  /*5300*/  FFMA.FTZ R0, R129, R169.reuse, R170.reuse ;  /* 0x000000a981007223 */ /* 0x180fe200000100aa */
[----:B------:R-:W-:Y:S01]  /*5310*/  FADD.FTZ R55, R122, -R49 ;  /* 0x800000317a377221 */ /* 0x000fe20000010000 */
[----:B------:R-:W-:Y:S01]  /*5320*/  FFMA.FTZ R49, R114, R169, R170 ;  /* 0x000000a972317223 */ /* 0x000fe200000100aa */
[----:B------:R-:W-:Y:S01]  /*5330*/  FADD.FTZ R51, R131, -R130 ;  /* 0x8000008283337221 */ /* 0x000fe20000010000 */
[----:B------:R-:W-:Y:S01]  /*5340*/  FADD.FTZ R125, R125, -R0 ;  /* 0x800000007d7d7221 */ /* 0x000fe20000010000 */
[----:B------:R-:W-:Y:S01]  /*5350*/  FADD.FTZ R123, R123, -R126 ;  /* 0x8000007e7b7b7221 */ /* 0x000fe20000010000 */
[----:B------:R-:W-:Y:S01]  /*5360*/  FADD.FTZ R85, R120, -R49 ;  /* 0x8000003178557221 */ /* 0x000fe20000010000 */
[C---:B------:R-:W-:Y:S01]  /*5370*/  FMUL.FTZ R51, R164.reuse, R51 ;  /* 0x00000033a4337220 */ /* 0x040fe20000410000 */
[C---:B------:R-:W-:Y:S01]  /*5380*/  FMUL.FTZ R50, R164.reuse, R125 ;  /* 0x0000007da4327220 */ /* 0x040fe20000410000 */
[--C-:B------:R-:W-:Y:S01]  /*5390*/  FFMA.FTZ R127, R127, R169, R170.reuse ;  /* 0x000000a97f7f7223 */ /* 0x100fe200000100aa */
[----:B------:R-:W-:Y:S01]  /*53a0*/  FMUL.FTZ R48, R164, R123 ;  /* 0x0000007ba4307220 */ /* 0x000fe20000410000 */
[-C--:B------:R-:W-:Y:S01]  /*53b0*/  FMUL.FTZ R52, R51, R168.reuse ;  /* 0x000000a833347220 */ /* 0x080fe20000410000 */
[-C--:B------:R-:W-:Y:S01]  /*53c0*/  FMUL.FTZ R49, R50, R168.reuse ;  /* 0x000000a832317220 */ /* 0x080fe20000410000 */
[----:B------:R-:W-:Y:S01]  /*53d0*/  LOP3.LUT P6, RZ, R109, 0xff0000, RZ, 0xc0, !PT ;  /* 0x00ff00006dff7812 */ /* 0x000fe200078cc0ff */
[----:B------:R-:W-:Y:S01]  /*53e0*/  FADD.FTZ R127, R128, -R127 ;  /* 0x8000007f807f7221 */ /* 0x000fe20000010000 */
[----:B------:R-:W-:Y:S01]  /*53f0*/  ISETP.GE.U32.AND P2, PT, R108, RZ, PT ;  /* 0x000000ff6c00720c */ /* 0x000fe20003f46070 */
[----:B------:R-:W-:Y:S01]  /*5400*/  FMUL.FTZ R49, R49, UR4 ;  /* 0x0000000431317c20 */ /* 0x000fe20008410000 */
[----:B------:R-:W-:Y:S01]  /*5410*/  FFMA.FTZ R117, R117, R169, R170 ;  /* 0x000000a975757223 */ /* 0x000fe200000100aa */
[-C--:B------:R-:W-:Y:S01]  /*5420*/  FMUL.FTZ R0, R48, R168.reuse ;  /* 0x000000a830007220 */ /* 0x080fe20000410000 */
[----:B------:R-:W-:Y:S01]  /*5430*/  FMUL.FTZ R52, R52, UR4 ;  /* 0x0000000434347c20 */ /* 0x000fe20008410000 */
[----:B------:R-:W-:Y:S01]  /*5440*/  ISETP.GE.U32.AND.EX P2, PT, R109, 0x1000000, PT, P2 ;  /* 0x010000006d00780c */ /* 0x000fe20003f46120 */
[----:B------:R-:W-:Y:S01]  /*5450*/  FADD.FTZ R117, R124, -R117 ;  /* 0x800000757c757221 */ /* 0x000fe20000010000 */
[----:B------:R-:W-:Y:S01]  /*5460*/  FSEL R112, R49, RZ, P6 ;  /* 0x000000ff31707208 */ /* 0x000fe20003000000 */
[----:B------:R-:W-:Y:S01]  /*5470*/  FMUL.FTZ R49, R164, R127 ;  /* 0x0000007fa4317220 */ /* 0x000fe20000410000 */
[----:B------:R-:W-:Y:S01]  /*5480*/  FMUL.FTZ R0, R0, UR4 ;  /* 0x0000000400007c20 */ /* 0x000fe20008410000 */
[----:B------:R-:W-:Y:S01]  /*5490*/  LOP3.LUT P5, RZ, R109, 0xff, RZ, 0xc0, !PT ;  /* 0x000000ff6dff7812 */ /* 0x000fe200078ac0ff */
[----:B------:R-:W-:Y:S01]  /*54a0*/  FMUL.FTZ R54, R164, R55 ;  /* 0x00000037a4367220 */ /* 0x000fe20000410000 */
[----:B------:R-:W-:Y:S01]  /*54b0*/  FSEL R113, R52, RZ, P2 ;  /* 0x000000ff34717208 */ /* 0x000fe20001000000 */
[-C--:B------:R-:W-:Y:S01]  /*54c0*/  FMUL.FTZ R87, R49, R168.reuse ;  /* 0x000000a831577220 */ /* 0x080fe20000410000 */
        /* <DEDUP_REMOVED lines=28> */
.L_x_5157:
[-CC-:B------:R-:W-:Y:S01]  /*5690*/  FFMA.FTZ R0, R115, R169.reuse, R170.reuse ;  /* 0x000000a973007223 */ /* 0x180fe200000100aa */
[-CC-:B------:R-:W-:Y:S01]  /*56a0*/  FFMA.FTZ R126, R126, R169.reuse, R170.reuse ;  /* 0x000000a97e7e7223 */ /* 0x180fe200000100aa */
[-CC-:B0-----:R-:W-:Y:S01]  /*56b0*/  FFMA.FTZ R85, R116, R169.reuse, R170.reuse ;  /* 0x000000a974557223 */ /* 0x181fe200000100aa */
[-C--:B------:R-:W-:Y:S01]  /*56c0*/  FFMA.FTZ R117, R117, R169.reuse, R170 ;  /* 0x000000a975757223 */ /* 0x080fe200000100aa */
[----:B------:R-:W-:Y:S01]  /*56d0*/  FADD.FTZ R121, R121, -R0 ;  /* 0x8000000079797221 */ /* 0x000fe20000010000 */
[----:B------:R-:W-:Y:S01]  /*56e0*/  FADD.FTZ R123, R123, -R126 ;  /* 0x8000007e7b7b7221 */ /* 0x000fe20000010000 */
[----:B------:R-:W-:Y:S01]  /*56f0*/  FFMA.FTZ R0, R129, R169, R170 ;  /* 0x000000a981007223 */ /* 0x000fe200000100aa */
        /* <DEDUP_REMOVED lines=54> */
.L_x_5158:
        /* <DEDUP_REMOVED lines=20> */
[-CC-:B------:R-:W-:Y:S01]  /*5ba0*/  FFMA.FTZ R111, R111, R169.reuse, R170.reuse ;  /* 0x000000a96f6f7223 */ /* 0x180fe200000100aa */
[----:B------:R-:W-:Y:S01]  /*5bb0*/  FADD.FTZ R51, R100, -R51 ;  /* 0x8000003364337221 */ /* 0x000fe20000010000 */
[----:B------:R-:W-:Y:S01]  /*5bc0*/  FFMA.FTZ R92, R92, R169, R170 ;  /* 0x000000a95c5c7223 */ /* 0x000fe200000100aa */
[----:B------:R-:W-:Y:S01]  /*5bd0*/  FADD.FTZ R53, R97, -R0 ;  /* 0x8000000061357221 */ /* 0x000fe20000010000 */
[-C--:B------:R-:W-:Y:S01]  /*5be0*/  FMUL.FTZ R85, R49, R168.reuse ;  /* 0x000000a831557220 */ /* 0x080fe20000410000 */
[-C--:B------:R-:W-:Y:S01]  /*5bf0*/  FMUL.FTZ R0, R54, R168.reuse ;  /* 0x000000a836007220 */ /* 0x080fe20000410000 */
[----:B------:R-:W-:Y:S01]  /*5c00*/  FMUL.FTZ R84, R84, UR4 ;  /* 0x0000000454547c20 */ /* 0x000fe20008410000 */
[----:B------:R-:W-:Y:S01]  /*5c10*/  LOP3.LUT P2, RZ, R103, 0xff, RZ, 0xc0, !PT ;  /* 0x000000ff67ff7812 */ /* 0x000fe2000784c0ff */
[----:B------:R-:W-:Y:S01]  /*5c20*/  FADD.FTZ R107, R106, -R107 ;  /* 0x8000006b6a6b7221 */ /* 0x000fe20000010000 */
[----:B------:R-:W-:Y:S01]  /*5c30*/  FADD.FTZ R111, R110, -R111 ;  /* 0x8000006f6e6f7221 */ /* 0x000fe20000010000 */
[----:B------:R-:W-:Y:S01]  /*5c40*/  FMUL.FTZ R55, R164, R51 ;  /* 0x00000033a4377220 */ /* 0x000fe20000410000 */
[----:B------:R-:W-:Y:S01]  /*5c50*/  FADD.FTZ R95, R95, -R92 ;  /* 0x8000005c5f5f7221 */ /* 0x000fe20000010000 */
[----:B------:R-:W-:Y:S01]  /*5c60*/  FMUL.FTZ R85, R85, UR4 ;  /* 0x0000000455557c20 */ /* 0x000fe20008410000 */
[----:B------:R-:W-:Y:S01]  /*5c70*/  LOP3.LUT P6, RZ, R103, 0xff00, RZ, 0xc0, !PT ;  /* 0x0000ff0067ff7812 */ /* 0x000fe200078cc0ff */
[----:B------:R-:W-:Y:S01]  /*5c80*/  FMUL.FTZ R0, R0, UR4 ;  /* 0x0000000400007c20 */ /* 0x000fe20008410000 */
[----:B------:R-:W-:Y:S01]  /*5c90*/  LOP3.LUT P5, RZ, R102, 0xff0000, RZ, 0xc0, !PT ;  /* 0x00ff000066ff7812 */ /* 0x000fe200078ac0ff */
[----:B------:R-:W-:Y:S01]  /*5ca0*/  FMUL.FTZ R53, R164, R53 ;  /* 0x00000035a4357220 */ /* 0x000fe20000410000 */
[----:B------:R-:W-:Y:S01]  /*5cb0*/  FSEL R86, R84, RZ, P2 ;  /* 0x000000ff54567208 */ /* 0x000fe20001000000 */
[C---:B------:R-:W-:Y:S01]  /*5cc0*/  FMUL.FTZ R50, R164.reuse, R107 ;  /* 0x0000006ba4327220 */ /* 0x040fe20000410000 */
[C---:B------:R-:W-:Y:S01]  /*5cd0*/  FMUL.FTZ R51, R164.reuse, R111 ;  /* 0x0000006fa4337220 */ /* 0x040fe20000410000 */
[-C--:B------:R-:W-:Y:S01]  /*5ce0*/  FMUL.FTZ R84, R55, R168.reuse ;  /* 0x000000a837547220 */ /* 0x080fe20000410000 */
[----:B------:R-:W-:Y:S01]  /*5cf0*/  FMUL.FTZ R52, R164, R95 ;  /* 0x0000005fa4347220 */ /* 0x000fe20000410000 */
        /* <DEDUP_REMOVED lines=27> */
.L_x_5159:
        /* <DEDUP_REMOVED lines=39> */
[C---:B------:R-:W-:Y:S01]  /*6120*/  LOP3.LUT P5, RZ, R102.reuse, 0xff0000, RZ, 0xc0, !PT ;  /* 0x00ff000066ff7812 */ /* 0x040fe200078ac0ff */
        /* <DEDUP_REMOVED lines=21> */
.L_x_5160:
[----:B------:R-:W0:Y:S01]  /*6280*/  @P0 LDC.64 R88, c[0x0][0x478] ;  /* 0x00011e00ff580b82 */ /* 0x000e220000000a00 */
[----:B------:R-:W-:-:S04]  /*6290*/  IMAD.WIDE.U32 R118, R162, 0x10, R118 ;  /* 0x00000010a2767825 */ /* 0x000fc800078e0076 */
[----:B0-----:R-:W-:-:S05]  /*62a0*/  @P0 IMAD.WIDE.U32 R88, R162, 0x20, R88 ;  /* 0x00000020a2580825 */ /* 0x001fca00078e0058 */
[----:B------:R1:W-:Y:S04]  /*62b0*/  @P0 STG.E.128 desc[UR6][R88.64], R52 ;  /* 0x0000003458000986 */ /* 0x0003e8000c101d06 */
[----:B------:R1:W-:Y:S04]  /*62c0*/  @P0 STG.E.128 desc[UR6][R88.64+0x10], R48 ;  /* 0x0000103058000986 */ /* 0x0003e8000c101d06 */
[----:B------:R1:W-:Y:S02]  /*62d0*/  STG.E.128 desc[UR6][R118.64], R84 ;  /* 0x0000005476007986 */ /* 0x0003e4000c101d06 */
.L_x_5152:
[----:B01----:R-:W0:Y:S01]  /*62e0*/  LDC.64 R84, c[0x0][0x380] ;  /* 0x0000e000ff547b82 */ /* 0x003e220000000a00 */
        /* <DEDUP_REMOVED lines=66> */
[----:B------:R-:W-:-:S07]  /*6710*/  MOV R11, R2 ;  /* 0x00000002000b7202 */ /* 0x000fce0000000f00 */
.L_x_5142:
[----:B------:R-:W1:Y:S01]  /*6720*/  S2R R6, SR_TID.X ;  /* 0x0000000000067919 */ /* 0x000e620000002100 */
[----:B------:R-:W2:Y:S08]  /*6730*/  LDC R0, c[0x0][0x388] ;  /* 0x0000e200ff007b82 */ /* 0x000eb00000000800 */
[----:B------:R-:W3:Y:S08]  /*6740*/  LDC.64 R2, c[0x0][0x440] ;  /* 0x00011000ff027b82 */ /* 0x000ef00000000a00 */
[----:B------:R-:W4:Y:S01]  /*6750*/  LDC.64 R4, c[0x0][0x448] ;  /* 0x00011200ff047b82 */ /* 0x000f220000000a00 */
[----:B--2---:R-:W-:-:S05]  /*6760*/  IMAD R0, R0, UR5, RZ ;  /* 0x0000000500007c24 */ /* 0x004fca000f8e02ff */
[----:B-1----:R-:W-:-:S05]  /*6770*/  LEA.HI R7, R0, R6, RZ, 0x1d ;  /* 0x0000000600077211 */ /* 0x002fca00078fe8ff */
[----:B---3--:R-:W-:-:S04]  /*6780*/  IMAD.WIDE.U32 R2, R7, 0x20, R2 ;  /* 0x0000002007027825 */ /* 0x008fc800078e0002 */
[----:B----4-:R-:W-:Y:S01]  /*6790*/  IMAD.WIDE.U32 R4, R7, 0x20, R4 ;  /* 0x0000002007047825 */ /* 0x010fe200078e0004 */
[----:B0-----:R-:W-:Y:S04]  /*67a0*/  STG.E.128 desc[UR6][R2.64], R48 ;  /* 0x0000003002007986 */ /* 0x001fe8000c101d06 */
        /* <DEDUP_REMOVED lines=16> */
.L_x_5162:
        /* <DEDUP_REMOVED lines=13> */
.L_x_15647:


//--------------------- .text._ZN10layer_norm22ln_bwd_finalize_kernelINS_22Kernel_traits_finalizeILj4096E13__nv_bfloat16S2_fS2_fjLb0ELj1024ELj4ENS_18Kernel_traits_baseILj4096ES2_S2_fS2_fjLj1024EEEEELb0ELb0EEEvNS_9BwdParamsE --------------------------
	.section	.text._ZN10layer_norm22ln_bwd_finalize_kernelINS_22Kernel_traits_finalizeILj4096E13__nv_bfloat16S2_fS2_fjLb0ELj1024ELj4ENS_18Kernel_traits_baseILj4096ES2_S2_fS2_fjLj1024EEEEELb0ELb0EEEvNS_9BwdParamsE,"ax",@progbits
	.align	128
        .global         _ZN10layer_norm22ln_bwd_finalize_kernelINS_22Kernel_traits_finalizeILj4096E13__nv_bfloat16S2_fS2_fjLb0ELj1024ELj4ENS_18Kernel_traits_baseILj4096ES2_S2_fS2_fjLj1024EEEEELb0ELb0EEEvNS_9BwdParamsE
        .type           _ZN10layer_norm22ln_bwd_finalize_kernelINS_22Kernel_traits_finalizeILj4096E13__nv_bfloat16S2_fS2_fjLb0ELj1024ELj4ENS_18Kernel_traits_baseILj4096ES2_S2_fS2_fjLj1024EEEEELb0ELb0EEEvNS_9BwdParamsE,@function
        .size           _ZN10layer_norm22ln_bwd_finalize_kernelINS_22Kernel_traits_finalizeILj4096E13__nv_bfloat16S2_fS2_fjLb0ELj1024ELj4ENS_18Kernel_traits_baseILj4096ES2_S2_fS2_fjLj1024EEEEELb0ELb0EEEvNS_9BwdParamsE,(.L_x_15648 - _ZN10layer_norm22ln_bwd_finalize_kernelINS_22Kernel_traits_finalizeILj4096E13__nv_bfloat16S2_fS2_fjLb0ELj1024ELj4ENS_18Kernel_traits_baseILj4096ES2_S2_fS2_fjLj1024EEEEELb0ELb0EEEvNS_9BwdParamsE)
        .other          _ZN10layer_norm22ln_bwd_finalize_kernelINS_22Kernel_traits_finalizeILj4096E13__nv_bfloat16S2_fS2_fjLb0ELj1024ELj4ENS_18Kernel_traits_baseILj4096ES2_S2_fS2_fjLj1024EEEEELb0ELb0EEEvNS_9BwdParamsE,@"STO_CUDA_ENTRY STV_DEFAULT"
_ZN10layer_norm22ln_bwd_finalize_kernelINS_22Kernel_traits_finalizeILj4096E13__nv_bfloat16S2_fS2_fjLb0ELj1024ELj4ENS_18Kernel_traits_baseILj4096ES2_S2_fS2_fjLj1024EEEEELb0ELb0EEEvNS_9BwdParamsE:
.text._ZN10layer_norm22ln_bwd_finalize_kernelINS_22Kernel_traits_finalizeILj4096E13__nv_bfloat16S2_fS2_fjLb0ELj1024ELj4ENS_18Kernel_traits_baseILj4096ES2_S2_fS2_fjLj1024EEEEELb0ELb0EEEvNS_9BwdParamsE:
        /* <DEDUP_REMOVED lines=82> */
.L_x_5167:
        /* <DEDUP_REMOVED lines=118> */
.L_x_5166:
[----:B------:R-:W-:Y:S05]  /*0c80*/  BSYNC.RECONVERGENT B1 ;  /* 0x0000000000017941 */ /* 0x000fea0003800200 */
.L_x_5165:
        /* <DEDUP_REMOVED lines=75> */
.L_x_5169:
[----:B------:R-:W-:Y:S05]  /*1140*/  BSYNC.RECONVERGENT B1 ;  /* 0x0000000000017941 */ /* 0x000fea0003800200 */
.L_x_5168:
        /* <DEDUP_REMOVED lines=37> */
.L_x_5171:
[----:B------:R-:W-:Y:S05]  /*13a0*/  BSYNC.RECONVERGENT B1 ;  /* 0x0000000000017941 */ /* 0x000fea0003800200 */
.L_x_5170:
[----:B------:R-:W-:Y:S05]  /*13b0*/  @!P1 BRA `(.L_x_5164) ;  /* 0x0000000000409947 */ /* 0x000fea0003800000 */
[----:B------:R-:W0:Y:S01]  /*13c0*/  LDC.64 R10, c[0x0][0x440] ;  /* 0x00011000ff0a7b82 */ /* 0x000e220000000a00 */
[----:B------:R-:W-:Y:S01]  /*13d0*/  IMAD R59, R0, R56, R59 ;  /* 0x00000038003b7224 */ /* 0x000fe200078e023b */
[----:B------:R-:W-:Y:S02]  /*13e0*/  LOP3.LUT R8, R8, 0x1f, RZ, 0xc0, !PT ;  /* 0x0000001f08087812 */ /* 0x000fe400078ec0ff */
[----:B------:R-:W-:Y:S02]  /*13f0*/  IADD3 R9, PT, PT, -R9, RZ, RZ ;  /* 0x000000ff09097210 */ /* 0x000fe40007ffe1ff */
[----:B------:R-:W-:Y:S02]  /*1400*/  IADD3 R59, PT, PT, R8, R59, RZ ;  /* 0x0000003b083b7210 */ /* 0x000fe40007ffe0ff */
[----:B------:R-:W1:Y:S05]  /*1410*/  LDC.64 R12, c[0x0][0x448] ;  /* 0x00011200ff0c7b82 */ /* 0x000e6a0000000a00 */
.L_x_5172:
        /* <DEDUP_REMOVED lines=10> */
.L_x_5164:
[----:B------:R-:W-:Y:S05]  /*14c0*/  BSYNC.RECONVERGENT B0 ;  /* 0x0000000000007941 */ /* 0x000fea0003800200 */
.L_x_5163:
        /* <DEDUP_REMOVED lines=59> */
.L_x_5173:
        /* <DEDUP_REMOVED lines=16> */
.L_x_15648:


//--------------------- .text._ZN10layer_norm13ln_bwd_kernelINS_13Kernel_traitsI13__nv_bfloat16S2_fS2_fjLj4096ELj1ELj1ELj4ELj16ENS_18Kernel_traits_baseILj4096ES2_S2_fS2_fjLj128EEEEELb1ELb0ELb1ELb0EEEvNS_9BwdParamsE --------------------------
	.section	.text._ZN10layer_norm13ln_bwd_kernelINS_13Kernel_traitsI13__nv_bfloat16S2_fS2_fjLj4096ELj1ELj1ELj4ELj16ENS_18Kernel_traits_baseILj4096ES2_S2_fS2_fjLj128EEEEELb1ELb0ELb1ELb0EEEvNS_9BwdParamsE,"ax",@progbits
	.align	128
        .global         _ZN10layer_norm13ln_bwd_kernelINS_13Kernel_traitsI13__nv_bfloat16S2_fS2_fjLj4096ELj1ELj1ELj4ELj16ENS_18Kernel_traits_baseILj4096ES2_S2_fS2_fjLj128EEEEELb1ELb0ELb1ELb0EEEvNS_9BwdParamsE
        .type           _ZN10layer_norm13ln_bwd_kernelINS_13Kernel_traitsI13__nv_bfloat16S2_fS2_fjLj4096ELj1ELj1ELj4ELj16ENS_18Kernel_traits_baseILj4096ES2_S2_fS2_fjLj128EEEEELb1ELb0ELb1ELb0EEEvNS_9BwdParamsE,@function
        .size           _ZN10layer_norm13ln_bwd_kernelINS_13Kernel_traitsI13__nv_bfloat16S2_fS2_fjLj4096ELj1ELj1ELj4ELj16ENS_18Kernel_traits_baseILj4096ES2_S2_fS2_fjLj128EEEEELb1ELb0ELb1ELb0EEEvNS_9BwdParamsE,(.L_x_15649 - _ZN10layer_norm13ln_bwd_kernelINS_13Kernel_traitsI13__nv_bfloat16S2_fS2_fjLj4096ELj1ELj1ELj4ELj16ENS_18Kernel_traits_baseILj4096ES2_S2_fS2_fjLj128EEEEELb1ELb0ELb1ELb0EEEvNS_9BwdParamsE)
        .other          _ZN10layer_norm13ln_bwd_kernelINS_13Kernel_traitsI13__nv_bfloat16S2_fS2_fjLj4096ELj1ELj1ELj4ELj16ENS_18Kernel_traits_baseILj4096ES2_S2_fS2_fjLj128EEEEELb1ELb0ELb1ELb0EEEvNS_9BwdParamsE,@"STO_CUDA_ENTRY STV_DEFAULT"
_ZN10layer_norm13ln_bwd_kernelINS_13Kernel_traitsI13__nv_bfloat16S2_fS2_fjLj4096ELj1ELj1ELj4ELj16ENS_18Kernel_traits_baseILj4096ES2_S2_fS2_fjLj128EEEEELb1ELb0ELb1ELb0EEEvNS_9BwdParamsE:
.text._ZN10layer_norm13ln_bwd_kernelINS_13Kernel_traitsI13__nv_bfloat16S2_fS2_fjLj4096ELj1ELj1ELj4ELj16ENS_18Kernel_traits_baseILj4096ES2_S2_fS2_fjLj128EEEEELb1ELb0ELb1ELb0EEEvNS_9BwdParamsE:
[----:B------:R-:W-:Y:S01]  /*0000*/  LDC R1, c[0x0][0x37c] ;  /* 0x0000df00ff017b82 */ /* 0x000fe20000000800 */
[----:B------:R-:W0:Y:S01]  /*0010*/  S2R R0, SR_TID.X ;  /* 0x0000000000007919 */ /* 0x000e220000002100 */
[----:B------:R-:W1:Y:S01]  /*0020*/  LDCU UR4, c[0x0][0x388] ;  /* 0x00007100ff0477ac */ /* 0x000e620008000800 */
[----:B------:R-:W2:Y:S01]  /*0030*/  LDCU.64 UR10, c[0x0][0x358] ;  /* 0x00006b00ff0a77ac */ /* 0x000ea20008000a00 */
[----:B-1----:R-:W-:-:S04]  /*0040*/  MOV R2, UR4 ;  /* 0x0000000400027c02 */ /* 0x002fc80008000f00 */
[----:B------:R-:W1:Y:S01]  /*0050*/  S2UR UR9, SR_CTAID.X ;  /* 0x00000000000979c3 */ /* 0x000e620000002500 */
[----:B------:R-:W1:Y:S01]  /*0060*/  LDCU UR4, c[0x0][0x384] ;  /* 0x00007080ff0477ac */ /* 0x000e620008000800 */
        /* <DEDUP_REMOVED lines=8> */
[----:B------:R-:W-:Y:S01]  /*00f0*/  ISETP.GE.U32.AND P0, PT, R3, 0x200, PT ;  /* 0x000002000300780c */ /* 0x000fe20003f06070 */
[----:B-1----:R-:W-:Y:S01]  /*0100*/  UISETP.GE.AND UP0, UPT, UR9, UR4, UPT ;  /* 0x000000040900728c */ /* 0x002fe2000bf06270 */
[----:B------:R-:W-:Y:S02]  /*0110*/  CS2R R56, SRZ ;  /* 0x0000000000387805 */ /* 0x000fe4000001ff00 */
[----:B------:R-:W-:-:S02]  /*0120*/  CS2R R58, SRZ ;  /* 0x00000000003a7805 */ /* 0x000fc4000001ff00 */
[----:B------:R-:W-:Y:S01]  /*0130*/  P2R R7, PR, RZ, 0x1 ;  /* 0x00000001ff077803 */ /* 0x000fe20000000000 */
[----:B------:R-:W0:Y:S04]  /*0140*/  @P1 LDC.64 R8, c[0x0][0x3d0] ;  /* 0x0000f400ff081b82 */ /* 0x000e280000000a00 */
[----:B------:R-:W-:-:S04]  /*0150*/  @P3 LOP3.LUT R17, R0, 0x80, RZ, 0xfc, !PT ;  /* 0x0000008000113812 */ /* 0x000fc800078efcff */
[----:B------:R-:W1:Y:S08]  /*0160*/  @P2 LDC.64 R10, c[0x0][0x3d0] ;  /* 0x0000f400ff0a2b82 */ /* 0x000e700000000a00 */
[----:B------:R-:W3:Y:S08]  /*0170*/  @P0 LDC.64 R14, c[0x0][0x3d0] ;  /* 0x0000f400ff0e0b82 */ /* 0x000ef00000000a00 */
[----:B------:R-:W4:Y:S01]  /*0180*/  @P3 LDC.64 R4, c[0x0][0x3d0] ;  /* 0x0000f400ff043b82 */ /* 0x000f220000000a00 */
[C---:B0-----:R-:W-:Y:S01]  /*0190*/  @P1 IMAD.WIDE.U32 R8, R17.reuse, 0x10, R8 ;  /* 0x0000001011081825 */ /* 0x041fe200078e0008 */
[----:B------:R-:W-:-:S04]  /*01a0*/  @P1 IADD3 R17, PT, PT, R17, 0x80, RZ ;  /* 0x0000008011111810 */ /* 0x000fc80007ffe0ff */
[----:B--2---:R0:W5:Y:S01]  /*01b0*/  @P1 LDG.E.128 R40, desc[UR10][R8.64] ;  /* 0x0000000a08281981 */ /* 0x004162000c1e1d00 */
[C---:B-1----:R-:W-:Y:S01]  /*01c0*/  @P2 IMAD.WIDE.U32 R12, R17.reuse, 0x10, R10 ;  /* 0x00000010110c2825 */ /* 0x042fe200078e000a */
[----:B------:R-:W-:-:S04]  /*01d0*/  @P2 IADD3 R17, PT, PT, R17, 0x80, RZ ;  /* 0x0000008011112810 */ /* 0x000fc80007ffe0ff */
[----:B------:R0:W5:Y:S01]  /*01e0*/  @P2 LDG.E.128 R44, desc[UR10][R12.64] ;  /* 0x0000000a0c2c2981 */ /* 0x000162000c1e1d00 */
[----:B---3--:R-:W-:-:S05]  /*01f0*/  @P0 IMAD.WIDE.U32 R10, R17, 0x10, R14 ;  /* 0x00000010110a0825 */ /* 0x008fca00078e000e */
[----:B------:R0:W5:Y:S01]  /*0200*/  @P0 LDG.E.128 R48, desc[UR10][R10.64] ;  /* 0x0000000a0a300981 */ /* 0x000162000c1e1d00 */
[----:B----4-:R-:W-:-:S05]  /*0210*/  @P3 IMAD.WIDE.U32 R4, R0, 0x10, R4 ;  /* 0x0000001000043825 */ /* 0x010fca00078e0004 */
[----:B------:R0:W5:Y:S01]  /*0220*/  @P3 LDG.E.128 R52, desc[UR10][R4.64] ;  /* 0x0000000a04343981 */ /* 0x000162000c1e1d00 */
        /* <DEDUP_REMOVED lines=30> */
[----:B0-----:R-:W-:Y:S06]  /*0410*/  BRA.U UP0, `(.L_x_5174) ;  /* 0x0000008900887547 */ /* 0x001fec000b800000 */
        /* <DEDUP_REMOVED lines=33> */
[----:B------:R-:W0:Y:S01]  /*0630*/  LDCU.U8 UR12, c[0x0][0x410] ;  /* 0x00008200ff0c77ac */ /* 0x000e220008000000 */
[----:B------:R-:W-:Y:S01]  /*0640*/  UPLOP3.LUT UP1, UPT, UPT, UPT, UPT, 0x40, 0x4 ;  /* 0x000000000004789c */ /* 0x000fe20003f2e870 */
[----:B------:R-:W1:Y:S01]  /*0650*/  LDCU UR13, c[0x0][0x400] ;  /* 0x00008000ff0d77ac */ /* 0x000e620008000800 */
[----:B------:R-:W2:Y:S01]  /*0660*/  LDCU.64 UR16, c[0x0][0x408] ;  /* 0x00008100ff1077ac */ /* 0x000ea20008000a00 */
[----:B------:R-:W3:Y:S01]  /*0670*/  LDCU.64 UR14, c[0x0][0x438] ;  /* 0x00008700ff0e77ac */ /* 0x000ee20008000a00 */
[----:B------:R-:W4:Y:S07]  /*0680*/  LDCU.64 UR6, c[0x0][0x478] ;  /* 0x00008f00ff0677ac */ /* 0x000f2e0008000a00 */
.L_x_5323:
[----:B------:R-:W0:Y:S08]  /*0690*/  LDC.64 R156, c[0x0][0x3f8] ;  /* 0x0000fe00ff9c7b82 */ /* 0x000e300000000a00 */
[----:B------:R-:W1:Y:S08]  /*06a0*/  LDC.64 R6, c[0x0][0x3c8] ;  /* 0x0000f200ff067b82 */ /* 0x000e700000000a00 */
[----:B------:R-:W2:Y:S01]  /*06b0*/  LDC.64 R8, c[0x0][0x3f0] ;  /* 0x0000fc00ff087b82 */ /* 0x000ea20000000a00 */
[----:B0-----:R-:W-:-:S07]  /*06c0*/  IMAD.WIDE R158, R5, 0x4, R156 ;  /* 0x00000004059e7825 */ /* 0x001fce00078e029c */
[----:B------:R-:W0:Y:S01]  /*06d0*/  LDC.64 R156, c[0x0][0x3c0] ;  /* 0x0000f000ff9c7b82 */ /* 0x000e220000000a00 */
[----:B------:R-:W3:Y:S01]  /*06e0*/  LDG.E R4, desc[UR10][R158.64] ;  /* 0x0000000a9e047981 */ /* 0x000ee2000c1e1900 */
[----:B-1----:R-:W-:-:S06]  /*06f0*/  IMAD.WIDE R6, R5, 0x4, R6 ;  /* 0x0000000405067825 */ /* 0x002fcc00078e0206 */
[----:B-----5:R1:W5:Y:S01]  /*0700*/  LDG.E R6, desc[UR10][R6.64] ;  /* 0x0000000a06067981 */ /* 0x020362000c1e1900 */
[----:B--2---:R-:W-:-:S06]  /*0710*/  IMAD.WIDE R8, R5, 0x4, R8 ;  /* 0x0000000405087825 */ /* 0x004fcc00078e0208 */
[----:B------:R1:W5:Y:S01]  /*0720*/  LDG.E R9, desc[UR10][R8.64] ;  /* 0x0000000a08097981 */ /* 0x000362000c1e1900 */
[----:B------:R-:W-:Y:S01]  /*0730*/  BSSY.RECONVERGENT B0, `(.L_x_5175) ;  /* 0x0000202000007945 */ /* 0x000fe20003800200 */
[----:B---3--:R-:W-:-:S13]  /*0740*/  ISETP.GE.AND P4, PT, R4, 0x1, PT ;  /* 0x000000010400780c */ /* 0x008fda0003f86270 */
[----:B01----:R-:W-:Y:S05]  /*0750*/  @!P4 BRA `(.L_x_5176) ;  /* 0x0000001800c0c947 */ /* 0x003fea0003800000 */
[----:B------:R-:W-:Y:S01]  /*0760*/  IMAD.WIDE R156, R5, 0x4, R156 ;  /* 0x00000004059c7825 */ /* 0x000fe200078e029c */
[----:B------:R-:W0:Y:S05]  /*0770*/  LDC R2, c[0x0][0x388] ;  /* 0x0000e200ff027b82 */ /* 0x000e2a0000000800 */
[----:B------:R1:W2:Y:S01]  /*0780*/  LDG.E R157, desc[UR10][R156.64] ;  /* 0x0000000a9c9d7981 */ /* 0x0002a2000c1e1900 */
[----:B-----5:R-:W-:Y:S01]  /*0790*/  ISETP.GE.AND P5, PT, R9, 0x1, PT ;  /* 0x000000010900780c */ /* 0x020fe20003fa6270 */
[----:B------:R-:W-:Y:S01]  /*07a0*/  BSSY.RECONVERGENT B1, `(.L_x_5177) ;  /* 0x000007d000017945 */ /* 0x000fe20003800200 */
[----:B------:R-:W-:Y:S01]  /*07b0*/  IADD3 R159, PT, PT, R4, -0x1, RZ ;  /* 0xffffffff049f7810 */ /* 0x000fe20007ffe0ff */
[----:B------:R-:W-:Y:S01]  /*07c0*/  IMAD.MOV.U32 R219, RZ, RZ, RZ ;  /* 0x000000ffffdb7224 */ /* 0x000fe200078e00ff */
[----:B------:R-:W-:-:S02]  /*07d0*/  ISETP.GE.U32.AND P3, PT, R3, 0x80, PT ;  /* 0x000000800300780c */ /* 0x000fc40003f66070 */
[----:B------:R-:W-:Y:S02]  /*07e0*/  CS2R R222, SRZ ;  /* 0x0000000000de7805 */ /* 0x000fe4000001ff00 */
[C---:B------:R-:W-:Y:S02]  /*07f0*/  ISETP.GE.U32.AND P6, PT, R3.reuse, 0x200, PT ;  /* 0x000002000300780c */ /* 0x040fe40003fc6070 */
[----:B------:R-:W-:Y:S02]  /*0800*/  ISETP.NE.AND P0, PT, RZ, UR12, PT ;  /* 0x0000000cff007c0c */ /* 0x000fe4000bf05270 */
[C---:B------:R-:W-:Y:S02]  /*0810*/  ISETP.GE.U32.AND P1, PT, R3.reuse, 0x100, PT ;  /* 0x000001000300780c */ /* 0x040fe40003f26070 */
[----:B------:R-:W-:Y:S02]  /*0820*/  ISETP.GE.U32.AND P2, PT, R3, 0x180, PT ;  /* 0x000001800300780c */ /* 0x000fe40003f46070 */
[----:B------:R-:W-:Y:S01]  /*0830*/  @P5 IADD3 R7, PT, PT, R9, -0x1, RZ ;  /* 0xffffffff09075810 */ /* 0x000fe20007ffe0ff */
[----:B0-----:R-:W-:-:S04]  /*0840*/  IMAD R159, R159, R2, RZ ;  /* 0x000000029f9f7224 */ /* 0x001fc800078e02ff */
[-C--:B------:R-:W-:Y:S02]  /*0850*/  @P5 IMAD R8, R7, R2.reuse, RZ ;  /* 0x0000000207085224 */ /* 0x080fe400078e02ff */
[----:B------:R-:W-:Y:S01]  /*0860*/  IMAD R7, R5, R2, RZ ;  /* 0x0000000205077224 */ /* 0x000fe200078e02ff */
[----:B-1----:R-:W-:Y:S02]  /*0870*/  SHF.R.S32.HI R156, RZ, 0x1f, R159 ;  /* 0x0000001fff9c7819 */ /* 0x002fe4000001149f */
[----:B------:R-:W-:Y:S02]  /*0880*/  @P5 SHF.R.S32.HI R161, RZ, 0x1f, R8 ;  /* 0x0000001fffa15819 */ /* 0x000fe40000011408 */
[----:B------:R-:W-:Y:S02]  /*0890*/  LEA.HI R159, R156, R159, RZ, 0x3 ;  /* 0x0000009f9c9f7211 */ /* 0x000fe400078f18ff */
[----:B------:R-:W-:Y:S02]  /*08a0*/  @P5 LEA.HI R161, R161, R8, RZ, 0x3 ;  /* 0x00000008a1a15211 */ /* 0x000fe400078f18ff */
[----:B------:R-:W-:-:S02]  /*08b0*/  SHF.R.S32.HI R8, RZ, 0x1f, R7 ;  /* 0x0000001fff087819 */ /* 0x000fc40000011407 */
[-C--:B------:R-:W-:Y:S02]  /*08c0*/  @P5 LEA.HI.SX32 R219, R161, R0.reuse, 0x1d ;  /* 0x00000000a1db5211 */ /* 0x080fe400078feaff */
[----:B------:R-:W-:Y:S02]  /*08d0*/  LEA.HI R7, R8, R7, RZ, 0x3 ;  /* 0x0000000708077211 */ /* 0x000fe400078f18ff */
[-C--:B------:R-:W-:Y:S02]  /*08e0*/  LEA.HI.SX32 R221, R159, R0.reuse, 0x1d ;  /* 0x000000009fdd7211 */ /* 0x080fe400078feaff */
[----:B------:R-:W-:Y:S02]  /*08f0*/  LEA.HI.SX32 R8, R7, R0, 0x1d ;  /* 0x0000000007087211 */ /* 0x000fe400078feaff */
[----:B------:R-:W-:Y:S02]  /*0900*/  P2R R7, PR, RZ, 0x40 ;  /* 0x00000040ff077803 */ /* 0x000fe40000000000 */
[----:B------:R-:W-:-:S02]  /*0910*/  MOV R220, R8 ;  /* 0x0000000800dc7202 */ /* 0x000fc40000000f00 */
[----:B--2---:R-:W-:Y:S01]  /*0920*/  FSEL R218, R157, RZ, !P0 ;  /* 0x000000ff9dda7208 */ /* 0x004fe20004000000 */
[----:B------:R-:W-:Y:S06]  /*0930*/  @!P3 BRA `(.L_x_5178) ;  /* 0x00000004008cb947 */ /* 0x000fec0003800000 */
[----:B------:R-:W0:Y:S08]  /*0940*/  LDC.64 R164, c[0x0][0x3a8] ;  /* 0x0000ea00ffa47b82 */ /* 0x000e300000000a00 */
[----:B------:R-:W1:Y:S01]  /*0950*/  LDC.64 R156, c[0x0][0x428] ;  /* 0x00010a00ff9c7b82 */ /* 0x000e620000000a00 */
[----:B------:R-:W-:-:S07]  /*0960*/  ISETP.NE.U32.AND P0, PT, RZ, UR14, PT ;  /* 0x0000000eff007c0c */ /* 0x000fce000bf05070 */
[----:B------:R-:W2:Y:S01]  /*0970*/  LDC.64 R10, c[0x0][0x3b0] ;  /* 0x0000ec00ff0a7b82 */ /* 0x000ea20000000a00 */
[----:B0-----:R-:W-:-:S05]  /*0980*/  IMAD.WIDE.U32 R164, R220, 0x20, R164 ;  /* 0x00000020dca47825 */ /* 0x001fca00078e00a4 */
[----:B------:R-:W3:Y:S01]  /*0990*/  LDG.E.128 R12, desc[UR10][R164.64] ;  /* 0x0000000aa40c7981 */ /* 0x000ee2000c1e1d00 */
[----:B-1----:R-:W-:-:S03]  /*09a0*/  IMAD.WIDE.U32 R156, R221, 0x10, R156 ;  /* 0x00000010dd9c7825 */ /* 0x002fc600078e009c */
[----:B------:R-:W4:Y:S04]  /*09b0*/  LDG.E.128 R160, desc[UR10][R164.64+0x10] ;  /* 0x0000100aa4a07981 */ /* 0x000f28000c1e1d00 */
[----:B------:R-:W4:Y:S01]  /*09c0*/  LDG.E.128 R156, desc[UR10][R156.64] ;  /* 0x0000000a9c9c7981 */ /* 0x000f22000c1e1d00 */
[----:B------:R-:W-:-:S13]  /*09d0*/  ISETP.NE.AND.EX P0, PT, RZ, UR15, PT, P0 ;  /* 0x0000000fff007c0c */ /* 0x000fda000bf05300 */
[----:B------:R-:W0:Y:S01]  /*09e0*/  @P0 LDC.64 R16, c[0x0][0x438] ;  /* 0x00010e00ff100b82 */ /* 0x000e220000000a00 */
[----:B--2---:R-:W-:Y:S01]  /*09f0*/  IMAD.WIDE.U32 R10, R219, 0x8, R10 ;  /* 0x00000008db0a7825 */ /* 0x004fe200078e000a */
[----:B------:R-:W-:-:S04]  /*0a00*/  PRMT R214, R52, 0x7632, R214 ;  /* 0x0000763234d67816 */ /* 0x000fc800000000d6 */
[----:B------:R1:W5:Y:S01]  /*0a10*/  LDG.E.64 R178, desc[UR10][R10.64] ;  /* 0x0000000a0ab27981 */ /* 0x000362000c1e1b00 */
[----:B------:R-:W-:Y:S02]  /*0a20*/  SHF.L.U32 R214, R214, 0x10, RZ ;  /* 0x00000010d6d67819 */ /* 0x000fe400000006ff */
[----:B------:R-:W-:Y:S02]  /*0a30*/  SHF.L.U32 R215, R52, 0x10, RZ ;  /* 0x0000001034d77819 */ /* 0x000fe400000006ff */
[----:B-1----:R-:W-:Y:S01]  /*0a40*/  PRMT R10, R53, 0x7632, R10 ;  /* 0x00007632350a7816 */ /* 0x002fe2000000000a */
[----:B0-----:R-:W-:-:S03]  /*0a50*/  @P0 IMAD.WIDE.U32 R16, R220, 0x20, R16 ;  /* 0x00000020dc100825 */ /* 0x001fc600078e0010 */
[----:B------:R-:W-:Y:S02]  /*0a60*/  SHF.L.U32 R10, R10, 0x10, RZ ;  /* 0x000000100a0a7819 */ /* 0x000fe400000006ff */
[----:B------:R-:W5:Y:S04]  /*0a70*/  @P0 LDG.E.128 R116, desc[UR10][R16.64] ;  /* 0x0000000a10740981 */ /* 0x000f68000c1e1d00 */
[----:B------:R0:W5:Y:S01]  /*0a80*/  @P0 LDG.E.128 R120, desc[UR10][R16.64+0x10] ;  /* 0x0000100a10780981 */ /* 0x000162000c1e1d00 */
[----:B------:R-:W-:Y:S02]  /*0a90*/  SHF.L.U32 R212, R53, 0x10, RZ ;  /* 0x0000001035d47819 */ /* 0x000fe400000006ff */
[----:B------:R-:W-:Y:S02]  /*0aa0*/  IADD3 R221, PT, PT, R221, 0x80, RZ ;  /* 0x00000080dddd7810 */ /* 0x000fe40007ffe0ff */
[----:B------:R-:W-:-:S02]  /*0ab0*/  IADD3 R219, PT, PT, R219, 0x80, RZ ;  /* 0x00000080dbdb7810 */ /* 0x000fc40007ffe0ff */
[----:B------:R-:W-:Y:S01]  /*0ac0*/  IADD3 R220, PT, PT, R220, 0x80, RZ ;  /* 0x00000080dcdc7810 */ /* 0x000fe20007ffe0ff */
[C---:B---3--:R-:W-:Y:S01]  /*0ad0*/  FADD.FTZ R217, -R218.reuse, R12 ;  /* 0x0000000cdad97221 */ /* 0x048fe20000010100 */
[C---:B------:R-:W-:Y:S01]  /*0ae0*/  FADD.FTZ R13, -R218.reuse, R13 ;  /* 0x0000000dda0d7221 */ /* 0x040fe20000010100 */
[C---:B------:R-:W-:Y:S01]  /*0af0*/  FADD.FTZ R213, -R218.reuse, R14 ;  /* 0x0000000edad57221 */ /* 0x040fe20000010100 */
[----:B------:R-:W-:Y:S01]  /*0b00*/  FADD.FTZ R15, -R218, R15 ;  /* 0x0000000fda0f7221 */ /* 0x000fe20000010100 */
[----:B----4-:R-:W-:Y:S01]  /*0b10*/  PRMT R12, R156, 0x7632, R12 ;  /* 0x000076329c0c7816 */ /* 0x010fe2000000000c */
[----:B------:R-:W-:Y:S01]  /*0b20*/  FMUL.FTZ R216, R6, R13 ;  /* 0x0000000d06d87220 */ /* 0x000fe20000410000 */
[----:B------:R-:W-:Y:S01]  /*0b30*/  PRMT R14, R157, 0x7632, R14 ;  /* 0x000076329d0e7816 */ /* 0x000fe2000000000e */
[----:B------:R-:W-:Y:S02]  /*0b40*/  FADD.FTZ R11, -R218, R160 ;  /* 0x000000a0da0b7221 */ /* 0x000fe40000010100 */
[----:B------:R-:W-:Y:S01]  /*0b50*/  IMAD.U32 R12, R12, 0x10000, RZ ;  /* 0x000100000c0c7824 */ /* 0x000fe200078e00ff */
[----:B------:R-:W-:Y:S01]  /*0b60*/  SHF.L.U32 R156, R156, 0x10, RZ ;  /* 0x000000109c9c7819 */ /* 0x000fe200000006ff */
[----:B------:R-:W-:Y:S01]  /*0b70*/  FMUL.FTZ R210, R6, R15 ;  /* 0x0000000f06d27220 */ /* 0x000fe20000410000 */
[----:B------:R-:W-:Y:S01]  /*0b80*/  SHF.L.U32 R14, R14, 0x10, RZ ;  /* 0x000000100e0e7819 */ /* 0x000fe200000006ff */
[-C--:B------:R-:W-:Y:S01]  /*0b90*/  FMUL.FTZ R214, R214, R12.reuse ;  /* 0x0000000cd6d67220 */ /* 0x080fe20000410000 */
[----:B------:R-:W-:Y:S01]  /*0ba0*/  FFMA.FTZ R57, R216, R12, R57 ;  /* 0x0000000cd8397223 */ /* 0x000fe20000010039 */
[----:B------:R-:W-:Y:S01]  /*0bb0*/  FADD.FTZ R85, R85, R12 ;  /* 0x0000000c55557221 */ /* 0x000fe20000010000 */
[----:B------:R-:W-:Y:S01]  /*0bc0*/  PRMT R19, R158, 0x7632, R19 ;  /* 0x000076329e137816 */ /* 0x000fe20000000013 */
[----:B------:R-:W-:Y:S01]  /*0bd0*/  FADD.FTZ R161, -R218, R161 ;  /* 0x000000a1daa17221 */ /* 0x000fe20000010100 */
[----:B0-----:R-:W-:Y:S01]  /*0be0*/  SHF.L.U32 R17, R158, 0x10, RZ ;  /* 0x000000109e117819 */ /* 0x001fe200000006ff */
[----:B------:R-:W-:Y:S01]  /*0bf0*/  FMUL.FTZ R11, R6, R11 ;  /* 0x0000000b060b7220 */ /* 0x000fe20000410000 */
[----:B------:R-:W-:-:S02]  /*0c00*/  SHF.L.U32 R12, R54, 0x10, RZ ;  /* 0x00000010360c7819 */ /* 0x000fc400000006ff */
[----:B------:R-:W-:Y:S01]  /*0c10*/  PRMT R13, R54, 0x7632, R13 ;  /* 0x00007632360d7816 */ /* 0x000fe2000000000d */
[----:B------:R-:W-:Y:S01]  /*0c20*/  FMUL.FTZ R217, R6, R217 ;  /* 0x000000d906d97220 */ /* 0x000fe20000410000 */
[----:B------:R-:W-:Y:S01]  /*0c30*/  FMUL.FTZ R215, R215, R156 ;  /* 0x0000009cd7d77220 */ /* 0x000fe20000410000 */
[-C--:B------:R-:W-:Y:S01]  /*0c40*/  FMUL.FTZ R10, R10, R14.reuse ;  /* 0x0000000e0a0a7220 */ /* 0x080fe20000410000 */
[----:B------:R-:W-:Y:S01]  /*0c50*/  FFMA.FTZ R59, R210, R14, R59 ;  /* 0x0000000ed23b7223 */ /* 0x000fe2000001003b */
[----:B------:R-:W-:Y:S01]  /*0c60*/  FADD.FTZ R87, R87, R14 ;  /* 0x0000000e57577221 */ /* 0x000fe20000010000 */
[----:B------:R-:W-:Y:S01]  /*0c70*/  SHF.L.U32 R13, R13, 0x10, RZ ;  /* 0x000000100d0d7819 */ /* 0x000fe200000006ff */
[----:B------:R-:W-:Y:S01]  /*0c80*/  FMUL.FTZ R12, R12, R17 ;  /* 0x000000110c0c7220 */ /* 0x000fe20000410000 */
[----:B------:R-:W-:Y:S01]  /*0c90*/  SHF.L.U32 R16, R19, 0x10, RZ ;  /* 0x0000001013107819 */ /* 0x000fe200000006ff */
[----:B------:R-:W-:Y:S01]  /*0ca0*/  FMUL.FTZ R14, R6, R161 ;  /* 0x000000a1060e7220 */ /* 0x000fe20000410000 */
[----:B------:R-:W-:Y:S01]  /*0cb0*/  SHF.L.U32 R157, R157, 0x10, RZ ;  /* 0x000000109d9d7819 */ /* 0x000fe200000006ff */
[----:B------:R-:W-:Y:S01]  /*0cc0*/  FADD.FTZ R88, R88, R17 ;  /* 0x0000001158587221 */ /* 0x000fe20000010000 */
[----:B------:R-:W-:Y:S01]  /*0cd0*/  FFMA.FTZ R60, R11, R17, R60 ;  /* 0x000000110b3c7223 */ /* 0x000fe2000001003c */
[----:B------:R-:W-:Y:S01]  /*0ce0*/  FADD.FTZ R15, RZ, R215 ;  /* 0x000000d7ff0f7221 */ /* 0x000fe20000010000 */
[----:B------:R-:W-:Y:S01]  /*0cf0*/  FFMA.FTZ R17, R217, R215, RZ ;  /* 0x000000d7d9117223 */ /* 0x000fe200000100ff */
        /* <DEDUP_REMOVED lines=15> */
[----:B------:R-:W-:Y:S01]  /*0df0*/  PRMT R158, R159, 0x7632, R158 ;  /* 0x000076329f9e7816 */ /* 0x000fe2000000009e */
        /* <DEDUP_REMOVED lines=23> */
.L_x_5178:
[----:B----4-:R-:W-:Y:S05]  /*0f70*/  BSYNC.RECONVERGENT B1 ;  /* 0x0000000000017941 */ /* 0x010fea0003800200 */
.L_x_5177:
        /* <DEDUP_REMOVED lines=8> */
[----:B------:R-:W4:Y:S04]  /*1000*/  LDG.E.128 R28, desc[UR10][R158.64+0x10] ;  /* 0x0000100a9e1c7981 */ /* 0x000f28000c1e1d00 */
[----:B------:R-:W4:Y:S01]  /*1010*/  LDG.E.128 R24, desc[UR10][R24.64] ;  /* 0x0000000a18187981 */ /* 0x000f22000c1e1d00 */
[----:B--2---:R-:W-:-:S06]  /*1020*/  IMAD.WIDE.U32 R176, R219, 0x8, R176 ;  /* 0x00000008dbb07825 */ /* 0x004fcc00078e00b0 */
[----:B------:R-:W5:Y:S01]  /*1030*/  LDG.E.64 R176, desc[UR10][R176.64] ;  /* 0x0000000ab0b07981 */ /* 0x000f62000c1e1b00 */
[----:B------:R-:W-:-:S04]  /*1040*/  ISETP.NE.U32.AND P0, PT, RZ, UR14, PT ;  /* 0x0000000eff007c0c */ /* 0x000fc8000bf05070 */
[----:B------:R-:W-:-:S13]  /*1050*/  ISETP.NE.AND.EX P0, PT, RZ, UR15, PT, P0 ;  /* 0x0000000fff007c0c */ /* 0x000fda000bf05300 */
[----:B------:R-:W0:Y:S01]  /*1060*/  @P0 LDC.64 R156, c[0x0][0x438] ;  /* 0x00010e00ff9c0b82 */ /* 0x000e220000000a00 */
[----:B------:R-:W-:Y:S01]  /*1070*/  SHF.L.U32 R18, R40, 0x10, RZ ;  /* 0x0000001028127819 */ /* 0x000fe200000006ff */
[----:B0-----:R-:W-:-:S05]  /*1080*/  @P0 IMAD.WIDE.U32 R156, R220, 0x20, R156 ;  /* 0x00000020dc9c0825 */ /* 0x001fca00078e009c */
[----:B------:R-:W5:Y:S04]  /*1090*/  @P0 LDG.E.128 R124, desc[UR10][R156.64] ;  /* 0x0000000a9c7c0981 */ /* 0x000f68000c1e1d00 */
[----:B------:R0:W5:Y:S01]  /*10a0*/  @P0 LDG.E.128 R128, desc[UR10][R156.64+0x10] ;  /* 0x0000100a9c800981 */ /* 0x000162000c1e1d00 */
[----:B------:R-:W-:Y:S02]  /*10b0*/  IADD3 R221, PT, PT, R221, 0x80, RZ ;  /* 0x00000080dddd7810 */ /* 0x000fe40007ffe0ff */
[----:B------:R-:W-:Y:S02]  /*10c0*/  IADD3 R219, PT, PT, R219, 0x80, RZ ;  /* 0x00000080dbdb7810 */ /* 0x000fe40007ffe0ff */
[----:B------:R-:W-:Y:S01]  /*10d0*/  IADD3 R220, PT, PT, R220, 0x80, RZ ;  /* 0x00000080dcdc7810 */ /* 0x000fe20007ffe0ff */
[C---:B---3--:R-:W-:Y:S01]  /*10e0*/  FADD.FTZ R163, -R218.reuse, R20 ;  /* 0x00000014daa37221 */ /* 0x048fe20000010100 */
[--C-:B------:R-:W-:Y:S01]  /*10f0*/  FADD.FTZ R167, -R218, R22.reuse ;  /* 0x00000016daa77221 */ /* 0x100fe20000010100 */
[----:B------:R-:W-:Y:S01]  /*1100*/  PRMT R22, R40, 0x7632, R22 ;  /* 0x0000763228167816 */ /* 0x000fe20000000016 */
[C---:B------:R-:W-:Y:S01]  /*1110*/  FADD.FTZ R165, -R218.reuse, R21 ;  /* 0x00000015daa57221 */ /* 0x040fe20000010100 */
[----:B------:R-:W-:Y:S01]  /*1120*/  FADD.FTZ R169, -R218, R23 ;  /* 0x00000017daa97221 */ /* 0x000fe20000010100 */
[----:B------:R-:W-:Y:S01]  /*1130*/  FMUL.FTZ R21, R6, R163 ;  /* 0x000000a306157220 */ /* 0x000fe20000410000 */
[C---:B----4-:R-:W-:Y:S01]  /*1140*/  PRMT R20, R24.reuse, 0x7632, R20 ;  /* 0x0000763218147816 */ /* 0x050fe20000000014 */
[----:B0-----:R-:W-:Y:S01]  /*1150*/  IMAD.U32 R157, R27, 0x10000, RZ ;  /* 0x000100001b9d7824 */ /* 0x001fe200078e00ff */
[----:B------:R-:W-:-:S02]  /*1160*/  SHF.L.U32 R23, R24, 0x10, RZ ;  /* 0x0000001018177819 */ /* 0x000fc400000006ff */
[C---:B------:R-:W-:Y:S02]  /*1170*/  PRMT R160, R26.reuse, 0x7632, R160 ;  /* 0x000076321aa07816 */ /* 0x040fe400000000a0 */
[----:B------:R-:W-:Y:S02]  /*1180*/  SHF.L.U32 R161, R26, 0x10, RZ ;  /* 0x000000101aa17819 */ /* 0x000fe400000006ff */
[----:B------:R-:W-:Y:S02]  /*1190*/  PRMT R162, R27, 0x7632, R162 ;  /* 0x000076321ba27816 */ /* 0x000fe400000000a2 */
[----:B------:R-:W-:Y:S02]  /*11a0*/  SHF.L.U32 R22, R22, 0x10, RZ ;  /* 0x0000001016167819 */ /* 0x000fe400000006ff */
[----:B------:R-:W-:Y:S01]  /*11b0*/  SHF.L.U32 R24, R20, 0x10, RZ ;  /* 0x0000001014187819 */ /* 0x000fe200000006ff */
[----:B------:R-:W-:Y:S01]  /*11c0*/  FMUL.FTZ R20, R6, R165 ;  /* 0x000000a506147220 */ /* 0x000fe20000410000 */
[----:B------:R-:W-:-:S02]  /*11d0*/  PRMT R158, R25, 0x7632, R158 ;  /* 0x00007632199e7816 */ /* 0x000fc4000000009e */
[----:B------:R-:W-:Y:S02]  /*11e0*/  SHF.L.U32 R159, R25, 0x10, RZ ;  /* 0x00000010199f7819 */ /* 0x000fe400000006ff */
[C---:B------:R-:W-:Y:S02]  /*11f0*/  SHF.L.U32 R26, R41.reuse, 0x10, RZ ;  /* 0x00000010291a7819 */ /* 0x040fe400000006ff */
[----:B------:R-:W-:Y:S01]  /*1200*/  PRMT R27, R41, 0x7632, R27 ;  /* 0x00007632291b7816 */ /* 0x000fe2000000001b */
[----:B------:R-:W-:Y:S01]  /*1210*/  FADD.FTZ R171, -R218, R28 ;  /* 0x0000001cdaab7221 */ /* 0x000fe20000010100 */
[-C--:B------:R-:W-:Y:S01]  /*1220*/  FMUL.FTZ R18, R18, R23.reuse ;  /* 0x0000001712127220 */ /* 0x080fe20000410000 */
[----:B------:R-:W-:Y:S01]  /*1230*/  FADD.FTZ R92, R92, R23 ;  /* 0x000000175c5c7221 */ /* 0x000fe20000010000 */
[----:B------:R-:W-:Y:S01]  /*1240*/  FFMA.FTZ R64, R21, R23, R64 ;  /* 0x0000001715407223 */ /* 0x000fe20000010040 */
        /* <DEDUP_REMOVED lines=8> */
[----:B------:R-:W-:Y:S01]  /*12d0*/  FADD.FTZ R225, -R218, R29 ;  /* 0x0000001ddae17221 */ /* 0x000fe20000010100 */
[----:B------:R-:W-:Y:S01]  /*12e0*/  SHF.L.U32 R26, R42, 0x10, RZ ;  /* 0x000000102a1a7819 */ /* 0x000fe200000006ff */
[----:B------:R-:W-:Y:S01]  /*12f0*/  FADD.FTZ R227, -R218, R30 ;  /* 0x0000001edae37221 */ /* 0x000fe20000010100 */
[----:B------:R-:W-:Y:S01]  /*1300*/  FADD.FTZ R94, R94, R159 ;  /* 0x0000009f5e5e7221 */ /* 0x000fe20000010000 */
[----:B------:R-:W-:Y:S01]  /*1310*/  FFMA.FTZ R66, R25, R159, R66 ;  /* 0x0000009f19427223 */ /* 0x000fe20000010042 */
[----:B------:R-:W-:Y:S01]  /*1320*/  FMUL.FTZ R29, R6, R171 ;  /* 0x000000ab061d7220 */ /* 0x000fe20000410000 */
[----:B------:R-:W-:Y:S01]  /*1330*/  FADD.FTZ R30, R223, R18 ;  /* 0x00000012df1e7221 */ /* 0x000fe20000010000 */
[----:B------:R-:W-:Y:S01]  /*1340*/  FFMA.FTZ R159, R21, R18, R222 ;  /* 0x00000012159f7223 */ /* 0x000fe200000100de */
[-C--:B------:R-:W-:Y:S01]  /*1350*/  FMUL.FTZ R27, R27, R158.reuse ;  /* 0x0000009e1b1b7220 */ /* 0x080fe20000410000 */
[----:B------:R-:W-:Y:S01]  /*1360*/  FFMA.FTZ R67, R24, R158, R67 ;  /* 0x0000009e18437223 */ /* 0x000fe20000010043 */
[----:B------:R-:W-:Y:S01]  /*1370*/  FADD.FTZ R95, R95, R158 ;  /* 0x0000009e5f5f7221 */ /* 0x000fe20000010000 */
[----:B------:R-:W-:Y:S01]  /*1380*/  SHF.L.U32 R158, R43, 0x10, RZ ;  /* 0x000000102b9e7819 */ /* 0x000fe200000006ff */
[-C--:B------:R-:W-:Y:S01]  /*1390*/  FMUL.FTZ R26, R26, R161.reuse ;  /* 0x000000a11a1a7220 */ /* 0x080fe20000410000 */
[----:B------:R-:W-:Y:S01]  /*13a0*/  FADD.FTZ R96, R96, R161 ;  /* 0x000000a160607221 */ /* 0x000fe20000010000 */
[----:B------:R-:W-:Y:S01]  /*13b0*/  FFMA.FTZ R68, R29, R161, R68 ;  /* 0x000000a11d447223 */ /* 0x000fe20000010044 */
[----:B------:R-:W-:Y:S01]  /*13c0*/  FADD.FTZ R161, R30, R23 ;  /* 0x000000171ea17221 */ /* 0x000fe20000010000 */
[----:B------:R-:W-:Y:S01]  /*13d0*/  FFMA.FTZ R156, R20, R23, R159 ;  /* 0x00000017149c7223 */ /* 0x000fe2000001009f */
[--C-:B------:R-:W-:Y:S01]  /*13e0*/  FADD.FTZ R229, -R218, R31.reuse ;  /* 0x0000001fdae57221 */ /* 0x100fe20000010100 */
[----:B------:R-:W-:Y:S01]  /*13f0*/  PRMT R31, R42, 0x7632, R31 ;  /* 0x000076322a1f7816 */ /* 0x000fe2000000001f */
[----:B------:R-:W-:Y:S01]  /*1400*/  FMUL.FTZ R30, R158, R157 ;  /* 0x0000009d9e1e7220 */ /* 0x000fe20000410000 */
[----:B------:R-:W-:Y:S01]  /*1410*/  FADD.FTZ R158, R161, R22 ;  /* 0x00000016a19e7221 */ /* 0x000fe20000010000 */
[----:B------:R-:W-:Y:S01]  /*1420*/  FFMA.FTZ R159, R25, R22, R156 ;  /* 0x00000016199f7223 */ /* 0x000fe2000001009c */
[----:B------:R-:W-:Y:S01]  /*1430*/  SHF.L.U32 R160, R160, 0x10, RZ ;  /* 0x00000010a0a07819 */ /* 0x000fe200000006ff */
[----:B------:R-:W-:Y:S01]  /*1440*/  FMUL.FTZ R169, R6, R227 ;  /* 0x000000e306a97220 */ /* 0x000fe20000410000 */
[----:B------:R-:W-:-:S02]  /*1450*/  IMAD.U32 R31, R31, 0x10000, RZ ;  /* 0x000100001f1f7824 */ /* 0x000fc400078e00ff */
[----:B------:R-:W-:Y:S01]  /*1460*/  FADD.FTZ R161, R158, R27 ;  /* 0x0000001b9ea17221 */ /* 0x000fe20000010000 */
[----:B------:R-:W-:Y:S01]  /*1470*/  FFMA.FTZ R156, R24, R27, R159 ;  /* 0x0000001b189c7223 */ /* 0x000fe2000001009f */
[----:B------:R-:W-:Y:S01]  /*1480*/  PRMT R171, R43, 0x7632, R171 ;  /* 0x000076322bab7816 */ /* 0x000fe200000000ab */
        /* <DEDUP_REMOVED lines=20> */
.L_x_5180:
[----:B------:R-:W-:Y:S05]  /*15d0*/  BSYNC.RECONVERGENT B1 ;  /* 0x0000000000017941 */ /* 0x000fea0003800200 */
.L_x_5179:
        /* <DEDUP_REMOVED lines=15> */
[----:B0-----:R-:W-:-:S04]  /*16d0*/  PRMT R183, R44, 0x7632, R183 ;  /* 0x000076322cb77816 */ /* 0x001fc800000000b7 */
[----:B------:R-:W-:Y:S02]  /*16e0*/  SHF.L.U32 R183, R183, 0x10, RZ ;  /* 0x00000010b7b77819 */ /* 0x000fe400000006ff */
[----:B------:R-:W-:Y:S02]  /*16f0*/  SHF.L.U32 R170, R44, 0x10, RZ ;  /* 0x000000102caa7819 */ /* 0x000fe400000006ff */
[----:B------:R-:W-:Y:S01]  /*1700*/  SHF.L.U32 R186, R46, 0x10, RZ ;  /* 0x000000102eba7819 */ /* 0x000fe200000006ff */
[----:B-1----:R-:W-:-:S05]  /*1710*/  @P0 IMAD.WIDE.U32 R172, R220, 0x20, R172 ;  /* 0x00000020dcac0825 */ /* 0x002fca00078e00ac */
[----:B------:R-:W5:Y:S04]  /*1720*/  @P0 LDG.E.128 R132, desc[UR10][R172.64] ;  /* 0x0000000aac840981 */ /* 0x000f68000c1e1d00 */
[----:B------:R0:W5:Y:S01]  /*1730*/  @P0 LDG.E.128 R136, desc[UR10][R172.64+0x10] ;  /* 0x0000100aac880981 */ /* 0x000162000c1e1d00 */
[----:B------:R-:W-:Y:S02]  /*1740*/  SHF.L.U32 R182, R45, 0x10, RZ ;  /* 0x000000102db67819 */ /* 0x000fe400000006ff */
[----:B------:R-:W-:Y:S01]  /*1750*/  SHF.L.U32 R190, R47, 0x10, RZ ;  /* 0x000000102fbe7819 */ /* 0x000fe200000006ff */
[----:B------:R-:W-:Y:S01]  /*1760*/  VIADD R221, R221, 0x80 ;  /* 0x00000080dddd7836 */ /* 0x000fe20000000000 */
[----:B------:R-:W-:Y:S02]  /*1770*/  IADD3 R219, PT, PT, R219, 0x80, RZ ;  /* 0x00000080dbdb7810 */ /* 0x000fe40007ffe0ff */
[----:B------:R-:W-:Y:S01]  /*1780*/  IADD3 R220, PT, PT, R220, 0x80, RZ ;  /* 0x00000080dcdc7810 */ /* 0x000fe20007ffe0ff */
[C-C-:B---3--:R-:W-:Y:S01]  /*1790*/  FADD.FTZ R185, -R218.reuse, R156.reuse ;  /* 0x0000009cdab97221 */ /* 0x148fe20000010100 */
[----:B------:R-:W-:Y:S01]  /*17a0*/  FADD.FTZ R187, -R218, R157 ;  /* 0x0000009ddabb7221 */ /* 0x000fe20000010100 */
[----:B----4-:R-:W-:-:S03]  /*17b0*/  PRMT R156, R160, 0x7632, R156 ;  /* 0x00007632a09c7816 */ /* 0x010fc6000000009c */
[----:B0-----:R-:W-:Y:S01]  /*17c0*/  FMUL.FTZ R172, R6, R187 ;  /* 0x000000bb06ac7220 */ /* 0x001fe20000410000 */
[----:B------:R-:W-:Y:S01]  /*17d0*/  SHF.L.U32 R156, R156, 0x10, RZ ;  /* 0x000000109c9c7819 */ /* 0x000fe200000006ff */
[C---:B------:R-:W-:Y:S01]  /*17e0*/  FADD.FTZ R189, -R218.reuse, R158 ;  /* 0x0000009edabd7221 */ /* 0x040fe20000010100 */
[--C-:B------:R-:W-:Y:S01]  /*17f0*/  FADD.FTZ R193, -R218, R159.reuse ;  /* 0x0000009fdac17221 */ /* 0x100fe20000010100 */
[----:B------:R-:W-:Y:S01]  /*1800*/  PRMT R159, R162, 0x7632, R159 ;  /* 0x00007632a29f7816 */ /* 0x000fe2000000009f */
[----:B------:R-:W-:Y:S01]  /*1810*/  FADD.FTZ R195, -R218, R164 ;  /* 0x000000a4dac37221 */ /* 0x000fe20000010100 */
[-C--:B------:R-:W-:Y:S01]  /*1820*/  FMUL.FTZ R183, R183, R156.reuse ;  /* 0x0000009cb7b77220 */ /* 0x080fe20000410000 */
[----:B------:R-:W-:Y:S01]  /*1830*/  FFMA.FTZ R73, R172, R156, R73 ;  /* 0x0000009cac497223 */ /* 0x000fe20000010049 */
[--C-:B------:R-:W-:Y:S01]  /*1840*/  FADD.FTZ R101, R101, R156.reuse ;  /* 0x0000009c65657221 */ /* 0x100fe20000010000 */
[----:B------:R-:W-:Y:S01]  /*1850*/  PRMT R156, R46, 0x7632, R156 ;  /* 0x000076322e9c7816 */ /* 0x000fe2000000009c */
[----:B------:R-:W-:-:S02]  /*1860*/  IMAD.U32 R157, R160, 0x10000, RZ ;  /* 0x00010000a09d7824 */ /* 0x000fc400078e00ff */
[----:B------:R-:W-:Y:S01]  /*1870*/  FMUL.FTZ R173, R6, R185 ;  /* 0x000000b906ad7220 */ /* 0x000fe20000410000 */
[----:B------:R-:W-:Y:S01]  /*1880*/  SHF.L.U32 R191, R162, 0x10, RZ ;  /* 0x00000010a2bf7819 */ /* 0x000fe200000006ff */
[----:B------:R-:W-:Y:S01]  /*1890*/  FMUL.FTZ R185, R6, R189 ;  /* 0x000000bd06b97220 */ /* 0x000fe20000410000 */
[----:B------:R-:W-:Y:S01]  /*18a0*/  SHF.L.U32 R156, R156, 0x10, RZ ;  /* 0x000000109c9c7819 */ /* 0x000fe200000006ff */
[----:B------:R-:W-:Y:S01]  /*18b0*/  FMUL.FTZ R189, R6, R195 ;  /* 0x000000c306bd7220 */ /* 0x000fe20000410000 */
[----:B------:R-:W-:Y:S01]  /*18c0*/  SHF.L.U32 R159, R159, 0x10, RZ ;  /* 0x000000109f9f7819 */ /* 0x000fe200000006ff */
[----:B------:R-:W-:Y:S01]  /*18d0*/  FADD.FTZ R165, -R218, R165 ;  /* 0x000000a5daa57221 */ /* 0x000fe20000010100 */
[----:B------:R-:W-:Y:S01]  /*18e0*/  FMUL.FTZ R170, R170, R157 ;  /* 0x0000009daaaa7220 */ /* 0x000fe20000410000 */
[-C--:B------:R-:W-:Y:S01]  /*18f0*/  FMUL.FTZ R186, R186, R191.reuse ;  /* 0x000000bfbaba7220 */ /* 0x080fe20000410000 */
[----:B------:R-:W-:Y:S01]  /*1900*/  FADD.FTZ R104, R104, R191 ;  /* 0x000000bf68687221 */ /* 0x000fe20000010000 */
[----:B------:R-:W-:Y:S01]  /*1910*/  FFMA.FTZ R76, R189, R191, R76 ;  /* 0x000000bfbd4c7223 */ /* 0x000fe2000001004c */
[----:B------:R-:W-:Y:S01]  /*1920*/  PRMT R158, R161, 0x7632, R158 ;  /* 0x00007632a19e7816 */ /* 0x000fe2000000009e */
[----:B------:R-:W-:Y:S01]  /*1930*/  FMUL.FTZ R188, R6, R165 ;  /* 0x000000a506bc7220 */ /* 0x000fe20000410000 */
[----:B------:R-:W-:Y:S01]  /*1940*/  PRMT R187, R45, 0x7632, R187 ;  /* 0x000076322dbb7816 */ /* 0x000fe200000000bb */
[----:B------:R-:W-:Y:S01]  /*1950*/  FMUL.FTZ R191, R156, R159 ;  /* 0x0000009f9cbf7220 */ /* 0x000fe20000410000 */
[----:B------:R-:W-:Y:S01]  /*1960*/  SHF.L.U32 R161, R161, 0x10, RZ ;  /* 0x00000010a1a17819 */ /* 0x000fe200000006ff */
[----:B------:R-:W-:Y:S01]  /*1970*/  FADD.FTZ R100, R100, R157 ;  /* 0x0000009d64647221 */ /* 0x000fe20000010000 */
[----:B------:R-:W-:Y:S01]  /*1980*/  FFMA.FTZ R72, R173, R157, R72 ;  /* 0x0000009dad487223 */ /* 0x000fe20000010048 */
[----:B------:R-:W-:Y:S01]  /*1990*/  FADD.FTZ R156, R223, R170 ;  /* 0x000000aadf9c7221 */ /* 0x000fe20000010000 */
[----:B------:R-:W-:Y:S01]  /*19a0*/  FFMA.FTZ R157, R173, R170, R222 ;  /* 0x000000aaad9d7223 */ /* 0x000fe200000100de */
[----:B------:R-:W-:Y:S01]  /*19b0*/  SHF.L.U32 R158, R158, 0x10, RZ ;  /* 0x000000109e9e7819 */ /* 0x000fe200000006ff */
[----:B------:R-:W-:Y:S01]  /*19c0*/  FADD.FTZ R105, R105, R159 ;  /* 0x0000009f69697221 */ /* 0x000fe20000010000 */
[----:B------:R-:W-:Y:S01]  /*19d0*/  FFMA.FTZ R77, R188, R159, R77 ;  /* 0x0000009fbc4d7223 */ /* 0x000fe2000001004d */
[----:B------:R-:W-:-:S02]  /*19e0*/  IMAD.U32 R187, R187, 0x10000, RZ ;  /* 0x00010000bbbb7824 */ /* 0x000fc400078e00ff */
[----:B------:R-:W-:Y:S01]  /*19f0*/  FMUL.FTZ R184, R6, R193 ;  /* 0x000000c106b87220 */ /* 0x000fe20000410000 */
[----:B------:R-:W-:Y:S01]  /*1a00*/  FADD.FTZ R159, R156, R183 ;  /* 0x000000b79c9f7221 */ /* 0x000fe20000010000 */
[----:B------:R-:W-:Y:S01]  /*1a10*/  FMUL.FTZ R182, R182, R161 ;  /* 0x000000a1b6b67220 */ /* 0x000fe20000410000 */
[----:B------:R-:W-:Y:S01]  /*1a20*/  FFMA.FTZ R156, R172, R183, R157 ;  /* 0x000000b7ac9c7223 */ /* 0x000fe2000001009d */
[-C--:B------:R-:W-:Y:S01]  /*1a30*/  FMUL.FTZ R187, R187, R158.reuse ;  /* 0x0000009ebbbb7220 */ /* 0x080fe20000410000 */
[----:B------:R-:W-:Y:S01]  /*1a40*/  FFMA.FTZ R75, R184, R158, R75 ;  /* 0x0000009eb84b7223 */ /* 0x000fe2000001004b */
[----:B------:R-:W-:Y:S01]  /*1a50*/  FADD.FTZ R103, R103, R158 ;  /* 0x0000009e67677221 */ /* 0x000fe20000010000 */
[----:B------:R-:W-:Y:S01]  /*1a60*/  FADD.FTZ R158, R159, R182 ;  /* 0x000000b69f9e7221 */ /* 0x000fe20000010000 */
[----:B------:R-:W-:Y:S01]  /*1a70*/  FFMA.FTZ R157, R185, R182, R156 ;  /* 0x000000b6b99d7223 */ /* 0x000fe2000001009c */
[C---:B------:R-:W-:Y:S02]  /*1a80*/  PRMT R160, R163.reuse, 0x7632, R160 ;  /* 0x00007632a3a07816 */ /* 0x040fe400000000a0 */
[----:B------:R-:W-:Y:S01]  /*1a90*/  FADD.FTZ R159, R158, R187 ;  /* 0x000000bb9e9f7221 */ /* 0x000fe20000010000 */
[----:B------:R-:W-:Y:S01]  /*1aa0*/  FFMA.FTZ R156, R184, R187, R157 ;  /* 0x000000bbb89c7223 */ /* 0x000fe2000001009d */
[----:B------:R-:W-:Y:S01]  /*1ab0*/  SHF.L.U32 R163, R163, 0x10, RZ ;  /* 0x00000010a3a37819 */ /* 0x000fe200000006ff */
[----:B------:R-:W-:Y:S01]  /*1ac0*/  FADD.FTZ R225, -R218, R166 ;  /* 0x000000a6dae17221 */ /* 0x000fe20000010100 */
[----:B------:R-:W-:Y:S01]  /*1ad0*/  PRMT R195, R47, 0x7632, R195 ;  /* 0x000076322fc37816 */ /* 0x000fe200000000c3 */
        /* <DEDUP_REMOVED lines=21> */
.L_x_5182:
[----:B------:R-:W-:Y:S05]  /*1c30*/  BSYNC.RECONVERGENT B1 ;  /* 0x0000000000017941 */ /* 0x000fea0003800200 */
.L_x_5181:
        /* <DEDUP_REMOVED lines=9> */
[----:B------:R-:W-:Y:S01]  /*1cd0*/  ISETP.NE.U32.AND P0, PT, RZ, UR14, PT ;  /* 0x0000000eff007c0c */ /* 0x000fe2000bf05070 */
[----:B--2---:R-:W-:-:S03]  /*1ce0*/  IMAD.WIDE.U32 R180, R219, 0x8, R180 ;  /* 0x00000008dbb47825 */ /* 0x004fc600078e00b4 */
[----:B------:R-:W-:-:S03]  /*1cf0*/  ISETP.NE.AND.EX P0, PT, RZ, UR15, PT, P0 ;  /* 0x0000000fff007c0c */ /* 0x000fc6000bf05300 */
[----:B------:R-:W5:Y:S10]  /*1d00*/  LDG.E.64 R180, desc[UR10][R180.64] ;  /* 0x0000000ab4b47981 */ /* 0x000f74000c1e1b00 */
[----:B------:R-:W1:Y:S01]  /*1d10*/  @P0 LDC.64 R196, c[0x0][0x438] ;  /* 0x00010e00ffc40b82 */ /* 0x000e620000000a00 */
[----:B------:R-:W-:-:S02]  /*1d20*/  SHF.L.U32 R194, R48, 0x10, RZ ;  /* 0x0000001030c27819 */ /* 0x000fc400000006ff */
[----:B0-----:R-:W-:Y:S01]  /*1d30*/  SHF.L.U32 R198, R49, 0x10, RZ ;  /* 0x0000001031c67819 */ /* 0x001fe200000006ff */
[----:B-1----:R-:W-:-:S05]  /*1d40*/  @P0 IMAD.WIDE.U32 R196, R220, 0x20, R196 ;  /* 0x00000020dcc40825 */ /* 0x002fca00078e00c4 */
[----:B------:R-:W5:Y:S04]  /*1d50*/  @P0 LDG.E.128 R36, desc[UR10][R196.64] ;  /* 0x0000000ac4240981 */ /* 0x000f68000c1e1d00 */
[----:B------:R0:W5:Y:S01]  /*1d60*/  @P0 LDG.E.128 R32, desc[UR10][R196.64+0x10] ;  /* 0x0000100ac4200981 */ /* 0x000162000c1e1d00 */
[----:B------:R-:W-:Y:S01]  /*1d70*/  SHF.L.U32 R202, R50, 0x10, RZ ;  /* 0x0000001032ca7819 */ /* 0x000fe200000006ff */
[----:B------:R-:W-:Y:S02]  /*1d80*/  IMAD.U32 R206, R51, 0x10000, RZ ;  /* 0x0001000033ce7824 */ /* 0x000fe400078e00ff */
[C---:B---3--:R-:W-:Y:S01]  /*1d90*/  FADD.FTZ R199, -R218.reuse, R156 ;  /* 0x0000009cdac77221 */ /* 0x048fe20000010100 */
[C---:B------:R-:W-:Y:S01]  /*1da0*/  FADD.FTZ R201, -R218.reuse, R157 ;  /* 0x0000009ddac97221 */ /* 0x040fe20000010100 */
[--C-:B------:R-:W-:Y:S01]  /*1db0*/  FADD.FTZ R203, -R218, R158.reuse ;  /* 0x0000009edacb7221 */ /* 0x100fe20000010100 */
[----:B------:R-:W-:Y:S01]  /*1dc0*/  PRMT R158, R48, 0x7632, R158 ;  /* 0x00007632309e7816 */ /* 0x000fe2000000009e */
[----:B0-----:R-:W-:Y:S01]  /*1dd0*/  FMUL.FTZ R197, R6, R199 ;  /* 0x000000c706c57220 */ /* 0x001fe20000410000 */
[----:B----4-:R-:W-:-:S02]  /*1de0*/  PRMT R156, R164, 0x7632, R156 ;  /* 0x00007632a49c7816 */ /* 0x010fc4000000009c */
[----:B------:R-:W-:Y:S01]  /*1df0*/  SHF.L.U32 R157, R164, 0x10, RZ ;  /* 0x00000010a49d7819 */ /* 0x000fe200000006ff */
[----:B------:R-:W-:Y:S01]  /*1e00*/  FADD.FTZ R205, -R218, R159 ;  /* 0x0000009fdacd7221 */ /* 0x000fe20000010100 */
[----:B------:R-:W-:Y:S01]  /*1e10*/  SHF.L.U32 R156, R156, 0x10, RZ ;  /* 0x000000109c9c7819 */ /* 0x000fe200000006ff */
[----:B------:R-:W-:Y:S02]  /*1e20*/  IMAD.U32 R158, R158, 0x10000, RZ ;  /* 0x000100009e9e7824 */ /* 0x000fe400078e00ff */
[----:B------:R-:W-:Y:S01]  /*1e30*/  FMUL.FTZ R196, R6, R201 ;  /* 0x000000c906c47220 */ /* 0x000fe20000410000 */
[-C--:B------:R-:W-:Y:S01]  /*1e40*/  FMUL.FTZ R194, R194, R157.reuse ;  /* 0x0000009dc2c27220 */ /* 0x080fe20000410000 */
[----:B------:R-:W-:Y:S01]  /*1e50*/  FADD.FTZ R140, R140, R157 ;  /* 0x0000009d8c8c7221 */ /* 0x000fe20000010000 */
[----:B------:R-:W-:Y:S01]  /*1e60*/  FFMA.FTZ R108, R197, R157, R108 ;  /* 0x0000009dc56c7223 */ /* 0x000fe2000001006c */
[----:B------:R-:W-:Y:S02]  /*1e70*/  PRMT R159, R165, 0x7632, R159 ;  /* 0x00007632a59f7816 */ /* 0x000fe4000000009f */
[----:B------:R-:W-:Y:S01]  /*1e80*/  PRMT R157, R49, 0x7632, R157 ;  /* 0x00007632319d7816 */ /* 0x000fe2000000009d */
[-C--:B------:R-:W-:Y:S01]  /*1e90*/  FMUL.FTZ R199, R158, R156.reuse ;  /* 0x0000009c9ec77220 */ /* 0x080fe20000410000 */
[----:B------:R-:W-:Y:S01]  /*1ea0*/  FFMA.FTZ R109, R196, R156, R109 ;  /* 0x0000009cc46d7223 */ /* 0x000fe2000001006d */
[----:B------:R-:W-:Y:S01]  /*1eb0*/  FADD.FTZ R141, R141, R156 ;  /* 0x0000009c8d8d7221 */ /* 0x000fe20000010000 */
[----:B------:R-:W-:-:S02]  /*1ec0*/  SHF.L.U32 R156, R157, 0x10, RZ ;  /* 0x000000109d9c7819 */ /* 0x000fc400000006ff */
[----:B------:R-:W-:Y:S01]  /*1ed0*/  SHF.L.U32 R159, R159, 0x10, RZ ;  /* 0x000000109f9f7819 */ /* 0x000fe200000006ff */
[--C-:B------:R-:W-:Y:S01]  /*1ee0*/  FADD.FTZ R207, -R218, R160.reuse ;  /* 0x000000a0dacf7221 */ /* 0x100fe20000010100 */
[----:B------:R-:W-:Y:S01]  /*1ef0*/  FMUL.FTZ R201, R6, R203 ;  /* 0x000000cb06c97220 */ /* 0x000fe20000410000 */
[----:B------:R-:W-:Y:S01]  /*1f00*/  PRMT R160, R166, 0x7632, R160 ;  /* 0x00007632a6a07816 */ /* 0x000fe200000000a0 */
[----:B------:R-:W-:Y:S01]  /*1f10*/  FMUL.FTZ R200, R6, R205 ;  /* 0x000000cd06c87220 */ /* 0x000fe20000410000 */
[----:B------:R-:W-:Y:S01]  /*1f20*/  PRMT R158, R50, 0x7632, R158 ;  /* 0x00007632329e7816 */ /* 0x000fe2000000009e */
[-C--:B------:R-:W-:Y:S01]  /*1f30*/  FMUL.FTZ R203, R156, R159.reuse ;  /* 0x0000009f9ccb7220 */ /* 0x080fe20000410000 */
[----:B------:R-:W-:Y:S01]  /*1f40*/  SHF.L.U32 R165, R165, 0x10, RZ ;  /* 0x00000010a5a57819 */ /* 0x000fe200000006ff */
[----:B------:R-:W-:Y:S01]  /*1f50*/  FADD.FTZ R156, R223, R194 ;  /* 0x000000c2df9c7221 */ /* 0x000fe20000010000 */
[----:B------:R-:W-:Y:S01]  /*1f60*/  FFMA.FTZ R157, R197, R194, R222 ;  /* 0x000000c2c59d7223 */ /* 0x000fe200000100de */
[----:B------:R-:W-:Y:S01]  /*1f70*/  FFMA.FTZ R111, R200, R159, R111 ;  /* 0x0000009fc86f7223 */ /* 0x000fe2000001006f */
[----:B------:R-:W-:Y:S01]  /*1f80*/  FADD.FTZ R143, R143, R159 ;  /* 0x0000009f8f8f7221 */ /* 0x000fe20000010000 */
[----:B------:R-:W-:Y:S01]  /*1f90*/  SHF.L.U32 R158, R158, 0x10, RZ ;  /* 0x000000109e9e7819 */ /* 0x000fe200000006ff */
[----:B------:R-:W-:Y:S01]  /*1fa0*/  FADD.FTZ R159, R156, R199 ;  /* 0x000000c79c9f7221 */ /* 0x000fe20000010000 */
[----:B------:R-:W-:Y:S01]  /*1fb0*/  SHF.L.U32 R160, R160, 0x10, RZ ;  /* 0x00000010a0a07819 */ /* 0x000fe200000006ff */
[----:B------:R-:W-:Y:S01]  /*1fc0*/  FMUL.FTZ R198, R198, R165 ;  /* 0x000000a5c6c67220 */ /* 0x000fe20000410000 */
[----:B------:R-:W-:Y:S01]  /*1fd0*/  FFMA.FTZ R156, R196, R199, R157 ;  /* 0x000000c7c49c7223 */ /* 0x000fe2000001009d */
[----:B------:R-:W-:Y:S01]  /*1fe0*/  FADD.FTZ R209, -R218, R161 ;  /* 0x000000a1dad17221 */ /* 0x000fe20000010100 */
        /* <DEDUP_REMOVED lines=9> */
[--C-:B------:R-:W-:Y:S01]  /*2080*/  FADD.FTZ R211, -R218, R162.reuse ;  /* 0x000000a2dad37221 */ /* 0x100fe20000010100 */
[----:B------:R-:W-:Y:S01]  /*2090*/  PRMT R162, R167, 0x7632, R162 ;  /* 0x00007632a7a27816 */ /* 0x000fe200000000a2 */
[----:B------:R-:W-:Y:S01]  /*20a0*/  FFMA.FTZ R113, R204, R160, R113 ;  /* 0x000000a0cc717223 */ /* 0x000fe20000010071 */
[----:B------:R-:W-:Y:S01]  /*20b0*/  FADD.FTZ R145, R145, R160 ;  /* 0x000000a091917221 */ /* 0x000fe20000010000 */
[----:B------:R-:W-:Y:S01]  /*20c0*/  SHF.L.U32 R167, R167, 0x10, RZ ;  /* 0x00000010a7a77819 */ /* 0x000fe200000006ff */
[----:B------:R-:W-:Y:S01]  /*20d0*/  FADD.FTZ R158, R159, R202 ;  /* 0x000000ca9f9e7221 */ /* 0x000fe20000010000 */
[----:B------:R-:W-:Y:S01]  /*20e0*/  PRMT R160, R51, 0x7632, R160 ;  /* 0x0000763233a07816 */ /* 0x000fe200000000a0 */
        /* <DEDUP_REMOVED lines=23> */
.L_x_5176:
        /* <DEDUP_REMOVED lines=31> */
[----:B------:R-:W-:Y:S01]  /*2450*/  CS2R R222, SRZ ;  /* 0x0000000000de7805 */ /* 0x000fe2000001ff00 */
[----:B------:R-:W-:Y:S01]  /*2460*/  @P2 VIADD R225, R225, 0x80 ;  /* 0x00000080e1e12836 */ /* 0x000fe20000000000 */
[----:B------:R-:W-:-:S09]  /*2470*/  P2R R7, PR, RZ, 0x1 ;  /* 0x00000001ff077803 */ /* 0x000fd20000000000 */
[----:B---3--:R-:W-:Y:S05]  /*2480*/  @!P0 BRA `(.L_x_5183) ;  /* 0x0000000000b08947 */ /* 0x008fea0003800000 */
[----:B------:R-:W0:Y:S02]  /*2490*/  LDC.64 R156, c[0x0][0x3b0] ;  /* 0x0000ec00ff9c7b82 */ /* 0x000e240000000a00 */
[----:B0-----:R-:W-:-:S05]  /*24a0*/  IMAD.WIDE.U32 R156, R225, 0x8, R156 ;  /* 0x00000008e19c7825 */ /* 0x001fca00078e009c */
[----:B------:R1:W5:Y:S01]  /*24b0*/  LDG.E.64 R180, desc[UR10][R156.64] ;  /* 0x0000000a9cb47981 */ /* 0x000362000c1e1b00 */
[----:B------:R-:W-:Y:S05]  /*24c0*/  BRA `(.L_x_5183) ;  /* 0x0000000000a07947 */ /* 0x000fea0003800000 */
.L_x_5184:
[C---:B------:R-:W-:Y:S02]  /*24d0*/  ISETP.GE.U32.AND P3, PT, R3.reuse, 0x80, PT ;  /* 0x000000800300780c */ /* 0x040fe40003f66070 */
[C---:B------:R-:W-:Y:S02]  /*24e0*/  ISETP.GE.U32.AND P1, PT, R3.reuse, 0x100, PT ;  /* 0x000001000300780c */ /* 0x040fe40003f26070 */
[C---:B------:R-:W-:Y:S02]  /*24f0*/  ISETP.GE.U32.AND P2, PT, R3.reuse, 0x180, PT ;  /* 0x000001800300780c */ /* 0x040fe40003f46070 */
[----:B------:R-:W-:-:S04]  /*2500*/  ISETP.GE.U32.AND P0, PT, R3, 0x200, PT ;  /* 0x000002000300780c */ /* 0x000fc80003f06070 */
[----:B------:R-:W-:-:S03]  /*2510*/  P2R R7, PR, RZ, 0x1 ;  /* 0x00000001ff077803 */ /* 0x000fc60000000000 */
        /* <DEDUP_REMOVED lines=13> */
[----:B------:R-:W-:Y:S01]  /*25f0*/  @P1 IADD3 R225, PT, PT, R225, 0x80, RZ ;  /* 0x00000080e1e11810 */ /* 0x000fe20007ffe0ff */
[----:B------:R0:W5:Y:S04]  /*2600*/  @P3 LDG.E.128 R120, desc[UR10][R220.64+0x10] ;  /* 0x0000100adc783981 */ /* 0x000168000c1e1d00 */
[----:B------:R0:W5:Y:S01]  /*2610*/  @P1 LDG.E.64 R176, desc[UR10][R164.64] ;  /* 0x0000000aa4b01981 */ /* 0x000162000c1e1b00 */
[----:B------:R-:W2:Y:S01]  /*2620*/  @P0 LDC.64 R156, c[0x0][0x3b0] ;  /* 0x0000ec00ff9c0b82 */ /* 0x000ea20000000a00 */
[C---:B---3--:R-:W-:Y:S01]  /*2630*/  @P1 IMAD.WIDE.U32 R166, R223.reuse, 0x20, R166 ;  /* 0x00000020dfa61825 */ /* 0x048fe200078e00a6 */
[----:B------:R-:W-:-:S04]  /*2640*/  @P1 IADD3 R223, PT, PT, R223, 0x80, RZ ;  /* 0x00000080dfdf1810 */ /* 0x000fc80007ffe0ff */
[----:B------:R0:W5:Y:S02]  /*2650*/  @P1 LDG.E.128 R124, desc[UR10][R166.64] ;  /* 0x0000000aa67c1981 */ /* 0x000164000c1e1d00 */
[----:B------:R-:W3:Y:S01]  /*2660*/  @P0 LDC.64 R158, c[0x0][0x438] ;  /* 0x00010e00ff9e0b82 */ /* 0x000ee20000000a00 */
[C---:B----4-:R-:W-:Y:S01]  /*2670*/  @P2 IMAD.WIDE.U32 R160, R225.reuse, 0x8, R160 ;  /* 0x00000008e1a02825 */ /* 0x050fe200078e00a0 */
[----:B------:R-:W-:Y:S01]  /*2680*/  @P2 IADD3 R225, PT, PT, R225, 0x80, RZ ;  /* 0x00000080e1e12810 */ /* 0x000fe20007ffe0ff */
[----:B------:R0:W5:Y:S04]  /*2690*/  @P1 LDG.E.128 R128, desc[UR10][R166.64+0x10] ;  /* 0x0000100aa6801981 */ /* 0x000168000c1e1d00 */
[----:B------:R0:W5:Y:S01]  /*26a0*/  @P2 LDG.E.64 R174, desc[UR10][R160.64] ;  /* 0x0000000aa0ae2981 */ /* 0x000162000c1e1b00 */
[C---:B-1----:R-:W-:Y:S01]  /*26b0*/  @P2 IMAD.WIDE.U32 R162, R223.reuse, 0x20, R162 ;  /* 0x00000020dfa22825 */ /* 0x042fe200078e00a2 */
[----:B------:R-:W-:-:S04]  /*26c0*/  @P2 IADD3 R223, PT, PT, R223, 0x80, RZ ;  /* 0x00000080dfdf2810 */ /* 0x000fc80007ffe0ff */
[----:B------:R0:W5:Y:S01]  /*26d0*/  @P2 LDG.E.128 R132, desc[UR10][R162.64] ;  /* 0x0000000aa2842981 */ /* 0x000162000c1e1d00 */
[----:B--2---:R-:W-:-:S03]  /*26e0*/  @P0 IMAD.WIDE.U32 R156, R225, 0x8, R156 ;  /* 0x00000008e19c0825 */ /* 0x004fc600078e009c */
[----:B------:R0:W5:Y:S04]  /*26f0*/  @P2 LDG.E.128 R136, desc[UR10][R162.64+0x10] ;  /* 0x0000100aa2882981 */ /* 0x000168000c1e1d00 */
[----:B------:R0:W5:Y:S01]  /*2700*/  @P0 LDG.E.64 R180, desc[UR10][R156.64] ;  /* 0x0000000a9cb40981 */ /* 0x000162000c1e1b00 */
[----:B---3--:R-:W-:-:S05]  /*2710*/  @P0 IMAD.WIDE.U32 R158, R223, 0x20, R158 ;  /* 0x00000020df9e0825 */ /* 0x008fca00078e009e */
[----:B------:R0:W5:Y:S04]  /*2720*/  @P0 LDG.E.128 R36, desc[UR10][R158.64] ;  /* 0x0000000a9e240981 */ /* 0x000168000c1e1d00 */
[----:B------:R0:W5:Y:S01]  /*2730*/  @P0 LDG.E.128 R32, desc[UR10][R158.64+0x10] ;  /* 0x0000100a9e200981 */ /* 0x000162000c1e1d00 */
[----:B------:R-:W-:-:S07]  /*2740*/  CS2R R222, SRZ ;  /* 0x0000000000de7805 */ /* 0x000fce000001ff00 */
.L_x_5183:
[----:B----4-:R-:W-:Y:S05]  /*2750*/  BSYNC.RECONVERGENT B0 ;  /* 0x0000000000007941 */ /* 0x010fea0003800200 */
.L_x_5175:
[----:B01----:R-:W0:Y:S01]  /*2760*/  SHFL.DOWN PT, R156, R223, 0x10, 0x1f ;  /* 0x0a001f00df9c7f89 */ /* 0x003e2200000e0000 */
        /* <DEDUP_REMOVED lines=22> */
[----:B------:R-:W0:Y:S01]  /*28d0*/  S2R R0, SR_TID.X ;  /* 0x0000000000007919 */ /* 0x000e220000002100 */
[----:B------:R-:W1:Y:S01]  /*28e0*/  S2UR UR5, SR_CgaCtaId ;  /* 0x00000000000579c3 */ /* 0x000e620000008800 */
[----:B------:R-:W-:Y:S02]  /*28f0*/  UMOV UR4, 0x400 ;  /* 0x0000040000047882 */ /* 0x000fe40000000000 */
[----:B-1----:R-:W-:-:S04]  /*2900*/  ULEA UR4, UR5, UR4, 0x18 ;  /* 0x0000000405047291 */ /* 0x002fc8000f8ec0ff */
[----:B------:R-:W-:Y:S02]  /*2910*/  UIADD3 UR5, UPT, UPT, UR4, 0x4020, URZ ;  /* 0x0000402004057890 */ /* 0x000fe4000fffe0ff */
[----:B------:R-:W-:Y:S01]  /*2920*/  @!UP1 UIADD3 UR5, UPT, UPT, UR4, 0x4000, URZ ;  /* 0x0000400004059890 */ /* 0x000fe2000fffe0ff */
[----:B0-----:R-:W-:-:S04]  /*2930*/  SHF.R.U32.HI R158, RZ, 0x2, R0 ;  /* 0x00000002ff9e7819 */ /* 0x001fc80000011600 */
[----:B------:R-:W-:-:S05]  /*2940*/  LOP3.LUT R158, R158, 0x18, RZ, 0xc0, !PT ;  /* 0x000000189e9e7812 */ /* 0x000fca00078ec0ff */
[----:B------:R0:W-:Y:S02]  /*2950*/  STS.64 [R158+UR5], R156 ;  /* 0x0000009c9e007988 */ /* 0x0001e40008000a05 */
.L_x_5186:
[----:B------:R-:W-:Y:S05]  /*2960*/  BSYNC.RECONVERGENT B0 ;  /* 0x0000000000007941 */ /* 0x000fea0003800200 */
.L_x_5185:
        /* <DEDUP_REMOVED lines=18> */
[----:B------:R-:W-:Y:S01]  /*2a90*/  @P5 SHF.R.S32.HI R158, RZ, 0x1f, R165 ;  /* 0x0000001fff9e5819 */ /* 0x000fe200000114a5 */
[----:B------:R-:W-:Y:S02]  /*2aa0*/  IMAD.MOV.U32 R159, RZ, RZ, RZ ;  /* 0x000000ffff9f7224 */ /* 0x000fe400078e00ff */
[----:B-1----:R-:W-:Y:S01]  /*2ab0*/  FADD.FTZ R9, R9, R160 ;  /* 0x000000a009097221 */ /* 0x002fe20000010000 */
[----:B------:R-:W-:Y:S01]  /*2ac0*/  FADD.FTZ R156, R156, R161 ;  /* 0x000000a19c9c7221 */ /* 0x000fe20000010000 */
[----:B------:R-:W-:Y:S02]  /*2ad0*/  @P5 LEA.HI R165, R158, R165, RZ, 0x3 ;  /* 0x000000a59ea55211 */ /* 0x000fe400078f18ff */
[----:B------:R-:W-:Y:S01]  /*2ae0*/  FADD.FTZ R9, R162, R9 ;  /* 0x00000009a2097221 */ /* 0x000fe20000010000 */
[----:B------:R-:W-:Y:S01]  /*2af0*/  FADD.FTZ R156, R163, R156 ;  /* 0x0000009ca39c7221 */ /* 0x000fe20000010000 */
[----:B------:R-:W-:-:S02]  /*2b00*/  @P5 LEA.HI.SX32 R159, R165, R0, 0x1d ;  /* 0x00000000a59f5211 */ /* 0x000fc400078feaff */
[----:B------:R-:W-:Y:S01]  /*2b10*/  FMUL.FTZ R163, R9, UR13 ;  /* 0x0000000d09a37c20 */ /* 0x000fe20008410000 */
[----:B------:R-:W-:Y:S01]  /*2b20*/  MOV R161, R8 ;  /* 0x0000000800a17202 */ /* 0x000fe20000000f00 */
        /* <DEDUP_REMOVED lines=23> */
.L_x_5191:
        /* <DEDUP_REMOVED lines=12> */
.L_x_5192:
        /* <DEDUP_REMOVED lines=12> */
.L_x_5193:
        /* <DEDUP_REMOVED lines=12> */
.L_x_5194:
        /* <DEDUP_REMOVED lines=12> */
.L_x_5195:
        /* <DEDUP_REMOVED lines=12> */
.L_x_5196:
        /* <DEDUP_REMOVED lines=12> */
.L_x_5197:
        /* <DEDUP_REMOVED lines=14> */
.L_x_5190:
        /* <DEDUP_REMOVED lines=40> */
.L_x_5199:
[----:B------:R-:W-:Y:S05]  /*3480*/  @!P5 BRA `(.L_x_5200) ;  /* 0x000000000018d947 */ /* 0x000fea0003800000 */
[----:B------:R-:W-:Y:S01]  /*3490*/  FMUL.FTZ R8, R9, UR17 ;  /* 0x0000001109087c20 */ /* 0x000fe20008410000 */
[----:B-----5:R-:W-:-:S03]  /*34a0*/  LOP3.LUT P0, RZ, R178, 0xff00, RZ, 0xc0, !PT ;  /* 0x0000ff00b2ff7812 */ /* 0x020fc6000780c0ff */
[----:B------:R-:W-:-:S05]  /*34b0*/  FMUL.FTZ R8, R8, UR16 ;  /* 0x0000001008087c20 */ /* 0x000fca0008410000 */
[----:B------:R-:W-:-:S04]  /*34c0*/  FSEL R8, R8, RZ, P0 ;  /* 0x000000ff08087208 */ /* 0x000fc80000000000 */
[----:B------:R-:W-:-:S04]  /*34d0*/  F2FP.BF16.F32.PACK_AB R8, RZ, R8 ;  /* 0x00000008ff08723e */ /* 0x000fc800000010ff */
[----:B------:R-:W-:-:S07]  /*34e0*/  PRMT R152, R152, 0x5410, R8 ;  /* 0x0000541098987816 */ /* 0x000fce0000000008 */
.L_x_5200:
[----:B------:R-:W-:Y:S05]  /*34f0*/  @!P5 BRA `(.L_x_5201) ;  /* 0x000000000018d947 */ /* 0x000fea0003800000 */
[----:B------:R-:W-:Y:S01]  /*3500*/  FMUL.FTZ R8, R150, UR17 ;  /* 0x0000001196087c20 */ /* 0x000fe20008410000 */
[----:B-----5:R-:W-:-:S03]  /*3510*/  LOP3.LUT P0, RZ, R178, 0xff0000, RZ, 0xc0, !PT ;  /* 0x00ff0000b2ff7812 */ /* 0x020fc6000780c0ff */
[----:B------:R-:W-:-:S05]  /*3520*/  FMUL.FTZ R8, R8, UR16 ;  /* 0x0000001008087c20 */ /* 0x000fca0008410000 */
[----:B------:R-:W-:-:S04]  /*3530*/  FSEL R8, R8, RZ, P0 ;  /* 0x000000ff08087208 */ /* 0x000fc80000000000 */
[----:B------:R-:W-:-:S04]  /*3540*/  F2FP.BF16.F32.PACK_AB R8, RZ, R8 ;  /* 0x00000008ff08723e */ /* 0x000fc800000010ff */
[----:B------:R-:W-:-:S07]  /*3550*/  PRMT R153, R8, 0x7610, R153 ;  /* 0x0000761008997816 */ /* 0x000fce0000000099 */
.L_x_5201:
[----:B------:R-:W-:Y:S05]  /*3560*/  @!P5 BRA `(.L_x_5202) ;  /* 0x000000000018d947 */ /* 0x000fea0003800000 */
[----:B------:R-:W-:Y:S01]  /*3570*/  FMUL.FTZ R8, R149, UR17 ;  /* 0x0000001195087c20 */ /* 0x000fe20008410000 */
[----:B-----5:R-:W-:-:S03]  /*3580*/  LOP3.LUT P0, RZ, R178, 0xff000000, RZ, 0xc0, !PT ;  /* 0xff000000b2ff7812 */ /* 0x020fc6000780c0ff */
[----:B------:R-:W-:-:S05]  /*3590*/  FMUL.FTZ R8, R8, UR16 ;  /* 0x0000001008087c20 */ /* 0x000fca0008410000 */
[----:B------:R-:W-:-:S04]  /*35a0*/  FSEL R8, R8, RZ, P0 ;  /* 0x000000ff08087208 */ /* 0x000fc80000000000 */
[----:B------:R-:W-:-:S04]  /*35b0*/  F2FP.BF16.F32.PACK_AB R8, RZ, R8 ;  /* 0x00000008ff08723e */ /* 0x000fc800000010ff */
[----:B------:R-:W-:-:S07]  /*35c0*/  PRMT R153, R153, 0x5410, R8 ;  /* 0x0000541099997816 */ /* 0x000fce0000000008 */
.L_x_5202:
[----:B------:R-:W-:Y:S05]  /*35d0*/  @!P5 BRA `(.L_x_5203) ;  /* 0x000000000018d947 */ /* 0x000fea0003800000 */
[----:B------:R-:W-:Y:S01]  /*35e0*/  FMUL.FTZ R8, R80, UR17 ;  /* 0x0000001150087c20 */ /* 0x000fe20008410000 */
[----:B-----5:R-:W-:-:S03]  /*35f0*/  LOP3.LUT P0, RZ, R179, 0xff, RZ, 0xc0, !PT ;  /* 0x000000ffb3ff7812 */ /* 0x020fc6000780c0ff */
[----:B------:R-:W-:-:S05]  /*3600*/  FMUL.FTZ R8, R8, UR16 ;  /* 0x0000001008087c20 */ /* 0x000fca0008410000 */
[----:B------:R-:W-:-:S04]  /*3610*/  FSEL R8, R8, RZ, P0 ;  /* 0x000000ff08087208 */ /* 0x000fc80000000000 */
[----:B------:R-:W-:-:S04]  /*3620*/  F2FP.BF16.F32.PACK_AB R8, RZ, R8 ;  /* 0x00000008ff08723e */ /* 0x000fc800000010ff */
[----:B------:R-:W-:-:S07]  /*3630*/  PRMT R154, R8, 0x7610, R154 ;  /* 0x00007610089a7816 */ /* 0x000fce000000009a */
.L_x_5203:
[----:B------:R-:W-:Y:S05]  /*3640*/  @!P5 BRA `(.L_x_5204) ;  /* 0x000000000018d947 */ /* 0x000fea0003800000 */
[----:B------:R-:W-:Y:S01]  /*3650*/  FMUL.FTZ R8, R81, UR17 ;  /* 0x0000001151087c20 */ /* 0x000fe20008410000 */
[----:B-----5:R-:W-:-:S03]  /*3660*/  LOP3.LUT P0, RZ, R179, 0xff00, RZ, 0xc0, !PT ;  /* 0x0000ff00b3ff7812 */ /* 0x020fc6000780c0ff */
[----:B------:R-:W-:-:S05]  /*3670*/  FMUL.FTZ R8, R8, UR16 ;  /* 0x0000001008087c20 */ /* 0x000fca0008410000 */
[----:B------:R-:W-:-:S04]  /*3680*/  FSEL R8, R8, RZ, P0 ;  /* 0x000000ff08087208 */ /* 0x000fc80000000000 */
[----:B------:R-:W-:-:S04]  /*3690*/  F2FP.BF16.F32.PACK_AB R8, RZ, R8 ;  /* 0x00000008ff08723e */ /* 0x000fc800000010ff */
[----:B------:R-:W-:-:S07]  /*36a0*/  PRMT R154, R154, 0x5410, R8 ;  /* 0x000054109a9a7816 */ /* 0x000fce0000000008 */
.L_x_5204:
[----:B------:R-:W-:Y:S05]  /*36b0*/  @!P5 BRA `(.L_x_5205) ;  /* 0x000000000018d947 */ /* 0x000fea0003800000 */
[----:B------:R-:W-:Y:S01]  /*36c0*/  FMUL.FTZ R8, R82, UR17 ;  /* 0x0000001152087c20 */ /* 0x000fe20008410000 */
[----:B-----5:R-:W-:-:S03]  /*36d0*/  LOP3.LUT P0, RZ, R179, 0xff0000, RZ, 0xc0, !PT ;  /* 0x00ff0000b3ff7812 */ /* 0x020fc6000780c0ff */
[----:B------:R-:W-:-:S05]  /*36e0*/  FMUL.FTZ R8, R8, UR16 ;  /* 0x0000001008087c20 */ /* 0x000fca0008410000 */
[----:B------:R-:W-:-:S04]  /*36f0*/  FSEL R8, R8, RZ, P0 ;  /* 0x000000ff08087208 */ /* 0x000fc80000000000 */
[----:B------:R-:W-:-:S04]  /*3700*/  F2FP.BF16.F32.PACK_AB R8, RZ, R8 ;  /* 0x00000008ff08723e */ /* 0x000fc800000010ff */
[----:B------:R-:W-:-:S07]  /*3710*/  PRMT R155, R8, 0x7610, R155 ;  /* 0x00007610089b7816 */ /* 0x000fce000000009b */
.L_x_5205:
[----:B------:R-:W-:Y:S02]  /*3720*/  MOV R151, R149 ;  /* 0x0000009500977202 */ /* 0x000fe40000000f00 */
[----:B------:R-:W-:Y:S01]  /*3730*/  MOV R149, R9 ;  /* 0x0000000900957202 */ /* 0x000fe20000000f00 */
        /* <DEDUP_REMOVED lines=9> */
.L_x_5189:
[----:B------:R-:W-:Y:S01]  /*37d0*/  UMOV UR4, UR6 ;  /* 0x0000000600047c82 */ /* 0x000fe20008000000 */
[----:B------:R-:W-:Y:S01]  /*37e0*/  UMOV UR5, UR7 ;  /* 0x0000000700057c82 */ /* 0x000fe20008000000 */
[----:B------:R-:W-:-:S04]  /*37f0*/  UISETP.NE.U32.AND UP0, UPT, UR4, URZ, UPT ;  /* 0x000000ff0400728c */ /* 0x000fc8000bf05070 */
[----:B------:R-:W-:-:S09]  /*3800*/  UISETP.NE.AND.EX UP0, UPT, UR5, URZ, UPT, UP0 ;  /* 0x000000ff0500728c */ /* 0x000fd2000bf05300 */
[----:B------:R-:W-:Y:S05]  /*3810*/  BRA.U UP0, `(.L_x_5206) ;  /* 0x0000000500687547 */ /* 0x000fea000b800000 */
[----:B------:R-:W-:Y:S05]  /*3820*/  @!P5 BRA `(.L_x_5207) ;  /* 0x000000000028d947 */ /* 0x000fea0003800000 */
[----:B------:R-:W-:Y:S01]  /*3830*/  @P4 FFMA.FTZ R156, R217, R158, R163 ;  /* 0x0000009ed99c4223 */ /* 0x000fe200000100a3 */
[----:B-----5:R-:W-:Y:S02]  /*3840*/  MOV R8, R116 ;  /* 0x0000007400087202 */ /* 0x020fe40000000f00 */
        /* <DEDUP_REMOVED lines=8> */
.L_x_5207:
        /* <DEDUP_REMOVED lines=11> */
.L_x_5208:
        /* <DEDUP_REMOVED lines=11> */
.L_x_5209:
        /* <DEDUP_REMOVED lines=11> */
.L_x_5210:
[----:B------:R-:W-:Y:S05]  /*3ae0*/  @!P5 BRA `(.L_x_5211) ;  /* 0x000000000028d947 */ /* 0x000fea0003800000 */
[----:B------:R-:W-:Y:S01]  /*3af0*/  @P4 FFMA.FTZ R9, R11, R158, R163 ;  /* 0x0000009e0b094223 */ /* 0x000fe200000100a3 */
[----:B-----5:R-:W-:Y:S01]  /*3b00*/  IMAD.MOV.U32 R8, RZ, RZ, R120 ;  /* 0x000000ffff087224 */ /* 0x020fe200078e0078 */
        /* <DEDUP_REMOVED lines=8> */
.L_x_5211:
        /* <DEDUP_REMOVED lines=11> */
.L_x_5212:
        /* <DEDUP_REMOVED lines=11> */
.L_x_5213:
[----:B------:R-:W-:Y:S05]  /*3cf0*/  @!P5 BRA `(.L_x_5198) ;  /* 0x000000040094d947 */ /* 0x000fea0003800000 */
[----:B------:R-:W-:Y:S01]  /*3d00*/  @P4 FFMA.FTZ R156, R16, R158, R163 ;  /* 0x0000009e109c4223 */ /* 0x000fe200000100a3 */
[----:B-----5:R-:W-:Y:S02]  /*3d10*/  MOV R8, R123 ;  /* 0x0000007b00087202 */ /* 0x020fe40000000f00 */
[----:B------:R-:W-:Y:S01]  /*3d20*/  ISETP.GE.U32.AND P0, PT, R178, RZ, PT ;  /* 0x000000ffb200720c */ /* 0x000fe20003f06070 */
[----:B------:R-:W-:-:S03]  /*3d30*/  @P4 FADD.FTZ R156, R19, -R156 ;  /* 0x8000009c139c4221 */ /* 0x000fc60000010000 */
[----:B------:R-:W-:Y:S01]  /*3d40*/  ISETP.GE.U32.AND.EX P0, PT, R179, 0x1000000, PT, P0 ;  /* 0x01000000b300780c */ /* 0x000fe20003f06100 */
[----:B------:R-:W-:-:S04]  /*3d50*/  @P4 FFMA.FTZ R8, R6, R156, R123 ;  /* 0x0000009c06084223 */ /* 0x000fc8000001007b */
[----:B------:R-:W-:-:S04]  /*3d60*/  FMUL.FTZ R8, R8, UR17 ;  /* 0x0000001108087c20 */ /* 0x000fc80008410000 */
[----:B------:R-:W-:-:S05]  /*3d70*/  FMUL.FTZ R8, R8, UR16 ;  /* 0x0000001008087c20 */ /* 0x000fca0008410000 */
[----:B------:R-:W-:-:S04]  /*3d80*/  FSEL R8, R8, RZ, P0 ;  /* 0x000000ff08087208 */ /* 0x000fc80000000000 */
[----:B------:R-:W-:-:S04]  /*3d90*/  F2FP.BF16.F32.PACK_AB R8, RZ, R8 ;  /* 0x00000008ff08723e */ /* 0x000fc800000010ff */
[----:B------:R-:W-:Y:S01]  /*3da0*/  PRMT R155, R155, 0x5410, R8 ;  /* 0x000054109b9b7816 */ /* 0x000fe20000000008 */
[----:B------:R-:W-:Y:S06]  /*3db0*/  BRA `(.L_x_5198) ;  /* 0x0000000400647947 */ /* 0x000fec0003800000 */
.L_x_5206:
[-CC-:B------:R-:W-:Y:S01]  /*3dc0*/  @P4 FFMA.FTZ R9, R216, R158.reuse, R163.reuse ;  /* 0x0000009ed8094223 */ /* 0x180fe200000100a3 */
[----:B-----5:R-:W-:Y:S01]  /*3dd0*/  MOV R149, R117 ;  /* 0x0000007500957202 */ /* 0x020fe20000000f00 */
[-CC-:B------:R-:W-:Y:S01]  /*3de0*/  @P4 FFMA.FTZ R148, R17, R158.reuse, R163.reuse ;  /* 0x0000009e11944223 */ /* 0x180fe200000100a3 */
[-C--:B------:R-:W-:Y:S01]  /*3df0*/  @P4 FFMA.FTZ R81, R213, R158.reuse, R163 ;  /* 0x0000009ed5514223 */ /* 0x080fe200000100a3 */
[----:B------:R-:W-:Y:S01]  /*3e00*/  @P4 FADD.FTZ R9, R214, -R9 ;  /* 0x80000009d6094221 */ /* 0x000fe20000010000 */
[----:B------:R-:W-:Y:S01]  /*3e10*/  MOV R151, R119 ;  /* 0x0000007700977202 */ /* 0x000fe20000000f00 */
[-CC-:B------:R-:W-:Y:S01]  /*3e20*/  @P4 FFMA.FTZ R83, R11, R158.reuse, R163.reuse ;  /* 0x0000009e0b534223 */ /* 0x180fe200000100a3 */
[-C--:B------:R-:W-:Y:S01]  /*3e30*/  @P4 FFMA.FTZ R160, R16, R158.reuse, R163 ;  /* 0x0000009e10a04223 */ /* 0x080fe200000100a3 */
[----:B------:R-:W-:Y:S01]  /*3e40*/  @P4 FFMA.FTZ R149, R6, R9, R117 ;  /* 0x0000000906954223 */ /* 0x000fe20000010075 */
[----:B------:R-:W-:Y:S01]  /*3e50*/  @P4 FFMA.FTZ R9, R210, R158, R163 ;  /* 0x0000009ed2094223 */ /* 0x000fe200000100a3 */
[----:B------:R-:W-:-:S02]  /*3e60*/  IMAD.MOV.U32 R82, RZ, RZ, R122 ;  /* 0x000000ffff527224 */ /* 0x000fc400078e007a */
[----:B------:R-:W-:Y:S01]  /*3e70*/  @P4 FADD.FTZ R81, R212, -R81 ;  /* 0x80000051d4514221 */ /* 0x000fe20000010000 */
[----:B------:R-:W-:Y:S01]  /*3e80*/  @P4 FADD.FTZ R83, R12, -R83 ;  /* 0x800000530c534221 */ /* 0x000fe20000010000 */
[----:B------:R-:W-:Y:S01]  /*3e90*/  @P4 FADD.FTZ R8, R10, -R9 ;  /* 0x800000090a084221 */ /* 0x000fe20000010000 */
[----:B------:R-:W-:Y:S01]  /*3ea0*/  @P4 FADD.FTZ R9, R15, -R148 ;  /* 0x800000940f094221 */ /* 0x000fe20000010000 */
[----:B------:R-:W-:Y:S01]  /*3eb0*/  @P4 FFMA.FTZ R148, R14, R158, R163 ;  /* 0x0000009e0e944223 */ /* 0x000fe200000100a3 */
[----:B------:R-:W-:Y:S01]  /*3ec0*/  @P4 FADD.FTZ R160, R19, -R160 ;  /* 0x800000a013a04221 */ /* 0x000fe20000010000 */
[C---:B------:R-:W-:Y:S01]  /*3ed0*/  @P4 FFMA.FTZ R151, R6.reuse, R8, R119 ;  /* 0x0000000806974223 */ /* 0x040fe20000010077 */
[----:B------:R-:W-:Y:S01]  /*3ee0*/  @P4 FFMA.FTZ R8, R217, R158, R163 ;  /* 0x0000009ed9084223 */ /* 0x000fe200000100a3 */
[C---:B------:R-:W-:Y:S01]  /*3ef0*/  @P4 FFMA.FTZ R82, R6.reuse, R9, R122 ;  /* 0x0000000906524223 */ /* 0x040fe2000001007a */
[----:B------:R-:W-:Y:S01]  /*3f00*/  @P4 FADD.FTZ R156, R13, -R148 ;  /* 0x800000940d9c4221 */ /* 0x000fe20000010000 */
[----:B------:R-:W-:Y:S01]  /*3f10*/  MOV R150, R118 ;  /* 0x0000007600967202 */ /* 0x000fe20000000f00 */
[----:B------:R-:W-:Y:S01]  /*3f20*/  @P4 FADD.FTZ R9, R215, -R8 ;  /* 0x80000008d7094221 */ /* 0x000fe20000010000 */
[----:B------:R-:W-:Y:S01]  /*3f30*/  MOV R80, R120 ;  /* 0x0000007800507202 */ /* 0x000fe20000000f00 */
[C---:B------:R-:W-:Y:S01]  /*3f40*/  @P4 FFMA.FTZ R150, R6.reuse, R81, R118 ;  /* 0x0000005106964223 */ /* 0x040fe20000010076 */
[C---:B------:R-:W-:Y:S01]  /*3f50*/  @P4 FFMA.FTZ R80, R6.reuse, R83, R120 ;  /* 0x0000005306504223 */ /* 0x040fe20000010078 */
[----:B------:R-:W-:Y:S01]  /*3f60*/  MOV R81, R121 ;  /* 0x0000007900517202 */ /* 0x000fe20000000f00 */
[C---:B------:R-:W-:Y:S01]  /*3f70*/  @P4 FFMA.FTZ R81, R6.reuse, R156, R121 ;  /* 0x0000009c06514223 */ /* 0x040fe20000010079 */
[----:B------:R-:W-:Y:S01]  /*3f80*/  MOV R83, R123 ;  /* 0x0000007b00537202 */ /* 0x000fe20000000f00 */
[C---:B------:R-:W-:Y:S01]  /*3f90*/  @P4 FFMA.FTZ R83, R6.reuse, R160, R123 ;  /* 0x000000a006534223 */ /* 0x040fe2000001007b */
[----:B------:R-:W-:Y:S01]  /*3fa0*/  MOV R148, R116 ;  /* 0x0000007400947202 */ /* 0x000fe20000000f00 */
        /* <DEDUP_REMOVED lines=8> */
.L_x_5214:
[----:B------:R-:W-:Y:S05]  /*4030*/  @!P5 BRA `(.L_x_5215) ;  /* 0x000000000018d947 */ /* 0x000fea0003800000 */
[----:B------:R-:W-:Y:S01]  /*4040*/  FMUL.FTZ R8, R149, UR17 ;  /* 0x0000001195087c20 */ /* 0x000fe20008410000 */
[----:B------:R-:W-:-:S03]  /*4050*/  LOP3.LUT P0, RZ, R178, 0xff00, RZ, 0xc0, !PT ;  /* 0x0000ff00b2ff7812 */ /* 0x000fc6000780c0ff */
[----:B------:R-:W-:-:S05]  /*4060*/  FMUL.FTZ R8, R8, UR16 ;  /* 0x0000001008087c20 */ /* 0x000fca0008410000 */
[----:B------:R-:W-:-:S04]  /*4070*/  FSEL R8, R8, RZ, P0 ;  /* 0x000000ff08087208 */ /* 0x000fc80000000000 */
[----:B------:R-:W-:-:S04]  /*4080*/  F2FP.BF16.F32.PACK_AB R8, RZ, R8 ;  /* 0x00000008ff08723e */ /* 0x000fc800000010ff */
[----:B------:R-:W-:-:S07]  /*4090*/  PRMT R152, R152, 0x5410, R8 ;  /* 0x0000541098987816 */ /* 0x000fce0000000008 */
.L_x_5215:
[----:B------:R-:W-:Y:S05]  /*40a0*/  @!P5 BRA `(.L_x_5216) ;  /* 0x000000000018d947 */ /* 0x000fea0003800000 */
[----:B------:R-:W-:Y:S01]  /*40b0*/  FMUL.FTZ R8, R150, UR17 ;  /* 0x0000001196087c20 */ /* 0x000fe20008410000 */
[----:B------:R-:W-:-:S03]  /*40c0*/  LOP3.LUT P0, RZ, R178, 0xff0000, RZ, 0xc0, !PT ;  /* 0x00ff0000b2ff7812 */ /* 0x000fc6000780c0ff */
[----:B------:R-:W-:-:S05]  /*40d0*/  FMUL.FTZ R8, R8, UR16 ;  /* 0x0000001008087c20 */ /* 0x000fca0008410000 */
[----:B------:R-:W-:-:S04]  /*40e0*/  FSEL R8, R8, RZ, P0 ;  /* 0x000000ff08087208 */ /* 0x000fc80000000000 */
[----:B------:R-:W-:-:S04]  /*40f0*/  F2FP.BF16.F32.PACK_AB R8, RZ, R8 ;  /* 0x00000008ff08723e */ /* 0x000fc800000010ff */
[----:B------:R-:W-:-:S07]  /*4100*/  PRMT R153, R8, 0x7610, R153 ;  /* 0x0000761008997816 */ /* 0x000fce0000000099 */
.L_x_5216:
[----:B------:R-:W-:Y:S05]  /*4110*/  @!P5 BRA `(.L_x_5217) ;  /* 0x000000000018d947 */ /* 0x000fea0003800000 */
[----:B------:R-:W-:Y:S01]  /*4120*/  FMUL.FTZ R8, R151, UR17 ;  /* 0x0000001197087c20 */ /* 0x000fe20008410000 */
[----:B------:R-:W-:-:S03]  /*4130*/  LOP3.LUT P0, RZ, R178, 0xff000000, RZ, 0xc0, !PT ;  /* 0xff000000b2ff7812 */ /* 0x000fc6000780c0ff */
[----:B------:R-:W-:-:S05]  /*4140*/  FMUL.FTZ R8, R8, UR16 ;  /* 0x0000001008087c20 */ /* 0x000fca0008410000 */
[----:B------:R-:W-:-:S04]  /*4150*/  FSEL R8, R8, RZ, P0 ;  /* 0x000000ff08087208 */ /* 0x000fc80000000000 */
[----:B------:R-:W-:-:S04]  /*4160*/  F2FP.BF16.F32.PACK_AB R8, RZ, R8 ;  /* 0x00000008ff08723e */ /* 0x000fc800000010ff */
[----:B------:R-:W-:-:S07]  /*4170*/  PRMT R153, R153, 0x5410, R8 ;  /* 0x0000541099997816 */ /* 0x000fce0000000008 */
.L_x_5217:
[----:B------:R-:W-:Y:S05]  /*4180*/  @!P5 BRA `(.L_x_5218) ;  /* 0x000000000018d947 */ /* 0x000fea0003800000 */
[----:B------:R-:W-:Y:S01]  /*4190*/  FMUL.FTZ R8, R80, UR17 ;  /* 0x0000001150087c20 */ /* 0x000fe20008410000 */
[----:B------:R-:W-:-:S03]  /*41a0*/  LOP3.LUT P0, RZ, R179, 0xff, RZ, 0xc0, !PT ;  /* 0x000000ffb3ff7812 */ /* 0x000fc6000780c0ff */
[----:B------:R-:W-:-:S05]  /*41b0*/  FMUL.FTZ R8, R8, UR16 ;  /* 0x0000001008087c20 */ /* 0x000fca0008410000 */
[----:B------:R-:W-:-:S04]  /*41c0*/  FSEL R8, R8, RZ, P0 ;  /* 0x000000ff08087208 */ /* 0x000fc80000000000 */
[----:B------:R-:W-:-:S04]  /*41d0*/  F2FP.BF16.F32.PACK_AB R8, RZ, R8 ;  /* 0x00000008ff08723e */ /* 0x000fc800000010ff */
[----:B------:R-:W-:-:S07]  /*41e0*/  PRMT R154, R8, 0x7610, R154 ;  /* 0x00007610089a7816 */ /* 0x000fce000000009a */
.L_x_5218:
[----:B------:R-:W-:Y:S05]  /*41f0*/  @!P5 BRA `(.L_x_5219) ;  /* 0x000000000018d947 */ /* 0x000fea0003800000 */
[----:B------:R-:W-:Y:S01]  /*4200*/  FMUL.FTZ R8, R81, UR17 ;  /* 0x0000001151087c20 */ /* 0x000fe20008410000 */
[----:B------:R-:W-:-:S03]  /*4210*/  LOP3.LUT P0, RZ, R179, 0xff00, RZ, 0xc0, !PT ;  /* 0x0000ff00b3ff7812 */ /* 0x000fc6000780c0ff */
[----:B------:R-:W-:-:S05]  /*4220*/  FMUL.FTZ R8, R8, UR16 ;  /* 0x0000001008087c20 */ /* 0x000fca0008410000 */
[----:B------:R-:W-:-:S04]  /*4230*/  FSEL R8, R8, RZ, P0 ;  /* 0x000000ff08087208 */ /* 0x000fc80000000000 */
[----:B------:R-:W-:-:S04]  /*4240*/  F2FP.BF16.F32.PACK_AB R8, RZ, R8 ;  /* 0x00000008ff08723e */ /* 0x000fc800000010ff */
[----:B------:R-:W-:-:S07]  /*4250*/  PRMT R154, R154, 0x5410, R8 ;  /* 0x000054109a9a7816 */ /* 0x000fce0000000008 */
.L_x_5219:
[----:B------:R-:W-:Y:S05]  /*4260*/  @!P5 BRA `(.L_x_5220) ;  /* 0x000000000018d947 */ /* 0x000fea0003800000 */
[----:B------:R-:W-:Y:S01]  /*4270*/  FMUL.FTZ R8, R82, UR17 ;  /* 0x0000001152087c20 */ /* 0x000fe20008410000 */
[----:B------:R-:W-:-:S03]  /*4280*/  LOP3.LUT P0, RZ, R179, 0xff0000, RZ, 0xc0, !PT ;  /* 0x00ff0000b3ff7812 */ /* 0x000fc6000780c0ff */
[----:B------:R-:W-:-:S05]  /*4290*/  FMUL.FTZ R8, R8, UR16 ;  /* 0x0000001008087c20 */ /* 0x000fca0008410000 */
[----:B------:R-:W-:-:S04]  /*42a0*/  FSEL R8, R8, RZ, P0 ;  /* 0x000000ff08087208 */ /* 0x000fc80000000000 */
[----:B------:R-:W-:-:S04]  /*42b0*/  F2FP.BF16.F32.PACK_AB R8, RZ, R8 ;  /* 0x00000008ff08723e */ /* 0x000fc800000010ff */
[----:B------:R-:W-:-:S07]  /*42c0*/  PRMT R155, R8, 0x7610, R155 ;  /* 0x00007610089b7816 */ /* 0x000fce000000009b */
.L_x_5220:
[----:B------:R-:W-:Y:S05]  /*42d0*/  @!P5 BRA `(.L_x_5198) ;  /* 0x00000000001cd947 */ /* 0x000fea0003800000 */
[----:B------:R-:W-:Y:S01]  /*42e0*/  FMUL.FTZ R8, R83, UR17 ;  /* 0x0000001153087c20 */ /* 0x000fe20008410000 */
[----:B------:R-:W-:-:S03]  /*42f0*/  ISETP.GE.U32.AND P0, PT, R178, RZ, PT ;  /* 0x000000ffb200720c */ /* 0x000fc60003f06070 */
[----:B------:R-:W-:Y:S01]  /*4300*/  FMUL.FTZ R8, R8, UR16 ;  /* 0x0000001008087c20 */ /* 0x000fe20008410000 */
[----:B------:R-:W-:-:S04]  /*4310*/  ISETP.GE.U32.AND.EX P0, PT, R179, 0x1000000, PT, P0 ;  /* 0x01000000b300780c */ /* 0x000fc80003f06100 */
[----:B------:R-:W-:-:S04]  /*4320*/  FSEL R8, R8, RZ, P0 ;  /* 0x000000ff08087208 */ /* 0x000fc80000000000 */
[----:B------:R-:W-:-:S04]  /*4330*/  F2FP.BF16.F32.PACK_AB R8, RZ, R8 ;  /* 0x00000008ff08723e */ /* 0x000fc800000010ff */
[----:B------:R-:W-:-:S07]  /*4340*/  PRMT R155, R155, 0x5410, R8 ;  /* 0x000054109b9b7816 */ /* 0x000fce0000000008 */
.L_x_5198:
        /* <DEDUP_REMOVED lines=11> */
.L_x_5188:
[----:B------:R-:W-:Y:S05]  /*4400*/  BSYNC.RECONVERGENT B0 ;  /* 0x0000000000007941 */ /* 0x000fea0003800200 */
.L_x_5187:
        /* <DEDUP_REMOVED lines=9> */
[-CC-:B0-----:R-:W-:Y:S01]  /*44a0*/  @P4 FFMA.FTZ R8, R20, R158.reuse, R163.reuse ;  /* 0x0000009e14084223 */ /* 0x181fe200000100a3 */
[----:B-----5:R-:W-:Y:S01]  /*44b0*/  MOV R149, R125 ;  /* 0x0000007d00957202 */ /* 0x020fe20000000f00 */
[----:B------:R-:W-:Y:S01]  /*44c0*/  @P4 FFMA.FTZ R9, R25, R158, R163 ;  /* 0x0000009e19094223 */ /* 0x000fe200000100a3 */
[----:B------:R-:W-:Y:S01]  /*44d0*/  MOV R150, R126 ;  /* 0x0000007e00967202 */ /* 0x000fe20000000f00 */
[----:B------:R-:W-:Y:S01]  /*44e0*/  @P4 FADD.FTZ R8, R23, -R8 ;  /* 0x8000000817084221 */ /* 0x000fe20000010000 */
[----:B------:R-:W-:Y:S01]  /*44f0*/  MOV R151, R127 ;  /* 0x0000007f00977202 */ /* 0x000fe20000000f00 */
[----:B------:R-:W-:Y:S01]  /*4500*/  @P4 FADD.FTZ R9, R22, -R9 ;  /* 0x8000000916094221 */ /* 0x000fe20000010000 */
[----:B------:R-:W-:Y:S01]  /*4510*/  @P4 FFMA.FTZ R81, R29, R158, R163 ;  /* 0x0000009e1d514223 */ /* 0x000fe200000100a3 */
[----:B------:R-:W-:Y:S01]  /*4520*/  @P4 FFMA.FTZ R149, R6, R8, R125 ;  /* 0x0000000806954223 */ /* 0x000fe2000001007d */
[-CC-:B------:R-:W-:Y:S01]  /*4530*/  @P4 FFMA.FTZ R8, R24, R158.reuse, R163.reuse ;  /* 0x0000009e18084223 */ /* 0x180fe200000100a3 */
[-CC-:B------:R-:W-:Y:S01]  /*4540*/  @P4 FFMA.FTZ R83, R169, R158.reuse, R163.reuse ;  /* 0x0000009ea9534223 */ /* 0x180fe200000100a3 */
[----:B------:R-:W-:Y:S01]  /*4550*/  @P4 FFMA.FTZ R150, R6, R9, R126 ;  /* 0x0000000906964223 */ /* 0x000fe2000001007e */
[-CC-:B------:R-:W-:Y:S01]  /*4560*/  @P4 FFMA.FTZ R9, R21, R158.reuse, R163.reuse ;  /* 0x0000009e15094223 */ /* 0x180fe200000100a3 */
[----:B------:R-:W-:Y:S01]  /*4570*/  @P4 FADD.FTZ R8, R27, -R8 ;  /* 0x800000081b084221 */ /* 0x000fe20000010000 */
[----:B------:R-:W-:Y:S01]  /*4580*/  @P4 FFMA.FTZ R148, R168, R158, R163 ;  /* 0x0000009ea8944223 */ /* 0x000fe200000100a3 */
[----:B------:R-:W-:Y:S01]  /*4590*/  @P4 FADD.FTZ R81, R26, -R81 ;  /* 0x800000511a514221 */ /* 0x000fe20000010000 */
[----:B------:R-:W-:Y:S01]  /*45a0*/  @P4 FADD.FTZ R83, R30, -R83 ;  /* 0x800000531e534221 */ /* 0x000fe20000010000 */
[----:B------:R-:W-:Y:S01]  /*45b0*/  @P4 FFMA.FTZ R151, R6, R8, R127 ;  /* 0x0000000806974223 */ /* 0x000fe2000001007f */
[----:B------:R-:W-:Y:S01]  /*45c0*/  @P4 FFMA.FTZ R8, R28, R158, R163 ;  /* 0x0000009e1c084223 */ /* 0x000fe200000100a3 */
[----:B------:R-:W-:Y:S01]  /*45d0*/  @P4 FADD.FTZ R156, R171, -R148 ;  /* 0x80000094ab9c4221 */ /* 0x000fe20000010000 */
[----:B------:R-:W-:Y:S01]  /*45e0*/  @P4 FADD.FTZ R9, R18, -R9 ;  /* 0x8000000912094221 */ /* 0x000fe20000010000 */
[----:B------:R-:W-:-:S02]  /*45f0*/  IMAD.MOV.U32 R80, RZ, RZ, R128 ;  /* 0x000000ffff507224 */ /* 0x000fc400078e0080 */
        /* <DEDUP_REMOVED lines=17> */
.L_x_5225:
[----:B------:R-:W-:Y:S05]  /*4710*/  @!P5 BRA `(.L_x_5226) ;  /* 0x000000000018d947 */ /* 0x000fea0003800000 */
[----:B------:R-:W-:Y:S01]  /*4720*/  FMUL.FTZ R8, R149, UR17 ;  /* 0x0000001195087c20 */ /* 0x000fe20008410000 */
[----:B------:R-:W-:-:S03]  /*4730*/  LOP3.LUT P0, RZ, R176, 0xff00, RZ, 0xc0, !PT ;  /* 0x0000ff00b0ff7812 */ /* 0x000fc6000780c0ff */
[----:B------:R-:W-:-:S05]  /*4740*/  FMUL.FTZ R8, R8, UR16 ;  /* 0x0000001008087c20 */ /* 0x000fca0008410000 */
[----:B------:R-:W-:-:S04]  /*4750*/  FSEL R8, R8, RZ, P0 ;  /* 0x000000ff08087208 */ /* 0x000fc80000000000 */
[----:B------:R-:W-:-:S04]  /*4760*/  F2FP.BF16.F32.PACK_AB R8, RZ, R8 ;  /* 0x00000008ff08723e */ /* 0x000fc800000010ff */
[----:B------:R-:W-:-:S07]  /*4770*/  PRMT R152, R152, 0x5410, R8 ;  /* 0x0000541098987816 */ /* 0x000fce0000000008 */
.L_x_5226:
[----:B------:R-:W-:Y:S05]  /*4780*/  @!P5 BRA `(.L_x_5227) ;  /* 0x000000000018d947 */ /* 0x000fea0003800000 */
[----:B------:R-:W-:Y:S01]  /*4790*/  FMUL.FTZ R8, R150, UR17 ;  /* 0x0000001196087c20 */ /* 0x000fe20008410000 */
[----:B------:R-:W-:-:S03]  /*47a0*/  LOP3.LUT P0, RZ, R176, 0xff0000, RZ, 0xc0, !PT ;  /* 0x00ff0000b0ff7812 */ /* 0x000fc6000780c0ff */
[----:B------:R-:W-:-:S05]  /*47b0*/  FMUL.FTZ R8, R8, UR16 ;  /* 0x0000001008087c20 */ /* 0x000fca0008410000 */
[----:B------:R-:W-:-:S04]  /*47c0*/  FSEL R8, R8, RZ, P0 ;  /* 0x000000ff08087208 */ /* 0x000fc80000000000 */
[----:B------:R-:W-:-:S04]  /*47d0*/  F2FP.BF16.F32.PACK_AB R8, RZ, R8 ;  /* 0x00000008ff08723e */ /* 0x000fc800000010ff */
[----:B------:R-:W-:-:S07]  /*47e0*/  PRMT R153, R8, 0x7610, R153 ;  /* 0x0000761008997816 */ /* 0x000fce0000000099 */
.L_x_5227:
[----:B------:R-:W-:Y:S05]  /*47f0*/  @!P5 BRA `(.L_x_5228) ;  /* 0x000000000018d947 */ /* 0x000fea0003800000 */
[----:B------:R-:W-:Y:S01]  /*4800*/  FMUL.FTZ R8, R151, UR17 ;  /* 0x0000001197087c20 */ /* 0x000fe20008410000 */
[----:B------:R-:W-:-:S03]  /*4810*/  LOP3.LUT P0, RZ, R176, 0xff000000, RZ, 0xc0, !PT ;  /* 0xff000000b0ff7812 */ /* 0x000fc6000780c0ff */
[----:B------:R-:W-:-:S05]  /*4820*/  FMUL.FTZ R8, R8, UR16 ;  /* 0x0000001008087c20 */ /* 0x000fca0008410000 */
[----:B------:R-:W-:-:S04]  /*4830*/  FSEL R8, R8, RZ, P0 ;  /* 0x000000ff08087208 */ /* 0x000fc80000000000 */
[----:B------:R-:W-:-:S04]  /*4840*/  F2FP.BF16.F32.PACK_AB R8, RZ, R8 ;  /* 0x00000008ff08723e */ /* 0x000fc800000010ff */
[----:B------:R-:W-:-:S07]  /*4850*/  PRMT R153, R153, 0x5410, R8 ;  /* 0x0000541099997816 */ /* 0x000fce0000000008 */
.L_x_5228:
[----:B------:R-:W-:Y:S05]  /*4860*/  @!P5 BRA `(.L_x_5229) ;  /* 0x000000000018d947 */ /* 0x000fea0003800000 */
[----:B------:R-:W-:Y:S01]  /*4870*/  FMUL.FTZ R8, R80, UR17 ;  /* 0x0000001150087c20 */ /* 0x000fe20008410000 */
[----:B------:R-:W-:-:S03]  /*4880*/  LOP3.LUT P0, RZ, R177, 0xff, RZ, 0xc0, !PT ;  /* 0x000000ffb1ff7812 */ /* 0x000fc6000780c0ff */
[----:B------:R-:W-:-:S05]  /*4890*/  FMUL.FTZ R8, R8, UR16 ;  /* 0x0000001008087c20 */ /* 0x000fca0008410000 */
[----:B------:R-:W-:-:S04]  /*48a0*/  FSEL R8, R8, RZ, P0 ;  /* 0x000000ff08087208 */ /* 0x000fc80000000000 */
[----:B------:R-:W-:-:S04]  /*48b0*/  F2FP.BF16.F32.PACK_AB R8, RZ, R8 ;  /* 0x00000008ff08723e */ /* 0x000fc800000010ff */
[----:B------:R-:W-:-:S07]  /*48c0*/  PRMT R154, R8, 0x7610, R154 ;  /* 0x00007610089a7816 */ /* 0x000fce000000009a */
.L_x_5229:
[----:B------:R-:W-:Y:S05]  /*48d0*/  @!P5 BRA `(.L_x_5230) ;  /* 0x000000000018d947 */ /* 0x000fea0003800000 */
[----:B------:R-:W-:Y:S01]  /*48e0*/  FMUL.FTZ R8, R81, UR17 ;  /* 0x0000001151087c20 */ /* 0x000fe20008410000 */
[----:B------:R-:W-:-:S03]  /*48f0*/  LOP3.LUT P0, RZ, R177, 0xff00, RZ, 0xc0, !PT ;  /* 0x0000ff00b1ff7812 */ /* 0x000fc6000780c0ff */
[----:B------:R-:W-:-:S05]  /*4900*/  FMUL.FTZ R8, R8, UR16 ;  /* 0x0000001008087c20 */ /* 0x000fca0008410000 */
[----:B------:R-:W-:-:S04]  /*4910*/  FSEL R8, R8, RZ, P0 ;  /* 0x000000ff08087208 */ /* 0x000fc80000000000 */
[----:B------:R-:W-:-:S04]  /*4920*/  F2FP.BF16.F32.PACK_AB R8, RZ, R8 ;  /* 0x00000008ff08723e */ /* 0x000fc800000010ff */
[----:B------:R-:W-:-:S07]  /*4930*/  PRMT R154, R154, 0x5410, R8 ;  /* 0x000054109a9a7816 */ /* 0x000fce0000000008 */
.L_x_5230:
[----:B------:R-:W-:Y:S05]  /*4940*/  @!P5 BRA `(.L_x_5231) ;  /* 0x000000000018d947 */ /* 0x000fea0003800000 */
[----:B------:R-:W-:Y:S01]  /*4950*/  FMUL.FTZ R8, R82, UR17 ;  /* 0x0000001152087c20 */ /* 0x000fe20008410000 */
[----:B------:R-:W-:-:S03]  /*4960*/  LOP3.LUT P0, RZ, R177, 0xff0000, RZ, 0xc0, !PT ;  /* 0x00ff0000b1ff7812 */ /* 0x000fc6000780c0ff */
[----:B------:R-:W-:-:S05]  /*4970*/  FMUL.FTZ R8, R8, UR16 ;  /* 0x0000001008087c20 */ /* 0x000fca0008410000 */
[----:B------:R-:W-:-:S04]  /*4980*/  FSEL R8, R8, RZ, P0 ;  /* 0x000000ff08087208 */ /* 0x000fc80000000000 */
[----:B------:R-:W-:-:S04]  /*4990*/  F2FP.BF16.F32.PACK_AB R8, RZ, R8 ;  /* 0x00000008ff08723e */ /* 0x000fc800000010ff */
[----:B------:R-:W-:-:S07]  /*49a0*/  PRMT R155, R8, 0x7610, R155 ;  /* 0x00007610089b7816 */ /* 0x000fce000000009b */
.L_x_5231:
[----:B------:R-:W-:Y:S05]  /*49b0*/  @!P5 BRA `(.L_x_5232) ;  /* 0x000000100094d947 */ /* 0x000fea0003800000 */
        /* <DEDUP_REMOVED lines=8> */
.L_x_5224:
[----:B------:R-:W-:Y:S05]  /*4a40*/  @!P5 BRA `(.L_x_5233) ;  /* 0x000000000028d947 */ /* 0x000fea0003800000 */
[----:B0-----:R-:W-:Y:S01]  /*4a50*/  @P4 FFMA.FTZ R9, R21, R158, R163 ;  /* 0x0000009e15094223 */ /* 0x001fe200000100a3 */
        /* <DEDUP_REMOVED lines=9> */
.L_x_5233:
        /* <DEDUP_REMOVED lines=11> */
.L_x_5234:
        /* <DEDUP_REMOVED lines=11> */
.L_x_5235:
        /* <DEDUP_REMOVED lines=11> */
.L_x_5236:
[----:B------:R-:W-:Y:S05]  /*4d00*/  @!P5 BRA `(.L_x_5237) ;  /* 0x000000000028d947 */ /* 0x000fea0003800000 */
[----:B0-----:R-:W-:Y:S01]  /*4d10*/  @P4 FFMA.FTZ R9, R29, R158, R163 ;  /* 0x0000009e1d094223 */ /* 0x001fe200000100a3 */
        /* <DEDUP_REMOVED lines=9> */
.L_x_5237:
        /* <DEDUP_REMOVED lines=11> */
.L_x_5238:
        /* <DEDUP_REMOVED lines=11> */
.L_x_5239:
[----:B------:R-:W-:Y:S05]  /*4f10*/  @!P5 BRA `(.L_x_5232) ;  /* 0x0000000c003cd947 */ /* 0x000fea0003800000 */
[----:B0-----:R-:W-:Y:S01]  /*4f20*/  @P4 FFMA.FTZ R156, R168, R158, R163 ;  /* 0x0000009ea89c4223 */ /* 0x001fe200000100a3 */
        /* <DEDUP_REMOVED lines=11> */
.L_x_5223:
        /* <DEDUP_REMOVED lines=37> */
[----:B------:R-:W-:Y:S01]  /*5230*/  MOV R82, R148 ;  /* 0x0000009400527202 */ /* 0x000fe20000000f00 */
[----:B------:R-:W-:Y:S06]  /*5240*/  @!P5 BRA `(.L_x_5241) ;  /* 0x000000000018d947 */ /* 0x000fec0003800000 */
[----:B------:R-:W-:Y:S01]  /*5250*/  FMUL.FTZ R8, R156, UR17 ;  /* 0x000000119c087c20 */ /* 0x000fe20008410000 */
[----:B-----5:R-:W-:-:S03]  /*5260*/  LOP3.LUT P0, RZ, R176, 0xff, RZ, 0xc0, !PT ;  /* 0x000000ffb0ff7812 */ /* 0x020fc6000780c0ff */
[----:B------:R-:W-:-:S05]  /*5270*/  FMUL.FTZ R8, R8, UR16 ;  /* 0x0000001008087c20 */ /* 0x000fca0008410000 */
[----:B------:R-:W-:-:S04]  /*5280*/  FSEL R8, R8, RZ, P0 ;  /* 0x000000ff08087208 */ /* 0x000fc80000000000 */
[----:B------:R-:W-:-:S04]  /*5290*/  F2FP.BF16.F32.PACK_AB R8, RZ, R8 ;  /* 0x00000008ff08723e */ /* 0x000fc800000010ff */
[----:B------:R-:W-:-:S07]  /*52a0*/  PRMT R152, R8, 0x7610, R152 ;  /* 0x0000761008987816 */ /* 0x000fce0000000098 */
.L_x_5241:
[----:B------:R-:W-:Y:S05]  /*52b0*/  @!P5 BRA `(.L_x_5242) ;  /* 0x000000000018d947 */ /* 0x000fea0003800000 */
[----:B------:R-:W-:Y:S01]  /*52c0*/  FMUL.FTZ R8, R9, UR17 ;  /* 0x0000001109087c20 */ /* 0x000fe20008410000 */
[----:B-----5:R-:W-:-:S03]  /*52d0*/  LOP3.LUT P0, RZ, R176, 0xff00, RZ, 0xc0, !PT ;  /* 0x0000ff00b0ff7812 */ /* 0x020fc6000780c0ff */
[----:B------:R-:W-:-:S05]  /*52e0*/  FMUL.FTZ R8, R8, UR16 ;  /* 0x0000001008087c20 */ /* 0x000fca0008410000 */
[----:B------:R-:W-:-:S04]  /*52f0*/  FSEL R8, R8, RZ, P0 ;  /* 0x000000ff08087208 */ /* 0x000fc80000000000 */
[----:B------:R-:W-:-:S04]  /*5300*/  F2FP.BF16.F32.PACK_AB R8, RZ, R8 ;  /* 0x00000008ff08723e */ /* 0x000fc800000010ff */
[----:B------:R-:W-:-:S07]  /*5310*/  PRMT R152, R152, 0x5410, R8 ;  /* 0x0000541098987816 */ /* 0x000fce0000000008 */
.L_x_5242:
[----:B------:R-:W-:Y:S05]  /*5320*/  @!P5 BRA `(.L_x_5243) ;  /* 0x000000000018d947 */ /* 0x000fea0003800000 */
[----:B------:R-:W-:Y:S01]  /*5330*/  FMUL.FTZ R8, R150, UR17 ;  /* 0x0000001196087c20 */ /* 0x000fe20008410000 */
[----:B-----5:R-:W-:-:S03]  /*5340*/  LOP3.LUT P0, RZ, R176, 0xff0000, RZ, 0xc0, !PT ;  /* 0x00ff0000b0ff7812 */ /* 0x020fc6000780c0ff */
[----:B------:R-:W-:-:S05]  /*5350*/  FMUL.FTZ R8, R8, UR16 ;  /* 0x0000001008087c20 */ /* 0x000fca0008410000 */
[----:B------:R-:W-:-:S04]  /*5360*/  FSEL R8, R8, RZ, P0 ;  /* 0x000000ff08087208 */ /* 0x000fc80000000000 */
[----:B------:R-:W-:-:S04]  /*5370*/  F2FP.BF16.F32.PACK_AB R8, RZ, R8 ;  /* 0x00000008ff08723e */ /* 0x000fc800000010ff */
[----:B------:R-:W-:-:S07]  /*5380*/  PRMT R153, R8, 0x7610, R153 ;  /* 0x0000761008997816 */ /* 0x000fce0000000099 */
.L_x_5243:
[----:B------:R-:W-:Y:S05]  /*5390*/  @!P5 BRA `(.L_x_5244) ;  /* 0x000000000018d947 */ /* 0x000fea0003800000 */
[----:B------:R-:W-:Y:S01]  /*53a0*/  FMUL.FTZ R8, R151, UR17 ;  /* 0x0000001197087c20 */ /* 0x000fe20008410000 */
[----:B-----5:R-:W-:-:S03]  /*53b0*/  LOP3.LUT P0, RZ, R176, 0xff000000, RZ, 0xc0, !PT ;  /* 0xff000000b0ff7812 */ /* 0x020fc6000780c0ff */
[----:B------:R-:W-:-:S05]  /*53c0*/  FMUL.FTZ R8, R8, UR16 ;  /* 0x0000001008087c20 */ /* 0x000fca0008410000 */
[----:B------:R-:W-:-:S04]  /*53d0*/  FSEL R8, R8, RZ, P0 ;  /* 0x000000ff08087208 */ /* 0x000fc80000000000 */
[----:B------:R-:W-:-:S04]  /*53e0*/  F2FP.BF16.F32.PACK_AB R8, RZ, R8 ;  /* 0x00000008ff08723e */ /* 0x000fc800000010ff */
[----:B------:R-:W-:-:S07]  /*53f0*/  PRMT R153, R153, 0x5410, R8 ;  /* 0x0000541099997816 */ /* 0x000fce0000000008 */
.L_x_5244:
[----:B------:R-:W-:Y:S05]  /*5400*/  @!P5 BRA `(.L_x_5245) ;  /* 0x000000000018d947 */ /* 0x000fea0003800000 */
[----:B------:R-:W-:Y:S01]  /*5410*/  FMUL.FTZ R8, R80, UR17 ;  /* 0x0000001150087c20 */ /* 0x000fe20008410000 */
[----:B-----5:R-:W-:-:S03]  /*5420*/  LOP3.LUT P0, RZ, R177, 0xff, RZ, 0xc0, !PT ;  /* 0x000000ffb1ff7812 */ /* 0x020fc6000780c0ff */
[----:B------:R-:W-:-:S05]  /*5430*/  FMUL.FTZ R8, R8, UR16 ;  /* 0x0000001008087c20 */ /* 0x000fca0008410000 */
[----:B------:R-:W-:-:S04]  /*5440*/  FSEL R8, R8, RZ, P0 ;  /* 0x000000ff08087208 */ /* 0x000fc80000000000 */
[----:B------:R-:W-:-:S04]  /*5450*/  F2FP.BF16.F32.PACK_AB R8, RZ, R8 ;  /* 0x00000008ff08723e */ /* 0x000fc800000010ff */
[----:B------:R-:W-:-:S07]  /*5460*/  PRMT R154, R8, 0x7610, R154 ;  /* 0x00007610089a7816 */ /* 0x000fce000000009a */
.L_x_5245:
[----:B------:R-:W-:Y:S05]  /*5470*/  @!P5 BRA `(.L_x_5246) ;  /* 0x000000000018d947 */ /* 0x000fea0003800000 */
[----:B------:R-:W-:Y:S01]  /*5480*/  FMUL.FTZ R8, R81, UR17 ;  /* 0x0000001151087c20 */ /* 0x000fe20008410000 */
[----:B-----5:R-:W-:-:S03]  /*5490*/  LOP3.LUT P0, RZ, R177, 0xff00, RZ, 0xc0, !PT ;  /* 0x0000ff00b1ff7812 */ /* 0x020fc6000780c0ff */
[----:B------:R-:W-:-:S05]  /*54a0*/  FMUL.FTZ R8, R8, UR16 ;  /* 0x0000001008087c20 */ /* 0x000fca0008410000 */
[----:B------:R-:W-:-:S04]  /*54b0*/  FSEL R8, R8, RZ, P0 ;  /* 0x000000ff08087208 */ /* 0x000fc80000000000 */
[----:B------:R-:W-:-:S04]  /*54c0*/  F2FP.BF16.F32.PACK_AB R8, RZ, R8 ;  /* 0x00000008ff08723e */ /* 0x000fc800000010ff */
[----:B------:R-:W-:-:S07]  /*54d0*/  PRMT R154, R154, 0x5410, R8 ;  /* 0x000054109a9a7816 */ /* 0x000fce0000000008 */
.L_x_5246:
[----:B------:R-:W-:Y:S05]  /*54e0*/  @!P5 BRA `(.L_x_5247) ;  /* 0x000000000018d947 */ /* 0x000fea0003800000 */
[----:B------:R-:W-:Y:S01]  /*54f0*/  FMUL.FTZ R8, R148, UR17 ;  /* 0x0000001194087c20 */ /* 0x000fe20008410000 */
[----:B-----5:R-:W-:-:S03]  /*5500*/  LOP3.LUT P0, RZ, R177, 0xff0000, RZ, 0xc0, !PT ;  /* 0x00ff0000b1ff7812 */ /* 0x020fc6000780c0ff */
[----:B------:R-:W-:-:S05]  /*5510*/  FMUL.FTZ R8, R8, UR16 ;  /* 0x0000001008087c20 */ /* 0x000fca0008410000 */
[----:B------:R-:W-:-:S04]  /*5520*/  FSEL R8, R8, RZ, P0 ;  /* 0x000000ff08087208 */ /* 0x000fc80000000000 */
[----:B------:R-:W-:-:S04]  /*5530*/  F2FP.BF16.F32.PACK_AB R8, RZ, R8 ;  /* 0x00000008ff08723e */ /* 0x000fc800000010ff */
[----:B------:R-:W-:-:S07]  /*5540*/  PRMT R155, R8, 0x7610, R155 ;  /* 0x00007610089b7816 */ /* 0x000fce000000009b */
.L_x_5247:
        /* <DEDUP_REMOVED lines=11> */
.L_x_5240:
        /* <DEDUP_REMOVED lines=12> */
.L_x_5248:
        /* <DEDUP_REMOVED lines=12> */
.L_x_5249:
        /* <DEDUP_REMOVED lines=12> */
.L_x_5250:
        /* <DEDUP_REMOVED lines=12> */
.L_x_5251:
        /* <DEDUP_REMOVED lines=12> */
.L_x_5252:
        /* <DEDUP_REMOVED lines=12> */
.L_x_5253:
        /* <DEDUP_REMOVED lines=12> */
.L_x_5254:
        /* <DEDUP_REMOVED lines=13> */
.L_x_5232:
[----:B0-----:R-:W0:Y:S08]  /*5c10*/  @P6 LDC.64 R156, c[0x0][0x478] ;  /* 0x00011e00ff9c6b82 */ /* 0x001e300000000a00 */
        /* <DEDUP_REMOVED lines=8> */
.L_x_5222:
[----:B------:R-:W-:Y:S05]  /*5ca0*/  BSYNC.RECONVERGENT B0 ;  /* 0x0000000000007941 */ /* 0x000fea0003800200 */
.L_x_5221:
        /* <DEDUP_REMOVED lines=9> */
[-C--:B0-2---:R-:W-:Y:S01]  /*5d40*/  @P4 FFMA.FTZ R8, R172, R158.reuse, R163 ;  /* 0x0000009eac084223 */ /* 0x085fe200000100a3 */
[----:B-----5:R-:W-:Y:S02]  /*5d50*/  IMAD.MOV.U32 R149, RZ, RZ, R133 ;  /* 0x000000ffff957224 */ /* 0x020fe400078e0085 */
        /* <DEDUP_REMOVED lines=37> */
.L_x_5259:
[----:B------:R-:W-:Y:S05]  /*5fb0*/  @!P5 BRA `(.L_x_5260) ;  /* 0x000000000018d947 */ /* 0x000fea0003800000 */
[----:B------:R-:W-:Y:S01]  /*5fc0*/  FMUL.FTZ R8, R149, UR17 ;  /* 0x0000001195087c20 */ /* 0x000fe20008410000 */
[----:B------:R-:W-:-:S03]  /*5fd0*/  LOP3.LUT P0, RZ, R174, 0xff00, RZ, 0xc0, !PT ;  /* 0x0000ff00aeff7812 */ /* 0x000fc6000780c0ff */
[----:B------:R-:W-:-:S05]  /*5fe0*/  FMUL.FTZ R8, R8, UR16 ;  /* 0x0000001008087c20 */ /* 0x000fca0008410000 */
[----:B------:R-:W-:-:S04]  /*5ff0*/  FSEL R8, R8, RZ, P0 ;  /* 0x000000ff08087208 */ /* 0x000fc80000000000 */
[----:B------:R-:W-:-:S04]  /*6000*/  F2FP.BF16.F32.PACK_AB R8, RZ, R8 ;  /* 0x00000008ff08723e */ /* 0x000fc800000010ff */
[----:B------:R-:W-:-:S07]  /*6010*/  PRMT R152, R152, 0x5410, R8 ;  /* 0x0000541098987816 */ /* 0x000fce0000000008 */
.L_x_5260:
[----:B------:R-:W-:Y:S05]  /*6020*/  @!P5 BRA `(.L_x_5261) ;  /* 0x000000000018d947 */ /* 0x000fea0003800000 */
[----:B------:R-:W-:Y:S01]  /*6030*/  FMUL.FTZ R8, R150, UR17 ;  /* 0x0000001196087c20 */ /* 0x000fe20008410000 */
[----:B------:R-:W-:-:S03]  /*6040*/  LOP3.LUT P0, RZ, R174, 0xff0000, RZ, 0xc0, !PT ;  /* 0x00ff0000aeff7812 */ /* 0x000fc6000780c0ff */
[----:B------:R-:W-:-:S05]  /*6050*/  FMUL.FTZ R8, R8, UR16 ;  /* 0x0000001008087c20 */ /* 0x000fca0008410000 */
[----:B------:R-:W-:-:S04]  /*6060*/  FSEL R8, R8, RZ, P0 ;  /* 0x000000ff08087208 */ /* 0x000fc80000000000 */
[----:B------:R-:W-:-:S04]  /*6070*/  F2FP.BF16.F32.PACK_AB R8, RZ, R8 ;  /* 0x00000008ff08723e */ /* 0x000fc800000010ff */
[----:B------:R-:W-:-:S07]  /*6080*/  PRMT R153, R8, 0x7610, R153 ;  /* 0x0000761008997816 */ /* 0x000fce0000000099 */
.L_x_5261:
[----:B------:R-:W-:Y:S05]  /*6090*/  @!P5 BRA `(.L_x_5262) ;  /* 0x000000000018d947 */ /* 0x000fea0003800000 */
[----:B------:R-:W-:Y:S01]  /*60a0*/  FMUL.FTZ R8, R151, UR17 ;  /* 0x0000001197087c20 */ /* 0x000fe20008410000 */
[----:B------:R-:W-:-:S03]  /*60b0*/  LOP3.LUT P0, RZ, R174, 0xff000000, RZ, 0xc0, !PT ;  /* 0xff000000aeff7812 */ /* 0x000fc6000780c0ff */
[----:B------:R-:W-:-:S05]  /*60c0*/  FMUL.FTZ R8, R8, UR16 ;  /* 0x0000001008087c20 */ /* 0x000fca0008410000 */
[----:B------:R-:W-:-:S04]  /*60d0*/  FSEL R8, R8, RZ, P0 ;  /* 0x000000ff08087208 */ /* 0x000fc80000000000 */
[----:B------:R-:W-:-:S04]  /*60e0*/  F2FP.BF16.F32.PACK_AB R8, RZ, R8 ;  /* 0x00000008ff08723e */ /* 0x000fc800000010ff */
[----:B------:R-:W-:-:S07]  /*60f0*/  PRMT R153, R153, 0x5410, R8 ;  /* 0x0000541099997816 */ /* 0x000fce0000000008 */
.L_x_5262:
[----:B------:R-:W-:Y:S05]  /*6100*/  @!P5 BRA `(.L_x_5263) ;  /* 0x000000000018d947 */ /* 0x000fea0003800000 */
[----:B------:R-:W-:Y:S01]  /*6110*/  FMUL.FTZ R8, R80, UR17 ;  /* 0x0000001150087c20 */ /* 0x000fe20008410000 */
[----:B------:R-:W-:-:S03]  /*6120*/  LOP3.LUT P0, RZ, R175, 0xff, RZ, 0xc0, !PT ;  /* 0x000000ffafff7812 */ /* 0x000fc6000780c0ff */
[----:B------:R-:W-:-:S05]  /*6130*/  FMUL.FTZ R8, R8, UR16 ;  /* 0x0000001008087c20 */ /* 0x000fca0008410000 */
[----:B------:R-:W-:-:S04]  /*6140*/  FSEL R8, R8, RZ, P0 ;  /* 0x000000ff08087208 */ /* 0x000fc80000000000 */
[----:B------:R-:W-:-:S04]  /*6150*/  F2FP.BF16.F32.PACK_AB R8, RZ, R8 ;  /* 0x00000008ff08723e */ /* 0x000fc800000010ff */
[----:B------:R-:W-:-:S07]  /*6160*/  PRMT R154, R8, 0x7610, R154 ;  /* 0x00007610089a7816 */ /* 0x000fce000000009a */
.L_x_5263:
[----:B------:R-:W-:Y:S05]  /*6170*/  @!P5 BRA `(.L_x_5264) ;  /* 0x000000000018d947 */ /* 0x000fea0003800000 */
[----:B------:R-:W-:Y:S01]  /*6180*/  FMUL.FTZ R8, R81, UR17 ;  /* 0x0000001151087c20 */ /* 0x000fe20008410000 */
[----:B------:R-:W-:-:S03]  /*6190*/  LOP3.LUT P0, RZ, R175, 0xff00, RZ, 0xc0, !PT ;  /* 0x0000ff00afff7812 */ /* 0x000fc6000780c0ff */
[----:B------:R-:W-:-:S05]  /*61a0*/  FMUL.FTZ R8, R8, UR16 ;  /* 0x0000001008087c20 */ /* 0x000fca0008410000 */
[----:B------:R-:W-:-:S04]  /*61b0*/  FSEL R8, R8, RZ, P0 ;  /* 0x000000ff08087208 */ /* 0x000fc80000000000 */
[----:B------:R-:W-:-:S04]  /*61c0*/  F2FP.BF16.F32.PACK_AB R8, RZ, R8 ;  /* 0x00000008ff08723e */ /* 0x000fc800000010ff */
[----:B------:R-:W-:-:S07]  /*61d0*/  PRMT R154, R154, 0x5410, R8 ;  /* 0x000054109a9a7816 */ /* 0x000fce0000000008 */
.L_x_5264:
[----:B------:R-:W-:Y:S05]  /*61e0*/  @!P5 BRA `(.L_x_5265) ;  /* 0x000000000018d947 */ /* 0x000fea0003800000 */
[----:B------:R-:W-:Y:S01]  /*61f0*/  FMUL.FTZ R8, R82, UR17 ;  /* 0x0000001152087c20 */ /* 0x000fe20008410000 */
[----:B------:R-:W-:-:S03]  /*6200*/  LOP3.LUT P0, RZ, R175, 0xff0000, RZ, 0xc0, !PT ;  /* 0x00ff0000afff7812 */ /* 0x000fc6000780c0ff */
[----:B------:R-:W-:-:S05]  /*6210*/  FMUL.FTZ R8, R8, UR16 ;  /* 0x0000001008087c20 */ /* 0x000fca0008410000 */
[----:B------:R-:W-:-:S04]  /*6220*/  FSEL R8, R8, RZ, P0 ;  /* 0x000000ff08087208 */ /* 0x000fc80000000000 */
[----:B------:R-:W-:-:S04]  /*6230*/  F2FP.BF16.F32.PACK_AB R8, RZ, R8 ;  /* 0x00000008ff08723e */ /* 0x000fc800000010ff */
[----:B------:R-:W-:-:S07]  /*6240*/  PRMT R155, R8, 0x7610, R155 ;  /* 0x00007610089b7816 */ /* 0x000fce000000009b */
.L_x_5265:
        /* <DEDUP_REMOVED lines=9> */
.L_x_5258:
[----:B------:R-:W-:Y:S05]  /*62e0*/  @!P5 BRA `(.L_x_5267) ;  /* 0x000000000028d947 */ /* 0x000fea0003800000 */
[----:B0-2---:R-:W-:Y:S01]  /*62f0*/  @P4 FFMA.FTZ R9, R173, R158, R163 ;  /* 0x0000009ead094223 */ /* 0x005fe200000100a3 */
        /* <DEDUP_REMOVED lines=9> */
.L_x_5267:
[----:B------:R-:W-:Y:S05]  /*6390*/  @!P5 BRA `(.L_x_5268) ;  /* 0x000000000028d947 */ /* 0x000fea0003800000 */
[----:B0-2---:R-:W-:Y:S01]  /*63a0*/  @P4 FFMA.FTZ R156, R172, R158, R163 ;  /* 0x0000009eac9c4223 */ /* 0x005fe200000100a3 */
        /* <DEDUP_REMOVED lines=9> */
.L_x_5268:
        /* <DEDUP_REMOVED lines=11> */
.L_x_5269:
        /* <DEDUP_REMOVED lines=11> */
.L_x_5270:
        /* <DEDUP_REMOVED lines=11> */
.L_x_5271:
        /* <DEDUP_REMOVED lines=11> */
.L_x_5272:
        /* <DEDUP_REMOVED lines=11> */
.L_x_5273:
[----:B------:R-:W-:Y:S05]  /*67b0*/  @!P5 BRA `(.L_x_5266) ;  /* 0x0000000c003cd947 */ /* 0x000fea0003800000 */
[----:B0-2---:R-:W-:Y:S01]  /*67c0*/  @P4 FFMA.FTZ R156, R192, R158, R163 ;  /* 0x0000009ec09c4223 */ /* 0x005fe200000100a3 */
        /* <DEDUP_REMOVED lines=11> */
.L_x_5257:
        /* <DEDUP_REMOVED lines=45> */
.L_x_5275:
[----:B------:R-:W-:Y:S05]  /*6b50*/  @!P5 BRA `(.L_x_5276) ;  /* 0x000000000018d947 */ /* 0x000fea0003800000 */
[----:B------:R-:W-:Y:S01]  /*6b60*/  FMUL.FTZ R8, R9, UR17 ;  /* 0x0000001109087c20 */ /* 0x000fe20008410000 */
[----:B-----5:R-:W-:-:S03]  /*6b70*/  LOP3.LUT P0, RZ, R174, 0xff00, RZ, 0xc0, !PT ;  /* 0x0000ff00aeff7812 */ /* 0x020fc6000780c0ff */
[----:B------:R-:W-:-:S05]  /*6b80*/  FMUL.FTZ R8, R8, UR16 ;  /* 0x0000001008087c20 */ /* 0x000fca0008410000 */
[----:B------:R-:W-:-:S04]  /*6b90*/  FSEL R8, R8, RZ, P0 ;  /* 0x000000ff08087208 */ /* 0x000fc80000000000 */
[----:B------:R-:W-:-:S04]  /*6ba0*/  F2FP.BF16.F32.PACK_AB R8, RZ, R8 ;  /* 0x00000008ff08723e */ /* 0x000fc800000010ff */
[----:B------:R-:W-:-:S07]  /*6bb0*/  PRMT R152, R152, 0x5410, R8 ;  /* 0x0000541098987816 */ /* 0x000fce0000000008 */
.L_x_5276:
[----:B------:R-:W-:Y:S05]  /*6bc0*/  @!P5 BRA `(.L_x_5277) ;  /* 0x000000000018d947 */ /* 0x000fea0003800000 */
[----:B------:R-:W-:Y:S01]  /*6bd0*/  FMUL.FTZ R8, R150, UR17 ;  /* 0x0000001196087c20 */ /* 0x000fe20008410000 */
[----:B-----5:R-:W-:-:S03]  /*6be0*/  LOP3.LUT P0, RZ, R174, 0xff0000, RZ, 0xc0, !PT ;  /* 0x00ff0000aeff7812 */ /* 0x020fc6000780c0ff */
[----:B------:R-:W-:-:S05]  /*6bf0*/  FMUL.FTZ R8, R8, UR16 ;  /* 0x0000001008087c20 */ /* 0x000fca0008410000 */
[----:B------:R-:W-:-:S04]  /*6c00*/  FSEL R8, R8, RZ, P0 ;  /* 0x000000ff08087208 */ /* 0x000fc80000000000 */
[----:B------:R-:W-:-:S04]  /*6c10*/  F2FP.BF16.F32.PACK_AB R8, RZ, R8 ;  /* 0x00000008ff08723e */ /* 0x000fc800000010ff */
[----:B------:R-:W-:-:S07]  /*6c20*/  PRMT R153, R8, 0x7610, R153 ;  /* 0x0000761008997816 */ /* 0x000fce0000000099 */
.L_x_5277:
[----:B------:R-:W-:Y:S05]  /*6c30*/  @!P5 BRA `(.L_x_5278) ;  /* 0x000000000018d947 */ /* 0x000fea0003800000 */
[----:B------:R-:W-:Y:S01]  /*6c40*/  FMUL.FTZ R8, R151, UR17 ;  /* 0x0000001197087c20 */ /* 0x000fe20008410000 */
[----:B-----5:R-:W-:-:S03]  /*6c50*/  LOP3.LUT P0, RZ, R174, 0xff000000, RZ, 0xc0, !PT ;  /* 0xff000000aeff7812 */ /* 0x020fc6000780c0ff */
[----:B------:R-:W-:-:S05]  /*6c60*/  FMUL.FTZ R8, R8, UR16 ;  /* 0x0000001008087c20 */ /* 0x000fca0008410000 */
[----:B------:R-:W-:-:S04]  /*6c70*/  FSEL R8, R8, RZ, P0 ;  /* 0x000000ff08087208 */ /* 0x000fc80000000000 */
[----:B------:R-:W-:-:S04]  /*6c80*/  F2FP.BF16.F32.PACK_AB R8, RZ, R8 ;  /* 0x00000008ff08723e */ /* 0x000fc800000010ff */
[----:B------:R-:W-:-:S07]  /*6c90*/  PRMT R153, R153, 0x5410, R8 ;  /* 0x0000541099997816 */ /* 0x000fce0000000008 */
.L_x_5278:
[----:B------:R-:W-:Y:S05]  /*6ca0*/  @!P5 BRA `(.L_x_5279) ;  /* 0x000000000018d947 */ /* 0x000fea0003800000 */
[----:B------:R-:W-:Y:S01]  /*6cb0*/  FMUL.FTZ R8, R80, UR17 ;  /* 0x0000001150087c20 */ /* 0x000fe20008410000 */
[----:B-----5:R-:W-:-:S03]  /*6cc0*/  LOP3.LUT P0, RZ, R175, 0xff, RZ, 0xc0, !PT ;  /* 0x000000ffafff7812 */ /* 0x020fc6000780c0ff */
[----:B------:R-:W-:-:S05]  /*6cd0*/  FMUL.FTZ R8, R8, UR16 ;  /* 0x0000001008087c20 */ /* 0x000fca0008410000 */
[----:B------:R-:W-:-:S04]  /*6ce0*/  FSEL R8, R8, RZ, P0 ;  /* 0x000000ff08087208 */ /* 0x000fc80000000000 */
[----:B------:R-:W-:-:S04]  /*6cf0*/  F2FP.BF16.F32.PACK_AB R8, RZ, R8 ;  /* 0x00000008ff08723e */ /* 0x000fc800000010ff */
[----:B------:R-:W-:-:S07]  /*6d00*/  PRMT R154, R8, 0x7610, R154 ;  /* 0x00007610089a7816 */ /* 0x000fce000000009a */
.L_x_5279:
[----:B------:R-:W-:Y:S05]  /*6d10*/  @!P5 BRA `(.L_x_5280) ;  /* 0x000000000018d947 */ /* 0x000fea0003800000 */
[----:B------:R-:W-:Y:S01]  /*6d20*/  FMUL.FTZ R8, R81, UR17 ;  /* 0x0000001151087c20 */ /* 0x000fe20008410000 */
[----:B-----5:R-:W-:-:S03]  /*6d30*/  LOP3.LUT P0, RZ, R175, 0xff00, RZ, 0xc0, !PT ;  /* 0x0000ff00afff7812 */ /* 0x020fc6000780c0ff */
[----:B------:R-:W-:-:S05]  /*6d40*/  FMUL.FTZ R8, R8, UR16 ;  /* 0x0000001008087c20 */ /* 0x000fca0008410000 */
[----:B------:R-:W-:-:S04]  /*6d50*/  FSEL R8, R8, RZ, P0 ;  /* 0x000000ff08087208 */ /* 0x000fc80000000000 */
[----:B------:R-:W-:-:S04]  /*6d60*/  F2FP.BF16.F32.PACK_AB R8, RZ, R8 ;  /* 0x00000008ff08723e */ /* 0x000fc800000010ff */
[----:B------:R-:W-:-:S07]  /*6d70*/  PRMT R154, R154, 0x5410, R8 ;  /* 0x000054109a9a7816 */ /* 0x000fce0000000008 */
.L_x_5280:
[----:B------:R-:W-:Y:S05]  /*6d80*/  @!P5 BRA `(.L_x_5281) ;  /* 0x000000000018d947 */ /* 0x000fea0003800000 */
[----:B------:R-:W-:Y:S01]  /*6d90*/  FMUL.FTZ R8, R148, UR17 ;  /* 0x0000001194087c20 */ /* 0x000fe20008410000 */
[----:B-----5:R-:W-:-:S03]  /*6da0*/  LOP3.LUT P0, RZ, R175, 0xff0000, RZ, 0xc0, !PT ;  /* 0x00ff0000afff7812 */ /* 0x020fc6000780c0ff */
[----:B------:R-:W-:-:S05]  /*6db0*/  FMUL.FTZ R8, R8, UR16 ;  /* 0x0000001008087c20 */ /* 0x000fca0008410000 */
[----:B------:R-:W-:-:S04]  /*6dc0*/  FSEL R8, R8, RZ, P0 ;  /* 0x000000ff08087208 */ /* 0x000fc80000000000 */
[----:B------:R-:W-:-:S04]  /*6dd0*/  F2FP.BF16.F32.PACK_AB R8, RZ, R8 ;  /* 0x00000008ff08723e */ /* 0x000fc800000010ff */
[----:B------:R-:W-:-:S07]  /*6de0*/  PRMT R155, R8, 0x7610, R155 ;  /* 0x00007610089b7816 */ /* 0x000fce000000009b */
.L_x_5281:
[----:B------:R-:W-:Y:S01]  /*6df0*/  MOV R149, R9 ;  /* 0x0000000900957202 */ /* 0x000fe20000000f00 */
[----:B------:R-:W-:Y:S01]  /*6e00*/  IMAD.MOV.U32 R148, RZ, RZ, R156 ;  /* 0x000000ffff947224 */ /* 0x000fe200078e009c */
        /* <DEDUP_REMOVED lines=9> */
.L_x_5274:
        /* <DEDUP_REMOVED lines=12> */
.L_x_5282:
        /* <DEDUP_REMOVED lines=12> */
.L_x_5283:
        /* <DEDUP_REMOVED lines=12> */
.L_x_5284:
        /* <DEDUP_REMOVED lines=12> */
.L_x_5285:
        /* <DEDUP_REMOVED lines=12> */
.L_x_5286:
        /* <DEDUP_REMOVED lines=12> */
.L_x_5287:
        /* <DEDUP_REMOVED lines=12> */
.L_x_5288:
        /* <DEDUP_REMOVED lines=13> */
.L_x_5266:
[----:B0-2---:R-:W0:Y:S08]  /*74b0*/  @P6 LDC.64 R156, c[0x0][0x478] ;  /* 0x00011e00ff9c6b82 */ /* 0x005e300000000a00 */
        /* <DEDUP_REMOVED lines=8> */
.L_x_5256:
[----:B------:R-:W-:Y:S05]  /*7540*/  BSYNC.RECONVERGENT B0 ;  /* 0x0000000000007941 */ /* 0x000fea0003800200 */
.L_x_5255:
[----:B------:R-:W-:Y:S01]  /*7550*/  ISETP.NE.AND P0, PT, R7, RZ, PT ;  /* 0x000000ff0700720c */ /* 0x000fe20003f05270 */
        /* <DEDUP_REMOVED lines=9> */
[-CC-:B0-23--:R-:W-:Y:S01]  /*75f0*/  @P4 FFMA.FTZ R151, R209, R158.reuse, R163.reuse ;  /* 0x0000009ed1974223 */ /* 0x18dfe200000100a3 */
[-CC-:B------:R-:W-:Y:S01]  /*7600*/  @P4 FFMA.FTZ R81, R201, R158.reuse, R163.reuse ;  /* 0x0000009ec9514223 */ /* 0x180fe200000100a3 */
[-CC-:B------:R-:W-:Y:S01]  /*7610*/  @P4 FFMA.FTZ R9, R197, R158.reuse, R163.reuse ;  /* 0x0000009ec5094223 */ /* 0x180fe200000100a3 */
[-CC-:B------:R-:W-:Y:S01]  /*7620*/  @P4 FFMA.FTZ R4, R196, R158.reuse, R163.reuse ;  /* 0x0000009ec4044223 */ /* 0x180fe200000100a3 */
[-CC-:B------:R-:W-:Y:S01]  /*7630*/  @P4 FFMA.FTZ R8, R200, R158.reuse, R163.reuse ;  /* 0x0000009ec8084223 */ /* 0x180fe200000100a3 */
[-CC-:B------:R-:W-:Y:S01]  /*7640*/  @P4 FFMA.FTZ R83, R205, R158.reuse, R163.reuse ;  /* 0x0000009ecd534223 */ /* 0x180fe200000100a3 */
[-C--:B------:R-:W-:Y:S01]  /*7650*/  @P4 FFMA.FTZ R82, R204, R158.reuse, R163 ;  /* 0x0000009ecc524223 */ /* 0x080fe200000100a3 */
[----:B------:R-:W-:Y:S01]  /*7660*/  @P4 FADD.FTZ R151, R206, -R151 ;  /* 0x80000097ce974221 */ /* 0x000fe20000010000 */
[----:B------:R-:W-:Y:S01]  /*7670*/  @P4 FFMA.FTZ R158, R208, R158, R163 ;  /* 0x0000009ed09e4223 */ /* 0x000fe200000100a3 */
[----:B------:R-:W-:Y:S01]  /*7680*/  @P4 FADD.FTZ R81, R198, -R81 ;  /* 0x80000051c6514221 */ /* 0x000fe20000010000 */
[----:B-----5:R-:W-:Y:S01]  /*7690*/  MOV R156, R34 ;  /* 0x00000022009c7202 */ /* 0x020fe20000000f00 */
[----:B------:R-:W-:Y:S01]  /*76a0*/  @P4 FADD.FTZ R9, R194, -R9 ;  /* 0x80000009c2094221 */ /* 0x000fe20000010000 */
[----:B------:R-:W-:Y:S01]  /*76b0*/  @P4 FFMA.FTZ R156, R6, R151, R34 ;  /* 0x00000097069c4223 */ /* 0x000fe20000010022 */
[----:B------:R-:W-:Y:S01]  /*76c0*/  @P4 FADD.FTZ R82, R207, -R82 ;  /* 0x80000052cf524221 */ /* 0x000fe20000010000 */
[----:B------:R-:W-:Y:S01]  /*76d0*/  MOV R150, R38 ;  /* 0x0000002600967202 */ /* 0x000fe20000000f00 */
[----:B------:R-:W-:Y:S01]  /*76e0*/  @P4 FADD.FTZ R4, R199, -R4 ;  /* 0x80000004c7044221 */ /* 0x000fe20000010000 */
[----:B------:R-:W-:Y:S01]  /*76f0*/  @P4 FADD.FTZ R8, R203, -R8 ;  /* 0x80000008cb084221 */ /* 0x000fe20000010000 */
[----:B------:R-:W-:Y:S01]  /*7700*/  @P4 FADD.FTZ R83, R202, -R83 ;  /* 0x80000053ca534221 */ /* 0x000fe20000010000 */
[----:B------:R-:W-:Y:S01]  /*7710*/  @P4 FADD.FTZ R158, R211, -R158 ;  /* 0x8000009ed39e4221 */ /* 0x000fe20000010000 */
[----:B------:R-:W-:Y:S01]  /*7720*/  MOV R148, R36 ;  /* 0x0000002400947202 */ /* 0x000fe20000000f00 */
[C---:B------:R-:W-:Y:S01]  /*7730*/  @P4 FFMA.FTZ R150, R6.reuse, R81, R38 ;  /* 0x0000005106964223 */ /* 0x040fe20000010026 */
[C---:B------:R-:W-:Y:S01]  /*7740*/  @P4 FFMA.FTZ R148, R6.reuse, R9, R36 ;  /* 0x0000000906944223 */ /* 0x040fe20000010024 */
[--C-:B------:R-:W-:Y:S01]  /*7750*/  IMAD.MOV.U32 R81, RZ, RZ, R33.reuse ;  /* 0x000000ffff517224 */ /* 0x100fe200078e0021 */
[----:B------:R-:W-:Y:S01]  /*7760*/  MOV R149, R37 ;  /* 0x0000002500957202 */ /* 0x000fe20000000f00 */
[C---:B------:R-:W-:Y:S01]  /*7770*/  @P4 FFMA.FTZ R81, R6.reuse, R82, R33 ;  /* 0x0000005206514223 */ /* 0x040fe20000010021 */
[----:B------:R-:W-:Y:S01]  /*7780*/  MOV R151, R39 ;  /* 0x0000002700977202 */ /* 0x000fe20000000f00 */
[C---:B------:R-:W-:Y:S01]  /*7790*/  @P4 FFMA.FTZ R149, R6.reuse, R4, R37 ;  /* 0x0000000406954223 */ /* 0x040fe20000010025 */
[----:B------:R-:W-:Y:S01]  /*77a0*/  MOV R80, R32 ;  /* 0x0000002000507202 */ /* 0x000fe20000000f00 */
[C---:B------:R-:W-:Y:S01]  /*77b0*/  @P4 FFMA.FTZ R151, R6.reuse, R8, R39 ;  /* 0x0000000806974223 */ /* 0x040fe20000010027 */
[----:B------:R-:W-:Y:S01]  /*77c0*/  MOV R9, R35 ;  /* 0x0000002300097202 */ /* 0x000fe20000000f00 */
[C---:B------:R-:W-:Y:S01]  /*77d0*/  @P4 FFMA.FTZ R80, R6.reuse, R83, R32 ;  /* 0x0000005306504223 */ /* 0x040fe20000010020 */
[----:B------:R-:W-:Y:S01]  /*77e0*/  @P4 FFMA.FTZ R9, R6, R158, R35 ;  /* 0x0000009e06094223 */ /* 0x000fe20000010023 */
[----:B------:R-:W-:Y:S01]  /*77f0*/  MOV R82, R156 ;  /* 0x0000009c00527202 */ /* 0x000fe20000000f00 */
[----:B------:R-:W-:Y:S06]  /*7800*/  @!P5 BRA `(.L_x_5293) ;  /* 0x000000000018d947 */ /* 0x000fec0003800000 */
[----:B------:R-:W-:Y:S01]  /*7810*/  FMUL.FTZ R4, R148, UR17 ;  /* 0x0000001194047c20 */ /* 0x000fe20008410000 */
[----:B------:R-:W-:-:S03]  /*7820*/  LOP3.LUT P4, RZ, R180, 0xff, RZ, 0xc0, !PT ;  /* 0x000000ffb4ff7812 */ /* 0x000fc6000788c0ff */
[----:B------:R-:W-:-:S05]  /*7830*/  FMUL.FTZ R4, R4, UR16 ;  /* 0x0000001004047c20 */ /* 0x000fca0008410000 */
[----:B------:R-:W-:-:S04]  /*7840*/  FSEL R4, R4, RZ, P4 ;  /* 0x000000ff04047208 */ /* 0x000fc80002000000 */
[----:B------:R-:W-:-:S04]  /*7850*/  F2FP.BF16.F32.PACK_AB R4, RZ, R4 ;  /* 0x00000004ff04723e */ /* 0x000fc800000010ff */
[----:B------:R-:W-:-:S07]  /*7860*/  PRMT R152, R4, 0x7610, R152 ;  /* 0x0000761004987816 */ /* 0x000fce0000000098 */
.L_x_5293:
[----:B------:R-:W-:Y:S05]  /*7870*/  @!P5 BRA `(.L_x_5294) ;  /* 0x000000000018d947 */ /* 0x000fea0003800000 */
[----:B------:R-:W-:Y:S01]  /*7880*/  FMUL.FTZ R4, R149, UR17 ;  /* 0x0000001195047c20 */ /* 0x000fe20008410000 */
[----:B------:R-:W-:-:S03]  /*7890*/  LOP3.LUT P4, RZ, R180, 0xff00, RZ, 0xc0, !PT ;  /* 0x0000ff00b4ff7812 */ /* 0x000fc6000788c0ff */
[----:B------:R-:W-:-:S05]  /*78a0*/  FMUL.FTZ R4, R4, UR16 ;  /* 0x0000001004047c20 */ /* 0x000fca0008410000 */
[----:B------:R-:W-:-:S04]  /*78b0*/  FSEL R4, R4, RZ, P4 ;  /* 0x000000ff04047208 */ /* 0x000fc80002000000 */
[----:B------:R-:W-:-:S04]  /*78c0*/  F2FP.BF16.F32.PACK_AB R4, RZ, R4 ;  /* 0x00000004ff04723e */ /* 0x000fc800000010ff */
[----:B------:R-:W-:-:S07]  /*78d0*/  PRMT R152, R152, 0x5410, R4 ;  /* 0x0000541098987816 */ /* 0x000fce0000000004 */
.L_x_5294:
[----:B------:R-:W-:Y:S05]  /*78e0*/  @!P5 BRA `(.L_x_5295) ;  /* 0x000000000018d947 */ /* 0x000fea0003800000 */
[----:B------:R-:W-:Y:S01]  /*78f0*/  FMUL.FTZ R4, R150, UR17 ;  /* 0x0000001196047c20 */ /* 0x000fe20008410000 */
[----:B------:R-:W-:-:S03]  /*7900*/  LOP3.LUT P4, RZ, R180, 0xff0000, RZ, 0xc0, !PT ;  /* 0x00ff0000b4ff7812 */ /* 0x000fc6000788c0ff */
[----:B------:R-:W-:-:S05]  /*7910*/  FMUL.FTZ R4, R4, UR16 ;  /* 0x0000001004047c20 */ /* 0x000fca0008410000 */
[----:B------:R-:W-:-:S04]  /*7920*/  FSEL R4, R4, RZ, P4 ;  /* 0x000000ff04047208 */ /* 0x000fc80002000000 */
[----:B------:R-:W-:-:S04]  /*7930*/  F2FP.BF16.F32.PACK_AB R4, RZ, R4 ;  /* 0x00000004ff04723e */ /* 0x000fc800000010ff */
[----:B------:R-:W-:-:S07]  /*7940*/  PRMT R153, R4, 0x7610, R153 ;  /* 0x0000761004997816 */ /* 0x000fce0000000099 */
.L_x_5295:
[----:B------:R-:W-:Y:S05]  /*7950*/  @!P5 BRA `(.L_x_5296) ;  /* 0x000000000018d947 */ /* 0x000fea0003800000 */
[----:B------:R-:W-:Y:S01]  /*7960*/  FMUL.FTZ R4, R151, UR17 ;  /* 0x0000001197047c20 */ /* 0x000fe20008410000 */
[----:B------:R-:W-:-:S03]  /*7970*/  LOP3.LUT P4, RZ, R180, 0xff000000, RZ, 0xc0, !PT ;  /* 0xff000000b4ff7812 */ /* 0x000fc6000788c0ff */
[----:B------:R-:W-:-:S05]  /*7980*/  FMUL.FTZ R4, R4, UR16 ;  /* 0x0000001004047c20 */ /* 0x000fca0008410000 */
[----:B------:R-:W-:-:S04]  /*7990*/  FSEL R4, R4, RZ, P4 ;  /* 0x000000ff04047208 */ /* 0x000fc80002000000 */
[----:B------:R-:W-:-:S04]  /*79a0*/  F2FP.BF16.F32.PACK_AB R4, RZ, R4 ;  /* 0x00000004ff04723e */ /* 0x000fc800000010ff */
[----:B------:R-:W-:-:S07]  /*79b0*/  PRMT R153, R153, 0x5410, R4 ;  /* 0x0000541099997816 */ /* 0x000fce0000000004 */
.L_x_5296:
[----:B------:R-:W-:Y:S05]  /*79c0*/  @!P5 BRA `(.L_x_5297) ;  /* 0x000000000018d947 */ /* 0x000fea0003800000 */
[----:B------:R-:W-:Y:S01]  /*79d0*/  FMUL.FTZ R4, R80, UR17 ;  /* 0x0000001150047c20 */ /* 0x000fe20008410000 */
[----:B------:R-:W-:-:S03]  /*79e0*/  LOP3.LUT P4, RZ, R181, 0xff, RZ, 0xc0, !PT ;  /* 0x000000ffb5ff7812 */ /* 0x000fc6000788c0ff */
[----:B------:R-:W-:-:S05]  /*79f0*/  FMUL.FTZ R4, R4, UR16 ;  /* 0x0000001004047c20 */ /* 0x000fca0008410000 */
[----:B------:R-:W-:-:S04]  /*7a00*/  FSEL R4, R4, RZ, P4 ;  /* 0x000000ff04047208 */ /* 0x000fc80002000000 */
[----:B------:R-:W-:-:S04]  /*7a10*/  F2FP.BF16.F32.PACK_AB R4, RZ, R4 ;  /* 0x00000004ff04723e */ /* 0x000fc800000010ff */
[----:B------:R-:W-:-:S07]  /*7a20*/  PRMT R154, R4, 0x7610, R154 ;  /* 0x00007610049a7816 */ /* 0x000fce000000009a */
.L_x_5297:
[----:B------:R-:W-:Y:S05]  /*7a30*/  @!P5 BRA `(.L_x_5298) ;  /* 0x000000000018d947 */ /* 0x000fea0003800000 */
[----:B------:R-:W-:Y:S01]  /*7a40*/  FMUL.FTZ R4, R81, UR17 ;  /* 0x0000001151047c20 */ /* 0x000fe20008410000 */
[----:B------:R-:W-:-:S03]  /*7a50*/  LOP3.LUT P4, RZ, R181, 0xff00, RZ, 0xc0, !PT ;  /* 0x0000ff00b5ff7812 */ /* 0x000fc6000788c0ff */
[----:B------:R-:W-:-:S05]  /*7a60*/  FMUL.FTZ R4, R4, UR16 ;  /* 0x0000001004047c20 */ /* 0x000fca0008410000 */
[----:B------:R-:W-:-:S04]  /*7a70*/  FSEL R4, R4, RZ, P4 ;  /* 0x000000ff04047208 */ /* 0x000fc80002000000 */
[----:B------:R-:W-:-:S04]  /*7a80*/  F2FP.BF16.F32.PACK_AB R4, RZ, R4 ;  /* 0x00000004ff04723e */ /* 0x000fc800000010ff */
[----:B------:R-:W-:-:S07]  /*7a90*/  PRMT R154, R154, 0x5410, R4 ;  /* 0x000054109a9a7816 */ /* 0x000fce0000000004 */
.L_x_5298:
[----:B------:R-:W-:Y:S05]  /*7aa0*/  @!P5 BRA `(.L_x_5299) ;  /* 0x000000000018d947 */ /* 0x000fea0003800000 */
[----:B------:R-:W-:Y:S01]  /*7ab0*/  FMUL.FTZ R4, R156, UR17 ;  /* 0x000000119c047c20 */ /* 0x000fe20008410000 */
[----:B------:R-:W-:-:S03]  /*7ac0*/  LOP3.LUT P4, RZ, R181, 0xff0000, RZ, 0xc0, !PT ;  /* 0x00ff0000b5ff7812 */ /* 0x000fc6000788c0ff */
[----:B------:R-:W-:-:S05]  /*7ad0*/  FMUL.FTZ R4, R4, UR16 ;  /* 0x0000001004047c20 */ /* 0x000fca0008410000 */
[----:B------:R-:W-:-:S04]  /*7ae0*/  FSEL R4, R4, RZ, P4 ;  /* 0x000000ff04047208 */ /* 0x000fc80002000000 */
[----:B------:R-:W-:-:S04]  /*7af0*/  F2FP.BF16.F32.PACK_AB R4, RZ, R4 ;  /* 0x00000004ff04723e */ /* 0x000fc800000010ff */
[----:B------:R-:W-:-:S07]  /*7b00*/  PRMT R155, R4, 0x7610, R155 ;  /* 0x00007610049b7816 */ /* 0x000fce000000009b */
.L_x_5299:
[----:B------:R-:W-:Y:S01]  /*7b10*/  MOV R83, R9 ;  /* 0x0000000900537202 */ /* 0x000fe20000000f00 */
        /* <DEDUP_REMOVED lines=9> */
.L_x_5292:
[----:B------:R-:W-:Y:S05]  /*7bb0*/  @!P5 BRA `(.L_x_5301) ;  /* 0x000000000028d947 */ /* 0x000fea0003800000 */
[----:B0-23--:R-:W-:Y:S01]  /*7bc0*/  @P4 FFMA.FTZ R9, R197, R158, R163 ;  /* 0x0000009ec5094223 */ /* 0x00dfe200000100a3 */
        /* <DEDUP_REMOVED lines=9> */
.L_x_5301:
        /* <DEDUP_REMOVED lines=11> */
.L_x_5302:
        /* <DEDUP_REMOVED lines=11> */
.L_x_5303:
        /* <DEDUP_REMOVED lines=11> */
.L_x_5304:
        /* <DEDUP_REMOVED lines=11> */
.L_x_5305:
[----:B------:R-:W-:Y:S05]  /*7f20*/  @!P5 BRA `(.L_x_5306) ;  /* 0x000000000028d947 */ /* 0x000fea0003800000 */
[----:B0-23--:R-:W-:Y:S01]  /*7f30*/  @P4 FFMA.FTZ R8, R204, R158, R163 ;  /* 0x0000009ecc084223 */ /* 0x00dfe200000100a3 */
        /* <DEDUP_REMOVED lines=9> */
.L_x_5306:
        /* <DEDUP_REMOVED lines=11> */
.L_x_5307:
[----:B------:R-:W-:Y:S05]  /*8080*/  @!P5 BRA `(.L_x_5300) ;  /* 0x0000000c0038d947 */ /* 0x000fea0003800000 */
[----:B------:R-:W-:Y:S01]  /*8090*/  @P4 FFMA.FTZ R158, R208, R158, R163 ;  /* 0x0000009ed09e4223 */ /* 0x000fe200000100a3 */
[----:B-----5:R-:W-:-:S03]  /*80a0*/  MOV R4, R35 ;  /* 0x0000002300047202 */ /* 0x020fc60000000f00 */
        /* <DEDUP_REMOVED lines=10> */
.L_x_5291:
[----:B0-23--:R-:W0:Y:S02]  /*8150*/  LDC.64 R8, c[0x0][0x478] ;  /* 0x00011e00ff087b82 */ /* 0x00de240000000a00 */
[----:B0-----:R-:W-:-:S04]  /*8160*/  ISETP.NE.U32.AND P0, PT, R8, RZ, PT ;  /* 0x000000ff0800720c */ /* 0x001fc80003f05070 */
[----:B------:R-:W-:-:S13]  /*8170*/  ISETP.NE.AND.EX P0, PT, R9, RZ, PT, P0 ;  /* 0x000000ff0900720c */ /* 0x000fda0003f05300 */
[----:B------:R-:W-:Y:S05]  /*8180*/  @!P0 BRA `(.L_x_5308) ;  /* 0x0000000400748947 */ /* 0x000fea0003800000 */
[-CC-:B------:R-:W-:Y:S01]  /*8190*/  FFMA.FTZ R9, R197, R158.reuse, R163.reuse ;  /* 0x0000009ec5097223 */ /* 0x180fe200000100a3 */
[-CC-:B------:R-:W-:Y:S01]  /*81a0*/  FFMA.FTZ R83, R201, R158.reuse, R163.reuse ;  /* 0x0000009ec9537223 */ /* 0x180fe200000100a3 */
[----:B------:R-:W-:Y:S01]  /*81b0*/  ISETP.GT.AND P4, PT, R4, RZ, PT ;  /* 0x000000ff0400720c */ /* 0x000fe20003f84270 */
[-CC-:B------:R-:W-:Y:S01]  /*81c0*/  FFMA.FTZ R165, R209, R158.reuse, R163.reuse ;  /* 0x0000009ed1a57223 */ /* 0x180fe200000100a3 */
[-CC-:B------:R-:W-:Y:S01]  /*81d0*/  FFMA.FTZ R4, R196, R158.reuse, R163.reuse ;  /* 0x0000009ec4047223 */ /* 0x180fe200000100a3 */
[-CC-:B------:R-:W-:Y:S01]  /*81e0*/  FFMA.FTZ R8, R200, R158.reuse, R163.reuse ;  /* 0x0000009ec8087223 */ /* 0x180fe200000100a3 */
[-C--:B------:R-:W-:Y:S01]  /*81f0*/  FFMA.FTZ R151, R205, R158.reuse, R163 ;  /* 0x0000009ecd977223 */ /* 0x080fe200000100a3 */
[----:B------:R-:W-:Y:S01]  /*8200*/  FADD.FTZ R9, R194, -R9 ;  /* 0x80000009c2097221 */ /* 0x000fe20000010000 */
[-C--:B------:R-:W-:Y:S01]  /*8210*/  FFMA.FTZ R80, R204, R158.reuse, R163 ;  /* 0x0000009ecc507223 */ /* 0x080fe200000100a3 */
[----:B------:R-:W-:Y:S01]  /*8220*/  FADD.FTZ R83, R198, -R83 ;  /* 0x80000053c6537221 */ /* 0x000fe20000010000 */
[----:B------:R-:W-:Y:S01]  /*8230*/  FFMA.FTZ R158, R208, R158, R163 ;  /* 0x0000009ed09e7223 */ /* 0x000fe200000100a3 */
[----:B------:R-:W-:Y:S01]  /*8240*/  FADD.FTZ R165, R206, -R165 ;  /* 0x800000a5cea57221 */ /* 0x000fe20000010000 */
[----:B------:R-:W-:Y:S01]  /*8250*/  FADD.FTZ R81, R199, -R4 ;  /* 0x80000004c7517221 */ /* 0x000fe20000010000 */
[----:B------:R-:W-:Y:S01]  /*8260*/  FADD.FTZ R149, R203, -R8 ;  /* 0x80000008cb957221 */ /* 0x000fe20000010000 */
[----:B------:R-:W-:Y:S01]  /*8270*/  FADD.FTZ R151, R202, -R151 ;  /* 0x80000097ca977221 */ /* 0x000fe20000010000 */
[C---:B------:R-:W-:Y:S01]  /*8280*/  FMUL.FTZ R4, R6.reuse, R9 ;  /* 0x0000000906047220 */ /* 0x040fe20000410000 */
        /* <DEDUP_REMOVED lines=25> */
.L_x_5309:
[----:B------:R-:W-:Y:S05]  /*8420*/  @!P5 BRA `(.L_x_5310) ;  /* 0x000000000018d947 */ /* 0x000fea0003800000 */
[----:B------:R-:W-:Y:S01]  /*8430*/  FMUL.FTZ R4, R149, UR17 ;  /* 0x0000001195047c20 */ /* 0x000fe20008410000 */
[----:B-----5:R-:W-:-:S03]  /*8440*/  LOP3.LUT P4, RZ, R180, 0xff00, RZ, 0xc0, !PT ;  /* 0x0000ff00b4ff7812 */ /* 0x020fc6000788c0ff */
[----:B------:R-:W-:-:S05]  /*8450*/  FMUL.FTZ R4, R4, UR16 ;  /* 0x0000001004047c20 */ /* 0x000fca0008410000 */
[----:B------:R-:W-:-:S04]  /*8460*/  FSEL R4, R4, RZ, P4 ;  /* 0x000000ff04047208 */ /* 0x000fc80002000000 */
[----:B------:R-:W-:-:S04]  /*8470*/  F2FP.BF16.F32.PACK_AB R4, RZ, R4 ;  /* 0x00000004ff04723e */ /* 0x000fc800000010ff */
[----:B------:R-:W-:-:S07]  /*8480*/  PRMT R152, R152, 0x5410, R4 ;  /* 0x0000541098987816 */ /* 0x000fce0000000004 */
.L_x_5310:
[----:B------:R-:W-:Y:S05]  /*8490*/  @!P5 BRA `(.L_x_5311) ;  /* 0x000000000018d947 */ /* 0x000fea0003800000 */
[----:B------:R-:W-:Y:S01]  /*84a0*/  FMUL.FTZ R4, R150, UR17 ;  /* 0x0000001196047c20 */ /* 0x000fe20008410000 */
[----:B-----5:R-:W-:-:S03]  /*84b0*/  LOP3.LUT P4, RZ, R180, 0xff0000, RZ, 0xc0, !PT ;  /* 0x00ff0000b4ff7812 */ /* 0x020fc6000788c0ff */
[----:B------:R-:W-:-:S05]  /*84c0*/  FMUL.FTZ R4, R4, UR16 ;  /* 0x0000001004047c20 */ /* 0x000fca0008410000 */
[----:B------:R-:W-:-:S04]  /*84d0*/  FSEL R4, R4, RZ, P4 ;  /* 0x000000ff04047208 */ /* 0x000fc80002000000 */
[----:B------:R-:W-:-:S04]  /*84e0*/  F2FP.BF16.F32.PACK_AB R4, RZ, R4 ;  /* 0x00000004ff04723e */ /* 0x000fc800000010ff */
[----:B------:R-:W-:-:S07]  /*84f0*/  PRMT R153, R4, 0x7610, R153 ;  /* 0x0000761004997816 */ /* 0x000fce0000000099 */
.L_x_5311:
[----:B------:R-:W-:Y:S05]  /*8500*/  @!P5 BRA `(.L_x_5312) ;  /* 0x000000000018d947 */ /* 0x000fea0003800000 */
[----:B------:R-:W-:Y:S01]  /*8510*/  FMUL.FTZ R4, R151, UR17 ;  /* 0x0000001197047c20 */ /* 0x000fe20008410000 */
[----:B-----5:R-:W-:-:S03]  /*8520*/  LOP3.LUT P4, RZ, R180, 0xff000000, RZ, 0xc0, !PT ;  /* 0xff000000b4ff7812 */ /* 0x020fc6000788c0ff */
[----:B------:R-:W-:-:S05]  /*8530*/  FMUL.FTZ R4, R4, UR16 ;  /* 0x0000001004047c20 */ /* 0x000fca0008410000 */
[----:B------:R-:W-:-:S04]  /*8540*/  FSEL R4, R4, RZ, P4 ;  /* 0x000000ff04047208 */ /* 0x000fc80002000000 */
[----:B------:R-:W-:-:S04]  /*8550*/  F2FP.BF16.F32.PACK_AB R4, RZ, R4 ;  /* 0x00000004ff04723e */ /* 0x000fc800000010ff */
[----:B------:R-:W-:-:S07]  /*8560*/  PRMT R153, R153, 0x5410, R4 ;  /* 0x0000541099997816 */ /* 0x000fce0000000004 */
.L_x_5312:
[----:B------:R-:W-:Y:S05]  /*8570*/  @!P5 BRA `(.L_x_5313) ;  /* 0x000000000018d947 */ /* 0x000fea0003800000 */
[----:B------:R-:W-:Y:S01]  /*8580*/  FMUL.FTZ R4, R80, UR17 ;  /* 0x0000001150047c20 */ /* 0x000fe20008410000 */
[----:B-----5:R-:W-:-:S03]  /*8590*/  LOP3.LUT P4, RZ, R181, 0xff, RZ, 0xc0, !PT ;  /* 0x000000ffb5ff7812 */ /* 0x020fc6000788c0ff */
[----:B------:R-:W-:-:S05]  /*85a0*/  FMUL.FTZ R4, R4, UR16 ;  /* 0x0000001004047c20 */ /* 0x000fca0008410000 */
[----:B------:R-:W-:-:S04]  /*85b0*/  FSEL R4, R4, RZ, P4 ;  /* 0x000000ff04047208 */ /* 0x000fc80002000000 */
[----:B------:R-:W-:-:S04]  /*85c0*/  F2FP.BF16.F32.PACK_AB R4, RZ, R4 ;  /* 0x00000004ff04723e */ /* 0x000fc800000010ff */
[----:B------:R-:W-:-:S07]  /*85d0*/  PRMT R154, R4, 0x7610, R154 ;  /* 0x00007610049a7816 */ /* 0x000fce000000009a */
.L_x_5313:
[----:B------:R-:W-:Y:S05]  /*85e0*/  @!P5 BRA `(.L_x_5314) ;  /* 0x000000000018d947 */ /* 0x000fea0003800000 */
[----:B------:R-:W-:Y:S01]  /*85f0*/  FMUL.FTZ R4, R81, UR17 ;  /* 0x0000001151047c20 */ /* 0x000fe20008410000 */
[----:B-----5:R-:W-:-:S03]  /*8600*/  LOP3.LUT P4, RZ, R181, 0xff00, RZ, 0xc0, !PT ;  /* 0x0000ff00b5ff7812 */ /* 0x020fc6000788c0ff */
[----:B------:R-:W-:-:S05]  /*8610*/  FMUL.FTZ R4, R4, UR16 ;  /* 0x0000001004047c20 */ /* 0x000fca0008410000 */
[----:B------:R-:W-:-:S04]  /*8620*/  FSEL R4, R4, RZ, P4 ;  /* 0x000000ff04047208 */ /* 0x000fc80002000000 */
[----:B------:R-:W-:-:S04]  /*8630*/  F2FP.BF16.F32.PACK_AB R4, RZ, R4 ;  /* 0x00000004ff04723e */ /* 0x000fc800000010ff */
[----:B------:R-:W-:-:S07]  /*8640*/  PRMT R154, R154, 0x5410, R4 ;  /* 0x000054109a9a7816 */ /* 0x000fce0000000004 */
.L_x_5314:
[----:B------:R-:W-:Y:S05]  /*8650*/  @!P5 BRA `(.L_x_5315) ;  /* 0x000000000018d947 */ /* 0x000fea0003800000 */
[----:B------:R-:W-:Y:S01]  /*8660*/  FMUL.FTZ R4, R83, UR17 ;  /* 0x0000001153047c20 */ /* 0x000fe20008410000 */
[----:B-----5:R-:W-:-:S03]  /*8670*/  LOP3.LUT P4, RZ, R181, 0xff0000, RZ, 0xc0, !PT ;  /* 0x00ff0000b5ff7812 */ /* 0x020fc6000788c0ff */
[----:B------:R-:W-:-:S05]  /*8680*/  FMUL.FTZ R4, R4, UR16 ;  /* 0x0000001004047c20 */ /* 0x000fca0008410000 */
[----:B------:R-:W-:-:S04]  /*8690*/  FSEL R4, R4, RZ, P4 ;  /* 0x000000ff04047208 */ /* 0x000fc80002000000 */
[----:B------:R-:W-:-:S04]  /*86a0*/  F2FP.BF16.F32.PACK_AB R4, RZ, R4 ;  /* 0x00000004ff04723e */ /* 0x000fc800000010ff */
[----:B------:R-:W-:-:S07]  /*86b0*/  PRMT R155, R4, 0x7610, R155 ;  /* 0x00007610049b7816 */ /* 0x000fce000000009b */
.L_x_5315:
        /* <DEDUP_REMOVED lines=10> */
.L_x_5308:
        /* <DEDUP_REMOVED lines=12> */
.L_x_5316:
        /* <DEDUP_REMOVED lines=12> */
.L_x_5317:
        /* <DEDUP_REMOVED lines=12> */
.L_x_5318:
        /* <DEDUP_REMOVED lines=12> */
.L_x_5319:
        /* <DEDUP_REMOVED lines=12> */
.L_x_5320:
        /* <DEDUP_REMOVED lines=12> */
.L_x_5321:
        /* <DEDUP_REMOVED lines=12> */
.L_x_5322:
        /* <DEDUP_REMOVED lines=13> */
.L_x_5300:
[----:B0-23--:R-:W0:Y:S08]  /*8d70*/  @P0 LDC.64 R156, c[0x0][0x478] ;  /* 0x00011e00ff9c0b82 */ /* 0x00de300000000a00 */
[----:B------:R-:W1:Y:S01]  /*8d80*/  @P5 LDC.64 R8, c[0x0][0x468] ;  /* 0x00011a00ff085b82 */ /* 0x000e620000000a00 */
[----:B0-----:R-:W-:-:S05]  /*8d90*/  @P0 IMAD.WIDE.U32 R156, R161, 0x20, R156 ;  /* 0x00000020a19c0825 */ /* 0x001fca00078e009c */
[----:B------:R4:W-:Y:S01]  /*8da0*/  @P0 STG.E.128 desc[UR10][R156.64], R148 ;  /* 0x000000949c000986 */ /* 0x0009e2000c101d0a */
[----:B-1----:R-:W-:-:S03]  /*8db0*/  @P5 IMAD.WIDE.U32 R8, R159, 0x10, R8 ;  /* 0x000000109f085825 */ /* 0x002fc600078e0008 */
[----:B------:R4:W-:Y:S04]  /*8dc0*/  @P0 STG.E.128 desc[UR10][R156.64+0x10], R80 ;  /* 0x000010509c000986 */ /* 0x0009e8000c101d0a */
[----:B------:R4:W-:Y:S02]  /*8dd0*/  @P5 STG.E.128 desc[UR10][R8.64], R152 ;  /* 0x0000009808005986 */ /* 0x0009e4000c101d0a */
.L_x_5290:
[----:B------:R-:W-:Y:S05]  /*8de0*/  BSYNC.RECONVERGENT B0 ;  /* 0x0000000000007941 */ /* 0x000fea0003800200 */
.L_x_5289:
[----:B0-234-:R-:W0:Y:S01]  /*8df0*/  LDC.64 R8, c[0x0][0x380] ;  /* 0x0000e000ff087b82 */ /* 0x01de220000000a00 */
[----:B------:R-:W-:Y:S01]  /*8e00*/  UPLOP3.LUT UP1, UPT, UPT, UPT, UP1, 0x40, 0x4 ;  /* 0x000000000004789c */ /* 0x000fe20003f2e810 */
[----:B0-----:R-:W-:-:S04]  /*8e10*/  IADD3 R5, PT, PT, R5, R8, RZ ;  /* 0x0000000805057210 */ /* 0x001fc80007ffe0ff */
[----:B------:R-:W-:-:S13]  /*8e20*/  ISETP.GE.AND P0, PT, R5, R9, PT ;  /* 0x000000090500720c */ /* 0x000fda0003f06270 */
[----:B------:R-:W-:Y:S05]  /*8e30*/  @!P0 BRA `(.L_x_5323) ;  /* 0xffffff7800148947 */ /* 0x000fea000383ffff */
.L_x_5174:
[----:B------:R-:W-:Y:S01]  /*8e40*/  ISETP.NE.AND P0, PT, R7, RZ, PT ;  /* 0x000000ff0700720c */ /* 0x000fe20003f05270 */
        /* <DEDUP_REMOVED lines=39> */
.L_x_5324:
        /* <DEDUP_REMOVED lines=12> */
.L_x_15649:


//--------------------- .text._ZN10layer_norm22ln_bwd_finalize_kernelINS_22Kernel_traits_finalizeILj4096E13__nv_bfloat16S2_fS2_fjLb0ELj1024ELj4ENS_18Kernel_traits_baseILj4096ES2_S2_fS2_fjLj1024EEEEELb0ELb1EEEvNS_9BwdParamsE --------------------------
	.section	.text._ZN10layer_norm22ln_bwd_finalize_kernelINS_22Kernel_traits_finalizeILj4096E13__nv_bfloat16S2_fS2_fjLb0ELj1024ELj4ENS_18Kernel_traits_baseILj4096ES2_S2_fS2_fjLj1024EEEEELb0ELb1EEEvNS_9BwdParamsE,"ax",@progbits
	.align	128
        .global         _ZN10layer_norm22ln_bwd_finalize_kernelINS_22Kernel_traits_finalizeILj4096E13__nv_bfloat16S2_fS2_fjLb0ELj1024ELj4ENS_18Kernel_traits_baseILj4096ES2_S2_fS2_fjLj1024EEEEELb0ELb1EEEvNS_9BwdParamsE
        .type           _ZN10layer_norm22ln_bwd_finalize_kernelINS_22Kernel_traits_finalizeILj4096E13__nv_bfloat16S2_fS2_fjLb0ELj1024ELj4ENS_18Kernel_traits_baseILj4096ES2_S2_fS2_fjLj1024EEEEELb0ELb1EEEvNS_9BwdParamsE,@function
        .size           _ZN10layer_norm22ln_bwd_finalize_kernelINS_22Kernel_traits_finalizeILj4096E13__nv_bfloat16S2_fS2_fjLb0ELj1024ELj4ENS_18Kernel_traits_baseILj4096ES2_S2_fS2_fjLj1024EEEEELb0ELb1EEEvNS_9BwdParamsE,(.L_x_15650 - _ZN10layer_norm22ln_bwd_finalize_kernelINS_22Kernel_traits_finalizeILj4096E13__nv_bfloat16S2_fS2_fjLb0ELj1024ELj4ENS_18Kernel_traits_baseILj4096ES2_S2_fS2_fjLj1024EEEEELb0ELb1EEEvNS_9BwdParamsE)
        .other          _ZN10layer_norm22ln_bwd_finalize_kernelINS_22Kernel_traits_finalizeILj4096E13__nv_bfloat16S2_fS2_fjLb0ELj1024ELj4ENS_18Kernel_traits_baseILj4096ES2_S2_fS2_fjLj1024EEEEELb0ELb1EEEvNS_9BwdParamsE,@"STO_CUDA_ENTRY STV_DEFAULT"
_ZN10layer_norm22ln_bwd_finalize_kernelINS_22Kernel_traits_finalizeILj4096E13__nv_bfloat16S2_fS2_fjLb0ELj1024ELj4ENS_18Kernel_traits_baseILj4096ES2_S2_fS2_fjLj1024EEEEELb0ELb1EEEvNS_9BwdParamsE:
.text._ZN10layer_norm22ln_bwd_finalize_kernelINS_22Kernel_traits_finalizeILj4096E13__nv_bfloat16S2_fS2_fjLb0ELj1024ELj4ENS_18Kernel_traits_baseILj4096ES2_S2_fS2_fjLj1024EEEEELb0ELb1EEEvNS_9BwdParamsE:
        /* <DEDUP_REMOVED lines=81> */
.L_x_5329:
        /* <DEDUP_REMOVED lines=118> */
.L_x_5328:
[----:B------:R-:W-:Y:S05]  /*0c70*/  BSYNC.RECONVERGENT B1 ;  /* 0x0000000000017941 */ /* 0x000fea0003800200 */
.L_x_5327:
        /* <DEDUP_REMOVED lines=77> */
.L_x_5331:
[----:B------:R-:W-:Y:S05]  /*1150*/  BSYNC.RECONVERGENT B1 ;  /* 0x0000000000017941 */ /* 0x000fea0003800200 */
.L_x_5330:
        /* <DEDUP_REMOVED lines=38> */
.L_x_5333:
[----:B------:R-:W-:Y:S05]  /*13c0*/  BSYNC.RECONVERGENT B1 ;  /* 0x0000000000017941 */ /* 0x000fea0003800200 */
.L_x_5332:
        /* <DEDUP_REMOVED lines=8> */
.L_x_5334:
        /* <DEDUP_REMOVED lines=10> */
.L_x_5326:
[----:B------:R-:W-:Y:S05]  /*14f0*/  BSYNC.RECONVERGENT B0 ;  /* 0x0000000000007941 */ /* 0x000fea0003800200 */
.L_x_5325:
        /* <DEDUP_REMOVED lines=57> */
.L_x_5335:
        /* <DEDUP_REMOVED lines=15> */
.L_x_15650:


//--------------------- .text._ZN10layer_norm13ln_bwd_kernelINS_13Kernel_traitsI13__nv_bfloat16S2_fS2_fjLj4096ELj1ELj1ELj4ELj16ENS_18Kernel_traits_baseILj4096ES2_S2_fS2_fjLj128EEEEELb1ELb0ELb1ELb1EEEvNS_9BwdParamsE --------------------------
	.section	.text._ZN10layer_norm13ln_bwd_kernelINS_13Kernel_traitsI13__nv_bfloat16S2_fS2_fjLj4096ELj1ELj1ELj4ELj16ENS_18Kernel_traits_baseILj4096ES2_S2_fS2_fjLj128EEEEELb1ELb0ELb1ELb1EEEvNS_9BwdParamsE,"ax",@progbits
	.align	128
        .global         _ZN10layer_norm13ln_bwd_kernelINS_13Kernel_traitsI13__nv_bfloat16S2_fS2_fjLj4096ELj1ELj1ELj4ELj16ENS_18Kernel_traits_baseILj4096ES2_S2_fS2_fjLj128EEEEELb1ELb0ELb1ELb1EEEvNS_9BwdParamsE
        .type           _ZN10layer_norm13ln_bwd_kernelINS_13Kernel_traitsI13__nv_bfloat16S2_fS2_fjLj4096ELj1ELj1ELj4ELj16ENS_18Kernel_traits_baseILj4096ES2_S2_fS2_fjLj128EEEEELb1ELb0ELb1ELb1EEEvNS_9BwdParamsE,@function
        .size           _ZN10layer_norm13ln_bwd_kernelINS_13Kernel_traitsI13__nv_bfloat16S2_fS2_fjLj4096ELj1ELj1ELj4ELj16ENS_18Kernel_traits_baseILj4096ES2_S2_fS2_fjLj128EEEEELb1ELb0ELb1ELb1EEEvNS_9BwdParamsE,(.L_x_15651 - _ZN10layer_norm13ln_bwd_kernelINS_13Kernel_traitsI13__nv_bfloat16S2_fS2_fjLj4096ELj1ELj1ELj4ELj16ENS_18Kernel_traits_baseILj4096ES2_S2_fS2_fjLj128EEEEELb1ELb0ELb1ELb1EEEvNS_9BwdParamsE)
        .other          _ZN10layer_norm13ln_bwd_kernelINS_13Kernel_traitsI13__nv_bfloat16S2_fS2_fjLj4096ELj1ELj1ELj4ELj16ENS_18Kernel_traits_baseILj4096ES2_S2_fS2_fjLj128EEEEELb1ELb0ELb1ELb1EEEvNS_9BwdParamsE,@"STO_CUDA_ENTRY STV_DEFAULT"
_ZN10layer_norm13ln_bwd_kernelINS_13Kernel_traitsI13__nv_bfloat16S2_fS2_fjLj4096ELj1ELj1ELj4ELj16ENS_18Kernel_traits_baseILj4096ES2_S2_fS2_fjLj128EEEEELb1ELb0ELb1ELb1EEEvNS_9BwdParamsE:
.text._ZN10layer_norm13ln_bwd_kernelINS_13Kernel_traitsI13__nv_bfloat16S2_fS2_fjLj4096ELj1ELj1ELj4ELj16ENS_18Kernel_traits_baseILj4096ES2_S2_fS2_fjLj128EEEEELb1ELb0ELb1ELb1EEEvNS_9BwdParamsE:
        /* <DEDUP_REMOVED lines=40> */
[----:B------:R-:W2:Y:S01]  /*0280*/  LDCU.U8 UR14, c[0x0][0x410] ;  /* 0x00008200ff0e77ac */ /* 0x000ea20008000000 */
[----:B------:R-:W3:Y:S01]  /*0290*/  LDCU UR18, c[0x0][0x388] ;  /* 0x00007100ff1277ac */ /* 0x000ee20008000800 */
        /* <DEDUP_REMOVED lines=12> */
.L_x_5470:
        /* <DEDUP_REMOVED lines=12> */
[----:B------:R-:W1:Y:S01]  /*0420*/  LDC R174, c[0x0][0x388] ;  /* 0x0000e200ffae7b82 */ /* 0x000e620000000800 */
[----:B0-----:R-:W-:-:S07]  /*0430*/  IADD3 R3, PT, PT, R206, -0x1, RZ ;  /* 0xffffffffce037810 */ /* 0x001fce0007ffe0ff */
[----:B------:R-:W0:Y:S08]  /*0440*/  LDC.64 R170, c[0x0][0x428] ;  /* 0x00010a00ffaa7b82 */ /* 0x000e300000000a00 */
[----:B------:R-:W2:Y:S01]  /*0450*/  LDC.64 R168, c[0x0][0x3a8] ;  /* 0x0000ea00ffa87b82 */ /* 0x000ea20000000a00 */
[-C--:B-1----:R-:W-:Y:S02]  /*0460*/  IMAD R4, R3, R174.reuse, RZ ;  /* 0x000000ae03047224 */ /* 0x082fe400078e02ff */
[----:B------:R-:W-:-:S03]  /*0470*/  IMAD R2, R207, R174, RZ ;  /* 0x000000aecf027224 */ /* 0x000fc600078e02ff */
[----:B------:R-:W-:Y:S02]  /*0480*/  SHF.R.S32.HI R7, RZ, 0x1f, R4 ;  /* 0x0000001fff077819 */ /* 0x000fe40000011404 */
[----:B------:R-:W-:Y:S02]  /*0490*/  SHF.R.S32.HI R3, RZ, 0x1f, R2 ;  /* 0x0000001fff037819 */ /* 0x000fe40000011402 */
[----:B------:R-:W-:Y:S02]  /*04a0*/  LEA.HI R7, R7, R4, RZ, 0x3 ;  /* 0x0000000407077211 */ /* 0x000fe400078f18ff */
[----:B------:R-:W-:Y:S01]  /*04b0*/  LEA.HI R5, R3, R2, RZ, 0x3 ;  /* 0x0000000203057211 */ /* 0x000fe200078f18ff */
[----:B------:R-:W-:Y:S01]  /*04c0*/  IMAD.WIDE R2, R207, 0x4, R162 ;  /* 0x00000004cf027825 */ /* 0x000fe200078e02a2 */
[-C--:B------:R-:W-:Y:S02]  /*04d0*/  LEA.HI.SX32 R9, R7, R0.reuse, 0x1d ;  /* 0x0000000007097211 */ /* 0x080fe400078feaff */
[----:B------:R-:W-:-:S02]  /*04e0*/  LEA.HI.SX32 R175, R5, R0, 0x1d ;  /* 0x0000000005af7211 */ /* 0x000fc400078feaff */
[----:B------:R-:W3:Y:S01]  /*04f0*/  LDG.E R182, desc[UR12][R2.64] ;  /* 0x0000000c02b67981 */ /* 0x000ee2000c1e1900 */
[----:B0-----:R-:W-:-:S04]  /*0500*/  IMAD.WIDE.U32 R248, R9, 0x10, R170 ;  /* 0x0000001009f87825 */ /* 0x001fc800078e00aa */
[C-C-:B--2---:R-:W-:Y:S02]  /*0510*/  IMAD.WIDE.U32 R4, R175.reuse, 0x20, R168.reuse ;  /* 0x00000020af047825 */ /* 0x144fe400078e00a8 */
[----:B------:R-:W2:Y:S04]  /*0520*/  LDG.E.128 R248, desc[UR12][R248.64] ;  /* 0x0000000cf8f87981 */ /* 0x000ea8000c1e1d00 */
[----:B------:R-:W4:Y:S01]  /*0530*/  LDG.E.128 R164, desc[UR12][R4.64+0x10] ;  /* 0x0000100c04a47981 */ /* 0x000f22000c1e1d00 */
[----:B------:R-:W-:Y:S02]  /*0540*/  IADD3 R177, PT, PT, R175, 0x80, RZ ;  /* 0x00000080afb17810 */ /* 0x000fe40007ffe0ff */
[----:B------:R-:W-:Y:S01]  /*0550*/  IADD3 R21, PT, PT, R9, 0x100, RZ ;  /* 0x0000010009157810 */ /* 0x000fe20007ffe0ff */
[----:B------:R0:W4:Y:S02]  /*0560*/  LDG.E.128 R240, desc[UR12][R4.64] ;  /* 0x0000000c04f07981 */ /* 0x000124000c1e1d00 */
[----:B------:R-:W-:Y:S01]  /*0570*/  IMAD.WIDE.U32 R6, R177, 0x20, R168 ;  /* 0x00000020b1067825 */ /* 0x000fe200078e00a8 */
[----:B------:R-:W-:-:S02]  /*0580*/  IADD3 R157, PT, PT, R9, 0x80, RZ ;  /* 0x00000080099d7810 */ /* 0x000fc40007ffe0ff */
[----:B------:R-:W-:Y:S01]  /*0590*/  IADD3 R179, PT, PT, R175, 0x100, RZ ;  /* 0x00000100afb37810 */ /* 0x000fe20007ffe0ff */
[--C-:B------:R-:W-:Y:S01]  /*05a0*/  IMAD.WIDE.U32 R20, R21, 0x10, R170.reuse ;  /* 0x0000001015147825 */ /* 0x100fe200078e00aa */
[----:B------:R-:W4:Y:S01]  /*05b0*/  LDG.E.128 R160, desc[UR12][R6.64] ;  /* 0x0000000c06a07981 */ /* 0x000f22000c1e1d00 */
[----:B------:R-:W-:Y:S02]  /*05c0*/  IADD3 R181, PT, PT, R175, 0x180, RZ ;  /* 0x00000180afb57810 */ /* 0x000fe40007ffe0ff */
[----:B------:R-:W-:Y:S01]  /*05d0*/  IMAD.WIDE.U32 R156, R157, 0x10, R170 ;  /* 0x000000109d9c7825 */ /* 0x000fe200078e00aa */
[----:B0-----:R-:W-:Y:S01]  /*05e0*/  IADD3 R5, PT, PT, R9, 0x180, RZ ;  /* 0x0000018009057810 */ /* 0x001fe20007ffe0ff */
[----:B------:R-:W4:Y:S02]  /*05f0*/  LDG.E.128 R20, desc[UR12][R20.64] ;  /* 0x0000000c14147981 */ /* 0x000f24000c1e1d00 */
[--C-:B------:R-:W-:Y:S02]  /*0600*/  IMAD.WIDE.U32 R2, R179, 0x20, R168.reuse ;  /* 0x00000020b3027825 */ /* 0x100fe400078e00a8 */
[----:B------:R-:W4:Y:S02]  /*0610*/  LDG.E.128 R156, desc[UR12][R156.64] ;  /* 0x0000000c9c9c7981 */ /* 0x000f24000c1e1d00 */
[----:B------:R-:W-:-:S02]  /*0620*/  IMAD.WIDE.U32 R168, R181, 0x20, R168 ;  /* 0x00000020b5a87825 */ /* 0x000fc400078e00a8 */
[----:B------:R-:W4:Y:S02]  /*0630*/  LDG.E.128 R16, desc[UR12][R2.64+0x10] ;  /* 0x0000100c02107981 */ /* 0x000f24000c1e1d00 */
[----:B------:R-:W-:Y:S02]  /*0640*/  IMAD.WIDE.U32 R4, R5, 0x10, R170 ;  /* 0x0000001005047825 */ /* 0x000fe400078e00aa */
[----:B------:R0:W4:Y:S04]  /*0650*/  LDG.E.128 R24, desc[UR12][R2.64] ;  /* 0x0000000c02187981 */ /* 0x000128000c1e1d00 */
[----:B------:R-:W4:Y:S04]  /*0660*/  LDG.E.128 R28, desc[UR12][R6.64+0x10] ;  /* 0x0000100c061c7981 */ /* 0x000f28000c1e1d00 */
[----:B------:R-:W4:Y:S04]  /*0670*/  LDG.E.128 R8, desc[UR12][R168.64+0x10] ;  /* 0x0000100ca8087981 */ /* 0x000f28000c1e1d00 */
[----:B------:R2:W4:Y:S04]  /*0680*/  LDG.E.128 R12, desc[UR12][R168.64] ;  /* 0x0000000ca80c7981 */ /* 0x000528000c1e1d00 */
[----:B------:R-:W4:Y:S01]  /*0690*/  LDG.E.128 R4, desc[UR12][R4.64] ;  /* 0x0000000c04047981 */ /* 0x000f22000c1e1d00 */
[----:B------:R-:W-:-:S02]  /*06a0*/  MOV R209, UR7 ;  /* 0x0000000700d17c02 */ /* 0x000fc40008000f00 */
[----:B------:R-:W-:-:S04]  /*06b0*/  ISETP.NE.U32.AND P0, PT, RZ, UR6, PT ;  /* 0x00000006ff007c0c */ /* 0x000fc8000bf05070 */
[----:B------:R-:W-:Y:S02]  /*06c0*/  ISETP.NE.AND.EX P0, PT, R209, RZ, PT, P0 ;  /* 0x000000ffd100720c */ /* 0x000fe40003f05300 */
[----:B-----5:R-:W-:-:S11]  /*06d0*/  ISETP.GE.AND P3, PT, R210, 0x1, PT ;  /* 0x00000001d200780c */ /* 0x020fd60003f66270 */
[----:B------:R-:W1:Y:S02]  /*06e0*/  @P0 LDC.64 R170, c[0x0][0x438] ;  /* 0x00010e00ffaa0b82 */ /* 0x000e640000000a00 */
[----:B0-----:R-:W-:-:S05]  /*06f0*/  @P3 IADD3 R2, PT, PT, R210, -0x1, RZ ;  /* 0xffffffffd2023810 */ /* 0x001fca0007ffe0ff */
[----:B------:R-:W-:Y:S01]  /*0700*/  @P3 IMAD R2, R2, R174, RZ ;  /* 0x000000ae02023224 */ /* 0x000fe200078e02ff */
[----:B------:R-:W-:Y:S01]  /*0710*/  ISETP.NE.AND P1, PT, RZ, UR14, PT ;  /* 0x0000000eff007c0c */ /* 0x000fe2000bf25270 */
[----:B------:R-:W0:Y:S03]  /*0720*/  @P0 LDC.64 R188, c[0x0][0x438] ;  /* 0x00010e00ffbc0b82 */ /* 0x000e260000000a00 */
[----:B------:R-:W-:Y:S02]  /*0730*/  @P3 SHF.R.S32.HI R3, RZ, 0x1f, R2 ;  /* 0x0000001fff033819 */ /* 0x000fe40000011402 */
[----:B------:R-:W-:-:S03]  /*0740*/  MOV R195, RZ ;  /* 0x000000ff00c37202 */ /* 0x000fc60000000f00 */
[----:B------:R-:W0:Y:S01]  /*0750*/  @P0 LDC.64 R172, c[0x0][0x438] ;  /* 0x00010e00ffac0b82 */ /* 0x000e220000000a00 */
[----:B-1----:R-:W-:-:S07]  /*0760*/  @P0 IMAD.WIDE.U32 R170, R175, 0x20, R170 ;  /* 0x00000020afaa0825 */ /* 0x002fce00078e00aa */
[----:B------:R-:W1:Y:S01]  /*0770*/  @P0 LDC.64 R186, c[0x0][0x438] ;  /* 0x00010e00ffba0b82 */ /* 0x000e620000000a00 */
[----:B------:R-:W-:Y:S01]  /*0780*/  @P3 LEA.HI R3, R3, R2, RZ, 0x3 ;  /* 0x0000000203033211 */ /* 0x000fe200078f18ff */
[----:B------:R-:W5:Y:S06]  /*0790*/  @P0 LDG.E.128 R60, desc[UR12][R170.64] ;  /* 0x0000000caa3c0981 */ /* 0x000f6c000c1e1d00 */
[----:B------:R-:W1:Y:S01]  /*07a0*/  LDC.64 R174, c[0x0][0x3b0] ;  /* 0x0000ec00ffae7b82 */ /* 0x000e620000000a00 */
[----:B------:R-:W-:Y:S01]  /*07b0*/  @P3 LEA.HI.SX32 R195, R3, R0, 0x1d ;  /* 0x0000000003c33211 */ /* 0x000fe200078feaff */
[----:B0-----:R-:W-:Y:S01]  /*07c0*/  @P0 IMAD.WIDE.U32 R188, R181, 0x20, R188 ;  /* 0x00000020b5bc0825 */ /* 0x001fe200078e00bc */
[----:B------:R0:W5:Y:S02]  /*07d0*/  @P0 LDG.E.128 R56, desc[UR12][R170.64+0x10] ;  /* 0x0000100caa380981 */ /* 0x000164000c1e1d00 */
[----:B------:R-:W-:-:S02]  /*07e0*/  IADD3 R193, PT, PT, R195, 0x80, RZ ;  /* 0x00000080c3c17810 */ /* 0x000fc40007ffe0ff */
[----:B------:R-:W-:Y:S01]  /*07f0*/  IADD3 R191, PT, PT, R195, 0x100, RZ ;  /* 0x00000100c3bf7810 */ /* 0x000fe20007ffe0ff */
[----:B------:R-:W5:Y:S01]  /*0800*/  @P0 LDG.E.128 R36, desc[UR12][R188.64] ;  /* 0x0000000cbc240981 */ /* 0x000f62000c1e1d00 */
[----:B------:R-:W-:-:S03]  /*0810*/  @P0 IMAD.WIDE.U32 R172, R177, 0x20, R172 ;  /* 0x00000020b1ac0825 */ /* 0x000fc600078e00ac */
[----:B------:R-:W5:Y:S01]  /*0820*/  @P0 LDG.E.128 R32, desc[UR12][R188.64+0x10] ;  /* 0x0000100cbc200981 */ /* 0x000f62000c1e1d00 */
[----:B-1----:R-:W-:-:S03]  /*0830*/  @P0 IMAD.WIDE.U32 R186, R179, 0x20, R186 ;  /* 0x00000020b3ba0825 */ /* 0x002fc600078e00ba */
[----:B------:R-:W5:Y:S04]  /*0840*/  @P0 LDG.E.128 R52, desc[UR12][R172.64] ;  /* 0x0000000cac340981 */ /* 0x000f68000c1e1d00 */
[----:B------:R-:W5:Y:S01]  /*0850*/  @P0 LDG.E.128 R48, desc[UR12][R172.64+0x10] ;  /* 0x0000100cac300981 */ /* 0x000f62000c1e1d00 */
[----:B------:R-:W-:-:S03]  /*0860*/  IMAD.WIDE.U32 R192, R193, 0x8, R174 ;  /* 0x00000008c1c07825 */ /* 0x000fc600078e00ae */
[----:B------:R-:W5:Y:S01]  /*0870*/  @P0 LDG.E.128 R44, desc[UR12][R186.64] ;  /* 0x0000000cba2c0981 */ /* 0x000f62000c1e1d00 */
[----:B------:R-:W-:-:S03]  /*0880*/  IMAD.WIDE.U32 R190, R191, 0x8, R174 ;  /* 0x00000008bfbe7825 */ /* 0x000fc600078e00ae */
[----:B------:R-:W5:Y:S04]  /*0890*/  @P0 LDG.E.128 R40, desc[UR12][R186.64+0x10] ;  /* 0x0000100cba280981 */ /* 0x000f68000c1e1d00 */
[----:B------:R-:W5:Y:S04]  /*08a0*/  LDG.E.64 R192, desc[UR12][R192.64] ;  /* 0x0000000cc0c07981 */ /* 0x000f68000c1e1b00 */
[----:B------:R-:W5:Y:S01]  /*08b0*/  LDG.E.64 R190, desc[UR12][R190.64] ;  /* 0x0000000cbebe7981 */ /* 0x000f62000c1e1b00 */
[----:B---3--:R-:W-:Y:S02]  /*08c0*/  FSEL R182, R182, RZ, !P1 ;  /* 0x000000ffb6b67208 */ /* 0x008fe40004800000 */
[----:B--2---:R-:W-:-:S02]  /*08d0*/  PRMT R168, R251, 0x7632, R168 ;  /* 0x00007632fba87816 */ /* 0x004fc400000000a8 */
[----:B------:R-:W-:Y:S01]  /*08e0*/  SHF.L.U32 R217, R251, 0x10, RZ ;  /* 0x00000010fbd97819 */ /* 0x000fe200000006ff */
[----:B----4-:R-:W-:Y:S01]  /*08f0*/  FADD.FTZ R251, -R182, R165 ;  /* 0x000000a5b6fb7221 */ /* 0x010fe20000010100 */
[C---:B------:R-:W-:Y:S01]  /*0900*/  IADD3 R165, PT, PT, R195.reuse, 0x180, RZ ;  /* 0x00000180c3a57810 */ /* 0x040fe20007ffe0ff */
[----:B------:R-:W-:-:S06]  /*0910*/  IMAD.WIDE.U32 R194, R195, 0x8, R174 ;  /* 0x00000008c3c27825 */ /* 0x000fcc00078e00ae */
[----:B------:R-:W5:Y:S01]  /*0920*/  LDG.E.64 R194, desc[UR12][R194.64] ;  /* 0x0000000cc2c27981 */ /* 0x000f62000c1e1b00 */
[C---:B------:R-:W-:Y:S01]  /*0930*/  FADD.FTZ R235, -R182.reuse, R160 ;  /* 0x000000a0b6eb7221 */ /* 0x040fe20000010100 */
[----:B------:R-:W-:Y:S01]  /*0940*/  FADD.FTZ R231, -R182, R161 ;  /* 0x000000a1b6e77221 */ /* 0x000fe20000010100 */
[----:B------:R-:W-:Y:S01]  /*0950*/  IMAD.WIDE.U32 R160, R165, 0x8, R174 ;  /* 0x00000008a5a07825 */ /* 0x000fe200078e00ae */
[----:B------:R-:W-:-:S04]  /*0960*/  SHF.L.U32 R177, R22, 0x10, RZ ;  /* 0x0000001016b17819 */ /* 0x000fc800000006ff */
[----:B------:R1:W5:Y:S01]  /*0970*/  LDG.E.64 R188, desc[UR12][R160.64] ;  /* 0x0000000ca0bc7981 */ /* 0x000362000c1e1b00 */
[----:B------:R-:W-:Y:S01]  /*0980*/  PRMT R196, R156, 0x7632, R196 ;  /* 0x000076329cc47816 */ /* 0x000fe200000000c4 */
[C---:B------:R-:W-:Y:S01]  /*0990*/  FADD.FTZ R245, -R182.reuse, R241 ;  /* 0x000000f1b6f57221 */ /* 0x040fe20000010100 */
[C---:B0-----:R-:W-:Y:S01]  /*09a0*/  PRMT R170, R21.reuse, 0x7632, R170 ;  /* 0x0000763215aa7816 */ /* 0x041fe200000000aa */
[--C-:B------:R-:W-:Y:S01]  /*09b0*/  FADD.FTZ R197, -R182, R17.reuse ;  /* 0x00000011b6c57221 */ /* 0x100fe20000010100 */
[----:B------:R-:W-:Y:S02]  /*09c0*/  SHF.L.U32 R175, R21, 0x10, RZ ;  /* 0x0000001015af7819 */ /* 0x000fe400000006ff */
[----:B-1----:R-:W-:Y:S02]  /*09d0*/  PRMT R160, R22, 0x7632, R160 ;  /* 0x0000763216a07816 */ /* 0x002fe400000000a0 */
[----:B------:R-:W-:Y:S01]  /*09e0*/  PRMT R22, R68, 0x7632, R22 ;  /* 0x0000763244167816 */ /* 0x000fe20000000016 */
[C---:B------:R-:W-:Y:S01]  /*09f0*/  FADD.FTZ R184, -R182.reuse, R164 ;  /* 0x000000a4b6b87221 */ /* 0x040fe20000010100 */
[----:B------:R-:W-:Y:S01]  /*0a00*/  PRMT R17, R67, 0x7632, R17 ;  /* 0x0000763243117816 */ /* 0x000fe20000000011 */
[----:B------:R-:W-:Y:S01]  /*0a10*/  FADD.FTZ R241, -R182, R167 ;  /* 0x000000a7b6f17221 */ /* 0x000fe20000010100 */
        /* <DEDUP_REMOVED lines=11> */
[----:B------:R-:W-:Y:S01]  /*0ad0*/  FADD.FTZ R159, -R182, R9 ;  /* 0x00000009b69f7221 */ /* 0x000fe20000010100 */
[----:B------:R-:W-:Y:S01]  /*0ae0*/  PRMT R2, R248, 0x7632, R2 ;  /* 0x00007632f8027816 */ /* 0x000fe20000000002 */
[----:B------:R-:W-:Y:S01]  /*0af0*/  FADD.FTZ R215, -R182, R16 ;  /* 0x00000010b6d77221 */ /* 0x000fe20000010100 */
[----:B------:R-:W-:-:S02]  /*0b00*/  SHF.L.U32 R233, R157, 0x10, RZ ;  /* 0x000000109de97819 */ /* 0x000fc400000006ff */
[----:B------:R-:W-:Y:S01]  /*0b10*/  SHF.L.U32 R24, R69, 0x10, RZ ;  /* 0x0000001045187819 */ /* 0x000fe200000006ff */
[----:B------:R-:W-:Y:S01]  /*0b20*/  FADD.FTZ R219, -R182, R163 ;  /* 0x000000a3b6db7221 */ /* 0x000fe20000010100 */
[----:B------:R-:W-:Y:S01]  /*0b30*/  SHF.L.U32 R248, R248, 0x10, RZ ;  /* 0x00000010f8f87819 */ /* 0x000fe200000006ff */
[C---:B------:R-:W-:Y:S01]  /*0b40*/  FADD.FTZ R29, -R182.reuse, R29 ;  /* 0x0000001db61d7221 */ /* 0x040fe20000010100 */
[----:B------:R-:W-:Y:S01]  /*0b50*/  PRMT R174, R157, 0x7632, R174 ;  /* 0x000076329dae7816 */ /* 0x000fe200000000ae */
[----:B------:R-:W-:Y:S01]  /*0b60*/  FADD.FTZ R179, -R182, R18 ;  /* 0x00000012b6b37221 */ /* 0x000fe20000010100 */
[----:B------:R-:W-:Y:S01]  /*0b70*/  PRMT R166, R158, 0x7632, R166 ;  /* 0x000076329ea67816 */ /* 0x000fe200000000a6 */
[----:B------:R-:W-:Y:S01]  /*0b80*/  FMUL.FTZ R16, R208, R241 ;  /* 0x000000f1d0107220 */ /* 0x000fe20000410000 */
[C---:B------:R-:W-:Y:S02]  /*0b90*/  SHF.L.U32 R9, R64.reuse, 0x10, RZ ;  /* 0x0000001040097819 */ /* 0x040fe400000006ff */
[----:B------:R-:W-:-:S02]  /*0ba0*/  PRMT R8, R64, 0x7632, R8 ;  /* 0x0000763240087816 */ /* 0x000fc40000000008 */
[----:B------:R-:W-:Y:S02]  /*0bb0*/  SHF.L.U32 R17, R17, 0x10, RZ ;  /* 0x0000001011117819 */ /* 0x000fe400000006ff */
[----:B------:R-:W-:Y:S02]  /*0bc0*/  SHF.L.U32 R168, R168, 0x10, RZ ;  /* 0x00000010a8a87819 */ /* 0x000fe400000006ff */
[----:B------:R-:W-:Y:S02]  /*0bd0*/  PRMT R25, R69, 0x7632, R25 ;  /* 0x0000763245197816 */ /* 0x000fe40000000019 */
[----:B------:R-:W-:Y:S01]  /*0be0*/  PRMT R30, R70, 0x7632, R30 ;  /* 0x00007632461e7816 */ /* 0x000fe2000000001e */
[C---:B------:R-:W-:Y:S01]  /*0bf0*/  FADD.FTZ R223, -R182.reuse, R162 ;  /* 0x000000a2b6df7221 */ /* 0x040fe20000010100 */
[C---:B------:R-:W-:Y:S01]  /*0c00*/  FADD.FTZ R239, -R182.reuse, R28 ;  /* 0x0000001cb6ef7221 */ /* 0x040fe20000010100 */
        /* <DEDUP_REMOVED lines=14> */
[C---:B------:R-:W-:Y:S01]  /*0cf0*/  PRMT R186, R5.reuse, 0x7632, R186 ;  /* 0x0000763205ba7816 */ /* 0x040fe200000000ba */
[----:B------:R-:W-:Y:S01]  /*0d00*/  FMUL.FTZ R21, R22, R196 ;  /* 0x000000c416157220 */ /* 0x000fe20000410000 */
[----:B------:R-:W-:Y:S01]  /*0d10*/  SHF.L.U32 R211, R5, 0x10, RZ ;  /* 0x0000001005d37819 */ /* 0x000fe200000006ff */
[----:B------:R-:W-:Y:S01]  /*0d20*/  FMUL.FTZ R22, R24, R233 ;  /* 0x000000e918167220 */ /* 0x000fe20000410000 */
[----:B------:R-:W-:-:S02]  /*0d30*/  PRMT R162, R6, 0x7632, R162 ;  /* 0x0000763206a27816 */ /* 0x000fc400000000a2 */
[----:B------:R-:W-:Y:S01]  /*0d40*/  SHF.L.U32 R201, R6, 0x10, RZ ;  /* 0x0000001006c97819 */ /* 0x000fe200000006ff */
[-C--:B------:R-:W-:Y:S01]  /*0d50*/  FMUL.FTZ R17, R17, R168.reuse ;  /* 0x000000a811117220 */ /* 0x080fe20000410000 */
[----:B------:R-:W-:Y:S01]  /*0d60*/  PRMT R178, R249, 0x7632, R178 ;  /* 0x00007632f9b27816 */ /* 0x000fe200000000b2 */
[----:B------:R-:W-:Y:S01]  /*0d70*/  FADD.FTZ R123, R123, R168 ;  /* 0x000000a87b7b7221 */ /* 0x000fe20000010000 */
[----:B------:R-:W-:Y:S01]  /*0d80*/  PRMT R182, R4, 0x7632, R182 ;  /* 0x0000763204b67816 */ /* 0x000fe200000000b6 */
        /* <DEDUP_REMOVED lines=9> */
[----:B------:R-:W-:-:S02]  /*0e20*/  SHF.L.U32 R174, R174, 0x10, RZ ;  /* 0x00000010aeae7819 */ /* 0x000fc400000006ff */
[----:B------:R-:W-:Y:S02]  /*0e30*/  SHF.L.U32 R30, R30, 0x10, RZ ;  /* 0x000000101e1e7819 */ /* 0x000fe400000006ff */
[----:B------:R-:W-:Y:S01]  /*0e40*/  SHF.L.U32 R166, R166, 0x10, RZ ;  /* 0x00000010a6a67819 */ /* 0x000fe200000006ff */
[----:B------:R-:W-:Y:S01]  /*0e50*/  FMUL.FTZ R27, R208, R239 ;  /* 0x000000efd01b7220 */ /* 0x000fe20000410000 */
[----:B------:R-:W-:Y:S02]  /*0e60*/  SHF.L.U32 R249, R249, 0x10, RZ ;  /* 0x00000010f9f97819 */ /* 0x000fe400000006ff */
[----:B------:R-:W-:Y:S02]  /*0e70*/  SHF.L.U32 R167, R158, 0x10, RZ ;  /* 0x000000109ea77819 */ /* 0x000fe400000006ff */
[----:B------:R-:W-:Y:S02]  /*0e80*/  SHF.L.U32 R8, R65, 0x10, RZ ;  /* 0x0000001041087819 */ /* 0x000fe400000006ff */
[----:B------:R-:W-:-:S02]  /*0e90*/  SHF.L.U32 R26, R70, 0x10, RZ ;  /* 0x00000010461a7819 */ /* 0x000fc400000006ff */
[----:B------:R-:W-:Y:S02]  /*0ea0*/  PRMT R9, R65, 0x7632, R9 ;  /* 0x0000763241097816 */ /* 0x000fe40000000009 */
[C---:B------:R-:W-:Y:S02]  /*0eb0*/  SHF.L.U32 R168, R71.reuse, 0x10, RZ ;  /* 0x0000001047a87819 */ /* 0x040fe400000006ff */
[----:B------:R-:W-:Y:S02]  /*0ec0*/  PRMT R31, R71, 0x7632, R31 ;  /* 0x00007632471f7816 */ /* 0x000fe4000000001f */
[----:B------:R-:W-:Y:S02]  /*0ed0*/  PRMT R176, R250, 0x7632, R176 ;  /* 0x00007632fab07816 */ /* 0x000fe400000000b0 */
[----:B------:R-:W-:Y:S01]  /*0ee0*/  PRMT R13, R66, 0x7632, R13 ;  /* 0x00007632420d7816 */ /* 0x000fe2000000000d */
[-C--:B------:R-:W-:Y:S01]  /*0ef0*/  FMUL.FTZ R5, R5, R6.reuse ;  /* 0x0000000605057220 */ /* 0x080fe20000410000 */
[----:B------:R-:W-:Y:S01]  /*0f00*/  FFMA.FTZ R81, R4, R6, R81 ;  /* 0x0000000604517223 */ /* 0x000fe20000010051 */
[----:B------:R-:W-:Y:S01]  /*0f10*/  FADD.FTZ R125, R125, R6 ;  /* 0x000000067d7d7221 */ /* 0x000fe20000010000 */
[-C--:B------:R-:W-:Y:S01]  /*0f20*/  FMUL.FTZ R25, R25, R174.reuse ;  /* 0x000000ae19197220 */ /* 0x080fe20000410000 */
[----:B------:R-:W-:Y:S01]  /*0f30*/  FFMA.FTZ R91, R24, R174, R91 ;  /* 0x000000ae185b7223 */ /* 0x000fe2000001005b */
[----:B------:R-:W-:Y:S01]  /*0f40*/  FADD.FTZ R119, R119, R174 ;  /* 0x000000ae77777221 */ /* 0x000fe20000010000 */
[-C--:B------:R-:W-:Y:S01]  /*0f50*/  FMUL.FTZ R29, R30, R166.reuse ;  /* 0x000000a61e1d7220 */ /* 0x080fe20000410000 */
[----:B------:R-:W-:Y:S01]  /*0f60*/  FADD.FTZ R113, R113, R166 ;  /* 0x000000a671717221 */ /* 0x000fe20000010000 */
[----:B------:R-:W-:Y:S01]  /*0f70*/  FFMA.FTZ R93, R28, R166, R93 ;  /* 0x000000a61c5d7223 */ /* 0x000fe2000001005d */
[----:B------:R-:W-:Y:S01]  /*0f80*/  PRMT R172, R20, 0x7632, R172 ;  /* 0x0000763214ac7816 */ /* 0x000fe200000000ac */
[----:B------:R-:W-:Y:S01]  /*0f90*/  FMUL.FTZ R6, R8, R249 ;  /* 0x000000f908067220 */ /* 0x000fe20000410000 */
[----:B------:R-:W-:Y:S01]  /*0fa0*/  SHF.L.U32 R9, R9, 0x10, RZ ;  /* 0x0000001009097819 */ /* 0x000fe200000006ff */
[-C--:B------:R-:W-:Y:S01]  /*0fb0*/  FMUL.FTZ R26, R26, R167.reuse ;  /* 0x000000a71a1a7220 */ /* 0x080fe20000410000 */
[----:B------:R-:W-:Y:S01]  /*0fc0*/  SHF.L.U32 R178, R178, 0x10, RZ ;  /* 0x00000010b2b27819 */ /* 0x000fe200000006ff */
[----:B------:R-:W-:Y:S01]  /*0fd0*/  FADD.FTZ R112, R112, R167 ;  /* 0x000000a770707221 */ /* 0x000fe20000010000 */
[----:B------:R-:W-:Y:S01]  /*0fe0*/  FFMA.FTZ R92, R27, R167, R92 ;  /* 0x000000a71b5c7223 */ /* 0x000fe2000001005c */
[----:B------:R-:W-:Y:S01]  /*0ff0*/  SHF.L.U32 R166, R31, 0x10, RZ ;  /* 0x000000101fa67819 */ /* 0x000fe200000006ff */
[----:B------:R-:W-:Y:S01]  /*1000*/  FMUL.FTZ R8, R208, R243 ;  /* 0x000000f3d0087220 */ /* 0x000fe20000410000 */
[----:B------:R-:W-:Y:S01]  /*1010*/  PRMT R174, R72, 0x7632, R174 ;  /* 0x0000763248ae7816 */ /* 0x000fe200000000ae */
        /* <DEDUP_REMOVED lines=8> */
[-C--:B------:R-:W-:Y:S01]  /*10a0*/  FMUL.FTZ R9, R9, R178.reuse ;  /* 0x000000b209097220 */ /* 0x080fe20000410000 */
[----:B------:R-:W-:Y:S01]  /*10b0*/  SHF.L.U32 R174, R174, 0x10, RZ ;  /* 0x00000010aeae7819 */ /* 0x000fe200000006ff */
[----:B------:R-:W-:Y:S01]  /*10c0*/  FFMA.FTZ R83, R8, R178, R83 ;  /* 0x000000b208537223 */ /* 0x000fe20000010053 */
[----:B------:R-:W-:Y:S01]  /*10d0*/  SHF.L.U32 R172, R172, 0x10, RZ ;  /* 0x00000010acac7819 */ /* 0x000fe200000006ff */
[----:B------:R-:W-:Y:S01]  /*10e0*/  FADD.FTZ R127, R127, R178 ;  /* 0x000000b27f7f7221 */ /* 0x000fe20000010000 */
[----:B------:R-:W-:Y:S01]  /*10f0*/  FADD.FTZ R114, R114, R165 ;  /* 0x000000a572727221 */ /* 0x000fe20000010000 */
[----:B------:R-:W-:Y:S01]  /*1100*/  FFMA.FTZ R94, R31, R165, R94 ;  /* 0x000000a51f5e7223 */ /* 0x000fe2000001005e */
[-C--:B------:R-:W-:Y:S01]  /*1110*/  FMUL.FTZ R13, R13, R176.reuse ;  /* 0x000000b00d0d7220 */ /* 0x080fe20000410000 */
[----:B------:R-:W-:Y:S01]  /*1120*/  FADD.FTZ R121, R121, R176 ;  /* 0x000000b079797221 */ /* 0x000fe20000010000 */
[----:B------:R-:W-:Y:S01]  /*1130*/  FFMA.FTZ R85, R12, R176, R85 ;  /* 0x000000b00c557223 */ /* 0x000fe20000010055 */
[----:B------:R-:W-:Y:S01]  /*1140*/  FMUL.FTZ R165, R166, R167 ;  /* 0x000000a7a6a57220 */ /* 0x000fe20000410000 */
[C---:B------:R-:W-:Y:S01]  /*1150*/  PRMT R178, R73.reuse, 0x7632, R178 ;  /* 0x0000763249b27816 */ /* 0x040fe200000000b2 */
[----:B------:R-:W-:Y:S01]  /*1160*/  FMUL.FTZ R166, R168, R227 ;  /* 0x000000e3a8a67220 */ /* 0x000fe20000410000 */
[----:B------:R-:W-:Y:S01]  /*1170*/  SHF.L.U32 R176, R73, 0x10, RZ ;  /* 0x0000001049b07819 */ /* 0x000fe200000006ff */
[----:B------:R-:W-:Y:S01]  /*1180*/  FMUL.FTZ R168, R208, R169 ;  /* 0x000000a9d0a87220 */ /* 0x000fe20000410000 */
[-C--:B------:R-:W-:Y:S01]  /*1190*/  FMUL.FTZ R169, R174, R172.reuse ;  /* 0x000000acaea97220 */ /* 0x080fe20000410000 */
[----:B------:R-:W-:Y:S01]  /*11a0*/  SHF.L.U32 R174, R178, 0x10, RZ ;  /* 0x00000010b2ae7819 */ /* 0x000fe200000006ff */
[----:B------:R-:W-:Y:S01]  /*11b0*/  FMUL.FTZ R171, R208, R171 ;  /* 0x000000abd0ab7220 */ /* 0x000fe20000410000 */
[----:B------:R-:W-:Y:S01]  /*11c0*/  SHF.L.U32 R178, R170, 0x10, RZ ;  /* 0x00000010aab27819 */ /* 0x000fe200000006ff */
[-C--:B------:R-:W-:Y:S01]  /*11d0*/  FMUL.FTZ R170, R176, R175.reuse ;  /* 0x000000afb0aa7220 */ /* 0x080fe20000410000 */
[----:B------:R-:W-:Y:S01]  /*11e0*/  SHF.L.U32 R176, R74, 0x10, RZ ;  /* 0x000000104ab07819 */ /* 0x000fe200000006ff */
[----:B------:R-:W-:Y:S01]  /*11f0*/  FFMA.FTZ R141, R168, R172, R141 ;  /* 0x000000aca88d7223 */ /* 0x000fe2000001008d */
[----:B------:R-:W-:Y:S01]  /*1200*/  FADD.FTZ R109, R109, R172 ;  /* 0x000000ac6d6d7221 */ /* 0x000fe20000010000 */
[--C-:B------:R-:W-:Y:S01]  /*1210*/  FADD.FTZ R110, R110, R175.reuse ;  /* 0x000000af6e6e7221 */ /* 0x100fe20000010000 */
[----:B------:R-:W-:Y:S01]  /*1220*/  FFMA.FTZ R142, R171, R175, R142 ;  /* 0x000000afab8e7223 */ /* 0x000fe2000001008e */
[C---:B------:R-:W-:Y:S01]  /*1230*/  FMUL.FTZ R172, R208.reuse, R173 ;  /* 0x000000add0ac7220 */ /* 0x040fe20000410000 */
[----:B------:R-:W-:Y:S01]  /*1240*/  FMUL.FTZ R3, R208, R3 ;  /* 0x00000003d0037220 */ /* 0x000fe20000410000 */
[----:B------:R-:W-:Y:S01]  /*1250*/  PRMT R175, R74, 0x7632, R175 ;  /* 0x000076324aaf7816 */ /* 0x000fe200000000af */
[C---:B------:R-:W-:Y:S01]  /*1260*/  FMUL.FTZ R15, R208.reuse, R180 ;  /* 0x000000b4d00f7220 */ /* 0x040fe20000410000 */
[----:B------:R-:W-:Y:S01]  /*1270*/  FMUL.FTZ R164, R208, R221 ;  /* 0x000000ddd0a47220 */ /* 0x000fe20000410000 */
[-C--:B------:R-:W-:Y:S01]  /*1280*/  FMUL.FTZ R173, R174, R178.reuse ;  /* 0x000000b2aead7220 */ /* 0x080fe20000410000 */
[----:B------:R-:W-:Y:S01]  /*1290*/  SHF.L.U32 R180, R160, 0x10, RZ ;  /* 0x00000010a0b47819 */ /* 0x000fe200000006ff */
[----:B------:R-:W-:Y:S01]  /*12a0*/  FMUL.FTZ R174, R176, R177 ;  /* 0x000000b1b0ae7220 */ /* 0x000fe20000410000 */
[----:B------:R-:W-:Y:S01]  /*12b0*/  FFMA.FTZ R143, R172, R178, R143 ;  /* 0x000000b2ac8f7223 */ /* 0x000fe2000001008f */
[----:B------:R-:W-:Y:S01]  /*12c0*/  FADD.FTZ R111, R111, R178 ;  /* 0x000000b26f6f7221 */ /* 0x000fe20000010000 */
[----:B------:R-:W-:Y:S01]  /*12d0*/  FADD.FTZ R160, RZ, R2 ;  /* 0x00000002ffa07221 */ /* 0x000fe20000010000 */
[----:B------:R-:W-:Y:S01]  /*12e0*/  FMUL.FTZ R176, R208, R197 ;  /* 0x000000c5d0b07220 */ /* 0x000fe20000410000 */
[----:B------:R-:W-:Y:S01]  /*12f0*/  SHF.L.U32 R178, R175, 0x10, RZ ;  /* 0x00000010afb27819 */ /* 0x000fe200000006ff */
[----:B------:R-:W-:Y:S01]  /*1300*/  FFMA.FTZ R197, R3, R2, RZ ;  /* 0x0000000203c57223 */ /* 0x000fe200000100ff */
[----:B------:R-:W-:Y:S01]  /*1310*/  FADD.FTZ R115, R115, R167 ;  /* 0x000000a773737221 */ /* 0x000fe20000010000 */
[----:B------:R-:W-:Y:S01]  /*1320*/  FFMA.FTZ R95, R164, R167, R95 ;  /* 0x000000a7a45f7223 */ /* 0x000fe2000001005f */
[C---:B------:R-:W-:Y:S01]  /*1330*/  FMUL.FTZ R175, R208.reuse, R215 ;  /* 0x000000d7d0af7220 */ /* 0x040fe20000410000 */
[----:B------:R-:W-:Y:S01]  /*1340*/  FMUL.FTZ R167, R208, R213 ;  /* 0x000000d5d0a77220 */ /* 0x000fe20000410000 */
[C---:B------:R-:W-:Y:S01]  /*1350*/  PRMT R156, R7.reuse, 0x7632, R156 ;  /* 0x00007632079c7816 */ /* 0x040fe2000000009c */
[----:B------:R-:W-:Y:S01]  /*1360*/  FADD.FTZ R213, R160, R5 ;  /* 0x00000005a0d57221 */ /* 0x000fe20000010000 */
[----:B------:R-:W-:Y:S01]  /*1370*/  SHF.L.U32 R205, R7, 0x10, RZ ;  /* 0x0000001007cd7819 */ /* 0x000fe200000006ff */
[----:B------:R-:W-:Y:S01]  /*1380*/  FMUL.FTZ R7, R208, R247 ;  /* 0x000000f7d0077220 */ /* 0x000fe20000410000 */
[----:B------:R-:W-:Y:S01]  /*1390*/  FFMA.FTZ R160, R4, R5, R197 ;  /* 0x0000000504a07223 */ /* 0x000fe200000100c5 */
[----:B------:R-:W-:Y:S01]  /*13a0*/  FADD.FTZ R104, R104, R177 ;  /* 0x000000b168687221 */ /* 0x000fe20000010000 */
[----:B------:R-:W-:Y:S01]  /*13b0*/  FFMA.FTZ R136, R175, R177, R136 ;  /* 0x000000b1af887223 */ /* 0x000fe20000010088 */
[----:B------:R-:W-:Y:S01]  /*13c0*/  SHF.L.U32 R237, R250, 0x10, RZ ;  /* 0x00000010faed7819 */ /* 0x000fe200000006ff */
[----:B------:R-:W-:Y:S01]  /*13d0*/  FMUL.FTZ R20, R208, R231 ;  /* 0x000000e7d0147220 */ /* 0x000fe20000410000 */
[----:B------:R-:W-:Y:S01]  /*13e0*/  SHF.L.U32 R10, R66, 0x10, RZ ;  /* 0x00000010420a7819 */ /* 0x000fe200000006ff */
[----:B------:R-:W-:Y:S01]  /*13f0*/  FMUL.FTZ R177, R178, R180 ;  /* 0x000000b4b2b17220 */ /* 0x000fe20000410000 */
[----:B------:R-:W-:Y:S01]  /*1400*/  PRMT R158, R23, 0x7632, R158 ;  /* 0x00007632179e7816 */ /* 0x000fe2000000009e */
[----:B------:R-:W-:Y:S01]  /*1410*/  FADD.FTZ R178, R213, R6 ;  /* 0x00000006d5b27221 */ /* 0x000fe20000010000 */
[----:B------:R-:W-:Y:S01]  /*1420*/  FFMA.FTZ R197, R7, R6, R160 ;  /* 0x0000000607c57223 */ /* 0x000fe200000100a0 */
[----:B------:R-:W-:Y:S01]  /*1430*/  FFMA.FTZ R89, R20, R196, R89 ;  /* 0x000000c414597223 */ /* 0x000fe20000010059 */
[----:B------:R-:W-:Y:S01]  /*1440*/  FADD.FTZ R117, R117, R196 ;  /* 0x000000c475757221 */ /* 0x000fe20000010000 */
[----:B------:R-:W-:Y:S01]  /*1450*/  FMUL.FTZ R10, R10, R237 ;  /* 0x000000ed0a0a7220 */ /* 0x000fe20000410000 */
[----:B------:R-:W-:Y:S01]  /*1460*/  SHF.L.U32 R196, R158, 0x10, RZ ;  /* 0x000000109ec47819 */ /* 0x000fe200000006ff */
[----:B------:R-:W-:Y:S01]  /*1470*/  FADD.FTZ R213, R178, R9 ;  /* 0x00000009b2d57221 */ /* 0x000fe20000010000 */
[----:B------:R-:W-:Y:S01]  /*1480*/  FMUL.FTZ R11, R208, R184 ;  /* 0x000000b8d00b7220 */ /* 0x000fe20000410000 */
[----:B------:R-:W-:Y:S01]  /*1490*/  FADD.FTZ R105, R105, R180 ;  /* 0x000000b469697221 */ /* 0x000fe20000010000 */
[----:B------:R-:W-:Y:S01]  /*14a0*/  FFMA.FTZ R137, R176, R180, R137 ;  /* 0x000000b4b0897223 */ /* 0x000fe20000010089 */
[----:B------:R-:W-:Y:S01]  /*14b0*/  FFMA.FTZ R158, R8, R9, R197 ;  /* 0x00000009089e7223 */ /* 0x000fe200000100c5 */
[----:B------:R-:W-:Y:S01]  /*14c0*/  SHF.L.U32 R161, R23, 0x10, RZ ;  /* 0x0000001017a17819 */ /* 0x000fe200000006ff */
[----:B------:R-:W-:Y:S01]  /*14d0*/  FMUL.FTZ R179, R208, R179 ;  /* 0x000000b3d0b37220 */ /* 0x000fe20000410000 */
[----:B------:R-:W-:Y:S01]  /*14e0*/  SHF.L.U32 R180, R75, 0x10, RZ ;  /* 0x000000104bb47819 */ /* 0x000fe200000006ff */
[----:B------:R-:W-:Y:S01]  /*14f0*/  FADD.FTZ R160, R213, R10 ;  /* 0x0000000ad5a07221 */ /* 0x000fe20000010000 */
[----:B------:R-:W-:Y:S01]  /*1500*/  SHF.L.U32 R14, R67, 0x10, RZ ;  /* 0x00000010430e7819 */ /* 0x000fe200000006ff */
[----:B------:R-:W-:Y:S01]  /*1510*/  FFMA.FTZ R197, R11, R10, R158 ;  /* 0x0000000a0bc57223 */ /* 0x000fe2000001009e */
[----:B------:R-:W-:Y:S01]  /*1520*/  PRMT R184, R75, 0x7632, R184 ;  /* 0x000076324bb87816 */ /* 0x000fe200000000b8 */
[-C--:B------:R-:W-:Y:S01]  /*1530*/  FMUL.FTZ R178, R180, R161.reuse ;  /* 0x000000a1b4b27220 */ /* 0x080fe20000410000 */
[----:B------:R-:W-:Y:S01]  /*1540*/  FADD.FTZ R106, R106, R161 ;  /* 0x000000a16a6a7221 */ /* 0x000fe20000010000 */
[----:B------:R-:W-:Y:S01]  /*1550*/  FFMA.FTZ R138, R179, R161, R138 ;  /* 0x000000a1b38a7223 */ /* 0x000fe2000001008a */
[----:B------:R-:W-:Y:S01]  /*1560*/  FMUL.FTZ R14, R14, R217 ;  /* 0x000000d90e0e7220 */ /* 0x000fe20000410000 */
        /* <DEDUP_REMOVED lines=8> */
[----:B------:R-:W-:Y:S01]  /*15f0*/  FMUL.FTZ R19, R208, R235 ;  /* 0x000000ebd0137220 */ /* 0x000fe20000410000 */
[----:B------:R-:W-:Y:S02]  /*1600*/  FFMA.FTZ R184, R16, R17, R161 ;  /* 0x0000001110b87223 */ /* 0x000fe400000100a1 */
[----:B------:R-:W-:Y:S01]  /*1610*/  FADD.FTZ R158, R197, R18 ;  /* 0x00000012c59e7221 */ /* 0x000fe20000010000 */
[----:B------:R-:W-:Y:S01]  /*1620*/  SHF.L.U32 R160, R76, 0x10, RZ ;  /* 0x000000104ca07819 */ /* 0x000fe200000006ff */
[C---:B------:R-:W-:Y:S01]  /*1630*/  FFMA.FTZ R161, R19.reuse, R18, R184 ;  /* 0x0000001213a17223 */ /* 0x040fe200000100b8 */
[----:B------:R-:W-:Y:S01]  /*1640*/  FADD.FTZ R116, R116, R198 ;  /* 0x000000c674747221 */ /* 0x000fe20000010000 */
[----:B------:R-:W-:Y:S01]  /*1650*/  FADD.FTZ R197, R158, R21 ;  /* 0x000000159ec57221 */ /* 0x000fe20000010000 */
[----:B------:R-:W-:Y:S01]  /*1660*/  FFMA.FTZ R88, R19, R198, R88 ;  /* 0x000000c613587223 */ /* 0x000fe20000010058 */
[----:B------:R-:W-:Y:S01]  /*1670*/  FMUL.FTZ R23, R208, R223 ;  /* 0x000000dfd0177220 */ /* 0x000fe20000410000 */
[----:B------:R-:W-:Y:S01]  /*1680*/  FFMA.FTZ R158, R20, R21, R161 ;  /* 0x00000015149e7223 */ /* 0x000fe200000100a1 */
[----:B------:R-:W-:Y:S01]  /*1690*/  SHF.L.U32 R198, R182, 0x10, RZ ;  /* 0x00000010b6c67819 */ /* 0x000fe200000006ff */
[----:B------:R-:W-:Y:S01]  /*16a0*/  FMUL.FTZ R182, R160, R229 ;  /* 0x000000e5a0b67220 */ /* 0x000fe20000410000 */
[----:B------:R-:W-:Y:S01]  /*16b0*/  FADD.FTZ R160, R197, R22 ;  /* 0x00000016c5a07221 */ /* 0x000fe20000010000 */
[----:B------:R-:W-:-:S03]  /*16c0*/  FFMA.FTZ R161, R23, R22, R158 ;  /* 0x0000001617a17223 */ /* 0x000fc6000001009e */
[----:B------:R-:W-:Y:S01]  /*16d0*/  FADD.FTZ R197, R160, R25 ;  /* 0x00000019a0c57221 */ /* 0x000fe20000010000 */
[----:B------:R-:W-:Y:S01]  /*16e0*/  FFMA.FTZ R158, R24, R25, R161 ;  /* 0x00000019189e7223 */ /* 0x000fe200000100a1 */
[----:B------:R-:W-:Y:S02]  /*16f0*/  FADD.FTZ R107, R107, R196 ;  /* 0x000000c46b6b7221 */ /* 0x000fe40000010000 */
[----:B------:R-:W-:Y:S01]  /*1700*/  FADD.FTZ R160, R197, R26 ;  /* 0x0000001ac5a07221 */ /* 0x000fe20000010000 */
[----:B------:R-:W-:Y:S01]  /*1710*/  FFMA.FTZ R161, R27, R26, R158 ;  /* 0x0000001a1ba17223 */ /* 0x000fe2000001009e */
[----:B------:R-:W-:Y:S01]  /*1720*/  FFMA.FTZ R139, R180, R196, R139 ;  /* 0x000000c4b48b7223 */ /* 0x000fe2000001008b */
[----:B------:R-:W-:Y:S01]  /*1730*/  PRMT R196, R76, 0x7632, R196 ;  /* 0x000076324cc47816 */ /* 0x000fe200000000c4 */
[----:B------:R-:W-:Y:S01]  /*1740*/  FADD.FTZ R197, R160, R29 ;  /* 0x0000001da0c57221 */ /* 0x000fe20000010000 */
[----:B------:R-:W-:Y:S01]  /*1750*/  FFMA.FTZ R158, R28, R29, R161 ;  /* 0x0000001d1c9e7223 */ /* 0x000fe200000100a1 */
[----:B------:R-:W-:Y:S01]  /*1760*/  FMUL.FTZ R184, R208, R185 ;  /* 0x000000b9d0b87220 */ /* 0x000fe20000410000 */
[----:B------:R-:W-:Y:S01]  /*1770*/  SHF.L.U32 R196, R196, 0x10, RZ ;  /* 0x00000010c4c47819 */ /* 0x000fe200000006ff */
[----:B------:R-:W-:Y:S01]  /*1780*/  FADD.FTZ R160, R197, R30 ;  /* 0x0000001ec5a07221 */ /* 0x000fe20000010000 */
[----:B------:R-:W-:Y:S01]  /*1790*/  FFMA.FTZ R161, R31, R30, R158 ;  /* 0x0000001e1fa17223 */ /* 0x000fe2000001009e */
[-C--:B------:R-:W-:Y:S01]  /*17a0*/  FFMA.FTZ R133, R184, R198.reuse, R133 ;  /* 0x000000c6b8857223 */ /* 0x080fe20000010085 */
[--C-:B------:R-:W-:Y:S01]  /*17b0*/  FADD.FTZ R101, R101, R198.reuse ;  /* 0x000000c665657221 */ /* 0x100fe20000010000 */
        /* <DEDUP_REMOVED lines=9> */
[----:B------:R-:W-:Y:S01]  /*1850*/  SHF.L.U32 R198, R186, 0x10, RZ ;  /* 0x00000010bac67819 */ /* 0x000fe200000006ff */
        /* <DEDUP_REMOVED lines=22> */
[----:B------:R-:W-:-:S02]  /*19c0*/  FMUL.FTZ R197, R197, R198 ;  /* 0x000000c6c5c57220 */ /* 0x000fc40000410000 */
[----:B------:R-:W-:Y:S01]  /*19d0*/  FADD.FTZ R161, R158, R185 ;  /* 0x000000b99ea17221 */ /* 0x000fe20000010000 */
[----:B------:R-:W-:Y:S01]  /*19e0*/  FFMA.FTZ R158, R184, R185, R159 ;  /* 0x000000b9b89e7223 */ /* 0x000fe2000001009f */
[----:B------:R-:W-:Y:S01]  /*19f0*/  FFMA.FTZ R135, R196, R198, R135 ;  /* 0x000000c6c4877223 */ /* 0x000fe20000010087 */
[----:B------:R-:W-:Y:S01]  /*1a00*/  FADD.FTZ R103, R103, R198 ;  /* 0x000000c667677221 */ /* 0x000fe20000010000 */
        /* <DEDUP_REMOVED lines=8> */
[----:B------:R-:W-:Y:S01]  /*1a90*/  FADD.FTZ R161, R160, R197 ;  /* 0x000000c5a0a17221 */ /* 0x000fe20000010000 */
[----:B------:R-:W-:Y:S01]  /*1aa0*/  FFMA.FTZ R158, R196, R197, R159 ;  /* 0x000000c5c49e7223 */ /* 0x000fe2000001009f */
[----:B------:R-:W-:Y:S01]  /*1ab0*/  FADD.FTZ R96, R96, R201 ;  /* 0x000000c960607221 */ /* 0x000fe20000010000 */
[----:B------:R-:W-:Y:S01]  /*1ac0*/  FFMA.FTZ R128, R199, R201, R128 ;  /* 0x000000c9c7807223 */ /* 0x000fe20000010080 */
[-C--:B------:R-:W-:Y:S01]  /*1ad0*/  FMUL.FTZ R201, R202, R162.reuse ;  /* 0x000000a2cac97220 */ /* 0x080fe20000410000 */
[----:B------:R-:W-:Y:S01]  /*1ae0*/  FFMA.FTZ R129, R200, R162, R129 ;  /* 0x000000a2c8817223 */ /* 0x000fe20000010081 */
[----:B------:R-:W-:Y:S01]  /*1af0*/  FADD.FTZ R97, R97, R162 ;  /* 0x000000a261617221 */ /* 0x000fe20000010000 */
[----:B------:R-:W-:Y:S01]  /*1b00*/  SHF.L.U32 R160, R156, 0x10, RZ ;  /* 0x000000109ca07819 */ /* 0x000fe200000006ff */
[----:B------:R-:W-:Y:S01]  /*1b10*/  FADD.FTZ R156, R161, R198 ;  /* 0x000000c6a19c7221 */ /* 0x000fe20000010000 */
[----:B------:R-:W-:Y:S01]  /*1b20*/  PRMT R162, R79, 0x7632, R162 ;  /* 0x000076324fa27816 */ /* 0x000fe200000000a2 */
[----:B------:R-:W-:Y:S01]  /*1b30*/  FFMA.FTZ R159, R199, R198, R158 ;  /* 0x000000c6c79f7223 */ /* 0x000fe2000001009e */
[----:B------:R-:W-:Y:S01]  /*1b40*/  SHF.L.U32 R202, R79, 0x10, RZ ;  /* 0x000000104fca7819 */ /* 0x000fe200000006ff */
[----:B------:R-:W-:Y:S01]  /*1b50*/  FMUL.FTZ R203, R208, R203 ;  /* 0x000000cbd0cb7220 */ /* 0x000fe20000410000 */
[----:B------:R-:W-:Y:S01]  /*1b60*/  SHF.L.U32 R162, R162, 0x10, RZ ;  /* 0x00000010a2a27819 */ /* 0x000fe200000006ff */
        /* <DEDUP_REMOVED lines=28> */
.L_x_5337:
[----:B-----5:R-:W-:Y:S01]  /*1d30*/  ISETP.GE.AND P3, PT, R210, 0x1, PT ;  /* 0x00000001d200780c */ /* 0x020fe20003f66270 */
[----:B------:R-:W-:Y:S01]  /*1d40*/  HFMA2 R212, -RZ, RZ, 0, 0 ;  /* 0x00000000ffd47431 */ /* 0x000fe200000001ff */
[----:B------:R-:W-:Y:S01]  /*1d50*/  MOV R209, UR7 ;  /* 0x0000000700d17c02 */ /* 0x000fe20008000f00 */
[----:B------:R-:W-:Y:S01]  /*1d60*/  HFMA2 R195, -RZ, RZ, 0, 0 ;  /* 0x00000000ffc37431 */ /* 0x000fe200000001ff */
[----:B------:R-:W-:Y:S02]  /*1d70*/  ISETP.NE.U32.AND P0, PT, RZ, UR6, PT ;  /* 0x00000006ff007c0c */ /* 0x000fe4000bf05070 */
[----:B------:R-:W-:Y:S02]  /*1d80*/  MOV R211, RZ ;  /* 0x000000ff00d37202 */ /* 0x000fe40000000f00 */
[----:B------:R-:W-:-:S05]  /*1d90*/  ISETP.NE.AND.EX P0, PT, R209, RZ, PT, P0 ;  /* 0x000000ffd100720c */ /* 0x000fca0003f05300 */
[----:B------:R-:W1:Y:S01]  /*1da0*/  @P3 LDC R157, c[0x0][0x388] ;  /* 0x0000e200ff9d3b82 */ /* 0x000e620000000800 */
[----:B------:R-:W-:-:S05]  /*1db0*/  @P3 IADD3 R156, PT, PT, R210, -0x1, RZ ;  /* 0xffffffffd29c3810 */ /* 0x000fca0007ffe0ff */
[----:B-1----:R-:W-:-:S05]  /*1dc0*/  @P3 IMAD R156, R156, R157, RZ ;  /* 0x0000009d9c9c3224 */ /* 0x002fca00078e02ff */
[----:B------:R-:W-:-:S04]  /*1dd0*/  @P3 SHF.R.S32.HI R157, RZ, 0x1f, R156 ;  /* 0x0000001fff9d3819 */ /* 0x000fc8000001149c */
[----:B------:R-:W-:-:S04]  /*1de0*/  @P3 LEA.HI R157, R157, R156, RZ, 0x3 ;  /* 0x0000009c9d9d3211 */ /* 0x000fc800078f18ff */
        /* <DEDUP_REMOVED lines=15> */
.L_x_5339:
[----:B------:R-:W1:Y:S01]  /*1ee0*/  LDC.64 R188, c[0x0][0x3b0] ;  /* 0x0000ec00ffbc7b82 */ /* 0x000e620000000a00 */
[----:B------:R-:W-:Y:S01]  /*1ef0*/  IMAD R32, R207, UR18, RZ ;  /* 0x00000012cf207c24 */ /* 0x000fe2000f8e02ff */
[C---:B------:R-:W-:Y:S02]  /*1f00*/  IADD3 R193, PT, PT, R195.reuse, 0x80, RZ ;  /* 0x00000080c3c17810 */ /* 0x040fe40007ffe0ff */
[C---:B------:R-:W-:Y:S02]  /*1f10*/  IADD3 R191, PT, PT, R195.reuse, 0x100, RZ ;  /* 0x00000100c3bf7810 */ /* 0x040fe40007ffe0ff */
[----:B------:R-:W-:Y:S02]  /*1f20*/  SHF.R.S32.HI R33, RZ, 0x1f, R32 ;  /* 0x0000001fff217819 */ /* 0x000fe40000011420 */
[----:B------:R-:W2:Y:S01]  /*1f30*/  LDC.64 R156, c[0x0][0x438] ;  /* 0x00010e00ff9c7b82 */ /* 0x000ea20000000a00 */
[----:B------:R-:W-:Y:S02]  /*1f40*/  IADD3 R35, PT, PT, R195, 0x180, RZ ;  /* 0x00000180c3237810 */ /* 0x000fe40007ffe0ff */
        /* <DEDUP_REMOVED lines=8> */
[--C-:B------:R-:W-:Y:S02]  /*1fd0*/  IMAD.WIDE.U32 R190, R191, 0x8, R188.reuse ;  /* 0x00000008bfbe7825 */ /* 0x100fe400078e00bc */
[----:B------:R-:W5:Y:S02]  /*1fe0*/  LDG.E.64 R192, desc[UR12][R192.64] ;  /* 0x0000000cc0c07981 */ /* 0x000f64000c1e1b00 */
[----:B------:R-:W-:Y:S02]  /*1ff0*/  IMAD.WIDE.U32 R188, R35, 0x8, R188 ;  /* 0x0000000823bc7825 */ /* 0x000fe400078e00bc */
[----:B------:R-:W5:Y:S02]  /*2000*/  LDG.E.64 R190, desc[UR12][R190.64] ;  /* 0x0000000cbebe7981 */ /* 0x000f64000c1e1b00 */
[----:B--2---:R-:W-:-:S02]  /*2010*/  IMAD.WIDE.U32 R162, R163, 0x20, R156 ;  /* 0x00000020a3a27825 */ /* 0x004fc400078e009c */
[----:B------:R-:W5:Y:S02]  /*2020*/  LDG.E.64 R188, desc[UR12][R188.64] ;  /* 0x0000000cbcbc7981 */ /* 0x000f64000c1e1b00 */
[--C-:B------:R-:W-:Y:S02]  /*2030*/  IMAD.WIDE.U32 R160, R161, 0x20, R156.reuse ;  /* 0x00000020a1a07825 */ /* 0x100fe400078e009c */
[----:B------:R1:W5:Y:S02]  /*2040*/  LDG.E.128 R60, desc[UR12][R162.64] ;  /* 0x0000000ca23c7981 */ /* 0x000364000c1e1d00 */
[--C-:B------:R-:W-:Y:S02]  /*2050*/  IMAD.WIDE.U32 R158, R159, 0x20, R156.reuse ;  /* 0x000000209f9e7825 */ /* 0x100fe400078e009c */
[----:B------:R1:W5:Y:S02]  /*2060*/  LDG.E.128 R56, desc[UR12][R162.64+0x10] ;  /* 0x0000100ca2387981 */ /* 0x000364000c1e1d00 */
[----:B------:R-:W-:-:S02]  /*2070*/  IMAD.WIDE.U32 R156, R33, 0x20, R156 ;  /* 0x00000020219c7825 */ /* 0x000fc400078e009c */
[----:B------:R1:W5:Y:S04]  /*2080*/  LDG.E.128 R52, desc[UR12][R160.64] ;  /* 0x0000000ca0347981 */ /* 0x000368000c1e1d00 */
[----:B------:R1:W5:Y:S04]  /*2090*/  LDG.E.128 R48, desc[UR12][R160.64+0x10] ;  /* 0x0000100ca0307981 */ /* 0x000368000c1e1d00 */
[----:B------:R1:W5:Y:S04]  /*20a0*/  LDG.E.128 R44, desc[UR12][R158.64] ;  /* 0x0000000c9e2c7981 */ /* 0x000368000c1e1d00 */
[----:B------:R1:W5:Y:S04]  /*20b0*/  LDG.E.128 R40, desc[UR12][R158.64+0x10] ;  /* 0x0000100c9e287981 */ /* 0x000368000c1e1d00 */
[----:B------:R1:W5:Y:S04]  /*20c0*/  LDG.E.128 R36, desc[UR12][R156.64] ;  /* 0x0000000c9c247981 */ /* 0x000368000c1e1d00 */
[----:B------:R1:W5:Y:S02]  /*20d0*/  LDG.E.128 R32, desc[UR12][R156.64+0x10] ;  /* 0x0000100c9c207981 */ /* 0x000364000c1e1d00 */
.L_x_5338:
[----:B-1----:R-:W1:Y:S01]  /*20e0*/  SHFL.DOWN PT, R156, R211, 0x10, 0x1f ;  /* 0x0a001f00d39c7f89 */ /* 0x002e6200000e0000 */
[----:B------:R-:W-:Y:S01]  /*20f0*/  LOP3.LUT P0, RZ, R0, 0x1f, RZ, 0xc0, !PT ;  /* 0x0000001f00ff7812 */ /* 0x000fe2000780c0ff */
[----:B------:R-:W-:Y:S02]  /*2100*/  BSSY.RECONVERGENT B0, `(.L_x_5340) ;  /* 0x000001e000007945 */ /* 0x000fe40003800200 */
        /* <DEDUP_REMOVED lines=20> */
[----:B------:R-:W1:Y:S01]  /*2250*/  S2R R0, SR_TID.X ;  /* 0x0000000000007919 */ /* 0x000e620000002100 */
[----:B------:R-:W2:Y:S01]  /*2260*/  S2UR UR5, SR_CgaCtaId ;  /* 0x00000000000579c3 */ /* 0x000ea20000008800 */
[----:B------:R-:W-:Y:S02]  /*2270*/  UMOV UR4, 0x400 ;  /* 0x0000040000047882 */ /* 0x000fe40000000000 */
[----:B--2---:R-:W-:-:S04]  /*2280*/  ULEA UR4, UR5, UR4, 0x18 ;  /* 0x0000000405047291 */ /* 0x004fc8000f8ec0ff */
[----:B------:R-:W-:Y:S02]  /*2290*/  UIADD3 UR5, UPT, UPT, UR4, 0x4020, URZ ;  /* 0x0000402004057890 */ /* 0x000fe4000fffe0ff */
[----:B------:R-:W-:Y:S01]  /*22a0*/  @!UP1 UIADD3 UR5, UPT, UPT, UR4, 0x4000, URZ ;  /* 0x0000400004059890 */ /* 0x000fe2000fffe0ff */
[----:B-1----:R-:W-:-:S04]  /*22b0*/  SHF.R.U32.HI R158, RZ, 0x2, R0 ;  /* 0x00000002ff9e7819 */ /* 0x002fc80000011600 */
[----:B------:R-:W-:-:S05]  /*22c0*/  LOP3.LUT R158, R158, 0x18, RZ, 0xc0, !PT ;  /* 0x000000189e9e7812 */ /* 0x000fca00078ec0ff */
[----:B------:R1:W-:Y:S02]  /*22d0*/  STS.64 [R158+UR5], R156 ;  /* 0x0000009c9e007988 */ /* 0x0003e40008000a05 */
.L_x_5341:
[----:B------:R-:W-:Y:S05]  /*22e0*/  BSYNC.RECONVERGENT B0 ;  /* 0x0000000000007941 */ /* 0x000fea0003800200 */
.L_x_5340:
        /* <DEDUP_REMOVED lines=20> */
[----:B------:R-:W-:-:S02]  /*2430*/  FADD.FTZ R156, R159, R156 ;  /* 0x0000009c9f9c7221 */ /* 0x000fc40000010000 */
[----:B------:R-:W-:Y:S01]  /*2440*/  SHF.R.S32.HI R158, RZ, 0x1f, R157 ;  /* 0x0000001fff9e7819 */ /* 0x000fe2000001149d */
[----:B--2---:R-:W-:Y:S01]  /*2450*/  FADD.FTZ R211, R211, R160 ;  /* 0x000000a0d3d37221 */ /* 0x004fe20000010000 */
[----:B------:R-:W-:Y:S01]  /*2460*/  FADD.FTZ R156, R156, R161 ;  /* 0x000000a19c9c7221 */ /* 0x000fe20000010000 */
[----:B------:R-:W-:Y:S02]  /*2470*/  @P3 SHF.R.S32.HI R160, RZ, 0x1f, R213 ;  /* 0x0000001fffa03819 */ /* 0x000fe400000114d5 */
[----:B------:R-:W-:Y:S01]  /*2480*/  FADD.FTZ R161, R162, R211 ;  /* 0x000000d3a2a17221 */ /* 0x000fe20000010000 */
[----:B------:R-:W-:Y:S01]  /*2490*/  FADD.FTZ R156, R163, R156 ;  /* 0x0000009ca39c7221 */ /* 0x000fe20000010000 */
[----:B------:R-:W-:Y:S02]  /*24a0*/  LEA.HI R211, R158, R157, RZ, 0x3 ;  /* 0x0000009d9ed37211 */ /* 0x000fe400078f18ff */
[----:B------:R-:W-:Y:S01]  /*24b0*/  FMUL.FTZ R161, R161, UR15 ;  /* 0x0000000fa1a17c20 */ /* 0x000fe20008410000 */
[----:B------:R-:W-:Y:S01]  /*24c0*/  @P3 LEA.HI R213, R160, R213, RZ, 0x3 ;  /* 0x000000d5a0d53211 */ /* 0x000fe200078f18ff */
[----:B------:R-:W-:Y:S01]  /*24d0*/  FMUL.FTZ R160, R156, UR15 ;  /* 0x0000000f9ca07c20 */ /* 0x000fe20008410000 */
[----:B------:R-:W-:-:S02]  /*24e0*/  MOV R163, RZ ;  /* 0x000000ff00a37202 */ /* 0x000fc40000000f00 */
[-C--:B------:R-:W-:Y:S02]  /*24f0*/  @P3 LEA.HI.SX32 R163, R213, R0.reuse, 0x1d ;  /* 0x00000000d5a33211 */ /* 0x080fe400078feaff */
[----:B------:R-:W-:Y:S02]  /*2500*/  LEA.HI.SX32 R211, R211, R0, 0x1d ;  /* 0x00000000d3d37211 */ /* 0x000fe400078feaff */
        /* <DEDUP_REMOVED lines=19> */
.L_x_5344:
        /* <DEDUP_REMOVED lines=12> */
.L_x_5345:
        /* <DEDUP_REMOVED lines=12> */
.L_x_5346:
        /* <DEDUP_REMOVED lines=12> */
.L_x_5347:
        /* <DEDUP_REMOVED lines=12> */
.L_x_5348:
        /* <DEDUP_REMOVED lines=12> */
.L_x_5349:
        /* <DEDUP_REMOVED lines=12> */
.L_x_5350:
        /* <DEDUP_REMOVED lines=14> */
.L_x_5343:
        /* <DEDUP_REMOVED lines=24> */
[----:B------:R-:W-:-:S04]  /*2d20*/  ISETP.GT.AND P0, PT, R206, RZ, PT ;  /* 0x000000ffce00720c */ /* 0x000fc80003f04270 */
        /* <DEDUP_REMOVED lines=15> */
.L_x_5352:
[----:B------:R-:W-:Y:S05]  /*2e20*/  @!P3 BRA `(.L_x_5353) ;  /* 0x000000000018b947 */ /* 0x000fea0003800000 */
[----:B------:R-:W-:Y:S01]  /*2e30*/  FMUL.FTZ R148, R149, UR17 ;  /* 0x0000001195947c20 */ /* 0x000fe20008410000 */
[----:B-----5:R-:W-:-:S03]  /*2e40*/  LOP3.LUT P0, RZ, R194, 0xff00, RZ, 0xc0, !PT ;  /* 0x0000ff00c2ff7812 */ /* 0x020fc6000780c0ff */
[----:B------:R-:W-:-:S05]  /*2e50*/  FMUL.FTZ R148, R148, UR16 ;  /* 0x0000001094947c20 */ /* 0x000fca0008410000 */
[----:B------:R-:W-:-:S04]  /*2e60*/  FSEL R148, R148, RZ, P0 ;  /* 0x000000ff94947208 */ /* 0x000fc80000000000 */
[----:B------:R-:W-:-:S04]  /*2e70*/  F2FP.BF16.F32.PACK_AB R148, RZ, R148 ;  /* 0x00000094ff94723e */ /* 0x000fc800000010ff */
[----:B------:R-:W-:-:S07]  /*2e80*/  PRMT R144, R144, 0x5410, R148 ;  /* 0x0000541090907816 */ /* 0x000fce0000000094 */
.L_x_5353:
[----:B------:R-:W-:Y:S05]  /*2e90*/  @!P3 BRA `(.L_x_5354) ;  /* 0x000000000018b947 */ /* 0x000fea0003800000 */
[----:B------:R-:W-:Y:S01]  /*2ea0*/  FMUL.FTZ R148, R150, UR17 ;  /* 0x0000001196947c20 */ /* 0x000fe20008410000 */
[----:B-----5:R-:W-:-:S03]  /*2eb0*/  LOP3.LUT P0, RZ, R194, 0xff0000, RZ, 0xc0, !PT ;  /* 0x00ff0000c2ff7812 */ /* 0x020fc6000780c0ff */
[----:B------:R-:W-:-:S05]  /*2ec0*/  FMUL.FTZ R148, R148, UR16 ;  /* 0x0000001094947c20 */ /* 0x000fca0008410000 */
[----:B------:R-:W-:-:S04]  /*2ed0*/  FSEL R148, R148, RZ, P0 ;  /* 0x000000ff94947208 */ /* 0x000fc80000000000 */
[----:B------:R-:W-:-:S04]  /*2ee0*/  F2FP.BF16.F32.PACK_AB R148, RZ, R148 ;  /* 0x00000094ff94723e */ /* 0x000fc800000010ff */
[----:B------:R-:W-:-:S07]  /*2ef0*/  PRMT R145, R148, 0x7610, R145 ;  /* 0x0000761094917816 */ /* 0x000fce0000000091 */
.L_x_5354:
[----:B------:R-:W-:Y:S05]  /*2f00*/  @!P3 BRA `(.L_x_5355) ;  /* 0x000000000018b947 */ /* 0x000fea0003800000 */
[----:B------:R-:W-:Y:S01]  /*2f10*/  FMUL.FTZ R148, R151, UR17 ;  /* 0x0000001197947c20 */ /* 0x000fe20008410000 */
[----:B-----5:R-:W-:-:S03]  /*2f20*/  LOP3.LUT P0, RZ, R194, 0xff000000, RZ, 0xc0, !PT ;  /* 0xff000000c2ff7812 */ /* 0x020fc6000780c0ff */
[----:B------:R-:W-:-:S05]  /*2f30*/  FMUL.FTZ R148, R148, UR16 ;  /* 0x0000001094947c20 */ /* 0x000fca0008410000 */
[----:B------:R-:W-:-:S04]  /*2f40*/  FSEL R148, R148, RZ, P0 ;  /* 0x000000ff94947208 */ /* 0x000fc80000000000 */
[----:B------:R-:W-:-:S04]  /*2f50*/  F2FP.BF16.F32.PACK_AB R148, RZ, R148 ;  /* 0x00000094ff94723e */ /* 0x000fc800000010ff */
[----:B------:R-:W-:-:S07]  /*2f60*/  PRMT R145, R145, 0x5410, R148 ;  /* 0x0000541091917816 */ /* 0x000fce0000000094 */
.L_x_5355:
[----:B------:R-:W-:Y:S05]  /*2f70*/  @!P3 BRA `(.L_x_5356) ;  /* 0x000000000018b947 */ /* 0x000fea0003800000 */
[----:B------:R-:W-:Y:S01]  /*2f80*/  FMUL.FTZ R148, R152, UR17 ;  /* 0x0000001198947c20 */ /* 0x000fe20008410000 */
[----:B-----5:R-:W-:-:S03]  /*2f90*/  LOP3.LUT P0, RZ, R195, 0xff, RZ, 0xc0, !PT ;  /* 0x000000ffc3ff7812 */ /* 0x020fc6000780c0ff */
[----:B------:R-:W-:-:S05]  /*2fa0*/  FMUL.FTZ R148, R148, UR16 ;  /* 0x0000001094947c20 */ /* 0x000fca0008410000 */
[----:B------:R-:W-:-:S04]  /*2fb0*/  FSEL R148, R148, RZ, P0 ;  /* 0x000000ff94947208 */ /* 0x000fc80000000000 */
[----:B------:R-:W-:-:S04]  /*2fc0*/  F2FP.BF16.F32.PACK_AB R148, RZ, R148 ;  /* 0x00000094ff94723e */ /* 0x000fc800000010ff */
[----:B------:R-:W-:-:S07]  /*2fd0*/  PRMT R146, R148, 0x7610, R146 ;  /* 0x0000761094927816 */ /* 0x000fce0000000092 */
.L_x_5356:
[----:B------:R-:W-:Y:S05]  /*2fe0*/  @!P3 BRA `(.L_x_5357) ;  /* 0x000000000018b947 */ /* 0x000fea0003800000 */
[----:B------:R-:W-:Y:S01]  /*2ff0*/  FMUL.FTZ R148, R153, UR17 ;  /* 0x0000001199947c20 */ /* 0x000fe20008410000 */
[----:B-----5:R-:W-:-:S03]  /*3000*/  LOP3.LUT P0, RZ, R195, 0xff00, RZ, 0xc0, !PT ;  /* 0x0000ff00c3ff7812 */ /* 0x020fc6000780c0ff */
[----:B------:R-:W-:-:S05]  /*3010*/  FMUL.FTZ R148, R148, UR16 ;  /* 0x0000001094947c20 */ /* 0x000fca0008410000 */
[----:B------:R-:W-:-:S04]  /*3020*/  FSEL R148, R148, RZ, P0 ;  /* 0x000000ff94947208 */ /* 0x000fc80000000000 */
[----:B------:R-:W-:-:S04]  /*3030*/  F2FP.BF16.F32.PACK_AB R148, RZ, R148 ;  /* 0x00000094ff94723e */ /* 0x000fc800000010ff */
[----:B------:R-:W-:-:S07]  /*3040*/  PRMT R146, R146, 0x5410, R148 ;  /* 0x0000541092927816 */ /* 0x000fce0000000094 */
.L_x_5357:
[----:B------:R-:W-:Y:S05]  /*3050*/  @!P3 BRA `(.L_x_5358) ;  /* 0x000000000018b947 */ /* 0x000fea0003800000 */
[----:B------:R-:W-:Y:S01]  /*3060*/  FMUL.FTZ R148, R154, UR17 ;  /* 0x000000119a947c20 */ /* 0x000fe20008410000 */
[----:B-----5:R-:W-:-:S03]  /*3070*/  LOP3.LUT P0, RZ, R195, 0xff0000, RZ, 0xc0, !PT ;  /* 0x00ff0000c3ff7812 */ /* 0x020fc6000780c0ff */
[----:B------:R-:W-:-:S05]  /*3080*/  FMUL.FTZ R148, R148, UR16 ;  /* 0x0000001094947c20 */ /* 0x000fca0008410000 */
[----:B------:R-:W-:-:S04]  /*3090*/  FSEL R148, R148, RZ, P0 ;  /* 0x000000ff94947208 */ /* 0x000fc80000000000 */
[----:B------:R-:W-:-:S04]  /*30a0*/  F2FP.BF16.F32.PACK_AB R148, RZ, R148 ;  /* 0x00000094ff94723e */ /* 0x000fc800000010ff */
[----:B------:R-:W-:-:S07]  /*30b0*/  PRMT R147, R148, 0x7610, R147 ;  /* 0x0000761094937816 */ /* 0x000fce0000000093 */
.L_x_5358:
        /* <DEDUP_REMOVED lines=11> */
.L_x_5342:
        /* <DEDUP_REMOVED lines=16> */
.L_x_5360:
        /* <DEDUP_REMOVED lines=11> */
.L_x_5361:
        /* <DEDUP_REMOVED lines=11> */
.L_x_5362:
        /* <DEDUP_REMOVED lines=11> */
.L_x_5363:
        /* <DEDUP_REMOVED lines=11> */
.L_x_5364:
        /* <DEDUP_REMOVED lines=11> */
.L_x_5365:
        /* <DEDUP_REMOVED lines=11> */
.L_x_5366:
        /* <DEDUP_REMOVED lines=13> */
.L_x_5359:
[-CC-:B------:R-:W-:Y:S01]  /*3760*/  @P2 FFMA.FTZ R148, R4, R160.reuse, R161.reuse ;  /* 0x000000a004942223 */ /* 0x180fe200000100a1 */
[----:B-----5:R-:W-:Y:S01]  /*3770*/  MOV R149, R61 ;  /* 0x0000003d00957202 */ /* 0x020fe20000000f00 */
[-CC-:B------:R-:W-:Y:S01]  /*3780*/  @P2 FFMA.FTZ R157, R11, R160.reuse, R161.reuse ;  /* 0x000000a00b9d2223 */ /* 0x180fe200000100a1 */
[----:B------:R-:W-:Y:S01]  /*3790*/  @P2 FFMA.FTZ R153, R7, R160, R161 ;  /* 0x000000a007992223 */ /* 0x000fe200000100a1 */
[----:B------:R-:W-:Y:S01]  /*37a0*/  @P2 FADD.FTZ R148, R5, -R148 ;  /* 0x8000009405942221 */ /* 0x000fe20000010000 */
[----:B------:R-:W-:Y:S01]  /*37b0*/  MOV R151, R63 ;  /* 0x0000003f00977202 */ /* 0x000fe20000000f00 */
[----:B------:R-:W-:Y:S01]  /*37c0*/  @P2 FADD.FTZ R157, R10, -R157 ;  /* 0x8000009d0a9d2221 */ /* 0x000fe20000010000 */
[----:B------:R-:W-:Y:S01]  /*37d0*/  MOV R152, R56 ;  /* 0x0000003800987202 */ /* 0x000fe20000000f00 */
[----:B------:R-:W-:Y:S01]  /*37e0*/  @P2 FFMA.FTZ R149, R208, R148, R61 ;  /* 0x00000094d0952223 */ /* 0x000fe2000001003d */
[-CC-:B------:R-:W-:Y:S01]  /*37f0*/  @P2 FFMA.FTZ R148, R8, R160.reuse, R161.reuse ;  /* 0x000000a008942223 */ /* 0x180fe200000100a1 */
[----:B------:R-:W-:Y:S01]  /*3800*/  @P2 FFMA.FTZ R152, R208, R157, R56 ;  /* 0x0000009dd0982223 */ /* 0x000fe20000010038 */
[-CC-:B------:R-:W-:Y:S01]  /*3810*/  @P2 FFMA.FTZ R159, R15, R160.reuse, R161.reuse ;  /* 0x000000a00f9f2223 */ /* 0x180fe200000100a1 */
        /* <DEDUP_REMOVED lines=11> */
[C---:B------:R-:W-:Y:S01]  /*38d0*/  @P2 FFMA.FTZ R155, R208.reuse, R153, R62 ;  /* 0x00000099d09b2223 */ /* 0x040fe2000001003e */
[----:B------:R-:W-:Y:S01]  /*38e0*/  MOV R154, R58 ;  /* 0x0000003a009a7202 */ /* 0x000fe20000000f00 */
        /* <DEDUP_REMOVED lines=14> */
.L_x_5367:
[----:B------:R-:W-:Y:S05]  /*39d0*/  @!P3 BRA `(.L_x_5368) ;  /* 0x000000000018b947 */ /* 0x000fea0003800000 */
[----:B------:R-:W-:Y:S01]  /*39e0*/  FMUL.FTZ R150, R149, UR17 ;  /* 0x0000001195967c20 */ /* 0x000fe20008410000 */
[----:B------:R-:W-:-:S03]  /*39f0*/  LOP3.LUT P0, RZ, R194, 0xff00, RZ, 0xc0, !PT ;  /* 0x0000ff00c2ff7812 */ /* 0x000fc6000780c0ff */
[----:B------:R-:W-:-:S05]  /*3a00*/  FMUL.FTZ R150, R150, UR16 ;  /* 0x0000001096967c20 */ /* 0x000fca0008410000 */
[----:B------:R-:W-:-:S04]  /*3a10*/  FSEL R150, R150, RZ, P0 ;  /* 0x000000ff96967208 */ /* 0x000fc80000000000 */
[----:B------:R-:W-:-:S04]  /*3a20*/  F2FP.BF16.F32.PACK_AB R150, RZ, R150 ;  /* 0x00000096ff96723e */ /* 0x000fc800000010ff */
[----:B------:R-:W-:-:S07]  /*3a30*/  PRMT R144, R144, 0x5410, R150 ;  /* 0x0000541090907816 */ /* 0x000fce0000000096 */
.L_x_5368:
[----:B------:R-:W-:Y:S05]  /*3a40*/  @!P3 BRA `(.L_x_5369) ;  /* 0x000000000018b947 */ /* 0x000fea0003800000 */
[----:B------:R-:W-:Y:S01]  /*3a50*/  FMUL.FTZ R150, R155, UR17 ;  /* 0x000000119b967c20 */ /* 0x000fe20008410000 */
[----:B------:R-:W-:-:S03]  /*3a60*/  LOP3.LUT P0, RZ, R194, 0xff0000, RZ, 0xc0, !PT ;  /* 0x00ff0000c2ff7812 */ /* 0x000fc6000780c0ff */
[----:B------:R-:W-:-:S05]  /*3a70*/  FMUL.FTZ R150, R150, UR16 ;  /* 0x0000001096967c20 */ /* 0x000fca0008410000 */
[----:B------:R-:W-:-:S04]  /*3a80*/  FSEL R150, R150, RZ, P0 ;  /* 0x000000ff96967208 */ /* 0x000fc80000000000 */
[----:B------:R-:W-:-:S04]  /*3a90*/  F2FP.BF16.F32.PACK_AB R150, RZ, R150 ;  /* 0x00000096ff96723e */ /* 0x000fc800000010ff */
[----:B------:R-:W-:-:S07]  /*3aa0*/  PRMT R145, R150, 0x7610, R145 ;  /* 0x0000761096917816 */ /* 0x000fce0000000091 */
.L_x_5369:
[----:B------:R-:W-:Y:S05]  /*3ab0*/  @!P3 BRA `(.L_x_5370) ;  /* 0x000000000018b947 */ /* 0x000fea0003800000 */
[----:B------:R-:W-:Y:S01]  /*3ac0*/  FMUL.FTZ R150, R151, UR17 ;  /* 0x0000001197967c20 */ /* 0x000fe20008410000 */
[----:B------:R-:W-:-:S03]  /*3ad0*/  LOP3.LUT P0, RZ, R194, 0xff000000, RZ, 0xc0, !PT ;  /* 0xff000000c2ff7812 */ /* 0x000fc6000780c0ff */
[----:B------:R-:W-:-:S05]  /*3ae0*/  FMUL.FTZ R150, R150, UR16 ;  /* 0x0000001096967c20 */ /* 0x000fca0008410000 */
[----:B------:R-:W-:-:S04]  /*3af0*/  FSEL R150, R150, RZ, P0 ;  /* 0x000000ff96967208 */ /* 0x000fc80000000000 */
[----:B------:R-:W-:-:S04]  /*3b00*/  F2FP.BF16.F32.PACK_AB R150, RZ, R150 ;  /* 0x00000096ff96723e */ /* 0x000fc800000010ff */
[----:B------:R-:W-:-:S07]  /*3b10*/  PRMT R145, R145, 0x5410, R150 ;  /* 0x0000541091917816 */ /* 0x000fce0000000096 */
.L_x_5370:
[----:B------:R-:W-:Y:S05]  /*3b20*/  @!P3 BRA `(.L_x_5371) ;  /* 0x000000000018b947 */ /* 0x000fea0003800000 */
[----:B------:R-:W-:Y:S01]  /*3b30*/  FMUL.FTZ R150, R152, UR17 ;  /* 0x0000001198967c20 */ /* 0x000fe20008410000 */
[----:B------:R-:W-:-:S03]  /*3b40*/  LOP3.LUT P0, RZ, R195, 0xff, RZ, 0xc0, !PT ;  /* 0x000000ffc3ff7812 */ /* 0x000fc6000780c0ff */
[----:B------:R-:W-:-:S05]  /*3b50*/  FMUL.FTZ R150, R150, UR16 ;  /* 0x0000001096967c20 */ /* 0x000fca0008410000 */
[----:B------:R-:W-:-:S04]  /*3b60*/  FSEL R150, R150, RZ, P0 ;  /* 0x000000ff96967208 */ /* 0x000fc80000000000 */
[----:B------:R-:W-:-:S04]  /*3b70*/  F2FP.BF16.F32.PACK_AB R150, RZ, R150 ;  /* 0x00000096ff96723e */ /* 0x000fc800000010ff */
[----:B------:R-:W-:-:S07]  /*3b80*/  PRMT R146, R150, 0x7610, R146 ;  /* 0x0000761096927816 */ /* 0x000fce0000000092 */
.L_x_5371:
[----:B------:R-:W-:Y:S05]  /*3b90*/  @!P3 BRA `(.L_x_5372) ;  /* 0x000000000018b947 */ /* 0x000fea0003800000 */
[----:B------:R-:W-:Y:S01]  /*3ba0*/  FMUL.FTZ R150, R153, UR17 ;  /* 0x0000001199967c20 */ /* 0x000fe20008410000 */
[----:B------:R-:W-:-:S03]  /*3bb0*/  LOP3.LUT P0, RZ, R195, 0xff00, RZ, 0xc0, !PT ;  /* 0x0000ff00c3ff7812 */ /* 0x000fc6000780c0ff */
[----:B------:R-:W-:-:S05]  /*3bc0*/  FMUL.FTZ R150, R150, UR16 ;  /* 0x0000001096967c20 */ /* 0x000fca0008410000 */
[----:B------:R-:W-:-:S04]  /*3bd0*/  FSEL R150, R150, RZ, P0 ;  /* 0x000000ff96967208 */ /* 0x000fc80000000000 */
[----:B------:R-:W-:-:S04]  /*3be0*/  F2FP.BF16.F32.PACK_AB R150, RZ, R150 ;  /* 0x00000096ff96723e */ /* 0x000fc800000010ff */
[----:B------:R-:W-:-:S07]  /*3bf0*/  PRMT R146, R146, 0x5410, R150 ;  /* 0x0000541092927816 */ /* 0x000fce0000000096 */
.L_x_5372:
[----:B------:R-:W-:Y:S05]  /*3c00*/  @!P3 BRA `(.L_x_5373) ;  /* 0x000000000018b947 */ /* 0x000fea0003800000 */
[----:B------:R-:W-:Y:S01]  /*3c10*/  FMUL.FTZ R150, R154, UR17 ;  /* 0x000000119a967c20 */ /* 0x000fe20008410000 */
[----:B------:R-:W-:-:S03]  /*3c20*/  LOP3.LUT P0, RZ, R195, 0xff0000, RZ, 0xc0, !PT ;  /* 0x00ff0000c3ff7812 */ /* 0x000fc6000780c0ff */
[----:B------:R-:W-:-:S05]  /*3c30*/  FMUL.FTZ R150, R150, UR16 ;  /* 0x0000001096967c20 */ /* 0x000fca0008410000 */
[----:B------:R-:W-:-:S04]  /*3c40*/  FSEL R150, R150, RZ, P0 ;  /* 0x000000ff96967208 */ /* 0x000fc80000000000 */
[----:B------:R-:W-:-:S04]  /*3c50*/  F2FP.BF16.F32.PACK_AB R150, RZ, R150 ;  /* 0x00000096ff96723e */ /* 0x000fc800000010ff */
[----:B------:R-:W-:-:S07]  /*3c60*/  PRMT R147, R150, 0x7610, R147 ;  /* 0x0000761096937816 */ /* 0x000fce0000000093 */
.L_x_5373:
[----:B------:R-:W-:Y:S02]  /*3c70*/  MOV R150, R155 ;  /* 0x0000009b00967202 */ /* 0x000fe40000000f00 */
        /* <DEDUP_REMOVED lines=9> */
.L_x_5351:
        /* <DEDUP_REMOVED lines=9> */
[----:B------:R1:W-:Y:S04]  /*3da0*/  @P0 STG.E.128 desc[UR12][R158.64+0x10], R152 ;  /* 0x000010989e000986 */ /* 0x0003e8000c101d0c */
[----:B------:R1:W-:Y:S01]  /*3db0*/  @P3 STG.E.128 desc[UR12][R156.64], R144 ;  /* 0x000000909c003986 */ /* 0x0003e2000c101d0c */
[----:B------:R-:W-:Y:S05]  /*3dc0*/  @!P1 BRA `(.L_x_5374) ;  /* 0x0000000800e09947 */ /* 0x000fea0003800000 */
[----:B------:R-:W-:Y:S05]  /*3dd0*/  @!P0 BRA `(.L_x_5375) ;  /* 0x0000000400748947 */ /* 0x000fea0003800000 */
[-CC-:B-1----:R-:W-:Y:S01]  /*3de0*/  @P2 FFMA.FTZ R148, R20, R160.reuse, R161.reuse ;  /* 0x000000a014942223 */ /* 0x182fe200000100a1 */
[----:B-----5:R-:W-:Y:S01]  /*3df0*/  MOV R155, R53 ;  /* 0x00000035009b7202 */ /* 0x020fe20000000f00 */
[-CC-:B------:R-:W-:Y:S01]  /*3e00*/  @P2 FFMA.FTZ R149, R23, R160.reuse, R161.reuse ;  /* 0x000000a017952223 */ /* 0x180fe200000100a1 */
[-C--:B------:R-:W-:Y:S01]  /*3e10*/  @P2 FFMA.FTZ R157, R31, R160.reuse, R161 ;  /* 0x000000a01f9d2223 */ /* 0x080fe200000100a1 */
[----:B------:R-:W-:Y:S01]  /*3e20*/  @P2 FADD.FTZ R148, R21, -R148 ;  /* 0x8000009415942221 */ /* 0x000fe20000010000 */
[----:B------:R-:W-:Y:S01]  /*3e30*/  MOV R151, R55 ;  /* 0x0000003700977202 */ /* 0x000fe20000000f00 */
[----:B------:R-:W-:Y:S01]  /*3e40*/  @P2 FADD.FTZ R149, R22, -R149 ;  /* 0x8000009516952221 */ /* 0x000fe20000010000 */
[----:B------:R-:W-:Y:S01]  /*3e50*/  @P2 FFMA.FTZ R153, R27, R160, R161 ;  /* 0x000000a01b992223 */ /* 0x000fe200000100a1 */
[----:B------:R-:W-:Y:S01]  /*3e60*/  @P2 FFMA.FTZ R155, R208, R148, R53 ;  /* 0x00000094d09b2223 */ /* 0x000fe20000010035 */
[----:B------:R-:W-:Y:S01]  /*3e70*/  @P2 FFMA.FTZ R148, R24, R160, R161 ;  /* 0x000000a018942223 */ /* 0x000fe200000100a1 */
[----:B------:R-:W-:Y:S01]  /*3e80*/  MOV R150, R54 ;  /* 0x0000003600967202 */ /* 0x000fe20000000f00 */
[----:B------:R-:W-:Y:S01]  /*3e90*/  @P2 FADD.FTZ R157, R30, -R157 ;  /* 0x8000009d1e9d2221 */ /* 0x000fe20000010000 */
[----:B------:R-:W-:Y:S01]  /*3ea0*/  @P2 FFMA.FTZ R150, R208, R149, R54 ;  /* 0x00000095d0962223 */ /* 0x000fe20000010036 */
[----:B------:R-:W-:Y:S01]  /*3eb0*/  @P2 FADD.FTZ R148, R25, -R148 ;  /* 0x8000009419942221 */ /* 0x000fe20000010000 */
[-CC-:B------:R-:W-:Y:S01]  /*3ec0*/  @P2 FFMA.FTZ R149, R19, R160.reuse, R161.reuse ;  /* 0x000000a013952223 */ /* 0x180fe200000100a1 */
[----:B------:R-:W-:Y:S01]  /*3ed0*/  @P2 FFMA.FTZ R158, R164, R160, R161 ;  /* 0x000000a0a49e2223 */ /* 0x000fe200000100a1 */
[----:B------:R-:W-:Y:S01]  /*3ee0*/  @P2 FADD.FTZ R153, R26, -R153 ;  /* 0x800000991a992221 */ /* 0x000fe20000010000 */
[----:B------:R-:W-:Y:S01]  /*3ef0*/  @P2 FFMA.FTZ R151, R208, R148, R55 ;  /* 0x00000094d0972223 */ /* 0x000fe20000010037 */
[----:B------:R-:W-:Y:S01]  /*3f00*/  @P2 FFMA.FTZ R148, R28, R160, R161 ;  /* 0x000000a01c942223 */ /* 0x000fe200000100a1 */
[----:B------:R-:W-:Y:S01]  /*3f10*/  MOV R156, R50 ;  /* 0x00000032009c7202 */ /* 0x000fe20000000f00 */
[----:B------:R-:W-:Y:S01]  /*3f20*/  @P2 FFMA.FTZ R156, R208, R157, R50 ;  /* 0x0000009dd09c2223 */ /* 0x000fe20000010032 */
[----:B------:R-:W-:Y:S01]  /*3f30*/  MOV R152, R48 ;  /* 0x0000003000987202 */ /* 0x000fe20000000f00 */
[----:B------:R-:W-:Y:S01]  /*3f40*/  @P2 FADD.FTZ R154, R29, -R148 ;  /* 0x800000941d9a2221 */ /* 0x000fe20000010000 */
[----:B------:R-:W-:Y:S01]  /*3f50*/  @P2 FADD.FTZ R158, R165, -R158 ;  /* 0x8000009ea59e2221 */ /* 0x000fe20000010000 */
[----:B------:R-:W-:Y:S01]  /*3f60*/  @P2 FADD.FTZ R149, R18, -R149 ;  /* 0x8000009512952221 */ /* 0x000fe20000010000 */
[C---:B------:R-:W-:Y:S01]  /*3f70*/  @P2 FFMA.FTZ R152, R208.reuse, R153, R48 ;  /* 0x00000099d0982223 */ /* 0x040fe20000010030 */
[----:B------:R-:W-:Y:S01]  /*3f80*/  MOV R153, R49 ;  /* 0x0000003100997202 */ /* 0x000fe20000000f00 */
[C---:B------:R-:W-:Y:S01]  /*3f90*/  @P2 FFMA.FTZ R153, R208.reuse, R154, R49 ;  /* 0x0000009ad0992223 */ /* 0x040fe20000010031 */
[----:B------:R-:W-:Y:S01]  /*3fa0*/  MOV R157, R51 ;  /* 0x00000033009d7202 */ /* 0x000fe20000000f00 */
[C---:B------:R-:W-:Y:S01]  /*3fb0*/  @P2 FFMA.FTZ R157, R208.reuse, R158, R51 ;  /* 0x0000009ed09d2223 */ /* 0x040fe20000010033 */
[----:B------:R-:W-:Y:S01]  /*3fc0*/  MOV R148, R52 ;  /* 0x0000003400947202 */ /* 0x000fe20000000f00 */
        /* <DEDUP_REMOVED lines=9> */
.L_x_5376:
[----:B------:R-:W-:Y:S05]  /*4060*/  @!P3 BRA `(.L_x_5377) ;  /* 0x000000000018b947 */ /* 0x000fea0003800000 */
[----:B------:R-:W-:Y:S01]  /*4070*/  FMUL.FTZ R149, R155, UR17 ;  /* 0x000000119b957c20 */ /* 0x000fe20008410000 */
[----:B------:R-:W-:-:S03]  /*4080*/  LOP3.LUT P4, RZ, R192, 0xff00, RZ, 0xc0, !PT ;  /* 0x0000ff00c0ff7812 */ /* 0x000fc6000788c0ff */
[----:B------:R-:W-:-:S05]  /*4090*/  FMUL.FTZ R149, R149, UR16 ;  /* 0x0000001095957c20 */ /* 0x000fca0008410000 */
[----:B------:R-:W-:-:S04]  /*40a0*/  FSEL R149, R149, RZ, P4 ;  /* 0x000000ff95957208 */ /* 0x000fc80002000000 */
[----:B------:R-:W-:-:S04]  /*40b0*/  F2FP.BF16.F32.PACK_AB R149, RZ, R149 ;  /* 0x00000095ff95723e */ /* 0x000fc800000010ff */
[----:B------:R-:W-:-:S07]  /*40c0*/  PRMT R144, R144, 0x5410, R149 ;  /* 0x0000541090907816 */ /* 0x000fce0000000095 */
.L_x_5377:
[----:B------:R-:W-:Y:S05]  /*40d0*/  @!P3 BRA `(.L_x_5378) ;  /* 0x000000000018b947 */ /* 0x000fea0003800000 */
[----:B------:R-:W-:Y:S01]  /*40e0*/  FMUL.FTZ R149, R150, UR17 ;  /* 0x0000001196957c20 */ /* 0x000fe20008410000 */
[----:B------:R-:W-:-:S03]  /*40f0*/  LOP3.LUT P4, RZ, R192, 0xff0000, RZ, 0xc0, !PT ;  /* 0x00ff0000c0ff7812 */ /* 0x000fc6000788c0ff */
[----:B------:R-:W-:-:S05]  /*4100*/  FMUL.FTZ R149, R149, UR16 ;  /* 0x0000001095957c20 */ /* 0x000fca0008410000 */
[----:B------:R-:W-:-:S04]  /*4110*/  FSEL R149, R149, RZ, P4 ;  /* 0x000000ff95957208 */ /* 0x000fc80002000000 */
[----:B------:R-:W-:-:S04]  /*4120*/  F2FP.BF16.F32.PACK_AB R149, RZ, R149 ;  /* 0x00000095ff95723e */ /* 0x000fc800000010ff */
[----:B------:R-:W-:-:S07]  /*4130*/  PRMT R145, R149, 0x7610, R145 ;  /* 0x0000761095917816 */ /* 0x000fce0000000091 */
.L_x_5378:
[----:B------:R-:W-:Y:S05]  /*4140*/  @!P3 BRA `(.L_x_5379) ;  /* 0x000000000018b947 */ /* 0x000fea0003800000 */
[----:B------:R-:W-:Y:S01]  /*4150*/  FMUL.FTZ R149, R151, UR17 ;  /* 0x0000001197957c20 */ /* 0x000fe20008410000 */
[----:B------:R-:W-:-:S03]  /*4160*/  LOP3.LUT P4, RZ, R192, 0xff000000, RZ, 0xc0, !PT ;  /* 0xff000000c0ff7812 */ /* 0x000fc6000788c0ff */
[----:B------:R-:W-:-:S05]  /*4170*/  FMUL.FTZ R149, R149, UR16 ;  /* 0x0000001095957c20 */ /* 0x000fca0008410000 */
[----:B------:R-:W-:-:S04]  /*4180*/  FSEL R149, R149, RZ, P4 ;  /* 0x000000ff95957208 */ /* 0x000fc80002000000 */
[----:B------:R-:W-:-:S04]  /*4190*/  F2FP.BF16.F32.PACK_AB R149, RZ, R149 ;  /* 0x00000095ff95723e */ /* 0x000fc800000010ff */
[----:B------:R-:W-:-:S07]  /*41a0*/  PRMT R145, R145, 0x5410, R149 ;  /* 0x0000541091917816 */ /* 0x000fce0000000095 */
.L_x_5379:
[----:B------:R-:W-:Y:S05]  /*41b0*/  @!P3 BRA `(.L_x_5380) ;  /* 0x000000000018b947 */ /* 0x000fea0003800000 */
[----:B------:R-:W-:Y:S01]  /*41c0*/  FMUL.FTZ R149, R152, UR17 ;  /* 0x0000001198957c20 */ /* 0x000fe20008410000 */
[----:B------:R-:W-:-:S03]  /*41d0*/  LOP3.LUT P4, RZ, R193, 0xff, RZ, 0xc0, !PT ;  /* 0x000000ffc1ff7812 */ /* 0x000fc6000788c0ff */
[----:B------:R-:W-:-:S05]  /*41e0*/  FMUL.FTZ R149, R149, UR16 ;  /* 0x0000001095957c20 */ /* 0x000fca0008410000 */
[----:B------:R-:W-:-:S04]  /*41f0*/  FSEL R149, R149, RZ, P4 ;  /* 0x000000ff95957208 */ /* 0x000fc80002000000 */
[----:B------:R-:W-:-:S04]  /*4200*/  F2FP.BF16.F32.PACK_AB R149, RZ, R149 ;  /* 0x00000095ff95723e */ /* 0x000fc800000010ff */
[----:B------:R-:W-:-:S07]  /*4210*/  PRMT R146, R149, 0x7610, R146 ;  /* 0x0000761095927816 */ /* 0x000fce0000000092 */
.L_x_5380:
[----:B------:R-:W-:Y:S05]  /*4220*/  @!P3 BRA `(.L_x_5381) ;  /* 0x000000000018b947 */ /* 0x000fea0003800000 */
[----:B------:R-:W-:Y:S01]  /*4230*/  FMUL.FTZ R149, R153, UR17 ;  /* 0x0000001199957c20 */ /* 0x000fe20008410000 */
[----:B------:R-:W-:-:S03]  /*4240*/  LOP3.LUT P4, RZ, R193, 0xff00, RZ, 0xc0, !PT ;  /* 0x0000ff00c1ff7812 */ /* 0x000fc6000788c0ff */
[----:B------:R-:W-:-:S05]  /*4250*/  FMUL.FTZ R149, R149, UR16 ;  /* 0x0000001095957c20 */ /* 0x000fca0008410000 */
[----:B------:R-:W-:-:S04]  /*4260*/  FSEL R149, R149, RZ, P4 ;  /* 0x000000ff95957208 */ /* 0x000fc80002000000 */
[----:B------:R-:W-:-:S04]  /*4270*/  F2FP.BF16.F32.PACK_AB R149, RZ, R149 ;  /* 0x00000095ff95723e */ /* 0x000fc800000010ff */
[----:B------:R-:W-:-:S07]  /*4280*/  PRMT R146, R146, 0x5410, R149 ;  /* 0x0000541092927816 */ /* 0x000fce0000000095 */
.L_x_5381:
[----:B------:R-:W-:Y:S05]  /*4290*/  @!P3 BRA `(.L_x_5382) ;  /* 0x000000000018b947 */ /* 0x000fea0003800000 */
[----:B------:R-:W-:Y:S01]  /*42a0*/  FMUL.FTZ R149, R156, UR17 ;  /* 0x000000119c957c20 */ /* 0x000fe20008410000 */
[----:B------:R-:W-:-:S03]  /*42b0*/  LOP3.LUT P4, RZ, R193, 0xff0000, RZ, 0xc0, !PT ;  /* 0x00ff0000c1ff7812 */ /* 0x000fc6000788c0ff */
[----:B------:R-:W-:-:S05]  /*42c0*/  FMUL.FTZ R149, R149, UR16 ;  /* 0x0000001095957c20 */ /* 0x000fca0008410000 */
[----:B------:R-:W-:-:S04]  /*42d0*/  FSEL R149, R149, RZ, P4 ;  /* 0x000000ff95957208 */ /* 0x000fc80002000000 */
[----:B------:R-:W-:-:S04]  /*42e0*/  F2FP.BF16.F32.PACK_AB R149, RZ, R149 ;  /* 0x00000095ff95723e */ /* 0x000fc800000010ff */
[----:B------:R-:W-:-:S07]  /*42f0*/  PRMT R147, R149, 0x7610, R147 ;  /* 0x0000761095937816 */ /* 0x000fce0000000093 */
.L_x_5382:
        /* <DEDUP_REMOVED lines=11> */
.L_x_5375:
[----:B------:R-:W-:Y:S05]  /*43b0*/  @!P3 BRA `(.L_x_5384) ;  /* 0x000000000028b947 */ /* 0x000fea0003800000 */
[----:B-1----:R-:W-:Y:S01]  /*43c0*/  @P2 FFMA.FTZ R157, R19, R160, R161 ;  /* 0x000000a0139d2223 */ /* 0x002fe200000100a1 */
        /* <DEDUP_REMOVED lines=9> */
.L_x_5384:
        /* <DEDUP_REMOVED lines=11> */
.L_x_5385:
        /* <DEDUP_REMOVED lines=11> */
.L_x_5386:
        /* <DEDUP_REMOVED lines=11> */
.L_x_5387:
        /* <DEDUP_REMOVED lines=11> */
.L_x_5388:
        /* <DEDUP_REMOVED lines=11> */
.L_x_5389:
        /* <DEDUP_REMOVED lines=11> */
.L_x_5390:
[----:B------:R-:W-:Y:S05]  /*4880*/  @!P3 BRA `(.L_x_5383) ;  /* 0x0000000c002cb947 */ /* 0x000fea0003800000 */
[----:B-1----:R-:W-:Y:S01]  /*4890*/  @P2 FFMA.FTZ R158, R164, R160, R161 ;  /* 0x000000a0a49e2223 */ /* 0x002fe200000100a1 */
        /* <DEDUP_REMOVED lines=11> */
.L_x_5374:
[----:B------:R-:W-:Y:S05]  /*4950*/  @!P0 BRA `(.L_x_5391) ;  /* 0x0000000400748947 */ /* 0x000fea0003800000 */
[-CC-:B-1----:R-:W-:Y:S01]  /*4960*/  FFMA.FTZ R149, R19, R160.reuse, R161.reuse ;  /* 0x000000a013957223 */ /* 0x182fe200000100a1 */
[-CC-:B------:R-:W-:Y:S01]  /*4970*/  FFMA.FTZ R148, R20, R160.reuse, R161.reuse ;  /* 0x000000a014947223 */ /* 0x180fe200000100a1 */
[-CC-:B------:R-:W-:Y:S01]  /*4980*/  FFMA.FTZ R150, R24, R160.reuse, R161.reuse ;  /* 0x000000a018967223 */ /* 0x180fe200000100a1 */
[-CC-:B------:R-:W-:Y:S01]  /*4990*/  FFMA.FTZ R153, R23, R160.reuse, R161.reuse ;  /* 0x000000a017997223 */ /* 0x180fe200000100a1 */
[-CC-:B------:R-:W-:Y:S01]  /*49a0*/  FFMA.FTZ R154, R164, R160.reuse, R161.reuse ;  /* 0x000000a0a49a7223 */ /* 0x180fe200000100a1 */
[-CC-:B------:R-:W-:Y:S01]  /*49b0*/  FFMA.FTZ R157, R27, R160.reuse, R161.reuse ;  /* 0x000000a01b9d7223 */ /* 0x180fe200000100a1 */
[-CC-:B------:R-:W-:Y:S01]  /*49c0*/  FFMA.FTZ R152, R28, R160.reuse, R161.reuse ;  /* 0x000000a01c987223 */ /* 0x180fe200000100a1 */
[----:B-----5:R-:W-:Y:S01]  /*49d0*/  FFMA.FTZ R195, R31, R160, R161 ;  /* 0x000000a01fc37223 */ /* 0x020fe200000100a1 */
        /* <DEDUP_REMOVED lines=12> */
[----:B------:R-:W-:Y:S01]  /*4aa0*/  FMUL.FTZ R155, R208, R209 ;  /* 0x000000d1d09b7220 */ /* 0x000fe20000410000 */
[----:B------:R-:W-:Y:S01]  /*4ab0*/  ISETP.GT.AND P4, PT, R206, RZ, PT ;  /* 0x000000ffce00720c */ /* 0x000fe20003f84270 */
        /* <DEDUP_REMOVED lines=18> */
.L_x_5392:
[----:B------:R-:W-:Y:S05]  /*4be0*/  @!P3 BRA `(.L_x_5393) ;  /* 0x000000000018b947 */ /* 0x000fea0003800000 */
[----:B------:R-:W-:Y:S01]  /*4bf0*/  FMUL.FTZ R148, R149, UR17 ;  /* 0x0000001195947c20 */ /* 0x000fe20008410000 */
[----:B------:R-:W-:-:S03]  /*4c00*/  LOP3.LUT P4, RZ, R192, 0xff00, RZ, 0xc0, !PT ;  /* 0x0000ff00c0ff7812 */ /* 0x000fc6000788c0ff */
[----:B------:R-:W-:-:S05]  /*4c10*/  FMUL.FTZ R148, R148, UR16 ;  /* 0x0000001094947c20 */ /* 0x000fca0008410000 */
[----:B------:R-:W-:-:S04]  /*4c20*/  FSEL R148, R148, RZ, P4 ;  /* 0x000000ff94947208 */ /* 0x000fc80002000000 */
[----:B------:R-:W-:-:S04]  /*4c30*/  F2FP.BF16.F32.PACK_AB R148, RZ, R148 ;  /* 0x00000094ff94723e */ /* 0x000fc800000010ff */
[----:B------:R-:W-:-:S07]  /*4c40*/  PRMT R144, R144, 0x5410, R148 ;  /* 0x0000541090907816 */ /* 0x000fce0000000094 */
.L_x_5393:
[----:B------:R-:W-:Y:S05]  /*4c50*/  @!P3 BRA `(.L_x_5394) ;  /* 0x000000000018b947 */ /* 0x000fea0003800000 */
[----:B------:R-:W-:Y:S01]  /*4c60*/  FMUL.FTZ R148, R150, UR17 ;  /* 0x0000001196947c20 */ /* 0x000fe20008410000 */
[----:B------:R-:W-:-:S03]  /*4c70*/  LOP3.LUT P4, RZ, R192, 0xff0000, RZ, 0xc0, !PT ;  /* 0x00ff0000c0ff7812 */ /* 0x000fc6000788c0ff */
[----:B------:R-:W-:-:S05]  /*4c80*/  FMUL.FTZ R148, R148, UR16 ;  /* 0x0000001094947c20 */ /* 0x000fca0008410000 */
[----:B------:R-:W-:-:S04]  /*4c90*/  FSEL R148, R148, RZ, P4 ;  /* 0x000000ff94947208 */ /* 0x000fc80002000000 */
[----:B------:R-:W-:-:S04]  /*4ca0*/  F2FP.BF16.F32.PACK_AB R148, RZ, R148 ;  /* 0x00000094ff94723e */ /* 0x000fc800000010ff */
[----:B------:R-:W-:-:S07]  /*4cb0*/  PRMT R145, R148, 0x7610, R145 ;  /* 0x0000761094917816 */ /* 0x000fce0000000091 */
.L_x_5394:
[----:B------:R-:W-:Y:S05]  /*4cc0*/  @!P3 BRA `(.L_x_5395) ;  /* 0x000000000018b947 */ /* 0x000fea0003800000 */
[----:B------:R-:W-:Y:S01]  /*4cd0*/  FMUL.FTZ R148, R151, UR17 ;  /* 0x0000001197947c20 */ /* 0x000fe20008410000 */
[----:B------:R-:W-:-:S03]  /*4ce0*/  LOP3.LUT P4, RZ, R192, 0xff000000, RZ, 0xc0, !PT ;  /* 0xff000000c0ff7812 */ /* 0x000fc6000788c0ff */
[----:B------:R-:W-:-:S05]  /*4cf0*/  FMUL.FTZ R148, R148, UR16 ;  /* 0x0000001094947c20 */ /* 0x000fca0008410000 */
[----:B------:R-:W-:-:S04]  /*4d00*/  FSEL R148, R148, RZ, P4 ;  /* 0x000000ff94947208 */ /* 0x000fc80002000000 */
[----:B------:R-:W-:-:S04]  /*4d10*/  F2FP.BF16.F32.PACK_AB R148, RZ, R148 ;  /* 0x00000094ff94723e */ /* 0x000fc800000010ff */
[----:B------:R-:W-:-:S07]  /*4d20*/  PRMT R145, R145, 0x5410, R148 ;  /* 0x0000541091917816 */ /* 0x000fce0000000094 */
.L_x_5395:
[----:B------:R-:W-:Y:S05]  /*4d30*/  @!P3 BRA `(.L_x_5396) ;  /* 0x000000000018b947 */ /* 0x000fea0003800000 */
[----:B------:R-:W-:Y:S01]  /*4d40*/  FMUL.FTZ R148, R152, UR17 ;  /* 0x0000001198947c20 */ /* 0x000fe20008410000 */
[----:B------:R-:W-:-:S03]  /*4d50*/  LOP3.LUT P4, RZ, R193, 0xff, RZ, 0xc0, !PT ;  /* 0x000000ffc1ff7812 */ /* 0x000fc6000788c0ff */
[----:B------:R-:W-:-:S05]  /*4d60*/  FMUL.FTZ R148, R148, UR16 ;  /* 0x0000001094947c20 */ /* 0x000fca0008410000 */
[----:B------:R-:W-:-:S04]  /*4d70*/  FSEL R148, R148, RZ, P4 ;  /* 0x000000ff94947208 */ /* 0x000fc80002000000 */
[----:B------:R-:W-:-:S04]  /*4d80*/  F2FP.BF16.F32.PACK_AB R148, RZ, R148 ;  /* 0x00000094ff94723e */ /* 0x000fc800000010ff */
[----:B------:R-:W-:-:S07]  /*4d90*/  PRMT R146, R148, 0x7610, R146 ;  /* 0x0000761094927816 */ /* 0x000fce0000000092 */
.L_x_5396:
[----:B------:R-:W-:Y:S05]  /*4da0*/  @!P3 BRA `(.L_x_5397) ;  /* 0x000000000018b947 */ /* 0x000fea0003800000 */
[----:B------:R-:W-:Y:S01]  /*4db0*/  FMUL.FTZ R148, R153, UR17 ;  /* 0x0000001199947c20 */ /* 0x000fe20008410000 */
[----:B------:R-:W-:-:S03]  /*4dc0*/  LOP3.LUT P4, RZ, R193, 0xff00, RZ, 0xc0, !PT ;  /* 0x0000ff00c1ff7812 */ /* 0x000fc6000788c0ff */
[----:B------:R-:W-:-:S05]  /*4dd0*/  FMUL.FTZ R148, R148, UR16 ;  /* 0x0000001094947c20 */ /* 0x000fca0008410000 */
[----:B------:R-:W-:-:S04]  /*4de0*/  FSEL R148, R148, RZ, P4 ;  /* 0x000000ff94947208 */ /* 0x000fc80002000000 */
[----:B------:R-:W-:-:S04]  /*4df0*/  F2FP.BF16.F32.PACK_AB R148, RZ, R148 ;  /* 0x00000094ff94723e */ /* 0x000fc800000010ff */
[----:B------:R-:W-:-:S07]  /*4e00*/  PRMT R146, R146, 0x5410, R148 ;  /* 0x0000541092927816 */ /* 0x000fce0000000094 */
.L_x_5397:
[----:B------:R-:W-:Y:S05]  /*4e10*/  @!P3 BRA `(.L_x_5398) ;  /* 0x000000000018b947 */ /* 0x000fea0003800000 */
[----:B------:R-:W-:Y:S01]  /*4e20*/  FMUL.FTZ R148, R154, UR17 ;  /* 0x000000119a947c20 */ /* 0x000fe20008410000 */
[----:B------:R-:W-:-:S03]  /*4e30*/  LOP3.LUT P4, RZ, R193, 0xff0000, RZ, 0xc0, !PT ;  /* 0x00ff0000c1ff7812 */ /* 0x000fc6000788c0ff */
[----:B------:R-:W-:-:S05]  /*4e40*/  FMUL.FTZ R148, R148, UR16 ;  /* 0x0000001094947c20 */ /* 0x000fca0008410000 */
[----:B------:R-:W-:-:S04]  /*4e50*/  FSEL R148, R148, RZ, P4 ;  /* 0x000000ff94947208 */ /* 0x000fc80002000000 */
[----:B------:R-:W-:-:S04]  /*4e60*/  F2FP.BF16.F32.PACK_AB R148, RZ, R148 ;  /* 0x00000094ff94723e */ /* 0x000fc800000010ff */
[----:B------:R-:W-:-:S07]  /*4e70*/  PRMT R147, R148, 0x7610, R147 ;  /* 0x0000761094937816 */ /* 0x000fce0000000093 */
.L_x_5398:
        /* <DEDUP_REMOVED lines=11> */
.L_x_5391:
        /* <DEDUP_REMOVED lines=12> */
.L_x_5399:
        /* <DEDUP_REMOVED lines=12> */
.L_x_5400:
        /* <DEDUP_REMOVED lines=12> */
.L_x_5401:
        /* <DEDUP_REMOVED lines=12> */
.L_x_5402:
        /* <DEDUP_REMOVED lines=12> */
.L_x_5403:
        /* <DEDUP_REMOVED lines=12> */
.L_x_5404:
        /* <DEDUP_REMOVED lines=12> */
.L_x_5405:
        /* <DEDUP_REMOVED lines=13> */
.L_x_5383:
[----:B-1----:R-:W1:Y:S01]  /*5540*/  @P0 LDC.64 R158, c[0x0][0x478] ;  /* 0x00011e00ff9e0b82 */ /* 0x002e620000000a00 */
[----:B-----5:R-:W-:Y:S02]  /*5550*/  @P0 IADD3 R193, PT, PT, R211, 0x80, RZ ;  /* 0x00000080d3c10810 */ /* 0x020fe40007ffe0ff */
[----:B------:R-:W-:-:S05]  /*5560*/  @P3 IADD3 R195, PT, PT, R163, 0x80, RZ ;  /* 0x00000080a3c33810 */ /* 0x000fca0007ffe0ff */
[----:B------:R-:W2:Y:S01]  /*5570*/  @P3 LDC.64 R156, c[0x0][0x468] ;  /* 0x00011a00ff9c3b82 */ /* 0x000ea20000000a00 */
[----:B-1----:R-:W-:-:S05]  /*5580*/  @P0 IMAD.WIDE.U32 R158, R193, 0x20, R158 ;  /* 0x00000020c19e0825 */ /* 0x002fca00078e009e */
[----:B------:R1:W-:Y:S01]  /*5590*/  @P0 STG.E.128 desc[UR12][R158.64], R148 ;  /* 0x000000949e000986 */ /* 0x0003e2000c101d0c */
[----:B--2---:R-:W-:-:S03]  /*55a0*/  @P3 IMAD.WIDE.U32 R156, R195, 0x10, R156 ;  /* 0x00000010c39c3825 */ /* 0x004fc600078e009c */
[----:B------:R1:W-:Y:S04]  /*55b0*/  @P0 STG.E.128 desc[UR12][R158.64+0x10], R152 ;  /* 0x000010989e000986 */ /* 0x0003e8000c101d0c */
[----:B------:R1:W-:Y:S01]  /*55c0*/  @P3 STG.E.128 desc[UR12][R156.64], R144 ;  /* 0x000000909c003986 */ /* 0x0003e2000c101d0c */
[----:B------:R-:W-:Y:S05]  /*55d0*/  @!P1 BRA `(.L_x_5406) ;  /* 0x0000000800e09947 */ /* 0x000fea0003800000 */
[----:B------:R-:W-:Y:S05]  /*55e0*/  @!P0 BRA `(.L_x_5407) ;  /* 0x0000000400748947 */ /* 0x000fea0003800000 */
[-CC-:B-1----:R-:W-:Y:S01]  /*55f0*/  @P2 FFMA.FTZ R148, R168, R160.reuse, R161.reuse ;  /* 0x000000a0a8942223 */ /* 0x182fe200000100a1 */
[----:B------:R-:W-:Y:S01]  /*5600*/  MOV R155, R45 ;  /* 0x0000002d009b7202 */ /* 0x000fe20000000f00 */
        /* <DEDUP_REMOVED lines=38> */
.L_x_5408:
[----:B------:R-:W-:Y:S05]  /*5870*/  @!P3 BRA `(.L_x_5409) ;  /* 0x000000000018b947 */ /* 0x000fea0003800000 */
[----:B------:R-:W-:Y:S01]  /*5880*/  FMUL.FTZ R149, R155, UR17 ;  /* 0x000000119b957c20 */ /* 0x000fe20008410000 */
[----:B------:R-:W-:-:S03]  /*5890*/  LOP3.LUT P4, RZ, R190, 0xff00, RZ, 0xc0, !PT ;  /* 0x0000ff00beff7812 */ /* 0x000fc6000788c0ff */
[----:B------:R-:W-:-:S05]  /*58a0*/  FMUL.FTZ R149, R149, UR16 ;  /* 0x0000001095957c20 */ /* 0x000fca0008410000 */
[----:B------:R-:W-:-:S04]  /*58b0*/  FSEL R149, R149, RZ, P4 ;  /* 0x000000ff95957208 */ /* 0x000fc80002000000 */
[----:B------:R-:W-:-:S04]  /*58c0*/  F2FP.BF16.F32.PACK_AB R149, RZ, R149 ;  /* 0x00000095ff95723e */ /* 0x000fc800000010ff */
[----:B------:R-:W-:-:S07]  /*58d0*/  PRMT R144, R144, 0x5410, R149 ;  /* 0x0000541090907816 */ /* 0x000fce0000000095 */
.L_x_5409:
[----:B------:R-:W-:Y:S05]  /*58e0*/  @!P3 BRA `(.L_x_5410) ;  /* 0x000000000018b947 */ /* 0x000fea0003800000 */
[----:B------:R-:W-:Y:S01]  /*58f0*/  FMUL.FTZ R149, R150, UR17 ;  /* 0x0000001196957c20 */ /* 0x000fe20008410000 */
[----:B------:R-:W-:-:S03]  /*5900*/  LOP3.LUT P4, RZ, R190, 0xff0000, RZ, 0xc0, !PT ;  /* 0x00ff0000beff7812 */ /* 0x000fc6000788c0ff */
[----:B------:R-:W-:-:S05]  /*5910*/  FMUL.FTZ R149, R149, UR16 ;  /* 0x0000001095957c20 */ /* 0x000fca0008410000 */
[----:B------:R-:W-:-:S04]  /*5920*/  FSEL R149, R149, RZ, P4 ;  /* 0x000000ff95957208 */ /* 0x000fc80002000000 */
[----:B------:R-:W-:-:S04]  /*5930*/  F2FP.BF16.F32.PACK_AB R149, RZ, R149 ;  /* 0x00000095ff95723e */ /* 0x000fc800000010ff */
[----:B------:R-:W-:-:S07]  /*5940*/  PRMT R145, R149, 0x7610, R145 ;  /* 0x0000761095917816 */ /* 0x000fce0000000091 */
.L_x_5410:
[----:B------:R-:W-:Y:S05]  /*5950*/  @!P3 BRA `(.L_x_5411) ;  /* 0x000000000018b947 */ /* 0x000fea0003800000 */
[----:B------:R-:W-:Y:S01]  /*5960*/  FMUL.FTZ R149, R151, UR17 ;  /* 0x0000001197957c20 */ /* 0x000fe20008410000 */
[----:B------:R-:W-:-:S03]  /*5970*/  LOP3.LUT P4, RZ, R190, 0xff000000, RZ, 0xc0, !PT ;  /* 0xff000000beff7812 */ /* 0x000fc6000788c0ff */
[----:B------:R-:W-:-:S05]  /*5980*/  FMUL.FTZ R149, R149, UR16 ;  /* 0x0000001095957c20 */ /* 0x000fca0008410000 */
[----:B------:R-:W-:-:S04]  /*5990*/  FSEL R149, R149, RZ, P4 ;  /* 0x000000ff95957208 */ /* 0x000fc80002000000 */
[----:B------:R-:W-:-:S04]  /*59a0*/  F2FP.BF16.F32.PACK_AB R149, RZ, R149 ;  /* 0x00000095ff95723e */ /* 0x000fc800000010ff */
[----:B------:R-:W-:-:S07]  /*59b0*/  PRMT R145, R145, 0x5410, R149 ;  /* 0x0000541091917816 */ /* 0x000fce0000000095 */
.L_x_5411:
[----:B------:R-:W-:Y:S05]  /*59c0*/  @!P3 BRA `(.L_x_5412) ;  /* 0x000000000018b947 */ /* 0x000fea0003800000 */
[----:B------:R-:W-:Y:S01]  /*59d0*/  FMUL.FTZ R149, R152, UR17 ;  /* 0x0000001198957c20 */ /* 0x000fe20008410000 */
[----:B------:R-:W-:-:S03]  /*59e0*/  LOP3.LUT P4, RZ, R191, 0xff, RZ, 0xc0, !PT ;  /* 0x000000ffbfff7812 */ /* 0x000fc6000788c0ff */
[----:B------:R-:W-:-:S05]  /*59f0*/  FMUL.FTZ R149, R149, UR16 ;  /* 0x0000001095957c20 */ /* 0x000fca0008410000 */
[----:B------:R-:W-:-:S04]  /*5a00*/  FSEL R149, R149, RZ, P4 ;  /* 0x000000ff95957208 */ /* 0x000fc80002000000 */
[----:B------:R-:W-:-:S04]  /*5a10*/  F2FP.BF16.F32.PACK_AB R149, RZ, R149 ;  /* 0x00000095ff95723e */ /* 0x000fc800000010ff */
[----:B------:R-:W-:-:S07]  /*5a20*/  PRMT R146, R149, 0x7610, R146 ;  /* 0x0000761095927816 */ /* 0x000fce0000000092 */
.L_x_5412:
[----:B------:R-:W-:Y:S05]  /*5a30*/  @!P3 BRA `(.L_x_5413) ;  /* 0x000000000018b947 */ /* 0x000fea0003800000 */
[----:B------:R-:W-:Y:S01]  /*5a40*/  FMUL.FTZ R149, R153, UR17 ;  /* 0x0000001199957c20 */ /* 0x000fe20008410000 */
[----:B------:R-:W-:-:S03]  /*5a50*/  LOP3.LUT P4, RZ, R191, 0xff00, RZ, 0xc0, !PT ;  /* 0x0000ff00bfff7812 */ /* 0x000fc6000788c0ff */
[----:B------:R-:W-:-:S05]  /*5a60*/  FMUL.FTZ R149, R149, UR16 ;  /* 0x0000001095957c20 */ /* 0x000fca0008410000 */
[----:B------:R-:W-:-:S04]  /*5a70*/  FSEL R149, R149, RZ, P4 ;  /* 0x000000ff95957208 */ /* 0x000fc80002000000 */
[----:B------:R-:W-:-:S04]  /*5a80*/  F2FP.BF16.F32.PACK_AB R149, RZ, R149 ;  /* 0x00000095ff95723e */ /* 0x000fc800000010ff */
[----:B------:R-:W-:-:S07]  /*5a90*/  PRMT R146, R146, 0x5410, R149 ;  /* 0x0000541092927816 */ /* 0x000fce0000000095 */
.L_x_5413:
[----:B------:R-:W-:Y:S05]  /*5aa0*/  @!P3 BRA `(.L_x_5414) ;  /* 0x000000000018b947 */ /* 0x000fea0003800000 */
[----:B------:R-:W-:Y:S01]  /*5ab0*/  FMUL.FTZ R149, R156, UR17 ;  /* 0x000000119c957c20 */ /* 0x000fe20008410000 */
[----:B------:R-:W-:-:S03]  /*5ac0*/  LOP3.LUT P4, RZ, R191, 0xff0000, RZ, 0xc0, !PT ;  /* 0x00ff0000bfff7812 */ /* 0x000fc6000788c0ff */
[----:B------:R-:W-:-:S05]  /*5ad0*/  FMUL.FTZ R149, R149, UR16 ;  /* 0x0000001095957c20 */ /* 0x000fca0008410000 */
[----:B------:R-:W-:-:S04]  /*5ae0*/  FSEL R149, R149, RZ, P4 ;  /* 0x000000ff95957208 */ /* 0x000fc80002000000 */
[----:B------:R-:W-:-:S04]  /*5af0*/  F2FP.BF16.F32.PACK_AB R149, RZ, R149 ;  /* 0x00000095ff95723e */ /* 0x000fc800000010ff */
[----:B------:R-:W-:-:S07]  /*5b00*/  PRMT R147, R149, 0x7610, R147 ;  /* 0x0000761095937816 */ /* 0x000fce0000000093 */
.L_x_5414:
        /* <DEDUP_REMOVED lines=11> */
.L_x_5407:
[----:B------:R-:W-:Y:S05]  /*5bc0*/  @!P3 BRA `(.L_x_5416) ;  /* 0x000000000028b947 */ /* 0x000fea0003800000 */
[----:B-1----:R-:W-:Y:S01]  /*5bd0*/  @P2 FFMA.FTZ R157, R167, R160, R161 ;  /* 0x000000a0a79d2223 */ /* 0x002fe200000100a1 */
[----:B------:R-:W-:Y:S02]  /*5be0*/  MOV R156, R44 ;  /* 0x0000002c009c7202 */ /* 0x000fe40000000f00 */
        /* <DEDUP_REMOVED lines=8> */
.L_x_5416:
        /* <DEDUP_REMOVED lines=11> */
.L_x_5417:
        /* <DEDUP_REMOVED lines=11> */
.L_x_5418:
        /* <DEDUP_REMOVED lines=11> */
.L_x_5419:
        /* <DEDUP_REMOVED lines=11> */
.L_x_5420:
        /* <DEDUP_REMOVED lines=11> */
.L_x_5421:
        /* <DEDUP_REMOVED lines=11> */
.L_x_5422:
[----:B------:R-:W-:Y:S05]  /*6090*/  @!P3 BRA `(.L_x_5415) ;  /* 0x0000000c002cb947 */ /* 0x000fea0003800000 */
[----:B-1----:R-:W-:Y:S01]  /*60a0*/  @P2 FFMA.FTZ R158, R180, R160, R161 ;  /* 0x000000a0b49e2223 */ /* 0x002fe200000100a1 */
[----:B------:R-:W-:Y:S02]  /*60b0*/  MOV R156, R43 ;  /* 0x0000002b009c7202 */ /* 0x000fe40000000f00 */
        /* <DEDUP_REMOVED lines=10> */
.L_x_5406:
        /* <DEDUP_REMOVED lines=41> */
.L_x_5424:
[----:B------:R-:W-:Y:S05]  /*63f0*/  @!P3 BRA `(.L_x_5425) ;  /* 0x000000000018b947 */ /* 0x000fea0003800000 */
[----:B------:R-:W-:Y:S01]  /*6400*/  FMUL.FTZ R148, R149, UR17 ;  /* 0x0000001195947c20 */ /* 0x000fe20008410000 */
[----:B------:R-:W-:-:S03]  /*6410*/  LOP3.LUT P4, RZ, R190, 0xff00, RZ, 0xc0, !PT ;  /* 0x0000ff00beff7812 */ /* 0x000fc6000788c0ff */
[----:B------:R-:W-:-:S05]  /*6420*/  FMUL.FTZ R148, R148, UR16 ;  /* 0x0000001094947c20 */ /* 0x000fca0008410000 */
[----:B------:R-:W-:-:S04]  /*6430*/  FSEL R148, R148, RZ, P4 ;  /* 0x000000ff94947208 */ /* 0x000fc80002000000 */
[----:B------:R-:W-:-:S04]  /*6440*/  F2FP.BF16.F32.PACK_AB R148, RZ, R148 ;  /* 0x00000094ff94723e */ /* 0x000fc800000010ff */
[----:B------:R-:W-:-:S07]  /*6450*/  PRMT R144, R144, 0x5410, R148 ;  /* 0x0000541090907816 */ /* 0x000fce0000000094 */
.L_x_5425:
[----:B------:R-:W-:Y:S05]  /*6460*/  @!P3 BRA `(.L_x_5426) ;  /* 0x000000000018b947 */ /* 0x000fea0003800000 */
[----:B------:R-:W-:Y:S01]  /*6470*/  FMUL.FTZ R148, R150, UR17 ;  /* 0x0000001196947c20 */ /* 0x000fe20008410000 */
[----:B------:R-:W-:-:S03]  /*6480*/  LOP3.LUT P4, RZ, R190, 0xff0000, RZ, 0xc0, !PT ;  /* 0x00ff0000beff7812 */ /* 0x000fc6000788c0ff */
[----:B------:R-:W-:-:S05]  /*6490*/  FMUL.FTZ R148, R148, UR16 ;  /* 0x0000001094947c20 */ /* 0x000fca0008410000 */
[----:B------:R-:W-:-:S04]  /*64a0*/  FSEL R148, R148, RZ, P4 ;  /* 0x000000ff94947208 */ /* 0x000fc80002000000 */
[----:B------:R-:W-:-:S04]  /*64b0*/  F2FP.BF16.F32.PACK_AB R148, RZ, R148 ;  /* 0x00000094ff94723e */ /* 0x000fc800000010ff */
[----:B------:R-:W-:-:S07]  /*64c0*/  PRMT R145, R148, 0x7610, R145 ;  /* 0x0000761094917816 */ /* 0x000fce0000000091 */
.L_x_5426:
[----:B------:R-:W-:Y:S05]  /*64d0*/  @!P3 BRA `(.L_x_5427) ;  /* 0x000000000018b947 */ /* 0x000fea0003800000 */
[----:B------:R-:W-:Y:S01]  /*64e0*/  FMUL.FTZ R148, R151, UR17 ;  /* 0x0000001197947c20 */ /* 0x000fe20008410000 */
[----:B------:R-:W-:-:S03]  /*64f0*/  LOP3.LUT P4, RZ, R190, 0xff000000, RZ, 0xc0, !PT ;  /* 0xff000000beff7812 */ /* 0x000fc6000788c0ff */
[----:B------:R-:W-:-:S05]  /*6500*/  FMUL.FTZ R148, R148, UR16 ;  /* 0x0000001094947c20 */ /* 0x000fca0008410000 */
[----:B------:R-:W-:-:S04]  /*6510*/  FSEL R148, R148, RZ, P4 ;  /* 0x000000ff94947208 */ /* 0x000fc80002000000 */
[----:B------:R-:W-:-:S04]  /*6520*/  F2FP.BF16.F32.PACK_AB R148, RZ, R148 ;  /* 0x00000094ff94723e */ /* 0x000fc800000010ff */
[----:B------:R-:W-:-:S07]  /*6530*/  PRMT R145, R145, 0x5410, R148 ;  /* 0x0000541091917816 */ /* 0x000fce0000000094 */
.L_x_5427:
[----:B------:R-:W-:Y:S05]  /*6540*/  @!P3 BRA `(.L_x_5428) ;  /* 0x000000000018b947 */ /* 0x000fea0003800000 */
[----:B------:R-:W-:Y:S01]  /*6550*/  FMUL.FTZ R148, R152, UR17 ;  /* 0x0000001198947c20 */ /* 0x000fe20008410000 */
[----:B------:R-:W-:-:S03]  /*6560*/  LOP3.LUT P4, RZ, R191, 0xff, RZ, 0xc0, !PT ;  /* 0x000000ffbfff7812 */ /* 0x000fc6000788c0ff */
[----:B------:R-:W-:-:S05]  /*6570*/  FMUL.FTZ R148, R148, UR16 ;  /* 0x0000001094947c20 */ /* 0x000fca0008410000 */
[----:B------:R-:W-:-:S04]  /*6580*/  FSEL R148, R148, RZ, P4 ;  /* 0x000000ff94947208 */ /* 0x000fc80002000000 */
[----:B------:R-:W-:-:S04]  /*6590*/  F2FP.BF16.F32.PACK_AB R148, RZ, R148 ;  /* 0x00000094ff94723e */ /* 0x000fc800000010ff */
[----:B------:R-:W-:-:S07]  /*65a0*/  PRMT R146, R148, 0x7610, R146 ;  /* 0x0000761094927816 */ /* 0x000fce0000000092 */
.L_x_5428:
[----:B------:R-:W-:Y:S05]  /*65b0*/  @!P3 BRA `(.L_x_5429) ;  /* 0x000000000018b947 */ /* 0x000fea0003800000 */
[----:B------:R-:W-:Y:S01]  /*65c0*/  FMUL.FTZ R148, R153, UR17 ;  /* 0x0000001199947c20 */ /* 0x000fe20008410000 */
[----:B------:R-:W-:-:S03]  /*65d0*/  LOP3.LUT P4, RZ, R191, 0xff00, RZ, 0xc0, !PT ;  /* 0x0000ff00bfff7812 */ /* 0x000fc6000788c0ff */
[----:B------:R-:W-:-:S05]  /*65e0*/  FMUL.FTZ R148, R148, UR16 ;  /* 0x0000001094947c20 */ /* 0x000fca0008410000 */
[----:B------:R-:W-:-:S04]  /*65f0*/  FSEL R148, R148, RZ, P4 ;  /* 0x000000ff94947208 */ /* 0x000fc80002000000 */
[----:B------:R-:W-:-:S04]  /*6600*/  F2FP.BF16.F32.PACK_AB R148, RZ, R148 ;  /* 0x00000094ff94723e */ /* 0x000fc800000010ff */
[----:B------:R-:W-:-:S07]  /*6610*/  PRMT R146, R146, 0x5410, R148 ;  /* 0x0000541092927816 */ /* 0x000fce0000000094 */
.L_x_5429:
[----:B------:R-:W-:Y:S05]  /*6620*/  @!P3 BRA `(.L_x_5430) ;  /* 0x000000000018b947 */ /* 0x000fea0003800000 */
[----:B------:R-:W-:Y:S01]  /*6630*/  FMUL.FTZ R148, R154, UR17 ;  /* 0x000000119a947c20 */ /* 0x000fe20008410000 */
[----:B------:R-:W-:-:S03]  /*6640*/  LOP3.LUT P4, RZ, R191, 0xff0000, RZ, 0xc0, !PT ;  /* 0x00ff0000bfff7812 */ /* 0x000fc6000788c0ff */
[----:B------:R-:W-:-:S05]  /*6650*/  FMUL.FTZ R148, R148, UR16 ;  /* 0x0000001094947c20 */ /* 0x000fca0008410000 */
[----:B------:R-:W-:-:S04]  /*6660*/  FSEL R148, R148, RZ, P4 ;  /* 0x000000ff94947208 */ /* 0x000fc80002000000 */
[----:B------:R-:W-:-:S04]  /*6670*/  F2FP.BF16.F32.PACK_AB R148, RZ, R148 ;  /* 0x00000094ff94723e */ /* 0x000fc800000010ff */
[----:B------:R-:W-:-:S07]  /*6680*/  PRMT R147, R148, 0x7610, R147 ;  /* 0x0000761094937816 */ /* 0x000fce0000000093 */
.L_x_5430:
        /* <DEDUP_REMOVED lines=11> */
.L_x_5423:
        /* <DEDUP_REMOVED lines=12> */
.L_x_5431:
        /* <DEDUP_REMOVED lines=12> */
.L_x_5432:
        /* <DEDUP_REMOVED lines=12> */
.L_x_5433:
        /* <DEDUP_REMOVED lines=12> */
.L_x_5434:
        /* <DEDUP_REMOVED lines=12> */
.L_x_5435:
        /* <DEDUP_REMOVED lines=12> */
.L_x_5436:
        /* <DEDUP_REMOVED lines=12> */
.L_x_5437:
        /* <DEDUP_REMOVED lines=13> */
.L_x_5415:
[----:B-1----:R-:W1:Y:S01]  /*6d50*/  @P0 LDC.64 R156, c[0x0][0x478] ;  /* 0x00011e00ff9c0b82 */ /* 0x002e620000000a00 */
[----:B------:R-:W-:Y:S02]  /*6d60*/  @P0 IADD3 R191, PT, PT, R211, 0x100, RZ ;  /* 0x00000100d3bf0810 */ /* 0x000fe40007ffe0ff */
        /* <DEDUP_REMOVED lines=20> */
[----:B------:R-:W-:Y:S01]  /*6eb0*/  MOV R158, R34 ;  /* 0x00000022009e7202 */ /* 0x000fe20000000f00 */
        /* <DEDUP_REMOVED lines=28> */
.L_x_5440:
[----:B------:R-:W-:Y:S05]  /*7080*/  @!P3 BRA `(.L_x_5441) ;  /* 0x000000000018b947 */ /* 0x000fea0003800000 */
[----:B------:R-:W-:Y:S01]  /*7090*/  FMUL.FTZ R149, R155, UR17 ;  /* 0x000000119b957c20 */ /* 0x000fe20008410000 */
[----:B------:R-:W-:-:S03]  /*70a0*/  LOP3.LUT P1, RZ, R188, 0xff00, RZ, 0xc0, !PT ;  /* 0x0000ff00bcff7812 */ /* 0x000fc6000782c0ff */
[----:B------:R-:W-:-:S05]  /*70b0*/  FMUL.FTZ R149, R149, UR16 ;  /* 0x0000001095957c20 */ /* 0x000fca0008410000 */
[----:B------:R-:W-:-:S04]  /*70c0*/  FSEL R149, R149, RZ, P1 ;  /* 0x000000ff95957208 */ /* 0x000fc80000800000 */
[----:B------:R-:W-:-:S04]  /*70d0*/  F2FP.BF16.F32.PACK_AB R149, RZ, R149 ;  /* 0x00000095ff95723e */ /* 0x000fc800000010ff */
[----:B------:R-:W-:-:S07]  /*70e0*/  PRMT R144, R144, 0x5410, R149 ;  /* 0x0000541090907816 */ /* 0x000fce0000000095 */
.L_x_5441:
[----:B------:R-:W-:Y:S05]  /*70f0*/  @!P3 BRA `(.L_x_5442) ;  /* 0x000000000018b947 */ /* 0x000fea0003800000 */
[----:B------:R-:W-:Y:S01]  /*7100*/  FMUL.FTZ R149, R150, UR17 ;  /* 0x0000001196957c20 */ /* 0x000fe20008410000 */
[----:B------:R-:W-:-:S03]  /*7110*/  LOP3.LUT P1, RZ, R188, 0xff0000, RZ, 0xc0, !PT ;  /* 0x00ff0000bcff7812 */ /* 0x000fc6000782c0ff */
[----:B------:R-:W-:-:S05]  /*7120*/  FMUL.FTZ R149, R149, UR16 ;  /* 0x0000001095957c20 */ /* 0x000fca0008410000 */
[----:B------:R-:W-:-:S04]  /*7130*/  FSEL R149, R149, RZ, P1 ;  /* 0x000000ff95957208 */ /* 0x000fc80000800000 */
[----:B------:R-:W-:-:S04]  /*7140*/  F2FP.BF16.F32.PACK_AB R149, RZ, R149 ;  /* 0x00000095ff95723e */ /* 0x000fc800000010ff */
[----:B------:R-:W-:-:S07]  /*7150*/  PRMT R145, R149, 0x7610, R145 ;  /* 0x0000761095917816 */ /* 0x000fce0000000091 */
.L_x_5442:
[----:B------:R-:W-:Y:S05]  /*7160*/  @!P3 BRA `(.L_x_5443) ;  /* 0x000000000018b947 */ /* 0x000fea0003800000 */
[----:B------:R-:W-:Y:S01]  /*7170*/  FMUL.FTZ R149, R156, UR17 ;  /* 0x000000119c957c20 */ /* 0x000fe20008410000 */
[----:B------:R-:W-:-:S03]  /*7180*/  LOP3.LUT P1, RZ, R188, 0xff000000, RZ, 0xc0, !PT ;  /* 0xff000000bcff7812 */ /* 0x000fc6000782c0ff */
[----:B------:R-:W-:-:S05]  /*7190*/  FMUL.FTZ R149, R149, UR16 ;  /* 0x0000001095957c20 */ /* 0x000fca0008410000 */
[----:B------:R-:W-:-:S04]  /*71a0*/  FSEL R149, R149, RZ, P1 ;  /* 0x000000ff95957208 */ /* 0x000fc80000800000 */
[----:B------:R-:W-:-:S04]  /*71b0*/  F2FP.BF16.F32.PACK_AB R149, RZ, R149 ;  /* 0x00000095ff95723e */ /* 0x000fc800000010ff */
[----:B------:R-:W-:-:S07]  /*71c0*/  PRMT R145, R145, 0x5410, R149 ;  /* 0x0000541091917816 */ /* 0x000fce0000000095 */
.L_x_5443:
[----:B------:R-:W-:Y:S05]  /*71d0*/  @!P3 BRA `(.L_x_5444) ;  /* 0x000000000018b947 */ /* 0x000fea0003800000 */
[----:B------:R-:W-:Y:S01]  /*71e0*/  FMUL.FTZ R149, R157, UR17 ;  /* 0x000000119d957c20 */ /* 0x000fe20008410000 */
[----:B------:R-:W-:-:S03]  /*71f0*/  LOP3.LUT P1, RZ, R189, 0xff, RZ, 0xc0, !PT ;  /* 0x000000ffbdff7812 */ /* 0x000fc6000782c0ff */
[----:B------:R-:W-:-:S05]  /*7200*/  FMUL.FTZ R149, R149, UR16 ;  /* 0x0000001095957c20 */ /* 0x000fca0008410000 */
[----:B------:R-:W-:-:S04]  /*7210*/  FSEL R149, R149, RZ, P1 ;  /* 0x000000ff95957208 */ /* 0x000fc80000800000 */
[----:B------:R-:W-:-:S04]  /*7220*/  F2FP.BF16.F32.PACK_AB R149, RZ, R149 ;  /* 0x00000095ff95723e */ /* 0x000fc800000010ff */
[----:B------:R-:W-:-:S07]  /*7230*/  PRMT R146, R149, 0x7610, R146 ;  /* 0x0000761095927816 */ /* 0x000fce0000000092 */
.L_x_5444:
[----:B------:R-:W-:Y:S05]  /*7240*/  @!P3 BRA `(.L_x_5445) ;  /* 0x000000000018b947 */ /* 0x000fea0003800000 */
[----:B------:R-:W-:Y:S01]  /*7250*/  FMUL.FTZ R149, R153, UR17 ;  /* 0x0000001199957c20 */ /* 0x000fe20008410000 */
[----:B------:R-:W-:-:S03]  /*7260*/  LOP3.LUT P1, RZ, R189, 0xff00, RZ, 0xc0, !PT ;  /* 0x0000ff00bdff7812 */ /* 0x000fc6000782c0ff */
[----:B------:R-:W-:-:S05]  /*7270*/  FMUL.FTZ R149, R149, UR16 ;  /* 0x0000001095957c20 */ /* 0x000fca0008410000 */
[----:B------:R-:W-:-:S04]  /*7280*/  FSEL R149, R149, RZ, P1 ;  /* 0x000000ff95957208 */ /* 0x000fc80000800000 */
[----:B------:R-:W-:-:S04]  /*7290*/  F2FP.BF16.F32.PACK_AB R149, RZ, R149 ;  /* 0x00000095ff95723e */ /* 0x000fc800000010ff */
[----:B------:R-:W-:-:S07]  /*72a0*/  PRMT R146, R146, 0x5410, R149 ;  /* 0x0000541092927816 */ /* 0x000fce0000000095 */
.L_x_5445:
[----:B------:R-:W-:Y:S05]  /*72b0*/  @!P3 BRA `(.L_x_5446) ;  /* 0x000000000018b947 */ /* 0x000fea0003800000 */
[----:B------:R-:W-:Y:S01]  /*72c0*/  FMUL.FTZ R149, R158, UR17 ;  /* 0x000000119e957c20 */ /* 0x000fe20008410000 */
[----:B------:R-:W-:-:S03]  /*72d0*/  LOP3.LUT P1, RZ, R189, 0xff0000, RZ, 0xc0, !PT ;  /* 0x00ff0000bdff7812 */ /* 0x000fc6000782c0ff */
[----:B------:R-:W-:-:S05]  /*72e0*/  FMUL.FTZ R149, R149, UR16 ;  /* 0x0000001095957c20 */ /* 0x000fca0008410000 */
[----:B------:R-:W-:-:S04]  /*72f0*/  FSEL R149, R149, RZ, P1 ;  /* 0x000000ff95957208 */ /* 0x000fc80000800000 */
[----:B------:R-:W-:-:S04]  /*7300*/  F2FP.BF16.F32.PACK_AB R149, RZ, R149 ;  /* 0x00000095ff95723e */ /* 0x000fc800000010ff */
[----:B------:R-:W-:-:S07]  /*7310*/  PRMT R147, R149, 0x7610, R147 ;  /* 0x0000761095937816 */ /* 0x000fce0000000093 */
.L_x_5446:
[----:B------:R-:W-:Y:S02]  /*7320*/  MOV R149, R155 ;  /* 0x0000009b00957202 */ /* 0x000fe40000000f00 */
[----:B------:R-:W-:Y:S02]  /*7330*/  MOV R152, R157 ;  /* 0x0000009d00987202 */ /* 0x000fe40000000f00 */
        /* <DEDUP_REMOVED lines=11> */
.L_x_5439:
        /* <DEDUP_REMOVED lines=11> */
.L_x_5448:
        /* <DEDUP_REMOVED lines=11> */
.L_x_5449:
        /* <DEDUP_REMOVED lines=11> */
.L_x_5450:
        /* <DEDUP_REMOVED lines=11> */
.L_x_5451:
        /* <DEDUP_REMOVED lines=11> */
.L_x_5452:
        /* <DEDUP_REMOVED lines=11> */
.L_x_5453:
        /* <DEDUP_REMOVED lines=11> */
.L_x_5454:
[----:B------:R-:W-:Y:S05]  /*78c0*/  @!P3 BRA `(.L_x_5447) ;  /* 0x0000000c002cb947 */ /* 0x000fea0003800000 */
[----:B------:R-:W-:Y:S01]  /*78d0*/  @P2 FFMA.FTZ R160, R204, R160, R161 ;  /* 0x000000a0cca02223 */ /* 0x000fe200000100a1 */
[----:B-1----:R-:W-:Y:S02]  /*78e0*/  MOV R156, R35 ;  /* 0x00000023009c7202 */ /* 0x002fe40000000f00 */
        /* <DEDUP_REMOVED lines=10> */
.L_x_5438:
        /* <DEDUP_REMOVED lines=41> */
.L_x_5456:
[----:B------:R-:W-:Y:S05]  /*7c20*/  @!P3 BRA `(.L_x_5457) ;  /* 0x000000000018b947 */ /* 0x000fea0003800000 */
[----:B------:R-:W-:Y:S01]  /*7c30*/  FMUL.FTZ R148, R149, UR17 ;  /* 0x0000001195947c20 */ /* 0x000fe20008410000 */
[----:B------:R-:W-:-:S03]  /*7c40*/  LOP3.LUT P1, RZ, R188, 0xff00, RZ, 0xc0, !PT ;  /* 0x0000ff00bcff7812 */ /* 0x000fc6000782c0ff */
[----:B------:R-:W-:-:S05]  /*7c50*/  FMUL.FTZ R148, R148, UR16 ;  /* 0x0000001094947c20 */ /* 0x000fca0008410000 */
[----:B------:R-:W-:-:S04]  /*7c60*/  FSEL R148, R148, RZ, P1 ;  /* 0x000000ff94947208 */ /* 0x000fc80000800000 */
[----:B------:R-:W-:-:S04]  /*7c70*/  F2FP.BF16.F32.PACK_AB R148, RZ, R148 ;  /* 0x00000094ff94723e */ /* 0x000fc800000010ff */
[----:B------:R-:W-:-:S07]  /*7c80*/  PRMT R144, R144, 0x5410, R148 ;  /* 0x0000541090907816 */ /* 0x000fce0000000094 */
.L_x_5457:
[----:B------:R-:W-:Y:S05]  /*7c90*/  @!P3 BRA `(.L_x_5458) ;  /* 0x000000000018b947 */ /* 0x000fea0003800000 */
[----:B------:R-:W-:Y:S01]  /*7ca0*/  FMUL.FTZ R148, R150, UR17 ;  /* 0x0000001196947c20 */ /* 0x000fe20008410000 */
[----:B------:R-:W-:-:S03]  /*7cb0*/  LOP3.LUT P1, RZ, R188, 0xff0000, RZ, 0xc0, !PT ;  /* 0x00ff0000bcff7812 */ /* 0x000fc6000782c0ff */
[----:B------:R-:W-:-:S05]  /*7cc0*/  FMUL.FTZ R148, R148, UR16 ;  /* 0x0000001094947c20 */ /* 0x000fca0008410000 */
[----:B------:R-:W-:-:S04]  /*7cd0*/  FSEL R148, R148, RZ, P1 ;  /* 0x000000ff94947208 */ /* 0x000fc80000800000 */
[----:B------:R-:W-:-:S04]  /*7ce0*/  F2FP.BF16.F32.PACK_AB R148, RZ, R148 ;  /* 0x00000094ff94723e */ /* 0x000fc800000010ff */
[----:B------:R-:W-:-:S07]  /*7cf0*/  PRMT R145, R148, 0x7610, R145 ;  /* 0x0000761094917816 */ /* 0x000fce0000000091 */
.L_x_5458:
[----:B------:R-:W-:Y:S05]  /*7d00*/  @!P3 BRA `(.L_x_5459) ;  /* 0x000000000018b947 */ /* 0x000fea0003800000 */
[----:B------:R-:W-:Y:S01]  /*7d10*/  FMUL.FTZ R148, R151, UR17 ;  /* 0x0000001197947c20 */ /* 0x000fe20008410000 */
[----:B------:R-:W-:-:S03]  /*7d20*/  LOP3.LUT P1, RZ, R188, 0xff000000, RZ, 0xc0, !PT ;  /* 0xff000000bcff7812 */ /* 0x000fc6000782c0ff */
[----:B------:R-:W-:-:S05]  /*7d30*/  FMUL.FTZ R148, R148, UR16 ;  /* 0x0000001094947c20 */ /* 0x000fca0008410000 */
[----:B------:R-:W-:-:S04]  /*7d40*/  FSEL R148, R148, RZ, P1 ;  /* 0x000000ff94947208 */ /* 0x000fc80000800000 */
[----:B------:R-:W-:-:S04]  /*7d50*/  F2FP.BF16.F32.PACK_AB R148, RZ, R148 ;  /* 0x00000094ff94723e */ /* 0x000fc800000010ff */
[----:B------:R-:W-:-:S07]  /*7d60*/  PRMT R145, R145, 0x5410, R148 ;  /* 0x0000541091917816 */ /* 0x000fce0000000094 */
.L_x_5459:
[----:B------:R-:W-:Y:S05]  /*7d70*/  @!P3 BRA `(.L_x_5460) ;  /* 0x000000000018b947 */ /* 0x000fea0003800000 */
[----:B------:R-:W-:Y:S01]  /*7d80*/  FMUL.FTZ R148, R152, UR17 ;  /* 0x0000001198947c20 */ /* 0x000fe20008410000 */
[----:B------:R-:W-:-:S03]  /*7d90*/  LOP3.LUT P1, RZ, R189, 0xff, RZ, 0xc0, !PT ;  /* 0x000000ffbdff7812 */ /* 0x000fc6000782c0ff */
[----:B------:R-:W-:-:S05]  /*7da0*/  FMUL.FTZ R148, R148, UR16 ;  /* 0x0000001094947c20 */ /* 0x000fca0008410000 */
[----:B------:R-:W-:-:S04]  /*7db0*/  FSEL R148, R148, RZ, P1 ;  /* 0x000000ff94947208 */ /* 0x000fc80000800000 */
[----:B------:R-:W-:-:S04]  /*7dc0*/  F2FP.BF16.F32.PACK_AB R148, RZ, R148 ;  /* 0x00000094ff94723e */ /* 0x000fc800000010ff */
[----:B------:R-:W-:-:S07]  /*7dd0*/  PRMT R146, R148, 0x7610, R146 ;  /* 0x0000761094927816 */ /* 0x000fce0000000092 */
.L_x_5460:
[----:B------:R-:W-:Y:S05]  /*7de0*/  @!P3 BRA `(.L_x_5461) ;  /* 0x000000000018b947 */ /* 0x000fea0003800000 */
[----:B------:R-:W-:Y:S01]  /*7df0*/  FMUL.FTZ R148, R153, UR17 ;  /* 0x0000001199947c20 */ /* 0x000fe20008410000 */
[----:B------:R-:W-:-:S03]  /*7e00*/  LOP3.LUT P1, RZ, R189, 0xff00, RZ, 0xc0, !PT ;  /* 0x0000ff00bdff7812 */ /* 0x000fc6000782c0ff */
[----:B------:R-:W-:-:S05]  /*7e10*/  FMUL.FTZ R148, R148, UR16 ;  /* 0x0000001094947c20 */ /* 0x000fca0008410000 */
[----:B------:R-:W-:-:S04]  /*7e20*/  FSEL R148, R148, RZ, P1 ;  /* 0x000000ff94947208 */ /* 0x000fc80000800000 */
[----:B------:R-:W-:-:S04]  /*7e30*/  F2FP.BF16.F32.PACK_AB R148, RZ, R148 ;  /* 0x00000094ff94723e */ /* 0x000fc800000010ff */
[----:B------:R-:W-:-:S07]  /*7e40*/  PRMT R146, R146, 0x5410, R148 ;  /* 0x0000541092927816 */ /* 0x000fce0000000094 */
.L_x_5461:
[----:B------:R-:W-:Y:S05]  /*7e50*/  @!P3 BRA `(.L_x_5462) ;  /* 0x000000000018b947 */ /* 0x000fea0003800000 */
[----:B------:R-:W-:Y:S01]  /*7e60*/  FMUL.FTZ R148, R154, UR17 ;  /* 0x000000119a947c20 */ /* 0x000fe20008410000 */
[----:B------:R-:W-:-:S03]  /*7e70*/  LOP3.LUT P1, RZ, R189, 0xff0000, RZ, 0xc0, !PT ;  /* 0x00ff0000bdff7812 */ /* 0x000fc6000782c0ff */
[----:B------:R-:W-:-:S05]  /*7e80*/  FMUL.FTZ R148, R148, UR16 ;  /* 0x0000001094947c20 */ /* 0x000fca0008410000 */
[----:B------:R-:W-:-:S04]  /*7e90*/  FSEL R148, R148, RZ, P1 ;  /* 0x000000ff94947208 */ /* 0x000fc80000800000 */
[----:B------:R-:W-:-:S04]  /*7ea0*/  F2FP.BF16.F32.PACK_AB R148, RZ, R148 ;  /* 0x00000094ff94723e */ /* 0x000fc800000010ff */
[----:B------:R-:W-:-:S07]  /*7eb0*/  PRMT R147, R148, 0x7610, R147 ;  /* 0x0000761094937816 */ /* 0x000fce0000000093 */
.L_x_5462:
        /* <DEDUP_REMOVED lines=11> */
.L_x_5455:
        /* <DEDUP_REMOVED lines=12> */
.L_x_5463:
        /* <DEDUP_REMOVED lines=12> */
.L_x_5464:
        /* <DEDUP_REMOVED lines=12> */
.L_x_5465:
        /* <DEDUP_REMOVED lines=12> */
.L_x_5466:
        /* <DEDUP_REMOVED lines=12> */
.L_x_5467:
        /* <DEDUP_REMOVED lines=12> */
.L_x_5468:
        /* <DEDUP_REMOVED lines=12> */
.L_x_5469:
[----:B------:R-:W-:Y:S05]  /*84b0*/  @!P3 BRA `(.L_x_5447) ;  /* 0x000000000030b947 */ /* 0x000fea0003800000 */
[----:B------:R-:W-:Y:S01]  /*84c0*/  FFMA.FTZ R160, R204, R160, R161 ;  /* 0x000000a0cca07223 */ /* 0x000fe200000100a1 */
[----:B------:R-:W-:-:S03]  /*84d0*/  ISETP.GT.AND P1, PT, R206, RZ, PT ;  /* 0x000000ffce00720c */ /* 0x000fc60003f24270 */
[----:B-1----:R-:W-:-:S04]  /*84e0*/  FADD.FTZ R157, R205, -R160 ;  /* 0x800000a0cd9d7221 */ /* 0x002fc80000010000 */
        /* <DEDUP_REMOVED lines=9> */
.L_x_5447:
        /* <DEDUP_REMOVED lines=8> */
[----:B-1----:R-:W-:-:S03]  /*8600*/  @P3 IMAD.WIDE.U32 R158, R163, 0x10, R158 ;  /* 0x00000010a39e3825 */ /* 0x002fc600078e009e */
[----:B------:R2:W-:Y:S04]  /*8610*/  @P0 STG.E.128 desc[UR12][R160.64+0x10], R152 ;  /* 0x00001098a0000986 */ /* 0x0005e8000c101d0c */
[----:B------:R2:W-:Y:S01]  /*8620*/  @P3 STG.E.128 desc[UR12][R158.64], R144 ;  /* 0x000000909e003986 */ /* 0x0005e2000c101d0c */
[----:B---3--:R-:W-:-:S04]  /*8630*/  IADD3 R207, PT, PT, R207, R156, RZ ;  /* 0x0000009ccfcf7210 */ /* 0x008fc80007ffe0ff */
[----:B------:R-:W-:-:S13]  /*8640*/  ISETP.GE.AND P0, PT, R207, R157, PT ;  /* 0x0000009dcf00720c */ /* 0x000fda0003f06270 */
[----:B--2---:R-:W-:Y:S05]  /*8650*/  @!P0 BRA `(.L_x_5470) ;  /* 0xffffff7c00408947 */ /* 0x004fea000383ffff */
.L_x_5336:
        /* <DEDUP_REMOVED lines=24> */
.L_x_5471:
        /* <DEDUP_REMOVED lines=10> */
.L_x_15651:


//--------------------- .text._ZN10layer_norm13ln_bwd_kernelINS_13Kernel_traitsI13__nv_bfloat16S2_fS2_fjLj4096ELj1ELj1ELj4ELj16ENS_18Kernel_traits_baseILj4096ES2_S2_fS2_fjLj128EEEEELb1ELb1ELb0ELb0EEEvNS_9BwdParamsE --------------------------
	.section	.text._ZN10layer_norm13ln_bwd_kernelINS_13Kernel_traitsI13__nv_bfloat16S2_fS2_fjLj4096ELj1ELj1ELj4ELj16ENS_18Kernel_traits_baseILj4096ES2_S2_fS2_fjLj128EEEEELb1ELb1ELb0ELb0EEEvNS_9BwdParamsE,"ax",@progbits
	.align	128
        .global         _ZN10layer_norm13ln_bwd_kernelINS_13Kernel_traitsI13__nv_bfloat16S2_fS2_fjLj4096ELj1ELj1ELj4ELj16ENS_18Kernel_traits_baseILj4096ES2_S2_fS2_fjLj128EEEEELb1ELb1ELb0ELb0EEEvNS_9BwdParamsE
        .type           _ZN10layer_norm13ln_bwd_kernelINS_13Kernel_traitsI13__nv_bfloat16S2_fS2_fjLj4096ELj1ELj1ELj4ELj16ENS_18Kernel_traits_baseILj4096ES2_S2_fS2_fjLj128EEEEELb1ELb1ELb0ELb0EEEvNS_9BwdParamsE,@function
        .size           _ZN10layer_norm13ln_bwd_kernelINS_13Kernel_traitsI13__nv_bfloat16S2_fS2_fjLj4096ELj1ELj1ELj4ELj16ENS_18Kernel_traits_baseILj4096ES2_S2_fS2_fjLj128EEEEELb1ELb1ELb0ELb0EEEvNS_9BwdParamsE,(.L_x_15652 - _ZN10layer_norm13ln_bwd_kernelINS_13Kernel_traitsI13__nv_bfloat16S2_fS2_fjLj4096ELj1ELj1ELj4ELj16ENS_18Kernel_traits_baseILj4096ES2_S2_fS2_fjLj128EEEEELb1ELb1ELb0ELb0EEEvNS_9BwdParamsE)
        .other          _ZN10layer_norm13ln_bwd_kernelINS_13Kernel_traitsI13__nv_bfloat16S2_fS2_fjLj4096ELj1ELj1ELj4ELj16ENS_18Kernel_traits_baseILj4096ES2_S2_fS2_fjLj128EEEEELb1ELb1ELb0ELb0EEEvNS_9BwdParamsE,@"STO_CUDA_ENTRY STV_DEFAULT"
_ZN10layer_norm13ln_bwd_kernelINS_13Kernel_traitsI13__nv_bfloat16S2_fS2_fjLj4096ELj1ELj1ELj4ELj16ENS_18Kernel_traits_baseILj4096ES2_S2_fS2_fjLj128EEEEELb1ELb1ELb0ELb0EEEvNS_9BwdParamsE:
.text._ZN10layer_norm13ln_bwd_kernelINS_13Kernel_traitsI13__nv_bfloat16S2_fS2_fjLj4096ELj1ELj1ELj4ELj16ENS_18Kernel_traits_baseILj4096ES2_S2_fS2_fjLj128EEEEELb1ELb1ELb0ELb0EEEvNS_9BwdParamsE:
[----:B------:R-:W0:Y:S01]  /*0000*/  LDC R1, c[0x0][0x37c] ;  /* 0x0000df00ff017b82 */ /* 0x000e220000000800 */
[----:B------:R-:W1:Y:S01]  /*0010*/  S2R R10, SR_TID.X ;  /* 0x00000000000a7919 */ /* 0x000e620000002100 */
[----:B------:R-:W2:Y:S01]  /*0020*/  LDCU UR6, c[0x0][0x388] ;  /* 0x00007100ff0677ac */ /* 0x000ea20008000800 */
[----:B0-----:R-:W-:-:S05]  /*0030*/  IADD3 R1, PT, PT, R1, -0x98, RZ ;  /* 0xffffff6801017810 */ /* 0x001fca0007ffe0ff */
[----:B------:R-:W3:Y:S04]  /*0040*/  LDL.64 R64, [R1+0x50] ;  /* 0x0000500001407983 */ /* 0x000ee80000100a00 */
[----:B------:R-:W3:Y:S01]  /*0050*/  LDL.64 R66, [R1+0x58] ;  /* 0x0000580001427983 */ /* 0x000ee20000100a00 */
[----:B--2---:R-:W-:-:S04]  /*0060*/  USHF.R.S32.HI UR4, URZ, 0x1f, UR6 ;  /* 0x0000001fff047899 */ /* 0x004fc80008011406 */
[----:B------:R-:W-:-:S06]  /*0070*/  ULEA.HI UR4, UR4, UR6, URZ, 0x3 ;  /* 0x0000000604047291 */ /* 0x000fcc000f8f18ff */
[----:B------:R-:W-:Y:S02]  /*0080*/  MOV R3, UR4 ;  /* 0x0000000400037c02 */ /* 0x000fe40008000f00 */
[----:B-1----:R-:W-:Y:S02]  /*0090*/  LOP3.LUT R0, R10, 0x7f, RZ, 0x3c, !PT ;  /* 0x0000007f0a007812 */ /* 0x002fe400078e3cff */
[----:B------:R-:W-:Y:S01]  /*00a0*/  MOV R23, R10 ;  /* 0x0000000a00177202 */ /* 0x000fe20000000f00 */
[----:B------:R-:W0:Y:S01]  /*00b0*/  LDCU.64 UR10, c[0x0][0x358] ;  /* 0x00006b00ff0a77ac */ /* 0x000e220008000a00 */
[----:B------:R-:W-:Y:S01]  /*00c0*/  LEA.HI.SX32 R6, R3, R0, 0x1d ;  /* 0x0000000003067211 */ /* 0x000fe200078feaff */
[----:B------:R-:W1:Y:S01]  /*00d0*/  S2UR UR7, SR_CTAID.X ;  /* 0x00000000000779c3 */ /* 0x000e620000002500 */
[----:B------:R-:W1:Y:S02]  /*00e0*/  LDCU UR4, c[0x0][0x384] ;  /* 0x00007080ff0477ac */ /* 0x000e640008000800 */
[C---:B------:R-:W-:Y:S01]  /*00f0*/  ISETP.GE.U32.AND P1, PT, R6.reuse, 0x80, PT ;  /* 0x000000800600780c */ /* 0x040fe20003f26070 */
[----:B------:R2:W-:Y:S01]  /*0100*/  STL [R1+0x10], R6 ;  /* 0x0000100601007387 */ /* 0x0005e20000100800 */
[----:B------:R-:W-:-:S02]  /*0110*/  ISETP.GE.U32.AND P2, PT, R6, 0x100, PT ;  /* 0x000001000600780c */ /* 0x000fc40003f46070 */
[C---:B------:R-:W-:Y:S01]  /*0120*/  ISETP.GE.U32.AND P3, PT, R6.reuse, 0x180, PT ;  /* 0x000001800600780c */ /* 0x040fe20003f66070 */
[----:B------:R-:W4:Y:S01]  /*0130*/  LDL.64 R60, [R1+0x40] ;  /* 0x00004000013c7983 */ /* 0x000f220000100a00 */
[----:B------:R-:W-:-:S03]  /*0140*/  ISETP.GE.U32.AND P4, PT, R6, 0x200, PT ;  /* 0x000002000600780c */ /* 0x000fc60003f86070 */
[----:B------:R-:W4:Y:S04]  /*0150*/  LDL.64 R62, [R1+0x48] ;  /* 0x00004800013e7983 */ /* 0x000f280000100a00 */
[----:B------:R-:W4:Y:S01]  /*0160*/  LDL.64 R56, [R1+0x30] ;  /* 0x0000300001387983 */ /* 0x000f220000100a00 */
[----:B------:R-:W0:Y:S03]  /*0170*/  @P1 LDC.64 R2, c[0x0][0x3d0] ;  /* 0x0000f400ff021b82 */ /* 0x000e260000000a00 */
[----:B------:R-:W4:Y:S04]  /*0180*/  LDL.64 R58, [R1+0x38] ;  /* 0x00003800013a7983 */ /* 0x000f280000100a00 */
[----:B------:R-:W4:Y:S01]  /*0190*/  LDL.64 R52, [R1+0x20] ;  /* 0x0000200001347983 */ /* 0x000f220000100a00 */
[----:B------:R-:W1:Y:S03]  /*01a0*/  @P1 LDC.64 R4, c[0x0][0x3e8] ;  /* 0x0000fa00ff041b82 */ /* 0x000e660000000a00 */
[----:B------:R-:W4:Y:S05]  /*01b0*/  LDL.64 R54, [R1+0x28] ;  /* 0x0000280001367983 */ /* 0x000f2a0000100a00 */
[----:B--2---:R-:W2:Y:S08]  /*01c0*/  @P2 LDC.64 R6, c[0x0][0x3d0] ;  /* 0x0000f400ff062b82 */ /* 0x004eb00000000a00 */
[----:B------:R-:W2:Y:S08]  /*01d0*/  @P2 LDC.64 R8, c[0x0][0x3e8] ;  /* 0x0000fa00ff082b82 */ /* 0x000eb00000000a00 */
[----:B------:R-:W2:Y:S08]  /*01e0*/  @P3 LDC.64 R14, c[0x0][0x3d0] ;  /* 0x0000f400ff0e3b82 */ /* 0x000eb00000000a00 */
[----:B------:R-:W2:Y:S01]  /*01f0*/  @P3 LDC.64 R16, c[0x0][0x3e8] ;  /* 0x0000fa00ff103b82 */ /* 0x000ea20000000a00 */
[----:B0-----:R-:W-:-:S07]  /*0200*/  @P1 IMAD.WIDE.U32 R2, R23, 0x10, R2 ;  /* 0x0000001017021825 */ /* 0x001fce00078e0002 */
[----:B------:R-:W0:Y:S01]  /*0210*/  @P4 LDC.64 R18, c[0x0][0x3d0] ;  /* 0x0000f400ff124b82 */ /* 0x000e220000000a00 */
[C---:B-1----:R-:W-:Y:S01]  /*0220*/  @P1 IMAD.WIDE.U32 R4, R23.reuse, 0x10, R4 ;  /* 0x0000001017041825 */ /* 0x042fe200078e0004 */
[----:B------:R-:W-:Y:S01]  /*0230*/  @P1 LOP3.LUT R23, R23, 0x80, RZ, 0xfc, !PT ;  /* 0x0000008017171812 */ /* 0x000fe200078efcff */
[----:B------:R-:W-:Y:S01]  /*0240*/  UISETP.GE.AND UP0, UPT, UR7, UR4, UPT ;  /* 0x000000040700728c */ /* 0x000fe2000bf06270 */
[----:B------:R-:W-:Y:S02]  /*0250*/  CS2R R76, SRZ ;  /* 0x00000000004c7805 */ /* 0x000fe4000001ff00 */
[----:B------:R-:W5:Y:S02]  /*0260*/  @P1 LDG.E.128 R36, desc[UR10][R4.64] ;  /* 0x0000000a04241981 */ /* 0x000f64000c1e1d00 */
[----:B------:R-:W1:Y:S01]  /*0270*/  @P4 LDC.64 R20, c[0x0][0x3e8] ;  /* 0x0000fa00ff144b82 */ /* 0x000e620000000a00 */
[----:B--2---:R-:W-:-:S04]  /*0280*/  @P2 IMAD.WIDE.U32 R10, R23, 0x10, R6 ;  /* 0x00000010170a2825 */ /* 0x004fc800078e0006 */
[C---:B------:R-:W-:Y:S01]  /*0290*/  @P2 IMAD.WIDE.U32 R12, R23.reuse, 0x10, R8 ;  /* 0x00000010170c2825 */ /* 0x040fe200078e0008 */
[----:B------:R-:W-:Y:S02]  /*02a0*/  @P2 IADD3 R23, PT, PT, R23, 0x80, RZ ;  /* 0x0000008017172810 */ /* 0x000fe40007ffe0ff */
[----:B------:R-:W-:Y:S02]  /*02b0*/  CS2R R78, SRZ ;  /* 0x00000000004e7805 */ /* 0x000fe4000001ff00 */
[----:B------:R-:W-:Y:S01]  /*02c0*/  CS2R R84, SRZ ;  /* 0x0000000000547805 */ /* 0x000fe2000001ff00 */
[----:B------:R2:W5:Y:S01]  /*02d0*/  @P2 LDG.E.128 R40, desc[UR10][R12.64] ;  /* 0x0000000a0c282981 */ /* 0x000562000c1e1d00 */
[----:B------:R-:W-:-:S04]  /*02e0*/  @P3 IMAD.WIDE.U32 R14, R23, 0x10, R14 ;  /* 0x00000010170e3825 */ /* 0x000fc800078e000e */
[C---:B------:R-:W-:Y:S01]  /*02f0*/  @P3 IMAD.WIDE.U32 R16, R23.reuse, 0x10, R16 ;  /* 0x0000001017103825 */ /* 0x040fe200078e0010 */
[----:B------:R-:W-:-:S04]  /*0300*/  @P3 IADD3 R23, PT, PT, R23, 0x80, RZ ;  /* 0x0000008017173810 */ /* 0x000fc80007ffe0ff */
[----:B------:R0:W5:Y:S02]  /*0310*/  @P3 LDG.E.128 R44, desc[UR10][R16.64] ;  /* 0x0000000a102c3981 */ /* 0x000164000c1e1d00 */
[----:B0-----:R-:W-:-:S04]  /*0320*/  @P4 IMAD.WIDE.U32 R6, R23, 0x10, R18 ;  /* 0x0000001017064825 */ /* 0x001fc800078e0012 */
[----:B-1----:R-:W-:-:S05]  /*0330*/  @P4 IMAD.WIDE.U32 R8, R23, 0x10, R20 ;  /* 0x0000001017084825 */ /* 0x002fca00078e0014 */
[----:B------:R0:W5:Y:S04]  /*0340*/  @P4 LDG.E.128 R48, desc[UR10][R8.64] ;  /* 0x0000000a08304981 */ /* 0x000168000c1e1d00 */
[----:B---3--:R-:W3:Y:S04]  /*0350*/  @P1 LDG.E.128 R64, desc[UR10][R2.64] ;  /* 0x0000000a02401981 */ /* 0x008ee8000c1e1d00 */
[----:B----4-:R-:W4:Y:S04]  /*0360*/  @P2 LDG.E.128 R60, desc[UR10][R10.64] ;  /* 0x0000000a0a3c2981 */ /* 0x010f28000c1e1d00 */
[----:B------:R-:W2:Y:S04]  /*0370*/  @P3 LDG.E.128 R56, desc[UR10][R14.64] ;  /* 0x0000000a0e383981 */ /* 0x000ea8000c1e1d00 */
[----:B------:R-:W2:Y:S01]  /*0380*/  @P4 LDG.E.128 R52, desc[UR10][R6.64] ;  /* 0x0000000a06344981 */ /* 0x000ea2000c1e1d00 */
        /* <DEDUP_REMOVED lines=37> */
[----:B---3--:R1:W-:Y:S04]  /*05e0*/  @P1 STL.64 [R1+0x50], R64 ;  /* 0x0000504001001387 */ /* 0x0083e80000100a00 */
[----:B------:R3:W-:Y:S01]  /*05f0*/  @P1 STL.64 [R1+0x58], R66 ;  /* 0x0000584201001387 */ /* 0x0007e20000100a00 */
[----:B------:R-:W-:-:S02]  /*0600*/  MOV R32, R67 ;  /* 0x0000004300207202 */ /* 0x000fc40000000f00 */
[----:B------:R-:W-:Y:S02]  /*0610*/  MOV R30, R66 ;  /* 0x00000042001e7202 */ /* 0x000fe40000000f00 */
[----:B------:R-:W-:Y:S02]  /*0620*/  MOV R28, R65 ;  /* 0x00000041001c7202 */ /* 0x000fe40000000f00 */
[----:B------:R-:W-:Y:S02]  /*0630*/  MOV R26, R64 ;  /* 0x00000040001a7202 */ /* 0x000fe40000000f00 */
[----:B-1----:R-:W-:Y:S02]  /*0640*/  CS2R R64, SRZ ;  /* 0x0000000000407805 */ /* 0x002fe4000001ff00 */
[----:B---3--:R-:W-:Y:S01]  /*0650*/  CS2R R66, SRZ ;  /* 0x0000000000427805 */ /* 0x008fe2000001ff00 */
[----:B----4-:R1:W-:Y:S04]  /*0660*/  @P2 STL.64 [R1+0x40], R60 ;  /* 0x0000403c01002387 */ /* 0x0103e80000100a00 */
[----:B------:R3:W-:Y:S01]  /*0670*/  @P2 STL.64 [R1+0x48], R62 ;  /* 0x0000483e01002387 */ /* 0x0007e20000100a00 */
[----:B------:R-:W-:-:S03]  /*0680*/  MOV R24, R63 ;  /* 0x0000003f00187202 */ /* 0x000fc60000000f00 */
[----:B--2---:R2:W-:Y:S01]  /*0690*/  @P3 STL.64 [R1+0x30], R56 ;  /* 0x0000303801003387 */ /* 0x0045e20000100a00 */
[----:B------:R-:W-:-:S03]  /*06a0*/  MOV R22, R62 ;  /* 0x0000003e00167202 */ /* 0x000fc60000000f00 */
[----:B------:R4:W-:Y:S01]  /*06b0*/  @P3 STL.64 [R1+0x38], R58 ;  /* 0x0000383a01003387 */ /* 0x0009e20000100a00 */
[----:B------:R-:W-:Y:S02]  /*06c0*/  MOV R20, R61 ;  /* 0x0000003d00147202 */ /* 0x000fe40000000f00 */
[----:B------:R-:W-:Y:S01]  /*06d0*/  MOV R19, R60 ;  /* 0x0000003c00137202 */ /* 0x000fe20000000f00 */
[----:B------:R0:W-:Y:S01]  /*06e0*/  @P4 STL.64 [R1+0x20], R52 ;  /* 0x0000203401004387 */ /* 0x0001e20000100a00 */
[----:B------:R-:W-:Y:S02]  /*06f0*/  MOV R18, R59 ;  /* 0x0000003b00127202 */ /* 0x000fe40000000f00 */
[----:B-1----:R-:W-:Y:S02]  /*0700*/  CS2R R60, SRZ ;  /* 0x00000000003c7805 */ /* 0x002fe4000001ff00 */
[----:B------:R-:W-:Y:S01]  /*0710*/  MOV R14, R58 ;  /* 0x0000003a000e7202 */ /* 0x000fe20000000f00 */
[----:B------:R1:W-:Y:S01]  /*0720*/  @P4 STL.64 [R1+0x28], R54 ;  /* 0x0000283601004387 */ /* 0x0003e20000100a00 */
[----:B------:R-:W-:-:S02]  /*0730*/  MOV R12, R57 ;  /* 0x00000039000c7202 */ /* 0x000fc40000000f00 */
[----:B---3--:R-:W-:Y:S02]  /*0740*/  CS2R R62, SRZ ;  /* 0x00000000003e7805 */ /* 0x008fe4000001ff00 */
[----:B------:R-:W-:Y:S02]  /*0750*/  MOV R11, R56 ;  /* 0x00000038000b7202 */ /* 0x000fe40000000f00 */
[----:B--2---:R-:W-:Y:S02]  /*0760*/  CS2R R56, SRZ ;  /* 0x0000000000387805 */ /* 0x004fe4000001ff00 */
[----:B------:R-:W-:Y:S02]  /*0770*/  MOV R10, R55 ;  /* 0x00000037000a7202 */ /* 0x000fe40000000f00 */
[----:B----4-:R-:W-:Y:S02]  /*0780*/  CS2R R58, SRZ ;  /* 0x00000000003a7805 */ /* 0x010fe4000001ff00 */
[----:B------:R-:W-:-:S02]  /*0790*/  MOV R6, R54 ;  /* 0x0000003600067202 */ /* 0x000fc40000000f00 */
[----:B------:R-:W-:Y:S02]  /*07a0*/  MOV R4, R53 ;  /* 0x0000003500047202 */ /* 0x000fe40000000f00 */
[----:B------:R-:W-:Y:S02]  /*07b0*/  MOV R2, R52 ;  /* 0x0000003400027202 */ /* 0x000fe40000000f00 */
[----:B0-----:R-:W-:Y:S02]  /*07c0*/  CS2R R52, SRZ ;  /* 0x0000000000347805 */ /* 0x001fe4000001ff00 */
[----:B-1----:R-:W-:Y:S01]  /*07d0*/  CS2R R54, SRZ ;  /* 0x0000000000367805 */ /* 0x002fe2000001ff00 */
[----:B------:R-:W-:Y:S06]  /*07e0*/  BRA.U UP0, `(.L_x_5472) ;  /* 0x000000c900c47547 */ /* 0x000fec000b800000 */
[----:B-----5:R-:W-:Y:S01]  /*07f0*/  PRMT R52, R39, 0x7632, R52 ;  /* 0x0000763227347816 */ /* 0x020fe20000000034 */
[----:B------:R-:W0:Y:S01]  /*0800*/  LDCU.64 UR4, c[0x0][0x3e0] ;  /* 0x00007c00ff0477ac */ /* 0x000e220008000a00 */
        /* <DEDUP_REMOVED lines=10> */
[----:B------:R-:W-:Y:S01]  /*08b0*/  PRMT R27, R28, 0x7632, R27 ;  /* 0x000076321c1b7816 */ /* 0x000fe2000000001b */
[----:B------:R2:W-:Y:S01]  /*08c0*/  STL.S16 [R1+0x4], R34 ;  /* 0x0000042201007387 */ /* 0x0005e20000100600 */
[----:B------:R-:W-:Y:S02]  /*08d0*/  PRMT R25, R26, 0x7632, R25 ;  /* 0x000076321a197816 */ /* 0x000fe40000000019 */
[----:B------:R-:W-:-:S02]  /*08e0*/  CS2R R86, SRZ ;  /* 0x0000000000567805 */ /* 0x000fc4000001ff00 */
[----:B------:R-:W-:Y:S01]  /*08f0*/  PRMT R23, R24, 0x7632, R23 ;  /* 0x0000763218177816 */ /* 0x000fe20000000017 */
[----:B------:R2:W-:Y:S01]  /*0900*/  STL.S16 [R1], R33 ;  /* 0x0000002101007387 */ /* 0x0005e20000100600 */
[----:B------:R-:W-:Y:S01]  /*0910*/  PRMT R21, R22, 0x7632, R21 ;  /* 0x0000763216157816 */ /* 0x000fe20000000015 */
[----:B0-----:R-:W-:Y:S01]  /*0920*/  UISETP.NE.U32.AND UP0, UPT, UR4, URZ, UPT ;  /* 0x000000ff0400728c */ /* 0x001fe2000bf05070 */
        /* <DEDUP_REMOVED lines=85> */
[----:B------:R-:W1:Y:S01]  /*0e80*/  LDCU UR6, c[0x0][0x388] ;  /* 0x00007100ff0677ac */ /* 0x000e620008000800 */
[----:B------:R-:W3:Y:S01]  /*0e90*/  LDCU.U8 UR18, c[0x0][0x410] ;  /* 0x00008200ff1277ac */ /* 0x000ee20008000000 */
[----:B------:R-:W4:Y:S01]  /*0ea0*/  LDCU UR19, c[0x0][0x400] ;  /* 0x00008000ff1377ac */ /* 0x000f220008000800 */
[----:B------:R-:W0:Y:S01]  /*0eb0*/  LDCU.64 UR20, c[0x0][0x438] ;  /* 0x00008700ff1477ac */ /* 0x000e220008000a00 */
[----:B------:R-:W0:Y:S01]  /*0ec0*/  LDCU.64 UR8, c[0x0][0x478] ;  /* 0x00008f00ff0877ac */ /* 0x000e220008000a00 */
[----:B------:R-:W0:Y:S01]  /*0ed0*/  LDCU.128 UR12, c[0x0][0x3c0] ;  /* 0x00007800ff0c77ac */ /* 0x000e220008000c00 */
[----:B--2---:R-:W0:Y:S04]  /*0ee0*/  LDCU.64 UR22, c[0x0][0x380] ;  /* 0x00007000ff1677ac */ /* 0x004e280008000a00 */
.L_x_5507:
[----:B------:R-:W2:Y:S01]  /*0ef0*/  @UP0 LDCU.64 UR4, c[0x0][0x3e0] ;  /* 0x00007c00ff0407ac */ /* 0x000ea20008000a00 */
[----:B-----5:R-:W5:Y:S01]  /*0f00*/  LDL R184, [R1+0x10] ;  /* 0x0000100001b87983 */ /* 0x020f620000100800 */
[----:B------:R-:W-:Y:S01]  /*0f10*/  PLOP3.LUT P0, PT, PT, PT, UP0, 0x80, 0x8 ;  /* 0x000000000008781c */ /* 0x000fe20003f0f008 */
[----:B0-----:R-:W-:-:S06]  /*0f20*/  UIMAD.WIDE UR16, UR7, 0x4, UR12 ;  /* 0x00000004071078a5 */ /* 0x001fcc000f8e020c */
[----:B------:R-:W-:Y:S02]  /*0f30*/  MOV R180, UR16 ;  /* 0x0000001000b47c02 */ /* 0x000fe40008000f00 */
[----:B------:R-:W-:-:S05]  /*0f40*/  MOV R181, UR17 ;  /* 0x0000001100b57c02 */ /* 0x000fca0008000f00 */
[----:B------:R0:W4:Y:S01]  /*0f50*/  LDG.E R0, desc[UR10][R180.64] ;  /* 0x0000000ab4007981 */ /* 0x000122000c1e1900 */
[----:B--2---:R-:W-:Y:S02]  /*0f60*/  @UP0 UIMAD.WIDE UR4, UR7, 0x2, UR4 ;  /* 0x00000002070408a5 */ /* 0x004fe4000f8e0204 */
[----:B------:R-:W-:-:S04]  /*0f70*/  UIMAD.WIDE UR16, UR7, 0x4, UR14 ;  /* 0x00000004071078a5 */ /* 0x000fc8000f8e020e */
[----:B0-----:R-:W-:Y:S02]  /*0f80*/  MOV R180, UR4 ;  /* 0x0000000400b47c02 */ /* 0x001fe40008000f00 */
[----:B------:R-:W-:-:S05]  /*0f90*/  MOV R181, UR5 ;  /* 0x0000000500b57c02 */ /* 0x000fca0008000f00 */
[----:B------:R0:W2:Y:S02]  /*0fa0*/  @P0 LDG.E.U16 R182, desc[UR10][R180.64] ;  /* 0x0000000ab4b60981 */ /* 0x0000a4000c1e1500 */
[----:B0-----:R-:W-:Y:S02]  /*0fb0*/  MOV R180, UR16 ;  /* 0x0000001000b47c02 */ /* 0x001fe40008000f00 */
[----:B------:R-:W-:-:S05]  /*0fc0*/  MOV R181, UR17 ;  /* 0x0000001100b57c02 */ /* 0x000fca0008000f00 */
[----:B------:R-:W2:Y:S01]  /*0fd0*/  LDG.E R180, desc[UR10][R180.64] ;  /* 0x0000000ab4b47981 */ /* 0x000ea2000c1e1900 */
[----:B------:R-:W0:Y:S01]  /*0fe0*/  S2R R183, SR_TID.X ;  /* 0x0000000000b77919 */ /* 0x000e220000002100 */
[----:B-1----:R-:W-:Y:S01]  /*0ff0*/  UIMAD UR4, UR7, UR6, URZ ;  /* 0x00000006070472a4 */ /* 0x002fe2000f8e02ff */
[----:B---3--:R-:W-:-:S03]  /*1000*/  ISETP.NE.AND P5, PT, RZ, UR18, PT ;  /* 0x00000012ff007c0c */ /* 0x008fc6000bfa5270 */
[----:B------:R-:W-:-:S04]  /*1010*/  USHF.R.S32.HI UR5, URZ, 0x1f, UR4 ;  /* 0x0000001fff057899 */ /* 0x000fc80008011404 */
[----:B------:R-:W-:Y:S01]  /*1020*/  ULEA.HI UR5, UR5, UR4, URZ, 0x3 ;  /* 0x0000000405057291 */ /* 0x000fe2000f8f18ff */
[----:B------:R-:W-:Y:S01]  /*1030*/  BSSY.RECONVERGENT B0, `(.L_x_5473) ;  /* 0x0000076000007945 */ /* 0x000fe20003800200 */
[----:B------:R-:W-:Y:S01]  /*1040*/  UMOV UR16, 0x3f800000 ;  /* 0x3f80000000107882 */ /* 0x000fe20000000000 */
[----:B------:R-:W-:Y:S01]  /*1050*/  HFMA2 R228, -RZ, RZ, 0, 0 ;  /* 0x00000000ffe47431 */ /* 0x000fe200000001ff */
[----:B------:R-:W-:Y:S02]  /*1060*/  MOV R227, RZ ;  /* 0x000000ff00e37202 */ /* 0x000fe40000000f00 */
[C---:B-----5:R-:W-:Y:S02]  /*1070*/  ISETP.GE.U32.AND P1, PT, R184.reuse, 0x80, PT ;  /* 0x00000080b800780c */ /* 0x060fe40003f26070 */
[----:B------:R-:W-:Y:S02]  /*1080*/  ISETP.GE.U32.AND P2, PT, R184, 0x100, PT ;  /* 0x00000100b800780c */ /* 0x000fe40003f46070 */
[----:B----4-:R-:W-:-:S04]  /*1090*/  FSEL R0, R0, RZ, !P5 ;  /* 0x000000ff00007208 */ /* 0x010fc80006800000 */
        /* <DEDUP_REMOVED lines=8> */
[----:B------:R-:W-:Y:S01]  /*1120*/  R2UR UR24, R180 ;  /* 0x00000000b41872ca */ /* 0x000fe200000e0000 */
[----:B------:R-:W-:-:S14]  /*1130*/  @!P1 BRA `(.L_x_5474) ;  /* 0x0000000400949947 */ /* 0x000fdc0003800000 */
[----:B------:R-:W0:Y:S01]  /*1140*/  LDC.64 R22, c[0x0][0x3a8] ;  /* 0x0000ea00ff167b82 */ /* 0x000e220000000a00 */
[----:B------:R-:W2:Y:S04]  /*1150*/  LDL R14, [R1+0x50] ;  /* 0x00005000010e7983 */ /* 0x000ea80000100800 */
[----:B------:R-:W3:Y:S03]  /*1160*/  LDL R231, [R1+0x54] ;  /* 0x0000540001e77983 */ /* 0x000ee60000100800 */
[----:B------:R-:W1:Y:S01]  /*1170*/  LDC.64 R180, c[0x0][0x428] ;  /* 0x00010a00ffb47b82 */ /* 0x000e620000000a00 */
[----:B------:R-:W4:Y:S04]  /*1180*/  LDL R222, [R1+0x58] ;  /* 0x0000580001de7983 */ /* 0x000f280000100800 */
[----:B------:R-:W4:Y:S01]  /*1190*/  LDL R223, [R1+0x5c] ;  /* 0x00005c0001df7983 */ /* 0x000f220000100800 */
[----:B------:R-:W-:-:S02]  /*11a0*/  ISETP.NE.U32.AND P0, PT, RZ, UR20, PT ;  /* 0x00000014ff007c0c */ /* 0x000fc4000bf05070 */
[----:B------:R-:W1:Y:S01]  /*11b0*/  LDC.64 R192, c[0x0][0x3b0] ;  /* 0x0000ec00ffc07b82 */ /* 0x000e620000000a00 */
        /* <DEDUP_REMOVED lines=8> */
[----:B------:R-:W-:-:S13]  /*1240*/  ISETP.NE.AND.EX P0, PT, RZ, UR21, PT, P0 ;  /* 0x00000015ff007c0c */ /* 0x000fda000bf05300 */
[----:B0-----:R-:W0:Y:S02]  /*1250*/  @P0 LDC.64 R22, c[0x0][0x438] ;  /* 0x00010e00ff160b82 */ /* 0x001e240000000a00 */
[----:B0-----:R-:W-:-:S05]  /*1260*/  @P0 IMAD.WIDE.U32 R22, R0, 0x20, R22 ;  /* 0x0000002000160825 */ /* 0x001fca00078e0016 */
[----:B------:R-:W5:Y:S04]  /*1270*/  @P0 LDG.E.128 R32, desc[UR10][R22.64] ;  /* 0x0000000a16200981 */ /* 0x000f68000c1e1d00 */
[----:B------:R0:W5:Y:S02]  /*1280*/  @P0 LDG.E.128 R28, desc[UR10][R22.64+0x10] ;  /* 0x0000100a161c0981 */ /* 0x000164000c1e1d00 */
[----:B0-----:R-:W-:-:S06]  /*1290*/  IMAD.WIDE.U32 R22, R0, 0x8, R192 ;  /* 0x0000000800167825 */ /* 0x001fcc00078e00c0 */
[----:B------:R-:W5:Y:S01]  /*12a0*/  LDG.E.64 R22, desc[UR10][R22.64] ;  /* 0x0000000a16167981 */ /* 0x000f62000c1e1b00 */
[----:B--2---:R-:W-:Y:S01]  /*12b0*/  SHF.L.U32 R10, R14, 0x10, RZ ;  /* 0x000000100e0a7819 */ /* 0x004fe200000006ff */
[----:B---3--:R-:W-:-:S04]  /*12c0*/  FADD.FTZ R6, R188, -UR25 ;  /* 0x80000019bc067e21 */ /* 0x008fc80008010000 */
        /* <DEDUP_REMOVED lines=8> */
[----:B------:R-:W-:-:S03]  /*1350*/  SHF.L.U32 R10, R231, 0x10, RZ ;  /* 0x00000010e70a7819 */ /* 0x000fc600000006ff */
[----:B------:R-:W-:Y:S01]  /*1360*/  FADD.FTZ R150, R150, R6 ;  /* 0x0000000696967221 */ /* 0x000fe20000010000 */
[-C--:B------:R-:W-:Y:S01]  /*1370*/  FFMA.FTZ R78, R201, R6.reuse, R78 ;  /* 0x00000006c94e7223 */ /* 0x080fe2000001004e */
[----:B------:R-:W-:Y:S01]  /*1380*/  FMUL.FTZ R235, R10, R6 ;  /* 0x000000060aeb7220 */ /* 0x000fe20000410000 */
[----:B------:R-:W-:Y:S02]  /*1390*/  FADD.FTZ R6, R186, -UR25 ;  /* 0x80000019ba067e21 */ /* 0x000fe40008010000 */
[----:B------:R-:W2:Y:S01]  /*13a0*/  LDL R186, [R1+0x90] ;  /* 0x0000900001ba7983 */ /* 0x000ea20000100800 */
[----:B------:R-:W-:Y:S01]  /*13b0*/  FADD.FTZ R14, R184, -UR25 ;  /* 0x80000019b80e7e21 */ /* 0x000fe20008010000 */
[----:B------:R-:W-:-:S03]  /*13c0*/  SHF.L.U32 R10, R182, 0x10, RZ ;  /* 0x00000010b60a7819 */ /* 0x000fc600000006ff */
[----:B------:R-:W-:Y:S01]  /*13d0*/  FMUL.FTZ R196, R14, UR24 ;  /* 0x000000180ec47c20 */ /* 0x000fe20008410000 */
[----:B------:R-:W-:Y:S01]  /*13e0*/  SHF.L.U32 R14, R222, 0x10, RZ ;  /* 0x00000010de0e7819 */ /* 0x000fe200000006ff */
[----:B------:R-:W-:Y:S01]  /*13f0*/  FMUL.FTZ R6, R6, UR24 ;  /* 0x0000001806067c20 */ /* 0x000fe20008410000 */
[----:B------:R-:W-:-:S03]  /*1400*/  SHF.L.U32 R184, R223, 0x10, RZ ;  /* 0x00000010dfb87819 */ /* 0x000fc600000006ff */
[-C--:B------:R-:W-:Y:S01]  /*1410*/  FMUL.FTZ R231, R14, R10.reuse ;  /* 0x0000000a0ee77220 */ /* 0x080fe20000410000 */
[----:B------:R-:W-:Y:S02]  /*1420*/  SHF.L.U32 R14, R183, 0x10, RZ ;  /* 0x00000010b70e7819 */ /* 0x000fe400000006ff */
[----:B------:R-:W-:Y:S01]  /*1430*/  PRMT R180, R180, 0x7632, R180 ;  /* 0x00007632b4b47816 */ /* 0x000fe200000000b4 */
[----:B------:R-:W-:Y:S01]  /*1440*/  FADD.FTZ R80, R80, R10 ;  /* 0x0000000a50507221 */ /* 0x000fe20000010000 */
[----:B------:R-:W-:Y:S01]  /*1450*/  FFMA.FTZ R84, R196, R10, R84 ;  /* 0x0000000ac4547223 */ /* 0x000fe20000010054 */
[----:B------:R-:W-:Y:S01]  /*1460*/  FADD.FTZ R10, R189, -UR25 ;  /* 0x80000019bd0a7e21 */ /* 0x000fe20008010000 */
[----:B------:R-:W-:Y:S01]  /*1470*/  FADD.FTZ R82, R82, R14 ;  /* 0x0000000e52527221 */ /* 0x000fe20000010000 */
[-C--:B------:R-:W-:Y:S01]  /*1480*/  FFMA.FTZ R86, R6, R14.reuse, R86 ;  /* 0x0000000e06567223 */ /* 0x080fe20000010056 */
[----:B------:R-:W-:Y:S01]  /*1490*/  FMUL.FTZ R222, R184, R14 ;  /* 0x0000000eb8de7220 */ /* 0x000fe20000410000 */
[----:B------:R-:W-:-:S02]  /*14a0*/  SHF.L.U32 R14, R180, 0x10, RZ ;  /* 0x00000010b40e7819 */ /* 0x000fc400000006ff */
[----:B------:R-:W-:Y:S01]  /*14b0*/  SHF.L.U32 R180, R214, 0x10, RZ ;  /* 0x00000010d6b47819 */ /* 0x000fe200000006ff */
[----:B------:R-:W-:Y:S02]  /*14c0*/  FMUL.FTZ R10, R10, UR24 ;  /* 0x000000180a0a7c20 */ /* 0x000fe40008410000 */
[----:B------:R-:W-:Y:S02]  /*14d0*/  FADD.FTZ R149, R149, R14 ;  /* 0x0000000e95957221 */ /* 0x000fe40000010000 */
[-C--:B------:R-:W-:Y:S01]  /*14e0*/  FMUL.FTZ R223, R180, R14.reuse ;  /* 0x0000000eb4df7220 */ /* 0x080fe20000410000 */
[----:B------:R-:W-:Y:S01]  /*14f0*/  FFMA.FTZ R77, R10, R14, R77 ;  /* 0x0000000e0a4d7223 */ /* 0x000fe2000001004d */
[----:B------:R-:W-:Y:S01]  /*1500*/  PRMT R180, R181, 0x7632, R180 ;  /* 0x00007632b5b47816 */ /* 0x000fe200000000b4 */
[----:B------:R-:W-:Y:S01]  /*1510*/  FADD.FTZ R14, R191, -UR25 ;  /* 0x80000019bf0e7e21 */ /* 0x000fe20008010000 */
[----:B------:R-:W-:Y:S02]  /*1520*/  SHF.L.U32 R184, R213, 0x10, RZ ;  /* 0x00000010d5b87819 */ /* 0x000fe400000006ff */
[----:B------:R-:W-:Y:S01]  /*1530*/  SHF.L.U32 R180, R180, 0x10, RZ ;  /* 0x00000010b4b47819 */ /* 0x000fe200000006ff */
[----:B------:R-:W-:Y:S01]  /*1540*/  FMUL.FTZ R14, R14, UR24 ;  /* 0x000000180e0e7c20 */ /* 0x000fe20008410000 */
[----:B------:R-:W-:Y:S01]  /*1550*/  PRMT R182, R182, 0x7632, R182 ;  /* 0x00007632b6b67816 */ /* 0x000fe200000000b6 */
[----:B------:R-:W-:-:S02]  /*1560*/  FADD.FTZ R181, R185, -UR25 ;  /* 0x80000019b9b57e21 */ /* 0x000fc40008010000 */
[-C--:B------:R-:W-:Y:S01]  /*1570*/  FFMA.FTZ R79, R14, R180.reuse, R79 ;  /* 0x000000b40e4f7223 */ /* 0x080fe2000001004f */
[----:B------:R-:W-:Y:S01]  /*1580*/  FADD.FTZ R151, R151, R180 ;  /* 0x000000b497977221 */ /* 0x000fe20000010000 */
[----:B------:R-:W-:Y:S01]  /*1590*/  FMUL.FTZ R214, R184, R180 ;  /* 0x000000b4b8d67220 */ /* 0x000fe20000410000 */
[----:B------:R-:W-:Y:S02]  /*15a0*/  SHF.L.U32 R182, R182, 0x10, RZ ;  /* 0x00000010b6b67819 */ /* 0x000fe400000006ff */
[----:B------:R-:W-:Y:S01]  /*15b0*/  SHF.L.U32 R180, R206, 0x10, RZ ;  /* 0x00000010ceb47819 */ /* 0x000fe200000006ff */
[----:B------:R-:W-:Y:S01]  /*15c0*/  FMUL.FTZ R192, R181, UR24 ;  /* 0x00000018b5c07c20 */ /* 0x000fe20008410000 */
[----:B------:R-:W-:-:S03]  /*15d0*/  FADD.FTZ R181, RZ, R215 ;  /* 0x000000d7ffb57221 */ /* 0x000fc60000010000 */
[----:B------:R-:W-:Y:S01]  /*15e0*/  FMUL.FTZ R213, R180, R182 ;  /* 0x000000b6b4d57220 */ /* 0x000fe20000410000 */
[----:B------:R-:W-:Y:S01]  /*15f0*/  FFMA.FTZ R180, R197, R215, RZ ;  /* 0x000000d7c5b47223 */ /* 0x000fe200000100ff */
[----:B------:R-:W-:-:S03]  /*1600*/  FADD.FTZ R181, R181, R223 ;  /* 0x000000dfb5b57221 */ /* 0x000fc60000010000 */
[----:B------:R-:W-:Y:S01]  /*1610*/  FFMA.FTZ R180, R10, R223, R180 ;  /* 0x000000df0ab47223 */ /* 0x000fe200000100b4 */
[----:B------:R-:W-:-:S03]  /*1620*/  FADD.FTZ R181, R181, R235 ;  /* 0x000000ebb5b57221 */ /* 0x000fc60000010000 */
[----:B------:R-:W-:Y:S01]  /*1630*/  FFMA.FTZ R180, R201, R235, R180 ;  /* 0x000000ebc9b47223 */ /* 0x000fe200000100b4 */
[----:B------:R-:W-:Y:S01]  /*1640*/  FADD.FTZ R181, R181, R214 ;  /* 0x000000d6b5b57221 */ /* 0x000fe20000010000 */
[----:B------:R-:W-:Y:S01]  /*1650*/  FADD.FTZ R81, R81, R182 ;  /* 0x000000b651517221 */ /* 0x000fe20000010000 */
[----:B------:R-:W-:Y:S01]  /*1660*/  FFMA.FTZ R85, R192, R182, R85 ;  /* 0x000000b6c0557223 */ /* 0x000fe20000010055 */
        /* <DEDUP_REMOVED lines=17> */
[----:B------:R-:W-:-:S07]  /*1780*/  FFMA.FTZ R227, R193, R206, R181 ;  /* 0x000000cec1e37223 */ /* 0x000fce00000100b5 */
.L_x_5474:
[----:B------:R-:W-:Y:S05]  /*1790*/  BSYNC.RECONVERGENT B0 ;  /* 0x0000000000007941 */ /* 0x000fea0003800200 */
.L_x_5473:
[----:B------:R-:W-:Y:S04]  /*17a0*/  BSSY.RECONVERGENT B0, `(.L_x_5475) ;  /* 0x0000067000007945 */ /* 0x000fe80003800200 */
[----:B------:R-:W-:Y:S05]  /*17b0*/  @!P2 BRA `(.L_x_5476) ;  /* 0x000000040094a947 */ /* 0x000fea0003800000 */
[----:B------:R-:W0:Y:S01]  /*17c0*/  LDC.64 R24, c[0x0][0x3a8] ;  /* 0x0000ea00ff187b82 */ /* 0x000e220000000a00 */
[----:B------:R-:W2:Y:S04]  /*17d0*/  LDL R13, [R1+0x40] ;  /* 0x00004000010d7983 */ /* 0x000ea80000100800 */
[----:B------:R-:W3:Y:S03]  /*17e0*/  LDL R195, [R1+0x44] ;  /* 0x0000440001c37983 */ /* 0x000ee60000100800 */
[----:B------:R-:W1:Y:S01]  /*17f0*/  LDC.64 R180, c[0x0][0x428] ;  /* 0x00010a00ffb47b82 */ /* 0x000e620000000a00 */
[----:B------:R-:W4:Y:S01]  /*1800*/  LDL R230, [R1+0x48] ;  /* 0x0000480001e67983 */ /* 0x000f220000100800 */
[----:B------:R-:W-:-:S03]  /*1810*/  ISETP.NE.U32.AND P0, PT, RZ, UR20, PT ;  /* 0x00000014ff007c0c */ /* 0x000fc6000bf05070 */
[----:B------:R-:W4:Y:S03]  /*1820*/  LDL R17, [R1+0x4c] ;  /* 0x00004c0001117983 */ /* 0x000f260000100800 */
        /* <DEDUP_REMOVED lines=19> */
[----:B----4-:R-:W-:Y:S02]  /*1960*/  FADD.FTZ R13, R184, -UR25 ;  /* 0x80000019b80d7e21 */ /* 0x010fe40008010000 */
[----:B------:R-:W2:Y:S01]  /*1970*/  LDL R184, [R1+0x80] ;  /* 0x0000800001b87983 */ /* 0x000ea20000100800 */
[----:B------:R-:W-:-:S04]  /*1980*/  FADD.FTZ R5, R188, -UR25 ;  /* 0x80000019bc057e21 */ /* 0x000fc80008010000 */
[----:B------:R-:W-:Y:S01]  /*1990*/  FMUL.FTZ R203, R5, UR24 ;  /* 0x0000001805cb7c20 */ /* 0x000fe20008410000 */
[----:B------:R-:W-:-:S05]  /*19a0*/  SHF.L.U32 R5, R180, 0x10, RZ ;  /* 0x00000010b4057819 */ /* 0x000fca00000006ff */
[----:B------:R-:W-:Y:S01]  /*19b0*/  FADD.FTZ R88, R88, R5 ;  /* 0x0000000558587221 */ /* 0x000fe20000010000 */
[-C--:B------:R-:W-:Y:S01]  /*19c0*/  FFMA.FTZ R52, R203, R5.reuse, R52 ;  /* 0x00000005cb347223 */ /* 0x080fe20000010034 */
[----:B------:R-:W-:Y:S01]  /*19d0*/  FMUL.FTZ R238, R9, R5 ;  /* 0x0000000509ee7220 */ /* 0x000fe20000410000 */
[----:B------:R-:W-:Y:S02]  /*19e0*/  SHF.L.U32 R5, R181, 0x10, RZ ;  /* 0x00000010b5057819 */ /* 0x000fe400000006ff */
[----:B------:R-:W-:Y:S01]  /*19f0*/  SHF.L.U32 R9, R195, 0x10, RZ ;  /* 0x00000010c3097819 */ /* 0x000fe200000006ff */
[----:B------:R-:W-:Y:S01]  /*1a00*/  FMUL.FTZ R195, R13, UR24 ;  /* 0x000000180dc37c20 */ /* 0x000fe20008410000 */
[----:B------:R-:W-:-:S03]  /*1a10*/  SHF.L.U32 R13, R230, 0x10, RZ ;  /* 0x00000010e60d7819 */ /* 0x000fc600000006ff */
[-C--:B------:R-:W-:Y:S01]  /*1a20*/  FMUL.FTZ R234, R9, R5.reuse ;  /* 0x0000000509ea7220 */ /* 0x080fe20000410000 */
[----:B------:R-:W-:Y:S01]  /*1a30*/  SHF.L.U32 R9, R182, 0x10, RZ ;  /* 0x00000010b6097819 */ /* 0x000fe200000006ff */
[----:B------:R-:W-:Y:S01]  /*1a40*/  FADD.FTZ R90, R90, R5 ;  /* 0x000000055a5a7221 */ /* 0x000fe20000010000 */
[----:B------:R-:W-:Y:S01]  /*1a50*/  FFMA.FTZ R54, R200, R5, R54 ;  /* 0x00000005c8367223 */ /* 0x000fe20000010036 */
[----:B------:R-:W-:Y:S01]  /*1a60*/  FADD.FTZ R5, R186, -UR25 ;  /* 0x80000019ba057e21 */ /* 0x000fe20008010000 */
[----:B------:R-:W-:Y:S01]  /*1a70*/  SHF.L.U32 R17, R17, 0x10, RZ ;  /* 0x0000001011117819 */ /* 0x000fe200000006ff */
        /* <DEDUP_REMOVED lines=57> */
.L_x_5476:
[----:B------:R-:W-:Y:S05]  /*1e10*/  BSYNC.RECONVERGENT B0 ;  /* 0x0000000000007941 */ /* 0x000fea0003800200 */
.L_x_5475:
        /* <DEDUP_REMOVED lines=103> */
.L_x_5478:
[----:B------:R-:W-:Y:S05]  /*2490*/  BSYNC.RECONVERGENT B0 ;  /* 0x0000000000007941 */ /* 0x000fea0003800200 */
.L_x_5477:
        /* <DEDUP_REMOVED lines=9> */
[----:B------:R-:W4:Y:S04]  /*2530*/  LDL R239, [R1+0x18] ;  /* 0x0000180001ef7983 */ /* 0x000f280000100800 */
[----:B------:R-:W4:Y:S01]  /*2540*/  LDL R240, [R1+0x1c] ;  /* 0x00001c0001f07983 */ /* 0x000f220000100800 */
[C---:B0-----:R-:W-:Y:S01]  /*2550*/  IMAD.WIDE.U32 R20, R226.reuse, 0x20, R20 ;  /* 0x00000020e2147825 */ /* 0x041fe200078e0014 */
[----:B------:R-:W-:Y:S01]  /*2560*/  ISETP.NE.U32.AND P0, PT, RZ, UR20, PT ;  /* 0x00000014ff007c0c */ /* 0x000fe2000bf05070 */
[----:B------:R-:W0:Y:S03]  /*2570*/  LDC.64 R216, c[0x0][0x3b0] ;  /* 0x0000ec00ffd87b82 */ /* 0x000e260000000a00 */
[----:B------:R-:W3:Y:S01]  /*2580*/  LDG.E.128 R188, desc[UR10][R20.64] ;  /* 0x0000000a14bc7981 */ /* 0x000ee2000c1e1d00 */
[----:B-1----:R-:W-:-:S03]  /*2590*/  IMAD.WIDE.U32 R180, R226, 0x10, R180 ;  /* 0x00000010e2b47825 */ /* 0x002fc600078e00b4 */
[----:B------:R1:W4:Y:S04]  /*25a0*/  LDG.E.128 R184, desc[UR10][R20.64+0x10] ;  /* 0x0000100a14b87981 */ /* 0x000328000c1e1d00 */
[----:B------:R-:W4:Y:S01]  /*25b0*/  LDG.E.128 R180, desc[UR10][R180.64] ;  /* 0x0000000ab4b47981 */ /* 0x000f22000c1e1d00 */
[----:B------:R-:W-:-:S13]  /*25c0*/  ISETP.NE.AND.EX P0, PT, RZ, UR21, PT, P0 ;  /* 0x00000015ff007c0c */ /* 0x000fda000bf05300 */
[----:B-1----:R-:W1:Y:S01]  /*25d0*/  @P0 LDC.64 R20, c[0x0][0x438] ;  /* 0x00010e00ff140b82 */ /* 0x002e620000000a00 */
        /* <DEDUP_REMOVED lines=20> */
[----:B-1----:R-:W-:Y:S01]  /*2720*/  @P0 IMAD.WIDE.U32 R20, R226, 0x20, R20 ;  /* 0x00000020e2140825 */ /* 0x002fe200078e0014 */
[----:B------:R-:W-:-:S03]  /*2730*/  SHF.L.U32 R15, R15, 0x10, RZ ;  /* 0x000000100f0f7819 */ /* 0x000fc600000006ff */
[----:B------:R-:W-:Y:S01]  /*2740*/  FMUL.FTZ R3, R3, UR24 ;  /* 0x0000001803037c20 */ /* 0x000fe20008410000 */
[----:B0-----:R-:W-:-:S04]  /*2750*/  IMAD.WIDE.U32 R216, R226, 0x8, R216 ;  /* 0x00000008e2d87825 */ /* 0x001fc800078e00d8 */
[-C--:B------:R-:W-:Y:S01]  /*2760*/  FMUL.FTZ R225, R11, R7.reuse ;  /* 0x000000070be17220 */ /* 0x080fe20000410000 */
[----:B------:R-:W-:Y:S01]  /*2770*/  SHF.L.U32 R11, R183, 0x10, RZ ;  /* 0x00000010b70b7819 */ /* 0x000fe200000006ff */
[----:B------:R-:W-:Y:S01]  /*2780*/  FADD.FTZ R108, R108, R7 ;  /* 0x000000076c6c7221 */ /* 0x000fe20000010000 */
[----:B------:R-:W-:Y:S01]  /*2790*/  FFMA.FTZ R72, R194, R7, R72 ;  /* 0x00000007c2487223 */ /* 0x000fe20000010048 */
[----:B------:R-:W-:Y:S01]  /*27a0*/  PRMT R180, R180, 0x7632, R180 ;  /* 0x00007632b4b47816 */ /* 0x000fe200000000b4 */
[----:B------:R-:W5:Y:S01]  /*27b0*/  @P0 LDG.E.128 R172, desc[UR10][R20.64] ;  /* 0x0000000a14ac0981 */ /* 0x000f62000c1e1d00 */
[----:B------:R-:W-:Y:S01]  /*27c0*/  FADD.FTZ R7, R189, -UR25 ;  /* 0x80000019bd077e21 */ /* 0x000fe20008010000 */
[----:B------:R-:W-:Y:S02]  /*27d0*/  FADD.FTZ R110, R110, R11 ;  /* 0x0000000b6e6e7221 */ /* 0x000fe40000010000 */
[----:B------:R-:W5:Y:S01]  /*27e0*/  @P0 LDG.E.128 R176, desc[UR10][R20.64+0x10] ;  /* 0x0000100a14b00981 */ /* 0x000f62000c1e1d00 */
[----:B------:R-:W-:Y:S01]  /*27f0*/  FFMA.FTZ R74, R3, R11, R74 ;  /* 0x0000000b034a7223 */ /* 0x000fe2000001004a */
[----:B------:R-:W-:-:S02]  /*2800*/  FMUL.FTZ R7, R7, UR24 ;  /* 0x0000001807077c20 */ /* 0x000fc40008410000 */
[----:B------:R0:W5:Y:S02]  /*2810*/  LDG.E.64 R20, desc[UR10][R216.64] ;  /* 0x0000000ad8147981 */ /* 0x000164000c1e1b00 */
[----:B0-----:R-:W-:Y:S01]  /*2820*/  FMUL.FTZ R216, R15, R11 ;  /* 0x0000000b0fd87220 */ /* 0x001fe20000410000 */
[----:B------:R-:W-:Y:S02]  /*2830*/  SHF.L.U32 R11, R180, 0x10, RZ ;  /* 0x00000010b40b7819 */ /* 0x000fe400000006ff */
[----:B------:R-:W-:Y:S02]  /*2840*/  SHF.L.U32 R15, R207, 0x10, RZ ;  /* 0x00000010cf0f7819 */ /* 0x000fe400000006ff */
[----:B------:R-:W-:Y:S01]  /*2850*/  PRMT R180, R181, 0x7632, R180 ;  /* 0x00007632b5b47816 */ /* 0x000fe200000000b4 */
[-C--:B------:R-:W-:Y:S01]  /*2860*/  FFMA.FTZ R69, R7, R11.reuse, R69 ;  /* 0x0000000b07457223 */ /* 0x080fe20000010045 */
[----:B------:R-:W-:Y:S01]  /*2870*/  FADD.FTZ R105, R105, R11 ;  /* 0x0000000b69697221 */ /* 0x000fe20000010000 */
[----:B------:R-:W-:Y:S01]  /*2880*/  FMUL.FTZ R217, R15, R11 ;  /* 0x0000000b0fd97220 */ /* 0x000fe20000410000 */
[----:B------:R-:W-:Y:S01]  /*2890*/  FADD.FTZ R11, R191, -UR25 ;  /* 0x80000019bf0b7e21 */ /* 0x000fe20008010000 */
[----:B------:R-:W-:-:S02]  /*28a0*/  PRMT R15, R182, 0x7632, R15 ;  /* 0x00007632b60f7816 */ /* 0x000fc4000000000f */
[----:B------:R-:W-:Y:S01]  /*28b0*/  SHF.L.U32 R180, R180, 0x10, RZ ;  /* 0x00000010b4b47819 */ /* 0x000fe200000006ff */
[----:B------:R-:W-:Y:S01]  /*28c0*/  FMUL.FTZ R11, R11, UR24 ;  /* 0x000000180b0b7c20 */ /* 0x000fe20008410000 */
[----:B------:R-:W-:Y:S01]  /*28d0*/  SHF.L.U32 R182, R239, 0x10, RZ ;  /* 0x00000010efb67819 */ /* 0x000fe200000006ff */
[----:B------:R-:W-:Y:S02]  /*28e0*/  FADD.FTZ R181, R185, -UR25 ;  /* 0x80000019b9b57e21 */ /* 0x000fe40008010000 */
[-C--:B------:R-:W-:Y:S01]  /*28f0*/  FFMA.FTZ R71, R11, R180.reuse, R71 ;  /* 0x000000b40b477223 */ /* 0x080fe20000010047 */
[----:B------:R-:W-:Y:S01]  /*2900*/  FADD.FTZ R107, R107, R180 ;  /* 0x000000b46b6b7221 */ /* 0x000fe20000010000 */
[----:B------:R-:W-:Y:S01]  /*2910*/  FMUL.FTZ R208, R182, R180 ;  /* 0x000000b4b6d07220 */ /* 0x000fe20000410000 */
[----:B------:R-:W-:Y:S01]  /*2920*/  SHF.L.U32 R180, R15, 0x10, RZ ;  /* 0x000000100fb47819 */ /* 0x000fe200000006ff */
[----:B------:R-:W-:Y:S01]  /*2930*/  FMUL.FTZ R15, R181, UR24 ;  /* 0x00000018b50f7c20 */ /* 0x000fe20008410000 */
[----:B------:R-:W-:Y:S01]  /*2940*/  FADD.FTZ R181, R228, R236 ;  /* 0x000000ece4b57221 */ /* 0x000fe20000010000 */
[----:B------:R-:W-:Y:S01]  /*2950*/  FFMA.FTZ R182, R224, R236, R227 ;  /* 0x000000ece0b67223 */ /* 0x000fe200000100e3 */
[----:B------:R-:W-:-:S02]  /*2960*/  SHF.L.U32 R184, R240, 0x10, RZ ;  /* 0x00000010f0b87819 */ /* 0x000fc400000006ff */
[----:B------:R-:W-:Y:S01]  /*2970*/  FADD.FTZ R181, R181, R217 ;  /* 0x000000d9b5b57221 */ /* 0x000fe20000010000 */
[----:B------:R-:W-:Y:S01]  /*2980*/  FFMA.FTZ R182, R7, R217, R182 ;  /* 0x000000d907b67223 */ /* 0x000fe200000100b6 */
[----:B------:R-:W-:Y:S02]  /*2990*/  FADD.FTZ R109, R109, R180 ;  /* 0x000000b46d6d7221 */ /* 0x000fe40000010000 */
        /* <DEDUP_REMOVED lines=21> */
[----:B------:R-:W-:-:S07]  /*2af0*/  FFMA.FTZ R227, R239, R240, R181 ;  /* 0x000000f0efe37223 */ /* 0x000fce00000100b5 */
.L_x_5480:
[----:B------:R-:W-:Y:S05]  /*2b00*/  BSYNC.RECONVERGENT B0 ;  /* 0x0000000000007941 */ /* 0x000fea0003800200 */
.L_x_5479:
        /* <DEDUP_REMOVED lines=32> */
.L_x_5482:
[----:B------:R-:W-:Y:S05]  /*2d10*/  BSYNC.RECONVERGENT B0 ;  /* 0x0000000000007941 */ /* 0x000fea0003800200 */
.L_x_5481:
        /* <DEDUP_REMOVED lines=30> */
[----:B------:R0:W5:Y:S04]  /*2f00*/  LDL R228, [R1] ;  /* 0x0000000001e47983 */ /* 0x0001680000100800 */
        /* <DEDUP_REMOVED lines=8> */
[C---:B-----5:R-:W-:Y:S02]  /*2f90*/  LOP3.LUT P0, RZ, R22.reuse, 0xff00, RZ, 0xc0, !PT ;  /* 0x0000ff0016ff7812 */ /* 0x060fe4000780c0ff */
[----:B------:R-:W-:Y:S02]  /*2fa0*/  LOP3.LUT P5, RZ, R22, 0xff0000, RZ, 0xc0, !PT ;  /* 0x00ff000016ff7812 */ /* 0x000fe400078ac0ff */
[----:B------:R-:W-:-:S09]  /*2fb0*/  MOV R188, RZ ;  /* 0x000000ff00bc7202 */ /* 0x000fd20000000f00 */
[----:B------:R-:W0:Y:S01]  /*2fc0*/  @P0 LDC R184, c[0x0][0x408] ;  /* 0x00010200ffb80b82 */ /* 0x000e220000000800 */
[----:B------:R-:W-:Y:S01]  /*2fd0*/  @P0 FFMA.FTZ R186, R10, UR17, R185 ;  /* 0x000000110aba0c23 */ /* 0x000fe200080100b9 */
[----:B------:R-:W-:-:S03]  /*2fe0*/  @P0 PRMT R187, R180, 0x7632, R187 ;  /* 0x00007632b4bb0816 */ /* 0x000fc600000000bb */
[----:B------:R-:W-:Y:S01]  /*2ff0*/  @P0 FADD.FTZ R186, R223, -R186 ;  /* 0x800000badfba0221 */ /* 0x000fe20000010000 */
[----:B------:R-:W-:-:S03]  /*3000*/  @P0 SHF.L.U32 R187, R187, 0x10, RZ ;  /* 0x00000010bbbb0819 */ /* 0x000fc600000006ff */
[----:B------:R-:W-:-:S04]  /*3010*/  @P0 FMUL.FTZ R186, R186, UR24 ;  /* 0x00000018baba0c20 */ /* 0x000fc80008410000 */
[----:B------:R-:W-:-:S04]  /*3020*/  @P0 FMUL.FTZ R186, R186, UR16 ;  /* 0x00000010baba0c20 */ /* 0x000fc80008410000 */
[----:B0-----:R-:W-:Y:S01]  /*3030*/  @P0 FMUL.FTZ R184, R186, R184 ;  /* 0x000000b8bab80220 */ /* 0x001fe20000410000 */
[----:B------:R-:W-:-:S03]  /*3040*/  HFMA2 R186, -RZ, RZ, 0, 0 ;  /* 0x00000000ffba7431 */ /* 0x000fc600000001ff */
[----:B------:R-:W-:Y:S01]  /*3050*/  @P0 FMUL.FTZ R186, R187, R184 ;  /* 0x000000b8bbba0220 */ /* 0x000fe20000410000 */
[----:B------:R-:W-:Y:S01]  /*3060*/  @P0 FFMA.FTZ R187, R10, UR17, R185 ;  /* 0x000000110abb0c23 */ /* 0x000fe200080100b9 */
[----:B------:R-:W0:Y:S02]  /*3070*/  @P0 LDC R184, c[0x0][0x408] ;  /* 0x00010200ffb80b82 */ /* 0x000e240000000800 */
[----:B------:R-:W-:Y:S01]  /*3080*/  FADD.FTZ R186, R113, R186 ;  /* 0x000000ba71ba7221 */ /* 0x000fe20000010000 */
[----:B------:R-:W-:-:S04]  /*3090*/  @P0 FADD.FTZ R187, R223, -R187 ;  /* 0x800000bbdfbb0221 */ /* 0x000fc80000010000 */
[----:B------:R-:W-:-:S04]  /*30a0*/  @P0 FMUL.FTZ R187, R187, UR24 ;  /* 0x00000018bbbb0c20 */ /* 0x000fc80008410000 */
[----:B------:R-:W-:-:S04]  /*30b0*/  @P0 FMUL.FTZ R187, R187, UR16 ;  /* 0x00000010bbbb0c20 */ /* 0x000fc80008410000 */
[----:B0-----:R-:W-:Y:S01]  /*30c0*/  @P0 FMUL.FTZ R113, R187, R184 ;  /* 0x000000b8bb710220 */ /* 0x001fe20000410000 */
[----:B------:R-:W-:Y:S02]  /*30d0*/  @P0 SHF.L.U32 R184, R228, 0x10, RZ ;  /* 0x00000010e4b80819 */ /* 0x000fe400000006ff */
[----:B------:R-:W-:-:S03]  /*30e0*/  @P5 SHF.L.U32 R187, R181, 0x10, RZ ;  /* 0x00000010b5bb5819 */ /* 0x000fc600000006ff */
[----:B------:R-:W-:Y:S01]  /*30f0*/  @P0 FMUL.FTZ R188, R113, R184 ;  /* 0x000000b871bc0220 */ /* 0x000fe20000410000 */
[----:B------:R-:W-:Y:S01]  /*3100*/  @P5 FFMA.FTZ R184, R201, UR17, R185 ;  /* 0x00000011c9b85c23 */ /* 0x000fe200080100b9 */
[----:B------:R-:W0:Y:S01]  /*3110*/  @P5 LDC R113, c[0x0][0x408] ;  /* 0x00010200ff715b82 */ /* 0x000e220000000800 */
[----:B------:R-:W-:Y:S02]  /*3120*/  LOP3.LUT P0, RZ, R22, 0xff000000, RZ, 0xc0, !PT ;  /* 0xff00000016ff7812 */ /* 0x000fe4000780c0ff */
[----:B------:R-:W-:-:S04]  /*3130*/  @P5 FADD.FTZ R184, R235, -R184 ;  /* 0x800000b8ebb85221 */ /* 0x000fc80000010000 */
[----:B------:R-:W-:-:S04]  /*3140*/  @P5 FMUL.FTZ R184, R184, UR24 ;  /* 0x00000018b8b85c20 */ /* 0x000fc80008410000 */
[----:B------:R-:W-:-:S03]  /*3150*/  @P5 FMUL.FTZ R184, R184, UR16 ;  /* 0x00000010b8b85c20 */ /* 0x000fc60008410000 */
[----:B------:R-:W-:Y:S01]  /*3160*/  @P0 PRMT R181, R181, 0x7632, R181 ;  /* 0x00007632b5b50816 */ /* 0x000fe200000000b5 */
[----:B0-----:R-:W-:Y:S01]  /*3170*/  @P5 FMUL.FTZ R113, R184, R113 ;  /* 0x00000071b8715220 */ /* 0x001fe20000410000 */
[----:B------:R-:W-:-:S03]  /*3180*/  HFMA2 R184, -RZ, RZ, 0, 0 ;  /* 0x00000000ffb87431 */ /* 0x000fc600000001ff */
[----:B------:R-:W-:Y:S01]  /*3190*/  @P5 FMUL.FTZ R184, R187, R113 ;  /* 0x00000071bbb85220 */ /* 0x000fe20000410000 */
[----:B------:R-:W-:Y:S01]  /*31a0*/  @P5 SHF.L.U32 R187, R37, 0x10, RZ ;  /* 0x0000001025bb5819 */ /* 0x000fe200000006ff */
[----:B------:R-:W0:Y:S02]  /*31b0*/  @P5 LDC R113, c[0x0][0x408] ;  /* 0x00010200ff715b82 */ /* 0x000e240000000800 */
[----:B------:R-:W-:Y:S01]  /*31c0*/  FADD.FTZ R184, R114, R184 ;  /* 0x000000b872b87221 */ /* 0x000fe20000010000 */
[----:B------:R-:W-:-:S04]  /*31d0*/  @P5 FFMA.FTZ R114, R201, UR17, R185 ;  /* 0x00000011c9725c23 */ /* 0x000fc800080100b9 */
[----:B------:R-:W-:-:S04]  /*31e0*/  @P5 FADD.FTZ R114, R235, -R114 ;  /* 0x80000072eb725221 */ /* 0x000fc80000010000 */
[----:B------:R-:W-:-:S04]  /*31f0*/  @P5 FMUL.FTZ R114, R114, UR24 ;  /* 0x0000001872725c20 */ /* 0x000fc80008410000 */
[----:B------:R-:W-:-:S04]  /*3200*/  @P5 FMUL.FTZ R114, R114, UR16 ;  /* 0x0000001072725c20 */ /* 0x000fc80008410000 */
        /* <DEDUP_REMOVED lines=9> */
[----:B------:R-:W-:Y:S01]  /*32a0*/  @P0 SHF.L.U32 R187, R181, 0x10, RZ ;  /* 0x00000010b5bb0819 */ /* 0x000fe200000006ff */
[----:B------:R-:W-:-:S04]  /*32b0*/  HFMA2 R181, -RZ, RZ, 0, 0 ;  /* 0x00000000ffb57431 */ /* 0x000fc800000001ff */
[----:B------:R-:W-:Y:S02]  /*32c0*/  @P0 FMUL.FTZ R181, R187, R114 ;  /* 0x00000072bbb50220 */ /* 0x000fe40000410000 */
[----:B------:R-:W0:Y:S02]  /*32d0*/  @P0 LDC R114, c[0x0][0x408] ;  /* 0x00010200ff720b82 */ /* 0x000e240000000800 */
[----:B------:R-:W-:Y:S01]  /*32e0*/  FADD.FTZ R187, R115, R181 ;  /* 0x000000b573bb7221 */ /* 0x000fe20000010000 */
[----:B------:R-:W-:Y:S01]  /*32f0*/  @P0 FFMA.FTZ R115, R14, UR17, R185 ;  /* 0x000000110e730c23 */ /* 0x000fe200080100b9 */
[----:B------:R-:W-:-:S03]  /*3300*/  @P0 SHF.L.U32 R181, R227, 0x10, RZ ;  /* 0x00000010e3b50819 */ /* 0x000fc600000006ff */
[----:B------:R-:W-:-:S04]  /*3310*/  @P0 FADD.FTZ R115, R214, -R115 ;  /* 0x80000073d6730221 */ /* 0x000fc80000010000 */
[----:B------:R-:W-:-:S04]  /*3320*/  @P0 FMUL.FTZ R115, R115, UR24 ;  /* 0x0000001873730c20 */ /* 0x000fc80008410000 */
[----:B------:R-:W-:-:S04]  /*3330*/  @P0 FMUL.FTZ R115, R115, UR16 ;  /* 0x0000001073730c20 */ /* 0x000fc80008410000 */
[----:B0-----:R-:W-:Y:S01]  /*3340*/  @P0 FMUL.FTZ R115, R115, R114 ;  /* 0x0000007273730220 */ /* 0x001fe20000410000 */
        /* <DEDUP_REMOVED lines=23> */
[----:B------:R-:W-:-:S13]  /*34c0*/  LOP3.LUT P0, RZ, R23, 0xff00, RZ, 0xc0, !PT ;  /* 0x0000ff0017ff7812 */ /* 0x000fda000780c0ff */
        /* <DEDUP_REMOVED lines=10> */
[----:B------:R-:W-:-:S03]  /*3570*/  @P0 FFMA.FTZ R116, R192, UR17, R185 ;  /* 0x00000011c0740c23 */ /* 0x000fc600080100b9 */
[----:B------:R-:W-:Y:S01]  /*3580*/  FADD.FTZ R182, R117, R189 ;  /* 0x000000bd75b67221 */ /* 0x000fe20000010000 */
[----:B------:R-:W-:Y:S01]  /*3590*/  @P0 FADD.FTZ R116, R213, -R116 ;  /* 0x80000074d5740221 */ /* 0x000fe20000010000 */
[----:B------:R-:W0:Y:S01]  /*35a0*/  @P0 LDC R117, c[0x0][0x408] ;  /* 0x00010200ff750b82 */ /* 0x000e220000000800 */
[----:B------:R-:W-:Y:S02]  /*35b0*/  @P0 SHF.L.U32 R189, R226, 0x10, RZ ;  /* 0x00000010e2bd0819 */ /* 0x000fe400000006ff */
        /* <DEDUP_REMOVED lines=25> */
[----:B------:R-:W-:-:S04]  /*3750*/  ISETP.GE.U32.AND P0, PT, R22, RZ, PT ;  /* 0x000000ff1600720c */ /* 0x000fc80003f06070 */
[----:B------:R-:W-:-:S13]  /*3760*/  ISETP.GE.U32.AND.EX P0, PT, R23, 0x1000000, PT, P0 ;  /* 0x010000001700780c */ /* 0x000fda0003f06100 */
        /* <DEDUP_REMOVED lines=24> */
[----:B------:R-:W-:-:S03]  /*38f0*/  @P0 FADD.FTZ R189, R215, -R189 ;  /* 0x800000bdd7bd0221 */ /* 0x000fc60000010000 */
[----:B------:R-:W1:Y:S01]  /*3900*/  @P0 LDC R114, c[0x0][0x408] ;  /* 0x00010200ff720b82 */ /* 0x000e620000000800 */
[----:B------:R-:W-:-:S04]  /*3910*/  @P0 FMUL.FTZ R189, R189, UR24 ;  /* 0x00000018bdbd0c20 */ /* 0x000fc80008410000 */
[----:B------:R-:W-:-:S04]  /*3920*/  @P0 FMUL.FTZ R189, R189, UR16 ;  /* 0x00000010bdbd0c20 */ /* 0x000fc80008410000 */
[----:B0-----:R-:W-:Y:S01]  /*3930*/  @P0 FMUL.FTZ R189, R189, R190 ;  /* 0x000000bebdbd0220 */ /* 0x001fe20000410000 */
[----:B------:R-:W-:-:S03]  /*3940*/  HFMA2 R190, -RZ, RZ, 0, 0 ;  /* 0x00000000ffbe7431 */ /* 0x000fc600000001ff */
[----:B------:R-:W-:Y:S01]  /*3950*/  @P0 FMUL.FTZ R190, R180, R189 ;  /* 0x000000bdb4be0220 */ /* 0x000fe20000410000 */
[----:B------:R-:W-:-:S03]  /*3960*/  @P0 SHF.L.U32 R189, R36, 0x10, RZ ;  /* 0x0000001024bd0819 */ /* 0x000fc600000006ff */
[----:B------:R-:W-:Y:S01]  /*3970*/  FADD.FTZ R180, R112, R190 ;  /* 0x000000be70b47221 */ /* 0x000fe20000010000 */
[----:B------:R-:W-:-:S04]  /*3980*/  @P0 FFMA.FTZ R112, R197, UR17, R185 ;  /* 0x00000011c5700c23 */ /* 0x000fc800080100b9 */
[----:B------:R-:W-:-:S04]  /*3990*/  @P0 FADD.FTZ R112, R215, -R112 ;  /* 0x80000070d7700221 */ /* 0x000fc80000010000 */
[----:B------:R-:W-:-:S04]  /*39a0*/  @P0 FMUL.FTZ R112, R112, UR24 ;  /* 0x0000001870700c20 */ /* 0x000fc80008410000 */
[----:B------:R-:W-:-:S04]  /*39b0*/  @P0 FMUL.FTZ R112, R112, UR16 ;  /* 0x0000001070700c20 */ /* 0x000fc80008410000 */
[----:B-1----:R-:W-:Y:S01]  /*39c0*/  @P0 FMUL.FTZ R114, R112, R114 ;  /* 0x0000007270720220 */ /* 0x002fe20000410000 */
[----:B------:R-:W-:-:S03]  /*39d0*/  MOV R112, RZ ;  /* 0x000000ff00707202 */ /* 0x000fc60000000f00 */
[----:B------:R-:W-:Y:S01]  /*39e0*/  @P0 FMUL.FTZ R112, R114, R189 ;  /* 0x000000bd72700220 */ /* 0x000fe20000410000 */
[----:B------:R-:W-:Y:S02]  /*39f0*/  F2FP.BF16.F32.PACK_AB R114, R116, R115 ;  /* 0x000000737472723e */ /* 0x000fe400000010ff */
[----:B------:R-:W-:Y:S02]  /*3a00*/  F2FP.BF16.F32.PACK_AB R115, R183, R117 ;  /* 0x00000075b773723e */ /* 0x000fe400000010ff */
[----:B------:R-:W-:Y:S01]  /*3a10*/  F2FP.BF16.F32.PACK_AB R112, R188, R112 ;  /* 0x00000070bc70723e */ /* 0x000fe200000010ff */
[----:B------:R-:W-:Y:S06]  /*3a20*/  BRA `(.L_x_5487) ;  /* 0x0000001c005c7947 */ /* 0x000fec0003800000 */
.L_x_5486:
[----:B-----5:R-:W-:Y:S01]  /*3a30*/  LOP3.LUT P0, RZ, R22, 0xff00, RZ, 0xc0, !PT ;  /* 0x0000ff0016ff7812 */ /* 0x020fe2000780c0ff */
[----:B------:R-:W-:Y:S01]  /*3a40*/  FFMA.FTZ R145, R10, UR17, R185 ;  /* 0x000000110a917c23 */ /* 0x000fe200080100b9 */
[----:B------:R-:W-:Y:S01]  /*3a50*/  LOP3.LUT P5, RZ, R22, 0xff0000, RZ, 0xc0, !PT ;  /* 0x00ff000016ff7812 */ /* 0x000fe200078ac0ff */
[----:B------:R-:W-:Y:S01]  /*3a60*/  HFMA2 R152, -RZ, RZ, 0, 0 ;  /* 0x00000000ff987431 */ /* 0x000fe200000001ff */
[----:B------:R-:W-:Y:S01]  /*3a70*/  CS2R R188, SRZ ;  /* 0x0000000000bc7805 */ /* 0x000fe2000001ff00 */
[----:B------:R-:W-:Y:S01]  /*3a80*/  FADD.FTZ R145, R223, -R145 ;  /* 0x80000091df917221 */ /* 0x000fe20000010000 */
[----:B------:R-:W-:-:S03]  /*3a90*/  MOV R154, RZ ;  /* 0x000000ff009a7202 */ /* 0x000fc60000000f00 */
[----:B------:R-:W-:-:S04]  /*3aa0*/  FMUL.FTZ R145, R145, UR24 ;  /* 0x0000001891917c20 */ /* 0x000fc80008410000 */
[----:B------:R-:W0:Y:S01]  /*3ab0*/  @P0 LDC R144, c[0x0][0x408] ;  /* 0x00010200ff900b82 */ /* 0x000e220000000800 */
[----:B------:R-:W-:Y:S01]  /*3ac0*/  @P0 FMUL.FTZ R147, R145, UR16 ;  /* 0x0000001091930c20 */ /* 0x000fe20008410000 */
[----:B------:R-:W-:-:S06]  /*3ad0*/  @P5 SHF.L.U32 R155, R37, 0x10, RZ ;  /* 0x00000010259b5819 */ /* 0x000fcc00000006ff */
[----:B------:R-:W1:Y:S01]  /*3ae0*/  @P0 LDC R146, c[0x0][0x408] ;  /* 0x00010200ff920b82 */ /* 0x000e620000000800 */
[----:B0-----:R-:W-:Y:S01]  /*3af0*/  @P0 FMUL.FTZ R144, R147, R144 ;  /* 0x0000009093900220 */ /* 0x001fe20000410000 */
[----:B------:R-:W-:-:S04]  /*3b00*/  @P0 PRMT R147, R180, 0x7632, R147 ;  /* 0x00007632b4930816 */ /* 0x000fc80000000093 */
[----:B------:R-:W-:-:S05]  /*3b10*/  @P0 SHF.L.U32 R147, R147, 0x10, RZ ;  /* 0x0000001093930819 */ /* 0x000fca00000006ff */
[----:B------:R-:W-:Y:S01]  /*3b20*/  @P0 FMUL.FTZ R152, R147, R144 ;  /* 0x0000009093980220 */ /* 0x000fe20000410000 */
[----:B------:R-:W-:Y:S01]  /*3b30*/  @P0 FMUL.FTZ R144, R145, UR16 ;  /* 0x0000001091900c20 */ /* 0x000fe20008410000 */
[----:B------:R-:W-:Y:S02]  /*3b40*/  @P0 SHF.L.U32 R147, R228, 0x10, RZ ;  /* 0x00000010e4930819 */ /* 0x000fe400000006ff */
[----:B------:R-:W-:Y:S01]  /*3b50*/  FADD.FTZ R186, R113, R152 ;  /* 0x0000009871ba7221 */ /* 0x000fe20000010000 */
[----:B-1----:R-:W-:Y:S01]  /*3b60*/  @P0 FMUL.FTZ R146, R144, R146 ;  /* 0x0000009290920220 */ /* 0x002fe20000410000 */
[----:B------:R-:W-:Y:S01]  /*3b70*/  HFMA2 R113, -RZ, RZ, 0, 0 ;  /* 0x00000000ff717431 */ /* 0x000fe200000001ff */
[----:B------:R-:W0:Y:S02]  /*3b80*/  @P5 LDC R144, c[0x0][0x408] ;  /* 0x00010200ff905b82 */ /* 0x000e240000000800 */
[----:B------:R-:W-:Y:S01]  /*3b90*/  @P0 FMUL.FTZ R188, R146, R147 ;  /* 0x0000009392bc0220 */ /* 0x000fe20000410000 */
[----:B------:R-:W-:Y:S01]  /*3ba0*/  FFMA.FTZ R146, R201, UR17, R185 ;  /* 0x00000011c9927c23 */ /* 0x000fe200080100b9 */
[----:B------:R-:W-:-:S03]  /*3bb0*/  LOP3.LUT P0, RZ, R22, 0xff000000, RZ, 0xc0, !PT ;  /* 0xff00000016ff7812 */ /* 0x000fc6000780c0ff */
[----:B------:R-:W-:Y:S01]  /*3bc0*/  FADD.FTZ R146, R235, -R146 ;  /* 0x80000092eb927221 */ /* 0x000fe20000010000 */
[----:B------:R-:W1:Y:S03]  /*3bd0*/  @P5 LDC R147, c[0x0][0x408] ;  /* 0x00010200ff935b82 */ /* 0x000e660000000800 */
[----:B------:R-:W-:-:S04]  /*3be0*/  FMUL.FTZ R146, R146, UR24 ;  /* 0x0000001892927c20 */ /* 0x000fc80008410000 */
[----:B------:R-:W-:-:S04]  /*3bf0*/  @P5 FMUL.FTZ R153, R146, UR16 ;  /* 0x0000001092995c20 */ /* 0x000fc80008410000 */
[----:B0-----:R-:W-:Y:S01]  /*3c00*/  @P5 FMUL.FTZ R144, R153, R144 ;  /* 0x0000009099905220 */ /* 0x001fe20000410000 */
[C---:B------:R-:W-:Y:S02]  /*3c10*/  @P5 SHF.L.U32 R153, R181.reuse, 0x10, RZ ;  /* 0x00000010b5995819 */ /* 0x040fe400000006ff */
[----:B------:R-:W-:-:S03]  /*3c20*/  @P0 PRMT R181, R181, 0x7632, R181 ;  /* 0x00007632b5b50816 */ /* 0x000fc600000000b5 */
[----:B------:R-:W-:Y:S01]  /*3c30*/  @P5 FMUL.FTZ R154, R153, R144 ;  /* 0x00000090999a5220 */ /* 0x000fe20000410000 */
[----:B------:R-:W-:Y:S01]  /*3c40*/  @P5 FMUL.FTZ R144, R146, UR16 ;  /* 0x0000001092905c20 */ /* 0x000fe20008410000 */
[----:B------:R-:W0:Y:S01]  /*3c50*/  @P0 LDC R153, c[0x0][0x408] ;  /* 0x00010200ff990b82 */ /* 0x000e220000000800 */
[----:B------:R-:W-:Y:S02]  /*3c60*/  @P0 SHF.L.U32 R181, R181, 0x10, RZ ;  /* 0x00000010b5b50819 */ /* 0x000fe400000006ff */
[----:B-1----:R-:W-:Y:S01]  /*3c70*/  @P5 FMUL.FTZ R147, R144, R147 ;  /* 0x0000009390935220 */ /* 0x002fe20000410000 */
[----:B------:R-:W-:-:S03]  /*3c80*/  HFMA2 R144, -RZ, RZ, 0, 0 ;  /* 0x00000000ff907431 */ /* 0x000fc600000001ff */
[----:B------:R-:W-:Y:S01]  /*3c90*/  @P5 FMUL.FTZ R144, R147, R155 ;  /* 0x0000009b93905220 */ /* 0x000fe20000410000 */
[----:B------:R-:W-:Y:S01]  /*3ca0*/  FFMA.FTZ R147, R14, UR17, R185 ;  /* 0x000000110e937c23 */ /* 0x000fe200080100b9 */
[----:B------:R-:W1:Y:S01]  /*3cb0*/  @P0 LDC R155, c[0x0][0x408] ;  /* 0x00010200ff9b0b82 */ /* 0x000e620000000800 */
[----:B------:R-:W-:Y:S02]  /*3cc0*/  LOP3.LUT P5, RZ, R23, 0xff, RZ, 0xc0, !PT ;  /* 0x000000ff17ff7812 */ /* 0x000fe400078ac0ff */
[----:B------:R-:W-:-:S04]  /*3cd0*/  FADD.FTZ R147, R214, -R147 ;  /* 0x80000093d6937221 */ /* 0x000fc80000010000 */
[----:B------:R-:W-:-:S04]  /*3ce0*/  FMUL.FTZ R147, R147, UR24 ;  /* 0x0000001893937c20 */ /* 0x000fc80008410000 */
[----:B------:R-:W-:-:S04]  /*3cf0*/  @P0 FMUL.FTZ R184, R147, UR16 ;  /* 0x0000001093b80c20 */ /* 0x000fc80008410000 */
[----:B0-----:R-:W-:Y:S01]  /*3d00*/  @P0 FMUL.FTZ R184, R184, R153 ;  /* 0x00000099b8b80220 */ /* 0x001fe20000410000 */
[----:B------:R-:W-:-:S03]  /*3d10*/  MOV R153, RZ ;  /* 0x000000ff00997202 */ /* 0x000fc60000000f00 */
[----:B------:R-:W-:Y:S01]  /*3d20*/  @P0 FMUL.FTZ R153, R181, R184 ;  /* 0x000000b8b5990220 */ /* 0x000fe20000410000 */
[----:B------:R-:W-:Y:S01]  /*3d30*/  @P0 FMUL.FTZ R181, R147, UR16 ;  /* 0x0000001093b50c20 */ /* 0x000fe20008410000 */
[----:B------:R-:W-:Y:S01]  /*3d40*/  FADD.FTZ R184, R114, R154 ;  /* 0x0000009a72b87221 */ /* 0x000fe20000010000 */
[----:B------:R-:W-:Y:S01]  /*3d50*/  @P5 SHF.L.U32 R154, R182, 0x10, RZ ;  /* 0x00000010b69a5819 */ /* 0x000fe200000006ff */
[----:B------:R-:W-:Y:S01]  /*3d60*/  FADD.FTZ R187, R115, R153 ;  /* 0x0000009973bb7221 */ /* 0x000fe20000010000 */
[----:B-1----:R-:W-:Y:S01]  /*3d70*/  @P0 FMUL.FTZ R155, R181, R155 ;  /* 0x0000009bb59b0220 */ /* 0x002fe20000410000 */
[----:B------:R-:W-:Y:S02]  /*3d80*/  @P0 SHF.L.U32 R181, R227, 0x10, RZ ;  /* 0x00000010e3b50819 */ /* 0x000fe400000006ff */
[----:B------:R-:W-:-:S03]  /*3d90*/  @P5 SHF.L.U32 R153, R38, 0x10, RZ ;  /* 0x0000001026995819 */ /* 0x000fc600000006ff */
[----:B------:R-:W-:Y:S01]  /*3da0*/  @P0 FMUL.FTZ R189, R155, R181 ;  /* 0x000000b59bbd0220 */ /* 0x000fe20000410000 */
[----:B------:R-:W-:Y:S01]  /*3db0*/  FFMA.FTZ R181, R196, UR17, R185 ;  /* 0x00000011c4b57c23 */ /* 0x000fe200080100b9 */
[----:B------:R-:W0:Y:S01]  /*3dc0*/  @P5 LDC R155, c[0x0][0x408] ;  /* 0x00010200ff9b5b82 */ /* 0x000e220000000800 */
[----:B------:R-:W-:Y:S02]  /*3dd0*/  LOP3.LUT P0, RZ, R23, 0xff00, RZ, 0xc0, !PT ;  /* 0x0000ff0017ff7812 */ /* 0x000fe4000780c0ff */
[----:B------:R-:W-:-:S04]  /*3de0*/  FADD.FTZ R181, R231, -R181 ;  /* 0x800000b5e7b57221 */ /* 0x000fc80000010000 */
[----:B------:R-:W-:-:S04]  /*3df0*/  FMUL.FTZ R152, R181, UR24 ;  /* 0x00000018b5987c20 */ /* 0x000fc80008410000 */
[C---:B------:R-:W-:Y:S01]  /*3e00*/  @P5 FMUL.FTZ R114, R152.reuse, UR16 ;  /* 0x0000001098725c20 */ /* 0x040fe20008410000 */
[----:B------:R-:W-:-:S03]  /*3e10*/  @P5 FMUL.FTZ R115, R152, UR16 ;  /* 0x0000001098735c20 */ /* 0x000fc60008410000 */
[----:B0-----:R-:W-:-:S04]  /*3e20*/  @P5 FMUL.FTZ R114, R114, R155 ;  /* 0x0000009b72725220 */ /* 0x001fc80000410000 */
[----:B------:R-:W-:Y:S02]  /*3e30*/  @P5 FMUL.FTZ R113, R154, R114 ;  /* 0x000000729a715220 */ /* 0x000fe40000410000 */
[----:B------:R-:W0:Y:S02]  /*3e40*/  @P5 LDC R114, c[0x0][0x408] ;  /* 0x00010200ff725b82 */ /* 0x000e240000000800 */
[--C-:B------:R-:W-:Y:S01]  /*3e50*/  FADD.FTZ R181, R116, R113.reuse ;  /* 0x0000007174b57221 */ /* 0x100fe20000010000 */
[----:B------:R-:W-:Y:S01]  /*3e60*/  @P0 PRMT R113, R182, 0x7632, R113 ;  /* 0x00007632b6710816 */ /* 0x000fe20000000071 */
[----:B0-----:R-:W-:Y:S01]  /*3e70*/  @P5 FMUL.FTZ R115, R115, R114 ;  /* 0x0000007273735220 */ /* 0x001fe20000410000 */
[----:B------:R-:W-:-:S03]  /*3e80*/  MOV R114, RZ ;  /* 0x000000ff00727202 */ /* 0x000fc60000000f00 */
[----:B------:R-:W-:Y:S01]  /*3e90*/  @P5 FMUL.FTZ R114, R115, R153 ;  /* 0x0000009973725220 */ /* 0x000fe20000410000 */
[----:B------:R-:W-:Y:S01]  /*3ea0*/  FFMA.FTZ R153, R192, UR17, R185 ;  /* 0x00000011c0997c23 */ /* 0x000fe200080100b9 */
[----:B------:R-:W0:Y:S01]  /*3eb0*/  @P0 LDC R115, c[0x0][0x408] ;  /* 0x00010200ff730b82 */ /* 0x000e220000000800 */
[----:B------:R-:W-:Y:S02]  /*3ec0*/  LOP3.LUT P5, RZ, R23, 0xff0000, RZ, 0xc0, !PT ;  /* 0x00ff000017ff7812 */ /* 0x000fe400078ac0ff */
[----:B------:R-:W-:-:S04]  /*3ed0*/  FADD.FTZ R153, R213, -R153 ;  /* 0x80000099d5997221 */ /* 0x000fc80000010000 */
[----:B------:R-:W-:-:S04]  /*3ee0*/  FMUL.FTZ R153, R153, UR24 ;  /* 0x0000001899997c20 */ /* 0x000fc80008410000 */
[----:B------:R-:W-:-:S04]  /*3ef0*/  @P0 FMUL.FTZ R116, R153, UR16 ;  /* 0x0000001099740c20 */ /* 0x000fc80008410000 */
[----:B0-----:R-:W-:Y:S01]  /*3f00*/  @P0 FMUL.FTZ R115, R116, R115 ;  /* 0x0000007374730220 */ /* 0x001fe20000410000 */
[----:B------:R-:W-:Y:S01]  /*3f10*/  @P0 SHF.L.U32 R116, R113, 0x10, RZ ;  /* 0x0000001071740819 */ /* 0x000fe200000006ff */
[----:B------:R-:W-:-:S04]  /*3f20*/  HFMA2 R113, -RZ, RZ, 0, 0 ;  /* 0x00000000ff717431 */ /* 0x000fc800000001ff */
[----:B------:R-:W-:Y:S01]  /*3f30*/  @P0 FMUL.FTZ R113, R116, R115 ;  /* 0x0000007374710220 */ /* 0x000fe20000410000 */
[----:B------:R-:W-:Y:S01]  /*3f40*/  @P0 SHF.L.U32 R116, R226, 0x10, RZ ;  /* 0x00000010e2740819 */ /* 0x000fe200000006ff */
[----:B------:R-:W0:Y:S02]  /*3f50*/  @P0 LDC R115, c[0x0][0x408] ;  /* 0x00010200ff730b82 */ /* 0x000e240000000800 */
[----:B------:R-:W-:Y:S01]  /*3f60*/  FADD.FTZ R182, R117, R113 ;  /* 0x0000007175b67221 */ /* 0x000fe20000010000 */
[----:B------:R-:W-:Y:S01]  /*3f70*/  @P0 FMUL.FTZ R113, R153, UR16 ;  /* 0x0000001099710c20 */ /* 0x000fe20008410000 */
[----:B------:R-:W-:-:S03]  /*3f80*/  @P5 SHF.L.U32 R117, R183, 0x10, RZ ;  /* 0x00000010b7755819 */ /* 0x000fc600000006ff */
[----:B0-----:R-:W-:Y:S01]  /*3f90*/  @P0 FMUL.FTZ R113, R113, R115 ;  /* 0x0000007371710220 */ /* 0x001fe20000410000 */
        /* <DEDUP_REMOVED lines=11> */
[----:B------:R-:W-:-:S03]  /*4050*/  HFMA2 R116, -RZ, RZ, 0, 0 ;  /* 0x00000000ff747431 */ /* 0x000fc600000001ff */
[----:B------:R-:W-:Y:S01]  /*4060*/  @P5 FMUL.FTZ R116, R117, R113 ;  /* 0x0000007175745220 */ /* 0x000fe20000410000 */
[----:B------:R-:W-:Y:S01]  /*4070*/  @P5 SHF.L.U32 R117, R39, 0x10, RZ ;  /* 0x0000001027755819 */ /* 0x000fe200000006ff */
[----:B------:R-:W0:Y:S02]  /*4080*/  @P5 LDC R113, c[0x0][0x408] ;  /* 0x00010200ff715b82 */ /* 0x000e240000000800 */
[----:B------:R-:W-:Y:S01]  /*4090*/  FADD.FTZ R118, R118, R116 ;  /* 0x0000007476767221 */ /* 0x000fe20000010000 */
[----:B------:R-:W-:-:S04]  /*40a0*/  @P5 FMUL.FTZ R116, R154, UR16 ;  /* 0x000000109a745c20 */ /* 0x000fc80008410000 */
[----:B0-----:R-:W-:Y:S01]  /*40b0*/  @P5 FMUL.FTZ R113, R116, R113 ;  /* 0x0000007174715220 */ /* 0x001fe20000410000 */
[----:B------:R-:W-:-:S03]  /*40c0*/  MOV R116, RZ ;  /* 0x000000ff00747202 */ /* 0x000fc60000000f00 */
[----:B------:R-:W-:Y:S01]  /*40d0*/  @P5 FMUL.FTZ R116, R113, R117 ;  /* 0x0000007571745220 */ /* 0x000fe20000410000 */
[----:B------:R-:W-:Y:S01]  /*40e0*/  FFMA.FTZ R117, R193, UR17, R185 ;  /* 0x00000011c1757c23 */ /* 0x000fe200080100b9 */
[----:B------:R-:W0:Y:S03]  /*40f0*/  @P0 LDC R113, c[0x0][0x408] ;  /* 0x00010200ff710b82 */ /* 0x000e260000000800 */
[----:B------:R-:W-:-:S04]  /*4100*/  FADD.FTZ R117, R206, -R117 ;  /* 0x80000075ce757221 */ /* 0x000fc80000010000 */
[----:B------:R-:W-:Y:S01]  /*4110*/  FMUL.FTZ R155, R117, UR24 ;  /* 0x00000018759b7c20 */ /* 0x000fe20008410000 */
[----:B------:R-:W-:-:S03]  /*4120*/  @P0 PRMT R117, R183, 0x7632, R117 ;  /* 0x00007632b7750816 */ /* 0x000fc60000000075 */
[----:B------:R-:W-:Y:S01]  /*4130*/  @P0 FMUL.FTZ R183, R155, UR16 ;  /* 0x000000109bb70c20 */ /* 0x000fe20008410000 */
[----:B------:R-:W-:-:S03]  /*4140*/  @P0 SHF.L.U32 R117, R117, 0x10, RZ ;  /* 0x0000001075750819 */ /* 0x000fc600000006ff */
        /* <DEDUP_REMOVED lines=8> */
[----:B------:R-:W-:-:S03]  /*41d0*/  MOV R117, RZ ;  /* 0x000000ff00757202 */ /* 0x000fc60000000f00 */
[----:B------:R-:W-:Y:S01]  /*41e0*/  @P0 FMUL.FTZ R117, R113, R183 ;  /* 0x000000b771750220 */ /* 0x000fe20000410000 */
[----:B------:R-:W-:Y:S02]  /*41f0*/  LOP3.LUT P0, RZ, R22, 0xff, RZ, 0xc0, !PT ;  /* 0x000000ff16ff7812 */ /* 0x000fe4000780c0ff */
[----:B------:R-:W-:Y:S02]  /*4200*/  F2FP.BF16.F32.PACK_AB R113, R189, R144 ;  /* 0x00000090bd71723e */ /* 0x000fe400000010ff */
[----:B------:R-:W-:Y:S01]  /*4210*/  F2FP.BF16.F32.PACK_AB R115, R117, R116 ;  /* 0x000000747573723e */ /* 0x000fe200000010ff */
[----:B------:R-:W-:Y:S01]  /*4220*/  FFMA.FTZ R116, R197, UR17, R185 ;  /* 0x00000011c5747c23 */ /* 0x000fe200080100b9 */
[----:B------:R-:W-:-:S03]  /*4230*/  HFMA2 R117, -RZ, RZ, 0, 0 ;  /* 0x00000000ff757431 */ /* 0x000fc600000001ff */
[----:B------:R-:W-:-:S04]  /*4240*/  FADD.FTZ R116, R215, -R116 ;  /* 0x80000074d7747221 */ /* 0x000fc80000010000 */
[----:B------:R-:W0:Y:S01]  /*4250*/  @P0 LDC R183, c[0x0][0x408] ;  /* 0x00010200ffb70b82 */ /* 0x000e220000000800 */
[----:B------:R-:W-:Y:S01]  /*4260*/  FMUL.FTZ R144, R116, UR24 ;  /* 0x0000001874907c20 */ /* 0x000fe20008410000 */
[----:B------:R-:W-:-:S03]  /*4270*/  @P0 SHF.L.U32 R180, R180, 0x10, RZ ;  /* 0x00000010b4b40819 */ /* 0x000fc600000006ff */
[----:B------:R-:W-:-:S04]  /*4280*/  @P0 FMUL.FTZ R116, R144, UR16 ;  /* 0x0000001090740c20 */ /* 0x000fc80008410000 */
[----:B0-----:R-:W-:-:S04]  /*4290*/  @P0 FMUL.FTZ R116, R116, R183 ;  /* 0x000000b774740220 */ /* 0x001fc80000410000 */
[----:B------:R-:W-:Y:S02]  /*42a0*/  @P0 FMUL.FTZ R117, R180, R116 ;  /* 0x00000074b4750220 */ /* 0x000fe40000410000 */
[----:B------:R-:W0:Y:S02]  /*42b0*/  @P0 LDC R116, c[0x0][0x408] ;  /* 0x00010200ff740b82 */ /* 0x000e240000000800 */
[----:B------:R-:W-:Y:S01]  /*42c0*/  FADD.FTZ R180, R112, R117 ;  /* 0x0000007570b47221 */ /* 0x000fe20000010000 */
[----:B------:R-:W-:Y:S01]  /*42d0*/  @P0 FMUL.FTZ R112, R144, UR16 ;  /* 0x0000001090700c20 */ /* 0x000fe20008410000 */
[----:B------:R-:W-:-:S03]  /*42e0*/  @P0 SHF.L.U32 R117, R36, 0x10, RZ ;  /* 0x0000001024750819 */ /* 0x000fc600000006ff */
[----:B0-----:R-:W-:Y:S01]  /*42f0*/  @P0 FMUL.FTZ R112, R112, R116 ;  /* 0x0000007470700220 */ /* 0x001fe20000410000 */
[----:B------:R-:W-:-:S03]  /*4300*/  MOV R116, RZ ;  /* 0x000000ff00747202 */ /* 0x000fc60000000f00 */
[----:B------:R-:W-:-:S05]  /*4310*/  @P0 FMUL.FTZ R116, R112, R117 ;  /* 0x0000007570740220 */ /* 0x000fca0000410000 */
[----:B------:R-:W-:Y:S01]  /*4320*/  F2FP.BF16.F32.PACK_AB R112, R188, R116 ;  /* 0x00000074bc70723e */ /* 0x000fe200000010ff */
[----:B------:R-:W-:Y:S06]  /*4330*/  BRA `(.L_x_5487) ;  /* 0x0000001400187947 */ /* 0x000fec0003800000 */
.L_x_5485:
[----:B------:R-:W2:Y:S04]  /*4340*/  LDL R190, [R1+0xc] ;  /* 0x00000c0001be7983 */ /* 0x000ea80000100800 */
[----:B------:R-:W3:Y:S04]  /*4350*/  LDL R189, [R1+0x8] ;  /* 0x0000080001bd7983 */ /* 0x000ee80000100800 */
[----:B------:R-:W4:Y:S04]  /*4360*/  LDL R188, [R1+0x4] ;  /* 0x0000040001bc7983 */ /* 0x000f280000100800 */
[----:B------:R0:W5:Y:S01]  /*4370*/  LDL R228, [R1] ;  /* 0x0000000001e47983 */ /* 0x0001620000100800 */
[----:B------:R-:W-:Y:S01]  /*4380*/  UMOV UR4, UR8 ;  /* 0x0000000800047c82 */ /* 0x000fe20008000000 */
[----:B------:R-:W-:Y:S01]  /*4390*/  UMOV UR5, UR9 ;  /* 0x0000000900057c82 */ /* 0x000fe20008000000 */
[----:B------:R-:W-:-:S04]  /*43a0*/  UISETP.NE.U32.AND UP1, UPT, UR4, URZ, UPT ;  /* 0x000000ff0400728c */ /* 0x000fc8000bf25070 */
[----:B------:R-:W-:Y:S01]  /*43b0*/  UISETP.NE.AND.EX UP1, UPT, UR5, URZ, UPT, UP1 ;  /* 0x000000ff0500728c */ /* 0x000fe2000bf25310 */
[----:B--2---:R-:W-:Y:S02]  /*43c0*/  MOV R191, R190 ;  /* 0x000000be00bf7202 */ /* 0x004fe40000000f00 */
[----:B---3--:R-:W-:Y:S02]  /*43d0*/  MOV R226, R189 ;  /* 0x000000bd00e27202 */ /* 0x008fe40000000f00 */
[----:B----4-:R-:W-:-:S04]  /*43e0*/  MOV R227, R188 ;  /* 0x000000bc00e37202 */ /* 0x010fc80000000f00 */
        /* <DEDUP_REMOVED lines=9> */
[----:B------:R-:W-:-:S04]  /*4480*/  @P0 FFMA.FTZ R186, R186, UR24, R33 ;  /* 0x00000018baba0c23 */ /* 0x000fc80008010021 */
        /* <DEDUP_REMOVED lines=8> */
[----:B------:R-:W-:-:S04]  /*4510*/  @P0 FFMA.FTZ R187, R187, UR24, R33 ;  /* 0x00000018bbbb0c23 */ /* 0x000fc80008010021 */
        /* <DEDUP_REMOVED lines=9> */
[----:B------:R-:W-:-:S04]  /*45b0*/  @P5 FFMA.FTZ R184, R184, UR24, R34 ;  /* 0x00000018b8b85c23 */ /* 0x000fc80008010022 */
        /* <DEDUP_REMOVED lines=10> */
[----:B------:R-:W-:-:S04]  /*4660*/  @P5 FFMA.FTZ R114, R114, UR24, R34 ;  /* 0x0000001872725c23 */ /* 0x000fc80008010022 */
[----:B------:R-:W-:-:S04]  /*4670*/  @P5 FMUL.FTZ R114, R114, UR16 ;  /* 0x0000001072725c20 */ /* 0x000fc80008410000 */
[----:B0-----:R-:W-:Y:S01]  /*4680*/  @P5 FMUL.FTZ R114, R114, R113 ;  /* 0x0000007172725220 */ /* 0x001fe20000410000 */
[----:B------:R-:W-:-:S03]  /*4690*/  MOV R113, RZ ;  /* 0x000000ff00717202 */ /* 0x000fc60000000f00 */
[----:B------:R-:W-:Y:S01]  /*46a0*/  @P5 FMUL.FTZ R113, R187, R114 ;  /* 0x00000072bb715220 */ /* 0x000fe20000410000 */
[----:B------:R-:W-:Y:S01]  /*46b0*/  @P0 FFMA.FTZ R187, R14, UR17, R185 ;  /* 0x000000110ebb0c23 */ /* 0x000fe200080100b9 */
[----:B------:R-:W0:Y:S03]  /*46c0*/  @P0 LDC R114, c[0x0][0x408] ;  /* 0x00010200ff720b82 */ /* 0x000e260000000800 */
[----:B------:R-:W-:-:S04]  /*46d0*/  @P0 FADD.FTZ R187, R214, -R187 ;  /* 0x800000bbd6bb0221 */ /* 0x000fc80000010000 */
[----:B------:R-:W-:-:S04]  /*46e0*/  @P0 FFMA.FTZ R187, R187, UR24, R35 ;  /* 0x00000018bbbb0c23 */ /* 0x000fc80008010023 */
        /* <DEDUP_REMOVED lines=10> */
[----:B------:R-:W-:-:S04]  /*4790*/  @P0 FFMA.FTZ R115, R115, UR24, R35 ;  /* 0x0000001873730c23 */ /* 0x000fc80008010023 */
        /* <DEDUP_REMOVED lines=10> */
[----:B------:R-:W-:-:S04]  /*4840*/  @P0 FFMA.FTZ R181, R181, UR24, R28 ;  /* 0x00000018b5b50c23 */ /* 0x000fc8000801001c */
        /* <DEDUP_REMOVED lines=83> */
[----:B------:R-:W-:-:S04]  /*4d80*/  @P0 FFMA.FTZ R189, R189, UR24, R32 ;  /* 0x00000018bdbd0c23 */ /* 0x000fc80008010020 */
        /* <DEDUP_REMOVED lines=8> */
[----:B------:R-:W-:-:S04]  /*4e10*/  @P0 FFMA.FTZ R112, R112, UR24, R32 ;  /* 0x0000001870700c23 */ /* 0x000fc80008010020 */
        /* <DEDUP_REMOVED lines=8> */
.L_x_5488:
[----:B-----5:R-:W-:Y:S01]  /*4ea0*/  LOP3.LUT P0, RZ, R22, 0xff00, RZ, 0xc0, !PT ;  /* 0x0000ff0016ff7812 */ /* 0x020fe2000780c0ff */
[----:B------:R-:W-:Y:S01]  /*4eb0*/  FFMA.FTZ R145, R10, UR17, R185 ;  /* 0x000000110a917c23 */ /* 0x000fe200080100b9 */
[----:B------:R-:W-:Y:S01]  /*4ec0*/  LOP3.LUT P5, RZ, R22, 0xff0000, RZ, 0xc0, !PT ;  /* 0x00ff000016ff7812 */ /* 0x000fe200078ac0ff */
[----:B------:R-:W-:Y:S01]  /*4ed0*/  HFMA2 R152, -RZ, RZ, 0, 0 ;  /* 0x00000000ff987431 */ /* 0x000fe200000001ff */
[----:B------:R-:W-:Y:S01]  /*4ee0*/  CS2R R188, SRZ ;  /* 0x0000000000bc7805 */ /* 0x000fe2000001ff00 */
[----:B------:R-:W-:Y:S01]  /*4ef0*/  FADD.FTZ R145, R223, -R145 ;  /* 0x80000091df917221 */ /* 0x000fe20000010000 */
[----:B------:R-:W-:-:S03]  /*4f00*/  MOV R154, RZ ;  /* 0x000000ff009a7202 */ /* 0x000fc60000000f00 */
[----:B------:R-:W-:-:S04]  /*4f10*/  FFMA.FTZ R145, R145, UR24, R33 ;  /* 0x0000001891917c23 */ /* 0x000fc80008010021 */
        /* <DEDUP_REMOVED lines=19> */
[----:B------:R-:W-:-:S04]  /*5050*/  FFMA.FTZ R146, R146, UR24, R34 ;  /* 0x0000001892927c23 */ /* 0x000fc80008010022 */
        /* <DEDUP_REMOVED lines=15> */
[----:B------:R-:W-:-:S04]  /*5150*/  FFMA.FTZ R147, R147, UR24, R35 ;  /* 0x0000001893937c23 */ /* 0x000fc80008010023 */
        /* <DEDUP_REMOVED lines=16> */
[----:B------:R-:W-:-:S04]  /*5260*/  FFMA.FTZ R152, R181, UR24, R28 ;  /* 0x00000018b5987c23 */ /* 0x000fc8000801001c */
        /* <DEDUP_REMOVED lines=14> */
[----:B------:R-:W-:-:S04]  /*5350*/  FFMA.FTZ R153, R153, UR24, R29 ;  /* 0x0000001899997c23 */ /* 0x000fc8000801001d */
        /* <DEDUP_REMOVED lines=19> */
[----:B------:R-:W-:-:S04]  /*5490*/  FFMA.FTZ R154, R116, UR24, R30 ;  /* 0x00000018749a7c23 */ /* 0x000fc8000801001e */
        /* <DEDUP_REMOVED lines=14> */
[----:B------:R-:W-:Y:S01]  /*5580*/  FFMA.FTZ R155, R117, UR24, R31 ;  /* 0x00000018759b7c23 */ /* 0x000fe2000801001f */
        /* <DEDUP_REMOVED lines=20> */
[----:B------:R-:W-:Y:S01]  /*56d0*/  FFMA.FTZ R144, R116, UR24, R32 ;  /* 0x0000001874907c23 */ /* 0x000fe20008010020 */
        /* <DEDUP_REMOVED lines=11> */
[----:B------:R-:W-:-:S07]  /*5790*/  F2FP.BF16.F32.PACK_AB R112, R188, R116 ;  /* 0x00000074bc70723e */ /* 0x000fce00000010ff */
.L_x_5487:
        /* <DEDUP_REMOVED lines=16> */
.L_x_5484:
[----:B------:R-:W-:Y:S05]  /*58a0*/  BSYNC.RECONVERGENT B0 ;  /* 0x0000000000007941 */ /* 0x000fea0003800200 */
.L_x_5483:
        /* <DEDUP_REMOVED lines=12> */
[C---:B-----5:R-:W-:Y:S01]  /*5970*/  LOP3.LUT P5, RZ, R24.reuse, 0xff00, RZ, 0xc0, !PT ;  /* 0x0000ff0018ff7812 */ /* 0x060fe200078ac0ff */
        /* <DEDUP_REMOVED lines=144> */
.L_x_5492:
        /* <DEDUP_REMOVED lines=167> */
[----:B------:R-:W-:-:S04]  /*6cf0*/  F2FP.BF16.F32.PACK_AB R123, R183, R125 ;  /* 0x0000007db77b723e */ /* 0x000fc800000010ff */
[----:B------:R-:W-:Y:S01]  /*6d00*/  F2FP.BF16.F32.PACK_AB R120, R188, R120 ;  /* 0x00000078bc78723e */ /* 0x000fe200000010ff */
[----:B------:R-:W-:Y:S06]  /*6d10*/  BRA `(.L_x_5493) ;  /* 0x0000001000f87947 */ /* 0x000fec0003800000 */
.L_x_5491:
[----:B------:R-:W0:Y:S02]  /*6d20*/  LDC.64 R186, c[0x0][0x478] ;  /* 0x00011e00ffba7b82 */ /* 0x000e240000000a00 */
[----:B0-----:R-:W-:-:S04]  /*6d30*/  ISETP.NE.U32.AND P0, PT, R186, RZ, PT ;  /* 0x000000ffba00720c */ /* 0x001fc80003f05070 */
[----:B------:R-:W-:-:S13]  /*6d40*/  ISETP.NE.AND.EX P0, PT, R187, RZ, PT, P0 ;  /* 0x000000ffbb00720c */ /* 0x000fda0003f05300 */
        /* <DEDUP_REMOVED lines=146> */
.L_x_5494:
        /* <DEDUP_REMOVED lines=167> */
[----:B------:R-:W-:-:S04]  /*80e0*/  F2FP.BF16.F32.PACK_AB R123, R183, R125 ;  /* 0x0000007db77b723e */ /* 0x000fc800000010ff */
[----:B------:R-:W-:-:S07]  /*80f0*/  F2FP.BF16.F32.PACK_AB R120, R188, R120 ;  /* 0x00000078bc78723e */ /* 0x000fce00000010ff */
.L_x_5493:
        /* <DEDUP_REMOVED lines=14> */
.L_x_5490:
[----:B------:R-:W-:Y:S05]  /*81e0*/  BSYNC.RECONVERGENT B0 ;  /* 0x0000000000007941 */ /* 0x000fea0003800200 */
.L_x_5489:
        /* <DEDUP_REMOVED lines=157> */
.L_x_5498:
        /* <DEDUP_REMOVED lines=170> */
.L_x_5497:
[----:B------:R-:W0:Y:S02]  /*9660*/  LDC.64 R186, c[0x0][0x478] ;  /* 0x00011e00ffba7b82 */ /* 0x000e240000000a00 */
[----:B0-----:R-:W-:-:S04]  /*9670*/  ISETP.NE.U32.AND P0, PT, R186, RZ, PT ;  /* 0x000000ffba00720c */ /* 0x001fc80003f05070 */
[----:B------:R-:W-:-:S13]  /*9680*/  ISETP.NE.AND.EX P0, PT, R187, RZ, PT, P0 ;  /* 0x000000ffbb00720c */ /* 0x000fda0003f05300 */
        /* <DEDUP_REMOVED lines=146> */
.L_x_5500:
        /* <DEDUP_REMOVED lines=169> */
.L_x_5499:
        /* <DEDUP_REMOVED lines=14> */
.L_x_5496:
[----:B------:R-:W-:Y:S05]  /*ab20*/  BSYNC.RECONVERGENT B0 ;  /* 0x0000000000007941 */ /* 0x000fea0003800200 */
.L_x_5495:
        /* <DEDUP_REMOVED lines=40> */
[----:B------:R-:W-:Y:S02]  /*adb0*/  @P6 FMUL.FTZ R153, R146, UR16 ;  /* 0x0000001092996c20 */ /* 0x000fe40008410000 */
[----:B------:R-:W-:-:S04]  /*adc0*/  @P5 PRMT R155, R181, 0x7632, R155 ;  /* 0x00007632b59b5816 */ /* 0x000fc8000000009b */
[----:B------:R-:W-:Y:S01]  /*add0*/  @P5 SHF.L.U32 R155, R155, 0x10, RZ ;  /* 0x000000109b9b5819 */ /* 0x000fe200000006ff */
[----:B0-----:R-:W-:Y:S01]  /*ade0*/  @P6 FMUL.FTZ R144, R153, R144 ;  /* 0x0000009099906220 */ /* 0x001fe20000410000 */
[----:B------:R-:W-:-:S03]  /*adf0*/  MOV R153, RZ ;  /* 0x000000ff00997202 */ /* 0x000fc60000000f00 */
[----:B------:R-:W-:Y:S01]  /*ae00*/  @P6 FMUL.FTZ R153, R154, R144 ;  /* 0x000000909a996220 */ /* 0x000fe20000410000 */
[----:B------:R-:W-:Y:S01]  /*ae10*/  @P6 FMUL.FTZ R144, R146, UR16 ;  /* 0x0000001092906c20 */ /* 0x000fe20008410000 */
[----:B------:R-:W-:Y:S02]  /*ae20*/  @P6 SHF.L.U32 R154, R49, 0x10, RZ ;  /* 0x00000010319a6819 */ /* 0x000fe400000006ff */
[----:B------:R-:W-:Y:S01]  /*ae30*/  FADD.FTZ R184, R138, R153 ;  /* 0x000000998ab87221 */ /* 0x000fe20000010000 */
[----:B-1----:R-:W-:Y:S02]  /*ae40*/  @P6 FMUL.FTZ R147, R144, R147 ;  /* 0x0000009390936220 */ /* 0x002fe40000410000 */
        /* <DEDUP_REMOVED lines=8> */
[----:B------:R-:W-:Y:S02]  /*aed0*/  @P6 SHF.L.U32 R153, R182, 0x10, RZ ;  /* 0x00000010b6996819 */ /* 0x000fe400000006ff */
[----:B0-----:R-:W-:Y:S01]  /*aee0*/  @P5 FMUL.FTZ R181, R181, R144 ;  /* 0x00000090b5b55220 */ /* 0x001fe20000410000 */
[----:B------:R-:W-:-:S03]  /*aef0*/  HFMA2 R144, -RZ, RZ, 0, 0 ;  /* 0x00000000ff907431 */ /* 0x000fc600000001ff */
[----:B------:R-:W-:Y:S01]  /*af00*/  @P5 FMUL.FTZ R144, R155, R181 ;  /* 0x000000b59b905220 */ /* 0x000fe20000410000 */
[----:B------:R-:W-:-:S03]  /*af10*/  @P5 FMUL.FTZ R155, R147, UR16 ;  /* 0x00000010939b5c20 */ /* 0x000fc60008410000 */
        /* <DEDUP_REMOVED lines=24> */
[----:B------:R-:W-:Y:S01]  /*b0a0*/  FFMA.FTZ R153, R144, UR24, R177 ;  /* 0x0000001890997c23 */ /* 0x000fe200080100b1 */
[----:B------:R-:W-:-:S03]  /*b0b0*/  HFMA2 R144, -RZ, RZ, 0, 0 ;  /* 0x00000000ff907431 */ /* 0x000fc600000001ff */
        /* <DEDUP_REMOVED lines=32> */
[----:B------:R-:W-:Y:S01]  /*b2c0*/  @P5 PRMT R141, R183, 0x7632, R141 ;  /* 0x00007632b78d5816 */ /* 0x000fe2000000008d */
[----:B------:R-:W-:Y:S02]  /*b2d0*/  HFMA2 R183, -RZ, RZ, 0, 0 ;  /* 0x00000000ffb77431 */ /* 0x000fe400000001ff */
[----:B------:R-:W-:Y:S01]  /*b2e0*/  FADD.FTZ R137, R240, -R137 ;  /* 0x80000089f0897221 */ /* 0x000fe20000010000 */
[----:B------:R-:W-:-:S03]  /*b2f0*/  @P5 SHF.L.U32 R141, R141, 0x10, RZ ;  /* 0x000000108d8d5819 */ /* 0x000fc600000006ff */
[----:B------:R-:W-:-:S04]  /*b300*/  FFMA.FTZ R155, R137, UR24, R179 ;  /* 0x00000018899b7c23 */ /* 0x000fc800080100b3 */
[----:B------:R-:W-:-:S04]  /*b310*/  FMUL.FTZ R137, R155, UR16 ;  /* 0x000000109b897c20 */ /* 0x000fc80008410000 */
[----:B------:R-:W-:-:S04]  /*b320*/  FMUL.FTZ R137, R137, UR26 ;  /* 0x0000001a89897c20 */ /* 0x000fc80008410000 */
[----:B------:R-:W-:Y:S01]  /*b330*/  @P5 FMUL.FTZ R144, R137, R141 ;  /* 0x0000008d89905220 */ /* 0x000fe20000410000 */
[----:B------:R-:W-:-:S03]  /*b340*/  MOV R141, RZ ;  /* 0x000000ff008d7202 */ /* 0x000fc60000000f00 */
[----:B------:R-:W-:Y:S01]  /*b350*/  FADD.FTZ R143, R143, R144 ;  /* 0x000000908f8f7221 */ /* 0x000fe20000010000 */
[----:B------:R-:W-:-:S05]  /*b360*/  @P5 SHF.L.U32 R144, R244, 0x10, RZ ;  /* 0x00000010f4905819 */ /* 0x000fca00000006ff */
[----:B------:R-:W-:Y:S01]  /*b370*/  @P5 FMUL.FTZ R141, R137, R144 ;  /* 0x00000090898d5220 */ /* 0x000fe20000410000 */
[----:B------:R-:W-:Y:S01]  /*b380*/  LOP3.LUT P5, RZ, R20, 0xff, RZ, 0xc0, !PT ;  /* 0x000000ff14ff7812 */ /* 0x000fe200078ac0ff */
[----:B------:R-:W-:-:S03]  /*b390*/  FFMA.FTZ R137, R224, UR17, R185 ;  /* 0x00000011e0897c23 */ /* 0x000fc600080100b9 */
[----:B------:R-:W-:Y:S01]  /*b3a0*/  F2FP.BF16.F32.PACK_AB R139, R141, R140 ;  /* 0x0000008c8d8b723e */ /* 0x000fe200000010ff */
[----:B------:R-:W-:-:S04]  /*b3b0*/  FADD.FTZ R137, R236, -R137 ;  /* 0x80000089ec897221 */ /* 0x000fc80000010000 */
[----:B------:R-:W-:-:S04]  /*b3c0*/  FFMA.FTZ R144, R137, UR24, R172 ;  /* 0x0000001889907c23 */ /* 0x000fc800080100ac */
[----:B------:R-:W-:Y:S01]  /*b3d0*/  @P5 FMUL.FTZ R137, R144, UR16 ;  /* 0x0000001090895c20 */ /* 0x000fe20008410000 */
[----:B------:R-:W-:Y:S02]  /*b3e0*/  @P5 SHF.L.U32 R180, R180, 0x10, RZ ;  /* 0x00000010b4b45819 */ /* 0x000fe400000006ff */
[----:B------:R-:W-:Y:S01]  /*b3f0*/  @P5 SHF.L.U32 R185, R48, 0x10, RZ ;  /* 0x0000001030b95819 */ /* 0x000fe200000006ff */
[----:B------:R-:W-:-:S04]  /*b400*/  @P5 FMUL.FTZ R137, R137, UR26 ;  /* 0x0000001a89895c20 */ /* 0x000fc80008410000 */
[----:B------:R-:W-:Y:S01]  /*b410*/  @P5 FMUL.FTZ R183, R180, R137 ;  /* 0x00000089b4b75220 */ /* 0x000fe20000410000 */
[----:B------:R-:W-:-:S03]  /*b420*/  F2FP.BF16.F32.PACK_AB R137, R190, R189 ;  /* 0x000000bdbe89723e */ /* 0x000fc600000010ff */
[----:B------:R-:W-:Y:S01]  /*b430*/  FADD.FTZ R180, R136, R183 ;  /* 0x000000b788b47221 */ /* 0x000fe20000010000 */
[----:B------:R-:W-:Y:S01]  /*b440*/  @P5 FMUL.FTZ R183, R144, UR16 ;  /* 0x0000001090b75c20 */ /* 0x000fe20008410000 */
[----:B------:R-:W0:Y:S03]  /*b450*/  @P5 LDC R136, c[0x0][0x408] ;  /* 0x00010200ff885b82 */ /* 0x000e260000000800 */
[----:B0-----:R-:W-:Y:S01]  /*b460*/  @P5 FMUL.FTZ R183, R183, R136 ;  /* 0x00000088b7b75220 */ /* 0x001fe20000410000 */
[----:B------:R-:W-:-:S03]  /*b470*/  MOV R136, RZ ;  /* 0x000000ff00887202 */ /* 0x000fc60000000f00 */
[----:B------:R-:W-:-:S05]  /*b480*/  @P5 FMUL.FTZ R136, R183, R185 ;  /* 0x000000b9b7885220 */ /* 0x000fca0000410000 */
[----:B------:R-:W-:Y:S01]  /*b490*/  F2FP.BF16.F32.PACK_AB R136, R188, R136 ;  /* 0x00000088bc88723e */ /* 0x000fe200000010ff */
[----:B------:R-:W-:Y:S06]  /*b4a0*/  BRA `(.L_x_5505) ;  /* 0x0000001c004c7947 */ /* 0x000fec0003800000 */
.L_x_5504:
        /* <DEDUP_REMOVED lines=125> */
[----:B------:R-:W-:Y:S01]  /*bc80*/  ISETP.GE.U32.AND P5, PT, R20, RZ, PT ;  /* 0x000000ff1400720c */ /* 0x000fe20003fa6070 */
[----:B------:R-:W-:Y:S01]  /*bc90*/  FFMA.FTZ R189, R239, UR17, R185 ;  /* 0x00000011efbd7c23 */ /* 0x000fe200080100b9 */
[----:B------:R-:W-:Y:S02]  /*bca0*/  HFMA2 R190, -RZ, RZ, 0, 0 ;  /* 0x00000000ffbe7431 */ /* 0x000fe400000001ff */
        /* <DEDUP_REMOVED lines=8> */
[----:B------:R-:W-:-:S03]  /*bd30*/  MOV R183, RZ ;  /* 0x000000ff00b77202 */ /* 0x000fc60000000f00 */
[----:B------:R-:W-:Y:S01]  /*bd40*/  FADD.FTZ R143, R143, R190 ;  /* 0x000000be8f8f7221 */ /* 0x000fe20000010000 */
[----:B------:R-:W-:-:S05]  /*bd50*/  @P5 SHF.L.U32 R190, R244, 0x10, RZ ;  /* 0x00000010f4be5819 */ /* 0x000fca00000006ff */
[----:B------:R-:W-:Y:S01]  /*bd60*/  @P5 FMUL.FTZ R183, R190, R189 ;  /* 0x000000bdbeb75220 */ /* 0x000fe20000410000 */
[----:B------:R-:W-:-:S04]  /*bd70*/  LOP3.LUT P5, RZ, R20, 0xff, RZ, 0xc0, !PT ;  /* 0x000000ff14ff7812 */ /* 0x000fc800078ac0ff */
[----:B------:R-:W-:-:S09]  /*bd80*/  F2FP.BF16.F32.PACK_AB R139, R183, R141 ;  /* 0x0000008db78b723e */ /* 0x000fd200000010ff */
[--C-:B------:R-:W-:Y:S01]  /*bd90*/  @P5 FFMA.FTZ R189, R224, UR17, R185.reuse ;  /* 0x00000011e0bd5c23 */ /* 0x100fe200080100b9 */
[----:B------:R-:W-:Y:S01]  /*bda0*/  @P5 SHF.L.U32 R180, R180, 0x10, RZ ;  /* 0x00000010b4b45819 */ /* 0x000fe200000006ff */
[----:B------:R-:W-:Y:S02]  /*bdb0*/  @P5 FFMA.FTZ R185, R224, UR17, R185 ;  /* 0x00000011e0b95c23 */ /* 0x000fe400080100b9 */
[C---:B------:R-:W-:Y:S02]  /*bdc0*/  @P5 FADD.FTZ R189, R236.reuse, -R189 ;  /* 0x800000bdecbd5221 */ /* 0x040fe40000010000 */
[----:B------:R-:W-:Y:S02]  /*bdd0*/  @P5 FADD.FTZ R185, R236, -R185 ;  /* 0x800000b9ecb95221 */ /* 0x000fe40000010000 */
[--C-:B------:R-:W-:Y:S02]  /*bde0*/  @P5 FFMA.FTZ R189, R189, UR24, R172.reuse ;  /* 0x00000018bdbd5c23 */ /* 0x100fe400080100ac */
[----:B------:R-:W-:-:S02]  /*bdf0*/  @P5 FFMA.FTZ R185, R185, UR24, R172 ;  /* 0x00000018b9b95c23 */ /* 0x000fc400080100ac */
[----:B------:R-:W-:Y:S02]  /*be00*/  @P5 FMUL.FTZ R189, R189, UR16 ;  /* 0x00000010bdbd5c20 */ /* 0x000fe40008410000 */
[----:B------:R-:W-:Y:S02]  /*be10*/  @P5 FMUL.FTZ R185, R185, UR16 ;  /* 0x00000010b9b95c20 */ /* 0x000fe40008410000 */
[----:B------:R-:W-:Y:S01]  /*be20*/  @P5 FMUL.FTZ R190, R189, UR26 ;  /* 0x0000001abdbe5c20 */ /* 0x000fe20008410000 */
[----:B------:R-:W-:-:S03]  /*be30*/  HFMA2 R189, -RZ, RZ, 0, 0 ;  /* 0x00000000ffbd7431 */ /* 0x000fc600000001ff */
[----:B------:R-:W-:-:S04]  /*be40*/  @P5 FMUL.FTZ R189, R180, R190 ;  /* 0x000000beb4bd5220 */ /* 0x000fc80000410000 */
[----:B------:R-:W-:Y:S01]  /*be50*/  FADD.FTZ R180, R136, R189 ;  /* 0x000000bd88b47221 */ /* 0x000fe20000010000 */
[----:B------:R-:W-:Y:S01]  /*be60*/  @P5 SHF.L.U32 R189, R48, 0x10, RZ ;  /* 0x0000001030bd5819 */ /* 0x000fe200000006ff */
[----:B------:R-:W0:Y:S02]  /*be70*/  @P5 LDC R136, c[0x0][0x408] ;  /* 0x00010200ff885b82 */ /* 0x000e240000000800 */
[----:B0-----:R-:W-:Y:S01]  /*be80*/  @P5 FMUL.FTZ R185, R185, R136 ;  /* 0x00000088b9b95220 */ /* 0x001fe20000410000 */
[----:B------:R-:W-:-:S03]  /*be90*/  MOV R136, RZ ;  /* 0x000000ff00887202 */ /* 0x000fc60000000f00 */
[----:B------:R-:W-:-:S05]  /*bea0*/  @P5 FMUL.FTZ R136, R189, R185 ;  /* 0x000000b9bd885220 */ /* 0x000fca0000410000 */
[----:B------:R-:W-:Y:S01]  /*beb0*/  F2FP.BF16.F32.PACK_AB R136, R188, R136 ;  /* 0x00000088bc88723e */ /* 0x000fe200000010ff */
[----:B------:R-:W-:Y:S06]  /*bec0*/  BRA `(.L_x_5505) ;  /* 0x0000001000c47947 */ /* 0x000fec0003800000 */
.L_x_5503:
        /* <DEDUP_REMOVED lines=79> */
[----:B------:R-:W-:Y:S01]  /*c3c0*/  FMUL.FTZ R153, R144, UR24 ;  /* 0x0000001890997c20 */ /* 0x000fe20008410000 */
        /* <DEDUP_REMOVED lines=37> */
[----:B------:R-:W-:-:S04]  /*c620*/  FMUL.FTZ R155, R137, UR24 ;  /* 0x00000018899b7c20 */ /* 0x000fc80008410000 */
        /* <DEDUP_REMOVED lines=11> */
[----:B------:R-:W-:-:S04]  /*c6e0*/  FMUL.FTZ R144, R137, UR24 ;  /* 0x0000001889907c20 */ /* 0x000fc80008410000 */
        /* <DEDUP_REMOVED lines=14> */
.L_x_5506:
        /* <DEDUP_REMOVED lines=130> */
[----:B------:R-:W-:-:S04]  /*cff0*/  FMUL.FTZ R189, R189, UR24 ;  /* 0x00000018bdbd7c20 */ /* 0x000fc80008410000 */
        /* <DEDUP_REMOVED lines=16> */
[----:B------:R-:W-:Y:S02]  /*d100*/  @P5 FMUL.FTZ R189, R189, UR24 ;  /* 0x00000018bdbd5c20 */ /* 0x000fe40008410000 */
[----:B------:R-:W-:-:S02]  /*d110*/  @P5 FMUL.FTZ R185, R185, UR24 ;  /* 0x00000018b9b95c20 */ /* 0x000fc40008410000 */
        /* <DEDUP_REMOVED lines=11> */
[----:B------:R-:W-:-:S07]  /*d1d0*/  F2FP.BF16.F32.PACK_AB R136, R188, R136 ;  /* 0x00000088bc88723e */ /* 0x000fce00000010ff */
.L_x_5505:
        /* <DEDUP_REMOVED lines=13> */
.L_x_5502:
[----:B------:R-:W-:Y:S05]  /*d2b0*/  BSYNC.RECONVERGENT B0 ;  /* 0x0000000000007941 */ /* 0x000fea0003800200 */
.L_x_5501:
[----:B------:R-:W-:Y:S02]  /*d2c0*/  UIADD3 UR7, UPT, UPT, UR7, UR22, URZ ;  /* 0x0000001607077290 */ /* 0x000fe4000fffe0ff */
[----:B------:R-:W-:Y:S02]  /*d2d0*/  UPLOP3.LUT UP2, UPT, UPT, UPT, UP2, 0x40, 0x4 ;  /* 0x000000000004789c */ /* 0x000fe40003f4e820 */
[----:B------:R-:W-:-:S09]  /*d2e0*/  UISETP.GE.AND UP1, UPT, UR7, UR23, UPT ;  /* 0x000000170700728c */ /* 0x000fd2000bf26270 */
[----:B------:R-:W-:Y:S05]  /*d2f0*/  BRA.U !UP1, `(.L_x_5507) ;  /* 0xffffff3909fc7547 */ /* 0x000fea000b83ffff */
.L_x_5472:
        /* <DEDUP_REMOVED lines=20> */
.L_x_5509:
[----:B------:R-:W-:Y:S05]  /*d440*/  BSYNC.RECONVERGENT B0 ;  /* 0x0000000000007941 */ /* 0x000fea0003800200 */
.L_x_5508:
        /* <DEDUP_REMOVED lines=15> */
.L_x_5511:
[----:B------:R-:W-:Y:S05]  /*d540*/  BSYNC.RECONVERGENT B0 ;  /* 0x0000000000007941 */ /* 0x000fea0003800200 */
.L_x_5510:
        /* <DEDUP_REMOVED lines=15> */
.L_x_5513:
[----:B------:R-:W-:Y:S05]  /*d640*/  BSYNC.RECONVERGENT B0 ;  /* 0x0000000000007941 */ /* 0x000fea0003800200 */
.L_x_5512:
        /* <DEDUP_REMOVED lines=14> */
.L_x_5514:
        /* <DEDUP_REMOVED lines=13> */
.L_x_15652:


//--------------------- .text._ZN10layer_norm13ln_bwd_kernelINS_13Kernel_traitsI13__nv_bfloat16S2_fS2_fjLj4096ELj1ELj1ELj4ELj16ENS_18Kernel_traits_baseILj4096ES2_S2_fS2_fjLj128EEEEELb1ELb1ELb0ELb1EEEvNS_9BwdParamsE --------------------------
	.section	.text._ZN10layer_norm13ln_bwd_kernelINS_13Kernel_traitsI13__nv_bfloat16S2_fS2_fjLj4096ELj1ELj1ELj4ELj16ENS_18Kernel_traits_baseILj4096ES2_S2_fS2_fjLj128EEEEELb1ELb1ELb0ELb1EEEvNS_9BwdParamsE,"ax",@progbits
	.align	128
        .global         _ZN10layer_norm13ln_bwd_kernelINS_13Kernel_traitsI13__nv_bfloat16S2_fS2_fjLj4096ELj1ELj1ELj4ELj16ENS_18Kernel_traits_baseILj4096ES2_S2_fS2_fjLj128EEEEELb1ELb1ELb0ELb1EEEvNS_9BwdParamsE
        .type           _ZN10layer_norm13ln_bwd_kernelINS_13Kernel_traitsI13__nv_bfloat16S2_fS2_fjLj4096ELj1ELj1ELj4ELj16ENS_18Kernel_traits_baseILj4096ES2_S2_fS2_fjLj128EEEEELb1ELb1ELb0ELb1EEEvNS_9BwdParamsE,@function
        .size           _ZN10layer_norm13ln_bwd_kernelINS_13Kernel_traitsI13__nv_bfloat16S2_fS2_fjLj4096ELj1ELj1ELj4ELj16ENS_18Kernel_traits_baseILj4096ES2_S2_fS2_fjLj128EEEEELb1ELb1ELb0ELb1EEEvNS_9BwdParamsE,(.L_x_15653 - _ZN10layer_norm13ln_bwd_kernelINS_13Kernel_traitsI13__nv_bfloat16S2_fS2_fjLj4096ELj1ELj1ELj4ELj16ENS_18Kernel_traits_baseILj4096ES2_S2_fS2_fjLj128EEEEELb1ELb1ELb0ELb1EEEvNS_9BwdParamsE)
        .other          _ZN10layer_norm13ln_bwd_kernelINS_13Kernel_traitsI13__nv_bfloat16S2_fS2_fjLj4096ELj1ELj1ELj4ELj16ENS_18Kernel_traits_baseILj4096ES2_S2_fS2_fjLj128EEEEELb1ELb1ELb0ELb1EEEvNS_9BwdParamsE,@"STO_CUDA_ENTRY STV_DEFAULT"
_ZN10layer_norm13ln_bwd_kernelINS_13Kernel_traitsI13__nv_bfloat16S2_fS2_fjLj4096ELj1ELj1ELj4ELj16ENS_18Kernel_traits_baseILj4096ES2_S2_fS2_fjLj128EEEEELb1ELb1ELb0ELb1EEEvNS_9BwdParamsE:
.text._ZN10layer_norm13ln_bwd_kernelINS_13Kernel_traitsI13__nv_bfloat16S2_fS2_fjLj4096ELj1ELj1ELj4ELj16ENS_18Kernel_traits_baseILj4096ES2_S2_fS2_fjLj128EEEEELb1ELb1ELb0ELb1EEEvNS_9BwdParamsE:
        /* <DEDUP_REMOVED lines=62> */
[----:B------:R-:W-:-:S02]  /*03e0*/  CS2R R238, SRZ ;  /* 0x0000000000ee7805 */ /* 0x000fc4000001ff00 */
[----:B------:R-:W-:Y:S02]  /*03f0*/  CS2R R236, SRZ ;  /* 0x0000000000ec7805 */ /* 0x000fe4000001ff00 */
[----:B------:R-:W-:Y:S02]  /*0400*/  CS2R R234, SRZ ;  /* 0x0000000000ea7805 */ /* 0x000fe4000001ff00 */
[----:B------:R-:W-:Y:S02]  /*0410*/  CS2R R232, SRZ ;  /* 0x0000000000e87805 */ /* 0x000fe4000001ff00 */
[----:B------:R-:W-:Y:S02]  /*0420*/  CS2R R230, SRZ ;  /* 0x0000000000e67805 */ /* 0x000fe4000001ff00 */
[----:B------:R-:W-:Y:S02]  /*0430*/  CS2R R228, SRZ ;  /* 0x0000000000e47805 */ /* 0x000fe4000001ff00 */
[----:B------:R-:W-:-:S02]  /*0440*/  MOV R225, RZ ;  /* 0x000000ff00e17202 */ /* 0x000fc40000000f00 */
        /* <DEDUP_REMOVED lines=19> */
[----:B---3--:R-:W-:Y:S01]  /*0580*/  IMAD.WIDE.U32 R4, R72, 0x10, R4 ;  /* 0x0000001048047825 */ /* 0x008fe200078e0004 */
        /* <DEDUP_REMOVED lines=14> */
[----:B------:R-:W5:Y:S01]  /*0670*/  LDG.E.128 R48, desc[UR16][R4.64+0x1800] ;  /* 0x0018001004307981 */ /* 0x000f62000c1e1d00 */
[----:B------:R-:W-:Y:S02]  /*0680*/  CS2R R30, SRZ ;  /* 0x00000000001e7805 */ /* 0x000fe4000001ff00 */
[----:B------:R-:W-:Y:S02]  /*0690*/  CS2R R28, SRZ ;  /* 0x00000000001c7805 */ /* 0x000fe4000001ff00 */
[----:B------:R-:W-:Y:S01]  /*06a0*/  CS2R R26, SRZ ;  /* 0x00000000001a7805 */ /* 0x000fe2000001ff00 */
[----:B------:R4:W5:Y:S01]  /*06b0*/  LDG.E.128 R52, desc[UR16][R4.64+0x1000] ;  /* 0x0010001004347981 */ /* 0x000962000c1e1d00 */
[----:B--2---:R-:W-:Y:S01]  /*06c0*/  UISETP.NE.U32.AND UP0, UPT, UR4, URZ, UPT ;  /* 0x000000ff0400728c */ /* 0x004fe2000bf05070 */
[----:B------:R-:W-:Y:S02]  /*06d0*/  CS2R R24, SRZ ;  /* 0x0000000000187805 */ /* 0x000fe4000001ff00 */
[----:B------:R-:W-:-:S02]  /*06e0*/  CS2R R22, SRZ ;  /* 0x0000000000167805 */ /* 0x000fc4000001ff00 */
[----:B------:R-:W-:Y:S02]  /*06f0*/  CS2R R20, SRZ ;  /* 0x0000000000147805 */ /* 0x000fe4000001ff00 */
[----:B------:R-:W-:Y:S02]  /*0700*/  CS2R R18, SRZ ;  /* 0x0000000000127805 */ /* 0x000fe4000001ff00 */
[----:B------:R-:W-:Y:S02]  /*0710*/  CS2R R16, SRZ ;  /* 0x0000000000107805 */ /* 0x000fe4000001ff00 */
[----:B------:R-:W-:Y:S01]  /*0720*/  CS2R R6, SRZ ;  /* 0x0000000000067805 */ /* 0x000fe2000001ff00 */
[----:B------:R-:W-:Y:S01]  /*0730*/  UISETP.NE.AND.EX UP0, UPT, UR5, URZ, UPT, UP0 ;  /* 0x000000ff0500728c */ /* 0x000fe2000bf05300 */
[----:B------:R-:W0:Y:S01]  /*0740*/  LDCU UR23, c[0x0][0x408] ;  /* 0x00008100ff1777ac */ /* 0x000e220008000800 */
[----:B------:R-:W1:Y:S01]  /*0750*/  LDCU UR19, c[0x0][0x388] ;  /* 0x00007100ff1377ac */ /* 0x000e620008000800 */
[----:B------:R-:W2:Y:S01]  /*0760*/  LDCU.U8 UR18, c[0x0][0x410] ;  /* 0x00008200ff1277ac */ /* 0x000ea20008000000 */
[----:B------:R-:W0:Y:S01]  /*0770*/  LDCU UR22, c[0x0][0x400] ;  /* 0x00008000ff1677ac */ /* 0x000e220008000800 */
[----:B------:R-:W0:Y:S01]  /*0780*/  LDCU.64 UR24, c[0x0][0x390] ;  /* 0x00007200ff1877ac */ /* 0x000e220008000a00 */
[----:B------:R-:W0:Y:S01]  /*0790*/  LDCU.64 UR26, c[0x0][0x468] ;  /* 0x00008d00ff1a77ac */ /* 0x000e220008000a00 */
        /* <DEDUP_REMOVED lines=12> */
[----:B-1----:R-:W-:Y:S02]  /*0860*/  SHF.L.U32 R4, R8, 0x10, RZ ;  /* 0x0000001008047819 */ /* 0x002fe400000006ff */
[----:B----4-:R-:W-:-:S03]  /*0870*/  SHF.L.U32 R3, R9, 0x10, RZ ;  /* 0x0000001009037819 */ /* 0x010fc600000006ff */
[----:B------:R1:W-:Y:S04]  /*0880*/  STL [R1+0x30], R4 ;  /* 0x0000300401007387 */ /* 0x0003e80000100800 */
[----:B------:R4:W-:Y:S01]  /*0890*/  STL [R1+0x28], R3 ;  /* 0x0000280301007387 */ /* 0x0009e20000100800 */
[----:B-1----:R-:W-:Y:S02]  /*08a0*/  SHF.L.U32 R4, R10, 0x10, RZ ;  /* 0x000000100a047819 */ /* 0x002fe400000006ff */
[----:B----4-:R-:W-:-:S03]  /*08b0*/  SHF.L.U32 R3, R11, 0x10, RZ ;  /* 0x000000100b037819 */ /* 0x010fc600000006ff */
[----:B------:R-:W-:Y:S04]  /*08c0*/  STL [R1+0x20], R4 ;  /* 0x0000200401007387 */ /* 0x000fe80000100800 */
[----:B------:R1:W-:Y:S01]  /*08d0*/  STL [R1+0x18], R3 ;  /* 0x0000180301007387 */ /* 0x0003e20000100800 */
[----:B------:R-:W-:Y:S02]  /*08e0*/  PRMT R0, R12, 0x7632, R0 ;  /* 0x000076320c007816 */ /* 0x000fe40000000000 */
[----:B------:R-:W-:Y:S02]  /*08f0*/  PRMT R2, R13, 0x7632, R2 ;  /* 0x000076320d027816 */ /* 0x000fe40000000002 */
[----:B-1----:R-:W-:Y:S02]  /*0900*/  SHF.L.U32 R3, R248, 0x10, RZ ;  /* 0x00000010f8037819 */ /* 0x002fe400000006ff */
[----:B------:R-:W-:-:S03]  /*0910*/  SHF.L.U32 R4, R249, 0x10, RZ ;  /* 0x00000010f9047819 */ /* 0x000fc600000006ff */
[----:B------:R1:W-:Y:S01]  /*0920*/  STL [R1+0x10], R3 ;  /* 0x0000100301007387 */ /* 0x0003e20000100800 */
[----:B------:R-:W-:Y:S02]  /*0930*/  SHF.L.U32 R0, R0, 0x10, RZ ;  /* 0x0000001000007819 */ /* 0x000fe400000006ff */
[----:B------:R-:W-:Y:S01]  /*0940*/  PRMT R56, R14, 0x7632, R56 ;  /* 0x000076320e387816 */ /* 0x000fe20000000038 */
[----:B------:R-:W-:Y:S01]  /*0950*/  STL [R1+0x8], R4 ;  /* 0x0000080401007387 */ /* 0x000fe20000100800 */
[----:B------:R-:W-:Y:S02]  /*0960*/  PRMT R57, R15, 0x7632, R57 ;  /* 0x000076320f397816 */ /* 0x000fe40000000039 */
[----:B-1----:R-:W-:Y:S02]  /*0970*/  SHF.L.U32 R3, R250, 0x10, RZ ;  /* 0x00000010fa037819 */ /* 0x002fe400000006ff */
[----:B---3--:R-:W-:Y:S02]  /*0980*/  PRMT R64, R46, 0x7632, R64 ;  /* 0x000076322e407816 */ /* 0x008fe40000000040 */
[----:B------:R-:W-:Y:S01]  /*0990*/  SHF.L.U32 R64, R2, 0x10, RZ ;  /* 0x0000001002407819 */ /* 0x000fe200000006ff */
[----:B------:R-:W-:Y:S01]  /*09a0*/  STL [R1], R3 ;  /* 0x0000000301007387 */ /* 0x000fe20000100800 */
[----:B------:R-:W-:-:S02]  /*09b0*/  SHF.L.U32 R2, R56, 0x10, RZ ;  /* 0x0000001038027819 */ /* 0x000fc400000006ff */
[----:B------:R-:W-:Y:S01]  /*09c0*/  PRMT R58, R8, 0x7632, R58 ;  /* 0x00007632083a7816 */ /* 0x000fe2000000003a */
[----:B------:R1:W-:Y:S01]  /*09d0*/  STL [R1+0x4c], R0 ;  /* 0x00004c0001007387 */ /* 0x0003e20000100800 */
[----:B------:R-:W-:Y:S02]  /*09e0*/  PRMT R59, R9, 0x7632, R59 ;  /* 0x00007632093b7816 */ /* 0x000fe4000000003b */
[----:B------:R-:W-:Y:S01]  /*09f0*/  PRMT R60, R10, 0x7632, R60 ;  /* 0x000076320a3c7816 */ /* 0x000fe2000000003c */
[----:B------:R-:W-:Y:S01]  /*0a00*/  STL [R1+0x44], R64 ;  /* 0x0000444001007387 */ /* 0x000fe20000100800 */
[----:B------:R-:W-:Y:S02]  /*0a10*/  SHF.L.U32 R56, R58, 0x10, RZ ;  /* 0x000000103a387819 */ /* 0x000fe400000006ff */
[----:B-1----:R-:W-:Y:S01]  /*0a20*/  SHF.L.U32 R0, R57, 0x10, RZ ;  /* 0x0000001039007819 */ /* 0x002fe200000006ff */
[----:B------:R1:W-:Y:S01]  /*0a30*/  STL [R1+0x3c], R2 ;  /* 0x00003c0201007387 */ /* 0x0003e20000100800 */
[----:B------:R-:W-:-:S03]  /*0a40*/  PRMT R61, R11, 0x7632, R61 ;  /* 0x000076320b3d7816 */ /* 0x000fc6000000003d */
[----:B------:R3:W-:Y:S01]  /*0a50*/  STL [R1+0x34], R0 ;  /* 0x0000340001007387 */ /* 0x0007e20000100800 */
[----:B------:R-:W-:Y:S02]  /*0a60*/  PRMT R62, R248, 0x7632, R62 ;  /* 0x00007632f83e7816 */ /* 0x000fe4000000003e */
        /* <DEDUP_REMOVED lines=11> */
[----:B------:R1:W-:Y:S01]  /*0b20*/  STL [R1+0x4], R0 ;  /* 0x0000040001007387 */ /* 0x0003e20000100800 */
[----:B------:R-:W-:Y:S02]  /*0b30*/  PRMT R252, R250, 0x7632, R252 ;  /* 0x00007632fafc7816 */ /* 0x000fe400000000fc */
[C---:B------:R-:W-:Y:S02]  /*0b40*/  PRMT R244, R242.reuse, 0x7632, R244 ;  /* 0x00007632f2f47816 */ /* 0x040fe400000000f4 */
[----:B------:R-:W-:Y:S02]  /*0b50*/  SHF.L.U32 R245, R242, 0x10, RZ ;  /* 0x00000010f2f57819 */ /* 0x000fe400000006ff */
[----:B------:R-:W-:-:S02]  /*0b60*/  PRMT R250, R251, 0x7632, R250 ;  /* 0x00007632fbfa7816 */ /* 0x000fc400000000fa */
[----:B------:R-:W-:Y:S02]  /*0b70*/  PRMT R248, R240, 0x7632, R248 ;  /* 0x00007632f0f87816 */ /* 0x000fe400000000f8 */
[----:B------:R-:W-:Y:S02]  /*0b80*/  PRMT R246, R241, 0x7632, R246 ;  /* 0x00007632f1f67816 */ /* 0x000fe400000000f6 */
[----:B------:R-:W-:Y:S02]  /*0b90*/  PRMT R242, R243, 0x7632, R242 ;  /* 0x00007632f3f27816 */ /* 0x000fe400000000f2 */
[----:B------:R-:W-:Y:S02]  /*0ba0*/  CS2R R14, SRZ ;  /* 0x00000000000e7805 */ /* 0x000fe4000001ff00 */
[----:B------:R-:W-:Y:S02]  /*0bb0*/  SHF.L.U32 R251, R251, 0x10, RZ ;  /* 0x00000010fbfb7819 */ /* 0x000fe400000006ff */
[----:B------:R-:W-:-:S02]  /*0bc0*/  CS2R R12, SRZ ;  /* 0x00000000000c7805 */ /* 0x000fc4000001ff00 */
[----:B------:R-:W-:Y:S02]  /*0bd0*/  SHF.L.U32 R249, R240, 0x10, RZ ;  /* 0x00000010f0f97819 */ /* 0x000fe400000006ff */
[----:B------:R-:W-:Y:S02]  /*0be0*/  CS2R R10, SRZ ;  /* 0x00000000000a7805 */ /* 0x000fe4000001ff00 */
[----:B------:R-:W-:Y:S02]  /*0bf0*/  SHF.L.U32 R247, R241, 0x10, RZ ;  /* 0x00000010f1f77819 */ /* 0x000fe400000006ff */
[----:B------:R-:W-:Y:S02]  /*0c00*/  CS2R R8, SRZ ;  /* 0x0000000000087805 */ /* 0x000fe4000001ff00 */
[----:B------:R-:W-:Y:S02]  /*0c10*/  SHF.L.U32 R243, R243, 0x10, RZ ;  /* 0x00000010f3f37819 */ /* 0x000fe400000006ff */
[----:B------:R-:W-:-:S02]  /*0c20*/  CS2R R4, SRZ ;  /* 0x0000000000047805 */ /* 0x000fc4000001ff00 */
[----:B------:R-:W-:Y:S02]  /*0c30*/  MOV R3, RZ ;  /* 0x000000ff00037202 */ /* 0x000fe40000000f00 */
[----:B------:R-:W-:Y:S02]  /*0c40*/  PRMT R71, R40, 0x7632, R71 ;  /* 0x0000763228477816 */ /* 0x000fe40000000047 */
[----:B------:R-:W-:Y:S02]  /*0c50*/  PRMT R70, R41, 0x7632, R70 ;  /* 0x0000763229467816 */ /* 0x000fe40000000046 */
[----:B------:R-:W-:Y:S02]  /*0c60*/  PRMT R69, R42, 0x7632, R69 ;  /* 0x000076322a457816 */ /* 0x000fe40000000045 */
[----:B------:R-:W-:Y:S02]  /*0c70*/  PRMT R68, R43, 0x7632, R68 ;  /* 0x000076322b447816 */ /* 0x000fe40000000044 */
[----:B------:R-:W-:-:S02]  /*0c80*/  PRMT R67, R44, 0x7632, R67 ;  /* 0x000076322c437816 */ /* 0x000fc40000000043 */
[----:B------:R-:W-:Y:S02]  /*0c90*/  PRMT R66, R45, 0x7632, R66 ;  /* 0x000076322d427816 */ /* 0x000fe40000000042 */
[----:B------:R-:W-:Y:S02]  /*0ca0*/  PRMT R65, R47, 0x7632, R65 ;  /* 0x000076322f417816 */ /* 0x000fe40000000041 */
[----:B------:R-:W-:Y:S02]  /*0cb0*/  SHF.L.U32 R252, R252, 0x10, RZ ;  /* 0x00000010fcfc7819 */ /* 0x000fe400000006ff */
[----:B------:R-:W-:Y:S02]  /*0cc0*/  SHF.L.U32 R250, R250, 0x10, RZ ;  /* 0x00000010fafa7819 */ /* 0x000fe400000006ff */
[----:B------:R-:W-:Y:S02]  /*0cd0*/  SHF.L.U32 R248, R248, 0x10, RZ ;  /* 0x00000010f8f87819 */ /* 0x000fe400000006ff */
[----:B------:R-:W-:-:S02]  /*0ce0*/  SHF.L.U32 R246, R246, 0x10, RZ ;  /* 0x00000010f6f67819 */ /* 0x000fc400000006ff */
[----:B------:R-:W-:Y:S02]  /*0cf0*/  SHF.L.U32 R244, R244, 0x10, RZ ;  /* 0x00000010f4f47819 */ /* 0x000fe400000006ff */
[----:B012---:R-:W-:-:S07]  /*0d00*/  SHF.L.U32 R242, R242, 0x10, RZ ;  /* 0x00000010f2f27819 */ /* 0x007fce00000006ff */
.L_x_5532:
[----:B0-----:R-:W0:Y:S01]  /*0d10*/  S2R R197, SR_TID.X ;  /* 0x0000000000c57919 */ /* 0x001e220000002100 */
[----:B------:R-:W-:Y:S01]  /*0d20*/  UIMAD UR4, UR6, UR19, URZ ;  /* 0x00000013060472a4 */ /* 0x000fe2000f8e02ff */
[----:B------:R-:W1:Y:S01]  /*0d30*/  LDC.64 R136, c[0x0][0x3a8] ;  /* 0x0000ea00ff887b82 */ /* 0x000e620000000a00 */
[----:B------:R-:W-:Y:S01]  /*0d40*/  UIMAD.WIDE UR10, UR6, 0x4, UR12 ;  /* 0x00000004060a78a5 */ /* 0x000fe2000f8e020c */
[----:B------:R-:W2:Y:S01]  /*0d50*/  LDL R221, [R1+0x40] ;  /* 0x0000400001dd7983 */ /* 0x000ea20000100800 */
[----:B------:R-:W-:-:S03]  /*0d60*/  USHF.R.S32.HI UR5, URZ, 0x1f, UR4 ;  /* 0x0000001fff057899 */ /* 0x000fc60008011404 */
[----:B------:R-:W3:Y:S01]  /*0d70*/  LDL R206, [R1+0x44] ;  /* 0x0000440001ce7983 */ /* 0x000ee20000100800 */
[----:B------:R-:W-:Y:S01]  /*0d80*/  ULEA.HI UR5, UR5, UR4, URZ, 0x3 ;  /* 0x0000000405057291 */ /* 0x000fe2000f8f18ff */
[----:B------:R-:W4:Y:S01]  /*0d90*/  LDC.64 R192, c[0x0][0x428] ;  /* 0x00010a00ffc07b82 */ /* 0x000f220000000a00 */
[----:B------:R-:W-:Y:S01]  /*0da0*/  MOV R98, UR10 ;  /* 0x0000000a00627c02 */ /* 0x000fe20008000f00 */
[----:B------:R-:W3:Y:S01]  /*0db0*/  LDL R207, [R1+0x50] ;  /* 0x0000500001cf7983 */ /* 0x000ee20000100800 */
[----:B------:R-:W-:Y:S02]  /*0dc0*/  MOV R99, UR11 ;  /* 0x0000000b00637c02 */ /* 0x000fe40008000f00 */
[----:B------:R-:W-:Y:S01]  /*0dd0*/  MOV R191, UR5 ;  /* 0x0000000500bf7c02 */ /* 0x000fe20008000f00 */
[----:B------:R-:W-:Y:S01]  /*0de0*/  UIMAD.WIDE UR4, UR6, 0x4, UR14 ;  /* 0x00000004060478a5 */ /* 0x000fe2000f8e020e */
[----:B------:R-:W3:Y:S04]  /*0df0*/  LDL R208, [R1+0x38] ;  /* 0x0000380001d07983 */ /* 0x000ee80000100800 */
[----:B------:R-:W2:Y:S01]  /*0e00*/  LDG.E R201, desc[UR16][R98.64] ;  /* 0x0000001062c97981 */ /* 0x000ea2000c1e1900 */
[----:B------:R-:W-:-:S02]  /*0e10*/  MOV R96, UR4 ;  /* 0x0000000400607c02 */ /* 0x000fc40008000f00 */
[----:B------:R-:W-:Y:S01]  /*0e20*/  MOV R97, UR5 ;  /* 0x0000000500617c02 */ /* 0x000fe20008000f00 */
[----:B------:R-:W3:Y:S01]  /*0e30*/  LDL R222, [R1+0x48] ;  /* 0x0000480001de7983 */ /* 0x000ee20000100800 */
[----:B------:R-:W-:Y:S01]  /*0e40*/  PLOP3.LUT P0, PT, PT, PT, PT, 0x80, 0x8 ;  /* 0x000000000008781c */ /* 0x000fe20003f0f070 */
[----:B------:R-:W3:Y:S02]  /*0e50*/  @UP0 LDCU.64 UR4, c[0x0][0x3e0] ;  /* 0x00007c00ff0407ac */ /* 0x000ee40008000a00 */
[----:B------:R4:W3:Y:S01]  /*0e60*/  LDG.E R0, desc[UR16][R96.64] ;  /* 0x0000001060007981 */ /* 0x0008e2000c1e1900 */
[----:B0-----:R-:W-:-:S03]  /*0e70*/  LEA.HI.SX32 R191, R191, R197, 0x1d ;  /* 0x000000c5bfbf7211 */ /* 0x001fc600078feaff */
[----:B------:R-:W3:Y:S01]  /*0e80*/  LDL R205, [R1+0x3c] ;  /* 0x00003c0001cd7983 */ /* 0x000ee20000100800 */
[----:B------:R-:W-:-:S03]  /*0e90*/  IADD3 R190, PT, PT, R191, 0x80, RZ ;  /* 0x00000080bfbe7810 */ /* 0x000fc60007ffe0ff */
[----:B------:R-:W3:Y:S01]  /*0ea0*/  LDL R204, [R1+0x34] ;  /* 0x0000340001cc7983 */ /* 0x000ee20000100800 */
[C---:B------:R-:W-:Y:S02]  /*0eb0*/  IADD3 R189, PT, PT, R191.reuse, 0x100, RZ ;  /* 0x00000100bfbd7810 */ /* 0x040fe40007ffe0ff */
[----:B------:R-:W-:Y:S01]  /*0ec0*/  IADD3 R2, PT, PT, R191, 0x180, RZ ;  /* 0x00000180bf027810 */ /* 0x000fe20007ffe0ff */
[----:B-1----:R-:W-:-:S04]  /*0ed0*/  IMAD.WIDE.U32 R120, R190, 0x20, R136 ;  /* 0x00000020be787825 */ /* 0x002fc800078e0088 */
[--C-:B------:R-:W-:Y:S01]  /*0ee0*/  IMAD.WIDE.U32 R108, R191, 0x20, R136.reuse ;  /* 0x00000020bf6c7825 */ /* 0x100fe200078e0088 */
[----:B------:R-:W3:Y:S03]  /*0ef0*/  LDG.E.128 R112, desc[UR16][R120.64] ;  /* 0x0000001078707981 */ /* 0x000ee6000c1e1d00 */
[----:B------:R-:W-:Y:S01]  /*0f00*/  IMAD.WIDE.U32 R128, R189, 0x20, R136 ;  /* 0x00000020bd807825 */ /* 0x000fe200078e0088 */
[----:B------:R-:W3:Y:S03]  /*0f10*/  LDG.E.128 R100, desc[UR16][R108.64] ;  /* 0x000000106c647981 */ /* 0x000ee6000c1e1d00 */
[----:B----4-:R-:W-:Y:S01]  /*0f20*/  IMAD.WIDE.U32 R104, R191, 0x10, R192 ;  /* 0x00000010bf687825 */ /* 0x010fe200078e00c0 */
[----:B------:R-:W4:Y:S03]  /*0f30*/  LDG.E.128 R124, desc[UR16][R128.64] ;  /* 0x00000010807c7981 */ /* 0x000f26000c1e1d00 */
[----:B------:R-:W-:Y:S01]  /*0f40*/  IMAD.WIDE.U32 R136, R2, 0x20, R136 ;  /* 0x0000002002887825 */ /* 0x000fe200078e0088 */
[----:B------:R-:W4:Y:S04]  /*0f50*/  LDG.E.128 R120, desc[UR16][R120.64+0x10] ;  /* 0x0000101078787981 */ /* 0x000f28000c1e1d00 */
[----:B------:R-:W4:Y:S04]  /*0f60*/  LDG.E.128 R108, desc[UR16][R108.64+0x10] ;  /* 0x000010106c6c7981 */ /* 0x000f28000c1e1d00 */
[----:B------:R-:W4:Y:S04]  /*0f70*/  LDG.E.128 R132, desc[UR16][R136.64] ;  /* 0x0000001088847981 */ /* 0x000f28000c1e1d00 */
[----:B------:R-:W4:Y:S04]  /*0f80*/  LDG.E.128 R104, desc[UR16][R104.64] ;  /* 0x0000001068687981 */ /* 0x000f28000c1e1d00 */
[----:B------:R-:W4:Y:S01]  /*0f90*/  LDG.E.128 R128, desc[UR16][R128.64+0x10] ;  /* 0x0000101080807981 */ /* 0x000f22000c1e1d00 */
[----:B------:R-:W-:-:S03]  /*0fa0*/  IMAD.WIDE.U32 R140, R189, 0x10, R192 ;  /* 0x00000010bd8c7825 */ /* 0x000fc600078e00c0 */
[----:B------:R-:W4:Y:S01]  /*0fb0*/  LDG.E.128 R136, desc[UR16][R136.64+0x10] ;  /* 0x0000101088887981 */ /* 0x000f22000c1e1d00 */
[----:B------:R-:W-:-:S03]  /*0fc0*/  IMAD.WIDE.U32 R96, R2, 0x10, R192 ;  /* 0x0000001002607825 */ /* 0x000fc600078e00c0 */
[----:B------:R-:W4:Y:S01]  /*0fd0*/  LDG.E.128 R140, desc[UR16][R140.64] ;  /* 0x000000108c8c7981 */ /* 0x000f22000c1e1d00 */
[----:B------:R-:W-:-:S03]  /*0fe0*/  IMAD.WIDE.U32 R116, R190, 0x10, R192 ;  /* 0x00000010be747825 */ /* 0x000fc600078e00c0 */
[----:B------:R-:W4:Y:S01]  /*0ff0*/  LDG.E.128 R96, desc[UR16][R96.64] ;  /* 0x0000001060607981 */ /* 0x000f22000c1e1d00 */
[----:B------:R-:W0:Y:S01]  /*1000*/  S2R R192, SR_CgaCtaId ;  /* 0x0000000000c07919 */ /* 0x000e220000008800 */
[----:B------:R-:W-:Y:S02]  /*1010*/  LOP3.LUT P1, RZ, R197, 0x1f, RZ, 0xc0, !PT ;  /* 0x0000001fc5ff7812 */ /* 0x000fe4000782c0ff */
[----:B------:R-:W4:Y:S01]  /*1020*/  LDG.E.128 R116, desc[UR16][R116.64] ;  /* 0x0000001074747981 */ /* 0x000f22000c1e1d00 */
[----:B------:R-:W-:-:S10]  /*1030*/  MOV R241, 0x400 ;  /* 0x0000040000f17802 */ /* 0x000fd40000000f00 */
[----:B------:R-:W-:Y:S02]  /*1040*/  @!P1 PLOP3.LUT P0, PT, P2, PT, PT, 0x80, 0x8 ;  /* 0x000000000008981c */ /* 0x000fe4000170f070 */
[----:B------:R-:W-:Y:S02]  /*1050*/  @!P1 SHF.R.U32.HI R209, RZ, 0x2, R197 ;  /* 0x00000002ffd19819 */ /* 0x000fe400000116c5 */
[----:B0-----:R-:W-:-:S04]  /*1060*/  LEA R241, R192, R241, 0x18 ;  /* 0x000000f1c0f17211 */ /* 0x001fc800078ec0ff */
[----:B------:R-:W-:-:S04]  /*1070*/  IADD3 R192, PT, PT, R241, 0x4020, RZ ;  /* 0x00004020f1c07810 */ /* 0x000fc80007ffe0ff */
[----:B------:R-:W-:Y:S02]  /*1080*/  @!P1 MOV R193, R192 ;  /* 0x000000c000c19202 */ /* 0x000fe40000000f00 */
[----:B------:R-:W-:Y:S02]  /*1090*/  @!P0 IADD3 R193, PT, PT, R241, 0x4000, RZ ;  /* 0x00004000f1c18810 */ /* 0x000fe40007ffe0ff */
[----:B------:R-:W-:Y:S02]  /*10a0*/  ISETP.NE.AND P0, PT, RZ, UR18, PT ;  /* 0x00000012ff007c0c */ /* 0x000fe4000bf05270 */
[----:B------:R-:W-:-:S04]  /*10b0*/  @!P1 LOP3.LUT R209, R209, 0x18, RZ, 0xc0, !PT ;  /* 0x00000018d1d19812 */ /* 0x000fc800078ec0ff */
[----:B------:R-:W-:Y:S02]  /*10c0*/  @!P1 IADD3 R209, PT, PT, R209, R193, RZ ;  /* 0x000000c1d1d19210 */ /* 0x000fe40007ffe0ff */
[----:B--2---:R-:W-:Y:S02]  /*10d0*/  FSEL R201, R201, RZ, !P0 ;  /* 0x000000ffc9c97208 */ /* 0x004fe40004000000 */
[----:B---3--:R-:W-:-:S03]  /*10e0*/  R2UR UR10, R0 ;  /* 0x00000000000a72ca */ /* 0x008fc600000e0000 */
[C---:B------:R-:W-:Y:S01]  /*10f0*/  FADD.FTZ R114, -R201.reuse, R114 ;  /* 0x00000072c9727221 */ /* 0x040fe20000010100 */
[C---:B----4-:R-:W-:Y:S01]  /*1100*/  FADD.FTZ R203, -R201.reuse, R120 ;  /* 0x00000078c9cb7221 */ /* 0x050fe20000010100 */
[C---:B------:R-:W-:Y:S01]  /*1110*/  FADD.FTZ R214, -R201.reuse, R108 ;  /* 0x0000006cc9d67221 */ /* 0x040fe20000010100 */
[----:B------:R-:W-:Y:S02]  /*1120*/  FADD.FTZ R120, -R201, R133 ;  /* 0x00000085c9787221 */ /* 0x000fe40000010100 */
[----:B------:R-:W2:Y:S01]  /*1130*/  LDL R133, [R1+0x4c] ;  /* 0x00004c0001857983 */ /* 0x000ea20000100800 */
[----:B------:R-:W-:Y:S02]  /*1140*/  PRMT R195, R105, 0x7632, R195 ;  /* 0x0000763269c37816 */ /* 0x000fe400000000c3 */
[C---:B------:R-:W-:Y:S02]  /*1150*/  PRMT R193, R107.reuse, 0x7632, R193 ;  /* 0x000076326bc17816 */ /* 0x040fe400000000c1 */
[----:B------:R-:W-:Y:S01]  /*1160*/  SHF.L.U32 R217, R107, 0x10, RZ ;  /* 0x000000106bd97819 */ /* 0x000fe200000006ff */
[----:B------:R-:W-:Y:S01]  /*1170*/  FADD.FTZ R107, -R201, R130 ;  /* 0x00000082c96b7221 */ /* 0x000fe20000010100 */
[----:B------:R-:W-:Y:S01]  /*1180*/  SHF.L.U32 R216, R106, 0x10, RZ ;  /* 0x000000106ad87819 */ /* 0x000fe200000006ff */
[----:B------:R-:W3:Y:S01]  /*1190*/  LDL R130, [R1+0x18] ;  /* 0x0000180001827983 */ /* 0x000ee20000100800 */
[----:B------:R-:W-:Y:S01]  /*11a0*/  FMUL.FTZ R214, R214, UR10 ;  /* 0x0000000ad6d67c20 */ /* 0x000fe20008410000 */
[----:B------:R-:W-:-:S02]  /*11b0*/  SHF.L.U32 R195, R195, 0x10, RZ ;  /* 0x00000010c3c37819 */ /* 0x000fc400000006ff */
[----:B------:R-:W-:Y:S01]  /*11c0*/  FADD.FTZ R39, R216, R39 ;  /* 0x00000027d8277221 */ /* 0x000fe20000010000 */
[-C--:B------:R-:W-:Y:S01]  /*11d0*/  FFMA.FTZ R7, R214, R216.reuse, R7 ;  /* 0x000000d8d6077223 */ /* 0x080fe20000010007 */
[----:B------:R-:W-:Y:S01]  /*11e0*/  FMUL.FTZ R216, R221, R216 ;  /* 0x000000d8ddd87220 */ /* 0x000fe20000410000 */
[C---:B------:R-:W-:Y:S01]  /*11f0*/  FADD.FTZ R0, -R201.reuse, R100 ;  /* 0x00000064c9007221 */ /* 0x040fe20000010100 */
[----:B------:R-:W-:Y:S01]  /*1200*/  FMUL.FTZ R221, R206, R195 ;  /* 0x000000c3cedd7220 */ /* 0x000fe20000410000 */
[----:B------:R-:W-:Y:S01]  /*1210*/  FMUL.FTZ R206, R114, UR10 ;  /* 0x0000000a72ce7c20 */ /* 0x000fe20008410000 */
[----:B------:R-:W-:Y:S01]  /*1220*/  SHF.L.U32 R218, R104, 0x10, RZ ;  /* 0x0000001068da7819 */ /* 0x000fe200000006ff */
[----:B------:R-:W4:Y:S01]  /*1230*/  LDL R114, [R1+0x2c] ;  /* 0x00002c0001727983 */ /* 0x000f220000100800 */
[C---:B------:R-:W-:Y:S01]  /*1240*/  FADD.FTZ R215, -R201.reuse, R110 ;  /* 0x0000006ec9d77221 */ /* 0x040fe20000010100 */
[----:B------:R-:W-:Y:S01]  /*1250*/  FMUL.FTZ R0, R0, UR10 ;  /* 0x0000000a00007c20 */ /* 0x000fe20008410000 */
[C---:B------:R-:W-:Y:S01]  /*1260*/  FADD.FTZ R113, -R201.reuse, R113 ;  /* 0x00000071c9717221 */ /* 0x040fe20000010100 */
[----:B------:R-:W-:Y:S01]  /*1270*/  FADD.FTZ R108, -R201, R131 ;  /* 0x00000083c96c7221 */ /* 0x000fe20000010100 */
[----:B------:R-:W-:Y:S01]  /*1280*/  FMUL.FTZ R215, R215, UR10 ;  /* 0x0000000ad7d77c20 */ /* 0x000fe20008410000 */
[----:B------:R-:W-:Y:S01]  /*1290*/  FADD.FTZ R35, R218, R35 ;  /* 0x00000023da237221 */ /* 0x000fe20000010000 */
[-C--:B------:R-:W-:Y:S01]  /*12a0*/  FFMA.FTZ R3, R0, R218.reuse, R3 ;  /* 0x000000da00037223 */ /* 0x080fe20000010003 */
[----:B------:R-:W-:Y:S01]  /*12b0*/  FADD.FTZ R112, -R201, R112 ;  /* 0x00000070c9707221 */ /* 0x000fe20000010100 */
[----:B------:R-:W-:Y:S01]  /*12c0*/  FMUL.FTZ R218, R207, R218 ;  /* 0x000000dacfda7220 */ /* 0x000fe20000410000 */
[----:B------:R-:W4:Y:S01]  /*12d0*/  LDL R131, [R1+0x28] ;  /* 0x0000280001837983 */ /* 0x000f220000100800 */
[----:B------:R-:W-:Y:S01]  /*12e0*/  FMUL.FTZ R207, R113, UR10 ;  /* 0x0000000a71cf7c20 */ /* 0x000fe20008410000 */
[----:B------:R-:W-:Y:S01]  /*12f0*/  FADD.FTZ R145, R217, R145 ;  /* 0x00000091d9917221 */ /* 0x000fe20000010000 */
[-C--:B------:R-:W-:Y:S01]  /*1300*/  FFMA.FTZ R9, R215, R217.reuse, R9 ;  /* 0x000000d9d7097223 */ /* 0x080fe20000010009 */
[----:B------:R-:W4:Y:S01]  /*1310*/  LDL R113, [R1+0x24] ;  /* 0x0000240001717983 */ /* 0x000f220000100800 */
[----:B------:R-:W-:Y:S01]  /*1320*/  FMUL.FTZ R217, R208, R217 ;  /* 0x000000d9d0d97220 */ /* 0x000fe20000410000 */
[----:B------:R-:W-:-:S02]  /*1330*/  FMUL.FTZ R208, R112, UR10 ;  /* 0x0000000a70d07c20 */ /* 0x000fc40008410000 */
[----:B------:R-:W4:Y:S01]  /*1340*/  LDL R112, [R1+0x8] ;  /* 0x0000080001707983 */ /* 0x000f220000100800 */
[C---:B------:R-:W-:Y:S01]  /*1350*/  FADD.FTZ R219, -R201.reuse, R109 ;  /* 0x0000006dc9db7221 */ /* 0x040fe20000010100 */
[C---:B------:R-:W-:Y:S01]  /*1360*/  FADD.FTZ R200, -R201.reuse, R122 ;  /* 0x0000007ac9c87221 */ /* 0x040fe20000010100 */
[C---:B------:R-:W-:Y:S01]  /*1370*/  FADD.FTZ R109, -R201.reuse, R125 ;  /* 0x0000007dc96d7221 */ /* 0x040fe20000010100 */
[C-C-:B------:R-:W-:Y:S01]  /*1380*/  FADD.FTZ R122, -R201.reuse, R134.reuse ;  /* 0x00000086c97a7221 */ /* 0x140fe20000010100 */
[C---:B------:R-:W-:Y:S01]  /*1390*/  FADD.FTZ R125, -R201.reuse, R137 ;  /* 0x00000089c97d7221 */ /* 0x040fe20000010100 */
[C---:B------:R-:W-:Y:S01]  /*13a0*/  FADD.FTZ R210, -R201.reuse, R101 ;  /* 0x00000065c9d27221 */ /* 0x040fe20000010100 */
[C---:B------:R-:W-:Y:S01]  /*13b0*/  PRMT R134, R142.reuse, 0x7632, R134 ;  /* 0x000076328e867816 */ /* 0x040fe20000000086 */
[----:B------:R-:W-:Y:S01]  /*13c0*/  FADD.FTZ R211, -R201, R102 ;  /* 0x00000066c9d37221 */ /* 0x000fe20000010100 */
[----:B------:R-:W-:Y:S02]  /*13d0*/  SHF.L.U32 R137, R142, 0x10, RZ ;  /* 0x000000108e897819 */ /* 0x000fe400000006ff */
[----:B------:R-:W-:-:S02]  /*13e0*/  PRMT R142, R96, 0x7632, R142 ;  /* 0x00007632608e7816 */ /* 0x000fc4000000008e */
[----:B------:R-:W-:Y:S02]  /*13f0*/  SHF.L.U32 R101, R96, 0x10, RZ ;  /* 0x0000001060657819 */ /* 0x000fe400000006ff */
[----:B------:R-:W-:Y:S02]  /*1400*/  PRMT R196, R104, 0x7632, R196 ;  /* 0x0000763268c47816 */ /* 0x000fe400000000c4 */
[C---:B------:R-:W-:Y:S02]  /*1410*/  PRMT R96, R97.reuse, 0x7632, R96 ;  /* 0x0000763261607816 */ /* 0x040fe40000000060 */
[----:B------:R-:W-:Y:S02]  /*1420*/  SHF.L.U32 R102, R97, 0x10, RZ ;  /* 0x0000001061667819 */ /* 0x000fe400000006ff */
[C---:B------:R-:W-:Y:S02]  /*1430*/  PRMT R97, R98.reuse, 0x7632, R97 ;  /* 0x0000763262617816 */ /* 0x040fe40000000061 */
[----:B------:R-:W-:-:S02]  /*1440*/  SHF.L.U32 R104, R98, 0x10, RZ ;  /* 0x0000001062687819 */ /* 0x000fc400000006ff */
[----:B------:R-:W4:Y:S01]  /*1450*/  LDL R98, [R1+0x20] ;  /* 0x0000200001627983 */ /* 0x000f220000100800 */
[C---:B------:R-:W-:Y:S02]  /*1460*/  PRMT R198, R117.reuse, 0x7632, R198 ;  /* 0x0000763275c67816 */ /* 0x040fe400000000c6 */
[----:B------:R-:W-:Y:S01]  /*1470*/  SHF.L.U32 R202, R117, 0x10, RZ ;  /* 0x0000001075ca7819 */ /* 0x000fe200000006ff */
[----:B------:R-:W-:Y:S02]  /*1480*/  FADD.FTZ R117, -R201, R132 ;  /* 0x00000084c9757221 */ /* 0x000fe40000010100 */
[----:B------:R-:W4:Y:S01]  /*1490*/  LDL R132, [R1+0x30] ;  /* 0x0000300001847983 */ /* 0x000f220000100800 */
[----:B------:R-:W-:Y:S01]  /*14a0*/  PRMT R194, R106, 0x7632, R194 ;  /* 0x000076326ac27816 */ /* 0x000fe200000000c2 */
[----:B------:R-:W-:Y:S01]  /*14b0*/  FMUL.FTZ R211, R211, UR10 ;  /* 0x0000000ad3d37c20 */ /* 0x000fe20008410000 */
[----:B------:R-:W-:Y:S01]  /*14c0*/  SHF.L.U32 R213, R105, 0x10, RZ ;  /* 0x0000001069d57819 */ /* 0x000fe200000006ff */
[----:B------:R-:W-:Y:S01]  /*14d0*/  FADD.FTZ R115, -R201, R115 ;  /* 0x00000073c9737221 */ /* 0x000fe20000010100 */
[----:B------:R-:W-:-:S03]  /*14e0*/  SHF.L.U32 R194, R194, 0x10, RZ ;  /* 0x00000010c2c27819 */ /* 0x000fc600000006ff */
[----:B------:R-:W-:Y:S01]  /*14f0*/  FADD.FTZ R37, R213, R37 ;  /* 0x00000025d5257221 */ /* 0x000fe20000010000 */
[-C--:B------:R-:W-:Y:S01]  /*1500*/  FFMA.FTZ R5, R211, R213.reuse, R5 ;  /* 0x000000d5d3057223 */ /* 0x080fe20000010005 */
[----:B------:R-:W-:Y:S01]  /*1510*/  FMUL.FTZ R213, R222, R213 ;  /* 0x000000d5ded57220 */ /* 0x000fe20000410000 */
[----:B------:R-:W-:Y:S01]  /*1520*/  SHF.L.U32 R196, R196, 0x10, RZ ;  /* 0x00000010c4c47819 */ /* 0x000fe200000006ff */
[----:B------:R-:W-:Y:S01]  /*1530*/  FMUL.FTZ R222, R205, R194 ;  /* 0x000000c2cdde7220 */ /* 0x000fe20000410000 */
[----:B------:R-:W-:Y:S01]  /*1540*/  PRMT R240, R119, 0x7632, R240 ;  /* 0x0000763277f07816 */ /* 0x000fe200000000f0 */
[----:B------:R-:W-:Y:S01]  /*1550*/  FMUL.FTZ R210, R210, UR10 ;  /* 0x0000000ad2d27c20 */ /* 0x000fe20008410000 */
[----:B------:R-:W-:Y:S01]  /*1560*/  FMUL.FTZ R205, R115, UR10 ;  /* 0x0000000a73cd7c20 */ /* 0x000fe20008410000 */
[----:B------:R-:W-:Y:S01]  /*1570*/  FADD.FTZ R220, -R201, R111 ;  /* 0x0000006fc9dc7221 */ /* 0x000fe20000010100 */
[----:B------:R-:W-:Y:S01]  /*1580*/  PRMT R199, R116, 0x7632, R199 ;  /* 0x0000763274c77816 */ /* 0x000fe200000000c7 */
[----:B------:R-:W4:Y:S01]  /*1590*/  LDL R115, [R1+0x1c] ;  /* 0x00001c0001737983 */ /* 0x000f220000100800 */
[----:B------:R-:W-:Y:S01]  /*15a0*/  SHF.L.U32 R119, R119, 0x10, RZ ;  /* 0x0000001077777819 */ /* 0x000fe200000006ff */
[C---:B------:R-:W-:Y:S01]  /*15b0*/  FADD.FTZ R111, -R201.reuse, R127 ;  /* 0x0000007fc96f7221 */ /* 0x040fe20000010100 */
[----:B------:R-:W-:Y:S01]  /*15c0*/  FFMA.FTZ R4, R210, R196, R4 ;  /* 0x000000c4d2047223 */ /* 0x000fe20000010004 */
[----:B------:R-:W-:Y:S01]  /*15d0*/  FADD.FTZ R36, R196, R36 ;  /* 0x00000024c4247221 */ /* 0x000fe20000010000 */
[C---:B------:R-:W-:Y:S01]  /*15e0*/  FADD.FTZ R212, -R201.reuse, R103 ;  /* 0x00000067c9d47221 */ /* 0x040fe20000010100 */
[C---:B------:R-:W-:Y:S01]  /*15f0*/  FADD.FTZ R103, -R201.reuse, R124 ;  /* 0x0000007cc9677221 */ /* 0x040fe20000010100 */
[----:B------:R-:W-:-:S02]  /*1600*/  FADD.FTZ R124, -R201, R136 ;  /* 0x00000088c97c7221 */ /* 0x000fc40000010100 */
[----:B------:R-:W-:Y:S01]  /*1610*/  FMUL.FTZ R212, R212, UR10 ;  /* 0x0000000ad4d47c20 */ /* 0x000fe20008410000 */
[----:B------:R-:W4:Y:S01]  /*1620*/  LDL R136, [R1+0x10] ;  /* 0x0000100001887983 */ /* 0x000f220000100800 */
[----:B------:R-:W-:Y:S02]  /*1630*/  FADD.FTZ R38, R195, R38 ;  /* 0x00000026c3267221 */ /* 0x000fe40000010000 */
[----:B------:R-:W-:Y:S01]  /*1640*/  FFMA.FTZ R6, R212, R195, R6 ;  /* 0x000000c3d4067223 */ /* 0x000fe20000010006 */
[----:B------:R-:W-:Y:S01]  /*1650*/  SHF.L.U32 R195, R198, 0x10, RZ ;  /* 0x00000010c6c37819 */ /* 0x000fe200000006ff */
[C---:B------:R-:W-:Y:S01]  /*1660*/  FADD.FTZ R110, -R201.reuse, R126 ;  /* 0x0000007ec96e7221 */ /* 0x040fe20000010100 */
[----:B------:R-:W-:Y:S01]  /*1670*/  FADD.FTZ R105, -R201, R128 ;  /* 0x00000080c9697221 */ /* 0x000fe20000010100 */
[----:B------:R-:W-:Y:S01]  /*1680*/  FADD.FTZ R149, R202, R149 ;  /* 0x00000095ca957221 */ /* 0x000fe20000010000 */
[----:B------:R-:W-:Y:S01]  /*1690*/  FFMA.FTZ R13, R206, R202, R13 ;  /* 0x000000cace0d7223 */ /* 0x000fe2000001000d */
[----:B------:R-:W-:Y:S01]  /*16a0*/  SHF.L.U32 R128, R141, 0x10, RZ ;  /* 0x000000108d807819 */ /* 0x000fe200000006ff */
[----:B------:R-:W-:Y:S01]  /*16b0*/  FFMA.FTZ R14, R205, R195, R14 ;  /* 0x000000c3cd0e7223 */ /* 0x000fe2000001000e */
[----:B------:R-:W-:-:S03]  /*16c0*/  FADD.FTZ R150, R195, R150 ;  /* 0x00000096c3967221 */ /* 0x000fc60000010000 */
[----:B------:R-:W-:Y:S01]  /*16d0*/  FADD.FTZ R157, R128, R157 ;  /* 0x0000009d809d7221 */ /* 0x000fe20000010000 */
[----:B--2---:R-:W-:Y:S01]  /*16e0*/  FMUL.FTZ R224, R133, R196 ;  /* 0x000000c485e07220 */ /* 0x004fe20000410000 */
[----:B------:R-:W-:Y:S01]  /*16f0*/  SHF.L.U32 R196, R199, 0x10, RZ ;  /* 0x00000010c7c47819 */ /* 0x000fe200000006ff */
[----:B---3--:R-:W-:Y:S01]  /*1700*/  FMUL.FTZ R199, R130, R119 ;  /* 0x0000007782c77220 */ /* 0x008fe20000410000 */
[----:B------:R-:W-:Y:S02]  /*1710*/  FMUL.FTZ R130, R111, UR10 ;  /* 0x0000000a6f827c20 */ /* 0x000fe40008410000 */
[----:B------:R-:W2:Y:S01]  /*1720*/  LDL R111, [R1+0x14] ;  /* 0x00001400016f7983 */ /* 0x000ea20000100800 */
[-C--:B------:R-:W-:Y:S01]  /*1730*/  FFMA.FTZ R12, R207, R196.reuse, R12 ;  /* 0x000000c4cf0c7223 */ /* 0x080fe2000001000c */
[----:B------:R-:W-:Y:S01]  /*1740*/  FADD.FTZ R148, R196, R148 ;  /* 0x00000094c4947221 */ /* 0x000fe20000010000 */
[----:B----4-:R-:W-:Y:S02]  /*1750*/  FMUL.FTZ R196, R114, R196 ;  /* 0x000000c472c47220 */ /* 0x010fe40000410000 */
[----:B------:R-:W3:Y:S01]  /*1760*/  LDL R114, [R1+0xc] ;  /* 0x00000c0001727983 */ /* 0x000ee20000100800 */
[----:B------:R-:W-:Y:S01]  /*1770*/  FMUL.FTZ R202, R131, R202 ;  /* 0x000000ca83ca7220 */ /* 0x000fe20000410000 */
[----:B------:R-:W-:Y:S01]  /*1780*/  FMUL.FTZ R131, R110, UR10 ;  /* 0x0000000a6e837c20 */ /* 0x000fe20008410000 */
[----:B------:R-:W-:-:S02]  /*1790*/  FMUL.FTZ R195, R113, R195 ;  /* 0x000000c371c37220 */ /* 0x000fc40000410000 */
[----:B------:R-:W4:Y:S01]  /*17a0*/  LDL R113, [R1+0x4] ;  /* 0x0000040001717983 */ /* 0x000f220000100800 */
[-C--:B------:R-:W-:Y:S01]  /*17b0*/  FFMA.FTZ R21, R131, R128.reuse, R21 ;  /* 0x0000008083157223 */ /* 0x080fe20000010015 */
[----:B------:R-:W-:Y:S02]  /*17c0*/  FMUL.FTZ R128, R112, R128 ;  /* 0x0000008070807220 */ /* 0x000fe40000410000 */
[----:B------:R-:W4:Y:S01]  /*17d0*/  LDL R112, [R1] ;  /* 0x0000000001707983 */ /* 0x000f220000100800 */
[C---:B------:R-:W-:Y:S02]  /*17e0*/  PRMT R226, R118.reuse, 0x7632, R226 ;  /* 0x0000763276e27816 */ /* 0x040fe400000000e2 */
[----:B------:R-:W-:Y:S01]  /*17f0*/  SHF.L.U32 R118, R118, 0x10, RZ ;  /* 0x0000001076767819 */ /* 0x000fe200000006ff */
[C---:B------:R-:W-:Y:S01]  /*1800*/  FADD.FTZ R197, -R201.reuse, R123 ;  /* 0x0000007bc9c57221 */ /* 0x040fe20000010100 */
[C---:B------:R-:W-:Y:S01]  /*1810*/  FADD.FTZ R121, -R201.reuse, R121 ;  /* 0x00000079c9797221 */ /* 0x040fe20000010100 */
[C---:B------:R-:W-:Y:S01]  /*1820*/  FADD.FTZ R106, -R201.reuse, R129 ;  /* 0x00000081c96a7221 */ /* 0x040fe20000010100 */
[C---:B------:R-:W-:Y:S01]  /*1830*/  FADD.FTZ R123, -R201.reuse, R135 ;  /* 0x00000087c97b7221 */ /* 0x040fe20000010100 */
[C---:B------:R-:W-:Y:S01]  /*1840*/  FADD.FTZ R126, -R201.reuse, R138 ;  /* 0x0000008ac97e7221 */ /* 0x040fe20000010100 */
[----:B------:R-:W-:Y:S01]  /*1850*/  FADD.FTZ R127, -R201, R139 ;  /* 0x0000008bc97f7221 */ /* 0x000fe20000010100 */
[----:B------:R-:W-:Y:S01]  /*1860*/  FMUL.FTZ R133, R103, UR10 ;  /* 0x0000000a67857c20 */ /* 0x000fe20008410000 */
[----:B------:R-:W-:Y:S01]  /*1870*/  FMUL.FTZ R201, R98, R118 ;  /* 0x0000007662c97220 */ /* 0x000fe20000410000 */
[----:B------:R-:W-:-:S04]  /*1880*/  FADD.FTZ R98, RZ, R218 ;  /* 0x000000daff627221 */ /* 0x000fc80000010000 */
[----:B------:R-:W-:-:S04]  /*1890*/  FADD.FTZ R98, R224, R98 ;  /* 0x00000062e0627221 */ /* 0x000fc80000010000 */
[----:B------:R-:W-:Y:S01]  /*18a0*/  FADD.FTZ R98, R213, R98 ;  /* 0x00000062d5627221 */ /* 0x000fe20000010000 */
[----:B------:R-:W-:-:S03]  /*18b0*/  SHF.L.U32 R193, R193, 0x10, RZ ;  /* 0x00000010c1c17819 */ /* 0x000fc600000006ff */
[----:B------:R-:W-:Y:S01]  /*18c0*/  FADD.FTZ R103, R221, R98 ;  /* 0x00000062dd677221 */ /* 0x000fe20000010000 */
[----:B------:R-:W-:-:S03]  /*18d0*/  SHF.L.U32 R116, R116, 0x10, RZ ;  /* 0x0000001074747819 */ /* 0x000fc600000006ff */
[----:B------:R-:W-:Y:S01]  /*18e0*/  FADD.FTZ R103, R216, R103 ;  /* 0x00000067d8677221 */ /* 0x000fe20000010000 */
[----:B------:R-:W-:Y:S01]  /*18f0*/  FMUL.FTZ R223, R204, R193 ;  /* 0x000000c1ccdf7220 */ /* 0x000fe20000410000 */
[----:B------:R-:W-:Y:S02]  /*1900*/  FMUL.FTZ R204, R132, R116 ;  /* 0x0000007484cc7220 */ /* 0x000fe40000410000 */
[----:B------:R-:W-:Y:S01]  /*1910*/  FADD.FTZ R103, R222, R103 ;  /* 0x00000067de677221 */ /* 0x000fe20000010000 */
[----:B------:R-:W-:Y:S01]  /*1920*/  FMUL.FTZ R132, R109, UR10 ;  /* 0x0000000a6d847c20 */ /* 0x000fe20008410000 */
[----:B------:R-:W-:Y:S02]  /*1930*/  FFMA.FTZ R109, R0, R218, RZ ;  /* 0x000000da006d7223 */ /* 0x000fe400000100ff */
[----:B------:R-:W-:Y:S02]  /*1940*/  FADD.FTZ R110, R217, R103 ;  /* 0x00000067d96e7221 */ /* 0x000fe40000010000 */
[----:B------:R-:W-:-:S02]  /*1950*/  FFMA.FTZ R103, R210, R224, R109 ;  /* 0x000000e0d2677223 */ /* 0x000fc4000001006d */
[----:B------:R-:W-:Y:S02]  /*1960*/  FADD.FTZ R109, R223, R110 ;  /* 0x0000006edf6d7221 */ /* 0x000fe40000010000 */
[----:B------:R-:W-:Y:S02]  /*1970*/  FFMA.FTZ R103, R211, R213, R103 ;  /* 0x000000d5d3677223 */ /* 0x000fe40000010067 */
[----:B------:R-:W-:Y:S02]  /*1980*/  FADD.FTZ R109, R204, R109 ;  /* 0x0000006dcc6d7221 */ /* 0x000fe40000010000 */
[----:B------:R-:W-:Y:S02]  /*1990*/  FFMA.FTZ R103, R212, R221, R103 ;  /* 0x000000ddd4677223 */ /* 0x000fe40000010067 */
[----:B------:R-:W-:Y:S01]  /*19a0*/  FADD.FTZ R109, R196, R109 ;  /* 0x0000006dc46d7221 */ /* 0x000fe20000010000 */
[----:B------:R-:W-:Y:S01]  /*19b0*/  FMUL.FTZ R219, R219, UR10 ;  /* 0x0000000adbdb7c20 */ /* 0x000fe20008410000 */
[----:B------:R-:W-:-:S02]  /*19c0*/  FFMA.FTZ R103, R214, R216, R103 ;  /* 0x000000d8d6677223 */ /* 0x000fc40000010067 */
[----:B------:R-:W-:Y:S01]  /*19d0*/  FADD.FTZ R109, R202, R109 ;  /* 0x0000006dca6d7221 */ /* 0x000fe20000010000 */
[----:B------:R-:W-:Y:S01]  /*19e0*/  SHF.L.U32 R226, R226, 0x10, RZ ;  /* 0x00000010e2e27819 */ /* 0x000fe200000006ff */
[----:B------:R-:W-:Y:S02]  /*19f0*/  FFMA.FTZ R103, R219, R222, R103 ;  /* 0x000000dedb677223 */ /* 0x000fe40000010067 */
[----:B------:R-:W-:Y:S01]  /*1a00*/  FADD.FTZ R109, R195, R109 ;  /* 0x0000006dc36d7221 */ /* 0x000fe20000010000 */
[----:B------:R-:W-:Y:S01]  /*1a10*/  FMUL.FTZ R220, R220, UR10 ;  /* 0x0000000adcdc7c20 */ /* 0x000fe20008410000 */
[----:B------:R-:W-:Y:S01]  /*1a20*/  FADD.FTZ R144, R194, R144 ;  /* 0x00000090c2907221 */ /* 0x000fe20000010000 */
[----:B------:R-:W-:Y:S01]  /*1a30*/  FFMA.FTZ R8, R219, R194, R8 ;  /* 0x000000c2db087223 */ /* 0x000fe20000010008 */
[----:B------:R-:W-:Y:S01]  /*1a40*/  FFMA.FTZ R110, R215, R217, R103 ;  /* 0x000000d9d76e7223 */ /* 0x000fe20000010067 */
[----:B------:R-:W-:Y:S01]  /*1a50*/  FMUL.FTZ R194, R115, R226 ;  /* 0x000000e273c27220 */ /* 0x000fe20000410000 */
[----:B------:R-:W-:Y:S01]  /*1a60*/  FADD.FTZ R109, R201, R109 ;  /* 0x0000006dc96d7221 */ /* 0x000fe20000010000 */
[----:B------:R-:W-:Y:S01]  /*1a70*/  SHF.L.U32 R240, R240, 0x10, RZ ;  /* 0x00000010f0f07819 */ /* 0x000fe200000006ff */
[----:B------:R-:W-:-:S02]  /*1a80*/  FFMA.FTZ R110, R220, R223, R110 ;  /* 0x000000dfdc6e7223 */ /* 0x000fc4000001006e */
[----:B------:R-:W-:Y:S01]  /*1a90*/  FADD.FTZ R109, R194, R109 ;  /* 0x0000006dc26d7221 */ /* 0x000fe20000010000 */
[----:B------:R-:W-:Y:S01]  /*1aa0*/  PRMT R129, R140, 0x7632, R129 ;  /* 0x000076328c817816 */ /* 0x000fe20000000081 */
[----:B------:R-:W-:Y:S01]  /*1ab0*/  FADD.FTZ R146, R193, R146 ;  /* 0x00000092c1927221 */ /* 0x000fe20000010000 */
[----:B------:R-:W-:Y:S01]  /*1ac0*/  FFMA.FTZ R10, R220, R193, R10 ;  /* 0x000000c1dc0a7223 */ /* 0x000fe2000001000a */
[----:B------:R-:W-:Y:S01]  /*1ad0*/  SHF.L.U32 R140, R140, 0x10, RZ ;  /* 0x000000108c8c7819 */ /* 0x000fe200000006ff */
[----:B------:R-:W-:Y:S01]  /*1ae0*/  FFMA.FTZ R110, R208, R204, R110 ;  /* 0x000000ccd06e7223 */ /* 0x000fe2000001006e */
[----:B------:R-:W-:-:S03]  /*1af0*/  SHF.L.U32 R98, R129, 0x10, RZ ;  /* 0x0000001081627819 */ /* 0x000fc600000006ff */
[----:B------:R-:W-:Y:S01]  /*1b00*/  FMUL.FTZ R129, R136, R140 ;  /* 0x0000008c88817220 */ /* 0x000fe20000410000 */
[----:B------:R-:W-:Y:S01]  /*1b10*/  PRMT R135, R141, 0x7632, R135 ;  /* 0x000076328d877816 */ /* 0x000fe20000000087 */
[----:B------:R-:W-:Y:S01]  /*1b20*/  FFMA.FTZ R20, R132, R98, R20 ;  /* 0x0000006284147223 */ /* 0x000fe20000010014 */
[----:B------:R-:W-:Y:S01]  /*1b30*/  SHF.L.U32 R103, R134, 0x10, RZ ;  /* 0x0000001086677819 */ /* 0x000fe200000006ff */
[----:B------:R-:W-:Y:S01]  /*1b40*/  FADD.FTZ R156, R98, R156 ;  /* 0x0000009c629c7221 */ /* 0x000fe20000010000 */
[----:B------:R-:W-:Y:S01]  /*1b50*/  SHF.L.U32 R136, R135, 0x10, RZ ;  /* 0x0000001087887819 */ /* 0x000fe200000006ff */
[----:B------:R-:W-:Y:S01]  /*1b60*/  FMUL.FTZ R135, R105, UR10 ;  /* 0x0000000a69877c20 */ /* 0x000fe20008410000 */
[----:B------:R-:W-:Y:S01]  /*1b70*/  FMUL.FTZ R203, R203, UR10 ;  /* 0x0000000acbcb7c20 */ /* 0x000fe20008410000 */
[----:B------:R-:W-:Y:S02]  /*1b80*/  FMUL.FTZ R198, R121, UR10 ;  /* 0x0000000a79c67c20 */ /* 0x000fe40008410000 */
[----:B------:R-:W-:Y:S01]  /*1b90*/  FFMA.FTZ R22, R130, R136, R22 ;  /* 0x0000008882167223 */ /* 0x000fe20000010016 */
[----:B------:R-:W-:Y:S01]  /*1ba0*/  FADD.FTZ R158, R136, R158 ;  /* 0x0000009e889e7221 */ /* 0x000fe20000010000 */
[----:B------:R-:W-:Y:S01]  /*1bb0*/  FMUL.FTZ R197, R197, UR10 ;  /* 0x0000000ac5c57c20 */ /* 0x000fe20008410000 */
[----:B------:R-:W-:Y:S01]  /*1bc0*/  FADD.FTZ R159, R137, R159 ;  /* 0x0000009f899f7221 */ /* 0x000fe20000010000 */
[----:B------:R-:W-:Y:S01]  /*1bd0*/  FFMA.FTZ R23, R135, R137, R23 ;  /* 0x0000008987177223 */ /* 0x000fe20000010017 */
[----:B------:R-:W-:Y:S01]  /*1be0*/  FMUL.FTZ R200, R200, UR10 ;  /* 0x0000000ac8c87c20 */ /* 0x000fe20008410000 */
[C---:B------:R-:W-:Y:S01]  /*1bf0*/  PRMT R139, R143.reuse, 0x7632, R139 ;  /* 0x000076328f8b7816 */ /* 0x040fe2000000008b */
        /* <DEDUP_REMOVED lines=9> */
[----:B------:R-:W-:Y:S01]  /*1c90*/  FMUL.FTZ R140, R106, UR10 ;  /* 0x0000000a6a8c7c20 */ /* 0x000fe20008410000 */
[----:B------:R-:W-:Y:S01]  /*1ca0*/  SHF.L.U32 R106, R142, 0x10, RZ ;  /* 0x000000108e6a7819 */ /* 0x000fe200000006ff */
[----:B------:R-:W-:Y:S01]  /*1cb0*/  FMUL.FTZ R142, R107, UR10 ;  /* 0x0000000a6b8e7c20 */ /* 0x000fe20008410000 */
[----:B------:R-:W-:Y:S01]  /*1cc0*/  SHF.L.U32 R107, R96, 0x10, RZ ;  /* 0x00000010606b7819 */ /* 0x000fe200000006ff */
[----:B------:R-:W-:Y:S01]  /*1cd0*/  FADD.FTZ R147, R116, R147 ;  /* 0x0000009374937221 */ /* 0x000fe20000010000 */
[----:B------:R-:W-:-:S03]  /*1ce0*/  FFMA.FTZ R11, R208, R116, R11 ;  /* 0x00000074d00b7223 */ /* 0x000fc6000001000b */
[----:B------:R-:W-:Y:S01]  /*1cf0*/  FMUL.FTZ R115, R246, R107 ;  /* 0x0000006bf6737220 */ /* 0x000fe20000410000 */
[----:B------:R-:W-:Y:S01]  /*1d00*/  FMUL.FTZ R116, R245, R104 ;  /* 0x00000068f5747220 */ /* 0x000fe20000410000 */
[----:B------:R-:W-:Y:S01]  /*1d10*/  FADD.FTZ R151, R118, R151 ;  /* 0x0000009776977221 */ /* 0x000fe20000010000 */
[----:B------:R-:W-:Y:S01]  /*1d20*/  FFMA.FTZ R15, R203, R118, R15 ;  /* 0x00000076cb0f7223 */ /* 0x000fe2000001000f */
[----:B------:R-:W-:Y:S01]  /*1d30*/  FMUL.FTZ R143, R108, UR10 ;  /* 0x0000000a6c8f7c20 */ /* 0x000fe20008410000 */
[----:B------:R-:W-:Y:S01]  /*1d40*/  FADD.FTZ R153, R119, R153 ;  /* 0x0000009977997221 */ /* 0x000fe20000010000 */
[----:B------:R-:W-:Y:S01]  /*1d50*/  FFMA.FTZ R17, R200, R119, R17 ;  /* 0x00000077c8117223 */ /* 0x000fe20000010011 */
[----:B------:R-:W-:Y:S01]  /*1d60*/  SHF.L.U32 R226, R226, 0x10, RZ ;  /* 0x00000010e2e27819 */ /* 0x000fe200000006ff */
[----:B------:R-:W-:Y:S01]  /*1d70*/  FMUL.FTZ R117, R117, UR10 ;  /* 0x0000000a75757c20 */ /* 0x000fe20008410000 */
[----:B------:R-:W-:-:S03]  /*1d80*/  FMUL.FTZ R120, R120, UR10 ;  /* 0x0000000a78787c20 */ /* 0x000fc60008410000 */
[----:B------:R-:W-:Y:S01]  /*1d90*/  FMUL.FTZ R121, R242, R226 ;  /* 0x000000e2f2797220 */ /* 0x000fe20000410000 */
[----:B------:R-:W-:Y:S01]  /*1da0*/  FMUL.FTZ R122, R122, UR10 ;  /* 0x0000000a7a7a7c20 */ /* 0x000fe20008410000 */
[----:B------:R-:W-:Y:S01]  /*1db0*/  FMUL.FTZ R123, R123, UR10 ;  /* 0x0000000a7b7b7c20 */ /* 0x000fe20008410000 */
[----:B------:R-:W-:Y:S01]  /*1dc0*/  FMUL.FTZ R124, R124, UR10 ;  /* 0x0000000a7c7c7c20 */ /* 0x000fe20008410000 */
[----:B------:R-:W-:Y:S01]  /*1dd0*/  FMUL.FTZ R125, R125, UR10 ;  /* 0x0000000a7d7d7c20 */ /* 0x000fe20008410000 */
[----:B------:R-:W-:Y:S01]  /*1de0*/  FMUL.FTZ R126, R126, UR10 ;  /* 0x0000000a7e7e7c20 */ /* 0x000fe20008410000 */
[----:B------:R-:W-:Y:S01]  /*1df0*/  FMUL.FTZ R127, R127, UR10 ;  /* 0x0000000a7f7f7c20 */ /* 0x000fe20008410000 */
[----:B--2---:R-:W-:Y:S01]  /*1e00*/  FMUL.FTZ R193, R111, R240 ;  /* 0x000000f06fc17220 */ /* 0x004fe20000410000 */
[----:B------:R-:W-:Y:S01]  /*1e10*/  FADD.FTZ R111, R199, R109 ;  /* 0x0000006dc76f7221 */ /* 0x000fe20000010000 */
[----:B------:R-:W-:-:S03]  /*1e20*/  FFMA.FTZ R109, R207, R196, R110 ;  /* 0x000000c4cf6d7223 */ /* 0x000fc6000001006e */
[----:B------:R-:W-:Y:S01]  /*1e30*/  FADD.FTZ R110, R193, R111 ;  /* 0x0000006fc16e7221 */ /* 0x000fe20000010000 */
[----:B------:R-:W-:Y:S01]  /*1e40*/  FFMA.FTZ R109, R206, R202, R109 ;  /* 0x000000cace6d7223 */ /* 0x000fe2000001006d */
[----:B---3--:R-:W-:Y:S02]  /*1e50*/  FMUL.FTZ R134, R114, R98 ;  /* 0x0000006272867220 */ /* 0x008fe40000410000 */
[----:B------:R-:W-:Y:S01]  /*1e60*/  FADD.FTZ R98, R129, R110 ;  /* 0x0000006e81627221 */ /* 0x000fe20000010000 */
[----:B------:R-:W-:-:S03]  /*1e70*/  FFMA.FTZ R105, R205, R195, R109 ;  /* 0x000000c3cd697223 */ /* 0x000fc6000001006d */
[----:B------:R-:W-:Y:S01]  /*1e80*/  FADD.FTZ R98, R134, R98 ;  /* 0x0000006286627221 */ /* 0x000fe20000010000 */
[----:B------:R-:W-:-:S03]  /*1e90*/  FFMA.FTZ R105, R203, R201, R105 ;  /* 0x000000c9cb697223 */ /* 0x000fc60000010069 */
[----:B------:R-:W-:Y:S01]  /*1ea0*/  FADD.FTZ R98, R128, R98 ;  /* 0x0000006280627221 */ /* 0x000fe20000010000 */
[----:B----4-:R-:W-:Y:S01]  /*1eb0*/  FMUL.FTZ R136, R113, R136 ;  /* 0x0000008871887220 */ /* 0x010fe20000410000 */
[----:B------:R-:W-:Y:S01]  /*1ec0*/  FFMA.FTZ R105, R198, R194, R105 ;  /* 0x000000c2c6697223 */ /* 0x000fe20000010069 */
[----:B------:R-:W-:Y:S02]  /*1ed0*/  FMUL.FTZ R137, R112, R137 ;  /* 0x0000008970897220 */ /* 0x000fe40000410000 */
[----:B------:R-:W-:Y:S01]  /*1ee0*/  FADD.FTZ R98, R136, R98 ;  /* 0x0000006288627221 */ /* 0x000fe20000010000 */
[----:B------:R-:W-:Y:S01]  /*1ef0*/  SHF.L.U32 R240, R99, 0x10, RZ ;  /* 0x0000001063f07819 */ /* 0x000fe200000006ff */
[----:B------:R-:W-:Y:S02]  /*1f00*/  FFMA.FTZ R99, R200, R199, R105 ;  /* 0x000000c7c8637223 */ /* 0x000fe40000010069 */
[----:B------:R-:W-:Y:S01]  /*1f10*/  FADD.FTZ R98, R137, R98 ;  /* 0x0000006289627221 */ /* 0x000fe20000010000 */
[----:B------:R-:W-:Y:S01]  /*1f20*/  SHF.L.U32 R105, R139, 0x10, RZ ;  /* 0x000000108b697819 */ /* 0x000fe200000006ff */
[----:B------:R-:W-:Y:S01]  /*1f30*/  FMUL.FTZ R139, R251, R100 ;  /* 0x00000064fb8b7220 */ /* 0x000fe20000410000 */
[----:B------:R-:W-:Y:S01]  /*1f40*/  FFMA.FTZ R99, R197, R193, R99 ;  /* 0x000000c1c5637223 */ /* 0x000fe20000010063 */
[----:B------:R-:W-:-:S02]  /*1f50*/  FADD.FTZ R98, R138, R98 ;  /* 0x000000628a627221 */ /* 0x000fc40000010000 */
[----:B------:R-:W-:Y:S01]  /*1f60*/  FMUL.FTZ R141, R250, R105 ;  /* 0x00000069fa8d7220 */ /* 0x000fe20000410000 */
[----:B------:R-:W-:Y:S01]  /*1f70*/  FFMA.FTZ R99, R133, R129, R99 ;  /* 0x0000008185637223 */ /* 0x000fe20000010063 */
[----:B------:R-:W-:Y:S01]  /*1f80*/  FADD.FTZ R98, R139, R98 ;  /* 0x000000628b627221 */ /* 0x000fe20000010000 */
[----:B------:R-:W-:Y:S02]  /*1f90*/  FMUL.FTZ R112, R249, R101 ;  /* 0x00000065f9707220 */ /* 0x000fe40000410000 */
[----:B------:R-:W-:Y:S01]  /*1fa0*/  FFMA.FTZ R99, R132, R134, R99 ;  /* 0x0000008684637223 */ /* 0x000fe20000010063 */
[----:B------:R-:W-:Y:S01]  /*1fb0*/  FADD.FTZ R98, R141, R98 ;  /* 0x000000628d627221 */ /* 0x000fe20000010000 */
[----:B------:R-:W-:Y:S02]  /*1fc0*/  FMUL.FTZ R113, R248, R106 ;  /* 0x0000006af8717220 */ /* 0x000fe40000410000 */
[----:B------:R-:W-:Y:S01]  /*1fd0*/  FFMA.FTZ R99, R131, R128, R99 ;  /* 0x0000008083637223 */ /* 0x000fe20000010063 */
[----:B------:R-:W-:Y:S01]  /*1fe0*/  FADD.FTZ R98, R112, R98 ;  /* 0x0000006270627221 */ /* 0x000fe20000010000 */
[----:B------:R-:W-:-:S02]  /*1ff0*/  FMUL.FTZ R114, R247, R102 ;  /* 0x00000066f7727220 */ /* 0x000fc40000410000 */
[----:B------:R-:W-:Y:S01]  /*2000*/  FFMA.FTZ R99, R130, R136, R99 ;  /* 0x0000008882637223 */ /* 0x000fe20000010063 */
[----:B------:R-:W-:Y:S01]  /*2010*/  FADD.FTZ R96, R98, R113 ;  /* 0x0000007162607221 */ /* 0x000fe20000010000 */
[----:B------:R-:W-:Y:S02]  /*2020*/  SHF.L.U32 R98, R97, 0x10, RZ ;  /* 0x0000001061627819 */ /* 0x000fe400000006ff */
[----:B------:R-:W-:Y:S01]  /*2030*/  FFMA.FTZ R99, R135, R137, R99 ;  /* 0x0000008987637223 */ /* 0x000fe20000010063 */
[----:B------:R-:W-:-:S03]  /*2040*/  FADD.FTZ R96, R96, R114 ;  /* 0x0000007260607221 */ /* 0x000fc60000010000 */
[----:B------:R-:W-:Y:S01]  /*2050*/  FFMA.FTZ R99, R140, R138, R99 ;  /* 0x0000008a8c637223 */ /* 0x000fe20000010063 */
[----:B------:R-:W-:Y:S01]  /*2060*/  FADD.FTZ R96, R96, R115 ;  /* 0x0000007360607221 */ /* 0x000fe20000010000 */
[----:B------:R-:W-:Y:S02]  /*2070*/  FMUL.FTZ R118, R244, R98 ;  /* 0x00000062f4767220 */ /* 0x000fe40000410000 */
[----:B------:R-:W-:Y:S01]  /*2080*/  FFMA.FTZ R99, R142, R139, R99 ;  /* 0x0000008b8e637223 */ /* 0x000fe20000010063 */
[----:B------:R-:W-:Y:S01]  /*2090*/  FADD.FTZ R96, R96, R116 ;  /* 0x0000007460607221 */ /* 0x000fe20000010000 */
[----:B------:R-:W-:Y:S02]  /*20a0*/  FMUL.FTZ R119, R243, R240 ;  /* 0x000000f0f3777220 */ /* 0x000fe40000410000 */
[----:B------:R-:W-:Y:S01]  /*20b0*/  FFMA.FTZ R99, R143, R141, R99 ;  /* 0x0000008d8f637223 */ /* 0x000fe20000010063 */
[----:B------:R-:W-:-:S03]  /*20c0*/  FADD.FTZ R96, R96, R118 ;  /* 0x0000007660607221 */ /* 0x000fc60000010000 */
[----:B------:R-:W-:Y:S01]  /*20d0*/  FFMA.FTZ R99, R117, R112, R99 ;  /* 0x0000007075637223 */ /* 0x000fe20000010063 */
[----:B------:R-:W-:-:S03]  /*20e0*/  FADD.FTZ R96, R96, R119 ;  /* 0x0000007760607221 */ /* 0x000fc60000010000 */
[----:B------:R-:W-:Y:S01]  /*20f0*/  FFMA.FTZ R99, R120, R113, R99 ;  /* 0x0000007178637223 */ /* 0x000fe20000010063 */
[----:B------:R-:W-:-:S03]  /*2100*/  FADD.FTZ R96, R96, R121 ;  /* 0x0000007960607221 */ /* 0x000fc60000010000 */
[----:B------:R-:W-:Y:S02]  /*2110*/  FFMA.FTZ R99, R122, R114, R99 ;  /* 0x000000727a637223 */ /* 0x000fe40000010063 */
[----:B------:R-:W0:Y:S02]  /*2120*/  SHFL.DOWN PT, R97, R96, 0x10, 0x1f ;  /* 0x0a001f0060617f89 */ /* 0x000e2400000e0000 */
[----:B------:R-:W-:-:S04]  /*2130*/  FFMA.FTZ R99, R123, R115, R99 ;  /* 0x000000737b637223 */ /* 0x000fc80000010063 */
[----:B------:R-:W-:-:S04]  /*2140*/  FFMA.FTZ R99, R124, R116, R99 ;  /* 0x000000747c637223 */ /* 0x000fc80000010063 */
[----:B------:R-:W-:-:S04]  /*2150*/  FFMA.FTZ R99, R125, R118, R99 ;  /* 0x000000767d637223 */ /* 0x000fc80000010063 */
        /* <DEDUP_REMOVED lines=18> */
[----:B------:R-:W-:Y:S01]  /*2280*/  PLOP3.LUT P3, PT, PT, PT, UP0, 0x80, 0x8 ;  /* 0x000000000008781c */ /* 0x000fe20003f6f008 */
[----:B0-----:R-:W-:Y:S02]  /*2290*/  FADD.FTZ R96, R96, R99 ;  /* 0x0000006360607221 */ /* 0x001fe40000010000 */
[----:B------:R-:W0:Y:S01]  /*22a0*/  SHFL.DOWN PT, R99, R97, 0x1, 0x1f ;  /* 0x08201f0061637f89 */ /* 0x000e2200000e0000 */
[----:B------:R-:W-:Y:S01]  /*22b0*/  @UP0 UIMAD.WIDE UR4, UR6, 0x2, UR4 ;  /* 0x00000002060408a5 */ /* 0x000fe2000f8e0204 */
[----:B0-----:R-:W-:-:S05]  /*22c0*/  FADD.FTZ R97, R97, R99 ;  /* 0x0000006361617221 */ /* 0x001fca0000010000 */
[----:B------:R0:W-:Y:S02]  /*22d0*/  @!P1 STS.64 [R209], R96 ;  /* 0x00000060d1009388 */ /* 0x0001e40000000a00 */
[----:B0-----:R-:W-:Y:S02]  /*22e0*/  MOV R96, UR4 ;  /* 0x0000000400607c02 */ /* 0x001fe40008000f00 */
[----:B------:R-:W-:-:S05]  /*22f0*/  MOV R97, UR5 ;  /* 0x0000000500617c02 */ /* 0x000fca0008000f00 */
[----:B------:R0:W2:Y:S01]  /*2300*/  @P3 LDG.E.U16 R99, desc[UR16][R96.64] ;  /* 0x0000001060633981 */ /* 0x0000a2000c1e1500 */
[----:B------:R-:W-:-:S04]  /*2310*/  ISETP.NE.U32.AND P1, PT, RZ, UR20, PT ;  /* 0x00000014ff007c0c */ /* 0x000fc8000bf25070 */
[----:B------:R-:W-:-:S13]  /*2320*/  ISETP.NE.AND.EX P1, PT, RZ, UR21, PT, P1 ;  /* 0x00000015ff007c0c */ /* 0x000fda000bf25310 */
[----:B0-----:R-:W0:Y:S02]  /*2330*/  @P1 LDC.64 R96, c[0x0][0x438] ;  /* 0x00010e00ff601b82 */ /* 0x001e240000000a00 */
[----:B0-----:R-:W-:-:S05]  /*2340*/  @P1 IMAD.WIDE.U32 R96, R191, 0x20, R96 ;  /* 0x00000020bf601825 */ /* 0x001fca00078e0060 */
[----:B-----5:R-:W5:Y:S04]  /*2350*/  @P1 LDG.E.128 R72, desc[UR16][R96.64] ;  /* 0x0000001060481981 */ /* 0x020f68000c1e1d00 */
[----:B------:R0:W5:Y:S02]  /*2360*/  @P1 LDG.E.128 R76, desc[UR16][R96.64+0x10] ;  /* 0x00001010604c1981 */ /* 0x000164000c1e1d00 */
[----:B0-----:R-:W0:Y:S02]  /*2370*/  @P1 LDC.64 R96, c[0x0][0x438] ;  /* 0x00010e00ff601b82 */ /* 0x001e240000000a00 */
[----:B0-----:R-:W-:-:S05]  /*2380*/  @P1 IMAD.WIDE.U32 R96, R190, 0x20, R96 ;  /* 0x00000020be601825 */ /* 0x001fca00078e0060 */
[----:B------:R-:W5:Y:S04]  /*2390*/  @P1 LDG.E.128 R80, desc[UR16][R96.64] ;  /* 0x0000001060501981 */ /* 0x000f68000c1e1d00 */
        /* <DEDUP_REMOVED lines=9> */
[----:B0-----:R-:W0:Y:S01]  /*2430*/  LDC.64 R96, c[0x0][0x3b0] ;  /* 0x0000ec00ff607b82 */ /* 0x001e220000000a00 */
[----:B------:R-:W-:Y:S01]  /*2440*/  FADD.FTZ R162, R105, R162 ;  /* 0x000000a269a27221 */ /* 0x000fe20000010000 */
[----:B------:R-:W-:Y:S01]  /*2450*/  FFMA.FTZ R26, R143, R105, R26 ;  /* 0x000000698f1a7223 */ /* 0x000fe2000001001a */
[----:B------:R-:W-:Y:S01]  /*2460*/  FFMA.FTZ R28, R120, R106, R28 ;  /* 0x0000006a781c7223 */ /* 0x000fe2000001001c */
[----:B------:R-:W-:Y:S01]  /*2470*/  FADD.FTZ R164, R106, R164 ;  /* 0x000000a46aa47221 */ /* 0x000fe20000010000 */
[----:B------:R-:W-:Y:S01]  /*2480*/  FFMA.FTZ R30, R123, R107, R30 ;  /* 0x0000006b7b1e7223 */ /* 0x000fe2000001001e */
[----:B------:R-:W-:Y:S01]  /*2490*/  FADD.FTZ R166, R107, R166 ;  /* 0x000000a66ba67221 */ /* 0x000fe20000010000 */
        /* <DEDUP_REMOVED lines=19> */
[----:B------:R-:W-:Y:S01]  /*25d0*/  BAR.SYNC.DEFER_BLOCKING 0x0 ;  /* 0x0000000000007b1d */ /* 0x000fe20000010000 */
[----:B------:R-:W-:-:S02]  /*25e0*/  IADD3 R96, PT, PT, R241, 0x4030, RZ ;  /* 0x00004030f1607810 */ /* 0x000fc40007ffe0ff */
[----:B------:R-:W-:Y:S01]  /*25f0*/  @!P2 IADD3 R96, PT, PT, R241, 0x4010, RZ ;  /* 0x00004010f160a810 */ /* 0x000fe20007ffe0ff */
[----:B------:R-:W-:Y:S01]  /*2600*/  FFMA.FTZ R32, R125, R98, R32 ;  /* 0x000000627d207223 */ /* 0x000fe20000010020 */
[----:B------:R-:W-:Y:S01]  /*2610*/  FADD.FTZ R168, R98, R168 ;  /* 0x000000a862a87221 */ /* 0x000fe20000010000 */
[----:B------:R-:W0:Y:S01]  /*2620*/  LDS.128 R100, [R192] ;  /* 0x00000000c0647984 */ /* 0x000e220000000c00 */
[----:B--2---:R-:W-:-:S03]  /*2630*/  @P3 R2UR UR4, R99 ;  /* 0x00000000630432ca */ /* 0x004fc600000e0000 */
[----:B------:R-:W1:Y:S01]  /*2640*/  LDS.128 R96, [R96] ;  /* 0x0000000060607984 */ /* 0x000e620000000c00 */
[----:B0-----:R-:W-:Y:S01]  /*2650*/  FADD.FTZ R100, RZ, R100 ;  /* 0x00000064ff647221 */ /* 0x001fe20000010000 */
[----:B------:R-:W-:-:S03]  /*2660*/  FADD.FTZ R101, RZ, R101 ;  /* 0x00000065ff657221 */ /* 0x000fc60000010000 */
[----:B------:R-:W-:Y:S01]  /*2670*/  FADD.FTZ R192, R102, R100 ;  /* 0x0000006466c07221 */ /* 0x000fe20000010000 */
[----:B------:R-:W-:Y:S01]  /*2680*/  FADD.FTZ R101, R103, R101 ;  /* 0x0000006567657221 */ /* 0x000fe20000010000 */
[----:B------:R-:W-:-:S03]  /*2690*/  MOV R100, 0x10 ;  /* 0x0000001000647802 */ /* 0x000fc60000000f00 */
[----:B-1----:R-:W-:Y:S02]  /*26a0*/  FADD.FTZ R97, R101, R97 ;  /* 0x0000006165617221 */ /* 0x002fe40000010000 */
[----:B------:R-:W-:-:S06]  /*26b0*/  IMAD.WIDE.U32 R100, R191, R100, UR24 ;  /* 0x00000018bf647e25 */ /* 0x000fcc000f8e0064 */
[----:B------:R-:W5:Y:S01]  /*26c0*/  LDG.E.128 R100, desc[UR16][R100.64] ;  /* 0x0000001064647981 */ /* 0x000f62000c1e1d00 */
[----:B------:R-:W-:Y:S01]  /*26d0*/  FADD.FTZ R97, R99, R97 ;  /* 0x0000006163617221 */ /* 0x000fe20000010000 */
[----:B------:R-:W-:Y:S01]  /*26e0*/  UISETP.NE.U32.AND UP1, UPT, UR20, URZ, UPT ;  /* 0x000000ff1400728c */ /* 0x000fe2000bf25070 */
[----:B------:R-:W-:Y:S02]  /*26f0*/  FADD.FTZ R96, R192, R96 ;  /* 0x00000060c0607221 */ /* 0x000fe40000010000 */
[----:B------:R-:W-:Y:S01]  /*2700*/  FMUL.FTZ R97, R97, UR22 ;  /* 0x0000001661617c20 */ /* 0x000fe20008410000 */
[----:B------:R-:W-:Y:S01]  /*2710*/  UISETP.NE.AND.EX UP1, UPT, UR21, URZ, UPT, UP1 ;  /* 0x000000ff1500728c */ /* 0x000fe2000bf25310 */
[----:B------:R-:W-:-:S03]  /*2720*/  FADD.FTZ R96, R98, R96 ;  /* 0x0000006062607221 */ /* 0x000fc60000010000 */
[----:B------:R-:W-:Y:S01]  /*2730*/  R2UR UR11, R97 ;  /* 0x00000000610b72ca */ /* 0x000fe200000e0000 */
[----:B------:R-:W-:Y:S01]  /*2740*/  FMUL.FTZ R96, R96, UR22 ;  /* 0x0000001660607c20 */ /* 0x000fe20008410000 */
[----:B------:R-:W-:Y:S01]  /*2750*/  FADD.FTZ R169, R240, R169 ;  /* 0x000000a9f0a97221 */ /* 0x000fe20000010000 */
[----:B------:R-:W-:Y:S01]  /*2760*/  FFMA.FTZ R33, R126, R240, R33 ;  /* 0x000000f07e217223 */ /* 0x000fe20000010021 */
[----:B------:R-:W-:Y:S01]  /*2770*/  FFMA.FTZ R34, R127, R226, R34 ;  /* 0x000000e27f227223 */ /* 0x000fe20000010022 */
[----:B------:R-:W-:Y:S01]  /*2780*/  FADD.FTZ R170, R226, R170 ;  /* 0x000000aae2aa7221 */ /* 0x000fe20000010000 */
[----:B------:R-:W-:Y:S01]  /*2790*/  FSEL R209, R96, RZ, !P0 ;  /* 0x000000ff60d17208 */ /* 0x000fe20004000000 */
[----:B------:R-:W-:Y:S01]  /*27a0*/  UMOV UR7, 0x3f800000 ;  /* 0x3f80000000077882 */ /* 0x000fe20000000000 */
[----:B------:R-:W-:Y:S01]  /*27b0*/  @UP0 USHF.L.U32 UR7, UR4, 0x10, URZ ;  /* 0x0000001004070899 */ /* 0x000fe200080006ff */
[----:B------:R-:W-:Y:S11]  /*27c0*/  BRA.U UP1, `(.L_x_5516) ;  /* 0x0000000d01f07547 */ /* 0x000ff6000b800000 */
[----:B------:R-:W-:Y:S01]  /*27d0*/  UMOV UR4, UR8 ;  /* 0x0000000800047c82 */ /* 0x000fe20008000000 */
[----:B------:R-:W-:Y:S01]  /*27e0*/  UMOV UR5, UR9 ;  /* 0x0000000900057c82 */ /* 0x000fe20008000000 */
[----:B------:R-:W-:Y:S01]  /*27f0*/  UISETP.NE.U32.AND UP1, UPT, UR4, URZ, UPT ;  /* 0x000000ff0400728c */ /* 0x000fe2000bf25070 */
[----:B------:R-:W-:Y:S02]  /*2800*/  PRMT R241, R47, 0x7632, R241 ;  /* 0x000076322ff17816 */ /* 0x000fe400000000f1 */
[----:B------:R-:W-:Y:S01]  /*2810*/  PRMT R240, R46, 0x7632, R240 ;  /* 0x000076322ef07816 */ /* 0x000fe200000000f0 */
[----:B------:R-:W-:Y:S01]  /*2820*/  UISETP.NE.AND.EX UP1, UPT, UR5, URZ, UPT, UP1 ;  /* 0x000000ff0500728c */ /* 0x000fe2000bf25310 */
[----:B------:R-:W-:-:S08]  /*2830*/  PRMT R226, R45, 0x7632, R226 ;  /* 0x000076322de27816 */ /* 0x000fd000000000e2 */
[----:B------:R-:W-:Y:S05]  /*2840*/  BRA.U UP1, `(.L_x_5517) ;  /* 0x0000000501ac7547 */ /* 0x000fea000b800000 */
[--C-:B------:R-:W-:Y:S01]  /*2850*/  FFMA.FTZ R0, R0, UR11, R209.reuse ;  /* 0x0000000b00007c23 */ /* 0x100fe200080100d1 */
[----:B-----5:R-:W-:Y:S01]  /*2860*/  LOP3.LUT P0, RZ, R110, 0xff, RZ, 0xc0, !PT ;  /* 0x000000ff6eff7812 */ /* 0x020fe2000780c0ff */
[--C-:B------:R-:W-:Y:S01]  /*2870*/  FFMA.FTZ R210, R210, UR11, R209.reuse ;  /* 0x0000000bd2d27c23 */ /* 0x100fe200080100d1 */
[----:B------:R-:W-:Y:S01]  /*2880*/  PRMT R192, R44, 0x7632, R192 ;  /* 0x000076322cc07816 */ /* 0x000fe200000000c0 */
[----:B------:R-:W-:Y:S01]  /*2890*/  FADD.FTZ R0, R218, -R0 ;  /* 0x80000000da007221 */ /* 0x000fe20000010000 */
[----:B------:R-:W-:Y:S01]  /*28a0*/  HFMA2 R218, -RZ, RZ, 0, 0 ;  /* 0x00000000ffda7431 */ /* 0x000fe200000001ff */
[----:B------:R-:W-:Y:S01]  /*28b0*/  MOV R99, RZ ;  /* 0x000000ff00637202 */ /* 0x000fe20000000f00 */
[--C-:B------:R-:W-:Y:S01]  /*28c0*/  FFMA.FTZ R211, R211, UR11, R209.reuse ;  /* 0x0000000bd3d37c23 */ /* 0x100fe200080100d1 */
[----:B------:R-:W-:Y:S01]  /*28d0*/  FMUL.FTZ R0, R0, UR10 ;  /* 0x0000000a00007c20 */ /* 0x000fe20008410000 */
[--C-:B------:R-:W-:Y:S01]  /*28e0*/  FFMA.FTZ R212, R212, UR11, R209.reuse ;  /* 0x0000000bd4d47c23 */ /* 0x100fe200080100d1 */
[----:B------:R-:W-:Y:S01]  /*28f0*/  FFMA.FTZ R214, R214, UR11, R209 ;  /* 0x0000000bd6d67c23 */ /* 0x000fe200080100d1 */
[----:B------:R-:W-:Y:S01]  /*2900*/  FADD.FTZ R211, R213, -R211 ;  /* 0x800000d3d5d37221 */ /* 0x000fe20000010000 */
[----:B------:R-:W-:Y:S01]  /*2910*/  FMUL.FTZ R0, R0, UR7 ;  /* 0x0000000700007c20 */ /* 0x000fe20008410000 */
[----:B------:R-:W-:Y:S01]  /*2920*/  LOP3.LUT P3, RZ, R111, 0xff00, RZ, 0xc0, !PT ;  /* 0x0000ff006fff7812 */ /* 0x000fe2000786c0ff */
[----:B------:R-:W-:Y:S01]  /*2930*/  FADD.FTZ R214, R216, -R214 ;  /* 0x800000d6d8d67221 */ /* 0x000fe20000010000 */
[----:B------:R-:W-:Y:S01]  /*2940*/  @P0 SHF.L.U32 R96, R100, 0x10, RZ ;  /* 0x0000001064600819 */ /* 0x000fe200000006ff */
[----:B------:R-:W-:Y:S01]  /*2950*/  FMUL.FTZ R0, R0, UR23 ;  /* 0x0000001700007c20 */ /* 0x000fe20008410000 */
[----:B------:R-:W-:Y:S01]  /*2960*/  @P0 SHF.L.U32 R97, R44, 0x10, RZ ;  /* 0x000000102c610819 */ /* 0x000fe200000006ff */
[----:B------:R-:W-:Y:S01]  /*2970*/  FMUL.FTZ R211, R211, UR10 ;  /* 0x0000000ad3d37c20 */ /* 0x000fe20008410000 */
[----:B------:R-:W-:Y:S01]  /*2980*/  FMUL.FTZ R214, R214, UR10 ;  /* 0x0000000ad6d67c20 */ /* 0x000fe20008410000 */
[C---:B------:R-:W-:Y:S01]  /*2990*/  @P0 FMUL.FTZ R218, R0.reuse, R96 ;  /* 0x0000006000da0220 */ /* 0x040fe20000410000 */
[----:B------:R-:W-:Y:S01]  /*29a0*/  MOV R96, RZ ;  /* 0x000000ff00607202 */ /* 0x000fe20000000f00 */
[----:B------:R-:W-:Y:S01]  /*29b0*/  @P0 FMUL.FTZ R96, R0, R97 ;  /* 0x0000006100600220 */ /* 0x000fe20000410000 */
[----:B------:R-:W-:Y:S01]  /*29c0*/  LOP3.LUT P0, RZ, R110, 0xff00, RZ, 0xc0, !PT ;  /* 0x0000ff006eff7812 */ /* 0x000fe2000780c0ff */
[----:B------:R-:W-:Y:S01]  /*29d0*/  FADD.FTZ R0, R224, -R210 ;  /* 0x800000d2e0007221 */ /* 0x000fe20000010000 */
[----:B------:R-:W-:Y:S01]  /*29e0*/  FMUL.FTZ R210, R214, UR7 ;  /* 0x00000007d6d27c20 */ /* 0x000fe20008410000 */
[--C-:B------:R-:W-:Y:S01]  /*29f0*/  FFMA.FTZ R219, R219, UR11, R209.reuse ;  /* 0x0000000bdbdb7c23 */ /* 0x100fe200080100d1 */
[----:B------:R-:W-:Y:S01]  /*2a00*/  FFMA.FTZ R215, R215, UR11, R209 ;  /* 0x0000000bd7d77c23 */ /* 0x000fe200080100d1 */
[----:B------:R-:W-:Y:S01]  /*2a10*/  FMUL.FTZ R0, R0, UR10 ;  /* 0x0000000a00007c20 */ /* 0x000fe20008410000 */
[----:B------:R-:W-:Y:S01]  /*2a20*/  FMUL.FTZ R210, R210, UR23 ;  /* 0x00000017d2d27c20 */ /* 0x000fe20008410000 */
[----:B------:R-:W-:Y:S01]  /*2a30*/  FADD.FTZ R219, R222, -R219 ;  /* 0x800000dbdedb7221 */ /* 0x000fe20000010000 */
[----:B------:R-:W-:Y:S01]  /*2a40*/  LOP3.LUT P4, RZ, R111, 0xff0000, RZ, 0xc0, !PT ;  /* 0x00ff00006fff7812 */ /* 0x000fe2000788c0ff */
[----:B------:R-:W-:Y:S01]  /*2a50*/  FMUL.FTZ R0, R0, UR7 ;  /* 0x0000000700007c20 */ /* 0x000fe20008410000 */
[----:B------:R-:W-:Y:S01]  /*2a60*/  FADD.FTZ R217, R217, -R215 ;  /* 0x800000d7d9d97221 */ /* 0x000fe20000010000 */
[----:B------:R-:W-:Y:S01]  /*2a70*/  FMUL.FTZ R219, R219, UR10 ;  /* 0x0000000adbdb7c20 */ /* 0x000fe20008410000 */
[----:B------:R-:W-:Y:S01]  /*2a80*/  FFMA.FTZ R220, R220, UR11, R209 ;  /* 0x0000000bdcdc7c23 */ /* 0x000fe200080100d1 */
[----:B------:R-:W-:Y:S01]  /*2a90*/  @P0 PRMT R97, R100, 0x7632, R97 ;  /* 0x0000763264610816 */ /* 0x000fe20000000061 */
[----:B------:R-:W-:Y:S01]  /*2aa0*/  FMUL.FTZ R0, R0, UR23 ;  /* 0x0000001700007c20 */ /* 0x000fe20008410000 */
[----:B------:R-:W-:-:S02]  /*2ab0*/  HFMA2 R100, -RZ, RZ, 0, 0 ;  /* 0x00000000ff647431 */ /* 0x000fc400000001ff */
[----:B------:R-:W-:Y:S01]  /*2ac0*/  FMUL.FTZ R217, R217, UR10 ;  /* 0x0000000ad9d97c20 */ /* 0x000fe20008410000 */
[----:B------:R-:W-:Y:S01]  /*2ad0*/  @P0 SHF.L.U32 R97, R97, 0x10, RZ ;  /* 0x0000001061610819 */ /* 0x000fe200000006ff */
[----:B------:R-:W-:Y:S02]  /*2ae0*/  FADD.FTZ R223, R223, -R220 ;  /* 0x800000dcdfdf7221 */ /* 0x000fe40000010000 */
[----:B------:R-:W-:Y:S02]  /*2af0*/  @P4 SHF.L.U32 R213, R47, 0x10, RZ ;  /* 0x000000102fd54819 */ /* 0x000fe400000006ff */
[----:B------:R-:W-:Y:S01]  /*2b00*/  @P0 FMUL.FTZ R100, R0, R97 ;  /* 0x0000006100640220 */ /* 0x000fe20000410000 */
[----:B------:R-:W-:Y:S01]  /*2b10*/  @P0 SHF.L.U32 R97, R192, 0x10, RZ ;  /* 0x00000010c0610819 */ /* 0x000fe200000006ff */
[----:B------:R-:W-:-:S04]  /*2b20*/  FMUL.FTZ R223, R223, UR10 ;  /* 0x0000000adfdf7c20 */ /* 0x000fc80008410000 */
[----:B------:R-:W-:Y:S01]  /*2b30*/  @P0 FMUL.FTZ R99, R0, R97 ;  /* 0x0000006100630220 */ /* 0x000fe20000410000 */
[----:B------:R-:W-:Y:S01]  /*2b40*/  LOP3.LUT P0, RZ, R110, 0xff0000, RZ, 0xc0, !PT ;  /* 0x00ff00006eff7812 */ /* 0x000fe2000780c0ff */
[----:B------:R-:W-:Y:S01]  /*2b50*/  FMUL.FTZ R0, R211, UR7 ;  /* 0x00000007d3007c20 */ /* 0x000fe20008410000 */
[----:B------:R-:W-:Y:S02]  /*2b60*/  HFMA2 R211, -RZ, RZ, 0, 0 ;  /* 0x00000000ffd37431 */ /* 0x000fe400000001ff */
[----:B------:R-:W-:Y:S01]  /*2b70*/  FMUL.FTZ R214, R223, UR7 ;  /* 0x00000007dfd67c20 */ /* 0x000fe20008410000 */
[----:B------:R-:W-:Y:S01]  /*2b80*/  F2FP.BF16.F32.PACK_AB R96, R99, R96 ;  /* 0x000000606360723e */ /* 0x000fe200000010ff */
[----:B------:R-:W-:Y:S02]  /*2b90*/  FMUL.FTZ R0, R0, UR23 ;  /* 0x0000001700007c20 */ /* 0x000fe40008410000 */
[----:B------:R-:W-:-:S05]  /*2ba0*/  FMUL.FTZ R214, R214, UR23 ;  /* 0x00000017d6d67c20 */ /* 0x000fca0008410000 */
[----:B------:R-:W-:Y:S02]  /*2bb0*/  @P0 SHF.L.U32 R97, R101, 0x10, RZ ;  /* 0x0000001065610819 */ /* 0x000fe400000006ff */
[----:B------:R-:W-:-:S03]  /*2bc0*/  @P0 SHF.L.U32 R98, R45, 0x10, RZ ;  /* 0x000000102d620819 */ /* 0x000fc600000006ff */
[C---:B------:R-:W-:Y:S01]  /*2bd0*/  @P0 FMUL.FTZ R211, R0.reuse, R97 ;  /* 0x0000006100d30220 */ /* 0x040fe20000410000 */
[----:B------:R-:W-:Y:S01]  /*2be0*/  MOV R97, RZ ;  /* 0x000000ff00617202 */ /* 0x000fe20000000f00 */
[----:B------:R-:W-:Y:S01]  /*2bf0*/  @P0 FMUL.FTZ R97, R0, R98 ;  /* 0x0000006200610220 */ /* 0x000fe20000410000 */
[----:B------:R-:W-:Y:S01]  /*2c00*/  LOP3.LUT P0, RZ, R110, 0xff000000, RZ, 0xc0, !PT ;  /* 0xff0000006eff7812 */ /* 0x000fe2000780c0ff */
[----:B------:R-:W-:-:S04]  /*2c10*/  FADD.FTZ R0, R221, -R212 ;  /* 0x800000d4dd007221 */ /* 0x000fc80000010000 */
[----:B------:R-:W-:-:S04]  /*2c20*/  FMUL.FTZ R0, R0, UR10 ;  /* 0x0000000a00007c20 */ /* 0x000fc80008410000 */
[----:B------:R-:W-:-:S04]  /*2c30*/  FMUL.FTZ R0, R0, UR7 ;  /* 0x0000000700007c20 */ /* 0x000fc80008410000 */
[----:B------:R-:W-:Y:S01]  /*2c40*/  @P0 PRMT R101, R101, 0x7632, R101 ;  /* 0x0000763265650816 */ /* 0x000fe20000000065 */
[----:B------:R-:W-:Y:S01]  /*2c50*/  FMUL.FTZ R98, R0, UR23 ;  /* 0x0000001700627c20 */ /* 0x000fe20008410000 */
[----:B------:R-:W-:Y:S01]  /*2c60*/  @P0 SHF.L.U32 R192, R226, 0x10, RZ ;  /* 0x00000010e2c00819 */ /* 0x000fe200000006ff */
[----:B------:R-:W-:Y:S01]  /*2c70*/  HFMA2 R0, -RZ, RZ, 0, 0 ;  /* 0x00000000ff007431 */ /* 0x000fe200000001ff */
[----:B------:R-:W-:-:S05]  /*2c80*/  @P0 SHF.L.U32 R101, R101, 0x10, RZ ;  /* 0x0000001065650819 */ /* 0x000fca00000006ff */
[C---:B------:R-:W-:Y:S01]  /*2c90*/  @P0 FMUL.FTZ R0, R98.reuse, R101 ;  /* 0x0000006562000220 */ /* 0x040fe20000410000 */
[----:B------:R-:W-:Y:S01]  /*2ca0*/  MOV R101, RZ ;  /* 0x000000ff00657202 */ /* 0x000fe20000000f00 */
[----:B------:R-:W-:Y:S01]  /*2cb0*/  @P0 FMUL.FTZ R101, R98, R192 ;  /* 0x000000c062650220 */ /* 0x000fe20000410000 */
[----:B------:R-:W-:Y:S01]  /*2cc0*/  LOP3.LUT P0, RZ, R111, 0xff, RZ, 0xc0, !PT ;  /* 0x000000ff6fff7812 */ /* 0x000fe2000780c0ff */
[----:B------:R-:W-:-:S03]  /*2cd0*/  HFMA2 R192, -RZ, RZ, 0, 0 ;  /* 0x00000000ffc07431 */ /* 0x000fc600000001ff */
[----:B------:R-:W-:-:S09]  /*2ce0*/  F2FP.BF16.F32.PACK_AB R97, R101, R97 ;  /* 0x000000616561723e */ /* 0x000fd200000010ff */
[----:B------:R-:W-:Y:S02]  /*2cf0*/  @P0 SHF.L.U32 R98, R102, 0x10, RZ ;  /* 0x0000001066620819 */ /* 0x000fe400000006ff */
[----:B------:R-:W-:-:S03]  /*2d00*/  @P0 SHF.L.U32 R212, R46, 0x10, RZ ;  /* 0x000000102ed40819 */ /* 0x000fc600000006ff */
[C---:B------:R-:W-:Y:S01]  /*2d10*/  @P0 FMUL.FTZ R192, R210.reuse, R98 ;  /* 0x00000062d2c00220 */ /* 0x040fe20000410000 */
[----:B------:R-:W-:Y:S01]  /*2d20*/  MOV R98, RZ ;  /* 0x000000ff00627202 */ /* 0x000fe20000000f00 */
[----:B------:R-:W-:Y:S01]  /*2d30*/  @P0 FMUL.FTZ R98, R210, R212 ;  /* 0x000000d4d2620220 */ /* 0x000fe20000410000 */
[----:B------:R-:W-:Y:S01]  /*2d40*/  ISETP.GE.U32.AND P0, PT, R110, RZ, PT ;  /* 0x000000ff6e00720c */ /* 0x000fe20003f06070 */
[----:B------:R-:W-:Y:S01]  /*2d50*/  FMUL.FTZ R110, R219, UR7 ;  /* 0x00000007db6e7c20 */ /* 0x000fe20008410000 */
[----:B------:R-:W-:Y:S01]  /*2d60*/  @P3 SHF.L.U32 R210, R240, 0x10, RZ ;  /* 0x00000010f0d23819 */ /* 0x000fe200000006ff */
[----:B------:R-:W-:Y:S01]  /*2d70*/  FMUL.FTZ R212, R217, UR7 ;  /* 0x00000007d9d47c20 */ /* 0x000fe20008410000 */
[----:B------:R-:W-:Y:S01]  /*2d80*/  ISETP.GE.U32.AND.EX P0, PT, R111, 0x1000000, PT, P0 ;  /* 0x010000006f00780c */ /* 0x000fe20003f06100 */
[----:B------:R-:W-:Y:S01]  /*2d90*/  FMUL.FTZ R110, R110, UR23 ;  /* 0x000000176e6e7c20 */ /* 0x000fe20008410000 */
[----:B------:R-:W-:Y:S01]  /*2da0*/  @P3 PRMT R111, R102, 0x7632, R111 ;  /* 0x00007632666f3816 */ /* 0x000fe2000000006f */
[----:B------:R-:W-:-:S02]  /*2db0*/  HFMA2 R102, -RZ, RZ, 0, 0 ;  /* 0x00000000ff667431 */ /* 0x000fc400000001ff */
[----:B------:R-:W-:Y:S01]  /*2dc0*/  FMUL.FTZ R212, R212, UR23 ;  /* 0x00000017d4d47c20 */ /* 0x000fe20008410000 */
[----:B------:R-:W-:-:S05]  /*2dd0*/  @P3 SHF.L.U32 R111, R111, 0x10, RZ ;  /* 0x000000106f6f3819 */ /* 0x000fca00000006ff */
[C---:B------:R-:W-:Y:S01]  /*2de0*/  @P3 FMUL.FTZ R102, R110.reuse, R111 ;  /* 0x0000006f6e663220 */ /* 0x040fe20000410000 */
[----:B------:R-:W-:Y:S01]  /*2df0*/  MOV R111, RZ ;  /* 0x000000ff006f7202 */ /* 0x000fe20000000f00 */
[----:B------:R-:W-:Y:S01]  /*2e00*/  @P3 FMUL.FTZ R111, R110, R210 ;  /* 0x000000d26e6f3220 */ /* 0x000fe20000410000 */
[----:B------:R-:W-:Y:S01]  /*2e10*/  @P4 SHF.L.U32 R110, R103, 0x10, RZ ;  /* 0x00000010676e4819 */ /* 0x000fe200000006ff */
[----:B------:R-:W-:Y:S01]  /*2e20*/  HFMA2 R210, -RZ, RZ, 0, 0 ;  /* 0x00000000ffd27431 */ /* 0x000fe200000001ff */
[----:B------:R-:W-:Y:S02]  /*2e30*/  @P0 SHF.L.U32 R215, R241, 0x10, RZ ;  /* 0x00000010f1d70819 */ /* 0x000fe400000006ff */
[----:B------:R-:W-:Y:S01]  /*2e40*/  F2FP.BF16.F32.PACK_AB R98, R111, R98 ;  /* 0x000000626f62723e */ /* 0x000fe200000010ff */
[C---:B------:R-:W-:Y:S01]  /*2e50*/  @P4 FMUL.FTZ R210, R212.reuse, R110 ;  /* 0x0000006ed4d24220 */ /* 0x040fe20000410000 */
[----:B------:R-:W-:Y:S01]  /*2e60*/  MOV R110, RZ ;  /* 0x000000ff006e7202 */ /* 0x000fe20000000f00 */
[----:B------:R-:W-:Y:S01]  /*2e70*/  @P4 FMUL.FTZ R110, R212, R213 ;  /* 0x000000d5d46e4220 */ /* 0x000fe20000410000 */
[----:B------:R-:W-:Y:S01]  /*2e80*/  @P0 PRMT R213, R103, 0x7632, R213 ;  /* 0x0000763267d50816 */ /* 0x000fe200000000d5 */
[----:B------:R-:W-:-:S02]  /*2e90*/  HFMA2 R212, -RZ, RZ, 0, 0 ;  /* 0x00000000ffd47431 */ /* 0x000fc400000001ff */
[----:B------:R-:W-:Y:S01]  /*2ea0*/  @P0 FMUL.FTZ R212, R214, R215 ;  /* 0x000000d7d6d40220 */ /* 0x000fe20000410000 */
[----:B------:R-:W-:Y:S02]  /*2eb0*/  MOV R103, RZ ;  /* 0x000000ff00677202 */ /* 0x000fe40000000f00 */
[----:B------:R-:W-:Y:S02]  /*2ec0*/  @P0 SHF.L.U32 R213, R213, 0x10, RZ ;  /* 0x00000010d5d50819 */ /* 0x000fe400000006ff */
[----:B------:R-:W-:-:S03]  /*2ed0*/  F2FP.BF16.F32.PACK_AB R99, R212, R110 ;  /* 0x0000006ed463723e */ /* 0x000fc600000010ff */
[----:B------:R-:W-:Y:S01]  /*2ee0*/  @P0 FMUL.FTZ R103, R214, R213 ;  /* 0x000000d5d6670220 */ /* 0x000fe20000410000 */
[----:B------:R-:W-:Y:S06]  /*2ef0*/  BRA `(.L_x_5518) ;  /* 0x0000001800107947 */ /* 0x000fec0003800000 */
.L_x_5517:
[----:B-----5:R-:W-:Y:S01]  /*2f00*/  LOP3.LUT P0, RZ, R110, 0xff, RZ, 0xc0, !PT ;  /* 0x000000ff6eff7812 */ /* 0x020fe2000780c0ff */
[--C-:B------:R-:W-:Y:S01]  /*2f10*/  FFMA.FTZ R0, R0, UR11, R209.reuse ;  /* 0x0000000b00007c23 */ /* 0x100fe200080100d1 */
[----:B------:R-:W-:Y:S02]  /*2f20*/  LOP3.LUT P3, RZ, R110, 0xff00, RZ, 0xc0, !PT ;  /* 0x0000ff006eff7812 */ /* 0x000fe4000786c0ff */
[----:B------:R-:W-:Y:S01]  /*2f30*/  CS2R R96, SRZ ;  /* 0x0000000000607805 */ /* 0x000fe2000001ff00 */
[----:B------:R-:W-:Y:S01]  /*2f40*/  FFMA.FTZ R65, R210, UR11, R209 ;  /* 0x0000000bd2417c23 */ /* 0x000fe200080100d1 */
[----:B------:R-:W-:Y:S01]  /*2f50*/  FADD.FTZ R0, R218, -R0 ;  /* 0x80000000da007221 */ /* 0x000fe20000010000 */
[----:B------:R-:W-:Y:S01]  /*2f60*/  HFMA2 R218, -RZ, RZ, 0, 0 ;  /* 0x00000000ffda7431 */ /* 0x000fe200000001ff */
[----:B------:R-:W-:Y:S01]  /*2f70*/  PRMT R59, R44, 0x7632, R59 ;  /* 0x000076322c3b7816 */ /* 0x000fe2000000003b */
[----:B------:R-:W-:Y:S01]  /*2f80*/  FADD.FTZ R65, R224, -R65 ;  /* 0x80000041e0417221 */ /* 0x000fe20000010000 */
[----:B------:R-:W-:Y:S01]  /*2f90*/  FMUL.FTZ R64, R0, UR10 ;  /* 0x0000000a00407c20 */ /* 0x000fe20008410000 */
[----:B------:R-:W-:Y:S01]  /*2fa0*/  FFMA.FTZ R211, R211, UR11, R209 ;  /* 0x0000000bd3d37c23 */ /* 0x000fe200080100d1 */
[----:B------:R-:W-:Y:S01]  /*2fb0*/  CS2R R98, SRZ ;  /* 0x0000000000627805 */ /* 0x000fe2000001ff00 */
[----:B------:R-:W-:Y:S01]  /*2fc0*/  FMUL.FTZ R65, R65, UR10 ;  /* 0x0000000a41417c20 */ /* 0x000fe20008410000 */
[----:B------:R-:W0:Y:S01]  /*2fd0*/  @P0 LDC R56, c[0x0][0x408] ;  /* 0x00010200ff380b82 */ /* 0x000e220000000800 */
[----:B------:R-:W-:Y:S01]  /*2fe0*/  @P0 FMUL.FTZ R0, R64, UR7 ;  /* 0x0000000740000c20 */ /* 0x000fe20008410000 */
[----:B------:R-:W-:Y:S01]  /*2ff0*/  FADD.FTZ R211, R213, -R211 ;  /* 0x800000d3d5d37221 */ /* 0x000fe20000010000 */
[----:B------:R-:W-:Y:S01]  /*3000*/  FFMA.FTZ R67, R212, UR11, R209 ;  /* 0x0000000bd4437c23 */ /* 0x000fe200080100d1 */
[----:B------:R-:W-:Y:S01]  /*3010*/  HFMA2 R192, -RZ, RZ, 0, 0 ;  /* 0x00000000ffc07431 */ /* 0x000fe200000001ff */
[----:B------:R-:W-:Y:S01]  /*3020*/  MOV R212, RZ ;  /* 0x000000ff00d47202 */ /* 0x000fe20000000f00 */
[----:B------:R-:W-:Y:S01]  /*3030*/  FMUL.FTZ R66, R211, UR10 ;  /* 0x0000000ad3427c20 */ /* 0x000fe20008410000 */
[----:B------:R-:W-:-:S02]  /*3040*/  HFMA2 R211, -RZ, RZ, 0, 0 ;  /* 0x00000000ffd37431 */ /* 0x000fc400000001ff */
[----:B------:R-:W-:-:S04]  /*3050*/  FADD.FTZ R67, R221, -R67 ;  /* 0x80000043dd437221 */ /* 0x000fc80000010000 */
[----:B------:R-:W-:Y:S01]  /*3060*/  FMUL.FTZ R67, R67, UR10 ;  /* 0x0000000a43437c20 */ /* 0x000fe20008410000 */
[----:B0-----:R-:W-:Y:S01]  /*3070*/  @P0 FMUL.FTZ R56, R0, R56 ;  /* 0x0000003800380220 */ /* 0x001fe20000410000 */
[C---:B------:R-:W-:Y:S02]  /*3080*/  @P0 SHF.L.U32 R0, R100.reuse, 0x10, RZ ;  /* 0x0000001064000819 */ /* 0x040fe400000006ff */
[----:B------:R-:W-:-:S03]  /*3090*/  @P3 PRMT R100, R100, 0x7632, R100 ;  /* 0x0000763264643816 */ /* 0x000fc60000000064 */
[----:B------:R-:W-:Y:S01]  /*30a0*/  @P0 FMUL.FTZ R218, R0, R56 ;  /* 0x0000003800da0220 */ /* 0x000fe20000410000 */
[----:B------:R-:W-:Y:S01]  /*30b0*/  @P0 FMUL.FTZ R56, R64, UR7 ;  /* 0x0000000740380c20 */ /* 0x000fe20008410000 */
[----:B------:R-:W0:Y:S03]  /*30c0*/  @P0 LDC R0, c[0x0][0x408] ;  /* 0x00010200ff000b82 */ /* 0x000e260000000800 */
[----:B0-----:R-:W-:Y:S01]  /*30d0*/  @P0 FMUL.FTZ R0, R56, R0 ;  /* 0x0000000038000220 */ /* 0x001fe20000410000 */
[----:B------:R-:W-:-:S05]  /*30e0*/  @P0 SHF.L.U32 R56, R44, 0x10, RZ ;  /* 0x000000102c380819 */ /* 0x000fca00000006ff */
[----:B------:R-:W-:Y:S01]  /*30f0*/  @P0 FMUL.FTZ R96, R56, R0 ;  /* 0x0000000038600220 */ /* 0x000fe20000410000 */
[----:B------:R-:W-:Y:S01]  /*3100*/  @P3 FMUL.FTZ R56, R65, UR7 ;  /* 0x0000000741383c20 */ /* 0x000fe20008410000 */
[----:B------:R-:W0:Y:S01]  /*3110*/  @P3 LDC R0, c[0x0][0x408] ;  /* 0x00010200ff003b82 */ /* 0x000e220000000800 */
[----:B------:R-:W-:Y:S02]  /*3120*/  LOP3.LUT P0, RZ, R110, 0xff0000, RZ, 0xc0, !PT ;  /* 0x00ff00006eff7812 */ /* 0x000fe4000780c0ff */
[----:B0-----:R-:W-:Y:S01]  /*3130*/  @P3 FMUL.FTZ R0, R56, R0 ;  /* 0x0000000038003220 */ /* 0x001fe20000410000 */
[----:B------:R-:W-:Y:S02]  /*3140*/  @P3 SHF.L.U32 R56, R100, 0x10, RZ ;  /* 0x0000001064383819 */ /* 0x000fe400000006ff */
[----:B------:R-:W-:-:S03]  /*3150*/  MOV R100, RZ ;  /* 0x000000ff00647202 */ /* 0x000fc60000000f00 */
[----:B------:R-:W-:Y:S01]  /*3160*/  @P3 FMUL.FTZ R100, R56, R0 ;  /* 0x0000000038643220 */ /* 0x000fe20000410000 */
[----:B------:R-:W-:Y:S01]  /*3170*/  @P3 FMUL.FTZ R56, R65, UR7 ;  /* 0x0000000741383c20 */ /* 0x000fe20008410000 */
[----:B------:R-:W0:Y:S03]  /*3180*/  @P3 LDC R0, c[0x0][0x408] ;  /* 0x00010200ff003b82 */ /* 0x000e260000000800 */
[----:B0-----:R-:W-:Y:S01]  /*3190*/  @P3 FMUL.FTZ R0, R56, R0 ;  /* 0x0000000038003220 */ /* 0x001fe20000410000 */
[----:B------:R-:W-:-:S05]  /*31a0*/  @P3 SHF.L.U32 R56, R59, 0x10, RZ ;  /* 0x000000103b383819 */ /* 0x000fca00000006ff */
[----:B------:R-:W-:Y:S01]  /*31b0*/  @P3 FMUL.FTZ R97, R56, R0 ;  /* 0x0000000038613220 */ /* 0x000fe20000410000 */
[----:B------:R-:W-:Y:S01]  /*31c0*/  @P0 FMUL.FTZ R56, R66, UR7 ;  /* 0x0000000742380c20 */ /* 0x000fe20008410000 */
[----:B------:R-:W0:Y:S03]  /*31d0*/  @P0 LDC R0, c[0x0][0x408] ;  /* 0x00010200ff000b82 */ /* 0x000e260000000800 */
[----:B------:R-:W-:Y:S01]  /*31e0*/  F2FP.BF16.F32.PACK_AB R96, R97, R96 ;  /* 0x000000606160723e */ /* 0x000fe200000010ff */
[----:B0-----:R-:W-:Y:S01]  /*31f0*/  @P0 FMUL.FTZ R0, R56, R0 ;  /* 0x0000000038000220 */ /* 0x001fe20000410000 */
[----:B------:R-:W-:-:S05]  /*3200*/  @P0 SHF.L.U32 R56, R101, 0x10, RZ ;  /* 0x0000001065380819 */ /* 0x000fca00000006ff */
[----:B------:R-:W-:Y:S01]  /*3210*/  @P0 FMUL.FTZ R211, R56, R0 ;  /* 0x0000000038d30220 */ /* 0x000fe20000410000 */
[----:B------:R-:W-:Y:S01]  /*3220*/  @P0 FMUL.FTZ R56, R66, UR7 ;  /* 0x0000000742380c20 */ /* 0x000fe20008410000 */
[----:B------:R-:W0:Y:S03]  /*3230*/  @P0 LDC R0, c[0x0][0x408] ;  /* 0x00010200ff000b82 */ /* 0x000e260000000800 */
[----:B0-----:R-:W-:Y:S01]  /*3240*/  @P0 FMUL.FTZ R0, R56, R0 ;  /* 0x0000000038000220 */ /* 0x001fe20000410000 */
[----:B------:R-:W-:-:S05]  /*3250*/  @P0 SHF.L.U32 R56, R45, 0x10, RZ ;  /* 0x000000102d380819 */ /* 0x000fca00000006ff */
[----:B------:R-:W-:Y:S01]  /*3260*/  @P0 FMUL.FTZ R98, R56, R0 ;  /* 0x0000000038620220 */ /* 0x000fe20000410000 */
[----:B------:R-:W-:-:S13]  /*3270*/  LOP3.LUT P0, RZ, R110, 0xff000000, RZ, 0xc0, !PT ;  /* 0xff0000006eff7812 */ /* 0x000fda000780c0ff */
[----:B------:R-:W0:Y:S01]  /*3280*/  @P0 LDC R0, c[0x0][0x408] ;  /* 0x00010200ff000b82 */ /* 0x000e220000000800 */
[----:B------:R-:W-:Y:S01]  /*3290*/  @P0 PRMT R101, R101, 0x7632, R101 ;  /* 0x0000763265650816 */ /* 0x000fe20000000065 */
[C---:B------:R-:W-:Y:S01]  /*32a0*/  @P0 FMUL.FTZ R56, R67.reuse, UR7 ;  /* 0x0000000743380c20 */ /* 0x040fe20008410000 */
[----:B------:R-:W-:Y:S02]  /*32b0*/  @P0 FMUL.FTZ R57, R67, UR7 ;  /* 0x0000000743390c20 */ /* 0x000fe40008410000 */
[----:B------:R-:W-:Y:S01]  /*32c0*/  @P0 SHF.L.U32 R101, R101, 0x10, RZ ;  /* 0x0000001065650819 */ /* 0x000fe200000006ff */
[----:B0-----:R-:W-:Y:S01]  /*32d0*/  @P0 FMUL.FTZ R56, R56, R0 ;  /* 0x0000000038380220 */ /* 0x001fe20000410000 */
[----:B------:R-:W-:-:S03]  /*32e0*/  MOV R0, RZ ;  /* 0x000000ff00007202 */ /* 0x000fc60000000f00 */
[----:B------:R-:W-:Y:S01]  /*32f0*/  @P0 FMUL.FTZ R0, R101, R56 ;  /* 0x0000003865000220 */ /* 0x000fe20000410000 */
[----:B------:R-:W-:Y:S01]  /*3300*/  MOV R101, RZ ;  /* 0x000000ff00657202 */ /* 0x000fe20000000f00 */
[----:B------:R-:W0:Y:S02]  /*3310*/  @P0 LDC R56, c[0x0][0x408] ;  /* 0x00010200ff380b82 */ /* 0x000e240000000800 */
[----:B0-----:R-:W-:Y:S01]  /*3320*/  @P0 FMUL.FTZ R56, R57, R56 ;  /* 0x0000003839380220 */ /* 0x001fe20000410000 */
[----:B------:R-:W-:-:S05]  /*3330*/  @P0 SHF.L.U32 R57, R226, 0x10, RZ ;  /* 0x00000010e2390819 */ /* 0x000fca00000006ff */
[----:B------:R-:W-:Y:S01]  /*3340*/  @P0 FMUL.FTZ R99, R57, R56 ;  /* 0x0000003839630220 */ /* 0x000fe20000410000 */
[----:B------:R-:W-:Y:S01]  /*3350*/  LOP3.LUT P0, RZ, R111, 0xff, RZ, 0xc0, !PT ;  /* 0x000000ff6fff7812 */ /* 0x000fe2000780c0ff */
[--C-:B------:R-:W-:Y:S01]  /*3360*/  FFMA.FTZ R56, R214, UR11, R209.reuse ;  /* 0x0000000bd6387c23 */ /* 0x100fe200080100d1 */
[----:B------:R-:W-:Y:S02]  /*3370*/  FFMA.FTZ R57, R219, UR11, R209 ;  /* 0x0000000bdb397c23 */ /* 0x000fe400080100d1 */
[----:B------:R-:W-:Y:S01]  /*3380*/  F2FP.BF16.F32.PACK_AB R97, R99, R98 ;  /* 0x000000626361723e */ /* 0x000fe200000010ff */
[----:B------:R-:W-:Y:S01]  /*3390*/  FADD.FTZ R56, R216, -R56 ;  /* 0x80000038d8387221 */ /* 0x000fe20000010000 */
[----:B------:R-:W-:-:S03]  /*33a0*/  FADD.FTZ R57, R222, -R57 ;  /* 0x80000039de397221 */ /* 0x000fc60000010000 */
[----:B------:R-:W-:Y:S01]  /*33b0*/  FMUL.FTZ R56, R56, UR10 ;  /* 0x0000000a38387c20 */ /* 0x000fe20008410000 */
[----:B------:R-:W-:-:S03]  /*33c0*/  FMUL.FTZ R57, R57, UR10 ;  /* 0x0000000a39397c20 */ /* 0x000fc60008410000 */
[----:B------:R-:W0:Y:S01]  /*33d0*/  @P0 LDC R58, c[0x0][0x408] ;  /* 0x00010200ff3a0b82 */ /* 0x000e220000000800 */
[----:B------:R-:W-:-:S04]  /*33e0*/  @P0 FMUL.FTZ R59, R56, UR7 ;  /* 0x00000007383b0c20 */ /* 0x000fc80008410000 */
        /* <DEDUP_REMOVED lines=10> */
[----:B------:R-:W-:Y:S01]  /*3490*/  @P0 FMUL.FTZ R59, R57, UR7 ;  /* 0x00000007393b0c20 */ /* 0x000fe20008410000 */
[----:B------:R-:W-:-:S03]  /*34a0*/  @P0 PRMT R102, R102, 0x7632, R102 ;  /* 0x0000763266660816 */ /* 0x000fc60000000066 */
[----:B0-----:R-:W-:Y:S01]  /*34b0*/  @P0 FMUL.FTZ R58, R59, R58 ;  /* 0x0000003a3b3a0220 */ /* 0x001fe20000410000 */
[----:B------:R-:W-:Y:S01]  /*34c0*/  @P0 SHF.L.U32 R59, R102, 0x10, RZ ;  /* 0x00000010663b0819 */ /* 0x000fe200000006ff */
[----:B------:R-:W-:-:S04]  /*34d0*/  HFMA2 R102, -RZ, RZ, 0, 0 ;  /* 0x00000000ff667431 */ /* 0x000fc800000001ff */
[----:B------:R-:W-:Y:S01]  /*34e0*/  @P0 FMUL.FTZ R102, R59, R58 ;  /* 0x0000003a3b660220 */ /* 0x000fe20000410000 */
[----:B------:R-:W-:Y:S01]  /*34f0*/  @P0 FMUL.FTZ R59, R57, UR7 ;  /* 0x00000007393b0c20 */ /* 0x000fe20008410000 */
[----:B------:R-:W0:Y:S03]  /*3500*/  @P0 LDC R58, c[0x0][0x408] ;  /* 0x00010200ff3a0b82 */ /* 0x000e260000000800 */
        /* <DEDUP_REMOVED lines=12> */
[----:B------:R-:W-:Y:S01]  /*35d0*/  @P0 FMUL.FTZ R210, R58, UR7 ;  /* 0x000000073ad20c20 */ /* 0x000fe20008410000 */
[----:B------:R-:W-:Y:S02]  /*35e0*/  @P0 SHF.L.U32 R214, R103, 0x10, RZ ;  /* 0x0000001067d60819 */ /* 0x000fe400000006ff */
[----:B------:R-:W-:Y:S01]  /*35f0*/  @P0 SHF.L.U32 R215, R47, 0x10, RZ ;  /* 0x000000102fd70819 */ /* 0x000fe200000006ff */
[----:B0-----:R-:W-:Y:S01]  /*3600*/  @P0 FMUL.FTZ R213, R210, R213 ;  /* 0x000000d5d2d50220 */ /* 0x001fe20000410000 */
[----:B------:R-:W-:-:S03]  /*3610*/  HFMA2 R210, -RZ, RZ, 0, 0 ;  /* 0x00000000ffd27431 */ /* 0x000fc600000001ff */
[----:B------:R-:W-:Y:S01]  /*3620*/  @P0 FMUL.FTZ R210, R214, R213 ;  /* 0x000000d5d6d20220 */ /* 0x000fe20000410000 */
[----:B------:R-:W-:Y:S01]  /*3630*/  @P0 FMUL.FTZ R213, R58, UR7 ;  /* 0x000000073ad50c20 */ /* 0x000fe20008410000 */
[----:B------:R-:W0:Y:S03]  /*3640*/  @P0 LDC R214, c[0x0][0x408] ;  /* 0x00010200ffd60b82 */ /* 0x000e260000000800 */
[----:B0-----:R-:W-:Y:S01]  /*3650*/  @P0 FMUL.FTZ R214, R213, R214 ;  /* 0x000000d6d5d60220 */ /* 0x001fe20000410000 */
[----:B------:R-:W-:-:S03]  /*3660*/  MOV R213, RZ ;  /* 0x000000ff00d57202 */ /* 0x000fc60000000f00 */
[----:B------:R-:W-:Y:S01]  /*3670*/  @P0 FMUL.FTZ R213, R215, R214 ;  /* 0x000000d6d7d50220 */ /* 0x000fe20000410000 */
[----:B------:R-:W-:-:S04]  /*3680*/  ISETP.GE.U32.AND P0, PT, R110, RZ, PT ;  /* 0x000000ff6e00720c */ /* 0x000fc80003f06070 */
[----:B------:R-:W-:-:S13]  /*3690*/  ISETP.GE.U32.AND.EX P0, PT, R111, 0x1000000, PT, P0 ;  /* 0x010000006f00780c */ /* 0x000fda0003f06100 */
[----:B------:R-:W0:Y:S01]  /*36a0*/  @P0 LDC R110, c[0x0][0x408] ;  /* 0x00010200ff6e0b82 */ /* 0x000e220000000800 */
[----:B------:R-:W-:Y:S01]  /*36b0*/  @P0 FMUL.FTZ R111, R59, UR7 ;  /* 0x000000073b6f0c20 */ /* 0x000fe20008410000 */
[----:B------:R-:W-:Y:S02]  /*36c0*/  @P0 PRMT R103, R103, 0x7632, R103 ;  /* 0x0000763267670816 */ /* 0x000fe40000000067 */
[----:B------:R-:W-:Y:S01]  /*36d0*/  @P0 SHF.L.U32 R214, R241, 0x10, RZ ;  /* 0x00000010f1d60819 */ /* 0x000fe200000006ff */
[----:B0-----:R-:W-:Y:S01]  /*36e0*/  @P0 FMUL.FTZ R110, R111, R110 ;  /* 0x0000006e6f6e0220 */ /* 0x001fe20000410000 */
[----:B------:R-:W-:Y:S01]  /*36f0*/  @P0 SHF.L.U32 R111, R103, 0x10, RZ ;  /* 0x00000010676f0819 */ /* 0x000fe200000006ff */
[----:B------:R-:W-:-:S04]  /*3700*/  HFMA2 R103, -RZ, RZ, 0, 0 ;  /* 0x00000000ff677431 */ /* 0x000fc800000001ff */
[----:B------:R-:W-:Y:S01]  /*3710*/  @P0 FMUL.FTZ R103, R111, R110 ;  /* 0x0000006e6f670220 */ /* 0x000fe20000410000 */
[----:B------:R-:W-:Y:S01]  /*3720*/  @P0 FMUL.FTZ R110, R59, UR7 ;  /* 0x000000073b6e0c20 */ /* 0x000fe20008410000 */
[----:B------:R-:W0:Y:S03]  /*3730*/  @P0 LDC R111, c[0x0][0x408] ;  /* 0x00010200ff6f0b82 */ /* 0x000e260000000800 */
[----:B0-----:R-:W-:Y:S01]  /*3740*/  @P0 FMUL.FTZ R111, R110, R111 ;  /* 0x0000006f6e6f0220 */ /* 0x001fe20000410000 */
[----:B------:R-:W-:-:S03]  /*3750*/  MOV R110, RZ ;  /* 0x000000ff006e7202 */ /* 0x000fc60000000f00 */
[----:B------:R-:W-:-:S05]  /*3760*/  @P0 FMUL.FTZ R110, R214, R111 ;  /* 0x0000006fd66e0220 */ /* 0x000fca0000410000 */
[----:B------:R-:W-:Y:S01]  /*3770*/  F2FP.BF16.F32.PACK_AB R99, R110, R213 ;  /* 0x000000d56e63723e */ /* 0x000fe200000010ff */
[----:B------:R-:W-:Y:S06]  /*3780*/  BRA `(.L_x_5518) ;  /* 0x0000000c00ec7947 */ /* 0x000fec0003800000 */
.L_x_5516:
        /* <DEDUP_REMOVED lines=16> */
[----:B------:R-:W-:Y:S01]  /*3890*/  FFMA.FTZ R0, R0, UR10, R72 ;  /* 0x0000000a00007c23 */ /* 0x000fe20008010048 */
        /* <DEDUP_REMOVED lines=9> */
[----:B------:R-:W-:Y:S01]  /*3930*/  FFMA.FTZ R211, R211, UR10, R74 ;  /* 0x0000000ad3d37c23 */ /* 0x000fe2000801004a */
[----:B------:R-:W-:Y:S01]  /*3940*/  FFMA.FTZ R214, R214, UR10, R76 ;  /* 0x0000000ad6d67c23 */ /* 0x000fe2000801004c */
[-C--:B------:R-:W-:Y:S01]  /*3950*/  @P0 FMUL.FTZ R218, R96, R0.reuse ;  /* 0x0000000060da0220 */ /* 0x080fe20000410000 */
[----:B------:R-:W-:Y:S01]  /*3960*/  MOV R96, RZ ;  /* 0x000000ff00607202 */ /* 0x000fe20000000f00 */
[----:B------:R-:W-:Y:S01]  /*3970*/  @P0 FMUL.FTZ R96, R97, R0 ;  /* 0x0000000061600220 */ /* 0x000fe20000410000 */
[----:B------:R-:W-:Y:S01]  /*3980*/  LOP3.LUT P0, RZ, R110, 0xff00, RZ, 0xc0, !PT ;  /* 0x0000ff006eff7812 */ /* 0x000fe2000780c0ff */
[----:B------:R-:W-:Y:S01]  /*3990*/  FADD.FTZ R0, R224, -R210 ;  /* 0x800000d2e0007221 */ /* 0x000fe20000010000 */
[----:B------:R-:W-:Y:S01]  /*39a0*/  FMUL.FTZ R210, R214, UR7 ;  /* 0x00000007d6d27c20 */ /* 0x000fe20008410000 */
[--C-:B------:R-:W-:Y:S01]  /*39b0*/  FFMA.FTZ R219, R219, UR11, R209.reuse ;  /* 0x0000000bdbdb7c23 */ /* 0x100fe200080100d1 */
[----:B------:R-:W-:Y:S01]  /*39c0*/  FFMA.FTZ R215, R215, UR11, R209 ;  /* 0x0000000bd7d77c23 */ /* 0x000fe200080100d1 */
[----:B------:R-:W-:Y:S01]  /*39d0*/  FFMA.FTZ R0, R0, UR10, R73 ;  /* 0x0000000a00007c23 */ /* 0x000fe20008010049 */
[----:B------:R-:W-:Y:S01]  /*39e0*/  FMUL.FTZ R210, R210, UR23 ;  /* 0x00000017d2d27c20 */ /* 0x000fe20008410000 */
[----:B------:R-:W-:Y:S01]  /*39f0*/  FADD.FTZ R219, R222, -R219 ;  /* 0x800000dbdedb7221 */ /* 0x000fe20000010000 */
[----:B------:R-:W-:Y:S01]  /*3a00*/  LOP3.LUT P4, RZ, R111, 0xff0000, RZ, 0xc0, !PT ;  /* 0x00ff00006fff7812 */ /* 0x000fe2000788c0ff */
[----:B------:R-:W-:Y:S01]  /*3a10*/  FMUL.FTZ R0, R0, UR7 ;  /* 0x0000000700007c20 */ /* 0x000fe20008410000 */
[----:B------:R-:W-:Y:S01]  /*3a20*/  FADD.FTZ R217, R217, -R215 ;  /* 0x800000d7d9d97221 */ /* 0x000fe20000010000 */
[----:B------:R-:W-:Y:S01]  /*3a30*/  FFMA.FTZ R219, R219, UR10, R77 ;  /* 0x0000000adbdb7c23 */ /* 0x000fe2000801004d */
[----:B------:R-:W-:Y:S01]  /*3a40*/  FFMA.FTZ R220, R220, UR11, R209 ;  /* 0x0000000bdcdc7c23 */ /* 0x000fe200080100d1 */
[----:B------:R-:W-:Y:S01]  /*3a50*/  @P0 PRMT R97, R100, 0x7632, R97 ;  /* 0x0000763264610816 */ /* 0x000fe20000000061 */
[----:B------:R-:W-:Y:S01]  /*3a60*/  FMUL.FTZ R0, R0, UR23 ;  /* 0x0000001700007c20 */ /* 0x000fe20008410000 */
[----:B------:R-:W-:-:S02]  /*3a70*/  HFMA2 R100, -RZ, RZ, 0, 0 ;  /* 0x00000000ff647431 */ /* 0x000fc400000001ff */
[----:B------:R-:W-:Y:S01]  /*3a80*/  FFMA.FTZ R217, R217, UR10, R78 ;  /* 0x0000000ad9d97c23 */ /* 0x000fe2000801004e */
[----:B------:R-:W-:Y:S01]  /*3a90*/  @P0 SHF.L.U32 R97, R97, 0x10, RZ ;  /* 0x0000001061610819 */ /* 0x000fe200000006ff */
[----:B------:R-:W-:Y:S02]  /*3aa0*/  FADD.FTZ R223, R223, -R220 ;  /* 0x800000dcdfdf7221 */ /* 0x000fe40000010000 */
[----:B------:R-:W-:Y:S02]  /*3ab0*/  @P4 SHF.L.U32 R213, R47, 0x10, RZ ;  /* 0x000000102fd54819 */ /* 0x000fe400000006ff */
[----:B------:R-:W-:Y:S01]  /*3ac0*/  @P0 FMUL.FTZ R100, R97, R0 ;  /* 0x0000000061640220 */ /* 0x000fe20000410000 */
[----:B------:R-:W-:Y:S01]  /*3ad0*/  @P0 SHF.L.U32 R97, R98, 0x10, RZ ;  /* 0x0000001062610819 */ /* 0x000fe200000006ff */
[----:B------:R-:W-:-:S04]  /*3ae0*/  FFMA.FTZ R223, R223, UR10, R79 ;  /* 0x0000000adfdf7c23 */ /* 0x000fc8000801004f */
        /* <DEDUP_REMOVED lines=10> */
[-C--:B------:R-:W-:Y:S01]  /*3b90*/  @P0 FMUL.FTZ R211, R97, R0.reuse ;  /* 0x0000000061d30220 */ /* 0x080fe20000410000 */
[----:B------:R-:W-:Y:S01]  /*3ba0*/  MOV R97, RZ ;  /* 0x000000ff00617202 */ /* 0x000fe20000000f00 */
[----:B------:R-:W-:Y:S01]  /*3bb0*/  @P0 FMUL.FTZ R97, R98, R0 ;  /* 0x0000000062610220 */ /* 0x000fe20000410000 */
[----:B------:R-:W-:Y:S01]  /*3bc0*/  LOP3.LUT P0, RZ, R110, 0xff000000, RZ, 0xc0, !PT ;  /* 0xff0000006eff7812 */ /* 0x000fe2000780c0ff */
[----:B------:R-:W-:-:S04]  /*3bd0*/  FADD.FTZ R0, R221, -R212 ;  /* 0x800000d4dd007221 */ /* 0x000fc80000010000 */
[----:B------:R-:W-:-:S04]  /*3be0*/  FFMA.FTZ R0, R0, UR10, R75 ;  /* 0x0000000a00007c23 */ /* 0x000fc8000801004b */
[----:B------:R-:W-:-:S04]  /*3bf0*/  FMUL.FTZ R0, R0, UR7 ;  /* 0x0000000700007c20 */ /* 0x000fc80008410000 */
[----:B------:R-:W-:Y:S01]  /*3c00*/  @P0 PRMT R101, R101, 0x7632, R101 ;  /* 0x0000763265650816 */ /* 0x000fe20000000065 */
[----:B------:R-:W-:Y:S01]  /*3c10*/  FMUL.FTZ R98, R0, UR23 ;  /* 0x0000001700627c20 */ /* 0x000fe20008410000 */
[----:B------:R-:W-:Y:S01]  /*3c20*/  @P0 SHF.L.U32 R192, R241, 0x10, RZ ;  /* 0x00000010f1c00819 */ /* 0x000fe200000006ff */
[----:B------:R-:W-:Y:S01]  /*3c30*/  HFMA2 R0, -RZ, RZ, 0, 0 ;  /* 0x00000000ff007431 */ /* 0x000fe200000001ff */
[----:B------:R-:W-:-:S05]  /*3c40*/  @P0 SHF.L.U32 R101, R101, 0x10, RZ ;  /* 0x0000001065650819 */ /* 0x000fca00000006ff */
[-C--:B------:R-:W-:Y:S01]  /*3c50*/  @P0 FMUL.FTZ R0, R101, R98.reuse ;  /* 0x0000006265000220 */ /* 0x080fe20000410000 */
[----:B------:R-:W-:Y:S01]  /*3c60*/  MOV R101, RZ ;  /* 0x000000ff00657202 */ /* 0x000fe20000000f00 */
[----:B------:R-:W-:Y:S01]  /*3c70*/  @P0 FMUL.FTZ R101, R192, R98 ;  /* 0x00000062c0650220 */ /* 0x000fe20000410000 */
[----:B------:R-:W-:Y:S01]  /*3c80*/  LOP3.LUT P0, RZ, R111, 0xff, RZ, 0xc0, !PT ;  /* 0x000000ff6fff7812 */ /* 0x000fe2000780c0ff */
[----:B------:R-:W-:-:S03]  /*3c90*/  HFMA2 R192, -RZ, RZ, 0, 0 ;  /* 0x00000000ffc07431 */ /* 0x000fc600000001ff */
[----:B------:R-:W-:-:S09]  /*3ca0*/  F2FP.BF16.F32.PACK_AB R97, R101, R97 ;  /* 0x000000616561723e */ /* 0x000fd200000010ff */
[----:B------:R-:W-:Y:S02]  /*3cb0*/  @P0 SHF.L.U32 R98, R102, 0x10, RZ ;  /* 0x0000001066620819 */ /* 0x000fe400000006ff */
[----:B------:R-:W-:-:S03]  /*3cc0*/  @P0 SHF.L.U32 R212, R46, 0x10, RZ ;  /* 0x000000102ed40819 */ /* 0x000fc600000006ff */
[-C--:B------:R-:W-:Y:S01]  /*3cd0*/  @P0 FMUL.FTZ R192, R98, R210.reuse ;  /* 0x000000d262c00220 */ /* 0x080fe20000410000 */
        /* <DEDUP_REMOVED lines=12> */
[-C--:B------:R-:W-:Y:S01]  /*3da0*/  @P3 FMUL.FTZ R102, R111, R110.reuse ;  /* 0x0000006e6f663220 */ /* 0x080fe20000410000 */
[----:B------:R-:W-:Y:S01]  /*3db0*/  MOV R111, RZ ;  /* 0x000000ff006f7202 */ /* 0x000fe20000000f00 */
[----:B------:R-:W-:Y:S01]  /*3dc0*/  @P3 FMUL.FTZ R111, R210, R110 ;  /* 0x0000006ed26f3220 */ /* 0x000fe20000410000 */
[----:B------:R-:W-:Y:S01]  /*3dd0*/  @P4 SHF.L.U32 R110, R103, 0x10, RZ ;  /* 0x00000010676e4819 */ /* 0x000fe200000006ff */
[----:B------:R-:W-:Y:S01]  /*3de0*/  HFMA2 R210, -RZ, RZ, 0, 0 ;  /* 0x00000000ffd27431 */ /* 0x000fe200000001ff */
[----:B------:R-:W-:Y:S02]  /*3df0*/  @P0 SHF.L.U32 R215, R226, 0x10, RZ ;  /* 0x00000010e2d70819 */ /* 0x000fe400000006ff */
[----:B------:R-:W-:Y:S01]  /*3e00*/  F2FP.BF16.F32.PACK_AB R98, R111, R98 ;  /* 0x000000626f62723e */ /* 0x000fe200000010ff */
[-C--:B------:R-:W-:Y:S01]  /*3e10*/  @P4 FMUL.FTZ R210, R110, R212.reuse ;  /* 0x000000d46ed24220 */ /* 0x080fe20000410000 */
        /* <DEDUP_REMOVED lines=10> */
.L_x_5519:
        /* <DEDUP_REMOVED lines=9> */
[----:B------:R-:W-:Y:S01]  /*3f50*/  FFMA.FTZ R64, R0, UR10, R72 ;  /* 0x0000000a00407c23 */ /* 0x000fe20008010048 */
[----:B------:R-:W-:Y:S01]  /*3f60*/  FFMA.FTZ R211, R211, UR11, R209 ;  /* 0x0000000bd3d37c23 */ /* 0x000fe200080100d1 */
[----:B------:R-:W-:Y:S01]  /*3f70*/  CS2R R98, SRZ ;  /* 0x0000000000627805 */ /* 0x000fe2000001ff00 */
[----:B------:R-:W-:Y:S01]  /*3f80*/  FFMA.FTZ R65, R65, UR10, R73 ;  /* 0x0000000a41417c23 */ /* 0x000fe20008010049 */
[----:B------:R-:W0:Y:S01]  /*3f90*/  @P0 LDC R56, c[0x0][0x408] ;  /* 0x00010200ff380b82 */ /* 0x000e220000000800 */
[----:B------:R-:W-:Y:S01]  /*3fa0*/  @P0 FMUL.FTZ R0, R64, UR7 ;  /* 0x0000000740000c20 */ /* 0x000fe20008410000 */
[----:B------:R-:W-:Y:S01]  /*3fb0*/  FADD.FTZ R211, R213, -R211 ;  /* 0x800000d3d5d37221 */ /* 0x000fe20000010000 */
[----:B------:R-:W-:Y:S01]  /*3fc0*/  FFMA.FTZ R67, R212, UR11, R209 ;  /* 0x0000000bd4437c23 */ /* 0x000fe200080100d1 */
[----:B------:R-:W-:Y:S01]  /*3fd0*/  HFMA2 R192, -RZ, RZ, 0, 0 ;  /* 0x00000000ffc07431 */ /* 0x000fe200000001ff */
[----:B------:R-:W-:Y:S01]  /*3fe0*/  MOV R212, RZ ;  /* 0x000000ff00d47202 */ /* 0x000fe20000000f00 */
[----:B------:R-:W-:Y:S01]  /*3ff0*/  FFMA.FTZ R66, R211, UR10, R74 ;  /* 0x0000000ad3427c23 */ /* 0x000fe2000801004a */
[----:B------:R-:W-:-:S02]  /*4000*/  HFMA2 R211, -RZ, RZ, 0, 0 ;  /* 0x00000000ffd37431 */ /* 0x000fc400000001ff */
[----:B------:R-:W-:-:S04]  /*4010*/  FADD.FTZ R67, R221, -R67 ;  /* 0x80000043dd437221 */ /* 0x000fc80000010000 */
[----:B------:R-:W-:Y:S01]  /*4020*/  FFMA.FTZ R67, R67, UR10, R75 ;  /* 0x0000000a43437c23 */ /* 0x000fe2000801004b */
        /* <DEDUP_REMOVED lines=52> */
[----:B------:R-:W-:Y:S01]  /*4370*/  FFMA.FTZ R56, R56, UR10, R76 ;  /* 0x0000000a38387c23 */ /* 0x000fe2000801004c */
[----:B------:R-:W-:-:S03]  /*4380*/  FFMA.FTZ R57, R57, UR10, R77 ;  /* 0x0000000a39397c23 */ /* 0x000fc6000801004d */
        /* <DEDUP_REMOVED lines=58> */
[----:B------:R-:W-:-:S07]  /*4730*/  F2FP.BF16.F32.PACK_AB R99, R110, R213 ;  /* 0x000000d56e63723e */ /* 0x000fce00000010ff */
.L_x_5518:
[----:B------:R-:W-:Y:S01]  /*4740*/  ISETP.NE.U32.AND P0, PT, RZ, UR4, PT ;  /* 0x00000004ff007c0c */ /* 0x000fe2000bf05070 */
[----:B------:R-:W-:Y:S01]  /*4750*/  FADD.FTZ R172, R100, R172 ;  /* 0x000000ac64ac7221 */ /* 0x000fe20000010000 */
[----:B------:R-:W-:Y:S01]  /*4760*/  FADD.FTZ R171, R218, R171 ;  /* 0x000000abdaab7221 */ /* 0x000fe20000010000 */
[----:B------:R-:W-:Y:S01]  /*4770*/  FADD.FTZ R173, R211, R173 ;  /* 0x000000add3ad7221 */ /* 0x000fe20000010000 */
[----:B------:R-:W-:-:S13]  /*4780*/  ISETP.NE.AND.EX P0, PT, RZ, UR5, PT, P0 ;  /* 0x00000005ff007c0c */ /* 0x000fda000bf05300 */
[----:B------:R-:W0:Y:S02]  /*4790*/  @P0 LDC.64 R100, c[0x0][0x478] ;  /* 0x00011e00ff640b82 */ /* 0x000e240000000a00 */
[----:B0-----:R-:W-:-:S05]  /*47a0*/  @P0 IMAD.WIDE.U32 R100, R191, 0x20, R100 ;  /* 0x00000020bf640825 */ /* 0x001fca00078e0064 */
[----:B------:R-:W-:Y:S04]  /*47b0*/  @P0 STG.E.128 desc[UR16][R100.64], R64 ;  /* 0x0000004064000986 */ /* 0x000fe8000c101d10 */
[----:B------:R0:W-:Y:S02]  /*47c0*/  @P0 STG.E.128 desc[UR16][R100.64+0x10], R56 ;  /* 0x0000103864000986 */ /* 0x0001e4000c101d10 */
[----:B0-----:R-:W-:-:S05]  /*47d0*/  MOV R100, 0x10 ;  /* 0x0000001000647802 */ /* 0x001fca0000000f00 */
[----:B------:R-:W-:-:S05]  /*47e0*/  IMAD.WIDE.U32 R100, R191, R100, UR26 ;  /* 0x0000001abf647e25 */ /* 0x000fca000f8e0064 */
[----:B------:R0:W-:Y:S01]  /*47f0*/  STG.E.128 desc[UR16][R100.64], R96 ;  /* 0x0000006064007986 */ /* 0x0001e2000c101d10 */
[----:B------:R-:W-:Y:S01]  /*4800*/  FADD.FTZ R174, R0, R174 ;  /* 0x000000ae00ae7221 */ /* 0x000fe20000010000 */
[----:B------:R-:W-:Y:S01]  /*4810*/  FADD.FTZ R175, R192, R175 ;  /* 0x000000afc0af7221 */ /* 0x000fe20000010000 */
[----:B------:R-:W-:Y:S01]  /*4820*/  FADD.FTZ R176, R102, R176 ;  /* 0x000000b066b07221 */ /* 0x000fe20000010000 */
[----:B------:R-:W-:Y:S01]  /*4830*/  FADD.FTZ R177, R210, R177 ;  /* 0x000000b1d2b17221 */ /* 0x000fe20000010000 */
[----:B0-----:R-:W-:-:S05]  /*4840*/  MOV R96, 0x10 ;  /* 0x0000001000607802 */ /* 0x001fca0000000f00 */
[----:B------:R-:W-:Y:S01]  /*4850*/  IMAD.WIDE.U32 R96, R190, R96, UR24 ;  /* 0x00000018be607e25 */ /* 0x000fe2000f8e0060 */
[----:B------:R-:W-:-:S03]  /*4860*/  PRMT R212, R43, 0x7632, R212 ;  /* 0x000076322bd47816 */ /* 0x000fc600000000d4 */
[----:B------:R-:W-:Y:S01]  /*4870*/  FADD.FTZ R178, R103, R178 ;  /* 0x000000b267b27221 */ /* 0x000fe20000010000 */
[----:B------:R-:W-:Y:S01]  /*4880*/  PRMT R213, R42, 0x7632, R213 ;  /* 0x000076322ad57816 */ /* 0x000fe200000000d5 */
[----:B------:R-:W5:Y:S01]  /*4890*/  LDG.E.128 R96, desc[UR16][R96.64] ;  /* 0x0000001060607981 */ /* 0x000f62000c1e1d00 */
[----:B------:R-:W-:Y:S02]  /*48a0*/  PRMT R214, R41, 0x7632, R214 ;  /* 0x0000763229d67816 */ /* 0x000fe400000000d6 */
[----:B------:R-:W-:Y:S01]  /*48b0*/  PRMT R215, R40, 0x7632, R215 ;  /* 0x0000763228d77816 */ /* 0x000fe200000000d7 */
[----:B------:R-:W-:Y:S06]  /*48c0*/  @!P1 BRA `(.L_x_5520) ;  /* 0x0000000c00c49947 */ /* 0x000fec0003800000 */
[----:B------:R-:W-:Y:S05]  /*48d0*/  @!P0 BRA `(.L_x_5521) ;  /* 0x0000000800188947 */ /* 0x000fea0003800000 */
[----:B------:R-:W-:Y:S01]  /*48e0*/  LOP3.LUT P3, RZ, R108, 0xff, RZ, 0xc0, !PT ;  /* 0x000000ff6cff7812 */ /* 0x000fe2000786c0ff */
[--C-:B------:R-:W-:Y:S01]  /*48f0*/  FFMA.FTZ R57, R208, UR11, R209.reuse ;  /* 0x0000000bd0397c23 */ /* 0x100fe200080100d1 */
[----:B------:R-:W-:Y:S02]  /*4900*/  LOP3.LUT P4, RZ, R108, 0xff00, RZ, 0xc0, !PT ;  /* 0x0000ff006cff7812 */ /* 0x000fe4000788c0ff */
[----:B------:R-:W-:Y:S01]  /*4910*/  CS2R R100, SRZ ;  /* 0x0000000000647805 */ /* 0x000fe2000001ff00 */
[----:B------:R-:W-:Y:S01]  /*4920*/  FFMA.FTZ R207, R207, UR11, R209 ;  /* 0x0000000bcfcf7c23 */ /* 0x000fe200080100d1 */
[----:B------:R-:W-:Y:S01]  /*4930*/  FADD.FTZ R57, R204, -R57 ;  /* 0x80000039cc397221 */ /* 0x000fe20000010000 */
[----:B------:R-:W-:Y:S01]  /*4940*/  CS2R R102, SRZ ;  /* 0x0000000000667805 */ /* 0x000fe2000001ff00 */
[----:B------:R-:W-:Y:S01]  /*4950*/  FFMA.FTZ R58, R205, UR11, R209 ;  /* 0x0000000bcd3a7c23 */ /* 0x000fe200080100d1 */
[----:B------:R-:W-:Y:S01]  /*4960*/  FADD.FTZ R196, R196, -R207 ;  /* 0x800000cfc4c47221 */ /* 0x000fe20000010000 */
[----:B------:R-:W-:Y:S01]  /*4970*/  FFMA.FTZ R64, R57, UR10, R80 ;  /* 0x0000000a39407c23 */ /* 0x000fe20008010050 */
[----:B------:R-:W-:Y:S01]  /*4980*/  CS2R R110, SRZ ;  /* 0x00000000006e7805 */ /* 0x000fe2000001ff00 */
[----:B------:R-:W-:Y:S01]  /*4990*/  FADD.FTZ R58, R195, -R58 ;  /* 0x8000003ac33a7221 */ /* 0x000fe20000010000 */
[----:B------:R-:W-:Y:S01]  /*49a0*/  FFMA.FTZ R65, R196, UR10, R81 ;  /* 0x0000000ac4417c23 */ /* 0x000fe20008010051 */
[----:B------:R-:W0:Y:S01]  /*49b0*/  @P3 LDC R59, c[0x0][0x408] ;  /* 0x00010200ff3b3b82 */ /* 0x000e220000000800 */
[----:B------:R-:W-:Y:S01]  /*49c0*/  @P3 FMUL.FTZ R0, R64, UR7 ;  /* 0x0000000740003c20 */ /* 0x000fe20008410000 */
[----:B-----5:R-:W-:Y:S01]  /*49d0*/  @P3 SHF.L.U32 R56, R96, 0x10, RZ ;  /* 0x0000001060383819 */ /* 0x020fe200000006ff */
[----:B------:R-:W-:Y:S01]  /*49e0*/  FFMA.FTZ R67, R58, UR10, R83 ;  /* 0x0000000a3a437c23 */ /* 0x000fe20008010053 */
[----:B------:R-:W-:Y:S01]  /*49f0*/  @P4 PRMT R96, R96, 0x7632, R96 ;  /* 0x0000763260604816 */ /* 0x000fe20000000060 */
[----:B------:R-:W-:Y:S01]  /*4a00*/  HFMA2 R192, -RZ, RZ, 0, 0 ;  /* 0x00000000ffc07431 */ /* 0x000fe200000001ff */
[----:B------:R-:W-:Y:S01]  /*4a10*/  MOV R191, RZ ;  /* 0x000000ff00bf7202 */ /* 0x000fe20000000f00 */
[--C-:B------:R-:W-:Y:S01]  /*4a20*/  FFMA.FTZ R200, R200, UR11, R209.reuse ;  /* 0x0000000bc8c87c23 */ /* 0x100fe200080100d1 */
[----:B------:R-:W-:Y:S01]  /*4a30*/  @P4 SHF.L.U32 R96, R96, 0x10, RZ ;  /* 0x0000001060604819 */ /* 0x000fe200000006ff */
[----:B------:R-:W-:-:S02]  /*4a40*/  FFMA.FTZ R196, R197, UR11, R209 ;  /* 0x0000000bc5c47c23 */ /* 0x000fc400080100d1 */
[----:B------:R-:W-:Y:S02]  /*4a50*/  FADD.FTZ R199, R199, -R200 ;  /* 0x800000c8c7c77221 */ /* 0x000fe40000010000 */
[----:B------:R-:W-:Y:S01]  /*4a60*/  FADD.FTZ R196, R193, -R196 ;  /* 0x800000c4c1c47221 */ /* 0x000fe20000010000 */
[----:B------:R-:W-:Y:S02]  /*4a70*/  HFMA2 R193, -RZ, RZ, 0, 0 ;  /* 0x00000000ffc17431 */ /* 0x000fe400000001ff */
[----:B0-----:R-:W-:Y:S01]  /*4a80*/  @P3 FMUL.FTZ R57, R0, R59 ;  /* 0x0000003b00393220 */ /* 0x001fe20000410000 */
[----:B------:R-:W-:Y:S02]  /*4a90*/  HFMA2 R0, -RZ, RZ, 0, 0 ;  /* 0x00000000ff007431 */ /* 0x000fe400000001ff */
[----:B------:R-:W-:Y:S01]  /*4aa0*/  FFMA.FTZ R59, R198, UR11, R209 ;  /* 0x0000000bc63b7c23 */ /* 0x000fe200080100d1 */
[----:B------:R-:W-:Y:S01]  /*4ab0*/  @P3 FMUL.FTZ R0, R56, R57 ;  /* 0x0000003938003220 */ /* 0x000fe20000410000 */
[----:B------:R-:W-:Y:S01]  /*4ac0*/  @P3 FMUL.FTZ R56, R64, UR7 ;  /* 0x0000000740383c20 */ /* 0x000fe20008410000 */
[----:B------:R-:W0:Y:S01]  /*4ad0*/  @P3 LDC R57, c[0x0][0x408] ;  /* 0x00010200ff393b82 */ /* 0x000e220000000800 */
[----:B------:R-:W-:-:S02]  /*4ae0*/  FADD.FTZ R194, R194, -R59 ;  /* 0x8000003bc2c27221 */ /* 0x000fc40000010000 */
[----:B0-----:R-:W-:Y:S01]  /*4af0*/  @P3 FMUL.FTZ R57, R56, R57 ;  /* 0x0000003938393220 */ /* 0x001fe20000410000 */
[----:B------:R-:W-:-:S05]  /*4b00*/  @P3 SHF.L.U32 R56, R40, 0x10, RZ ;  /* 0x0000001028383819 */ /* 0x000fca00000006ff */
[----:B------:R-:W-:Y:S01]  /*4b10*/  @P3 FMUL.FTZ R100, R57, R56 ;  /* 0x0000003839643220 */ /* 0x000fe20000410000 */
[----:B------:R-:W-:Y:S01]  /*4b20*/  @P4 FMUL.FTZ R56, R65, UR7 ;  /* 0x0000000741384c20 */ /* 0x000fe20008410000 */
[----:B------:R-:W0:Y:S01]  /*4b30*/  @P4 LDC R57, c[0x0][0x408] ;  /* 0x00010200ff394b82 */ /* 0x000e220000000800 */
[----:B------:R-:W-:Y:S02]  /*4b40*/  LOP3.LUT P3, RZ, R108, 0xff0000, RZ, 0xc0, !PT ;  /* 0x00ff00006cff7812 */ /* 0x000fe4000786c0ff */
[----:B0-----:R-:W-:-:S04]  /*4b50*/  @P4 FMUL.FTZ R57, R56, R57 ;  /* 0x0000003938394220 */ /* 0x001fc80000410000 */
[----:B------:R-:W-:Y:S01]  /*4b60*/  @P4 FMUL.FTZ R102, R96, R57 ;  /* 0x0000003960664220 */ /* 0x000fe20000410000 */
[----:B------:R-:W-:Y:S01]  /*4b70*/  MOV R96, RZ ;  /* 0x000000ff00607202 */ /* 0x000fe20000000f00 */
[----:B------:R-:W0:Y:S02]  /*4b80*/  @P4 LDC R57, c[0x0][0x408] ;  /* 0x00010200ff394b82 */ /* 0x000e240000000800 */
[----:B0-----:R-:W-:Y:S01]  /*4b90*/  @P4 FMUL.FTZ R57, R56, R57 ;  /* 0x0000003938394220 */ /* 0x001fe20000410000 */
[----:B------:R-:W-:-:S05]  /*4ba0*/  @P4 SHF.L.U32 R56, R215, 0x10, RZ ;  /* 0x00000010d7384819 */ /* 0x000fca00000006ff */
[----:B------:R-:W-:Y:S01]  /*4bb0*/  @P4 FMUL.FTZ R96, R57, R56 ;  /* 0x0000003839604220 */ /* 0x000fe20000410000 */
[----:B------:R-:W-:Y:S01]  /*4bc0*/  FFMA.FTZ R57, R206, UR11, R209 ;  /* 0x0000000bce397c23 */ /* 0x000fe200080100d1 */
[----:B------:R-:W0:Y:S03]  /*4bd0*/  @P3 LDC R56, c[0x0][0x408] ;  /* 0x00010200ff383b82 */ /* 0x000e260000000800 */
[----:B------:R-:W-:Y:S01]  /*4be0*/  FADD.FTZ R57, R202, -R57 ;  /* 0x80000039ca397221 */ /* 0x000fe20000010000 */
[----:B------:R-:W-:-:S03]  /*4bf0*/  F2FP.BF16.F32.PACK_AB R96, R96, R100 ;  /* 0x000000646060723e */ /* 0x000fc600000010ff */
[----:B------:R-:W-:-:S04]  /*4c00*/  FFMA.FTZ R66, R57, UR10, R82 ;  /* 0x0000000a39427c23 */ /* 0x000fc80008010052 */
        /* <DEDUP_REMOVED lines=12> */
[----:B------:R-:W-:-:S04]  /*4cd0*/  @P3 PRMT R97, R97, 0x7632, R97 ;  /* 0x0000763261613816 */ /* 0x000fc80000000061 */
[----:B------:R-:W-:Y:S01]  /*4ce0*/  @P3 SHF.L.U32 R97, R97, 0x10, RZ ;  /* 0x0000001061613819 */ /* 0x000fe200000006ff */
[----:B0-----:R-:W-:Y:S02]  /*4cf0*/  @P3 FMUL.FTZ R56, R56, R57 ;  /* 0x0000003938383220 */ /* 0x001fe40000410000 */
[----:B------:R-:W0:Y:S02]  /*4d00*/  @P3 LDC R57, c[0x0][0x408] ;  /* 0x00010200ff393b82 */ /* 0x000e240000000800 */
[----:B------:R-:W-:Y:S01]  /*4d10*/  @P3 FMUL.FTZ R110, R97, R56 ;  /* 0x00000038616e3220 */ /* 0x000fe20000410000 */
[----:B------:R-:W-:Y:S01]  /*4d20*/  @P3 FMUL.FTZ R56, R67, UR7 ;  /* 0x0000000743383c20 */ /* 0x000fe20008410000 */
[----:B------:R-:W-:-:S03]  /*4d30*/  HFMA2 R97, -RZ, RZ, 0, 0 ;  /* 0x00000000ff617431 */ /* 0x000fc600000001ff */
[----:B0-----:R-:W-:Y:S01]  /*4d40*/  @P3 FMUL.FTZ R57, R56, R57 ;  /* 0x0000003938393220 */ /* 0x001fe20000410000 */
[----:B------:R-:W-:-:S05]  /*4d50*/  @P3 SHF.L.U32 R56, R214, 0x10, RZ ;  /* 0x00000010d6383819 */ /* 0x000fca00000006ff */
[----:B------:R-:W-:Y:S01]  /*4d60*/  @P3 FMUL.FTZ R97, R57, R56 ;  /* 0x0000003839613220 */ /* 0x000fe20000410000 */
[----:B------:R-:W-:Y:S01]  /*4d70*/  LOP3.LUT P3, RZ, R109, 0xff, RZ, 0xc0, !PT ;  /* 0x000000ff6dff7812 */ /* 0x000fe2000786c0ff */
[----:B------:R-:W-:-:S03]  /*4d80*/  FFMA.FTZ R56, R203, UR11, R209 ;  /* 0x0000000bcb387c23 */ /* 0x000fc600080100d1 */
[----:B------:R-:W-:Y:S01]  /*4d90*/  F2FP.BF16.F32.PACK_AB R97, R97, R101 ;  /* 0x000000656161723e */ /* 0x000fe200000010ff */
[----:B------:R-:W-:-:S04]  /*4da0*/  FADD.FTZ R201, R201, -R56 ;  /* 0x80000038c9c97221 */ /* 0x000fc80000010000 */
[----:B------:R-:W-:-:S04]  /*4db0*/  FFMA.FTZ R56, R201, UR10, R84 ;  /* 0x0000000ac9387c23 */ /* 0x000fc80008010054 */
        /* <DEDUP_REMOVED lines=10> */
[----:B------:R-:W-:Y:S01]  /*4e60*/  LOP3.LUT P3, RZ, R109, 0xff00, RZ, 0xc0, !PT ;  /* 0x0000ff006dff7812 */ /* 0x000fe2000786c0ff */
[----:B------:R-:W-:-:S12]  /*4e70*/  FFMA.FTZ R57, R194, UR10, R85 ;  /* 0x0000000ac2397c23 */ /* 0x000fd80008010055 */
[----:B------:R-:W0:Y:S01]  /*4e80*/  @P3 LDC R58, c[0x0][0x408] ;  /* 0x00010200ff3a3b82 */ /* 0x000e220000000800 */
[----:B------:R-:W-:Y:S01]  /*4e90*/  @P3 PRMT R98, R98, 0x7632, R98 ;  /* 0x0000763262623816 */ /* 0x000fe20000000062 */
[----:B------:R-:W-:-:S03]  /*4ea0*/  @P3 FMUL.FTZ R59, R57, UR7 ;  /* 0x00000007393b3c20 */ /* 0x000fc60008410000 */
[----:B------:R-:W-:Y:S01]  /*4eb0*/  @P3 SHF.L.U32 R98, R98, 0x10, RZ ;  /* 0x0000001062623819 */ /* 0x000fe200000006ff */
[----:B0-----:R-:W-:Y:S01]  /*4ec0*/  @P3 FMUL.FTZ R59, R59, R58 ;  /* 0x0000003a3b3b3220 */ /* 0x001fe20000410000 */
[----:B------:R-:W-:-:S03]  /*4ed0*/  @P3 FMUL.FTZ R58, R57, UR7 ;  /* 0x00000007393a3c20 */ /* 0x000fc60008410000 */
[----:B------:R-:W-:Y:S01]  /*4ee0*/  @P3 FMUL.FTZ R192, R98, R59 ;  /* 0x0000003b62c03220 */ /* 0x000fe20000410000 */
[----:B------:R-:W-:Y:S01]  /*4ef0*/  MOV R98, RZ ;  /* 0x000000ff00627202 */ /* 0x000fe20000000f00 */
[----:B------:R-:W0:Y:S02]  /*4f00*/  @P3 LDC R59, c[0x0][0x408] ;  /* 0x00010200ff3b3b82 */ /* 0x000e240000000800 */
[----:B0-----:R-:W-:Y:S01]  /*4f10*/  @P3 FMUL.FTZ R59, R58, R59 ;  /* 0x0000003b3a3b3220 */ /* 0x001fe20000410000 */
[----:B------:R-:W-:-:S05]  /*4f20*/  @P3 SHF.L.U32 R58, R213, 0x10, RZ ;  /* 0x00000010d53a3819 */ /* 0x000fca00000006ff */
[----:B------:R-:W-:Y:S01]  /*4f30*/  @P3 FMUL.FTZ R98, R59, R58 ;  /* 0x0000003a3b623220 */ /* 0x000fe20000410000 */
[----:B------:R-:W-:Y:S01]  /*4f40*/  LOP3.LUT P3, RZ, R109, 0xff0000, RZ, 0xc0, !PT ;  /* 0x00ff00006dff7812 */ /* 0x000fe2000786c0ff */
[----:B------:R-:W-:-:S03]  /*4f50*/  FFMA.FTZ R58, R199, UR10, R86 ;  /* 0x0000000ac73a7c23 */ /* 0x000fc60008010056 */
[----:B------:R-:W-:-:S09]  /*4f60*/  F2FP.BF16.F32.PACK_AB R98, R98, R191 ;  /* 0x000000bf6262723e */ /* 0x000fd200000010ff */
        /* <DEDUP_REMOVED lines=8> */
[----:B------:R-:W-:Y:S02]  /*4ff0*/  @P3 SHF.L.U32 R59, R43, 0x10, RZ ;  /* 0x000000102b3b3819 */ /* 0x000fe400000006ff */
[----:B------:R-:W-:-:S03]  /*5000*/  MOV R194, RZ ;  /* 0x000000ff00c27202 */ /* 0x000fc60000000f00 */
[----:B------:R-:W-:Y:S01]  /*5010*/  @P3 FMUL.FTZ R194, R198, R59 ;  /* 0x0000003bc6c23220 */ /* 0x000fe20000410000 */
[----:B------:R-:W-:Y:S01]  /*5020*/  ISETP.GE.U32.AND P3, PT, R108, RZ, PT ;  /* 0x000000ff6c00720c */ /* 0x000fe20003f66070 */
[----:B------:R-:W-:-:S03]  /*5030*/  FFMA.FTZ R59, R196, UR10, R87 ;  /* 0x0000000ac43b7c23 */ /* 0x000fc60008010057 */
[----:B------:R-:W-:-:S13]  /*5040*/  ISETP.GE.U32.AND.EX P3, PT, R109, 0x1000000, PT, P3 ;  /* 0x010000006d00780c */ /* 0x000fda0003f66130 */
[----:B------:R-:W0:Y:S01]  /*5050*/  @P3 LDC R109, c[0x0][0x408] ;  /* 0x00010200ff6d3b82 */ /* 0x000e220000000800 */
[----:B------:R-:W-:Y:S01]  /*5060*/  @P3 PRMT R99, R99, 0x7632, R99 ;  /* 0x0000763263633816 */ /* 0x000fe20000000063 */
[----:B------:R-:W-:-:S03]  /*5070*/  @P3 FMUL.FTZ R108, R59, UR7 ;  /* 0x000000073b6c3c20 */ /* 0x000fc60008410000 */
[----:B------:R-:W-:Y:S01]  /*5080*/  @P3 SHF.L.U32 R99, R99, 0x10, RZ ;  /* 0x0000001063633819 */ /* 0x000fe200000006ff */
[----:B0-----:R-:W-:Y:S01]  /*5090*/  @P3 FMUL.FTZ R196, R108, R109 ;  /* 0x0000006d6cc43220 */ /* 0x001fe20000410000 */
[----:B------:R-:W-:Y:S01]  /*50a0*/  HFMA2 R108, -RZ, RZ, 0, 0 ;  /* 0x00000000ff6c7431 */ /* 0x000fe200000001ff */
[----:B------:R-:W-:Y:S02]  /*50b0*/  @P3 SHF.L.U32 R109, R212, 0x10, RZ ;  /* 0x00000010d46d3819 */ /* 0x000fe400000006ff */
        /* <DEDUP_REMOVED lines=8> */
.L_x_5521:
[--C-:B------:R-:W-:Y:S01]  /*5140*/  FFMA.FTZ R208, R208, UR11, R209.reuse ;  /* 0x0000000bd0d07c23 */ /* 0x100fe200080100d1 */
[----:B------:R-:W-:Y:S01]  /*5150*/  LOP3.LUT P3, RZ, R108, 0xff, RZ, 0xc0, !PT ;  /* 0x000000ff6cff7812 */ /* 0x000fe2000786c0ff */
[----:B------:R-:W-:Y:S02]  /*5160*/  HFMA2 R0, -RZ, RZ, 0, 0 ;  /* 0x00000000ff007431 */ /* 0x000fe400000001ff */
[--C-:B------:R-:W-:Y:S01]  /*5170*/  FFMA.FTZ R207, R207, UR11, R209.reuse ;  /* 0x0000000bcfcf7c23 */ /* 0x100fe200080100d1 */
[----:B------:R-:W-:Y:S01]  /*5180*/  FADD.FTZ R208, R204, -R208 ;  /* 0x800000d0ccd07221 */ /* 0x000fe20000010000 */
[--C-:B------:R-:W-:Y:S01]  /*5190*/  FFMA.FTZ R206, R206, UR11, R209.reuse ;  /* 0x0000000bcece7c23 */ /* 0x100fe200080100d1 */
[--C-:B------:R-:W-:Y:S01]  /*51a0*/  FFMA.FTZ R205, R205, UR11, R209.reuse ;  /* 0x0000000bcdcd7c23 */ /* 0x100fe200080100d1 */
[----:B------:R-:W-:Y:S01]  /*51b0*/  FFMA.FTZ R203, R203, UR11, R209 ;  /* 0x0000000bcbcb7c23 */ /* 0x000fe200080100d1 */
[----:B------:R-:W-:Y:S01]  /*51c0*/  FFMA.FTZ R208, R208, UR10, R80 ;  /* 0x0000000ad0d07c23 */ /* 0x000fe20008010050 */
[----:B------:R-:W-:Y:S01]  /*51d0*/  FADD.FTZ R206, R202, -R206 ;  /* 0x800000cecace7221 */ /* 0x000fe20000010000 */
[----:B------:R-:W-:Y:S01]  /*51e0*/  LOP3.LUT P4, RZ, R109, 0xff00, RZ, 0xc0, !PT ;  /* 0x0000ff006dff7812 */ /* 0x000fe2000788c0ff */
[----:B------:R-:W-:Y:S01]  /*51f0*/  FADD.FTZ R203, R201, -R203 ;  /* 0x800000cbc9cb7221 */ /* 0x000fe20000010000 */
[----:B------:R-:W-:Y:S01]  /*5200*/  FMUL.FTZ R101, R208, UR7 ;  /* 0x00000007d0657c20 */ /* 0x000fe20008410000 */
[----:B------:R-:W-:Y:S01]  /*5210*/  FFMA.FTZ R206, R206, UR10, R82 ;  /* 0x0000000acece7c23 */ /* 0x000fe20008010052 */
[----:B-----5:R-:W-:Y:S01]  /*5220*/  @P3 SHF.L.U32 R100, R96, 0x10, RZ ;  /* 0x0000001060643819 */ /* 0x020fe200000006ff */
[----:B------:R-:W-:Y:S01]  /*5230*/  FFMA.FTZ R192, R203, UR10, R84 ;  /* 0x0000000acbc07c23 */ /* 0x000fe20008010054 */
[----:B------:R-:W-:Y:S01]  /*5240*/  FMUL.FTZ R101, R101, UR23 ;  /* 0x0000001765657c20 */ /* 0x000fe20008410000 */
[----:B------:R-:W-:Y:S01]  /*5250*/  @P3 SHF.L.U32 R102, R40, 0x10, RZ ;  /* 0x0000001028663819 */ /* 0x000fe200000006ff */
[----:B------:R-:W-:Y:S01]  /*5260*/  FMUL.FTZ R110, R206, UR7 ;  /* 0x00000007ce6e7c20 */ /* 0x000fe20008410000 */
[----:B------:R-:W-:Y:S01]  /*5270*/  FMUL.FTZ R192, R192, UR7 ;  /* 0x00000007c0c07c20 */ /* 0x000fe20008410000 */
[-C--:B------:R-:W-:Y:S01]  /*5280*/  @P3 FMUL.FTZ R0, R100, R101.reuse ;  /* 0x0000006564003220 */ /* 0x080fe20000410000 */
[----:B------:R-:W-:Y:S01]  /*5290*/  MOV R100, RZ ;  /* 0x000000ff00647202 */ /* 0x000fe20000000f00 */
[----:B------:R-:W-:Y:S01]  /*52a0*/  @P3 FMUL.FTZ R100, R102, R101 ;  /* 0x0000006566643220 */ /* 0x000fe20000410000 */
[----:B------:R-:W-:Y:S01]  /*52b0*/  LOP3.LUT P3, RZ, R108, 0xff00, RZ, 0xc0, !PT ;  /* 0x0000ff006cff7812 */ /* 0x000fe2000786c0ff */
[----:B------:R-:W-:Y:S01]  /*52c0*/  FADD.FTZ R101, R196, -R207 ;  /* 0x800000cfc4657221 */ /* 0x000fe20000010000 */
[----:B------:R-:W-:-:S02]  /*52d0*/  HFMA2 R102, -RZ, RZ, 0, 0 ;  /* 0x00000000ff667431 */ /* 0x000fc400000001ff */
[----:B------:R-:W-:Y:S01]  /*52e0*/  FMUL.FTZ R110, R110, UR23 ;  /* 0x000000176e6e7c20 */ /* 0x000fe20008410000 */
[----:B------:R-:W-:Y:S01]  /*52f0*/  FMUL.FTZ R192, R192, UR23 ;  /* 0x00000017c0c07c20 */ /* 0x000fe20008410000 */
[----:B------:R-:W-:Y:S01]  /*5300*/  FFMA.FTZ R101, R101, UR10, R81 ;  /* 0x0000000a65657c23 */ /* 0x000fe20008010051 */
[----:B------:R-:W-:Y:S01]  /*5310*/  LOP3.LUT P5, RZ, R109, 0xff0000, RZ, 0xc0, !PT ;  /* 0x00ff00006dff7812 */ /* 0x000fe200078ac0ff */
[----:B------:R-:W-:Y:S02]  /*5320*/  FFMA.FTZ R200, R200, UR11, R209 ;  /* 0x0000000bc8c87c23 */ /* 0x000fe400080100d1 */
[----:B------:R-:W-:Y:S02]  /*5330*/  FMUL.FTZ R101, R101, UR7 ;  /* 0x0000000765657c20 */ /* 0x000fe40008410000 */
[----:B------:R-:W-:Y:S01]  /*5340*/  FADD.FTZ R199, R199, -R200 ;  /* 0x800000c8c7c77221 */ /* 0x000fe20000010000 */
[----:B------:R-:W-:Y:S01]  /*5350*/  @P3 PRMT R96, R96, 0x7632, R96 ;  /* 0x0000763260603816 */ /* 0x000fe20000000060 */
[----:B------:R-:W-:Y:S01]  /*5360*/  FMUL.FTZ R101, R101, UR23 ;  /* 0x0000001765657c20 */ /* 0x000fe20008410000 */
[----:B------:R-:W-:-:S02]  /*5370*/  @P3 SHF.L.U32 R103, R215, 0x10, RZ ;  /* 0x00000010d7673819 */ /* 0x000fc400000006ff */
        /* <DEDUP_REMOVED lines=33> */
[----:B------:R-:W-:Y:S01]  /*5590*/  HFMA2 R192, -RZ, RZ, 0, 0 ;  /* 0x00000000ffc07431 */ /* 0x000fe200000001ff */
[----:B------:R-:W-:Y:S02]  /*55a0*/  @P4 PRMT R108, R98, 0x7632, R108 ;  /* 0x00007632626c4816 */ /* 0x000fe4000000006c */
[----:B------:R-:W-:Y:S01]  /*55b0*/  ISETP.GE.U32.AND.EX P3, PT, R109, 0x1000000, PT, P3 ;  /* 0x010000006d00780c */ /* 0x000fe20003f66130 */
[----:B------:R-:W-:Y:S01]  /*55c0*/  FFMA.FTZ R109, R198, UR11, R209 ;  /* 0x0000000bc66d7c23 */ /* 0x000fe200080100d1 */
[----:B------:R-:W-:-:S03]  /*55d0*/  @P5 SHF.L.U32 R195, R43, 0x10, RZ ;  /* 0x000000102bc35819 */ /* 0x000fc600000006ff */
[----:B------:R-:W-:Y:S01]  /*55e0*/  FADD.FTZ R194, R194, -R109 ;  /* 0x8000006dc2c27221 */ /* 0x000fe20000010000 */
[----:B------:R-:W-:-:S03]  /*55f0*/  @P4 SHF.L.U32 R109, R108, 0x10, RZ ;  /* 0x000000106c6d4819 */ /* 0x000fc600000006ff */
[----:B------:R-:W-:-:S04]  /*5600*/  FFMA.FTZ R194, R194, UR10, R85 ;  /* 0x0000000ac2c27c23 */ /* 0x000fc80008010055 */
[----:B------:R-:W-:-:S04]  /*5610*/  FMUL.FTZ R98, R194, UR7 ;  /* 0x00000007c2627c20 */ /* 0x000fc80008410000 */
[----:B------:R-:W-:Y:S01]  /*5620*/  FMUL.FTZ R108, R98, UR23 ;  /* 0x00000017626c7c20 */ /* 0x000fe20008410000 */
[----:B------:R-:W-:-:S03]  /*5630*/  MOV R98, RZ ;  /* 0x000000ff00627202 */ /* 0x000fc60000000f00 */
[----:B------:R-:W-:Y:S01]  /*5640*/  @P4 FMUL.FTZ R192, R109, R108 ;  /* 0x0000006c6dc04220 */ /* 0x000fe20000410000 */
[----:B------:R-:W-:-:S05]  /*5650*/  @P4 SHF.L.U32 R109, R213, 0x10, RZ ;  /* 0x00000010d56d4819 */ /* 0x000fca00000006ff */
[----:B------:R-:W-:Y:S01]  /*5660*/  @P4 FMUL.FTZ R98, R109, R108 ;  /* 0x0000006c6d624220 */ /* 0x000fe20000410000 */
[----:B------:R-:W-:Y:S01]  /*5670*/  FFMA.FTZ R109, R199, UR10, R86 ;  /* 0x0000000ac76d7c23 */ /* 0x000fe20008010056 */
[----:B------:R-:W-:-:S03]  /*5680*/  FFMA.FTZ R108, R197, UR11, R209 ;  /* 0x0000000bc56c7c23 */ /* 0x000fc600080100d1 */
[----:B------:R-:W-:Y:S01]  /*5690*/  FMUL.FTZ R109, R109, UR7 ;  /* 0x000000076d6d7c20 */ /* 0x000fe20008410000 */
[----:B------:R-:W-:Y:S01]  /*56a0*/  FADD.FTZ R108, R193, -R108 ;  /* 0x8000006cc16c7221 */ /* 0x000fe20000010000 */
[----:B------:R-:W-:Y:S01]  /*56b0*/  HFMA2 R193, -RZ, RZ, 0, 0 ;  /* 0x00000000ffc17431 */ /* 0x000fe200000001ff */
[----:B------:R-:W-:Y:S01]  /*56c0*/  F2FP.BF16.F32.PACK_AB R98, R98, R191 ;  /* 0x000000bf6262723e */ /* 0x000fe200000010ff */
[----:B------:R-:W-:Y:S01]  /*56d0*/  FMUL.FTZ R194, R109, UR23 ;  /* 0x000000176dc27c20 */ /* 0x000fe20008410000 */
[C---:B------:R-:W-:Y:S01]  /*56e0*/  @P5 SHF.L.U32 R109, R99.reuse, 0x10, RZ ;  /* 0x00000010636d5819 */ /* 0x040fe200000006ff */
[----:B------:R-:W-:Y:S01]  /*56f0*/  FFMA.FTZ R108, R108, UR10, R87 ;  /* 0x0000000a6c6c7c23 */ /* 0x000fe20008010057 */
[----:B------:R-:W-:-:S03]  /*5700*/  @P3 PRMT R99, R99, 0x7632, R99 ;  /* 0x0000763263633816 */ /* 0x000fc60000000063 */
[-C--:B------:R-:W-:Y:S01]  /*5710*/  @P5 FMUL.FTZ R193, R109, R194.reuse ;  /* 0x000000c26dc15220 */ /* 0x080fe20000410000 */
[----:B------:R-:W-:Y:S01]  /*5720*/  FMUL.FTZ R108, R108, UR7 ;  /* 0x000000076c6c7c20 */ /* 0x000fe20008410000 */
[----:B------:R-:W-:Y:S01]  /*5730*/  MOV R109, RZ ;  /* 0x000000ff006d7202 */ /* 0x000fe20000000f00 */
[----:B------:R-:W-:Y:S01]  /*5740*/  @P5 FMUL.FTZ R109, R195, R194 ;  /* 0x000000c2c36d5220 */ /* 0x000fe20000410000 */
[----:B------:R-:W-:Y:S01]  /*5750*/  @P3 SHF.L.U32 R195, R212, 0x10, RZ ;  /* 0x00000010d4c33819 */ /* 0x000fe200000006ff */
[----:B------:R-:W-:Y:S01]  /*5760*/  FMUL.FTZ R196, R108, UR23 ;  /* 0x000000176cc47c20 */ /* 0x000fe20008410000 */
[----:B------:R-:W-:Y:S01]  /*5770*/  @P3 SHF.L.U32 R99, R99, 0x10, RZ ;  /* 0x0000001063633819 */ /* 0x000fe200000006ff */
[----:B------:R-:W-:Y:S01]  /*5780*/  HFMA2 R194, -RZ, RZ, 0, 0 ;  /* 0x00000000ffc27431 */ /* 0x000fe200000001ff */
[----:B------:R-:W-:Y:S01]  /*5790*/  MOV R108, RZ ;  /* 0x000000ff006c7202 */ /* 0x000fe20000000f00 */
[-C--:B------:R-:W-:Y:S02]  /*57a0*/  @P3 FMUL.FTZ R194, R195, R196.reuse ;  /* 0x000000c4c3c23220 */ /* 0x080fe40000410000 */
[----:B------:R-:W-:-:S03]  /*57b0*/  @P3 FMUL.FTZ R108, R99, R196 ;  /* 0x000000c4636c3220 */ /* 0x000fc60000410000 */
[----:B------:R-:W-:Y:S01]  /*57c0*/  F2FP.BF16.F32.PACK_AB R99, R194, R109 ;  /* 0x0000006dc263723e */ /* 0x000fe200000010ff */
[----:B------:R-:W-:Y:S06]  /*57d0*/  BRA `(.L_x_5522) ;  /* 0x0000000c00e87947 */ /* 0x000fec0003800000 */
.L_x_5520:
[----:B------:R-:W-:Y:S05]  /*57e0*/  @!P0 BRA `(.L_x_5523) ;  /* 0x0000000800308947 */ /* 0x000fea0003800000 */
[----:B------:R-:W-:Y:S01]  /*57f0*/  LOP3.LUT P3, RZ, R108, 0xff, RZ, 0xc0, !PT ;  /* 0x000000ff6cff7812 */ /* 0x000fe2000786c0ff */
[--C-:B------:R-:W-:Y:S01]  /*5800*/  FFMA.FTZ R57, R208, UR11, R209.reuse ;  /* 0x0000000bd0397c23 */ /* 0x100fe200080100d1 */
[----:B------:R-:W-:Y:S01]  /*5810*/  LOP3.LUT P4, RZ, R108, 0xff00, RZ, 0xc0, !PT ;  /* 0x0000ff006cff7812 */ /* 0x000fe2000788c0ff */
[----:B------:R-:W-:Y:S01]  /*5820*/  FFMA.FTZ R207, R207, UR11, R209 ;  /* 0x0000000bcfcf7c23 */ /* 0x000fe200080100d1 */
[----:B------:R-:W-:Y:S01]  /*5830*/  MOV R100, RZ ;  /* 0x000000ff00647202 */ /* 0x000fe20000000f00 */
[----:B------:R-:W-:Y:S01]  /*5840*/  FADD.FTZ R57, R204, -R57 ;  /* 0x80000039cc397221 */ /* 0x000fe20000010000 */
[----:B------:R-:W-:Y:S01]  /*5850*/  CS2R R102, SRZ ;  /* 0x0000000000667805 */ /* 0x000fe2000001ff00 */
[----:B------:R-:W-:Y:S01]  /*5860*/  FADD.FTZ R207, R196, -R207 ;  /* 0x800000cfc4cf7221 */ /* 0x000fe20000010000 */
[----:B------:R-:W-:Y:S01]  /*5870*/  PRMT R101, R40, 0x7632, R101 ;  /* 0x0000763228657816 */ /* 0x000fe20000000065 */
[----:B------:R-:W-:Y:S01]  /*5880*/  FMUL.FTZ R64, R57, UR10 ;  /* 0x0000000a39407c20 */ /* 0x000fe20008410000 */
[----:B------:R-:W-:Y:S01]  /*5890*/  FFMA.FTZ R58, R205, UR11, R209 ;  /* 0x0000000bcd3a7c23 */ /* 0x000fe200080100d1 */
[----:B------:R-:W-:Y:S01]  /*58a0*/  FMUL.FTZ R65, R207, UR10 ;  /* 0x0000000acf417c20 */ /* 0x000fe20008410000 */
[----:B------:R-:W-:Y:S01]  /*58b0*/  CS2R R110, SRZ ;  /* 0x00000000006e7805 */ /* 0x000fe2000001ff00 */
[----:B------:R-:W0:Y:S01]  /*58c0*/  @P3 LDC R59, c[0x0][0x408] ;  /* 0x00010200ff3b3b82 */ /* 0x000e220000000800 */
[----:B------:R-:W-:Y:S01]  /*58d0*/  @P3 FMUL.FTZ R0, R64, UR7 ;  /* 0x0000000740003c20 */ /* 0x000fe20008410000 */
[C---:B-----5:R-:W-:Y:S01]  /*58e0*/  @P3 SHF.L.U32 R57, R96.reuse, 0x10, RZ ;  /* 0x0000001060393819 */ /* 0x060fe200000006ff */
[----:B------:R-:W-:Y:S01]  /*58f0*/  FADD.FTZ R67, R195, -R58 ;  /* 0x8000003ac3437221 */ /* 0x000fe20000010000 */
[----:B------:R-:W-:Y:S01]  /*5900*/  @P4 PRMT R96, R96, 0x7632, R96 ;  /* 0x0000763260604816 */ /* 0x000fe20000000060 */
[----:B------:R-:W-:Y:S01]  /*5910*/  HFMA2 R192, -RZ, RZ, 0, 0 ;  /* 0x00000000ffc07431 */ /* 0x000fe200000001ff */
[----:B------:R-:W-:Y:S01]  /*5920*/  PRMT R191, R41, 0x7632, R191 ;  /* 0x0000763229bf7816 */ /* 0x000fe200000000bf */
[----:B------:R-:W-:Y:S01]  /*5930*/  FMUL.FTZ R67, R67, UR10 ;  /* 0x0000000a43437c20 */ /* 0x000fe20008410000 */
[----:B------:R-:W-:Y:S01]  /*5940*/  PRMT R211, R42, 0x7632, R211 ;  /* 0x000076322ad37816 */ /* 0x000fe200000000d3 */
[----:B------:R-:W-:Y:S01]  /*5950*/  FFMA.FTZ R200, R200, UR11, R209 ;  /* 0x0000000bc8c87c23 */ /* 0x000fe200080100d1 */
[----:B------:R-:W-:-:S03]  /*5960*/  PRMT R210, R43, 0x7632, R210 ;  /* 0x000076322bd27816 */ /* 0x000fc600000000d2 */
[----:B------:R-:W-:Y:S01]  /*5970*/  FADD.FTZ R200, R199, -R200 ;  /* 0x800000c8c7c87221 */ /* 0x000fe20000010000 */
[----:B0-----:R-:W-:Y:S01]  /*5980*/  @P3 FMUL.FTZ R56, R0, R59 ;  /* 0x0000003b00383220 */ /* 0x001fe20000410000 */
[----:B------:R-:W-:-:S03]  /*5990*/  HFMA2 R0, -RZ, RZ, 0, 0 ;  /* 0x00000000ff007431 */ /* 0x000fc600000001ff */
        /* <DEDUP_REMOVED lines=10> */
[----:B------:R-:W-:Y:S01]  /*5a40*/  @P4 SHF.L.U32 R57, R96, 0x10, RZ ;  /* 0x0000001060394819 */ /* 0x000fe200000006ff */
[----:B------:R-:W-:-:S04]  /*5a50*/  HFMA2 R96, -RZ, RZ, 0, 0 ;  /* 0x00000000ff607431 */ /* 0x000fc800000001ff */
[----:B------:R-:W-:Y:S01]  /*5a60*/  @P4 FMUL.FTZ R102, R57, R56 ;  /* 0x0000003839664220 */ /* 0x000fe20000410000 */
[----:B------:R-:W-:Y:S01]  /*5a70*/  @P4 FMUL.FTZ R56, R65, UR7 ;  /* 0x0000000741384c20 */ /* 0x000fe20008410000 */
[----:B------:R-:W0:Y:S03]  /*5a80*/  @P4 LDC R57, c[0x0][0x408] ;  /* 0x00010200ff394b82 */ /* 0x000e260000000800 */
[----:B0-----:R-:W-:Y:S01]  /*5a90*/  @P4 FMUL.FTZ R57, R56, R57 ;  /* 0x0000003938394220 */ /* 0x001fe20000410000 */
[----:B------:R-:W-:Y:S02]  /*5aa0*/  @P4 SHF.L.U32 R56, R101, 0x10, RZ ;  /* 0x0000001065384819 */ /* 0x000fe400000006ff */
[----:B------:R-:W-:-:S03]  /*5ab0*/  MOV R101, RZ ;  /* 0x000000ff00657202 */ /* 0x000fc60000000f00 */
[----:B------:R-:W-:Y:S01]  /*5ac0*/  @P4 FMUL.FTZ R96, R56, R57 ;  /* 0x0000003938604220 */ /* 0x000fe20000410000 */
[----:B------:R-:W-:Y:S01]  /*5ad0*/  FFMA.FTZ R57, R206, UR11, R209 ;  /* 0x0000000bce397c23 */ /* 0x000fe200080100d1 */
[----:B------:R-:W0:Y:S03]  /*5ae0*/  @P3 LDC R56, c[0x0][0x408] ;  /* 0x00010200ff383b82 */ /* 0x000e260000000800 */
[----:B------:R-:W-:Y:S01]  /*5af0*/  FADD.FTZ R57, R202, -R57 ;  /* 0x80000039ca397221 */ /* 0x000fe20000010000 */
[----:B------:R-:W-:-:S03]  /*5b00*/  F2FP.BF16.F32.PACK_AB R96, R96, R100 ;  /* 0x000000646060723e */ /* 0x000fc600000010ff */
[----:B------:R-:W-:-:S04]  /*5b10*/  FMUL.FTZ R66, R57, UR10 ;  /* 0x0000000a39427c20 */ /* 0x000fc80008410000 */
        /* <DEDUP_REMOVED lines=20> */
[----:B------:R-:W-:Y:S02]  /*5c60*/  @P3 SHF.L.U32 R56, R191, 0x10, RZ ;  /* 0x00000010bf383819 */ /* 0x000fe400000006ff */
[----:B------:R-:W-:-:S03]  /*5c70*/  MOV R191, RZ ;  /* 0x000000ff00bf7202 */ /* 0x000fc60000000f00 */
        /* <DEDUP_REMOVED lines=32> */
[----:B------:R-:W-:Y:S01]  /*5e80*/  LOP3.LUT P3, RZ, R109, 0xff0000, RZ, 0xc0, !PT ;  /* 0x00ff00006dff7812 */ /* 0x000fe2000786c0ff */
[----:B------:R-:W-:-:S03]  /*5e90*/  FFMA.FTZ R58, R197, UR11, R209 ;  /* 0x0000000bc53a7c23 */ /* 0x000fc600080100d1 */
[----:B------:R-:W-:Y:S01]  /*5ea0*/  F2FP.BF16.F32.PACK_AB R98, R98, R191 ;  /* 0x000000bf6262723e */ /* 0x000fe200000010ff */
[----:B------:R-:W-:Y:S01]  /*5eb0*/  FADD.FTZ R59, R193, -R58 ;  /* 0x8000003ac13b7221 */ /* 0x000fe20000010000 */
[----:B------:R-:W-:-:S03]  /*5ec0*/  FMUL.FTZ R58, R200, UR10 ;  /* 0x0000000ac83a7c20 */ /* 0x000fc60008410000 */
[----:B------:R-:W-:-:S04]  /*5ed0*/  FMUL.FTZ R59, R59, UR10 ;  /* 0x0000000a3b3b7c20 */ /* 0x000fc80008410000 */
[----:B------:R-:W0:Y:S01]  /*5ee0*/  @P3 LDC R194, c[0x0][0x408] ;  /* 0x00010200ffc23b82 */ /* 0x000e220000000800 */
[----:B------:R-:W-:Y:S01]  /*5ef0*/  @P3 FMUL.FTZ R193, R58, UR7 ;  /* 0x000000073ac13c20 */ /* 0x000fe20008410000 */
[----:B------:R-:W-:-:S03]  /*5f00*/  @P3 SHF.L.U32 R195, R99, 0x10, RZ ;  /* 0x0000001063c33819 */ /* 0x000fc600000006ff */
[----:B0-----:R-:W-:Y:S01]  /*5f10*/  @P3 FMUL.FTZ R194, R193, R194 ;  /* 0x000000c2c1c23220 */ /* 0x001fe20000410000 */
[----:B------:R-:W-:-:S03]  /*5f20*/  HFMA2 R193, -RZ, RZ, 0, 0 ;  /* 0x00000000ffc17431 */ /* 0x000fc600000001ff */
[----:B------:R-:W-:Y:S01]  /*5f30*/  @P3 FMUL.FTZ R193, R195, R194 ;  /* 0x000000c2c3c13220 */ /* 0x000fe20000410000 */
[----:B------:R-:W-:Y:S01]  /*5f40*/  @P3 FMUL.FTZ R194, R58, UR7 ;  /* 0x000000073ac23c20 */ /* 0x000fe20008410000 */
[----:B------:R-:W0:Y:S03]  /*5f50*/  @P3 LDC R195, c[0x0][0x408] ;  /* 0x00010200ffc33b82 */ /* 0x000e260000000800 */
[----:B0-----:R-:W-:Y:S01]  /*5f60*/  @P3 FMUL.FTZ R196, R194, R195 ;  /* 0x000000c3c2c43220 */ /* 0x001fe20000410000 */
[----:B------:R-:W-:Y:S02]  /*5f70*/  @P3 SHF.L.U32 R195, R43, 0x10, RZ ;  /* 0x000000102bc33819 */ /* 0x000fe400000006ff */
[----:B------:R-:W-:-:S03]  /*5f80*/  MOV R194, RZ ;  /* 0x000000ff00c27202 */ /* 0x000fc60000000f00 */
[----:B------:R-:W-:Y:S01]  /*5f90*/  @P3 FMUL.FTZ R194, R195, R196 ;  /* 0x000000c4c3c23220 */ /* 0x000fe20000410000 */
[----:B------:R-:W-:-:S04]  /*5fa0*/  ISETP.GE.U32.AND P3, PT, R108, RZ, PT ;  /* 0x000000ff6c00720c */ /* 0x000fc80003f66070 */
[----:B------:R-:W-:-:S13]  /*5fb0*/  ISETP.GE.U32.AND.EX P3, PT, R109, 0x1000000, PT, P3 ;  /* 0x010000006d00780c */ /* 0x000fda0003f66130 */
[----:B------:R-:W0:Y:S01]  /*5fc0*/  @P3 LDC R196, c[0x0][0x408] ;  /* 0x00010200ffc43b82 */ /* 0x000e220000000800 */
[----:B------:R-:W-:Y:S01]  /*5fd0*/  @P3 PRMT R108, R99, 0x7632, R108 ;  /* 0x00007632636c3816 */ /* 0x000fe2000000006c */
[----:B------:R-:W-:Y:S01]  /*5fe0*/  @P3 FMUL.FTZ R99, R59, UR7 ;  /* 0x000000073b633c20 */ /* 0x000fe20008410000 */
[----:B------:R-:W-:-:S03]  /*5ff0*/  @P3 SHF.L.U32 R109, R210, 0x10, RZ ;  /* 0x00000010d26d3819 */ /* 0x000fc600000006ff */
        /* <DEDUP_REMOVED lines=11> */
.L_x_5523:
[--C-:B------:R-:W-:Y:S01]  /*60b0*/  FFMA.FTZ R208, R208, UR11, R209.reuse ;  /* 0x0000000bd0d07c23 */ /* 0x100fe200080100d1 */
[----:B------:R-:W-:Y:S01]  /*60c0*/  LOP3.LUT P3, RZ, R108, 0xff, RZ, 0xc0, !PT ;  /* 0x000000ff6cff7812 */ /* 0x000fe2000786c0ff */
[----:B------:R-:W-:Y:S02]  /*60d0*/  HFMA2 R0, -RZ, RZ, 0, 0 ;  /* 0x00000000ff007431 */ /* 0x000fe400000001ff */
[--C-:B------:R-:W-:Y:S01]  /*60e0*/  FFMA.FTZ R207, R207, UR11, R209.reuse ;  /* 0x0000000bcfcf7c23 */ /* 0x100fe200080100d1 */
[----:B------:R-:W-:Y:S01]  /*60f0*/  FADD.FTZ R208, R204, -R208 ;  /* 0x800000d0ccd07221 */ /* 0x000fe20000010000 */
[----:B------:R-:W-:Y:S01]  /*6100*/  PRMT R212, R40, 0x7632, R212 ;  /* 0x0000763228d47816 */ /* 0x000fe200000000d4 */
[--C-:B------:R-:W-:Y:S01]  /*6110*/  FFMA.FTZ R206, R206, UR11, R209.reuse ;  /* 0x0000000bcece7c23 */ /* 0x100fe200080100d1 */
[----:B------:R-:W-:Y:S01]  /*6120*/  FFMA.FTZ R205, R205, UR11, R209 ;  /* 0x0000000bcdcd7c23 */ /* 0x000fe200080100d1 */
[----:B------:R-:W-:Y:S01]  /*6130*/  FMUL.FTZ R208, R208, UR10 ;  /* 0x0000000ad0d07c20 */ /* 0x000fe20008410000 */
[----:B------:R-:W-:Y:S01]  /*6140*/  PRMT R191, R41, 0x7632, R191 ;  /* 0x0000763229bf7816 */ /* 0x000fe200000000bf */
[----:B------:R-:W-:Y:S01]  /*6150*/  FADD.FTZ R206, R202, -R206 ;  /* 0x800000cecace7221 */ /* 0x000fe20000010000 */
[----:B------:R-:W-:Y:S01]  /*6160*/  FFMA.FTZ R203, R203, UR11, R209 ;  /* 0x0000000bcbcb7c23 */ /* 0x000fe200080100d1 */
[----:B------:R-:W-:Y:S01]  /*6170*/  FMUL.FTZ R101, R208, UR7 ;  /* 0x00000007d0657c20 */ /* 0x000fe20008410000 */
[----:B------:R-:W-:Y:S01]  /*6180*/  LOP3.LUT P4, RZ, R109, 0xff00, RZ, 0xc0, !PT ;  /* 0x0000ff006dff7812 */ /* 0x000fe2000788c0ff */
[----:B------:R-:W-:Y:S01]  /*6190*/  FMUL.FTZ R206, R206, UR10 ;  /* 0x0000000acece7c20 */ /* 0x000fe20008410000 */
[----:B-----5:R-:W-:Y:S01]  /*61a0*/  @P3 SHF.L.U32 R100, R96, 0x10, RZ ;  /* 0x0000001060643819 */ /* 0x020fe200000006ff */
[----:B------:R-:W-:Y:S01]  /*61b0*/  FMUL.FTZ R101, R101, UR23 ;  /* 0x0000001765657c20 */ /* 0x000fe20008410000 */
[----:B------:R-:W-:Y:S01]  /*61c0*/  @P3 SHF.L.U32 R102, R40, 0x10, RZ ;  /* 0x0000001028663819 */ /* 0x000fe200000006ff */
[----:B------:R-:W-:Y:S01]  /*61d0*/  FMUL.FTZ R110, R206, UR7 ;  /* 0x00000007ce6e7c20 */ /* 0x000fe20008410000 */
[----:B------:R-:W-:Y:S01]  /*61e0*/  FADD.FTZ R203, R201, -R203 ;  /* 0x800000cbc9cb7221 */ /* 0x000fe20000010000 */
        /* <DEDUP_REMOVED lines=8> */
[----:B------:R-:W-:Y:S01]  /*6270*/  FMUL.FTZ R101, R101, UR10 ;  /* 0x0000000a65657c20 */ /* 0x000fe20008410000 */
[----:B------:R-:W-:Y:S01]  /*6280*/  LOP3.LUT P5, RZ, R109, 0xff0000, RZ, 0xc0, !PT ;  /* 0x00ff00006dff7812 */ /* 0x000fe200078ac0ff */
[----:B------:R-:W-:Y:S01]  /*6290*/  FFMA.FTZ R200, R200, UR11, R209 ;  /* 0x0000000bc8c87c23 */ /* 0x000fe200080100d1 */
[----:B------:R-:W-:Y:S01]  /*62a0*/  FMUL.FTZ R192, R192, UR7 ;  /* 0x00000007c0c07c20 */ /* 0x000fe20008410000 */
[----:B------:R-:W-:Y:S01]  /*62b0*/  FMUL.FTZ R101, R101, UR7 ;  /* 0x0000000765657c20 */ /* 0x000fe20008410000 */
[----:B------:R-:W-:Y:S01]  /*62c0*/  PRMT R211, R42, 0x7632, R211 ;  /* 0x000076322ad37816 */ /* 0x000fe200000000d3 */
[----:B------:R-:W-:Y:S01]  /*62d0*/  FADD.FTZ R199, R199, -R200 ;  /* 0x800000c8c7c77221 */ /* 0x000fe20000010000 */
[----:B------:R-:W-:Y:S01]  /*62e0*/  FMUL.FTZ R192, R192, UR23 ;  /* 0x00000017c0c07c20 */ /* 0x000fe20008410000 */
[----:B------:R-:W-:Y:S01]  /*62f0*/  @P3 PRMT R96, R96, 0x7632, R96 ;  /* 0x0000763260603816 */ /* 0x000fe20000000060 */
[----:B------:R-:W-:Y:S01]  /*6300*/  FMUL.FTZ R101, R101, UR23 ;  /* 0x0000001765657c20 */ /* 0x000fe20008410000 */
[----:B------:R-:W-:-:S02]  /*6310*/  @P3 SHF.L.U32 R103, R212, 0x10, RZ ;  /* 0x00000010d4673819 */ /* 0x000fc400000006ff */
[----:B------:R-:W-:Y:S02]  /*6320*/  @P3 SHF.L.U32 R96, R96, 0x10, RZ ;  /* 0x0000001060603819 */ /* 0x000fe400000006ff */
[----:B------:R-:W-:-:S03]  /*6330*/  PRMT R210, R43, 0x7632, R210 ;  /* 0x000076322bd27816 */ /* 0x000fc600000000d2 */
        /* <DEDUP_REMOVED lines=37> */
[----:B------:R-:W-:-:S04]  /*6590*/  FADD.FTZ R109, R194, -R109 ;  /* 0x8000006dc26d7221 */ /* 0x000fc80000010000 */
[----:B------:R-:W-:-:S04]  /*65a0*/  FMUL.FTZ R109, R109, UR10 ;  /* 0x0000000a6d6d7c20 */ /* 0x000fc80008410000 */
[----:B------:R-:W-:Y:S01]  /*65b0*/  FMUL.FTZ R98, R109, UR7 ;  /* 0x000000076d627c20 */ /* 0x000fe20008410000 */
[----:B------:R-:W-:-:S03]  /*65c0*/  @P4 SHF.L.U32 R109, R108, 0x10, RZ ;  /* 0x000000106c6d4819 */ /* 0x000fc600000006ff */
[----:B------:R-:W-:Y:S01]  /*65d0*/  FMUL.FTZ R108, R98, UR23 ;  /* 0x00000017626c7c20 */ /* 0x000fe20008410000 */
[----:B------:R-:W-:-:S03]  /*65e0*/  MOV R98, RZ ;  /* 0x000000ff00627202 */ /* 0x000fc60000000f00 */
[----:B------:R-:W-:Y:S01]  /*65f0*/  @P4 FMUL.FTZ R192, R109, R108 ;  /* 0x0000006c6dc04220 */ /* 0x000fe20000410000 */
[----:B------:R-:W-:-:S05]  /*6600*/  @P4 SHF.L.U32 R109, R211, 0x10, RZ ;  /* 0x00000010d36d4819 */ /* 0x000fca00000006ff */
[----:B------:R-:W-:Y:S01]  /*6610*/  @P4 FMUL.FTZ R98, R109, R108 ;  /* 0x0000006c6d624220 */ /* 0x000fe20000410000 */
[----:B------:R-:W-:Y:S01]  /*6620*/  FMUL.FTZ R109, R199, UR10 ;  /* 0x0000000ac76d7c20 */ /* 0x000fe20008410000 */
[----:B------:R-:W-:-:S03]  /*6630*/  FFMA.FTZ R108, R197, UR11, R209 ;  /* 0x0000000bc56c7c23 */ /* 0x000fc600080100d1 */
[----:B------:R-:W-:Y:S01]  /*6640*/  FMUL.FTZ R109, R109, UR7 ;  /* 0x000000076d6d7c20 */ /* 0x000fe20008410000 */
[----:B------:R-:W-:Y:S01]  /*6650*/  FADD.FTZ R108, R193, -R108 ;  /* 0x8000006cc16c7221 */ /* 0x000fe20000010000 */
[----:B------:R-:W-:Y:S01]  /*6660*/  HFMA2 R193, -RZ, RZ, 0, 0 ;  /* 0x00000000ffc17431 */ /* 0x000fe200000001ff */
[----:B------:R-:W-:Y:S01]  /*6670*/  F2FP.BF16.F32.PACK_AB R98, R98, R191 ;  /* 0x000000bf6262723e */ /* 0x000fe200000010ff */
[----:B------:R-:W-:Y:S01]  /*6680*/  FMUL.FTZ R194, R109, UR23 ;  /* 0x000000176dc27c20 */ /* 0x000fe20008410000 */
[C---:B------:R-:W-:Y:S01]  /*6690*/  @P5 SHF.L.U32 R109, R99.reuse, 0x10, RZ ;  /* 0x00000010636d5819 */ /* 0x040fe200000006ff */
[----:B------:R-:W-:Y:S01]  /*66a0*/  FMUL.FTZ R108, R108, UR10 ;  /* 0x0000000a6c6c7c20 */ /* 0x000fe20008410000 */
        /* <DEDUP_REMOVED lines=12> */
[----:B------:R-:W-:-:S07]  /*6770*/  F2FP.BF16.F32.PACK_AB R99, R194, R109 ;  /* 0x0000006dc263723e */ /* 0x000fce00000010ff */
.L_x_5522:
[----:B------:R-:W0:Y:S01]  /*6780*/  @P0 LDC.64 R100, c[0x0][0x478] ;  /* 0x00011e00ff640b82 */ /* 0x000e220000000a00 */
[----:B------:R-:W-:Y:S02]  /*6790*/  MOV R191, 0x10 ;  /* 0x0000001000bf7802 */ /* 0x000fe40000000f00 */
[----:B------:R-:W-:Y:S01]  /*67a0*/  MOV R194, 0x10 ;  /* 0x0000001000c27802 */ /* 0x000fe20000000f00 */
[----:B------:R-:W-:Y:S01]  /*67b0*/  FADD.FTZ R179, R0, R179 ;  /* 0x000000b300b37221 */ /* 0x000fe20000010000 */
[----:B------:R-:W-:Y:S01]  /*67c0*/  FADD.FTZ R180, R102, R180 ;  /* 0x000000b466b47221 */ /* 0x000fe20000010000 */
[----:B------:R-:W-:Y:S01]  /*67d0*/  FADD.FTZ R181, R103, R181 ;  /* 0x000000b567b57221 */ /* 0x000fe20000010000 */
[----:B------:R-:W-:Y:S01]  /*67e0*/  FADD.FTZ R182, R110, R182 ;  /* 0x000000b66eb67221 */ /* 0x000fe20000010000 */
[----:B------:R-:W-:Y:S01]  /*67f0*/  FADD.FTZ R183, R111, R183 ;  /* 0x000000b76fb77221 */ /* 0x000fe20000010000 */
[----:B0-----:R-:W-:-:S04]  /*6800*/  @P0 IMAD.WIDE.U32 R100, R190, 0x20, R100 ;  /* 0x00000020be640825 */ /* 0x001fc800078e0064 */
[----:B------:R-:W-:Y:S01]  /*6810*/  IMAD.WIDE.U32 R190, R190, R191, UR26 ;  /* 0x0000001abebe7e25 */ /* 0x000fe2000f8e00bf */
[----:B------:R-:W-:Y:S04]  /*6820*/  @P0 STG.E.128 desc[UR16][R100.64], R64 ;  /* 0x0000004064000986 */ /* 0x000fe8000c101d10 */
[----:B------:R-:W-:Y:S04]  /*6830*/  @P0 STG.E.128 desc[UR16][R100.64+0x10], R56 ;  /* 0x0000103864000986 */ /* 0x000fe8000c101d10 */
[----:B------:R0:W-:Y:S01]  /*6840*/  STG.E.128 desc[UR16][R190.64], R96 ;  /* 0x00000060be007986 */ /* 0x0001e2000c101d10 */
[----:B------:R-:W-:Y:S01]  /*6850*/  FADD.FTZ R184, R192, R184 ;  /* 0x000000b8c0b87221 */ /* 0x000fe20000010000 */
[----:B------:R-:W-:Y:S01]  /*6860*/  FADD.FTZ R185, R193, R185 ;  /* 0x000000b9c1b97221 */ /* 0x000fe20000010000 */
[----:B------:R-:W-:Y:S01]  /*6870*/  FADD.FTZ R186, R108, R186 ;  /* 0x000000ba6cba7221 */ /* 0x000fe20000010000 */
[----:B0-----:R-:W-:-:S06]  /*6880*/  IMAD.WIDE.U32 R96, R189, R194, UR24 ;  /* 0x00000018bd607e25 */ /* 0x001fcc000f8e00c2 */
[----:B------:R-:W5:Y:S01]  /*6890*/  LDG.E.128 R96, desc[UR16][R96.64] ;  /* 0x0000001060607981 */ /* 0x000f62000c1e1d00 */
[----:B------:R-:W-:Y:S05]  /*68a0*/  @!P1 BRA `(.L_x_5524) ;  /* 0x0000000c00e89947 */ /* 0x000fea0003800000 */
[----:B------:R-:W-:Y:S05]  /*68b0*/  @!P0 BRA `(.L_x_5525) ;  /* 0x0000000800308947 */ /* 0x000fea0003800000 */
[C---:B------:R-:W-:Y:S01]  /*68c0*/  LOP3.LUT P3, RZ, R106.reuse, 0xff, RZ, 0xc0, !PT ;  /* 0x000000ff6aff7812 */ /* 0x040fe2000786c0ff */
[--C-:B------:R-:W-:Y:S01]  /*68d0*/  FFMA.FTZ R0, R133, UR11, R209.reuse ;  /* 0x0000000b85007c23 */ /* 0x100fe200080100d1 */
[----:B------:R-:W-:Y:S01]  /*68e0*/  LOP3.LUT P4, RZ, R106, 0xff00, RZ, 0xc0, !PT ;  /* 0x0000ff006aff7812 */ /* 0x000fe2000788c0ff */
[----:B------:R-:W-:Y:S01]  /*68f0*/  FFMA.FTZ R57, R132, UR11, R209 ;  /* 0x0000000b84397c23 */ /* 0x000fe200080100d1 */
[----:B------:R-:W-:Y:S01]  /*6900*/  LOP3.LUT P5, RZ, R106, 0xff0000, RZ, 0xc0, !PT ;  /* 0x00ff00006aff7812 */ /* 0x000fe200078ac0ff */
[----:B------:R-:W-:Y:S01]  /*6910*/  FADD.FTZ R129, R129, -R0 ;  /* 0x8000000081817221 */ /* 0x000fe20000010000 */
[----:B------:R-:W-:Y:S01]  /*6920*/  CS2R R108, SRZ ;  /* 0x00000000006c7805 */ /* 0x000fe2000001ff00 */
[----:B------:R-:W-:Y:S01]  /*6930*/  FADD.FTZ R134, R134, -R57 ;  /* 0x8000003986867221 */ /* 0x000fe20000010000 */
[----:B------:R-:W-:Y:S01]  /*6940*/  FFMA.FTZ R131, R131, UR11, R209 ;  /* 0x0000000b83837c23 */ /* 0x000fe200080100d1 */
[----:B------:R-:W-:Y:S01]  /*6950*/  FFMA.FTZ R64, R129, UR10, R88 ;  /* 0x0000000a81407c23 */ /* 0x000fe20008010058 */
[----:B------:R-:W-:-:S02]  /*6960*/  HFMA2 R101, -RZ, RZ, 0, 0 ;  /* 0x00000000ff657431 */ /* 0x000fc400000001ff */
[----:B------:R-:W-:Y:S01]  /*6970*/  FFMA.FTZ R65, R134, UR10, R89 ;  /* 0x0000000a86417c23 */ /* 0x000fe20008010059 */
[----:B------:R-:W-:Y:S01]  /*6980*/  FADD.FTZ R131, R128, -R131 ;  /* 0x8000008380837221 */ /* 0x000fe20000010000 */
[----:B------:R-:W0:Y:S01]  /*6990*/  @P3 LDC R59, c[0x0][0x408] ;  /* 0x00010200ff3b3b82 */ /* 0x000e220000000800 */
[----:B------:R-:W-:Y:S01]  /*69a0*/  @P3 FMUL.FTZ R0, R64, UR7 ;  /* 0x0000000740003c20 */ /* 0x000fe20008410000 */
[----:B-----5:R-:W-:Y:S01]  /*69b0*/  @P3 SHF.L.U32 R56, R96, 0x10, RZ ;  /* 0x0000001060383819 */ /* 0x020fe200000006ff */
[----:B------:R-:W-:Y:S01]  /*69c0*/  @P4 FMUL.FTZ R58, R65, UR7 ;  /* 0x00000007413a4c20 */ /* 0x000fe20008410000 */
[----:B------:R-:W-:Y:S02]  /*69d0*/  LOP3.LUT P6, RZ, R107, 0xff, RZ, 0xc0, !PT ;  /* 0x000000ff6bff7812 */ /* 0x000fe400078cc0ff */
[----:B------:R-:W-:Y:S01]  /*69e0*/  CS2R R110, SRZ ;  /* 0x00000000006e7805 */ /* 0x000fe2000001ff00 */
[----:B------:R-:W-:Y:S01]  /*69f0*/  FFMA.FTZ R142, R142, UR11, R209 ;  /* 0x0000000b8e8e7c23 */ /* 0x000fe200080100d1 */
[----:B------:R-:W1:Y:S03]  /*6a00*/  @P3 LDC R66, c[0x0][0x408] ;  /* 0x00010200ff423b82 */ /* 0x000e660000000800 */
[----:B------:R-:W-:-:S05]  /*6a10*/  FADD.FTZ R139, R139, -R142 ;  /* 0x8000008e8b8b7221 */ /* 0x000fca0000010000 */
[----:B------:R-:W2:Y:S08]  /*6a20*/  @P4 LDC R67, c[0x0][0x408] ;  /* 0x00010200ff434b82 */ /* 0x000eb00000000800 */
[----:B------:R-:W3:Y:S01]  /*6a30*/  @P4 LDC R100, c[0x0][0x408] ;  /* 0x00010200ff644b82 */ /* 0x000ee20000000800 */
[----:B0-----:R-:W-:Y:S01]  /*6a40*/  @P3 FMUL.FTZ R57, R0, R59 ;  /* 0x0000003b00393220 */ /* 0x001fe20000410000 */
[----:B------:R-:W-:Y:S01]  /*6a50*/  @P3 FMUL.FTZ R59, R64, UR7 ;  /* 0x00000007403b3c20 */ /* 0x000fe20008410000 */
[----:B------:R-:W-:-:S02]  /*6a60*/  HFMA2 R0, -RZ, RZ, 0, 0 ;  /* 0x00000000ff007431 */ /* 0x000fc400000001ff */
[----:B------:R-:W-:Y:S01]  /*6a70*/  @P3 FMUL.FTZ R0, R56, R57 ;  /* 0x0000003938003220 */ /* 0x000fe20000410000 */
[----:B------:R-:W-:Y:S02]  /*6a80*/  @P4 PRMT R57, R96, 0x7632, R57 ;  /* 0x0000763260394816 */ /* 0x000fe40000000039 */
[----:B------:R-:W-:Y:S01]  /*6a90*/  @P3 SHF.L.U32 R56, R52, 0x10, RZ ;  /* 0x0000001034383819 */ /* 0x000fe200000006ff */
[----:B------:R-:W0:Y:S01]  /*6aa0*/  @P5 LDC R102, c[0x0][0x408] ;  /* 0x00010200ff665b82 */ /* 0x000e220000000800 */
[----:B-1----:R-:W-:Y:S01]  /*6ab0*/  @P3 FMUL.FTZ R59, R59, R66 ;  /* 0x000000423b3b3220 */ /* 0x002fe20000410000 */
[----:B------:R-:W-:Y:S01]  /*6ac0*/  MOV R96, RZ ;  /* 0x000000ff00607202 */ /* 0x000fe20000000f00 */
[----:B------:R-:W-:Y:S01]  /*6ad0*/  FFMA.FTZ R66, R131, UR10, R90 ;  /* 0x0000000a83427c23 */ /* 0x000fe2000801005a */
[----:B------:R-:W-:Y:S01]  /*6ae0*/  @P4 SHF.L.U32 R57, R57, 0x10, RZ ;  /* 0x0000001039394819 */ /* 0x000fe200000006ff */
[----:B------:R-:W-:Y:S01]  /*6af0*/  @P3 FMUL.FTZ R96, R59, R56 ;  /* 0x000000383b603220 */ /* 0x000fe20000410000 */
[----:B------:R-:W-:Y:S01]  /*6b00*/  LOP3.LUT P3, RZ, R106, 0xff000000, RZ, 0xc0, !PT ;  /* 0xff0000006aff7812 */ /* 0x000fe2000786c0ff */
[----:B--2---:R-:W-:Y:S01]  /*6b10*/  @P4 FMUL.FTZ R58, R58, R67 ;  /* 0x000000433a3a4220 */ /* 0x004fe20000410000 */
[----:B------:R-:W-:Y:S01]  /*6b20*/  PRMT R56, R52, 0x7632, R56 ;  /* 0x0000763234387816 */ /* 0x000fe20000000038 */
[----:B------:R-:W-:Y:S01]  /*6b30*/  FFMA.FTZ R59, R130, UR11, R209 ;  /* 0x0000000b823b7c23 */ /* 0x000fe200080100d1 */
[----:B------:R-:W1:Y:S01]  /*6b40*/  @P6 LDC R128, c[0x0][0x408] ;  /* 0x00010200ff806b82 */ /* 0x000e620000000800 */
[----:B------:R-:W-:Y:S01]  /*6b50*/  @P4 FMUL.FTZ R109, R57, R58 ;  /* 0x0000003a396d4220 */ /* 0x000fe20000410000 */
[----:B------:R-:W-:Y:S01]  /*6b60*/  @P4 FMUL.FTZ R57, R65, UR7 ;  /* 0x0000000741394c20 */ /* 0x000fe20008410000 */
[----:B------:R-:W-:Y:S01]  /*6b70*/  @P4 SHF.L.U32 R56, R56, 0x10, RZ ;  /* 0x0000001038384819 */ /* 0x000fe200000006ff */
[----:B------:R-:W-:-:S02]  /*6b80*/  FADD.FTZ R136, R136, -R59 ;  /* 0x8000003b88887221 */ /* 0x000fc40000010000 */
[----:B---3--:R-:W-:Y:S01]  /*6b90*/  @P4 FMUL.FTZ R57, R57, R100 ;  /* 0x0000006439394220 */ /* 0x008fe20000410000 */
[----:B------:R-:W-:Y:S01]  /*6ba0*/  MOV R100, RZ ;  /* 0x000000ff00647202 */ /* 0x000fe20000000f00 */
[----:B------:R-:W2:Y:S01]  /*6bb0*/  @P5 LDC R58, c[0x0][0x408] ;  /* 0x00010200ff3a5b82 */ /* 0x000ea20000000800 */
[----:B------:R-:W-:Y:S01]  /*6bc0*/  FFMA.FTZ R67, R136, UR10, R91 ;  /* 0x0000000a88437c23 */ /* 0x000fe2000801005b */
[----:B------:R-:W-:Y:S01]  /*6bd0*/  @P4 FMUL.FTZ R101, R57, R56 ;  /* 0x0000003839654220 */ /* 0x000fe20000410000 */
[----:B------:R-:W-:Y:S01]  /*6be0*/  @P5 FMUL.FTZ R57, R66, UR7 ;  /* 0x0000000742395c20 */ /* 0x000fe20008410000 */
[C---:B------:R-:W-:Y:S02]  /*6bf0*/  @P5 SHF.L.U32 R56, R97.reuse, 0x10, RZ ;  /* 0x0000001061385819 */ /* 0x040fe400000006ff */
[----:B------:R-:W-:Y:S01]  /*6c00*/  @P3 PRMT R97, R97, 0x7632, R97 ;  /* 0x0000763261613816 */ /* 0x000fe20000000061 */
[----:B0-----:R-:W-:Y:S01]  /*6c10*/  @P5 FMUL.FTZ R57, R57, R102 ;  /* 0x0000006639395220 */ /* 0x001fe20000410000 */
[----:B------:R-:W0:Y:S01]  /*6c20*/  @P3 LDC R103, c[0x0][0x408] ;  /* 0x00010200ff673b82 */ /* 0x000e220000000800 */
[----:B------:R-:W-:-:S02]  /*6c30*/  LOP3.LUT P4, RZ, R107, 0xff0000, RZ, 0xc0, !PT ;  /* 0x00ff00006bff7812 */ /* 0x000fc4000788c0ff */
[----:B------:R-:W-:Y:S01]  /*6c40*/  @P5 FMUL.FTZ R108, R56, R57 ;  /* 0x00000039386c5220 */ /* 0x000fe20000410000 */
[----:B------:R-:W-:Y:S01]  /*6c50*/  @P5 FMUL.FTZ R57, R66, UR7 ;  /* 0x0000000742395c20 */ /* 0x000fe20008410000 */
[----:B------:R-:W-:Y:S02]  /*6c60*/  @P5 SHF.L.U32 R56, R53, 0x10, RZ ;  /* 0x0000001035385819 */ /* 0x000fe400000006ff */
[----:B------:R-:W-:Y:S01]  /*6c70*/  @P3 SHF.L.U32 R97, R97, 0x10, RZ ;  /* 0x0000001061613819 */ /* 0x000fe200000006ff */
[----:B------:R-:W3:Y:S01]  /*6c80*/  @P3 LDC R102, c[0x0][0x408] ;  /* 0x00010200ff663b82 */ /* 0x000ee20000000800 */
[----:B------:R-:W-:Y:S01]  /*6c90*/  F2FP.BF16.F32.PACK_AB R96, R101, R96 ;  /* 0x000000606560723e */ /* 0x000fe200000010ff */
[----:B--2---:R-:W-:Y:S01]  /*6ca0*/  @P5 FMUL.FTZ R57, R57, R58 ;  /* 0x0000003a39395220 */ /* 0x004fe20000410000 */
[----:B------:R-:W-:-:S05]  /*6cb0*/  @P6 SHF.L.U32 R58, R98, 0x10, RZ ;  /* 0x00000010623a6819 */ /* 0x000fca00000006ff */
[----:B------:R-:W2:Y:S01]  /*6cc0*/  @P4 LDC R130, c[0x0][0x408] ;  /* 0x00010200ff824b82 */ /* 0x000ea20000000800 */
[----:B------:R-:W-:Y:S01]  /*6cd0*/  @P5 FMUL.FTZ R100, R57, R56 ;  /* 0x0000003839645220 */ /* 0x000fe20000410000 */
[C---:B------:R-:W-:Y:S01]  /*6ce0*/  @P3 FMUL.FTZ R56, R67.reuse, UR7 ;  /* 0x0000000743383c20 */ /* 0x040fe20008410000 */
[----:B------:R-:W-:Y:S01]  /*6cf0*/  @P3 FMUL.FTZ R57, R67, UR7 ;  /* 0x0000000743393c20 */ /* 0x000fe20008410000 */
[----:B------:R-:W-:Y:S02]  /*6d00*/  LOP3.LUT P5, RZ, R107, 0xff00, RZ, 0xc0, !PT ;  /* 0x0000ff006bff7812 */ /* 0x000fe400078ac0ff */
[----:B0-----:R-:W-:-:S04]  /*6d10*/  @P3 FMUL.FTZ R56, R56, R103 ;  /* 0x0000006738383220 */ /* 0x001fc80000410000 */
[----:B------:R-:W-:Y:S01]  /*6d20*/  @P3 FMUL.FTZ R110, R97, R56 ;  /* 0x00000038616e3220 */ /* 0x000fe20000410000 */
[----:B------:R-:W-:Y:S01]  /*6d30*/  PRMT R56, R53, 0x7632, R56 ;  /* 0x0000763235387816 */ /* 0x000fe20000000038 */
[----:B------:R-:W-:Y:S02]  /*6d40*/  HFMA2 R97, -RZ, RZ, 0, 0 ;  /* 0x00000000ff617431 */ /* 0x000fe400000001ff */
[----:B---3--:R-:W-:Y:S02]  /*6d50*/  @P3 FMUL.FTZ R57, R57, R102 ;  /* 0x0000006639393220 */ /* 0x008fe40000410000 */
[----:B------:R-:W0:Y:S01]  /*6d60*/  @P6 LDC R102, c[0x0][0x408] ;  /* 0x00010200ff666b82 */ /* 0x000e220000000800 */
[----:B------:R-:W-:-:S05]  /*6d70*/  @P3 SHF.L.U32 R56, R56, 0x10, RZ ;  /* 0x0000001038383819 */ /* 0x000fca00000006ff */
[----:B------:R-:W-:Y:S01]  /*6d80*/  @P3 FMUL.FTZ R97, R57, R56 ;  /* 0x0000003839613220 */ /* 0x000fe20000410000 */
[--C-:B------:R-:W-:Y:S01]  /*6d90*/  FFMA.FTZ R56, R135, UR11, R209.reuse ;  /* 0x0000000b87387c23 */ /* 0x100fe200080100d1 */
[----:B------:R-:W3:Y:S01]  /*6da0*/  @P5 LDC R129, c[0x0][0x408] ;  /* 0x00010200ff815b82 */ /* 0x000ee20000000800 */
[----:B------:R-:W-:Y:S01]  /*6db0*/  ISETP.GE.U32.AND P3, PT, R106, RZ, PT ;  /* 0x000000ff6a00720c */ /* 0x000fe20003f66070 */
[----:B------:R-:W-:Y:S01]  /*6dc0*/  FFMA.FTZ R57, R140, UR11, R209 ;  /* 0x0000000b8c397c23 */ /* 0x000fe200080100d1 */
[----:B------:R-:W-:Y:S01]  /*6dd0*/  FADD.FTZ R137, R137, -R56 ;  /* 0x8000003889897221 */ /* 0x000fe20000010000 */
[----:B------:R-:W-:Y:S02]  /*6de0*/  F2FP.BF16.F32.PACK_AB R97, R97, R100 ;  /* 0x000000646161723e */ /* 0x000fe400000010ff */
[----:B------:R-:W-:Y:S01]  /*6df0*/  ISETP.GE.U32.AND.EX P3, PT, R107, 0x1000000, PT, P3 ;  /* 0x010000006b00780c */ /* 0x000fe20003f66130 */
[----:B------:R-:W-:Y:S01]  /*6e00*/  FFMA.FTZ R56, R137, UR10, R92 ;  /* 0x0000000a89387c23 */ /* 0x000fe2000801005c */
[----:B------:R-:W4:Y:S01]  /*6e10*/  @P5 LDC R107, c[0x0][0x408] ;  /* 0x00010200ff6b5b82 */ /* 0x000f220000000800 */
[----:B------:R-:W-:-:S02]  /*6e20*/  FADD.FTZ R138, R138, -R57 ;  /* 0x800000398a8a7221 */ /* 0x000fc40000010000 */
[C---:B------:R-:W-:Y:S01]  /*6e30*/  @P6 FMUL.FTZ R59, R56.reuse, UR7 ;  /* 0x00000007383b6c20 */ /* 0x040fe20008410000 */
[----:B------:R-:W-:Y:S01]  /*6e40*/  @P6 FMUL.FTZ R103, R56, UR7 ;  /* 0x0000000738676c20 */ /* 0x000fe20008410000 */
[----:B------:R-:W-:Y:S02]  /*6e50*/  FFMA.FTZ R57, R138, UR10, R93 ;  /* 0x0000000a8a397c23 */ /* 0x000fe4000801005d */
[----:B0-----:R-:W-:Y:S01]  /*6e60*/  @P6 FMUL.FTZ R59, R59, R102 ;  /* 0x000000663b3b6220 */ /* 0x001fe20000410000 */
[----:B------:R-:W0:Y:S01]  /*6e70*/  @P4 LDC R106, c[0x0][0x408] ;  /* 0x00010200ff6a4b82 */ /* 0x000e220000000800 */
[----:B------:R-:W-:Y:S01]  /*6e80*/  @P5 FMUL.FTZ R102, R57, UR7 ;  /* 0x0000000739665c20 */ /* 0x000fe20008410000 */
[----:B-1----:R-:W-:Y:S01]  /*6e90*/  @P6 FMUL.FTZ R103, R103, R128 ;  /* 0x0000008067676220 */ /* 0x002fe20000410000 */
[----:B------:R-:W-:Y:S01]  /*6ea0*/  @P6 FMUL.FTZ R111, R58, R59 ;  /* 0x0000003b3a6f6220 */ /* 0x000fe20000410000 */
[----:B------:R-:W-:Y:S01]  /*6eb0*/  @P5 PRMT R59, R98, 0x7632, R59 ;  /* 0x00007632623b5816 */ /* 0x000fe2000000003b */
[----:B------:R-:W-:Y:S01]  /*6ec0*/  HFMA2 R128, -RZ, RZ, 0, 0 ;  /* 0x00000000ff807431 */ /* 0x000fe200000001ff */
[----:B------:R-:W-:Y:S01]  /*6ed0*/  @P6 SHF.L.U32 R58, R54, 0x10, RZ ;  /* 0x00000010363a6819 */ /* 0x000fe200000006ff */
[----:B---3--:R-:W-:Y:S01]  /*6ee0*/  @P5 FMUL.FTZ R102, R102, R129 ;  /* 0x0000008166665220 */ /* 0x008fe20000410000 */
[----:B------:R-:W-:Y:S01]  /*6ef0*/  @P5 SHF.L.U32 R59, R59, 0x10, RZ ;  /* 0x000000103b3b5819 */ /* 0x000fe200000006ff */
[----:B------:R-:W1:Y:S01]  /*6f00*/  @P3 LDC R132, c[0x0][0x408] ;  /* 0x00010200ff843b82 */ /* 0x000e620000000800 */
[----:B------:R-:W-:Y:S01]  /*6f10*/  MOV R98, RZ ;  /* 0x000000ff00627202 */ /* 0x000fe20000000f00 */
[----:B------:R-:W-:Y:S01]  /*6f20*/  @P6 FMUL.FTZ R98, R103, R58 ;  /* 0x0000003a67626220 */ /* 0x000fe20000410000 */
[----:B------:R-:W-:Y:S01]  /*6f30*/  PRMT R129, R54, 0x7632, R129 ;  /* 0x0000763236817816 */ /* 0x000fe20000000081 */
[----:B------:R-:W-:Y:S01]  /*6f40*/  @P5 FMUL.FTZ R58, R57, UR7 ;  /* 0x00000007393a5c20 */ /* 0x000fe20008410000 */
[----:B------:R-:W-:Y:S01]  /*6f50*/  @P5 FMUL.FTZ R128, R59, R102 ;  /* 0x000000663b805220 */ /* 0x000fe20000410000 */
[----:B------:R-:W-:-:S02]  /*6f60*/  MOV R103, RZ ;  /* 0x000000ff00677202 */ /* 0x000fc40000000f00 */
[----:B------:R-:W-:Y:S01]  /*6f70*/  @P5 SHF.L.U32 R59, R129, 0x10, RZ ;  /* 0x00000010813b5819 */ /* 0x000fe200000006ff */
[----:B----4-:R-:W-:Y:S01]  /*6f80*/  @P5 FMUL.FTZ R102, R58, R107 ;  /* 0x0000006b3a665220 */ /* 0x010fe20000410000 */
[----:B------:R-:W-:Y:S01]  /*6f90*/  FFMA.FTZ R58, R139, UR10, R94 ;  /* 0x0000000a8b3a7c23 */ /* 0x000fe2000801005e */
[----:B------:R-:W3:Y:S01]  /*6fa0*/  @P3 LDC R133, c[0x0][0x408] ;  /* 0x00010200ff853b82 */ /* 0x000ee20000000800 */
[----:B------:R-:W-:Y:S02]  /*6fb0*/  HFMA2 R129, -RZ, RZ, 0, 0 ;  /* 0x00000000ff817431 */ /* 0x000fe400000001ff */
[----:B------:R-:W-:Y:S01]  /*6fc0*/  @P5 FMUL.FTZ R103, R102, R59 ;  /* 0x0000003b66675220 */ /* 0x000fe20000410000 */
[C---:B------:R-:W-:Y:S01]  /*6fd0*/  @P4 FMUL.FTZ R59, R58.reuse, UR7 ;  /* 0x000000073a3b4c20 */ /* 0x040fe20008410000 */
[----:B------:R-:W-:-:S03]  /*6fe0*/  @P4 FMUL.FTZ R107, R58, UR7 ;  /* 0x000000073a6b4c20 */ /* 0x000fc60008410000 */
[----:B0-----:R-:W-:Y:S01]  /*6ff0*/  @P4 FMUL.FTZ R102, R59, R106 ;  /* 0x0000006a3b664220 */ /* 0x001fe20000410000 */
[----:B------:R-:W-:Y:S01]  /*7000*/  FFMA.FTZ R106, R143, UR11, R209 ;  /* 0x0000000b8f6a7c23 */ /* 0x000fe200080100d1 */
[----:B------:R-:W-:Y:S01]  /*7010*/  @P4 SHF.L.U32 R59, R99, 0x10, RZ ;  /* 0x00000010633b4819 */ /* 0x000fe200000006ff */
[----:B--2---:R-:W-:Y:S01]  /*7020*/  @P4 FMUL.FTZ R131, R107, R130 ;  /* 0x000000826b834220 */ /* 0x004fe20000410000 */
[----:B------:R-:W-:Y:S01]  /*7030*/  @P3 PRMT R99, R99, 0x7632, R99 ;  /* 0x0000763263633816 */ /* 0x000fe20000000063 */
[----:B------:R-:W-:Y:S01]  /*7040*/  FADD.FTZ R106, R141, -R106 ;  /* 0x8000006a8d6a7221 */ /* 0x000fe20000010000 */
[----:B------:R-:W-:Y:S01]  /*7050*/  F2FP.BF16.F32.PACK_AB R98, R103, R98 ;  /* 0x000000626762723e */ /* 0x000fe200000010ff */
[----:B------:R-:W-:Y:S01]  /*7060*/  @P4 FMUL.FTZ R129, R59, R102 ;  /* 0x000000663b814220 */ /* 0x000fe20000410000 */
[----:B------:R-:W-:Y:S01]  /*7070*/  MOV R102, RZ ;  /* 0x000000ff00667202 */ /* 0x000fe20000000f00 */
[----:B------:R-:W-:Y:S01]  /*7080*/  FFMA.FTZ R59, R106, UR10, R95 ;  /* 0x0000000a6a3b7c23 */ /* 0x000fe2000801005f */
[----:B------:R-:W-:-:S02]  /*7090*/  @P4 SHF.L.U32 R106, R55, 0x10, RZ ;  /* 0x00000010376a4819 */ /* 0x000fc400000006ff */
[----:B------:R-:W-:Y:S01]  /*70a0*/  @P3 SHF.L.U32 R99, R99, 0x10, RZ ;  /* 0x0000001063633819 */ /* 0x000fe200000006ff */
[C---:B------:R-:W-:Y:S01]  /*70b0*/  @P3 FMUL.FTZ R107, R59.reuse, UR7 ;  /* 0x000000073b6b3c20 */ /* 0x040fe20008410000 */
[----:B------:R-:W-:Y:S01]  /*70c0*/  @P3 FMUL.FTZ R130, R59, UR7 ;  /* 0x000000073b823c20 */ /* 0x000fe20008410000 */
[----:B------:R-:W-:Y:S01]  /*70d0*/  @P4 FMUL.FTZ R102, R131, R106 ;  /* 0x0000006a83664220 */ /* 0x000fe20000410000 */
[----:B------:R-:W-:Y:S01]  /*70e0*/  PRMT R131, R55, 0x7632, R131 ;  /* 0x0000763237837816 */ /* 0x000fe20000000083 */
[----:B-1----:R-:W-:Y:S01]  /*70f0*/  @P3 FMUL.FTZ R106, R107, R132 ;  /* 0x000000846b6a3220 */ /* 0x002fe20000410000 */
[----:B---3--:R-:W-:Y:S01]  /*7100*/  @P3 FMUL.FTZ R132, R130, R133 ;  /* 0x0000008582843220 */ /* 0x008fe20000410000 */
[----:B------:R-:W-:Y:S01]  /*7110*/  HFMA2 R107, -RZ, RZ, 0, 0 ;  /* 0x00000000ff6b7431 */ /* 0x000fe200000001ff */
[----:B------:R-:W-:Y:S02]  /*7120*/  @P3 SHF.L.U32 R131, R131, 0x10, RZ ;  /* 0x0000001083833819 */ /* 0x000fe400000006ff */
[----:B------:R-:W-:Y:S01]  /*7130*/  MOV R130, RZ ;  /* 0x000000ff00827202 */ /* 0x000fe20000000f00 */
[----:B------:R-:W-:-:S02]  /*7140*/  @P3 FMUL.FTZ R130, R99, R106 ;  /* 0x0000006a63823220 */ /* 0x000fc40000410000 */
[----:B------:R-:W-:-:S05]  /*7150*/  @P3 FMUL.FTZ R107, R132, R131 ;  /* 0x00000083846b3220 */ /* 0x000fca0000410000 */
[----:B------:R-:W-:Y:S01]  /*7160*/  F2FP.BF16.F32.PACK_AB R99, R107, R102 ;  /* 0x000000666b63723e */ /* 0x000fe200000010ff */
[----:B------:R-:W-:Y:S06]  /*7170*/  BRA `(.L_x_5526) ;  /* 0x0000001400887947 */ /* 0x000fec0003800000 */
.L_x_5525:
[--C-:B------:R-:W-:Y:S01]  /*7180*/  FFMA.FTZ R0, R133, UR11, R209.reuse ;  /* 0x0000000b85007c23 */ /* 0x100fe200080100d1 */
[----:B------:R-:W-:Y:S01]  /*7190*/  LOP3.LUT P3, RZ, R106, 0xff, RZ, 0xc0, !PT ;  /* 0x000000ff6aff7812 */ /* 0x000fe2000786c0ff */
[----:B------:R-:W-:Y:S01]  /*71a0*/  FFMA.FTZ R101, R132, UR11, R209 ;  /* 0x0000000b84657c23 */ /* 0x000fe200080100d1 */
[----:B------:R-:W-:Y:S01]  /*71b0*/  LOP3.LUT P4, RZ, R106, 0xff00, RZ, 0xc0, !PT ;  /* 0x0000ff006aff7812 */ /* 0x000fe2000788c0ff */
[----:B------:R-:W-:Y:S01]  /*71c0*/  FADD.FTZ R129, R129, -R0 ;  /* 0x8000000081817221 */ /* 0x000fe20000010000 */
[----:B------:R-:W-:Y:S01]  /*71d0*/  MOV R100, RZ ;  /* 0x000000ff00647202 */ /* 0x000fe20000000f00 */
[----:B------:R-:W-:Y:S01]  /*71e0*/  FADD.FTZ R134, R134, -R101 ;  /* 0x8000006586867221 */ /* 0x000fe20000010000 */
[----:B------:R-:W-:Y:S01]  /*71f0*/  PRMT R103, R52, 0x7632, R103 ;  /* 0x0000763234677816 */ /* 0x000fe20000000067 */
[----:B------:R-:W-:Y:S01]  /*7200*/  FFMA.FTZ R0, R129, UR10, R88 ;  /* 0x0000000a81007c23 */ /* 0x000fe20008010058 */
[----:B------:R-:W-:Y:S01]  /*7210*/  FFMA.FTZ R131, R131, UR11, R209 ;  /* 0x0000000b83837c23 */ /* 0x000fe200080100d1 */
[----:B------:R-:W-:Y:S01]  /*7220*/  FFMA.FTZ R134, R134, UR10, R89 ;  /* 0x0000000a86867c23 */ /* 0x000fe20008010059 */
[----:B------:R-:W-:-:S02]  /*7230*/  HFMA2 R110, -RZ, RZ, 0, 0 ;  /* 0x00000000ff6e7431 */ /* 0x000fc400000001ff */
[----:B------:R-:W-:Y:S01]  /*7240*/  FMUL.FTZ R0, R0, UR7 ;  /* 0x0000000700007c20 */ /* 0x000fe20008410000 */
[----:B------:R-:W-:Y:S01]  /*7250*/  FADD.FTZ R131, R128, -R131 ;  /* 0x8000008380837221 */ /* 0x000fe20000010000 */
[----:B-----5:R-:W-:Y:S01]  /*7260*/  @P3 SHF.L.U32 R102, R96, 0x10, RZ ;  /* 0x0000001060663819 */ /* 0x020fe200000006ff */
[----:B------:R-:W-:Y:S01]  /*7270*/  FFMA.FTZ R142, R142, UR11, R209 ;  /* 0x0000000b8e8e7c23 */ /* 0x000fe200080100d1 */
[----:B------:R-:W-:Y:S01]  /*7280*/  @P3 SHF.L.U32 R108, R52, 0x10, RZ ;  /* 0x00000010346c3819 */ /* 0x000fe200000006ff */
[----:B------:R-:W-:Y:S01]  /*7290*/  FMUL.FTZ R101, R0, UR23 ;  /* 0x0000001700657c20 */ /* 0x000fe20008410000 */
[----:B------:R-:W-:Y:S01]  /*72a0*/  HFMA2 R0, -RZ, RZ, 0, 0 ;  /* 0x00000000ff007431 */ /* 0x000fe200000001ff */
[----:B------:R-:W-:Y:S01]  /*72b0*/  @P4 SHF.L.U32 R103, R103, 0x10, RZ ;  /* 0x0000001067674819 */ /* 0x000fe200000006ff */
[----:B------:R-:W-:Y:S01]  /*72c0*/  FADD.FTZ R139, R139, -R142 ;  /* 0x8000008e8b8b7221 */ /* 0x000fe20000010000 */
[-C--:B------:R-:W-:Y:S01]  /*72d0*/  @P3 FMUL.FTZ R0, R102, R101.reuse ;  /* 0x0000006566003220 */ /* 0x080fe20000410000 */
[----:B------:R-:W-:Y:S01]  /*72e0*/  @P3 FMUL.FTZ R100, R108, R101 ;  /* 0x000000656c643220 */ /* 0x000fe20000410000 */
[----:B------:R-:W-:Y:S01]  /*72f0*/  @P4 PRMT R101, R96, 0x7632, R101 ;  /* 0x0000763260654816 */ /* 0x000fe20000000065 */
[----:B------:R-:W-:Y:S01]  /*7300*/  FMUL.FTZ R96, R134, UR7 ;  /* 0x0000000786607c20 */ /* 0x000fe20008410000 */
[----:B------:R-:W-:-:S02]  /*7310*/  LOP3.LUT P3, RZ, R106, 0xff0000, RZ, 0xc0, !PT ;  /* 0x00ff00006aff7812 */ /* 0x000fc4000786c0ff */
[----:B------:R-:W-:Y:S02]  /*7320*/  CS2R R108, SRZ ;  /* 0x00000000006c7805 */ /* 0x000fe4000001ff00 */
[----:B------:R-:W-:Y:S01]  /*7330*/  @P4 SHF.L.U32 R101, R101, 0x10, RZ ;  /* 0x0000001065654819 */ /* 0x000fe200000006ff */
[----:B------:R-:W-:Y:S01]  /*7340*/  FMUL.FTZ R96, R96, UR23 ;  /* 0x0000001760607c20 */ /* 0x000fe20008410000 */
[----:B------:R-:W-:Y:S01]  /*7350*/  LOP3.LUT P6, RZ, R107, 0xff, RZ, 0xc0, !PT ;  /* 0x000000ff6bff7812 */ /* 0x000fe200078cc0ff */
[----:B------:R-:W-:Y:S01]  /*7360*/  FFMA.FTZ R139, R139, UR10, R94 ;  /* 0x0000000a8b8b7c23 */ /* 0x000fe2000801005e */
[----:B------:R-:W-:Y:S01]  /*7370*/  LOP3.LUT P5, RZ, R107, 0xff00, RZ, 0xc0, !PT ;  /* 0x0000ff006bff7812 */ /* 0x000fe200078ac0ff */
[-C--:B------:R-:W-:Y:S01]  /*7380*/  @P4 FMUL.FTZ R109, R101, R96.reuse ;  /* 0x00000060656d4220 */ /* 0x080fe20000410000 */
[----:B------:R-:W-:Y:S02]  /*7390*/  HFMA2 R101, -RZ, RZ, 0, 0 ;  /* 0x00000000ff657431 */ /* 0x000fe400000001ff */
[----:B------:R-:W-:Y:S01]  /*73a0*/  @P4 FMUL.FTZ R101, R103, R96 ;  /* 0x0000006067654220 */ /* 0x000fe20000410000 */
[----:B------:R-:W-:Y:S01]  /*73b0*/  FFMA.FTZ R96, R131, UR10, R90 ;  /* 0x0000000a83607c23 */ /* 0x000fe2000801005a */
[----:B------:R-:W-:Y:S01]  /*73c0*/  LOP3.LUT P4, RZ, R106, 0xff000000, RZ, 0xc0, !PT ;  /* 0xff0000006aff7812 */ /* 0x000fe2000788c0ff */
[----:B------:R-:W-:Y:S01]  /*73d0*/  FFMA.FTZ R103, R130, UR11, R209 ;  /* 0x0000000b82677c23 */ /* 0x000fe200080100d1 */
[----:B------:R-:W-:Y:S01]  /*73e0*/  @P3 SHF.L.U32 R111, R53, 0x10, RZ ;  /* 0x00000010356f3819 */ /* 0x000fe200000006ff */
[----:B------:R-:W-:Y:S01]  /*73f0*/  FMUL.FTZ R96, R96, UR7 ;  /* 0x0000000760607c20 */ /* 0x000fe20008410000 */
[----:B------:R-:W-:Y:S01]  /*7400*/  PRMT R129, R54, 0x7632, R129 ;  /* 0x0000763236817816 */ /* 0x000fe20000000081 */
[----:B------:R-:W-:Y:S01]  /*7410*/  FADD.FTZ R136, R136, -R103 ;  /* 0x8000006788887221 */ /* 0x000fe20000010000 */
[----:B------:R-:W-:Y:S01]  /*7420*/  @P3 SHF.L.U32 R103, R97, 0x10, RZ ;  /* 0x0000001061673819 */ /* 0x000fe200000006ff */
[----:B------:R-:W-:Y:S01]  /*7430*/  FMUL.FTZ R102, R96, UR23 ;  /* 0x0000001760667c20 */ /* 0x000fe20008410000 */
[----:B------:R-:W-:Y:S01]  /*7440*/  MOV R96, RZ ;  /* 0x000000ff00607202 */ /* 0x000fe20000000f00 */
[----:B------:R-:W-:Y:S01]  /*7450*/  FFMA.FTZ R136, R136, UR10, R91 ;  /* 0x0000000a88887c23 */ /* 0x000fe2000801005b */
[----:B------:R-:W-:Y:S01]  /*7460*/  @P6 SHF.L.U32 R128, R54, 0x10, RZ ;  /* 0x0000001036806819 */ /* 0x000fe200000006ff */
[-C--:B------:R-:W-:Y:S01]  /*7470*/  @P3 FMUL.FTZ R108, R103, R102.reuse ;  /* 0x00000066676c3220 */ /* 0x080fe20000410000 */
[----:B------:R-:W-:Y:S01]  /*7480*/  @P3 FMUL.FTZ R96, R111, R102 ;  /* 0x000000666f603220 */ /* 0x000fe20000410000 */
[----:B------:R-:W-:Y:S01]  /*7490*/  @P4 PRMT R102, R97, 0x7632, R102 ;  /* 0x0000763261664816 */ /* 0x000fe20000000066 */
[----:B------:R-:W-:Y:S01]  /*74a0*/  FMUL.FTZ R97, R136, UR7 ;  /* 0x0000000788617c20 */ /* 0x000fe20008410000 */
[--C-:B------:R-:W-:Y:S01]  /*74b0*/  FFMA.FTZ R111, R140, UR11, R209.reuse ;  /* 0x0000000b8c6f7c23 */ /* 0x100fe200080100d1 */
[----:B------:R-:W-:Y:S01]  /*74c0*/  ISETP.GE.U32.AND P3, PT, R106, RZ, PT ;  /* 0x000000ff6a00720c */ /* 0x000fe20003f66070 */
[----:B------:R-:W-:Y:S01]  /*74d0*/  FFMA.FTZ R130, R143, UR11, R209 ;  /* 0x0000000b8f827c23 */ /* 0x000fe200080100d1 */
[----:B------:R-:W-:Y:S01]  /*74e0*/  @P4 SHF.L.U32 R103, R102, 0x10, RZ ;  /* 0x0000001066674819 */ /* 0x000fe200000006ff */
[----:B------:R-:W-:Y:S01]  /*74f0*/  FMUL.FTZ R102, R97, UR23 ;  /* 0x0000001761667c20 */ /* 0x000fe20008410000 */
[----:B------:R-:W-:Y:S01]  /*7500*/  MOV R97, RZ ;  /* 0x000000ff00617202 */ /* 0x000fe20000000f00 */
[----:B------:R-:W-:Y:S01]  /*7510*/  FADD.FTZ R138, R138, -R111 ;  /* 0x8000006f8a8a7221 */ /* 0x000fe20000010000 */
[----:B------:R-:W-:Y:S01]  /*7520*/  @P6 SHF.L.U32 R106, R98, 0x10, RZ ;  /* 0x00000010626a6819 */ /* 0x000fe200000006ff */
[----:B------:R-:W-:Y:S01]  /*7530*/  @P4 FMUL.FTZ R110, R103, R102 ;  /* 0x00000066676e4220 */ /* 0x000fe20000410000 */
[----:B------:R-:W-:Y:S01]  /*7540*/  PRMT R103, R53, 0x7632, R103 ;  /* 0x0000763235677816 */ /* 0x000fe20000000067 */
[----:B------:R-:W-:Y:S01]  /*7550*/  FFMA.FTZ R138, R138, UR10, R93 ;  /* 0x0000000a8a8a7c23 */ /* 0x000fe2000801005d */
[----:B------:R-:W-:Y:S01]  /*7560*/  HFMA2 R111, -RZ, RZ, 0, 0 ;  /* 0x00000000ff6f7431 */ /* 0x000fe200000001ff */
[----:B------:R-:W-:Y:S01]  /*7570*/  ISETP.GE.U32.AND.EX P3, PT, R107, 0x1000000, PT, P3 ;  /* 0x010000006b00780c */ /* 0x000fe20003f66130 */
[----:B------:R-:W-:Y:S01]  /*7580*/  FADD.FTZ R130, R141, -R130 ;  /* 0x800000828d827221 */ /* 0x000fe20000010000 */
[----:B------:R-:W-:-:S02]  /*7590*/  @P4 SHF.L.U32 R103, R103, 0x10, RZ ;  /* 0x0000001067674819 */ /* 0x000fc400000006ff */
[----:B------:R-:W-:-:S03]  /*75a0*/  @P5 SHF.L.U32 R129, R129, 0x10, RZ ;  /* 0x0000001081815819 */ /* 0x000fc600000006ff */
[----:B------:R-:W-:Y:S01]  /*75b0*/  @P4 FMUL.FTZ R97, R103, R102 ;  /* 0x0000006667614220 */ /* 0x000fe20000410000 */
[----:B------:R-:W-:Y:S01]  /*75c0*/  FFMA.FTZ R102, R135, UR11, R209 ;  /* 0x0000000b87667c23 */ /* 0x000fe200080100d1 */
[----:B------:R-:W-:-:S03]  /*75d0*/  LOP3.LUT P4, RZ, R107, 0xff0000, RZ, 0xc0, !PT ;  /* 0x00ff00006bff7812 */ /* 0x000fc6000788c0ff */
[----:B------:R-:W-:Y:S01]  /*75e0*/  FADD.FTZ R137, R137, -R102 ;  /* 0x8000006689897221 */ /* 0x000fe20000010000 */
[----:B------:R-:W-:Y:S02]  /*75f0*/  MOV R102, RZ ;  /* 0x000000ff00667202 */ /* 0x000fe40000000f00 */
[----:B------:R-:W-:Y:S01]  /*7600*/  @P3 PRMT R132, R99, 0x7632, R132 ;  /* 0x0000763263843816 */ /* 0x000fe20000000084 */
[----:B------:R-:W-:Y:S01]  /*7610*/  FFMA.FTZ R103, R137, UR10, R92 ;  /* 0x0000000a89677c23 */ /* 0x000fe2000801005c */
[----:B------:R-:W-:Y:S02]  /*7620*/  F2FP.BF16.F32.PACK_AB R97, R97, R96 ;  /* 0x000000606161723e */ /* 0x000fe400000010ff */
[----:B------:R-:W-:Y:S01]  /*7630*/  F2FP.BF16.F32.PACK_AB R96, R101, R100 ;  /* 0x000000646560723e */ /* 0x000fe200000010ff */
[----:B------:R-:W-:Y:S02]  /*7640*/  FMUL.FTZ R103, R103, UR7 ;  /* 0x0000000767677c20 */ /* 0x000fe40008410000 */
[----:B------:R-:W-:-:S02]  /*7650*/  @P4 SHF.L.U32 R131, R55, 0x10, RZ ;  /* 0x0000001037834819 */ /* 0x000fc400000006ff */
[----:B------:R-:W-:-:S04]  /*7660*/  FMUL.FTZ R103, R103, UR23 ;  /* 0x0000001767677c20 */ /* 0x000fc80008410000 */
[-C--:B------:R-:W-:Y:S01]  /*7670*/  @P6 FMUL.FTZ R111, R106, R103.reuse ;  /* 0x000000676a6f6220 */ /* 0x080fe20000410000 */
[----:B------:R-:W-:Y:S01]  /*7680*/  @P5 PRMT R106, R98, 0x7632, R106 ;  /* 0x00007632626a5816 */ /* 0x000fe2000000006a */
[----:B------:R-:W-:Y:S01]  /*7690*/  FMUL.FTZ R98, R138, UR7 ;  /* 0x000000078a627c20 */ /* 0x000fe20008410000 */
[----:B------:R-:W-:Y:S01]  /*76a0*/  @P6 FMUL.FTZ R102, R128, R103 ;  /* 0x0000006780666220 */ /* 0x000fe20000410000 */
[----:B------:R-:W-:Y:S01]  /*76b0*/  HFMA2 R128, -RZ, RZ, 0, 0 ;  /* 0x00000000ff807431 */ /* 0x000fe200000001ff */
[----:B------:R-:W-:Y:S01]  /*76c0*/  @P5 SHF.L.U32 R107, R106, 0x10, RZ ;  /* 0x000000106a6b5819 */ /* 0x000fe200000006ff */
[----:B------:R-:W-:Y:S01]  /*76d0*/  FMUL.FTZ R98, R98, UR23 ;  /* 0x0000001762627c20 */ /* 0x000fe20008410000 */
[----:B------:R-:W-:Y:S02]  /*76e0*/  MOV R103, RZ ;  /* 0x000000ff00677202 */ /* 0x000fe40000000f00 */
[----:B------:R-:W-:Y:S01]  /*76f0*/  MOV R106, RZ ;  /* 0x000000ff006a7202 */ /* 0x000fe20000000f00 */
[-C--:B------:R-:W-:Y:S01]  /*7700*/  @P5 FMUL.FTZ R128, R107, R98.reuse ;  /* 0x000000626b805220 */ /* 0x080fe20000410000 */
[----:B------:R-:W-:Y:S01]  /*7710*/  @P5 FMUL.FTZ R103, R129, R98 ;  /* 0x0000006281675220 */ /* 0x000fe20000410000 */
[----:B------:R-:W-:Y:S01]  /*7720*/  FMUL.FTZ R98, R139, UR7 ;  /* 0x000000078b627c20 */ /* 0x000fe20008410000 */
[----:B------:R-:W-:Y:S01]  /*7730*/  @P4 SHF.L.U32 R107, R99, 0x10, RZ ;  /* 0x00000010636b4819 */ /* 0x000fe200000006ff */
[----:B------:R-:W-:Y:S01]  /*7740*/  FFMA.FTZ R99, R130, UR10, R95 ;  /* 0x0000000a82637c23 */ /* 0x000fe2000801005f */
[----:B------:R-:W-:-:S02]  /*7750*/  HFMA2 R129, -RZ, RZ, 0, 0 ;  /* 0x00000000ff817431 */ /* 0x000fc400000001ff */
[----:B------:R-:W-:Y:S01]  /*7760*/  FMUL.FTZ R98, R98, UR23 ;  /* 0x0000001762627c20 */ /* 0x000fe20008410000 */
[----:B------:R-:W-:-:S03]  /*7770*/  HFMA2 R130, -RZ, RZ, 0, 0 ;  /* 0x00000000ff827431 */ /* 0x000fc600000001ff */
[-C--:B------:R-:W-:Y:S01]  /*7780*/  @P4 FMUL.FTZ R106, R131, R98.reuse ;  /* 0x00000062836a4220 */ /* 0x080fe20000410000 */
[----:B------:R-:W-:Y:S01]  /*7790*/  @P4 FMUL.FTZ R129, R107, R98 ;  /* 0x000000626b814220 */ /* 0x000fe20000410000 */
[----:B------:R-:W-:Y:S01]  /*77a0*/  PRMT R131, R55, 0x7632, R131 ;  /* 0x0000763237837816 */ /* 0x000fe20000000083 */
[----:B------:R-:W-:Y:S01]  /*77b0*/  FMUL.FTZ R98, R99, UR7 ;  /* 0x0000000763627c20 */ /* 0x000fe20008410000 */
[----:B------:R-:W-:Y:S02]  /*77c0*/  MOV R99, RZ ;  /* 0x000000ff00637202 */ /* 0x000fe40000000f00 */
[----:B------:R-:W-:Y:S01]  /*77d0*/  @P3 SHF.L.U32 R131, R131, 0x10, RZ ;  /* 0x0000001083833819 */ /* 0x000fe200000006ff */
[----:B------:R-:W-:Y:S01]  /*77e0*/  FMUL.FTZ R98, R98, UR23 ;  /* 0x0000001762627c20 */ /* 0x000fe20008410000 */
[----:B------:R-:W-:-:S03]  /*77f0*/  @P3 SHF.L.U32 R107, R132, 0x10, RZ ;  /* 0x00000010846b3819 */ /* 0x000fc600000006ff */
[-C--:B------:R-:W-:Y:S02]  /*7800*/  @P3 FMUL.FTZ R99, R131, R98.reuse ;  /* 0x0000006283633220 */ /* 0x080fe40000410000 */
[----:B------:R-:W-:Y:S01]  /*7810*/  @P3 FMUL.FTZ R130, R107, R98 ;  /* 0x000000626b823220 */ /* 0x000fe20000410000 */
[----:B------:R-:W-:Y:S02]  /*7820*/  F2FP.BF16.F32.PACK_AB R98, R103, R102 ;  /* 0x000000666762723e */ /* 0x000fe400000010ff */
[----:B------:R-:W-:Y:S01]  /*7830*/  F2FP.BF16.F32.PACK_AB R99, R99, R106 ;  /* 0x0000006a6363723e */ /* 0x000fe200000010ff */
[----:B------:R-:W-:Y:S06]  /*7840*/  BRA `(.L_x_5526) ;  /* 0x0000000c00d47947 */ /* 0x000fec0003800000 */
.L_x_5524:
[----:B------:R-:W-:Y:S05]  /*7850*/  @!P0 BRA `(.L_x_5527) ;  /* 0x0000000800248947 */ /* 0x000fea0003800000 */
[C---:B------:R-:W-:Y:S01]  /*7860*/  LOP3.LUT P5, RZ, R106.reuse, 0xff, RZ, 0xc0, !PT ;  /* 0x000000ff6aff7812 */ /* 0x040fe200078ac0ff */
[--C-:B------:R-:W-:Y:S01]  /*7870*/  FFMA.FTZ R0, R133, UR11, R209.reuse ;  /* 0x0000000b85007c23 */ /* 0x100fe200080100d1 */
[----:B------:R-:W-:Y:S01]  /*7880*/  LOP3.LUT P6, RZ, R106, 0xff00, RZ, 0xc0, !PT ;  /* 0x0000ff006aff7812 */ /* 0x000fe200078cc0ff */
[----:B------:R-:W-:Y:S01]  /*7890*/  FFMA.FTZ R65, R132, UR11, R209 ;  /* 0x0000000b84417c23 */ /* 0x000fe200080100d1 */
[C---:B------:R-:W-:Y:S01]  /*78a0*/  LOP3.LUT P4, RZ, R106.reuse, 0xff0000, RZ, 0xc0, !PT ;  /* 0x00ff00006aff7812 */ /* 0x040fe2000788c0ff */
[----:B------:R-:W-:Y:S01]  /*78b0*/  FADD.FTZ R0, R129, -R0 ;  /* 0x8000000081007221 */ /* 0x000fe20000010000 */
[----:B------:R-:W-:Y:S01]  /*78c0*/  LOP3.LUT P3, RZ, R106, 0xff000000, RZ, 0xc0, !PT ;  /* 0xff0000006aff7812 */ /* 0x000fe2000786c0ff */
[----:B------:R-:W-:Y:S01]  /*78d0*/  FADD.FTZ R65, R134, -R65 ;  /* 0x8000004186417221 */ /* 0x000fe20000010000 */
[----:B------:R-:W-:Y:S01]  /*78e0*/  CS2R R100, SRZ ;  /* 0x0000000000647805 */ /* 0x000fe2000001ff00 */
[----:B------:R-:W-:Y:S01]  /*78f0*/  FMUL.FTZ R64, R0, UR10 ;  /* 0x0000000a00407c20 */ /* 0x000fe20008410000 */
[----:B------:R-:W-:-:S02]  /*7900*/  HFMA2 R0, -RZ, RZ, 0, 0 ;  /* 0x00000000ff007431 */ /* 0x000fc400000001ff */
[----:B------:R-:W-:Y:S01]  /*7910*/  FMUL.FTZ R65, R65, UR10 ;  /* 0x0000000a41417c20 */ /* 0x000fe20008410000 */
[----:B------:R-:W-:Y:S01]  /*7920*/  CS2R R108, SRZ ;  /* 0x00000000006c7805 */ /* 0x000fe2000001ff00 */
[----:B------:R-:W0:Y:S01]  /*7930*/  @P5 LDC R59, c[0x0][0x408] ;  /* 0x00010200ff3b5b82 */ /* 0x000e220000000800 */
[----:B------:R-:W-:Y:S01]  /*7940*/  @P5 FMUL.FTZ R56, R64, UR7 ;  /* 0x0000000740385c20 */ /* 0x000fe20008410000 */
[C---:B-----5:R-:W-:Y:S01]  /*7950*/  @P5 SHF.L.U32 R57, R96.reuse, 0x10, RZ ;  /* 0x0000001060395819 */ /* 0x060fe200000006ff */
[--C-:B------:R-:W-:Y:S01]  /*7960*/  FFMA.FTZ R131, R131, UR11, R209.reuse ;  /* 0x0000000b83837c23 */ /* 0x100fe200080100d1 */
[----:B------:R-:W-:Y:S01]  /*7970*/  @P6 PRMT R96, R96, 0x7632, R96 ;  /* 0x0000763260606816 */ /* 0x000fe20000000060 */
[----:B------:R-:W-:Y:S02]  /*7980*/  FFMA.FTZ R142, R142, UR11, R209 ;  /* 0x0000000b8e8e7c23 */ /* 0x000fe400080100d1 */
[----:B------:R-:W-:Y:S01]  /*7990*/  FADD.FTZ R131, R128, -R131 ;  /* 0x8000008380837221 */ /* 0x000fe20000010000 */
[----:B------:R-:W1:Y:S01]  /*79a0*/  @P5 LDC R58, c[0x0][0x408] ;  /* 0x00010200ff3a5b82 */ /* 0x000e620000000800 */
[----:B------:R-:W-:-:S07]  /*79b0*/  FADD.FTZ R142, R139, -R142 ;  /* 0x8000008e8b8e7221 */ /* 0x000fce0000010000 */
[----:B------:R-:W2:Y:S01]  /*79c0*/  @P6 LDC R67, c[0x0][0x408] ;  /* 0x00010200ff436b82 */ /* 0x000ea20000000800 */
[----:B0-----:R-:W-:-:S07]  /*79d0*/  @P5 FMUL.FTZ R56, R56, R59 ;  /* 0x0000003b38385220 */ /* 0x001fce0000410000 */
[----:B------:R-:W0:Y:S01]  /*79e0*/  @P6 LDC R66, c[0x0][0x408] ;  /* 0x00010200ff426b82 */ /* 0x000e220000000800 */
[----:B------:R-:W-:Y:S01]  /*79f0*/  @P5 FMUL.FTZ R0, R57, R56 ;  /* 0x0000003839005220 */ /* 0x000fe20000410000 */
[----:B------:R-:W-:Y:S01]  /*7a00*/  @P5 FMUL.FTZ R57, R64, UR7 ;  /* 0x0000000740395c20 */ /* 0x000fe20008410000 */
[----:B------:R-:W-:-:S03]  /*7a10*/  @P5 SHF.L.U32 R56, R52, 0x10, RZ ;  /* 0x0000001034385819 */ /* 0x000fc600000006ff */
[----:B-1----:R-:W-:Y:S02]  /*7a20*/  @P5 FMUL.FTZ R57, R57, R58 ;  /* 0x0000003a39395220 */ /* 0x002fe40000410000 */
[----:B------:R-:W1:Y:S02]  /*7a30*/  @P4 LDC R59, c[0x0][0x408] ;  /* 0x00010200ff3b4b82 */ /* 0x000e640000000800 */
[----:B------:R-:W-:Y:S01]  /*7a40*/  @P5 FMUL.FTZ R100, R56, R57 ;  /* 0x0000003938645220 */ /* 0x000fe20000410000 */
[----:B------:R-:W-:Y:S01]  /*7a50*/  @P6 FMUL.FTZ R56, R65, UR7 ;  /* 0x0000000741386c20 */ /* 0x000fe20008410000 */
[----:B------:R-:W-:Y:S02]  /*7a60*/  @P6 SHF.L.U32 R57, R96, 0x10, RZ ;  /* 0x0000001060396819 */ /* 0x000fe400000006ff */
[----:B------:R-:W-:Y:S01]  /*7a70*/  LOP3.LUT P5, RZ, R107, 0xff0000, RZ, 0xc0, !PT ;  /* 0x00ff00006bff7812 */ /* 0x000fe200078ac0ff */
[----:B--2---:R-:W-:Y:S01]  /*7a80*/  @P6 FMUL.FTZ R56, R56, R67 ;  /* 0x0000004338386220 */ /* 0x004fe20000410000 */
[----:B------:R-:W2:Y:S01]  /*7a90*/  @P3 LDC R111, c[0x0][0x408] ;  /* 0x00010200ff6f3b82 */ /* 0x000ea20000000800 */
[----:B------:R-:W-:-:S02]  /*7aa0*/  FFMA.FTZ R67, R130, UR11, R209 ;  /* 0x0000000b82437c23 */ /* 0x000fc400080100d1 */
[----:B------:R-:W-:Y:S01]  /*7ab0*/  @P6 FMUL.FTZ R109, R57, R56 ;  /* 0x00000038396d6220 */ /* 0x000fe20000410000 */
[----:B------:R-:W-:Y:S01]  /*7ac0*/  PRMT R56, R52, 0x7632, R56 ;  /* 0x0000763234387816 */ /* 0x000fe20000000038 */
[----:B------:R-:W-:Y:S01]  /*7ad0*/  @P6 FMUL.FTZ R57, R65, UR7 ;  /* 0x0000000741396c20 */ /* 0x000fe20008410000 */
[----:B------:R-:W-:Y:S02]  /*7ae0*/  FADD.FTZ R67, R136, -R67 ;  /* 0x8000004388437221 */ /* 0x000fe40000010000 */
[----:B------:R-:W3:Y:S01]  /*7af0*/  @P4 LDC R103, c[0x0][0x408] ;  /* 0x00010200ff674b82 */ /* 0x000ee20000000800 */
[----:B------:R-:W-:Y:S01]  /*7b00*/  @P6 SHF.L.U32 R56, R56, 0x10, RZ ;  /* 0x0000001038386819 */ /* 0x000fe200000006ff */
[----:B0-----:R-:W-:Y:S01]  /*7b10*/  @P6 FMUL.FTZ R57, R57, R66 ;  /* 0x0000004239396220 */ /* 0x001fe20000410000 */
[----:B------:R-:W-:Y:S01]  /*7b20*/  FMUL.FTZ R66, R131, UR10 ;  /* 0x0000000a83427c20 */ /* 0x000fe20008410000 */
[----:B------:R-:W-:Y:S02]  /*7b30*/  FMUL.FTZ R67, R67, UR10 ;  /* 0x0000000a43437c20 */ /* 0x000fe40008410000 */
[----:B------:R-:W-:Y:S01]  /*7b40*/  @P6 FMUL.FTZ R101, R56, R57 ;  /* 0x0000003938656220 */ /* 0x000fe20000410000 */
[C---:B------:R-:W-:Y:S01]  /*7b50*/  @P4 FMUL.FTZ R56, R66.reuse, UR7 ;  /* 0x0000000742384c20 */ /* 0x040fe20008410000 */
[----:B------:R-:W0:Y:S01]  /*7b60*/  @P3 LDC R129, c[0x0][0x408] ;  /* 0x00010200ff813b82 */ /* 0x000e220000000800 */
[----:B------:R-:W-:Y:S01]  /*7b70*/  LOP3.LUT P6, RZ, R107, 0xff, RZ, 0xc0, !PT ;  /* 0x000000ff6bff7812 */ /* 0x000fe200078cc0ff */
[----:B------:R-:W-:Y:S01]  /*7b80*/  @P4 FMUL.FTZ R58, R66, UR7 ;  /* 0x00000007423a4c20 */ /* 0x000fe20008410000 */
[C---:B------:R-:W-:Y:S01]  /*7b90*/  @P4 SHF.L.U32 R57, R97.reuse, 0x10, RZ ;  /* 0x0000001061394819 */ /* 0x040fe200000006ff */
[----:B-1----:R-:W-:Y:S01]  /*7ba0*/  @P4 FMUL.FTZ R56, R56, R59 ;  /* 0x0000003b38384220 */ /* 0x002fe20000410000 */
[----:B------:R-:W-:-:S02]  /*7bb0*/  @P3 PRMT R59, R97, 0x7632, R59 ;  /* 0x00007632613b3816 */ /* 0x000fc4000000003b */
[----:B------:R-:W-:Y:S01]  /*7bc0*/  MOV R97, RZ ;  /* 0x000000ff00617202 */ /* 0x000fe20000000f00 */
[----:B------:R-:W-:Y:S01]  /*7bd0*/  @P4 FMUL.FTZ R108, R57, R56 ;  /* 0x00000038396c4220 */ /* 0x000fe20000410000 */
[----:B------:R-:W-:Y:S01]  /*7be0*/  @P3 FMUL.FTZ R56, R67, UR7 ;  /* 0x0000000743383c20 */ /* 0x000fe20008410000 */
[----:B------:R-:W-:Y:S01]  /*7bf0*/  @P3 SHF.L.U32 R59, R59, 0x10, RZ ;  /* 0x000000103b3b3819 */ /* 0x000fe200000006ff */
[----:B------:R-:W1:Y:S01]  /*7c00*/  @P5 LDC R130, c[0x0][0x408] ;  /* 0x00010200ff825b82 */ /* 0x000e620000000800 */
[----:B------:R-:W-:Y:S01]  /*7c10*/  @P4 SHF.L.U32 R57, R53, 0x10, RZ ;  /* 0x0000001035394819 */ /* 0x000fe200000006ff */
[----:B--2---:R-:W-:Y:S01]  /*7c20*/  @P3 FMUL.FTZ R56, R56, R111 ;  /* 0x0000006f38383220 */ /* 0x004fe20000410000 */
[----:B------:R-:W-:Y:S01]  /*7c30*/  CS2R R110, SRZ ;  /* 0x00000000006e7805 */ /* 0x000fe2000001ff00 */
[----:B---3--:R-:W-:Y:S02]  /*7c40*/  @P4 FMUL.FTZ R58, R58, R103 ;  /* 0x000000673a3a4220 */ /* 0x008fe40000410000 */
[----:B------:R-:W-:Y:S01]  /*7c50*/  @P3 FMUL.FTZ R110, R59, R56 ;  /* 0x000000383b6e3220 */ /* 0x000fe20000410000 */
[----:B------:R-:W-:Y:S01]  /*7c60*/  @P3 FMUL.FTZ R56, R67, UR7 ;  /* 0x0000000743383c20 */ /* 0x000fe20008410000 */
[----:B------:R-:W2:Y:S01]  /*7c70*/  @P6 LDC R96, c[0x0][0x408] ;  /* 0x00010200ff606b82 */ /* 0x000ea20000000800 */
[----:B------:R-:W-:Y:S01]  /*7c80*/  @P4 FMUL.FTZ R97, R57, R58 ;  /* 0x0000003a39614220 */ /* 0x000fe20000410000 */
[----:B------:R-:W-:Y:S01]  /*7c90*/  PRMT R57, R53, 0x7632, R57 ;  /* 0x0000763235397816 */ /* 0x000fe20000000039 */
[----:B------:R-:W-:Y:S01]  /*7ca0*/  FFMA.FTZ R58, R135, UR11, R209 ;  /* 0x0000000b873a7c23 */ /* 0x000fe200080100d1 */
[----:B------:R-:W-:Y:S01]  /*7cb0*/  CS2R R102, SRZ ;  /* 0x0000000000667805 */ /* 0x000fe2000001ff00 */
[----:B0-----:R-:W-:Y:S01]  /*7cc0*/  @P3 FMUL.FTZ R129, R56, R129 ;  /* 0x0000008138813220 */ /* 0x001fe20000410000 */
[----:B------:R-:W-:Y:S01]  /*7cd0*/  @P3 SHF.L.U32 R56, R57, 0x10, RZ ;  /* 0x0000001039383819 */ /* 0x000fe200000006ff */
[----:B------:R-:W-:Y:S01]  /*7ce0*/  FADD.FTZ R58, R137, -R58 ;  /* 0x8000003a893a7221 */ /* 0x000fe20000010000 */
[----:B------:R-:W0:Y:S01]  /*7cf0*/  @P6 LDC R128, c[0x0][0x408] ;  /* 0x00010200ff806b82 */ /* 0x000e220000000800 */
[----:B------:R-:W-:-:S02]  /*7d00*/  LOP3.LUT P4, RZ, R107, 0xff00, RZ, 0xc0, !PT ;  /* 0x0000ff006bff7812 */ /* 0x000fc4000788c0ff */
[----:B------:R-:W-:Y:S01]  /*7d10*/  @P3 FMUL.FTZ R102, R56, R129 ;  /* 0x0000008138663220 */ /* 0x000fe20000410000 */
[----:B------:R-:W-:Y:S01]  /*7d20*/  FMUL.FTZ R56, R58, UR10 ;  /* 0x0000000a3a387c20 */ /* 0x000fe20008410000 */
[----:B------:R-:W-:Y:S01]  /*7d30*/  @P6 SHF.L.U32 R58, R98, 0x10, RZ ;  /* 0x00000010623a6819 */ /* 0x000fe200000006ff */
[----:B------:R-:W-:Y:S01]  /*7d40*/  HFMA2 R129, -RZ, RZ, 0, 0 ;  /* 0x00000000ff817431 */ /* 0x000fe200000001ff */
[----:B------:R-:W-:Y:S01]  /*7d50*/  ISETP.GE.U32.AND P3, PT, R106, RZ, PT ;  /* 0x000000ff6a00720c */ /* 0x000fe20003f66070 */
[C---:B------:R-:W-:Y:S01]  /*7d60*/  @P6 FMUL.FTZ R57, R56.reuse, UR7 ;  /* 0x0000000738396c20 */ /* 0x040fe20008410000 */
[----:B------:R-:W3:Y:S01]  /*7d70*/  @P5 LDC R132, c[0x0][0x408] ;  /* 0x00010200ff845b82 */ /* 0x000ee20000000800 */
[----:B------:R-:W-:Y:S01]  /*7d80*/  @P6 FMUL.FTZ R59, R56, UR7 ;  /* 0x00000007383b6c20 */ /* 0x000fe20008410000 */
[----:B------:R-:W-:Y:S02]  /*7d90*/  ISETP.GE.U32.AND.EX P3, PT, R107, 0x1000000, PT, P3 ;  /* 0x010000006b00780c */ /* 0x000fe40003f66130 */
[----:B------:R-:W-:-:S02]  /*7da0*/  @P5 SHF.L.U32 R106, R99, 0x10, RZ ;  /* 0x00000010636a5819 */ /* 0x000fc400000006ff */
[----:B------:R-:W-:Y:S01]  /*7db0*/  @P4 PRMT R98, R98, 0x7632, R98 ;  /* 0x0000763262624816 */ /* 0x000fe20000000062 */
[----:B--2---:R-:W-:Y:S01]  /*7dc0*/  @P6 FMUL.FTZ R57, R57, R96 ;  /* 0x0000006039396220 */ /* 0x004fe20000410000 */
[----:B------:R-:W2:Y:S01]  /*7dd0*/  @P4 LDC R131, c[0x0][0x408] ;  /* 0x00010200ff834b82 */ /* 0x000ea20000000800 */
[----:B------:R-:W-:Y:S02]  /*7de0*/  PRMT R99, R54, 0x7632, R99 ;  /* 0x0000763236637816 */ /* 0x000fe40000000063 */
[----:B------:R-:W-:Y:S01]  /*7df0*/  @P6 FMUL.FTZ R111, R58, R57 ;  /* 0x000000393a6f6220 */ /* 0x000fe20000410000 */
[----:B------:R-:W-:Y:S01]  /*7e00*/  @P6 SHF.L.U32 R57, R54, 0x10, RZ ;  /* 0x0000001036396819 */ /* 0x000fe200000006ff */
[----:B------:R-:W-:Y:S01]  /*7e10*/  FMUL.FTZ R58, R142, UR10 ;  /* 0x0000000a8e3a7c20 */ /* 0x000fe20008410000 */
[----:B------:R-:W-:Y:S01]  /*7e20*/  F2FP.BF16.F32.PACK_AB R97, R102, R97 ;  /* 0x000000616661723e */ /* 0x000fe200000010ff */
[----:B0-----:R-:W-:Y:S01]  /*7e30*/  @P6 FMUL.FTZ R128, R59, R128 ;  /* 0x000000803b806220 */ /* 0x001fe20000410000 */
[----:B------:R-:W0:Y:S01]  /*7e40*/  @P4 LDC R96, c[0x0][0x408] ;  /* 0x00010200ff604b82 */ /* 0x000e220000000800 */
[----:B------:R-:W-:Y:S01]  /*7e50*/  @P5 FMUL.FTZ R107, R58, UR7 ;  /* 0x000000073a6b5c20 */ /* 0x000fe20008410000 */
[--C-:B------:R-:W-:Y:S01]  /*7e60*/  FFMA.FTZ R59, R140, UR11, R209.reuse ;  /* 0x0000000b8c3b7c23 */ /* 0x100fe200080100d1 */
[----:B------:R-:W-:Y:S01]  /*7e70*/  @P6 FMUL.FTZ R103, R57, R128 ;  /* 0x0000008039676220 */ /* 0x000fe20000410000 */
[----:B------:R-:W-:Y:S01]  /*7e80*/  @P5 FMUL.FTZ R57, R58, UR7 ;  /* 0x000000073a395c20 */ /* 0x000fe20008410000 */
[----:B------:R-:W-:Y:S01]  /*7e90*/  FFMA.FTZ R128, R143, UR11, R209 ;  /* 0x0000000b8f807c23 */ /* 0x000fe200080100d1 */
[----:B------:R-:W-:-:S02]  /*7ea0*/  FADD.FTZ R59, R138, -R59 ;  /* 0x8000003b8a3b7221 */ /* 0x000fc40000010000 */
[----:B-1----:R-:W-:Y:S01]  /*7eb0*/  @P5 FMUL.FTZ R57, R57, R130 ;  /* 0x0000008239395220 */ /* 0x002fe20000410000 */
[----:B------:R-:W1:Y:S01]  /*7ec0*/  @P3 LDC R135, c[0x0][0x408] ;  /* 0x00010200ff873b82 */ /* 0x000e620000000800 */
[----:B---3--:R-:W-:Y:S01]  /*7ed0*/  @P5 FMUL.FTZ R132, R107, R132 ;  /* 0x000000846b845220 */ /* 0x008fe20000410000 */
[----:B------:R-:W-:Y:S01]  /*7ee0*/  FADD.FTZ R141, R141, -R128 ;  /* 0x800000808d8d7221 */ /* 0x000fe20000010000 */
[----:B------:R-:W-:Y:S01]  /*7ef0*/  @P5 FMUL.FTZ R129, R106, R57 ;  /* 0x000000396a815220 */ /* 0x000fe20000410000 */
[----:B------:R-:W-:Y:S01]  /*7f00*/  @P5 SHF.L.U32 R57, R55, 0x10, RZ ;  /* 0x0000001037395819 */ /* 0x000fe200000006ff */
[----:B------:R-:W-:Y:S01]  /*7f10*/  HFMA2 R128, -RZ, RZ, 0, 0 ;  /* 0x00000000ff807431 */ /* 0x000fe200000001ff */
[----:B------:R-:W-:Y:S02]  /*7f20*/  MOV R106, RZ ;  /* 0x000000ff006a7202 */ /* 0x000fe40000000f00 */
[----:B------:R-:W3:Y:S01]  /*7f30*/  @P3 LDC R133, c[0x0][0x408] ;  /* 0x00010200ff853b82 */ /* 0x000ee20000000800 */
[----:B------:R-:W-:Y:S01]  /*7f40*/  @P5 FMUL.FTZ R106, R57, R132 ;  /* 0x00000084396a5220 */ /* 0x000fe20000410000 */
[----:B------:R-:W-:Y:S01]  /*7f50*/  FMUL.FTZ R57, R59, UR10 ;  /* 0x0000000a3b397c20 */ /* 0x000fe20008410000 */
[----:B------:R-:W-:-:S02]  /*7f60*/  @P4 SHF.L.U32 R107, R98, 0x10, RZ ;  /* 0x00000010626b4819 */ /* 0x000fc400000006ff */
[----:B------:R-:W-:Y:S01]  /*7f70*/  PRMT R98, R55, 0x7632, R98 ;  /* 0x0000763237627816 */ /* 0x000fe20000000062 */
[----:B------:R-:W-:Y:S01]  /*7f80*/  @P4 FMUL.FTZ R59, R57, UR7 ;  /* 0x00000007393b4c20 */ /* 0x000fe20008410000 */
[----:B------:R-:W-:Y:S02]  /*7f90*/  @P3 PRMT R130, R99, 0x7632, R130 ;  /* 0x0000763263823816 */ /* 0x000fe40000000082 */
[----:B------:R-:W-:Y:S01]  /*7fa0*/  @P3 SHF.L.U32 R98, R98, 0x10, RZ ;  /* 0x0000001062623819 */ /* 0x000fe200000006ff */
[----:B0-----:R-:W-:Y:S01]  /*7fb0*/  @P4 FMUL.FTZ R96, R59, R96 ;  /* 0x000000603b604220 */ /* 0x001fe20000410000 */
[----:B------:R-:W-:Y:S01]  /*7fc0*/  FMUL.FTZ R59, R141, UR10 ;  /* 0x0000000a8d3b7c20 */ /* 0x000fe20008410000 */
[----:B------:R-:W-:Y:S02]  /*7fd0*/  @P4 SHF.L.U32 R99, R99, 0x10, RZ ;  /* 0x0000001063634819 */ /* 0x000fe400000006ff */
[----:B------:R-:W-:Y:S01]  /*7fe0*/  @P4 FMUL.FTZ R128, R107, R96 ;  /* 0x000000606b804220 */ /* 0x000fe20000410000 */
[----:B------:R-:W-:Y:S01]  /*7ff0*/  @P3 FMUL.FTZ R96, R59, UR7 ;  /* 0x000000073b603c20 */ /* 0x000fe20008410000 */
[----:B------:R-:W-:-:S03]  /*8000*/  MOV R107, RZ ;  /* 0x000000ff006b7202 */ /* 0x000fc60000000f00 */
[----:B-1----:R-:W-:-:S04]  /*8010*/  @P3 FMUL.FTZ R135, R96, R135 ;  /* 0x0000008760873220 */ /* 0x002fc80000410000 */
[----:B------:R-:W-:Y:S01]  /*8020*/  @P3 FMUL.FTZ R107, R98, R135 ;  /* 0x00000087626b3220 */ /* 0x000fe20000410000 */
[----:B------:R-:W-:Y:S01]  /*8030*/  @P4 FMUL.FTZ R98, R57, UR7 ;  /* 0x0000000739624c20 */ /* 0x000fe20008410000 */
[----:B---3--:R-:W-:-:S03]  /*8040*/  @P3 FMUL.FTZ R96, R96, R133 ;  /* 0x0000008560603220 */ /* 0x008fc60000410000 */
[----:B--2---:R-:W-:Y:S01]  /*8050*/  @P4 FMUL.FTZ R132, R98, R131 ;  /* 0x0000008362844220 */ /* 0x004fe20000410000 */
[----:B------:R-:W-:Y:S01]  /*8060*/  HFMA2 R98, -RZ, RZ, 0, 0 ;  /* 0x00000000ff627431 */ /* 0x000fe200000001ff */
[----:B------:R-:W-:Y:S02]  /*8070*/  @P3 SHF.L.U32 R131, R130, 0x10, RZ ;  /* 0x0000001082833819 */ /* 0x000fe400000006ff */
[----:B------:R-:W-:Y:S01]  /*8080*/  @P4 FMUL.FTZ R98, R99, R132 ;  /* 0x0000008463624220 */ /* 0x000fe20000410000 */
[----:B------:R-:W-:Y:S02]  /*8090*/  MOV R130, RZ ;  /* 0x000000ff00827202 */ /* 0x000fe40000000f00 */
[----:B------:R-:W-:Y:S01]  /*80a0*/  @P3 FMUL.FTZ R130, R131, R96 ;  /* 0x0000006083823220 */ /* 0x000fe20000410000 */
[----:B------:R-:W-:Y:S02]  /*80b0*/  F2FP.BF16.F32.PACK_AB R96, R101, R100 ;  /* 0x000000646560723e */ /* 0x000fe400000010ff */
[----:B------:R-:W-:-:S02]  /*80c0*/  F2FP.BF16.F32.PACK_AB R99, R107, R106 ;  /* 0x0000006a6b63723e */ /* 0x000fc400000010ff */
[----:B------:R-:W-:Y:S01]  /*80d0*/  F2FP.BF16.F32.PACK_AB R98, R98, R103 ;  /* 0x000000676262723e */ /* 0x000fe200000010ff */
[----:B------:R-:W-:Y:S06]  /*80e0*/  BRA `(.L_x_5526) ;  /* 0x0000000400ac7947 */ /* 0x000fec0003800000 */
.L_x_5527:
        /* <DEDUP_REMOVED lines=8> */
[----:B------:R-:W-:Y:S01]  /*8170*/  FMUL.FTZ R0, R0, UR10 ;  /* 0x0000000a00007c20 */ /* 0x000fe20008410000 */
[----:B------:R-:W-:Y:S01]  /*8180*/  FFMA.FTZ R131, R131, UR11, R209 ;  /* 0x0000000b83837c23 */ /* 0x000fe200080100d1 */
[----:B------:R-:W-:Y:S01]  /*8190*/  FMUL.FTZ R134, R134, UR10 ;  /* 0x0000000a86867c20 */ /* 0x000fe20008410000 */
[----:B------:R-:W-:Y:S01]  /*81a0*/  LOP3.LUT P6, RZ, R107, 0xff, RZ, 0xc0, !PT ;  /* 0x000000ff6bff7812 */ /* 0x000fe200078cc0ff */
        /* <DEDUP_REMOVED lines=18> */
[----:B------:R-:W-:Y:S01]  /*82d0*/  FMUL.FTZ R142, R142, UR10 ;  /* 0x0000000a8e8e7c20 */ /* 0x000fe20008410000 */
[----:B------:R-:W-:Y:S01]  /*82e0*/  PRMT R129, R54, 0x7632, R129 ;  /* 0x0000763236817816 */ /* 0x000fe20000000081 */
[-C--:B------:R-:W-:Y:S01]  /*82f0*/  @P4 FMUL.FTZ R109, R101, R96.reuse ;  /* 0x00000060656d4220 */ /* 0x080fe20000410000 */
[----:B------:R-:W-:Y:S02]  /*8300*/  HFMA2 R101, -RZ, RZ, 0, 0 ;  /* 0x00000000ff657431 */ /* 0x000fe400000001ff */
[----:B------:R-:W-:Y:S01]  /*8310*/  @P4 FMUL.FTZ R101, R103, R96 ;  /* 0x0000006067654220 */ /* 0x000fe20000410000 */
[----:B------:R-:W-:Y:S01]  /*8320*/  FMUL.FTZ R96, R131, UR10 ;  /* 0x0000000a83607c20 */ /* 0x000fe20008410000 */
[----:B------:R-:W-:Y:S01]  /*8330*/  LOP3.LUT P4, RZ, R106, 0xff000000, RZ, 0xc0, !PT ;  /* 0xff0000006aff7812 */ /* 0x000fe2000788c0ff */
[----:B------:R-:W-:Y:S01]  /*8340*/  FFMA.FTZ R103, R130, UR11, R209 ;  /* 0x0000000b82677c23 */ /* 0x000fe200080100d1 */
[----:B------:R-:W-:Y:S01]  /*8350*/  @P3 SHF.L.U32 R111, R53, 0x10, RZ ;  /* 0x00000010356f3819 */ /* 0x000fe200000006ff */
[----:B------:R-:W-:Y:S01]  /*8360*/  FMUL.FTZ R96, R96, UR7 ;  /* 0x0000000760607c20 */ /* 0x000fe20008410000 */
[----:B------:R-:W-:Y:S01]  /*8370*/  @P6 SHF.L.U32 R128, R54, 0x10, RZ ;  /* 0x0000001036806819 */ /* 0x000fe200000006ff */
[----:B------:R-:W-:Y:S01]  /*8380*/  FADD.FTZ R136, R136, -R103 ;  /* 0x8000006788887221 */ /* 0x000fe20000010000 */
[----:B------:R-:W-:Y:S01]  /*8390*/  @P3 SHF.L.U32 R103, R97, 0x10, RZ ;  /* 0x0000001061673819 */ /* 0x000fe200000006ff */
[----:B------:R-:W-:Y:S01]  /*83a0*/  FMUL.FTZ R102, R96, UR23 ;  /* 0x0000001760667c20 */ /* 0x000fe20008410000 */
[----:B------:R-:W-:Y:S01]  /*83b0*/  MOV R96, RZ ;  /* 0x000000ff00607202 */ /* 0x000fe20000000f00 */
[----:B------:R-:W-:Y:S01]  /*83c0*/  FMUL.FTZ R136, R136, UR10 ;  /* 0x0000000a88887c20 */ /* 0x000fe20008410000 */
[----:B------:R-:W-:Y:S01]  /*83d0*/  @P5 SHF.L.U32 R129, R129, 0x10, RZ ;  /* 0x0000001081815819 */ /* 0x000fe200000006ff */
[-C--:B------:R-:W-:Y:S01]  /*83e0*/  @P3 FMUL.FTZ R108, R103, R102.reuse ;  /* 0x00000066676c3220 */ /* 0x080fe20000410000 */
[----:B------:R-:W-:Y:S01]  /*83f0*/  @P3 FMUL.FTZ R96, R111, R102 ;  /* 0x000000666f603220 */ /* 0x000fe20000410000 */
[----:B------:R-:W-:Y:S01]  /*8400*/  @P4 PRMT R102, R97, 0x7632, R102 ;  /* 0x0000763261664816 */ /* 0x000fe20000000066 */
[----:B------:R-:W-:Y:S01]  /*8410*/  FMUL.FTZ R97, R136, UR7 ;  /* 0x0000000788617c20 */ /* 0x000fe20008410000 */
[----:B------:R-:W-:-:S02]  /*8420*/  CS2R R110, SRZ ;  /* 0x00000000006e7805 */ /* 0x000fc4000001ff00 */
[----:B------:R-:W-:Y:S01]  /*8430*/  ISETP.GE.U32.AND P3, PT, R106, RZ, PT ;  /* 0x000000ff6a00720c */ /* 0x000fe20003f66070 */
[----:B------:R-:W-:Y:S01]  /*8440*/  FFMA.FTZ R130, R143, UR11, R209 ;  /* 0x0000000b8f827c23 */ /* 0x000fe200080100d1 */
[----:B------:R-:W-:Y:S01]  /*8450*/  @P4 SHF.L.U32 R103, R102, 0x10, RZ ;  /* 0x0000001066674819 */ /* 0x000fe200000006ff */
[----:B------:R-:W-:Y:S01]  /*8460*/  FMUL.FTZ R102, R97, UR23 ;  /* 0x0000001761667c20 */ /* 0x000fe20008410000 */
[----:B------:R-:W-:Y:S01]  /*8470*/  HFMA2 R97, -RZ, RZ, 0, 0 ;  /* 0x00000000ff617431 */ /* 0x000fe200000001ff */
[----:B------:R-:W-:Y:S01]  /*8480*/  @P6 SHF.L.U32 R106, R98, 0x10, RZ ;  /* 0x00000010626a6819 */ /* 0x000fe200000006ff */
[----:B------:R-:W-:Y:S01]  /*8490*/  FADD.FTZ R130, R141, -R130 ;  /* 0x800000828d827221 */ /* 0x000fe20000010000 */
[----:B------:R-:W-:Y:S01]  /*84a0*/  @P4 FMUL.FTZ R110, R103, R102 ;  /* 0x00000066676e4220 */ /* 0x000fe20000410000 */
[----:B------:R-:W-:Y:S02]  /*84b0*/  PRMT R103, R53, 0x7632, R103 ;  /* 0x0000763235677816 */ /* 0x000fe40000000067 */
[----:B------:R-:W-:-:S02]  /*84c0*/  ISETP.GE.U32.AND.EX P3, PT, R107, 0x1000000, PT, P3 ;  /* 0x010000006b00780c */ /* 0x000fc40003f66130 */
[----:B------:R-:W-:-:S05]  /*84d0*/  @P4 SHF.L.U32 R103, R103, 0x10, RZ ;  /* 0x0000001067674819 */ /* 0x000fca00000006ff */
[----:B------:R-:W-:Y:S01]  /*84e0*/  @P4 FMUL.FTZ R97, R103, R102 ;  /* 0x0000006667614220 */ /* 0x000fe20000410000 */
[--C-:B------:R-:W-:Y:S01]  /*84f0*/  FFMA.FTZ R102, R135, UR11, R209.reuse ;  /* 0x0000000b87667c23 */ /* 0x100fe200080100d1 */
[----:B------:R-:W-:Y:S01]  /*8500*/  FFMA.FTZ R103, R140, UR11, R209 ;  /* 0x0000000b8c677c23 */ /* 0x000fe200080100d1 */
[----:B------:R-:W-:Y:S02]  /*8510*/  LOP3.LUT P4, RZ, R107, 0xff0000, RZ, 0xc0, !PT ;  /* 0x00ff00006bff7812 */ /* 0x000fe4000788c0ff */
[----:B------:R-:W-:Y:S01]  /*8520*/  FADD.FTZ R102, R137, -R102 ;  /* 0x8000006689667221 */ /* 0x000fe20000010000 */
[----:B------:R-:W-:Y:S01]  /*8530*/  FADD.FTZ R138, R138, -R103 ;  /* 0x800000678a8a7221 */ /* 0x000fe20000010000 */
[----:B------:R-:W-:Y:S02]  /*8540*/  @P3 PRMT R132, R99, 0x7632, R132 ;  /* 0x0000763263843816 */ /* 0x000fe40000000084 */
[----:B------:R-:W-:Y:S01]  /*8550*/  FMUL.FTZ R102, R102, UR10 ;  /* 0x0000000a66667c20 */ /* 0x000fe20008410000 */
[----:B------:R-:W-:Y:S01]  /*8560*/  FMUL.FTZ R138, R138, UR10 ;  /* 0x0000000a8a8a7c20 */ /* 0x000fe20008410000 */
[----:B------:R-:W-:-:S02]  /*8570*/  F2FP.BF16.F32.PACK_AB R97, R97, R96 ;  /* 0x000000606161723e */ /* 0x000fc400000010ff */
[----:B------:R-:W-:Y:S01]  /*8580*/  FMUL.FTZ R103, R102, UR7 ;  /* 0x0000000766677c20 */ /* 0x000fe20008410000 */
[----:B------:R-:W-:Y:S02]  /*8590*/  MOV R102, RZ ;  /* 0x000000ff00667202 */ /* 0x000fe40000000f00 */
[----:B------:R-:W-:Y:S01]  /*85a0*/  @P4 SHF.L.U32 R131, R55, 0x10, RZ ;  /* 0x0000001037834819 */ /* 0x000fe200000006ff */
[----:B------:R-:W-:Y:S01]  /*85b0*/  FMUL.FTZ R103, R103, UR23 ;  /* 0x0000001767677c20 */ /* 0x000fe20008410000 */
[----:B------:R-:W-:-:S03]  /*85c0*/  F2FP.BF16.F32.PACK_AB R96, R101, R100 ;  /* 0x000000646560723e */ /* 0x000fc600000010ff */
        /* <DEDUP_REMOVED lines=13> */
[----:B------:R-:W-:Y:S01]  /*86a0*/  FMUL.FTZ R99, R130, UR10 ;  /* 0x0000000a82637c20 */ /* 0x000fe20008410000 */
        /* <DEDUP_REMOVED lines=14> */
[----:B------:R-:W-:-:S07]  /*8790*/  F2FP.BF16.F32.PACK_AB R99, R99, R106 ;  /* 0x0000006a6363723e */ /* 0x000fce00000010ff */
.L_x_5526:
[----:B------:R-:W0:Y:S01]  /*87a0*/  @P0 LDC.64 R100, c[0x0][0x478] ;  /* 0x00011e00ff640b82 */ /* 0x000e220000000a00 */
[----:B------:R-:W-:Y:S02]  /*87b0*/  MOV R102, 0x10 ;  /* 0x0000001000667802 */ /* 0x000fe40000000f00 */
[----:B------:R-:W-:-:S03]  /*87c0*/  MOV R107, 0x10 ;  /* 0x00000010006b7802 */ /* 0x000fc60000000f00 */
[----:B------:R-:W-:-:S04]  /*87d0*/  IMAD.WIDE.U32 R102, R189, R102, UR26 ;  /* 0x0000001abd667e25 */ /* 0x000fc8000f8e0066 */
[----:B------:R-:W-:-:S04]  /*87e0*/  IMAD.WIDE.U32 R106, R2, R107, UR24 ;  /* 0x00000018026a7e25 */ /* 0x000fc8000f8e006b */
[----:B------:R-:W-:Y:S01]  /*87f0*/  FADD.FTZ R187, R0, R187 ;  /* 0x000000bb00bb7221 */ /* 0x000fe20000010000 */
[----:B------:R-:W-:Y:S01]  /*8800*/  FADD.FTZ R225, R108, R225 ;  /* 0x000000e16ce17221 */ /* 0x000fe20000010000 */
[----:B------:R-:W-:Y:S01]  /*8810*/  FADD.FTZ R188, R109, R188 ;  /* 0x000000bc6dbc7221 */ /* 0x000fe20000010000 */
[----:B------:R-:W-:Y:S01]  /*8820*/  FADD.FTZ R227, R110, R227 ;  /* 0x000000e36ee37221 */ /* 0x000fe20000010000 */
[----:B0-----:R-:W-:-:S05]  /*8830*/  @P0 IMAD.WIDE.U32 R100, R189, 0x20, R100 ;  /* 0x00000020bd640825 */ /* 0x001fca00078e0064 */
[----:B------:R-:W-:Y:S04]  /*8840*/  @P0 STG.E.128 desc[UR16][R100.64], R64 ;  /* 0x0000004064000986 */ /* 0x000fe8000c101d10 */
[----:B------:R0:W-:Y:S04]  /*8850*/  @P0 STG.E.128 desc[UR16][R100.64+0x10], R56 ;  /* 0x0000103864000986 */ /* 0x0001e8000c101d10 */
[----:B------:R1:W-:Y:S01]  /*8860*/  STG.E.128 desc[UR16][R102.64], R96 ;  /* 0x0000006066007986 */ /* 0x0003e2000c101d10 */
[----:B------:R-:W-:Y:S01]  /*8870*/  FADD.FTZ R228, R111, R228 ;  /* 0x000000e46fe47221 */ /* 0x000fe20000010000 */
[----:B------:R-:W-:Y:S01]  /*8880*/  FADD.FTZ R229, R128, R229 ;  /* 0x000000e580e57221 */ /* 0x000fe20000010000 */
[----:B------:R-:W-:Y:S01]  /*8890*/  FADD.FTZ R230, R129, R230 ;  /* 0x000000e681e67221 */ /* 0x000fe20000010000 */
[----:B------:R-:W-:Y:S01]  /*88a0*/  FADD.FTZ R231, R130, R231 ;  /* 0x000000e782e77221 */ /* 0x000fe20000010000 */
[----:B------:R-:W-:-:S02]  /*88b0*/  PRMT R108, R48, 0x7632, R108 ;  /* 0x00007632306c7816 */ /* 0x000fc4000000006c */
[----:B------:R-:W-:Y:S02]  /*88c0*/  PRMT R0, R51, 0x7632, R0 ;  /* 0x0000763233007816 */ /* 0x000fe40000000000 */
[----:B0-----:R-:W-:Y:S01]  /*88d0*/  PRMT R100, R50, 0x7632, R100 ;  /* 0x0000763232647816 */ /* 0x001fe20000000064 */
[----:B-1----:R0:W5:Y:S01]  /*88e0*/  LDG.E.128 R96, desc[UR16][R106.64] ;  /* 0x000000106a607981 */ /* 0x002162000c1e1d00 */
[----:B------:R-:W-:Y:S01]  /*88f0*/  PRMT R101, R49, 0x7632, R101 ;  /* 0x0000763231657816 */ /* 0x000fe20000000065 */
[----:B------:R-:W-:Y:S06]  /*8900*/  @!P1 BRA `(.L_x_5528) ;  /* 0x0000000c004c9947 */ /* 0x000fec0003800000 */
[----:B------:R-:W-:Y:S05]  /*8910*/  @!P0 BRA `(.L_x_5529) ;  /* 0x0000000400b08947 */ /* 0x000fea0003800000 */
[--C-:B------:R-:W-:Y:S01]  /*8920*/  FFMA.FTZ R117, R117, UR11, R209.reuse ;  /* 0x0000000b75757c23 */ /* 0x100fe200080100d1 */
[C---:B------:R-:W-:Y:S01]  /*8930*/  LOP3.LUT P1, RZ, R104.reuse, 0xff, RZ, 0xc0, !PT ;  /* 0x000000ff68ff7812 */ /* 0x040fe2000782c0ff */
[----:B------:R-:W-:Y:S01]  /*8940*/  FFMA.FTZ R56, R123, UR11, R209 ;  /* 0x0000000b7b387c23 */ /* 0x000fe200080100d1 */
[----:B------:R-:W-:Y:S01]  /*8950*/  LOP3.LUT P4, RZ, R104, 0xff00, RZ, 0xc0, !PT ;  /* 0x0000ff0068ff7812 */ /* 0x000fe2000788c0ff */
[----:B------:R-:W-:Y:S01]  /*8960*/  FADD.FTZ R117, R112, -R117 ;  /* 0x8000007570757221 */ /* 0x000fe20000010000 */
[--C-:B------:R-:W-:Y:S01]  /*8970*/  FFMA.FTZ R120, R120, UR11, R209.reuse ;  /* 0x0000000b78787c23 */ /* 0x100fe200080100d1 */
[----:B------:R-:W-:Y:S01]  /*8980*/  FFMA.FTZ R57, R122, UR11, R209 ;  /* 0x0000000b7a397c23 */ /* 0x000fe200080100d1 */
[----:B------:R-:W-:Y:S01]  /*8990*/  FADD.FTZ R110, R115, -R56 ;  /* 0x80000038736e7221 */ /* 0x000fe20000010000 */
[----:B------:R-:W-:Y:S01]  /*89a0*/  FFMA.FTZ R64, R117, UR10, R68 ;  /* 0x0000000a75407c23 */ /* 0x000fe20008010044 */
[----:B------:R-:W-:Y:S01]  /*89b0*/  FADD.FTZ R120, R113, -R120 ;  /* 0x8000007871787221 */ /* 0x000fe20000010000 */
[----:B------:R-:W-:Y:S01]  /*89c0*/  FADD.FTZ R67, R114, -R57 ;  /* 0x8000003972437221 */ /* 0x000fe20000010000 */
[----:B------:R-:W-:Y:S01]  /*89d0*/  LOP3.LUT P3, RZ, R104, 0xff0000, RZ, 0xc0, !PT ;  /* 0x00ff000068ff7812 */ /* 0x000fe2000786c0ff */
[----:B------:R-:W-:Y:S01]  /*89e0*/  FMUL.FTZ R56, R64, UR7 ;  /* 0x0000000740387c20 */ /* 0x000fe20008410000 */
[----:B------:R-:W-:Y:S01]  /*89f0*/  FFMA.FTZ R65, R120, UR10, R69 ;  /* 0x0000000a78417c23 */ /* 0x000fe20008010045 */
[----:B-----5:R-:W-:Y:S01]  /*8a00*/  @P1 SHF.L.U32 R57, R96, 0x10, RZ ;  /* 0x0000001060391819 */ /* 0x020fe200000006ff */
[----:B------:R-:W-:Y:S01]  /*8a10*/  FFMA.FTZ R66, R67, UR10, R70 ;  /* 0x0000000a43427c23 */ /* 0x000fe20008010046 */
[----:B------:R-:W-:Y:S01]  /*8a20*/  @P1 SHF.L.U32 R58, R48, 0x10, RZ ;  /* 0x00000010303a1819 */ /* 0x000fe200000006ff */
[----:B------:R-:W-:Y:S01]  /*8a30*/  FMUL.FTZ R56, R56, UR23 ;  /* 0x0000001738387c20 */ /* 0x000fe20008410000 */
[----:B0-----:R-:W-:-:S02]  /*8a40*/  CS2R R106, SRZ ;  /* 0x00000000006a7805 */ /* 0x001fc4000001ff00 */
[----:B------:R-:W-:Y:S02]  /*8a50*/  CS2R R102, SRZ ;  /* 0x0000000000667805 */ /* 0x000fe4000001ff00 */
[----:B------:R-:W-:Y:S01]  /*8a60*/  @P4 PRMT R96, R96, 0x7632, R96 ;  /* 0x0000763260604816 */ /* 0x000fe20000000060 */
[C---:B------:R-:W-:Y:S01]  /*8a70*/  @P1 FMUL.FTZ R107, R56.reuse, R57 ;  /* 0x00000039386b1220 */ /* 0x040fe20000410000 */
[----:B------:R-:W-:Y:S01]  /*8a80*/  @P1 FMUL.FTZ R103, R56, R58 ;  /* 0x0000003a38671220 */ /* 0x000fe20000410000 */
[----:B------:R-:W-:Y:S01]  /*8a90*/  FMUL.FTZ R59, R65, UR7 ;  /* 0x00000007413b7c20 */ /* 0x000fe20008410000 */
[----:B------:R-:W-:Y:S01]  /*8aa0*/  FMUL.FTZ R56, R66, UR7 ;  /* 0x0000000742387c20 */ /* 0x000fe20008410000 */
[----:B------:R-:W-:Y:S01]  /*8ab0*/  @P4 SHF.L.U32 R96, R96, 0x10, RZ ;  /* 0x0000001060604819 */ /* 0x000fe200000006ff */
[----:B------:R-:W-:Y:S01]  /*8ac0*/  FFMA.FTZ R67, R110, UR10, R71 ;  /* 0x0000000a6e437c23 */ /* 0x000fe20008010047 */
[----:B------:R-:W-:Y:S01]  /*8ad0*/  @P4 SHF.L.U32 R108, R108, 0x10, RZ ;  /* 0x000000106c6c4819 */ /* 0x000fe200000006ff */
[----:B------:R-:W-:Y:S01]  /*8ae0*/  FMUL.FTZ R59, R59, UR23 ;  /* 0x000000173b3b7c20 */ /* 0x000fe20008410000 */
[----:B------:R-:W-:Y:S01]  /*8af0*/  FMUL.FTZ R58, R56, UR23 ;  /* 0x00000017383a7c20 */ /* 0x000fe20008410000 */
[----:B------:R-:W-:Y:S01]  /*8b00*/  @P3 SHF.L.U32 R56, R49, 0x10, RZ ;  /* 0x0000001031383819 */ /* 0x000fe200000006ff */
[----:B------:R-:W-:Y:S01]  /*8b10*/  FFMA.FTZ R111, R124, UR11, R209 ;  /* 0x0000000b7c6f7c23 */ /* 0x000fe200080100d1 */
[----:B------:R-:W-:Y:S01]  /*8b20*/  @P3 SHF.L.U32 R57, R97, 0x10, RZ ;  /* 0x0000001061393819 */ /* 0x000fe200000006ff */
[----:B------:R-:W-:Y:S01]  /*8b30*/  @P4 FMUL.FTZ R106, R59, R96 ;  /* 0x000000603b6a4220 */ /* 0x000fe20000410000 */
[----:B------:R-:W-:Y:S01]  /*8b40*/  LOP3.LUT P5, RZ, R105, 0xff, RZ, 0xc0, !PT ;  /* 0x000000ff69ff7812 */ /* 0x000fe200078ac0ff */
[----:B------:R-:W-:Y:S01]  /*8b50*/  @P4 FMUL.FTZ R102, R59, R108 ;  /* 0x0000006c3b664220 */ /* 0x000fe20000410000 */
[----:B------:R-:W-:Y:S01]  /*8b60*/  MOV R96, RZ ;  /* 0x000000ff00607202 */ /* 0x000fe20000000f00 */
[----:B------:R-:W-:Y:S01]  /*8b70*/  @P3 FMUL.FTZ R96, R58, R56 ;  /* 0x000000383a603220 */ /* 0x000fe20000410000 */
[----:B------:R-:W-:Y:S01]  /*8b80*/  ISETP.GE.U32.AND P1, PT, R104, RZ, PT ;  /* 0x000000ff6800720c */ /* 0x000fe20003f26070 */
[----:B------:R-:W-:Y:S01]  /*8b90*/  HFMA2 R109, -RZ, RZ, 0, 0 ;  /* 0x00000000ff6d7431 */ /* 0x000fe200000001ff */
[----:B------:R-:W-:Y:S01]  /*8ba0*/  LOP3.LUT P4, RZ, R105, 0xff00, RZ, 0xc0, !PT ;  /* 0x0000ff0069ff7812 */ /* 0x000fe2000788c0ff */
[----:B------:R-:W-:Y:S01]  /*8bb0*/  FMUL.FTZ R56, R67, UR7 ;  /* 0x0000000743387c20 */ /* 0x000fe20008410000 */
[----:B------:R-:W-:Y:S01]  /*8bc0*/  @P3 FMUL.FTZ R109, R58, R57 ;  /* 0x000000393a6d3220 */ /* 0x000fe20000410000 */
[----:B------:R-:W-:Y:S01]  /*8bd0*/  FADD.FTZ R111, R116, -R111 ;  /* 0x8000006f746f7221 */ /* 0x000fe20000010000 */
[C---:B------:R-:W-:Y:S01]  /*8be0*/  LOP3.LUT P3, RZ, R105.reuse, 0xff0000, RZ, 0xc0, !PT ;  /* 0x00ff000069ff7812 */ /* 0x040fe2000786c0ff */
[--C-:B------:R-:W-:Y:S01]  /*8bf0*/  FFMA.FTZ R126, R126, UR11, R209.reuse ;  /* 0x0000000b7e7e7c23 */ /* 0x100fe200080100d1 */
[----:B------:R-:W-:Y:S01]  /*8c00*/  ISETP.GE.U32.AND.EX P1, PT, R105, 0x1000000, PT, P1 ;  /* 0x010000006900780c */ /* 0x000fe20003f26110 */
[----:B------:R-:W-:Y:S01]  /*8c10*/  FMUL.FTZ R110, R56, UR23 ;  /* 0x00000017386e7c20 */ /* 0x000fe20008410000 */
[----:B------:R-:W-:Y:S01]  /*8c20*/  LOP3.LUT P6, RZ, R104, 0xff000000, RZ, 0xc0, !PT ;  /* 0xff00000068ff7812 */ /* 0x000fe200078cc0ff */
[----:B------:R-:W-:Y:S01]  /*8c30*/  FFMA.FTZ R56, R111, UR10, R60 ;  /* 0x0000000a6f387c23 */ /* 0x000fe2000801003c */
[----:B------:R-:W-:Y:S01]  /*8c40*/  FADD.FTZ R119, R119, -R126 ;  /* 0x8000007e77777221 */ /* 0x000fe20000010000 */
[--C-:B------:R-:W-:Y:S01]  /*8c50*/  FFMA.FTZ R125, R125, UR11, R209.reuse ;  /* 0x0000000b7d7d7c23 */ /* 0x100fe200080100d1 */
[----:B------:R-:W-:Y:S01]  /*8c60*/  FFMA.FTZ R122, R127, UR11, R209 ;  /* 0x0000000b7f7a7c23 */ /* 0x000fe200080100d1 */
[----:B------:R-:W-:Y:S01]  /*8c70*/  @P5 FMUL.FTZ R59, R56, UR7 ;  /* 0x00000007383b5c20 */ /* 0x000fe20008410000 */
[C---:B------:R-:W-:Y:S01]  /*8c80*/  @P5 SHF.L.U32 R57, R98.reuse, 0x10, RZ ;  /* 0x0000001062395819 */ /* 0x040fe200000006ff */
[----:B------:R-:W-:Y:S01]  /*8c90*/  FFMA.FTZ R58, R119, UR10, R62 ;  /* 0x0000000a773a7c23 */ /* 0x000fe2000801003e */
[----:B------:R-:W-:Y:S01]  /*8ca0*/  @P4 PRMT R113, R98, 0x7632, R113 ;  /* 0x0000763262714816 */ /* 0x000fe20000000071 */
[----:B------:R-:W-:Y:S01]  /*8cb0*/  @P5 FMUL.FTZ R111, R56, UR7 ;  /* 0x00000007386f5c20 */ /* 0x000fe20008410000 */
[----:B------:R-:W-:Y:S01]  /*8cc0*/  @P5 FMUL.FTZ R98, R59, UR23 ;  /* 0x000000173b625c20 */ /* 0x000fe20008410000 */
[----:B------:R-:W-:Y:S01]  /*8cd0*/  FADD.FTZ R118, R118, -R125 ;  /* 0x8000007d76767221 */ /* 0x000fe20000010000 */
[----:B------:R-:W-:Y:S01]  /*8ce0*/  FADD.FTZ R122, R121, -R122 ;  /* 0x8000007a797a7221 */ /* 0x000fe20000010000 */
[----:B------:R-:W-:-:S02]  /*8cf0*/  CS2R R104, SRZ ;  /* 0x0000000000687805 */ /* 0x000fc4000001ff00 */
[C---:B------:R-:W-:Y:S01]  /*8d00*/  @P3 SHF.L.U32 R114, R99.reuse, 0x10, RZ ;  /* 0x0000001063723819 */ /* 0x040fe200000006ff */
[----:B------:R-:W-:Y:S01]  /*8d10*/  @P3 FMUL.FTZ R117, R58, UR7 ;  /* 0x000000073a753c20 */ /* 0x000fe20008410000 */
[----:B------:R-:W-:Y:S01]  /*8d20*/  @P1 PRMT R116, R99, 0x7632, R116 ;  /* 0x0000763263741816 */ /* 0x000fe20000000074 */
[----:B------:R-:W-:Y:S01]  /*8d30*/  @P5 FMUL.FTZ R120, R111, UR23 ;  /* 0x000000176f785c20 */ /* 0x000fe20008410000 */
[----:B------:R-:W-:Y:S01]  /*8d40*/  @P5 SHF.L.U32 R99, R50, 0x10, RZ ;  /* 0x0000001032635819 */ /* 0x000fe200000006ff */
[----:B------:R-:W-:Y:S01]  /*8d50*/  @P5 FMUL.FTZ R105, R57, R98 ;  /* 0x0000006239695220 */ /* 0x000fe20000410000 */
[----:B------:R-:W-:Y:S01]  /*8d60*/  @P6 PRMT R97, R97, 0x7632, R97 ;  /* 0x0000763261616816 */ /* 0x000fe20000000061 */
[----:B------:R-:W-:Y:S01]  /*8d70*/  FFMA.FTZ R59, R122, UR10, R63 ;  /* 0x0000000a7a3b7c23 */ /* 0x000fe2000801003f */
[----:B------:R-:W-:Y:S01]  /*8d80*/  FFMA.FTZ R57, R118, UR10, R61 ;  /* 0x0000000a76397c23 */ /* 0x000fe2000801003d */
[----:B------:R-:W-:Y:S01]  /*8d90*/  @P3 SHF.L.U32 R108, R51, 0x10, RZ ;  /* 0x00000010336c3819 */ /* 0x000fe200000006ff */
[----:B------:R-:W-:Y:S01]  /*8da0*/  @P3 FMUL.FTZ R117, R117, UR23 ;  /* 0x0000001775753c20 */ /* 0x000fe20008410000 */
[----:B------:R-:W-:Y:S01]  /*8db0*/  MOV R112, RZ ;  /* 0x000000ff00707202 */ /* 0x000fe20000000f00 */
[----:B------:R-:W-:Y:S01]  /*8dc0*/  @P5 FMUL.FTZ R112, R120, R99 ;  /* 0x0000006378705220 */ /* 0x000fe20000410000 */
[----:B------:R-:W-:Y:S01]  /*8dd0*/  @P6 SHF.L.U32 R97, R97, 0x10, RZ ;  /* 0x0000001061616819 */ /* 0x000fe200000006ff */
[----:B------:R-:W-:Y:S01]  /*8de0*/  FMUL.FTZ R99, R59, UR7 ;  /* 0x000000073b637c20 */ /* 0x000fe20008410000 */
[----:B------:R-:W-:Y:S01]  /*8df0*/  @P4 FMUL.FTZ R119, R57, UR7 ;  /* 0x0000000739774c20 */ /* 0x000fe20008410000 */
[----:B------:R-:W-:Y:S01]  /*8e00*/  HFMA2 R115, -RZ, RZ, 0, 0 ;  /* 0x00000000ff737431 */ /* 0x000fe200000001ff */
[----:B------:R-:W-:Y:S01]  /*8e10*/  @P6 SHF.L.U32 R101, R101, 0x10, RZ ;  /* 0x0000001065656819 */ /* 0x000fe200000006ff */
[----:B------:R-:W-:Y:S01]  /*8e20*/  @P3 FMUL.FTZ R115, R117, R108 ;  /* 0x0000006c75733220 */ /* 0x000fe20000410000 */
[----:B------:R-:W-:Y:S01]  /*8e30*/  @P4 SHF.L.U32 R100, R100, 0x10, RZ ;  /* 0x0000001064644819 */ /* 0x000fe200000006ff */
[----:B------:R-:W-:Y:S01]  /*8e40*/  @P6 FMUL.FTZ R104, R110, R97 ;  /* 0x000000616e686220 */ /* 0x000fe20000410000 */
[----:B------:R-:W-:Y:S01]  /*8e50*/  @P1 SHF.L.U32 R117, R0, 0x10, RZ ;  /* 0x0000001000751819 */ /* 0x000fe200000006ff */
[----:B------:R-:W-:Y:S01]  /*8e60*/  @P3 FMUL.FTZ R98, R58, UR7 ;  /* 0x000000073a623c20 */ /* 0x000fe20008410000 */
[----:B------:R-:W-:Y:S01]  /*8e70*/  FMUL.FTZ R118, R99, UR23 ;  /* 0x0000001763767c20 */ /* 0x000fe20008410000 */
[----:B------:R-:W-:Y:S01]  /*8e80*/  @P4 FMUL.FTZ R119, R119, UR23 ;  /* 0x0000001777774c20 */ /* 0x000fe20008410000 */
[----:B------:R-:W-:-:S02]  /*8e90*/  HFMA2 R97, -RZ, RZ, 0, 0 ;  /* 0x00000000ff617431 */ /* 0x000fc400000001ff */
[----:B------:R-:W-:Y:S01]  /*8ea0*/  @P4 FMUL.FTZ R0, R57, UR7 ;  /* 0x0000000739004c20 */ /* 0x000fe20008410000 */
[----:B------:R-:W-:Y:S01]  /*8eb0*/  @P6 FMUL.FTZ R97, R110, R101 ;  /* 0x000000656e616220 */ /* 0x000fe20000410000 */
[----:B------:R-:W-:Y:S01]  /*8ec0*/  HFMA2 R101, -RZ, RZ, 0, 0 ;  /* 0x00000000ff657431 */ /* 0x000fe200000001ff */
[----:B------:R-:W-:Y:S01]  /*8ed0*/  MOV R120, RZ ;  /* 0x000000ff00787202 */ /* 0x000fe20000000f00 */
[----:B------:R-:W-:Y:S01]  /*8ee0*/  @P3 FMUL.FTZ R99, R98, UR23 ;  /* 0x0000001762633c20 */ /* 0x000fe20008410000 */
[----:B------:R-:W-:Y:S01]  /*8ef0*/  @P4 SHF.L.U32 R113, R113, 0x10, RZ ;  /* 0x0000001071714819 */ /* 0x000fe200000006ff */
[----:B------:R-:W-:Y:S01]  /*8f00*/  @P1 FMUL.FTZ R120, R118, R117 ;  /* 0x0000007576781220 */ /* 0x000fe20000410000 */
[----:B------:R-:W-:Y:S01]  /*8f10*/  @P1 SHF.L.U32 R116, R116, 0x10, RZ ;  /* 0x0000001074741819 */ /* 0x000fe200000006ff */
[----:B------:R-:W-:Y:S01]  /*8f20*/  @P4 FMUL.FTZ R101, R119, R100 ;  /* 0x0000006477654220 */ /* 0x000fe20000410000 */
[----:B------:R-:W-:Y:S01]  /*8f30*/  @P4 FMUL.FTZ R0, R0, UR23 ;  /* 0x0000001700004c20 */ /* 0x000fe20008410000 */
[----:B------:R-:W-:-:S02]  /*8f40*/  CS2R R110, SRZ ;  /* 0x00000000006e7805 */ /* 0x000fc4000001ff00 */
[----:B------:R-:W-:Y:S01]  /*8f50*/  MOV R108, RZ ;  /* 0x000000ff006c7202 */ /* 0x000fe20000000f00 */
[----:B------:R-:W-:Y:S01]  /*8f60*/  @P3 FMUL.FTZ R111, R114, R99 ;  /* 0x00000063726f3220 */ /* 0x000fe20000410000 */
[----:B------:R-:W-:Y:S01]  /*8f70*/  F2FP.BF16.F32.PACK_AB R97, R97, R96 ;  /* 0x000000606161723e */ /* 0x000fe200000010ff */
[----:B------:R-:W-:Y:S01]  /*8f80*/  @P4 FMUL.FTZ R108, R113, R0 ;  /* 0x00000000716c4220 */ /* 0x000fe20000410000 */
[----:B------:R-:W-:Y:S01]  /*8f90*/  @P1 FMUL.FTZ R110, R118, R116 ;  /* 0x00000074766e1220 */ /* 0x000fe20000410000 */
[----:B------:R-:W-:Y:S02]  /*8fa0*/  F2FP.BF16.F32.PACK_AB R99, R120, R115 ;  /* 0x000000737863723e */ /* 0x000fe400000010ff */
[----:B------:R-:W-:Y:S02]  /*8fb0*/  F2FP.BF16.F32.PACK_AB R98, R101, R112 ;  /* 0x000000706562723e */ /* 0x000fe400000010ff */
[----:B------:R-:W-:Y:S01]  /*8fc0*/  F2FP.BF16.F32.PACK_AB R96, R102, R103 ;  /* 0x000000676660723e */ /* 0x000fe200000010ff */
[----:B------:R-:W-:Y:S06]  /*8fd0*/  BRA `(.L_x_5530) ;  /* 0x0000001000e07947 */ /* 0x000fec0003800000 */
.L_x_5529:
[C---:B------:R-:W-:Y:S01]  /*8fe0*/  LOP3.LUT P1, RZ, R104.reuse, 0xff, RZ, 0xc0, !PT ;  /* 0x000000ff68ff7812 */ /* 0x040fe2000782c0ff */
[--C-:B------:R-:W-:Y:S01]  /*8ff0*/  FFMA.FTZ R117, R117, UR11, R209.reuse ;  /* 0x0000000b75757c23 */ /* 0x100fe200080100d1 */
[----:B------:R-:W-:Y:S01]  /*9000*/  LOP3.LUT P4, RZ, R104, 0xff00, RZ, 0xc0, !PT ;  /* 0x0000ff0068ff7812 */ /* 0x000fe2000788c0ff */
[--C-:B------:R-:W-:Y:S01]  /*9010*/  FFMA.FTZ R120, R120, UR11, R209.reuse ;  /* 0x0000000b78787c23 */ /* 0x100fe200080100d1 */
[----:B------:R-:W-:Y:S01]  /*9020*/  FFMA.FTZ R103, R122, UR11, R209 ;  /* 0x0000000b7a677c23 */ /* 0x000fe200080100d1 */
[----:B------:R-:W-:Y:S01]  /*9030*/  FADD.FTZ R117, R112, -R117 ;  /* 0x8000007570757221 */ /* 0x000fe20000010000 */
[----:B------:R-:W-:Y:S01]  /*9040*/  FFMA.FTZ R102, R123, UR11, R209 ;  /* 0x0000000b7b667c23 */ /* 0x000fe200080100d1 */
[----:B------:R-:W-:Y:S01]  /*9050*/  FADD.FTZ R120, R113, -R120 ;  /* 0x8000007871787221 */ /* 0x000fe20000010000 */
[----:B------:R-:W-:Y:S01]  /*9060*/  LOP3.LUT P3, RZ, R104, 0xff0000, RZ, 0xc0, !PT ;  /* 0x00ff000068ff7812 */ /* 0x000fe2000786c0ff */
[----:B------:R-:W-:Y:S01]  /*9070*/  FFMA.FTZ R117, R117, UR10, R68 ;  /* 0x0000000a75757c23 */ /* 0x000fe20008010044 */
[----:B------:R-:W-:Y:S01]  /*9080*/  FADD.FTZ R123, R114, -R103 ;  /* 0x80000067727b7221 */ /* 0x000fe20000010000 */
[----:B------:R-:W-:Y:S01]  /*9090*/  FFMA.FTZ R120, R120, UR10, R69 ;  /* 0x0000000a78787c23 */ /* 0x000fe20008010045 */
[----:B------:R-:W-:Y:S01]  /*90a0*/  FADD.FTZ R112, R115, -R102 ;  /* 0x8000006673707221 */ /* 0x000fe20000010000 */
[C---:B-----5:R-:W-:Y:S01]  /*90b0*/  @P1 SHF.L.U32 R109, R96.reuse, 0x10, RZ ;  /* 0x00000010606d1819 */ /* 0x060fe200000006ff */
[----:B------:R-:W-:Y:S01]  /*90c0*/  FFMA.FTZ R123, R123, UR10, R70 ;  /* 0x0000000a7b7b7c23 */ /* 0x000fe20008010046 */
[----:B------:R-:W-:Y:S01]  /*90d0*/  @P4 PRMT R110, R96, 0x7632, R110 ;  /* 0x00007632606e4816 */ /* 0x000fe2000000006e */
[----:B------:R-:W-:Y:S01]  /*90e0*/  FMUL.FTZ R96, R117, UR7 ;  /* 0x0000000775607c20 */ /* 0x000fe20008410000 */
[----:B------:R-:W-:Y:S01]  /*90f0*/  @P4 SHF.L.U32 R115, R108, 0x10, RZ ;  /* 0x000000106c734819 */ /* 0x000fe200000006ff */
[----:B------:R-:W-:Y:S01]  /*9100*/  FMUL.FTZ R108, R120, UR7 ;  /* 0x00000007786c7c20 */ /* 0x000fe20008410000 */
[----:B------:R-:W-:Y:S01]  /*9110*/  @P1 SHF.L.U32 R111, R48, 0x10, RZ ;  /* 0x00000010306f1819 */ /* 0x000fe200000006ff */
[----:B------:R-:W-:Y:S01]  /*9120*/  FMUL.FTZ R96, R96, UR23 ;  /* 0x0000001760607c20 */ /* 0x000fe20008410000 */
[----:B0-----:R-:W-:-:S02]  /*9130*/  CS2R R106, SRZ ;  /* 0x00000000006a7805 */ /* 0x001fc4000001ff00 */
[----:B------:R-:W-:Y:S02]  /*9140*/  CS2R R102, SRZ ;  /* 0x0000000000667805 */ /* 0x000fe4000001ff00 */
[----:B------:R-:W-:Y:S01]  /*9150*/  @P4 SHF.L.U32 R113, R110, 0x10, RZ ;  /* 0x000000106e714819 */ /* 0x000fe200000006ff */
[----:B------:R-:W-:Y:S01]  /*9160*/  FMUL.FTZ R108, R108, UR23 ;  /* 0x000000176c6c7c20 */ /* 0x000fe20008410000 */
[-C--:B------:R-:W-:Y:S01]  /*9170*/  @P1 FMUL.FTZ R107, R109, R96.reuse ;  /* 0x000000606d6b1220 */ /* 0x080fe20000410000 */
[----:B------:R-:W-:Y:S01]  /*9180*/  @P1 FMUL.FTZ R102, R111, R96 ;  /* 0x000000606f661220 */ /* 0x000fe20000410000 */
[----:B------:R-:W-:Y:S01]  /*9190*/  FMUL.FTZ R96, R123, UR7 ;  /* 0x000000077b607c20 */ /* 0x000fe20008410000 */
[-C--:B------:R-:W-:Y:S01]  /*91a0*/  @P4 FMUL.FTZ R106, R113, R108.reuse ;  /* 0x0000006c716a4220 */ /* 0x080fe20000410000 */
[----:B------:R-:W-:Y:S01]  /*91b0*/  @P4 FMUL.FTZ R103, R115, R108 ;  /* 0x0000006c73674220 */ /* 0x000fe20000410000 */
[----:B------:R-:W-:Y:S01]  /*91c0*/  @P3 SHF.L.U32 R111, R97, 0x10, RZ ;  /* 0x00000010616f3819 */ /* 0x000fe200000006ff */
[----:B------:R-:W-:Y:S01]  /*91d0*/  FMUL.FTZ R108, R96, UR23 ;  /* 0x00000017606c7c20 */ /* 0x000fe20008410000 */
[----:B------:R-:W-:Y:S01]  /*91e0*/  @P3 SHF.L.U32 R113, R49, 0x10, RZ ;  /* 0x0000001031713819 */ /* 0x000fe200000006ff */
[----:B------:R-:W-:Y:S01]  /*91f0*/  HFMA2 R109, -RZ, RZ, 0, 0 ;  /* 0x00000000ff6d7431 */ /* 0x000fe200000001ff */
[----:B------:R-:W-:Y:S01]  /*9200*/  LOP3.LUT P5, RZ, R105, 0xff, RZ, 0xc0, !PT ;  /* 0x000000ff69ff7812 */ /* 0x000fe200078ac0ff */
[-C--:B------:R-:W-:Y:S01]  /*9210*/  @P3 FMUL.FTZ R109, R111, R108.reuse ;  /* 0x0000006c6f6d3220 */ /* 0x080fe20000410000 */
[----:B------:R-:W-:Y:S01]  /*9220*/  ISETP.GE.U32.AND P1, PT, R104, RZ, PT ;  /* 0x000000ff6800720c */ /* 0x000fe20003f26070 */
[--C-:B------:R-:W-:Y:S01]  /*9230*/  FFMA.FTZ R129, R124, UR11, R209.reuse ;  /* 0x0000000b7c817c23 */ /* 0x100fe200080100d1 */
[----:B------:R-:W-:Y:S01]  /*9240*/  LOP3.LUT P4, RZ, R105, 0xff00, RZ, 0xc0, !PT ;  /* 0x0000ff0069ff7812 */ /* 0x000fe2000788c0ff */
[----:B------:R-:W-:Y:S01]  /*9250*/  FFMA.FTZ R126, R126, UR11, R209 ;  /* 0x0000000b7e7e7c23 */ /* 0x000fe200080100d1 */
[----:B------:R-:W-:Y:S01]  /*9260*/  MOV R96, RZ ;  /* 0x000000ff00607202 */ /* 0x000fe20000000f00 */
[----:B------:R-:W-:Y:S01]  /*9270*/  @P3 FMUL.FTZ R96, R113, R108 ;  /* 0x0000006c71603220 */ /* 0x000fe20000410000 */
[----:B------:R-:W-:Y:S01]  /*9280*/  LOP3.LUT P6, RZ, R104, 0xff000000, RZ, 0xc0, !PT ;  /* 0xff00000068ff7812 */ /* 0x000fe200078cc0ff */
[----:B------:R-:W-:Y:S01]  /*9290*/  FADD.FTZ R129, R116, -R129 ;  /* 0x8000008174817221 */ /* 0x000fe20000010000 */
[C---:B------:R-:W-:Y:S01]  /*92a0*/  LOP3.LUT P3, RZ, R105.reuse, 0xff0000, RZ, 0xc0, !PT ;  /* 0x00ff000069ff7812 */ /* 0x040fe2000786c0ff */
[----:B------:R-:W-:Y:S01]  /*92b0*/  FFMA.FTZ R112, R112, UR10, R71 ;  /* 0x0000000a70707c23 */ /* 0x000fe20008010047 */
[----:B------:R-:W-:Y:S01]  /*92c0*/  ISETP.GE.U32.AND.EX P1, PT, R105, 0x1000000, PT, P1 ;  /* 0x010000006900780c */ /* 0x000fe20003f26110 */
[----:B------:R-:W-:Y:S01]  /*92d0*/  FADD.FTZ R119, R119, -R126 ;  /* 0x8000007e77777221 */ /* 0x000fe20000010000 */
[C---:B------:R-:W-:Y:S01]  /*92e0*/  @P5 SHF.L.U32 R111, R98.reuse, 0x10, RZ ;  /* 0x00000010626f5819 */ /* 0x040fe200000006ff */
[--C-:B------:R-:W-:Y:S01]  /*92f0*/  FFMA.FTZ R125, R125, UR11, R209.reuse ;  /* 0x0000000b7d7d7c23 */ /* 0x100fe200080100d1 */
[----:B------:R-:W-:Y:S01]  /*9300*/  FFMA.FTZ R122, R127, UR11, R209 ;  /* 0x0000000b7f7a7c23 */ /* 0x000fe200080100d1 */
[----:B------:R-:W-:Y:S01]  /*9310*/  @P4 PRMT R110, R98, 0x7632, R110 ;  /* 0x00007632626e4816 */ /* 0x000fe2000000006e */
[----:B------:R-:W-:Y:S01]  /*9320*/  FFMA.FTZ R98, R129, UR10, R60 ;  /* 0x0000000a81627c23 */ /* 0x000fe2000801003c */
[----:B------:R-:W-:Y:S01]  /*9330*/  @P5 SHF.L.U32 R117, R50, 0x10, RZ ;  /* 0x0000001032755819 */ /* 0x000fe200000006ff */
[----:B------:R-:W-:Y:S01]  /*9340*/  FADD.FTZ R118, R118, -R125 ;  /* 0x8000007d76767221 */ /* 0x000fe20000010000 */
[----:B------:R-:W-:Y:S01]  /*9350*/  @P6 PRMT R105, R97, 0x7632, R105 ;  /* 0x0000763261696816 */ /* 0x000fe20000000069 */
[----:B------:R-:W-:Y:S01]  /*9360*/  FMUL.FTZ R97, R112, UR7 ;  /* 0x0000000770617c20 */ /* 0x000fe20008410000 */
[C---:B------:R-:W-:Y:S01]  /*9370*/  @P3 SHF.L.U32 R116, R99.reuse, 0x10, RZ ;  /* 0x0000001063743819 */ /* 0x040fe200000006ff */
[----:B------:R-:W-:Y:S01]  /*9380*/  FMUL.FTZ R98, R98, UR7 ;  /* 0x0000000762627c20 */ /* 0x000fe20008410000 */
[----:B------:R-:W-:Y:S01]  /*9390*/  @P1 PRMT R120, R99, 0x7632, R120 ;  /* 0x0000763263781816 */ /* 0x000fe20000000078 */
[----:B------:R-:W-:Y:S01]  /*93a0*/  FFMA.FTZ R99, R119, UR10, R62 ;  /* 0x0000000a77637c23 */ /* 0x000fe2000801003e */
[----:B------:R-:W-:Y:S01]  /*93b0*/  @P6 SHF.L.U32 R105, R105, 0x10, RZ ;  /* 0x0000001069696819 */ /* 0x000fe200000006ff */
[----:B------:R-:W-:Y:S01]  /*93c0*/  FMUL.FTZ R108, R97, UR23 ;  /* 0x00000017616c7c20 */ /* 0x000fe20008410000 */
[----:B------:R-:W-:Y:S01]  /*93d0*/  FMUL.FTZ R98, R98, UR23 ;  /* 0x0000001762627c20 */ /* 0x000fe20008410000 */
[----:B------:R-:W-:Y:S01]  /*93e0*/  FMUL.FTZ R99, R99, UR7 ;  /* 0x0000000763637c20 */ /* 0x000fe20008410000 */
[----:B------:R-:W-:Y:S01]  /*93f0*/  FADD.FTZ R122, R121, -R122 ;  /* 0x8000007a797a7221 */ /* 0x000fe20000010000 */
[----:B------:R-:W-:-:S02]  /*9400*/  HFMA2 R104, -RZ, RZ, 0, 0 ;  /* 0x00000000ff687431 */ /* 0x000fc400000001ff */
[----:B------:R-:W-:Y:S01]  /*9410*/  @P6 FMUL.FTZ R104, R105, R108 ;  /* 0x0000006c69686220 */ /* 0x000fe20000410000 */
[----:B------:R-:W-:Y:S01]  /*9420*/  CS2R R112, SRZ ;  /* 0x0000000000707805 */ /* 0x000fe2000001ff00 */
[----:B------:R-:W-:Y:S02]  /*9430*/  HFMA2 R105, -RZ, RZ, 0, 0 ;  /* 0x00000000ff697431 */ /* 0x000fe400000001ff */
[----:B------:R-:W-:Y:S01]  /*9440*/  FMUL.FTZ R115, R99, UR23 ;  /* 0x0000001763737c20 */ /* 0x000fe20008410000 */
[-C--:B------:R-:W-:Y:S01]  /*9450*/  @P5 FMUL.FTZ R105, R111, R98.reuse ;  /* 0x000000626f695220 */ /* 0x080fe20000410000 */
[----:B------:R-:W-:Y:S01]  /*9460*/  @P5 FMUL.FTZ R112, R117, R98 ;  /* 0x0000006275705220 */ /* 0x000fe20000410000 */
[----:B------:R-:W-:Y:S01]  /*9470*/  FFMA.FTZ R99, R122, UR10, R63 ;  /* 0x0000000a7a637c23 */ /* 0x000fe2000801003f */
[----:B------:R-:W-:Y:S01]  /*9480*/  FFMA.FTZ R98, R118, UR10, R61 ;  /* 0x0000000a76627c23 */ /* 0x000fe2000801003d */
[----:B------:R-:W-:Y:S02]  /*9490*/  @P6 SHF.L.U32 R101, R101, 0x10, RZ ;  /* 0x0000001065656819 */ /* 0x000fe400000006ff */
[----:B------:R-:W-:Y:S01]  /*94a0*/  FMUL.FTZ R99, R99, UR7 ;  /* 0x0000000763637c20 */ /* 0x000fe20008410000 */
[----:B------:R-:W-:Y:S01]  /*94b0*/  FMUL.FTZ R98, R98, UR7 ;  /* 0x0000000762627c20 */ /* 0x000fe20008410000 */
[----:B------:R-:W-:-:S02]  /*94c0*/  @P3 SHF.L.U32 R114, R51, 0x10, RZ ;  /* 0x0000001033723819 */ /* 0x000fc400000006ff */
[----:B------:R-:W-:Y:S01]  /*94d0*/  @P4 SHF.L.U32 R119, R100, 0x10, RZ ;  /* 0x0000001064774819 */ /* 0x000fe200000006ff */
[----:B------:R-:W-:Y:S01]  /*94e0*/  FMUL.FTZ R99, R99, UR23 ;  /* 0x0000001763637c20 */ /* 0x000fe20008410000 */
[----:B------:R-:W-:Y:S01]  /*94f0*/  @P1 SHF.L.U32 R0, R0, 0x10, RZ ;  /* 0x0000001000001819 */ /* 0x000fe200000006ff */
[----:B------:R-:W-:Y:S01]  /*9500*/  FMUL.FTZ R98, R98, UR23 ;  /* 0x0000001762627c20 */ /* 0x000fe20008410000 */
[----:B------:R-:W-:Y:S01]  /*9510*/  MOV R97, RZ ;  /* 0x000000ff00617202 */ /* 0x000fe20000000f00 */
[----:B------:R-:W-:Y:S01]  /*9520*/  @P6 FMUL.FTZ R97, R101, R108 ;  /* 0x0000006c65616220 */ /* 0x000fe20000410000 */
[----:B------:R-:W-:Y:S01]  /*9530*/  @P3 FMUL.FTZ R113, R114, R115 ;  /* 0x0000007372713220 */ /* 0x000fe20000410000 */
[----:B------:R-:W-:Y:S01]  /*9540*/  HFMA2 R101, -RZ, RZ, 0, 0 ;  /* 0x00000000ff657431 */ /* 0x000fe200000001ff */
[----:B------:R-:W-:Y:S01]  /*9550*/  MOV R114, RZ ;  /* 0x000000ff00727202 */ /* 0x000fe20000000f00 */
[----:B------:R-:W-:Y:S01]  /*9560*/  @P1 FMUL.FTZ R114, R0, R99 ;  /* 0x0000006300721220 */ /* 0x000fe20000410000 */
[----:B------:R-:W-:Y:S01]  /*9570*/  @P4 SHF.L.U32 R117, R110, 0x10, RZ ;  /* 0x000000106e754819 */ /* 0x000fe200000006ff */
[----:B------:R-:W-:Y:S01]  /*9580*/  @P4 FMUL.FTZ R101, R119, R98 ;  /* 0x0000006277654220 */ /* 0x000fe20000410000 */
[----:B------:R-:W-:-:S02]  /*9590*/  @P1 SHF.L.U32 R120, R120, 0x10, RZ ;  /* 0x0000001078781819 */ /* 0x000fc400000006ff */
[----:B------:R-:W-:Y:S02]  /*95a0*/  CS2R R110, SRZ ;  /* 0x00000000006e7805 */ /* 0x000fe4000001ff00 */
        /* <DEDUP_REMOVED lines=9> */
.L_x_5528:
        /* <DEDUP_REMOVED lines=11> */
[----:B------:R-:W-:Y:S01]  /*96f0*/  LOP3.LUT P3, RZ, R104, 0xff0000, RZ, 0xc0, !PT ;  /* 0x00ff000068ff7812 */ /* 0x000fe2000786c0ff */
[----:B------:R-:W-:Y:S01]  /*9700*/  FMUL.FTZ R65, R120, UR10 ;  /* 0x0000000a78417c20 */ /* 0x000fe20008410000 */
[----:B------:R-:W-:Y:S01]  /*9710*/  FMUL.FTZ R56, R64, UR7 ;  /* 0x0000000740387c20 */ /* 0x000fe20008410000 */
[----:B------:R-:W-:Y:S01]  /*9720*/  FADD.FTZ R66, R114, -R57 ;  /* 0x8000003972427221 */ /* 0x000fe20000010000 */
[C---:B-----5:R-:W-:Y:S01]  /*9730*/  @P1 SHF.L.U32 R59, R96.reuse, 0x10, RZ ;  /* 0x00000010603b1819 */ /* 0x060fe200000006ff */
[----:B------:R-:W-:Y:S01]  /*9740*/  FMUL.FTZ R57, R65, UR7 ;  /* 0x0000000741397c20 */ /* 0x000fe20008410000 */
[----:B------:R-:W-:Y:S01]  /*9750*/  @P4 PRMT R96, R96, 0x7632, R96 ;  /* 0x0000763260604816 */ /* 0x000fe20000000060 */
[----:B------:R-:W-:Y:S01]  /*9760*/  FMUL.FTZ R56, R56, UR23 ;  /* 0x0000001738387c20 */ /* 0x000fe20008410000 */
[----:B------:R-:W-:Y:S01]  /*9770*/  @P1 SHF.L.U32 R67, R48, 0x10, RZ ;  /* 0x0000001030431819 */ /* 0x000fe200000006ff */
[----:B------:R-:W-:Y:S01]  /*9780*/  FMUL.FTZ R66, R66, UR10 ;  /* 0x0000000a42427c20 */ /* 0x000fe20008410000 */
[----:B------:R-:W-:-:S02]  /*9790*/  LOP3.LUT P6, RZ, R104, 0xff000000, RZ, 0xc0, !PT ;  /* 0xff00000068ff7812 */ /* 0x000fc400078cc0ff */
[----:B0-----:R-:W-:Y:S02]  /*97a0*/  CS2R R106, SRZ ;  /* 0x00000000006a7805 */ /* 0x001fe4000001ff00 */
[----:B------:R-:W-:Y:S02]  /*97b0*/  CS2R R102, SRZ ;  /* 0x0000000000667805 */ /* 0x000fe4000001ff00 */
[----:B------:R-:W-:Y:S01]  /*97c0*/  @P4 SHF.L.U32 R108, R108, 0x10, RZ ;  /* 0x000000106c6c4819 */ /* 0x000fe200000006ff */
[----:B------:R-:W-:Y:S01]  /*97d0*/  FMUL.FTZ R57, R57, UR23 ;  /* 0x0000001739397c20 */ /* 0x000fe20008410000 */
[----:B------:R-:W-:Y:S01]  /*97e0*/  @P4 SHF.L.U32 R96, R96, 0x10, RZ ;  /* 0x0000001060604819 */ /* 0x000fe200000006ff */
        /* <DEDUP_REMOVED lines=8> */
[----:B------:R-:W-:Y:S01]  /*9870*/  FMUL.FTZ R67, R115, UR10 ;  /* 0x0000000a73437c20 */ /* 0x000fe20008410000 */
[----:B------:R-:W-:Y:S01]  /*9880*/  LOP3.LUT P5, RZ, R105, 0xff, RZ, 0xc0, !PT ;  /* 0x000000ff69ff7812 */ /* 0x000fe200078ac0ff */
[--C-:B------:R-:W-:Y:S01]  /*9890*/  FFMA.FTZ R111, R124, UR11, R209.reuse ;  /* 0x0000000b7c6f7c23 */ /* 0x100fe200080100d1 */
[----:B------:R-:W-:Y:S01]  /*98a0*/  ISETP.GE.U32.AND P1, PT, R104, RZ, PT ;  /* 0x000000ff6800720c */ /* 0x000fe20003f26070 */
[----:B------:R-:W-:Y:S01]  /*98b0*/  FFMA.FTZ R58, R127, UR11, R209 ;  /* 0x0000000b7f3a7c23 */ /* 0x000fe200080100d1 */
[----:B------:R-:W-:Y:S01]  /*98c0*/  HFMA2 R109, -RZ, RZ, 0, 0 ;  /* 0x00000000ff6d7431 */ /* 0x000fe200000001ff */
[----:B------:R-:W-:Y:S01]  /*98d0*/  MOV R96, RZ ;  /* 0x000000ff00607202 */ /* 0x000fe20000000f00 */
[-C--:B------:R-:W-:Y:S01]  /*98e0*/  @P3 FMUL.FTZ R109, R57, R56.reuse ;  /* 0x00000038396d3220 */ /* 0x080fe20000410000 */
[----:B------:R-:W-:Y:S01]  /*98f0*/  @P3 FMUL.FTZ R96, R59, R56 ;  /* 0x000000383b603220 */ /* 0x000fe20000410000 */
[----:B------:R-:W-:Y:S01]  /*9900*/  @P6 PRMT R97, R97, 0x7632, R97 ;  /* 0x0000763261616816 */ /* 0x000fe20000000061 */
[----:B------:R-:W-:Y:S01]  /*9910*/  FMUL.FTZ R56, R67, UR7 ;  /* 0x0000000743387c20 */ /* 0x000fe20008410000 */
[C---:B------:R-:W-:Y:S01]  /*9920*/  LOP3.LUT P3, RZ, R105.reuse, 0xff0000, RZ, 0xc0, !PT ;  /* 0x00ff000069ff7812 */ /* 0x040fe2000786c0ff */
[----:B------:R-:W-:Y:S01]  /*9930*/  FFMA.FTZ R126, R126, UR11, R209 ;  /* 0x0000000b7e7e7c23 */ /* 0x000fe200080100d1 */
[----:B------:R-:W-:Y:S01]  /*9940*/  ISETP.GE.U32.AND.EX P1, PT, R105, 0x1000000, PT, P1 ;  /* 0x010000006900780c */ /* 0x000fe20003f26110 */
[----:B------:R-:W-:Y:S01]  /*9950*/  FADD.FTZ R111, R116, -R111 ;  /* 0x8000006f746f7221 */ /* 0x000fe20000010000 */
[----:B------:R-:W-:Y:S01]  /*9960*/  FADD.FTZ R121, R121, -R58 ;  /* 0x8000003a79797221 */ /* 0x000fe20000010000 */
[----:B------:R-:W-:Y:S01]  /*9970*/  @P6 SHF.L.U32 R58, R97, 0x10, RZ ;  /* 0x00000010613a6819 */ /* 0x000fe200000006ff */
[----:B------:R-:W-:Y:S01]  /*9980*/  FMUL.FTZ R59, R56, UR23 ;  /* 0x00000017383b7c20 */ /* 0x000fe20008410000 */
[----:B------:R-:W-:Y:S01]  /*9990*/  LOP3.LUT P4, RZ, R105, 0xff00, RZ, 0xc0, !PT ;  /* 0x0000ff0069ff7812 */ /* 0x000fe2000788c0ff */
[----:B------:R-:W-:Y:S01]  /*99a0*/  FADD.FTZ R126, R119, -R126 ;  /* 0x8000007e777e7221 */ /* 0x000fe20000010000 */
[----:B------:R-:W-:Y:S01]  /*99b0*/  FMUL.FTZ R56, R111, UR10 ;  /* 0x0000000a6f387c20 */ /* 0x000fe20008410000 */
[----:B------:R-:W-:Y:S01]  /*99c0*/  CS2R R104, SRZ ;  /* 0x0000000000687805 */ /* 0x000fe2000001ff00 */
[----:B------:R-:W-:Y:S01]  /*99d0*/  FFMA.FTZ R125, R125, UR11, R209 ;  /* 0x0000000b7d7d7c23 */ /* 0x000fe200080100d1 */
[-C--:B------:R-:W-:Y:S01]  /*99e0*/  @P6 FMUL.FTZ R104, R58, R59.reuse ;  /* 0x0000003b3a686220 */ /* 0x080fe20000410000 */
[----:B------:R-:W-:Y:S01]  /*99f0*/  FMUL.FTZ R58, R126, UR10 ;  /* 0x0000000a7e3a7c20 */ /* 0x000fe20008410000 */
[C---:B------:R-:W-:Y:S01]  /*9a00*/  @P5 FMUL.FTZ R57, R56.reuse, UR7 ;  /* 0x0000000738395c20 */ /* 0x040fe20008410000 */
[----:B------:R-:W-:Y:S01]  /*9a10*/  @P6 SHF.L.U32 R108, R101, 0x10, RZ ;  /* 0x00000010656c6819 */ /* 0x000fe200000006ff */
[----:B------:R-:W-:Y:S01]  /*9a20*/  @P5 FMUL.FTZ R101, R56, UR7 ;  /* 0x0000000738655c20 */ /* 0x000fe20008410000 */
[----:B------:R-:W-:Y:S01]  /*9a30*/  @P5 SHF.L.U32 R110, R98, 0x10, RZ ;  /* 0x00000010626e5819 */ /* 0x000fe200000006ff */
[----:B------:R-:W-:Y:S01]  /*9a40*/  FADD.FTZ R125, R118, -R125 ;  /* 0x8000007d767d7221 */ /* 0x000fe20000010000 */
[----:B------:R-:W-:Y:S01]  /*9a50*/  @P3 FMUL.FTZ R113, R58, UR7 ;  /* 0x000000073a713c20 */ /* 0x000fe20008410000 */
[----:B------:R-:W-:Y:S01]  /*9a60*/  @P5 FMUL.FTZ R57, R57, UR23 ;  /* 0x0000001739395c20 */ /* 0x000fe20008410000 */
[C---:B------:R-:W-:Y:S01]  /*9a70*/  @P3 SHF.L.U32 R118, R99.reuse, 0x10, RZ ;  /* 0x0000001063763819 */ /* 0x040fe200000006ff */
[----:B------:R-:W-:Y:S01]  /*9a80*/  HFMA2 R97, -RZ, RZ, 0, 0 ;  /* 0x00000000ff617431 */ /* 0x000fe200000001ff */
[----:B------:R-:W-:Y:S01]  /*9a90*/  @P1 PRMT R117, R99, 0x7632, R117 ;  /* 0x0000763263751816 */ /* 0x000fe20000000075 */
[----:B------:R-:W-:Y:S01]  /*9aa0*/  @P5 FMUL.FTZ R114, R101, UR23 ;  /* 0x0000001765725c20 */ /* 0x000fe20008410000 */
[----:B------:R-:W-:Y:S01]  /*9ab0*/  @P5 SHF.L.U32 R99, R50, 0x10, RZ ;  /* 0x0000001032635819 */ /* 0x000fe200000006ff */
[----:B------:R-:W-:Y:S01]  /*9ac0*/  @P3 FMUL.FTZ R116, R113, UR23 ;  /* 0x0000001771743c20 */ /* 0x000fe20008410000 */
[----:B------:R-:W-:Y:S01]  /*9ad0*/  @P3 SHF.L.U32 R111, R51, 0x10, RZ ;  /* 0x00000010336f3819 */ /* 0x000fe200000006ff */
[----:B------:R-:W-:Y:S01]  /*9ae0*/  @P6 FMUL.FTZ R97, R108, R59 ;  /* 0x0000003b6c616220 */ /* 0x000fe20000410000 */
[----:B------:R-:W-:Y:S01]  /*9af0*/  @P5 FMUL.FTZ R105, R110, R57 ;  /* 0x000000396e695220 */ /* 0x000fe20000410000 */
[----:B------:R-:W-:Y:S01]  /*9b00*/  @P4 PRMT R115, R98, 0x7632, R115 ;  /* 0x0000763262734816 */ /* 0x000fe20000000073 */
[----:B------:R-:W-:Y:S01]  /*9b10*/  FMUL.FTZ R59, R121, UR10 ;  /* 0x0000000a793b7c20 */ /* 0x000fe20008410000 */
[----:B------:R-:W-:Y:S01]  /*9b20*/  FMUL.FTZ R57, R125, UR10 ;  /* 0x0000000a7d397c20 */ /* 0x000fe20008410000 */
[----:B------:R-:W-:Y:S01]  /*9b30*/  MOV R98, RZ ;  /* 0x000000ff00627202 */ /* 0x000fe20000000f00 */
[----:B------:R-:W-:-:S02]  /*9b40*/  HFMA2 R112, -RZ, RZ, 0, 0 ;  /* 0x00000000ff707431 */ /* 0x000fc400000001ff */
[----:B------:R-:W-:Y:S01]  /*9b50*/  @P5 FMUL.FTZ R98, R99, R114 ;  /* 0x0000007263625220 */ /* 0x000fe20000410000 */
[----:B------:R-:W-:Y:S01]  /*9b60*/  @P3 FMUL.FTZ R112, R111, R116 ;  /* 0x000000746f703220 */ /* 0x000fe20000410000 */
[----:B------:R-:W-:Y:S01]  /*9b70*/  @P4 SHF.L.U32 R114, R100, 0x10, RZ ;  /* 0x0000001064724819 */ /* 0x000fe200000006ff */
[----:B------:R-:W-:Y:S01]  /*9b80*/  FMUL.FTZ R100, R59, UR7 ;  /* 0x000000073b647c20 */ /* 0x000fe20008410000 */
[----:B------:R-:W-:Y:S01]  /*9b90*/  @P4 FMUL.FTZ R116, R57, UR7 ;  /* 0x0000000739744c20 */ /* 0x000fe20008410000 */
[----:B------:R-:W-:Y:S01]  /*9ba0*/  @P1 SHF.L.U32 R121, R0, 0x10, RZ ;  /* 0x0000001000791819 */ /* 0x000fe200000006ff */
[----:B------:R-:W-:Y:S01]  /*9bb0*/  @P3 FMUL.FTZ R99, R58, UR7 ;  /* 0x000000073a633c20 */ /* 0x000fe20008410000 */
[----:B------:R-:W-:Y:S01]  /*9bc0*/  @P1 SHF.L.U32 R119, R117, 0x10, RZ ;  /* 0x0000001075771819 */ /* 0x000fe200000006ff */
[----:B------:R-:W-:Y:S01]  /*9bd0*/  FMUL.FTZ R100, R100, UR23 ;  /* 0x0000001764647c20 */ /* 0x000fe20008410000 */
[----:B------:R-:W-:Y:S01]  /*9be0*/  @P4 FMUL.FTZ R117, R116, UR23 ;  /* 0x0000001774754c20 */ /* 0x000fe20008410000 */
[----:B------:R-:W-:Y:S01]  /*9bf0*/  @P4 FMUL.FTZ R0, R57, UR7 ;  /* 0x0000000739004c20 */ /* 0x000fe20008410000 */
[----:B------:R-:W-:Y:S01]  /*9c00*/  HFMA2 R101, -RZ, RZ, 0, 0 ;  /* 0x00000000ff657431 */ /* 0x000fe200000001ff */
[----:B------:R-:W-:Y:S01]  /*9c10*/  MOV R113, RZ ;  /* 0x000000ff00717202 */ /* 0x000fe20000000f00 */
[----:B------:R-:W-:Y:S01]  /*9c20*/  @P3 FMUL.FTZ R99, R99, UR23 ;  /* 0x0000001763633c20 */ /* 0x000fe20008410000 */
[----:B------:R-:W-:Y:S01]  /*9c30*/  @P4 SHF.L.U32 R115, R115, 0x10, RZ ;  /* 0x0000001073734819 */ /* 0x000fe200000006ff */
[----:B------:R-:W-:Y:S01]  /*9c40*/  @P1 FMUL.FTZ R113, R121, R100 ;  /* 0x0000006479711220 */ /* 0x000fe20000410000 */
        /* <DEDUP_REMOVED lines=12> */
.L_x_5531:
        /* <DEDUP_REMOVED lines=9> */
[----:B------:R-:W-:Y:S01]  /*9da0*/  FMUL.FTZ R117, R117, UR10 ;  /* 0x0000000a75757c20 */ /* 0x000fe20008410000 */
[----:B------:R-:W-:Y:S01]  /*9db0*/  FADD.FTZ R114, R114, -R103 ;  /* 0x8000006772727221 */ /* 0x000fe20000010000 */
[----:B------:R-:W-:Y:S01]  /*9dc0*/  FMUL.FTZ R120, R120, UR10 ;  /* 0x0000000a78787c20 */ /* 0x000fe20008410000 */
[----:B------:R-:W-:Y:S01]  /*9dd0*/  FADD.FTZ R112, R115, -R102 ;  /* 0x8000006673707221 */ /* 0x000fe20000010000 */
[----:B-----5:R-:W-:Y:S01]  /*9de0*/  @P1 SHF.L.U32 R109, R96, 0x10, RZ ;  /* 0x00000010606d1819 */ /* 0x020fe200000006ff */
[----:B------:R-:W-:Y:S01]  /*9df0*/  FMUL.FTZ R114, R114, UR10 ;  /* 0x0000000a72727c20 */ /* 0x000fe20008410000 */
        /* <DEDUP_REMOVED lines=29> */
[----:B------:R-:W-:Y:S01]  /*9fd0*/  LOP3.LUT P3, RZ, R105, 0xff0000, RZ, 0xc0, !PT ;  /* 0x00ff000069ff7812 */ /* 0x000fe2000786c0ff */
[----:B------:R-:W-:Y:S01]  /*9fe0*/  FFMA.FTZ R125, R125, UR11, R209 ;  /* 0x0000000b7d7d7c23 */ /* 0x000fe200080100d1 */
[----:B------:R-:W-:Y:S01]  /*9ff0*/  ISETP.GE.U32.AND.EX P1, PT, R105, 0x1000000, PT, P1 ;  /* 0x010000006900780c */ /* 0x000fe20003f26110 */
[----:B------:R-:W-:Y:S01]  /*a000*/  FMUL.FTZ R112, R112, UR10 ;  /* 0x0000000a70707c20 */ /* 0x000fe20008410000 */
[----:B------:R-:W-:Y:S01]  /*a010*/  @P5 SHF.L.U32 R111, R98, 0x10, RZ ;  /* 0x00000010626f5819 */ /* 0x000fe200000006ff */
[----:B------:R-:W-:Y:S01]  /*a020*/  FADD.FTZ R126, R119, -R126 ;  /* 0x8000007e777e7221 */ /* 0x000fe20000010000 */
[----:B------:R-:W-:Y:S01]  /*a030*/  FADD.FTZ R125, R118, -R125 ;  /* 0x8000007d767d7221 */ /* 0x000fe20000010000 */
[----:B------:R-:W-:Y:S01]  /*a040*/  @P4 PRMT R110, R98, 0x7632, R110 ;  /* 0x00007632626e4816 */ /* 0x000fe2000000006e */
[----:B------:R-:W-:Y:S01]  /*a050*/  FMUL.FTZ R98, R123, UR10 ;  /* 0x0000000a7b627c20 */ /* 0x000fe20008410000 */
[----:B------:R-:W-:Y:S01]  /*a060*/  FFMA.FTZ R122, R127, UR11, R209 ;  /* 0x0000000b7f7a7c23 */ /* 0x000fe200080100d1 */
[----:B------:R-:W-:Y:S01]  /*a070*/  @P5 SHF.L.U32 R117, R50, 0x10, RZ ;  /* 0x0000001032755819 */ /* 0x000fe200000006ff */
[----:B------:R-:W-:Y:S01]  /*a080*/  HFMA2 R104, -RZ, RZ, 0, 0 ;  /* 0x00000000ff687431 */ /* 0x000fe200000001ff */
        /* <DEDUP_REMOVED lines=10> */
[----:B------:R-:W-:Y:S01]  /*a130*/  FADD.FTZ R122, R121, -R122 ;  /* 0x8000007a797a7221 */ /* 0x000fe20000010000 */
[----:B------:R-:W-:Y:S01]  /*a140*/  @P6 FMUL.FTZ R104, R105, R108 ;  /* 0x0000006c69686220 */ /* 0x000fe20000410000 */
[----:B------:R-:W-:Y:S01]  /*a150*/  CS2R R112, SRZ ;  /* 0x0000000000707805 */ /* 0x000fe2000001ff00 */
        /* <DEDUP_REMOVED lines=31> */
[----:B------:R-:W-:-:S07]  /*a350*/  F2FP.BF16.F32.PACK_AB R96, R103, R102 ;  /* 0x000000666760723e */ /* 0x000fce00000010ff */
.L_x_5530:
[----:B------:R-:W0:Y:S01]  /*a360*/  @P0 LDC.64 R100, c[0x0][0x478] ;  /* 0x00011e00ff640b82 */ /* 0x000e220000000a00 */
[----:B------:R-:W-:Y:S01]  /*a370*/  MOV R103, 0x10 ;  /* 0x0000001000677802 */ /* 0x000fe20000000f00 */
[----:B------:R-:W-:Y:S01]  /*a380*/  UIADD3 UR6, UPT, UPT, UR6, UR28, URZ ;  /* 0x0000001c06067290 */ /* 0x000fe2000fffe0ff */
[----:B------:R-:W-:Y:S01]  /*a390*/  FADD.FTZ R232, R107, R232 ;  /* 0x000000e86be87221 */ /* 0x000fe20000010000 */
[----:B------:R-:W-:Y:S01]  /*a3a0*/  FADD.FTZ R233, R106, R233 ;  /* 0x000000e96ae97221 */ /* 0x000fe20000010000 */
[----:B------:R-:W-:Y:S01]  /*a3b0*/  FADD.FTZ R234, R109, R234 ;  /* 0x000000ea6dea7221 */ /* 0x000fe20000010000 */
[----:B------:R-:W-:Y:S01]  /*a3c0*/  IMAD.WIDE.U32 R102, R2, R103, UR26 ;  /* 0x0000001a02667e25 */ /* 0x000fe2000f8e0067 */
[----:B------:R-:W-:Y:S01]  /*a3d0*/  UISETP.GE.AND UP1, UPT, UR6, UR29, UPT ;  /* 0x0000001d0600728c */ /* 0x000fe2000bf26270 */
[----:B------:R-:W-:Y:S02]  /*a3e0*/  PLOP3.LUT P2, PT, P2, PT, PT, 0x8, 0x80 ;  /* 0x000000000080781c */ /* 0x000fe4000174e170 */
[----:B------:R-:W-:Y:S01]  /*a3f0*/  FADD.FTZ R235, R104, R235 ;  /* 0x000000eb68eb7221 */ /* 0x000fe20000010000 */
[----:B------:R-:W-:Y:S01]  /*a400*/  FADD.FTZ R236, R105, R236 ;  /* 0x000000ec69ec7221 */ /* 0x000fe20000010000 */
[----:B------:R-:W-:Y:S01]  /*a410*/  FADD.FTZ R237, R108, R237 ;  /* 0x000000ed6ced7221 */ /* 0x000fe20000010000 */
[----:B------:R-:W-:Y:S01]  /*a420*/  FADD.FTZ R238, R111, R238 ;  /* 0x000000ee6fee7221 */ /* 0x000fe20000010000 */
[----:B------:R-:W-:Y:S01]  /*a430*/  FADD.FTZ R239, R110, R239 ;  /* 0x000000ef6eef7221 */ /* 0x000fe20000010000 */
[----:B0-----:R-:W-:-:S05]  /*a440*/  @P0 IMAD.WIDE.U32 R100, R2, 0x20, R100 ;  /* 0x0000002002640825 */ /* 0x001fca00078e0064 */
[----:B------:R0:W-:Y:S04]  /*a450*/  @P0 STG.E.128 desc[UR16][R100.64], R64 ;  /* 0x0000004064000986 */ /* 0x0001e8000c101d10 */
[----:B------:R0:W-:Y:S04]  /*a460*/  @P0 STG.E.128 desc[UR16][R100.64+0x10], R56 ;  /* 0x0000103864000986 */ /* 0x0001e8000c101d10 */
[----:B------:R0:W-:Y:S01]  /*a470*/  STG.E.128 desc[UR16][R102.64], R96 ;  /* 0x0000006066007986 */ /* 0x0001e2000c101d10 */
[----:B------:R-:W-:Y:S05]  /*a480*/  BRA.U !UP1, `(.L_x_5532) ;  /* 0xffffff6909207547 */ /* 0x000fea000b83ffff */
[----:B0-----:R-:W-:Y:S02]  /*a490*/  MOV R59, R38 ;  /* 0x00000026003b7202 */ /* 0x001fe40000000f00 */
        /* <DEDUP_REMOVED lines=82> */
.L_x_5515:
        /* <DEDUP_REMOVED lines=36> */
.L_x_5533:
        /* <DEDUP_REMOVED lines=16> */
.L_x_15653:


//--------------------- .text._ZN10layer_norm22ln_bwd_finalize_kernelINS_22Kernel_traits_finalizeILj4096E13__nv_bfloat16S2_fS2_fjLb1ELj1024ELj4ENS_18Kernel_traits_baseILj4096ES2_S2_fS2_fjLj1024EEEEELb1ELb0EEEvNS_9BwdParamsE --------------------------
	.section	.text._ZN10layer_norm22ln_bwd_finalize_kernelINS_22Kernel_traits_finalizeILj4096E13__nv_bfloat16S2_fS2_fjLb1ELj1024ELj4ENS_18Kernel_traits_baseILj4096ES2_S2_fS2_fjLj1024EEEEELb1ELb0EEEvNS_9BwdParamsE,"ax",@progbits
	.align	128
        .global         _ZN10layer_norm22ln_bwd_finalize_kernelINS_22Kernel_traits_finalizeILj4096E13__nv_bfloat16S2_fS2_fjLb1ELj1024ELj4ENS_18Kernel_traits_baseILj4096ES2_S2_fS2_fjLj1024EEEEELb1ELb0EEEvNS_9BwdParamsE
        .type           _ZN10layer_norm22ln_bwd_finalize_kernelINS_22Kernel_traits_finalizeILj4096E13__nv_bfloat16S2_fS2_fjLb1ELj1024ELj4ENS_18Kernel_traits_baseILj4096ES2_S2_fS2_fjLj1024EEEEELb1ELb0EEEvNS_9BwdParamsE,@function
        .size           _ZN10layer_norm22ln_bwd_finalize_kernelINS_22Kernel_traits_finalizeILj4096E13__nv_bfloat16S2_fS2_fjLb1ELj1024ELj4ENS_18Kernel_traits_baseILj4096ES2_S2_fS2_fjLj1024EEEEELb1ELb0EEEvNS_9BwdParamsE,(.L_x_15654 - _ZN10layer_norm22ln_bwd_finalize_kernelINS_22Kernel_traits_finalizeILj4096E13__nv_bfloat16S2_fS2_fjLb1ELj1024ELj4ENS_18Kernel_traits_baseILj4096ES2_S2_fS2_fjLj1024EEEEELb1ELb0EEEvNS_9BwdParamsE)
        .other          _ZN10layer_norm22ln_bwd_finalize_kernelINS_22Kernel_traits_finalizeILj4096E13__nv_bfloat16S2_fS2_fjLb1ELj1024ELj4ENS_18Kernel_traits_baseILj4096ES2_S2_fS2_fjLj1024EEEEELb1ELb0EEEvNS_9BwdParamsE,@"STO_CUDA_ENTRY STV_DEFAULT"
_ZN10layer_norm22ln_bwd_finalize_kernelINS_22Kernel_traits_finalizeILj4096E13__nv_bfloat16S2_fS2_fjLb1ELj1024ELj4ENS_18Kernel_traits_baseILj4096ES2_S2_fS2_fjLj1024EEEEELb1ELb0EEEvNS_9BwdParamsE:
.text._ZN10layer_norm22ln_bwd_finalize_kernelINS_22Kernel_traits_finalizeILj4096E13__nv_bfloat16S2_fS2_fjLb1ELj1024ELj4ENS_18Kernel_traits_baseILj4096ES2_S2_fS2_fjLj1024EEEEELb1ELb0EEEvNS_9BwdParamsE:
        /* <DEDUP_REMOVED lines=62> */
.L_x_5538:
        /* <DEDUP_REMOVED lines=87> */
.L_x_5537:
[----:B------:R-:W-:Y:S05]  /*0950*/  BSYNC.RECONVERGENT B1 ;  /* 0x0000000000017941 */ /* 0x000fea0003800200 */
.L_x_5536:
        /* <DEDUP_REMOVED lines=49> */
.L_x_5540:
[----:B------:R-:W-:Y:S05]  /*0c70*/  BSYNC.RECONVERGENT B1 ;  /* 0x0000000000017941 */ /* 0x000fea0003800200 */
.L_x_5539:
        /* <DEDUP_REMOVED lines=29> */
.L_x_5542:
[----:B------:R-:W-:Y:S05]  /*0e50*/  BSYNC.RECONVERGENT B1 ;  /* 0x0000000000017941 */ /* 0x000fea0003800200 */
.L_x_5541:
        /* <DEDUP_REMOVED lines=14> */
.L_x_5535:
[----:B------:R-:W-:Y:S05]  /*0f40*/  BSYNC.RECONVERGENT B0 ;  /* 0x0000000000007941 */ /* 0x000fea0003800200 */
.L_x_5534:
        /* <DEDUP_REMOVED lines=75> */
.L_x_5543:
        /* <DEDUP_REMOVED lines=16> */
.L_x_15654:


//--------------------- .text._ZN10layer_norm13ln_bwd_kernelINS_13Kernel_traitsI13__nv_bfloat16S2_fS2_fjLj4096ELj1ELj1ELj4ELj16ENS_18Kernel_traits_baseILj4096ES2_S2_fS2_fjLj128EEEEELb1ELb1ELb1ELb0EEEvNS_9BwdParamsE --------------------------
	.section	.text._ZN10layer_norm13ln_bwd_kernelINS_13Kernel_traitsI13__nv_bfloat16S2_fS2_fjLj4096ELj1ELj1ELj4ELj16ENS_18Kernel_traits_baseILj4096ES2_S2_fS2_fjLj128EEEEELb1ELb1ELb1ELb0EEEvNS_9BwdParamsE,"ax",@progbits
	.align	128
        .global         _ZN10layer_norm13ln_bwd_kernelINS_13Kernel_traitsI13__nv_bfloat16S2_fS2_fjLj4096ELj1ELj1ELj4ELj16ENS_18Kernel_traits_baseILj4096ES2_S2_fS2_fjLj128EEEEELb1ELb1ELb1ELb0EEEvNS_9BwdParamsE
        .type           _ZN10layer_norm13ln_bwd_kernelINS_13Kernel_traitsI13__nv_bfloat16S2_fS2_fjLj4096ELj1ELj1ELj4ELj16ENS_18Kernel_traits_baseILj4096ES2_S2_fS2_fjLj128EEEEELb1ELb1ELb1ELb0EEEvNS_9BwdParamsE,@function
        .size           _ZN10layer_norm13ln_bwd_kernelINS_13Kernel_traitsI13__nv_bfloat16S2_fS2_fjLj4096ELj1ELj1ELj4ELj16ENS_18Kernel_traits_baseILj4096ES2_S2_fS2_fjLj128EEEEELb1ELb1ELb1ELb0EEEvNS_9BwdParamsE,(.L_x_15655 - _ZN10layer_norm13ln_bwd_kernelINS_13Kernel_traitsI13__nv_bfloat16S2_fS2_fjLj4096ELj1ELj1ELj4ELj16ENS_18Kernel_traits_baseILj4096ES2_S2_fS2_fjLj128EEEEELb1ELb1ELb1ELb0EEEvNS_9BwdParamsE)
        .other          _ZN10layer_norm13ln_bwd_kernelINS_13Kernel_traitsI13__nv_bfloat16S2_fS2_fjLj4096ELj1ELj1ELj4ELj16ENS_18Kernel_traits_baseILj4096ES2_S2_fS2_fjLj128EEEEELb1ELb1ELb1ELb0EEEvNS_9BwdParamsE,@"STO_CUDA_ENTRY STV_DEFAULT"
_ZN10layer_norm13ln_bwd_kernelINS_13Kernel_traitsI13__nv_bfloat16S2_fS2_fjLj4096ELj1ELj1ELj4ELj16ENS_18Kernel_traits_baseILj4096ES2_S2_fS2_fjLj128EEEEELb1ELb1ELb1ELb0EEEvNS_9BwdParamsE:
.text._ZN10layer_norm13ln_bwd_kernelINS_13Kernel_traitsI13__nv_bfloat16S2_fS2_fjLj4096ELj1ELj1ELj4ELj16ENS_18Kernel_traits_baseILj4096ES2_S2_fS2_fjLj128EEEEELb1ELb1ELb1ELb0EEEvNS_9BwdParamsE:
        /* <DEDUP_REMOVED lines=37> */
[----:B---3--:R-:W-:-:S04]  /*0250*/  @P3 IMAD.WIDE.U32 R16, R23, 0x10, R16 ;  /* 0x0000001017103825 */ /* 0x008fc800078e0010 */
[----:B------:R-:W-:Y:S01]  /*0260*/  @P3 VIADD R23, R23, 0x80 ;  /* 0x0000008017173836 */ /* 0x000fe20000000000 */
[----:B------:R0:W5:Y:S03]  /*0270*/  @P3 LDG.E.128 R48, desc[UR20][R16.64] ;  /* 0x0000001410303981 */ /* 0x000166000c1e1d00 */
[----:B----4-:R-:W-:-:S05]  /*0280*/  @P4 IMAD.WIDE.U32 R6, R23, 0x10, R18 ;  /* 0x0000001017064825 */ /* 0x010fca00078e0012 */
[----:B------:R0:W5:Y:S01]  /*0290*/  @P4 LDG.E.128 R52, desc[UR20][R6.64] ;  /* 0x0000001406344981 */ /* 0x000162000c1e1d00 */
[----:B-1----:R-:W-:-:S05]  /*02a0*/  @P4 IMAD.WIDE.U32 R8, R23, 0x10, R20 ;  /* 0x0000001017084825 */ /* 0x002fca00078e0014 */
[----:B------:R0:W5:Y:S04]  /*02b0*/  @P4 LDG.E.128 R56, desc[UR20][R8.64] ;  /* 0x0000001408384981 */ /* 0x000168000c1e1d00 */
[----:B------:R0:W-:Y:S04]  /*02c0*/  STL [R1+0x30], RZ ;  /* 0x000030ff01007387 */ /* 0x0001e80000100800 */
[----:B------:R0:W-:Y:S04]  /*02d0*/  STL [R1+0x34], RZ ;  /* 0x000034ff01007387 */ /* 0x0001e80000100800 */
[----:B------:R0:W-:Y:S04]  /*02e0*/  STL [R1+0x38], RZ ;  /* 0x000038ff01007387 */ /* 0x0001e80000100800 */
[----:B------:R0:W-:Y:S01]  /*02f0*/  STL [R1+0x3c], RZ ;  /* 0x00003cff01007387 */ /* 0x0001e20000100800 */
        /* <DEDUP_REMOVED lines=105> */
[----:B------:R0:W-:Y:S01]  /*0990*/  STL [R1+0x30], RZ ;  /* 0x000030ff01007387 */ /* 0x0001e20000100800 */
[----:B------:R-:W-:Y:S02]  /*09a0*/  CS2R R122, SRZ ;  /* 0x00000000007a7805 */ /* 0x000fe4000001ff00 */
[----:B------:R-:W-:Y:S02]  /*09b0*/  CS2R R124, SRZ ;  /* 0x00000000007c7805 */ /* 0x000fe4000001ff00 */
[----:B------:R-:W-:Y:S01]  /*09c0*/  CS2R R126, SRZ ;  /* 0x00000000007e7805 */ /* 0x000fe2000001ff00 */
[----:B------:R0:W-:Y:S01]  /*09d0*/  STL [R1+0x34], RZ ;  /* 0x000034ff01007387 */ /* 0x0001e20000100800 */
        /* <DEDUP_REMOVED lines=24> */
.L_x_5933:
[----:B0-----:R-:W-:-:S06]  /*0b60*/  UIMAD.WIDE UR6, UR11, 0x4, UR18 ;  /* 0x000000040b0678a5 */ /* 0x001fcc000f8e0212 */
[----:B-123--:R-:W-:Y:S02]  /*0b70*/  MOV R6, UR6 ;  /* 0x0000000600067c02 */ /* 0x00efe40008000f00 */
[----:B------:R-:W-:-:S05]  /*0b80*/  MOV R7, UR7 ;  /* 0x0000000700077c02 */ /* 0x000fca0008000f00 */
[----:B-----5:R0:W5:Y:S01]  /*0b90*/  LDG.E R6, desc[UR20][R6.64] ;  /* 0x0000001406067981 */ /* 0x020162000c1e1900 */
[----:B------:R-:W-:-:S06]  /*0ba0*/  UIMAD.WIDE UR6, UR11, 0x4, UR14 ;  /* 0x000000040b0678a5 */ /* 0x000fcc000f8e020e */
[----:B0-----:R-:W-:Y:S02]  /*0bb0*/  MOV R7, UR7 ;  /* 0x0000000700077c02 */ /* 0x001fe40008000f00 */
[----:B-----5:R-:W-:Y:S02]  /*0bc0*/  R2UR UR32, R6 ;  /* 0x00000000062072ca */ /* 0x020fe400000e0000 */
[----:B------:R-:W-:-:S06]  /*0bd0*/  MOV R6, UR6 ;  /* 0x0000000600067c02 */ /* 0x000fcc0008000f00 */
[----:B------:R0:W5:Y:S01]  /*0be0*/  LDG.E R6, desc[UR20][R6.64] ;  /* 0x0000001406067981 */ /* 0x000162000c1e1900 */
[----:B------:R-:W-:-:S06]  /*0bf0*/  UIMAD.WIDE UR6, UR11, 0x4, UR12 ;  /* 0x000000040b0678a5 */ /* 0x000fcc000f8e020c */
[----:B0-----:R-:W-:Y:S02]  /*0c00*/  MOV R7, UR7 ;  /* 0x0000000700077c02 */ /* 0x001fe40008000f00 */
[----:B-----5:R-:W-:Y:S01]  /*0c10*/  R2UR UR33, R6 ;  /* 0x00000000062172ca */ /* 0x020fe200000e0000 */
[----:B------:R-:W-:-:S06]  /*0c20*/  IMAD.U32 R6, RZ, RZ, UR6 ;  /* 0x00000006ff067e24 */ /* 0x000fcc000f8e00ff */
[----:B------:R-:W5:Y:S01]  /*0c30*/  LDG.E R6, desc[UR20][R6.64] ;  /* 0x0000001406067981 */ /* 0x000f62000c1e1900 */
[----:B------:R-:W-:Y:S05]  /*0c40*/  BSSY.RECONVERGENT B0, `(.L_x_5545) ;  /* 0x0000220000007945 */ /* 0x000fea0003800200 */
[----:B------:R-:W-:Y:S01]  /*0c50*/  UISETP.GE.AND UP2, UPT, UR33, 0x1, UPT ;  /* 0x000000012100788c */ /* 0x000fe2000bf46270 */
[----:B-----5:R-:W-:-:S08]  /*0c60*/  R2UR UR10, R6 ;  /* 0x00000000060a72ca */ /* 0x020fd000000e0000 */
[----:B------:R-:W-:Y:S07]  /*0c70*/  BRA.U !UP2, `(.L_x_5546) ;  /* 0x0000001d0a287547 */ /* 0x000fee000b800000 */
[----:B------:R-:W-:-:S06]  /*0c80*/  UIMAD.WIDE UR6, UR11, 0x4, UR16 ;  /* 0x000000040b0678a5 */ /* 0x000fcc000f8e0210 */
[----:B------:R-:W-:Y:S02]  /*0c90*/  MOV R6, UR6 ;  /* 0x0000000600067c02 */ /* 0x000fe40008000f00 */
[----:B------:R-:W-:-:S05]  /*0ca0*/  MOV R7, UR7 ;  /* 0x0000000700077c02 */ /* 0x000fca0008000f00 */
[----:B------:R0:W5:Y:S01]  /*0cb0*/  LDG.E R6, desc[UR20][R6.64] ;  /* 0x0000001406067981 */ /* 0x000162000c1e1900 */
[----:B------:R-:W-:Y:S01]  /*0cc0*/  UISETP.GE.AND UP3, UPT, UR10, 0x1, UPT ;  /* 0x000000010a00788c */ /* 0x000fe2000bf66270 */
[----:B--2---:R-:W-:Y:S01]  /*0cd0*/  ISETP.NE.AND P0, PT, RZ, UR30, PT ;  /* 0x0000001eff007c0c */ /* 0x004fe2000bf05270 */
[----:B-1----:R-:W-:Y:S01]  /*0ce0*/  UMOV UR9, UR4 ;  /* 0x0000000400097c82 */ /* 0x002fe20008000000 */
[----:B------:R-:W1:Y:S01]  /*0cf0*/  S2R R193, SR_TID.X ;  /* 0x0000000000c17919 */ /* 0x000e620000002100 */
[----:B------:R-:W-:Y:S01]  /*0d00*/  UIADD3 UR6, UPT, UPT, UR33, -0x1, URZ ;  /* 0xffffffff21067890 */ /* 0x000fe2000fffe0ff */
[C---:B------:R-:W-:Y:S01]  /*0d10*/  ISETP.GE.U32.AND P1, PT, R0.reuse, 0x80, PT ;  /* 0x000000800000780c */ /* 0x040fe20003f26070 */
[----:B------:R-:W-:Y:S01]  /*0d20*/  BSSY.RECONVERGENT B1, `(.L_x_5547) ;  /* 0x000008b000017945 */ /* 0x000fe20003800200 */
[C---:B------:R-:W-:Y:S02]  /*0d30*/  ISETP.GE.U32.AND P2, PT, R0.reuse, 0x100, PT ;  /* 0x000001000000780c */ /* 0x040fe40003f46070 */
[----:B------:R-:W-:Y:S01]  /*0d40*/  CS2R R226, SRZ ;  /* 0x0000000000e27805 */ /* 0x000fe2000001ff00 */
[----:B0-----:R-:W-:Y:S01]  /*0d50*/  HFMA2 R7, -RZ, RZ, 0, 0 ;  /* 0x00000000ff077431 */ /* 0x001fe200000001ff */
        /* <DEDUP_REMOVED lines=9> */
[----:B------:R-:W-:Y:S01]  /*0df0*/  ULEA.HI UR6, UR6, UR5, URZ, 0x3 ;  /* 0x0000000506067291 */ /* 0x000fe2000f8f18ff */
[----:B-----5:R-:W-:Y:S02]  /*0e00*/  FSEL R6, R6, RZ, !P0 ;  /* 0x000000ff06067208 */ /* 0x020fe40004000000 */
[----:B------:R-:W-:Y:S02]  /*0e10*/  PLOP3.LUT P0, PT, PT, PT, UP3, 0x80, 0x8 ;  /* 0x000000000008781c */ /* 0x000fe40003f0f038 */
[----:B------:R-:W-:Y:S01]  /*0e20*/  R2UR UR34, R6 ;  /* 0x00000000062272ca */ /* 0x000fe200000e0000 */
[----:B------:R-:W-:Y:S01]  /*0e30*/  IMAD.U32 R6, RZ, RZ, UR8 ;  /* 0x00000008ff067e24 */ /* 0x000fe2000f8e00ff */
[----:B------:R-:W-:-:S04]  /*0e40*/  USHF.R.S32.HI UR8, URZ, 0x1f, UR7 ;  /* 0x0000001fff087899 */ /* 0x000fc80008011407 */
[----:B------:R-:W-:-:S05]  /*0e50*/  ULEA.HI UR8, UR8, UR7, URZ, 0x3 ;  /* 0x0000000708087291 */ /* 0x000fca000f8f18ff */
[-C--:B-1----:R-:W-:Y:S02]  /*0e60*/  @P0 LEA.HI.SX32 R7, R6, R193.reuse, 0x1d ;  /* 0x000000c106070211 */ /* 0x082fe400078feaff */
[----:B------:R-:W-:Y:S02]  /*0e70*/  MOV R6, UR6 ;  /* 0x0000000600067c02 */ /* 0x000fe40008000f00 */
[----:B------:R-:W-:Y:S02]  /*0e80*/  MOV R228, UR8 ;  /* 0x0000000800e47c02 */ /* 0x000fe40008000f00 */
[-C--:B------:R-:W-:Y:S02]  /*0e90*/  LEA.HI.SX32 R192, R6, R193.reuse, 0x1d ;  /* 0x000000c106c07211 */ /* 0x080fe400078feaff */
[----:B------:R-:W-:Y:S02]  /*0ea0*/  LEA.HI.SX32 R228, R228, R193, 0x1d ;  /* 0x000000c1e4e47211 */ /* 0x000fe400078feaff */
[----:B------:R-:W-:Y:S01]  /*0eb0*/  MOV R6, R192 ;  /* 0x000000c000067202 */ /* 0x000fe20000000f00 */
[----:B------:R0:W-:Y:S01]  /*0ec0*/  STL [R1+0x20], R192 ;  /* 0x000020c001007387 */ /* 0x0001e20000100800 */
[----:B------:R-:W-:Y:S05]  /*0ed0*/  @!P1 BRA `(.L_x_5548) ;  /* 0x0000000400bc9947 */ /* 0x000fea0003800000 */
[----:B0-----:R-:W0:Y:S01]  /*0ee0*/  LDC.64 R192, c[0x0][0x428] ;  /* 0x00010a00ffc07b82 */ /* 0x001e220000000a00 */
[----:B------:R-:W2:Y:S04]  /*0ef0*/  LDL.LU R237, [R1+0x34] ;  /* 0x0000340001ed7983 */ /* 0x000ea80000300800 */
[----:B------:R-:W3:Y:S03]  /*0f00*/  LDL.LU R221, [R1+0x3c] ;  /* 0x00003c0001dd7983 */ /* 0x000ee60000300800 */
[----:B------:R-:W1:Y:S01]  /*0f10*/  LDC.64 R16, c[0x0][0x3a8] ;  /* 0x0000ea00ff107b82 */ /* 0x000e620000000a00 */
[----:B------:R-:W-:Y:S01]  /*0f20*/  ISETP.NE.U32.AND P0, PT, RZ, UR24, PT ;  /* 0x00000018ff007c0c */ /* 0x000fe2000bf05070 */
[----:B------:R-:W4:Y:S06]  /*0f30*/  LDL.LU R208, [R1+0x30] ;  /* 0x0000300001d07983 */ /* 0x000f2c0000300800 */
[----:B------:R-:W1:Y:S01]  /*0f40*/  LDC.64 R212, c[0x0][0x3b0] ;  /* 0x0000ec00ffd47b82 */ /* 0x000e620000000a00 */
[----:B0-----:R-:W-:-:S04]  /*0f50*/  IMAD.WIDE.U32 R192, R228, 0x10, R192 ;  /* 0x00000010e4c07825 */ /* 0x001fc800078e00c0 */
[----:B-1----:R-:W-:Y:S02]  /*0f60*/  IMAD.WIDE.U32 R16, R6, 0x20, R16 ;  /* 0x0000002006107825 */ /* 0x002fe400078e0010 */
[----:B------:R-:W2:Y:S04]  /*0f70*/  LDG.E.128 R192, desc[UR20][R192.64] ;  /* 0x00000014c0c07981 */ /* 0x000ea8000c1e1d00 */
[----:B------:R-:W3:Y:S04]  /*0f80*/  LDG.E.128 R204, desc[UR20][R16.64] ;  /* 0x0000001410cc7981 */ /* 0x000ee8000c1e1d00 */
[----:B------:R0:W4:Y:S01]  /*0f90*/  LDG.E.128 R196, desc[UR20][R16.64+0x10] ;  /* 0x0000101410c47981 */ /* 0x000122000c1e1d00 */
[----:B------:R-:W-:-:S03]  /*0fa0*/  ISETP.NE.AND.EX P0, PT, RZ, UR25, PT, P0 ;  /* 0x00000019ff007c0c */ /* 0x000fc6000bf05300 */
[----:B------:R-:W4:Y:S10]  /*0fb0*/  LDL.LU R211, [R1+0x38] ;  /* 0x0000380001d37983 */ /* 0x000f340000300800 */
[----:B0-----:R-:W0:Y:S02]  /*0fc0*/  @P0 LDC.64 R16, c[0x0][0x438] ;  /* 0x00010e00ff100b82 */ /* 0x001e240000000a00 */
[----:B0-----:R-:W-:-:S05]  /*0fd0*/  @P0 IMAD.WIDE.U32 R16, R6, 0x20, R16 ;  /* 0x0000002006100825 */ /* 0x001fca00078e0010 */
[----:B------:R-:W5:Y:S04]  /*0fe0*/  @P0 LDG.E.128 R152, desc[UR20][R16.64] ;  /* 0x0000001410980981 */ /* 0x000f68000c1e1d00 */
[----:B------:R0:W5:Y:S02]  /*0ff0*/  @P0 LDG.E.128 R156, desc[UR20][R16.64+0x10] ;  /* 0x00001014109c0981 */ /* 0x000164000c1e1d00 */
[----:B0-----:R-:W-:-:S06]  /*1000*/  IMAD.WIDE.U32 R16, R7, 0x8, R212 ;  /* 0x0000000807107825 */ /* 0x001fcc00078e00d4 */
[----:B------:R-:W5:Y:S01]  /*1010*/  LDG.E.64 R16, desc[UR20][R16.64] ;  /* 0x0000001410107981 */ /* 0x000f62000c1e1b00 */
[----:B------:R-:W-:-:S04]  /*1020*/  PRMT R5, R28, 0x7632, R5 ;  /* 0x000076321c057816 */ /* 0x000fc80000000005 */
[----:B------:R-:W-:Y:S01]  /*1030*/  SHF.L.U32 R5, R5, 0x10, RZ ;  /* 0x0000001005057819 */ /* 0x000fe200000006ff */
[----:B------:R-:W-:Y:S01]  /*1040*/  VIADD R228, R228, 0x80 ;  /* 0x00000080e4e47836 */ /* 0x000fe20000000000 */
[----:B------:R-:W-:Y:S02]  /*1050*/  IADD3 R7, PT, PT, R7, 0x80, RZ ;  /* 0x0000008007077810 */ /* 0x000fe40007ffe0ff */
[----:B------:R-:W-:Y:S02]  /*1060*/  IADD3 R6, PT, PT, R6, 0x80, RZ ;  /* 0x0000008006067810 */ /* 0x000fe40007ffe0ff */
[----:B--2---:R-:W-:Y:S01]  /*1070*/  PRMT R2, R192, 0x7632, R2 ;  /* 0x00007632c0027816 */ /* 0x004fe20000000002 */
[----:B---3--:R-:W-:-:S04]  /*1080*/  FADD.FTZ R205, R205, -UR34 ;  /* 0x80000022cdcd7e21 */ /* 0x008fc80008010000 */
[----:B------:R-:W-:Y:S02]  /*1090*/  IMAD.U32 R2, R2, 0x10000, RZ ;  /* 0x0001000002027824 */ /* 0x000fe400078e00ff */
[----:B------:R-:W-:Y:S02]  /*10a0*/  FMUL.FTZ R214, R205, UR32 ;  /* 0x00000020cdd67c20 */ /* 0x000fe40008410000 */
[-C--:B------:R-:W-:Y:S01]  /*10b0*/  FMUL.FTZ R227, R5, R2.reuse ;  /* 0x0000000205e37220 */ /* 0x080fe20000410000 */
[--C-:B------:R-:W-:Y:S01]  /*10c0*/  FADD.FTZ R89, R89, R2.reuse ;  /* 0x0000000259597221 */ /* 0x100fe20000010000 */
[----:B------:R-:W-:Y:S01]  /*10d0*/  PRMT R5, R29, 0x7632, R5 ;  /* 0x000076321d057816 */ /* 0x000fe20000000005 */
[----:B------:R-:W-:Y:S01]  /*10e0*/  FFMA.FTZ R237, R214, R2, R237 ;  /* 0x00000002d6ed7223 */ /* 0x000fe200000100ed */
[----:B------:R-:W-:Y:S01]  /*10f0*/  PRMT R2, R193, 0x7632, R2 ;  /* 0x00007632c1027816 */ /* 0x000fe20000000002 */
[----:B------:R-:W-:Y:S01]  /*1100*/  FADD.FTZ R207, R207, -UR34 ;  /* 0x80000022cfcf7e21 */ /* 0x000fe20008010000 */
[----:B------:R-:W-:-:S02]  /*1110*/  SHF.L.U32 R5, R5, 0x10, RZ ;  /* 0x0000001005057819 */ /* 0x000fc400000006ff */
[----:B------:R-:W-:Y:S01]  /*1120*/  SHF.L.U32 R2, R2, 0x10, RZ ;  /* 0x0000001002027819 */ /* 0x000fe200000006ff */
[----:B------:R-:W-:Y:S01]  /*1130*/  FMUL.FTZ R246, R207, UR32 ;  /* 0x00000020cff67c20 */ /* 0x000fe20008410000 */
[----:B----4-:R-:W-:-:S03]  /*1140*/  FADD.FTZ R197, R197, -UR34 ;  /* 0x80000022c5c57e21 */ /* 0x010fc60008010000 */
[-C--:B------:R-:W-:Y:S01]  /*1150*/  FMUL.FTZ R245, R5, R2.reuse ;  /* 0x0000000205f57220 */ /* 0x080fe20000410000 */
[----:B------:R-:W-:Y:S01]  /*1160*/  FFMA.FTZ R221, R246, R2, R221 ;  /* 0x00000002f6dd7223 */ /* 0x000fe200000100dd */
[--C-:B------:R-:W-:Y:S01]  /*1170*/  FADD.FTZ R91, R91, R2.reuse ;  /* 0x000000025b5b7221 */ /* 0x100fe20000010000 */
[----:B------:R-:W-:Y:S02]  /*1180*/  PRMT R2, R30, 0x7632, R2 ;  /* 0x000076321e027816 */ /* 0x000fe40000000002 */
[----:B------:R-:W-:Y:S01]  /*1190*/  PRMT R5, R194, 0x7632, R5 ;  /* 0x00007632c2057816 */ /* 0x000fe20000000005 */
[----:B------:R-:W-:Y:S01]  /*11a0*/  FMUL.FTZ R238, R197, UR32 ;  /* 0x00000020c5ee7c20 */ /* 0x000fe20008410000 */
[----:B------:R-:W-:Y:S02]  /*11b0*/  SHF.L.U32 R2, R2, 0x10, RZ ;  /* 0x0000001002027819 */ /* 0x000fe400000006ff */
[----:B------:R-:W-:Y:S01]  /*11c0*/  SHF.L.U32 R5, R5, 0x10, RZ ;  /* 0x0000001005057819 */ /* 0x000fe200000006ff */
[----:B------:R-:W-:Y:S04]  /*11d0*/  STL [R1+0x4], R214 ;  /* 0x000004d601007387 */ /* 0x000fe80000100800 */
[----:B------:R-:W-:Y:S01]  /*11e0*/  STL [R1], R227 ;  /* 0x000000e301007387 */ /* 0x000fe20000100800 */
[----:B------:R-:W-:Y:S01]  /*11f0*/  FADD.FTZ R93, R93, R5 ;  /* 0x000000055d5d7221 */ /* 0x000fe20000010000 */
[----:B------:R-:W-:-:S02]  /*1200*/  FFMA.FTZ R61, R238, R5, R61 ;  /* 0x00000005ee3d7223 */ /* 0x000fc4000001003d */
[----:B------:R0:W-:Y:S01]  /*1210*/  STL [R1+0x34], R237 ;  /* 0x000034ed01007387 */ /* 0x0001e20000100800 */
[----:B------:R-:W-:Y:S01]  /*1220*/  FADD.FTZ R199, R199, -UR34 ;  /* 0x80000022c7c77e21 */ /* 0x000fe20008010000 */
[----:B0-----:R-:W-:Y:S01]  /*1230*/  FMUL.FTZ R237, R2, R5 ;  /* 0x0000000502ed7220 */ /* 0x001fe20000410000 */
[----:B------:R-:W-:Y:S02]  /*1240*/  PRMT R2, R31, 0x7632, R2 ;  /* 0x000076321f027816 */ /* 0x000fe40000000002 */
[----:B------:R-:W-:Y:S01]  /*1250*/  PRMT R5, R195, 0x7632, R5 ;  /* 0x00007632c3057816 */ /* 0x000fe20000000005 */
[----:B------:R-:W-:Y:S02]  /*1260*/  FMUL.FTZ R226, R199, UR32 ;  /* 0x00000020c7e27c20 */ /* 0x000fe40008410000 */
[----:B------:R-:W-:Y:S01]  /*1270*/  IMAD.U32 R2, R2, 0x10000, RZ ;  /* 0x0001000002027824 */ /* 0x000fe200078e00ff */
[----:B------:R-:W-:Y:S01]  /*1280*/  SHF.L.U32 R5, R5, 0x10, RZ ;  /* 0x0000001005057819 */ /* 0x000fe200000006ff */
[----:B------:R0:W-:Y:S04]  /*1290*/  STL [R1+0x3c], R221 ;  /* 0x00003cdd01007387 */ /* 0x0001e80000100800 */
[-C--:B------:R-:W-:Y:S01]  /*12a0*/  FMUL.FTZ R205, R2, R5.reuse ;  /* 0x0000000502cd7220 */ /* 0x080fe20000410000 */
[----:B------:R-:W-:Y:S01]  /*12b0*/  FADD.FTZ R95, R95, R5 ;  /* 0x000000055f5f7221 */ /* 0x000fe20000010000 */
[----:B------:R-:W-:Y:S01]  /*12c0*/  FFMA.FTZ R63, R226, R5, R63 ;  /* 0x00000005e23f7223 */ /* 0x000fe2000001003f */
[----:B------:R-:W-:Y:S01]  /*12d0*/  FADD.FTZ R5, R204, -UR34 ;  /* 0x80000022cc057e21 */ /* 0x000fe20008010000 */
[----:B------:R-:W-:-:S02]  /*12e0*/  SHF.L.U32 R2, R192, 0x10, RZ ;  /* 0x00000010c0027819 */ /* 0x000fc400000006ff */
[----:B------:R-:W-:Y:S01]  /*12f0*/  SHF.L.U32 R192, R28, 0x10, RZ ;  /* 0x000000101cc07819 */ /* 0x000fe200000006ff */
[----:B0-----:R-:W-:Y:S01]  /*1300*/  FMUL.FTZ R221, R5, UR32 ;  /* 0x0000002005dd7c20 */ /* 0x001fe20008410000 */
[----:B------:R-:W-:Y:S01]  /*1310*/  FADD.FTZ R5, R206, -UR34 ;  /* 0x80000022ce057e21 */ /* 0x000fe20008010000 */
[----:B------:R-:W-:Y:S01]  /*1320*/  FADD.FTZ R88, R88, R2 ;  /* 0x0000000258587221 */ /* 0x000fe20000010000 */
[----:B------:R-:W-:Y:S01]  /*1330*/  SHF.L.U32 R193, R193, 0x10, RZ ;  /* 0x00000010c1c17819 */ /* 0x000fe200000006ff */
[-C--:B------:R-:W-:Y:S01]  /*1340*/  FFMA.FTZ R208, R221, R2.reuse, R208 ;  /* 0x00000002ddd07223 */ /* 0x080fe200000100d0 */
[----:B------:R-:W-:Y:S01]  /*1350*/  FMUL.FTZ R2, R192, R2 ;  /* 0x00000002c0027220 */ /* 0x000fe20000410000 */
[----:B------:R-:W-:Y:S01]  /*1360*/  FMUL.FTZ R5, R5, UR32 ;  /* 0x0000002005057c20 */ /* 0x000fe20008410000 */
[----:B------:R-:W-:Y:S01]  /*1370*/  FADD.FTZ R192, R196, -UR34 ;  /* 0x80000022c4c07e21 */ /* 0x000fe20008010000 */
[----:B------:R-:W-:Y:S02]  /*1380*/  SHF.L.U32 R194, R194, 0x10, RZ ;  /* 0x00000010c2c27819 */ /* 0x000fe400000006ff */
[----:B------:R-:W-:Y:S01]  /*1390*/  FFMA.FTZ R211, R5, R193, R211 ;  /* 0x000000c105d37223 */ /* 0x000fe200000100d3 */
[----:B------:R-:W-:Y:S01]  /*13a0*/  FMUL.FTZ R212, R192, UR32 ;  /* 0x00000020c0d47c20 */ /* 0x000fe20008410000 */
[----:B------:R-:W-:Y:S01]  /*13b0*/  SHF.L.U32 R192, R30, 0x10, RZ ;  /* 0x000000101ec07819 */ /* 0x000fe200000006ff */
[----:B------:R-:W-:Y:S01]  /*13c0*/  STL [R1+0x1c], R226 ;  /* 0x00001ce201007387 */ /* 0x000fe20000100800 */
[----:B------:R-:W-:-:S03]  /*13d0*/  IMAD.U32 R197, R29, 0x10000, RZ ;  /* 0x000100001dc57824 */ /* 0x000fc600078e00ff */
[----:B------:R-:W-:Y:S01]  /*13e0*/  STL [R1+0x18], R205 ;  /* 0x000018cd01007387 */ /* 0x000fe20000100800 */
[----:B------:R-:W-:-:S03]  /*13f0*/  FADD.FTZ R90, R90, R193 ;  /* 0x000000c15a5a7221 */ /* 0x000fc60000010000 */
[----:B------:R0:W-:Y:S04]  /*1400*/  STL [R1+0x30], R208 ;  /* 0x000030d001007387 */ /* 0x0001e80000100800 */
[----:B------:R1:W-:Y:S01]  /*1410*/  STL [R1+0x38], R211 ;  /* 0x000038d301007387 */ /* 0x0003e20000100800 */
[----:B0-----:R-:W-:Y:S01]  /*1420*/  FMUL.FTZ R208, R197, R193 ;  /* 0x000000c1c5d07220 */ /* 0x001fe20000410000 */
[----:B------:R-:W-:Y:S01]  /*1430*/  FFMA.FTZ R193, R221, R2, RZ ;  /* 0x00000002ddc17223 */ /* 0x000fe200000100ff */
[----:B-1----:R-:W-:Y:S01]  /*1440*/  FMUL.FTZ R211, R192, R194 ;  /* 0x000000c2c0d37220 */ /* 0x002fe20000410000 */
[----:B------:R-:W-:Y:S02]  /*1450*/  FADD.FTZ R192, RZ, R2 ;  /* 0x00000002ffc07221 */ /* 0x000fe40000010000 */
[----:B------:R-:W-:-:S02]  /*1460*/  FFMA.FTZ R193, R214, R227, R193 ;  /* 0x000000e3d6c17223 */ /* 0x000fc400000100c1 */
[----:B------:R-:W-:Y:S02]  /*1470*/  FADD.FTZ R192, R192, R227 ;  /* 0x000000e3c0c07221 */ /* 0x000fe40000010000 */
[----:B------:R-:W-:Y:S01]  /*1480*/  FFMA.FTZ R193, R5, R208, R193 ;  /* 0x000000d005c17223 */ /* 0x000fe200000100c1 */
[----:B------:R-:W-:Y:S01]  /*1490*/  FADD.FTZ R92, R92, R194 ;  /* 0x000000c25c5c7221 */ /* 0x000fe20000010000 */
[----:B------:R-:W-:Y:S01]  /*14a0*/  FFMA.FTZ R60, R212, R194, R60 ;  /* 0x000000c2d43c7223 */ /* 0x000fe2000001003c */
[----:B------:R-:W-:Y:S01]  /*14b0*/  FADD.FTZ R192, R192, R208 ;  /* 0x000000d0c0c07221 */ /* 0x000fe20000010000 */
[----:B------:R-:W-:Y:S01]  /*14c0*/  FADD.FTZ R194, R198, -UR34 ;  /* 0x80000022c6c27e21 */ /* 0x000fe20008010000 */
[----:B------:R-:W-:Y:S02]  /*14d0*/  FFMA.FTZ R193, R246, R245, R193 ;  /* 0x000000f5f6c17223 */ /* 0x000fe400000100c1 */
[----:B------:R-:W-:Y:S01]  /*14e0*/  FADD.FTZ R192, R192, R245 ;  /* 0x000000f5c0c07221 */ /* 0x000fe20000010000 */
[----:B------:R-:W-:Y:S01]  /*14f0*/  FMUL.FTZ R213, R194, UR32 ;  /* 0x00000020c2d57c20 */ /* 0x000fe20008410000 */
[----:B------:R-:W-:Y:S01]  /*1500*/  SHF.L.U32 R195, R195, 0x10, RZ ;  /* 0x00000010c3c37819 */ /* 0x000fe200000006ff */
[----:B------:R-:W-:Y:S01]  /*1510*/  FFMA.FTZ R193, R212, R211, R193 ;  /* 0x000000d3d4c17223 */ /* 0x000fe200000100c1 */
[----:B------:R-:W-:Y:S01]  /*1520*/  SHF.L.U32 R194, R31, 0x10, RZ ;  /* 0x000000101fc27819 */ /* 0x000fe200000006ff */
[----:B------:R-:W-:-:S02]  /*1530*/  FADD.FTZ R192, R192, R211 ;  /* 0x000000d3c0c07221 */ /* 0x000fc40000010000 */
[----:B------:R-:W-:Y:S02]  /*1540*/  FFMA.FTZ R193, R238, R237, R193 ;  /* 0x000000edeec17223 */ /* 0x000fe400000100c1 */
[----:B------:R-:W-:Y:S01]  /*1550*/  FMUL.FTZ R214, R194, R195 ;  /* 0x000000c3c2d67220 */ /* 0x000fe20000410000 */
[----:B------:R-:W-:-:S03]  /*1560*/  FADD.FTZ R192, R192, R237 ;  /* 0x000000edc0c07221 */ /* 0x000fc60000010000 */
[C---:B------:R-:W-:Y:S01]  /*1570*/  FFMA.FTZ R193, R213.reuse, R214, R193 ;  /* 0x000000d6d5c17223 */ /* 0x040fe200000100c1 */
[----:B------:R-:W-:Y:S01]  /*1580*/  FADD.FTZ R192, R192, R214 ;  /* 0x000000d6c0c07221 */ /* 0x000fe20000010000 */
[----:B------:R-:W-:Y:S01]  /*1590*/  FADD.FTZ R94, R94, R195 ;  /* 0x000000c35e5e7221 */ /* 0x000fe20000010000 */
[----:B------:R-:W-:Y:S01]  /*15a0*/  FFMA.FTZ R62, R213, R195, R62 ;  /* 0x000000c3d53e7223 */ /* 0x000fe2000001003e */
[----:B------:R-:W-:Y:S01]  /*15b0*/  FFMA.FTZ R226, R226, R205, R193 ;  /* 0x000000cde2e27223 */ /* 0x000fe200000100c1 */
[----:B------:R-:W-:-:S07]  /*15c0*/  FADD.FTZ R227, R192, R205 ;  /* 0x000000cdc0e37221 */ /* 0x000fce0000010000 */
.L_x_5548:
[----:B---34-:R-:W-:Y:S05]  /*15d0*/  BSYNC.RECONVERGENT B1 ;  /* 0x0000000000017941 */ /* 0x018fea0003800200 */
.L_x_5547:
[----:B------:R-:W-:Y:S04]  /*15e0*/  BSSY.RECONVERGENT B1, `(.L_x_5549) ;  /* 0x0000067000017945 */ /* 0x000fe80003800200 */
[----:B------:R-:W-:Y:S05]  /*15f0*/  @!P2 BRA `(.L_x_5550) ;  /* 0x000000040094a947 */ /* 0x000fea0003800000 */
[----:B0-----:R-:W0:Y:S08]  /*1600*/  LDC.64 R192, c[0x0][0x428] ;  /* 0x00010a00ffc07b82 */ /* 0x001e300000000a00 */
[----:B------:R-:W1:Y:S01]  /*1610*/  LDC.64 R18, c[0x0][0x3a8] ;  /* 0x0000ea00ff127b82 */ /* 0x000e620000000a00 */
[----:B0-----:R-:W-:-:S06]  /*1620*/  IMAD.WIDE.U32 R192, R228, 0x10, R192 ;  /* 0x00000010e4c07825 */ /* 0x001fcc00078e00c0 */
[----:B------:R-:W2:Y:S01]  /*1630*/  LDG.E.128 R192, desc[UR20][R192.64] ;  /* 0x00000014c0c07981 */ /* 0x000ea2000c1e1d00 */
[----:B-1----:R-:W-:-:S05]  /*1640*/  IMAD.WIDE.U32 R18, R6, 0x20, R18 ;  /* 0x0000002006127825 */ /* 0x002fca00078e0012 */
[----:B------:R-:W3:Y:S01]  /*1650*/  LDG.E.128 R204, desc[UR20][R18.64] ;  /* 0x0000001412cc7981 */ /* 0x000ee2000c1e1d00 */
[----:B------:R-:W-:-:S03]  /*1660*/  ISETP.NE.U32.AND P0, PT, RZ, UR24, PT ;  /* 0x00000018ff007c0c */ /* 0x000fc6000bf05070 */
[----:B------:R0:W4:Y:S01]  /*1670*/  LDG.E.128 R196, desc[UR20][R18.64+0x10] ;  /* 0x0000101412c47981 */ /* 0x000122000c1e1d00 */
[----:B------:R-:W-:-:S13]  /*1680*/  ISETP.NE.AND.EX P0, PT, RZ, UR25, PT, P0 ;  /* 0x00000019ff007c0c */ /* 0x000fda000bf05300 */
[----:B0-----:R-:W0:Y:S02]  /*1690*/  @P0 LDC.64 R18, c[0x0][0x438] ;  /* 0x00010e00ff120b82 */ /* 0x001e240000000a00 */
[----:B0-----:R-:W-:-:S05]  /*16a0*/  @P0 IMAD.WIDE.U32 R18, R6, 0x20, R18 ;  /* 0x0000002006120825 */ /* 0x001fca00078e0012 */
[----:B------:R-:W5:Y:S04]  /*16b0*/  @P0 LDG.E.128 R24, desc[UR20][R18.64] ;  /* 0x0000001412180981 */ /* 0x000f68000c1e1d00 */
[----:B------:R0:W5:Y:S02]  /*16c0*/  @P0 LDG.E.128 R20, desc[UR20][R18.64+0x10] ;  /* 0x0000101412140981 */ /* 0x000164000c1e1d00 */
[----:B0-----:R-:W0:Y:S02]  /*16d0*/  LDC.64 R18, c[0x0][0x3b0] ;  /* 0x0000ec00ff127b82 */ /* 0x001e240000000a00 */
[----:B0-----:R-:W-:-:S06]  /*16e0*/  IMAD.WIDE.U32 R18, R7, 0x8, R18 ;  /* 0x0000000807127825 */ /* 0x001fcc00078e0012 */
[----:B------:R-:W5:Y:S01]  /*16f0*/  LDG.E.64 R18, desc[UR20][R18.64] ;  /* 0x0000001412127981 */ /* 0x000f62000c1e1b00 */
[----:B------:R-:W-:-:S04]  /*1700*/  PRMT R10, R36, 0x7632, R10 ;  /* 0x00007632240a7816 */ /* 0x000fc8000000000a */
[----:B------:R-:W-:Y:S01]  /*1710*/  SHF.L.U32 R10, R10, 0x10, RZ ;  /* 0x000000100a0a7819 */ /* 0x000fe200000006ff */
[----:B------:R-:W-:Y:S01]  /*1720*/  VIADD R7, R7, 0x80 ;  /* 0x0000008007077836 */ /* 0x000fe20000000000 */
[----:B------:R-:W-:Y:S02]  /*1730*/  IADD3 R228, PT, PT, R228, 0x80, RZ ;  /* 0x00000080e4e47810 */ /* 0x000fe40007ffe0ff */
[----:B------:R-:W-:Y:S02]  /*1740*/  IADD3 R6, PT, PT, R6, 0x80, RZ ;  /* 0x0000008006067810 */ /* 0x000fe40007ffe0ff */
[----:B--2---:R-:W-:-:S04]  /*1750*/  PRMT R4, R192, 0x7632, R4 ;  /* 0x00007632c0047816 */ /* 0x004fc80000000004 */
[----:B------:R-:W-:Y:S01]  /*1760*/  SHF.L.U32 R4, R4, 0x10, RZ ;  /* 0x0000001004047819 */ /* 0x000fe200000006ff */
[----:B---3--:R-:W-:-:S04]  /*1770*/  FADD.FTZ R205, R205, -UR34 ;  /* 0x80000022cdcd7e21 */ /* 0x008fc80008010000 */
[----:B------:R-:W-:Y:S01]  /*1780*/  FMUL.FTZ R248, R205, UR32 ;  /* 0x00000020cdf87c20 */ /* 0x000fe20008410000 */
[-C--:B------:R-:W-:Y:S01]  /*1790*/  FMUL.FTZ R252, R10, R4.reuse ;  /* 0x000000040afc7220 */ /* 0x080fe20000410000 */
[----:B------:R-:W-:Y:S01]  /*17a0*/  FADD.FTZ R65, R65, R4 ;  /* 0x0000000441417221 */ /* 0x000fe20000010000 */
[----:B------:R-:W-:Y:S01]  /*17b0*/  PRMT R10, R37, 0x7632, R10 ;  /* 0x00007632250a7816 */ /* 0x000fe2000000000a */
[----:B------:R-:W-:Y:S01]  /*17c0*/  FFMA.FTZ R97, R248, R4, R97 ;  /* 0x00000004f8617223 */ /* 0x000fe20000010061 */
[----:B------:R-:W-:Y:S01]  /*17d0*/  PRMT R4, R193, 0x7632, R4 ;  /* 0x00007632c1047816 */ /* 0x000fe20000000004 */
[----:B------:R-:W-:Y:S02]  /*17e0*/  FADD.FTZ R207, R207, -UR34 ;  /* 0x80000022cfcf7e21 */ /* 0x000fe40008010000 */
[----:B------:R-:W-:Y:S01]  /*17f0*/  IMAD.U32 R10, R10, 0x10000, RZ ;  /* 0x000100000a0a7824 */ /* 0x000fe200078e00ff */
        /* <DEDUP_REMOVED lines=10> */
[----:B------:R-:W-:-:S05]  /*18a0*/  SHF.L.U32 R10, R10, 0x10, RZ ;  /* 0x000000100a0a7819 */ /* 0x000fca00000006ff */
[-C--:B------:R-:W-:Y:S01]  /*18b0*/  FMUL.FTZ R236, R4, R10.reuse ;  /* 0x0000000a04ec7220 */ /* 0x080fe20000410000 */
[----:B------:R-:W-:Y:S01]  /*18c0*/  FADD.FTZ R169, R169, R10 ;  /* 0x0000000aa9a97221 */ /* 0x000fe20000010000 */
[----:B------:R-:W-:Y:S01]  /*18d0*/  FFMA.FTZ R101, R232, R10, R101 ;  /* 0x0000000ae8657223 */ /* 0x000fe20000010065 */
[----:B------:R-:W-:Y:S02]  /*18e0*/  PRMT R4, R39, 0x7632, R4 ;  /* 0x0000763227047816 */ /* 0x000fe40000000004 */
[----:B------:R-:W-:Y:S02]  /*18f0*/  PRMT R10, R195, 0x7632, R10 ;  /* 0x00007632c30a7816 */ /* 0x000fe4000000000a */
[----:B------:R-:W-:-:S03]  /*1900*/  SHF.L.U32 R4, R4, 0x10, RZ ;  /* 0x0000001004047819 */ /* 0x000fc600000006ff */
[----:B------:R-:W-:Y:S02]  /*1910*/  IMAD.U32 R10, R10, 0x10000, RZ ;  /* 0x000100000a0a7824 */ /* 0x000fe400078e00ff */
[----:B------:R-:W-:Y:S02]  /*1920*/  FADD.FTZ R199, R199, -UR34 ;  /* 0x80000022c7c77e21 */ /* 0x000fe40008010000 */
[-C--:B------:R-:W-:Y:S01]  /*1930*/  FMUL.FTZ R207, R4, R10.reuse ;  /* 0x0000000a04cf7220 */ /* 0x080fe20000410000 */
[----:B------:R-:W-:Y:S01]  /*1940*/  FADD.FTZ R4, R204, -UR34 ;  /* 0x80000022cc047e21 */ /* 0x000fe20008010000 */
[----:B------:R-:W-:Y:S01]  /*1950*/  SHF.L.U32 R192, R192, 0x10, RZ ;  /* 0x00000010c0c07819 */ /* 0x000fe200000006ff */
[----:B------:R-:W-:Y:S02]  /*1960*/  FMUL.FTZ R205, R199, UR32 ;  /* 0x00000020c7cd7c20 */ /* 0x000fe40008410000 */
        /* <DEDUP_REMOVED lines=8> */
[----:B------:R-:W-:Y:S01]  /*19f0*/  FADD.FTZ R192, R196, -UR34 ;  /* 0x80000022c4c07e21 */ /* 0x000fe20008010000 */
[----:B------:R-:W-:-:S02]  /*1a00*/  SHF.L.U32 R193, R193, 0x10, RZ ;  /* 0x00000010c1c17819 */ /* 0x000fc400000006ff */
[----:B------:R-:W-:Y:S01]  /*1a10*/  FMUL.FTZ R4, R10, UR32 ;  /* 0x000000200a047c20 */ /* 0x000fe20008410000 */
[----:B------:R-:W-:Y:S01]  /*1a20*/  FMUL.FTZ R210, R192, UR32 ;  /* 0x00000020c0d27c20 */ /* 0x000fe20008410000 */
[----:B------:R-:W-:Y:S01]  /*1a30*/  SHF.L.U32 R10, R37, 0x10, RZ ;  /* 0x00000010250a7819 */ /* 0x000fe200000006ff */
[----:B------:R-:W-:Y:S01]  /*1a40*/  IMAD.U32 R194, R194, 0x10000, RZ ;  /* 0x00010000c2c27824 */ /* 0x000fe200078e00ff */
[----:B------:R-:W-:Y:S01]  /*1a50*/  SHF.L.U32 R192, R38, 0x10, RZ ;  /* 0x0000001026c07819 */ /* 0x000fe200000006ff */
[----:B------:R-:W-:Y:S01]  /*1a60*/  FADD.FTZ R66, R66, R193 ;  /* 0x000000c142427221 */ /* 0x000fe20000010000 */
[-C--:B------:R-:W-:Y:S01]  /*1a70*/  FFMA.FTZ R98, R4, R193.reuse, R98 ;  /* 0x000000c104627223 */ /* 0x080fe20000010062 */
[----:B------:R-:W-:Y:S01]  /*1a80*/  FMUL.FTZ R10, R10, R193 ;  /* 0x000000c10a0a7220 */ /* 0x000fe20000410000 */
[----:B------:R-:W-:Y:S01]  /*1a90*/  FFMA.FTZ R193, R229, R224, R226 ;  /* 0x000000e0e5c17223 */ /* 0x000fe200000100e2 */
[----:B------:R-:W-:Y:S01]  /*1aa0*/  FMUL.FTZ R209, R192, R194 ;  /* 0x000000c2c0d17220 */ /* 0x000fe20000410000 */
[----:B------:R-:W-:-:S02]  /*1ab0*/  FADD.FTZ R192, R227, R224 ;  /* 0x000000e0e3c07221 */ /* 0x000fc40000010000 */
[----:B------:R-:W-:Y:S02]  /*1ac0*/  FFMA.FTZ R193, R248, R252, R193 ;  /* 0x000000fcf8c17223 */ /* 0x000fe400000100c1 */
[----:B------:R-:W-:Y:S01]  /*1ad0*/  FADD.FTZ R192, R192, R252 ;  /* 0x000000fcc0c07221 */ /* 0x000fe20000010000 */
[----:B------:R-:W-:Y:S01]  /*1ae0*/  FADD.FTZ R168, R168, R194 ;  /* 0x000000c2a8a87221 */ /* 0x000fe20000010000 */
[----:B------:R-:W-:Y:S01]  /*1af0*/  FFMA.FTZ R100, R210, R194, R100 ;  /* 0x000000c2d2647223 */ /* 0x000fe20000010064 */
[----:B------:R1:W-:Y:S01]  /*1b00*/  STL [R1+0xc], R205 ;  /* 0x00000ccd01007387 */ /* 0x0003e20000100800 */
[----:B------:R-:W-:Y:S01]  /*1b10*/  FADD.FTZ R194, R198, -UR34 ;  /* 0x80000022c6c27e21 */ /* 0x000fe20008010000 */
[----:B------:R-:W-:Y:S01]  /*1b20*/  FADD.FTZ R192, R192, R10 ;  /* 0x0000000ac0c07221 */ /* 0x000fe20000010000 */
[----:B------:R-:W-:Y:S01]  /*1b30*/  FFMA.FTZ R193, R4, R10, R193 ;  /* 0x0000000a04c17223 */ /* 0x000fe200000100c1 */
[----:B------:R1:W-:Y:S01]  /*1b40*/  STL [R1+0x14], R207 ;  /* 0x000014cf01007387 */ /* 0x0003e20000100800 */
[----:B------:R-:W-:Y:S01]  /*1b50*/  FMUL.FTZ R215, R194, UR32 ;  /* 0x00000020c2d77c20 */ /* 0x000fe20008410000 */
[----:B------:R-:W-:Y:S01]  /*1b60*/  FADD.FTZ R192, R192, R244 ;  /* 0x000000f4c0c07221 */ /* 0x000fe20000010000 */
[----:B------:R-:W-:Y:S01]  /*1b70*/  FFMA.FTZ R194, R240, R244, R193 ;  /* 0x000000f4f0c27223 */ /* 0x000fe200000100c1 */
[----:B------:R-:W-:-:S02]  /*1b80*/  SHF.L.U32 R195, R195, 0x10, RZ ;  /* 0x00000010c3c37819 */ /* 0x000fc400000006ff */
[----:B------:R-:W-:Y:S01]  /*1b90*/  SHF.L.U32 R193, R39, 0x10, RZ ;  /* 0x0000001027c17819 */ /* 0x000fe200000006ff */
[----:B------:R-:W-:Y:S01]  /*1ba0*/  FADD.FTZ R192, R192, R209 ;  /* 0x000000d1c0c07221 */ /* 0x000fe20000010000 */
[----:B------:R-:W-:-:S03]  /*1bb0*/  FFMA.FTZ R194, R210, R209, R194 ;  /* 0x000000d1d2c27223 */ /* 0x000fc600000100c2 */
        /* <DEDUP_REMOVED lines=8> */
[----:B-1----:R-:W-:-:S07]  /*1c40*/  FFMA.FTZ R226, R205, R207, R194 ;  /* 0x000000cfcde27223 */ /* 0x002fce00000100c2 */
.L_x_5550:
[----:B------:R-:W-:Y:S05]  /*1c50*/  BSYNC.RECONVERGENT B1 ;  /* 0x0000000000017941 */ /* 0x000fea0003800200 */
.L_x_5549:
[----:B------:R-:W-:Y:S04]  /*1c60*/  BSSY.RECONVERGENT B1, `(.L_x_5551) ;  /* 0x0000067000017945 */ /* 0x000fe80003800200 */
[----:B------:R-:W-:Y:S05]  /*1c70*/  @!P3 BRA `(.L_x_5552) ;  /* 0x000000040094b947 */ /* 0x000fea0003800000 */
[----:B0-----:R-:W0:Y:S08]  /*1c80*/  LDC.64 R192, c[0x0][0x428] ;  /* 0x00010a00ffc07b82 */ /* 0x001e300000000a00 */
[----:B------:R-:W1:Y:S01]  /*1c90*/  LDC.64 R14, c[0x0][0x3a8] ;  /* 0x0000ea00ff0e7b82 */ /* 0x000e620000000a00 */
[----:B------:R-:W-:-:S07]  /*1ca0*/  ISETP.NE.U32.AND P0, PT, RZ, UR24, PT ;  /* 0x00000018ff007c0c */ /* 0x000fce000bf05070 */
[----:B------:R-:W2:Y:S01]  /*1cb0*/  LDC.64 R200, c[0x0][0x3b0] ;  /* 0x0000ec00ffc87b82 */ /* 0x000ea20000000a00 */
[----:B0-----:R-:W-:-:S06]  /*1cc0*/  IMAD.WIDE.U32 R192, R228, 0x10, R192 ;  /* 0x00000010e4c07825 */ /* 0x001fcc00078e00c0 */
[----:B------:R-:W3:Y:S01]  /*1cd0*/  LDG.E.128 R192, desc[UR20][R192.64] ;  /* 0x00000014c0c07981 */ /* 0x000ee2000c1e1d00 */
[----:B-1----:R-:W-:-:S05]  /*1ce0*/  IMAD.WIDE.U32 R14, R6, 0x20, R14 ;  /* 0x00000020060e7825 */ /* 0x002fca00078e000e */
[----:B------:R-:W4:Y:S04]  /*1cf0*/  LDG.E.128 R204, desc[UR20][R14.64] ;  /* 0x000000140ecc7981 */ /* 0x000f28000c1e1d00 */
[----:B------:R0:W4:Y:S01]  /*1d00*/  LDG.E.128 R196, desc[UR20][R14.64+0x10] ;  /* 0x000010140ec47981 */ /* 0x000122000c1e1d00 */
[----:B------:R-:W-:-:S13]  /*1d10*/  ISETP.NE.AND.EX P0, PT, RZ, UR25, PT, P0 ;  /* 0x00000019ff007c0c */ /* 0x000fda000bf05300 */
[----:B0-----:R-:W0:Y:S01]  /*1d20*/  @P0 LDC.64 R14, c[0x0][0x438] ;  /* 0x00010e00ff0e0b82 */ /* 0x001e220000000a00 */
[----:B------:R-:W-:-:S04]  /*1d30*/  PRMT R9, R44, 0x7632, R9 ;  /* 0x000076322c097816 */ /* 0x000fc80000000009 */
[----:B------:R-:W-:Y:S01]  /*1d40*/  SHF.L.U32 R9, R9, 0x10, RZ ;  /* 0x0000001009097819 */ /* 0x000fe200000006ff */
[----:B0-----:R-:W-:-:S05]  /*1d50*/  @P0 IMAD.WIDE.U32 R14, R6, 0x20, R14 ;  /* 0x00000020060e0825 */ /* 0x001fca00078e000e */
[----:B------:R-:W5:Y:S04]  /*1d60*/  @P0 LDG.E.128 R172, desc[UR20][R14.64] ;  /* 0x000000140eac0981 */ /* 0x000f68000c1e1d00 */
[----:B------:R2:W5:Y:S02]  /*1d70*/  @P0 LDG.E.128 R176, desc[UR20][R14.64+0x10] ;  /* 0x000010140eb00981 */ /* 0x000564000c1e1d00 */
[----:B--2---:R-:W-:-:S05]  /*1d80*/  IMAD.WIDE.U32 R14, R7, 0x8, R200 ;  /* 0x00000008070e7825 */ /* 0x004fca00078e00c8 */
[----:B------:R4:W5:Y:S01]  /*1d90*/  LDG.E.64 R200, desc[UR20][R14.64] ;  /* 0x000000140ec87981 */ /* 0x000962000c1e1b00 */
[----:B------:R-:W-:Y:S01]  /*1da0*/  IADD3 R228, PT, PT, R228, 0x80, RZ ;  /* 0x00000080e4e47810 */ /* 0x000fe20007ffe0ff */
[----:B------:R-:W-:Y:S01]  /*1db0*/  VIADD R6, R6, 0x80 ;  /* 0x0000008006067836 */ /* 0x000fe20000000000 */
[----:B------:R-:W-:Y:S02]  /*1dc0*/  IADD3 R7, PT, PT, R7, 0x80, RZ ;  /* 0x0000008007077810 */ /* 0x000fe40007ffe0ff */
[----:B---3--:R-:W-:-:S04]  /*1dd0*/  PRMT R3, R192, 0x7632, R3 ;  /* 0x00007632c0037816 */ /* 0x008fc80000000003 */
[----:B------:R-:W-:Y:S01]  /*1de0*/  SHF.L.U32 R3, R3, 0x10, RZ ;  /* 0x0000001003037819 */ /* 0x000fe200000006ff */
[----:B----4-:R-:W-:-:S04]  /*1df0*/  FADD.FTZ R14, R205, -UR34 ;  /* 0x80000022cd0e7e21 */ /* 0x010fc80008010000 */
[----:B------:R-:W-:Y:S01]  /*1e00*/  FMUL.FTZ R247, R14, UR32 ;  /* 0x000000200ef77c20 */ /* 0x000fe20008410000 */
[-C--:B------:R-:W-:Y:S01]  /*1e10*/  FMUL.FTZ R251, R9, R3.reuse ;  /* 0x0000000309fb7220 */ /* 0x080fe20000410000 */
[----:B------:R-:W-:Y:S01]  /*1e20*/  FADD.FTZ R105, R105, R3 ;  /* 0x0000000369697221 */ /* 0x000fe20000010000 */
[----:B------:R-:W-:Y:S01]  /*1e30*/  PRMT R9, R45, 0x7632, R9 ;  /* 0x000076322d097816 */ /* 0x000fe20000000009 */
[----:B------:R-:W-:Y:S01]  /*1e40*/  FFMA.FTZ R73, R247, R3, R73 ;  /* 0x00000003f7497223 */ /* 0x000fe20000010049 */
[----:B------:R-:W-:Y:S01]  /*1e50*/  PRMT R3, R193, 0x7632, R3 ;  /* 0x00007632c1037816 */ /* 0x000fe20000000003 */
[----:B------:R-:W-:Y:S01]  /*1e60*/  FADD.FTZ R14, R207, -UR34 ;  /* 0x80000022cf0e7e21 */ /* 0x000fe20008010000 */
[----:B------:R-:W-:-:S03]  /*1e70*/  SHF.L.U32 R9, R9, 0x10, RZ ;  /* 0x0000001009097819 */ /* 0x000fc600000006ff */
[----:B------:R-:W-:Y:S02]  /*1e80*/  IMAD.U32 R3, R3, 0x10000, RZ ;  /* 0x0001000003037824 */ /* 0x000fe400078e00ff */
[----:B------:R-:W-:Y:S01]  /*1e90*/  FMUL.FTZ R239, R14, UR32 ;  /* 0x000000200eef7c20 */ /* 0x000fe20008410000 */
[----:B------:R-:W-:Y:S01]  /*1ea0*/  FADD.FTZ R14, R197, -UR34 ;  /* 0x80000022c50e7e21 */ /* 0x000fe20008010000 */
[-C--:B------:R-:W-:Y:S02]  /*1eb0*/  FMUL.FTZ R243, R9, R3.reuse ;  /* 0x0000000309f37220 */ /* 0x080fe40000410000 */
[----:B------:R-:W-:Y:S01]  /*1ec0*/  FFMA.FTZ R75, R239, R3, R75 ;  /* 0x00000003ef4b7223 */ /* 0x000fe2000001004b */
[--C-:B------:R-:W-:Y:S01]  /*1ed0*/  FADD.FTZ R107, R107, R3.reuse ;  /* 0x000000036b6b7221 */ /* 0x100fe20000010000 */
[----:B------:R-:W-:Y:S02]  /*1ee0*/  PRMT R3, R46, 0x7632, R3 ;  /* 0x000076322e037816 */ /* 0x000fe40000000003 */
[----:B------:R-:W-:Y:S01]  /*1ef0*/  PRMT R9, R194, 0x7632, R9 ;  /* 0x00007632c2097816 */ /* 0x000fe20000000009 */
[----:B------:R-:W-:Y:S01]  /*1f00*/  FMUL.FTZ R231, R14, UR32 ;  /* 0x000000200ee77c20 */ /* 0x000fe20008410000 */
[----:B------:R-:W-:-:S02]  /*1f10*/  SHF.L.U32 R3, R3, 0x10, RZ ;  /* 0x0000001003037819 */ /* 0x000fc400000006ff */
[----:B------:R-:W-:-:S05]  /*1f20*/  SHF.L.U32 R9, R9, 0x10, RZ ;  /* 0x0000001009097819 */ /* 0x000fca00000006ff */
[-C--:B------:R-:W-:Y:S01]  /*1f30*/  FMUL.FTZ R235, R3, R9.reuse ;  /* 0x0000000903eb7220 */ /* 0x080fe20000410000 */
[----:B------:R-:W-:Y:S01]  /*1f40*/  FADD.FTZ R109, R109, R9 ;  /* 0x000000096d6d7221 */ /* 0x000fe20000010000 */
[----:B------:R-:W-:Y:S01]  /*1f50*/  FFMA.FTZ R77, R231, R9, R77 ;  /* 0x00000009e74d7223 */ /* 0x000fe2000001004d */
[----:B------:R-:W-:Y:S02]  /*1f60*/  PRMT R3, R47, 0x7632, R3 ;  /* 0x000076322f037816 */ /* 0x000fe40000000003 */
[----:B------:R-:W-:Y:S02]  /*1f70*/  PRMT R9, R195, 0x7632, R9 ;  /* 0x00007632c3097816 */ /* 0x000fe40000000009 */
[----:B------:R-:W-:Y:S02]  /*1f80*/  SHF.L.U32 R3, R3, 0x10, RZ ;  /* 0x0000001003037819 */ /* 0x000fe400000006ff */
[----:B------:R-:W-:Y:S01]  /*1f90*/  SHF.L.U32 R9, R9, 0x10, RZ ;  /* 0x0000001009097819 */ /* 0x000fe200000006ff */
[----:B------:R-:W-:-:S04]  /*1fa0*/  FADD.FTZ R14, R199, -UR34 ;  /* 0x80000022c70e7e21 */ /* 0x000fc80008010000 */
[-C--:B------:R-:W-:Y:S01]  /*1fb0*/  FMUL.FTZ R207, R3, R9.reuse ;  /* 0x0000000903cf7220 */ /* 0x080fe20000410000 */
[----:B------:R-:W-:Y:S01]  /*1fc0*/  FADD.FTZ R3, R204, -UR34 ;  /* 0x80000022cc037e21 */ /* 0x000fe20008010000 */
[----:B------:R-:W-:Y:S01]  /*1fd0*/  FMUL.FTZ R205, R14, UR32 ;  /* 0x000000200ecd7c20 */ /* 0x000fe20008410000 */
[----:B------:R-:W-:Y:S02]  /*1fe0*/  FADD.FTZ R111, R111, R9 ;  /* 0x000000096f6f7221 */ /* 0x000fe40000010000 */
[----:B------:R-:W-:Y:S01]  /*1ff0*/  FMUL.FTZ R225, R3, UR32 ;  /* 0x0000002003e17c20 */ /* 0x000fe20008410000 */
[----:B------:R-:W-:Y:S01]  /*2000*/  SHF.L.U32 R3, R44, 0x10, RZ ;  /* 0x000000102c037819 */ /* 0x000fe200000006ff */
[----:B------:R-:W-:Y:S01]  /*2010*/  FFMA.FTZ R79, R205, R9, R79 ;  /* 0x00000009cd4f7223 */ /* 0x000fe2000001004f */
[----:B------:R-:W-:Y:S02]  /*2020*/  IMAD.U32 R14, R192, 0x10000, RZ ;  /* 0x00010000c00e7824 */ /* 0x000fe400078e00ff */
[----:B------:R-:W-:-:S02]  /*2030*/  FADD.FTZ R9, R206, -UR34 ;  /* 0x80000022ce097e21 */ /* 0x000fc40008010000 */
[-C--:B------:R-:W-:Y:S01]  /*2040*/  FMUL.FTZ R223, R3, R14.reuse ;  /* 0x0000000e03df7220 */ /* 0x080fe20000410000 */
[----:B------:R-:W-:Y:S01]  /*2050*/  FADD.FTZ R104, R104, R14 ;  /* 0x0000000e68687221 */ /* 0x000fe20000010000 */
[----:B------:R-:W-:Y:S01]  /*2060*/  FFMA.FTZ R72, R225, R14, R72 ;  /* 0x0000000ee1487223 */ /* 0x000fe20000010048 */
        /* <DEDUP_REMOVED lines=9> */
[----:B------:R-:W-:-:S02]  /*2100*/  IMAD.U32 R192, R46, 0x10000, RZ ;  /* 0x000100002ec07824 */ /* 0x000fc400078e00ff */
[----:B------:R-:W-:Y:S01]  /*2110*/  FFMA.FTZ R193, R225, R223, R226 ;  /* 0x000000dfe1c17223 */ /* 0x000fe200000100e2 */
[----:B------:R-:W-:Y:S01]  /*2120*/  FADD.FTZ R108, R108, R14 ;  /* 0x0000000e6c6c7221 */ /* 0x000fe20000010000 */
[-C--:B------:R-:W-:Y:S01]  /*2130*/  FFMA.FTZ R76, R15, R14.reuse, R76 ;  /* 0x0000000e0f4c7223 */ /* 0x080fe2000001004c */
[----:B------:R-:W-:Y:S01]  /*2140*/  FMUL.FTZ R14, R192, R14 ;  /* 0x0000000ec00e7220 */ /* 0x000fe20000410000 */
[----:B------:R-:W-:Y:S01]  /*2150*/  FADD.FTZ R192, R227, R223 ;  /* 0x000000dfe3c07221 */ /* 0x000fe20000010000 */
[----:B------:R-:W-:-:S03]  /*2160*/  FFMA.FTZ R193, R247, R251, R193 ;  /* 0x000000fbf7c17223 */ /* 0x000fc600000100c1 */
[----:B------:R-:W-:Y:S01]  /*2170*/  FADD.FTZ R192, R192, R251 ;  /* 0x000000fbc0c07221 */ /* 0x000fe20000010000 */
[----:B------:R1:W-:Y:S01]  /*2180*/  STL [R1+0x8], R205 ;  /* 0x000008cd01007387 */ /* 0x0003e20000100800 */
[----:B------:R-:W-:Y:S01]  /*2190*/  FADD.FTZ R194, R198, -UR34 ;  /* 0x80000022c6c27e21 */ /* 0x000fe20008010000 */
[----:B------:R-:W-:Y:S01]  /*21a0*/  FFMA.FTZ R193, R3, R9, R193 ;  /* 0x0000000903c17223 */ /* 0x000fe200000100c1 */
[----:B------:R-:W-:Y:S01]  /*21b0*/  FADD.FTZ R192, R192, R9 ;  /* 0x00000009c0c07221 */ /* 0x000fe20000010000 */
[----:B------:R1:W-:Y:S01]  /*21c0*/  STL [R1+0x10], R207 ;  /* 0x000010cf01007387 */ /* 0x0003e20000100800 */
[----:B------:R-:W-:Y:S01]  /*21d0*/  FMUL.FTZ R217, R194, UR32 ;  /* 0x00000020c2d97c20 */ /* 0x000fe20008410000 */
[----:B------:R-:W-:Y:S01]  /*21e0*/  FFMA.FTZ R194, R239, R243, R193 ;  /* 0x000000f3efc27223 */ /* 0x000fe200000100c1 */
[----:B------:R-:W-:Y:S01]  /*21f0*/  FADD.FTZ R192, R192, R243 ;  /* 0x000000f3c0c07221 */ /* 0x000fe20000010000 */
[----:B------:R-:W-:Y:S02]  /*2200*/  SHF.L.U32 R195, R195, 0x10, RZ ;  /* 0x00000010c3c37819 */ /* 0x000fe400000006ff */
        /* <DEDUP_REMOVED lines=12> */
.L_x_5552:
[----:B------:R-:W-:Y:S05]  /*22d0*/  BSYNC.RECONVERGENT B1 ;  /* 0x0000000000017941 */ /* 0x000fea0003800200 */
.L_x_5551:
        /* <DEDUP_REMOVED lines=13> */
[----:B------:R-:W-:Y:S02]  /*23b0*/  SHF.L.U32 R249, R249, 0x10, RZ ;  /* 0x00000010f9f97819 */ /* 0x000fe400000006ff */
[----:B------:R-:W-:Y:S01]  /*23c0*/  PRMT R241, R53, 0x7632, R241 ;  /* 0x0000763235f17816 */ /* 0x000fe200000000f1 */
[----:B0-----:R-:W-:-:S04]  /*23d0*/  @P0 IMAD.WIDE.U32 R12, R6, 0x20, R12 ;  /* 0x00000020060c0825 */ /* 0x001fc800078e000c */
[----:B--2---:R-:W-:Y:S01]  /*23e0*/  IMAD.WIDE.U32 R6, R7, 0x8, R202 ;  /* 0x0000000807067825 */ /* 0x004fe200078e00ca */
[----:B------:R-:W-:Y:S01]  /*23f0*/  SHF.L.U32 R241, R241, 0x10, RZ ;  /* 0x00000010f1f17819 */ /* 0x000fe200000006ff */
[----:B------:R-:W5:Y:S04]  /*2400*/  @P0 LDG.E.128 R180, desc[UR20][R12.64] ;  /* 0x000000140cb40981 */ /* 0x000f68000c1e1d00 */
[----:B------:R3:W5:Y:S01]  /*2410*/  LDG.E.64 R202, desc[UR20][R6.64] ;  /* 0x0000001406ca7981 */ /* 0x000762000c1e1b00 */
[----:B------:R-:W-:-:S03]  /*2420*/  SHF.L.U32 R11, R53, 0x10, RZ ;  /* 0x00000010350b7819 */ /* 0x000fc600000006ff */
[----:B------:R0:W5:Y:S01]  /*2430*/  @P0 LDG.E.128 R184, desc[UR20][R12.64+0x10] ;  /* 0x000010140cb80981 */ /* 0x000162000c1e1d00 */
[----:B---3--:R-:W-:-:S04]  /*2440*/  PRMT R6, R192, 0x7632, R6 ;  /* 0x00007632c0067816 */ /* 0x008fc80000000006 */
[----:B------:R-:W-:Y:S01]  /*2450*/  SHF.L.U32 R6, R6, 0x10, RZ ;  /* 0x0000001006067819 */ /* 0x000fe200000006ff */
[----:B----4-:R-:W-:-:S04]  /*2460*/  FADD.FTZ R205, R205, -UR34 ;  /* 0x80000022cdcd7e21 */ /* 0x010fc80008010000 */
[----:B------:R-:W-:Y:S01]  /*2470*/  FMUL.FTZ R250, R205, UR32 ;  /* 0x00000020cdfa7c20 */ /* 0x000fe20008410000 */
[-C--:B------:R-:W-:Y:S01]  /*2480*/  FMUL.FTZ R249, R249, R6.reuse ;  /* 0x00000006f9f97220 */ /* 0x080fe20000410000 */
[--C-:B------:R-:W-:Y:S02]  /*2490*/  FADD.FTZ R113, R113, R6.reuse ;  /* 0x0000000671717221 */ /* 0x100fe40000010000 */
[----:B------:R-:W-:Y:S01]  /*24a0*/  FFMA.FTZ R81, R250, R6, R81 ;  /* 0x00000006fa517223 */ /* 0x000fe20000010051 */
[----:B------:R-:W-:Y:S01]  /*24b0*/  PRMT R6, R193, 0x7632, R6 ;  /* 0x00007632c1067816 */ /* 0x000fe20000000006 */
[----:B------:R-:W-:-:S03]  /*24c0*/  FADD.FTZ R207, R207, -UR34 ;  /* 0x80000022cfcf7e21 */ /* 0x000fc60008010000 */
[----:B------:R-:W-:Y:S01]  /*24d0*/  SHF.L.U32 R6, R6, 0x10, RZ ;  /* 0x0000001006067819 */ /* 0x000fe200000006ff */
[----:B------:R-:W-:Y:S01]  /*24e0*/  FMUL.FTZ R242, R207, UR32 ;  /* 0x00000020cff27c20 */ /* 0x000fe20008410000 */
[----:B------:R-:W-:Y:S01]  /*24f0*/  PRMT R7, R194, 0x7632, R7 ;  /* 0x00007632c2077816 */ /* 0x000fe20000000007 */
[----:B------:R-:W-:Y:S02]  /*2500*/  FADD.FTZ R8, R197, -UR34 ;  /* 0x80000022c5087e21 */ /* 0x000fe40008010000 */
[-C--:B------:R-:W-:Y:S01]  /*2510*/  FMUL.FTZ R241, R241, R6.reuse ;  /* 0x00000006f1f17220 */ /* 0x080fe20000410000 */
[----:B------:R-:W-:Y:S01]  /*2520*/  FFMA.FTZ R83, R242, R6, R83 ;  /* 0x00000006f2537223 */ /* 0x000fe20000010053 */
[--C-:B------:R-:W-:Y:S01]  /*2530*/  FADD.FTZ R115, R115, R6.reuse ;  /* 0x0000000673737221 */ /* 0x100fe20000010000 */
[----:B------:R-:W-:Y:S01]  /*2540*/  PRMT R6, R54, 0x7632, R6 ;  /* 0x0000763236067816 */ /* 0x000fe20000000006 */
[----:B------:R-:W-:Y:S01]  /*2550*/  FMUL.FTZ R234, R8, UR32 ;  /* 0x0000002008ea7c20 */ /* 0x000fe20008410000 */
[----:B------:R-:W-:-:S03]  /*2560*/  SHF.L.U32 R7, R7, 0x10, RZ ;  /* 0x0000001007077819 */ /* 0x000fc600000006ff */
[----:B------:R-:W-:Y:S02]  /*2570*/  IMAD.U32 R6, R6, 0x10000, RZ ;  /* 0x0001000006067824 */ /* 0x000fe400078e00ff */
[----:B------:R-:W-:Y:S01]  /*2580*/  FADD.FTZ R117, R117, R7 ;  /* 0x0000000775757221 */ /* 0x000fe20000010000 */
[-C--:B------:R-:W-:Y:S01]  /*2590*/  FFMA.FTZ R85, R234, R7.reuse, R85 ;  /* 0x00000007ea557223 */ /* 0x080fe20000010055 */
[----:B------:R-:W-:Y:S01]  /*25a0*/  FMUL.FTZ R233, R6, R7 ;  /* 0x0000000706e97220 */ /* 0x000fe20000410000 */
[----:B------:R-:W-:Y:S01]  /*25b0*/  PRMT R6, R55, 0x7632, R6 ;  /* 0x0000763237067816 */ /* 0x000fe20000000006 */
[----:B------:R-:W-:Y:S01]  /*25c0*/  FADD.FTZ R8, R199, -UR34 ;  /* 0x80000022c7087e21 */ /* 0x000fe20008010000 */
[----:B------:R-:W-:Y:S02]  /*25d0*/  PRMT R7, R195, 0x7632, R7 ;  /* 0x00007632c3077816 */ /* 0x000fe40000000007 */
[----:B------:R-:W-:Y:S01]  /*25e0*/  SHF.L.U32 R6, R6, 0x10, RZ ;  /* 0x0000001006067819 */ /* 0x000fe200000006ff */
[----:B------:R-:W-:Y:S01]  /*25f0*/  FMUL.FTZ R228, R8, UR32 ;  /* 0x0000002008e47c20 */ /* 0x000fe20008410000 */
[----:B------:R-:W-:-:S05]  /*2600*/  SHF.L.U32 R7, R7, 0x10, RZ ;  /* 0x0000001007077819 */ /* 0x000fca00000006ff */
[-C--:B------:R-:W-:Y:S01]  /*2610*/  FMUL.FTZ R205, R6, R7.reuse ;  /* 0x0000000706cd7220 */ /* 0x080fe20000410000 */
[----:B------:R-:W-:Y:S01]  /*2620*/  FADD.FTZ R119, R119, R7 ;  /* 0x0000000777777221 */ /* 0x000fe20000010000 */
[----:B------:R-:W-:Y:S01]  /*2630*/  FFMA.FTZ R87, R228, R7, R87 ;  /* 0x00000007e4577223 */ /* 0x000fe20000010057 */
[----:B------:R-:W-:Y:S01]  /*2640*/  FADD.FTZ R7, R204, -UR34 ;  /* 0x80000022cc077e21 */ /* 0x000fe20008010000 */
[----:B------:R-:W-:Y:S01]  /*2650*/  SHF.L.U32 R6, R192, 0x10, RZ ;  /* 0x00000010c0067819 */ /* 0x000fe200000006ff */
[----:B------:R-:W-:Y:S02]  /*2660*/  IMAD.U32 R8, R52, 0x10000, RZ ;  /* 0x0001000034087824 */ /* 0x000fe400078e00ff */
[----:B------:R-:W-:Y:S01]  /*2670*/  FMUL.FTZ R230, R7, UR32 ;  /* 0x0000002007e67c20 */ /* 0x000fe20008410000 */
[----:B------:R-:W-:Y:S01]  /*2680*/  FADD.FTZ R7, R206, -UR34 ;  /* 0x80000022ce077e21 */ /* 0x000fe20008010000 */
[----:B------:R-:W-:Y:S01]  /*2690*/  FADD.FTZ R112, R112, R6 ;  /* 0x0000000670707221 */ /* 0x000fe20000010000 */
[-C--:B------:R-:W-:Y:S01]  /*26a0*/  FMUL.FTZ R222, R8, R6.reuse ;  /* 0x0000000608de7220 */ /* 0x080fe20000410000 */
[----:B------:R-:W-:Y:S01]  /*26b0*/  FFMA.FTZ R80, R230, R6, R80 ;  /* 0x00000006e6507223 */ /* 0x000fe20000010050 */
[----:B------:R-:W-:Y:S01]  /*26c0*/  SHF.L.U32 R6, R193, 0x10, RZ ;  /* 0x00000010c1067819 */ /* 0x000fe200000006ff */
[----:B------:R-:W-:Y:S01]  /*26d0*/  FMUL.FTZ R8, R7, UR32 ;  /* 0x0000002007087c20 */ /* 0x000fe20008410000 */
[----:B------:R-:W-:-:S03]  /*26e0*/  FADD.FTZ R7, R196, -UR34 ;  /* 0x80000022c4077e21 */ /* 0x000fc60008010000 */
[----:B------:R-:W-:Y:S01]  /*26f0*/  FADD.FTZ R114, R114, R6 ;  /* 0x0000000672727221 */ /* 0x000fe20000010000 */
[-C--:B------:R-:W-:Y:S01]  /*2700*/  FFMA.FTZ R82, R8, R6.reuse, R82 ;  /* 0x0000000608527223 */ /* 0x080fe20000010052 */
[----:B------:R-:W-:Y:S01]  /*2710*/  FMUL.FTZ R11, R11, R6 ;  /* 0x000000060b0b7220 */ /* 0x000fe20000410000 */
[----:B0-----:R-:W-:Y:S01]  /*2720*/  FMUL.FTZ R13, R7, UR32 ;  /* 0x00000020070d7c20 */ /* 0x001fe20008410000 */
[----:B------:R-:W-:Y:S02]  /*2730*/  SHF.L.U32 R6, R194, 0x10, RZ ;  /* 0x00000010c2067819 */ /* 0x000fe400000006ff */
[----:B------:R-:W-:Y:S01]  /*2740*/  SHF.L.U32 R7, R54, 0x10, RZ ;  /* 0x0000001036077819 */ /* 0x000fe200000006ff */
[----:B------:R-:W-:-:S04]  /*2750*/  FFMA.FTZ R192, R230, R222, R226 ;  /* 0x000000dee6c07223 */ /* 0x000fc800000100e2 */
[----:B------:R-:W-:Y:S01]  /*2760*/  FMUL.FTZ R12, R7, R6 ;  /* 0x00000006070c7220 */ /* 0x000fe20000410000 */
[----:B------:R-:W-:Y:S01]  /*2770*/  FADD.FTZ R7, R227, R222 ;  /* 0x000000dee3077221 */ /* 0x000fe20000010000 */
[----:B------:R-:W-:-:S03]  /*2780*/  FFMA.FTZ R192, R250, R249, R192 ;  /* 0x000000f9fac07223 */ /* 0x000fc600000100c0 */
[----:B------:R-:W-:Y:S01]  /*2790*/  FADD.FTZ R7, R7, R249 ;  /* 0x000000f907077221 */ /* 0x000fe20000010000 */
[----:B------:R1:W-:Y:S01]  /*27a0*/  STL [R1+0x28], R228 ;  /* 0x000028e401007387 */ /* 0x0003e20000100800 */
[----:B------:R-:W-:Y:S01]  /*27b0*/  FFMA.FTZ R192, R8, R11, R192 ;  /* 0x0000000b08c07223 */ /* 0x000fe200000100c0 */
[----:B------:R-:W-:Y:S01]  /*27c0*/  FADD.FTZ R193, R198, -UR34 ;  /* 0x80000022c6c17e21 */ /* 0x000fe20008010000 */
[----:B------:R-:W-:Y:S01]  /*27d0*/  FADD.FTZ R7, R7, R11 ;  /* 0x0000000b07077221 */ /* 0x000fe20000010000 */
[----:B------:R1:W-:Y:S01]  /*27e0*/  STL [R1+0x24], R205 ;  /* 0x000024cd01007387 */ /* 0x0003e20000100800 */
[----:B------:R-:W-:Y:S01]  /*27f0*/  FFMA.FTZ R192, R242, R241, R192 ;  /* 0x000000f1f2c07223 */ /* 0x000fe200000100c0 */
[----:B------:R-:W-:Y:S01]  /*2800*/  FMUL.FTZ R219, R193, UR32 ;  /* 0x00000020c1db7c20 */ /* 0x000fe20008410000 */
[----:B------:R-:W-:Y:S01]  /*2810*/  FADD.FTZ R7, R7, R241 ;  /* 0x000000f107077221 */ /* 0x000fe20000010000 */
[----:B------:R-:W-:Y:S01]  /*2820*/  FADD.FTZ R116, R116, R6 ;  /* 0x0000000674747221 */ /* 0x000fe20000010000 */
[----:B------:R-:W-:Y:S01]  /*2830*/  FFMA.FTZ R84, R13, R6, R84 ;  /* 0x000000060d547223 */ /* 0x000fe20000010054 */
[----:B------:R-:W-:Y:S01]  /*2840*/  SHF.L.U32 R193, R55, 0x10, RZ ;  /* 0x0000001037c17819 */ /* 0x000fe200000006ff */
[----:B------:R-:W-:-:S02]  /*2850*/  IMAD.U32 R6, R195, 0x10000, RZ ;  /* 0x00010000c3067824 */ /* 0x000fc400078e00ff */
        /* <DEDUP_REMOVED lines=11> */
[----:B-1----:R-:W-:Y:S06]  /*2910*/  BRA `(.L_x_5553) ;  /* 0x0000000400487947 */ /* 0x002fec0003800000 */
.L_x_5546:
[----:B------:R-:W-:Y:S01]  /*2920*/  UISETP.GE.AND UP3, UPT, UR10, 0x1, UPT ;  /* 0x000000010a00788c */ /* 0x000fe2000bf66270 */
[----:B------:R-:W0:Y:S01]  /*2930*/  S2R R7, SR_TID.X ;  /* 0x0000000000077919 */ /* 0x000e220000002100 */
[----:B-1----:R-:W-:Y:S01]  /*2940*/  UMOV UR9, UR4 ;  /* 0x0000000400097c82 */ /* 0x002fe20008000000 */
[----:B------:R-:W-:Y:S01]  /*2950*/  HFMA2 R192, -RZ, RZ, 0, 0 ;  /* 0x00000000ffc07431 */ /* 0x000fe200000001ff */
[----:B------:R-:W-:Y:S02]  /*2960*/  UISETP.NE.U32.AND UP0, UPT, UR24, URZ, UPT ;  /* 0x000000ff1800728c */ /* 0x000fe4000bf05070 */
[----:B------:R-:W-:Y:S02]  /*2970*/  PLOP3.LUT P0, PT, PT, PT, UP3, 0x80, 0x8 ;  /* 0x000000000008781c */ /* 0x000fe40003f0f038 */
[----:B------:R-:W-:-:S03]  /*2980*/  UISETP.NE.AND.EX UP0, UPT, UR25, URZ, UPT, UP0 ;  /* 0x000000ff1900728c */ /* 0x000fc6000bf05300 */
        /* <DEDUP_REMOVED lines=10> */
[----:B------:R-:W-:-:S05]  /*2a30*/  LEA.HI.SX32 R7, R6, R7, 0x1d ;  /* 0x0000000706077211 */ /* 0x000fca00078feaff */
[----:B------:R0:W-:Y:S01]  /*2a40*/  STL [R1+0x20], R7 ;  /* 0x0000200701007387 */ /* 0x0001e20000100800 */
[----:B------:R-:W-:Y:S01]  /*2a50*/  IMAD.MOV.U32 R193, RZ, RZ, R7 ;  /* 0x000000ffffc17224 */ /* 0x000fe200078e0007 */
[----:B------:R-:W-:Y:S06]  /*2a60*/  BRA.U UP0, `(.L_x_5554) ;  /* 0x0000000100587547 */ /* 0x000fec000b800000 */
[C---:B------:R-:W-:Y:S02]  /*2a70*/  ISETP.GE.U32.AND P1, PT, R0.reuse, 0x80, PT ;  /* 0x000000800000780c */ /* 0x040fe40003f26070 */
[----:B------:R-:W-:-:S11]  /*2a80*/  ISETP.GE.U32.AND P2, PT, R0, 0x100, PT ;  /* 0x000001000000780c */ /* 0x000fd60003f46070 */
[----:B0-----:R-:W0:Y:S01]  /*2a90*/  @P1 LDC.64 R6, c[0x0][0x3b0] ;  /* 0x0000ec00ff061b82 */ /* 0x001e220000000a00 */
[----:B------:R-:W-:Y:S01]  /*2aa0*/  ISETP.GE.U32.AND P3, PT, R0, 0x180, PT ;  /* 0x000001800000780c */ /* 0x000fe20003f66070 */
        /* <DEDUP_REMOVED lines=13> */
[----:B0-----:R-:W-:Y:S05]  /*2b80*/  @!P4 BRA `(.L_x_5553) ;  /* 0x0000000000acc947 */ /* 0x001fea0003800000 */
[----:B------:R-:W0:Y:S02]  /*2b90*/  LDC.64 R6, c[0x0][0x3b0] ;  /* 0x0000ec00ff067b82 */ /* 0x000e240000000a00 */
[----:B0-----:R-:W-:-:S05]  /*2ba0*/  IMAD.WIDE.U32 R6, R192, 0x8, R6 ;  /* 0x00000008c0067825 */ /* 0x001fca00078e0006 */
[----:B------:R0:W5:Y:S01]  /*2bb0*/  LDG.E.64 R202, desc[UR20][R6.64] ;  /* 0x0000001406ca7981 */ /* 0x000162000c1e1b00 */
[----:B------:R-:W-:Y:S05]  /*2bc0*/  BRA `(.L_x_5553) ;  /* 0x00000000009c7947 */ /* 0x000fea0003800000 */
.L_x_5554:
[C---:B------:R-:W-:Y:S02]  /*2bd0*/  ISETP.GE.U32.AND P1, PT, R0.reuse, 0x80, PT ;  /* 0x000000800000780c */ /* 0x040fe40003f26070 */
[----:B------:R-:W-:-:S11]  /*2be0*/  ISETP.GE.U32.AND P2, PT, R0, 0x100, PT ;  /* 0x000001000000780c */ /* 0x000fd60003f46070 */
[----:B0-----:R-:W0:Y:S01]  /*2bf0*/  @P1 LDC.64 R6, c[0x0][0x3b0] ;  /* 0x0000ec00ff061b82 */ /* 0x001e220000000a00 */
[C---:B------:R-:W-:Y:S02]  /*2c00*/  ISETP.GE.U32.AND P3, PT, R0.reuse, 0x180, PT ;  /* 0x000001800000780c */ /* 0x040fe40003f66070 */
[----:B------:R-:W-:-:S05]  /*2c10*/  ISETP.GE.U32.AND P4, PT, R0, 0x200, PT ;  /* 0x000002000000780c */ /* 0x000fca0003f86070 */
[----:B------:R-:W1:Y:S08]  /*2c20*/  @P2 LDC.64 R194, c[0x0][0x3b0] ;  /* 0x0000ec00ffc22b82 */ /* 0x000e700000000a00 */
[----:B------:R-:W2:Y:S01]  /*2c30*/  @P4 LDC.64 R196, c[0x0][0x3b0] ;  /* 0x0000ec00ffc44b82 */ /* 0x000ea20000000a00 */
[----:B0-----:R-:W-:-:S07]  /*2c40*/  @P1 IMAD.WIDE.U32 R6, R192, 0x8, R6 ;  /* 0x00000008c0061825 */ /* 0x001fce00078e0006 */
[----:B------:R-:W0:Y:S01]  /*2c50*/  @P1 LDC.64 R204, c[0x0][0x438] ;  /* 0x00010e00ffcc1b82 */ /* 0x000e220000000a00 */
[----:B------:R3:W5:Y:S01]  /*2c60*/  @P1 LDG.E.64 R16, desc[UR20][R6.64] ;  /* 0x0000001406101981 */ /* 0x000762000c1e1b00 */
[----:B------:R-:W-:-:S05]  /*2c70*/  @P1 IADD3 R192, PT, PT, R192, 0x80, RZ ;  /* 0x00000080c0c01810 */ /* 0x000fca0007ffe0ff */
[C---:B-1----:R-:W-:Y:S01]  /*2c80*/  @P2 IMAD.WIDE.U32 R198, R192.reuse, 0x8, R194 ;  /* 0x00000008c0c62825 */ /* 0x042fe200078e00c2 */
[----:B---3--:R-:W1:Y:S03]  /*2c90*/  @P3 LDC.64 R6, c[0x0][0x3b0] ;  /* 0x0000ec00ff063b82 */ /* 0x008e660000000a00 */
[----:B------:R-:W-:Y:S01]  /*2ca0*/  @P2 VIADD R192, R192, 0x80 ;  /* 0x00000080c0c02836 */ /* 0x000fe20000000000 */
[----:B------:R3:W5:Y:S04]  /*2cb0*/  @P2 LDG.E.64 R18, desc[UR20][R198.64] ;  /* 0x00000014c6122981 */ /* 0x000768000c1e1b00 */
[----:B---3--:R-:W3:Y:S01]  /*2cc0*/  @P4 LDC.64 R198, c[0x0][0x438] ;  /* 0x00010e00ffc64b82 */ /* 0x008ee20000000a00 */
[C---:B-1----:R-:W-:Y:S01]  /*2cd0*/  @P3 IMAD.WIDE.U32 R194, R192.reuse, 0x8, R6 ;  /* 0x00000008c0c23825 */ /* 0x042fe200078e0006 */
[----:B------:R-:W-:-:S04]  /*2ce0*/  @P3 IADD3 R192, PT, PT, R192, 0x80, RZ ;  /* 0x00000080c0c03810 */ /* 0x000fc80007ffe0ff */
[----:B------:R1:W5:Y:S01]  /*2cf0*/  @P3 LDG.E.64 R200, desc[UR20][R194.64] ;  /* 0x00000014c2c83981 */ /* 0x000362000c1e1b00 */
[----:B--2---:R-:W-:Y:S02]  /*2d00*/  @P4 IMAD.WIDE.U32 R6, R192, 0x8, R196 ;  /* 0x00000008c0064825 */ /* 0x004fe400078e00c4 */
[----:B------:R-:W2:Y:S03]  /*2d10*/  @P2 LDC.64 R196, c[0x0][0x438] ;  /* 0x00010e00ffc42b82 */ /* 0x000ea60000000a00 */
[----:B------:R0:W5:Y:S05]  /*2d20*/  @P4 LDG.E.64 R202, desc[UR20][R6.64] ;  /* 0x0000001406ca4981 */ /* 0x00016a000c1e1b00 */
[----:B-1----:R-:W1:Y:S01]  /*2d30*/  @P3 LDC.64 R194, c[0x0][0x438] ;  /* 0x00010e00ffc23b82 */ /* 0x002e620000000a00 */
[C---:B0-----:R-:W-:Y:S01]  /*2d40*/  @P1 IMAD.WIDE.U32 R6, R193.reuse, 0x20, R204 ;  /* 0x00000020c1061825 */ /* 0x041fe200078e00cc */
[----:B------:R-:W-:-:S04]  /*2d50*/  @P1 IADD3 R193, PT, PT, R193, 0x80, RZ ;  /* 0x00000080c1c11810 */ /* 0x000fc80007ffe0ff */
[----:B------:R-:W5:Y:S04]  /*2d60*/  @P1 LDG.E.128 R152, desc[UR20][R6.64] ;  /* 0x0000001406981981 */ /* 0x000f68000c1e1d00 */
[----:B------:R2:W5:Y:S02]  /*2d70*/  @P1 LDG.E.128 R156, desc[UR20][R6.64+0x10] ;  /* 0x00001014069c1981 */ /* 0x000564000c1e1d00 */
[C---:B--2---:R-:W-:Y:S01]  /*2d80*/  @P2 IMAD.WIDE.U32 R6, R193.reuse, 0x20, R196 ;  /* 0x00000020c1062825 */ /* 0x044fe200078e00c4 */
[----:B------:R-:W-:-:S04]  /*2d90*/  @P2 IADD3 R193, PT, PT, R193, 0x80, RZ ;  /* 0x00000080c1c12810 */ /* 0x000fc80007ffe0ff */
[----:B------:R-:W5:Y:S04]  /*2da0*/  @P2 LDG.E.128 R24, desc[UR20][R6.64] ;  /* 0x0000001406182981 */ /* 0x000f68000c1e1d00 */
[----:B------:R1:W5:Y:S02]  /*2db0*/  @P2 LDG.E.128 R20, desc[UR20][R6.64+0x10] ;  /* 0x0000101406142981 */ /* 0x000364000c1e1d00 */
[C---:B-1----:R-:W-:Y:S01]  /*2dc0*/  @P3 IMAD.WIDE.U32 R6, R193.reuse, 0x20, R194 ;  /* 0x00000020c1063825 */ /* 0x042fe200078e00c2 */
[----:B------:R-:W-:-:S04]  /*2dd0*/  @P3 IADD3 R193, PT, PT, R193, 0x80, RZ ;  /* 0x00000080c1c13810 */ /* 0x000fc80007ffe0ff */
[----:B------:R1:W5:Y:S01]  /*2de0*/  @P3 LDG.E.128 R172, desc[UR20][R6.64] ;  /* 0x0000001406ac3981 */ /* 0x000362000c1e1d00 */
[----:B---3--:R-:W-:-:S03]  /*2df0*/  @P4 IMAD.WIDE.U32 R192, R193, 0x20, R198 ;  /* 0x00000020c1c04825 */ /* 0x008fc600078e00c6 */
[----:B------:R1:W5:Y:S04]  /*2e00*/  @P3 LDG.E.128 R176, desc[UR20][R6.64+0x10] ;  /* 0x0000101406b03981 */ /* 0x000368000c1e1d00 */
[----:B------:R1:W5:Y:S04]  /*2e10*/  @P4 LDG.E.128 R180, desc[UR20][R192.64] ;  /* 0x00000014c0b44981 */ /* 0x000368000c1e1d00 */
[----:B------:R1:W5:Y:S01]  /*2e20*/  @P4 LDG.E.128 R184, desc[UR20][R192.64+0x10] ;  /* 0x00001014c0b84981 */ /* 0x000362000c1e1d00 */
[----:B------:R-:W-:-:S07]  /*2e30*/  CS2R R226, SRZ ;  /* 0x0000000000e27805 */ /* 0x000fce000001ff00 */
.L_x_5553:
[----:B--234-:R-:W-:Y:S05]  /*2e40*/  BSYNC.RECONVERGENT B0 ;  /* 0x0000000000007941 */ /* 0x01cfea0003800200 */
.L_x_5545:
[----:B01----:R-:W0:Y:S01]  /*2e50*/  SHFL.DOWN PT, R6, R227, 0x10, 0x1f ;  /* 0x0a001f00e3067f89 */ /* 0x003e2200000e0000 */
        /* <DEDUP_REMOVED lines=31> */
.L_x_5556:
[----:B------:R-:W-:Y:S05]  /*3050*/  BSYNC.RECONVERGENT B0 ;  /* 0x0000000000007941 */ /* 0x000fea0003800200 */
.L_x_5555:
[----:B------:R-:W2:Y:S01]  /*3060*/  LDL.LU R196, [R1+0x20] ;  /* 0x0000200001c47983 */ /* 0x000ea20000300800 */
[----:B------:R-:W1:Y:S01]  /*3070*/  S2UR UR6, SR_CgaCtaId ;  /* 0x00000000000679c3 */ /* 0x000e620000008800 */
[----:B------:R-:W-:Y:S01]  /*3080*/  UMOV UR5, 0x400 ;  /* 0x0000040000057882 */ /* 0x000fe20000000000 */
[----:B------:R-:W-:-:S06]  /*3090*/  @UP3 UIADD3 UR10, UPT, UPT, UR10, -0x1, URZ ;  /* 0xffffffff0a0a3890 */ /* 0x000fcc000fffe0ff */
[----:B------:R-:W-:Y:S01]  /*30a0*/  BAR.SYNC.DEFER_BLOCKING 0x0 ;  /* 0x0000000000007b1d */ /* 0x000fe20000010000 */
[----:B------:R-:W-:Y:S01]  /*30b0*/  ISETP.NE.AND P0, PT, RZ, UR30, PT ;  /* 0x0000001eff007c0c */ /* 0x000fe2000bf05270 */
[----:B------:R-:W-:Y:S01]  /*30c0*/  @UP3 UIMAD UR10, UR10, UR9, URZ ;  /* 0x000000090a0a32a4 */ /* 0x000fe2000f8e02ff */
[----:B------:R-:W-:-:S03]  /*30d0*/  PLOP3.LUT P5, PT, PT, PT, UP3, 0x80, 0x8 ;  /* 0x000000000008781c */ /* 0x000fc60003faf038 */
[----:B------:R-:W-:Y:S01]  /*30e0*/  BSSY.RECONVERGENT B0, `(.L_x_5557) ;  /* 0x0000419000007945 */ /* 0x000fe20003800200 */
        /* <DEDUP_REMOVED lines=15> */
[----:B------:R-:W-:Y:S02]  /*31e0*/  IMAD.MOV.U32 R192, RZ, RZ, RZ ;  /* 0x000000ffffc07224 */ /* 0x000fe400078e00ff */
[----:B------:R-:W-:Y:S01]  /*31f0*/  FADD.FTZ R6, R194, R6 ;  /* 0x00000006c2067221 */ /* 0x000fe20000010000 */
[----:B------:R-:W-:-:S03]  /*3200*/  FADD.FTZ R7, R195, R7 ;  /* 0x00000007c3077221 */ /* 0x000fc60000010000 */
[----:B------:R-:W-:Y:S01]  /*3210*/  FMUL.FTZ R6, R6, UR31 ;  /* 0x0000001f06067c20 */ /* 0x000fe20008410000 */
[----:B------:R-:W-:-:S04]  /*3220*/  FMUL.FTZ R7, R7, UR31 ;  /* 0x0000001f07077c20 */ /* 0x000fc80008410000 */
[----:B------:R-:W-:Y:S02]  /*3230*/  FSEL R6, R6, RZ, !P0 ;  /* 0x000000ff06067208 */ /* 0x000fe40004000000 */
[----:B------:R-:W-:Y:S02]  /*3240*/  R2UR UR8, R7 ;  /* 0x00000000070872ca */ /* 0x000fe400000e0000 */
[----:B------:R-:W-:Y:S02]  /*3250*/  R2UR UR10, R6 ;  /* 0x00000000060a72ca */ /* 0x000fe400000e0000 */
[----:B------:R-:W-:-:S04]  /*3260*/  MOV R6, UR5 ;  /* 0x0000000500067c02 */ /* 0x000fc80008000f00 */
[----:B------:R-:W-:Y:S02]  /*3270*/  @P5 LEA.HI.SX32 R192, R6, R197, 0x1d ;  /* 0x000000c506c05211 */ /* 0x000fe400078feaff */
[----:B--2---:R-:W-:Y:S01]  /*3280*/  MOV R193, R196 ;  /* 0x000000c400c17202 */ /* 0x004fe20000000f00 */
[----:B------:R-:W-:Y:S06]  /*3290*/  @!P1 BRA `(.L_x_5558) ;  /* 0x0000003c00f49947 */ /* 0x000fec0003800000 */
[----:B------:R-:W-:-:S04]  /*32a0*/  UISETP.NE.U32.AND UP0, UPT, UR24, URZ, UPT ;  /* 0x000000ff1800728c */ /* 0x000fc8000bf05070 */
[----:B------:R-:W-:Y:S01]  /*32b0*/  UISETP.NE.AND.EX UP0, UPT, UR25, URZ, UPT, UP0 ;  /* 0x000000ff1900728c */ /* 0x000fe2000bf05300 */
[----:B------:R-:W-:Y:S10]  /*32c0*/  BRA.U !UP3, `(.L_x_5559) ;  /* 0x000000010b0c7547 */ /* 0x000ff4000b800000 */
[----:B------:R-:W0:Y:S02]  /*32d0*/  LDC.64 R6, c[0x0][0x390] ;  /* 0x0000e400ff067b82 */ /* 0x000e240000000a00 */
[----:B0-----:R-:W-:-:S05]  /*32e0*/  IMAD.WIDE.U32 R6, R192, 0x10, R6 ;  /* 0x00000010c0067825 */ /* 0x001fca00078e0006 */
[----:B------:R0:W5:Y:S02]  /*32f0*/  LDG.E.128 R188, desc[UR20][R6.64] ;  /* 0x0000001406bc7981 */ /* 0x000164000c1e1d00 */
.L_x_5559:
        /* <DEDUP_REMOVED lines=9> */
[----:B0-----:R-:W-:-:S11]  /*3390*/  IMAD.MOV.U32 R6, RZ, RZ, RZ ;  /* 0x000000ffff067224 */ /* 0x001fd600078e00ff */
        /* <DEDUP_REMOVED lines=11> */
.L_x_5564:
[----:B------:R-:W-:Y:S05]  /*3450*/  BSYNC.RECONVERGENT B1 ;  /* 0x0000000000017941 */ /* 0x000fea0003800200 */
.L_x_5563:
[----:B------:R-:W-:Y:S01]  /*3460*/  BSSY.RECONVERGENT B1, `(.L_x_5565) ;  /* 0x000000e000017945 */ /* 0x000fe20003800200 */
[----:B------:R-:W-:Y:S02]  /*3470*/  HFMA2 R7, -RZ, RZ, 0, 0 ;  /* 0x00000000ff077431 */ /* 0x000fe400000001ff */
[----:B------:R-:W-:Y:S01]  /*3480*/  FADD.FTZ R6, R120, R6 ;  /* 0x0000000678067221 */ /* 0x000fe20000010000 */
[----:B------:R-:W-:Y:S06]  /*3490*/  @!P5 BRA `(.L_x_5566) ;  /* 0x000000000028d947 */ /* 0x000fec0003800000 */
        /* <DEDUP_REMOVED lines=10> */
.L_x_5566:
[----:B------:R-:W-:Y:S05]  /*3540*/  BSYNC.RECONVERGENT B1 ;  /* 0x0000000000017941 */ /* 0x000fea0003800200 */
.L_x_5565:
[----:B------:R-:W-:Y:S02]  /*3550*/  F2FP.BF16.F32.PACK_AB R7, RZ, R7 ;  /* 0x00000007ff07723e */ /* 0x000fe400000010ff */
[----:B------:R-:W-:Y:S02]  /*3560*/  MOV R120, R6 ;  /* 0x0000000600787202 */ /* 0x000fe40000000f00 */
[----:B------:R-:W-:-:S07]  /*3570*/  PRMT R164, R7, 0x7610, R164 ;  /* 0x0000761007a47816 */ /* 0x000fce00000000a4 */
.L_x_5562:
[----:B------:R-:W-:Y:S05]  /*3580*/  BRA.U !UP3, `(.L_x_5567) ;  /* 0x000000010b947547 */ /* 0x000fea000b800000 */
[----:B------:R1:W5:Y:S04]  /*3590*/  LDL R198, [R1+0x4] ;  /* 0x0000040001c67983 */ /* 0x0003680000100800 */
[----:B------:R1:W5:Y:S02]  /*35a0*/  LDL R197, [R1] ;  /* 0x0000000001c57983 */ /* 0x0003640000100800 */
[----:B-----5:R-:W-:Y:S01]  /*35b0*/  LOP3.LUT P0, RZ, R16, 0xff00, RZ, 0xc0, !PT ;  /* 0x0000ff0010ff7812 */ /* 0x020fe2000780c0ff */
[----:B------:R-:W-:Y:S01]  /*35c0*/  BSSY.RECONVERGENT B1, `(.L_x_5568) ;  /* 0x000000e000017945 */ /* 0x000fe20003800200 */
[----:B0-----:R-:W-:-:S11]  /*35d0*/  HFMA2 R6, -RZ, RZ, 0, 0 ;  /* 0x00000000ff067431 */ /* 0x001fd600000001ff */
[----:B-1----:R-:W-:Y:S05]  /*35e0*/  @!P0 BRA `(.L_x_5569) ;  /* 0x00000000002c8947 */ /* 0x002fea0003800000 */
        /* <DEDUP_REMOVED lines=11> */
.L_x_5569:
[----:B------:R-:W-:Y:S05]  /*36a0*/  BSYNC.RECONVERGENT B1 ;  /* 0x0000000000017941 */ /* 0x000fea0003800200 */
.L_x_5568:
[----:B------:R-:W-:Y:S01]  /*36b0*/  BSSY.RECONVERGENT B1, `(.L_x_5570) ;  /* 0x000000f000017945 */ /* 0x000fe20003800200 */
[----:B------:R-:W-:Y:S01]  /*36c0*/  FADD.FTZ R6, R121, R6 ;  /* 0x0000000679067221 */ /* 0x000fe20000010000 */
[----:B------:R-:W-:Y:S02]  /*36d0*/  IMAD.MOV.U32 R7, RZ, RZ, RZ ;  /* 0x000000ffff077224 */ /* 0x000fe400078e00ff */
[----:B------:R-:W-:Y:S05]  /*36e0*/  @!P0 BRA `(.L_x_5571) ;  /* 0x00000000002c8947 */ /* 0x000fea0003800000 */
[----:B------:R-:W2:Y:S01]  /*36f0*/  LDL R195, [R1+0x60] ;  /* 0x0000600001c37983 */ /* 0x000ea20000100800 */
[----:B------:R-:W-:Y:S02]  /*3700*/  MOV R7, UR8 ;  /* 0x0000000800077c02 */ /* 0x000fe40008000f00 */
[----:B------:R-:W-:-:S03]  /*3710*/  ISETP.LT.AND P0, PT, RZ, UR33, PT ;  /* 0x00000021ff007c0c */ /* 0x000fc6000bf01270 */
[----:B------:R-:W-:-:S04]  /*3720*/  FFMA.FTZ R7, R198, R7, UR10 ;  /* 0x0000000ac6077e23 */ /* 0x000fc80008010007 */
[----:B------:R-:W-:-:S04]  /*3730*/  FADD.FTZ R7, R197, -R7 ;  /* 0x80000007c5077221 */ /* 0x000fc80000010000 */
[----:B------:R-:W-:-:S05]  /*3740*/  FMUL.FTZ R7, R7, UR32 ;  /* 0x0000002007077c20 */ /* 0x000fca0008410000 */
[----:B------:R-:W-:-:S05]  /*3750*/  FSEL R7, R7, RZ, P0 ;  /* 0x000000ff07077208 */ /* 0x000fca0000000000 */
[----:B------:R-:W-:-:S04]  /*3760*/  FMUL.FTZ R7, R7, UR23 ;  /* 0x0000001707077c20 */ /* 0x000fc80008410000 */
[----:B------:R-:W-:Y:S01]  /*3770*/  FMUL.FTZ R7, R7, UR22 ;  /* 0x0000001607077c20 */ /* 0x000fe20008410000 */
[----:B--2---:R-:W-:-:S05]  /*3780*/  SHF.L.U32 R121, R195, 0x10, RZ ;  /* 0x00000010c3797819 */ /* 0x004fca00000006ff */
[----:B------:R-:W-:-:S07]  /*3790*/  FMUL.FTZ R7, R7, R121 ;  /* 0x0000007907077220 */ /* 0x000fce0000410000 */
.L_x_5571:
[----:B------:R-:W-:Y:S05]  /*37a0*/  BSYNC.RECONVERGENT B1 ;  /* 0x0000000000017941 */ /* 0x000fea0003800200 */
.L_x_5570:
[----:B------:R-:W-:Y:S02]  /*37b0*/  F2FP.BF16.F32.PACK_AB R7, RZ, R7 ;  /* 0x00000007ff07723e */ /* 0x000fe400000010ff */
[----:B------:R-:W-:Y:S02]  /*37c0*/  MOV R121, R6 ;  /* 0x0000000600797202 */ /* 0x000fe40000000f00 */
[----:B------:R-:W-:-:S07]  /*37d0*/  PRMT R164, R164, 0x5410, R7 ;  /* 0x00005410a4a47816 */ /* 0x000fce0000000007 */
.L_x_5567:
[----:B------:R-:W-:Y:S05]  /*37e0*/  BRA.U !UP3, `(.L_x_5572) ;  /* 0x000000010b847547 */ /* 0x000fea000b800000 */
[----:B-----5:R-:W-:Y:S01]  /*37f0*/  LOP3.LUT P0, RZ, R16, 0xff0000, RZ, 0xc0, !PT ;  /* 0x00ff000010ff7812 */ /* 0x020fe2000780c0ff */
[----:B------:R-:W-:Y:S01]  /*3800*/  BSSY.RECONVERGENT B1, `(.L_x_5573) ;  /* 0x000000d000017945 */ /* 0x000fe20003800200 */
[----:B0-----:R-:W-:-:S11]  /*3810*/  HFMA2 R6, -RZ, RZ, 0, 0 ;  /* 0x00000000ff067431 */ /* 0x001fd600000001ff */
        /* <DEDUP_REMOVED lines=11> */
.L_x_5574:
[----:B------:R-:W-:Y:S05]  /*38d0*/  BSYNC.RECONVERGENT B1 ;  /* 0x0000000000017941 */ /* 0x000fea0003800200 */
.L_x_5573:
[----:B------:R-:W-:Y:S01]  /*38e0*/  BSSY.RECONVERGENT B1, `(.L_x_5575) ;  /* 0x000000e000017945 */ /* 0x000fe20003800200 */
[----:B------:R-:W-:Y:S01]  /*38f0*/  FADD.FTZ R6, R122, R6 ;  /* 0x000000067a067221 */ /* 0x000fe20000010000 */
[----:B------:R-:W-:Y:S02]  /*3900*/  MOV R7, RZ ;  /* 0x000000ff00077202 */ /* 0x000fe40000000f00 */
        /* <DEDUP_REMOVED lines=11> */
.L_x_5576:
[----:B------:R-:W-:Y:S05]  /*39c0*/  BSYNC.RECONVERGENT B1 ;  /* 0x0000000000017941 */ /* 0x000fea0003800200 */
.L_x_5575:
[----:B------:R-:W-:Y:S01]  /*39d0*/  F2FP.BF16.F32.PACK_AB R7, RZ, R7 ;  /* 0x00000007ff07723e */ /* 0x000fe200000010ff */
[----:B------:R-:W-:-:S03]  /*39e0*/  IMAD.MOV.U32 R122, RZ, RZ, R6 ;  /* 0x000000ffff7a7224 */ /* 0x000fc600078e0006 */
[----:B------:R-:W-:-:S07]  /*39f0*/  PRMT R165, R7, 0x7610, R165 ;  /* 0x0000761007a57816 */ /* 0x000fce00000000a5 */
.L_x_5572:
        /* <DEDUP_REMOVED lines=16> */
.L_x_5579:
[----:B------:R-:W-:Y:S05]  /*3b00*/  BSYNC.RECONVERGENT B1 ;  /* 0x0000000000017941 */ /* 0x000fea0003800200 */
.L_x_5578:
[----:B------:R-:W-:Y:S01]  /*3b10*/  BSSY.RECONVERGENT B1, `(.L_x_5580) ;  /* 0x000000f000017945 */ /* 0x000fe20003800200 */
[----:B------:R-:W-:Y:S01]  /*3b20*/  FADD.FTZ R6, R123, R6 ;  /* 0x000000067b067221 */ /* 0x000fe20000010000 */
[----:B------:R-:W-:Y:S02]  /*3b30*/  MOV R7, RZ ;  /* 0x000000ff00077202 */ /* 0x000fe40000000f00 */
[----:B------:R-:W-:Y:S05]  /*3b40*/  @!P0 BRA `(.L_x_5581) ;  /* 0x00000000002c8947 */ /* 0x000fea0003800000 */
[----:B------:R-:W2:Y:S01]  /*3b50*/  LDL R195, [R1+0x64] ;  /* 0x0000640001c37983 */ /* 0x000ea20000100800 */
[----:B------:R-:W-:Y:S01]  /*3b60*/  IMAD.U32 R7, RZ, RZ, UR8 ;  /* 0x00000008ff077e24 */ /* 0x000fe2000f8e00ff */
        /* <DEDUP_REMOVED lines=9> */
.L_x_5581:
[----:B------:R-:W-:Y:S05]  /*3c00*/  BSYNC.RECONVERGENT B1 ;  /* 0x0000000000017941 */ /* 0x000fea0003800200 */
.L_x_5580:
[----:B------:R-:W-:Y:S02]  /*3c10*/  F2FP.BF16.F32.PACK_AB R7, RZ, R7 ;  /* 0x00000007ff07723e */ /* 0x000fe400000010ff */
[----:B------:R-:W-:Y:S02]  /*3c20*/  MOV R123, R6 ;  /* 0x00000006007b7202 */ /* 0x000fe40000000f00 */
[----:B------:R-:W-:-:S07]  /*3c30*/  PRMT R165, R165, 0x5410, R7 ;  /* 0x00005410a5a57816 */ /* 0x000fce0000000007 */
.L_x_5577:
[----:B------:R-:W-:Y:S05]  /*3c40*/  BRA.U !UP3, `(.L_x_5582) ;  /* 0x000000010b847547 */ /* 0x000fea000b800000 */
[----:B-----5:R-:W-:Y:S01]  /*3c50*/  LOP3.LUT P0, RZ, R17, 0xff, RZ, 0xc0, !PT ;  /* 0x000000ff11ff7812 */ /* 0x020fe2000780c0ff */
[----:B------:R-:W-:Y:S01]  /*3c60*/  BSSY.RECONVERGENT B1, `(.L_x_5583) ;  /* 0x000000d000017945 */ /* 0x000fe20003800200 */
[----:B0-----:R-:W-:-:S11]  /*3c70*/  HFMA2 R6, -RZ, RZ, 0, 0 ;  /* 0x00000000ff067431 */ /* 0x001fd600000001ff */
        /* <DEDUP_REMOVED lines=11> */
.L_x_5584:
[----:B------:R-:W-:Y:S05]  /*3d30*/  BSYNC.RECONVERGENT B1 ;  /* 0x0000000000017941 */ /* 0x000fea0003800200 */
.L_x_5583:
        /* <DEDUP_REMOVED lines=14> */
.L_x_5586:
[----:B------:R-:W-:Y:S05]  /*3e20*/  BSYNC.RECONVERGENT B1 ;  /* 0x0000000000017941 */ /* 0x000fea0003800200 */
.L_x_5585:
[----:B------:R-:W-:Y:S02]  /*3e30*/  F2FP.BF16.F32.PACK_AB R7, RZ, R7 ;  /* 0x00000007ff07723e */ /* 0x000fe400000010ff */
[----:B------:R-:W-:Y:S02]  /*3e40*/  MOV R124, R6 ;  /* 0x00000006007c7202 */ /* 0x000fe40000000f00 */
[----:B------:R-:W-:-:S07]  /*3e50*/  PRMT R166, R7, 0x7610, R166 ;  /* 0x0000761007a67816 */ /* 0x000fce00000000a6 */
.L_x_5582:
[----:B------:R-:W-:Y:S05]  /*3e60*/  BRA.U !UP3, `(.L_x_5587) ;  /* 0x000000010b8c7547 */ /* 0x000fea000b800000 */
[----:B-----5:R-:W-:Y:S01]  /*3e70*/  LOP3.LUT P0, RZ, R17, 0xff00, RZ, 0xc0, !PT ;  /* 0x0000ff0011ff7812 */ /* 0x020fe2000780c0ff */
[----:B------:R-:W-:Y:S01]  /*3e80*/  BSSY.RECONVERGENT B1, `(.L_x_5588) ;  /* 0x000000e000017945 */ /* 0x000fe20003800200 */
[----:B0-----:R-:W-:-:S11]  /*3e90*/  IMAD.MOV.U32 R6, RZ, RZ, RZ ;  /* 0x000000ffff067224 */ /* 0x001fd600078e00ff */
        /* <DEDUP_REMOVED lines=12> */
.L_x_5589:
[----:B------:R-:W-:Y:S05]  /*3f60*/  BSYNC.RECONVERGENT B1 ;  /* 0x0000000000017941 */ /* 0x000fea0003800200 */
.L_x_5588:
[----:B------:R-:W-:Y:S01]  /*3f70*/  BSSY.RECONVERGENT B1, `(.L_x_5590) ;  /* 0x000000f000017945 */ /* 0x000fe20003800200 */
[----:B------:R-:W-:Y:S02]  /*3f80*/  HFMA2 R7, -RZ, RZ, 0, 0 ;  /* 0x00000000ff077431 */ /* 0x000fe400000001ff */
[----:B------:R-:W-:Y:S01]  /*3f90*/  FADD.FTZ R6, R125, R6 ;  /* 0x000000067d067221 */ /* 0x000fe20000010000 */
[----:B------:R-:W-:Y:S06]  /*3fa0*/  @!P0 BRA `(.L_x_5591) ;  /* 0x00000000002c8947 */ /* 0x000fec0003800000 */
        /* <DEDUP_REMOVED lines=9> */
[----:B--2---:R-:W-:-:S04]  /*4040*/  IMAD.U32 R125, R195, 0x10000, RZ ;  /* 0x00010000c37d7824 */ /* 0x004fc800078e00ff */
[----:B------:R-:W-:-:S07]  /*4050*/  FMUL.FTZ R7, R7, R125 ;  /* 0x0000007d07077220 */ /* 0x000fce0000410000 */
.L_x_5591:
[----:B------:R-:W-:Y:S05]  /*4060*/  BSYNC.RECONVERGENT B1 ;  /* 0x0000000000017941 */ /* 0x000fea0003800200 */
.L_x_5590:
[----:B------:R-:W-:Y:S02]  /*4070*/  F2FP.BF16.F32.PACK_AB R7, RZ, R7 ;  /* 0x00000007ff07723e */ /* 0x000fe400000010ff */
[----:B------:R-:W-:Y:S02]  /*4080*/  MOV R125, R6 ;  /* 0x00000006007d7202 */ /* 0x000fe40000000f00 */
[----:B------:R-:W-:-:S07]  /*4090*/  PRMT R166, R166, 0x5410, R7 ;  /* 0x00005410a6a67816 */ /* 0x000fce0000000007 */
.L_x_5587:
        /* <DEDUP_REMOVED lines=15> */
.L_x_5594:
[----:B------:R-:W-:Y:S05]  /*4190*/  BSYNC.RECONVERGENT B1 ;  /* 0x0000000000017941 */ /* 0x000fea0003800200 */
.L_x_5593:
[----:B------:R-:W-:Y:S01]  /*41a0*/  BSSY.RECONVERGENT B1, `(.L_x_5595) ;  /* 0x000000e000017945 */ /* 0x000fe20003800200 */
[----:B------:R-:W-:Y:S01]  /*41b0*/  FADD.FTZ R6, R126, R6 ;  /* 0x000000067e067221 */ /* 0x000fe20000010000 */
[----:B------:R-:W-:Y:S02]  /*41c0*/  IMAD.MOV.U32 R7, RZ, RZ, RZ ;  /* 0x000000ffff077224 */ /* 0x000fe400078e00ff */
        /* <DEDUP_REMOVED lines=11> */
.L_x_5596:
[----:B------:R-:W-:Y:S05]  /*4280*/  BSYNC.RECONVERGENT B1 ;  /* 0x0000000000017941 */ /* 0x000fea0003800200 */
.L_x_5595:
[----:B------:R-:W-:Y:S02]  /*4290*/  F2FP.BF16.F32.PACK_AB R7, RZ, R7 ;  /* 0x00000007ff07723e */ /* 0x000fe400000010ff */
[----:B------:R-:W-:Y:S02]  /*42a0*/  MOV R126, R6 ;  /* 0x00000006007e7202 */ /* 0x000fe40000000f00 */
[----:B------:R-:W-:-:S07]  /*42b0*/  PRMT R167, R7, 0x7610, R167 ;  /* 0x0000761007a77816 */ /* 0x000fce00000000a7 */
.L_x_5592:
[----:B------:R-:W-:Y:S05]  /*42c0*/  BRA.U !UP3, `(.L_x_5597) ;  /* 0x0000002d0bb07547 */ /* 0x000fea000b800000 */
[----:B------:R1:W5:Y:S04]  /*42d0*/  LDL R198, [R1+0x1c] ;  /* 0x00001c0001c67983 */ /* 0x0003680000100800 */
[----:B------:R1:W5:Y:S02]  /*42e0*/  LDL R197, [R1+0x18] ;  /* 0x0000180001c57983 */ /* 0x0003640000100800 */
[----:B-----5:R-:W-:Y:S01]  /*42f0*/  ISETP.GE.U32.AND P0, PT, R16, RZ, PT ;  /* 0x000000ff1000720c */ /* 0x020fe20003f06070 */
[----:B------:R-:W-:Y:S01]  /*4300*/  BSSY.RECONVERGENT B1, `(.L_x_5598) ;  /* 0x000000f000017945 */ /* 0x000fe20003800200 */
[----:B0-----:R-:W-:Y:S02]  /*4310*/  HFMA2 R6, -RZ, RZ, 0, 0 ;  /* 0x00000000ff067431 */ /* 0x001fe400000001ff */
[----:B------:R-:W-:-:S13]  /*4320*/  ISETP.GE.U32.AND.EX P0, PT, R17, 0x1000000, PT, P0 ;  /* 0x010000001100780c */ /* 0x000fda0003f06100 */
[----:B-1----:R-:W-:Y:S05]  /*4330*/  @!P0 BRA `(.L_x_5599) ;  /* 0x00000000002c8947 */ /* 0x002fea0003800000 */
        /* <DEDUP_REMOVED lines=11> */
.L_x_5599:
[----:B------:R-:W-:Y:S05]  /*43f0*/  BSYNC.RECONVERGENT B1 ;  /* 0x0000000000017941 */ /* 0x000fea0003800200 */
.L_x_5598:
[----:B------:R-:W-:Y:S01]  /*4400*/  BSSY.RECONVERGENT B1, `(.L_x_5600) ;  /* 0x000000f000017945 */ /* 0x000fe20003800200 */
[----:B------:R-:W-:Y:S01]  /*4410*/  FADD.FTZ R6, R127, R6 ;  /* 0x000000067f067221 */ /* 0x000fe20000010000 */
[----:B------:R-:W-:Y:S02]  /*4420*/  MOV R7, RZ ;  /* 0x000000ff00077202 */ /* 0x000fe40000000f00 */
        /* <DEDUP_REMOVED lines=12> */
.L_x_5601:
[----:B------:R-:W-:Y:S05]  /*44f0*/  BSYNC.RECONVERGENT B1 ;  /* 0x0000000000017941 */ /* 0x000fea0003800200 */
.L_x_5600:
[----:B------:R-:W-:Y:S01]  /*4500*/  F2FP.BF16.F32.PACK_AB R7, RZ, R7 ;  /* 0x00000007ff07723e */ /* 0x000fe200000010ff */
[----:B------:R-:W-:-:S03]  /*4510*/  IMAD.MOV.U32 R127, RZ, RZ, R6 ;  /* 0x000000ffff7f7224 */ /* 0x000fc600078e0006 */
[----:B------:R-:W-:Y:S01]  /*4520*/  PRMT R167, R167, 0x5410, R7 ;  /* 0x00005410a7a77816 */ /* 0x000fe20000000007 */
[----:B------:R-:W-:Y:S06]  /*4530*/  BRA `(.L_x_5597) ;  /* 0x0000002c00147947 */ /* 0x000fec0003800000 */
.L_x_5561:
        /* <DEDUP_REMOVED lines=15> */
.L_x_5604:
[----:B------:R-:W-:Y:S05]  /*4630*/  BSYNC.RECONVERGENT B1 ;  /* 0x0000000000017941 */ /* 0x000fea0003800200 */
.L_x_5603:
[----:B------:R-:W-:Y:S01]  /*4640*/  BSSY.RECONVERGENT B1, `(.L_x_5605) ;  /* 0x000000e000017945 */ /* 0x000fe20003800200 */
[----:B------:R-:W-:Y:S01]  /*4650*/  FADD.FTZ R120, R120, R6 ;  /* 0x0000000678787221 */ /* 0x000fe20000010000 */
[----:B------:R-:W-:Y:S02]  /*4660*/  MOV R6, RZ ;  /* 0x000000ff00067202 */ /* 0x000fe40000000f00 */
        /* <DEDUP_REMOVED lines=11> */
.L_x_5606:
[----:B------:R-:W-:Y:S05]  /*4720*/  BSYNC.RECONVERGENT B1 ;  /* 0x0000000000017941 */ /* 0x000fea0003800200 */
.L_x_5605:
[----:B------:R-:W-:-:S04]  /*4730*/  F2FP.BF16.F32.PACK_AB R6, RZ, R6 ;  /* 0x00000006ff06723e */ /* 0x000fc800000010ff */
[----:B------:R-:W-:-:S07]  /*4740*/  PRMT R164, R6, 0x7610, R164 ;  /* 0x0000761006a47816 */ /* 0x000fce00000000a4 */
.L_x_5602:
        /* <DEDUP_REMOVED lines=18> */
.L_x_5609:
[----:B------:R-:W-:Y:S05]  /*4870*/  BSYNC.RECONVERGENT B1 ;  /* 0x0000000000017941 */ /* 0x000fea0003800200 */
.L_x_5608:
        /* <DEDUP_REMOVED lines=15> */
.L_x_5611:
[----:B------:R-:W-:Y:S05]  /*4970*/  BSYNC.RECONVERGENT B1 ;  /* 0x0000000000017941 */ /* 0x000fea0003800200 */
.L_x_5610:
[----:B------:R-:W-:-:S04]  /*4980*/  F2FP.BF16.F32.PACK_AB R6, RZ, R6 ;  /* 0x00000006ff06723e */ /* 0x000fc800000010ff */
[----:B------:R-:W-:-:S07]  /*4990*/  PRMT R164, R164, 0x5410, R6 ;  /* 0x00005410a4a47816 */ /* 0x000fce0000000006 */
.L_x_5607:
        /* <DEDUP_REMOVED lines=15> */
.L_x_5614:
[----:B------:R-:W-:Y:S05]  /*4a90*/  BSYNC.RECONVERGENT B1 ;  /* 0x0000000000017941 */ /* 0x000fea0003800200 */
.L_x_5613:
[----:B------:R-:W-:Y:S01]  /*4aa0*/  FADD.FTZ R122, R122, R6 ;  /* 0x000000067a7a7221 */ /* 0x000fe20000010000 */
[----:B------:R-:W-:Y:S01]  /*4ab0*/  BSSY.RECONVERGENT B1, `(.L_x_5615) ;  /* 0x000000d000017945 */ /* 0x000fe20003800200 */
[----:B------:R-:W-:-:S03]  /*4ac0*/  HFMA2 R6, -RZ, RZ, 0, 0 ;  /* 0x00000000ff067431 */ /* 0x000fc600000001ff */
        /* <DEDUP_REMOVED lines=11> */
.L_x_5616:
[----:B------:R-:W-:Y:S05]  /*4b80*/  BSYNC.RECONVERGENT B1 ;  /* 0x0000000000017941 */ /* 0x000fea0003800200 */
.L_x_5615:
[----:B------:R-:W-:-:S04]  /*4b90*/  F2FP.BF16.F32.PACK_AB R6, RZ, R6 ;  /* 0x00000006ff06723e */ /* 0x000fc800000010ff */
[----:B------:R-:W-:-:S07]  /*4ba0*/  PRMT R165, R6, 0x7610, R165 ;  /* 0x0000761006a57816 */ /* 0x000fce00000000a5 */
.L_x_5612:
        /* <DEDUP_REMOVED lines=16> */
.L_x_5619:
[----:B------:R-:W-:Y:S05]  /*4cb0*/  BSYNC.RECONVERGENT B1 ;  /* 0x0000000000017941 */ /* 0x000fea0003800200 */
.L_x_5618:
[----:B------:R-:W-:Y:S01]  /*4cc0*/  FADD.FTZ R123, R123, R6 ;  /* 0x000000067b7b7221 */ /* 0x000fe20000010000 */
[----:B------:R-:W-:Y:S01]  /*4cd0*/  BSSY.RECONVERGENT B1, `(.L_x_5620) ;  /* 0x000000e000017945 */ /* 0x000fe20003800200 */
[----:B------:R-:W-:-:S03]  /*4ce0*/  HFMA2 R6, -RZ, RZ, 0, 0 ;  /* 0x00000000ff067431 */ /* 0x000fc600000001ff */
        /* <DEDUP_REMOVED lines=12> */
.L_x_5621:
[----:B------:R-:W-:Y:S05]  /*4db0*/  BSYNC.RECONVERGENT B1 ;  /* 0x0000000000017941 */ /* 0x000fea0003800200 */
.L_x_5620:
[----:B------:R-:W-:-:S04]  /*4dc0*/  F2FP.BF16.F32.PACK_AB R6, RZ, R6 ;  /* 0x00000006ff06723e */ /* 0x000fc800000010ff */
[----:B------:R-:W-:-:S07]  /*4dd0*/  PRMT R165, R165, 0x5410, R6 ;  /* 0x00005410a5a57816 */ /* 0x000fce0000000006 */
.L_x_5617:
        /* <DEDUP_REMOVED lines=15> */
.L_x_5624:
[----:B------:R-:W-:Y:S05]  /*4ed0*/  BSYNC.RECONVERGENT B1 ;  /* 0x0000000000017941 */ /* 0x000fea0003800200 */
.L_x_5623:
[----:B------:R-:W-:Y:S01]  /*4ee0*/  BSSY.RECONVERGENT B1, `(.L_x_5625) ;  /* 0x000000e000017945 */ /* 0x000fe20003800200 */
[----:B------:R-:W-:Y:S01]  /*4ef0*/  FADD.FTZ R124, R124, R6 ;  /* 0x000000067c7c7221 */ /* 0x000fe20000010000 */
[----:B------:R-:W-:Y:S02]  /*4f00*/  MOV R6, RZ ;  /* 0x000000ff00067202 */ /* 0x000fe40000000f00 */
        /* <DEDUP_REMOVED lines=11> */
.L_x_5626:
[----:B------:R-:W-:Y:S05]  /*4fc0*/  BSYNC.RECONVERGENT B1 ;  /* 0x0000000000017941 */ /* 0x000fea0003800200 */
.L_x_5625:
[----:B------:R-:W-:-:S04]  /*4fd0*/  F2FP.BF16.F32.PACK_AB R6, RZ, R6 ;  /* 0x00000006ff06723e */ /* 0x000fc800000010ff */
[----:B------:R-:W-:-:S07]  /*4fe0*/  PRMT R166, R6, 0x7610, R166 ;  /* 0x0000761006a67816 */ /* 0x000fce00000000a6 */
.L_x_5622:
        /* <DEDUP_REMOVED lines=16> */
.L_x_5629:
[----:B------:R-:W-:Y:S05]  /*50f0*/  BSYNC.RECONVERGENT B1 ;  /* 0x0000000000017941 */ /* 0x000fea0003800200 */
.L_x_5628:
        /* <DEDUP_REMOVED lines=15> */
.L_x_5631:
[----:B------:R-:W-:Y:S05]  /*51f0*/  BSYNC.RECONVERGENT B1 ;  /* 0x0000000000017941 */ /* 0x000fea0003800200 */
.L_x_5630:
[----:B------:R-:W-:-:S04]  /*5200*/  F2FP.BF16.F32.PACK_AB R6, RZ, R6 ;  /* 0x00000006ff06723e */ /* 0x000fc800000010ff */
[----:B------:R-:W-:-:S07]  /*5210*/  PRMT R166, R166, 0x5410, R6 ;  /* 0x00005410a6a67816 */ /* 0x000fce0000000006 */
.L_x_5627:
        /* <DEDUP_REMOVED lines=15> */
.L_x_5634:
[----:B------:R-:W-:Y:S05]  /*5310*/  BSYNC.RECONVERGENT B1 ;  /* 0x0000000000017941 */ /* 0x000fea0003800200 */
.L_x_5633:
        /* <DEDUP_REMOVED lines=14> */
.L_x_5636:
[----:B------:R-:W-:Y:S05]  /*5400*/  BSYNC.RECONVERGENT B1 ;  /* 0x0000000000017941 */ /* 0x000fea0003800200 */
.L_x_5635:
[----:B------:R-:W-:-:S04]  /*5410*/  F2FP.BF16.F32.PACK_AB R6, RZ, R6 ;  /* 0x00000006ff06723e */ /* 0x000fc800000010ff */
[----:B------:R-:W-:-:S07]  /*5420*/  PRMT R167, R6, 0x7610, R167 ;  /* 0x0000761006a77816 */ /* 0x000fce00000000a7 */
.L_x_5632:
[----:B------:R-:W2:Y:S04]  /*5430*/  LDL R197, [R1+0x4] ;  /* 0x0000040001c57983 */ /* 0x000ea80000100800 */
[----:B------:R-:W3:Y:S04]  /*5440*/  LDL R195, [R1+0x1c] ;  /* 0x00001c0001c37983 */ /* 0x000ee80000100800 */
[----:B------:R-:W4:Y:S04]  /*5450*/  LDL R163, [R1] ;  /* 0x0000000001a37983 */ /* 0x000f280000100800 */
[----:B------:R-:W4:Y:S01]  /*5460*/  LDL R160, [R1+0x18] ;  /* 0x0000180001a07983 */ /* 0x000f220000100800 */
[----:B------:R-:W-:Y:S01]  /*5470*/  MOV R162, UR8 ;  /* 0x0000000800a27c02 */ /* 0x000fe20008000f00 */
[----:B------:R-:W-:Y:S01]  /*5480*/  IMAD.U32 R68, RZ, RZ, UR8 ;  /* 0x00000008ff447e24 */ /* 0x000fe2000f8e00ff */
[----:B------:R-:W-:Y:S01]  /*5490*/  MOV R161, UR8 ;  /* 0x0000000800a17c02 */ /* 0x000fe20008000f00 */
[----:B0-----:R-:W-:Y:S01]  /*54a0*/  IMAD.U32 R6, RZ, RZ, UR8 ;  /* 0x00000008ff067e24 */ /* 0x001fe2000f8e00ff */
        /* <DEDUP_REMOVED lines=9> */
[----:B------:R-:W-:Y:S01]  /*5540*/  FADD.FTZ R68, R211, -R68 ;  /* 0x80000044d3447221 */ /* 0x000fe20000010000 */
[----:B------:R-:W-:Y:S01]  /*5550*/  FADD.FTZ R162, R214, -R162 ;  /* 0x800000a2d6a27221 */ /* 0x000fe20000010000 */
[----:B------:R-:W-:Y:S01]  /*5560*/  FFMA.FTZ R7, R221, R7, UR10 ;  /* 0x0000000add077e23 */ /* 0x000fe20008010007 */
[----:B------:R-:W-:Y:S01]  /*5570*/  FADD.FTZ R161, R237, -R161 ;  /* 0x800000a1eda17221 */ /* 0x000fe20000010000 */
[----:B------:R-:W-:Y:S01]  /*5580*/  FADD.FTZ R71, R245, -R71 ;  /* 0x80000047f5477221 */ /* 0x000fe20000010000 */
[----:B------:R-:W-:Y:S01]  /*5590*/  FADD.FTZ R70, R208, -R70 ;  /* 0x80000046d0467221 */ /* 0x000fe20000010000 */
[----:B------:R-:W-:Y:S01]  /*55a0*/  FADD.FTZ R7, R2, -R7 ;  /* 0x8000000702077221 */ /* 0x000fe20000010000 */
[----:B------:R-:W-:Y:S01]  /*55b0*/  FMUL.FTZ R68, R68, UR32 ;  /* 0x0000002044447c20 */ /* 0x000fe20008410000 */
[----:B------:R-:W-:Y:S01]  /*55c0*/  ISETP.LT.AND P0, PT, RZ, UR33, PT ;  /* 0x00000021ff007c0c */ /* 0x000fe2000bf01270 */
        /* <DEDUP_REMOVED lines=8> */
[----:B------:R-:W-:Y:S01]  /*5650*/  FSEL R70, R70, RZ, P0 ;  /* 0x000000ff46467208 */ /* 0x000fe20000000000 */
[----:B--2---:R-:W-:Y:S01]  /*5660*/  FFMA.FTZ R69, R197, R69, UR10 ;  /* 0x0000000ac5457e23 */ /* 0x004fe20008010045 */
[----:B---3--:R-:W-:-:S03]  /*5670*/  FFMA.FTZ R6, R195, R6, UR10 ;  /* 0x0000000ac3067e23 */ /* 0x008fc60008010006 */
[----:B----4-:R-:W-:Y:S01]  /*5680*/  FADD.FTZ R69, R163, -R69 ;  /* 0x80000045a3457221 */ /* 0x010fe20000010000 */
[----:B------:R-:W-:-:S03]  /*5690*/  FADD.FTZ R6, R160, -R6 ;  /* 0x80000006a0067221 */ /* 0x000fc60000010000 */
[----:B------:R-:W-:Y:S01]  /*56a0*/  FMUL.FTZ R69, R69, UR32 ;  /* 0x0000002045457c20 */ /* 0x000fe20008410000 */
[----:B------:R-:W-:Y:S01]  /*56b0*/  FSEL R160, R68, RZ, P0 ;  /* 0x000000ff44a07208 */ /* 0x000fe20000000000 */
[----:B------:R-:W-:Y:S01]  /*56c0*/  FMUL.FTZ R6, R6, UR32 ;  /* 0x0000002006067c20 */ /* 0x000fe20008410000 */
[----:B------:R-:W-:Y:S02]  /*56d0*/  FSEL R68, R7, RZ, P0 ;  /* 0x000000ff07447208 */ /* 0x000fe40000000000 */
[----:B------:R-:W-:Y:S02]  /*56e0*/  FSEL R69, R69, RZ, P0 ;  /* 0x000000ff45457208 */ /* 0x000fe40000000000 */
[----:B------:R-:W-:Y:S01]  /*56f0*/  FSEL R163, R6, RZ, P0 ;  /* 0x000000ff06a37208 */ /* 0x000fe20000000000 */
[----:B------:R-:W-:Y:S06]  /*5700*/  BRA.U !UP3, `(.L_x_5597) ;  /* 0x000000190ba07547 */ /* 0x000fec000b800000 */
[----:B------:R-:W2:Y:S01]  /*5710*/  LDL R197, [R1+0x6c] ;  /* 0x00006c0001c57983 */ /* 0x000ea20000100800 */
[----:B-----5:R-:W-:Y:S02]  /*5720*/  ISETP.GE.U32.AND P0, PT, R16, RZ, PT ;  /* 0x000000ff1000720c */ /* 0x020fe40003f06070 */
[----:B------:R-:W-:Y:S02]  /*5730*/  MOV R195, RZ ;  /* 0x000000ff00c37202 */ /* 0x000fe40000000f00 */
        /* <DEDUP_REMOVED lines=11> */
[----:B------:R-:W-:Y:S01]  /*57f0*/  HFMA2 R7, -RZ, RZ, 0, 0 ;  /* 0x00000000ff077431 */ /* 0x000fe200000001ff */
[----:B--2---:R-:W-:-:S05]  /*5800*/  @P0 SHF.L.U32 R195, R197, 0x10, RZ ;  /* 0x00000010c5c30819 */ /* 0x004fca00000006ff */
[----:B------:R-:W-:-:S05]  /*5810*/  @P0 FMUL.FTZ R7, R195, R6 ;  /* 0x00000006c3070220 */ /* 0x000fca0000410000 */
[----:B------:R-:W-:-:S04]  /*5820*/  F2FP.BF16.F32.PACK_AB R7, RZ, R7 ;  /* 0x00000007ff07723e */ /* 0x000fc800000010ff */
[----:B------:R-:W-:Y:S01]  /*5830*/  PRMT R167, R167, 0x5410, R7 ;  /* 0x00005410a7a77816 */ /* 0x000fe20000000007 */
[----:B------:R-:W-:Y:S06]  /*5840*/  BRA `(.L_x_5597) ;  /* 0x0000001800507947 */ /* 0x000fec0003800000 */
.L_x_5560:
[----:B------:R-:W-:Y:S01]  /*5850*/  IMAD.U32 R194, RZ, RZ, UR26 ;  /* 0x0000001affc27e24 */ /* 0x000fe2000f8e00ff */
[----:B------:R-:W-:-:S04]  /*5860*/  MOV R196, UR27 ;  /* 0x0000001b00c47c02 */ /* 0x000fc80008000f00 */
[----:B------:R-:W-:-:S04]  /*5870*/  ISETP.NE.U32.AND P0, PT, R194, RZ, PT ;  /* 0x000000ffc200720c */ /* 0x000fc80003f05070 */
[----:B------:R-:W-:-:S13]  /*5880*/  ISETP.NE.AND.EX P0, PT, R196, RZ, PT, P0 ;  /* 0x000000ffc400720c */ /* 0x000fda0003f05300 */
[----:B------:R-:W-:Y:S05]  /*5890*/  @P0 BRA `(.L_x_5637) ;  /* 0x0000000800d80947 */ /* 0x000fea0003800000 */
[----:B------:R-:W-:Y:S05]  /*58a0*/  BRA.U !UP3, `(.L_x_5638) ;  /* 0x000000010b507547 */ /* 0x000fea000b800000 */
[----:B------:R-:W-:Y:S02]  /*58b0*/  PLOP3.LUT P5, PT, PT, PT, UP2, 0x80, 0x8 ;  /* 0x000000000008781c */ /* 0x000fe40003faf028 */
[----:B------:R-:W-:Y:S02]  /*58c0*/  PLOP3.LUT P6, PT, PT, PT, UP2, 0x80, 0x8 ;  /* 0x000000000008781c */ /* 0x000fe40003fcf028 */
[----:B0-----:R-:W-:Y:S02]  /*58d0*/  MOV R6, UR8 ;  /* 0x0000000800067c02 */ /* 0x001fe40008000f00 */
[----:B------:R-:W-:Y:S02]  /*58e0*/  PLOP3.LUT P0, PT, PT, PT, UP2, 0x80, 0x8 ;  /* 0x000000000008781c */ /* 0x000fe40003f0f028 */
[----:B-----5:R-:W-:-:S05]  /*58f0*/  MOV R7, R152 ;  /* 0x0000009800077202 */ /* 0x020fca0000000f00 */
[----:B------:R-:W-:Y:S01]  /*5900*/  @P5 FFMA.FTZ R6, R221, R6, UR10 ;  /* 0x0000000add065e23 */ /* 0x000fe20008010006 */
[----:B------:R-:W-:-:S03]  /*5910*/  LOP3.LUT P5, RZ, R16, 0xff, RZ, 0xc0, !PT ;  /* 0x000000ff10ff7812 */ /* 0x000fc600078ac0ff */
[----:B------:R-:W-:-:S04]  /*5920*/  @P6 FADD.FTZ R6, R2, -R6 ;  /* 0x8000000602066221 */ /* 0x000fc80000010000 */
[----:B------:R-:W-:-:S04]  /*5930*/  @P0 FFMA.FTZ R7, R6, UR32, R152 ;  /* 0x0000002006070c23 */ /* 0x000fc80008010098 */
[----:B------:R-:W-:Y:S01]  /*5940*/  FMUL.FTZ R6, R7, UR23 ;  /* 0x0000001707067c20 */ /* 0x000fe20008410000 */
[----:B------:R-:W-:Y:S02]  /*5950*/  HFMA2 R7, -RZ, RZ, 0, 0 ;  /* 0x00000000ff077431 */ /* 0x000fe400000001ff */
[----:B------:R-:W-:Y:S02]  /*5960*/  @P5 IMAD.U32 R195, R188, 0x10000, RZ ;  /* 0x00010000bcc35824 */ /* 0x000fe400078e00ff */
[----:B------:R-:W-:-:S04]  /*5970*/  FMUL.FTZ R6, R6, UR22 ;  /* 0x0000001606067c20 */ /* 0x000fc80008410000 */
[----:B------:R-:W-:Y:S01]  /*5980*/  @P5 FMUL.FTZ R7, R195, R6 ;  /* 0x00000006c3075220 */ /* 0x000fe20000410000 */
[----:B------:R-:W-:-:S03]  /*5990*/  @P5 SHF.L.U32 R195, R32, 0x10, RZ ;  /* 0x0000001020c35819 */ /* 0x000fc600000006ff */
[----:B------:R-:W-:Y:S01]  /*59a0*/  FADD.FTZ R120, R120, R7 ;  /* 0x0000000778787221 */ /* 0x000fe20000010000 */
[----:B------:R-:W-:Y:S01]  /*59b0*/  MOV R7, RZ ;  /* 0x000000ff00077202 */ /* 0x000fe20000000f00 */
[----:B------:R-:W-:-:S05]  /*59c0*/  @P5 FMUL.FTZ R7, R195, R6 ;  /* 0x00000006c3075220 */ /* 0x000fca0000410000 */
[----:B------:R-:W-:-:S04]  /*59d0*/  F2FP.BF16.F32.PACK_AB R7, RZ, R7 ;  /* 0x00000007ff07723e */ /* 0x000fc800000010ff */
[----:B------:R-:W-:-:S07]  /*59e0*/  PRMT R164, R7, 0x7610, R164 ;  /* 0x0000761007a47816 */ /* 0x000fce00000000a4 */
.L_x_5638:
[----:B------:R-:W-:Y:S05]  /*59f0*/  BRA.U !UP3, `(.L_x_5639) ;  /* 0x000000010b607547 */ /* 0x000fea000b800000 */
[----:B------:R-:W2:Y:S04]  /*5a00*/  LDL R195, [R1+0x4] ;  /* 0x0000040001c37983 */ /* 0x000ea80000100800 */
[----:B0-----:R-:W3:Y:S04]  /*5a10*/  LDL R7, [R1] ;  /* 0x0000000001077983 */ /* 0x001ee80000100800 */
[----:B------:R-:W4:Y:S01]  /*5a20*/  LDL R197, [R1+0x60] ;  /* 0x0000600001c57983 */ /* 0x000f220000100800 */
[----:B------:R-:W-:Y:S02]  /*5a30*/  PLOP3.LUT P6, PT, PT, PT, UP2, 0x80, 0x8 ;  /* 0x000000000008781c */ /* 0x000fe40003fcf028 */
[----:B------:R-:W-:-:S02]  /*5a40*/  PLOP3.LUT P0, PT, PT, PT, UP2, 0x80, 0x8 ;  /* 0x000000000008781c */ /* 0x000fc40003f0f028 */
[----:B------:R-:W-:Y:S02]  /*5a50*/  MOV R6, UR8 ;  /* 0x0000000800067c02 */ /* 0x000fe40008000f00 */
[----:B------:R-:W-:-:S07]  /*5a60*/  PLOP3.LUT P5, PT, PT, PT, UP2, 0x80, 0x8 ;  /* 0x000000000008781c */ /* 0x000fce0003faf028 */
[----:B--2---:R-:W-:Y:S01]  /*5a70*/  @P6 FFMA.FTZ R6, R195, R6, UR10 ;  /* 0x0000000ac3066e23 */ /* 0x004fe20008010006 */
[----:B-----5:R-:W-:Y:S01]  /*5a80*/  LOP3.LUT P6, RZ, R16, 0xff00, RZ, 0xc0, !PT ;  /* 0x0000ff0010ff7812 */ /* 0x020fe200078cc0ff */
[----:B------:R-:W-:Y:S02]  /*5a90*/  HFMA2 R195, -RZ, RZ, 0, 0 ;  /* 0x00000000ffc37431 */ /* 0x000fe400000001ff */
[----:B---3--:R-:W-:Y:S01]  /*5aa0*/  @P0 FADD.FTZ R6, R7, -R6 ;  /* 0x8000000607060221 */ /* 0x008fe20000010000 */
[----:B------:R-:W-:-:S03]  /*5ab0*/  MOV R7, R153 ;  /* 0x0000009900077202 */ /* 0x000fc60000000f00 */
[----:B------:R-:W-:-:S04]  /*5ac0*/  @P5 FFMA.FTZ R7, R6, UR32, R153 ;  /* 0x0000002006075c23 */ /* 0x000fc80008010099 */
[----:B------:R-:W-:Y:S02]  /*5ad0*/  FMUL.FTZ R6, R7, UR23 ;  /* 0x0000001707067c20 */ /* 0x000fe40008410000 */
[----:B------:R-:W-:Y:S02]  /*5ae0*/  @P6 PRMT R7, R188, 0x7632, R7 ;  /* 0x00007632bc076816 */ /* 0x000fe40000000007 */
[----:B------:R-:W-:-:S03]  /*5af0*/  FMUL.FTZ R6, R6, UR22 ;  /* 0x0000001606067c20 */ /* 0x000fc60008410000 */
[----:B------:R-:W-:-:S04]  /*5b00*/  @P6 IMAD.U32 R7, R7, 0x10000, RZ ;  /* 0x0001000007076824 */ /* 0x000fc800078e00ff */
[----:B------:R-:W-:Y:S01]  /*5b10*/  @P6 FMUL.FTZ R195, R6, R7 ;  /* 0x0000000706c36220 */ /* 0x000fe20000410000 */
[----:B------:R-:W-:-:S03]  /*5b20*/  MOV R7, RZ ;  /* 0x000000ff00077202 */ /* 0x000fc60000000f00 */
[----:B------:R-:W-:Y:S01]  /*5b30*/  FADD.FTZ R121, R121, R195 ;  /* 0x000000c379797221 */ /* 0x000fe20000010000 */
[----:B----4-:R-:W-:-:S05]  /*5b40*/  @P6 SHF.L.U32 R195, R197, 0x10, RZ ;  /* 0x00000010c5c36819 */ /* 0x010fca00000006ff */
[----:B------:R-:W-:-:S05]  /*5b50*/  @P6 FMUL.FTZ R7, R195, R6 ;  /* 0x00000006c3076220 */ /* 0x000fca0000410000 */
[----:B------:R-:W-:-:S04]  /*5b60*/  F2FP.BF16.F32.PACK_AB R7, RZ, R7 ;  /* 0x00000007ff07723e */ /* 0x000fc800000010ff */
[----:B------:R-:W-:-:S07]  /*5b70*/  PRMT R164, R164, 0x5410, R7 ;  /* 0x00005410a4a47816 */ /* 0x000fce0000000007 */
.L_x_5639:
[----:B------:R-:W-:Y:S05]  /*5b80*/  BRA.U !UP3, `(.L_x_5640) ;  /* 0x000000010b507547 */ /* 0x000fea000b800000 */
[----:B------:R-:W-:Y:S01]  /*5b90*/  PLOP3.LUT P5, PT, PT, PT, UP2, 0x80, 0x8 ;  /* 0x000000000008781c */ /* 0x000fe20003faf028 */
[----:B0----5:R-:W-:Y:S01]  /*5ba0*/  IMAD.MOV.U32 R7, RZ, RZ, R154 ;  /* 0x000000ffff077224 */ /* 0x021fe200078e009a */
[----:B------:R-:W-:Y:S02]  /*5bb0*/  PLOP3.LUT P6, PT, PT, PT, UP2, 0x80, 0x8 ;  /* 0x000000000008781c */ /* 0x000fe40003fcf028 */
[----:B------:R-:W-:Y:S02]  /*5bc0*/  MOV R6, UR8 ;  /* 0x0000000800067c02 */ /* 0x000fe40008000f00 */
[----:B------:R-:W-:-:S07]  /*5bd0*/  PLOP3.LUT P0, PT, PT, PT, UP2, 0x80, 0x8 ;  /* 0x000000000008781c */ /* 0x000fce0003f0f028 */
[----:B------:R-:W-:Y:S01]  /*5be0*/  @P5 FFMA.FTZ R6, R5, R6, UR10 ;  /* 0x0000000a05065e23 */ /* 0x000fe20008010006 */
[----:B------:R-:W-:-:S03]  /*5bf0*/  LOP3.LUT P5, RZ, R16, 0xff0000, RZ, 0xc0, !PT ;  /* 0x00ff000010ff7812 */ /* 0x000fc600078ac0ff */
[----:B------:R-:W-:-:S04]  /*5c00*/  @P6 FADD.FTZ R6, R208, -R6 ;  /* 0x80000006d0066221 */ /* 0x000fc80000010000 */
[----:B------:R-:W-:-:S04]  /*5c10*/  @P0 FFMA.FTZ R7, R6, UR32, R154 ;  /* 0x0000002006070c23 */ /* 0x000fc8000801009a */
[----:B------:R-:W-:Y:S01]  /*5c20*/  FMUL.FTZ R6, R7, UR23 ;  /* 0x0000001707067c20 */ /* 0x000fe20008410000 */
[----:B------:R-:W-:Y:S01]  /*5c30*/  HFMA2 R7, -RZ, RZ, 0, 0 ;  /* 0x00000000ff077431 */ /* 0x000fe200000001ff */
[----:B------:R-:W-:Y:S02]  /*5c40*/  @P5 SHF.L.U32 R195, R189, 0x10, RZ ;  /* 0x00000010bdc35819 */ /* 0x000fe400000006ff */
        /* <DEDUP_REMOVED lines=8> */
.L_x_5640:
[----:B------:R-:W-:Y:S05]  /*5cd0*/  BRA.U !UP3, `(.L_x_5641) ;  /* 0x000000010b587547 */ /* 0x000fea000b800000 */
[----:B------:R-:W2:Y:S01]  /*5ce0*/  LDL R197, [R1+0x64] ;  /* 0x0000640001c57983 */ /* 0x000ea20000100800 */
[----:B------:R-:W-:Y:S01]  /*5cf0*/  PLOP3.LUT P6, PT, PT, PT, UP2, 0x80, 0x8 ;  /* 0x000000000008781c */ /* 0x000fe20003fcf028 */
[----:B0-----:R-:W-:Y:S01]  /*5d00*/  IMAD.U32 R6, RZ, RZ, UR8 ;  /* 0x00000008ff067e24 */ /* 0x001fe2000f8e00ff */
[----:B------:R-:W-:Y:S01]  /*5d10*/  PLOP3.LUT P0, PT, PT, PT, UP2, 0x80, 0x8 ;  /* 0x000000000008781c */ /* 0x000fe20003f0f028 */
[----:B------:R-:W-:Y:S01]  /*5d20*/  HFMA2 R195, -RZ, RZ, 0, 0 ;  /* 0x00000000ffc37431 */ /* 0x000fe200000001ff */
[----:B------:R-:W-:Y:S02]  /*5d30*/  PLOP3.LUT P5, PT, PT, PT, UP2, 0x80, 0x8 ;  /* 0x000000000008781c */ /* 0x000fe40003faf028 */
[----:B-----5:R-:W-:-:S07]  /*5d40*/  MOV R7, R155 ;  /* 0x0000009b00077202 */ /* 0x020fce0000000f00 */
[----:B------:R-:W-:Y:S01]  /*5d50*/  @P6 FFMA.FTZ R6, R246, R6, UR10 ;  /* 0x0000000af6066e23 */ /* 0x000fe20008010006 */
[----:B------:R-:W-:-:S03]  /*5d60*/  LOP3.LUT P6, RZ, R16, 0xff000000, RZ, 0xc0, !PT ;  /* 0xff00000010ff7812 */ /* 0x000fc600078cc0ff */
[----:B------:R-:W-:-:S04]  /*5d70*/  @P0 FADD.FTZ R6, R245, -R6 ;  /* 0x80000006f5060221 */ /* 0x000fc80000010000 */
[----:B------:R-:W-:-:S04]  /*5d80*/  @P5 FFMA.FTZ R7, R6, UR32, R155 ;  /* 0x0000002006075c23 */ /* 0x000fc8000801009b */
[----:B------:R-:W-:Y:S02]  /*5d90*/  FMUL.FTZ R6, R7, UR23 ;  /* 0x0000001707067c20 */ /* 0x000fe40008410000 */
[----:B------:R-:W-:Y:S02]  /*5da0*/  @P6 PRMT R7, R189, 0x7632, R7 ;  /* 0x00007632bd076816 */ /* 0x000fe40000000007 */
[----:B------:R-:W-:Y:S02]  /*5db0*/  FMUL.FTZ R6, R6, UR22 ;  /* 0x0000001606067c20 */ /* 0x000fe40008410000 */
[----:B------:R-:W-:-:S05]  /*5dc0*/  @P6 SHF.L.U32 R7, R7, 0x10, RZ ;  /* 0x0000001007076819 */ /* 0x000fca00000006ff */
[----:B------:R-:W-:Y:S01]  /*5dd0*/  @P6 FMUL.FTZ R195, R6, R7 ;  /* 0x0000000706c36220 */ /* 0x000fe20000410000 */
[----:B------:R-:W-:-:S03]  /*5de0*/  MOV R7, RZ ;  /* 0x000000ff00077202 */ /* 0x000fc60000000f00 */
[----:B------:R-:W-:Y:S01]  /*5df0*/  FADD.FTZ R123, R123, R195 ;  /* 0x000000c37b7b7221 */ /* 0x000fe20000010000 */
[----:B--2---:R-:W-:-:S04]  /*5e00*/  @P6 IMAD.U32 R195, R197, 0x10000, RZ ;  /* 0x00010000c5c36824 */ /* 0x004fc800078e00ff */
[----:B------:R-:W-:-:S05]  /*5e10*/  @P6 FMUL.FTZ R7, R195, R6 ;  /* 0x00000006c3076220 */ /* 0x000fca0000410000 */
[----:B------:R-:W-:-:S04]  /*5e20*/  F2FP.BF16.F32.PACK_AB R7, RZ, R7 ;  /* 0x00000007ff07723e */ /* 0x000fc800000010ff */
[----:B------:R-:W-:-:S07]  /*5e30*/  PRMT R165, R165, 0x5410, R7 ;  /* 0x00005410a5a57816 */ /* 0x000fce0000000007 */
.L_x_5641:
        /* <DEDUP_REMOVED lines=17> */
[----:B------:R-:W-:Y:S02]  /*5f50*/  IMAD.MOV.U32 R7, RZ, RZ, RZ ;  /* 0x000000ffff077224 */ /* 0x000fe400078e00ff */
[----:B------:R-:W-:-:S05]  /*5f60*/  @P5 FMUL.FTZ R7, R195, R6 ;  /* 0x00000006c3075220 */ /* 0x000fca0000410000 */
[----:B------:R-:W-:-:S04]  /*5f70*/  F2FP.BF16.F32.PACK_AB R7, RZ, R7 ;  /* 0x00000007ff07723e */ /* 0x000fc800000010ff */
[----:B------:R-:W-:-:S07]  /*5f80*/  PRMT R166, R7, 0x7610, R166 ;  /* 0x0000761007a67816 */ /* 0x000fce00000000a6 */
.L_x_5642:
[----:B------:R-:W-:Y:S05]  /*5f90*/  BRA.U !UP3, `(.L_x_5643) ;  /* 0x000000010b587547 */ /* 0x000fea000b800000 */
[----:B------:R-:W2:Y:S01]  /*5fa0*/  LDL R197, [R1+0x68] ;  /* 0x0000680001c57983 */ /* 0x000ea20000100800 */
[----:B------:R-:W-:Y:S01]  /*5fb0*/  PLOP3.LUT P6, PT, PT, PT, UP2, 0x80, 0x8 ;  /* 0x000000000008781c */ /* 0x000fe20003fcf028 */
[----:B------:R-:W-:Y:S01]  /*5fc0*/  IMAD.MOV.U32 R195, RZ, RZ, RZ ;  /* 0x000000ffffc37224 */ /* 0x000fe200078e00ff */
        /* <DEDUP_REMOVED lines=13> */
[----:B------:R-:W-:-:S03]  /*60a0*/  HFMA2 R7, -RZ, RZ, 0, 0 ;  /* 0x00000000ff077431 */ /* 0x000fc600000001ff */
[----:B------:R-:W-:Y:S01]  /*60b0*/  FADD.FTZ R125, R125, R195 ;  /* 0x000000c37d7d7221 */ /* 0x000fe20000010000 */
[----:B--2---:R-:W-:-:S05]  /*60c0*/  @P6 SHF.L.U32 R195, R197, 0x10, RZ ;  /* 0x00000010c5c36819 */ /* 0x004fca00000006ff */
[----:B------:R-:W-:-:S05]  /*60d0*/  @P6 FMUL.FTZ R7, R195, R6 ;  /* 0x00000006c3076220 */ /* 0x000fca0000410000 */
[----:B------:R-:W-:-:S04]  /*60e0*/  F2FP.BF16.F32.PACK_AB R7, RZ, R7 ;  /* 0x00000007ff07723e */ /* 0x000fc800000010ff */
[----:B------:R-:W-:-:S07]  /*60f0*/  PRMT R166, R166, 0x5410, R7 ;  /* 0x00005410a6a67816 */ /* 0x000fce0000000007 */
.L_x_5643:
        /* <DEDUP_REMOVED lines=11> */
[----:B------:R-:W-:Y:S01]  /*61b0*/  IMAD.MOV.U32 R7, RZ, RZ, RZ ;  /* 0x000000ffff077224 */ /* 0x000fe200078e00ff */
[----:B------:R-:W-:Y:S02]  /*61c0*/  @P5 SHF.L.U32 R195, R191, 0x10, RZ ;  /* 0x00000010bfc35819 */ /* 0x000fe400000006ff */
[----:B------:R-:W-:-:S04]  /*61d0*/  FMUL.FTZ R6, R6, UR22 ;  /* 0x0000001606067c20 */ /* 0x000fc80008410000 */
[----:B------:R-:W-:Y:S01]  /*61e0*/  @P5 FMUL.FTZ R7, R195, R6 ;  /* 0x00000006c3075220 */ /* 0x000fe20000410000 */
[----:B------:R-:W-:-:S03]  /*61f0*/  @P5 SHF.L.U32 R195, R35, 0x10, RZ ;  /* 0x0000001023c35819 */ /* 0x000fc600000006ff */
[----:B------:R-:W-:Y:S01]  /*6200*/  FADD.FTZ R126, R126, R7 ;  /* 0x000000077e7e7221 */ /* 0x000fe20000010000 */
[----:B------:R-:W-:Y:S02]  /*6210*/  HFMA2 R7, -RZ, RZ, 0, 0 ;  /* 0x00000000ff077431 */ /* 0x000fe400000001ff */
[----:B------:R-:W-:-:S05]  /*6220*/  @P5 FMUL.FTZ R7, R195, R6 ;  /* 0x00000006c3075220 */ /* 0x000fca0000410000 */
[----:B------:R-:W-:-:S04]  /*6230*/  F2FP.BF16.F32.PACK_AB R7, RZ, R7 ;  /* 0x00000007ff07723e */ /* 0x000fc800000010ff */
[----:B------:R-:W-:-:S07]  /*6240*/  PRMT R167, R7, 0x7610, R167 ;  /* 0x0000761007a77816 */ /* 0x000fce00000000a7 */
.L_x_5644:
[----:B------:R-:W-:Y:S05]  /*6250*/  BRA.U !UP3, `(.L_x_5597) ;  /* 0x0000000d0bcc7547 */ /* 0x000fea000b800000 */
[----:B------:R-:W2:Y:S04]  /*6260*/  LDL R195, [R1+0x1c] ;  /* 0x00001c0001c37983 */ /* 0x000ea80000100800 */
[----:B0-----:R-:W3:Y:S04]  /*6270*/  LDL R7, [R1+0x18] ;  /* 0x0000180001077983 */ /* 0x001ee80000100800 */
[----:B------:R-:W4:Y:S01]  /*6280*/  LDL R197, [R1+0x6c] ;  /* 0x00006c0001c57983 */ /* 0x000f220000100800 */
[----:B------:R-:W-:Y:S02]  /*6290*/  PLOP3.LUT P0, PT, PT, PT, UP2, 0x80, 0x8 ;  /* 0x000000000008781c */ /* 0x000fe40003f0f028 */
[----:B------:R-:W-:-:S02]  /*62a0*/  MOV R6, UR8 ;  /* 0x0000000800067c02 */ /* 0x000fc40008000f00 */
[----:B------:R-:W-:Y:S02]  /*62b0*/  PLOP3.LUT P6, PT, PT, PT, UP2, 0x80, 0x8 ;  /* 0x000000000008781c */ /* 0x000fe40003fcf028 */
[----:B------:R-:W-:-:S07]  /*62c0*/  PLOP3.LUT P5, PT, PT, PT, UP2, 0x80, 0x8 ;  /* 0x000000000008781c */ /* 0x000fce0003faf028 */
[----:B--2---:R-:W-:Y:S01]  /*62d0*/  @P0 FFMA.FTZ R6, R195, R6, UR10 ;  /* 0x0000000ac3060e23 */ /* 0x004fe20008010006 */
[----:B-----5:R-:W-:Y:S02]  /*62e0*/  ISETP.GE.U32.AND P0, PT, R16, RZ, PT ;  /* 0x000000ff1000720c */ /* 0x020fe40003f06070 */
[----:B------:R-:W-:Y:S01]  /*62f0*/  MOV R195, RZ ;  /* 0x000000ff00c37202 */ /* 0x000fe20000000f00 */
[----:B---3--:R-:W-:Y:S01]  /*6300*/  @P6 FADD.FTZ R6, R7, -R6 ;  /* 0x8000000607066221 */ /* 0x008fe20000010000 */
[----:B------:R-:W-:Y:S01]  /*6310*/  ISETP.GE.U32.AND.EX P0, PT, R17, 0x1000000, PT, P0 ;  /* 0x010000001100780c */ /* 0x000fe20003f06100 */
[--C-:B------:R-:W-:Y:S02]  /*6320*/  IMAD.MOV.U32 R7, RZ, RZ, R159.reuse ;  /* 0x000000ffff077224 */ /* 0x100fe400078e009f */
[----:B------:R-:W-:-:S04]  /*6330*/  @P5 FFMA.FTZ R7, R6, UR32, R159 ;  /* 0x0000002006075c23 */ /* 0x000fc8000801009f */
[----:B------:R-:W-:-:S04]  /*6340*/  FMUL.FTZ R6, R7, UR23 ;  /* 0x0000001707067c20 */ /* 0x000fc80008410000 */
[----:B------:R-:W-:Y:S02]  /*6350*/  FMUL.FTZ R6, R6, UR22 ;  /* 0x0000001606067c20 */ /* 0x000fe40008410000 */
[----:B------:R-:W-:-:S04]  /*6360*/  @P0 PRMT R7, R191, 0x7632, R7 ;  /* 0x00007632bf070816 */ /* 0x000fc80000000007 */
[----:B------:R-:W-:-:S05]  /*6370*/  @P0 SHF.L.U32 R7, R7, 0x10, RZ ;  /* 0x0000001007070819 */ /* 0x000fca00000006ff */
[----:B------:R-:W-:Y:S01]  /*6380*/  @P0 FMUL.FTZ R195, R6, R7 ;  /* 0x0000000706c30220 */ /* 0x000fe20000410000 */
[----:B------:R-:W-:-:S03]  /*6390*/  HFMA2 R7, -RZ, RZ, 0, 0 ;  /* 0x00000000ff077431 */ /* 0x000fc600000001ff */
[----:B------:R-:W-:Y:S01]  /*63a0*/  FADD.FTZ R127, R127, R195 ;  /* 0x000000c37f7f7221 */ /* 0x000fe20000010000 */
[----:B----4-:R-:W-:-:S05]  /*63b0*/  @P0 SHF.L.U32 R195, R197, 0x10, RZ ;  /* 0x00000010c5c30819 */ /* 0x010fca00000006ff */
[----:B------:R-:W-:-:S05]  /*63c0*/  @P0 FMUL.FTZ R7, R195, R6 ;  /* 0x00000006c3070220 */ /* 0x000fca0000410000 */
[----:B------:R-:W-:-:S04]  /*63d0*/  F2FP.BF16.F32.PACK_AB R7, RZ, R7 ;  /* 0x00000007ff07723e */ /* 0x000fc800000010ff */
[----:B------:R-:W-:Y:S01]  /*63e0*/  PRMT R167, R167, 0x5410, R7 ;  /* 0x00005410a7a77816 */ /* 0x000fe20000000007 */
[----:B------:R-:W-:Y:S06]  /*63f0*/  BRA `(.L_x_5597) ;  /* 0x0000000c00647947 */ /* 0x000fec0003800000 */
.L_x_5637:
[----:B------:R-:W-:Y:S01]  /*6400*/  PLOP3.LUT P0, PT, PT, PT, UP2, 0x80, 0x8 ;  /* 0x000000000008781c */ /* 0x000fe20003f0f028 */
[----:B0-----:R-:W-:Y:S01]  /*6410*/  IMAD.U32 R6, RZ, RZ, UR8 ;  /* 0x00000008ff067e24 */ /* 0x001fe2000f8e00ff */
[----:B------:R-:W-:Y:S02]  /*6420*/  PLOP3.LUT P6, PT, PT, PT, UP2, 0x80, 0x8 ;  /* 0x000000000008781c */ /* 0x000fe40003fcf028 */
[----:B------:R-:W-:Y:S02]  /*6430*/  PLOP3.LUT P5, PT, PT, PT, UP2, 0x80, 0x8 ;  /* 0x000000000008781c */ /* 0x000fe40003faf028 */
[----:B-----5:R-:W-:-:S07]  /*6440*/  MOV R195, R152 ;  /* 0x0000009800c37202 */ /* 0x020fce0000000f00 */
[----:B------:R-:W-:Y:S01]  /*6450*/  @P0 FFMA.FTZ R6, R221, R6, UR10 ;  /* 0x0000000add060e23 */ /* 0x000fe20008010006 */
[----:B------:R-:W-:-:S03]  /*6460*/  PLOP3.LUT P0, PT, PT, PT, UP2, 0x80, 0x8 ;  /* 0x000000000008781c */ /* 0x000fc60003f0f028 */
[----:B------:R-:W-:Y:S01]  /*6470*/  @P6 FADD.FTZ R6, R2, -R6 ;  /* 0x8000000602066221 */ /* 0x000fe20000010000 */
[----:B------:R-:W-:-:S03]  /*6480*/  PLOP3.LUT P6, PT, PT, PT, UP2, 0x80, 0x8 ;  /* 0x000000000008781c */ /* 0x000fc60003fcf028 */
[----:B------:R-:W-:Y:S01]  /*6490*/  @P5 FFMA.FTZ R195, R6, UR32, R152 ;  /* 0x0000002006c35c23 */ /* 0x000fe20008010098 */
[----:B------:R-:W-:Y:S09]  /*64a0*/  BRA.U !UP3, `(.L_x_5645) ;  /* 0x000000010b407547 */ /* 0x000ff2000b800000 */
[----:B------:R-:W-:-:S13]  /*64b0*/  LOP3.LUT P5, RZ, R16, 0xff, RZ, 0xc0, !PT ;  /* 0x000000ff10ff7812 */ /* 0x000fda00078ac0ff */
[----:B------:R-:W0:Y:S01]  /*64c0*/  @P5 LDC.64 R6, c[0x0][0x408] ;  /* 0x00010200ff065b82 */ /* 0x000e220000000a00 */
[----:B------:R-:W-:Y:S01]  /*64d0*/  @P5 SHF.L.U32 R68, R188, 0x10, RZ ;  /* 0x00000010bc445819 */ /* 0x000fe200000006ff */
[----:B0-----:R-:W-:-:S04]  /*64e0*/  @P5 FMUL.FTZ R7, R195, R7 ;  /* 0x00000007c3075220 */ /* 0x001fc80000410000 */
[----:B------:R-:W-:Y:S01]  /*64f0*/  @P5 FMUL.FTZ R6, R7, R6 ;  /* 0x0000000607065220 */ /* 0x000fe20000410000 */
[----:B------:R-:W-:-:S03]  /*6500*/  HFMA2 R7, -RZ, RZ, 0, 0 ;  /* 0x00000000ff077431 */ /* 0x000fc600000001ff */
[----:B------:R-:W-:Y:S01]  /*6510*/  @P5 FMUL.FTZ R7, R68, R6 ;  /* 0x0000000644075220 */ /* 0x000fe20000410000 */
[----:B------:R-:W-:-:S03]  /*6520*/  @P5 IMAD.U32 R68, R32, 0x10000, RZ ;  /* 0x0001000020445824 */ /* 0x000fc600078e00ff */
[----:B------:R-:W-:Y:S02]  /*6530*/  FADD.FTZ R120, R120, R7 ;  /* 0x0000000778787221 */ /* 0x000fe40000010000 */
[----:B------:R-:W0:Y:S02]  /*6540*/  @P5 LDC.64 R6, c[0x0][0x408] ;  /* 0x00010200ff065b82 */ /* 0x000e240000000a00 */
[----:B0-----:R-:W-:-:S04]  /*6550*/  @P5 FMUL.FTZ R7, R195, R7 ;  /* 0x00000007c3075220 */ /* 0x001fc80000410000 */
[----:B------:R-:W-:Y:S01]  /*6560*/  @P5 FMUL.FTZ R6, R7, R6 ;  /* 0x0000000607065220 */ /* 0x000fe20000410000 */
[----:B------:R-:W-:-:S03]  /*6570*/  MOV R7, RZ ;  /* 0x000000ff00077202 */ /* 0x000fc60000000f00 */
[----:B------:R-:W-:-:S05]  /*6580*/  @P5 FMUL.FTZ R7, R68, R6 ;  /* 0x0000000644075220 */ /* 0x000fca0000410000 */
[----:B------:R-:W-:-:S04]  /*6590*/  F2FP.BF16.F32.PACK_AB R7, RZ, R7 ;  /* 0x00000007ff07723e */ /* 0x000fc800000010ff */
[----:B------:R-:W-:-:S07]  /*65a0*/  PRMT R164, R7, 0x7610, R164 ;  /* 0x0000761007a47816 */ /* 0x000fce00000000a4 */
.L_x_5645:
[----:B------:R-:W2:Y:S04]  /*65b0*/  LDL R68, [R1+0x4] ;  /* 0x0000040001447983 */ /* 0x000ea80000100800 */
[----:B------:R-:W3:Y:S01]  /*65c0*/  LDL R7, [R1] ;  /* 0x0000000001077983 */ /* 0x000ee20000100800 */
[----:B------:R-:W-:Y:S02]  /*65d0*/  MOV R6, UR8 ;  /* 0x0000000800067c02 */ /* 0x000fe40008000f00 */
[----:B------:R-:W-:Y:S02]  /*65e0*/  PLOP3.LUT P5, PT, PT, PT, UP2, 0x80, 0x8 ;  /* 0x000000000008781c */ /* 0x000fe40003faf028 */
[----:B------:R-:W-:Y:S01]  /*65f0*/  MOV R163, R153 ;  /* 0x0000009900a37202 */ /* 0x000fe20000000f00 */
[----:B--2---:R-:W-:Y:S01]  /*6600*/  @P0 FFMA.FTZ R6, R68, R6, UR10 ;  /* 0x0000000a44060e23 */ /* 0x004fe20008010006 */
[----:B------:R-:W-:-:S03]  /*6610*/  PLOP3.LUT P0, PT, PT, PT, UP2, 0x80, 0x8 ;  /* 0x000000000008781c */ /* 0x000fc60003f0f028 */
[----:B---3--:R-:W-:Y:S01]  /*6620*/  @P6 FADD.FTZ R6, R7, -R6 ;  /* 0x8000000607066221 */ /* 0x008fe20000010000 */
[----:B------:R-:W-:-:S05]  /*6630*/  PLOP3.LUT P6, PT, PT, PT, UP2, 0x80, 0x8 ;  /* 0x000000000008781c */ /* 0x000fca0003fcf028 */
[----:B------:R-:W-:Y:S01]  /*6640*/  @P5 FFMA.FTZ R163, R6, UR32, R153 ;  /* 0x0000002006a35c23 */ /* 0x000fe20008010099 */
[----:B------:R-:W-:Y:S07]  /*6650*/  BRA.U !UP3, `(.L_x_5646) ;  /* 0x000000010b487547 */ /* 0x000fee000b800000 */
[----:B------:R-:W2:Y:S01]  /*6660*/  LDL R69, [R1+0x60] ;  /* 0x0000600001457983 */ /* 0x000ea20000100800 */
[----:B------:R-:W-:Y:S01]  /*6670*/  LOP3.LUT P5, RZ, R16, 0xff00, RZ, 0xc0, !PT ;  /* 0x0000ff0010ff7812 */ /* 0x000fe200078ac0ff */
        /* <DEDUP_REMOVED lines=11> */
[----:B------:R-:W-:Y:S01]  /*6730*/  IMAD.MOV.U32 R7, RZ, RZ, RZ ;  /* 0x000000ffff077224 */ /* 0x000fe200078e00ff */
[----:B--2---:R-:W-:-:S05]  /*6740*/  @P5 SHF.L.U32 R68, R69, 0x10, RZ ;  /* 0x0000001045445819 */ /* 0x004fca00000006ff */
[----:B------:R-:W-:-:S05]  /*6750*/  @P5 FMUL.FTZ R7, R68, R6 ;  /* 0x0000000644075220 */ /* 0x000fca0000410000 */
[----:B------:R-:W-:-:S04]  /*6760*/  F2FP.BF16.F32.PACK_AB R7, RZ, R7 ;  /* 0x00000007ff07723e */ /* 0x000fc800000010ff */
[----:B------:R-:W-:-:S07]  /*6770*/  PRMT R164, R164, 0x5410, R7 ;  /* 0x00005410a4a47816 */ /* 0x000fce0000000007 */
.L_x_5646:
[----:B------:R-:W-:Y:S02]  /*6780*/  MOV R6, UR8 ;  /* 0x0000000800067c02 */ /* 0x000fe40008000f00 */
[----:B------:R-:W-:Y:S02]  /*6790*/  PLOP3.LUT P5, PT, PT, PT, UP2, 0x80, 0x8 ;  /* 0x000000000008781c */ /* 0x000fe40003faf028 */
[----:B------:R-:W-:Y:S01]  /*67a0*/  MOV R68, R154 ;  /* 0x0000009a00447202 */ /* 0x000fe20000000f00 */
[----:B------:R-:W-:Y:S01]  /*67b0*/  @P0 FFMA.FTZ R6, R5, R6, UR10 ;  /* 0x0000000a05060e23 */ /* 0x000fe20008010006 */
[----:B------:R-:W-:-:S03]  /*67c0*/  PLOP3.LUT P0, PT, PT, PT, UP2, 0x80, 0x8 ;  /* 0x000000000008781c */ /* 0x000fc60003f0f028 */
[----:B------:R-:W-:Y:S01]  /*67d0*/  @P6 FADD.FTZ R6, R208, -R6 ;  /* 0x80000006d0066221 */ /* 0x000fe20000010000 */
[----:B------:R-:W-:-:S05]  /*67e0*/  PLOP3.LUT P6, PT, PT, PT, UP2, 0x80, 0x8 ;  /* 0x000000000008781c */ /* 0x000fca0003fcf028 */
[----:B------:R-:W-:Y:S01]  /*67f0*/  @P5 FFMA.FTZ R68, R6, UR32, R154 ;  /* 0x0000002006445c23 */ /* 0x000fe2000801009a */
[----:B------:R-:W-:Y:S07]  /*6800*/  BRA.U !UP3, `(.L_x_5647) ;  /* 0x000000010b407547 */ /* 0x000fee000b800000 */
[----:B------:R-:W-:-:S13]  /*6810*/  LOP3.LUT P5, RZ, R16, 0xff0000, RZ, 0xc0, !PT ;  /* 0x00ff000010ff7812 */ /* 0x000fda00078ac0ff */
[----:B------:R-:W0:Y:S01]  /*6820*/  @P5 LDC.64 R6, c[0x0][0x408] ;  /* 0x00010200ff065b82 */ /* 0x000e220000000a00 */
[----:B------:R-:W-:Y:S02]  /*6830*/  @P5 IMAD.U32 R69, R189, 0x10000, RZ ;  /* 0x00010000bd455824 */ /* 0x000fe400078e00ff */
[----:B0-----:R-:W-:-:S04]  /*6840*/  @P5 FMUL.FTZ R7, R68, R7 ;  /* 0x0000000744075220 */ /* 0x001fc80000410000 */
[----:B------:R-:W-:Y:S01]  /*6850*/  @P5 FMUL.FTZ R6, R7, R6 ;  /* 0x0000000607065220 */ /* 0x000fe20000410000 */
[----:B------:R-:W-:-:S03]  /*6860*/  MOV R7, RZ ;  /* 0x000000ff00077202 */ /* 0x000fc60000000f00 */
[----:B------:R-:W-:Y:S01]  /*6870*/  @P5 FMUL.FTZ R7, R69, R6 ;  /* 0x0000000645075220 */ /* 0x000fe20000410000 */
[----:B------:R-:W-:-:S03]  /*6880*/  @P5 SHF.L.U32 R69, R33, 0x10, RZ ;  /* 0x0000001021455819 */ /* 0x000fc600000006ff */
[----:B------:R-:W-:Y:S02]  /*6890*/  FADD.FTZ R122, R122, R7 ;  /* 0x000000077a7a7221 */ /* 0x000fe40000010000 */
[----:B------:R-:W0:Y:S02]  /*68a0*/  @P5 LDC.64 R6, c[0x0][0x408] ;  /* 0x00010200ff065b82 */ /* 0x000e240000000a00 */
[----:B0-----:R-:W-:-:S04]  /*68b0*/  @P5 FMUL.FTZ R7, R68, R7 ;  /* 0x0000000744075220 */ /* 0x001fc80000410000 */
[----:B------:R-:W-:Y:S01]  /*68c0*/  @P5 FMUL.FTZ R6, R7, R6 ;  /* 0x0000000607065220 */ /* 0x000fe20000410000 */
[----:B------:R-:W-:-:S03]  /*68d0*/  HFMA2 R7, -RZ, RZ, 0, 0 ;  /* 0x00000000ff077431 */ /* 0x000fc600000001ff */
[----:B------:R-:W-:-:S05]  /*68e0*/  @P5 FMUL.FTZ R7, R69, R6 ;  /* 0x0000000645075220 */ /* 0x000fca0000410000 */
[----:B------:R-:W-:-:S04]  /*68f0*/  F2FP.BF16.F32.PACK_AB R7, RZ, R7 ;  /* 0x00000007ff07723e */ /* 0x000fc800000010ff */
[----:B------:R-:W-:-:S07]  /*6900*/  PRMT R165, R7, 0x7610, R165 ;  /* 0x0000761007a57816 */ /* 0x000fce00000000a5 */
.L_x_5647:
        /* <DEDUP_REMOVED lines=9> */
[----:B------:R-:W2:Y:S01]  /*69a0*/  LDL R71, [R1+0x64] ;  /* 0x0000640001477983 */ /* 0x000ea20000100800 */
[----:B------:R-:W-:Y:S02]  /*69b0*/  LOP3.LUT P5, RZ, R16, 0xff000000, RZ, 0xc0, !PT ;  /* 0xff00000010ff7812 */ /* 0x000fe400078ac0ff */
[----:B------:R-:W-:-:S11]  /*69c0*/  MOV R70, RZ ;  /* 0x000000ff00467202 */ /* 0x000fd60000000f00 */
[----:B------:R-:W0:Y:S02]  /*69d0*/  @P5 LDC.64 R6, c[0x0][0x408] ;  /* 0x00010200ff065b82 */ /* 0x000e240000000a00 */
[----:B0-----:R-:W-:-:S04]  /*69e0*/  @P5 FMUL.FTZ R7, R69, R7 ;  /* 0x0000000745075220 */ /* 0x001fc80000410000 */
[----:B------:R-:W-:Y:S01]  /*69f0*/  @P5 FMUL.FTZ R6, R7, R6 ;  /* 0x0000000607065220 */ /* 0x000fe20000410000 */
[----:B------:R-:W-:-:S05]  /*6a00*/  @P5 PRMT R7, R189, 0x7632, R7 ;  /* 0x00007632bd075816 */ /* 0x000fca0000000007 */
[----:B------:R-:W-:-:S04]  /*6a10*/  @P5 IMAD.U32 R7, R7, 0x10000, RZ ;  /* 0x0001000007075824 */ /* 0x000fc800078e00ff */
        /* <DEDUP_REMOVED lines=9> */
[----:B------:R-:W-:-:S07]  /*6ab0*/  PRMT R165, R165, 0x5410, R7 ;  /* 0x00005410a5a57816 */ /* 0x000fce0000000007 */
.L_x_5648:
[----:B------:R-:W-:Y:S01]  /*6ac0*/  MOV R6, UR8 ;  /* 0x0000000800067c02 */ /* 0x000fe20008000f00 */
[----:B------:R-:W-:Y:S01]  /*6ad0*/  IMAD.MOV.U32 R70, RZ, RZ, R156 ;  /* 0x000000ffff467224 */ /* 0x000fe200078e009c */
[----:B------:R-:W-:-:S03]  /*6ae0*/  PLOP3.LUT P5, PT, PT, PT, UP2, 0x80, 0x8 ;  /* 0x000000000008781c */ /* 0x000fc60003faf028 */
        /* <DEDUP_REMOVED lines=8> */
[----:B------:R-:W-:Y:S01]  /*6b70*/  @P5 SHF.L.U32 R71, R190, 0x10, RZ ;  /* 0x00000010be475819 */ /* 0x000fe200000006ff */
        /* <DEDUP_REMOVED lines=13> */
.L_x_5649:
[----:B------:R-:W-:Y:S01]  /*6c50*/  PLOP3.LUT P5, PT, PT, PT, UP2, 0x80, 0x8 ;  /* 0x000000000008781c */ /* 0x000fe20003faf028 */
[----:B------:R-:W-:Y:S01]  /*6c60*/  IMAD.U32 R6, RZ, RZ, UR8 ;  /* 0x00000008ff067e24 */ /* 0x000fe2000f8e00ff */
[----:B------:R-:W-:-:S03]  /*6c70*/  MOV R71, R157 ;  /* 0x0000009d00477202 */ /* 0x000fc60000000f00 */
[----:B------:R-:W-:Y:S01]  /*6c80*/  @P0 FFMA.FTZ R6, R238, R6, UR10 ;  /* 0x0000000aee060e23 */ /* 0x000fe20008010006 */
[----:B------:R-:W-:-:S03]  /*6c90*/  PLOP3.LUT P0, PT, PT, PT, UP2, 0x80, 0x8 ;  /* 0x000000000008781c */ /* 0x000fc60003f0f028 */
[----:B------:R-:W-:-:S04]  /*6ca0*/  @P6 FADD.FTZ R6, R237, -R6 ;  /* 0x80000006ed066221 */ /* 0x000fc80000010000 */
[----:B------:R-:W-:Y:S01]  /*6cb0*/  @P5 FFMA.FTZ R71, R6, UR32, R157 ;  /* 0x0000002006475c23 */ /* 0x000fe2000801009d */
[----:B------:R-:W-:Y:S01]  /*6cc0*/  PLOP3.LUT P5, PT, PT, PT, UP2, 0x80, 0x8 ;  /* 0x000000000008781c */ /* 0x000fe20003faf028 */
[----:B------:R-:W-:-:S12]  /*6cd0*/  BRA.U !UP3, `(.L_x_5650) ;  /* 0x000000010b487547 */ /* 0x000fd8000b800000 */
[----:B------:R-:W2:Y:S01]  /*6ce0*/  LDL R161, [R1+0x68] ;  /* 0x0000680001a17983 */ /* 0x000ea20000100800 */
[----:B------:R-:W-:Y:S02]  /*6cf0*/  LOP3.LUT P6, RZ, R17, 0xff00, RZ, 0xc0, !PT ;  /* 0x0000ff0011ff7812 */ /* 0x000fe400078cc0ff */
        /* <DEDUP_REMOVED lines=11> */
[----:B------:R-:W-:Y:S02]  /*6db0*/  HFMA2 R7, -RZ, RZ, 0, 0 ;  /* 0x00000000ff077431 */ /* 0x000fe400000001ff */
[----:B--2---:R-:W-:-:S04]  /*6dc0*/  @P6 IMAD.U32 R160, R161, 0x10000, RZ ;  /* 0x00010000a1a06824 */ /* 0x004fc800078e00ff */
[----:B------:R-:W-:-:S05]  /*6dd0*/  @P6 FMUL.FTZ R7, R160, R6 ;  /* 0x00000006a0076220 */ /* 0x000fca0000410000 */
[----:B------:R-:W-:-:S04]  /*6de0*/  F2FP.BF16.F32.PACK_AB R7, RZ, R7 ;  /* 0x00000007ff07723e */ /* 0x000fc800000010ff */
[----:B------:R-:W-:-:S07]  /*6df0*/  PRMT R166, R166, 0x5410, R7 ;  /* 0x00005410a6a67816 */ /* 0x000fce0000000007 */
.L_x_5650:
        /* <DEDUP_REMOVED lines=21> */
[----:B------:R-:W-:-:S03]  /*6f50*/  IMAD.MOV.U32 R7, RZ, RZ, RZ ;  /* 0x000000ffff077224 */ /* 0x000fc600078e00ff */
[----:B------:R-:W-:-:S05]  /*6f60*/  @P6 FMUL.FTZ R7, R161, R6 ;  /* 0x00000006a1076220 */ /* 0x000fca0000410000 */
[----:B------:R-:W-:-:S04]  /*6f70*/  F2FP.BF16.F32.PACK_AB R7, RZ, R7 ;  /* 0x00000007ff07723e */ /* 0x000fc800000010ff */
[----:B------:R-:W-:-:S07]  /*6f80*/  PRMT R167, R7, 0x7610, R167 ;  /* 0x0000761007a77816 */ /* 0x000fce00000000a7 */
.L_x_5651:
[----:B------:R-:W2:Y:S04]  /*6f90*/  LDL R161, [R1+0x1c] ;  /* 0x00001c0001a17983 */ /* 0x000ea80000100800 */
[----:B------:R-:W3:Y:S01]  /*6fa0*/  LDL R7, [R1+0x18] ;  /* 0x0000180001077983 */ /* 0x000ee20000100800 */
[----:B------:R-:W-:Y:S02]  /*6fb0*/  MOV R6, UR8 ;  /* 0x0000000800067c02 */ /* 0x000fe40008000f00 */
[----:B------:R-:W-:Y:S02]  /*6fc0*/  PLOP3.LUT P6, PT, PT, PT, UP2, 0x80, 0x8 ;  /* 0x000000000008781c */ /* 0x000fe40003fcf028 */
[----:B------:R-:W-:Y:S02]  /*6fd0*/  MOV R162, R160 ;  /* 0x000000a000a27202 */ /* 0x000fe40000000f00 */
[----:B------:R-:W-:-:S02]  /*6fe0*/  MOV R160, R70 ;  /* 0x0000004600a07202 */ /* 0x000fc40000000f00 */
[----:B------:R-:W-:Y:S01]  /*6ff0*/  MOV R70, R68 ;  /* 0x0000004400467202 */ /* 0x000fe20000000f00 */
[----:B------:R-:W-:Y:S02]  /*7000*/  IMAD.MOV.U32 R68, RZ, RZ, R195 ;  /* 0x000000ffff447224 */ /* 0x000fe400078e00c3 */
[----:B--2---:R-:W-:Y:S01]  /*7010*/  @P5 FFMA.FTZ R6, R161, R6, UR10 ;  /* 0x0000000aa1065e23 */ /* 0x004fe20008010006 */
[----:B------:R-:W-:Y:S01]  /*7020*/  IMAD.MOV.U32 R161, RZ, RZ, R71 ;  /* 0x000000ffffa17224 */ /* 0x000fe200078e0047 */
[----:B------:R-:W-:Y:S02]  /*7030*/  MOV R71, R69 ;  /* 0x0000004500477202 */ /* 0x000fe40000000f00 */
[----:B---3--:R-:W-:Y:S01]  /*7040*/  @P0 FADD.FTZ R7, R7, -R6 ;  /* 0x8000000607070221 */ /* 0x008fe20000010000 */
[----:B------:R-:W-:Y:S02]  /*7050*/  MOV R6, R159 ;  /* 0x0000009f00067202 */ /* 0x000fe40000000f00 */
[----:B------:R-:W-:Y:S01]  /*7060*/  MOV R69, R163 ;  /* 0x000000a300457202 */ /* 0x000fe20000000f00 */
[----:B------:R-:W-:-:S05]  /*7070*/  @P6 FFMA.FTZ R6, R7, UR32, R159 ;  /* 0x0000002007066c23 */ /* 0x000fca000801009f */
[----:B------:R-:W-:Y:S01]  /*7080*/  MOV R163, R6 ;  /* 0x0000000600a37202 */ /* 0x000fe20000000f00 */
        /* <DEDUP_REMOVED lines=16> */
.L_x_5597:
[----:B------:R-:W-:Y:S01]  /*7190*/  ISETP.NE.U32.AND P0, PT, R194, RZ, PT ;  /* 0x000000ffc200720c */ /* 0x000fe20003f05070 */
[----:B------:R-:W1:Y:S01]  /*71a0*/  @UP3 LDCU.64 UR6, c[0x0][0x468] ;  /* 0x00008d00ff0637ac */ /* 0x000e620008000a00 */
[----:B------:R-:W-:Y:S02]  /*71b0*/  PLOP3.LUT P5, PT, PT, PT, UP3, 0x80, 0x8 ;  /* 0x000000000008781c */ /* 0x000fe40003faf038 */
[----:B------:R-:W-:-:S13]  /*71c0*/  ISETP.NE.AND.EX P0, PT, R196, RZ, PT, P0 ;  /* 0x000000ffc400720c */ /* 0x000fda0003f05300 */
[----:B0-----:R-:W0:Y:S02]  /*71d0*/  @P0 LDC.64 R6, c[0x0][0x478] ;  /* 0x00011e00ff060b82 */ /* 0x001e240000000a00 */
[C---:B0-----:R-:W-:Y:S01]  /*71e0*/  @P0 IMAD.WIDE.U32 R6, R193.reuse, 0x20, R6 ;  /* 0x00000020c1060825 */ /* 0x041fe200078e0006 */
[----:B------:R-:W-:-:S04]  /*71f0*/  IADD3 R193, PT, PT, R193, 0x80, RZ ;  /* 0x00000080c1c17810 */ /* 0x000fc80007ffe0ff */
[----:B------:R-:W-:Y:S04]  /*7200*/  @P0 STG.E.128 desc[UR20][R6.64], R68 ;  /* 0x0000004406000986 */ /* 0x000fe8000c101d14 */
[----:B------:R0:W-:Y:S01]  /*7210*/  @P0 STG.E.128 desc[UR20][R6.64+0x10], R160 ;  /* 0x000010a006000986 */ /* 0x0001e2000c101d14 */
[----:B------:R-:W-:Y:S02]  /*7220*/  PLOP3.LUT P0, PT, PT, PT, UP3, 0x80, 0x8 ;  /* 0x000000000008781c */ /* 0x000fe40003f0f038 */
[----:B0-----:R-:W-:-:S11]  /*7230*/  MOV R6, 0x10 ;  /* 0x0000001000067802 */ /* 0x001fd60000000f00 */
[C---:B-1----:R-:W-:Y:S01]  /*7240*/  @P0 IMAD.WIDE.U32 R6, R192.reuse, R6, UR6 ;  /* 0x00000006c0060e25 */ /* 0x042fe2000f8e0006 */
[----:B------:R-:W-:-:S04]  /*7250*/  IADD3 R192, PT, PT, R192, 0x80, RZ ;  /* 0x00000080c0c07810 */ /* 0x000fc80007ffe0ff */
[----:B------:R0:W-:Y:S03]  /*7260*/  @P5 STG.E.128 desc[UR20][R6.64], R164 ;  /* 0x000000a406005986 */ /* 0x0001e6000c101d14 */
.L_x_5558:
[----:B------:R-:W-:Y:S05]  /*7270*/  BSYNC.RECONVERGENT B0 ;  /* 0x0000000000007941 */ /* 0x000fea0003800200 */
.L_x_5557:
[----:B------:R-:W-:Y:S04]  /*7280*/  BSSY.RECONVERGENT B0, `(.L_x_5652) ;  /* 0x00003f1000007945 */ /* 0x000fe80003800200 */
[----:B------:R-:W-:Y:S05]  /*7290*/  @!P2 BRA `(.L_x_5653) ;  /* 0x0000003c00bca947 */ /* 0x000fea0003800000 */
[----:B------:R-:W-:-:S04]  /*72a0*/  UISETP.NE.U32.AND UP0, UPT, UR24, URZ, UPT ;  /* 0x000000ff1800728c */ /* 0x000fc8000bf05070 */
[----:B------:R-:W-:Y:S01]  /*72b0*/  UISETP.NE.AND.EX UP0, UPT, UR25, URZ, UPT, UP0 ;  /* 0x000000ff1900728c */ /* 0x000fe2000bf05300 */
[----:B------:R-:W-:Y:S10]  /*72c0*/  BRA.U !UP3, `(.L_x_5654) ;  /* 0x000000010b0c7547 */ /* 0x000ff4000b800000 */
[----:B0-----:R-:W0:Y:S02]  /*72d0*/  LDC.64 R6, c[0x0][0x390] ;  /* 0x0000e400ff067b82 */ /* 0x001e240000000a00 */
[----:B0-----:R-:W-:-:S05]  /*72e0*/  IMAD.WIDE.U32 R6, R192, 0x10, R6 ;  /* 0x00000010c0067825 */ /* 0x001fca00078e0006 */
[----:B-----5:R1:W5:Y:S02]  /*72f0*/  LDG.E.128 R188, desc[UR20][R6.64] ;  /* 0x0000001406bc7981 */ /* 0x020364000c1e1d00 */
.L_x_5654:
[----:B------:R-:W-:Y:S05]  /*7300*/  BRA.U !UP0, `(.L_x_5655) ;  /* 0x0000001908407547 */ /* 0x000fea000b800000 */
[----:B------:R-:W-:-:S04]  /*7310*/  UISETP.NE.U32.AND UP0, UPT, UR26, URZ, UPT ;  /* 0x000000ff1a00728c */ /* 0x000fc8000bf05070 */
[----:B------:R-:W-:-:S06]  /*7320*/  UISETP.NE.AND.EX UP0, UPT, UR27, URZ, UPT, UP0 ;  /* 0x000000ff1b00728c */ /* 0x000fcc000bf05300 */
[----:B------:R-:W-:-:S13]  /*7330*/  PLOP3.LUT P5, PT, PT, PT, UP0, 0x80, 0x8 ;  /* 0x000000000008781c */ /* 0x000fda0003faf008 */
[----:B------:R-:W-:Y:S05]  /*7340*/  @!P5 BRA `(.L_x_5656) ;  /* 0x0000000c0060d947 */ /* 0x000fea0003800000 */
[----:B------:R-:W-:Y:S01]  /*7350*/  PLOP3.LUT P0, PT, PT, PT, UP2, 0x80, 0x8 ;  /* 0x000000000008781c */ /* 0x000fe20003f0f028 */
[----:B-----5:R-:W-:Y:S01]  /*7360*/  IMAD.MOV.U32 R194, RZ, RZ, R24 ;  /* 0x000000ffffc27224 */ /* 0x020fe200078e0018 */
[----:B01----:R-:W-:Y:S02]  /*7370*/  MOV R6, UR8 ;  /* 0x0000000800067c02 */ /* 0x003fe40008000f00 */
[----:B------:R-:W-:-:S09]  /*7380*/  PLOP3.LUT P6, PT, PT, PT, UP2, 0x80, 0x8 ;  /* 0x000000000008781c */ /* 0x000fd20003fcf028 */
[----:B------:R-:W-:Y:S01]  /*7390*/  @P0 FFMA.FTZ R6, R229, R6, UR10 ;  /* 0x0000000ae5060e23 */ /* 0x000fe20008010006 */
[----:B------:R-:W-:-:S03]  /*73a0*/  PLOP3.LUT P0, PT, PT, PT, UP2, 0x80, 0x8 ;  /* 0x000000000008781c */ /* 0x000fc60003f0f028 */
[----:B------:R-:W-:Y:S01]  /*73b0*/  @P6 FADD.FTZ R6, R224, -R6 ;  /* 0x80000006e0066221 */ /* 0x000fe20000010000 */
[----:B------:R-:W-:-:S09]  /*73c0*/  PLOP3.LUT P6, PT, PT, PT, UP2, 0x80, 0x8 ;  /* 0x000000000008781c */ /* 0x000fd20003fcf028 */
[----:B------:R-:W-:Y:S01]  /*73d0*/  @P0 FFMA.FTZ R194, R6, UR32, R24 ;  /* 0x0000002006c20c23 */ /* 0x000fe20008010018 */
[----:B------:R-:W-:Y:S06]  /*73e0*/  BRA.U !UP3, `(.L_x_5657) ;  /* 0x000000010b407547 */ /* 0x000fec000b800000 */
[----:B------:R-:W-:-:S13]  /*73f0*/  LOP3.LUT P0, RZ, R18, 0xff, RZ, 0xc0, !PT ;  /* 0x000000ff12ff7812 */ /* 0x000fda000780c0ff */
[----:B------:R-:W0:Y:S01]  /*7400*/  @P0 LDC.64 R6, c[0x0][0x408] ;  /* 0x00010200ff060b82 */ /* 0x000e220000000a00 */
[----:B------:R-:W-:Y:S01]  /*7410*/  @P0 SHF.L.U32 R68, R188, 0x10, RZ ;  /* 0x00000010bc440819 */ /* 0x000fe200000006ff */
[----:B0-----:R-:W-:-:S04]  /*7420*/  @P0 FMUL.FTZ R7, R194, R7 ;  /* 0x00000007c2070220 */ /* 0x001fc80000410000 */
[----:B------:R-:W-:Y:S01]  /*7430*/  @P0 FMUL.FTZ R6, R7, R6 ;  /* 0x0000000607060220 */ /* 0x000fe20000410000 */
[----:B------:R-:W-:-:S03]  /*7440*/  HFMA2 R7, -RZ, RZ, 0, 0 ;  /* 0x00000000ff077431 */ /* 0x000fc600000001ff */
[----:B------:R-:W-:Y:S01]  /*7450*/  @P0 FMUL.FTZ R7, R68, R6 ;  /* 0x0000000644070220 */ /* 0x000fe20000410000 */
[----:B------:R-:W-:-:S03]  /*7460*/  @P0 SHF.L.U32 R68, R40, 0x10, RZ ;  /* 0x0000001028440819 */ /* 0x000fc600000006ff */
        /* <DEDUP_REMOVED lines=8> */
.L_x_5657:
[----:B------:R-:W-:Y:S01]  /*74f0*/  IMAD.U32 R6, RZ, RZ, UR8 ;  /* 0x00000008ff067e24 */ /* 0x000fe2000f8e00ff */
[----:B------:R-:W-:Y:S02]  /*7500*/  PLOP3.LUT P0, PT, PT, PT, UP2, 0x80, 0x8 ;  /* 0x000000000008781c */ /* 0x000fe40003f0f028 */
[----:B------:R-:W-:Y:S01]  /*7510*/  MOV R163, R25 ;  /* 0x0000001900a37202 */ /* 0x000fe20000000f00 */
[----:B------:R-:W-:Y:S01]  /*7520*/  @P6 FFMA.FTZ R6, R248, R6, UR10 ;  /* 0x0000000af8066e23 */ /* 0x000fe20008010006 */
[----:B------:R-:W-:-:S09]  /*7530*/  PLOP3.LUT P6, PT, PT, PT, UP2, 0x80, 0x8 ;  /* 0x000000000008781c */ /* 0x000fd20003fcf028 */
[----:B------:R-:W-:Y:S01]  /*7540*/  @P0 FADD.FTZ R6, R252, -R6 ;  /* 0x80000006fc060221 */ /* 0x000fe20000010000 */
[----:B------:R-:W-:-:S03]  /*7550*/  PLOP3.LUT P0, PT, PT, PT, UP2, 0x80, 0x8 ;  /* 0x000000000008781c */ /* 0x000fc60003f0f028 */
[----:B------:R-:W-:Y:S01]  /*7560*/  @P6 FFMA.FTZ R163, R6, UR32, R25 ;  /* 0x0000002006a36c23 */ /* 0x000fe20008010019 */
[----:B------:R-:W-:Y:S09]  /*7570*/  BRA.U !UP3, `(.L_x_5658) ;  /* 0x000000010b487547 */ /* 0x000ff2000b800000 */
        /* <DEDUP_REMOVED lines=18> */
.L_x_5658:
[----:B------:R-:W-:Y:S02]  /*76a0*/  MOV R6, UR8 ;  /* 0x0000000800067c02 */ /* 0x000fe40008000f00 */
        /* <DEDUP_REMOVED lines=24> */
.L_x_5659:
        /* <DEDUP_REMOVED lines=11> */
[----:B------:R-:W-:-:S12]  /*78e0*/  IMAD.MOV.U32 R70, RZ, RZ, RZ ;  /* 0x000000ffff467224 */ /* 0x000fd800078e00ff */
        /* <DEDUP_REMOVED lines=10> */
[----:B------:R-:W-:Y:S02]  /*7990*/  MOV R7, RZ ;  /* 0x000000ff00077202 */ /* 0x000fe40000000f00 */
[----:B--2---:R-:W-:-:S05]  /*79a0*/  @P6 SHF.L.U32 R70, R71, 0x10, RZ ;  /* 0x0000001047466819 */ /* 0x004fca00000006ff */
[----:B------:R-:W-:-:S05]  /*79b0*/  @P6 FMUL.FTZ R7, R6, R70 ;  /* 0x0000004606076220 */ /* 0x000fca0000410000 */
[----:B------:R-:W-:-:S04]  /*79c0*/  F2FP.BF16.F32.PACK_AB R7, RZ, R7 ;  /* 0x00000007ff07723e */ /* 0x000fc800000010ff */
[----:B------:R-:W-:-:S07]  /*79d0*/  PRMT R165, R165, 0x5410, R7 ;  /* 0x00005410a5a57816 */ /* 0x000fce0000000007 */
.L_x_5660:
        /* <DEDUP_REMOVED lines=14> */
[----:B------:R-:W-:-:S03]  /*7ac0*/  IMAD.MOV.U32 R7, RZ, RZ, RZ ;  /* 0x000000ffff077224 */ /* 0x000fc600078e00ff */
        /* <DEDUP_REMOVED lines=10> */
.L_x_5661:
[----:B------:R-:W-:Y:S01]  /*7b70*/  MOV R6, UR8 ;  /* 0x0000000800067c02 */ /* 0x000fe20008000f00 */
[----:B------:R-:W-:Y:S01]  /*7b80*/  IMAD.MOV.U32 R71, RZ, RZ, R21 ;  /* 0x000000ffff477224 */ /* 0x000fe200078e0015 */
[----:B------:R-:W-:-:S03]  /*7b90*/  PLOP3.LUT P0, PT, PT, PT, UP2, 0x80, 0x8 ;  /* 0x000000000008781c */ /* 0x000fc60003f0f028 */
[----:B------:R-:W-:Y:S01]  /*7ba0*/  @P6 FFMA.FTZ R6, R232, R6, UR10 ;  /* 0x0000000ae8066e23 */ /* 0x000fe20008010006 */
[----:B------:R-:W-:-:S09]  /*7bb0*/  PLOP3.LUT P6, PT, PT, PT, UP2, 0x80, 0x8 ;  /* 0x000000000008781c */ /* 0x000fd20003fcf028 */
[----:B------:R-:W-:Y:S01]  /*7bc0*/  @P0 FADD.FTZ R6, R236, -R6 ;  /* 0x80000006ec060221 */ /* 0x000fe20000010000 */
[----:B------:R-:W-:-:S03]  /*7bd0*/  PLOP3.LUT P0, PT, PT, PT, UP2, 0x80, 0x8 ;  /* 0x000000000008781c */ /* 0x000fc60003f0f028 */
[----:B------:R-:W-:Y:S01]  /*7be0*/  @P6 FFMA.FTZ R71, R6, UR32, R21 ;  /* 0x0000002006476c23 */ /* 0x000fe20008010015 */
[----:B------:R-:W-:Y:S09]  /*7bf0*/  BRA.U !UP3, `(.L_x_5662) ;  /* 0x000000010b487547 */ /* 0x000ff2000b800000 */
        /* <DEDUP_REMOVED lines=18> */
.L_x_5662:
[----:B------:R-:W-:Y:S01]  /*7d20*/  IMAD.U32 R6, RZ, RZ, UR8 ;  /* 0x00000008ff067e24 */ /* 0x000fe2000f8e00ff */
[----:B------:R-:W-:Y:S02]  /*7d30*/  PLOP3.LUT P6, PT, PT, PT, UP2, 0x80, 0x8 ;  /* 0x000000000008781c */ /* 0x000fe40003fcf028 */
[----:B------:R-:W-:Y:S01]  /*7d40*/  MOV R160, R22 ;  /* 0x0000001600a07202 */ /* 0x000fe20000000f00 */
[----:B------:R-:W-:Y:S01]  /*7d50*/  @P0 FFMA.FTZ R6, R215, R6, UR10 ;  /* 0x0000000ad7060e23 */ /* 0x000fe20008010006 */
[----:B------:R-:W-:-:S09]  /*7d60*/  PLOP3.LUT P0, PT, PT, PT, UP2, 0x80, 0x8 ;  /* 0x000000000008781c */ /* 0x000fd20003f0f028 */
[----:B------:R-:W-:-:S04]  /*7d70*/  @P6 FADD.FTZ R6, R216, -R6 ;  /* 0x80000006d8066221 */ /* 0x000fc80000010000 */
[----:B------:R-:W-:Y:S01]  /*7d80*/  @P0 FFMA.FTZ R160, R6, UR32, R22 ;  /* 0x0000002006a00c23 */ /* 0x000fe20008010016 */
[----:B------:R-:W-:Y:S01]  /*7d90*/  PLOP3.LUT P0, PT, PT, PT, UP2, 0x80, 0x8 ;  /* 0x000000000008781c */ /* 0x000fe20003f0f028 */
[----:B------:R-:W-:-:S12]  /*7da0*/  BRA.U !UP3, `(.L_x_5663) ;  /* 0x000000010b407547 */ /* 0x000fd8000b800000 */
[----:B------:R-:W-:-:S13]  /*7db0*/  LOP3.LUT P6, RZ, R19, 0xff0000, RZ, 0xc0, !PT ;  /* 0x00ff000013ff7812 */ /* 0x000fda00078cc0ff */
[----:B------:R-:W0:Y:S01]  /*7dc0*/  @P6 LDC.64 R6, c[0x0][0x408] ;  /* 0x00010200ff066b82 */ /* 0x000e220000000a00 */
[----:B------:R-:W-:Y:S01]  /*7dd0*/  @P6 SHF.L.U32 R161, R191, 0x10, RZ ;  /* 0x00000010bfa16819 */ /* 0x000fe200000006ff */
[----:B0-----:R-:W-:-:S04]  /*7de0*/  @P6 FMUL.FTZ R7, R160, R7 ;  /* 0x00000007a0076220 */ /* 0x001fc80000410000 */
[----:B------:R-:W-:Y:S01]  /*7df0*/  @P6 FMUL.FTZ R6, R7, R6 ;  /* 0x0000000607066220 */ /* 0x000fe20000410000 */
[----:B------:R-:W-:-:S03]  /*7e00*/  MOV R7, RZ ;  /* 0x000000ff00077202 */ /* 0x000fc60000000f00 */
[----:B------:R-:W-:Y:S01]  /*7e10*/  @P6 FMUL.FTZ R7, R161, R6 ;  /* 0x00000006a1076220 */ /* 0x000fe20000410000 */
[----:B------:R-:W-:-:S03]  /*7e20*/  @P6 IMAD.U32 R161, R43, 0x10000, RZ ;  /* 0x000100002ba16824 */ /* 0x000fc600078e00ff */
        /* <DEDUP_REMOVED lines=8> */
.L_x_5663:
[----:B------:R-:W2:Y:S04]  /*7eb0*/  LDL R161, [R1+0xc] ;  /* 0x00000c0001a17983 */ /* 0x000ea80000100800 */
[----:B------:R-:W3:Y:S01]  /*7ec0*/  LDL R7, [R1+0x14] ;  /* 0x0000140001077983 */ /* 0x000ee20000100800 */
[----:B------:R-:W-:Y:S02]  /*7ed0*/  MOV R6, UR8 ;  /* 0x0000000800067c02 */ /* 0x000fe40008000f00 */
[----:B------:R-:W-:Y:S02]  /*7ee0*/  PLOP3.LUT P6, PT, PT, PT, UP2, 0x80, 0x8 ;  /* 0x000000000008781c */ /* 0x000fe40003fcf028 */
[----:B------:R-:W-:Y:S01]  /*7ef0*/  MOV R162, R160 ;  /* 0x000000a000a27202 */ /* 0x000fe20000000f00 */
[----:B------:R-:W-:Y:S01]  /*7f00*/  IMAD.MOV.U32 R160, RZ, RZ, R70 ;  /* 0x000000ffffa07224 */ /* 0x000fe200078e0046 */
[----:B------:R-:W-:-:S02]  /*7f10*/  MOV R70, R68 ;  /* 0x0000004400467202 */ /* 0x000fc40000000f00 */
[----:B------:R-:W-:Y:S01]  /*7f20*/  MOV R68, R194 ;  /* 0x000000c200447202 */ /* 0x000fe20000000f00 */
[----:B--2---:R-:W-:Y:S01]  /*7f30*/  @P0 FFMA.FTZ R6, R161, R6, UR10 ;  /* 0x0000000aa1060e23 */ /* 0x004fe20008010006 */
[----:B------:R-:W-:Y:S02]  /*7f40*/  PLOP3.LUT P0, PT, PT, PT, UP2, 0x80, 0x8 ;  /* 0x000000000008781c */ /* 0x000fe40003f0f028 */
[----:B------:R-:W-:-:S03]  /*7f50*/  MOV R161, R71 ;  /* 0x0000004700a17202 */ /* 0x000fc60000000f00 */
[----:B---3--:R-:W-:Y:S01]  /*7f60*/  @P6 FADD.FTZ R7, R7, -R6 ;  /* 0x8000000607076221 */ /* 0x008fe20000010000 */
[----:B------:R-:W-:Y:S02]  /*7f70*/  MOV R6, R23 ;  /* 0x0000001700067202 */ /* 0x000fe40000000f00 */
[----:B------:R-:W-:Y:S02]  /*7f80*/  MOV R71, R69 ;  /* 0x0000004500477202 */ /* 0x000fe40000000f00 */
[----:B------:R-:W-:-:S03]  /*7f90*/  MOV R69, R163 ;  /* 0x000000a300457202 */ /* 0x000fc60000000f00 */
[----:B------:R-:W-:-:S04]  /*7fa0*/  @P0 FFMA.FTZ R6, R7, UR32, R23 ;  /* 0x0000002007060c23 */ /* 0x000fc80008010017 */
[----:B------:R-:W-:Y:S01]  /*7fb0*/  IMAD.MOV.U32 R163, RZ, RZ, R6 ;  /* 0x000000ffffa37224 */ /* 0x000fe200078e0006 */
[----:B------:R-:W-:Y:S06]  /*7fc0*/  BRA.U !UP3, `(.L_x_5664) ;  /* 0x000000310b407547 */ /* 0x000fec000b800000 */
[----:B------:R-:W2:Y:S01]  /*7fd0*/  LDL R195, [R1+0x5c] ;  /* 0x00005c0001c37983 */ /* 0x000ea20000100800 */
        /* <DEDUP_REMOVED lines=8> */
[----:B------:R-:W-:-:S03]  /*8060*/  HFMA2 R7, -RZ, RZ, 0, 0 ;  /* 0x00000000ff077431 */ /* 0x000fc600000001ff */
[----:B------:R-:W-:Y:S01]  /*8070*/  FADD.FTZ R135, R135, R194 ;  /* 0x000000c287877221 */ /* 0x000fe20000010000 */
[----:B--2---:R-:W-:-:S05]  /*8080*/  @P0 SHF.L.U32 R194, R195, 0x10, RZ ;  /* 0x00000010c3c20819 */ /* 0x004fca00000006ff */
[----:B------:R-:W-:-:S05]  /*8090*/  @P0 FMUL.FTZ R7, R6, R194 ;  /* 0x000000c206070220 */ /* 0x000fca0000410000 */
[----:B------:R-:W-:-:S04]  /*80a0*/  F2FP.BF16.F32.PACK_AB R7, RZ, R7 ;  /* 0x00000007ff07723e */ /* 0x000fc800000010ff */
[----:B------:R-:W-:Y:S01]  /*80b0*/  PRMT R167, R167, 0x5410, R7 ;  /* 0x00005410a7a77816 */ /* 0x000fe20000000007 */
[----:B------:R-:W-:Y:S06]  /*80c0*/  BRA `(.L_x_5664) ;  /* 0x0000003000007947 */ /* 0x000fec0003800000 */
.L_x_5656:
[----:B------:R-:W-:Y:S05]  /*80d0*/  BRA.U !UP3, `(.L_x_5665) ;  /* 0x000000010b507547 */ /* 0x000fea000b800000 */
[----:B------:R-:W-:Y:S01]  /*80e0*/  PLOP3.LUT P0, PT, PT, PT, UP2, 0x80, 0x8 ;  /* 0x000000000008781c */ /* 0x000fe20003f0f028 */
[----:B01----:R-:W-:Y:S01]  /*80f0*/  IMAD.U32 R6, RZ, RZ, UR8 ;  /* 0x00000008ff067e24 */ /* 0x003fe2000f8e00ff */
[----:B------:R-:W-:Y:S02]  /*8100*/  PLOP3.LUT P6, PT, PT, PT, UP2, 0x80, 0x8 ;  /* 0x000000000008781c */ /* 0x000fe40003fcf028 */
[----:B-----5:R-:W-:-:S09]  /*8110*/  MOV R7, R24 ;  /* 0x0000001800077202 */ /* 0x020fd20000000f00 */
[----:B------:R-:W-:Y:S01]  /*8120*/  @P0 FFMA.FTZ R6, R229, R6, UR10 ;  /* 0x0000000ae5060e23 */ /* 0x000fe20008010006 */
[----:B------:R-:W-:-:S03]  /*8130*/  PLOP3.LUT P0, PT, PT, PT, UP2, 0x80, 0x8 ;  /* 0x000000000008781c */ /* 0x000fc60003f0f028 */
[----:B------:R-:W-:Y:S01]  /*8140*/  @P6 FADD.FTZ R6, R224, -R6 ;  /* 0x80000006e0066221 */ /* 0x000fe20000010000 */
[----:B------:R-:W-:-:S09]  /*8150*/  LOP3.LUT P6, RZ, R18, 0xff, RZ, 0xc0, !PT ;  /* 0x000000ff12ff7812 */ /* 0x000fd200078cc0ff */
[----:B------:R-:W-:-:S04]  /*8160*/  @P0 FFMA.FTZ R7, R6, UR32, R24 ;  /* 0x0000002006070c23 */ /* 0x000fc80008010018 */
[----:B------:R-:W-:Y:S01]  /*8170*/  FMUL.FTZ R6, R7, UR23 ;  /* 0x0000001707067c20 */ /* 0x000fe20008410000 */
[----:B------:R-:W-:Y:S01]  /*8180*/  @P6 SHF.L.U32 R194, R188, 0x10, RZ ;  /* 0x00000010bcc26819 */ /* 0x000fe200000006ff */
[----:B------:R-:W-:Y:S02]  /*8190*/  HFMA2 R7, -RZ, RZ, 0, 0 ;  /* 0x00000000ff077431 */ /* 0x000fe400000001ff */
[----:B------:R-:W-:-:S04]  /*81a0*/  FMUL.FTZ R6, R6, UR22 ;  /* 0x0000001606067c20 */ /* 0x000fc80008410000 */
[----:B------:R-:W-:Y:S01]  /*81b0*/  @P6 FMUL.FTZ R7, R194, R6 ;  /* 0x00000006c2076220 */ /* 0x000fe20000410000 */
[----:B------:R-:W-:-:S03]  /*81c0*/  @P6 IMAD.U32 R194, R40, 0x10000, RZ ;  /* 0x0001000028c26824 */ /* 0x000fc600078e00ff */
[----:B------:R-:W-:Y:S01]  /*81d0*/  FADD.FTZ R128, R128, R7 ;  /* 0x0000000780807221 */ /* 0x000fe20000010000 */
[----:B------:R-:W-:Y:S01]  /*81e0*/  MOV R7, RZ ;  /* 0x000000ff00077202 */ /* 0x000fe20000000f00 */
[----:B------:R-:W-:-:S05]  /*81f0*/  @P6 FMUL.FTZ R7, R194, R6 ;  /* 0x00000006c2076220 */ /* 0x000fca0000410000 */
[----:B------:R-:W-:-:S04]  /*8200*/  F2FP.BF16.F32.PACK_AB R7, RZ, R7 ;  /* 0x00000007ff07723e */ /* 0x000fc800000010ff */
[----:B------:R-:W-:-:S07]  /*8210*/  PRMT R164, R7, 0x7610, R164 ;  /* 0x0000761007a47816 */ /* 0x000fce00000000a4 */
.L_x_5665:
[----:B------:R-:W-:Y:S05]  /*8220*/  BRA.U !UP3, `(.L_x_5666) ;  /* 0x000000010b587547 */ /* 0x000fea000b800000 */
[----:B------:R-:W2:Y:S01]  /*8230*/  LDL R195, [R1+0x50] ;  /* 0x0000500001c37983 */ /* 0x000ea20000100800 */
[----:B------:R-:W-:Y:S01]  /*8240*/  PLOP3.LUT P0, PT, PT, PT, UP2, 0x80, 0x8 ;  /* 0x000000000008781c */ /* 0x000fe20003f0f028 */
[----:B------:R-:W-:Y:S01]  /*8250*/  HFMA2 R194, -RZ, RZ, 0, 0 ;  /* 0x00000000ffc27431 */ /* 0x000fe200000001ff */
[----:B------:R-:W-:Y:S02]  /*8260*/  PLOP3.LUT P6, PT, PT, PT, UP2, 0x80, 0x8 ;  /* 0x000000000008781c */ /* 0x000fe40003fcf028 */
[----:B01----:R-:W-:Y:S02]  /*8270*/  MOV R6, UR8 ;  /* 0x0000000800067c02 */ /* 0x003fe40008000f00 */
[----:B-----5:R-:W-:-:S07]  /*8280*/  MOV R7, R25 ;  /* 0x0000001900077202 */ /* 0x020fce0000000f00 */
[----:B------:R-:W-:Y:S01]  /*8290*/  @P0 FFMA.FTZ R6, R248, R6, UR10 ;  /* 0x0000000af8060e23 */ /* 0x000fe20008010006 */
[----:B------:R-:W-:-:S03]  /*82a0*/  PLOP3.LUT P0, PT, PT, PT, UP2, 0x80, 0x8 ;  /* 0x000000000008781c */ /* 0x000fc60003f0f028 */
[----:B------:R-:W-:Y:S01]  /*82b0*/  @P6 FADD.FTZ R6, R252, -R6 ;  /* 0x80000006fc066221 */ /* 0x000fe20000010000 */
[----:B------:R-:W-:-:S09]  /*82c0*/  LOP3.LUT P6, RZ, R18, 0xff00, RZ, 0xc0, !PT ;  /* 0x0000ff0012ff7812 */ /* 0x000fd200078cc0ff */
[----:B------:R-:W-:-:S04]  /*82d0*/  @P0 FFMA.FTZ R7, R6, UR32, R25 ;  /* 0x0000002006070c23 */ /* 0x000fc80008010019 */
[----:B------:R-:W-:Y:S01]  /*82e0*/  FMUL.FTZ R6, R7, UR23 ;  /* 0x0000001707067c20 */ /* 0x000fe20008410000 */
[----:B------:R-:W-:-:S03]  /*82f0*/  @P6 PRMT R7, R188, 0x7632, R7 ;  /* 0x00007632bc076816 */ /* 0x000fc60000000007 */
[----:B------:R-:W-:Y:S01]  /*8300*/  FMUL.FTZ R6, R6, UR22 ;  /* 0x0000001606067c20 */ /* 0x000fe20008410000 */
[----:B------:R-:W-:-:S05]  /*8310*/  @P6 SHF.L.U32 R7, R7, 0x10, RZ ;  /* 0x0000001007076819 */ /* 0x000fca00000006ff */
[----:B------:R-:W-:Y:S01]  /*8320*/  @P6 FMUL.FTZ R194, R6, R7 ;  /* 0x0000000706c26220 */ /* 0x000fe20000410000 */
[----:B------:R-:W-:-:S03]  /*8330*/  IMAD.MOV.U32 R7, RZ, RZ, RZ ;  /* 0x000000ffff077224 */ /* 0x000fc600078e00ff */
[----:B------:R-:W-:Y:S01]  /*8340*/  FADD.FTZ R129, R129, R194 ;  /* 0x000000c281817221 */ /* 0x000fe20000010000 */
[----:B--2---:R-:W-:-:S05]  /*8350*/  @P6 SHF.L.U32 R194, R195, 0x10, RZ ;  /* 0x00000010c3c26819 */ /* 0x004fca00000006ff */
[----:B------:R-:W-:-:S05]  /*8360*/  @P6 FMUL.FTZ R7, R194, R6 ;  /* 0x00000006c2076220 */ /* 0x000fca0000410000 */
[----:B------:R-:W-:-:S04]  /*8370*/  F2FP.BF16.F32.PACK_AB R7, RZ, R7 ;  /* 0x00000007ff07723e */ /* 0x000fc800000010ff */
[----:B------:R-:W-:-:S07]  /*8380*/  PRMT R164, R164, 0x5410, R7 ;  /* 0x00005410a4a47816 */ /* 0x000fce0000000007 */
.L_x_5666:
[----:B------:R-:W-:Y:S05]  /*8390*/  BRA.U !UP3, `(.L_x_5667) ;  /* 0x000000010b507547 */ /* 0x000fea000b800000 */
[----:B------:R-:W-:Y:S02]  /*83a0*/  PLOP3.LUT P0, PT, PT, PT, UP2, 0x80, 0x8 ;  /* 0x000000000008781c */ /* 0x000fe40003f0f028 */
        /* <DEDUP_REMOVED lines=9> */
[----:B------:R-:W-:Y:S02]  /*8440*/  @P6 IMAD.U32 R194, R189, 0x10000, RZ ;  /* 0x00010000bdc26824 */ /* 0x000fe400078e00ff */
[----:B------:R-:W-:Y:S02]  /*8450*/  HFMA2 R7, -RZ, RZ, 0, 0 ;  /* 0x00000000ff077431 */ /* 0x000fe400000001ff */
        /* <DEDUP_REMOVED lines=8> */
.L_x_5667:
        /* <DEDUP_REMOVED lines=14> */
[----:B------:R-:W-:Y:S02]  /*85c0*/  FMUL.FTZ R6, R6, UR22 ;  /* 0x0000001606067c20 */ /* 0x000fe40008410000 */
[----:B------:R-:W-:-:S04]  /*85d0*/  @P6 IMAD.U32 R7, R7, 0x10000, RZ ;  /* 0x0001000007076824 */ /* 0x000fc800078e00ff */
[----:B------:R-:W-:Y:S01]  /*85e0*/  @P6 FMUL.FTZ R194, R6, R7 ;  /* 0x0000000706c26220 */ /* 0x000fe20000410000 */
[----:B------:R-:W-:-:S03]  /*85f0*/  MOV R7, RZ ;  /* 0x000000ff00077202 */ /* 0x000fc60000000f00 */
[----:B------:R-:W-:Y:S01]  /*8600*/  FADD.FTZ R131, R131, R194 ;  /* 0x000000c283837221 */ /* 0x000fe20000010000 */
[----:B--2---:R-:W-:-:S05]  /*8610*/  @P6 SHF.L.U32 R194, R195, 0x10, RZ ;  /* 0x00000010c3c26819 */ /* 0x004fca00000006ff */
[----:B------:R-:W-:-:S05]  /*8620*/  @P6 FMUL.FTZ R7, R194, R6 ;  /* 0x00000006c2076220 */ /* 0x000fca0000410000 */
[----:B------:R-:W-:-:S04]  /*8630*/  F2FP.BF16.F32.PACK_AB R7, RZ, R7 ;  /* 0x00000007ff07723e */ /* 0x000fc800000010ff */
[----:B------:R-:W-:-:S07]  /*8640*/  PRMT R165, R165, 0x5410, R7 ;  /* 0x00005410a5a57816 */ /* 0x000fce0000000007 */
.L_x_5668:
[----:B------:R-:W-:Y:S05]  /*8650*/  BRA.U !UP3, `(.L_x_5669) ;  /* 0x000000010b507547 */ /* 0x000fea000b800000 */
[----:B------:R-:W-:Y:S01]  /*8660*/  PLOP3.LUT P0, PT, PT, PT, UP2, 0x80, 0x8 ;  /* 0x000000000008781c */ /* 0x000fe20003f0f028 */
[----:B01---5:R-:W-:Y:S01]  /*8670*/  IMAD.MOV.U32 R7, RZ, RZ, R20 ;  /* 0x000000ffff077224 */ /* 0x023fe200078e0014 */
[----:B------:R-:W-:Y:S02]  /*8680*/  PLOP3.LUT P6, PT, PT, PT, UP2, 0x80, 0x8 ;  /* 0x000000000008781c */ /* 0x000fe40003fcf028 */
[----:B------:R-:W-:-:S09]  /*8690*/  MOV R6, UR8 ;  /* 0x0000000800067c02 */ /* 0x000fd20008000f00 */
        /* <DEDUP_REMOVED lines=16> */
.L_x_5669:
[----:B------:R-:W-:Y:S05]  /*87a0*/  BRA.U !UP3, `(.L_x_5670) ;  /* 0x000000010b587547 */ /* 0x000fea000b800000 */
[----:B------:R-:W2:Y:S01]  /*87b0*/  LDL R195, [R1+0x58] ;  /* 0x0000580001c37983 */ /* 0x000ea20000100800 */
[----:B------:R-:W-:Y:S01]  /*87c0*/  PLOP3.LUT P0, PT, PT, PT, UP2, 0x80, 0x8 ;  /* 0x000000000008781c */ /* 0x000fe20003f0f028 */
[----:B01----:R-:W-:Y:S01]  /*87d0*/  IMAD.U32 R6, RZ, RZ, UR8 ;  /* 0x00000008ff067e24 */ /* 0x003fe2000f8e00ff */
[----:B------:R-:W-:Y:S01]  /*87e0*/  PLOP3.LUT P6, PT, PT, PT, UP2, 0x80, 0x8 ;  /* 0x000000000008781c */ /* 0x000fe20003fcf028 */
[----:B------:R-:W-:Y:S01]  /*87f0*/  HFMA2 R194, -RZ, RZ, 0, 0 ;  /* 0x00000000ffc27431 */ /* 0x000fe200000001ff */
[----:B-----5:R-:W-:-:S09]  /*8800*/  MOV R7, R21 ;  /* 0x0000001500077202 */ /* 0x020fd20000000f00 */
        /* <DEDUP_REMOVED lines=16> */
.L_x_5670:
        /* <DEDUP_REMOVED lines=21> */
.L_x_5671:
[----:B------:R-:W-:Y:S05]  /*8a60*/  BRA.U !UP3, `(.L_x_5664) ;  /* 0x000000250b987547 */ /* 0x000fea000b800000 */
[----:B------:R-:W2:Y:S04]  /*8a70*/  LDL R194, [R1+0xc] ;  /* 0x00000c0001c27983 */ /* 0x000ea80000100800 */
[----:B01----:R-:W3:Y:S04]  /*8a80*/  LDL R7, [R1+0x14] ;  /* 0x0000140001077983 */ /* 0x003ee80000100800 */
[----:B------:R-:W4:Y:S01]  /*8a90*/  LDL R195, [R1+0x5c] ;  /* 0x00005c0001c37983 */ /* 0x000f220000100800 */
[----:B------:R-:W-:Y:S02]  /*8aa0*/  PLOP3.LUT P6, PT, PT, PT, UP2, 0x80, 0x8 ;  /* 0x000000000008781c */ /* 0x000fe40003fcf028 */
[----:B------:R-:W-:-:S02]  /*8ab0*/  PLOP3.LUT P0, PT, PT, PT, UP2, 0x80, 0x8 ;  /* 0x000000000008781c */ /* 0x000fc40003f0f028 */
[----:B------:R-:W-:-:S09]  /*8ac0*/  MOV R6, UR8 ;  /* 0x0000000800067c02 */ /* 0x000fd20008000f00 */
[----:B--2---:R-:W-:Y:S01]  /*8ad0*/  @P6 FFMA.FTZ R6, R194, R6, UR10 ;  /* 0x0000000ac2066e23 */ /* 0x004fe20008010006 */
[----:B------:R-:W-:Y:S01]  /*8ae0*/  PLOP3.LUT P6, PT, PT, PT, UP2, 0x80, 0x8 ;  /* 0x000000000008781c */ /* 0x000fe20003fcf028 */
[----:B------:R-:W-:Y:S02]  /*8af0*/  IMAD.MOV.U32 R194, RZ, RZ, RZ ;  /* 0x000000ffffc27224 */ /* 0x000fe400078e00ff */
[----:B---3--:R-:W-:Y:S01]  /*8b00*/  @P0 FADD.FTZ R6, R7, -R6 ;  /* 0x8000000607060221 */ /* 0x008fe20000010000 */
[----:B-----5:R-:W-:Y:S02]  /*8b10*/  ISETP.GE.U32.AND P0, PT, R18, RZ, PT ;  /* 0x000000ff1200720c */ /* 0x020fe40003f06070 */
[----:B------:R-:W-:Y:S02]  /*8b20*/  MOV R7, R23 ;  /* 0x0000001700077202 */ /* 0x000fe40000000f00 */
[----:B------:R-:W-:-:S05]  /*8b30*/  ISETP.GE.U32.AND.EX P0, PT, R19, 0x1000000, PT, P0 ;  /* 0x010000001300780c */ /* 0x000fca0003f06100 */
[----:B------:R-:W-:-:S04]  /*8b40*/  @P6 FFMA.FTZ R7, R6, UR32, R23 ;  /* 0x0000002006076c23 */ /* 0x000fc80008010017 */
[----:B------:R-:W-:-:S04]  /*8b50*/  FMUL.FTZ R6, R7, UR23 ;  /* 0x0000001707067c20 */ /* 0x000fc80008410000 */
[----:B------:R-:W-:Y:S01]  /*8b60*/  @P0 PRMT R7, R191, 0x7632, R7 ;  /* 0x00007632bf070816 */ /* 0x000fe20000000007 */
[----:B------:R-:W-:-:S03]  /*8b70*/  FMUL.FTZ R6, R6, UR22 ;  /* 0x0000001606067c20 */ /* 0x000fc60008410000 */
        /* <DEDUP_REMOVED lines=9> */
.L_x_5655:
[----:B------:R-:W-:-:S04]  /*8c10*/  UISETP.NE.U32.AND UP0, UPT, UR26, URZ, UPT ;  /* 0x000000ff1a00728c */ /* 0x000fc8000bf05070 */
[----:B------:R-:W-:-:S06]  /*8c20*/  UISETP.NE.AND.EX UP0, UPT, UR27, URZ, UPT, UP0 ;  /* 0x000000ff1b00728c */ /* 0x000fcc000bf05300 */
[----:B------:R-:W-:-:S13]  /*8c30*/  PLOP3.LUT P5, PT, PT, PT, UP0, 0x80, 0x8 ;  /* 0x000000000008781c */ /* 0x000fda0003faf008 */
[----:B------:R-:W-:Y:S05]  /*8c40*/  @!P5 BRA `(.L_x_5672) ;  /* 0x0000001000b4d947 */ /* 0x000fea0003800000 */
        /* <DEDUP_REMOVED lines=15> */
.L_x_5675:
[----:B------:R-:W-:Y:S05]  /*8d40*/  BSYNC.RECONVERGENT B1 ;  /* 0x0000000000017941 */ /* 0x000fea0003800200 */
.L_x_5674:
        /* <DEDUP_REMOVED lines=14> */
.L_x_5677:
[----:B------:R-:W-:Y:S05]  /*8e30*/  BSYNC.RECONVERGENT B1 ;  /* 0x0000000000017941 */ /* 0x000fea0003800200 */
.L_x_5676:
[----:B------:R-:W-:-:S04]  /*8e40*/  F2FP.BF16.F32.PACK_AB R6, RZ, R6 ;  /* 0x00000006ff06723e */ /* 0x000fc800000010ff */
[----:B------:R-:W-:-:S07]  /*8e50*/  PRMT R164, R6, 0x7610, R164 ;  /* 0x0000761006a47816 */ /* 0x000fce00000000a4 */
.L_x_5673:
[----:B------:R-:W-:Y:S05]  /*8e60*/  BRA.U !UP3, `(.L_x_5678) ;  /* 0x000000010b887547 */ /* 0x000fea000b800000 */
[----:B-----5:R-:W-:Y:S01]  /*8e70*/  LOP3.LUT P0, RZ, R18, 0xff00, RZ, 0xc0, !PT ;  /* 0x0000ff0012ff7812 */ /* 0x020fe2000780c0ff */
[----:B------:R-:W-:Y:S01]  /*8e80*/  BSSY.RECONVERGENT B1, `(.L_x_5679) ;  /* 0x000000e000017945 */ /* 0x000fe20003800200 */
[----:B01----:R-:W-:-:S11]  /*8e90*/  MOV R6, RZ ;  /* 0x000000ff00067202 */ /* 0x003fd60000000f00 */
        /* <DEDUP_REMOVED lines=12> */
.L_x_5680:
[----:B------:R-:W-:Y:S05]  /*8f60*/  BSYNC.RECONVERGENT B1 ;  /* 0x0000000000017941 */ /* 0x000fea0003800200 */
.L_x_5679:
        /* <DEDUP_REMOVED lines=15> */
.L_x_5682:
[----:B------:R-:W-:Y:S05]  /*9060*/  BSYNC.RECONVERGENT B1 ;  /* 0x0000000000017941 */ /* 0x000fea0003800200 */
.L_x_5681:
[----:B------:R-:W-:-:S04]  /*9070*/  F2FP.BF16.F32.PACK_AB R6, RZ, R6 ;  /* 0x00000006ff06723e */ /* 0x000fc800000010ff */
[----:B------:R-:W-:-:S07]  /*9080*/  PRMT R164, R164, 0x5410, R6 ;  /* 0x00005410a4a47816 */ /* 0x000fce0000000006 */
.L_x_5678:
[----:B------:R-:W-:Y:S05]  /*9090*/  BRA.U !UP3, `(.L_x_5683) ;  /* 0x000000010b807547 */ /* 0x000fea000b800000 */
[----:B-----5:R-:W-:Y:S01]  /*90a0*/  LOP3.LUT P0, RZ, R18, 0xff0000, RZ, 0xc0, !PT ;  /* 0x00ff000012ff7812 */ /* 0x020fe2000780c0ff */
[----:B------:R-:W-:Y:S01]  /*90b0*/  BSSY.RECONVERGENT B1, `(.L_x_5684) ;  /* 0x000000d000017945 */ /* 0x000fe20003800200 */
[----:B01----:R-:W-:-:S11]  /*90c0*/  IMAD.MOV.U32 R6, RZ, RZ, RZ ;  /* 0x000000ffff067224 */ /* 0x003fd600078e00ff */
        /* <DEDUP_REMOVED lines=11> */
.L_x_5685:
[----:B------:R-:W-:Y:S05]  /*9180*/  BSYNC.RECONVERGENT B1 ;  /* 0x0000000000017941 */ /* 0x000fea0003800200 */
.L_x_5684:
        /* <DEDUP_REMOVED lines=14> */
.L_x_5687:
[----:B------:R-:W-:Y:S05]  /*9270*/  BSYNC.RECONVERGENT B1 ;  /* 0x0000000000017941 */ /* 0x000fea0003800200 */
.L_x_5686:
[----:B------:R-:W-:-:S04]  /*9280*/  F2FP.BF16.F32.PACK_AB R6, RZ, R6 ;  /* 0x00000006ff06723e */ /* 0x000fc800000010ff */
[----:B------:R-:W-:-:S07]  /*9290*/  PRMT R165, R6, 0x7610, R165 ;  /* 0x0000761006a57816 */ /* 0x000fce00000000a5 */
.L_x_5683:
        /* <DEDUP_REMOVED lines=16> */
.L_x_5690:
[----:B------:R-:W-:Y:S05]  /*93a0*/  BSYNC.RECONVERGENT B1 ;  /* 0x0000000000017941 */ /* 0x000fea0003800200 */
.L_x_5689:
        /* <DEDUP_REMOVED lines=15> */
.L_x_5692:
[----:B------:R-:W-:Y:S05]  /*94a0*/  BSYNC.RECONVERGENT B1 ;  /* 0x0000000000017941 */ /* 0x000fea0003800200 */
.L_x_5691:
[----:B------:R-:W-:-:S04]  /*94b0*/  F2FP.BF16.F32.PACK_AB R6, RZ, R6 ;  /* 0x00000006ff06723e */ /* 0x000fc800000010ff */
[----:B------:R-:W-:-:S07]  /*94c0*/  PRMT R165, R165, 0x5410, R6 ;  /* 0x00005410a5a57816 */ /* 0x000fce0000000006 */
.L_x_5688:
[----:B------:R-:W-:Y:S05]  /*94d0*/  BRA.U !UP3, `(.L_x_5693) ;  /* 0x000000010b807547 */ /* 0x000fea000b800000 */
[----:B-----5:R-:W-:Y:S01]  /*94e0*/  LOP3.LUT P0, RZ, R19, 0xff, RZ, 0xc0, !PT ;  /* 0x000000ff13ff7812 */ /* 0x020fe2000780c0ff */
[----:B------:R-:W-:Y:S01]  /*94f0*/  BSSY.RECONVERGENT B1, `(.L_x_5694) ;  /* 0x000000d000017945 */ /* 0x000fe20003800200 */
[----:B01----:R-:W-:-:S11]  /*9500*/  HFMA2 R6, -RZ, RZ, 0, 0 ;  /* 0x00000000ff067431 */ /* 0x003fd600000001ff */
        /* <DEDUP_REMOVED lines=11> */
.L_x_5695:
[----:B------:R-:W-:Y:S05]  /*95c0*/  BSYNC.RECONVERGENT B1 ;  /* 0x0000000000017941 */ /* 0x000fea0003800200 */
.L_x_5694:
        /* <DEDUP_REMOVED lines=14> */
.L_x_5697:
[----:B------:R-:W-:Y:S05]  /*96b0*/  BSYNC.RECONVERGENT B1 ;  /* 0x0000000000017941 */ /* 0x000fea0003800200 */
.L_x_5696:
[----:B------:R-:W-:-:S04]  /*96c0*/  F2FP.BF16.F32.PACK_AB R6, RZ, R6 ;  /* 0x00000006ff06723e */ /* 0x000fc800000010ff */
[----:B------:R-:W-:-:S07]  /*96d0*/  PRMT R166, R6, 0x7610, R166 ;  /* 0x0000761006a67816 */ /* 0x000fce00000000a6 */
.L_x_5693:
[----:B------:R-:W-:Y:S05]  /*96e0*/  BRA.U !UP3, `(.L_x_5698) ;  /* 0x000000010b887547 */ /* 0x000fea000b800000 */
[----:B-----5:R-:W-:Y:S01]  /*96f0*/  LOP3.LUT P0, RZ, R19, 0xff00, RZ, 0xc0, !PT ;  /* 0x0000ff0013ff7812 */ /* 0x020fe2000780c0ff */
[----:B------:R-:W-:Y:S01]  /*9700*/  BSSY.RECONVERGENT B1, `(.L_x_5699) ;  /* 0x000000e000017945 */ /* 0x000fe20003800200 */
[----:B01----:R-:W-:-:S11]  /*9710*/  MOV R6, RZ ;  /* 0x000000ff00067202 */ /* 0x003fd60000000f00 */
[----:B------:R-:W-:Y:S05]  /*9720*/  @!P0 BRA `(.L_x_5700) ;  /* 0x00000000002c8947 */ /* 0x000fea0003800000 */
[----:B------:R-:W-:Y:S02]  /*9730*/  MOV R6, UR8 ;  /* 0x0000000800067c02 */ /* 0x000fe40008000f00 */
[----:B------:R-:W-:Y:S02]  /*9740*/  ISETP.LT.AND P6, PT, RZ, UR33, PT ;  /* 0x00000021ff007c0c */ /* 0x000fe4000bfc1270 */
[----:B------:R-:W-:Y:S01]  /*9750*/  PRMT R7, R190, 0x7632, R7 ;  /* 0x00007632be077816 */ /* 0x000fe20000000007 */
[----:B------:R-:W-:-:S04]  /*9760*/  FFMA.FTZ R6, R232, R6, UR10 ;  /* 0x0000000ae8067e23 */ /* 0x000fc80008010006 */
[----:B------:R-:W-:Y:S01]  /*9770*/  FADD.FTZ R6, R236, -R6 ;  /* 0x80000006ec067221 */ /* 0x000fe20000010000 */
[----:B------:R-:W-:-:S03]  /*9780*/  IMAD.U32 R7, R7, 0x10000, RZ ;  /* 0x0001000007077824 */ /* 0x000fc600078e00ff */
[----:B------:R-:W-:-:S05]  /*9790*/  FMUL.FTZ R6, R6, UR32 ;  /* 0x0000002006067c20 */ /* 0x000fca0008410000 */
[----:B------:R-:W-:-:S05]  /*97a0*/  FSEL R6, R6, RZ, P6 ;  /* 0x000000ff06067208 */ /* 0x000fca0003000000 */
[----:B------:R-:W-:-:S04]  /*97b0*/  FMUL.FTZ R6, R6, UR23 ;  /* 0x0000001706067c20 */ /* 0x000fc80008410000 */
[----:B------:R-:W-:-:S04]  /*97c0*/  FMUL.FTZ R6, R6, UR22 ;  /* 0x0000001606067c20 */ /* 0x000fc80008410000 */
[----:B------:R-:W-:-:S07]  /*97d0*/  FMUL.FTZ R6, R7, R6 ;  /* 0x0000000607067220 */ /* 0x000fce0000410000 */
.L_x_5700:
[----:B------:R-:W-:Y:S05]  /*97e0*/  BSYNC.RECONVERGENT B1 ;  /* 0x0000000000017941 */ /* 0x000fea0003800200 */
.L_x_5699:
        /* <DEDUP_REMOVED lines=15> */
.L_x_5702:
[----:B------:R-:W-:Y:S05]  /*98e0*/  BSYNC.RECONVERGENT B1 ;  /* 0x0000000000017941 */ /* 0x000fea0003800200 */
.L_x_5701:
[----:B------:R-:W-:-:S04]  /*98f0*/  F2FP.BF16.F32.PACK_AB R6, RZ, R6 ;  /* 0x00000006ff06723e */ /* 0x000fc800000010ff */
[----:B------:R-:W-:-:S07]  /*9900*/  PRMT R166, R166, 0x5410, R6 ;  /* 0x00005410a6a67816 */ /* 0x000fce0000000006 */
.L_x_5698:
[----:B------:R-:W-:Y:S05]  /*9910*/  BRA.U !UP3, `(.L_x_5703) ;  /* 0x000000010b807547 */ /* 0x000fea000b800000 */
[----:B-----5:R-:W-:Y:S01]  /*9920*/  LOP3.LUT P0, RZ, R19, 0xff0000, RZ, 0xc0, !PT ;  /* 0x00ff000013ff7812 */ /* 0x020fe2000780c0ff */
[----:B------:R-:W-:Y:S01]  /*9930*/  BSSY.RECONVERGENT B1, `(.L_x_5704) ;  /* 0x000000d000017945 */ /* 0x000fe20003800200 */
[----:B01----:R-:W-:-:S11]  /*9940*/  MOV R6, RZ ;  /* 0x000000ff00067202 */ /* 0x003fd60000000f00 */
        /* <DEDUP_REMOVED lines=11> */
.L_x_5705:
[----:B------:R-:W-:Y:S05]  /*9a00*/  BSYNC.RECONVERGENT B1 ;  /* 0x0000000000017941 */ /* 0x000fea0003800200 */
.L_x_5704:
        /* <DEDUP_REMOVED lines=14> */
.L_x_5707:
[----:B------:R-:W-:Y:S05]  /*9af0*/  BSYNC.RECONVERGENT B1 ;  /* 0x0000000000017941 */ /* 0x000fea0003800200 */
.L_x_5706:
[----:B------:R-:W-:-:S04]  /*9b00*/  F2FP.BF16.F32.PACK_AB R6, RZ, R6 ;  /* 0x00000006ff06723e */ /* 0x000fc800000010ff */
[----:B------:R-:W-:-:S07]  /*9b10*/  PRMT R167, R6, 0x7610, R167 ;  /* 0x0000761006a77816 */ /* 0x000fce00000000a7 */
.L_x_5703:
[----:B01----:R-:W2:Y:S04]  /*9b20*/  LDL R7, [R1+0xc] ;  /* 0x00000c0001077983 */ /* 0x003ea80000100800 */
[----:B------:R-:W3:Y:S01]  /*9b30*/  LDL R6, [R1+0x14] ;  /* 0x0000140001067983 */ /* 0x000ee20000100800 */
[----:B------:R-:W-:Y:S01]  /*9b40*/  MOV R161, UR8 ;  /* 0x0000000800a17c02 */ /* 0x000fe20008000f00 */
[----:B------:R-:W-:Y:S01]  /*9b50*/  IMAD.U32 R162, RZ, RZ, UR8 ;  /* 0x00000008ffa27e24 */ /* 0x000fe2000f8e00ff */
[----:B------:R-:W-:Y:S01]  /*9b60*/  MOV R160, UR8 ;  /* 0x0000000800a07c02 */ /* 0x000fe20008000f00 */
[----:B------:R-:W-:Y:S01]  /*9b70*/  IMAD.U32 R69, RZ, RZ, UR8 ;  /* 0x00000008ff457e24 */ /* 0x000fe2000f8e00ff */
        /* <DEDUP_REMOVED lines=32> */
[----:B------:R-:W-:Y:S01]  /*9d80*/  FSEL R68, R68, RZ, P0 ;  /* 0x000000ff44447208 */ /* 0x000fe20000000000 */
[----:B--2---:R-:W-:-:S04]  /*9d90*/  FFMA.FTZ R163, R7, R163, UR10 ;  /* 0x0000000a07a37e23 */ /* 0x004fc800080100a3 */
[----:B---3--:R-:W-:-:S04]  /*9da0*/  FADD.FTZ R163, R6, -R163 ;  /* 0x800000a306a37221 */ /* 0x008fc80000010000 */
[----:B------:R-:W-:-:S05]  /*9db0*/  FMUL.FTZ R163, R163, UR32 ;  /* 0x00000020a3a37c20 */ /* 0x000fca0008410000 */
        /* <DEDUP_REMOVED lines=20> */
[----:B------:R-:W-:Y:S01]  /*9f00*/  PRMT R167, R167, 0x5410, R7 ;  /* 0x00005410a7a77816 */ /* 0x000fe20000000007 */
[----:B------:R-:W-:Y:S06]  /*9f10*/  BRA `(.L_x_5664) ;  /* 0x00000010006c7947 */ /* 0x000fec0003800000 */
.L_x_5672:
        /* <DEDUP_REMOVED lines=15> */
.L_x_5710:
[----:B------:R-:W-:Y:S05]  /*a010*/  BSYNC.RECONVERGENT B1 ;  /* 0x0000000000017941 */ /* 0x000fea0003800200 */
.L_x_5709:
        /* <DEDUP_REMOVED lines=14> */
.L_x_5712:
[----:B------:R-:W-:Y:S05]  /*a100*/  BSYNC.RECONVERGENT B1 ;  /* 0x0000000000017941 */ /* 0x000fea0003800200 */
.L_x_5711:
[----:B------:R-:W-:Y:S02]  /*a110*/  F2FP.BF16.F32.PACK_AB R7, RZ, R7 ;  /* 0x00000007ff07723e */ /* 0x000fe400000010ff */
[----:B------:R-:W-:Y:S02]  /*a120*/  MOV R128, R6 ;  /* 0x0000000600807202 */ /* 0x000fe40000000f00 */
[----:B------:R-:W-:-:S07]  /*a130*/  PRMT R164, R7, 0x7610, R164 ;  /* 0x0000761007a47816 */ /* 0x000fce00000000a4 */
.L_x_5708:
[----:B------:R-:W-:Y:S05]  /*a140*/  BRA.U !UP3, `(.L_x_5713) ;  /* 0x000000010b8c7547 */ /* 0x000fea000b800000 */
[----:B-----5:R-:W-:Y:S01]  /*a150*/  LOP3.LUT P0, RZ, R18, 0xff00, RZ, 0xc0, !PT ;  /* 0x0000ff0012ff7812 */ /* 0x020fe2000780c0ff */
[----:B------:R-:W-:Y:S01]  /*a160*/  BSSY.RECONVERGENT B1, `(.L_x_5714) ;  /* 0x000000e000017945 */ /* 0x000fe20003800200 */
[----:B01----:R-:W-:-:S11]  /*a170*/  HFMA2 R6, -RZ, RZ, 0, 0 ;  /* 0x00000000ff067431 */ /* 0x003fd600000001ff */
        /* <DEDUP_REMOVED lines=12> */
.L_x_5715:
[----:B------:R-:W-:Y:S05]  /*a240*/  BSYNC.RECONVERGENT B1 ;  /* 0x0000000000017941 */ /* 0x000fea0003800200 */
.L_x_5714:
        /* <DEDUP_REMOVED lines=15> */
.L_x_5717:
[----:B------:R-:W-:Y:S05]  /*a340*/  BSYNC.RECONVERGENT B1 ;  /* 0x0000000000017941 */ /* 0x000fea0003800200 */
.L_x_5716:
[----:B------:R-:W-:Y:S01]  /*a350*/  F2FP.BF16.F32.PACK_AB R7, RZ, R7 ;  /* 0x00000007ff07723e */ /* 0x000fe200000010ff */
[----:B------:R-:W-:-:S03]  /*a360*/  IMAD.MOV.U32 R129, RZ, RZ, R6 ;  /* 0x000000ffff817224 */ /* 0x000fc600078e0006 */
[----:B------:R-:W-:-:S07]  /*a370*/  PRMT R164, R164, 0x5410, R7 ;  /* 0x00005410a4a47816 */ /* 0x000fce0000000007 */
.L_x_5713:
        /* <DEDUP_REMOVED lines=15> */
.L_x_5720:
[----:B------:R-:W-:Y:S05]  /*a470*/  BSYNC.RECONVERGENT B1 ;  /* 0x0000000000017941 */ /* 0x000fea0003800200 */
.L_x_5719:
        /* <DEDUP_REMOVED lines=14> */
.L_x_5722:
[----:B------:R-:W-:Y:S05]  /*a560*/  BSYNC.RECONVERGENT B1 ;  /* 0x0000000000017941 */ /* 0x000fea0003800200 */
.L_x_5721:
[----:B------:R-:W-:Y:S02]  /*a570*/  F2FP.BF16.F32.PACK_AB R7, RZ, R7 ;  /* 0x00000007ff07723e */ /* 0x000fe400000010ff */
[----:B------:R-:W-:Y:S02]  /*a580*/  MOV R130, R6 ;  /* 0x0000000600827202 */ /* 0x000fe40000000f00 */
[----:B------:R-:W-:-:S07]  /*a590*/  PRMT R165, R7, 0x7610, R165 ;  /* 0x0000761007a57816 */ /* 0x000fce00000000a5 */
.L_x_5718:
        /* <DEDUP_REMOVED lines=16> */
.L_x_5725:
[----:B------:R-:W-:Y:S05]  /*a6a0*/  BSYNC.RECONVERGENT B1 ;  /* 0x0000000000017941 */ /* 0x000fea0003800200 */
.L_x_5724:
        /* <DEDUP_REMOVED lines=15> */
.L_x_5727:
[----:B------:R-:W-:Y:S05]  /*a7a0*/  BSYNC.RECONVERGENT B1 ;  /* 0x0000000000017941 */ /* 0x000fea0003800200 */
.L_x_5726:
[----:B------:R-:W-:Y:S02]  /*a7b0*/  F2FP.BF16.F32.PACK_AB R7, RZ, R7 ;  /* 0x00000007ff07723e */ /* 0x000fe400000010ff */
[----:B------:R-:W-:Y:S02]  /*a7c0*/  MOV R131, R6 ;  /* 0x0000000600837202 */ /* 0x000fe40000000f00 */
[----:B------:R-:W-:-:S07]  /*a7d0*/  PRMT R165, R165, 0x5410, R7 ;  /* 0x00005410a5a57816 */ /* 0x000fce0000000007 */
.L_x_5723:
        /* <DEDUP_REMOVED lines=15> */
.L_x_5730:
[----:B------:R-:W-:Y:S05]  /*a8d0*/  BSYNC.RECONVERGENT B1 ;  /* 0x0000000000017941 */ /* 0x000fea0003800200 */
.L_x_5729:
        /* <DEDUP_REMOVED lines=14> */
.L_x_5732:
[----:B------:R-:W-:Y:S05]  /*a9c0*/  BSYNC.RECONVERGENT B1 ;  /* 0x0000000000017941 */ /* 0x000fea0003800200 */
.L_x_5731:
[----:B------:R-:W-:Y:S02]  /*a9d0*/  F2FP.BF16.F32.PACK_AB R7, RZ, R7 ;  /* 0x00000007ff07723e */ /* 0x000fe400000010ff */
[----:B------:R-:W-:Y:S02]  /*a9e0*/  MOV R132, R6 ;  /* 0x0000000600847202 */ /* 0x000fe40000000f00 */
[----:B------:R-:W-:-:S07]  /*a9f0*/  PRMT R166, R7, 0x7610, R166 ;  /* 0x0000761007a67816 */ /* 0x000fce00000000a6 */
.L_x_5728:
        /* <DEDUP_REMOVED lines=16> */
.L_x_5735:
[----:B------:R-:W-:Y:S05]  /*ab00*/  BSYNC.RECONVERGENT B1 ;  /* 0x0000000000017941 */ /* 0x000fea0003800200 */
.L_x_5734:
        /* <DEDUP_REMOVED lines=15> */
.L_x_5737:
[----:B------:R-:W-:Y:S05]  /*ac00*/  BSYNC.RECONVERGENT B1 ;  /* 0x0000000000017941 */ /* 0x000fea0003800200 */
.L_x_5736:
[----:B------:R-:W-:Y:S02]  /*ac10*/  F2FP.BF16.F32.PACK_AB R7, RZ, R7 ;  /* 0x00000007ff07723e */ /* 0x000fe400000010ff */
[----:B------:R-:W-:Y:S02]  /*ac20*/  MOV R133, R6 ;  /* 0x0000000600857202 */ /* 0x000fe40000000f00 */
[----:B------:R-:W-:-:S07]  /*ac30*/  PRMT R166, R166, 0x5410, R7 ;  /* 0x00005410a6a67816 */ /* 0x000fce0000000007 */
.L_x_5733:
[----:B------:R-:W-:Y:S05]  /*ac40*/  BRA.U !UP3, `(.L_x_5738) ;  /* 0x000000010b847547 */ /* 0x000fea000b800000 */
[----:B-----5:R-:W-:Y:S01]  /*ac50*/  LOP3.LUT P0, RZ, R19, 0xff0000, RZ, 0xc0, !PT ;  /* 0x00ff000013ff7812 */ /* 0x020fe2000780c0ff */
[----:B------:R-:W-:Y:S01]  /*ac60*/  BSSY.RECONVERGENT B1, `(.L_x_5739) ;  /* 0x000000d000017945 */ /* 0x000fe20003800200 */
[----:B01----:R-:W-:-:S11]  /*ac70*/  HFMA2 R6, -RZ, RZ, 0, 0 ;  /* 0x00000000ff067431 */ /* 0x003fd600000001ff */
        /* <DEDUP_REMOVED lines=11> */
.L_x_5740:
[----:B------:R-:W-:Y:S05]  /*ad30*/  BSYNC.RECONVERGENT B1 ;  /* 0x0000000000017941 */ /* 0x000fea0003800200 */
.L_x_5739:
        /* <DEDUP_REMOVED lines=14> */
.L_x_5742:
[----:B------:R-:W-:Y:S05]  /*ae20*/  BSYNC.RECONVERGENT B1 ;  /* 0x0000000000017941 */ /* 0x000fea0003800200 */
.L_x_5741:
[----:B------:R-:W-:Y:S01]  /*ae30*/  F2FP.BF16.F32.PACK_AB R7, RZ, R7 ;  /* 0x00000007ff07723e */ /* 0x000fe200000010ff */
[----:B------:R-:W-:-:S03]  /*ae40*/  IMAD.MOV.U32 R134, RZ, RZ, R6 ;  /* 0x000000ffff867224 */ /* 0x000fc600078e0006 */
[----:B------:R-:W-:-:S07]  /*ae50*/  PRMT R167, R7, 0x7610, R167 ;  /* 0x0000761007a77816 */ /* 0x000fce00000000a7 */
.L_x_5738:
[----:B------:R-:W-:Y:S05]  /*ae60*/  BRA.U !UP3, `(.L_x_5664) ;  /* 0x000000010b987547 */ /* 0x000fea000b800000 */
[----:B------:R2:W5:Y:S04]  /*ae70*/  LDL R196, [R1+0xc] ;  /* 0x00000c0001c47983 */ /* 0x0005680000100800 */
[----:B------:R2:W5:Y:S02]  /*ae80*/  LDL R195, [R1+0x14] ;  /* 0x0000140001c37983 */ /* 0x0005640000100800 */
[----:B-----5:R-:W-:Y:S01]  /*ae90*/  ISETP.GE.U32.AND P0, PT, R18, RZ, PT ;  /* 0x000000ff1200720c */ /* 0x020fe20003f06070 */
[----:B------:R-:W-:Y:S01]  /*aea0*/  BSSY.RECONVERGENT B1, `(.L_x_5743) ;  /* 0x000000f000017945 */ /* 0x000fe20003800200 */
[----:B01----:R-:W-:Y:S02]  /*aeb0*/  HFMA2 R6, -RZ, RZ, 0, 0 ;  /* 0x00000000ff067431 */ /* 0x003fe400000001ff */
[----:B------:R-:W-:-:S13]  /*aec0*/  ISETP.GE.U32.AND.EX P0, PT, R19, 0x1000000, PT, P0 ;  /* 0x010000001300780c */ /* 0x000fda0003f06100 */
[----:B--2---:R-:W-:Y:S05]  /*aed0*/  @!P0 BRA `(.L_x_5744) ;  /* 0x00000000002c8947 */ /* 0x004fea0003800000 */
        /* <DEDUP_REMOVED lines=11> */
.L_x_5744:
[----:B------:R-:W-:Y:S05]  /*af90*/  BSYNC.RECONVERGENT B1 ;  /* 0x0000000000017941 */ /* 0x000fea0003800200 */
.L_x_5743:
        /* <DEDUP_REMOVED lines=15> */
.L_x_5746:
[----:B------:R-:W-:Y:S05]  /*b090*/  BSYNC.RECONVERGENT B1 ;  /* 0x0000000000017941 */ /* 0x000fea0003800200 */
.L_x_5745:
[----:B------:R-:W-:Y:S02]  /*b0a0*/  F2FP.BF16.F32.PACK_AB R7, RZ, R7 ;  /* 0x00000007ff07723e */ /* 0x000fe400000010ff */
[----:B------:R-:W-:Y:S02]  /*b0b0*/  MOV R135, R6 ;  /* 0x0000000600877202 */ /* 0x000fe40000000f00 */
[----:B------:R-:W-:-:S07]  /*b0c0*/  PRMT R167, R167, 0x5410, R7 ;  /* 0x00005410a7a77816 */ /* 0x000fce0000000007 */
.L_x_5664:
[----:B01----:R-:W0:Y:S01]  /*b0d0*/  @P5 LDC.64 R6, c[0x0][0x478] ;  /* 0x00011e00ff065b82 */ /* 0x003e220000000a00 */
[----:B------:R-:W1:Y:S01]  /*b0e0*/  @UP3 LDCU.64 UR6, c[0x0][0x468] ;  /* 0x00008d00ff0637ac */ /* 0x000e620008000a00 */
[----:B------:R-:W-:Y:S01]  /*b0f0*/  PLOP3.LUT P0, PT, PT, PT, UP3, 0x80, 0x8 ;  /* 0x000000000008781c */ /* 0x000fe20003f0f038 */
[----:B0-----:R-:W-:-:S04]  /*b100*/  @P5 IMAD.WIDE.U32 R6, R193, 0x20, R6 ;  /* 0x00000020c1065825 */ /* 0x001fc800078e0006 */
[----:B------:R-:W-:Y:S01]  /*b110*/  VIADD R193, R193, 0x80 ;  /* 0x00000080c1c17836 */ /* 0x000fe20000000000 */
[----:B------:R-:W-:Y:S04]  /*b120*/  @P5 STG.E.128 desc[UR20][R6.64], R68 ;  /* 0x0000004406005986 */ /* 0x000fe8000c101d14 */
[----:B------:R0:W-:Y:S01]  /*b130*/  @P5 STG.E.128 desc[UR20][R6.64+0x10], R160 ;  /* 0x000010a006005986 */ /* 0x0001e2000c101d14 */
[----:B------:R-:W-:Y:S02]  /*b140*/  PLOP3.LUT P5, PT, PT, PT, UP3, 0x80, 0x8 ;  /* 0x000000000008781c */ /* 0x000fe40003faf038 */
[----:B0-----:R-:W-:-:S05]  /*b150*/  MOV R6, 0x10 ;  /* 0x0000001000067802 */ /* 0x001fca0000000f00 */
[C---:B-1----:R-:W-:Y:S01]  /*b160*/  @P0 IMAD.WIDE.U32 R6, R192.reuse, R6, UR6 ;  /* 0x00000006c0060e25 */ /* 0x042fe2000f8e0006 */
[----:B------:R-:W-:-:S05]  /*b170*/  IADD3 R192, PT, PT, R192, 0x80, RZ ;  /* 0x00000080c0c07810 */ /* 0x000fca0007ffe0ff */
[----:B------:R1:W-:Y:S02]  /*b180*/  @P5 STG.E.128 desc[UR20][R6.64], R164 ;  /* 0x000000a406005986 */ /* 0x0003e4000c101d14 */
.L_x_5653:
[----:B------:R-:W-:Y:S05]  /*b190*/  BSYNC.RECONVERGENT B0 ;  /* 0x0000000000007941 */ /* 0x000fea0003800200 */
.L_x_5652:
[----:B------:R-:W-:Y:S04]  /*b1a0*/  BSSY.RECONVERGENT B0, `(.L_x_5747) ;  /* 0x00003f1000007945 */ /* 0x000fe80003800200 */
[----:B------:R-:W-:Y:S05]  /*b1b0*/  @!P3 BRA `(.L_x_5748) ;  /* 0x0000003c00bcb947 */ /* 0x000fea0003800000 */
[----:B------:R-:W-:-:S04]  /*b1c0*/  UISETP.NE.U32.AND UP0, UPT, UR24, URZ, UPT ;  /* 0x000000ff1800728c */ /* 0x000fc8000bf05070 */
[----:B------:R-:W-:Y:S01]  /*b1d0*/  UISETP.NE.AND.EX UP0, UPT, UR25, URZ, UPT, UP0 ;  /* 0x000000ff1900728c */ /* 0x000fe2000bf05300 */
[----:B------:R-:W-:Y:S10]  /*b1e0*/  BRA.U !UP3, `(.L_x_5749) ;  /* 0x000000010b0c7547 */ /* 0x000ff4000b800000 */
[----:B01----:R-:W0:Y:S02]  /*b1f0*/  LDC.64 R6, c[0x0][0x390] ;  /* 0x0000e400ff067b82 */ /* 0x003e240000000a00 */
[----:B0-----:R-:W-:-:S05]  /*b200*/  IMAD.WIDE.U32 R6, R192, 0x10, R6 ;  /* 0x00000010c0067825 */ /* 0x001fca00078e0006 */
[----:B-----5:R2:W5:Y:S02]  /*b210*/  LDG.E.128 R188, desc[UR20][R6.64] ;  /* 0x0000001406bc7981 */ /* 0x020564000c1e1d00 */
.L_x_5749:
[----:B------:R-:W-:Y:S05]  /*b220*/  BRA.U !UP0, `(.L_x_5750) ;  /* 0x0000001908407547 */ /* 0x000fea000b800000 */
[----:B------:R-:W-:-:S04]  /*b230*/  UISETP.NE.U32.AND UP0, UPT, UR26, URZ, UPT ;  /* 0x000000ff1a00728c */ /* 0x000fc8000bf05070 */
[----:B------:R-:W-:-:S06]  /*b240*/  UISETP.NE.AND.EX UP0, UPT, UR27, URZ, UPT, UP0 ;  /* 0x000000ff1b00728c */ /* 0x000fcc000bf05300 */
[----:B------:R-:W-:-:S13]  /*b250*/  PLOP3.LUT P5, PT, PT, PT, UP0, 0x80, 0x8 ;  /* 0x000000000008781c */ /* 0x000fda0003faf008 */
[----:B------:R-:W-:Y:S05]  /*b260*/  @!P5 BRA `(.L_x_5751) ;  /* 0x0000000c0060d947 */ /* 0x000fea0003800000 */
[----:B------:R-:W-:Y:S02]  /*b270*/  PLOP3.LUT P0, PT, PT, PT, UP2, 0x80, 0x8 ;  /* 0x000000000008781c */ /* 0x000fe40003f0f028 */
[----:B012---:R-:W-:Y:S02]  /*b280*/  MOV R6, UR8 ;  /* 0x0000000800067c02 */ /* 0x007fe40008000f00 */
[----:B------:R-:W-:Y:S02]  /*b290*/  PLOP3.LUT P6, PT, PT, PT, UP2, 0x80, 0x8 ;  /* 0x000000000008781c */ /* 0x000fe40003fcf028 */
[----:B-----5:R-:W-:-:S07]  /*b2a0*/  MOV R194, R172 ;  /* 0x000000ac00c27202 */ /* 0x020fce0000000f00 */
        /* <DEDUP_REMOVED lines=22> */
.L_x_5752:
        /* <DEDUP_REMOVED lines=27> */
.L_x_5753:
        /* <DEDUP_REMOVED lines=11> */
[----:B------:R-:W-:Y:S02]  /*b670*/  @P0 IMAD.U32 R69, R189, 0x10000, RZ ;  /* 0x00010000bd450824 */ /* 0x000fe400078e00ff */
        /* <DEDUP_REMOVED lines=13> */
.L_x_5754:
        /* <DEDUP_REMOVED lines=27> */
.L_x_5755:
        /* <DEDUP_REMOVED lines=25> */
.L_x_5756:
        /* <DEDUP_REMOVED lines=27> */
.L_x_5757:
[----:B------:R-:W-:Y:S02]  /*bc40*/  MOV R6, UR8 ;  /* 0x0000000800067c02 */ /* 0x000fe40008000f00 */
        /* <DEDUP_REMOVED lines=24> */
.L_x_5758:
[----:B------:R-:W2:Y:S04]  /*bdd0*/  LDL R161, [R1+0x8] ;  /* 0x0000080001a17983 */ /* 0x000ea80000100800 */
[----:B------:R-:W3:Y:S01]  /*bde0*/  LDL R7, [R1+0x10] ;  /* 0x0000100001077983 */ /* 0x000ee20000100800 */
[----:B------:R-:W-:Y:S02]  /*bdf0*/  MOV R6, UR8 ;  /* 0x0000000800067c02 */ /* 0x000fe40008000f00 */
[----:B------:R-:W-:Y:S02]  /*be00*/  PLOP3.LUT P6, PT, PT, PT, UP2, 0x80, 0x8 ;  /* 0x000000000008781c */ /* 0x000fe40003fcf028 */
[----:B------:R-:W-:Y:S02]  /*be10*/  MOV R162, R160 ;  /* 0x000000a000a27202 */ /* 0x000fe40000000f00 */
[----:B------:R-:W-:-:S02]  /*be20*/  MOV R160, R70 ;  /* 0x0000004600a07202 */ /* 0x000fc40000000f00 */
[----:B------:R-:W-:Y:S02]  /*be30*/  MOV R70, R68 ;  /* 0x0000004400467202 */ /* 0x000fe40000000f00 */
[----:B------:R-:W-:Y:S01]  /*be40*/  MOV R68, R194 ;  /* 0x000000c200447202 */ /* 0x000fe20000000f00 */
[----:B--2---:R-:W-:Y:S01]  /*be50*/  @P0 FFMA.FTZ R6, R161, R6, UR10 ;  /* 0x0000000aa1060e23 */ /* 0x004fe20008010006 */
[----:B------:R-:W-:Y:S01]  /*be60*/  PLOP3.LUT P0, PT, PT, PT, UP2, 0x80, 0x8 ;  /* 0x000000000008781c */ /* 0x000fe20003f0f028 */
[----:B------:R-:W-:Y:S01]  /*be70*/  IMAD.MOV.U32 R161, RZ, RZ, R71 ;  /* 0x000000ffffa17224 */ /* 0x000fe200078e0047 */
[----:B------:R-:W-:Y:S01]  /*be80*/  MOV R71, R69 ;  /* 0x0000004500477202 */ /* 0x000fe20000000f00 */
[----:B---3--:R-:W-:Y:S01]  /*be90*/  @P6 FADD.FTZ R7, R7, -R6 ;  /* 0x8000000607076221 */ /* 0x008fe20000010000 */
[----:B------:R-:W-:Y:S02]  /*bea0*/  MOV R6, R179 ;  /* 0x000000b300067202 */ /* 0x000fe40000000f00 */
[----:B------:R-:W-:-:S07]  /*beb0*/  MOV R69, R163 ;  /* 0x000000a300457202 */ /* 0x000fce0000000f00 */
[----:B------:R-:W-:-:S04]  /*bec0*/  @P0 FFMA.FTZ R6, R7, UR32, R179 ;  /* 0x0000002007060c23 */ /* 0x000fc800080100b3 */
[----:B------:R-:W-:Y:S01]  /*bed0*/  IMAD.MOV.U32 R163, RZ, RZ, R6 ;  /* 0x000000ffffa37224 */ /* 0x000fe200078e0006 */
        /* <DEDUP_REMOVED lines=15> */
[----:B------:R-:W-:Y:S01]  /*bfd0*/  PRMT R167, R167, 0x5410, R7 ;  /* 0x00005410a7a77816 */ /* 0x000fe20000000007 */
[----:B------:R-:W-:Y:S06]  /*bfe0*/  BRA `(.L_x_5759) ;  /* 0x0000003000007947 */ /* 0x000fec0003800000 */
.L_x_5751:
[----:B------:R-:W-:Y:S05]  /*bff0*/  BRA.U !UP3, `(.L_x_5760) ;  /* 0x000000010b507547 */ /* 0x000fea000b800000 */
[----:B------:R-:W-:Y:S01]  /*c000*/  PLOP3.LUT P0, PT, PT, PT, UP2, 0x80, 0x8 ;  /* 0x000000000008781c */ /* 0x000fe20003f0f028 */
[----:B012--5:R-:W-:Y:S01]  /*c010*/  IMAD.MOV.U32 R7, RZ, RZ, R172 ;  /* 0x000000ffff077224 */ /* 0x027fe200078e00ac */
        /* <DEDUP_REMOVED lines=18> */
.L_x_5760:
[----:B------:R-:W-:Y:S05]  /*c140*/  BRA.U !UP3, `(.L_x_5761) ;  /* 0x000000010b587547 */ /* 0x000fea000b800000 */
[----:B------:R-:W3:Y:S01]  /*c150*/  LDL R195, [R1+0x40] ;  /* 0x0000400001c37983 */ /* 0x000ee20000100800 */
[----:B------:R-:W-:Y:S01]  /*c160*/  PLOP3.LUT P0, PT, PT, PT, UP2, 0x80, 0x8 ;  /* 0x000000000008781c */ /* 0x000fe20003f0f028 */
[----:B012--5:R-:W-:Y:S01]  /*c170*/  IMAD.MOV.U32 R7, RZ, RZ, R173 ;  /* 0x000000ffff077224 */ /* 0x027fe200078e00ad */
[----:B------:R-:W-:Y:S01]  /*c180*/  PLOP3.LUT P6, PT, PT, PT, UP2, 0x80, 0x8 ;  /* 0x000000000008781c */ /* 0x000fe20003fcf028 */
[----:B------:R-:W-:Y:S01]  /*c190*/  HFMA2 R194, -RZ, RZ, 0, 0 ;  /* 0x00000000ffc27431 */ /* 0x000fe200000001ff */
[----:B------:R-:W-:-:S09]  /*c1a0*/  MOV R6, UR8 ;  /* 0x0000000800067c02 */ /* 0x000fd20008000f00 */
        /* <DEDUP_REMOVED lines=12> */
[----:B---3--:R-:W-:-:S05]  /*c270*/  @P6 SHF.L.U32 R194, R195, 0x10, RZ ;  /* 0x00000010c3c26819 */ /* 0x008fca00000006ff */
[----:B------:R-:W-:-:S05]  /*c280*/  @P6 FMUL.FTZ R7, R194, R6 ;  /* 0x00000006c2076220 */ /* 0x000fca0000410000 */
[----:B------:R-:W-:-:S04]  /*c290*/  F2FP.BF16.F32.PACK_AB R7, RZ, R7 ;  /* 0x00000007ff07723e */ /* 0x000fc800000010ff */
[----:B------:R-:W-:-:S07]  /*c2a0*/  PRMT R164, R164, 0x5410, R7 ;  /* 0x00005410a4a47816 */ /* 0x000fce0000000007 */
.L_x_5761:
        /* <DEDUP_REMOVED lines=21> */
.L_x_5762:
        /* <DEDUP_REMOVED lines=23> */
.L_x_5763:
        /* <DEDUP_REMOVED lines=21> */
.L_x_5764:
        /* <DEDUP_REMOVED lines=23> */
.L_x_5765:
        /* <DEDUP_REMOVED lines=21> */
.L_x_5766:
[----:B------:R-:W-:Y:S05]  /*c980*/  BRA.U !UP3, `(.L_x_5759) ;  /* 0x000000250b987547 */ /* 0x000fea000b800000 */
[----:B------:R-:W3:Y:S04]  /*c990*/  LDL R194, [R1+0x8] ;  /* 0x0000080001c27983 */ /* 0x000ee80000100800 */
[----:B012---:R-:W2:Y:S04]  /*c9a0*/  LDL R7, [R1+0x10] ;  /* 0x0000100001077983 */ /* 0x007ea80000100800 */
[----:B------:R-:W4:Y:S01]  /*c9b0*/  LDL R195, [R1+0x4c] ;  /* 0x00004c0001c37983 */ /* 0x000f220000100800 */
[----:B------:R-:W-:Y:S02]  /*c9c0*/  PLOP3.LUT P6, PT, PT, PT, UP2, 0x80, 0x8 ;  /* 0x000000000008781c */ /* 0x000fe40003fcf028 */
[----:B------:R-:W-:-:S02]  /*c9d0*/  PLOP3.LUT P0, PT, PT, PT, UP2, 0x80, 0x8 ;  /* 0x000000000008781c */ /* 0x000fc40003f0f028 */
[----:B------:R-:W-:-:S09]  /*c9e0*/  MOV R6, UR8 ;  /* 0x0000000800067c02 */ /* 0x000fd20008000f00 */
[----:B---3--:R-:W-:Y:S01]  /*c9f0*/  @P6 FFMA.FTZ R6, R194, R6, UR10 ;  /* 0x0000000ac2066e23 */ /* 0x008fe20008010006 */
[----:B------:R-:W-:Y:S01]  /*ca00*/  PLOP3.LUT P6, PT, PT, PT, UP2, 0x80, 0x8 ;  /* 0x000000000008781c */ /* 0x000fe20003fcf028 */
[----:B------:R-:W-:Y:S02]  /*ca10*/  HFMA2 R194, -RZ, RZ, 0, 0 ;  /* 0x00000000ffc27431 */ /* 0x000fe400000001ff */
[----:B--2---:R-:W-:Y:S01]  /*ca20*/  @P0 FADD.FTZ R6, R7, -R6 ;  /* 0x8000000607060221 */ /* 0x004fe20000010000 */
[----:B-----5:R-:W-:Y:S01]  /*ca30*/  ISETP.GE.U32.AND P0, PT, R200, RZ, PT ;  /* 0x000000ffc800720c */ /* 0x020fe20003f06070 */
[----:B------:R-:W-:-:S03]  /*ca40*/  IMAD.MOV.U32 R7, RZ, RZ, R179 ;  /* 0x000000ffff077224 */ /* 0x000fc600078e00b3 */
[----:B------:R-:W-:-:S05]  /*ca50*/  ISETP.GE.U32.AND.EX P0, PT, R201, 0x1000000, PT, P0 ;  /* 0x01000000c900780c */ /* 0x000fca0003f06100 */
[----:B------:R-:W-:-:S04]  /*ca60*/  @P6 FFMA.FTZ R7, R6, UR32, R179 ;  /* 0x0000002006076c23 */ /* 0x000fc800080100b3 */
[----:B------:R-:W-:-:S04]  /*ca70*/  FMUL.FTZ R6, R7, UR23 ;  /* 0x0000001707067c20 */ /* 0x000fc80008410000 */
[----:B------:R-:W-:Y:S01]  /*ca80*/  @P0 PRMT R7, R191, 0x7632, R7 ;  /* 0x00007632bf070816 */ /* 0x000fe20000000007 */
[----:B------:R-:W-:-:S03]  /*ca90*/  FMUL.FTZ R6, R6, UR22 ;  /* 0x0000001606067c20 */ /* 0x000fc60008410000 */
[----:B------:R-:W-:-:S05]  /*caa0*/  @P0 SHF.L.U32 R7, R7, 0x10, RZ ;  /* 0x0000001007070819 */ /* 0x000fca00000006ff */
[----:B------:R-:W-:Y:S01]  /*cab0*/  @P0 FMUL.FTZ R194, R6, R7 ;  /* 0x0000000706c20220 */ /* 0x000fe20000410000 */
[----:B------:R-:W-:-:S03]  /*cac0*/  MOV R7, RZ ;  /* 0x000000ff00077202 */ /* 0x000fc60000000f00 */
[----:B------:R-:W-:Y:S01]  /*cad0*/  FADD.FTZ R143, R143, R194 ;  /* 0x000000c28f8f7221 */ /* 0x000fe20000010000 */
[----:B----4-:R-:W-:-:S05]  /*cae0*/  @P0 SHF.L.U32 R194, R195, 0x10, RZ ;  /* 0x00000010c3c20819 */ /* 0x010fca00000006ff */
[----:B------:R-:W-:-:S05]  /*caf0*/  @P0 FMUL.FTZ R7, R194, R6 ;  /* 0x00000006c2070220 */ /* 0x000fca0000410000 */
[----:B------:R-:W-:-:S04]  /*cb00*/  F2FP.BF16.F32.PACK_AB R7, RZ, R7 ;  /* 0x00000007ff07723e */ /* 0x000fc800000010ff */
[----:B------:R-:W-:Y:S01]  /*cb10*/  PRMT R167, R167, 0x5410, R7 ;  /* 0x00005410a7a77816 */ /* 0x000fe20000000007 */
[----:B------:R-:W-:Y:S06]  /*cb20*/  BRA `(.L_x_5759) ;  /* 0x0000002400307947 */ /* 0x000fec0003800000 */
.L_x_5750:
[----:B------:R-:W-:-:S04]  /*cb30*/  UISETP.NE.U32.AND UP0, UPT, UR26, URZ, UPT ;  /* 0x000000ff1a00728c */ /* 0x000fc8000bf05070 */
[----:B------:R-:W-:-:S06]  /*cb40*/  UISETP.NE.AND.EX UP0, UPT, UR27, URZ, UPT, UP0 ;  /* 0x000000ff1b00728c */ /* 0x000fcc000bf05300 */
[----:B------:R-:W-:-:S13]  /*cb50*/  PLOP3.LUT P5, PT, PT, PT, UP0, 0x80, 0x8 ;  /* 0x000000000008781c */ /* 0x000fda0003faf008 */
[----:B------:R-:W-:Y:S05]  /*cb60*/  @!P5 BRA `(.L_x_5767) ;  /* 0x0000001000b4d947 */ /* 0x000fea0003800000 */
[----:B------:R-:W-:Y:S05]  /*cb70*/  BRA.U !UP3, `(.L_x_5768) ;  /* 0x000000010b807547 */ /* 0x000fea000b800000 */
[----:B-----5:R-:W-:Y:S01]  /*cb80*/  LOP3.LUT P0, RZ, R200, 0xff, RZ, 0xc0, !PT ;  /* 0x000000ffc8ff7812 */ /* 0x020fe2000780c0ff */
[----:B------:R-:W-:Y:S01]  /*cb90*/  BSSY.RECONVERGENT B1, `(.L_x_5769) ;  /* 0x000000d000017945 */ /* 0x000fe20003800200 */
[----:B012---:R-:W-:-:S11]  /*cba0*/  HFMA2 R6, -RZ, RZ, 0, 0 ;  /* 0x00000000ff067431 */ /* 0x007fd600000001ff */
        /* <DEDUP_REMOVED lines=11> */
.L_x_5770:
[----:B------:R-:W-:Y:S05]  /*cc60*/  BSYNC.RECONVERGENT B1 ;  /* 0x0000000000017941 */ /* 0x000fea0003800200 */
.L_x_5769:
        /* <DEDUP_REMOVED lines=14> */
.L_x_5772:
[----:B------:R-:W-:Y:S05]  /*cd50*/  BSYNC.RECONVERGENT B1 ;  /* 0x0000000000017941 */ /* 0x000fea0003800200 */
.L_x_5771:
[----:B------:R-:W-:-:S04]  /*cd60*/  F2FP.BF16.F32.PACK_AB R6, RZ, R6 ;  /* 0x00000006ff06723e */ /* 0x000fc800000010ff */
[----:B------:R-:W-:-:S07]  /*cd70*/  PRMT R164, R6, 0x7610, R164 ;  /* 0x0000761006a47816 */ /* 0x000fce00000000a4 */
.L_x_5768:
[----:B------:R-:W-:Y:S05]  /*cd80*/  BRA.U !UP3, `(.L_x_5773) ;  /* 0x000000010b887547 */ /* 0x000fea000b800000 */
[----:B-----5:R-:W-:Y:S01]  /*cd90*/  LOP3.LUT P0, RZ, R200, 0xff00, RZ, 0xc0, !PT ;  /* 0x0000ff00c8ff7812 */ /* 0x020fe2000780c0ff */
[----:B------:R-:W-:Y:S01]  /*cda0*/  BSSY.RECONVERGENT B1, `(.L_x_5774) ;  /* 0x000000e000017945 */ /* 0x000fe20003800200 */
[----:B012---:R-:W-:-:S11]  /*cdb0*/  HFMA2 R6, -RZ, RZ, 0, 0 ;  /* 0x00000000ff067431 */ /* 0x007fd600000001ff */
        /* <DEDUP_REMOVED lines=12> */
.L_x_5775:
[----:B------:R-:W-:Y:S05]  /*ce80*/  BSYNC.RECONVERGENT B1 ;  /* 0x0000000000017941 */ /* 0x000fea0003800200 */
.L_x_5774:
        /* <DEDUP_REMOVED lines=15> */
.L_x_5777:
[----:B------:R-:W-:Y:S05]  /*cf80*/  BSYNC.RECONVERGENT B1 ;  /* 0x0000000000017941 */ /* 0x000fea0003800200 */
.L_x_5776:
[----:B------:R-:W-:-:S04]  /*cf90*/  F2FP.BF16.F32.PACK_AB R6, RZ, R6 ;  /* 0x00000006ff06723e */ /* 0x000fc800000010ff */
[----:B------:R-:W-:-:S07]  /*cfa0*/  PRMT R164, R164, 0x5410, R6 ;  /* 0x00005410a4a47816 */ /* 0x000fce0000000006 */
.L_x_5773:
        /* <DEDUP_REMOVED lines=15> */
.L_x_5780:
[----:B------:R-:W-:Y:S05]  /*d0a0*/  BSYNC.RECONVERGENT B1 ;  /* 0x0000000000017941 */ /* 0x000fea0003800200 */
.L_x_5779:
        /* <DEDUP_REMOVED lines=14> */
.L_x_5782:
[----:B------:R-:W-:Y:S05]  /*d190*/  BSYNC.RECONVERGENT B1 ;  /* 0x0000000000017941 */ /* 0x000fea0003800200 */
.L_x_5781:
[----:B------:R-:W-:-:S04]  /*d1a0*/  F2FP.BF16.F32.PACK_AB R6, RZ, R6 ;  /* 0x00000006ff06723e */ /* 0x000fc800000010ff */
[----:B------:R-:W-:-:S07]  /*d1b0*/  PRMT R165, R6, 0x7610, R165 ;  /* 0x0000761006a57816 */ /* 0x000fce00000000a5 */
.L_x_5778:
        /* <DEDUP_REMOVED lines=16> */
.L_x_5785:
[----:B------:R-:W-:Y:S05]  /*d2c0*/  BSYNC.RECONVERGENT B1 ;  /* 0x0000000000017941 */ /* 0x000fea0003800200 */
.L_x_5784:
        /* <DEDUP_REMOVED lines=15> */
.L_x_5787:
[----:B------:R-:W-:Y:S05]  /*d3c0*/  BSYNC.RECONVERGENT B1 ;  /* 0x0000000000017941 */ /* 0x000fea0003800200 */
.L_x_5786:
[----:B------:R-:W-:-:S04]  /*d3d0*/  F2FP.BF16.F32.PACK_AB R6, RZ, R6 ;  /* 0x00000006ff06723e */ /* 0x000fc800000010ff */
[----:B------:R-:W-:-:S07]  /*d3e0*/  PRMT R165, R165, 0x5410, R6 ;  /* 0x00005410a5a57816 */ /* 0x000fce0000000006 */
.L_x_5783:
        /* <DEDUP_REMOVED lines=15> */
.L_x_5790:
[----:B------:R-:W-:Y:S05]  /*d4e0*/  BSYNC.RECONVERGENT B1 ;  /* 0x0000000000017941 */ /* 0x000fea0003800200 */
.L_x_5789:
        /* <DEDUP_REMOVED lines=14> */
.L_x_5792:
[----:B------:R-:W-:Y:S05]  /*d5d0*/  BSYNC.RECONVERGENT B1 ;  /* 0x0000000000017941 */ /* 0x000fea0003800200 */
.L_x_5791:
[----:B------:R-:W-:-:S04]  /*d5e0*/  F2FP.BF16.F32.PACK_AB R6, RZ, R6 ;  /* 0x00000006ff06723e */ /* 0x000fc800000010ff */
[----:B------:R-:W-:-:S07]  /*d5f0*/  PRMT R166, R6, 0x7610, R166 ;  /* 0x0000761006a67816 */ /* 0x000fce00000000a6 */
.L_x_5788:
        /* <DEDUP_REMOVED lines=16> */
.L_x_5795:
[----:B------:R-:W-:Y:S05]  /*d700*/  BSYNC.RECONVERGENT B1 ;  /* 0x0000000000017941 */ /* 0x000fea0003800200 */
.L_x_5794:
        /* <DEDUP_REMOVED lines=15> */
.L_x_5797:
[----:B------:R-:W-:Y:S05]  /*d800*/  BSYNC.RECONVERGENT B1 ;  /* 0x0000000000017941 */ /* 0x000fea0003800200 */
.L_x_5796:
[----:B------:R-:W-:-:S04]  /*d810*/  F2FP.BF16.F32.PACK_AB R6, RZ, R6 ;  /* 0x00000006ff06723e */ /* 0x000fc800000010ff */
[----:B------:R-:W-:-:S07]  /*d820*/  PRMT R166, R166, 0x5410, R6 ;  /* 0x00005410a6a67816 */ /* 0x000fce0000000006 */
.L_x_5793:
        /* <DEDUP_REMOVED lines=15> */
.L_x_5800:
[----:B------:R-:W-:Y:S05]  /*d920*/  BSYNC.RECONVERGENT B1 ;  /* 0x0000000000017941 */ /* 0x000fea0003800200 */
.L_x_5799:
        /* <DEDUP_REMOVED lines=14> */
.L_x_5802:
[----:B------:R-:W-:Y:S05]  /*da10*/  BSYNC.RECONVERGENT B1 ;  /* 0x0000000000017941 */ /* 0x000fea0003800200 */
.L_x_5801:
[----:B------:R-:W-:-:S04]  /*da20*/  F2FP.BF16.F32.PACK_AB R6, RZ, R6 ;  /* 0x00000006ff06723e */ /* 0x000fc800000010ff */
[----:B------:R-:W-:-:S07]  /*da30*/  PRMT R167, R6, 0x7610, R167 ;  /* 0x0000761006a77816 */ /* 0x000fce00000000a7 */
.L_x_5798:
[----:B012---:R-:W2:Y:S04]  /*da40*/  LDL R7, [R1+0x8] ;  /* 0x0000080001077983 */ /* 0x007ea80000100800 */
        /* <DEDUP_REMOVED lines=63> */
.L_x_5767:
        /* <DEDUP_REMOVED lines=15> */
.L_x_5805:
[----:B------:R-:W-:Y:S05]  /*df30*/  BSYNC.RECONVERGENT B1 ;  /* 0x0000000000017941 */ /* 0x000fea0003800200 */
.L_x_5804:
        /* <DEDUP_REMOVED lines=14> */
.L_x_5807:
[----:B------:R-:W-:Y:S05]  /*e020*/  BSYNC.RECONVERGENT B1 ;  /* 0x0000000000017941 */ /* 0x000fea0003800200 */
.L_x_5806:
[----:B------:R-:W-:Y:S02]  /*e030*/  F2FP.BF16.F32.PACK_AB R7, RZ, R7 ;  /* 0x00000007ff07723e */ /* 0x000fe400000010ff */
[----:B------:R-:W-:Y:S02]  /*e040*/  MOV R136, R6 ;  /* 0x0000000600887202 */ /* 0x000fe40000000f00 */
[----:B------:R-:W-:-:S07]  /*e050*/  PRMT R164, R7, 0x7610, R164 ;  /* 0x0000761007a47816 */ /* 0x000fce00000000a4 */
.L_x_5803:
[----:B------:R-:W-:Y:S05]  /*e060*/  BRA.U !UP3, `(.L_x_5808) ;  /* 0x000000010b8c7547 */ /* 0x000fea000b800000 */
[----:B-----5:R-:W-:Y:S01]  /*e070*/  LOP3.LUT P0, RZ, R200, 0xff00, RZ, 0xc0, !PT ;  /* 0x0000ff00c8ff7812 */ /* 0x020fe2000780c0ff */
[----:B------:R-:W-:Y:S01]  /*e080*/  BSSY.RECONVERGENT B1, `(.L_x_5809) ;  /* 0x000000e000017945 */ /* 0x000fe20003800200 */
[----:B012---:R-:W-:-:S11]  /*e090*/  IMAD.MOV.U32 R6, RZ, RZ, RZ ;  /* 0x000000ffff067224 */ /* 0x007fd600078e00ff */
        /* <DEDUP_REMOVED lines=12> */
.L_x_5810:
[----:B------:R-:W-:Y:S05]  /*e160*/  BSYNC.RECONVERGENT B1 ;  /* 0x0000000000017941 */ /* 0x000fea0003800200 */
.L_x_5809:
        /* <DEDUP_REMOVED lines=15> */
.L_x_5812:
[----:B------:R-:W-:Y:S05]  /*e260*/  BSYNC.RECONVERGENT B1 ;  /* 0x0000000000017941 */ /* 0x000fea0003800200 */
.L_x_5811:
[----:B------:R-:W-:Y:S01]  /*e270*/  F2FP.BF16.F32.PACK_AB R7, RZ, R7 ;  /* 0x00000007ff07723e */ /* 0x000fe200000010ff */
[----:B------:R-:W-:-:S03]  /*e280*/  IMAD.MOV.U32 R137, RZ, RZ, R6 ;  /* 0x000000ffff897224 */ /* 0x000fc600078e0006 */
[----:B------:R-:W-:-:S07]  /*e290*/  PRMT R164, R164, 0x5410, R7 ;  /* 0x00005410a4a47816 */ /* 0x000fce0000000007 */
.L_x_5808:
        /* <DEDUP_REMOVED lines=15> */
.L_x_5815:
[----:B------:R-:W-:Y:S05]  /*e390*/  BSYNC.RECONVERGENT B1 ;  /* 0x0000000000017941 */ /* 0x000fea0003800200 */
.L_x_5814:
        /* <DEDUP_REMOVED lines=14> */
.L_x_5817:
[----:B------:R-:W-:Y:S05]  /*e480*/  BSYNC.RECONVERGENT B1 ;  /* 0x0000000000017941 */ /* 0x000fea0003800200 */
.L_x_5816:
[----:B------:R-:W-:Y:S02]  /*e490*/  F2FP.BF16.F32.PACK_AB R7, RZ, R7 ;  /* 0x00000007ff07723e */ /* 0x000fe400000010ff */
[----:B------:R-:W-:Y:S02]  /*e4a0*/  MOV R138, R6 ;  /* 0x00000006008a7202 */ /* 0x000fe40000000f00 */
[----:B------:R-:W-:-:S07]  /*e4b0*/  PRMT R165, R7, 0x7610, R165 ;  /* 0x0000761007a57816 */ /* 0x000fce00000000a5 */
.L_x_5813:
        /* <DEDUP_REMOVED lines=16> */
.L_x_5820:
[----:B------:R-:W-:Y:S05]  /*e5c0*/  BSYNC.RECONVERGENT B1 ;  /* 0x0000000000017941 */ /* 0x000fea0003800200 */
.L_x_5819:
        /* <DEDUP_REMOVED lines=15> */
.L_x_5822:
[----:B------:R-:W-:Y:S05]  /*e6c0*/  BSYNC.RECONVERGENT B1 ;  /* 0x0000000000017941 */ /* 0x000fea0003800200 */
.L_x_5821:
[----:B------:R-:W-:Y:S02]  /*e6d0*/  F2FP.BF16.F32.PACK_AB R7, RZ, R7 ;  /* 0x00000007ff07723e */ /* 0x000fe400000010ff */
[----:B------:R-:W-:Y:S02]  /*e6e0*/  MOV R139, R6 ;  /* 0x00000006008b7202 */ /* 0x000fe40000000f00 */
[----:B------:R-:W-:-:S07]  /*e6f0*/  PRMT R165, R165, 0x5410, R7 ;  /* 0x00005410a5a57816 */ /* 0x000fce0000000007 */
.L_x_5818:
[----:B------:R-:W-:Y:S05]  /*e700*/  BRA.U !UP3, `(.L_x_5823) ;  /* 0x000000010b847547 */ /* 0x000fea000b800000 */
[----:B-----5:R-:W-:Y:S01]  /*e710*/  LOP3.LUT P0, RZ, R201, 0xff, RZ, 0xc0, !PT ;  /* 0x000000ffc9ff7812 */ /* 0x020fe2000780c0ff */
[----:B------:R-:W-:Y:S01]  /*e720*/  BSSY.RECONVERGENT B1, `(.L_x_5824) ;  /* 0x000000d000017945 */ /* 0x000fe20003800200 */
[----:B012---:R-:W-:-:S11]  /*e730*/  HFMA2 R6, -RZ, RZ, 0, 0 ;  /* 0x00000000ff067431 */ /* 0x007fd600000001ff */
        /* <DEDUP_REMOVED lines=11> */
.L_x_5825:
[----:B------:R-:W-:Y:S05]  /*e7f0*/  BSYNC.RECONVERGENT B1 ;  /* 0x0000000000017941 */ /* 0x000fea0003800200 */
.L_x_5824:
        /* <DEDUP_REMOVED lines=14> */
.L_x_5827:
[----:B------:R-:W-:Y:S05]  /*e8e0*/  BSYNC.RECONVERGENT B1 ;  /* 0x0000000000017941 */ /* 0x000fea0003800200 */
.L_x_5826:
[----:B------:R-:W-:Y:S02]  /*e8f0*/  F2FP.BF16.F32.PACK_AB R7, RZ, R7 ;  /* 0x00000007ff07723e */ /* 0x000fe400000010ff */
[----:B------:R-:W-:Y:S02]  /*e900*/  MOV R140, R6 ;  /* 0x00000006008c7202 */ /* 0x000fe40000000f00 */
[----:B------:R-:W-:-:S07]  /*e910*/  PRMT R166, R7, 0x7610, R166 ;  /* 0x0000761007a67816 */ /* 0x000fce00000000a6 */
.L_x_5823:
        /* <DEDUP_REMOVED lines=16> */
.L_x_5830:
[----:B------:R-:W-:Y:S05]  /*ea20*/  BSYNC.RECONVERGENT B1 ;  /* 0x0000000000017941 */ /* 0x000fea0003800200 */
.L_x_5829:
        /* <DEDUP_REMOVED lines=15> */
.L_x_5832:
[----:B------:R-:W-:Y:S05]  /*eb20*/  BSYNC.RECONVERGENT B1 ;  /* 0x0000000000017941 */ /* 0x000fea0003800200 */
.L_x_5831:
[----:B------:R-:W-:Y:S02]  /*eb30*/  F2FP.BF16.F32.PACK_AB R7, RZ, R7 ;  /* 0x00000007ff07723e */ /* 0x000fe400000010ff */
[----:B------:R-:W-:Y:S02]  /*eb40*/  MOV R141, R6 ;  /* 0x00000006008d7202 */ /* 0x000fe40000000f00 */
[----:B------:R-:W-:-:S07]  /*eb50*/  PRMT R166, R166, 0x5410, R7 ;  /* 0x00005410a6a67816 */ /* 0x000fce0000000007 */
.L_x_5828:
        /* <DEDUP_REMOVED lines=15> */
.L_x_5835:
[----:B------:R-:W-:Y:S05]  /*ec50*/  BSYNC.RECONVERGENT B1 ;  /* 0x0000000000017941 */ /* 0x000fea0003800200 */
.L_x_5834:
        /* <DEDUP_REMOVED lines=14> */
.L_x_5837:
[----:B------:R-:W-:Y:S05]  /*ed40*/  BSYNC.RECONVERGENT B1 ;  /* 0x0000000000017941 */ /* 0x000fea0003800200 */
.L_x_5836:
[----:B------:R-:W-:Y:S02]  /*ed50*/  F2FP.BF16.F32.PACK_AB R7, RZ, R7 ;  /* 0x00000007ff07723e */ /* 0x000fe400000010ff */
[----:B------:R-:W-:Y:S02]  /*ed60*/  MOV R142, R6 ;  /* 0x00000006008e7202 */ /* 0x000fe40000000f00 */
[----:B------:R-:W-:-:S07]  /*ed70*/  PRMT R167, R7, 0x7610, R167 ;  /* 0x0000761007a77816 */ /* 0x000fce00000000a7 */
.L_x_5833:
[----:B------:R-:W-:Y:S05]  /*ed80*/  BRA.U !UP3, `(.L_x_5759) ;  /* 0x000000010b987547 */ /* 0x000fea000b800000 */
[----:B------:R3:W5:Y:S04]  /*ed90*/  LDL R196, [R1+0x8] ;  /* 0x0000080001c47983 */ /* 0x0007680000100800 */
[----:B------:R3:W5:Y:S02]  /*eda0*/  LDL R195, [R1+0x10] ;  /* 0x0000100001c37983 */ /* 0x0007640000100800 */
[----:B-----5:R-:W-:Y:S01]  /*edb0*/  ISETP.GE.U32.AND P0, PT, R200, RZ, PT ;  /* 0x000000ffc800720c */ /* 0x020fe20003f06070 */
[----:B------:R-:W-:Y:S01]  /*edc0*/  BSSY.RECONVERGENT B1, `(.L_x_5838) ;  /* 0x000000f000017945 */ /* 0x000fe20003800200 */
[----:B012---:R-:W-:Y:S02]  /*edd0*/  IMAD.MOV.U32 R6, RZ, RZ, RZ ;  /* 0x000000ffff067224 */ /* 0x007fe400078e00ff */
[----:B------:R-:W-:-:S13]  /*ede0*/  ISETP.GE.U32.AND.EX P0, PT, R201, 0x1000000, PT, P0 ;  /* 0x01000000c900780c */ /* 0x000fda0003f06100 */
[----:B---3--:R-:W-:Y:S05]  /*edf0*/  @!P0 BRA `(.L_x_5839) ;  /* 0x00000000002c8947 */ /* 0x008fea0003800000 */
        /* <DEDUP_REMOVED lines=11> */
.L_x_5839:
[----:B------:R-:W-:Y:S05]  /*eeb0*/  BSYNC.RECONVERGENT B1 ;  /* 0x0000000000017941 */ /* 0x000fea0003800200 */
.L_x_5838:
        /* <DEDUP_REMOVED lines=15> */
.L_x_5841:
[----:B------:R-:W-:Y:S05]  /*efb0*/  BSYNC.RECONVERGENT B1 ;  /* 0x0000000000017941 */ /* 0x000fea0003800200 */
.L_x_5840:
[----:B------:R-:W-:Y:S01]  /*efc0*/  F2FP.BF16.F32.PACK_AB R7, RZ, R7 ;  /* 0x00000007ff07723e */ /* 0x000fe200000010ff */
[----:B------:R-:W-:-:S03]  /*efd0*/  IMAD.MOV.U32 R143, RZ, RZ, R6 ;  /* 0x000000ffff8f7224 */ /* 0x000fc600078e0006 */
[----:B------:R-:W-:-:S07]  /*efe0*/  PRMT R167, R167, 0x5410, R7 ;  /* 0x00005410a7a77816 */ /* 0x000fce0000000007 */
.L_x_5759:
[----:B012---:R-:W0:Y:S01]  /*eff0*/  @P5 LDC.64 R6, c[0x0][0x478] ;  /* 0x00011e00ff065b82 */ /* 0x007e220000000a00 */
[----:B------:R-:W1:Y:S01]  /*f000*/  @UP3 LDCU.64 UR6, c[0x0][0x468] ;  /* 0x00008d00ff0637ac */ /* 0x000e620008000a00 */
[----:B------:R-:W-:Y:S01]  /*f010*/  PLOP3.LUT P0, PT, PT, PT, UP3, 0x80, 0x8 ;  /* 0x000000000008781c */ /* 0x000fe20003f0f038 */
[C---:B0-----:R-:W-:Y:S01]  /*f020*/  @P5 IMAD.WIDE.U32 R6, R193.reuse, 0x20, R6 ;  /* 0x00000020c1065825 */ /* 0x041fe200078e0006 */
[----:B------:R-:W-:-:S04]  /*f030*/  IADD3 R193, PT, PT, R193, 0x80, RZ ;  /* 0x00000080c1c17810 */ /* 0x000fc80007ffe0ff */
[----:B------:R-:W-:Y:S04]  /*f040*/  @P5 STG.E.128 desc[UR20][R6.64], R68 ;  /* 0x0000004406005986 */ /* 0x000fe8000c101d14 */
[----:B------:R0:W-:Y:S01]  /*f050*/  @P5 STG.E.128 desc[UR20][R6.64+0x10], R160 ;  /* 0x000010a006005986 */ /* 0x0001e2000c101d14 */
[----:B------:R-:W-:Y:S02]  /*f060*/  PLOP3.LUT P5, PT, PT, PT, UP3, 0x80, 0x8 ;  /* 0x000000000008781c */ /* 0x000fe40003faf038 */
[----:B0-----:R-:W-:-:S05]  /*f070*/  MOV R6, 0x10 ;  /* 0x0000001000067802 */ /* 0x001fca0000000f00 */
[C---:B-1----:R-:W-:Y:S01]  /*f080*/  @P0 IMAD.WIDE.U32 R6, R192.reuse, R6, UR6 ;  /* 0x00000006c0060e25 */ /* 0x042fe2000f8e0006 */
[----:B------:R-:W-:-:S05]  /*f090*/  IADD3 R192, PT, PT, R192, 0x80, RZ ;  /* 0x00000080c0c07810 */ /* 0x000fca0007ffe0ff */
[----:B------:R2:W-:Y:S02]  /*f0a0*/  @P5 STG.E.128 desc[UR20][R6.64], R164 ;  /* 0x000000a406005986 */ /* 0x0005e4000c101d14 */
.L_x_5748:
[----:B------:R-:W-:Y:S05]  /*f0b0*/  BSYNC.RECONVERGENT B0 ;  /* 0x0000000000007941 */ /* 0x000fea0003800200 */
.L_x_5747:
[----:B------:R-:W-:Y:S04]  /*f0c0*/  BSSY.RECONVERGENT B0, `(.L_x_5842) ;  /* 0x00003dd000007945 */ /* 0x000fe80003800200 */
[----:B------:R-:W-:Y:S05]  /*f0d0*/  @!P4 BRA `(.L_x_5843) ;  /* 0x0000003c006cc947 */ /* 0x000fea0003800000 */
[----:B------:R-:W-:-:S04]  /*f0e0*/  UISETP.NE.U32.AND UP0, UPT, UR24, URZ, UPT ;  /* 0x000000ff1800728c */ /* 0x000fc8000bf05070 */
[----:B------:R-:W-:Y:S01]  /*f0f0*/  UISETP.NE.AND.EX UP0, UPT, UR25, URZ, UPT, UP0 ;  /* 0x000000ff1900728c */ /* 0x000fe2000bf05300 */
[----:B------:R-:W-:Y:S10]  /*f100*/  BRA.U !UP3, `(.L_x_5844) ;  /* 0x000000010b0c7547 */ /* 0x000ff4000b800000 */
[----:B012---:R-:W0:Y:S02]  /*f110*/  LDC.64 R6, c[0x0][0x390] ;  /* 0x0000e400ff067b82 */ /* 0x007e240000000a00 */
[----:B0-----:R-:W-:-:S05]  /*f120*/  IMAD.WIDE.U32 R6, R192, 0x10, R6 ;  /* 0x00000010c0067825 */ /* 0x001fca00078e0006 */
[----:B-----5:R3:W5:Y:S02]  /*f130*/  LDG.E.128 R188, desc[UR20][R6.64] ;  /* 0x0000001406bc7981 */ /* 0x020764000c1e1d00 */
.L_x_5844:
[----:B------:R-:W-:Y:S05]  /*f140*/  BRA.U !UP0, `(.L_x_5845) ;  /* 0x0000001908407547 */ /* 0x000fea000b800000 */
[----:B------:R-:W-:-:S04]  /*f150*/  UISETP.NE.U32.AND UP0, UPT, UR26, URZ, UPT ;  /* 0x000000ff1a00728c */ /* 0x000fc8000bf05070 */
[----:B------:R-:W-:-:S06]  /*f160*/  UISETP.NE.AND.EX UP0, UPT, UR27, URZ, UPT, UP0 ;  /* 0x000000ff1b00728c */ /* 0x000fcc000bf05300 */
[----:B------:R-:W-:-:S13]  /*f170*/  PLOP3.LUT P5, PT, PT, PT, UP0, 0x80, 0x8 ;  /* 0x000000000008781c */ /* 0x000fda0003faf008 */
[----:B------:R-:W-:Y:S05]  /*f180*/  @!P5 BRA `(.L_x_5846) ;  /* 0x0000000c0060d947 */ /* 0x000fea0003800000 */
[----:B------:R-:W-:Y:S02]  /*f190*/  PLOP3.LUT P0, PT, PT, PT, UP2, 0x80, 0x8 ;  /* 0x000000000008781c */ /* 0x000fe40003f0f028 */
[----:B0123--:R-:W-:Y:S02]  /*f1a0*/  MOV R6, UR8 ;  /* 0x0000000800067c02 */ /* 0x00ffe40008000f00 */
        /* <DEDUP_REMOVED lines=24> */
.L_x_5847:
        /* <DEDUP_REMOVED lines=27> */
.L_x_5848:
        /* <DEDUP_REMOVED lines=25> */
.L_x_5849:
        /* <DEDUP_REMOVED lines=9> */
[----:B------:R-:W-:Y:S01]  /*f700*/  LOP3.LUT P6, RZ, R202, 0xff000000, RZ, 0xc0, !PT ;  /* 0xff000000caff7812 */ /* 0x000fe200078cc0ff */
[----:B------:R-:W-:-:S12]  /*f710*/  HFMA2 R70, -RZ, RZ, 0, 0 ;  /* 0x00000000ff467431 */ /* 0x000fd800000001ff */
        /* <DEDUP_REMOVED lines=8> */
[----:B------:R-:W-:Y:S01]  /*f7a0*/  MOV R70, RZ ;  /* 0x000000ff00467202 */ /* 0x000fe20000000f00 */
[----:B0-----:R-:W-:-:S04]  /*f7b0*/  @P6 FMUL.FTZ R7, R69, R7 ;  /* 0x0000000745076220 */ /* 0x001fc80000410000 */
[----:B------:R-:W-:Y:S01]  /*f7c0*/  @P6 FMUL.FTZ R6, R7, R6 ;  /* 0x0000000607066220 */ /* 0x000fe20000410000 */
[----:B------:R-:W-:-:S04]  /*f7d0*/  PRMT R7, R57, 0x7632, R7 ;  /* 0x0000763239077816 */ /* 0x000fc80000000007 */
[----:B------:R-:W-:-:S05]  /*f7e0*/  @P6 SHF.L.U32 R7, R7, 0x10, RZ ;  /* 0x0000001007076819 */ /* 0x000fca00000006ff */
[----:B------:R-:W-:-:S05]  /*f7f0*/  @P6 FMUL.FTZ R70, R6, R7 ;  /* 0x0000000706466220 */ /* 0x000fca0000410000 */
[----:B------:R-:W-:-:S04]  /*f800*/  F2FP.BF16.F32.PACK_AB R70, RZ, R70 ;  /* 0x00000046ff46723e */ /* 0x000fc800000010ff */
[----:B------:R-:W-:-:S07]  /*f810*/  PRMT R165, R165, 0x5410, R70 ;  /* 0x00005410a5a57816 */ /* 0x000fce0000000046 */
.L_x_5850:
        /* <DEDUP_REMOVED lines=25> */
.L_x_5851:
        /* <DEDUP_REMOVED lines=19> */
[----:B------:R-:W-:Y:S02]  /*fae0*/  HFMA2 R160, -RZ, RZ, 0, 0 ;  /* 0x00000000ffa07431 */ /* 0x000fe400000001ff */
[----:B0-----:R-:W-:-:S04]  /*faf0*/  @P6 FMUL.FTZ R7, R71, R7 ;  /* 0x0000000747076220 */ /* 0x001fc80000410000 */
[----:B------:R-:W-:Y:S01]  /*fb00*/  @P6 FMUL.FTZ R6, R7, R6 ;  /* 0x0000000607066220 */ /* 0x000fe20000410000 */
[----:B------:R-:W-:-:S04]  /*fb10*/  PRMT R7, R58, 0x7632, R7 ;  /* 0x000076323a077816 */ /* 0x000fc80000000007 */
[----:B------:R-:W-:-:S05]  /*fb20*/  @P6 SHF.L.U32 R7, R7, 0x10, RZ ;  /* 0x0000001007076819 */ /* 0x000fca00000006ff */
[----:B------:R-:W-:-:S05]  /*fb30*/  @P6 FMUL.FTZ R160, R6, R7 ;  /* 0x0000000706a06220 */ /* 0x000fca0000410000 */
[----:B------:R-:W-:-:S04]  /*fb40*/  F2FP.BF16.F32.PACK_AB R160, RZ, R160 ;  /* 0x000000a0ffa0723e */ /* 0x000fc800000010ff */
[----:B------:R-:W-:-:S07]  /*fb50*/  PRMT R166, R166, 0x5410, R160 ;  /* 0x00005410a6a67816 */ /* 0x000fce00000000a0 */
.L_x_5852:
        /* <DEDUP_REMOVED lines=25> */
.L_x_5853:
[----:B------:R-:W2:Y:S04]  /*fcf0*/  LDL R161, [R1+0x28] ;  /* 0x0000280001a17983 */ /* 0x000ea80000100800 */
[----:B------:R-:W3:Y:S01]  /*fd00*/  LDL R7, [R1+0x24] ;  /* 0x0000240001077983 */ /* 0x000ee20000100800 */
[----:B------:R-:W-:Y:S01]  /*fd10*/  MOV R6, UR8 ;  /* 0x0000000800067c02 */ /* 0x000fe20008000f00 */
[----:B------:R-:W-:Y:S01]  /*fd20*/  IMAD.MOV.U32 R162, RZ, RZ, R160 ;  /* 0x000000ffffa27224 */ /* 0x000fe200078e00a0 */
[----:B------:R-:W-:Y:S02]  /*fd30*/  PLOP3.LUT P6, PT, PT, PT, UP2, 0x80, 0x8 ;  /* 0x000000000008781c */ /* 0x000fe40003fcf028 */
[----:B------:R-:W-:Y:S02]  /*fd40*/  MOV R160, R70 ;  /* 0x0000004600a07202 */ /* 0x000fe40000000f00 */
[----:B------:R-:W-:Y:S01]  /*fd50*/  MOV R70, R68 ;  /* 0x0000004400467202 */ /* 0x000fe20000000f00 */
[----:B------:R-:W-:-:S02]  /*fd60*/  IMAD.MOV.U32 R68, RZ, RZ, R194 ;  /* 0x000000ffff447224 */ /* 0x000fc400078e00c2 */
[----:B--2---:R-:W-:Y:S01]  /*fd70*/  @P0 FFMA.FTZ R6, R161, R6, UR10 ;  /* 0x0000000aa1060e23 */ /* 0x004fe20008010006 */
[----:B------:R-:W-:Y:S02]  /*fd80*/  PLOP3.LUT P0, PT, PT, PT, UP2, 0x80, 0x8 ;  /* 0x000000000008781c */ /* 0x000fe40003f0f028 */
[----:B------:R-:W-:-:S03]  /*fd90*/  MOV R161, R71 ;  /* 0x0000004700a17202 */ /* 0x000fc60000000f00 */
[----:B---3--:R-:W-:Y:S01]  /*fda0*/  @P6 FADD.FTZ R7, R7, -R6 ;  /* 0x8000000607076221 */ /* 0x008fe20000010000 */
[----:B------:R-:W-:Y:S02]  /*fdb0*/  MOV R6, R187 ;  /* 0x000000bb00067202 */ /* 0x000fe40000000f00 */
[----:B------:R-:W-:Y:S02]  /*fdc0*/  MOV R71, R69 ;  /* 0x0000004500477202 */ /* 0x000fe40000000f00 */
[----:B------:R-:W-:-:S03]  /*fdd0*/  MOV R69, R163 ;  /* 0x000000a300457202 */ /* 0x000fc60000000f00 */
[----:B------:R-:W-:-:S05]  /*fde0*/  @P0 FFMA.FTZ R6, R7, UR32, R187 ;  /* 0x0000002007060c23 */ /* 0x000fca00080100bb */
[----:B------:R-:W-:Y:S01]  /*fdf0*/  MOV R163, R6 ;  /* 0x0000000600a37202 */ /* 0x000fe20000000f00 */
        /* <DEDUP_REMOVED lines=9> */
[----:B------:R-:W-:-:S03]  /*fe90*/  PRMT R7, R59, 0x7632, R7 ;  /* 0x000076323b077816 */ /* 0x000fc60000000007 */
[----:B------:R-:W-:Y:S01]  /*fea0*/  FADD.FTZ R151, R151, R194 ;  /* 0x000000c297977221 */ /* 0x000fe20000010000 */
[----:B------:R-:W-:Y:S02]  /*feb0*/  @P0 SHF.L.U32 R7, R7, 0x10, RZ ;  /* 0x0000001007070819 */ /* 0x000fe400000006ff */
[----:B------:R-:W-:-:S03]  /*fec0*/  MOV R194, RZ ;  /* 0x000000ff00c27202 */ /* 0x000fc60000000f00 */
[----:B------:R-:W-:-:S05]  /*fed0*/  @P0 FMUL.FTZ R194, R6, R7 ;  /* 0x0000000706c20220 */ /* 0x000fca0000410000 */
[----:B------:R-:W-:-:S04]  /*fee0*/  F2FP.BF16.F32.PACK_AB R6, RZ, R194 ;  /* 0x000000c2ff06723e */ /* 0x000fc800000010ff */
[----:B------:R-:W-:Y:S01]  /*fef0*/  PRMT R167, R167, 0x5410, R6 ;  /* 0x00005410a7a77816 */ /* 0x000fe20000000006 */
[----:B------:R-:W-:Y:S06]  /*ff00*/  BRA `(.L_x_5854) ;  /* 0x0000002c00b87947 */ /* 0x000fec0003800000 */
.L_x_5846:
[----:B------:R-:W-:Y:S05]  /*ff10*/  BRA.U !UP3, `(.L_x_5855) ;  /* 0x000000010b507547 */ /* 0x000fea000b800000 */
[----:B------:R-:W-:Y:S01]  /*ff20*/  PLOP3.LUT P0, PT, PT, PT, UP2, 0x80, 0x8 ;  /* 0x000000000008781c */ /* 0x000fe20003f0f028 */
[----:B0123--:R-:W-:Y:S01]  /*ff30*/  IMAD.U32 R6, RZ, RZ, UR8 ;  /* 0x00000008ff067e24 */ /* 0x00ffe2000f8e00ff */
        /* <DEDUP_REMOVED lines=18> */
.L_x_5855:
[----:B------:R-:W-:Y:S05]  /*10060*/  BRA.U !UP3, `(.L_x_5856) ;  /* 0x000000010b587547 */ /* 0x000fea000b800000 */
[----:B------:R-:W4:Y:S01]  /*10070*/  LDL R195, [R1+0x2c] ;  /* 0x00002c0001c37983 */ /* 0x000f220000100800 */
[----:B------:R-:W-:Y:S01]  /*10080*/  PLOP3.LUT P0, PT, PT, PT, UP2, 0x80, 0x8 ;  /* 0x000000000008781c */ /* 0x000fe20003f0f028 */
[----:B0123--:R-:W-:Y:S01]  /*10090*/  IMAD.U32 R6, RZ, RZ, UR8 ;  /* 0x00000008ff067e24 */ /* 0x00ffe2000f8e00ff */
        /* <DEDUP_REMOVED lines=15> */
[----:B----4-:R-:W-:-:S05]  /*10190*/  @P6 SHF.L.U32 R194, R195, 0x10, RZ ;  /* 0x00000010c3c26819 */ /* 0x010fca00000006ff */
[----:B------:R-:W-:-:S05]  /*101a0*/  @P6 FMUL.FTZ R7, R194, R6 ;  /* 0x00000006c2076220 */ /* 0x000fca0000410000 */
[----:B------:R-:W-:-:S04]  /*101b0*/  F2FP.BF16.F32.PACK_AB R7, RZ, R7 ;  /* 0x00000007ff07723e */ /* 0x000fc800000010ff */
[----:B------:R-:W-:-:S07]  /*101c0*/  PRMT R164, R164, 0x5410, R7 ;  /* 0x00005410a4a47816 */ /* 0x000fce0000000007 */
.L_x_5856:
        /* <DEDUP_REMOVED lines=21> */
.L_x_5857:
[----:B------:R-:W-:Y:S05]  /*10320*/  BRA.U !UP3, `(.L_x_5858) ;  /* 0x000000010b587547 */ /* 0x000fea000b800000 */
        /* <DEDUP_REMOVED lines=21> */
[----:B------:R-:W-:-:S07]  /*10480*/  PRMT R165, R165, 0x5410, R6 ;  /* 0x00005410a5a57816 */ /* 0x000fce0000000006 */
.L_x_5858:
        /* <DEDUP_REMOVED lines=21> */
.L_x_5859:
        /* <DEDUP_REMOVED lines=23> */
.L_x_5860:
        /* <DEDUP_REMOVED lines=21> */
.L_x_5861:
[----:B------:R-:W-:Y:S05]  /*108a0*/  BRA.U !UP3, `(.L_x_5854) ;  /* 0x000000250b507547 */ /* 0x000fea000b800000 */
[----:B------:R-:W4:Y:S04]  /*108b0*/  LDL R194, [R1+0x28] ;  /* 0x0000280001c27983 */ /* 0x000f280000100800 */
[----:B0123--:R-:W2:Y:S01]  /*108c0*/  LDL R7, [R1+0x24] ;  /* 0x0000240001077983 */ /* 0x00fea20000100800 */
[----:B------:R-:W-:Y:S01]  /*108d0*/  PLOP3.LUT P6, PT, PT, PT, UP2, 0x80, 0x8 ;  /* 0x000000000008781c */ /* 0x000fe20003fcf028 */
[----:B------:R-:W-:Y:S01]  /*108e0*/  IMAD.U32 R6, RZ, RZ, UR8 ;  /* 0x00000008ff067e24 */ /* 0x000fe2000f8e00ff */
[----:B------:R-:W-:-:S11]  /*108f0*/  PLOP3.LUT P0, PT, PT, PT, UP2, 0x80, 0x8 ;  /* 0x000000000008781c */ /* 0x000fd60003f0f028 */
[----:B----4-:R-:W-:Y:S01]  /*10900*/  @P6 FFMA.FTZ R6, R194, R6, UR10 ;  /* 0x0000000ac2066e23 */ /* 0x010fe20008010006 */
[----:B------:R-:W-:Y:S01]  /*10910*/  PLOP3.LUT P6, PT, PT, PT, UP2, 0x80, 0x8 ;  /* 0x000000000008781c */ /* 0x000fe20003fcf028 */
[----:B------:R-:W-:Y:S02]  /*10920*/  HFMA2 R194, -RZ, RZ, 0, 0 ;  /* 0x00000000ffc27431 */ /* 0x000fe400000001ff */
[----:B--2---:R-:W-:Y:S01]  /*10930*/  @P0 FADD.FTZ R6, R7, -R6 ;  /* 0x8000000607060221 */ /* 0x004fe20000010000 */
        /* <DEDUP_REMOVED lines=17> */
.L_x_5845:
[----:B------:R-:W-:-:S04]  /*10a50*/  UISETP.NE.U32.AND UP0, UPT, UR26, URZ, UPT ;  /* 0x000000ff1a00728c */ /* 0x000fc8000bf05070 */
[----:B------:R-:W-:-:S06]  /*10a60*/  UISETP.NE.AND.EX UP0, UPT, UR27, URZ, UPT, UP0 ;  /* 0x000000ff1b00728c */ /* 0x000fcc000bf05300 */
[----:B------:R-:W-:-:S13]  /*10a70*/  PLOP3.LUT P5, PT, PT, PT, UP0, 0x80, 0x8 ;  /* 0x000000000008781c */ /* 0x000fda0003faf008 */
[----:B------:R-:W-:Y:S05]  /*10a80*/  @!P5 BRA `(.L_x_5862) ;  /* 0x0000001000a8d947 */ /* 0x000fea0003800000 */
[----:B------:R-:W-:Y:S05]  /*10a90*/  BRA.U !UP3, `(.L_x_5863) ;  /* 0x000000010b807547 */ /* 0x000fea000b800000 */
[----:B-----5:R-:W-:Y:S01]  /*10aa0*/  LOP3.LUT P0, RZ, R202, 0xff, RZ, 0xc0, !PT ;  /* 0x000000ffcaff7812 */ /* 0x020fe2000780c0ff */
[----:B------:R-:W-:Y:S01]  /*10ab0*/  BSSY.RECONVERGENT B1, `(.L_x_5864) ;  /* 0x000000d000017945 */ /* 0x000fe20003800200 */
[----:B0123--:R-:W-:-:S11]  /*10ac0*/  IMAD.MOV.U32 R6, RZ, RZ, RZ ;  /* 0x000000ffff067224 */ /* 0x00ffd600078e00ff */
        /* <DEDUP_REMOVED lines=11> */
.L_x_5865:
[----:B------:R-:W-:Y:S05]  /*10b80*/  BSYNC.RECONVERGENT B1 ;  /* 0x0000000000017941 */ /* 0x000fea0003800200 */
.L_x_5864:
        /* <DEDUP_REMOVED lines=14> */
.L_x_5867:
[----:B------:R-:W-:Y:S05]  /*10c70*/  BSYNC.RECONVERGENT B1 ;  /* 0x0000000000017941 */ /* 0x000fea0003800200 */
.L_x_5866:
[----:B------:R-:W-:-:S04]  /*10c80*/  F2FP.BF16.F32.PACK_AB R6, RZ, R6 ;  /* 0x00000006ff06723e */ /* 0x000fc800000010ff */
[----:B------:R-:W-:-:S07]  /*10c90*/  PRMT R164, R6, 0x7610, R164 ;  /* 0x0000761006a47816 */ /* 0x000fce00000000a4 */
.L_x_5863:
[----:B------:R-:W-:Y:S05]  /*10ca0*/  BRA.U !UP3, `(.L_x_5868) ;  /* 0x000000010b887547 */ /* 0x000fea000b800000 */
[----:B-----5:R-:W-:Y:S01]  /*10cb0*/  LOP3.LUT P0, RZ, R202, 0xff00, RZ, 0xc0, !PT ;  /* 0x0000ff00caff7812 */ /* 0x020fe2000780c0ff */
[----:B------:R-:W-:Y:S01]  /*10cc0*/  BSSY.RECONVERGENT B1, `(.L_x_5869) ;  /* 0x000000e000017945 */ /* 0x000fe20003800200 */
[----:B0123--:R-:W-:-:S11]  /*10cd0*/  IMAD.MOV.U32 R6, RZ, RZ, RZ ;  /* 0x000000ffff067224 */ /* 0x00ffd600078e00ff */
        /* <DEDUP_REMOVED lines=12> */
.L_x_5870:
[----:B------:R-:W-:Y:S05]  /*10da0*/  BSYNC.RECONVERGENT B1 ;  /* 0x0000000000017941 */ /* 0x000fea0003800200 */
.L_x_5869:
        /* <DEDUP_REMOVED lines=15> */
.L_x_5872:
[----:B------:R-:W-:Y:S05]  /*10ea0*/  BSYNC.RECONVERGENT B1 ;  /* 0x0000000000017941 */ /* 0x000fea0003800200 */
.L_x_5871:
[----:B------:R-:W-:-:S04]  /*10eb0*/  F2FP.BF16.F32.PACK_AB R6, RZ, R6 ;  /* 0x00000006ff06723e */ /* 0x000fc800000010ff */
[----:B------:R-:W-:-:S07]  /*10ec0*/  PRMT R164, R164, 0x5410, R6 ;  /* 0x00005410a4a47816 */ /* 0x000fce0000000006 */
.L_x_5868:
        /* <DEDUP_REMOVED lines=15> */
.L_x_5875:
[----:B------:R-:W-:Y:S05]  /*10fc0*/  BSYNC.RECONVERGENT B1 ;  /* 0x0000000000017941 */ /* 0x000fea0003800200 */
.L_x_5874:
        /* <DEDUP_REMOVED lines=14> */
.L_x_5877:
[----:B------:R-:W-:Y:S05]  /*110b0*/  BSYNC.RECONVERGENT B1 ;  /* 0x0000000000017941 */ /* 0x000fea0003800200 */
.L_x_5876:
[----:B------:R-:W-:-:S04]  /*110c0*/  F2FP.BF16.F32.PACK_AB R6, RZ, R6 ;  /* 0x00000006ff06723e */ /* 0x000fc800000010ff */
[----:B------:R-:W-:-:S07]  /*110d0*/  PRMT R165, R6, 0x7610, R165 ;  /* 0x0000761006a57816 */ /* 0x000fce00000000a5 */
.L_x_5873:
        /* <DEDUP_REMOVED lines=16> */
.L_x_5880:
[----:B------:R-:W-:Y:S05]  /*111e0*/  BSYNC.RECONVERGENT B1 ;  /* 0x0000000000017941 */ /* 0x000fea0003800200 */
.L_x_5879:
[----:B------:R-:W-:Y:S01]  /*111f0*/  BSSY.RECONVERGENT B1, `(.L_x_5881) ;  /* 0x000000f000017945 */ /* 0x000fe20003800200 */
[----:B------:R-:W-:Y:S01]  /*11200*/  FADD.FTZ R147, R147, R6 ;  /* 0x0000000693937221 */ /* 0x000fe20000010000 */
[----:B------:R-:W-:Y:S02]  /*11210*/  MOV R6, RZ ;  /* 0x000000ff00067202 */ /* 0x000fe40000000f00 */
        /* <DEDUP_REMOVED lines=12> */
.L_x_5882:
[----:B------:R-:W-:Y:S05]  /*112e0*/  BSYNC.RECONVERGENT B1 ;  /* 0x0000000000017941 */ /* 0x000fea0003800200 */
.L_x_5881:
[----:B------:R-:W-:-:S04]  /*112f0*/  F2FP.BF16.F32.PACK_AB R6, RZ, R6 ;  /* 0x00000006ff06723e */ /* 0x000fc800000010ff */
[----:B------:R-:W-:-:S07]  /*11300*/  PRMT R165, R165, 0x5410, R6 ;  /* 0x00005410a5a57816 */ /* 0x000fce0000000006 */
.L_x_5878:
        /* <DEDUP_REMOVED lines=15> */
.L_x_5885:
[----:B------:R-:W-:Y:S05]  /*11400*/  BSYNC.RECONVERGENT B1 ;  /* 0x0000000000017941 */ /* 0x000fea0003800200 */
.L_x_5884:
        /* <DEDUP_REMOVED lines=14> */
.L_x_5887:
[----:B------:R-:W-:Y:S05]  /*114f0*/  BSYNC.RECONVERGENT B1 ;  /* 0x0000000000017941 */ /* 0x000fea0003800200 */
.L_x_5886:
[----:B------:R-:W-:-:S04]  /*11500*/  F2FP.BF16.F32.PACK_AB R6, RZ, R6 ;  /* 0x00000006ff06723e */ /* 0x000fc800000010ff */
[----:B------:R-:W-:-:S07]  /*11510*/  PRMT R166, R6, 0x7610, R166 ;  /* 0x0000761006a67816 */ /* 0x000fce00000000a6 */
.L_x_5883:
        /* <DEDUP_REMOVED lines=16> */
.L_x_5890:
[----:B------:R-:W-:Y:S05]  /*11620*/  BSYNC.RECONVERGENT B1 ;  /* 0x0000000000017941 */ /* 0x000fea0003800200 */
.L_x_5889:
        /* <DEDUP_REMOVED lines=15> */
.L_x_5892:
[----:B------:R-:W-:Y:S05]  /*11720*/  BSYNC.RECONVERGENT B1 ;  /* 0x0000000000017941 */ /* 0x000fea0003800200 */
.L_x_5891:
[----:B------:R-:W-:-:S04]  /*11730*/  F2FP.BF16.F32.PACK_AB R6, RZ, R6 ;  /* 0x00000006ff06723e */ /* 0x000fc800000010ff */
[----:B------:R-:W-:-:S07]  /*11740*/  PRMT R166, R166, 0x5410, R6 ;  /* 0x00005410a6a67816 */ /* 0x000fce0000000006 */
.L_x_5888:
        /* <DEDUP_REMOVED lines=15> */
.L_x_5895:
[----:B------:R-:W-:Y:S05]  /*11840*/  BSYNC.RECONVERGENT B1 ;  /* 0x0000000000017941 */ /* 0x000fea0003800200 */
.L_x_5894:
        /* <DEDUP_REMOVED lines=14> */
.L_x_5897:
[----:B------:R-:W-:Y:S05]  /*11930*/  BSYNC.RECONVERGENT B1 ;  /* 0x0000000000017941 */ /* 0x000fea0003800200 */
.L_x_5896:
[----:B------:R-:W-:-:S04]  /*11940*/  F2FP.BF16.F32.PACK_AB R6, RZ, R6 ;  /* 0x00000006ff06723e */ /* 0x000fc800000010ff */
[----:B------:R-:W-:-:S07]  /*11950*/  PRMT R167, R6, 0x7610, R167 ;  /* 0x0000761006a77816 */ /* 0x000fce00000000a7 */
.L_x_5893:
[----:B------:R-:W4:Y:S04]  /*11960*/  LDL R194, [R1+0x28] ;  /* 0x0000280001c27983 */ /* 0x000f280000100800 */
[----:B------:R-:W4:Y:S01]  /*11970*/  LDL R163, [R1+0x24] ;  /* 0x0000240001a37983 */ /* 0x000f220000100800 */
[----:B0123--:R-:W-:Y:S01]  /*11980*/  MOV R6, UR8 ;  /* 0x0000000800067c02 */ /* 0x00ffe20008000f00 */
        /* <DEDUP_REMOVED lines=21> */
[----:B------:R-:W-:Y:S01]  /*11ae0*/  ISETP.LT.AND P0, PT, RZ, UR33, PT ;  /* 0x00000021ff007c0c */ /* 0x000fe2000bf01270 */
        /* <DEDUP_REMOVED lines=13> */
[----:B------:R-:W-:Y:S01]  /*11bc0*/  FSEL R68, R68, RZ, P0 ;  /* 0x000000ff44447208 */ /* 0x000fe20000000000 */
[----:B----4-:R-:W-:-:S04]  /*11bd0*/  FFMA.FTZ R6, R194, R6, UR10 ;  /* 0x0000000ac2067e23 */ /* 0x010fc80008010006 */
[----:B------:R-:W-:-:S04]  /*11be0*/  FADD.FTZ R6, R163, -R6 ;  /* 0x80000006a3067221 */ /* 0x000fc80000010000 */
[----:B------:R-:W-:-:S05]  /*11bf0*/  FMUL.FTZ R6, R6, UR32 ;  /* 0x0000002006067c20 */ /* 0x000fca0008410000 */
[----:B------:R-:W-:-:S04]  /*11c00*/  FSEL R6, R6, RZ, P0 ;  /* 0x000000ff06067208 */ /* 0x000fc80000000000 */
[----:B------:R-:W-:Y:S01]  /*11c10*/  MOV R163, R6 ;  /* 0x0000000600a37202 */ /* 0x000fe20000000f00 */
        /* <DEDUP_REMOVED lines=11> */
[----:B------:R-:W-:Y:S01]  /*11cd0*/  @P0 SHF.L.U32 R7, R7, 0x10, RZ ;  /* 0x0000001007070819 */ /* 0x000fe200000006ff */
[----:B------:R-:W-:-:S04]  /*11ce0*/  IMAD.MOV.U32 R194, RZ, RZ, RZ ;  /* 0x000000ffffc27224 */ /* 0x000fc800078e00ff */
[----:B------:R-:W-:-:S05]  /*11cf0*/  @P0 FMUL.FTZ R194, R7, R6 ;  /* 0x0000000607c20220 */ /* 0x000fca0000410000 */
[----:B------:R-:W-:-:S04]  /*11d00*/  F2FP.BF16.F32.PACK_AB R6, RZ, R194 ;  /* 0x000000c2ff06723e */ /* 0x000fc800000010ff */
[----:B------:R-:W-:Y:S01]  /*11d10*/  PRMT R167, R167, 0x5410, R6 ;  /* 0x00005410a7a77816 */ /* 0x000fe20000000006 */
[----:B------:R-:W-:Y:S06]  /*11d20*/  BRA `(.L_x_5854) ;  /* 0x0000001000307947 */ /* 0x000fec0003800000 */
.L_x_5862:
[----:B------:R-:W-:Y:S05]  /*11d30*/  BRA.U !UP3, `(.L_x_5898) ;  /* 0x000000010b847547 */ /* 0x000fea000b800000 */
[----:B-----5:R-:W-:Y:S01]  /*11d40*/  LOP3.LUT P0, RZ, R202, 0xff, RZ, 0xc0, !PT ;  /* 0x000000ffcaff7812 */ /* 0x020fe2000780c0ff */
[----:B------:R-:W-:Y:S01]  /*11d50*/  BSSY.RECONVERGENT B1, `(.L_x_5899) ;  /* 0x000000d000017945 */ /* 0x000fe20003800200 */
[----:B0123--:R-:W-:-:S11]  /*11d60*/  MOV R6, RZ ;  /* 0x000000ff00067202 */ /* 0x00ffd60000000f00 */
        /* <DEDUP_REMOVED lines=11> */
.L_x_5900:
[----:B------:R-:W-:Y:S05]  /*11e20*/  BSYNC.RECONVERGENT B1 ;  /* 0x0000000000017941 */ /* 0x000fea0003800200 */
.L_x_5899:
        /* <DEDUP_REMOVED lines=14> */
.L_x_5902:
[----:B------:R-:W-:Y:S05]  /*11f10*/  BSYNC.RECONVERGENT B1 ;  /* 0x0000000000017941 */ /* 0x000fea0003800200 */
.L_x_5901:
[----:B------:R-:W-:Y:S02]  /*11f20*/  F2FP.BF16.F32.PACK_AB R7, RZ, R7 ;  /* 0x00000007ff07723e */ /* 0x000fe400000010ff */
[----:B------:R-:W-:Y:S02]  /*11f30*/  MOV R144, R6 ;  /* 0x0000000600907202 */ /* 0x000fe40000000f00 */
[----:B------:R-:W-:-:S07]  /*11f40*/  PRMT R164, R7, 0x7610, R164 ;  /* 0x0000761007a47816 */ /* 0x000fce00000000a4 */
.L_x_5898:
[----:B------:R-:W-:Y:S05]  /*11f50*/  BRA.U !UP3, `(.L_x_5903) ;  /* 0x000000010b8c7547 */ /* 0x000fea000b800000 */
[----:B-----5:R-:W-:Y:S01]  /*11f60*/  LOP3.LUT P0, RZ, R202, 0xff00, RZ, 0xc0, !PT ;  /* 0x0000ff00caff7812 */ /* 0x020fe2000780c0ff */
[----:B------:R-:W-:Y:S01]  /*11f70*/  BSSY.RECONVERGENT B1, `(.L_x_5904) ;  /* 0x000000e000017945 */ /* 0x000fe20003800200 */
[----:B0123--:R-:W-:-:S11]  /*11f80*/  HFMA2 R6, -RZ, RZ, 0, 0 ;  /* 0x00000000ff067431 */ /* 0x00ffd600000001ff */
        /* <DEDUP_REMOVED lines=12> */
.L_x_5905:
[----:B------:R-:W-:Y:S05]  /*12050*/  BSYNC.RECONVERGENT B1 ;  /* 0x0000000000017941 */ /* 0x000fea0003800200 */
.L_x_5904:
        /* <DEDUP_REMOVED lines=15> */
.L_x_5907:
[----:B------:R-:W-:Y:S05]  /*12150*/  BSYNC.RECONVERGENT B1 ;  /* 0x0000000000017941 */ /* 0x000fea0003800200 */
.L_x_5906:
[----:B------:R-:W-:Y:S02]  /*12160*/  F2FP.BF16.F32.PACK_AB R7, RZ, R7 ;  /* 0x00000007ff07723e */ /* 0x000fe400000010ff */
[----:B------:R-:W-:Y:S02]  /*12170*/  MOV R145, R6 ;  /* 0x0000000600917202 */ /* 0x000fe40000000f00 */
[----:B------:R-:W-:-:S07]  /*12180*/  PRMT R164, R164, 0x5410, R7 ;  /* 0x00005410a4a47816 */ /* 0x000fce0000000007 */
.L_x_5903:
[----:B------:R-:W-:Y:S05]  /*12190*/  BRA.U !UP3, `(.L_x_5908) ;  /* 0x000000010b847547 */ /* 0x000fea000b800000 */
[----:B-----5:R-:W-:Y:S01]  /*121a0*/  LOP3.LUT P0, RZ, R202, 0xff0000, RZ, 0xc0, !PT ;  /* 0x00ff0000caff7812 */ /* 0x020fe2000780c0ff */
[----:B------:R-:W-:Y:S01]  /*121b0*/  BSSY.RECONVERGENT B1, `(.L_x_5909) ;  /* 0x000000d000017945 */ /* 0x000fe20003800200 */
[----:B0123--:R-:W-:-:S11]  /*121c0*/  HFMA2 R6, -RZ, RZ, 0, 0 ;  /* 0x00000000ff067431 */ /* 0x00ffd600000001ff */
        /* <DEDUP_REMOVED lines=11> */
.L_x_5910:
[----:B------:R-:W-:Y:S05]  /*12280*/  BSYNC.RECONVERGENT B1 ;  /* 0x0000000000017941 */ /* 0x000fea0003800200 */
.L_x_5909:
        /* <DEDUP_REMOVED lines=14> */
.L_x_5912:
[----:B------:R-:W-:Y:S05]  /*12370*/  BSYNC.RECONVERGENT B1 ;  /* 0x0000000000017941 */ /* 0x000fea0003800200 */
.L_x_5911:
[----:B------:R-:W-:Y:S02]  /*12380*/  F2FP.BF16.F32.PACK_AB R7, RZ, R7 ;  /* 0x00000007ff07723e */ /* 0x000fe400000010ff */
[----:B------:R-:W-:Y:S02]  /*12390*/  MOV R146, R6 ;  /* 0x0000000600927202 */ /* 0x000fe40000000f00 */
[----:B------:R-:W-:-:S07]  /*123a0*/  PRMT R165, R7, 0x7610, R165 ;  /* 0x0000761007a57816 */ /* 0x000fce00000000a5 */
.L_x_5908:
        /* <DEDUP_REMOVED lines=16> */
.L_x_5915:
[----:B------:R-:W-:Y:S05]  /*124b0*/  BSYNC.RECONVERGENT B1 ;  /* 0x0000000000017941 */ /* 0x000fea0003800200 */
.L_x_5914:
        /* <DEDUP_REMOVED lines=15> */
.L_x_5917:
[----:B------:R-:W-:Y:S05]  /*125b0*/  BSYNC.RECONVERGENT B1 ;  /* 0x0000000000017941 */ /* 0x000fea0003800200 */
.L_x_5916:
[----:B------:R-:W-:Y:S02]  /*125c0*/  F2FP.BF16.F32.PACK_AB R7, RZ, R7 ;  /* 0x00000007ff07723e */ /* 0x000fe400000010ff */
[----:B------:R-:W-:Y:S02]  /*125d0*/  MOV R147, R6 ;  /* 0x0000000600937202 */ /* 0x000fe40000000f00 */
[----:B------:R-:W-:-:S07]  /*125e0*/  PRMT R165, R165, 0x5410, R7 ;  /* 0x00005410a5a57816 */ /* 0x000fce0000000007 */
.L_x_5913:
[----:B------:R-:W-:Y:S05]  /*125f0*/  BRA.U !UP3, `(.L_x_5918) ;  /* 0x000000010b847547 */ /* 0x000fea000b800000 */
[----:B-----5:R-:W-:Y:S01]  /*12600*/  LOP3.LUT P0, RZ, R203, 0xff, RZ, 0xc0, !PT ;  /* 0x000000ffcbff7812 */ /* 0x020fe2000780c0ff */
[----:B------:R-:W-:Y:S01]  /*12610*/  BSSY.RECONVERGENT B1, `(.L_x_5919) ;  /* 0x000000d000017945 */ /* 0x000fe20003800200 */
[----:B0123--:R-:W-:-:S11]  /*12620*/  HFMA2 R6, -RZ, RZ, 0, 0 ;  /* 0x00000000ff067431 */ /* 0x00ffd600000001ff */
        /* <DEDUP_REMOVED lines=11> */
.L_x_5920:
[----:B------:R-:W-:Y:S05]  /*126e0*/  BSYNC.RECONVERGENT B1 ;  /* 0x0000000000017941 */ /* 0x000fea0003800200 */
.L_x_5919:
        /* <DEDUP_REMOVED lines=14> */
.L_x_5922:
[----:B------:R-:W-:Y:S05]  /*127d0*/  BSYNC.RECONVERGENT B1 ;  /* 0x0000000000017941 */ /* 0x000fea0003800200 */
.L_x_5921:
[----:B------:R-:W-:Y:S02]  /*127e0*/  F2FP.BF16.F32.PACK_AB R7, RZ, R7 ;  /* 0x00000007ff07723e */ /* 0x000fe400000010ff */
[----:B------:R-:W-:Y:S02]  /*127f0*/  MOV R148, R6 ;  /* 0x0000000600947202 */ /* 0x000fe40000000f00 */
[----:B------:R-:W-:-:S07]  /*12800*/  PRMT R166, R7, 0x7610, R166 ;  /* 0x0000761007a67816 */ /* 0x000fce00000000a6 */
.L_x_5918:
        /* <DEDUP_REMOVED lines=16> */
.L_x_5925:
[----:B------:R-:W-:Y:S05]  /*12910*/  BSYNC.RECONVERGENT B1 ;  /* 0x0000000000017941 */ /* 0x000fea0003800200 */
.L_x_5924:
[----:B------:R-:W-:Y:S01]  /*12920*/  BSSY.RECONVERGENT B1, `(.L_x_5926) ;  /* 0x000000f000017945 */ /* 0x000fe20003800200 */
[----:B------:R-:W-:Y:S02]  /*12930*/  HFMA2 R7, -RZ, RZ, 0, 0 ;  /* 0x00000000ff077431 */ /* 0x000fe400000001ff */
[----:B------:R-:W-:Y:S01]  /*12940*/  FADD.FTZ R6, R149, R6 ;  /* 0x0000000695067221 */ /* 0x000fe20000010000 */
[----:B------:R-:W-:Y:S06]  /*12950*/  @!P0 BRA `(.L_x_5927) ;  /* 0x00000000002c8947 */ /* 0x000fec0003800000 */
        /* <DEDUP_REMOVED lines=11> */
.L_x_5927:
[----:B------:R-:W-:Y:S05]  /*12a10*/  BSYNC.RECONVERGENT B1 ;  /* 0x0000000000017941 */ /* 0x000fea0003800200 */
.L_x_5926:
[----:B------:R-:W-:Y:S01]  /*12a20*/  F2FP.BF16.F32.PACK_AB R7, RZ, R7 ;  /* 0x00000007ff07723e */ /* 0x000fe200000010ff */
[----:B------:R-:W-:-:S03]  /*12a30*/  IMAD.MOV.U32 R149, RZ, RZ, R6 ;  /* 0x000000ffff957224 */ /* 0x000fc600078e0006 */
[----:B------:R-:W-:-:S07]  /*12a40*/  PRMT R166, R166, 0x5410, R7 ;  /* 0x00005410a6a67816 */ /* 0x000fce0000000007 */
.L_x_5923:
        /* <DEDUP_REMOVED lines=15> */
.L_x_5930:
[----:B------:R-:W-:Y:S05]  /*12b40*/  BSYNC.RECONVERGENT B1 ;  /* 0x0000000000017941 */ /* 0x000fea0003800200 */
.L_x_5929:
        /* <DEDUP_REMOVED lines=14> */
.L_x_5932:
[----:B------:R-:W-:Y:S05]  /*12c30*/  BSYNC.RECONVERGENT B1 ;  /* 0x0000000000017941 */ /* 0x000fea0003800200 */
.L_x_5931:
[----:B------:R-:W-:Y:S02]  /*12c40*/  F2FP.BF16.F32.PACK_AB R7, RZ, R7 ;  /* 0x00000007ff07723e */ /* 0x000fe400000010ff */
[----:B------:R-:W-:Y:S02]  /*12c50*/  MOV R150, R6 ;  /* 0x0000000600967202 */ /* 0x000fe40000000f00 */
[----:B------:R-:W-:-:S07]  /*12c60*/  PRMT R167, R7, 0x7610, R167 ;  /* 0x0000761007a77816 */ /* 0x000fce00000000a7 */
.L_x_5928:
[----:B------:R-:W-:Y:S05]  /*12c70*/  BRA.U !UP3, `(.L_x_5854) ;  /* 0x000000010b5c7547 */ /* 0x000fea000b800000 */
[----:B------:R-:W4:Y:S04]  /*12c80*/  LDL R195, [R1+0x28] ;  /* 0x0000280001c37983 */ /* 0x000f280000100800 */
[----:B------:R-:W4:Y:S01]  /*12c90*/  LDL R194, [R1+0x24] ;  /* 0x0000240001c27983 */ /* 0x000f220000100800 */
[----:B0123--:R-:W-:Y:S02]  /*12ca0*/  MOV R6, UR8 ;  /* 0x0000000800067c02 */ /* 0x00ffe40008000f00 */
[----:B-----5:R-:W-:Y:S02]  /*12cb0*/  ISETP.GE.U32.AND P0, PT, R202, RZ, PT ;  /* 0x000000ffca00720c */ /* 0x020fe40003f06070 */
[----:B------:R-:W-:Y:S02]  /*12cc0*/  ISETP.LT.AND P6, PT, RZ, UR33, PT ;  /* 0x00000021ff007c0c */ /* 0x000fe4000bfc1270 */
[----:B------:R-:W-:-:S13]  /*12cd0*/  ISETP.GE.U32.AND.EX P0, PT, R203, 0x1000000, PT, P0 ;  /* 0x01000000cb00780c */ /* 0x000fda0003f06100 */
[----:B------:R-:W-:-:S04]  /*12ce0*/  @P0 PRMT R7, R191, 0x7632, R7 ;  /* 0x00007632bf070816 */ /* 0x000fc80000000007 */
[----:B------:R-:W-:Y:S01]  /*12cf0*/  @P0 SHF.L.U32 R7, R7, 0x10, RZ ;  /* 0x0000001007070819 */ /* 0x000fe200000006ff */
[----:B----4-:R-:W-:-:S04]  /*12d00*/  FFMA.FTZ R6, R195, R6, UR10 ;  /* 0x0000000ac3067e23 */ /* 0x010fc80008010006 */
[----:B------:R-:W-:Y:S01]  /*12d10*/  FADD.FTZ R6, R194, -R6 ;  /* 0x80000006c2067221 */ /* 0x000fe20000010000 */
[----:B------:R-:W-:-:S03]  /*12d20*/  HFMA2 R194, -RZ, RZ, 0, 0 ;  /* 0x00000000ffc27431 */ /* 0x000fc600000001ff */
[----:B------:R-:W-:-:S05]  /*12d30*/  FMUL.FTZ R6, R6, UR32 ;  /* 0x0000002006067c20 */ /* 0x000fca0008410000 */
[----:B------:R-:W-:-:S05]  /*12d40*/  FSEL R6, R6, RZ, P6 ;  /* 0x000000ff06067208 */ /* 0x000fca0003000000 */
[----:B------:R-:W-:-:S04]  /*12d50*/  FMUL.FTZ R6, R6, UR23 ;  /* 0x0000001706067c20 */ /* 0x000fc80008410000 */
[----:B------:R-:W-:-:S04]  /*12d60*/  FMUL.FTZ R6, R6, UR22 ;  /* 0x0000001606067c20 */ /* 0x000fc80008410000 */
[----:B------:R-:W-:Y:S01]  /*12d70*/  @P0 FMUL.FTZ R194, R6, R7 ;  /* 0x0000000706c20220 */ /* 0x000fe20000410000 */
[----:B------:R-:W-:-:S03]  /*12d80*/  PRMT R7, R59, 0x7632, R7 ;  /* 0x000076323b077816 */ /* 0x000fc60000000007 */
[----:B------:R-:W-:Y:S01]  /*12d90*/  FADD.FTZ R151, R151, R194 ;  /* 0x000000c297977221 */ /* 0x000fe20000010000 */
[----:B------:R-:W-:Y:S01]  /*12da0*/  @P0 SHF.L.U32 R7, R7, 0x10, RZ ;  /* 0x0000001007070819 */ /* 0x000fe200000006ff */
[----:B------:R-:W-:-:S04]  /*12db0*/  IMAD.MOV.U32 R194, RZ, RZ, RZ ;  /* 0x000000ffffc27224 */ /* 0x000fc800078e00ff */
[----:B------:R-:W-:-:S05]  /*12dc0*/  @P0 FMUL.FTZ R194, R7, R6 ;  /* 0x0000000607c20220 */ /* 0x000fca0000410000 */
[----:B------:R-:W-:-:S04]  /*12dd0*/  F2FP.BF16.F32.PACK_AB R6, RZ, R194 ;  /* 0x000000c2ff06723e */ /* 0x000fc800000010ff */
[----:B------:R-:W-:-:S07]  /*12de0*/  PRMT R167, R167, 0x5410, R6 ;  /* 0x00005410a7a77816 */ /* 0x000fce0000000006 */
.L_x_5854:
[----:B0123--:R-:W0:Y:S01]  /*12df0*/  @P5 LDC.64 R6, c[0x0][0x478] ;  /* 0x00011e00ff065b82 */ /* 0x00fe220000000a00 */
[----:B------:R-:W1:Y:S01]  /*12e00*/  @UP3 LDCU.64 UR6, c[0x0][0x468] ;  /* 0x00008d00ff0637ac */ /* 0x000e620008000a00 */
[----:B------:R-:W-:Y:S01]  /*12e10*/  PLOP3.LUT P0, PT, PT, PT, UP3, 0x80, 0x8 ;  /* 0x000000000008781c */ /* 0x000fe20003f0f038 */
[----:B0-----:R-:W-:-:S05]  /*12e20*/  @P5 IMAD.WIDE.U32 R6, R193, 0x20, R6 ;  /* 0x00000020c1065825 */ /* 0x001fca00078e0006 */
[----:B------:R-:W-:Y:S04]  /*12e30*/  @P5 STG.E.128 desc[UR20][R6.64], R68 ;  /* 0x0000004406005986 */ /* 0x000fe8000c101d14 */
[----:B------:R0:W-:Y:S01]  /*12e40*/  @P5 STG.E.128 desc[UR20][R6.64+0x10], R160 ;  /* 0x000010a006005986 */ /* 0x0001e2000c101d14 */
[----:B------:R-:W-:Y:S02]  /*12e50*/  PLOP3.LUT P5, PT, PT, PT, UP3, 0x80, 0x8 ;  /* 0x000000000008781c */ /* 0x000fe40003faf038 */
[----:B0-----:R-:W-:-:S05]  /*12e60*/  MOV R6, 0x10 ;  /* 0x0000001000067802 */ /* 0x001fca0000000f00 */
[----:B-1----:R-:W-:-:S06]  /*12e70*/  @P0 IMAD.WIDE.U32 R6, R192, R6, UR6 ;  /* 0x00000006c0060e25 */ /* 0x002fcc000f8e0006 */
[----:B------:R3:W-:Y:S02]  /*12e80*/  @P5 STG.E.128 desc[UR20][R6.64], R164 ;  /* 0x000000a406005986 */ /* 0x0007e4000c101d14 */
.L_x_5843:
[----:B------:R-:W-:Y:S05]  /*12e90*/  BSYNC.RECONVERGENT B0 ;  /* 0x0000000000007941 */ /* 0x000fea0003800200 */
.L_x_5842:
[----:B------:R-:W-:Y:S02]  /*12ea0*/  UIADD3 UR11, UPT, UPT, UR11, UR28, URZ ;  /* 0x0000001c0b0b7290 */ /* 0x000fe4000fffe0ff */
[----:B------:R-:W-:Y:S02]  /*12eb0*/  UPLOP3.LUT UP1, UPT, UPT, UPT, UP1, 0x40, 0x4 ;  /* 0x000000000004789c */ /* 0x000fe40003f2e810 */
[----:B------:R-:W-:-:S09]  /*12ec0*/  UISETP.GE.AND UP0, UPT, UR11, UR29, UPT ;  /* 0x0000001d0b00728c */ /* 0x000fd2000bf06270 */
[----:B------:R-:W-:Y:S05]  /*12ed0*/  BRA.U !UP0, `(.L_x_5933) ;  /* 0xfffffedd08207547 */ /* 0x000fea000b83ffff */
.L_x_5544:
[----:B------:R-:W4:Y:S01]  /*12ee0*/  S2UR UR4, SR_CTAID.X ;  /* 0x00000000000479c3 */ /* 0x000f220000002500 */
[----:B0123--:R-:W0:Y:S01]  /*12ef0*/  S2R R6, SR_TID.X ;  /* 0x0000000000067919 */ /* 0x00fe220000002100 */
[----:B------:R-:W-:Y:S01]  /*12f00*/  BSSY.RECONVERGENT B0, `(.L_x_5934) ;  /* 0x0000016000007945 */ /* 0x000fe20003800200 */
[----:B----4-:R-:W-:-:S06]  /*12f10*/  UIMAD UR4, UR4, UR9, URZ ;  /* 0x00000009040472a4 */ /* 0x010fcc000f8e02ff */
[----:B------:R-:W-:-:S04]  /*12f20*/  MOV R9, UR4 ;  /* 0x0000000400097c02 */ /* 0x000fc80008000f00 */
[----:B0-----:R-:W-:Y:S01]  /*12f30*/  LEA.HI R9, R9, R6, RZ, 0x1d ;  /* 0x0000000609097211 */ /* 0x001fe200078fe8ff */
[----:B------:R-:W-:Y:S06]  /*12f40*/  @!P1 BRA `(.L_x_5935) ;  /* 0x0000000000449947 */ /* 0x000fec0003800000 */
[----:B------:R-:W2:Y:S01]  /*12f50*/  LDL.LU R192, [R1+0x30] ;  /* 0x0000300001c07983 */ /* 0x000ea20000300800 */
[----:B------:R-:W0:Y:S03]  /*12f60*/  LDC.64 R2, c[0x0][0x440] ;  /* 0x00011000ff027b82 */ /* 0x000e260000000a00 */
[----:B------:R-:W2:Y:S04]  /*12f70*/  LDL.LU R193, [R1+0x34] ;  /* 0x0000340001c17983 */ /* 0x000ea80000300800 */
[----:B------:R-:W2:Y:S01]  /*12f80*/  LDL.LU R194, [R1+0x38] ;  /* 0x0000380001c27983 */ /* 0x000ea20000300800 */
[----:B------:R-:W1:Y:S03]  /*12f90*/  LDC.64 R4, c[0x0][0x448] ;  /* 0x00011200ff047b82 */ /* 0x000e660000000a00 */
[----:B------:R-:W2:Y:S05]  /*12fa0*/  LDL.LU R195, [R1+0x3c] ;  /* 0x00003c0001c37983 */ /* 0x000eaa0000300800 */
[----:B------:R-:W3:Y:S01]  /*12fb0*/  LDC.64 R6, c[0x0][0x460] ;  /* 0x00011800ff067b82 */ /* 0x000ee20000000a00 */
[----:B0-----:R-:W-:-:S05]  /*12fc0*/  IMAD.WIDE.U32 R2, R9, 0x20, R2 ;  /* 0x0000002009027825 */ /* 0x001fca00078e0002 */
[----:B------:R0:W-:Y:S01]  /*12fd0*/  STG.E.128 desc[UR20][R2.64], R88 ;  /* 0x0000005802007986 */ /* 0x0001e2000c101d14 */
[----:B-1----:R-:W-:-:S03]  /*12fe0*/  IMAD.WIDE.U32 R4, R9, 0x20, R4 ;  /* 0x0000002009047825 */ /* 0x002fc600078e0004 */
[----:B------:R0:W-:Y:S04]  /*12ff0*/  STG.E.128 desc[UR20][R2.64+0x10], R92 ;  /* 0x0000105c02007986 */ /* 0x0001e8000c101d14 */
[----:B------:R0:W-:Y:S01]  /*13000*/  STG.E.128 desc[UR20][R4.64+0x10], R60 ;  /* 0x0000103c04007986 */ /* 0x0001e2000c101d14 */
[C---:B---3--:R-:W-:Y:S01]  /*13010*/  IMAD.WIDE.U32 R6, R9.reuse, 0x20, R6 ;  /* 0x0000002009067825 */ /* 0x048fe200078e0006 */
[----:B------:R-:W-:Y:S02]  /*13020*/  IADD3 R9, PT, PT, R9, 0x80, RZ ;  /* 0x0000008009097810 */ /* 0x000fe40007ffe0ff */
[----:B--2---:R0:W-:Y:S04]  /*13030*/  STG.E.128 desc[UR20][R4.64], R192 ;  /* 0x000000c004007986 */ /* 0x0041e8000c101d14 */
[----:B------:R0:W-:Y:S04]  /*13040*/  STG.E.128 desc[UR20][R6.64], R120 ;  /* 0x0000007806007986 */ /* 0x0001e8000c101d14 */
[----:B------:R0:W-:Y:S02]  /*13050*/  STG.E.128 desc[UR20][R6.64+0x10], R124 ;  /* 0x0000107c06007986 */ /* 0x0001e4000c101d14 */
.L_x_5935:
[----:B------:R-:W-:Y:S05]  /*13060*/  BSYNC.RECONVERGENT B0 ;  /* 0x0000000000007941 */ /* 0x000fea0003800200 */
.L_x_5934:
        /* <DEDUP_REMOVED lines=15> */
.L_x_5937:
[----:B------:R-:W-:Y:S05]  /*13160*/  BSYNC.RECONVERGENT B0 ;  /* 0x0000000000007941 */ /* 0x000fea0003800200 */
.L_x_5936:
        /* <DEDUP_REMOVED lines=15> */
.L_x_5939:
[----:B------:R-:W-:Y:S05]  /*13260*/  BSYNC.RECONVERGENT B0 ;  /* 0x0000000000007941 */ /* 0x000fea0003800200 */
.L_x_5938:
        /* <DEDUP_REMOVED lines=14> */
.L_x_5940:
        /* <DEDUP_REMOVED lines=11> */
.L_x_15655:


//--------------------- .text._ZN10layer_norm22ln_bwd_finalize_kernelINS_22Kernel_traits_finalizeILj4096E13__nv_bfloat16S2_fS2_fjLb1ELj1024ELj4ENS_18Kernel_traits_baseILj4096ES2_S2_fS2_fjLj1024EEEEELb1ELb1EEEvNS_9BwdParamsE --------------------------
	.section	.text._ZN10layer_norm22ln_bwd_finalize_kernelINS_22Kernel_traits_finalizeILj4096E13__nv_bfloat16S2_fS2_fjLb1ELj1024ELj4ENS_18Kernel_traits_baseILj4096ES2_S2_fS2_fjLj1024EEEEELb1ELb1EEEvNS_9BwdParamsE,"ax",@progbits
	.align	128
        .global         _ZN10layer_norm22ln_bwd_finalize_kernelINS_22Kernel_traits_finalizeILj4096E13__nv_bfloat16S2_fS2_fjLb1ELj1024ELj4ENS_18Kernel_traits_baseILj4096ES2_S2_fS2_fjLj1024EEEEELb1ELb1EEEvNS_9BwdParamsE
        .type           _ZN10layer_norm22ln_bwd_finalize_kernelINS_22Kernel_traits_finalizeILj4096E13__nv_bfloat16S2_fS2_fjLb1ELj1024ELj4ENS_18Kernel_traits_baseILj4096ES2_S2_fS2_fjLj1024EEEEELb1ELb1EEEvNS_9BwdParamsE,@function
        .size           _ZN10layer_norm22ln_bwd_finalize_kernelINS_22Kernel_traits_finalizeILj4096E13__nv_bfloat16S2_fS2_fjLb1ELj1024ELj4ENS_18Kernel_traits_baseILj4096ES2_S2_fS2_fjLj1024EEEEELb1ELb1EEEvNS_9BwdParamsE,(.L_x_15656 - _ZN10layer_norm22ln_bwd_finalize_kernelINS_22Kernel_traits_finalizeILj4096E13__nv_bfloat16S2_fS2_fjLb1ELj1024ELj4ENS_18Kernel_traits_baseILj4096ES2_S2_fS2_fjLj1024EEEEELb1ELb1EEEvNS_9BwdParamsE)
        .other          _ZN10layer_norm22ln_bwd_finalize_kernelINS_22Kernel_traits_finalizeILj4096E13__nv_bfloat16S2_fS2_fjLb1ELj1024ELj4ENS_18Kernel_traits_baseILj4096ES2_S2_fS2_fjLj1024EEEEELb1ELb1EEEvNS_9BwdParamsE,@"STO_CUDA_ENTRY STV_DEFAULT"
_ZN10layer_norm22ln_bwd_finalize_kernelINS_22Kernel_traits_finalizeILj4096E13__nv_bfloat16S2_fS2_fjLb1ELj1024ELj4ENS_18Kernel_traits_baseILj4096ES2_S2_fS2_fjLj1024EEEEELb1ELb1EEEvNS_9BwdParamsE:
.text._ZN10layer_norm22ln_bwd_finalize_kernelINS_22Kernel_traits_finalizeILj4096E13__nv_bfloat16S2_fS2_fjLb1ELj1024ELj4ENS_18Kernel_traits_baseILj4096ES2_S2_fS2_fjLj1024EEEEELb1ELb1EEEvNS_9BwdParamsE:
        /* <DEDUP_REMOVED lines=58> */
.L_x_5945:
        /* <DEDUP_REMOVED lines=87> */
.L_x_5944:
[----:B------:R-:W-:Y:S05]  /*0910*/  BSYNC.RECONVERGENT B1 ;  /* 0x0000000000017941 */ /* 0x000fea0003800200 */
.L_x_5943:
        /* <DEDUP_REMOVED lines=50> */
.L_x_5947:
[----:B------:R-:W-:Y:S05]  /*0c40*/  BSYNC.RECONVERGENT B1 ;  /* 0x0000000000017941 */ /* 0x000fea0003800200 */
.L_x_5946:
        /* <DEDUP_REMOVED lines=30> */
.L_x_5949:
[----:B------:R-:W-:Y:S05]  /*0e30*/  BSYNC.RECONVERGENT B1 ;  /* 0x0000000000017941 */ /* 0x000fea0003800200 */
.L_x_5948:
        /* <DEDUP_REMOVED lines=15> */
.L_x_5942:
[----:B------:R-:W-:Y:S05]  /*0f30*/  BSYNC.RECONVERGENT B0 ;  /* 0x0000000000007941 */ /* 0x000fea0003800200 */
.L_x_5941:
        /* <DEDUP_REMOVED lines=73> */
.L_x_5950:
        /* <DEDUP_REMOVED lines=11> */
.L_x_15656:


//--------------------- .text._ZN10layer_norm13ln_bwd_kernelINS_13Kernel_traitsI13__nv_bfloat16S2_fS2_fjLj4096ELj1ELj1ELj4ELj16ENS_18Kernel_traits_baseILj4096ES2_S2_fS2_fjLj128EEEEELb1ELb1ELb1ELb1EEEvNS_9BwdParamsE --------------------------
	.section	.text._ZN10layer_norm13ln_bwd_kernelINS_13Kernel_traitsI13__nv_bfloat16S2_fS2_fjLj4096ELj1ELj1ELj4ELj16ENS_18Kernel_traits_baseILj4096ES2_S2_fS2_fjLj128EEEEELb1ELb1ELb1ELb1EEEvNS_9BwdParamsE,"ax",@progbits
	.align	128
        .global         _ZN10layer_norm13ln_bwd_kernelINS_13Kernel_traitsI13__nv_bfloat16S2_fS2_fjLj4096ELj1ELj1ELj4ELj16ENS_18Kernel_traits_baseILj4096ES2_S2_fS2_fjLj128EEEEELb1ELb1ELb1ELb1EEEvNS_9BwdParamsE
        .type           _ZN10layer_norm13ln_bwd_kernelINS_13Kernel_traitsI13__nv_bfloat16S2_fS2_fjLj4096ELj1ELj1ELj4ELj16ENS_18Kernel_traits_baseILj4096ES2_S2_fS2_fjLj128EEEEELb1ELb1ELb1ELb1EEEvNS_9BwdParamsE,@function
        .size           _ZN10layer_norm13ln_bwd_kernelINS_13Kernel_traitsI13__nv_bfloat16S2_fS2_fjLj4096ELj1ELj1ELj4ELj16ENS_18Kernel_traits_baseILj4096ES2_S2_fS2_fjLj128EEEEELb1ELb1ELb1ELb1EEEvNS_9BwdParamsE,(.L_x_15657 - _ZN10layer_norm13ln_bwd_kernelINS_13Kernel_traitsI13__nv_bfloat16S2_fS2_fjLj4096ELj1ELj1ELj4ELj16ENS_18Kernel_traits_baseILj4096ES2_S2_fS2_fjLj128EEEEELb1ELb1ELb1ELb1EEEvNS_9BwdParamsE)
        .other          _ZN10layer_norm13ln_bwd_kernelINS_13Kernel_traitsI13__nv_bfloat16S2_fS2_fjLj4096ELj1ELj1ELj4ELj16ENS_18Kernel_traits_baseILj4096ES2_S2_fS2_fjLj128EEEEELb1ELb1ELb1ELb1EEEvNS_9BwdParamsE,@"STO_CUDA_ENTRY STV_DEFAULT"
_ZN10layer_norm13ln_bwd_kernelINS_13Kernel_traitsI13__nv_bfloat16S2_fS2_fjLj4096ELj1ELj1ELj4ELj16ENS_18Kernel_traits_baseILj4096ES2_S2_fS2_fjLj128EEEEELb1ELb1ELb1ELb1EEEvNS_9BwdParamsE:
.text._ZN10layer_norm13ln_bwd_kernelINS_13Kernel_traitsI13__nv_bfloat16S2_fS2_fjLj4096ELj1ELj1ELj4ELj16ENS_18Kernel_traits_baseILj4096ES2_S2_fS2_fjLj128EEEEELb1ELb1ELb1ELb1EEEvNS_9BwdParamsE:
        /* <DEDUP_REMOVED lines=66> */
[----:B------:R-:W0:Y:S03]  /*0420*/  LDCU.64 UR6, c[0x0][0x478] ;  /* 0x00008f00ff0677ac */ /* 0x000e260008000a00 */
[----:B------:R-:W4:Y:S01]  /*0430*/  LDG.E.128 R72, desc[UR20][R4.64+0x1000] ;  /* 0x0010001404487981 */ /* 0x000f22000c1e1d00 */
[----:B------:R-:W0:Y:S03]  /*0440*/  LDCU.128 UR12, c[0x0][0x3c0] ;  /* 0x00007800ff0c77ac */ /* 0x000e260008000c00 */
[----:B------:R-:W4:Y:S01]  /*0450*/  LDG.E.128 R68, desc[UR20][R4.64+0x800] ;  /* 0x0008001404447981 */ /* 0x000f22000c1e1d00 */
[----:B------:R-:W0:Y:S03]  /*0460*/  LDCU.128 UR16, c[0x0][0x3f0] ;  /* 0x00007e00ff1077ac */ /* 0x000e260008000c00 */
[----:B------:R1:W4:Y:S01]  /*0470*/  LDG.E.128 R64, desc[UR20][R4.64] ;  /* 0x0000001404407981 */ /* 0x000322000c1e1d00 */
[----:B--2---:R-:W-:-:S04]  /*0480*/  IMAD.WIDE.U32 R2, R14, 0x10, R2 ;  /* 0x000000100e027825 */ /* 0x004fc800078e0002 */
[----:B------:R-:W-:Y:S01]  /*0490*/  HFMA2 R172, -RZ, RZ, 0, 0 ;  /* 0x00000000ffac7431 */ /* 0x000fe200000001ff */
[----:B------:R-:W2:Y:S01]  /*04a0*/  LDCU.64 UR24, c[0x0][0x380] ;  /* 0x00007000ff1877ac */ /* 0x000ea20008000a00 */
[----:B------:R-:W5:Y:S04]  /*04b0*/  LDG.E.128 R60, desc[UR20][R2.64+0x1800] ;  /* 0x00180014023c7981 */ /* 0x000f68000c1e1d00 */
[----:B------:R-:W5:Y:S04]  /*04c0*/  LDG.E.128 R56, desc[UR20][R2.64+0x1000] ;  /* 0x0010001402387981 */ /* 0x000f68000c1e1d00 */
[----:B------:R-:W5:Y:S04]  /*04d0*/  LDG.E.128 R52, desc[UR20][R2.64+0x800] ;  /* 0x0008001402347981 */ /* 0x000f68000c1e1d00 */
[----:B------:R0:W5:Y:S01]  /*04e0*/  LDG.E.128 R48, desc[UR20][R2.64] ;  /* 0x0000001402307981 */ /* 0x000162000c1e1d00 */
[----:B---3--:R-:W-:-:S02]  /*04f0*/  PRMT R13, R76, 0x7632, R13 ;  /* 0x000076324c0d7816 */ /* 0x008fc4000000000d */
[----:B----4-:R-:W-:Y:S02]  /*0500*/  PRMT R12, R72, 0x7632, R12 ;  /* 0x00007632480c7816 */ /* 0x010fe4000000000c */
[----:B------:R-:W-:Y:S02]  /*0510*/  PRMT R11, R73, 0x7632, R11 ;  /* 0x00007632490b7816 */ /* 0x000fe4000000000b */
[----:B------:R-:W-:Y:S02]  /*0520*/  PRMT R10, R74, 0x7632, R10 ;  /* 0x000076324a0a7816 */ /* 0x000fe4000000000a */
[----:B------:R-:W-:Y:S02]  /*0530*/  PRMT R9, R75, 0x7632, R9 ;  /* 0x000076324b097816 */ /* 0x000fe40000000009 */
[----:B------:R-:W-:Y:S02]  /*0540*/  PRMT R8, R68, 0x7632, R8 ;  /* 0x0000763244087816 */ /* 0x000fe40000000008 */
[----:B------:R-:W-:-:S02]  /*0550*/  PRMT R7, R69, 0x7632, R7 ;  /* 0x0000763245077816 */ /* 0x000fc40000000007 */
[----:B------:R-:W-:Y:S02]  /*0560*/  PRMT R6, R70, 0x7632, R6 ;  /* 0x0000763246067816 */ /* 0x000fe40000000006 */
[----:B-1----:R-:W-:Y:S02]  /*0570*/  PRMT R5, R71, 0x7632, R5 ;  /* 0x0000763247057816 */ /* 0x002fe40000000005 */
[----:B------:R-:W-:Y:S02]  /*0580*/  PRMT R4, R64, 0x7632, R4 ;  /* 0x0000763240047816 */ /* 0x000fe40000000004 */
[----:B0-----:R-:W-:Y:S02]  /*0590*/  PRMT R3, R65, 0x7632, R3 ;  /* 0x0000763241037816 */ /* 0x001fe40000000003 */
[----:B------:R-:W-:Y:S02]  /*05a0*/  PRMT R2, R66, 0x7632, R2 ;  /* 0x0000763242027816 */ /* 0x000fe40000000002 */
[----:B--2---:R-:W-:-:S07]  /*05b0*/  PRMT R0, R67, 0x7632, R0 ;  /* 0x0000763243007816 */ /* 0x004fce0000000000 */
.L_x_6325:
        /* <DEDUP_REMOVED lines=15> */
[----:B--2---:R-:W-:-:S08]  /*06b0*/  R2UR UR11, R192 ;  /* 0x00000000c00b72ca */ /* 0x004fd000000e0000 */
[----:B-----5:R-:W-:Y:S07]  /*06c0*/  BRA.U !UP2, `(.L_x_5952) ;  /* 0x000000190a807547 */ /* 0x020fee000b800000 */
[----:B------:R-:W0:Y:S01]  /*06d0*/  S2R R212, SR_TID.X ;  /* 0x0000000000d47919 */ /* 0x000e220000002100 */
[----:B------:R-:W-:Y:S01]  /*06e0*/  UIMAD UR9, UR8, UR26, URZ ;  /* 0x0000001a080972a4 */ /* 0x000fe2000f8e02ff */
[----:B------:R-:W1:Y:S01]  /*06f0*/  LDC.64 R12, c[0x0][0x3a8] ;  /* 0x0000ea00ff0c7b82 */ /* 0x000e620000000a00 */
[----:B------:R-:W-:Y:S02]  /*0700*/  UIMAD.WIDE UR32, UR8, 0x4, UR12 ;  /* 0x00000004082078a5 */ /* 0x000fe4000f8e020c */
[----:B------:R-:W-:-:S04]  /*0710*/  USHF.R.S32.HI UR10, URZ, 0x1f, UR9 ;  /* 0x0000001fff0a7899 */ /* 0x000fc80008011409 */
[----:B------:R-:W-:Y:S01]  /*0720*/  ULEA.HI UR10, UR10, UR9, URZ, 0x3 ;  /* 0x000000090a0a7291 */ /* 0x000fe2000f8f18ff */
[----:B------:R-:W2:Y:S01]  /*0730*/  LDC.64 R2, c[0x0][0x428] ;  /* 0x00010a00ff027b82 */ /* 0x000ea20000000a00 */
[----:B------:R-:W-:Y:S01]  /*0740*/  UIADD3 UR9, UPT, UPT, UR30, -0x1, URZ ;  /* 0xffffffff1e097890 */ /* 0x000fe2000fffe0ff */
[----:B------:R-:W-:Y:S02]  /*0750*/  MOV R6, UR32 ;  /* 0x0000002000067c02 */ /* 0x000fe40008000f00 */
[----:B------:R-:W-:Y:S01]  /*0760*/  MOV R7, UR33 ;  /* 0x0000002100077c02 */ /* 0x000fe20008000f00 */
[----:B------:R-:W-:Y:S01]  /*0770*/  UIMAD UR9, UR9, UR26, URZ ;  /* 0x0000001a090972a4 */ /* 0x000fe2000f8e02ff */
[----:B------:R-:W-:Y:S02]  /*0780*/  MOV R213, UR10 ;  /* 0x0000000a00d57c02 */ /* 0x000fe40008000f00 */
[----:B------:R-:W-:Y:S01]  /*0790*/  ISETP.NE.U32.AND P0, PT, RZ, UR4, PT ;  /* 0x00000004ff007c0c */ /* 0x000fe2000bf05070 */
[----:B------:R-:W-:Y:S01]  /*07a0*/  USHF.R.S32.HI UR10, URZ, 0x1f, UR9 ;  /* 0x0000001fff0a7899 */ /* 0x000fe20008011409 */
[----:B------:R-:W3:Y:S01]  /*07b0*/  LDG.E R252, desc[UR20][R6.64] ;  /* 0x0000001406fc7981 */ /* 0x000ee2000c1e1900 */
[----:B------:R-:W-:Y:S01]  /*07c0*/  UISETP.GE.AND UP3, UPT, UR11, 0x1, UPT ;  /* 0x000000010b00788c */ /* 0x000fe2000bf66270 */
[----:B------:R-:W4:Y:S01]  /*07d0*/  LDC.64 R220, c[0x0][0x3b0] ;  /* 0x0000ec00ffdc7b82 */ /* 0x000f220000000a00 */
[----:B------:R-:W-:-:S06]  /*07e0*/  ULEA.HI UR10, UR10, UR9, URZ, 0x3 ;  /* 0x000000090a0a7291 */ /* 0x000fcc000f8f18ff */
[----:B------:R-:W-:Y:S02]  /*07f0*/  MOV R205, UR10 ;  /* 0x0000000a00cd7c02 */ /* 0x000fe40008000f00 */
[-C--:B0-----:R-:W-:Y:S02]  /*0800*/  LEA.HI.SX32 R213, R213, R212.reuse, 0x1d ;  /* 0x000000d4d5d57211 */ /* 0x081fe400078feaff */
[----:B------:R-:W-:Y:S02]  /*0810*/  LEA.HI.SX32 R205, R205, R212, 0x1d ;  /* 0x000000d4cdcd7211 */ /* 0x000fe400078feaff */
[C---:B------:R-:W-:Y:S01]  /*0820*/  IADD3 R0, PT, PT, R213.reuse, 0x100, RZ ;  /* 0x00000100d5007810 */ /* 0x040fe20007ffe0ff */
[C---:B-1----:R-:W-:Y:S01]  /*0830*/  IMAD.WIDE.U32 R4, R213.reuse, 0x20, R12 ;  /* 0x00000020d5047825 */ /* 0x042fe200078e000c */
[----:B------:R-:W-:-:S03]  /*0840*/  IADD3 R14, PT, PT, R213, 0x180, RZ ;  /* 0x00000180d50e7810 */ /* 0x000fc60007ffe0ff */
[----:B------:R-:W-:Y:S01]  /*0850*/  IMAD.WIDE.U32 R202, R0, 0x20, R12 ;  /* 0x0000002000ca7825 */ /* 0x000fe200078e000c */
[----:B------:R-:W3:Y:S03]  /*0860*/  LDG.E.128 R244, desc[UR20][R4.64] ;  /* 0x0000001404f47981 */ /* 0x000ee6000c1e1d00 */
[----:B--2---:R-:W-:Y:S01]  /*0870*/  IMAD.WIDE.U32 R192, R205, 0x10, R2 ;  /* 0x00000010cdc07825 */ /* 0x004fe200078e0002 */
[----:B------:R-:W2:Y:S03]  /*0880*/  LDG.E.128 R236, desc[UR20][R4.64+0x10] ;  /* 0x0000101404ec7981 */ /* 0x000ea6000c1e1d00 */
[----:B------:R-:W-:Y:S01]  /*0890*/  VIADD R15, R213, 0x80 ;  /* 0x00000080d50f7836 */ /* 0x000fe20000000000 */
[----:B------:R-:W2:Y:S03]  /*08a0*/  LDG.E.128 R8, desc[UR20][R202.64] ;  /* 0x00000014ca087981 */ /* 0x000ea6000c1e1d00 */
[--C-:B------:R-:W-:Y:S01]  /*08b0*/  IMAD.WIDE.U32 R196, R15, 0x20, R12.reuse ;  /* 0x000000200fc47825 */ /* 0x100fe200078e000c */
[----:B------:R-:W2:Y:S04]  /*08c0*/  LDG.E.128 R192, desc[UR20][R192.64] ;  /* 0x00000014c0c07981 */ /* 0x000ea8000c1e1d00 */
[----:B------:R-:W2:Y:S01]  /*08d0*/  LDG.E.128 R4, desc[UR20][R202.64+0x10] ;  /* 0x00001014ca047981 */ /* 0x000ea2000c1e1d00 */
[----:B------:R-:W-:-:S03]  /*08e0*/  IMAD.WIDE.U32 R12, R14, 0x20, R12 ;  /* 0x000000200e0c7825 */ /* 0x000fc600078e000c */
[----:B------:R-:W2:Y:S04]  /*08f0*/  LDG.E.128 R232, desc[UR20][R196.64] ;  /* 0x00000014c4e87981 */ /* 0x000ea8000c1e1d00 */
[----:B------:R-:W2:Y:S04]  /*0900*/  LDG.E.128 R228, desc[UR20][R12.64] ;  /* 0x000000140ce47981 */ /* 0x000ea8000c1e1d00 */
[----:B------:R0:W2:Y:S04]  /*0910*/  LDG.E.128 R240, desc[UR20][R196.64+0x10] ;  /* 0x00001014c4f07981 */ /* 0x0000a8000c1e1d00 */
[----:B------:R1:W2:Y:S01]  /*0920*/  LDG.E.128 R224, desc[UR20][R12.64+0x10] ;  /* 0x000010140ce07981 */ /* 0x0002a2000c1e1d00 */
[----:B0-----:R-:W-:-:S05]  /*0930*/  IADD3 R197, PT, PT, R205, 0x80, RZ ;  /* 0x00000080cdc57810 */ /* 0x001fca0007ffe0ff */
[----:B------:R-:W-:-:S06]  /*0940*/  IMAD.WIDE.U32 R196, R197, 0x10, R2 ;  /* 0x00000010c5c47825 */ /* 0x000fcc00078e0002 */
[----:B------:R-:W2:Y:S01]  /*0950*/  LDG.E.128 R196, desc[UR20][R196.64] ;  /* 0x00000014c4c47981 */ /* 0x000ea2000c1e1d00 */
[----:B------:R-:W-:-:S05]  /*0960*/  IADD3 R201, PT, PT, R205, 0x100, RZ ;  /* 0x00000100cdc97810 */ /* 0x000fca0007ffe0ff */
[----:B------:R-:W-:-:S06]  /*0970*/  IMAD.WIDE.U32 R200, R201, 0x10, R2 ;  /* 0x00000010c9c87825 */ /* 0x000fcc00078e0002 */
[----:B------:R-:W2:Y:S01]  /*0980*/  LDG.E.128 R200, desc[UR20][R200.64] ;  /* 0x00000014c8c87981 */ /* 0x000ea2000c1e1d00 */
[----:B------:R-:W-:-:S05]  /*0990*/  IADD3 R205, PT, PT, R205, 0x180, RZ ;  /* 0x00000180cdcd7810 */ /* 0x000fca0007ffe0ff */
[----:B------:R-:W-:-:S06]  /*09a0*/  IMAD.WIDE.U32 R204, R205, 0x10, R2 ;  /* 0x00000010cdcc7825 */ /* 0x000fcc00078e0002 */
[----:B------:R-:W2:Y:S01]  /*09b0*/  LDG.E.128 R204, desc[UR20][R204.64] ;  /* 0x00000014cccc7981 */ /* 0x000ea2000c1e1d00 */
[----:B------:R-:W-:Y:S01]  /*09c0*/  ISETP.NE.AND.EX P0, PT, RZ, UR5, PT, P0 ;  /* 0x00000005ff007c0c */ /* 0x000fe2000bf05300 */
[----:B------:R-:W-:-:S12]  /*09d0*/  @UP3 UIADD3 UR9, UPT, UPT, UR11, -0x1, URZ ;  /* 0xffffffff0b093890 */ /* 0x000fd8000fffe0ff */
[----:B------:R-:W0:Y:S01]  /*09e0*/  @P0 LDC.64 R210, c[0x0][0x438] ;  /* 0x00010e00ffd20b82 */ /* 0x000e220000000a00 */
[----:B------:R-:W-:Y:S01]  /*09f0*/  @UP3 UIMAD UR9, UR9, UR26, URZ ;  /* 0x0000001a090932a4 */ /* 0x000fe2000f8e02ff */
[----:B------:R-:W-:-:S03]  /*0a00*/  PLOP3.LUT P1, PT, PT, PT, UP3, 0x80, 0x8 ;  /* 0x000000000008781c */ /* 0x000fc60003f2f038 */
[----:B------:R-:W-:-:S03]  /*0a10*/  @UP3 USHF.R.S32.HI UR10, URZ, 0x1f, UR9 ;  /* 0x0000001fff0a3899 */ /* 0x000fc60008011409 */
[----:B------:R-:W4:Y:S01]  /*0a20*/  @P0 LDC.64 R2, c[0x0][0x438] ;  /* 0x00010e00ff020b82 */ /* 0x000f220000000a00 */
[----:B------:R-:W-:Y:S01]  /*0a30*/  @UP3 ULEA.HI UR10, UR10, UR9, URZ, 0x3 ;  /* 0x000000090a0a3291 */ /* 0x000fe2000f8f18ff */
[----:B------:R-:W-:-:S06]  /*0a40*/  MOV R214, RZ ;  /* 0x000000ff00d67202 */ /* 0x000fcc0000000f00 */
[----:B------:R-:W4:Y:S01]  /*0a50*/  @P0 LDC.64 R208, c[0x0][0x438] ;  /* 0x00010e00ffd00b82 */ /* 0x000f220000000a00 */
[----:B0-----:R-:W-:Y:S01]  /*0a60*/  @P0 IMAD.WIDE.U32 R210, R213, 0x20, R210 ;  /* 0x00000020d5d20825 */ /* 0x001fe200078e00d2 */
[----:B------:R-:W-:-:S06]  /*0a70*/  MOV R213, UR10 ;  /* 0x0000000a00d57c02 */ /* 0x000fcc0008000f00 */
[----:B-1----:R-:W0:Y:S01]  /*0a80*/  @P0 LDC.64 R12, c[0x0][0x438] ;  /* 0x00010e00ff0c0b82 */ /* 0x002e220000000a00 */
[----:B------:R-:W-:Y:S01]  /*0a90*/  @P1 LEA.HI.SX32 R214, R213, R212, 0x1d ;  /* 0x000000d4d5d61211 */ /* 0x000fe200078feaff */
[----:B------:R-:W5:Y:S03]  /*0aa0*/  @P0 LDG.E.128 R44, desc[UR20][R210.64] ;  /* 0x00000014d22c0981 */ /* 0x000f66000c1e1d00 */
[C---:B------:R-:W-:Y:S01]  /*0ab0*/  IADD3 R216, PT, PT, R214.reuse, 0x80, RZ ;  /* 0x00000080d6d87810 */ /* 0x040fe20007ffe0ff */
[----:B------:R1:W5:Y:S01]  /*0ac0*/  @P0 LDG.E.128 R40, desc[UR20][R210.64+0x10] ;  /* 0x00001014d2280981 */ /* 0x000362000c1e1d00 */
[----:B------:R-:W-:-:S03]  /*0ad0*/  IADD3 R218, PT, PT, R214, 0x100, RZ ;  /* 0x00000100d6da7810 */ /* 0x000fc60007ffe0ff */
[----:B----4-:R-:W-:Y:S01]  /*0ae0*/  IMAD.WIDE.U32 R216, R216, 0x8, R220 ;  /* 0x00000008d8d87825 */ /* 0x010fe200078e00dc */
[----:B-1----:R-:W-:-:S03]  /*0af0*/  IADD3 R210, PT, PT, R214, 0x180, RZ ;  /* 0x00000180d6d27810 */ /* 0x002fc60007ffe0ff */
[--C-:B------:R-:W-:Y:S01]  /*0b00*/  IMAD.WIDE.U32 R214, R214, 0x8, R220.reuse ;  /* 0x00000008d6d67825 */ /* 0x100fe200078e00dc */
[----:B------:R-:W-:Y:S01]  /*0b10*/  ISETP.NE.AND P1, PT, RZ, UR27, PT ;  /* 0x0000001bff007c0c */ /* 0x000fe2000bf25270 */
[----:B------:R-:W5:Y:S02]  /*0b20*/  LDG.E.64 R216, desc[UR20][R216.64] ;  /* 0x00000014d8d87981 */ /* 0x000f64000c1e1b00 */
[--C-:B------:R-:W-:Y:S02]  /*0b30*/  IMAD.WIDE.U32 R218, R218, 0x8, R220.reuse ;  /* 0x00000008dada7825 */ /* 0x100fe400078e00dc */
[----:B------:R-:W5:Y:S02]  /*0b40*/  LDG.E.64 R214, desc[UR20][R214.64] ;  /* 0x00000014d6d67981 */ /* 0x000f64000c1e1b00 */
[----:B------:R-:W-:Y:S02]  /*0b50*/  IMAD.WIDE.U32 R220, R210, 0x8, R220 ;  /* 0x00000008d2dc7825 */ /* 0x000fe400078e00dc */
[----:B------:R-:W5:Y:S02]  /*0b60*/  LDG.E.64 R218, desc[UR20][R218.64] ;  /* 0x00000014dada7981 */ /* 0x000f64000c1e1b00 */
[----:B------:R-:W-:-:S02]  /*0b70*/  @P0 IMAD.WIDE.U32 R2, R15, 0x20, R2 ;  /* 0x000000200f020825 */ /* 0x000fc400078e0002 */
[----:B------:R-:W5:Y:S02]  /*0b80*/  LDG.E.64 R220, desc[UR20][R220.64] ;  /* 0x00000014dcdc7981 */ /* 0x000f64000c1e1b00 */
[----:B------:R-:W-:Y:S02]  /*0b90*/  @P0 IMAD.WIDE.U32 R208, R0, 0x20, R208 ;  /* 0x0000002000d00825 */ /* 0x000fe400078e00d0 */
[----:B------:R-:W5:Y:S04]  /*0ba0*/  @P0 LDG.E.128 R36, desc[UR20][R2.64] ;  /* 0x0000001402240981 */ /* 0x000f68000c1e1d00 */
[----:B------:R1:W5:Y:S01]  /*0bb0*/  @P0 LDG.E.128 R32, desc[UR20][R2.64+0x10] ;  /* 0x0000101402200981 */ /* 0x000362000c1e1d00 */
[----:B0-----:R-:W-:Y:S01]  /*0bc0*/  @P0 IMAD.WIDE.U32 R14, R14, 0x20, R12 ;  /* 0x000000200e0e0825 */ /* 0x001fe200078e000c */
[----:B-----5:R-:W-:-:S02]  /*0bd0*/  PRMT R249, R51, 0x7632, R249 ;  /* 0x0000763233f97816 */ /* 0x020fc400000000f9 */
[----:B------:R-:W5:Y:S04]  /*0be0*/  @P0 LDG.E.128 R28, desc[UR20][R208.64] ;  /* 0x00000014d01c0981 */ /* 0x000f68000c1e1d00 */
[----:B------:R0:W5:Y:S01]  /*0bf0*/  @P0 LDG.E.128 R24, desc[UR20][R208.64+0x10] ;  /* 0x00001014d0180981 */ /* 0x000162000c1e1d00 */
[----:B-1----:R-:W-:-:S03]  /*0c00*/  PRMT R2, R48, 0x7632, R2 ;  /* 0x0000763230027816 */ /* 0x002fc60000000002 */
[----:B------:R-:W5:Y:S01]  /*0c10*/  @P0 LDG.E.128 R20, desc[UR20][R14.64] ;  /* 0x000000140e140981 */ /* 0x000f62000c1e1d00 */
[----:B------:R-:W-:Y:S01]  /*0c20*/  SHF.L.U32 R2, R2, 0x10, RZ ;  /* 0x0000001002027819 */ /* 0x000fe200000006ff */
[----:B------:R-:W-:Y:S02]  /*0c30*/  IMAD.U32 R249, R249, 0x10000, RZ ;  /* 0x00010000f9f97824 */ /* 0x000fe400078e00ff */
[----:B------:R1:W5:Y:S01]  /*0c40*/  @P0 LDG.E.128 R16, desc[UR20][R14.64+0x10] ;  /* 0x000010140e100981 */ /* 0x000362000c1e1d00 */
[----:B0-----:R-:W-:-:S04]  /*0c50*/  PRMT R209, R52, 0x7632, R209 ;  /* 0x0000763234d17816 */ /* 0x001fc800000000d1 */
[----:B------:R-:W-:Y:S02]  /*0c60*/  SHF.L.U32 R209, R209, 0x10, RZ ;  /* 0x00000010d1d17819 */ /* 0x000fe400000006ff */
[----:B-1----:R-:W-:-:S04]  /*0c70*/  PRMT R14, R54, 0x7632, R14 ;  /* 0x00007632360e7816 */ /* 0x002fc8000000000e */
[----:B------:R-:W-:Y:S02]  /*0c80*/  SHF.L.U32 R14, R14, 0x10, RZ ;  /* 0x000000100e0e7819 */ /* 0x000fe400000006ff */
[----:B------:R-:W-:-:S04]  /*0c90*/  PRMT R12, R56, 0x7632, R12 ;  /* 0x00007632380c7816 */ /* 0x000fc8000000000c */
[----:B------:R-:W-:Y:S02]  /*0ca0*/  SHF.L.U32 R12, R12, 0x10, RZ ;  /* 0x000000100c0c7819 */ /* 0x000fe400000006ff */
[----:B---3--:R-:W-:-:S05]  /*0cb0*/  FSEL R252, R252, RZ, !P1 ;  /* 0x000000fffcfc7208 */ /* 0x008fca0004800000 */
[C---:B------:R-:W-:Y:S01]  /*0cc0*/  FADD.FTZ R0, -R252.reuse, R244 ;  /* 0x000000f4fc007221 */ /* 0x040fe20000010100 */
[C---:B------:R-:W-:Y:S01]  /*0cd0*/  FADD.FTZ R250, -R252.reuse, R246 ;  /* 0x000000f6fcfa7221 */ /* 0x040fe20000010100 */
[C---:B--2---:R-:W-:Y:S01]  /*0ce0*/  FADD.FTZ R248, -R252.reuse, R236 ;  /* 0x000000ecfcf87221 */ /* 0x044fe20000010100 */
[C---:B------:R-:W-:Y:S01]  /*0cf0*/  FADD.FTZ R13, -R252.reuse, R9 ;  /* 0x00000009fc0d7221 */ /* 0x040fe20000010100 */
[--C-:B------:R-:W-:Y:S01]  /*0d00*/  FADD.FTZ R244, -R252, R4.reuse ;  /* 0x00000004fcf47221 */ /* 0x100fe20000010100 */
[----:B------:R-:W-:Y:S01]  /*0d10*/  PRMT R4, R192, 0x7632, R4 ;  /* 0x00007632c0047816 */ /* 0x000fe20000000004 */
[----:B------:R-:W-:-:S03]  /*0d20*/  FADD.FTZ R9, -R252, R5 ;  /* 0x00000005fc097221 */ /* 0x000fc60000010100 */
[----:B------:R-:W-:Y:S01]  /*0d30*/  SHF.L.U32 R4, R4, 0x10, RZ ;  /* 0x0000001004047819 */ /* 0x000fe200000006ff */
[C---:B------:R-:W-:Y:S01]  /*0d40*/  FADD.FTZ R5, -R252.reuse, R231 ;  /* 0x000000e7fc057221 */ /* 0x040fe20000010100 */
[C---:B------:R-:W-:Y:S01]  /*0d50*/  FADD.FTZ R239, -R252.reuse, R239 ;  /* 0x000000effcef7221 */ /* 0x040fe20000010100 */
[C---:B------:R-:W-:Y:S01]  /*0d60*/  FADD.FTZ R236, -R252.reuse, R242 ;  /* 0x000000f2fcec7221 */ /* 0x040fe20000010100 */
[----:B------:R-:W-:Y:S01]  /*0d70*/  FADD.FTZ R231, -R252, R224 ;  /* 0x000000e0fce77221 */ /* 0x000fe20000010100 */
[----:B------:R-:W-:Y:S01]  /*0d80*/  FMUL.FTZ R224, R2, R4 ;  /* 0x0000000402e07220 */ /* 0x000fe20000410000 */
[----:B------:R-:W-:Y:S02]  /*0d90*/  PRMT R2, R195, 0x7632, R2 ;  /* 0x00007632c3027816 */ /* 0x000fe40000000002 */
[----:B------:R-:W-:Y:S01]  /*0da0*/  MOV R242, R248 ;  /* 0x000000f800f27202 */ /* 0x000fe20000000f00 */
[----:B------:R-:W-:Y:S01]  /*0db0*/  FADD.FTZ R248, -R252, R228 ;  /* 0x000000e4fcf87221 */ /* 0x000fe20000010100 */
[----:B------:R-:W-:Y:S01]  /*0dc0*/  MOV R228, R250 ;  /* 0x000000fa00e47202 */ /* 0x000fe20000000f00 */
[----:B------:R-:W-:Y:S01]  /*0dd0*/  FMUL.FTZ R250, R239, UR29 ;  /* 0x0000001deffa7c20 */ /* 0x000fe20008410000 */
[----:B------:R-:W-:Y:S01]  /*0de0*/  SHF.L.U32 R2, R2, 0x10, RZ ;  /* 0x0000001002027819 */ /* 0x000fe200000006ff */
[----:B------:R-:W-:-:S04]  /*0df0*/  FADD.FTZ R211, -R252, R233 ;  /* 0x000000e9fcd37221 */ /* 0x000fc80000010100 */
[-C--:B------:R-:W-:Y:S01]  /*0e00*/  FMUL.FTZ R249, R249, R2.reuse ;  /* 0x00000002f9f97220 */ /* 0x080fe20000410000 */
[--C-:B------:R-:W-:Y:S01]  /*0e10*/  FADD.FTZ R171, R171, R2.reuse ;  /* 0x00000002abab7221 */ /* 0x100fe20000010000 */
[----:B------:R-:W-:Y:S01]  /*0e20*/  FFMA.FTZ R87, R250, R2, R87 ;  /* 0x00000002fa577223 */ /* 0x000fe20000010057 */
[----:B------:R-:W-:Y:S01]  /*0e30*/  PRMT R2, R196, 0x7632, R2 ;  /* 0x00007632c4027816 */ /* 0x000fe20000000002 */
[----:B------:R-:W-:-:S03]  /*0e40*/  FMUL.FTZ R211, R211, UR29 ;  /* 0x0000001dd3d37c20 */ /* 0x000fc60008410000 */
[----:B------:R-:W-:Y:S01]  /*0e50*/  SHF.L.U32 R2, R2, 0x10, RZ ;  /* 0x0000001002027819 */ /* 0x000fe200000006ff */
[----:B------:R-:W-:-:S04]  /*0e60*/  FADD.FTZ R241, -R252, R241 ;  /* 0x000000f1fcf17221 */ /* 0x000fc80000010100 */
[-C--:B------:R-:W-:Y:S01]  /*0e70*/  FMUL.FTZ R209, R209, R2.reuse ;  /* 0x00000002d1d17220 */ /* 0x080fe20000410000 */
[----:B------:R-:W-:Y:S01]  /*0e80*/  FFMA.FTZ R89, R211, R2, R89 ;  /* 0x00000002d3597223 */ /* 0x000fe20000010059 */
[--C-:B------:R-:W-:Y:S01]  /*0e90*/  FADD.FTZ R165, R165, R2.reuse ;  /* 0x00000002a5a57221 */ /* 0x100fe20000010000 */
[----:B------:R-:W-:Y:S01]  /*0ea0*/  PRMT R2, R198, 0x7632, R2 ;  /* 0x00007632c6027816 */ /* 0x000fe20000000002 */
[----:B------:R-:W-:Y:S01]  /*0eb0*/  FADD.FTZ R246, -R252, R7 ;  /* 0x00000007fcf67221 */ /* 0x000fe20000010100 */
[----:B------:R-:W-:Y:S02]  /*0ec0*/  FMUL.FTZ R15, R241, UR29 ;  /* 0x0000001df10f7c20 */ /* 0x000fe40008410000 */
[----:B------:R-:W-:Y:S01]  /*0ed0*/  SHF.L.U32 R2, R2, 0x10, RZ ;  /* 0x0000001002027819 */ /* 0x000fe200000006ff */
[C---:B------:R-:W-:Y:S01]  /*0ee0*/  FADD.FTZ R7, -R252.reuse, R229 ;  /* 0x000000e5fc077221 */ /* 0x040fe20000010100 */
[----:B------:R-:W-:Y:S01]  /*0ef0*/  MOV R229, R242 ;  /* 0x000000f200e57202 */ /* 0x000fe20000000f00 */
[C---:B------:R-:W-:Y:S01]  /*0f00*/  FADD.FTZ R242, -R252.reuse, R230 ;  /* 0x000000e6fcf27221 */ /* 0x040fe20000010100 */
[----:B------:R-:W-:Y:S01]  /*0f10*/  FADD.FTZ R223, -R252, R247 ;  /* 0x000000f7fcdf7221 */ /* 0x000fe20000010100 */
[----:B------:R-:W-:Y:S01]  /*0f20*/  MOV R230, R244 ;  /* 0x000000f400e67202 */ /* 0x000fe20000000f00 */
[-C--:B------:R-:W-:Y:S01]  /*0f30*/  FMUL.FTZ R14, R14, R2.reuse ;  /* 0x000000020e0e7220 */ /* 0x080fe20000410000 */
[--C-:B------:R-:W-:Y:S01]  /*0f40*/  FADD.FTZ R161, R161, R2.reuse ;  /* 0x00000002a1a17221 */ /* 0x100fe20000010000 */
[----:B------:R-:W-:Y:S01]  /*0f50*/  FFMA.FTZ R93, R15, R2, R93 ;  /* 0x000000020f5d7223 */ /* 0x000fe2000001005d */
[----:B------:R-:W-:Y:S01]  /*0f60*/  PRMT R247, R55, 0x7632, R247 ;  /* 0x0000763237f77816 */ /* 0x000fe200000000f7 */
[----:B------:R-:W-:Y:S01]  /*0f70*/  FADD.FTZ R243, -R252, R243 ;  /* 0x000000f3fcf37221 */ /* 0x000fe20000010100 */
[----:B------:R-:W-:-:S02]  /*0f80*/  PRMT R2, R199, 0x7632, R2 ;  /* 0x00007632c7027816 */ /* 0x000fc40000000002 */
[----:B------:R-:W-:Y:S02]  /*0f90*/  MOV R239, R230 ;  /* 0x000000e600ef7202 */ /* 0x000fe40000000f00 */
[----:B------:R-:W-:Y:S01]  /*0fa0*/  MOV R230, R248 ;  /* 0x000000f800e67202 */ /* 0x000fe20000000f00 */
[----:B------:R-:W-:Y:S01]  /*0fb0*/  FMUL.FTZ R248, R243, UR29 ;  /* 0x0000001df3f87c20 */ /* 0x000fe20008410000 */
[----:B------:R-:W-:Y:S02]  /*0fc0*/  SHF.L.U32 R247, R247, 0x10, RZ ;  /* 0x00000010f7f77819 */ /* 0x000fe400000006ff */
[----:B------:R-:W-:Y:S01]  /*0fd0*/  SHF.L.U32 R2, R2, 0x10, RZ ;  /* 0x0000001002027819 */ /* 0x000fe200000006ff */
[----:B------:R-:W-:-:S04]  /*0fe0*/  FADD.FTZ R238, -R252, R238 ;  /* 0x000000eefcee7221 */ /* 0x000fc80000010100 */
[-C--:B------:R-:W-:Y:S01]  /*0ff0*/  FMUL.FTZ R247, R247, R2.reuse ;  /* 0x00000002f7f77220 */ /* 0x080fe20000410000 */
[--C-:B------:R-:W-:Y:S01]  /*1000*/  FADD.FTZ R163, R163, R2.reuse ;  /* 0x00000002a3a37221 */ /* 0x100fe20000010000 */
[----:B------:R-:W-:Y:S01]  /*1010*/  FFMA.FTZ R95, R248, R2, R95 ;  /* 0x00000002f85f7223 */ /* 0x000fe2000001005f */
[----:B------:R-:W-:Y:S01]  /*1020*/  PRMT R2, R200, 0x7632, R2 ;  /* 0x00007632c8027816 */ /* 0x000fe20000000002 */
[----:B------:R-:W-:Y:S01]  /*1030*/  FADD.FTZ R232, -R252, R232 ;  /* 0x000000e8fce87221 */ /* 0x000fe20000010100 */
[----:B------:R-:W-:Y:S02]  /*1040*/  FMUL.FTZ R13, R13, UR29 ;  /* 0x0000001d0d0d7c20 */ /* 0x000fe40008410000 */
[----:B------:R-:W-:Y:S01]  /*1050*/  SHF.L.U32 R2, R2, 0x10, RZ ;  /* 0x0000001002027819 */ /* 0x000fe200000006ff */
[----:B------:R-:W-:Y:S01]  /*1060*/  IMAD.MOV.U32 R233, RZ, RZ, R232 ;  /* 0x000000ffffe97224 */ /* 0x000fe200078e00e8 */
[----:B------:R-:W-:Y:S01]  /*1070*/  MOV R232, R238 ;  /* 0x000000ee00e87202 */ /* 0x000fe20000000f00 */
[--C-:B------:R-:W-:Y:S01]  /*1080*/  FADD.FTZ R238, -R252, R10.reuse ;  /* 0x0000000afcee7221 */ /* 0x100fe20000010100 */
[----:B------:R-:W-:Y:S01]  /*1090*/  PRMT R10, R57, 0x7632, R10 ;  /* 0x00007632390a7816 */ /* 0x000fe2000000000a */
[-C--:B------:R-:W-:Y:S01]  /*10a0*/  FMUL.FTZ R12, R12, R2.reuse ;  /* 0x000000020c0c7220 */ /* 0x080fe20000410000 */
[----:B------:R-:W-:Y:S01]  /*10b0*/  FFMA.FTZ R97, R13, R2, R97 ;  /* 0x000000020d617223 */ /* 0x000fe20000010061 */
[--C-:B------:R-:W-:Y:S01]  /*10c0*/  FADD.FTZ R157, R157, R2.reuse ;  /* 0x000000029d9d7221 */ /* 0x100fe20000010000 */
[----:B------:R-:W-:Y:S01]  /*10d0*/  PRMT R2, R201, 0x7632, R2 ;  /* 0x00007632c9027816 */ /* 0x000fe20000000002 */
[----:B------:R-:W-:Y:S01]  /*10e0*/  FADD.FTZ R11, -R252, R11 ;  /* 0x0000000bfc0b7221 */ /* 0x000fe20000010100 */
[----:B------:R-:W-:-:S02]  /*10f0*/  SHF.L.U32 R10, R10, 0x10, RZ ;  /* 0x000000100a0a7819 */ /* 0x000fc400000006ff */
[----:B------:R-:W-:Y:S01]  /*1100*/  SHF.L.U32 R2, R2, 0x10, RZ ;  /* 0x0000001002027819 */ /* 0x000fe200000006ff */
[----:B------:R-:W-:Y:S01]  /*1110*/  FMUL.FTZ R11, R11, UR29 ;  /* 0x0000001d0b0b7c20 */ /* 0x000fe20008410000 */
[C---:B------:R-:W-:Y:S01]  /*1120*/  FADD.FTZ R213, -R252.reuse, R237 ;  /* 0x000000edfcd57221 */ /* 0x040fe20000010100 */
[--C-:B------:R-:W-:Y:S01]  /*1130*/  FADD.FTZ R237, -R252, R8.reuse ;  /* 0x00000008fced7221 */ /* 0x100fe20000010100 */
[----:B------:R-:W-:Y:S01]  /*1140*/  PRMT R8, R58, 0x7632, R8 ;  /* 0x000076323a087816 */ /* 0x000fe20000000008 */
[-C--:B------:R-:W-:Y:S01]  /*1150*/  FMUL.FTZ R10, R10, R2.reuse ;  /* 0x000000020a0a7220 */ /* 0x080fe20000410000 */
[----:B------:R-:W-:Y:S01]  /*1160*/  FFMA.FTZ R99, R11, R2, R99 ;  /* 0x000000020b637223 */ /* 0x000fe20000010063 */
[--C-:B------:R-:W-:Y:S01]  /*1170*/  FADD.FTZ R159, R159, R2.reuse ;  /* 0x000000029f9f7221 */ /* 0x100fe20000010000 */
[----:B------:R-:W-:Y:S01]  /*1180*/  PRMT R2, R202, 0x7632, R2 ;  /* 0x00007632ca027816 */ /* 0x000fe20000000002 */
[C---:B------:R-:W-:Y:S01]  /*1190*/  FADD.FTZ R245, -R252.reuse, R245 ;  /* 0x000000f5fcf57221 */ /* 0x040fe20000010100 */
[----:B------:R-:W-:Y:S01]  /*11a0*/  FADD.FTZ R3, -R252, R225 ;  /* 0x000000e1fc037221 */ /* 0x000fe20000010100 */
[----:B------:R-:W-:Y:S01]  /*11b0*/  SHF.L.U32 R8, R8, 0x10, RZ ;  /* 0x0000001008087819 */ /* 0x000fe200000006ff */
[----:B------:R-:W-:Y:S01]  /*11c0*/  FMUL.FTZ R9, R9, UR29 ;  /* 0x0000001d09097c20 */ /* 0x000fe20008410000 */
[----:B------:R-:W-:Y:S01]  /*11d0*/  SHF.L.U32 R2, R2, 0x10, RZ ;  /* 0x0000001002027819 */ /* 0x000fe200000006ff */
[----:B------:R-:W-:Y:S01]  /*11e0*/  FMUL.FTZ R225, R245, UR29 ;  /* 0x0000001df5e17c20 */ /* 0x000fe20008410000 */
[C---:B------:R-:W-:Y:S01]  /*11f0*/  FADD.FTZ R210, -R252.reuse, R235 ;  /* 0x000000ebfcd27221 */ /* 0x040fe20000010100 */
[C---:B------:R-:W-:Y:S01]  /*1200*/  FADD.FTZ R235, -R252.reuse, R240 ;  /* 0x000000f0fceb7221 */ /* 0x040fe20000010100 */
[----:B------:R-:W-:Y:S01]  /*1210*/  FADD.FTZ R240, -R252, R6 ;  /* 0x00000006fcf07221 */ /* 0x000fe20000010100 */
[----:B------:R-:W-:Y:S01]  /*1220*/  FFMA.FTZ R81, R225, R4, R81 ;  /* 0x00000004e1517223 */ /* 0x000fe20000010051 */
[----:B------:R-:W-:Y:S01]  /*1230*/  FADD.FTZ R173, R173, R4 ;  /* 0x00000004adad7221 */ /* 0x000fe20000010000 */
[-C--:B------:R-:W-:Y:S01]  /*1240*/  FMUL.FTZ R8, R8, R2.reuse ;  /* 0x0000000208087220 */ /* 0x080fe20000410000 */
[----:B------:R-:W-:Y:S01]  /*1250*/  FADD.FTZ R153, R153, R2 ;  /* 0x0000000299997221 */ /* 0x000fe20000010000 */
[----:B------:R-:W-:Y:S01]  /*1260*/  FFMA.FTZ R101, R9, R2, R101 ;  /* 0x0000000209657223 */ /* 0x000fe20000010065 */
[----:B------:R-:W-:-:S02]  /*1270*/  PRMT R222, R49, 0x7632, R222 ;  /* 0x0000763231de7816 */ /* 0x000fc400000000de */
[----:B------:R-:W-:Y:S02]  /*1280*/  PRMT R212, R50, 0x7632, R212 ;  /* 0x0000763232d47816 */ /* 0x000fe400000000d4 */
[----:B------:R-:W-:Y:S02]  /*1290*/  PRMT R6, R193, 0x7632, R6 ;  /* 0x00007632c1067816 */ /* 0x000fe40000000006 */
[----:B------:R-:W-:Y:S02]  /*12a0*/  PRMT R4, R194, 0x7632, R4 ;  /* 0x00007632c2047816 */ /* 0x000fe40000000004 */
[----:B------:R-:W-:Y:S02]  /*12b0*/  PRMT R245, R59, 0x7632, R245 ;  /* 0x000076323bf57816 */ /* 0x000fe400000000f5 */
[----:B------:R-:W-:Y:S01]  /*12c0*/  PRMT R2, R203, 0x7632, R2 ;  /* 0x00007632cb027816 */ /* 0x000fe20000000002 */
[----:B------:R-:W-:Y:S01]  /*12d0*/  FMUL.FTZ R223, R223, UR29 ;  /* 0x0000001ddfdf7c20 */ /* 0x000fe20008410000 */
[----:B------:R-:W-:Y:S01]  /*12e0*/  SHF.L.U32 R222, R222, 0x10, RZ ;  /* 0x00000010dede7819 */ /* 0x000fe200000006ff */
[----:B------:R-:W-:Y:S01]  /*12f0*/  FMUL.FTZ R213, R213, UR29 ;  /* 0x0000001dd5d57c20 */ /* 0x000fe20008410000 */
[----:B------:R-:W-:Y:S01]  /*1300*/  SHF.L.U32 R6, R6, 0x10, RZ ;  /* 0x0000001006067819 */ /* 0x000fe200000006ff */
[----:B------:R-:W-:Y:S01]  /*1310*/  FMUL.FTZ R246, R246, UR29 ;  /* 0x0000001df6f67c20 */ /* 0x000fe20008410000 */
[----:B------:R-:W-:-:S02]  /*1320*/  SHF.L.U32 R212, R212, 0x10, RZ ;  /* 0x00000010d4d47819 */ /* 0x000fc400000006ff */
[----:B------:R-:W-:Y:S02]  /*1330*/  SHF.L.U32 R4, R4, 0x10, RZ ;  /* 0x0000001004047819 */ /* 0x000fe400000006ff */
[----:B------:R-:W-:Y:S02]  /*1340*/  SHF.L.U32 R245, R245, 0x10, RZ ;  /* 0x00000010f5f57819 */ /* 0x000fe400000006ff */
[----:B------:R-:W-:Y:S01]  /*1350*/  SHF.L.U32 R2, R2, 0x10, RZ ;  /* 0x0000001002027819 */ /* 0x000fe200000006ff */
[-C--:B------:R-:W-:Y:S01]  /*1360*/  FMUL.FTZ R222, R222, R6.reuse ;  /* 0x00000006dede7220 */ /* 0x080fe20000410000 */
[----:B------:R-:W-:Y:S01]  /*1370*/  FFMA.FTZ R83, R223, R6, R83 ;  /* 0x00000006df537223 */ /* 0x000fe20000010053 */
[----:B------:R-:W-:Y:S01]  /*1380*/  FADD.FTZ R175, R175, R6 ;  /* 0x00000006afaf7221 */ /* 0x000fe20000010000 */
[-C--:B------:R-:W-:Y:S01]  /*1390*/  FMUL.FTZ R212, R212, R4.reuse ;  /* 0x00000004d4d47220 */ /* 0x080fe20000410000 */
[----:B------:R-:W-:Y:S01]  /*13a0*/  FADD.FTZ R169, R169, R4 ;  /* 0x00000004a9a97221 */ /* 0x000fe20000010000 */
[----:B------:R-:W-:Y:S01]  /*13b0*/  FFMA.FTZ R85, R213, R4, R85 ;  /* 0x00000004d5557223 */ /* 0x000fe20000010055 */
[-C--:B------:R-:W-:Y:S01]  /*13c0*/  FMUL.FTZ R245, R245, R2.reuse ;  /* 0x00000002f5f57220 */ /* 0x080fe20000410000 */
[----:B------:R-:W-:Y:S01]  /*13d0*/  FADD.FTZ R155, R155, R2 ;  /* 0x000000029b9b7221 */ /* 0x000fe20000010000 */
[----:B------:R-:W-:Y:S01]  /*13e0*/  FFMA.FTZ R103, R246, R2, R103 ;  /* 0x00000002f6677223 */ /* 0x000fe20000010067 */
[----:B------:R-:W-:-:S02]  /*13f0*/  PRMT R208, R53, 0x7632, R208 ;  /* 0x0000763235d07816 */ /* 0x000fc400000000d0 */
[----:B------:R-:W-:Y:S02]  /*1400*/  PRMT R4, R197, 0x7632, R4 ;  /* 0x00007632c5047816 */ /* 0x000fe40000000004 */
[----:B------:R-:W-:Y:S02]  /*1410*/  PRMT R6, R60, 0x7632, R6 ;  /* 0x000076323c067816 */ /* 0x000fe40000000006 */
[----:B------:R-:W-:Y:S01]  /*1420*/  PRMT R2, R204, 0x7632, R2 ;  /* 0x00007632cc027816 */ /* 0x000fe20000000002 */
[----:B------:R-:W-:Y:S01]  /*1430*/  FMUL.FTZ R210, R210, UR29 ;  /* 0x0000001dd2d27c20 */ /* 0x000fe20008410000 */
[----:B------:R-:W-:Y:S01]  /*1440*/  SHF.L.U32 R208, R208, 0x10, RZ ;  /* 0x00000010d0d07819 */ /* 0x000fe200000006ff */
[----:B------:R-:W-:Y:S01]  /*1450*/  FMUL.FTZ R7, R7, UR29 ;  /* 0x0000001d07077c20 */ /* 0x000fe20008410000 */
[----:B------:R-:W-:Y:S02]  /*1460*/  SHF.L.U32 R4, R4, 0x10, RZ ;  /* 0x0000001004047819 */ /* 0x000fe400000006ff */
[----:B------:R-:W-:-:S02]  /*1470*/  SHF.L.U32 R6, R6, 0x10, RZ ;  /* 0x0000001006067819 */ /* 0x000fc400000006ff */
[----:B------:R-:W-:Y:S01]  /*1480*/  SHF.L.U32 R2, R2, 0x10, RZ ;  /* 0x0000001002027819 */ /* 0x000fe200000006ff */
[-C--:B------:R-:W-:Y:S01]  /*1490*/  FMUL.FTZ R208, R208, R4.reuse ;  /* 0x00000004d0d07220 */ /* 0x080fe20000410000 */
[----:B------:R-:W-:Y:S01]  /*14a0*/  FFMA.FTZ R91, R210, R4, R91 ;  /* 0x00000004d25b7223 */ /* 0x000fe2000001005b */
[--C-:B------:R-:W-:Y:S01]  /*14b0*/  FADD.FTZ R167, R167, R4.reuse ;  /* 0x00000004a7a77221 */ /* 0x100fe20000010000 */
[----:B------:R-:W-:Y:S01]  /*14c0*/  PRMT R4, R61, 0x7632, R4 ;  /* 0x000076323d047816 */ /* 0x000fe20000000004 */
[-C--:B------:R-:W-:Y:S01]  /*14d0*/  FMUL.FTZ R6, R6, R2.reuse ;  /* 0x0000000206067220 */ /* 0x080fe20000410000 */
[----:B------:R-:W-:Y:S01]  /*14e0*/  FFMA.FTZ R105, R7, R2, R105 ;  /* 0x0000000207697223 */ /* 0x000fe20000010069 */
[--C-:B------:R-:W-:Y:S01]  /*14f0*/  FADD.FTZ R149, R149, R2.reuse ;  /* 0x0000000295957221 */ /* 0x100fe20000010000 */
[----:B------:R-:W-:Y:S01]  /*1500*/  PRMT R2, R205, 0x7632, R2 ;  /* 0x00007632cd027816 */ /* 0x000fe20000000002 */
[----:B------:R-:W-:Y:S02]  /*1510*/  IMAD.U32 R4, R4, 0x10000, RZ ;  /* 0x0001000004047824 */ /* 0x000fe400078e00ff */
[----:B------:R-:W-:Y:S01]  /*1520*/  FMUL.FTZ R5, R5, UR29 ;  /* 0x0000001d05057c20 */ /* 0x000fe20008410000 */
[----:B------:R-:W-:Y:S01]  /*1530*/  SHF.L.U32 R2, R2, 0x10, RZ ;  /* 0x0000001002027819 */ /* 0x000fe200000006ff */
[--C-:B------:R-:W-:Y:S01]  /*1540*/  FADD.FTZ R244, -R252, R226.reuse ;  /* 0x000000e2fcf47221 */ /* 0x100fe20000010100 */
[----:B------:R-:W-:-:S03]  /*1550*/  PRMT R226, R206, 0x7632, R226 ;  /* 0x00007632cee27816 */ /* 0x000fc600000000e2 */
[-C--:B------:R-:W-:Y:S01]  /*1560*/  FMUL.FTZ R4, R4, R2.reuse ;  /* 0x0000000204047220 */ /* 0x080fe20000410000 */
[----:B------:R-:W-:Y:S01]  /*1570*/  FFMA.FTZ R107, R5, R2, R107 ;  /* 0x00000002056b7223 */ /* 0x000fe2000001006b */
[--C-:B------:R-:W-:Y:S01]  /*1580*/  FADD.FTZ R151, R151, R2.reuse ;  /* 0x0000000297977221 */ /* 0x100fe20000010000 */
[----:B------:R-:W-:Y:S01]  /*1590*/  PRMT R2, R62, 0x7632, R2 ;  /* 0x000076323e027816 */ /* 0x000fe20000000002 */
[----:B------:R-:W-:Y:S01]  /*15a0*/  FMUL.FTZ R3, R3, UR29 ;  /* 0x0000001d03037c20 */ /* 0x000fe20008410000 */
[----:B------:R-:W-:Y:S02]  /*15b0*/  SHF.L.U32 R226, R226, 0x10, RZ ;  /* 0x00000010e2e27819 */ /* 0x000fe400000006ff */
[----:B------:R-:W-:Y:S01]  /*15c0*/  SHF.L.U32 R2, R2, 0x10, RZ ;  /* 0x0000001002027819 */ /* 0x000fe200000006ff */
[----:B------:R-:W-:Y:S01]  /*15d0*/  FADD.FTZ R234, -R252, R234 ;  /* 0x000000eafcea7221 */ /* 0x000fe20000010100 */
[----:B------:R-:W-:Y:S01]  /*15e0*/  PRMT R251, R63, 0x7632, R251 ;  /* 0x000076323ffb7816 */ /* 0x000fe200000000fb */
[-C--:B------:R-:W-:Y:S01]  /*15f0*/  FFMA.FTZ R109, R3, R226.reuse, R109 ;  /* 0x000000e2036d7223 */ /* 0x080fe2000001006d */
[--C-:B------:R-:W-:Y:S01]  /*1600*/  FADD.FTZ R145, R145, R226.reuse ;  /* 0x000000e291917221 */ /* 0x100fe20000010000 */
[----:B------:R-:W-:Y:S01]  /*1610*/  FMUL.FTZ R2, R2, R226 ;  /* 0x000000e202027220 */ /* 0x000fe20000410000 */
[----:B------:R-:W-:Y:S01]  /*1620*/  PRMT R226, R207, 0x7632, R226 ;  /* 0x00007632cfe27816 */ /* 0x000fe200000000e2 */
[----:B------:R-:W-:Y:S01]  /*1630*/  FADD.FTZ R252, -R252, R227 ;  /* 0x000000e3fcfc7221 */ /* 0x000fe20000010100 */
[----:B------:R-:W-:-:S02]  /*1640*/  SHF.L.U32 R251, R251, 0x10, RZ ;  /* 0x00000010fbfb7819 */ /* 0x000fc400000006ff */
[----:B------:R-:W-:Y:S01]  /*1650*/  SHF.L.U32 R226, R226, 0x10, RZ ;  /* 0x00000010e2e27819 */ /* 0x000fe200000006ff */
[----:B------:R-:W-:Y:S01]  /*1660*/  FMUL.FTZ R252, R252, UR29 ;  /* 0x0000001dfcfc7c20 */ /* 0x000fe20008410000 */
[----:B------:R-:W-:Y:S01]  /*1670*/  SHF.L.U32 R192, R192, 0x10, RZ ;  /* 0x00000010c0c07819 */ /* 0x000fe200000006ff */
[----:B------:R-:W-:Y:S02]  /*1680*/  FMUL.FTZ R0, R0, UR29 ;  /* 0x0000001d00007c20 */ /* 0x000fe40008410000 */
[-C--:B------:R-:W-:Y:S01]  /*1690*/  FMUL.FTZ R251, R251, R226.reuse ;  /* 0x000000e2fbfb7220 */ /* 0x080fe20000410000 */
[----:B------:R-:W-:Y:S01]  /*16a0*/  FFMA.FTZ R111, R252, R226, R111 ;  /* 0x000000e2fc6f7223 */ /* 0x000fe2000001006f */
[----:B------:R-:W-:Y:S01]  /*16b0*/  FADD.FTZ R147, R147, R226 ;  /* 0x000000e293937221 */ /* 0x000fe20000010000 */
[----:B------:R-:W-:Y:S01]  /*16c0*/  SHF.L.U32 R226, R48, 0x10, RZ ;  /* 0x0000001030e27819 */ /* 0x000fe200000006ff */
[-C--:B------:R-:W-:Y:S01]  /*16d0*/  FFMA.FTZ R80, R0, R192.reuse, R80 ;  /* 0x000000c000507223 */ /* 0x080fe20000010050 */
[----:B------:R-:W-:Y:S01]  /*16e0*/  FADD.FTZ R172, R172, R192 ;  /* 0x000000c0acac7221 */ /* 0x000fe20000010000 */
[----:B------:R-:W-:Y:S01]  /*16f0*/  SHF.L.U32 R196, R196, 0x10, RZ ;  /* 0x00000010c4c47819 */ /* 0x000fe200000006ff */
[----:B------:R-:W-:Y:S01]  /*1700*/  FMUL.FTZ R233, R233, UR29 ;  /* 0x0000001de9e97c20 */ /* 0x000fe20008410000 */
[----:B------:R-:W-:Y:S01]  /*1710*/  FMUL.FTZ R226, R226, R192 ;  /* 0x000000c0e2e27220 */ /* 0x000fe20000410000 */
[----:B------:R-:W-:-:S02]  /*1720*/  SHF.L.U32 R192, R52, 0x10, RZ ;  /* 0x0000001034c07819 */ /* 0x000fc400000006ff */
[-C--:B------:R-:W-:Y:S01]  /*1730*/  FFMA.FTZ R88, R233, R196.reuse, R88 ;  /* 0x000000c4e9587223 */ /* 0x080fe20000010058 */
[----:B------:R-:W-:Y:S01]  /*1740*/  FADD.FTZ R164, R164, R196 ;  /* 0x000000c4a4a47221 */ /* 0x000fe20000010000 */
[----:B------:R-:W-:Y:S01]  /*1750*/  SHF.L.U32 R197, R197, 0x10, RZ ;  /* 0x00000010c5c57819 */ /* 0x000fe200000006ff */
[----:B------:R-:W-:Y:S01]  /*1760*/  FMUL.FTZ R196, R192, R196 ;  /* 0x000000c4c0c47220 */ /* 0x000fe20000410000 */
[----:B------:R-:W-:Y:S01]  /*1770*/  FMUL.FTZ R234, R234, UR29 ;  /* 0x0000001deaea7c20 */ /* 0x000fe20008410000 */
[----:B------:R-:W-:Y:S02]  /*1780*/  SHF.L.U32 R192, R53, 0x10, RZ ;  /* 0x0000001035c07819 */ /* 0x000fe400000006ff */
[----:B------:R-:W-:Y:S01]  /*1790*/  FADD.FTZ R166, R166, R197 ;  /* 0x000000c5a6a67221 */ /* 0x000fe20000010000 */
[-C--:B------:R-:W-:Y:S01]  /*17a0*/  FFMA.FTZ R90, R234, R197.reuse, R90 ;  /* 0x000000c5ea5a7223 */ /* 0x080fe2000001005a */
[----:B------:R-:W-:Y:S01]  /*17b0*/  SHF.L.U32 R198, R198, 0x10, RZ ;  /* 0x00000010c6c67819 */ /* 0x000fe200000006ff */
[----:B------:R-:W-:Y:S01]  /*17c0*/  FMUL.FTZ R197, R192, R197 ;  /* 0x000000c5c0c57220 */ /* 0x000fe20000410000 */
[----:B------:R-:W-:Y:S01]  /*17d0*/  FMUL.FTZ R235, R235, UR29 ;  /* 0x0000001debeb7c20 */ /* 0x000fe20008410000 */
[----:B------:R-:W-:-:S02]  /*17e0*/  SHF.L.U32 R192, R54, 0x10, RZ ;  /* 0x0000001036c07819 */ /* 0x000fc400000006ff */
[----:B------:R-:W-:Y:S01]  /*17f0*/  FADD.FTZ R160, R160, R198 ;  /* 0x000000c6a0a07221 */ /* 0x000fe20000010000 */
[-C--:B------:R-:W-:Y:S01]  /*1800*/  FFMA.FTZ R92, R235, R198.reuse, R92 ;  /* 0x000000c6eb5c7223 */ /* 0x080fe2000001005c */
        /* <DEDUP_REMOVED lines=21> */
[----:B------:R-:W-:Y:S01]  /*1960*/  MOV R241, R230 ;  /* 0x000000e600f17202 */ /* 0x000fe20000000f00 */
[----:B------:R-:W-:Y:S01]  /*1970*/  FMUL.FTZ R229, R229, UR29 ;  /* 0x0000001de5e57c20 */ /* 0x000fe20008410000 */
[----:B------:R-:W-:Y:S01]  /*1980*/  SHF.L.U32 R194, R194, 0x10, RZ ;  /* 0x00000010c2c27819 */ /* 0x000fe200000006ff */
[----:B------:R-:W-:Y:S01]  /*1990*/  FFMA.FTZ R193, R225, R224, R193 ;  /* 0x000000e0e1c17223 */ /* 0x000fe200000100c1 */
[----:B------:R-:W-:Y:S01]  /*19a0*/  SHF.L.U32 R230, R50, 0x10, RZ ;  /* 0x0000001032e67819 */ /* 0x000fe200000006ff */
[----:B------:R-:W-:-:S02]  /*19b0*/  FADD.FTZ R192, R224, R192 ;  /* 0x000000c0e0c07221 */ /* 0x000fc40000010000 */
[----:B------:R-:W-:Y:S01]  /*19c0*/  FADD.FTZ R168, R168, R194 ;  /* 0x000000c2a8a87221 */ /* 0x000fe20000010000 */
[-C--:B------:R-:W-:Y:S01]  /*19d0*/  FFMA.FTZ R84, R229, R194.reuse, R84 ;  /* 0x000000c2e5547223 */ /* 0x080fe20000010054 */
[----:B------:R-:W-:Y:S01]  /*19e0*/  FMUL.FTZ R230, R230, R194 ;  /* 0x000000c2e6e67220 */ /* 0x000fe20000410000 */
[----:B------:R-:W-:Y:S01]  /*19f0*/  FFMA.FTZ R193, R228, R227, R193 ;  /* 0x000000e3e4c17223 */ /* 0x000fe200000100c1 */
[----:B------:R-:W-:Y:S01]  /*1a00*/  FADD.FTZ R194, R227, R192 ;  /* 0x000000c0e3c27221 */ /* 0x000fe20000010000 */
[----:B------:R-:W-:Y:S02]  /*1a10*/  IMAD.MOV.U32 R243, RZ, RZ, R231 ;  /* 0x000000fffff37224 */ /* 0x000fe400078e00e7 */
[----:B------:R-:W-:Y:S01]  /*1a20*/  FFMA.FTZ R192, R223, R222, R193 ;  /* 0x000000dedfc07223 */ /* 0x000fe200000100c1 */
[----:B------:R-:W-:Y:S01]  /*1a30*/  FADD.FTZ R193, R222, R194 ;  /* 0x000000c2dec17221 */ /* 0x000fe20000010000 */
[----:B------:R-:W-:Y:S01]  /*1a40*/  FMUL.FTZ R231, R232, UR29 ;  /* 0x0000001de8e77c20 */ /* 0x000fe20008410000 */
[----:B------:R-:W-:Y:S01]  /*1a50*/  SHF.L.U32 R232, R51, 0x10, RZ ;  /* 0x0000001033e87819 */ /* 0x000fe200000006ff */
[----:B------:R-:W-:-:S02]  /*1a60*/  IMAD.U32 R195, R195, 0x10000, RZ ;  /* 0x00010000c3c37824 */ /* 0x000fc400078e00ff */
        /* <DEDUP_REMOVED lines=13> */
[----:B------:R-:W-:Y:S02]  /*1b40*/  IMAD.U32 R201, R201, 0x10000, RZ ;  /* 0x00010000c9c97824 */ /* 0x000fe400078e00ff */
        /* <DEDUP_REMOVED lines=17> */
[----:B------:R-:W-:Y:S01]  /*1c60*/  SHF.L.U32 R203, R203, 0x10, RZ ;  /* 0x00000010cbcb7819 */ /* 0x000fe200000006ff */
        /* <DEDUP_REMOVED lines=67> */
[----:B------:R-:W-:Y:S01]  /*20a0*/  FFMA.FTZ R192, R252, R251, R192 ;  /* 0x000000fbfcc07223 */ /* 0x000fe200000100c0 */
[----:B------:R-:W-:Y:S01]  /*20b0*/  FADD.FTZ R193, R193, R251 ;  /* 0x000000fbc1c17221 */ /* 0x000fe20000010000 */
[----:B------:R-:W-:Y:S06]  /*20c0*/  BRA `(.L_x_5953) ;  /* 0x0000000000f47947 */ /* 0x000fec0003800000 */
.L_x_5952:
        /* <DEDUP_REMOVED lines=10> */
[----:B------:R-:W-:-:S04]  /*2170*/  MOV R192, UR10 ;  /* 0x0000000a00c07c02 */ /* 0x000fc80008000f00 */
[----:B0-----:R-:W-:-:S07]  /*2180*/  LEA.HI.SX32 R214, R192, R214, 0x1d ;  /* 0x000000d6c0d67211 */ /* 0x001fce00078feaff */
.L_x_5954:
        /* <DEDUP_REMOVED lines=15> */
.L_x_5955:
[----:B------:R-:W0:Y:S01]  /*2280*/  S2R R18, SR_TID.X ;  /* 0x0000000000127919 */ /* 0x000e220000002100 */
[----:B------:R-:W-:Y:S01]  /*2290*/  UIMAD UR9, UR8, UR26, URZ ;  /* 0x0000001a080972a4 */ /* 0x000fe2000f8e02ff */
[----:B------:R-:W1:Y:S01]  /*22a0*/  LDC.64 R220, c[0x0][0x3b0] ;  /* 0x0000ec00ffdc7b82 */ /* 0x000e620000000a00 */
[C---:B------:R-:W-:Y:S02]  /*22b0*/  IADD3 R217, PT, PT, R214.reuse, 0x80, RZ ;  /* 0x00000080d6d97810 */ /* 0x040fe40007ffe0ff */
[----:B------:R-:W-:Y:S01]  /*22c0*/  USHF.R.S32.HI UR10, URZ, 0x1f, UR9 ;  /* 0x0000001fff0a7899 */ /* 0x000fe20008011409 */
[C---:B------:R-:W-:Y:S02]  /*22d0*/  IADD3 R219, PT, PT, R214.reuse, 0x100, RZ ;  /* 0x00000100d6db7810 */ /* 0x040fe40007ffe0ff */
[C---:B------:R-:W-:Y:S01]  /*22e0*/  IADD3 R21, PT, PT, R214.reuse, 0x180, RZ ;  /* 0x00000180d6157810 */ /* 0x040fe20007ffe0ff */
[----:B------:R-:W-:Y:S01]  /*22f0*/  ULEA.HI UR10, UR10, UR9, URZ, 0x3 ;  /* 0x000000090a0a7291 */ /* 0x000fe2000f8f18ff */
[----:B------:R-:W2:Y:S05]  /*2300*/  LDC.64 R16, c[0x0][0x438] ;  /* 0x00010e00ff107b82 */ /* 0x000eaa0000000a00 */
[----:B------:R-:W-:Y:S01]  /*2310*/  MOV R41, UR10 ;  /* 0x0000000a00297c02 */ /* 0x000fe20008000f00 */
[----:B-1----:R-:W-:-:S04]  /*2320*/  IMAD.WIDE.U32 R214, R214, 0x8, R220 ;  /* 0x00000008d6d67825 */ /* 0x002fc800078e00dc */
[--C-:B------:R-:W-:Y:S01]  /*2330*/  IMAD.WIDE.U32 R216, R217, 0x8, R220.reuse ;  /* 0x00000008d9d87825 */ /* 0x100fe200078e00dc */
[----:B0-----:R-:W-:Y:S01]  /*2340*/  LEA.HI.SX32 R41, R41, R18, 0x1d ;  /* 0x0000001229297211 */ /* 0x001fe200078feaff */
[----:B------:R-:W5:Y:S02]  /*2350*/  LDG.E.64 R214, desc[UR20][R214.64] ;  /* 0x00000014d6d67981 */ /* 0x000f64000c1e1b00 */
[----:B------:R-:W-:Y:S01]  /*2360*/  IMAD.WIDE.U32 R218, R219, 0x8, R220 ;  /* 0x00000008dbda7825 */ /* 0x000fe200078e00dc */
[C---:B------:R-:W-:Y:S01]  /*2370*/  IADD3 R33, PT, PT, R41.reuse, 0x80, RZ ;  /* 0x0000008029217810 */ /* 0x040fe20007ffe0ff */
[----:B------:R-:W5:Y:S02]  /*2380*/  LDG.E.64 R216, desc[UR20][R216.64] ;  /* 0x00000014d8d87981 */ /* 0x000f64000c1e1b00 */
[C---:B------:R-:W-:Y:S01]  /*2390*/  VIADD R25, R41.reuse, 0x100 ;  /* 0x0000010029197836 */ /* 0x040fe20000000000 */
[C---:B------:R-:W-:Y:S01]  /*23a0*/  IADD3 R19, PT, PT, R41.reuse, 0x180, RZ ;  /* 0x0000018029137810 */ /* 0x040fe20007ffe0ff */
[--C-:B--2---:R-:W-:Y:S01]  /*23b0*/  IMAD.WIDE.U32 R40, R41, 0x20, R16.reuse ;  /* 0x0000002029287825 */ /* 0x104fe200078e0010 */
[----:B------:R-:W5:Y:S03]  /*23c0*/  LDG.E.64 R218, desc[UR20][R218.64] ;  /* 0x00000014dada7981 */ /* 0x000f66000c1e1b00 */
[--C-:B------:R-:W-:Y:S01]  /*23d0*/  IMAD.WIDE.U32 R32, R33, 0x20, R16.reuse ;  /* 0x0000002021207825 */ /* 0x100fe200078e0010 */
[----:B------:R0:W5:Y:S03]  /*23e0*/  LDG.E.128 R44, desc[UR20][R40.64] ;  /* 0x00000014282c7981 */ /* 0x000166000c1e1d00 */
[----:B------:R-:W-:Y:S01]  /*23f0*/  IMAD.WIDE.U32 R24, R25, 0x20, R16 ;  /* 0x0000002019187825 */ /* 0x000fe200078e0010 */
[----:B------:R0:W5:Y:S03]  /*2400*/  LDG.E.128 R36, desc[UR20][R32.64] ;  /* 0x0000001420247981 */ /* 0x000166000c1e1d00 */
[----:B------:R-:W-:Y:S01]  /*2410*/  IMAD.WIDE.U32 R220, R21, 0x8, R220 ;  /* 0x0000000815dc7825 */ /* 0x000fe200078e00dc */
[----:B------:R0:W5:Y:S03]  /*2420*/  LDG.E.128 R28, desc[UR20][R24.64] ;  /* 0x00000014181c7981 */ /* 0x000166000c1e1d00 */
[----:B------:R-:W-:Y:S01]  /*2430*/  IMAD.WIDE.U32 R16, R19, 0x20, R16 ;  /* 0x0000002013107825 */ /* 0x000fe200078e0010 */
[----:B------:R-:W5:Y:S04]  /*2440*/  LDG.E.128 R40, desc[UR20][R40.64+0x10] ;  /* 0x0000101428287981 */ /* 0x000f68000c1e1d00 */
[----:B------:R0:W5:Y:S04]  /*2450*/  LDG.E.128 R20, desc[UR20][R16.64] ;  /* 0x0000001410147981 */ /* 0x000168000c1e1d00 */
[----:B------:R-:W5:Y:S04]  /*2460*/  LDG.E.64 R220, desc[UR20][R220.64] ;  /* 0x00000014dcdc7981 */ /* 0x000f68000c1e1b00 */
[----:B------:R-:W5:Y:S04]  /*2470*/  LDG.E.128 R32, desc[UR20][R32.64+0x10] ;  /* 0x0000101420207981 */ /* 0x000f68000c1e1d00 */
[----:B------:R-:W5:Y:S04]  /*2480*/  LDG.E.128 R24, desc[UR20][R24.64+0x10] ;  /* 0x0000101418187981 */ /* 0x000f68000c1e1d00 */
[----:B0-----:R-:W5:Y:S02]  /*2490*/  LDG.E.128 R16, desc[UR20][R16.64+0x10] ;  /* 0x0000101410107981 */ /* 0x001f64000c1e1d00 */
.L_x_5953:
[----:B------:R0:W-:Y:S04]  /*24a0*/  STL [R1+0x4], R0 ;  /* 0x0000040001007387 */ /* 0x0001e80000100800 */
[----:B------:R-:W1:Y:S04]  /*24b0*/  SHFL.DOWN PT, R195, R193, 0x10, 0x1f ;  /* 0x0a001f00c1c37f89 */ /* 0x000e6800000e0000 */
[----:B------:R-:W2:Y:S01]  /*24c0*/  SHFL.DOWN PT, R194, R192, 0x10, 0x1f ;  /* 0x0a001f00c0c27f89 */ /* 0x000ea200000e0000 */
[----:B0-----:R-:W0:Y:S01]  /*24d0*/  S2R R0, SR_TID.X ;  /* 0x0000000000007919 */ /* 0x001e220000002100 */
[----:B-1----:R-:W-:Y:S01]  /*24e0*/  FADD.FTZ R193, R195, R193 ;  /* 0x000000c1c3c17221 */ /* 0x002fe20000010000 */
[----:B--2---:R-:W-:-:S04]  /*24f0*/  FADD.FTZ R194, R194, R192 ;  /* 0x000000c0c2c27221 */ /* 0x004fc80000010000 */
[----:B------:R-:W1:Y:S04]  /*2500*/  SHFL.DOWN PT, R195, R193, 0x8, 0x1f ;  /* 0x09001f00c1c37f89 */ /* 0x000e6800000e0000 */
[----:B------:R-:W2:Y:S01]  /*2510*/  SHFL.DOWN PT, R192, R194, 0x8, 0x1f ;  /* 0x09001f00c2c07f89 */ /* 0x000ea200000e0000 */
[----:B0-----:R-:W-:-:S03]  /*2520*/  LOP3.LUT P0, RZ, R0, 0x1f, RZ, 0xc0, !PT ;  /* 0x0000001f00ff7812 */ /* 0x001fc6000780c0ff */
[----:B------:R0:W5:Y:S01]  /*2530*/  LDL.LU R0, [R1+0x4] ;  /* 0x0000040001007983 */ /* 0x0001620000300800 */
        /* <DEDUP_REMOVED lines=12> */
[----:B------:R-:W-:Y:S01]  /*2600*/  BSSY.RECONVERGENT B0, `(.L_x_5956) ;  /* 0x000000d000007945 */ /* 0x000fe20003800200 */
[----:B-1----:R-:W-:Y:S01]  /*2610*/  FADD.FTZ R192, R193, R192 ;  /* 0x000000c0c1c07221 */ /* 0x002fe20000010000 */
[----:B--2---:R-:W-:Y:S02]  /*2620*/  FADD.FTZ R193, R194, R195 ;  /* 0x000000c3c2c17221 */ /* 0x004fe40000010000 */
[----:B0-----:R-:W-:Y:S05]  /*2630*/  @P0 BRA `(.L_x_5957) ;  /* 0x0000000000240947 */ /* 0x001fea0003800000 */
        /* <DEDUP_REMOVED lines=9> */
.L_x_5957:
[----:B------:R-:W-:Y:S05]  /*26d0*/  BSYNC.RECONVERGENT B0 ;  /* 0x0000000000007941 */ /* 0x000fea0003800200 */
.L_x_5956:
[----:B------:R-:W1:Y:S08]  /*26e0*/  S2UR UR10, SR_CgaCtaId ;  /* 0x00000000000a79c3 */ /* 0x000e700000008800 */
[----:B------:R-:W-:Y:S06]  /*26f0*/  BAR.SYNC.DEFER_BLOCKING 0x0 ;  /* 0x0000000000007b1d */ /* 0x000fec0000010000 */
[----:B------:R-:W-:Y:S01]  /*2700*/  UMOV UR9, 0x400 ;  /* 0x0000040000097882 */ /* 0x000fe20000000000 */
[----:B------:R-:W-:Y:S01]  /*2710*/  STL [R1+0x8], R2 ;  /* 0x0000080201007387 */ /* 0x000fe20000100800 */
[----:B------:R-:W-:Y:S01]  /*2720*/  @UP3 UIADD3 UR11, UPT, UPT, UR11, -0x1, URZ ;  /* 0xffffffff0b0b3890 */ /* 0x000fe2000fffe0ff */
[----:B------:R-:W-:Y:S01]  /*2730*/  PLOP3.LUT P0, PT, PT, PT, UP3, 0x80, 0x8 ;  /* 0x000000000008781c */ /* 0x000fe20003f0f038 */
[----:B------:R-:W2:Y:S01]  /*2740*/  @UP3 LDCU.64 UR32, c[0x0][0x390] ;  /* 0x00007200ff2037ac */ /* 0x000ea20008000a00 */
[----:B-----5:R-:W-:Y:S01]  /*2750*/  STL [R1+0x4], R0 ;  /* 0x0000040001007387 */ /* 0x020fe20000100800 */
        /* <DEDUP_REMOVED lines=11> */
[----:B------:R-:W-:-:S04]  /*2810*/  @UP3 UIMAD UR11, UR11, UR26, URZ ;  /* 0x0000001a0b0b32a4 */ /* 0x000fc8000f8e02ff */
[----:B------:R-:W-:Y:S01]  /*2820*/  @UP3 USHF.R.S32.HI UR9, URZ, 0x1f, UR11 ;  /* 0x0000001fff093899 */ /* 0x000fe2000801140b */
[----:B0-----:R-:W-:Y:S01]  /*2830*/  FADD.FTZ R193, R0, R193 ;  /* 0x000000c100c17221 */ /* 0x001fe20000010000 */
[----:B------:R-:W-:Y:S02]  /*2840*/  FADD.FTZ R192, R2, R192 ;  /* 0x000000c002c07221 */ /* 0x000fe40000010000 */
[----:B------:R-:W-:Y:S01]  /*2850*/  @UP3 ULEA.HI UR9, UR9, UR11, URZ, 0x3 ;  /* 0x0000000b09093291 */ /* 0x000fe2000f8f18ff */
[----:B------:R-:W5:Y:S01]  /*2860*/  LDL.LU R2, [R1+0x8] ;  /* 0x0000080001027983 */ /* 0x000f620000300800 */
[----:B------:R-:W-:-:S03]  /*2870*/  FADD.FTZ R195, R195, R193 ;  /* 0x000000c1c3c37221 */ /* 0x000fc60000010000 */
[----:B------:R-:W5:Y:S01]  /*2880*/  LDL.LU R0, [R1+0x4] ;  /* 0x0000040001007983 */ /* 0x000f620000300800 */
[----:B------:R-:W-:Y:S01]  /*2890*/  FMUL.FTZ R195, R195, UR28 ;  /* 0x0000001cc3c37c20 */ /* 0x000fe20008410000 */
[----:B------:R-:W-:Y:S01]  /*28a0*/  FADD.FTZ R193, R194, R192 ;  /* 0x000000c0c2c17221 */ /* 0x000fe20000010000 */
[----:B------:R-:W-:Y:S02]  /*28b0*/  MOV R194, UR9 ;  /* 0x0000000900c27c02 */ /* 0x000fe40008000f00 */
[----:B------:R-:W-:Y:S02]  /*28c0*/  MOV R192, RZ ;  /* 0x000000ff00c07202 */ /* 0x000fe40000000f00 */
[----:B------:R-:W-:Y:S02]  /*28d0*/  R2UR UR31, R195 ;  /* 0x00000000c31f72ca */ /* 0x000fe400000e0000 */
[----:B------:R-:W0:Y:S01]  /*28e0*/  S2R R195, SR_TID.X ;  /* 0x0000000000c37919 */ /* 0x000e220000002100 */
[----:B------:R-:W-:Y:S01]  /*28f0*/  UIMAD UR9, UR8, UR26, URZ ;  /* 0x0000001a080972a4 */ /* 0x000fe2000f8e02ff */
[----:B------:R-:W-:Y:S01]  /*2900*/  FMUL.FTZ R193, R193, UR28 ;  /* 0x0000001cc1c17c20 */ /* 0x000fe20008410000 */
[----:B0-----:R-:W-:Y:S01]  /*2910*/  @P0 LEA.HI.SX32 R192, R194, R195, 0x1d ;  /* 0x000000c3c2c00211 */ /* 0x001fe200078feaff */
[----:B------:R-:W-:-:S05]  /*2920*/  HFMA2 R194, -RZ, RZ, 0, 9.5367431640625e-07 ;  /* 0x00000010ffc27431 */ /* 0x000fca00000001ff */
[----:B--2---:R-:W-:-:S05]  /*2930*/  @P0 IMAD.WIDE.U32 R194, R192, R194, UR32 ;  /* 0x00000020c0c20e25 */ /* 0x004fca000f8e00c2 */
[----:B------:R0:W5:Y:S01]  /*2940*/  @P0 LDG.E.128 R176, desc[UR20][R194.64] ;  /* 0x00000014c2b00981 */ /* 0x000162000c1e1d00 */
[----:B------:R-:W-:Y:S01]  /*2950*/  USHF.R.S32.HI UR10, URZ, 0x1f, UR9 ;  /* 0x0000001fff0a7899 */ /* 0x000fe20008011409 */
[----:B------:R-:W-:Y:S01]  /*2960*/  ISETP.NE.AND P0, PT, RZ, UR27, PT ;  /* 0x0000001bff007c0c */ /* 0x000fe2000bf05270 */
[----:B------:R-:W-:Y:S02]  /*2970*/  UISETP.NE.U32.AND UP0, UPT, UR4, URZ, UPT ;  /* 0x000000ff0400728c */ /* 0x000fe4000bf05070 */
[----:B------:R-:W-:Y:S01]  /*2980*/  ULEA.HI UR10, UR10, UR9, URZ, 0x3 ;  /* 0x000000090a0a7291 */ /* 0x000fe2000f8f18ff */
[----:B------:R-:W-:Y:S01]  /*2990*/  FSEL R193, R193, RZ, !P0 ;  /* 0x000000ffc1c17208 */ /* 0x000fe20004000000 */
[----:B------:R-:W-:Y:S01]  /*29a0*/  UISETP.NE.AND.EX UP0, UPT, UR5, URZ, UPT, UP0 ;  /* 0x000000ff0500728c */ /* 0x000fe2000bf05300 */
[----:B0-----:R-:W0:Y:S02]  /*29b0*/  S2R R195, SR_TID.X ;  /* 0x0000000000c37919 */ /* 0x001e240000002100 */
[----:B------:R-:W-:-:S02]  /*29c0*/  R2UR UR32, R193 ;  /* 0x00000000c12072ca */ /* 0x000fc400000e0000 */
[----:B------:R-:W-:-:S04]  /*29d0*/  MOV R193, UR10 ;  /* 0x0000000a00c17c02 */ /* 0x000fc80008000f00 */
[----:B0-----:R-:W-:-:S05]  /*29e0*/  LEA.HI.SX32 R193, R193, R195, 0x1d ;  /* 0x000000c3c1c17211 */ /* 0x001fca00078feaff */
[----:B------:R0:W-:Y:S01]  /*29f0*/  STL [R1], R193 ;  /* 0x000000c101007387 */ /* 0x0001e20000100800 */
[----:B------:R-:W-:Y:S05]  /*2a00*/  BRA.U UP0, `(.L_x_5958) ;  /* 0x0000002500107547 */ /* 0x000fea000b800000 */
[----:B------:R-:W-:-:S04]  /*2a10*/  UISETP.NE.U32.AND UP0, UPT, UR6, URZ, UPT ;  /* 0x000000ff0600728c */ /* 0x000fc8000bf05070 */
[----:B------:R-:W-:-:S09]  /*2a20*/  UISETP.NE.AND.EX UP0, UPT, UR7, URZ, UPT, UP0 ;  /* 0x000000ff0700728c */ /* 0x000fd2000bf05300 */
[----:B------:R-:W-:Y:S05]  /*2a30*/  BRA.U UP0, `(.L_x_5959) ;  /* 0x0000001100487547 */ /* 0x000fea000b800000 */
        /* <DEDUP_REMOVED lines=15> */
.L_x_5962:
[----:B------:R-:W-:Y:S05]  /*2b30*/  BSYNC.RECONVERGENT B0 ;  /* 0x0000000000007941 */ /* 0x000fea0003800200 */
.L_x_5961:
[----:B------:R-:W-:Y:S01]  /*2b40*/  FADD.FTZ R140, R140, R193 ;  /* 0x000000c18c8c7221 */ /* 0x000fe20000010000 */
[----:B------:R-:W-:Y:S01]  /*2b50*/  BSSY.RECONVERGENT B0, `(.L_x_5963) ;  /* 0x000000d000007945 */ /* 0x000fe20003800200 */
[----:B------:R-:W-:-:S03]  /*2b60*/  HFMA2 R193, -RZ, RZ, 0, 0 ;  /* 0x00000000ffc17431 */ /* 0x000fc600000001ff */
[----:B------:R-:W-:Y:S05]  /*2b70*/  @!P1 BRA `(.L_x_5964) ;  /* 0x0000000000289947 */ /* 0x000fea0003800000 */
[----:B------:R-:W-:Y:S02]  /*2b80*/  MOV R193, UR31 ;  /* 0x0000001f00c17c02 */ /* 0x000fe40008000f00 */
[----:B------:R-:W-:Y:S02]  /*2b90*/  ISETP.LT.AND P0, PT, RZ, UR30, PT ;  /* 0x0000001eff007c0c */ /* 0x000fe4000bf01270 */
[----:B------:R-:W-:Y:S01]  /*2ba0*/  SHF.L.U32 R194, R64, 0x10, RZ ;  /* 0x0000001040c27819 */ /* 0x000fe200000006ff */
[----:B-----5:R-:W-:-:S04]  /*2bb0*/  FFMA.FTZ R193, R0, R193, UR32 ;  /* 0x0000002000c17e23 */ /* 0x020fc800080100c1 */
[----:B------:R-:W-:-:S04]  /*2bc0*/  FADD.FTZ R193, R226, -R193 ;  /* 0x800000c1e2c17221 */ /* 0x000fc80000010000 */
[----:B------:R-:W-:-:S05]  /*2bd0*/  FMUL.FTZ R193, R193, UR29 ;  /* 0x0000001dc1c17c20 */ /* 0x000fca0008410000 */
[----:B------:R-:W-:-:S05]  /*2be0*/  FSEL R193, R193, RZ, P0 ;  /* 0x000000ffc1c17208 */ /* 0x000fca0000000000 */
[----:B------:R-:W-:-:S04]  /*2bf0*/  FMUL.FTZ R193, R193, UR23 ;  /* 0x00000017c1c17c20 */ /* 0x000fc80008410000 */
[----:B------:R-:W-:-:S04]  /*2c00*/  FMUL.FTZ R193, R193, UR22 ;  /* 0x00000016c1c17c20 */ /* 0x000fc80008410000 */
[----:B------:R-:W-:-:S07]  /*2c10*/  FMUL.FTZ R193, R193, R194 ;  /* 0x000000c2c1c17220 */ /* 0x000fce0000410000 */
.L_x_5964:
[----:B------:R-:W-:Y:S05]  /*2c20*/  BSYNC.RECONVERGENT B0 ;  /* 0x0000000000007941 */ /* 0x000fea0003800200 */
.L_x_5963:
[----:B------:R-:W-:-:S04]  /*2c30*/  F2FP.BF16.F32.PACK_AB R193, RZ, R193 ;  /* 0x000000c1ffc1723e */ /* 0x000fc800000010ff */
[----:B------:R-:W-:-:S07]  /*2c40*/  PRMT R180, R193, 0x7610, R180 ;  /* 0x00007610c1b47816 */ /* 0x000fce00000000b4 */
.L_x_5960:
        /* <DEDUP_REMOVED lines=16> */
.L_x_5967:
[----:B------:R-:W-:Y:S05]  /*2d50*/  BSYNC.RECONVERGENT B0 ;  /* 0x0000000000007941 */ /* 0x000fea0003800200 */
.L_x_5966:
        /* <DEDUP_REMOVED lines=15> */
.L_x_5969:
[----:B------:R-:W-:Y:S05]  /*2e50*/  BSYNC.RECONVERGENT B0 ;  /* 0x0000000000007941 */ /* 0x000fea0003800200 */
.L_x_5968:
[----:B------:R-:W-:-:S04]  /*2e60*/  F2FP.BF16.F32.PACK_AB R193, RZ, R193 ;  /* 0x000000c1ffc1723e */ /* 0x000fc800000010ff */
[----:B------:R-:W-:-:S07]  /*2e70*/  PRMT R180, R180, 0x5410, R193 ;  /* 0x00005410b4b47816 */ /* 0x000fce00000000c1 */
.L_x_5965:
        /* <DEDUP_REMOVED lines=15> */
.L_x_5972:
[----:B------:R-:W-:Y:S05]  /*2f70*/  BSYNC.RECONVERGENT B0 ;  /* 0x0000000000007941 */ /* 0x000fea0003800200 */
.L_x_5971:
        /* <DEDUP_REMOVED lines=14> */
.L_x_5974:
[----:B------:R-:W-:Y:S05]  /*3060*/  BSYNC.RECONVERGENT B0 ;  /* 0x0000000000007941 */ /* 0x000fea0003800200 */
.L_x_5973:
[----:B------:R-:W-:-:S04]  /*3070*/  F2FP.BF16.F32.PACK_AB R193, RZ, R193 ;  /* 0x000000c1ffc1723e */ /* 0x000fc800000010ff */
[----:B------:R-:W-:-:S07]  /*3080*/  PRMT R181, R193, 0x7610, R181 ;  /* 0x00007610c1b57816 */ /* 0x000fce00000000b5 */
.L_x_5970:
        /* <DEDUP_REMOVED lines=16> */
.L_x_5977:
[----:B------:R-:W-:Y:S05]  /*3190*/  BSYNC.RECONVERGENT B0 ;  /* 0x0000000000007941 */ /* 0x000fea0003800200 */
.L_x_5976:
[----:B------:R-:W-:Y:S01]  /*31a0*/  FADD.FTZ R143, R143, R193 ;  /* 0x000000c18f8f7221 */ /* 0x000fe20000010000 */
[----:B------:R-:W-:Y:S01]  /*31b0*/  BSSY.RECONVERGENT B0, `(.L_x_5978) ;  /* 0x000000e000007945 */ /* 0x000fe20003800200 */
[----:B------:R-:W-:-:S03]  /*31c0*/  HFMA2 R193, -RZ, RZ, 0, 0 ;  /* 0x00000000ffc17431 */ /* 0x000fc600000001ff */
        /* <DEDUP_REMOVED lines=12> */
.L_x_5979:
[----:B------:R-:W-:Y:S05]  /*3290*/  BSYNC.RECONVERGENT B0 ;  /* 0x0000000000007941 */ /* 0x000fea0003800200 */
.L_x_5978:
[----:B------:R-:W-:-:S04]  /*32a0*/  F2FP.BF16.F32.PACK_AB R193, RZ, R193 ;  /* 0x000000c1ffc1723e */ /* 0x000fc800000010ff */
[----:B------:R-:W-:-:S07]  /*32b0*/  PRMT R181, R181, 0x5410, R193 ;  /* 0x00005410b5b57816 */ /* 0x000fce00000000c1 */
.L_x_5975:
        /* <DEDUP_REMOVED lines=15> */
.L_x_5982:
[----:B------:R-:W-:Y:S05]  /*33b0*/  BSYNC.RECONVERGENT B0 ;  /* 0x0000000000007941 */ /* 0x000fea0003800200 */
.L_x_5981:
        /* <DEDUP_REMOVED lines=14> */
.L_x_5984:
[----:B------:R-:W-:Y:S05]  /*34a0*/  BSYNC.RECONVERGENT B0 ;  /* 0x0000000000007941 */ /* 0x000fea0003800200 */
.L_x_5983:
[----:B------:R-:W-:-:S04]  /*34b0*/  F2FP.BF16.F32.PACK_AB R193, RZ, R193 ;  /* 0x000000c1ffc1723e */ /* 0x000fc800000010ff */
[----:B------:R-:W-:-:S07]  /*34c0*/  PRMT R182, R193, 0x7610, R182 ;  /* 0x00007610c1b67816 */ /* 0x000fce00000000b6 */
.L_x_5980:
        /* <DEDUP_REMOVED lines=16> */
.L_x_5987:
[----:B------:R-:W-:Y:S05]  /*35d0*/  BSYNC.RECONVERGENT B0 ;  /* 0x0000000000007941 */ /* 0x000fea0003800200 */
.L_x_5986:
        /* <DEDUP_REMOVED lines=15> */
.L_x_5989:
[----:B------:R-:W-:Y:S05]  /*36d0*/  BSYNC.RECONVERGENT B0 ;  /* 0x0000000000007941 */ /* 0x000fea0003800200 */
.L_x_5988:
[----:B------:R-:W-:-:S04]  /*36e0*/  F2FP.BF16.F32.PACK_AB R193, RZ, R193 ;  /* 0x000000c1ffc1723e */ /* 0x000fc800000010ff */
[----:B------:R-:W-:-:S07]  /*36f0*/  PRMT R182, R182, 0x5410, R193 ;  /* 0x00005410b6b67816 */ /* 0x000fce00000000c1 */
.L_x_5985:
        /* <DEDUP_REMOVED lines=15> */
.L_x_5992:
[----:B------:R-:W-:Y:S05]  /*37f0*/  BSYNC.RECONVERGENT B0 ;  /* 0x0000000000007941 */ /* 0x000fea0003800200 */
.L_x_5991:
        /* <DEDUP_REMOVED lines=14> */
.L_x_5994:
[----:B------:R-:W-:Y:S05]  /*38e0*/  BSYNC.RECONVERGENT B0 ;  /* 0x0000000000007941 */ /* 0x000fea0003800200 */
.L_x_5993:
[----:B------:R-:W-:-:S04]  /*38f0*/  F2FP.BF16.F32.PACK_AB R193, RZ, R193 ;  /* 0x000000c1ffc1723e */ /* 0x000fc800000010ff */
[----:B------:R-:W-:-:S07]  /*3900*/  PRMT R183, R193, 0x7610, R183 ;  /* 0x00007610c1b77816 */ /* 0x000fce00000000b7 */
.L_x_5990:
[----:B------:R-:W-:Y:S05]  /*3910*/  BRA.U !UP3, `(.L_x_5995) ;  /* 0x000000290bd87547 */ /* 0x000fea000b800000 */
[----:B------:R-:W-:Y:S01]  /*3920*/  ISETP.GE.U32.AND P0, PT, R214, RZ, PT ;  /* 0x000000ffd600720c */ /* 0x000fe20003f06070 */
[----:B------:R-:W-:Y:S01]  /*3930*/  BSSY.RECONVERGENT B0, `(.L_x_5996) ;  /* 0x000000f000007945 */ /* 0x000fe20003800200 */
[----:B0-----:R-:W-:Y:S02]  /*3940*/  IMAD.MOV.U32 R193, RZ, RZ, RZ ;  /* 0x000000ffffc17224 */ /* 0x001fe400078e00ff */
        /* <DEDUP_REMOVED lines=13> */
.L_x_5997:
[----:B------:R-:W-:Y:S05]  /*3a20*/  BSYNC.RECONVERGENT B0 ;  /* 0x0000000000007941 */ /* 0x000fea0003800200 */
.L_x_5996:
        /* <DEDUP_REMOVED lines=15> */
.L_x_5999:
[----:B------:R-:W-:Y:S05]  /*3b20*/  BSYNC.RECONVERGENT B0 ;  /* 0x0000000000007941 */ /* 0x000fea0003800200 */
.L_x_5998:
[----:B------:R-:W-:-:S04]  /*3b30*/  F2FP.BF16.F32.PACK_AB R193, RZ, R193 ;  /* 0x000000c1ffc1723e */ /* 0x000fc800000010ff */
[----:B------:R-:W-:Y:S01]  /*3b40*/  PRMT R183, R183, 0x5410, R193 ;  /* 0x00005410b7b77816 */ /* 0x000fe200000000c1 */
[----:B------:R-:W-:Y:S06]  /*3b50*/  BRA `(.L_x_5995) ;  /* 0x0000002800487947 */ /* 0x000fec0003800000 */
.L_x_5959:
[----:B------:R-:W-:Y:S05]  /*3b60*/  BRA.U !UP3, `(.L_x_6000) ;  /* 0x000000010b807547 */ /* 0x000fea000b800000 */
[----:B------:R-:W-:Y:S01]  /*3b70*/  LOP3.LUT P0, RZ, R214, 0xff, RZ, 0xc0, !PT ;  /* 0x000000ffd6ff7812 */ /* 0x000fe2000780c0ff */
[----:B------:R-:W-:Y:S01]  /*3b80*/  BSSY.RECONVERGENT B0, `(.L_x_6001) ;  /* 0x000000d000007945 */ /* 0x000fe20003800200 */
[----:B------:R-:W-:-:S11]  /*3b90*/  MOV R184, RZ ;  /* 0x000000ff00b87202 */ /* 0x000fd60000000f00 */
        /* <DEDUP_REMOVED lines=11> */
.L_x_6002:
[----:B------:R-:W-:Y:S05]  /*3c50*/  BSYNC.RECONVERGENT B0 ;  /* 0x0000000000007941 */ /* 0x000fea0003800200 */
.L_x_6001:
        /* <DEDUP_REMOVED lines=14> */
.L_x_6004:
[----:B------:R-:W-:Y:S05]  /*3d40*/  BSYNC.RECONVERGENT B0 ;  /* 0x0000000000007941 */ /* 0x000fea0003800200 */
.L_x_6003:
[----:B------:R-:W-:-:S04]  /*3d50*/  F2FP.BF16.F32.PACK_AB R184, RZ, R184 ;  /* 0x000000b8ffb8723e */ /* 0x000fc800000010ff */
[----:B------:R-:W-:-:S07]  /*3d60*/  PRMT R180, R184, 0x7610, R180 ;  /* 0x00007610b8b47816 */ /* 0x000fce00000000b4 */
.L_x_6000:
[----:B------:R-:W-:Y:S05]  /*3d70*/  BRA.U !UP3, `(.L_x_6005) ;  /* 0x000000010b887547 */ /* 0x000fea000b800000 */
[----:B------:R-:W-:Y:S01]  /*3d80*/  LOP3.LUT P0, RZ, R214, 0xff00, RZ, 0xc0, !PT ;  /* 0x0000ff00d6ff7812 */ /* 0x000fe2000780c0ff */
[----:B------:R-:W-:Y:S01]  /*3d90*/  BSSY.RECONVERGENT B0, `(.L_x_6006) ;  /* 0x000000e000007945 */ /* 0x000fe20003800200 */
[----:B------:R-:W-:-:S11]  /*3da0*/  IMAD.MOV.U32 R184, RZ, RZ, RZ ;  /* 0x000000ffffb87224 */ /* 0x000fd600078e00ff */
        /* <DEDUP_REMOVED lines=12> */
.L_x_6007:
[----:B------:R-:W-:Y:S05]  /*3e70*/  BSYNC.RECONVERGENT B0 ;  /* 0x0000000000007941 */ /* 0x000fea0003800200 */
.L_x_6006:
        /* <DEDUP_REMOVED lines=15> */
.L_x_6009:
[----:B------:R-:W-:Y:S05]  /*3f70*/  BSYNC.RECONVERGENT B0 ;  /* 0x0000000000007941 */ /* 0x000fea0003800200 */
.L_x_6008:
[----:B------:R-:W-:-:S04]  /*3f80*/  F2FP.BF16.F32.PACK_AB R184, RZ, R184 ;  /* 0x000000b8ffb8723e */ /* 0x000fc800000010ff */
[----:B------:R-:W-:-:S07]  /*3f90*/  PRMT R180, R180, 0x5410, R184 ;  /* 0x00005410b4b47816 */ /* 0x000fce00000000b8 */
.L_x_6005:
[----:B------:R-:W-:Y:S05]  /*3fa0*/  BRA.U !UP3, `(.L_x_6010) ;  /* 0x000000010b807547 */ /* 0x000fea000b800000 */
[----:B------:R-:W-:Y:S01]  /*3fb0*/  LOP3.LUT P0, RZ, R214, 0xff0000, RZ, 0xc0, !PT ;  /* 0x00ff0000d6ff7812 */ /* 0x000fe2000780c0ff */
[----:B------:R-:W-:Y:S01]  /*3fc0*/  BSSY.RECONVERGENT B0, `(.L_x_6011) ;  /* 0x000000d000007945 */ /* 0x000fe20003800200 */
[----:B------:R-:W-:-:S11]  /*3fd0*/  HFMA2 R184, -RZ, RZ, 0, 0 ;  /* 0x00000000ffb87431 */ /* 0x000fd600000001ff */
        /* <DEDUP_REMOVED lines=11> */
.L_x_6012:
[----:B------:R-:W-:Y:S05]  /*4090*/  BSYNC.RECONVERGENT B0 ;  /* 0x0000000000007941 */ /* 0x000fea0003800200 */
.L_x_6011:
        /* <DEDUP_REMOVED lines=14> */
.L_x_6014:
[----:B------:R-:W-:Y:S05]  /*4180*/  BSYNC.RECONVERGENT B0 ;  /* 0x0000000000007941 */ /* 0x000fea0003800200 */
.L_x_6013:
[----:B------:R-:W-:-:S04]  /*4190*/  F2FP.BF16.F32.PACK_AB R184, RZ, R184 ;  /* 0x000000b8ffb8723e */ /* 0x000fc800000010ff */
[----:B------:R-:W-:-:S07]  /*41a0*/  PRMT R181, R184, 0x7610, R181 ;  /* 0x00007610b8b57816 */ /* 0x000fce00000000b5 */
.L_x_6010:
        /* <DEDUP_REMOVED lines=16> */
.L_x_6017:
[----:B------:R-:W-:Y:S05]  /*42b0*/  BSYNC.RECONVERGENT B0 ;  /* 0x0000000000007941 */ /* 0x000fea0003800200 */
.L_x_6016:
        /* <DEDUP_REMOVED lines=15> */
.L_x_6019:
[----:B------:R-:W-:Y:S05]  /*43b0*/  BSYNC.RECONVERGENT B0 ;  /* 0x0000000000007941 */ /* 0x000fea0003800200 */
.L_x_6018:
[----:B------:R-:W-:-:S04]  /*43c0*/  F2FP.BF16.F32.PACK_AB R184, RZ, R184 ;  /* 0x000000b8ffb8723e */ /* 0x000fc800000010ff */
[----:B------:R-:W-:-:S07]  /*43d0*/  PRMT R181, R181, 0x5410, R184 ;  /* 0x00005410b5b57816 */ /* 0x000fce00000000b8 */
.L_x_6015:
        /* <DEDUP_REMOVED lines=15> */
.L_x_6022:
[----:B------:R-:W-:Y:S05]  /*44d0*/  BSYNC.RECONVERGENT B0 ;  /* 0x0000000000007941 */ /* 0x000fea0003800200 */
.L_x_6021:
        /* <DEDUP_REMOVED lines=14> */
.L_x_6024:
[----:B------:R-:W-:Y:S05]  /*45c0*/  BSYNC.RECONVERGENT B0 ;  /* 0x0000000000007941 */ /* 0x000fea0003800200 */
.L_x_6023:
[----:B------:R-:W-:-:S04]  /*45d0*/  F2FP.BF16.F32.PACK_AB R184, RZ, R184 ;  /* 0x000000b8ffb8723e */ /* 0x000fc800000010ff */
[----:B------:R-:W-:-:S07]  /*45e0*/  PRMT R182, R184, 0x7610, R182 ;  /* 0x00007610b8b67816 */ /* 0x000fce00000000b6 */
.L_x_6020:
        /* <DEDUP_REMOVED lines=16> */
.L_x_6027:
[----:B------:R-:W-:Y:S05]  /*46f0*/  BSYNC.RECONVERGENT B0 ;  /* 0x0000000000007941 */ /* 0x000fea0003800200 */
.L_x_6026:
        /* <DEDUP_REMOVED lines=15> */
.L_x_6029:
[----:B------:R-:W-:Y:S05]  /*47f0*/  BSYNC.RECONVERGENT B0 ;  /* 0x0000000000007941 */ /* 0x000fea0003800200 */
.L_x_6028:
[----:B------:R-:W-:-:S04]  /*4800*/  F2FP.BF16.F32.PACK_AB R184, RZ, R184 ;  /* 0x000000b8ffb8723e */ /* 0x000fc800000010ff */
[----:B------:R-:W-:-:S07]  /*4810*/  PRMT R182, R182, 0x5410, R184 ;  /* 0x00005410b6b67816 */ /* 0x000fce00000000b8 */
.L_x_6025:
        /* <DEDUP_REMOVED lines=15> */
.L_x_6032:
[----:B------:R-:W-:Y:S05]  /*4910*/  BSYNC.RECONVERGENT B0 ;  /* 0x0000000000007941 */ /* 0x000fea0003800200 */
.L_x_6031:
        /* <DEDUP_REMOVED lines=14> */
.L_x_6034:
[----:B------:R-:W-:Y:S05]  /*4a00*/  BSYNC.RECONVERGENT B0 ;  /* 0x0000000000007941 */ /* 0x000fea0003800200 */
.L_x_6033:
[----:B------:R-:W-:-:S04]  /*4a10*/  F2FP.BF16.F32.PACK_AB R184, RZ, R184 ;  /* 0x000000b8ffb8723e */ /* 0x000fc800000010ff */
[----:B------:R-:W-:-:S07]  /*4a20*/  PRMT R183, R184, 0x7610, R183 ;  /* 0x00007610b8b77816 */ /* 0x000fce00000000b7 */
.L_x_6030:
[----:B------:R-:W-:Y:S01]  /*4a30*/  MOV R194, UR31 ;  /* 0x0000001f00c27c02 */ /* 0x000fe20008000f00 */
[----:B------:R-:W-:Y:S01]  /*4a40*/  IMAD.U32 R190, RZ, RZ, UR31 ;  /* 0x0000001fffbe7e24 */ /* 0x000fe2000f8e00ff */
[----:B0-----:R-:W-:Y:S02]  /*4a50*/  MOV R193, UR31 ;  /* 0x0000001f00c17c02 */ /* 0x001fe40008000f00 */
[----:B------:R-:W-:Y:S01]  /*4a60*/  MOV R189, UR31 ;  /* 0x0000001f00bd7c02 */ /* 0x000fe20008000f00 */
[----:B------:R-:W-:Y:S01]  /*4a70*/  FFMA.FTZ R194, R225, R194, UR32 ;  /* 0x00000020e1c27e23 */ /* 0x000fe200080100c2 */
[----:B------:R-:W-:Y:S01]  /*4a80*/  MOV R188, UR31 ;  /* 0x0000001f00bc7c02 */ /* 0x000fe20008000f00 */
[----:B-----5:R-:W-:Y:S01]  /*4a90*/  FFMA.FTZ R193, R0, R193, UR32 ;  /* 0x0000002000c17e23 */ /* 0x020fe200080100c1 */
        /* <DEDUP_REMOVED lines=19> */
[----:B------:R-:W-:Y:S01]  /*4bd0*/  ISETP.LT.AND P0, PT, RZ, UR30, PT ;  /* 0x0000001eff007c0c */ /* 0x000fe2000bf01270 */
        /* <DEDUP_REMOVED lines=14> */
[----:B------:R-:W-:Y:S02]  /*4cc0*/  MOV R185, R194 ;  /* 0x000000c200b97202 */ /* 0x000fe40000000f00 */
[----:B------:R-:W-:Y:S01]  /*4cd0*/  MOV R184, R193 ;  /* 0x000000c100b87202 */ /* 0x000fe20000000f00 */
[----:B------:R-:W-:Y:S06]  /*4ce0*/  BRA.U !UP3, `(.L_x_5995) ;  /* 0x000000150be47547 */ /* 0x000fec000b800000 */
[----:B------:R-:W-:Y:S01]  /*4cf0*/  ISETP.GE.U32.AND P0, PT, R214, RZ, PT ;  /* 0x000000ffd600720c */ /* 0x000fe20003f06070 */
[----:B------:R-:W-:-:S03]  /*4d00*/  HFMA2 R195, -RZ, RZ, 0, 0 ;  /* 0x00000000ffc37431 */ /* 0x000fc600000001ff */
[----:B------:R-:W-:Y:S02]  /*4d10*/  ISETP.GE.U32.AND.EX P0, PT, R215, 0x1000000, PT, P0 ;  /* 0x01000000d700780c */ /* 0x000fe40003f06100 */
[----:B------:R-:W-:-:S11]  /*4d20*/  PRMT R215, R67, 0x7632, R215 ;  /* 0x0000763243d77816 */ /* 0x000fd600000000d7 */
        /* <DEDUP_REMOVED lines=8> */
[----:B------:R-:W-:Y:S01]  /*4db0*/  @P0 SHF.L.U32 R195, R215, 0x10, RZ ;  /* 0x00000010d7c30819 */ /* 0x000fe200000006ff */
[----:B0-----:R-:W-:-:S04]  /*4dc0*/  @P0 FMUL.FTZ R185, R191, R185 ;  /* 0x000000b9bfb90220 */ /* 0x001fc80000410000 */
[----:B------:R-:W-:Y:S01]  /*4dd0*/  @P0 FMUL.FTZ R184, R185, R184 ;  /* 0x000000b8b9b80220 */ /* 0x000fe20000410000 */
[----:B------:R-:W-:-:S03]  /*4de0*/  IMAD.MOV.U32 R185, RZ, RZ, RZ ;  /* 0x000000ffffb97224 */ /* 0x000fc600078e00ff */
[----:B------:R-:W-:Y:S01]  /*4df0*/  @P0 FMUL.FTZ R185, R195, R184 ;  /* 0x000000b8c3b90220 */ /* 0x000fe20000410000 */
[----:B------:R-:W-:-:S04]  /*4e00*/  MOV R184, R193 ;  /* 0x000000c100b87202 */ /* 0x000fc80000000f00 */
[----:B------:R-:W-:-:S04]  /*4e10*/  F2FP.BF16.F32.PACK_AB R185, RZ, R185 ;  /* 0x000000b9ffb9723e */ /* 0x000fc800000010ff */
[----:B------:R-:W-:Y:S02]  /*4e20*/  PRMT R183, R183, 0x5410, R185 ;  /* 0x00005410b7b77816 */ /* 0x000fe400000000b9 */
[----:B------:R-:W-:Y:S01]  /*4e30*/  MOV R185, R194 ;  /* 0x000000c200b97202 */ /* 0x000fe20000000f00 */
[----:B------:R-:W-:Y:S06]  /*4e40*/  BRA `(.L_x_5995) ;  /* 0x00000014008c7947 */ /* 0x000fec0003800000 */
.L_x_5958:
[----:B------:R-:W-:-:S04]  /*4e50*/  UISETP.NE.U32.AND UP0, UPT, UR6, URZ, UPT ;  /* 0x000000ff0600728c */ /* 0x000fc8000bf05070 */
[----:B------:R-:W-:-:S09]  /*4e60*/  UISETP.NE.AND.EX UP0, UPT, UR7, URZ, UPT, UP0 ;  /* 0x000000ff0700728c */ /* 0x000fd2000bf05300 */
[----:B------:R-:W-:Y:S05]  /*4e70*/  BRA.U UP0, `(.L_x_6035) ;  /* 0x0000000900887547 */ /* 0x000fea000b800000 */
[----:B------:R-:W-:Y:S05]  /*4e80*/  BRA.U !UP3, `(.L_x_6036) ;  /* 0x000000010b487547 */ /* 0x000fea000b800000 */
[----:B------:R-:W-:Y:S02]  /*4e90*/  PLOP3.LUT P1, PT, PT, PT, UP2, 0x80, 0x8 ;  /* 0x000000000008781c */ /* 0x000fe40003f2f028 */
[----:B0-----:R-:W-:Y:S02]  /*4ea0*/  MOV R193, UR31 ;  /* 0x0000001f00c17c02 */ /* 0x001fe40008000f00 */
[----:B------:R-:W-:Y:S02]  /*4eb0*/  LOP3.LUT P0, RZ, R214, 0xff, RZ, 0xc0, !PT ;  /* 0x000000ffd6ff7812 */ /* 0x000fe4000780c0ff */
[----:B------:R-:W-:-:S07]  /*4ec0*/  MOV R194, R44 ;  /* 0x0000002c00c27202 */ /* 0x000fce0000000f00 */
[----:B-----5:R-:W-:-:S04]  /*4ed0*/  @P1 FFMA.FTZ R193, R0, R193, UR32 ;  /* 0x0000002000c11e23 */ /* 0x020fc800080100c1 */
[----:B------:R-:W-:-:S04]  /*4ee0*/  @P1 FADD.FTZ R193, R226, -R193 ;  /* 0x800000c1e2c11221 */ /* 0x000fc80000010000 */
[----:B------:R-:W-:Y:S01]  /*4ef0*/  @P1 FFMA.FTZ R194, R193, UR29, R44 ;  /* 0x0000001dc1c21c23 */ /* 0x000fe2000801002c */
[----:B------:R-:W-:-:S03]  /*4f00*/  HFMA2 R193, -RZ, RZ, 0, 0 ;  /* 0x00000000ffc17431 */ /* 0x000fc600000001ff */
[----:B------:R-:W-:Y:S01]  /*4f10*/  FMUL.FTZ R195, R194, UR23 ;  /* 0x00000017c2c37c20 */ /* 0x000fe20008410000 */
[----:B------:R-:W-:-:S03]  /*4f20*/  @P0 SHF.L.U32 R194, R176, 0x10, RZ ;  /* 0x00000010b0c20819 */ /* 0x000fc600000006ff */
        /* <DEDUP_REMOVED lines=8> */
.L_x_6036:
[----:B------:R-:W-:Y:S05]  /*4fb0*/  BRA.U !UP3, `(.L_x_6037) ;  /* 0x000000010b507547 */ /* 0x000fea000b800000 */
[----:B------:R-:W-:Y:S02]  /*4fc0*/  PLOP3.LUT P1, PT, PT, PT, UP2, 0x80, 0x8 ;  /* 0x000000000008781c */ /* 0x000fe40003f2f028 */
[----:B0-----:R-:W-:Y:S02]  /*4fd0*/  MOV R193, UR31 ;  /* 0x0000001f00c17c02 */ /* 0x001fe40008000f00 */
[----:B------:R-:W-:Y:S02]  /*4fe0*/  LOP3.LUT P0, RZ, R214, 0xff00, RZ, 0xc0, !PT ;  /* 0x0000ff00d6ff7812 */ /* 0x000fe4000780c0ff */
[----:B------:R-:W-:-:S07]  /*4ff0*/  MOV R194, R45 ;  /* 0x0000002d00c27202 */ /* 0x000fce0000000f00 */
[----:B------:R-:W-:-:S04]  /*5000*/  @P1 FFMA.FTZ R193, R225, R193, UR32 ;  /* 0x00000020e1c11e23 */ /* 0x000fc800080100c1 */
[----:B------:R-:W-:-:S04]  /*5010*/  @P1 FADD.FTZ R193, R224, -R193 ;  /* 0x800000c1e0c11221 */ /* 0x000fc80000010000 */
[----:B------:R-:W-:Y:S01]  /*5020*/  @P1 FFMA.FTZ R194, R193, UR29, R45 ;  /* 0x0000001dc1c21c23 */ /* 0x000fe2000801002d */
[----:B-----5:R-:W-:-:S03]  /*5030*/  @P0 PRMT R193, R176, 0x7632, R193 ;  /* 0x00007632b0c10816 */ /* 0x020fc600000000c1 */
[----:B------:R-:W-:Y:S01]  /*5040*/  FMUL.FTZ R195, R194, UR23 ;  /* 0x00000017c2c37c20 */ /* 0x000fe20008410000 */
[----:B------:R-:W-:Y:S02]  /*5050*/  HFMA2 R194, -RZ, RZ, 0, 0 ;  /* 0x00000000ffc27431 */ /* 0x000fe400000001ff */
[----:B------:R-:W-:Y:S02]  /*5060*/  @P0 IMAD.U32 R193, R193, 0x10000, RZ ;  /* 0x00010000c1c10824 */ /* 0x000fe400078e00ff */
[----:B------:R-:W-:-:S04]  /*5070*/  FMUL.FTZ R195, R195, UR22 ;  /* 0x00000016c3c37c20 */ /* 0x000fc80008410000 */
[----:B------:R-:W-:Y:S01]  /*5080*/  @P0 FMUL.FTZ R194, R195, R193 ;  /* 0x000000c1c3c20220 */ /* 0x000fe20000410000 */
[----:B------:R-:W-:-:S03]  /*5090*/  MOV R193, RZ ;  /* 0x000000ff00c17202 */ /* 0x000fc60000000f00 */
[--C-:B------:R-:W-:Y:S01]  /*50a0*/  FADD.FTZ R141, R141, R194.reuse ;  /* 0x000000c28d8d7221 */ /* 0x100fe20000010000 */
[----:B------:R-:W-:-:S04]  /*50b0*/  PRMT R194, R64, 0x7632, R194 ;  /* 0x0000763240c27816 */ /* 0x000fc800000000c2 */
[----:B------:R-:W-:-:S05]  /*50c0*/  @P0 SHF.L.U32 R194, R194, 0x10, RZ ;  /* 0x00000010c2c20819 */ /* 0x000fca00000006ff */
[----:B------:R-:W-:-:S05]  /*50d0*/  @P0 FMUL.FTZ R193, R194, R195 ;  /* 0x000000c3c2c10220 */ /* 0x000fca0000410000 */
[----:B------:R-:W-:-:S04]  /*50e0*/  F2FP.BF16.F32.PACK_AB R193, RZ, R193 ;  /* 0x000000c1ffc1723e */ /* 0x000fc800000010ff */
[----:B------:R-:W-:-:S07]  /*50f0*/  PRMT R180, R180, 0x5410, R193 ;  /* 0x00005410b4b47816 */ /* 0x000fce00000000c1 */
.L_x_6037:
        /* <DEDUP_REMOVED lines=8> */
[----:B------:R-:W-:-:S03]  /*5180*/  HFMA2 R193, -RZ, RZ, 0, 0 ;  /* 0x00000000ffc17431 */ /* 0x000fc600000001ff */
[----:B------:R-:W-:Y:S01]  /*5190*/  FMUL.FTZ R195, R194, UR23 ;  /* 0x00000017c2c37c20 */ /* 0x000fe20008410000 */
[----:B-----5:R-:W-:-:S03]  /*51a0*/  @P0 SHF.L.U32 R194, R177, 0x10, RZ ;  /* 0x00000010b1c20819 */ /* 0x020fc600000006ff */
        /* <DEDUP_REMOVED lines=8> */
.L_x_6038:
        /* <DEDUP_REMOVED lines=21> */
.L_x_6039:
        /* <DEDUP_REMOVED lines=19> */
.L_x_6040:
        /* <DEDUP_REMOVED lines=21> */
.L_x_6041:
        /* <DEDUP_REMOVED lines=19> */
.L_x_6042:
[----:B------:R-:W-:Y:S05]  /*5730*/  BRA.U !UP3, `(.L_x_5995) ;  /* 0x0000000d0b507547 */ /* 0x000fea000b800000 */
[----:B------:R-:W-:Y:S01]  /*5740*/  PLOP3.LUT P1, PT, PT, PT, UP2, 0x80, 0x8 ;  /* 0x000000000008781c */ /* 0x000fe20003f2f028 */
[----:B------:R-:W-:Y:S01]  /*5750*/  HFMA2 R195, -RZ, RZ, 0, 0 ;  /* 0x00000000ffc37431 */ /* 0x000fe200000001ff */
[----:B0-----:R-:W-:Y:S02]  /*5760*/  MOV R193, UR31 ;  /* 0x0000001f00c17c02 */ /* 0x001fe40008000f00 */
[----:B------:R-:W-:Y:S02]  /*5770*/  ISETP.GE.U32.AND P0, PT, R214, RZ, PT ;  /* 0x000000ffd600720c */ /* 0x000fe40003f06070 */
[----:B------:R-:W-:Y:S02]  /*5780*/  MOV R194, R43 ;  /* 0x0000002b00c27202 */ /* 0x000fe40000000f00 */
[----:B------:R-:W-:Y:S02]  /*5790*/  ISETP.GE.U32.AND.EX P0, PT, R215, 0x1000000, PT, P0 ;  /* 0x01000000d700780c */ /* 0x000fe40003f06100 */
[----:B------:R-:W-:-:S03]  /*57a0*/  PRMT R215, R67, 0x7632, R215 ;  /* 0x0000763243d77816 */ /* 0x000fc600000000d7 */
[----:B------:R-:W-:-:S04]  /*57b0*/  @P1 FFMA.FTZ R193, R250, R193, UR32 ;  /* 0x00000020fac11e23 */ /* 0x000fc800080100c1 */
[----:B------:R-:W-:-:S04]  /*57c0*/  @P1 FADD.FTZ R193, R249, -R193 ;  /* 0x800000c1f9c11221 */ /* 0x000fc80000010000 */
[----:B------:R-:W-:-:S04]  /*57d0*/  @P1 FFMA.FTZ R194, R193, UR29, R43 ;  /* 0x0000001dc1c21c23 */ /* 0x000fc8000801002b */
[----:B------:R-:W-:Y:S01]  /*57e0*/  FMUL.FTZ R193, R194, UR23 ;  /* 0x00000017c2c17c20 */ /* 0x000fe20008410000 */
[----:B-----5:R-:W-:-:S03]  /*57f0*/  @P0 PRMT R194, R179, 0x7632, R194 ;  /* 0x00007632b3c20816 */ /* 0x020fc600000000c2 */
[----:B------:R-:W-:Y:S02]  /*5800*/  FMUL.FTZ R193, R193, UR22 ;  /* 0x00000016c1c17c20 */ /* 0x000fe40008410000 */
[----:B------:R-:W-:-:S04]  /*5810*/  @P0 IMAD.U32 R194, R194, 0x10000, RZ ;  /* 0x00010000c2c20824 */ /* 0x000fc800078e00ff */
[----:B------:R-:W-:Y:S01]  /*5820*/  @P0 FMUL.FTZ R195, R193, R194 ;  /* 0x000000c2c1c30220 */ /* 0x000fe20000410000 */
[----:B------:R-:W-:-:S03]  /*5830*/  MOV R194, RZ ;  /* 0x000000ff00c27202 */ /* 0x000fc60000000f00 */
[----:B------:R-:W-:Y:S01]  /*5840*/  FADD.FTZ R139, R139, R195 ;  /* 0x000000c38b8b7221 */ /* 0x000fe20000010000 */
[----:B------:R-:W-:-:S05]  /*5850*/  @P0 SHF.L.U32 R195, R215, 0x10, RZ ;  /* 0x00000010d7c30819 */ /* 0x000fca00000006ff */
[----:B------:R-:W-:-:S05]  /*5860*/  @P0 FMUL.FTZ R194, R195, R193 ;  /* 0x000000c1c3c20220 */ /* 0x000fca0000410000 */
[----:B------:R-:W-:-:S04]  /*5870*/  F2FP.BF16.F32.PACK_AB R194, RZ, R194 ;  /* 0x000000c2ffc2723e */ /* 0x000fc800000010ff */
[----:B------:R-:W-:Y:S01]  /*5880*/  PRMT R183, R183, 0x5410, R194 ;  /* 0x00005410b7b77816 */ /* 0x000fe200000000c2 */
[----:B------:R-:W-:Y:S06]  /*5890*/  BRA `(.L_x_5995) ;  /* 0x0000000800f87947 */ /* 0x000fec0003800000 */
.L_x_6035:
[----:B------:R-:W-:Y:S02]  /*58a0*/  PLOP3.LUT P0, PT, PT, PT, UP2, 0x80, 0x8 ;  /* 0x000000000008781c */ /* 0x000fe40003f0f028 */
[----:B------:R-:W-:Y:S02]  /*58b0*/  MOV R184, UR31 ;  /* 0x0000001f00b87c02 */ /* 0x000fe40008000f00 */
[----:B------:R-:W-:-:S09]  /*58c0*/  MOV R194, R44 ;  /* 0x0000002c00c27202 */ /* 0x000fd20000000f00 */
[----:B-----5:R-:W-:-:S04]  /*58d0*/  @P0 FFMA.FTZ R184, R0, R184, UR32 ;  /* 0x0000002000b80e23 */ /* 0x020fc800080100b8 */
[----:B------:R-:W-:-:S04]  /*58e0*/  @P0 FADD.FTZ R184, R226, -R184 ;  /* 0x800000b8e2b80221 */ /* 0x000fc80000010000 */
[----:B------:R-:W-:Y:S01]  /*58f0*/  @P0 FFMA.FTZ R194, R184, UR29, R44 ;  /* 0x0000001db8c20c23 */ /* 0x000fe2000801002c */
[----:B------:R-:W-:Y:S06]  /*5900*/  BRA.U !UP3, `(.L_x_6043) ;  /* 0x000000010b407547 */ /* 0x000fec000b800000 */
[----:B------:R-:W-:-:S13]  /*5910*/  LOP3.LUT P1, RZ, R214, 0xff, RZ, 0xc0, !PT ;  /* 0x000000ffd6ff7812 */ /* 0x000fda000782c0ff */
[----:B------:R-:W1:Y:S01]  /*5920*/  @P1 LDC.64 R184, c[0x0][0x408] ;  /* 0x00010200ffb81b82 */ /* 0x000e620000000a00 */
[----:B------:R-:W-:Y:S01]  /*5930*/  @P1 SHF.L.U32 R186, R176, 0x10, RZ ;  /* 0x00000010b0ba1819 */ /* 0x000fe200000006ff */
[----:B-1----:R-:W-:-:S04]  /*5940*/  @P1 FMUL.FTZ R185, R194, R185 ;  /* 0x000000b9c2b91220 */ /* 0x002fc80000410000 */
[----:B------:R-:W-:Y:S01]  /*5950*/  @P1 FMUL.FTZ R184, R185, R184 ;  /* 0x000000b8b9b81220 */ /* 0x000fe20000410000 */
[----:B------:R-:W-:-:S03]  /*5960*/  HFMA2 R185, -RZ, RZ, 0, 0 ;  /* 0x00000000ffb97431 */ /* 0x000fc600000001ff */
[----:B------:R-:W-:Y:S01]  /*5970*/  @P1 FMUL.FTZ R185, R186, R184 ;  /* 0x000000b8bab91220 */ /* 0x000fe20000410000 */
[----:B------:R-:W-:-:S03]  /*5980*/  @P1 SHF.L.U32 R186, R64, 0x10, RZ ;  /* 0x0000001040ba1819 */ /* 0x000fc600000006ff */
[----:B------:R-:W-:Y:S02]  /*5990*/  FADD.FTZ R140, R140, R185 ;  /* 0x000000b98c8c7221 */ /* 0x000fe40000010000 */
[----:B------:R-:W1:Y:S02]  /*59a0*/  @P1 LDC.64 R184, c[0x0][0x408] ;  /* 0x00010200ffb81b82 */ /* 0x000e640000000a00 */
[----:B-1----:R-:W-:-:S04]  /*59b0*/  @P1 FMUL.FTZ R185, R194, R185 ;  /* 0x000000b9c2b91220 */ /* 0x002fc80000410000 */
[----:B------:R-:W-:Y:S01]  /*59c0*/  @P1 FMUL.FTZ R184, R185, R184 ;  /* 0x000000b8b9b81220 */ /* 0x000fe20000410000 */
[----:B------:R-:W-:-:S03]  /*59d0*/  MOV R185, RZ ;  /* 0x000000ff00b97202 */ /* 0x000fc60000000f00 */
[----:B------:R-:W-:-:S05]  /*59e0*/  @P1 FMUL.FTZ R185, R186, R184 ;  /* 0x000000b8bab91220 */ /* 0x000fca0000410000 */
[----:B------:R-:W-:-:S04]  /*59f0*/  F2FP.BF16.F32.PACK_AB R185, RZ, R185 ;  /* 0x000000b9ffb9723e */ /* 0x000fc800000010ff */
[----:B------:R-:W-:-:S07]  /*5a00*/  PRMT R180, R185, 0x7610, R180 ;  /* 0x00007610b9b47816 */ /* 0x000fce00000000b4 */
.L_x_6043:
[----:B------:R-:W-:Y:S02]  /*5a10*/  MOV R184, UR31 ;  /* 0x0000001f00b87c02 */ /* 0x000fe40008000f00 */
[----:B0-----:R-:W-:-:S03]  /*5a20*/  MOV R193, R45 ;  /* 0x0000002d00c17202 */ /* 0x001fc60000000f00 */
[----:B------:R-:W-:-:S04]  /*5a30*/  @P0 FFMA.FTZ R184, R225, R184, UR32 ;  /* 0x00000020e1b80e23 */ /* 0x000fc800080100b8 */
[----:B------:R-:W-:-:S04]  /*5a40*/  @P0 FADD.FTZ R184, R224, -R184 ;  /* 0x800000b8e0b80221 */ /* 0x000fc80000010000 */
[----:B------:R-:W-:Y:S01]  /*5a50*/  @P0 FFMA.FTZ R193, R184, UR29, R45 ;  /* 0x0000001db8c10c23 */ /* 0x000fe2000801002d */
[----:B------:R-:W-:Y:S06]  /*5a60*/  BRA.U !UP3, `(.L_x_6044) ;  /* 0x000000010b487547 */ /* 0x000fec000b800000 */
[----:B------:R-:W-:Y:S01]  /*5a70*/  LOP3.LUT P1, RZ, R214, 0xff00, RZ, 0xc0, !PT ;  /* 0x0000ff00d6ff7812 */ /* 0x000fe2000782c0ff */
[----:B------:R-:W-:Y:S01]  /*5a80*/  HFMA2 R186, -RZ, RZ, 0, 0 ;  /* 0x00000000ffba7431 */ /* 0x000fe200000001ff */
[----:B------:R-:W-:-:S11]  /*5a90*/  PRMT R187, R64, 0x7632, R187 ;  /* 0x0000763240bb7816 */ /* 0x000fd600000000bb */
        /* <DEDUP_REMOVED lines=8> */
[----:B------:R-:W-:Y:S01]  /*5b20*/  @P1 SHF.L.U32 R186, R187, 0x10, RZ ;  /* 0x00000010bbba1819 */ /* 0x000fe200000006ff */
[----:B0-----:R-:W-:-:S04]  /*5b30*/  @P1 FMUL.FTZ R185, R193, R185 ;  /* 0x000000b9c1b91220 */ /* 0x001fc80000410000 */
[----:B------:R-:W-:Y:S01]  /*5b40*/  @P1 FMUL.FTZ R184, R185, R184 ;  /* 0x000000b8b9b81220 */ /* 0x000fe20000410000 */
[----:B------:R-:W-:-:S03]  /*5b50*/  MOV R185, RZ ;  /* 0x000000ff00b97202 */ /* 0x000fc60000000f00 */
[----:B------:R-:W-:-:S05]  /*5b60*/  @P1 FMUL.FTZ R185, R186, R184 ;  /* 0x000000b8bab91220 */ /* 0x000fca0000410000 */
[----:B------:R-:W-:-:S04]  /*5b70*/  F2FP.BF16.F32.PACK_AB R185, RZ, R185 ;  /* 0x000000b9ffb9723e */ /* 0x000fc800000010ff */
[----:B------:R-:W-:-:S07]  /*5b80*/  PRMT R180, R180, 0x5410, R185 ;  /* 0x00005410b4b47816 */ /* 0x000fce00000000b9 */
.L_x_6044:
[----:B------:R-:W-:Y:S02]  /*5b90*/  MOV R184, UR31 ;  /* 0x0000001f00b87c02 */ /* 0x000fe40008000f00 */
[----:B------:R-:W-:-:S03]  /*5ba0*/  MOV R191, R46 ;  /* 0x0000002e00bf7202 */ /* 0x000fc60000000f00 */
[----:B------:R-:W-:-:S04]  /*5bb0*/  @P0 FFMA.FTZ R184, R228, R184, UR32 ;  /* 0x00000020e4b80e23 */ /* 0x000fc800080100b8 */
[----:B------:R-:W-:-:S04]  /*5bc0*/  @P0 FADD.FTZ R184, R227, -R184 ;  /* 0x800000b8e3b80221 */ /* 0x000fc80000010000 */
        /* <DEDUP_REMOVED lines=18> */
.L_x_6045:
[----:B------:R-:W-:Y:S02]  /*5cf0*/  MOV R184, UR31 ;  /* 0x0000001f00b87c02 */ /* 0x000fe40008000f00 */
[----:B------:R-:W-:-:S03]  /*5d00*/  MOV R186, R47 ;  /* 0x0000002f00ba7202 */ /* 0x000fc60000000f00 */
        /* <DEDUP_REMOVED lines=22> */
.L_x_6046:
        /* <DEDUP_REMOVED lines=22> */
.L_x_6047:
        /* <DEDUP_REMOVED lines=24> */
.L_x_6048:
        /* <DEDUP_REMOVED lines=22> */
.L_x_6049:
[----:B------:R-:W-:Y:S01]  /*62b0*/  MOV R184, UR31 ;  /* 0x0000001f00b87c02 */ /* 0x000fe20008000f00 */
[----:B------:R-:W-:Y:S01]  /*62c0*/  IMAD.MOV.U32 R190, RZ, RZ, R189 ;  /* 0x000000ffffbe7224 */ /* 0x000fe200078e00bd */
[----:B------:R-:W-:Y:S02]  /*62d0*/  MOV R195, R43 ;  /* 0x0000002b00c37202 */ /* 0x000fe40000000f00 */
[----:B------:R-:W-:Y:S01]  /*62e0*/  MOV R189, R188 ;  /* 0x000000bc00bd7202 */ /* 0x000fe20000000f00 */
[----:B------:R-:W-:Y:S01]  /*62f0*/  @P0 FFMA.FTZ R184, R250, R184, UR32 ;  /* 0x00000020fab80e23 */ /* 0x000fe200080100b8 */
[----:B------:R-:W-:Y:S02]  /*6300*/  MOV R188, R187 ;  /* 0x000000bb00bc7202 */ /* 0x000fe40000000f00 */
[----:B------:R-:W-:Y:S01]  /*6310*/  MOV R187, R186 ;  /* 0x000000ba00bb7202 */ /* 0x000fe20000000f00 */
[----:B------:R-:W-:Y:S01]  /*6320*/  @P0 FADD.FTZ R184, R249, -R184 ;  /* 0x800000b8f9b80221 */ /* 0x000fe20000010000 */
[----:B------:R-:W-:-:S02]  /*6330*/  MOV R186, R191 ;  /* 0x000000bf00ba7202 */ /* 0x000fc40000000f00 */
[----:B------:R-:W-:Y:S01]  /*6340*/  MOV R185, R193 ;  /* 0x000000c100b97202 */ /* 0x000fe20000000f00 */
[----:B------:R-:W-:Y:S01]  /*6350*/  @P0 FFMA.FTZ R195, R184, UR29, R43 ;  /* 0x0000001db8c30c23 */ /* 0x000fe2000801002b */
[----:B------:R-:W-:-:S04]  /*6360*/  MOV R184, R194 ;  /* 0x000000c200b87202 */ /* 0x000fc80000000f00 */
[----:B------:R-:W-:Y:S01]  /*6370*/  MOV R191, R195 ;  /* 0x000000c300bf7202 */ /* 0x000fe20000000f00 */
[----:B------:R-:W-:Y:S06]  /*6380*/  BRA.U !UP3, `(.L_x_5995) ;  /* 0x000000010b3c7547 */ /* 0x000fec000b800000 */
[----:B------:R-:W-:Y:S01]  /*6390*/  ISETP.GE.U32.AND P0, PT, R214, RZ, PT ;  /* 0x000000ffd600720c */ /* 0x000fe20003f06070 */
[----:B------:R-:W-:Y:S01]  /*63a0*/  FMUL.FTZ R193, R195, UR23 ;  /* 0x00000017c3c17c20 */ /* 0x000fe20008410000 */
[----:B------:R-:W-:Y:S02]  /*63b0*/  HFMA2 R195, -RZ, RZ, 0, 0 ;  /* 0x00000000ffc37431 */ /* 0x000fe400000001ff */
[----:B------:R-:W-:Y:S01]  /*63c0*/  ISETP.GE.U32.AND.EX P0, PT, R215, 0x1000000, PT, P0 ;  /* 0x01000000d700780c */ /* 0x000fe20003f06100 */
[----:B------:R-:W-:Y:S01]  /*63d0*/  FMUL.FTZ R193, R193, UR22 ;  /* 0x00000016c1c17c20 */ /* 0x000fe20008410000 */
[----:B------:R-:W-:-:S11]  /*63e0*/  PRMT R215, R67, 0x7632, R215 ;  /* 0x0000763243d77816 */ /* 0x000fd600000000d7 */
[----:B------:R-:W-:-:S04]  /*63f0*/  @P0 PRMT R194, R179, 0x7632, R194 ;  /* 0x00007632b3c20816 */ /* 0x000fc800000000c2 */
[----:B------:R-:W-:-:S05]  /*6400*/  @P0 SHF.L.U32 R194, R194, 0x10, RZ ;  /* 0x00000010c2c20819 */ /* 0x000fca00000006ff */
[----:B------:R-:W-:Y:S01]  /*6410*/  @P0 FMUL.FTZ R195, R193, R194 ;  /* 0x000000c2c1c30220 */ /* 0x000fe20000410000 */
[----:B------:R-:W-:-:S03]  /*6420*/  MOV R194, RZ ;  /* 0x000000ff00c27202 */ /* 0x000fc60000000f00 */
[----:B------:R-:W-:Y:S01]  /*6430*/  FADD.FTZ R139, R139, R195 ;  /* 0x000000c38b8b7221 */ /* 0x000fe20000010000 */
[----:B------:R-:W-:-:S05]  /*6440*/  @P0 SHF.L.U32 R195, R215, 0x10, RZ ;  /* 0x00000010d7c30819 */ /* 0x000fca00000006ff */
[----:B------:R-:W-:-:S05]  /*6450*/  @P0 FMUL.FTZ R194, R195, R193 ;  /* 0x000000c1c3c20220 */ /* 0x000fca0000410000 */
[----:B------:R-:W-:-:S04]  /*6460*/  F2FP.BF16.F32.PACK_AB R194, RZ, R194 ;  /* 0x000000c2ffc2723e */ /* 0x000fc800000010ff */
[----:B------:R-:W-:-:S07]  /*6470*/  PRMT R183, R183, 0x5410, R194 ;  /* 0x00005410b7b77816 */ /* 0x000fce00000000c2 */
.L_x_5995:
[----:B------:R-:W2:Y:S01]  /*6480*/  LDL R214, [R1] ;  /* 0x0000000001d67983 */ /* 0x000ea20000100800 */
[----:B------:R-:W-:Y:S01]  /*6490*/  ISETP.NE.U32.AND P0, PT, RZ, UR6, PT ;  /* 0x00000006ff007c0c */ /* 0x000fe2000bf05070 */
[----:B------:R-:W1:Y:S01]  /*64a0*/  @UP3 LDCU.64 UR10, c[0x0][0x468] ;  /* 0x00008d00ff0a37ac */ /* 0x000e620008000a00 */
[----:B------:R-:W-:Y:S02]  /*64b0*/  PLOP3.LUT P1, PT, PT, PT, UP3, 0x80, 0x8 ;  /* 0x000000000008781c */ /* 0x000fe40003f2f038 */
[----:B------:R-:W-:Y:S01]  /*64c0*/  ISETP.NE.AND.EX P0, PT, RZ, UR7, PT, P0 ;  /* 0x00000007ff007c0c */ /* 0x000fe2000bf05300 */
[----:B------:R-:W-:-:S04]  /*64d0*/  UISETP.NE.U32.AND UP0, UPT, UR4, URZ, UPT ;  /* 0x000000ff0400728c */ /* 0x000fc8000bf05070 */
[----:B------:R-:W-:-:S08]  /*64e0*/  UISETP.NE.AND.EX UP0, UPT, UR5, URZ, UPT, UP0 ;  /* 0x000000ff0500728c */ /* 0x000fd0000bf05300 */
[----:B------:R-:W2:Y:S02]  /*64f0*/  @P0 LDC.64 R194, c[0x0][0x478] ;  /* 0x00011e00ffc20b82 */ /* 0x000ea40000000a00 */
[----:B--2---:R-:W-:-:S05]  /*6500*/  @P0 IMAD.WIDE.U32 R194, R214, 0x20, R194 ;  /* 0x00000020d6c20825 */ /* 0x004fca00078e00c2 */
[----:B------:R-:W-:Y:S04]  /*6510*/  @P0 STG.E.128 desc[UR20][R194.64], R184 ;  /* 0x000000b8c2000986 */ /* 0x000fe8000c101d14 */
[----:B------:R2:W-:Y:S02]  /*6520*/  @P0 STG.E.128 desc[UR20][R194.64+0x10], R188 ;  /* 0x000010bcc2000986 */ /* 0x0005e4000c101d14 */
[----:B--2---:R-:W-:-:S04]  /*6530*/  IMAD.MOV.U32 R194, RZ, RZ, 0x10 ;  /* 0x00000010ffc27424 */ /* 0x004fc800078e00ff */
[----:B-1----:R-:W-:-:S05]  /*6540*/  @P1 IMAD.WIDE.U32 R194, R192, R194, UR10 ;  /* 0x0000000ac0c21e25 */ /* 0x002fca000f8e00c2 */
[----:B------:R1:W-:Y:S01]  /*6550*/  @P1 STG.E.128 desc[UR20][R194.64], R180 ;  /* 0x000000b4c2001986 */ /* 0x0003e2000c101d14 */
[----:B------:R-:W-:Y:S05]  /*6560*/  BRA.U !UP3, `(.L_x_6050) ;  /* 0x000000010b107547 */ /* 0x000fea000b800000 */
[----:B-----5:R-:W2:Y:S01]  /*6570*/  LDC.64 R178, c[0x0][0x390] ;  /* 0x0000e400ffb27b82 */ /* 0x020ea20000000a00 */
[----:B------:R-:W-:-:S05]  /*6580*/  IADD3 R176, PT, PT, R192, 0x80, RZ ;  /* 0x00000080c0b07810 */ /* 0x000fca0007ffe0ff */
[----:B--2---:R-:W-:-:S06]  /*6590*/  IMAD.WIDE.U32 R176, R176, 0x10, R178 ;  /* 0x00000010b0b07825 */ /* 0x004fcc00078e00b2 */
[----:B------:R-:W5:Y:S02]  /*65a0*/  LDG.E.128 R176, desc[UR20][R176.64] ;  /* 0x00000014b0b07981 */ /* 0x000f64000c1e1d00 */
.L_x_6050:
[----:B------:R-:W-:Y:S05]  /*65b0*/  BRA.U !UP0, `(.L_x_6051) ;  /* 0x0000001508747547 */ /* 0x000fea000b800000 */
[----:B------:R-:W-:Y:S05]  /*65c0*/  @!P0 BRA `(.L_x_6052) ;  /* 0x0000000800e88947 */ /* 0x000fea0003800000 */
[----:B------:R-:W-:Y:S02]  /*65d0*/  PLOP3.LUT P1, PT, PT, PT, UP2, 0x80, 0x8 ;  /* 0x000000000008781c */ /* 0x000fe40003f2f028 */
[----:B------:R-:W-:Y:S02]  /*65e0*/  MOV R184, UR31 ;  /* 0x0000001f00b87c02 */ /* 0x000fe40008000f00 */
[----:B0-----:R-:W-:-:S09]  /*65f0*/  MOV R193, R36 ;  /* 0x0000002400c17202 */ /* 0x001fd20000000f00 */
[----:B------:R-:W-:-:S04]  /*6600*/  @P1 FFMA.FTZ R184, R233, R184, UR32 ;  /* 0x00000020e9b81e23 */ /* 0x000fc800080100b8 */
[----:B------:R-:W-:-:S04]  /*6610*/  @P1 FADD.FTZ R184, R196, -R184 ;  /* 0x800000b8c4b81221 */ /* 0x000fc80000010000 */
[----:B------:R-:W-:Y:S01]  /*6620*/  @P1 FFMA.FTZ R193, R184, UR29, R36 ;  /* 0x0000001db8c11c23 */ /* 0x000fe20008010024 */
[----:B------:R-:W-:Y:S06]  /*6630*/  BRA.U !UP3, `(.L_x_6053) ;  /* 0x000000010b407547 */ /* 0x000fec000b800000 */
[----:B------:R-:W-:-:S13]  /*6640*/  LOP3.LUT P2, RZ, R216, 0xff, RZ, 0xc0, !PT ;  /* 0x000000ffd8ff7812 */ /* 0x000fda000784c0ff */
[----:B------:R-:W0:Y:S01]  /*6650*/  @P2 LDC.64 R184, c[0x0][0x408] ;  /* 0x00010200ffb82b82 */ /* 0x000e220000000a00 */
[----:B-----5:R-:W-:Y:S01]  /*6660*/  @P2 SHF.L.U32 R186, R176, 0x10, RZ ;  /* 0x00000010b0ba2819 */ /* 0x020fe200000006ff */
        /* <DEDUP_REMOVED lines=12> */
[----:B-1----:R-:W-:-:S07]  /*6730*/  PRMT R180, R185, 0x7610, R180 ;  /* 0x00007610b9b47816 */ /* 0x002fce00000000b4 */
.L_x_6053:
        /* <DEDUP_REMOVED lines=12> */
[----:B-----5:R-:W-:-:S04]  /*6800*/  @P2 PRMT R185, R176, 0x7632, R185 ;  /* 0x00007632b0b92816 */ /* 0x020fc800000000b9 */
        /* <DEDUP_REMOVED lines=8> */
[----:B------:R-:W-:-:S05]  /*6890*/  @P2 FMUL.FTZ R185, R184, R186 ;  /* 0x000000bab8b92220 */ /* 0x000fca0000410000 */
[----:B------:R-:W-:-:S04]  /*68a0*/  F2FP.BF16.F32.PACK_AB R185, RZ, R185 ;  /* 0x000000b9ffb9723e */ /* 0x000fc800000010ff */
[----:B-1----:R-:W-:-:S07]  /*68b0*/  PRMT R180, R180, 0x5410, R185 ;  /* 0x00005410b4b47816 */ /* 0x002fce00000000b9 */
.L_x_6054:
        /* <DEDUP_REMOVED lines=21> */
[----:B-1----:R-:W-:-:S07]  /*6a10*/  PRMT R181, R185, 0x7610, R181 ;  /* 0x00007610b9b57816 */ /* 0x002fce00000000b5 */
.L_x_6055:
[----:B------:R-:W-:Y:S02]  /*6a20*/  MOV R184, UR31 ;  /* 0x0000001f00b87c02 */ /* 0x000fe40008000f00 */
[----:B------:R-:W-:-:S03]  /*6a30*/  MOV R187, R39 ;  /* 0x0000002700bb7202 */ /* 0x000fc60000000f00 */
[----:B------:R-:W-:-:S04]  /*6a40*/  @P1 FFMA.FTZ R184, R210, R184, UR32 ;  /* 0x00000020d2b81e23 */ /* 0x000fc800080100b8 */
[----:B------:R-:W-:-:S04]  /*6a50*/  @P1 FADD.FTZ R184, R208, -R184 ;  /* 0x800000b8d0b81221 */ /* 0x000fc80000010000 */
[----:B------:R-:W-:Y:S01]  /*6a60*/  @P1 FFMA.FTZ R187, R184, UR29, R39 ;  /* 0x0000001db8bb1c23 */ /* 0x000fe20008010027 */
[----:B------:R-:W-:Y:S06]  /*6a70*/  BRA.U !UP3, `(.L_x_6056) ;  /* 0x000000010b487547 */ /* 0x000fec000b800000 */
[----:B------:R-:W-:Y:S02]  /*6a80*/  LOP3.LUT P2, RZ, R216, 0xff000000, RZ, 0xc0, !PT ;  /* 0xff000000d8ff7812 */ /* 0x000fe4000784c0ff */
[----:B------:R-:W-:Y:S02]  /*6a90*/  MOV R188, RZ ;  /* 0x000000ff00bc7202 */ /* 0x000fe40000000f00 */
[----:B------:R-:W-:-:S09]  /*6aa0*/  PRMT R189, R69, 0x7632, R189 ;  /* 0x0000763245bd7816 */ /* 0x000fd200000000bd */
        /* <DEDUP_REMOVED lines=15> */
.L_x_6056:
        /* <DEDUP_REMOVED lines=22> */
.L_x_6057:
        /* <DEDUP_REMOVED lines=8> */
[----:B-1----:R-:W-:-:S11]  /*6d80*/  PRMT R194, R70, 0x7632, R194 ;  /* 0x0000763246c27816 */ /* 0x002fd600000000c2 */
        /* <DEDUP_REMOVED lines=14> */
[----:B------:R-:W-:-:S07]  /*6e70*/  PRMT R182, R182, 0x5410, R185 ;  /* 0x00005410b6b67816 */ /* 0x000fce00000000b9 */
.L_x_6058:
        /* <DEDUP_REMOVED lines=8> */
[----:B-1---5:R-:W-:Y:S01]  /*6f00*/  @P2 SHF.L.U32 R194, R179, 0x10, RZ ;  /* 0x00000010b3c22819 */ /* 0x022fe200000006ff */
        /* <DEDUP_REMOVED lines=13> */
.L_x_6059:
[----:B------:R-:W-:Y:S02]  /*6fe0*/  MOV R184, UR31 ;  /* 0x0000001f00b87c02 */ /* 0x000fe40008000f00 */
[----:B-1----:R-:W-:Y:S02]  /*6ff0*/  MOV R194, R35 ;  /* 0x0000002300c27202 */ /* 0x002fe40000000f00 */
[----:B------:R-:W-:Y:S01]  /*7000*/  MOV R185, R191 ;  /* 0x000000bf00b97202 */ /* 0x000fe20000000f00 */
[----:B------:R-:W-:-:S04]  /*7010*/  @P1 FFMA.FTZ R184, R248, R184, UR32 ;  /* 0x00000020f8b81e23 */ /* 0x000fc800080100b8 */
[----:B------:R-:W-:-:S04]  /*7020*/  @P1 FADD.FTZ R184, R247, -R184 ;  /* 0x800000b8f7b81221 */ /* 0x000fc80000010000 */
[----:B------:R-:W-:Y:S01]  /*7030*/  @P1 FFMA.FTZ R194, R184, UR29, R35 ;  /* 0x0000001db8c21c23 */ /* 0x000fe20008010023 */
[----:B------:R-:W-:-:S03]  /*7040*/  MOV R184, R193 ;  /* 0x000000c100b87202 */ /* 0x000fc60000000f00 */
[----:B------:R-:W-:Y:S01]  /*7050*/  IMAD.MOV.U32 R191, RZ, RZ, R194 ;  /* 0x000000ffffbf7224 */ /* 0x000fe200078e00c2 */
[----:B------:R-:W-:Y:S06]  /*7060*/  BRA.U !UP3, `(.L_x_6060) ;  /* 0x0000002d0bcc7547 */ /* 0x000fec000b800000 */
[----:B------:R-:W-:Y:S01]  /*7070*/  ISETP.GE.U32.AND P1, PT, R216, RZ, PT ;  /* 0x000000ffd800720c */ /* 0x000fe20003f26070 */
[----:B------:R-:W-:Y:S01]  /*7080*/  FMUL.FTZ R193, R194, UR23 ;  /* 0x00000017c2c17c20 */ /* 0x000fe20008410000 */
[----:B------:R-:W-:Y:S02]  /*7090*/  MOV R195, RZ ;  /* 0x000000ff00c37202 */ /* 0x000fe40000000f00 */
[----:B------:R-:W-:Y:S01]  /*70a0*/  ISETP.GE.U32.AND.EX P1, PT, R217, 0x1000000, PT, P1 ;  /* 0x01000000d900780c */ /* 0x000fe20003f26110 */
[----:B------:R-:W-:Y:S01]  /*70b0*/  FMUL.FTZ R193, R193, UR22 ;  /* 0x00000016c1c17c20 */ /* 0x000fe20008410000 */
[----:B------:R-:W-:-:S11]  /*70c0*/  PRMT R215, R71, 0x7632, R215 ;  /* 0x0000763247d77816 */ /* 0x000fd600000000d7 */
[----:B-----5:R-:W-:-:S04]  /*70d0*/  @P1 PRMT R194, R179, 0x7632, R194 ;  /* 0x00007632b3c21816 */ /* 0x020fc800000000c2 */
[----:B------:R-:W-:-:S05]  /*70e0*/  @P1 SHF.L.U32 R194, R194, 0x10, RZ ;  /* 0x00000010c2c21819 */ /* 0x000fca00000006ff */
[----:B------:R-:W-:Y:S01]  /*70f0*/  @P1 FMUL.FTZ R195, R193, R194 ;  /* 0x000000c2c1c31220 */ /* 0x000fe20000410000 */
[----:B------:R-:W-:-:S03]  /*7100*/  HFMA2 R194, -RZ, RZ, 0, 0 ;  /* 0x00000000ffc27431 */ /* 0x000fc600000001ff */
[----:B------:R-:W-:Y:S01]  /*7110*/  FADD.FTZ R131, R131, R195 ;  /* 0x000000c383837221 */ /* 0x000fe20000010000 */
[----:B------:R-:W-:-:S05]  /*7120*/  @P1 SHF.L.U32 R195, R215, 0x10, RZ ;  /* 0x00000010d7c31819 */ /* 0x000fca00000006ff */
[----:B------:R-:W-:-:S05]  /*7130*/  @P1 FMUL.FTZ R194, R193, R195 ;  /* 0x000000c3c1c21220 */ /* 0x000fca0000410000 */
[----:B------:R-:W-:-:S04]  /*7140*/  F2FP.BF16.F32.PACK_AB R194, RZ, R194 ;  /* 0x000000c2ffc2723e */ /* 0x000fc800000010ff */
[----:B------:R-:W-:Y:S01]  /*7150*/  PRMT R183, R183, 0x5410, R194 ;  /* 0x00005410b7b77816 */ /* 0x000fe200000000c2 */
[----:B------:R-:W-:Y:S06]  /*7160*/  BRA `(.L_x_6060) ;  /* 0x0000002c008c7947 */ /* 0x000fec0003800000 */
.L_x_6052:
[----:B------:R-:W-:Y:S05]  /*7170*/  BRA.U !UP3, `(.L_x_6061) ;  /* 0x000000010b487547 */ /* 0x000fea000b800000 */
[----:B------:R-:W-:Y:S02]  /*7180*/  PLOP3.LUT P2, PT, PT, PT, UP2, 0x80, 0x8 ;  /* 0x000000000008781c */ /* 0x000fe40003f4f028 */
[----:B0-----:R-:W-:Y:S02]  /*7190*/  MOV R193, UR31 ;  /* 0x0000001f00c17c02 */ /* 0x001fe40008000f00 */
[----:B------:R-:W-:Y:S02]  /*71a0*/  LOP3.LUT P1, RZ, R216, 0xff, RZ, 0xc0, !PT ;  /* 0x000000ffd8ff7812 */ /* 0x000fe4000782c0ff */
[----:B-1----:R-:W-:-:S07]  /*71b0*/  MOV R194, R36 ;  /* 0x0000002400c27202 */ /* 0x002fce0000000f00 */
[----:B------:R-:W-:-:S04]  /*71c0*/  @P2 FFMA.FTZ R193, R233, R193, UR32 ;  /* 0x00000020e9c12e23 */ /* 0x000fc800080100c1 */
[----:B------:R-:W-:Y:S01]  /*71d0*/  @P2 FADD.FTZ R193, R196, -R193 ;  /* 0x800000c1c4c12221 */ /* 0x000fe20000010000 */
[----:B-----5:R-:W-:-:S03]  /*71e0*/  @P1 SHF.L.U32 R195, R176, 0x10, RZ ;  /* 0x00000010b0c31819 */ /* 0x020fc600000006ff */
[----:B------:R-:W-:-:S04]  /*71f0*/  @P2 FFMA.FTZ R194, R193, UR29, R36 ;  /* 0x0000001dc1c22c23 */ /* 0x000fc80008010024 */
[----:B------:R-:W-:Y:S01]  /*7200*/  FMUL.FTZ R193, R194, UR23 ;  /* 0x00000017c2c17c20 */ /* 0x000fe20008410000 */
[----:B------:R-:W-:-:S03]  /*7210*/  HFMA2 R194, -RZ, RZ, 0, 0 ;  /* 0x00000000ffc27431 */ /* 0x000fc600000001ff */
        /* <DEDUP_REMOVED lines=8> */
.L_x_6061:
[----:B------:R-:W-:Y:S05]  /*72a0*/  BRA.U !UP3, `(.L_x_6062) ;  /* 0x000000010b507547 */ /* 0x000fea000b800000 */
[----:B------:R-:W-:Y:S01]  /*72b0*/  PLOP3.LUT P2, PT, PT, PT, UP2, 0x80, 0x8 ;  /* 0x000000000008781c */ /* 0x000fe20003f4f028 */
[----:B-1----:R-:W-:Y:S01]  /*72c0*/  IMAD.MOV.U32 R194, RZ, RZ, R37 ;  /* 0x000000ffffc27224 */ /* 0x002fe200078e0025 */
[----:B0-----:R-:W-:Y:S01]  /*72d0*/  MOV R193, UR31 ;  /* 0x0000001f00c17c02 */ /* 0x001fe20008000f00 */
[----:B------:R-:W-:Y:S01]  /*72e0*/  HFMA2 R195, -RZ, RZ, 0, 0 ;  /* 0x00000000ffc37431 */ /* 0x000fe200000001ff */
[----:B------:R-:W-:Y:S02]  /*72f0*/  LOP3.LUT P1, RZ, R216, 0xff00, RZ, 0xc0, !PT ;  /* 0x0000ff00d8ff7812 */ /* 0x000fe4000782c0ff */
[----:B------:R-:W-:-:S07]  /*7300*/  PRMT R215, R68, 0x7632, R215 ;  /* 0x0000763244d77816 */ /* 0x000fce00000000d7 */
[----:B------:R-:W-:-:S04]  /*7310*/  @P2 FFMA.FTZ R193, R211, R193, UR32 ;  /* 0x00000020d3c12e23 */ /* 0x000fc800080100c1 */
[----:B------:R-:W-:-:S04]  /*7320*/  @P2 FADD.FTZ R193, R209, -R193 ;  /* 0x800000c1d1c12221 */ /* 0x000fc80000010000 */
[----:B------:R-:W-:-:S04]  /*7330*/  @P2 FFMA.FTZ R194, R193, UR29, R37 ;  /* 0x0000001dc1c22c23 */ /* 0x000fc80008010025 */
[----:B------:R-:W-:Y:S01]  /*7340*/  FMUL.FTZ R193, R194, UR23 ;  /* 0x00000017c2c17c20 */ /* 0x000fe20008410000 */
[----:B-----5:R-:W-:-:S03]  /*7350*/  @P1 PRMT R194, R176, 0x7632, R194 ;  /* 0x00007632b0c21816 */ /* 0x020fc600000000c2 */
[----:B------:R-:W-:Y:S01]  /*7360*/  FMUL.FTZ R193, R193, UR22 ;  /* 0x00000016c1c17c20 */ /* 0x000fe20008410000 */
        /* <DEDUP_REMOVED lines=8> */
.L_x_6062:
        /* <DEDUP_REMOVED lines=19> */
.L_x_6063:
        /* <DEDUP_REMOVED lines=21> */
.L_x_6064:
        /* <DEDUP_REMOVED lines=19> */
.L_x_6065:
        /* <DEDUP_REMOVED lines=21> */
.L_x_6066:
        /* <DEDUP_REMOVED lines=19> */
.L_x_6067:
[----:B------:R-:W-:Y:S05]  /*7a20*/  BRA.U !UP3, `(.L_x_6060) ;  /* 0x000000250b5c7547 */ /* 0x000fea000b800000 */
[----:B------:R-:W-:Y:S01]  /*7a30*/  PLOP3.LUT P2, PT, PT, PT, UP2, 0x80, 0x8 ;  /* 0x000000000008781c */ /* 0x000fe20003f4f028 */
[----:B-1----:R-:W-:Y:S01]  /*7a40*/  IMAD.MOV.U32 R194, RZ, RZ, R35 ;  /* 0x000000ffffc27224 */ /* 0x002fe200078e0023 */
[----:B0-----:R-:W-:Y:S01]  /*7a50*/  MOV R193, UR31 ;  /* 0x0000001f00c17c02 */ /* 0x001fe20008000f00 */
[----:B------:R-:W-:Y:S01]  /*7a60*/  HFMA2 R195, -RZ, RZ, 0, 0 ;  /* 0x00000000ffc37431 */ /* 0x000fe200000001ff */
[----:B------:R-:W-:Y:S02]  /*7a70*/  ISETP.GE.U32.AND P1, PT, R216, RZ, PT ;  /* 0x000000ffd800720c */ /* 0x000fe40003f26070 */
[----:B------:R-:W-:Y:S02]  /*7a80*/  PRMT R215, R71, 0x7632, R215 ;  /* 0x0000763247d77816 */ /* 0x000fe400000000d7 */
[----:B------:R-:W-:-:S05]  /*7a90*/  ISETP.GE.U32.AND.EX P1, PT, R217, 0x1000000, PT, P1 ;  /* 0x01000000d900780c */ /* 0x000fca0003f26110 */
        /* <DEDUP_REMOVED lines=15> */
.L_x_6051:
[----:B------:R-:W-:Y:S05]  /*7b90*/  @!P0 BRA `(.L_x_6068) ;  /* 0x0000001000bc8947 */ /* 0x000fea0003800000 */
        /* <DEDUP_REMOVED lines=15> */
.L_x_6071:
[----:B------:R-:W-:Y:S05]  /*7c90*/  BSYNC.RECONVERGENT B0 ;  /* 0x0000000000007941 */ /* 0x000fea0003800200 */
.L_x_6070:
        /* <DEDUP_REMOVED lines=14> */
.L_x_6073:
[----:B------:R-:W-:Y:S05]  /*7d80*/  BSYNC.RECONVERGENT B0 ;  /* 0x0000000000007941 */ /* 0x000fea0003800200 */
.L_x_6072:
[----:B------:R-:W-:-:S04]  /*7d90*/  F2FP.BF16.F32.PACK_AB R184, RZ, R184 ;  /* 0x000000b8ffb8723e */ /* 0x000fc800000010ff */
[----:B-1----:R-:W-:-:S07]  /*7da0*/  PRMT R180, R184, 0x7610, R180 ;  /* 0x00007610b8b47816 */ /* 0x002fce00000000b4 */
.L_x_6069:
[----:B------:R-:W-:Y:S05]  /*7db0*/  BRA.U !UP3, `(.L_x_6074) ;  /* 0x000000010b887547 */ /* 0x000fea000b800000 */
[----:B------:R-:W-:Y:S01]  /*7dc0*/  LOP3.LUT P1, RZ, R216, 0xff00, RZ, 0xc0, !PT ;  /* 0x0000ff00d8ff7812 */ /* 0x000fe2000782c0ff */
[----:B------:R-:W-:Y:S01]  /*7dd0*/  BSSY.RECONVERGENT B0, `(.L_x_6075) ;  /* 0x000000e000007945 */ /* 0x000fe20003800200 */
[----:B------:R-:W-:-:S11]  /*7de0*/  HFMA2 R184, -RZ, RZ, 0, 0 ;  /* 0x00000000ffb87431 */ /* 0x000fd600000001ff */
        /* <DEDUP_REMOVED lines=12> */
.L_x_6076:
[----:B------:R-:W-:Y:S05]  /*7eb0*/  BSYNC.RECONVERGENT B0 ;  /* 0x0000000000007941 */ /* 0x000fea0003800200 */
.L_x_6075:
        /* <DEDUP_REMOVED lines=15> */
.L_x_6078:
[----:B------:R-:W-:Y:S05]  /*7fb0*/  BSYNC.RECONVERGENT B0 ;  /* 0x0000000000007941 */ /* 0x000fea0003800200 */
.L_x_6077:
[----:B------:R-:W-:-:S04]  /*7fc0*/  F2FP.BF16.F32.PACK_AB R184, RZ, R184 ;  /* 0x000000b8ffb8723e */ /* 0x000fc800000010ff */
[----:B-1----:R-:W-:-:S07]  /*7fd0*/  PRMT R180, R180, 0x5410, R184 ;  /* 0x00005410b4b47816 */ /* 0x002fce00000000b8 */
.L_x_6074:
        /* <DEDUP_REMOVED lines=15> */
.L_x_6081:
[----:B------:R-:W-:Y:S05]  /*80d0*/  BSYNC.RECONVERGENT B0 ;  /* 0x0000000000007941 */ /* 0x000fea0003800200 */
.L_x_6080:
        /* <DEDUP_REMOVED lines=14> */
.L_x_6083:
[----:B------:R-:W-:Y:S05]  /*81c0*/  BSYNC.RECONVERGENT B0 ;  /* 0x0000000000007941 */ /* 0x000fea0003800200 */
.L_x_6082:
[----:B------:R-:W-:-:S04]  /*81d0*/  F2FP.BF16.F32.PACK_AB R184, RZ, R184 ;  /* 0x000000b8ffb8723e */ /* 0x000fc800000010ff */
[----:B-1----:R-:W-:-:S07]  /*81e0*/  PRMT R181, R184, 0x7610, R181 ;  /* 0x00007610b8b57816 */ /* 0x002fce00000000b5 */
.L_x_6079:
        /* <DEDUP_REMOVED lines=16> */
.L_x_6086:
[----:B------:R-:W-:Y:S05]  /*82f0*/  BSYNC.RECONVERGENT B0 ;  /* 0x0000000000007941 */ /* 0x000fea0003800200 */
.L_x_6085:
        /* <DEDUP_REMOVED lines=15> */
.L_x_6088:
[----:B------:R-:W-:Y:S05]  /*83f0*/  BSYNC.RECONVERGENT B0 ;  /* 0x0000000000007941 */ /* 0x000fea0003800200 */
.L_x_6087:
[----:B------:R-:W-:-:S04]  /*8400*/  F2FP.BF16.F32.PACK_AB R184, RZ, R184 ;  /* 0x000000b8ffb8723e */ /* 0x000fc800000010ff */
[----:B-1----:R-:W-:-:S07]  /*8410*/  PRMT R181, R181, 0x5410, R184 ;  /* 0x00005410b5b57816 */ /* 0x002fce00000000b8 */
.L_x_6084:
        /* <DEDUP_REMOVED lines=15> */
.L_x_6091:
[----:B------:R-:W-:Y:S05]  /*8510*/  BSYNC.RECONVERGENT B0 ;  /* 0x0000000000007941 */ /* 0x000fea0003800200 */
.L_x_6090:
        /* <DEDUP_REMOVED lines=14> */
.L_x_6093:
[----:B------:R-:W-:Y:S05]  /*8600*/  BSYNC.RECONVERGENT B0 ;  /* 0x0000000000007941 */ /* 0x000fea0003800200 */
.L_x_6092:
[----:B------:R-:W-:-:S04]  /*8610*/  F2FP.BF16.F32.PACK_AB R184, RZ, R184 ;  /* 0x000000b8ffb8723e */ /* 0x000fc800000010ff */
[----:B-1----:R-:W-:-:S07]  /*8620*/  PRMT R182, R184, 0x7610, R182 ;  /* 0x00007610b8b67816 */ /* 0x002fce00000000b6 */
.L_x_6089:
        /* <DEDUP_REMOVED lines=16> */
.L_x_6096:
[----:B------:R-:W-:Y:S05]  /*8730*/  BSYNC.RECONVERGENT B0 ;  /* 0x0000000000007941 */ /* 0x000fea0003800200 */
.L_x_6095:
        /* <DEDUP_REMOVED lines=15> */
.L_x_6098:
[----:B------:R-:W-:Y:S05]  /*8830*/  BSYNC.RECONVERGENT B0 ;  /* 0x0000000000007941 */ /* 0x000fea0003800200 */
.L_x_6097:
[----:B------:R-:W-:-:S04]  /*8840*/  F2FP.BF16.F32.PACK_AB R184, RZ, R184 ;  /* 0x000000b8ffb8723e */ /* 0x000fc800000010ff */
[----:B-1----:R-:W-:-:S07]  /*8850*/  PRMT R182, R182, 0x5410, R184 ;  /* 0x00005410b6b67816 */ /* 0x002fce00000000b8 */
.L_x_6094:
        /* <DEDUP_REMOVED lines=15> */
.L_x_6101:
[----:B------:R-:W-:Y:S05]  /*8950*/  BSYNC.RECONVERGENT B0 ;  /* 0x0000000000007941 */ /* 0x000fea0003800200 */
.L_x_6100:
        /* <DEDUP_REMOVED lines=14> */
.L_x_6103:
[----:B------:R-:W-:Y:S05]  /*8a40*/  BSYNC.RECONVERGENT B0 ;  /* 0x0000000000007941 */ /* 0x000fea0003800200 */
.L_x_6102:
[----:B------:R-:W-:-:S04]  /*8a50*/  F2FP.BF16.F32.PACK_AB R184, RZ, R184 ;  /* 0x000000b8ffb8723e */ /* 0x000fc800000010ff */
[----:B-1----:R-:W-:-:S07]  /*8a60*/  PRMT R183, R184, 0x7610, R183 ;  /* 0x00007610b8b77816 */ /* 0x002fce00000000b7 */
.L_x_6099:
[----:B-1----:R-:W-:Y:S01]  /*8a70*/  MOV R194, UR31 ;  /* 0x0000001f00c27c02 */ /* 0x002fe20008000f00 */
[----:B------:R-:W-:Y:S01]  /*8a80*/  IMAD.U32 R189, RZ, RZ, UR31 ;  /* 0x0000001fffbd7e24 */ /* 0x000fe2000f8e00ff */
[----:B0-----:R-:W-:Y:S02]  /*8a90*/  MOV R193, UR31 ;  /* 0x0000001f00c17c02 */ /* 0x001fe40008000f00 */
        /* <DEDUP_REMOVED lines=42> */
[----:B------:R-:W-:Y:S01]  /*8d40*/  HFMA2 R195, -RZ, RZ, 0, 0 ;  /* 0x00000000ffc37431 */ /* 0x000fe200000001ff */
[----:B------:R-:W-:Y:S02]  /*8d50*/  PRMT R215, R71, 0x7632, R215 ;  /* 0x0000763247d77816 */ /* 0x000fe400000000d7 */
[----:B------:R-:W-:-:S13]  /*8d60*/  ISETP.GE.U32.AND.EX P1, PT, R217, 0x1000000, PT, P1 ;  /* 0x01000000d900780c */ /* 0x000fda0003f26110 */
        /* <DEDUP_REMOVED lines=8> */
[----:B------:R-:W-:Y:S02]  /*8df0*/  @P1 IMAD.U32 R195, R215, 0x10000, RZ ;  /* 0x00010000d7c31824 */ /* 0x000fe400078e00ff */
[----:B0-----:R-:W-:-:S04]  /*8e00*/  @P1 FMUL.FTZ R185, R191, R185 ;  /* 0x000000b9bfb91220 */ /* 0x001fc80000410000 */
[----:B------:R-:W-:Y:S01]  /*8e10*/  @P1 FMUL.FTZ R184, R185, R184 ;  /* 0x000000b8b9b81220 */ /* 0x000fe20000410000 */
[----:B------:R-:W-:-:S03]  /*8e20*/  MOV R185, RZ ;  /* 0x000000ff00b97202 */ /* 0x000fc60000000f00 */
[----:B------:R-:W-:Y:S01]  /*8e30*/  @P1 FMUL.FTZ R185, R195, R184 ;  /* 0x000000b8c3b91220 */ /* 0x000fe20000410000 */
[----:B------:R-:W-:-:S04]  /*8e40*/  MOV R184, R193 ;  /* 0x000000c100b87202 */ /* 0x000fc80000000f00 */
[----:B------:R-:W-:-:S04]  /*8e50*/  F2FP.BF16.F32.PACK_AB R185, RZ, R185 ;  /* 0x000000b9ffb9723e */ /* 0x000fc800000010ff */
[----:B------:R-:W-:Y:S02]  /*8e60*/  PRMT R183, R183, 0x5410, R185 ;  /* 0x00005410b7b77816 */ /* 0x000fe400000000b9 */
[----:B------:R-:W-:Y:S01]  /*8e70*/  MOV R185, R194 ;  /* 0x000000c200b97202 */ /* 0x000fe20000000f00 */
[----:B------:R-:W-:Y:S06]  /*8e80*/  BRA `(.L_x_6060) ;  /* 0x0000001000447947 */ /* 0x000fec0003800000 */
.L_x_6068:
[----:B------:R-:W-:Y:S05]  /*8e90*/  BRA.U !UP3, `(.L_x_6104) ;  /* 0x000000010b807547 */ /* 0x000fea000b800000 */
[----:B------:R-:W-:Y:S01]  /*8ea0*/  LOP3.LUT P1, RZ, R216, 0xff, RZ, 0xc0, !PT ;  /* 0x000000ffd8ff7812 */ /* 0x000fe2000782c0ff */
[----:B------:R-:W-:Y:S01]  /*8eb0*/  BSSY.RECONVERGENT B0, `(.L_x_6105) ;  /* 0x000000d000007945 */ /* 0x000fe20003800200 */
[----:B0-----:R-:W-:-:S11]  /*8ec0*/  HFMA2 R193, -RZ, RZ, 0, 0 ;  /* 0x00000000ffc17431 */ /* 0x001fd600000001ff */
[----:B------:R-:W-:Y:S05]  /*8ed0*/  @!P1 BRA `(.L_x_6106) ;  /* 0x0000000000289947 */ /* 0x000fea0003800000 */
[----:B------:R-:W-:Y:S02]  /*8ee0*/  MOV R193, UR31 ;  /* 0x0000001f00c17c02 */ /* 0x000fe40008000f00 */
[----:B------:R-:W-:Y:S02]  /*8ef0*/  ISETP.LT.AND P2, PT, RZ, UR30, PT ;  /* 0x0000001eff007c0c */ /* 0x000fe4000bf41270 */
[----:B-1---5:R-:W-:Y:S01]  /*8f00*/  SHF.L.U32 R194, R176, 0x10, RZ ;  /* 0x00000010b0c27819 */ /* 0x022fe200000006ff */
[----:B------:R-:W-:-:S04]  /*8f10*/  FFMA.FTZ R193, R233, R193, UR32 ;  /* 0x00000020e9c17e23 */ /* 0x000fc800080100c1 */
[----:B------:R-:W-:-:S04]  /*8f20*/  FADD.FTZ R193, R196, -R193 ;  /* 0x800000c1c4c17221 */ /* 0x000fc80000010000 */
[----:B------:R-:W-:-:S05]  /*8f30*/  FMUL.FTZ R193, R193, UR29 ;  /* 0x0000001dc1c17c20 */ /* 0x000fca0008410000 */
[----:B------:R-:W-:-:S05]  /*8f40*/  FSEL R193, R193, RZ, P2 ;  /* 0x000000ffc1c17208 */ /* 0x000fca0001000000 */
[----:B------:R-:W-:-:S04]  /*8f50*/  FMUL.FTZ R193, R193, UR23 ;  /* 0x00000017c1c17c20 */ /* 0x000fc80008410000 */
[----:B------:R-:W-:-:S04]  /*8f60*/  FMUL.FTZ R193, R193, UR22 ;  /* 0x00000016c1c17c20 */ /* 0x000fc80008410000 */
[----:B------:R-:W-:-:S07]  /*8f70*/  FMUL.FTZ R193, R194, R193 ;  /* 0x000000c1c2c17220 */ /* 0x000fce0000410000 */
.L_x_6106:
[----:B------:R-:W-:Y:S05]  /*8f80*/  BSYNC.RECONVERGENT B0 ;  /* 0x0000000000007941 */ /* 0x000fea0003800200 */
.L_x_6105:
[----:B------:R-:W-:Y:S01]  /*8f90*/  BSSY.RECONVERGENT B0, `(.L_x_6107) ;  /* 0x000000e000007945 */ /* 0x000fe20003800200 */
[----:B------:R-:W-:Y:S01]  /*8fa0*/  FADD.FTZ R132, R132, R193 ;  /* 0x000000c184847221 */ /* 0x000fe20000010000 */
[----:B------:R-:W-:Y:S02]  /*8fb0*/  MOV R193, RZ ;  /* 0x000000ff00c17202 */ /* 0x000fe40000000f00 */
[----:B------:R-:W-:Y:S05]  /*8fc0*/  @!P1 BRA `(.L_x_6108) ;  /* 0x0000000000289947 */ /* 0x000fea0003800000 */
[----:B------:R-:W-:Y:S02]  /*8fd0*/  MOV R193, UR31 ;  /* 0x0000001f00c17c02 */ /* 0x000fe40008000f00 */
[----:B------:R-:W-:Y:S02]  /*8fe0*/  ISETP.LT.AND P1, PT, RZ, UR30, PT ;  /* 0x0000001eff007c0c */ /* 0x000fe4000bf21270 */
[----:B-1----:R-:W-:Y:S01]  /*8ff0*/  SHF.L.U32 R194, R68, 0x10, RZ ;  /* 0x0000001044c27819 */ /* 0x002fe200000006ff */
[----:B------:R-:W-:-:S04]  /*9000*/  FFMA.FTZ R193, R233, R193, UR32 ;  /* 0x00000020e9c17e23 */ /* 0x000fc800080100c1 */
[----:B------:R-:W-:-:S04]  /*9010*/  FADD.FTZ R193, R196, -R193 ;  /* 0x800000c1c4c17221 */ /* 0x000fc80000010000 */
[----:B------:R-:W-:-:S05]  /*9020*/  FMUL.FTZ R193, R193, UR29 ;  /* 0x0000001dc1c17c20 */ /* 0x000fca0008410000 */
[----:B------:R-:W-:-:S05]  /*9030*/  FSEL R193, R193, RZ, P1 ;  /* 0x000000ffc1c17208 */ /* 0x000fca0000800000 */
[----:B------:R-:W-:-:S04]  /*9040*/  FMUL.FTZ R193, R193, UR23 ;  /* 0x00000017c1c17c20 */ /* 0x000fc80008410000 */
[----:B------:R-:W-:-:S04]  /*9050*/  FMUL.FTZ R193, R193, UR22 ;  /* 0x00000016c1c17c20 */ /* 0x000fc80008410000 */
[----:B------:R-:W-:-:S07]  /*9060*/  FMUL.FTZ R193, R194, R193 ;  /* 0x000000c1c2c17220 */ /* 0x000fce0000410000 */
.L_x_6108:
[----:B------:R-:W-:Y:S05]  /*9070*/  BSYNC.RECONVERGENT B0 ;  /* 0x0000000000007941 */ /* 0x000fea0003800200 */
.L_x_6107:
[----:B------:R-:W-:-:S04]  /*9080*/  F2FP.BF16.F32.PACK_AB R193, RZ, R193 ;  /* 0x000000c1ffc1723e */ /* 0x000fc800000010ff */
[----:B-1----:R-:W-:-:S07]  /*9090*/  PRMT R180, R193, 0x7610, R180 ;  /* 0x00007610c1b47816 */ /* 0x002fce00000000b4 */
.L_x_6104:
[----:B------:R-:W-:Y:S05]  /*90a0*/  BRA.U !UP3, `(.L_x_6109) ;  /* 0x000000010b887547 */ /* 0x000fea000b800000 */
[----:B------:R-:W-:Y:S01]  /*90b0*/  LOP3.LUT P1, RZ, R216, 0xff00, RZ, 0xc0, !PT ;  /* 0x0000ff00d8ff7812 */ /* 0x000fe2000782c0ff */
[----:B------:R-:W-:Y:S01]  /*90c0*/  BSSY.RECONVERGENT B0, `(.L_x_6110) ;  /* 0x000000e000007945 */ /* 0x000fe20003800200 */
[----:B0-----:R-:W-:-:S11]  /*90d0*/  HFMA2 R193, -RZ, RZ, 0, 0 ;  /* 0x00000000ffc17431 */ /* 0x001fd600000001ff */
[----:B------:R-:W-:Y:S05]  /*90e0*/  @!P1 BRA `(.L_x_6111) ;  /* 0x00000000002c9947 */ /* 0x000fea0003800000 */
[----:B------:R-:W-:Y:S02]  /*90f0*/  MOV R193, UR31 ;  /* 0x0000001f00c17c02 */ /* 0x000fe40008000f00 */
[----:B------:R-:W-:Y:S02]  /*9100*/  ISETP.LT.AND P2, PT, RZ, UR30, PT ;  /* 0x0000001eff007c0c */ /* 0x000fe4000bf41270 */
[----:B-1---5:R-:W-:Y:S01]  /*9110*/  PRMT R194, R176, 0x7632, R194 ;  /* 0x00007632b0c27816 */ /* 0x022fe200000000c2 */
        /* <DEDUP_REMOVED lines=8> */
.L_x_6111:
[----:B------:R-:W-:Y:S05]  /*91a0*/  BSYNC.RECONVERGENT B0 ;  /* 0x0000000000007941 */ /* 0x000fea0003800200 */
.L_x_6110:
[----:B------:R-:W-:Y:S01]  /*91b0*/  BSSY.RECONVERGENT B0, `(.L_x_6112) ;  /* 0x000000f000007945 */ /* 0x000fe20003800200 */
[----:B------:R-:W-:Y:S01]  /*91c0*/  FADD.FTZ R133, R133, R193 ;  /* 0x000000c185857221 */ /* 0x000fe20000010000 */
[----:B------:R-:W-:Y:S02]  /*91d0*/  IMAD.MOV.U32 R193, RZ, RZ, RZ ;  /* 0x000000ffffc17224 */ /* 0x000fe400078e00ff */
[----:B------:R-:W-:Y:S05]  /*91e0*/  @!P1 BRA `(.L_x_6113) ;  /* 0x00000000002c9947 */ /* 0x000fea0003800000 */
[----:B------:R-:W-:Y:S02]  /*91f0*/  MOV R193, UR31 ;  /* 0x0000001f00c17c02 */ /* 0x000fe40008000f00 */
[----:B------:R-:W-:Y:S02]  /*9200*/  ISETP.LT.AND P1, PT, RZ, UR30, PT ;  /* 0x0000001eff007c0c */ /* 0x000fe4000bf21270 */
[----:B-1----:R-:W-:Y:S01]  /*9210*/  PRMT R194, R68, 0x7632, R194 ;  /* 0x0000763244c27816 */ /* 0x002fe200000000c2 */
        /* <DEDUP_REMOVED lines=8> */
.L_x_6113:
[----:B------:R-:W-:Y:S05]  /*92a0*/  BSYNC.RECONVERGENT B0 ;  /* 0x0000000000007941 */ /* 0x000fea0003800200 */
.L_x_6112:
[----:B------:R-:W-:-:S04]  /*92b0*/  F2FP.BF16.F32.PACK_AB R193, RZ, R193 ;  /* 0x000000c1ffc1723e */ /* 0x000fc800000010ff */
[----:B-1----:R-:W-:-:S07]  /*92c0*/  PRMT R180, R180, 0x5410, R193 ;  /* 0x00005410b4b47816 */ /* 0x002fce00000000c1 */
.L_x_6109:
[----:B------:R-:W-:Y:S05]  /*92d0*/  BRA.U !UP3, `(.L_x_6114) ;  /* 0x000000010b807547 */ /* 0x000fea000b800000 */
[----:B------:R-:W-:Y:S01]  /*92e0*/  LOP3.LUT P1, RZ, R216, 0xff0000, RZ, 0xc0, !PT ;  /* 0x00ff0000d8ff7812 */ /* 0x000fe2000782c0ff */
[----:B------:R-:W-:Y:S01]  /*92f0*/  BSSY.RECONVERGENT B0, `(.L_x_6115) ;  /* 0x000000d000007945 */ /* 0x000fe20003800200 */
[----:B0-----:R-:W-:-:S11]  /*9300*/  MOV R193, RZ ;  /* 0x000000ff00c17202 */ /* 0x001fd60000000f00 */
        /* <DEDUP_REMOVED lines=11> */
.L_x_6116:
[----:B------:R-:W-:Y:S05]  /*93c0*/  BSYNC.RECONVERGENT B0 ;  /* 0x0000000000007941 */ /* 0x000fea0003800200 */
.L_x_6115:
[----:B------:R-:W-:Y:S01]  /*93d0*/  FADD.FTZ R134, R134, R193 ;  /* 0x000000c186867221 */ /* 0x000fe20000010000 */
[----:B------:R-:W-:Y:S01]  /*93e0*/  BSSY.RECONVERGENT B0, `(.L_x_6117) ;  /* 0x000000d000007945 */ /* 0x000fe20003800200 */
[----:B------:R-:W-:-:S03]  /*93f0*/  HFMA2 R193, -RZ, RZ, 0, 0 ;  /* 0x00000000ffc17431 */ /* 0x000fc600000001ff */
        /* <DEDUP_REMOVED lines=11> */
.L_x_6118:
[----:B------:R-:W-:Y:S05]  /*94b0*/  BSYNC.RECONVERGENT B0 ;  /* 0x0000000000007941 */ /* 0x000fea0003800200 */
.L_x_6117:
[----:B------:R-:W-:-:S04]  /*94c0*/  F2FP.BF16.F32.PACK_AB R193, RZ, R193 ;  /* 0x000000c1ffc1723e */ /* 0x000fc800000010ff */
[----:B-1----:R-:W-:-:S07]  /*94d0*/  PRMT R181, R193, 0x7610, R181 ;  /* 0x00007610c1b57816 */ /* 0x002fce00000000b5 */
.L_x_6114:
[----:B------:R-:W-:Y:S05]  /*94e0*/  BRA.U !UP3, `(.L_x_6119) ;  /* 0x000000010b887547 */ /* 0x000fea000b800000 */
[----:B------:R-:W-:Y:S01]  /*94f0*/  LOP3.LUT P1, RZ, R216, 0xff000000, RZ, 0xc0, !PT ;  /* 0xff000000d8ff7812 */ /* 0x000fe2000782c0ff */
[----:B------:R-:W-:Y:S01]  /*9500*/  BSSY.RECONVERGENT B0, `(.L_x_6120) ;  /* 0x000000e000007945 */ /* 0x000fe20003800200 */
[----:B0-----:R-:W-:-:S11]  /*9510*/  MOV R193, RZ ;  /* 0x000000ff00c17202 */ /* 0x001fd60000000f00 */
        /* <DEDUP_REMOVED lines=12> */
.L_x_6121:
[----:B------:R-:W-:Y:S05]  /*95e0*/  BSYNC.RECONVERGENT B0 ;  /* 0x0000000000007941 */ /* 0x000fea0003800200 */
.L_x_6120:
        /* <DEDUP_REMOVED lines=15> */
.L_x_6123:
[----:B------:R-:W-:Y:S05]  /*96e0*/  BSYNC.RECONVERGENT B0 ;  /* 0x0000000000007941 */ /* 0x000fea0003800200 */
.L_x_6122:
[----:B------:R-:W-:-:S04]  /*96f0*/  F2FP.BF16.F32.PACK_AB R193, RZ, R193 ;  /* 0x000000c1ffc1723e */ /* 0x000fc800000010ff */
[----:B-1----:R-:W-:-:S07]  /*9700*/  PRMT R181, R181, 0x5410, R193 ;  /* 0x00005410b5b57816 */ /* 0x002fce00000000c1 */
.L_x_6119:
        /* <DEDUP_REMOVED lines=15> */
.L_x_6126:
[----:B------:R-:W-:Y:S05]  /*9800*/  BSYNC.RECONVERGENT B0 ;  /* 0x0000000000007941 */ /* 0x000fea0003800200 */
.L_x_6125:
        /* <DEDUP_REMOVED lines=14> */
.L_x_6128:
[----:B------:R-:W-:Y:S05]  /*98f0*/  BSYNC.RECONVERGENT B0 ;  /* 0x0000000000007941 */ /* 0x000fea0003800200 */
.L_x_6127:
[----:B------:R-:W-:-:S04]  /*9900*/  F2FP.BF16.F32.PACK_AB R193, RZ, R193 ;  /* 0x000000c1ffc1723e */ /* 0x000fc800000010ff */
[----:B-1----:R-:W-:-:S07]  /*9910*/  PRMT R182, R193, 0x7610, R182 ;  /* 0x00007610c1b67816 */ /* 0x002fce00000000b6 */
.L_x_6124:
        /* <DEDUP_REMOVED lines=16> */
.L_x_6131:
[----:B------:R-:W-:Y:S05]  /*9a20*/  BSYNC.RECONVERGENT B0 ;  /* 0x0000000000007941 */ /* 0x000fea0003800200 */
.L_x_6130:
        /* <DEDUP_REMOVED lines=15> */
.L_x_6133:
[----:B------:R-:W-:Y:S05]  /*9b20*/  BSYNC.RECONVERGENT B0 ;  /* 0x0000000000007941 */ /* 0x000fea0003800200 */
.L_x_6132:
[----:B------:R-:W-:-:S04]  /*9b30*/  F2FP.BF16.F32.PACK_AB R193, RZ, R193 ;  /* 0x000000c1ffc1723e */ /* 0x000fc800000010ff */
[----:B-1----:R-:W-:-:S07]  /*9b40*/  PRMT R182, R182, 0x5410, R193 ;  /* 0x00005410b6b67816 */ /* 0x002fce00000000c1 */
.L_x_6129:
        /* <DEDUP_REMOVED lines=15> */
.L_x_6136:
[----:B------:R-:W-:Y:S05]  /*9c40*/  BSYNC.RECONVERGENT B0 ;  /* 0x0000000000007941 */ /* 0x000fea0003800200 */
.L_x_6135:
        /* <DEDUP_REMOVED lines=14> */
.L_x_6138:
[----:B------:R-:W-:Y:S05]  /*9d30*/  BSYNC.RECONVERGENT B0 ;  /* 0x0000000000007941 */ /* 0x000fea0003800200 */
.L_x_6137:
[----:B------:R-:W-:-:S04]  /*9d40*/  F2FP.BF16.F32.PACK_AB R193, RZ, R193 ;  /* 0x000000c1ffc1723e */ /* 0x000fc800000010ff */
[----:B-1----:R-:W-:-:S07]  /*9d50*/  PRMT R183, R193, 0x7610, R183 ;  /* 0x00007610c1b77816 */ /* 0x002fce00000000b7 */
.L_x_6134:
[----:B------:R-:W-:Y:S05]  /*9d60*/  BRA.U !UP3, `(.L_x_6060) ;  /* 0x000000010b8c7547 */ /* 0x000fea000b800000 */
[----:B------:R-:W-:Y:S01]  /*9d70*/  ISETP.GE.U32.AND P1, PT, R216, RZ, PT ;  /* 0x000000ffd800720c */ /* 0x000fe20003f26070 */
[----:B------:R-:W-:Y:S01]  /*9d80*/  BSSY.RECONVERGENT B0, `(.L_x_6139) ;  /* 0x000000f000007945 */ /* 0x000fe20003800200 */
[----:B0-----:R-:W-:Y:S02]  /*9d90*/  MOV R193, RZ ;  /* 0x000000ff00c17202 */ /* 0x001fe40000000f00 */
[----:B------:R-:W-:-:S13]  /*9da0*/  ISETP.GE.U32.AND.EX P1, PT, R217, 0x1000000, PT, P1 ;  /* 0x01000000d900780c */ /* 0x000fda0003f26110 */
        /* <DEDUP_REMOVED lines=12> */
.L_x_6140:
[----:B------:R-:W-:Y:S05]  /*9e70*/  BSYNC.RECONVERGENT B0 ;  /* 0x0000000000007941 */ /* 0x000fea0003800200 */
.L_x_6139:
        /* <DEDUP_REMOVED lines=15> */
.L_x_6142:
[----:B------:R-:W-:Y:S05]  /*9f70*/  BSYNC.RECONVERGENT B0 ;  /* 0x0000000000007941 */ /* 0x000fea0003800200 */
.L_x_6141:
[----:B------:R-:W-:-:S04]  /*9f80*/  F2FP.BF16.F32.PACK_AB R193, RZ, R193 ;  /* 0x000000c1ffc1723e */ /* 0x000fc800000010ff */
[----:B-1----:R-:W-:-:S07]  /*9f90*/  PRMT R183, R183, 0x5410, R193 ;  /* 0x00005410b7b77816 */ /* 0x002fce00000000c1 */
.L_x_6060:
[----:B-1----:R-:W1:Y:S01]  /*9fa0*/  @P0 LDC.64 R194, c[0x0][0x478] ;  /* 0x00011e00ffc20b82 */ /* 0x002e620000000a00 */
[----:B------:R-:W-:Y:S01]  /*9fb0*/  PLOP3.LUT P1, PT, PT, PT, UP3, 0x80, 0x8 ;  /* 0x000000000008781c */ /* 0x000fe20003f2f038 */
[----:B------:R-:W2:Y:S01]  /*9fc0*/  @UP3 LDCU.64 UR10, c[0x0][0x468] ;  /* 0x00008d00ff0a37ac */ /* 0x000ea20008000a00 */
[----:B0-----:R-:W-:-:S05]  /*9fd0*/  @P0 IADD3 R193, PT, PT, R214, 0x80, RZ ;  /* 0x00000080d6c10810 */ /* 0x001fca0007ffe0ff */
[----:B-1----:R-:W-:-:S05]  /*9fe0*/  @P0 IMAD.WIDE.U32 R194, R193, 0x20, R194 ;  /* 0x00000020c1c20825 */ /* 0x002fca00078e00c2 */
[----:B------:R-:W-:Y:S04]  /*9ff0*/  @P0 STG.E.128 desc[UR20][R194.64], R184 ;  /* 0x000000b8c2000986 */ /* 0x000fe8000c101d14 */
[----:B------:R0:W-:Y:S02]  /*a000*/  @P0 STG.E.128 desc[UR20][R194.64+0x10], R188 ;  /* 0x000010bcc2000986 */ /* 0x0001e4000c101d14 */
[----:B0-----:R-:W-:Y:S02]  /*a010*/  MOV R195, 0x10 ;  /* 0x0000001000c37802 */ /* 0x001fe40000000f00 */
[----:B------:R-:W-:-:S05]  /*a020*/  @P1 IADD3 R194, PT, PT, R192, 0x80, RZ ;  /* 0x00000080c0c21810 */ /* 0x000fca0007ffe0ff */
[----:B--2---:R-:W-:-:S05]  /*a030*/  @P1 IMAD.WIDE.U32 R194, R194, R195, UR10 ;  /* 0x0000000ac2c21e25 */ /* 0x004fca000f8e00c3 */
[----:B------:R0:W-:Y:S01]  /*a040*/  @P1 STG.E.128 desc[UR20][R194.64], R180 ;  /* 0x000000b4c2001986 */ /* 0x0001e2000c101d14 */
[----:B------:R-:W-:Y:S05]  /*a050*/  BRA.U !UP3, `(.L_x_6143) ;  /* 0x000000010b107547 */ /* 0x000fea000b800000 */
[----:B-----5:R-:W1:Y:S01]  /*a060*/  LDC.64 R176, c[0x0][0x390] ;  /* 0x0000e400ffb07b82 */ /* 0x020e620000000a00 */
[----:B------:R-:W-:-:S05]  /*a070*/  IADD3 R178, PT, PT, R192, 0x100, RZ ;  /* 0x00000100c0b27810 */ /* 0x000fca0007ffe0ff */
[----:B-1----:R-:W-:-:S06]  /*a080*/  IMAD.WIDE.U32 R176, R178, 0x10, R176 ;  /* 0x00000010b2b07825 */ /* 0x002fcc00078e00b0 */
[----:B------:R-:W5:Y:S02]  /*a090*/  LDG.E.128 R176, desc[UR20][R176.64] ;  /* 0x00000014b0b07981 */ /* 0x000f64000c1e1d00 */
.L_x_6143:
[----:B------:R-:W-:Y:S05]  /*a0a0*/  BRA.U !UP0, `(.L_x_6144) ;  /* 0x0000001508747547 */ /* 0x000fea000b800000 */
[----:B------:R-:W-:Y:S05]  /*a0b0*/  @!P0 BRA `(.L_x_6145) ;  /* 0x0000000800e88947 */ /* 0x000fea0003800000 */
[----:B------:R-:W-:Y:S02]  /*a0c0*/  PLOP3.LUT P1, PT, PT, PT, UP2, 0x80, 0x8 ;  /* 0x000000000008781c */ /* 0x000fe40003f2f028 */
[----:B------:R-:W-:Y:S02]  /*a0d0*/  MOV R184, UR31 ;  /* 0x0000001f00b87c02 */ /* 0x000fe40008000f00 */
[----:B------:R-:W-:-:S09]  /*a0e0*/  MOV R193, R28 ;  /* 0x0000001c00c17202 */ /* 0x000fd20000000f00 */
[----:B------:R-:W-:-:S04]  /*a0f0*/  @P1 FFMA.FTZ R184, R237, R184, UR32 ;  /* 0x00000020edb81e23 */ /* 0x000fc800080100b8 */
[----:B------:R-:W-:-:S04]  /*a100*/  @P1 FADD.FTZ R184, R200, -R184 ;  /* 0x800000b8c8b81221 */ /* 0x000fc80000010000 */
[----:B------:R-:W-:Y:S01]  /*a110*/  @P1 FFMA.FTZ R193, R184, UR29, R28 ;  /* 0x0000001db8c11c23 */ /* 0x000fe2000801001c */
[----:B------:R-:W-:Y:S06]  /*a120*/  BRA.U !UP3, `(.L_x_6146) ;  /* 0x000000010b407547 */ /* 0x000fec000b800000 */
[----:B------:R-:W-:-:S13]  /*a130*/  LOP3.LUT P2, RZ, R218, 0xff, RZ, 0xc0, !PT ;  /* 0x000000ffdaff7812 */ /* 0x000fda000784c0ff */
[----:B------:R-:W1:Y:S01]  /*a140*/  @P2 LDC.64 R184, c[0x0][0x408] ;  /* 0x00010200ffb82b82 */ /* 0x000e620000000a00 */
[----:B-----5:R-:W-:Y:S01]  /*a150*/  @P2 SHF.L.U32 R186, R176, 0x10, RZ ;  /* 0x00000010b0ba2819 */ /* 0x020fe200000006ff */
[----:B-1----:R-:W-:-:S04]  /*a160*/  @P2 FMUL.FTZ R185, R193, R185 ;  /* 0x000000b9c1b92220 */ /* 0x002fc80000410000 */
[----:B------:R-:W-:Y:S01]  /*a170*/  @P2 FMUL.FTZ R184, R185, R184 ;  /* 0x000000b8b9b82220 */ /* 0x000fe20000410000 */
[----:B------:R-:W-:-:S03]  /*a180*/  HFMA2 R185, -RZ, RZ, 0, 0 ;  /* 0x00000000ffb97431 */ /* 0x000fc600000001ff */
[----:B------:R-:W-:Y:S01]  /*a190*/  @P2 FMUL.FTZ R185, R186, R184 ;  /* 0x000000b8bab92220 */ /* 0x000fe20000410000 */
[----:B------:R-:W-:-:S03]  /*a1a0*/  @P2 IMAD.U32 R186, R72, 0x10000, RZ ;  /* 0x0001000048ba2824 */ /* 0x000fc600078e00ff */
[----:B------:R-:W-:Y:S02]  /*a1b0*/  FADD.FTZ R124, R124, R185 ;  /* 0x000000b97c7c7221 */ /* 0x000fe40000010000 */
[----:B------:R-:W1:Y:S02]  /*a1c0*/  @P2 LDC.64 R184, c[0x0][0x408] ;  /* 0x00010200ffb82b82 */ /* 0x000e640000000a00 */
[----:B-1----:R-:W-:-:S04]  /*a1d0*/  @P2 FMUL.FTZ R185, R193, R185 ;  /* 0x000000b9c1b92220 */ /* 0x002fc80000410000 */
[----:B------:R-:W-:Y:S01]  /*a1e0*/  @P2 FMUL.FTZ R184, R185, R184 ;  /* 0x000000b8b9b82220 */ /* 0x000fe20000410000 */
[----:B------:R-:W-:-:S03]  /*a1f0*/  MOV R185, RZ ;  /* 0x000000ff00b97202 */ /* 0x000fc60000000f00 */
[----:B------:R-:W-:-:S05]  /*a200*/  @P2 FMUL.FTZ R185, R184, R186 ;  /* 0x000000bab8b92220 */ /* 0x000fca0000410000 */
[----:B------:R-:W-:-:S04]  /*a210*/  F2FP.BF16.F32.PACK_AB R185, RZ, R185 ;  /* 0x000000b9ffb9723e */ /* 0x000fc800000010ff */
[----:B0-----:R-:W-:-:S07]  /*a220*/  PRMT R180, R185, 0x7610, R180 ;  /* 0x00007610b9b47816 */ /* 0x001fce00000000b4 */
.L_x_6146:
        /* <DEDUP_REMOVED lines=9> */
[----:B------:R-:W1:Y:S02]  /*a2c0*/  @P2 LDC.64 R184, c[0x0][0x408] ;  /* 0x00010200ffb82b82 */ /* 0x000e640000000a00 */
[----:B-1----:R-:W-:-:S04]  /*a2d0*/  @P2 FMUL.FTZ R185, R191, R185 ;  /* 0x000000b9bfb92220 */ /* 0x002fc80000410000 */
[----:B------:R-:W-:Y:S01]  /*a2e0*/  @P2 FMUL.FTZ R184, R185, R184 ;  /* 0x000000b8b9b82220 */ /* 0x000fe20000410000 */
[----:B-----5:R-:W-:-:S04]  /*a2f0*/  @P2 PRMT R185, R176, 0x7632, R185 ;  /* 0x00007632b0b92816 */ /* 0x020fc800000000b9 */
[----:B------:R-:W-:-:S05]  /*a300*/  @P2 SHF.L.U32 R185, R185, 0x10, RZ ;  /* 0x00000010b9b92819 */ /* 0x000fca00000006ff */
[----:B------:R-:W-:Y:S02]  /*a310*/  @P2 FMUL.FTZ R186, R185, R184 ;  /* 0x000000b8b9ba2220 */ /* 0x000fe40000410000 */
[----:B------:R-:W1:Y:S02]  /*a320*/  @P2 LDC.64 R184, c[0x0][0x408] ;  /* 0x00010200ffb82b82 */ /* 0x000e640000000a00 */
[----:B------:R-:W-:Y:S01]  /*a330*/  FADD.FTZ R125, R125, R186 ;  /* 0x000000ba7d7d7221 */ /* 0x000fe20000010000 */
[----:B------:R-:W-:Y:S01]  /*a340*/  @P2 SHF.L.U32 R186, R187, 0x10, RZ ;  /* 0x00000010bbba2819 */ /* 0x000fe200000006ff */
[----:B-1----:R-:W-:-:S04]  /*a350*/  @P2 FMUL.FTZ R185, R191, R185 ;  /* 0x000000b9bfb92220 */ /* 0x002fc80000410000 */
[----:B------:R-:W-:Y:S01]  /*a360*/  @P2 FMUL.FTZ R184, R185, R184 ;  /* 0x000000b8b9b82220 */ /* 0x000fe20000410000 */
[----:B------:R-:W-:-:S03]  /*a370*/  MOV R185, RZ ;  /* 0x000000ff00b97202 */ /* 0x000fc60000000f00 */
[----:B------:R-:W-:-:S05]  /*a380*/  @P2 FMUL.FTZ R185, R184, R186 ;  /* 0x000000bab8b92220 */ /* 0x000fca0000410000 */
[----:B------:R-:W-:-:S04]  /*a390*/  F2FP.BF16.F32.PACK_AB R185, RZ, R185 ;  /* 0x000000b9ffb9723e */ /* 0x000fc800000010ff */
[----:B0-----:R-:W-:-:S07]  /*a3a0*/  PRMT R180, R180, 0x5410, R185 ;  /* 0x00005410b4b47816 */ /* 0x001fce00000000b9 */
.L_x_6147:
[----:B------:R-:W-:Y:S02]  /*a3b0*/  MOV R184, UR31 ;  /* 0x0000001f00b87c02 */ /* 0x000fe40008000f00 */
[----:B------:R-:W-:-:S03]  /*a3c0*/  MOV R186, R30 ;  /* 0x0000001e00ba7202 */ /* 0x000fc60000000f00 */
        /* <DEDUP_REMOVED lines=20> */
.L_x_6148:
        /* <DEDUP_REMOVED lines=24> */
.L_x_6149:
        /* <DEDUP_REMOVED lines=22> */
.L_x_6150:
        /* <DEDUP_REMOVED lines=8> */
[----:B0-----:R-:W-:-:S11]  /*a870*/  PRMT R194, R74, 0x7632, R194 ;  /* 0x000076324ac27816 */ /* 0x001fd600000000c2 */
        /* <DEDUP_REMOVED lines=15> */
.L_x_6151:
        /* <DEDUP_REMOVED lines=8> */
[----:B0----5:R-:W-:Y:S01]  /*a9f0*/  @P2 SHF.L.U32 R194, R179, 0x10, RZ ;  /* 0x00000010b3c22819 */ /* 0x021fe200000006ff */
[----:B-1----:R-:W-:-:S04]  /*aa00*/  @P2 FMUL.FTZ R185, R190, R185 ;  /* 0x000000b9beb92220 */ /* 0x002fc80000410000 */
        /* <DEDUP_REMOVED lines=12> */
.L_x_6152:
[----:B------:R-:W-:Y:S02]  /*aad0*/  MOV R184, UR31 ;  /* 0x0000001f00b87c02 */ /* 0x000fe40008000f00 */
[----:B0-----:R-:W-:Y:S02]  /*aae0*/  MOV R194, R27 ;  /* 0x0000001b00c27202 */ /* 0x001fe40000000f00 */
[----:B------:R-:W-:Y:S01]  /*aaf0*/  MOV R185, R191 ;  /* 0x000000bf00b97202 */ /* 0x000fe20000000f00 */
[----:B------:R-:W-:-:S04]  /*ab00*/  @P1 FFMA.FTZ R184, R246, R184, UR32 ;  /* 0x00000020f6b81e23 */ /* 0x000fc800080100b8 */
[----:B------:R-:W-:-:S04]  /*ab10*/  @P1 FADD.FTZ R184, R245, -R184 ;  /* 0x800000b8f5b81221 */ /* 0x000fc80000010000 */
[----:B------:R-:W-:Y:S01]  /*ab20*/  @P1 FFMA.FTZ R194, R184, UR29, R27 ;  /* 0x0000001db8c21c23 */ /* 0x000fe2000801001b */
[----:B------:R-:W-:-:S04]  /*ab30*/  MOV R184, R193 ;  /* 0x000000c100b87202 */ /* 0x000fc80000000f00 */
[----:B------:R-:W-:Y:S01]  /*ab40*/  MOV R191, R194 ;  /* 0x000000c200bf7202 */ /* 0x000fe20000000f00 */
[----:B------:R-:W-:Y:S06]  /*ab50*/  BRA.U !UP3, `(.L_x_6153) ;  /* 0x0000002d0bcc7547 */ /* 0x000fec000b800000 */
[----:B------:R-:W-:Y:S01]  /*ab60*/  ISETP.GE.U32.AND P1, PT, R218, RZ, PT ;  /* 0x000000ffda00720c */ /* 0x000fe20003f26070 */
[----:B------:R-:W-:Y:S01]  /*ab70*/  FMUL.FTZ R193, R194, UR23 ;  /* 0x00000017c2c17c20 */ /* 0x000fe20008410000 */
[----:B------:R-:W-:Y:S01]  /*ab80*/  HFMA2 R195, -RZ, RZ, 0, 0 ;  /* 0x00000000ffc37431 */ /* 0x000fe200000001ff */
[----:B------:R-:W-:Y:S02]  /*ab90*/  PRMT R215, R75, 0x7632, R215 ;  /* 0x000076324bd77816 */ /* 0x000fe400000000d7 */
[----:B------:R-:W-:Y:S01]  /*aba0*/  ISETP.GE.U32.AND.EX P1, PT, R219, 0x1000000, PT, P1 ;  /* 0x01000000db00780c */ /* 0x000fe20003f26110 */
[----:B------:R-:W-:-:S12]  /*abb0*/  FMUL.FTZ R193, R193, UR22 ;  /* 0x00000016c1c17c20 */ /* 0x000fd80008410000 */
[----:B-----5:R-:W-:-:S04]  /*abc0*/  @P1 PRMT R194, R179, 0x7632, R194 ;  /* 0x00007632b3c21816 */ /* 0x020fc800000000c2 */
        /* <DEDUP_REMOVED lines=9> */
.L_x_6145:
[----:B------:R-:W-:Y:S05]  /*ac60*/  BRA.U !UP3, `(.L_x_6154) ;  /* 0x000000010b487547 */ /* 0x000fea000b800000 */
[----:B------:R-:W-:Y:S02]  /*ac70*/  PLOP3.LUT P2, PT, PT, PT, UP2, 0x80, 0x8 ;  /* 0x000000000008781c */ /* 0x000fe40003f4f028 */
[----:B------:R-:W-:Y:S02]  /*ac80*/  MOV R193, UR31 ;  /* 0x0000001f00c17c02 */ /* 0x000fe40008000f00 */
[----:B------:R-:W-:Y:S02]  /*ac90*/  LOP3.LUT P1, RZ, R218, 0xff, RZ, 0xc0, !PT ;  /* 0x000000ffdaff7812 */ /* 0x000fe4000782c0ff */
[----:B0-----:R-:W-:-:S07]  /*aca0*/  MOV R194, R28 ;  /* 0x0000001c00c27202 */ /* 0x001fce0000000f00 */
[----:B------:R-:W-:-:S04]  /*acb0*/  @P2 FFMA.FTZ R193, R237, R193, UR32 ;  /* 0x00000020edc12e23 */ /* 0x000fc800080100c1 */
[----:B------:R-:W-:Y:S01]  /*acc0*/  @P2 FADD.FTZ R193, R200, -R193 ;  /* 0x800000c1c8c12221 */ /* 0x000fe20000010000 */
[----:B-----5:R-:W-:-:S03]  /*acd0*/  @P1 SHF.L.U32 R195, R176, 0x10, RZ ;  /* 0x00000010b0c31819 */ /* 0x020fc600000006ff */
[----:B------:R-:W-:-:S04]  /*ace0*/  @P2 FFMA.FTZ R194, R193, UR29, R28 ;  /* 0x0000001dc1c22c23 */ /* 0x000fc8000801001c */
[----:B------:R-:W-:Y:S01]  /*acf0*/  FMUL.FTZ R193, R194, UR23 ;  /* 0x00000017c2c17c20 */ /* 0x000fe20008410000 */
[----:B------:R-:W-:-:S03]  /*ad00*/  IMAD.MOV.U32 R194, RZ, RZ, RZ ;  /* 0x000000ffffc27224 */ /* 0x000fc600078e00ff */
        /* <DEDUP_REMOVED lines=8> */
.L_x_6154:
[----:B------:R-:W-:Y:S05]  /*ad90*/  BRA.U !UP3, `(.L_x_6155) ;  /* 0x000000010b507547 */ /* 0x000fea000b800000 */
[----:B------:R-:W-:Y:S01]  /*ada0*/  PLOP3.LUT P2, PT, PT, PT, UP2, 0x80, 0x8 ;  /* 0x000000000008781c */ /* 0x000fe20003f4f028 */
[----:B0-----:R-:W-:Y:S01]  /*adb0*/  HFMA2 R195, -RZ, RZ, 0, 0 ;  /* 0x00000000ffc37431 */ /* 0x001fe200000001ff */
[----:B------:R-:W-:Y:S02]  /*adc0*/  MOV R193, UR31 ;  /* 0x0000001f00c17c02 */ /* 0x000fe40008000f00 */
[----:B------:R-:W-:Y:S02]  /*add0*/  LOP3.LUT P1, RZ, R218, 0xff00, RZ, 0xc0, !PT ;  /* 0x0000ff00daff7812 */ /* 0x000fe4000782c0ff */
[----:B------:R-:W-:Y:S02]  /*ade0*/  MOV R194, R29 ;  /* 0x0000001d00c27202 */ /* 0x000fe40000000f00 */
[----:B------:R-:W-:-:S05]  /*adf0*/  PRMT R215, R72, 0x7632, R215 ;  /* 0x0000763248d77816 */ /* 0x000fca00000000d7 */
        /* <DEDUP_REMOVED lines=14> */
.L_x_6155:
        /* <DEDUP_REMOVED lines=19> */
.L_x_6156:
        /* <DEDUP_REMOVED lines=21> */
.L_x_6157:
        /* <DEDUP_REMOVED lines=19> */
.L_x_6158:
        /* <DEDUP_REMOVED lines=21> */
.L_x_6159:
        /* <DEDUP_REMOVED lines=19> */
.L_x_6160:
[----:B------:R-:W-:Y:S05]  /*b510*/  BRA.U !UP3, `(.L_x_6153) ;  /* 0x000000250b5c7547 */ /* 0x000fea000b800000 */
[----:B------:R-:W-:Y:S01]  /*b520*/  PLOP3.LUT P2, PT, PT, PT, UP2, 0x80, 0x8 ;  /* 0x000000000008781c */ /* 0x000fe20003f4f028 */
[----:B0-----:R-:W-:Y:S01]  /*b530*/  HFMA2 R195, -RZ, RZ, 0, 0 ;  /* 0x00000000ffc37431 */ /* 0x001fe200000001ff */
[----:B------:R-:W-:Y:S02]  /*b540*/  MOV R193, UR31 ;  /* 0x0000001f00c17c02 */ /* 0x000fe40008000f00 */
        /* <DEDUP_REMOVED lines=19> */
.L_x_6144:
[----:B------:R-:W-:Y:S05]  /*b680*/  @!P0 BRA `(.L_x_6161) ;  /* 0x0000001000bc8947 */ /* 0x000fea0003800000 */
[----:B------:R-:W-:Y:S05]  /*b690*/  BRA.U !UP3, `(.L_x_6162) ;  /* 0x000000010b807547 */ /* 0x000fea000b800000 */
[----:B------:R-:W-:Y:S01]  /*b6a0*/  LOP3.LUT P1, RZ, R218, 0xff, RZ, 0xc0, !PT ;  /* 0x000000ffdaff7812 */ /* 0x000fe2000782c0ff */
[----:B------:R-:W-:Y:S01]  /*b6b0*/  BSSY.RECONVERGENT B0, `(.L_x_6163) ;  /* 0x000000d000007945 */ /* 0x000fe20003800200 */
[----:B------:R-:W-:-:S11]  /*b6c0*/  HFMA2 R184, -RZ, RZ, 0, 0 ;  /* 0x00000000ffb87431 */ /* 0x000fd600000001ff */
[----:B------:R-:W-:Y:S05]  /*b6d0*/  @!P1 BRA `(.L_x_6164) ;  /* 0x0000000000289947 */ /* 0x000fea0003800000 */
        /* <DEDUP_REMOVED lines=10> */
.L_x_6164:
[----:B------:R-:W-:Y:S05]  /*b780*/  BSYNC.RECONVERGENT B0 ;  /* 0x0000000000007941 */ /* 0x000fea0003800200 */
.L_x_6163:
        /* <DEDUP_REMOVED lines=14> */
.L_x_6166:
[----:B------:R-:W-:Y:S05]  /*b870*/  BSYNC.RECONVERGENT B0 ;  /* 0x0000000000007941 */ /* 0x000fea0003800200 */
.L_x_6165:
[----:B------:R-:W-:-:S04]  /*b880*/  F2FP.BF16.F32.PACK_AB R184, RZ, R184 ;  /* 0x000000b8ffb8723e */ /* 0x000fc800000010ff */
[----:B0-----:R-:W-:-:S07]  /*b890*/  PRMT R180, R184, 0x7610, R180 ;  /* 0x00007610b8b47816 */ /* 0x001fce00000000b4 */
.L_x_6162:
[----:B------:R-:W-:Y:S05]  /*b8a0*/  BRA.U !UP3, `(.L_x_6167) ;  /* 0x000000010b887547 */ /* 0x000fea000b800000 */
[----:B------:R-:W-:Y:S01]  /*b8b0*/  LOP3.LUT P1, RZ, R218, 0xff00, RZ, 0xc0, !PT ;  /* 0x0000ff00daff7812 */ /* 0x000fe2000782c0ff */
[----:B------:R-:W-:Y:S01]  /*b8c0*/  BSSY.RECONVERGENT B0, `(.L_x_6168) ;  /* 0x000000e000007945 */ /* 0x000fe20003800200 */
[----:B------:R-:W-:-:S11]  /*b8d0*/  HFMA2 R184, -RZ, RZ, 0, 0 ;  /* 0x00000000ffb87431 */ /* 0x000fd600000001ff */
        /* <DEDUP_REMOVED lines=12> */
.L_x_6169:
[----:B------:R-:W-:Y:S05]  /*b9a0*/  BSYNC.RECONVERGENT B0 ;  /* 0x0000000000007941 */ /* 0x000fea0003800200 */
.L_x_6168:
        /* <DEDUP_REMOVED lines=15> */
.L_x_6171:
[----:B------:R-:W-:Y:S05]  /*baa0*/  BSYNC.RECONVERGENT B0 ;  /* 0x0000000000007941 */ /* 0x000fea0003800200 */
.L_x_6170:
[----:B------:R-:W-:-:S04]  /*bab0*/  F2FP.BF16.F32.PACK_AB R184, RZ, R184 ;  /* 0x000000b8ffb8723e */ /* 0x000fc800000010ff */
[----:B0-----:R-:W-:-:S07]  /*bac0*/  PRMT R180, R180, 0x5410, R184 ;  /* 0x00005410b4b47816 */ /* 0x001fce00000000b8 */
.L_x_6167:
        /* <DEDUP_REMOVED lines=15> */
.L_x_6174:
[----:B------:R-:W-:Y:S05]  /*bbc0*/  BSYNC.RECONVERGENT B0 ;  /* 0x0000000000007941 */ /* 0x000fea0003800200 */
.L_x_6173:
        /* <DEDUP_REMOVED lines=14> */
.L_x_6176:
[----:B------:R-:W-:Y:S05]  /*bcb0*/  BSYNC.RECONVERGENT B0 ;  /* 0x0000000000007941 */ /* 0x000fea0003800200 */
.L_x_6175:
[----:B------:R-:W-:-:S04]  /*bcc0*/  F2FP.BF16.F32.PACK_AB R184, RZ, R184 ;  /* 0x000000b8ffb8723e */ /* 0x000fc800000010ff */
[----:B0-----:R-:W-:-:S07]  /*bcd0*/  PRMT R181, R184, 0x7610, R181 ;  /* 0x00007610b8b57816 */ /* 0x001fce00000000b5 */
.L_x_6172:
        /* <DEDUP_REMOVED lines=16> */
.L_x_6179:
[----:B------:R-:W-:Y:S05]  /*bde0*/  BSYNC.RECONVERGENT B0 ;  /* 0x0000000000007941 */ /* 0x000fea0003800200 */
.L_x_6178:
        /* <DEDUP_REMOVED lines=15> */
.L_x_6181:
[----:B------:R-:W-:Y:S05]  /*bee0*/  BSYNC.RECONVERGENT B0 ;  /* 0x0000000000007941 */ /* 0x000fea0003800200 */
.L_x_6180:
[----:B------:R-:W-:-:S04]  /*bef0*/  F2FP.BF16.F32.PACK_AB R184, RZ, R184 ;  /* 0x000000b8ffb8723e */ /* 0x000fc800000010ff */
[----:B0-----:R-:W-:-:S07]  /*bf00*/  PRMT R181, R181, 0x5410, R184 ;  /* 0x00005410b5b57816 */ /* 0x001fce00000000b8 */
.L_x_6177:
        /* <DEDUP_REMOVED lines=15> */
.L_x_6184:
[----:B------:R-:W-:Y:S05]  /*c000*/  BSYNC.RECONVERGENT B0 ;  /* 0x0000000000007941 */ /* 0x000fea0003800200 */
.L_x_6183:
        /* <DEDUP_REMOVED lines=14> */
.L_x_6186:
[----:B------:R-:W-:Y:S05]  /*c0f0*/  BSYNC.RECONVERGENT B0 ;  /* 0x0000000000007941 */ /* 0x000fea0003800200 */
.L_x_6185:
[----:B------:R-:W-:-:S04]  /*c100*/  F2FP.BF16.F32.PACK_AB R184, RZ, R184 ;  /* 0x000000b8ffb8723e */ /* 0x000fc800000010ff */
[----:B0-----:R-:W-:-:S07]  /*c110*/  PRMT R182, R184, 0x7610, R182 ;  /* 0x00007610b8b67816 */ /* 0x001fce00000000b6 */
.L_x_6182:
        /* <DEDUP_REMOVED lines=16> */
.L_x_6189:
[----:B------:R-:W-:Y:S05]  /*c220*/  BSYNC.RECONVERGENT B0 ;  /* 0x0000000000007941 */ /* 0x000fea0003800200 */
.L_x_6188:
        /* <DEDUP_REMOVED lines=15> */
.L_x_6191:
[----:B------:R-:W-:Y:S05]  /*c320*/  BSYNC.RECONVERGENT B0 ;  /* 0x0000000000007941 */ /* 0x000fea0003800200 */
.L_x_6190:
[----:B------:R-:W-:-:S04]  /*c330*/  F2FP.BF16.F32.PACK_AB R184, RZ, R184 ;  /* 0x000000b8ffb8723e */ /* 0x000fc800000010ff */
[----:B0-----:R-:W-:-:S07]  /*c340*/  PRMT R182, R182, 0x5410, R184 ;  /* 0x00005410b6b67816 */ /* 0x001fce00000000b8 */
.L_x_6187:
        /* <DEDUP_REMOVED lines=15> */
.L_x_6194:
[----:B------:R-:W-:Y:S05]  /*c440*/  BSYNC.RECONVERGENT B0 ;  /* 0x0000000000007941 */ /* 0x000fea0003800200 */
.L_x_6193:
        /* <DEDUP_REMOVED lines=14> */
.L_x_6196:
[----:B------:R-:W-:Y:S05]  /*c530*/  BSYNC.RECONVERGENT B0 ;  /* 0x0000000000007941 */ /* 0x000fea0003800200 */
.L_x_6195:
[----:B------:R-:W-:-:S04]  /*c540*/  F2FP.BF16.F32.PACK_AB R184, RZ, R184 ;  /* 0x000000b8ffb8723e */ /* 0x000fc800000010ff */
[----:B0-----:R-:W-:-:S07]  /*c550*/  PRMT R183, R184, 0x7610, R183 ;  /* 0x00007610b8b77816 */ /* 0x001fce00000000b7 */
.L_x_6192:
[----:B------:R-:W-:Y:S02]  /*c560*/  MOV R193, UR31 ;  /* 0x0000001f00c17c02 */ /* 0x000fe40008000f00 */
        /* <DEDUP_REMOVED lines=50> */
[----:B-----5:R-:W-:-:S05]  /*c890*/  @P1 PRMT R185, R179, 0x7632, R185 ;  /* 0x00007632b3b91816 */ /* 0x020fca00000000b9 */
        /* <DEDUP_REMOVED lines=14> */
.L_x_6161:
        /* <DEDUP_REMOVED lines=15> */
.L_x_6199:
[----:B------:R-:W-:Y:S05]  /*ca70*/  BSYNC.RECONVERGENT B0 ;  /* 0x0000000000007941 */ /* 0x000fea0003800200 */
.L_x_6198:
[----:B------:R-:W-:Y:S01]  /*ca80*/  BSSY.RECONVERGENT B0, `(.L_x_6200) ;  /* 0x000000e000007945 */ /* 0x000fe20003800200 */
[----:B------:R-:W-:Y:S01]  /*ca90*/  FADD.FTZ R124, R124, R193 ;  /* 0x000000c17c7c7221 */ /* 0x000fe20000010000 */
[----:B------:R-:W-:Y:S02]  /*caa0*/  MOV R193, RZ ;  /* 0x000000ff00c17202 */ /* 0x000fe40000000f00 */
[----:B------:R-:W-:Y:S05]  /*cab0*/  @!P1 BRA `(.L_x_6201) ;  /* 0x0000000000289947 */ /* 0x000fea0003800000 */
[----:B------:R-:W-:Y:S02]  /*cac0*/  MOV R193, UR31 ;  /* 0x0000001f00c17c02 */ /* 0x000fe40008000f00 */
[----:B------:R-:W-:Y:S02]  /*cad0*/  ISETP.LT.AND P1, PT, RZ, UR30, PT ;  /* 0x0000001eff007c0c */ /* 0x000fe4000bf21270 */
[----:B0-----:R-:W-:Y:S01]  /*cae0*/  SHF.L.U32 R194, R72, 0x10, RZ ;  /* 0x0000001048c27819 */ /* 0x001fe200000006ff */
[----:B------:R-:W-:-:S04]  /*caf0*/  FFMA.FTZ R193, R237, R193, UR32 ;  /* 0x00000020edc17e23 */ /* 0x000fc800080100c1 */
[----:B------:R-:W-:-:S04]  /*cb00*/  FADD.FTZ R193, R200, -R193 ;  /* 0x800000c1c8c17221 */ /* 0x000fc80000010000 */
[----:B------:R-:W-:-:S05]  /*cb10*/  FMUL.FTZ R193, R193, UR29 ;  /* 0x0000001dc1c17c20 */ /* 0x000fca0008410000 */
[----:B------:R-:W-:-:S05]  /*cb20*/  FSEL R193, R193, RZ, P1 ;  /* 0x000000ffc1c17208 */ /* 0x000fca0000800000 */
[----:B------:R-:W-:-:S04]  /*cb30*/  FMUL.FTZ R193, R193, UR23 ;  /* 0x00000017c1c17c20 */ /* 0x000fc80008410000 */
[----:B------:R-:W-:-:S04]  /*cb40*/  FMUL.FTZ R193, R193, UR22 ;  /* 0x00000016c1c17c20 */ /* 0x000fc80008410000 */
[----:B------:R-:W-:-:S07]  /*cb50*/  FMUL.FTZ R193, R194, R193 ;  /* 0x000000c1c2c17220 */ /* 0x000fce0000410000 */
.L_x_6201:
[----:B------:R-:W-:Y:S05]  /*cb60*/  BSYNC.RECONVERGENT B0 ;  /* 0x0000000000007941 */ /* 0x000fea0003800200 */
.L_x_6200:
[----:B------:R-:W-:-:S04]  /*cb70*/  F2FP.BF16.F32.PACK_AB R193, RZ, R193 ;  /* 0x000000c1ffc1723e */ /* 0x000fc800000010ff */
[----:B0-----:R-:W-:-:S07]  /*cb80*/  PRMT R180, R193, 0x7610, R180 ;  /* 0x00007610c1b47816 */ /* 0x001fce00000000b4 */
.L_x_6197:
[----:B------:R-:W-:Y:S05]  /*cb90*/  BRA.U !UP3, `(.L_x_6202) ;  /* 0x000000010b887547 */ /* 0x000fea000b800000 */
[----:B------:R-:W-:Y:S01]  /*cba0*/  LOP3.LUT P1, RZ, R218, 0xff00, RZ, 0xc0, !PT ;  /* 0x0000ff00daff7812 */ /* 0x000fe2000782c0ff */
[----:B------:R-:W-:Y:S01]  /*cbb0*/  BSSY.RECONVERGENT B0, `(.L_x_6203) ;  /* 0x000000e000007945 */ /* 0x000fe20003800200 */
[----:B------:R-:W-:-:S11]  /*cbc0*/  HFMA2 R193, -RZ, RZ, 0, 0 ;  /* 0x00000000ffc17431 */ /* 0x000fd600000001ff */
[----:B------:R-:W-:Y:S05]  /*cbd0*/  @!P1 BRA `(.L_x_6204) ;  /* 0x00000000002c9947 */ /* 0x000fea0003800000 */
[----:B------:R-:W-:Y:S01]  /*cbe0*/  IMAD.U32 R193, RZ, RZ, UR31 ;  /* 0x0000001fffc17e24 */ /* 0x000fe2000f8e00ff */
        /* <DEDUP_REMOVED lines=10> */
.L_x_6204:
[----:B------:R-:W-:Y:S05]  /*cc90*/  BSYNC.RECONVERGENT B0 ;  /* 0x0000000000007941 */ /* 0x000fea0003800200 */
.L_x_6203:
[----:B------:R-:W-:Y:S01]  /*cca0*/  BSSY.RECONVERGENT B0, `(.L_x_6205) ;  /* 0x000000f000007945 */ /* 0x000fe20003800200 */
[----:B------:R-:W-:Y:S01]  /*ccb0*/  FADD.FTZ R125, R125, R193 ;  /* 0x000000c17d7d7221 */ /* 0x000fe20000010000 */
[----:B------:R-:W-:Y:S02]  /*ccc0*/  MOV R193, RZ ;  /* 0x000000ff00c17202 */ /* 0x000fe40000000f00 */
[----:B------:R-:W-:Y:S05]  /*ccd0*/  @!P1 BRA `(.L_x_6206) ;  /* 0x00000000002c9947 */ /* 0x000fea0003800000 */
[----:B------:R-:W-:Y:S02]  /*cce0*/  MOV R193, UR31 ;  /* 0x0000001f00c17c02 */ /* 0x000fe40008000f00 */
[----:B------:R-:W-:Y:S02]  /*ccf0*/  ISETP.LT.AND P1, PT, RZ, UR30, PT ;  /* 0x0000001eff007c0c */ /* 0x000fe4000bf21270 */
[----:B0-----:R-:W-:Y:S01]  /*cd00*/  PRMT R194, R72, 0x7632, R194 ;  /* 0x0000763248c27816 */ /* 0x001fe200000000c2 */
        /* <DEDUP_REMOVED lines=8> */
.L_x_6206:
[----:B------:R-:W-:Y:S05]  /*cd90*/  BSYNC.RECONVERGENT B0 ;  /* 0x0000000000007941 */ /* 0x000fea0003800200 */
.L_x_6205:
[----:B------:R-:W-:-:S04]  /*cda0*/  F2FP.BF16.F32.PACK_AB R193, RZ, R193 ;  /* 0x000000c1ffc1723e */ /* 0x000fc800000010ff */
[----:B0-----:R-:W-:-:S07]  /*cdb0*/  PRMT R180, R180, 0x5410, R193 ;  /* 0x00005410b4b47816 */ /* 0x001fce00000000c1 */
.L_x_6202:
        /* <DEDUP_REMOVED lines=15> */
.L_x_6209:
[----:B------:R-:W-:Y:S05]  /*ceb0*/  BSYNC.RECONVERGENT B0 ;  /* 0x0000000000007941 */ /* 0x000fea0003800200 */
.L_x_6208:
        /* <DEDUP_REMOVED lines=14> */
.L_x_6211:
[----:B------:R-:W-:Y:S05]  /*cfa0*/  BSYNC.RECONVERGENT B0 ;  /* 0x0000000000007941 */ /* 0x000fea0003800200 */
.L_x_6210:
[----:B------:R-:W-:-:S04]  /*cfb0*/  F2FP.BF16.F32.PACK_AB R193, RZ, R193 ;  /* 0x000000c1ffc1723e */ /* 0x000fc800000010ff */
[----:B0-----:R-:W-:-:S07]  /*cfc0*/  PRMT R181, R193, 0x7610, R181 ;  /* 0x00007610c1b57816 */ /* 0x001fce00000000b5 */
.L_x_6207:
        /* <DEDUP_REMOVED lines=16> */
.L_x_6214:
[----:B------:R-:W-:Y:S05]  /*d0d0*/  BSYNC.RECONVERGENT B0 ;  /* 0x0000000000007941 */ /* 0x000fea0003800200 */
.L_x_6213:
        /* <DEDUP_REMOVED lines=15> */
.L_x_6216:
[----:B------:R-:W-:Y:S05]  /*d1d0*/  BSYNC.RECONVERGENT B0 ;  /* 0x0000000000007941 */ /* 0x000fea0003800200 */
.L_x_6215:
[----:B------:R-:W-:-:S04]  /*d1e0*/  F2FP.BF16.F32.PACK_AB R193, RZ, R193 ;  /* 0x000000c1ffc1723e */ /* 0x000fc800000010ff */
[----:B0-----:R-:W-:-:S07]  /*d1f0*/  PRMT R181, R181, 0x5410, R193 ;  /* 0x00005410b5b57816 */ /* 0x001fce00000000c1 */
.L_x_6212:
        /* <DEDUP_REMOVED lines=15> */
.L_x_6219:
[----:B------:R-:W-:Y:S05]  /*d2f0*/  BSYNC.RECONVERGENT B0 ;  /* 0x0000000000007941 */ /* 0x000fea0003800200 */
.L_x_6218:
        /* <DEDUP_REMOVED lines=14> */
.L_x_6221:
[----:B------:R-:W-:Y:S05]  /*d3e0*/  BSYNC.RECONVERGENT B0 ;  /* 0x0000000000007941 */ /* 0x000fea0003800200 */
.L_x_6220:
[----:B------:R-:W-:-:S04]  /*d3f0*/  F2FP.BF16.F32.PACK_AB R193, RZ, R193 ;  /* 0x000000c1ffc1723e */ /* 0x000fc800000010ff */
[----:B0-----:R-:W-:-:S07]  /*d400*/  PRMT R182, R193, 0x7610, R182 ;  /* 0x00007610c1b67816 */ /* 0x001fce00000000b6 */
.L_x_6217:
        /* <DEDUP_REMOVED lines=16> */
.L_x_6224:
[----:B------:R-:W-:Y:S05]  /*d510*/  BSYNC.RECONVERGENT B0 ;  /* 0x0000000000007941 */ /* 0x000fea0003800200 */
.L_x_6223:
[----:B------:R-:W-:Y:S01]  /*d520*/  BSSY.RECONVERGENT B0, `(.L_x_6225) ;  /* 0x000000f000007945 */ /* 0x000fe20003800200 */
[----:B------:R-:W-:Y:S01]  /*d530*/  FADD.FTZ R121, R121, R193 ;  /* 0x000000c179797221 */ /* 0x000fe20000010000 */
[----:B------:R-:W-:Y:S02]  /*d540*/  IMAD.MOV.U32 R193, RZ, RZ, RZ ;  /* 0x000000ffffc17224 */ /* 0x000fe400078e00ff */
        /* <DEDUP_REMOVED lines=12> */
.L_x_6226:
[----:B------:R-:W-:Y:S05]  /*d610*/  BSYNC.RECONVERGENT B0 ;  /* 0x0000000000007941 */ /* 0x000fea0003800200 */
.L_x_6225:
[----:B------:R-:W-:-:S04]  /*d620*/  F2FP.BF16.F32.PACK_AB R193, RZ, R193 ;  /* 0x000000c1ffc1723e */ /* 0x000fc800000010ff */
[----:B0-----:R-:W-:-:S07]  /*d630*/  PRMT R182, R182, 0x5410, R193 ;  /* 0x00005410b6b67816 */ /* 0x001fce00000000c1 */
.L_x_6222:
        /* <DEDUP_REMOVED lines=15> */
.L_x_6229:
[----:B------:R-:W-:Y:S05]  /*d730*/  BSYNC.RECONVERGENT B0 ;  /* 0x0000000000007941 */ /* 0x000fea0003800200 */
.L_x_6228:
[----:B------:R-:W-:Y:S01]  /*d740*/  FADD.FTZ R122, R122, R193 ;  /* 0x000000c17a7a7221 */ /* 0x000fe20000010000 */
[----:B------:R-:W-:Y:S01]  /*d750*/  BSSY.RECONVERGENT B0, `(.L_x_6230) ;  /* 0x000000d000007945 */ /* 0x000fe20003800200 */
[----:B------:R-:W-:-:S03]  /*d760*/  HFMA2 R193, -RZ, RZ, 0, 0 ;  /* 0x00000000ffc17431 */ /* 0x000fc600000001ff */
        /* <DEDUP_REMOVED lines=11> */
.L_x_6231:
[----:B------:R-:W-:Y:S05]  /*d820*/  BSYNC.RECONVERGENT B0 ;  /* 0x0000000000007941 */ /* 0x000fea0003800200 */
.L_x_6230:
[----:B------:R-:W-:-:S04]  /*d830*/  F2FP.BF16.F32.PACK_AB R193, RZ, R193 ;  /* 0x000000c1ffc1723e */ /* 0x000fc800000010ff */
[----:B0-----:R-:W-:-:S07]  /*d840*/  PRMT R183, R193, 0x7610, R183 ;  /* 0x00007610c1b77816 */ /* 0x001fce00000000b7 */
.L_x_6227:
[----:B------:R-:W-:Y:S05]  /*d850*/  BRA.U !UP3, `(.L_x_6153) ;  /* 0x000000010b8c7547 */ /* 0x000fea000b800000 */
[----:B------:R-:W-:Y:S01]  /*d860*/  ISETP.GE.U32.AND P1, PT, R218, RZ, PT ;  /* 0x000000ffda00720c */ /* 0x000fe20003f26070 */
[----:B------:R-:W-:Y:S01]  /*d870*/  BSSY.RECONVERGENT B0, `(.L_x_6232) ;  /* 0x000000f000007945 */ /* 0x000fe20003800200 */
[----:B------:R-:W-:Y:S02]  /*d880*/  MOV R193, RZ ;  /* 0x000000ff00c17202 */ /* 0x000fe40000000f00 */
[----:B------:R-:W-:-:S13]  /*d890*/  ISETP.GE.U32.AND.EX P1, PT, R219, 0x1000000, PT, P1 ;  /* 0x01000000db00780c */ /* 0x000fda0003f26110 */
        /* <DEDUP_REMOVED lines=12> */
.L_x_6233:
[----:B------:R-:W-:Y:S05]  /*d960*/  BSYNC.RECONVERGENT B0 ;  /* 0x0000000000007941 */ /* 0x000fea0003800200 */
.L_x_6232:
[----:B------:R-:W-:Y:S01]  /*d970*/  FADD.FTZ R123, R123, R193 ;  /* 0x000000c17b7b7221 */ /* 0x000fe20000010000 */
[----:B------:R-:W-:Y:S01]  /*d980*/  BSSY.RECONVERGENT B0, `(.L_x_6234) ;  /* 0x000000e000007945 */ /* 0x000fe20003800200 */
[----:B------:R-:W-:-:S03]  /*d990*/  HFMA2 R193, -RZ, RZ, 0, 0 ;  /* 0x00000000ffc17431 */ /* 0x000fc600000001ff */
[----:B------:R-:W-:Y:S05]  /*d9a0*/  @!P1 BRA `(.L_x_6235) ;  /* 0x00000000002c9947 */ /* 0x000fea0003800000 */
[----:B------:R-:W-:Y:S01]  /*d9b0*/  IMAD.U32 R193, RZ, RZ, UR31 ;  /* 0x0000001fffc17e24 */ /* 0x000fe2000f8e00ff */
        /* <DEDUP_REMOVED lines=10> */
.L_x_6235:
[----:B------:R-:W-:Y:S05]  /*da60*/  BSYNC.RECONVERGENT B0 ;  /* 0x0000000000007941 */ /* 0x000fea0003800200 */
.L_x_6234:
[----:B------:R-:W-:-:S04]  /*da70*/  F2FP.BF16.F32.PACK_AB R193, RZ, R193 ;  /* 0x000000c1ffc1723e */ /* 0x000fc800000010ff */
[----:B0-----:R-:W-:-:S07]  /*da80*/  PRMT R183, R183, 0x5410, R193 ;  /* 0x00005410b7b77816 */ /* 0x001fce00000000c1 */
.L_x_6153:
[----:B0-----:R-:W0:Y:S01]  /*da90*/  @P0 LDC.64 R194, c[0x0][0x478] ;  /* 0x00011e00ffc20b82 */ /* 0x001e220000000a00 */
[----:B------:R-:W-:Y:S01]  /*daa0*/  PLOP3.LUT P1, PT, PT, PT, UP3, 0x80, 0x8 ;  /* 0x000000000008781c */ /* 0x000fe20003f2f038 */
[----:B------:R-:W1:Y:S01]  /*dab0*/  @UP3 LDCU.64 UR10, c[0x0][0x468] ;  /* 0x00008d00ff0a37ac */ /* 0x000e620008000a00 */
[----:B------:R-:W-:-:S05]  /*dac0*/  @P0 IADD3 R193, PT, PT, R214, 0x100, RZ ;  /* 0x00000100d6c10810 */ /* 0x000fca0007ffe0ff */
[----:B0-----:R-:W-:-:S05]  /*dad0*/  @P0 IMAD.WIDE.U32 R194, R193, 0x20, R194 ;  /* 0x00000020c1c20825 */ /* 0x001fca00078e00c2 */
[----:B------:R-:W-:Y:S04]  /*dae0*/  @P0 STG.E.128 desc[UR20][R194.64], R184 ;  /* 0x000000b8c2000986 */ /* 0x000fe8000c101d14 */
[----:B------:R0:W-:Y:S02]  /*daf0*/  @P0 STG.E.128 desc[UR20][R194.64+0x10], R188 ;  /* 0x000010bcc2000986 */ /* 0x0001e4000c101d14 */
[----:B0-----:R-:W-:Y:S02]  /*db00*/  MOV R195, 0x10 ;  /* 0x0000001000c37802 */ /* 0x001fe40000000f00 */
[----:B------:R-:W-:-:S05]  /*db10*/  @P1 IADD3 R194, PT, PT, R192, 0x100, RZ ;  /* 0x00000100c0c21810 */ /* 0x000fca0007ffe0ff */
[----:B-1----:R-:W-:-:S05]  /*db20*/  @P1 IMAD.WIDE.U32 R194, R194, R195, UR10 ;  /* 0x0000000ac2c21e25 */ /* 0x002fca000f8e00c3 */
[----:B------:R0:W-:Y:S02]  /*db30*/  @P1 STG.E.128 desc[UR20][R194.64], R180 ;  /* 0x000000b4c2001986 */ /* 0x0001e4000c101d14 */
[----:B0-----:R-:W-:Y:S01]  /*db40*/  IADD3 R194, PT, PT, R192, 0x180, RZ ;  /* 0x00000180c0c27810 */ /* 0x001fe20007ffe0ff */
[----:B------:R-:W-:Y:S06]  /*db50*/  BRA.U !UP3, `(.L_x_6236) ;  /* 0x000000010b0c7547 */ /* 0x000fec000b800000 */
[----:B-----5:R-:W0:Y:S02]  /*db60*/  LDC.64 R176, c[0x0][0x390] ;  /* 0x0000e400ffb07b82 */ /* 0x020e240000000a00 */
[----:B0-----:R-:W-:-:S06]  /*db70*/  IMAD.WIDE.U32 R176, R194, 0x10, R176 ;  /* 0x00000010c2b07825 */ /* 0x001fcc00078e00b0 */
[----:B------:R-:W5:Y:S02]  /*db80*/  LDG.E.128 R176, desc[UR20][R176.64] ;  /* 0x00000014b0b07981 */ /* 0x000f64000c1e1d00 */
.L_x_6236:
        /* <DEDUP_REMOVED lines=25> */
.L_x_6239:
[----:B------:R-:W-:Y:S01]  /*dd20*/  MOV R184, UR31 ;  /* 0x0000001f00b87c02 */ /* 0x000fe20008000f00 */
[----:B------:R-:W-:-:S04]  /*dd30*/  IMAD.MOV.U32 R191, RZ, RZ, R21 ;  /* 0x000000ffffbf7224 */ /* 0x000fc800078e0015 */
        /* <DEDUP_REMOVED lines=22> */
.L_x_6240:
        /* <DEDUP_REMOVED lines=22> */
.L_x_6241:
[----:B------:R-:W-:Y:S02]  /*e000*/  MOV R184, UR31 ;  /* 0x0000001f00b87c02 */ /* 0x000fe40008000f00 */
[----:B------:R-:W-:-:S03]  /*e010*/  MOV R187, R23 ;  /* 0x0000001700bb7202 */ /* 0x000fc60000000f00 */
[----:B------:R-:W-:-:S04]  /*e020*/  @P1 FFMA.FTZ R184, R5, R184, UR32 ;  /* 0x0000002005b81e23 */ /* 0x000fc800080100b8 */
[----:B------:R-:W-:-:S04]  /*e030*/  @P1 FADD.FTZ R184, R4, -R184 ;  /* 0x800000b804b81221 */ /* 0x000fc80000010000 */
[----:B------:R-:W-:Y:S01]  /*e040*/  @P1 FFMA.FTZ R187, R184, UR29, R23 ;  /* 0x0000001db8bb1c23 */ /* 0x000fe20008010017 */
[----:B------:R-:W-:Y:S06]  /*e050*/  BRA.U !UP3, `(.L_x_6242) ;  /* 0x000000010b487547 */ /* 0x000fec000b800000 */
[----:B------:R-:W-:Y:S01]  /*e060*/  LOP3.LUT P2, RZ, R220, 0xff000000, RZ, 0xc0, !PT ;  /* 0xff000000dcff7812 */ /* 0x000fe2000784c0ff */
[----:B------:R-:W-:-:S12]  /*e070*/  HFMA2 R188, -RZ, RZ, 0, 0 ;  /* 0x00000000ffbc7431 */ /* 0x000fd800000001ff */
        /* <DEDUP_REMOVED lines=16> */
.L_x_6242:
        /* <DEDUP_REMOVED lines=22> */
.L_x_6243:
[----:B------:R-:W-:Y:S02]  /*e2e0*/  MOV R184, UR31 ;  /* 0x0000001f00b87c02 */ /* 0x000fe40008000f00 */
[----:B------:R-:W-:-:S03]  /*e2f0*/  MOV R189, R17 ;  /* 0x0000001100bd7202 */ /* 0x000fc60000000f00 */
[----:B------:R-:W-:-:S04]  /*e300*/  @P1 FFMA.FTZ R184, R3, R184, UR32 ;  /* 0x0000002003b81e23 */ /* 0x000fc800080100b8 */
[----:B-----5:R-:W-:-:S04]  /*e310*/  @P1 FADD.FTZ R184, R2, -R184 ;  /* 0x800000b802b81221 */ /* 0x020fc80000010000 */
[----:B------:R-:W-:Y:S01]  /*e320*/  @P1 FFMA.FTZ R189, R184, UR29, R17 ;  /* 0x0000001db8bd1c23 */ /* 0x000fe20008010011 */
[----:B------:R-:W-:Y:S06]  /*e330*/  BRA.U !UP3, `(.L_x_6244) ;  /* 0x000000010b487547 */ /* 0x000fec000b800000 */
        /* <DEDUP_REMOVED lines=18> */
.L_x_6244:
        /* <DEDUP_REMOVED lines=22> */
.L_x_6245:
[----:B------:R-:W-:Y:S02]  /*e5c0*/  MOV R184, UR31 ;  /* 0x0000001f00b87c02 */ /* 0x000fe40008000f00 */
[----:B------:R-:W-:Y:S02]  /*e5d0*/  MOV R193, R19 ;  /* 0x0000001300c17202 */ /* 0x000fe40000000f00 */
        /* <DEDUP_REMOVED lines=18> */
[----:B------:R-:W-:-:S04]  /*e700*/  HFMA2 R195, -RZ, RZ, 0, 0 ;  /* 0x00000000ffc37431 */ /* 0x000fc800000001ff */
[----:B------:R-:W-:-:S05]  /*e710*/  @P1 FMUL.FTZ R195, R192, R193 ;  /* 0x000000c1c0c31220 */ /* 0x000fca0000410000 */
[----:B------:R-:W-:-:S04]  /*e720*/  F2FP.BF16.F32.PACK_AB R195, RZ, R195 ;  /* 0x000000c3ffc3723e */ /* 0x000fc800000010ff */
[----:B------:R-:W-:Y:S01]  /*e730*/  PRMT R183, R183, 0x5410, R195 ;  /* 0x00005410b7b77816 */ /* 0x000fe200000000c3 */
[----:B------:R-:W-:Y:S06]  /*e740*/  BRA `(.L_x_6246) ;  /* 0x0000002c00347947 */ /* 0x000fec0003800000 */
.L_x_6238:
[----:B------:R-:W-:Y:S05]  /*e750*/  BRA.U !UP3, `(.L_x_6247) ;  /* 0x000000010b487547 */ /* 0x000fea000b800000 */
[----:B------:R-:W-:Y:S02]  /*e760*/  PLOP3.LUT P2, PT, PT, PT, UP2, 0x80, 0x8 ;  /* 0x000000000008781c */ /* 0x000fe40003f4f028 */
[----:B------:R-:W-:Y:S02]  /*e770*/  MOV R192, UR31 ;  /* 0x0000001f00c07c02 */ /* 0x000fe40008000f00 */
[----:B------:R-:W-:Y:S02]  /*e780*/  LOP3.LUT P1, RZ, R220, 0xff, RZ, 0xc0, !PT ;  /* 0x000000ffdcff7812 */ /* 0x000fe4000782c0ff */
[----:B------:R-:W-:-:S07]  /*e790*/  MOV R193, R20 ;  /* 0x0000001400c17202 */ /* 0x000fce0000000f00 */
        /* <DEDUP_REMOVED lines=14> */
.L_x_6247:
[----:B------:R-:W-:Y:S05]  /*e880*/  BRA.U !UP3, `(.L_x_6248) ;  /* 0x000000010b507547 */ /* 0x000fea000b800000 */
[----:B------:R-:W-:Y:S01]  /*e890*/  PLOP3.LUT P2, PT, PT, PT, UP2, 0x80, 0x8 ;  /* 0x000000000008781c */ /* 0x000fe20003f4f028 */
[----:B------:R-:W-:Y:S01]  /*e8a0*/  HFMA2 R195, -RZ, RZ, 0, 0 ;  /* 0x00000000ffc37431 */ /* 0x000fe200000001ff */
        /* <DEDUP_REMOVED lines=17> */
[----:B------:R-:W-:-:S07]  /*e9c0*/  PRMT R180, R180, 0x5410, R193 ;  /* 0x00005410b4b47816 */ /* 0x000fce00000000c1 */
.L_x_6248:
        /* <DEDUP_REMOVED lines=19> */
.L_x_6249:
[----:B------:R-:W-:Y:S05]  /*eb00*/  BRA.U !UP3, `(.L_x_6250) ;  /* 0x000000010b507547 */ /* 0x000fea000b800000 */
[----:B------:R-:W-:Y:S01]  /*eb10*/  PLOP3.LUT P2, PT, PT, PT, UP2, 0x80, 0x8 ;  /* 0x000000000008781c */ /* 0x000fe20003f4f028 */
[----:B------:R-:W-:Y:S01]  /*eb20*/  IMAD.MOV.U32 R195, RZ, RZ, RZ ;  /* 0x000000ffffc37224 */ /* 0x000fe200078e00ff */
[----:B------:R-:W-:Y:S02]  /*eb30*/  MOV R192, UR31 ;  /* 0x0000001f00c07c02 */ /* 0x000fe40008000f00 */
[----:B------:R-:W-:Y:S02]  /*eb40*/  LOP3.LUT P1, RZ, R220, 0xff000000, RZ, 0xc0, !PT ;  /* 0xff000000dcff7812 */ /* 0x000fe4000782c0ff */
[----:B------:R-:W-:-:S07]  /*eb50*/  MOV R193, R23 ;  /* 0x0000001700c17202 */ /* 0x000fce0000000f00 */
        /* <DEDUP_REMOVED lines=14> */
[----:B------:R-:W-:-:S07]  /*ec40*/  PRMT R181, R181, 0x5410, R195 ;  /* 0x00005410b5b57816 */ /* 0x000fce00000000c3 */
.L_x_6250:
        /* <DEDUP_REMOVED lines=19> */
.L_x_6251:
[----:B------:R-:W-:Y:S05]  /*ed80*/  BRA.U !UP3, `(.L_x_6252) ;  /* 0x000000010b507547 */ /* 0x000fea000b800000 */
[----:B------:R-:W-:Y:S01]  /*ed90*/  PLOP3.LUT P2, PT, PT, PT, UP2, 0x80, 0x8 ;  /* 0x000000000008781c */ /* 0x000fe20003f4f028 */
[----:B------:R-:W-:Y:S01]  /*eda0*/  HFMA2 R195, -RZ, RZ, 0, 0 ;  /* 0x00000000ffc37431 */ /* 0x000fe200000001ff */
[----:B------:R-:W-:Y:S02]  /*edb0*/  MOV R192, UR31 ;  /* 0x0000001f00c07c02 */ /* 0x000fe40008000f00 */
[----:B------:R-:W-:Y:S02]  /*edc0*/  LOP3.LUT P1, RZ, R221, 0xff00, RZ, 0xc0, !PT ;  /* 0x0000ff00ddff7812 */ /* 0x000fe4000782c0ff */
[----:B------:R-:W-:-:S07]  /*edd0*/  MOV R193, R17 ;  /* 0x0000001100c17202 */ /* 0x000fce0000000f00 */
[----:B------:R-:W-:-:S04]  /*ede0*/  @P2 FFMA.FTZ R192, R3, R192, UR32 ;  /* 0x0000002003c02e23 */ /* 0x000fc800080100c0 */
[----:B-----5:R-:W-:-:S04]  /*edf0*/  @P2 FADD.FTZ R192, R2, -R192 ;  /* 0x800000c002c02221 */ /* 0x020fc80000010000 */
        /* <DEDUP_REMOVED lines=8> */
[----:B------:R-:W-:Y:S01]  /*ee80*/  MOV R195, RZ ;  /* 0x000000ff00c37202 */ /* 0x000fe20000000f00 */
[----:B------:R-:W-:-:S04]  /*ee90*/  @P1 IMAD.U32 R193, R193, 0x10000, RZ ;  /* 0x00010000c1c11824 */ /* 0x000fc800078e00ff */
[----:B------:R-:W-:-:S05]  /*eea0*/  @P1 FMUL.FTZ R195, R193, R192 ;  /* 0x000000c0c1c31220 */ /* 0x000fca0000410000 */
[----:B------:R-:W-:-:S04]  /*eeb0*/  F2FP.BF16.F32.PACK_AB R195, RZ, R195 ;  /* 0x000000c3ffc3723e */ /* 0x000fc800000010ff */
[----:B------:R-:W-:-:S07]  /*eec0*/  PRMT R182, R182, 0x5410, R195 ;  /* 0x00005410b6b67816 */ /* 0x000fce00000000c3 */
.L_x_6252:
        /* <DEDUP_REMOVED lines=19> */
.L_x_6253:
[----:B------:R-:W-:Y:S05]  /*f000*/  BRA.U !UP3, `(.L_x_6246) ;  /* 0x000000250b047547 */ /* 0x000fea000b800000 */
[----:B------:R-:W-:Y:S01]  /*f010*/  PLOP3.LUT P2, PT, PT, PT, UP2, 0x80, 0x8 ;  /* 0x000000000008781c */ /* 0x000fe20003f4f028 */
[----:B------:R-:W-:Y:S01]  /*f020*/  HFMA2 R195, -RZ, RZ, 0, 0 ;  /* 0x00000000ffc37431 */ /* 0x000fe200000001ff */
[----:B------:R-:W-:Y:S02]  /*f030*/  MOV R192, UR31 ;  /* 0x0000001f00c07c02 */ /* 0x000fe40008000f00 */
[----:B------:R-:W-:Y:S02]  /*f040*/  ISETP.GE.U32.AND P1, PT, R220, RZ, PT ;  /* 0x000000ffdc00720c */ /* 0x000fe40003f26070 */
[----:B------:R-:W-:Y:S02]  /*f050*/  MOV R193, R19 ;  /* 0x0000001300c17202 */ /* 0x000fe40000000f00 */
        /* <DEDUP_REMOVED lines=17> */
.L_x_6237:
[----:B------:R-:W-:Y:S05]  /*f170*/  @!P0 BRA `(.L_x_6254) ;  /* 0x00000010009c8947 */ /* 0x000fea0003800000 */
[----:B------:R-:W-:Y:S05]  /*f180*/  BRA.U !UP3, `(.L_x_6255) ;  /* 0x000000010b807547 */ /* 0x000fea000b800000 */
[----:B------:R-:W-:Y:S01]  /*f190*/  LOP3.LUT P1, RZ, R220, 0xff, RZ, 0xc0, !PT ;  /* 0x000000ffdcff7812 */ /* 0x000fe2000782c0ff */
[----:B------:R-:W-:Y:S01]  /*f1a0*/  BSSY.RECONVERGENT B0, `(.L_x_6256) ;  /* 0x000000d000007945 */ /* 0x000fe20003800200 */
[----:B------:R-:W-:-:S11]  /*f1b0*/  MOV R185, RZ ;  /* 0x000000ff00b97202 */ /* 0x000fd60000000f00 */
[----:B------:R-:W-:Y:S05]  /*f1c0*/  @!P1 BRA `(.L_x_6257) ;  /* 0x0000000000289947 */ /* 0x000fea0003800000 */
[----:B------:R-:W-:Y:S02]  /*f1d0*/  MOV R184, UR31 ;  /* 0x0000001f00b87c02 */ /* 0x000fe40008000f00 */
[----:B------:R-:W-:-:S03]  /*f1e0*/  ISETP.LT.AND P2, PT, RZ, UR30, PT ;  /* 0x0000001eff007c0c */ /* 0x000fc6000bf41270 */
[----:B------:R-:W-:-:S04]  /*f1f0*/  FFMA.FTZ R185, R241, R184, UR32 ;  /* 0x00000020f1b97e23 */ /* 0x000fc800080100b8 */
[----:B------:R-:W-:Y:S01]  /*f200*/  FADD.FTZ R184, R204, -R185 ;  /* 0x800000b9ccb87221 */ /* 0x000fe20000010000 */
[----:B-----5:R-:W-:-:S03]  /*f210*/  SHF.L.U32 R185, R176, 0x10, RZ ;  /* 0x00000010b0b97819 */ /* 0x020fc600000006ff */
[----:B------:R-:W-:-:S05]  /*f220*/  FMUL.FTZ R184, R184, UR29 ;  /* 0x0000001db8b87c20 */ /* 0x000fca0008410000 */
[----:B------:R-:W-:-:S05]  /*f230*/  FSEL R184, R184, RZ, P2 ;  /* 0x000000ffb8b87208 */ /* 0x000fca0001000000 */
[----:B------:R-:W-:-:S04]  /*f240*/  FMUL.FTZ R184, R184, UR23 ;  /* 0x00000017b8b87c20 */ /* 0x000fc80008410000 */
[----:B------:R-:W-:-:S04]  /*f250*/  FMUL.FTZ R184, R184, UR22 ;  /* 0x00000016b8b87c20 */ /* 0x000fc80008410000 */
[----:B------:R-:W-:-:S07]  /*f260*/  FMUL.FTZ R185, R185, R184 ;  /* 0x000000b8b9b97220 */ /* 0x000fce0000410000 */
.L_x_6257:
[----:B------:R-:W-:Y:S05]  /*f270*/  BSYNC.RECONVERGENT B0 ;  /* 0x0000000000007941 */ /* 0x000fea0003800200 */
.L_x_6256:
[----:B------:R-:W-:Y:S01]  /*f280*/  BSSY.RECONVERGENT B0, `(.L_x_6258) ;  /* 0x000000e000007945 */ /* 0x000fe20003800200 */
[----:B------:R-:W-:Y:S02]  /*f290*/  HFMA2 R184, -RZ, RZ, 0, 0 ;  /* 0x00000000ffb87431 */ /* 0x000fe400000001ff */
[----:B------:R-:W-:Y:S01]  /*f2a0*/  FADD.FTZ R116, R116, R185 ;  /* 0x000000b974747221 */ /* 0x000fe20000010000 */
[----:B------:R-:W-:Y:S06]  /*f2b0*/  @!P1 BRA `(.L_x_6259) ;  /* 0x0000000000289947 */ /* 0x000fec0003800000 */
[----:B------:R-:W-:Y:S02]  /*f2c0*/  MOV R184, UR31 ;  /* 0x0000001f00b87c02 */ /* 0x000fe40008000f00 */
[----:B------:R-:W-:-:S03]  /*f2d0*/  ISETP.LT.AND P1, PT, RZ, UR30, PT ;  /* 0x0000001eff007c0c */ /* 0x000fc6000bf21270 */
[----:B------:R-:W-:Y:S01]  /*f2e0*/  FFMA.FTZ R185, R241, R184, UR32 ;  /* 0x00000020f1b97e23 */ /* 0x000fe200080100b8 */
[----:B------:R-:W-:-:S03]  /*f2f0*/  SHF.L.U32 R184, R76, 0x10, RZ ;  /* 0x000000104cb87819 */ /* 0x000fc600000006ff */
[----:B------:R-:W-:-:S04]  /*f300*/  FADD.FTZ R185, R204, -R185 ;  /* 0x800000b9ccb97221 */ /* 0x000fc80000010000 */
[----:B------:R-:W-:-:S05]  /*f310*/  FMUL.FTZ R185, R185, UR29 ;  /* 0x0000001db9b97c20 */ /* 0x000fca0008410000 */
[----:B------:R-:W-:-:S05]  /*f320*/  FSEL R185, R185, RZ, P1 ;  /* 0x000000ffb9b97208 */ /* 0x000fca0000800000 */
[----:B------:R-:W-:-:S04]  /*f330*/  FMUL.FTZ R185, R185, UR23 ;  /* 0x00000017b9b97c20 */ /* 0x000fc80008410000 */
[----:B------:R-:W-:-:S04]  /*f340*/  FMUL.FTZ R185, R185, UR22 ;  /* 0x00000016b9b97c20 */ /* 0x000fc80008410000 */
[----:B------:R-:W-:-:S07]  /*f350*/  FMUL.FTZ R184, R184, R185 ;  /* 0x000000b9b8b87220 */ /* 0x000fce0000410000 */
.L_x_6259:
[----:B------:R-:W-:Y:S05]  /*f360*/  BSYNC.RECONVERGENT B0 ;  /* 0x0000000000007941 */ /* 0x000fea0003800200 */
.L_x_6258:
[----:B------:R-:W-:-:S04]  /*f370*/  F2FP.BF16.F32.PACK_AB R184, RZ, R184 ;  /* 0x000000b8ffb8723e */ /* 0x000fc800000010ff */
[----:B------:R-:W-:-:S07]  /*f380*/  PRMT R180, R184, 0x7610, R180 ;  /* 0x00007610b8b47816 */ /* 0x000fce00000000b4 */
.L_x_6255:
        /* <DEDUP_REMOVED lines=8> */
[--C-:B------:R-:W-:Y:S01]  /*f410*/  FADD.FTZ R184, R6, -R185.reuse ;  /* 0x800000b906b87221 */ /* 0x100fe20000010000 */
[----:B-----5:R-:W-:-:S03]  /*f420*/  PRMT R185, R176, 0x7632, R185 ;  /* 0x00007632b0b97816 */ /* 0x020fc600000000b9 */
[----:B------:R-:W-:Y:S01]  /*f430*/  FMUL.FTZ R184, R184, UR29 ;  /* 0x0000001db8b87c20 */ /* 0x000fe20008410000 */
[----:B------:R-:W-:-:S04]  /*f440*/  SHF.L.U32 R185, R185, 0x10, RZ ;  /* 0x00000010b9b97819 */ /* 0x000fc800000006ff */
[----:B------:R-:W-:-:S05]  /*f450*/  FSEL R184, R184, RZ, P2 ;  /* 0x000000ffb8b87208 */ /* 0x000fca0001000000 */
[----:B------:R-:W-:-:S04]  /*f460*/  FMUL.FTZ R184, R184, UR23 ;  /* 0x00000017b8b87c20 */ /* 0x000fc80008410000 */
[----:B------:R-:W-:-:S04]  /*f470*/  FMUL.FTZ R184, R184, UR22 ;  /* 0x00000016b8b87c20 */ /* 0x000fc80008410000 */
[----:B------:R-:W-:-:S07]  /*f480*/  FMUL.FTZ R184, R185, R184 ;  /* 0x000000b8b9b87220 */ /* 0x000fce0000410000 */
.L_x_6262:
[----:B------:R-:W-:Y:S05]  /*f490*/  BSYNC.RECONVERGENT B0 ;  /* 0x0000000000007941 */ /* 0x000fea0003800200 */
.L_x_6261:
        /* <DEDUP_REMOVED lines=15> */
.L_x_6264:
[----:B------:R-:W-:Y:S05]  /*f590*/  BSYNC.RECONVERGENT B0 ;  /* 0x0000000000007941 */ /* 0x000fea0003800200 */
.L_x_6263:
[----:B------:R-:W-:-:S04]  /*f5a0*/  F2FP.BF16.F32.PACK_AB R184, RZ, R184 ;  /* 0x000000b8ffb8723e */ /* 0x000fc800000010ff */
[----:B------:R-:W-:-:S07]  /*f5b0*/  PRMT R180, R180, 0x5410, R184 ;  /* 0x00005410b4b47816 */ /* 0x000fce00000000b8 */
.L_x_6260:
[----:B------:R-:W-:Y:S05]  /*f5c0*/  BRA.U !UP3, `(.L_x_6265) ;  /* 0x000000010b807547 */ /* 0x000fea000b800000 */
[----:B------:R-:W-:Y:S01]  /*f5d0*/  LOP3.LUT P1, RZ, R220, 0xff0000, RZ, 0xc0, !PT ;  /* 0x00ff0000dcff7812 */ /* 0x000fe2000782c0ff */
[----:B------:R-:W-:Y:S01]  /*f5e0*/  BSSY.RECONVERGENT B0, `(.L_x_6266) ;  /* 0x000000d000007945 */ /* 0x000fe20003800200 */
[----:B------:R-:W-:-:S11]  /*f5f0*/  IMAD.MOV.U32 R185, RZ, RZ, RZ ;  /* 0x000000ffffb97224 */ /* 0x000fd600078e00ff */
[----:B------:R-:W-:Y:S05]  /*f600*/  @!P1 BRA `(.L_x_6267) ;  /* 0x0000000000289947 */ /* 0x000fea0003800000 */
[----:B------:R-:W-:Y:S02]  /*f610*/  MOV R185, UR31 ;  /* 0x0000001f00b97c02 */ /* 0x000fe40008000f00 */
[----:B------:R-:W-:-:S03]  /*f620*/  ISETP.LT.AND P2, PT, RZ, UR30, PT ;  /* 0x0000001eff007c0c */ /* 0x000fc6000bf41270 */
[----:B------:R-:W-:Y:S01]  /*f630*/  FFMA.FTZ R184, R242, R185, UR32 ;  /* 0x00000020f2b87e23 */ /* 0x000fe200080100b9 */
[----:B-----5:R-:W-:-:S03]  /*f640*/  SHF.L.U32 R185, R177, 0x10, RZ ;  /* 0x00000010b1b97819 */ /* 0x020fc600000006ff */
[----:B------:R-:W-:-:S04]  /*f650*/  FADD.FTZ R184, R205, -R184 ;  /* 0x800000b8cdb87221 */ /* 0x000fc80000010000 */
[----:B------:R-:W-:-:S05]  /*f660*/  FMUL.FTZ R184, R184, UR29 ;  /* 0x0000001db8b87c20 */ /* 0x000fca0008410000 */
[----:B------:R-:W-:-:S05]  /*f670*/  FSEL R184, R184, RZ, P2 ;  /* 0x000000ffb8b87208 */ /* 0x000fca0001000000 */
[----:B------:R-:W-:-:S04]  /*f680*/  FMUL.FTZ R184, R184, UR23 ;  /* 0x00000017b8b87c20 */ /* 0x000fc80008410000 */
[----:B------:R-:W-:-:S04]  /*f690*/  FMUL.FTZ R184, R184, UR22 ;  /* 0x00000016b8b87c20 */ /* 0x000fc80008410000 */
[----:B------:R-:W-:-:S07]  /*f6a0*/  FMUL.FTZ R185, R185, R184 ;  /* 0x000000b8b9b97220 */ /* 0x000fce0000410000 */
.L_x_6267:
[----:B------:R-:W-:Y:S05]  /*f6b0*/  BSYNC.RECONVERGENT B0 ;  /* 0x0000000000007941 */ /* 0x000fea0003800200 */
.L_x_6266:
[----:B------:R-:W-:Y:S01]  /*f6c0*/  BSSY.RECONVERGENT B0, `(.L_x_6268) ;  /* 0x000000e000007945 */ /* 0x000fe20003800200 */
[----:B------:R-:W-:Y:S01]  /*f6d0*/  FADD.FTZ R118, R118, R185 ;  /* 0x000000b976767221 */ /* 0x000fe20000010000 */
[----:B------:R-:W-:Y:S02]  /*f6e0*/  MOV R184, RZ ;  /* 0x000000ff00b87202 */ /* 0x000fe40000000f00 */
[----:B------:R-:W-:Y:S05]  /*f6f0*/  @!P1 BRA `(.L_x_6269) ;  /* 0x0000000000289947 */ /* 0x000fea0003800000 */
        /* <DEDUP_REMOVED lines=8> */
[----:B------:R-:W-:-:S05]  /*f780*/  SHF.L.U32 R184, R77, 0x10, RZ ;  /* 0x000000104db87819 */ /* 0x000fca00000006ff */
[----:B------:R-:W-:-:S07]  /*f790*/  FMUL.FTZ R184, R184, R185 ;  /* 0x000000b9b8b87220 */ /* 0x000fce0000410000 */
.L_x_6269:
[----:B------:R-:W-:Y:S05]  /*f7a0*/  BSYNC.RECONVERGENT B0 ;  /* 0x0000000000007941 */ /* 0x000fea0003800200 */
.L_x_6268:
[----:B------:R-:W-:-:S04]  /*f7b0*/  F2FP.BF16.F32.PACK_AB R184, RZ, R184 ;  /* 0x000000b8ffb8723e */ /* 0x000fc800000010ff */
[----:B------:R-:W-:-:S07]  /*f7c0*/  PRMT R181, R184, 0x7610, R181 ;  /* 0x00007610b8b57816 */ /* 0x000fce00000000b5 */
.L_x_6265:
[----:B------:R-:W-:Y:S05]  /*f7d0*/  BRA.U !UP3, `(.L_x_6270) ;  /* 0x000000010b887547 */ /* 0x000fea000b800000 */
[----:B------:R-:W-:Y:S01]  /*f7e0*/  LOP3.LUT P1, RZ, R220, 0xff000000, RZ, 0xc0, !PT ;  /* 0xff000000dcff7812 */ /* 0x000fe2000782c0ff */
[----:B------:R-:W-:Y:S01]  /*f7f0*/  BSSY.RECONVERGENT B0, `(.L_x_6271) ;  /* 0x000000e000007945 */ /* 0x000fe20003800200 */
[----:B------:R-:W-:-:S11]  /*f800*/  HFMA2 R184, -RZ, RZ, 0, 0 ;  /* 0x00000000ffb87431 */ /* 0x000fd600000001ff */
        /* <DEDUP_REMOVED lines=12> */
.L_x_6272:
[----:B------:R-:W-:Y:S05]  /*f8d0*/  BSYNC.RECONVERGENT B0 ;  /* 0x0000000000007941 */ /* 0x000fea0003800200 */
.L_x_6271:
[----:B------:R-:W-:Y:S01]  /*f8e0*/  BSSY.RECONVERGENT B0, `(.L_x_6273) ;  /* 0x000000f000007945 */ /* 0x000fe20003800200 */
[----:B------:R-:W-:Y:S01]  /*f8f0*/  FADD.FTZ R119, R119, R184 ;  /* 0x000000b877777221 */ /* 0x000fe20000010000 */
[----:B------:R-:W-:Y:S02]  /*f900*/  MOV R184, RZ ;  /* 0x000000ff00b87202 */ /* 0x000fe40000000f00 */
[----:B------:R-:W-:Y:S05]  /*f910*/  @!P1 BRA `(.L_x_6274) ;  /* 0x00000000002c9947 */ /* 0x000fea0003800000 */
[----:B------:R-:W-:Y:S02]  /*f920*/  MOV R184, UR31 ;  /* 0x0000001f00b87c02 */ /* 0x000fe40008000f00 */
[----:B------:R-:W-:-:S03]  /*f930*/  ISETP.LT.AND P1, PT, RZ, UR30, PT ;  /* 0x0000001eff007c0c */ /* 0x000fc6000bf21270 */
[----:B------:R-:W-:Y:S01]  /*f940*/  FFMA.FTZ R185, R5, R184, UR32 ;  /* 0x0000002005b97e23 */ /* 0x000fe200080100b8 */
[----:B------:R-:W-:-:S03]  /*f950*/  PRMT R184, R77, 0x7632, R184 ;  /* 0x000076324db87816 */ /* 0x000fc600000000b8 */
[----:B------:R-:W-:Y:S01]  /*f960*/  FADD.FTZ R185, R4, -R185 ;  /* 0x800000b904b97221 */ /* 0x000fe20000010000 */
[----:B------:R-:W-:-:S03]  /*f970*/  SHF.L.U32 R184, R184, 0x10, RZ ;  /* 0x00000010b8b87819 */ /* 0x000fc600000006ff */
[----:B------:R-:W-:-:S05]  /*f980*/  FMUL.FTZ R185, R185, UR29 ;  /* 0x0000001db9b97c20 */ /* 0x000fca0008410000 */
[----:B------:R-:W-:-:S05]  /*f990*/  FSEL R185, R185, RZ, P1 ;  /* 0x000000ffb9b97208 */ /* 0x000fca0000800000 */
[----:B------:R-:W-:-:S04]  /*f9a0*/  FMUL.FTZ R185, R185, UR23 ;  /* 0x00000017b9b97c20 */ /* 0x000fc80008410000 */
[----:B------:R-:W-:-:S04]  /*f9b0*/  FMUL.FTZ R185, R185, UR22 ;  /* 0x00000016b9b97c20 */ /* 0x000fc80008410000 */
[----:B------:R-:W-:-:S07]  /*f9c0*/  FMUL.FTZ R184, R184, R185 ;  /* 0x000000b9b8b87220 */ /* 0x000fce0000410000 */
.L_x_6274:
[----:B------:R-:W-:Y:S05]  /*f9d0*/  BSYNC.RECONVERGENT B0 ;  /* 0x0000000000007941 */ /* 0x000fea0003800200 */
.L_x_6273:
[----:B------:R-:W-:-:S04]  /*f9e0*/  F2FP.BF16.F32.PACK_AB R184, RZ, R184 ;  /* 0x000000b8ffb8723e */ /* 0x000fc800000010ff */
[----:B------:R-:W-:-:S07]  /*f9f0*/  PRMT R181, R181, 0x5410, R184 ;  /* 0x00005410b5b57816 */ /* 0x000fce00000000b8 */
.L_x_6270:
[----:B------:R-:W-:Y:S05]  /*fa00*/  BRA.U !UP3, `(.L_x_6275) ;  /* 0x000000010b807547 */ /* 0x000fea000b800000 */
[----:B------:R-:W-:Y:S01]  /*fa10*/  LOP3.LUT P1, RZ, R221, 0xff, RZ, 0xc0, !PT ;  /* 0x000000ffddff7812 */ /* 0x000fe2000782c0ff */
[----:B------:R-:W-:Y:S01]  /*fa20*/  BSSY.RECONVERGENT B0, `(.L_x_6276) ;  /* 0x000000d000007945 */ /* 0x000fe20003800200 */
[----:B------:R-:W-:-:S11]  /*fa30*/  HFMA2 R185, -RZ, RZ, 0, 0 ;  /* 0x00000000ffb97431 */ /* 0x000fd600000001ff */
[----:B------:R-:W-:Y:S05]  /*fa40*/  @!P1 BRA `(.L_x_6277) ;  /* 0x0000000000289947 */ /* 0x000fea0003800000 */
[----:B------:R-:W-:Y:S01]  /*fa50*/  IMAD.U32 R184, RZ, RZ, UR31 ;  /* 0x0000001fffb87e24 */ /* 0x000fe2000f8e00ff */
        /* <DEDUP_REMOVED lines=9> */
.L_x_6277:
[----:B------:R-:W-:Y:S05]  /*faf0*/  BSYNC.RECONVERGENT B0 ;  /* 0x0000000000007941 */ /* 0x000fea0003800200 */
.L_x_6276:
[----:B------:R-:W-:Y:S01]  /*fb00*/  BSSY.RECONVERGENT B0, `(.L_x_6278) ;  /* 0x000000e000007945 */ /* 0x000fe20003800200 */
[----:B------:R-:W-:Y:S01]  /*fb10*/  FADD.FTZ R112, R112, R185 ;  /* 0x000000b970707221 */ /* 0x000fe20000010000 */
[----:B------:R-:W-:Y:S02]  /*fb20*/  MOV R184, RZ ;  /* 0x000000ff00b87202 */ /* 0x000fe40000000f00 */
[----:B------:R-:W-:Y:S05]  /*fb30*/  @!P1 BRA `(.L_x_6279) ;  /* 0x0000000000289947 */ /* 0x000fea0003800000 */
        /* <DEDUP_REMOVED lines=10> */
.L_x_6279:
[----:B------:R-:W-:Y:S05]  /*fbe0*/  BSYNC.RECONVERGENT B0 ;  /* 0x0000000000007941 */ /* 0x000fea0003800200 */
.L_x_6278:
[----:B------:R-:W-:-:S04]  /*fbf0*/  F2FP.BF16.F32.PACK_AB R184, RZ, R184 ;  /* 0x000000b8ffb8723e */ /* 0x000fc800000010ff */
[----:B------:R-:W-:-:S07]  /*fc00*/  PRMT R182, R184, 0x7610, R182 ;  /* 0x00007610b8b67816 */ /* 0x000fce00000000b6 */
.L_x_6275:
        /* <DEDUP_REMOVED lines=8> */
[--C-:B-----5:R-:W-:Y:S01]  /*fc90*/  FADD.FTZ R184, R2, -R185.reuse ;  /* 0x800000b902b87221 */ /* 0x120fe20000010000 */
[----:B------:R-:W-:-:S03]  /*fca0*/  PRMT R185, R178, 0x7632, R185 ;  /* 0x00007632b2b97816 */ /* 0x000fc600000000b9 */
[----:B------:R-:W-:Y:S01]  /*fcb0*/  FMUL.FTZ R184, R184, UR29 ;  /* 0x0000001db8b87c20 */ /* 0x000fe20008410000 */
[----:B------:R-:W-:-:S04]  /*fcc0*/  SHF.L.U32 R185, R185, 0x10, RZ ;  /* 0x00000010b9b97819 */ /* 0x000fc800000006ff */
[----:B------:R-:W-:-:S05]  /*fcd0*/  FSEL R184, R184, RZ, P2 ;  /* 0x000000ffb8b87208 */ /* 0x000fca0001000000 */
[----:B------:R-:W-:-:S04]  /*fce0*/  FMUL.FTZ R184, R184, UR23 ;  /* 0x00000017b8b87c20 */ /* 0x000fc80008410000 */
[----:B------:R-:W-:-:S04]  /*fcf0*/  FMUL.FTZ R184, R184, UR22 ;  /* 0x00000016b8b87c20 */ /* 0x000fc80008410000 */
[----:B------:R-:W-:-:S07]  /*fd00*/  FMUL.FTZ R184, R185, R184 ;  /* 0x000000b8b9b87220 */ /* 0x000fce0000410000 */
.L_x_6282:
[----:B------:R-:W-:Y:S05]  /*fd10*/  BSYNC.RECONVERGENT B0 ;  /* 0x0000000000007941 */ /* 0x000fea0003800200 */
.L_x_6281:
        /* <DEDUP_REMOVED lines=8> */
[----:B-----5:R-:W-:Y:S01]  /*fda0*/  FADD.FTZ R185, R2, -R185 ;  /* 0x800000b902b97221 */ /* 0x020fe20000010000 */
[----:B------:R-:W-:-:S03]  /*fdb0*/  SHF.L.U32 R184, R184, 0x10, RZ ;  /* 0x00000010b8b87819 */ /* 0x000fc600000006ff */
[----:B------:R-:W-:-:S05]  /*fdc0*/  FMUL.FTZ R185, R185, UR29 ;  /* 0x0000001db9b97c20 */ /* 0x000fca0008410000 */
[----:B------:R-:W-:-:S05]  /*fdd0*/  FSEL R185, R185, RZ, P1 ;  /* 0x000000ffb9b97208 */ /* 0x000fca0000800000 */
[----:B------:R-:W-:-:S04]  /*fde0*/  FMUL.FTZ R185, R185, UR23 ;  /* 0x00000017b9b97c20 */ /* 0x000fc80008410000 */
[----:B------:R-:W-:-:S04]  /*fdf0*/  FMUL.FTZ R185, R185, UR22 ;  /* 0x00000016b9b97c20 */ /* 0x000fc80008410000 */
[----:B------:R-:W-:-:S07]  /*fe00*/  FMUL.FTZ R184, R184, R185 ;  /* 0x000000b9b8b87220 */ /* 0x000fce0000410000 */
.L_x_6284:
[----:B------:R-:W-:Y:S05]  /*fe10*/  BSYNC.RECONVERGENT B0 ;  /* 0x0000000000007941 */ /* 0x000fea0003800200 */
.L_x_6283:
[----:B------:R-:W-:-:S04]  /*fe20*/  F2FP.BF16.F32.PACK_AB R184, RZ, R184 ;  /* 0x000000b8ffb8723e */ /* 0x000fc800000010ff */
[----:B------:R-:W-:-:S07]  /*fe30*/  PRMT R182, R182, 0x5410, R184 ;  /* 0x00005410b6b67816 */ /* 0x000fce00000000b8 */
.L_x_6280:
        /* <DEDUP_REMOVED lines=8> */
[----:B------:R-:W-:Y:S01]  /*fec0*/  FADD.FTZ R184, R244, -R185 ;  /* 0x800000b9f4b87221 */ /* 0x000fe20000010000 */
[----:B-----5:R-:W-:-:S03]  /*fed0*/  IMAD.U32 R185, R179, 0x10000, RZ ;  /* 0x00010000b3b97824 */ /* 0x020fc600078e00ff */
[----:B------:R-:W-:-:S05]  /*fee0*/  FMUL.FTZ R184, R184, UR29 ;  /* 0x0000001db8b87c20 */ /* 0x000fca0008410000 */
[----:B------:R-:W-:-:S05]  /*fef0*/  FSEL R184, R184, RZ, P2 ;  /* 0x000000ffb8b87208 */ /* 0x000fca0001000000 */
[----:B------:R-:W-:-:S04]  /*ff00*/  FMUL.FTZ R184, R184, UR23 ;  /* 0x00000017b8b87c20 */ /* 0x000fc80008410000 */
[----:B------:R-:W-:-:S04]  /*ff10*/  FMUL.FTZ R184, R184, UR22 ;  /* 0x00000016b8b87c20 */ /* 0x000fc80008410000 */
[----:B------:R-:W-:-:S07]  /*ff20*/  FMUL.FTZ R185, R185, R184 ;  /* 0x000000b8b9b97220 */ /* 0x000fce0000410000 */
.L_x_6287:
[----:B------:R-:W-:Y:S05]  /*ff30*/  BSYNC.RECONVERGENT B0 ;  /* 0x0000000000007941 */ /* 0x000fea0003800200 */
.L_x_6286:
        /* <DEDUP_REMOVED lines=14> */
.L_x_6289:
[----:B------:R-:W-:Y:S05]  /*10020*/  BSYNC.RECONVERGENT B0 ;  /* 0x0000000000007941 */ /* 0x000fea0003800200 */
.L_x_6288:
[----:B------:R-:W-:-:S04]  /*10030*/  F2FP.BF16.F32.PACK_AB R184, RZ, R184 ;  /* 0x000000b8ffb8723e */ /* 0x000fc800000010ff */
[----:B------:R-:W-:-:S07]  /*10040*/  PRMT R183, R184, 0x7610, R183 ;  /* 0x00007610b8b77816 */ /* 0x000fce00000000b7 */
.L_x_6285:
        /* <DEDUP_REMOVED lines=16> */
[----:B-----5:R-:W-:Y:S01]  /*10150*/  FADD.FTZ R189, R2, -R189 ;  /* 0x800000bd02bd7221 */ /* 0x020fe20000010000 */
        /* <DEDUP_REMOVED lines=41> */
.L_x_6254:
        /* <DEDUP_REMOVED lines=15> */
.L_x_6292:
[----:B------:R-:W-:Y:S05]  /*104e0*/  BSYNC.RECONVERGENT B0 ;  /* 0x0000000000007941 */ /* 0x000fea0003800200 */
.L_x_6291:
        /* <DEDUP_REMOVED lines=14> */
.L_x_6294:
[----:B------:R-:W-:Y:S05]  /*105d0*/  BSYNC.RECONVERGENT B0 ;  /* 0x0000000000007941 */ /* 0x000fea0003800200 */
.L_x_6293:
[----:B------:R-:W-:-:S04]  /*105e0*/  F2FP.BF16.F32.PACK_AB R192, RZ, R192 ;  /* 0x000000c0ffc0723e */ /* 0x000fc800000010ff */
[----:B------:R-:W-:-:S07]  /*105f0*/  PRMT R180, R192, 0x7610, R180 ;  /* 0x00007610c0b47816 */ /* 0x000fce00000000b4 */
.L_x_6290:
[----:B------:R-:W-:Y:S05]  /*10600*/  BRA.U !UP3, `(.L_x_6295) ;  /* 0x000000010b887547 */ /* 0x000fea000b800000 */
[----:B------:R-:W-:Y:S01]  /*10610*/  LOP3.LUT P1, RZ, R220, 0xff00, RZ, 0xc0, !PT ;  /* 0x0000ff00dcff7812 */ /* 0x000fe2000782c0ff */
[----:B------:R-:W-:Y:S01]  /*10620*/  BSSY.RECONVERGENT B0, `(.L_x_6296) ;  /* 0x000000e000007945 */ /* 0x000fe20003800200 */
[----:B------:R-:W-:-:S11]  /*10630*/  MOV R192, RZ ;  /* 0x000000ff00c07202 */ /* 0x000fd60000000f00 */
        /* <DEDUP_REMOVED lines=12> */
.L_x_6297:
[----:B------:R-:W-:Y:S05]  /*10700*/  BSYNC.RECONVERGENT B0 ;  /* 0x0000000000007941 */ /* 0x000fea0003800200 */
.L_x_6296:
[----:B------:R-:W-:Y:S01]  /*10710*/  FADD.FTZ R117, R117, R192 ;  /* 0x000000c075757221 */ /* 0x000fe20000010000 */
[----:B------:R-:W-:Y:S01]  /*10720*/  BSSY.RECONVERGENT B0, `(.L_x_6298) ;  /* 0x000000e000007945 */ /* 0x000fe20003800200 */
[----:B------:R-:W-:-:S03]  /*10730*/  HFMA2 R192, -RZ, RZ, 0, 0 ;  /* 0x00000000ffc07431 */ /* 0x000fc600000001ff */
        /* <DEDUP_REMOVED lines=12> */
.L_x_6299:
[----:B------:R-:W-:Y:S05]  /*10800*/  BSYNC.RECONVERGENT B0 ;  /* 0x0000000000007941 */ /* 0x000fea0003800200 */
.L_x_6298:
[----:B------:R-:W-:-:S04]  /*10810*/  F2FP.BF16.F32.PACK_AB R192, RZ, R192 ;  /* 0x000000c0ffc0723e */ /* 0x000fc800000010ff */
[----:B------:R-:W-:-:S07]  /*10820*/  PRMT R180, R180, 0x5410, R192 ;  /* 0x00005410b4b47816 */ /* 0x000fce00000000c0 */
.L_x_6295:
        /* <DEDUP_REMOVED lines=15> */
.L_x_6302:
[----:B------:R-:W-:Y:S05]  /*10920*/  BSYNC.RECONVERGENT B0 ;  /* 0x0000000000007941 */ /* 0x000fea0003800200 */
.L_x_6301:
        /* <DEDUP_REMOVED lines=14> */
.L_x_6304:
[----:B------:R-:W-:Y:S05]  /*10a10*/  BSYNC.RECONVERGENT B0 ;  /* 0x0000000000007941 */ /* 0x000fea0003800200 */
.L_x_6303:
[----:B------:R-:W-:-:S04]  /*10a20*/  F2FP.BF16.F32.PACK_AB R192, RZ, R192 ;  /* 0x000000c0ffc0723e */ /* 0x000fc800000010ff */
[----:B------:R-:W-:-:S07]  /*10a30*/  PRMT R181, R192, 0x7610, R181 ;  /* 0x00007610c0b57816 */ /* 0x000fce00000000b5 */
.L_x_6300:
        /* <DEDUP_REMOVED lines=16> */
.L_x_6307:
[----:B------:R-:W-:Y:S05]  /*10b40*/  BSYNC.RECONVERGENT B0 ;  /* 0x0000000000007941 */ /* 0x000fea0003800200 */
.L_x_6306:
[----:B------:R-:W-:Y:S01]  /*10b50*/  FADD.FTZ R119, R119, R192 ;  /* 0x000000c077777221 */ /* 0x000fe20000010000 */
[----:B------:R-:W-:Y:S01]  /*10b60*/  BSSY.RECONVERGENT B0, `(.L_x_6308) ;  /* 0x000000e000007945 */ /* 0x000fe20003800200 */
[----:B------:R-:W-:-:S03]  /*10b70*/  HFMA2 R192, -RZ, RZ, 0, 0 ;  /* 0x00000000ffc07431 */ /* 0x000fc600000001ff */
        /* <DEDUP_REMOVED lines=12> */
.L_x_6309:
[----:B------:R-:W-:Y:S05]  /*10c40*/  BSYNC.RECONVERGENT B0 ;  /* 0x0000000000007941 */ /* 0x000fea0003800200 */
.L_x_6308:
[----:B------:R-:W-:-:S04]  /*10c50*/  F2FP.BF16.F32.PACK_AB R192, RZ, R192 ;  /* 0x000000c0ffc0723e */ /* 0x000fc800000010ff */
[----:B------:R-:W-:-:S07]  /*10c60*/  PRMT R181, R181, 0x5410, R192 ;  /* 0x00005410b5b57816 */ /* 0x000fce00000000c0 */
.L_x_6305:
        /* <DEDUP_REMOVED lines=15> */
.L_x_6312:
[----:B------:R-:W-:Y:S05]  /*10d60*/  BSYNC.RECONVERGENT B0 ;  /* 0x0000000000007941 */ /* 0x000fea0003800200 */
.L_x_6311:
        /* <DEDUP_REMOVED lines=14> */
.L_x_6314:
[----:B------:R-:W-:Y:S05]  /*10e50*/  BSYNC.RECONVERGENT B0 ;  /* 0x0000000000007941 */ /* 0x000fea0003800200 */
.L_x_6313:
[----:B------:R-:W-:-:S04]  /*10e60*/  F2FP.BF16.F32.PACK_AB R192, RZ, R192 ;  /* 0x000000c0ffc0723e */ /* 0x000fc800000010ff */
[----:B------:R-:W-:-:S07]  /*10e70*/  PRMT R182, R192, 0x7610, R182 ;  /* 0x00007610c0b67816 */ /* 0x000fce00000000b6 */
.L_x_6310:
        /* <DEDUP_REMOVED lines=16> */
.L_x_6317:
[----:B------:R-:W-:Y:S05]  /*10f80*/  BSYNC.RECONVERGENT B0 ;  /* 0x0000000000007941 */ /* 0x000fea0003800200 */
.L_x_6316:
        /* <DEDUP_REMOVED lines=9> */
[----:B-----5:R-:W-:-:S04]  /*11020*/  FADD.FTZ R192, R2, -R192 ;  /* 0x800000c002c07221 */ /* 0x020fc80000010000 */
[----:B------:R-:W-:-:S05]  /*11030*/  FMUL.FTZ R192, R192, UR29 ;  /* 0x0000001dc0c07c20 */ /* 0x000fca0008410000 */
[----:B------:R-:W-:-:S05]  /*11040*/  FSEL R192, R192, RZ, P1 ;  /* 0x000000ffc0c07208 */ /* 0x000fca0000800000 */
[----:B------:R-:W-:-:S04]  /*11050*/  FMUL.FTZ R192, R192, UR23 ;  /* 0x00000017c0c07c20 */ /* 0x000fc80008410000 */
[----:B------:R-:W-:-:S04]  /*11060*/  FMUL.FTZ R192, R192, UR22 ;  /* 0x00000016c0c07c20 */ /* 0x000fc80008410000 */
[----:B------:R-:W-:-:S07]  /*11070*/  FMUL.FTZ R192, R193, R192 ;  /* 0x000000c0c1c07220 */ /* 0x000fce0000410000 */
.L_x_6319:
[----:B------:R-:W-:Y:S05]  /*11080*/  BSYNC.RECONVERGENT B0 ;  /* 0x0000000000007941 */ /* 0x000fea0003800200 */
.L_x_6318:
[----:B------:R-:W-:-:S04]  /*11090*/  F2FP.BF16.F32.PACK_AB R192, RZ, R192 ;  /* 0x000000c0ffc0723e */ /* 0x000fc800000010ff */
[----:B------:R-:W-:-:S07]  /*110a0*/  PRMT R182, R182, 0x5410, R192 ;  /* 0x00005410b6b67816 */ /* 0x000fce00000000c0 */
.L_x_6315:
[----:B------:R-:W-:Y:S05]  /*110b0*/  BRA.U !UP3, `(.L_x_6320) ;  /* 0x000000010b807547 */ /* 0x000fea000b800000 */
[----:B------:R-:W-:Y:S01]  /*110c0*/  LOP3.LUT P1, RZ, R221, 0xff0000, RZ, 0xc0, !PT ;  /* 0x00ff0000ddff7812 */ /* 0x000fe2000782c0ff */
[----:B------:R-:W-:Y:S01]  /*110d0*/  BSSY.RECONVERGENT B0, `(.L_x_6321) ;  /* 0x000000d000007945 */ /* 0x000fe20003800200 */
[----:B------:R-:W-:-:S11]  /*110e0*/  IMAD.MOV.U32 R192, RZ, RZ, RZ ;  /* 0x000000ffffc07224 */ /* 0x000fd600078e00ff */
        /* <DEDUP_REMOVED lines=11> */
.L_x_6322:
[----:B------:R-:W-:Y:S05]  /*111a0*/  BSYNC.RECONVERGENT B0 ;  /* 0x0000000000007941 */ /* 0x000fea0003800200 */
.L_x_6321:
        /* <DEDUP_REMOVED lines=14> */
.L_x_6324:
[----:B------:R-:W-:Y:S05]  /*11290*/  BSYNC.RECONVERGENT B0 ;  /* 0x0000000000007941 */ /* 0x000fea0003800200 */
.L_x_6323:
[----:B------:R-:W-:-:S04]  /*112a0*/  F2FP.BF16.F32.PACK_AB R192, RZ, R192 ;  /* 0x000000c0ffc0723e */ /* 0x000fc800000010ff */
[----:B------:R-:W-:-:S07]  /*112b0*/  PRMT R183, R192, 0x7610, R183 ;  /* 0x00007610c0b77816 */ /* 0x000fce00000000b7 */
.L_x_6320:
[----:B------:R-:W-:Y:S05]  /*112c0*/  BRA.U !UP3, `(.L_x_6246) ;  /* 0x000000010b547547 */ /* 0x000fea000b800000 */
[----:B------:R-:W-:Y:S01]  /*112d0*/  MOV R192, UR31 ;  /* 0x0000001f00c07c02 */ /* 0x000fe20008000f00 */
[----:B------:R-:W-:Y:S01]  /*112e0*/  HFMA2 R195, -RZ, RZ, 0, 0 ;  /* 0x00000000ffc37431 */ /* 0x000fe200000001ff */
[----:B------:R-:W-:Y:S02]  /*112f0*/  ISETP.GE.U32.AND P1, PT, R220, RZ, PT ;  /* 0x000000ffdc00720c */ /* 0x000fe40003f26070 */
[----:B------:R-:W-:Y:S01]  /*11300*/  ISETP.LT.AND P2, PT, RZ, UR30, PT ;  /* 0x0000001eff007c0c */ /* 0x000fe2000bf41270 */
[----:B------:R-:W-:Y:S01]  /*11310*/  FFMA.FTZ R192, R252, R192, UR32 ;  /* 0x00000020fcc07e23 */ /* 0x000fe200080100c0 */
[----:B------:R-:W-:-:S03]  /*11320*/  ISETP.GE.U32.AND.EX P1, PT, R221, 0x1000000, PT, P1 ;  /* 0x01000000dd00780c */ /* 0x000fc60003f26110 */
[----:B------:R-:W-:-:S04]  /*11330*/  FADD.FTZ R192, R251, -R192 ;  /* 0x800000c0fbc07221 */ /* 0x000fc80000010000 */
[----:B------:R-:W-:-:S05]  /*11340*/  FMUL.FTZ R192, R192, UR29 ;  /* 0x0000001dc0c07c20 */ /* 0x000fca0008410000 */
[----:B------:R-:W-:Y:S02]  /*11350*/  FSEL R192, R192, RZ, P2 ;  /* 0x000000ffc0c07208 */ /* 0x000fe40001000000 */
[----:B-----5:R-:W-:-:S03]  /*11360*/  @P1 PRMT R193, R179, 0x7632, R193 ;  /* 0x00007632b3c11816 */ /* 0x020fc600000000c1 */
[----:B------:R-:W-:Y:S01]  /*11370*/  FMUL.FTZ R192, R192, UR23 ;  /* 0x00000017c0c07c20 */ /* 0x000fe20008410000 */
[----:B------:R-:W-:-:S03]  /*11380*/  @P1 SHF.L.U32 R193, R193, 0x10, RZ ;  /* 0x00000010c1c11819 */ /* 0x000fc600000006ff */
[----:B------:R-:W-:-:S04]  /*11390*/  FMUL.FTZ R192, R192, UR22 ;  /* 0x00000016c0c07c20 */ /* 0x000fc80008410000 */
        /* <DEDUP_REMOVED lines=8> */
.L_x_6246:
[----:B------:R-:W0:Y:S01]  /*11420*/  @P0 LDC.64 R192, c[0x0][0x478] ;  /* 0x00011e00ffc00b82 */ /* 0x000e220000000a00 */
[----:B------:R-:W-:Y:S01]  /*11430*/  @P0 IADD3 R195, PT, PT, R214, 0x180, RZ ;  /* 0x00000180d6c30810 */ /* 0x000fe20007ffe0ff */
[----:B------:R-:W1:Y:S01]  /*11440*/  @UP3 LDCU.64 UR10, c[0x0][0x468] ;  /* 0x00008d00ff0a37ac */ /* 0x000e620008000a00 */
[----:B------:R-:W-:Y:S02]  /*11450*/  UIADD3 UR8, UPT, UPT, UR8, UR24, URZ ;  /* 0x0000001808087290 */ /* 0x000fe4000fffe0ff */
[----:B------:R-:W-:Y:S02]  /*11460*/  UPLOP3.LUT UP1, UPT, UPT, UPT, UP1, 0x40, 0x4 ;  /* 0x000000000004789c */ /* 0x000fe40003f2e810 */
[----:B------:R-:W-:Y:S01]  /*11470*/  UISETP.GE.AND UP0, UPT, UR8, UR25, UPT ;  /* 0x000000190800728c */ /* 0x000fe2000bf06270 */
[----:B0-----:R-:W-:-:S05]  /*11480*/  @P0 IMAD.WIDE.U32 R192, R195, 0x20, R192 ;  /* 0x00000020c3c00825 */ /* 0x001fca00078e00c0 */
[----:B------:R-:W-:Y:S04]  /*11490*/  @P0 STG.E.128 desc[UR20][R192.64], R184 ;  /* 0x000000b8c0000986 */ /* 0x000fe8000c101d14 */
[----:B------:R0:W-:Y:S01]  /*114a0*/  @P0 STG.E.128 desc[UR20][R192.64+0x10], R188 ;  /* 0x000010bcc0000986 */ /* 0x0001e2000c101d14 */
[----:B------:R-:W-:Y:S02]  /*114b0*/  PLOP3.LUT P0, PT, PT, PT, UP3, 0x80, 0x8 ;  /* 0x000000000008781c */ /* 0x000fe40003f0f038 */
[----:B0-----:R-:W-:-:S11]  /*114c0*/  MOV R192, 0x10 ;  /* 0x0000001000c07802 */ /* 0x001fd60000000f00 */
[----:B-1----:R-:W-:-:S05]  /*114d0*/  @P0 IMAD.WIDE.U32 R192, R194, R192, UR10 ;  /* 0x0000000ac2c00e25 */ /* 0x002fca000f8e00c0 */
[----:B------:R1:W-:Y:S01]  /*114e0*/  @P0 STG.E.128 desc[UR20][R192.64], R180 ;  /* 0x000000b4c0000986 */ /* 0x0003e2000c101d14 */
[----:B------:R-:W-:Y:S05]  /*114f0*/  BRA.U !UP0, `(.L_x_6325) ;  /* 0xfffffef108307547 */ /* 0x000fea000b83ffff */
.L_x_5951:
[----:B-1----:R-:W1:Y:S01]  /*11500*/  S2R R192, SR_TID.X ;  /* 0x0000000000c07919 */ /* 0x002e620000002100 */
[----:B------:R-:W2:Y:S08]  /*11510*/  S2UR UR9, SR_CTAID.X ;  /* 0x00000000000979c3 */ /* 0x000eb00000002500 */
[----:B-----5:R-:W2:Y:S08]  /*11520*/  LDC R0, c[0x0][0x388] ;  /* 0x0000e200ff007b82 */ /* 0x020eb00000000800 */
[----:B------:R-:W3:Y:S08]  /*11530*/  LDC.64 R2, c[0x0][0x440] ;  /* 0x00011000ff027b82 */ /* 0x000ef00000000a00 */
[----:B------:R-:W4:Y:S08]  /*11540*/  LDC.64 R4, c[0x0][0x448] ;  /* 0x00011200ff047b82 */ /* 0x000f300000000a00 */
[----:B------:R-:W0:Y:S01]  /*11550*/  LDC.64 R6, c[0x0][0x460] ;  /* 0x00011800ff067b82 */ /* 0x000e220000000a00 */
[----:B--2---:R-:W-:-:S05]  /*11560*/  IMAD R0, R0, UR9, RZ ;  /* 0x0000000900007c24 */ /* 0x004fca000f8e02ff */
[----:B-1----:R-:W-:-:S05]  /*11570*/  LEA.HI R9, R0, R192, RZ, 0x1d ;  /* 0x000000c000097211 */ /* 0x002fca00078fe8ff */
[----:B---3--:R-:W-:-:S04]  /*11580*/  IMAD.WIDE.U32 R2, R9, 0x20, R2 ;  /* 0x0000002009027825 */ /* 0x008fc800078e0002 */
[C---:B----4-:R-:W-:Y:S01]  /*11590*/  IMAD.WIDE.U32 R4, R9.reuse, 0x20, R4 ;  /* 0x0000002009047825 */ /* 0x050fe200078e0004 */
        /* <DEDUP_REMOVED lines=26> */
.L_x_6326:
        /* <DEDUP_REMOVED lines=12> */
.L_x_15657:


//--------------------- .text._ZN10layer_norm13ln_bwd_kernelINS_13Kernel_traitsIf13__nv_bfloat16fS2_fjLj4096ELj1ELj1ELj4ELj16ENS_18Kernel_traits_baseILj4096EfS2_fS2_fjLj128EEEEELb0ELb0ELb0ELb0EEEvNS_9BwdParamsE --------------------------
	.section	.text._ZN10layer_norm13ln_bwd_kernelINS_13Kernel_traitsIf13__nv_bfloat16fS2_fjLj4096ELj1ELj1ELj4ELj16ENS_18Kernel_traits_baseILj4096EfS2_fS2_fjLj128EEEEELb0ELb0ELb0ELb0EEEvNS_9BwdParamsE,"ax",@progbits
	.align	128
        .global         _ZN10layer_norm13ln_bwd_kernelINS_13Kernel_traitsIf13__nv_bfloat16fS2_fjLj4096ELj1ELj1ELj4ELj16ENS_18Kernel_traits_baseILj4096EfS2_fS2_fjLj128EEEEELb0ELb0ELb0ELb0EEEvNS_9BwdParamsE
        .type           _ZN10layer_norm13ln_bwd_kernelINS_13Kernel_traitsIf13__nv_bfloat16fS2_fjLj4096ELj1ELj1ELj4ELj16ENS_18Kernel_traits_baseILj4096EfS2_fS2_fjLj128EEEEELb0ELb0ELb0ELb0EEEvNS_9BwdParamsE,@function
        .size           _ZN10layer_norm13ln_bwd_kernelINS_13Kernel_traitsIf13__nv_bfloat16fS2_fjLj4096ELj1ELj1ELj4ELj16ENS_18Kernel_traits_baseILj4096EfS2_fS2_fjLj128EEEEELb0ELb0ELb0ELb0EEEvNS_9BwdParamsE,(.L_x_15658 - _ZN10layer_norm13ln_bwd_kernelINS_13Kernel_traitsIf13__nv_bfloat16fS2_fjLj4096ELj1ELj1ELj4ELj16ENS_18Kernel_traits_baseILj4096EfS2_fS2_fjLj128EEEEELb0ELb0ELb0ELb0EEEvNS_9BwdParamsE)
        .other          _ZN10layer_norm13ln_bwd_kernelINS_13Kernel_traitsIf13__nv_bfloat16fS2_fjLj4096ELj1ELj1ELj4ELj16ENS_18Kernel_traits_baseILj4096EfS2_fS2_fjLj128EEEEELb0ELb0ELb0ELb0EEEvNS_9BwdParamsE,@"STO_CUDA_ENTRY STV_DEFAULT"
_ZN10layer_norm13ln_bwd_kernelINS_13Kernel_traitsIf13__nv_bfloat16fS2_fjLj4096ELj1ELj1ELj4ELj16ENS_18Kernel_traits_baseILj4096EfS2_fS2_fjLj128EEEEELb0ELb0ELb0ELb0EEEvNS_9BwdParamsE:
.text._ZN10layer_norm13ln_bwd_kernelINS_13Kernel_traitsIf13__nv_bfloat16fS2_fjLj4096ELj1ELj1ELj4ELj16ENS_18Kernel_traits_baseILj4096EfS2_fS2_fjLj128EEEEELb0ELb0ELb0ELb0EEEvNS_9BwdParamsE:
        /* <DEDUP_REMOVED lines=104> */
[----:B------:R-:W-:Y:S01]  /*0680*/  CS2R R134, SRZ ;  /* 0x0000000000867805 */ /* 0x000fe2000001ff00 */
[----:B------:R-:W-:Y:S01]  /*0690*/  UPLOP3.LUT UP1, UPT, UPT, UPT, UPT, 0x40, 0x4 ;  /* 0x000000000004789c */ /* 0x000fe20003f2e870 */
[----:B------:R-:W0:Y:S01]  /*06a0*/  LDCU.U8 UR7, c[0x0][0x410] ;  /* 0x00008200ff0777ac */ /* 0x000e220008000000 */
[----:B------:R-:W1:Y:S01]  /*06b0*/  LDCU UR12, c[0x0][0x400] ;  /* 0x00008000ff0c77ac */ /* 0x000e620008000800 */
[----:B------:R-:W2:Y:S01]  /*06c0*/  LDCU.64 UR14, c[0x0][0x478] ;  /* 0x00008f00ff0e77ac */ /* 0x000ea20008000a00 */
[----:B------:R-:W3:Y:S07]  /*06d0*/  LDCU.64 UR10, c[0x0][0x438] ;  /* 0x00008700ff0a77ac */ /* 0x000eee0008000a00 */
.L_x_6369:
        /* <DEDUP_REMOVED lines=30> */
[----:B------:R-:W4:Y:S04]  /*08c0*/  LDG.E.128 R172, desc[UR8][R206.64+0x10] ;  /* 0x00001008ceac7981 */ /* 0x000f28000c1e1d00 */
[----:B------:R-:W4:Y:S01]  /*08d0*/  LDG.E.128 R168, desc[UR8][R168.64] ;  /* 0x00000008a8a87981 */ /* 0x000f22000c1e1d00 */
[----:B---3--:R-:W-:-:S04]  /*08e0*/  ISETP.NE.U32.AND P1, PT, RZ, UR10, PT ;  /* 0x0000000aff007c0c */ /* 0x008fc8000bf25070 */
[----:B------:R-:W-:-:S13]  /*08f0*/  ISETP.NE.AND.EX P1, PT, RZ, UR11, PT, P1 ;  /* 0x0000000bff007c0c */ /* 0x000fda000bf25310 */
[----:B------:R-:W0:Y:S01]  /*0900*/  @P1 LDC.64 R204, c[0x0][0x438] ;  /* 0x00010e00ffcc1b82 */ /* 0x000e220000000a00 */
[C---:B------:R-:W-:Y:S01]  /*0910*/  IADD3 R221, PT, PT, R4.reuse, 0x80, RZ ;  /* 0x0000008004dd7810 */ /* 0x040fe20007ffe0ff */
[----:B0-----:R-:W-:-:S05]  /*0920*/  @P1 IMAD.WIDE.U32 R204, R4, 0x20, R204 ;  /* 0x0000002004cc1825 */ /* 0x001fca00078e00cc */
[----:B------:R-:W5:Y:S04]  /*0930*/  @P1 LDG.E.128 R136, desc[UR8][R204.64] ;  /* 0x00000008cc881981 */ /* 0x000f68000c1e1d00 */
[----:B------:R0:W5:Y:S01]  /*0940*/  @P1 LDG.E.128 R140, desc[UR8][R204.64+0x10] ;  /* 0x00001008cc8c1981 */ /* 0x000162000c1e1d00 */
[C---:B--2---:R-:W-:Y:S01]  /*0950*/  FADD.FTZ R164, -R220.reuse, R164 ;  /* 0x000000a4dca47221 */ /* 0x044fe20000010100 */
[----:B------:R-:W-:-:S03]  /*0960*/  FADD.FTZ R216, -R220, R165 ;  /* 0x000000a5dcd87221 */ /* 0x000fc60000010100 */
[C---:B-----5:R-:W-:Y:S01]  /*0970*/  FMUL.FTZ R219, R187.reuse, R164 ;  /* 0x000000a4bbdb7220 */ /* 0x060fe20000410000 */
[----:B------:R-:W-:Y:S01]  /*0980*/  FADD.FTZ R212, -R220, R167 ;  /* 0x000000a7dcd47221 */ /* 0x000fe20000010100 */
[C---:B----4-:R-:W-:Y:S02]  /*0990*/  PRMT R165, R168.reuse, 0x7632, R165 ;  /* 0x00007632a8a57816 */ /* 0x050fe400000000a5 */
[----:B------:R-:W-:Y:S01]  /*09a0*/  SHF.L.U32 R217, R168, 0x10, RZ ;  /* 0x00000010a8d97819 */ /* 0x000fe200000006ff */
[----:B------:R-:W-:Y:S01]  /*09b0*/  FMUL.FTZ R216, R187, R216 ;  /* 0x000000d8bbd87220 */ /* 0x000fe20000410000 */
[----:B------:R-:W-:Y:S02]  /*09c0*/  SHF.L.U32 R214, R165, 0x10, RZ ;  /* 0x00000010a5d67819 */ /* 0x000fe400000006ff */
[----:B------:R-:W-:Y:S01]  /*09d0*/  PRMT R167, R169, 0x7632, R167 ;  /* 0x00007632a9a77816 */ /* 0x000fe200000000a7 */
[----:B------:R-:W-:Y:S01]  /*09e0*/  FADD.FTZ R96, R96, R217 ;  /* 0x000000d960607221 */ /* 0x000fe20000010000 */
[-C--:B------:R-:W-:Y:S01]  /*09f0*/  FFMA.FTZ R68, R219, R217.reuse, R68 ;  /* 0x000000d9db447223 */ /* 0x080fe20000010044 */
[----:B------:R-:W-:Y:S01]  /*0a00*/  FMUL.FTZ R217, R36, R217 ;  /* 0x000000d924d97220 */ /* 0x000fe20000410000 */
[----:B------:R-:W-:Y:S01]  /*0a10*/  FADD.FTZ R166, -R220, R166 ;  /* 0x000000a6dca67221 */ /* 0x000fe20000010100 */
[----:B------:R-:W-:Y:S01]  /*0a20*/  SHF.L.U32 R169, R169, 0x10, RZ ;  /* 0x00000010a9a97819 */ /* 0x000fe200000006ff */
[-C--:B------:R-:W-:Y:S01]  /*0a30*/  FFMA.FTZ R69, R216, R214.reuse, R69 ;  /* 0x000000d6d8457223 */ /* 0x080fe20000010045 */
[----:B------:R-:W-:Y:S01]  /*0a40*/  SHF.L.U32 R210, R167, 0x10, RZ ;  /* 0x00000010a7d27819 */ /* 0x000fe200000006ff */
[----:B------:R-:W-:Y:S01]  /*0a50*/  FADD.FTZ R97, R97, R214 ;  /* 0x000000d661617221 */ /* 0x000fe20000010000 */
[----:B------:R-:W-:Y:S01]  /*0a60*/  FMUL.FTZ R214, R37, R214 ;  /* 0x000000d625d67220 */ /* 0x000fe20000410000 */
[----:B------:R-:W-:Y:S01]  /*0a70*/  FADD.FTZ R165, RZ, R217 ;  /* 0x000000d9ffa57221 */ /* 0x000fe20000010000 */
[----:B------:R-:W-:Y:S01]  /*0a80*/  FFMA.FTZ R167, R219, R217, RZ ;  /* 0x000000d9dba77223 */ /* 0x000fe200000100ff */
[----:B------:R-:W-:Y:S01]  /*0a90*/  FADD.FTZ R172, -R220, R172 ;  /* 0x000000acdcac7221 */ /* 0x000fe20000010100 */
[C---:B------:R-:W-:Y:S01]  /*0aa0*/  FMUL.FTZ R215, R187.reuse, R166 ;  /* 0x000000a6bbd77220 */ /* 0x040fe20000410000 */
[----:B------:R-:W-:Y:S01]  /*0ab0*/  FMUL.FTZ R212, R187, R212 ;  /* 0x000000d4bbd47220 */ /* 0x000fe20000410000 */
[----:B------:R-:W-:Y:S01]  /*0ac0*/  FMUL.FTZ R213, R38, R169 ;  /* 0x000000a926d57220 */ /* 0x000fe20000410000 */
[----:B------:R-:W-:Y:S01]  /*0ad0*/  FADD.FTZ R164, R165, R214 ;  /* 0x000000d6a5a47221 */ /* 0x000fe20000010000 */
[----:B------:R-:W-:Y:S01]  /*0ae0*/  FFMA.FTZ R166, R216, R214, R167 ;  /* 0x000000d6d8a67223 */ /* 0x000fe200000100a7 */
[C---:B------:R-:W-:Y:S01]  /*0af0*/  SHF.L.U32 R209, R170.reuse, 0x10, RZ ;  /* 0x00000010aad17819 */ /* 0x040fe200000006ff */
[----:B------:R-:W-:Y:S01]  /*0b00*/  FMUL.FTZ R211, R187, R172 ;  /* 0x000000acbbd37220 */ /* 0x000fe20000410000 */
[----:B------:R-:W-:Y:S01]  /*0b10*/  PRMT R168, R170, 0x7632, R168 ;  /* 0x00007632aaa87816 */ /* 0x000fe200000000a8 */
[-C--:B------:R-:W-:Y:S01]  /*0b20*/  FFMA.FTZ R71, R212, R210.reuse, R71 ;  /* 0x000000d2d4477223 */ /* 0x080fe20000010047 */
[----:B------:R-:W-:Y:S01]  /*0b30*/  FADD.FTZ R99, R99, R210 ;  /* 0x000000d263637221 */ /* 0x000fe20000010000 */
[----:B------:R-:W-:Y:S01]  /*0b40*/  FMUL.FTZ R210, R39, R210 ;  /* 0x000000d227d27220 */ /* 0x000fe20000410000 */
[----:B------:R-:W-:Y:S01]  /*0b50*/  FADD.FTZ R165, R164, R213 ;  /* 0x000000d5a4a57221 */ /* 0x000fe20000010000 */
[----:B------:R-:W-:Y:S01]  /*0b60*/  FFMA.FTZ R167, R215, R213, R166 ;  /* 0x000000d5d7a77223 */ /* 0x000fe200000100a6 */
[----:B------:R-:W-:Y:S01]  /*0b70*/  SHF.L.U32 R168, R168, 0x10, RZ ;  /* 0x00000010a8a87819 */ /* 0x000fe200000006ff */
[----:B------:R-:W-:Y:S01]  /*0b80*/  FADD.FTZ R100, R100, R209 ;  /* 0x000000d164647221 */ /* 0x000fe20000010000 */
[-C--:B------:R-:W-:Y:S01]  /*0b90*/  FFMA.FTZ R72, R211, R209.reuse, R72 ;  /* 0x000000d1d3487223 */ /* 0x080fe20000010048 */
[----:B------:R-:W-:Y:S01]  /*0ba0*/  FADD.FTZ R208, -R220, R173 ;  /* 0x000000addcd07221 */ /* 0x000fe20000010100 */
        /* <DEDUP_REMOVED lines=10> */
[----:B------:R-:W-:Y:S01]  /*0c50*/  SHF.L.U32 R170, R170, 0x10, RZ ;  /* 0x00000010aaaa7819 */ /* 0x000fe200000006ff */
[----:B0-----:R-:W-:Y:S01]  /*0c60*/  FADD.FTZ R204, -R220, R175 ;  /* 0x000000afdccc7221 */ /* 0x001fe20000010100 */
        /* <DEDUP_REMOVED lines=13> */
[----:B------:R-:W-:Y:S01]  /*0d40*/  FFMA.FTZ R74, R207, R171, R74 ;  /* 0x000000abcf4a7223 */ /* 0x000fe2000001004a */
[----:B------:R-:W-:Y:S01]  /*0d50*/  FADD.FTZ R103, R103, R170 ;  /* 0x000000aa67677221 */ /* 0x000fe20000010000 */
[C---:B------:R-:W-:Y:S01]  /*0d60*/  FFMA.FTZ R75, R204.reuse, R170, R75 ;  /* 0x000000aacc4b7223 */ /* 0x040fe2000001004b */
[----:B------:R-:W-:Y:S01]  /*0d70*/  FADD.FTZ R223, R223, R202 ;  /* 0x000000cadfdf7221 */ /* 0x000fe20000010000 */
[----:B------:R-:W-:-:S07]  /*0d80*/  FFMA.FTZ R222, R204, R202, R165 ;  /* 0x000000caccde7223 */ /* 0x000fce00000100a5 */
.L_x_6329:
[----:B---3--:R-:W-:Y:S05]  /*0d90*/  BSYNC.RECONVERGENT B0 ;  /* 0x0000000000007941 */ /* 0x008fea0003800200 */
.L_x_6328:
        /* <DEDUP_REMOVED lines=14> */
[----:B------:R0:W5:Y:S01]  /*0e80*/  @P1 LDG.E.128 R28, desc[UR8][R188.64+0x10] ;  /* 0x00001008bc1c1981 */ /* 0x000162000c1e1d00 */
[----:B------:R-:W-:Y:S01]  /*0e90*/  IADD3 R221, PT, PT, R221, 0x80, RZ ;  /* 0x00000080dddd7810 */ /* 0x000fe20007ffe0ff */
[C---:B--2---:R-:W-:Y:S01]  /*0ea0*/  FADD.FTZ R164, -R220.reuse, R164 ;  /* 0x000000a4dca47221 */ /* 0x044fe20000010100 */
[----:B------:R-:W-:-:S03]  /*0eb0*/  FADD.FTZ R200, -R220, R165 ;  /* 0x000000a5dcc87221 */ /* 0x000fc60000010100 */
[C---:B-----5:R-:W-:Y:S01]  /*0ec0*/  FMUL.FTZ R203, R187.reuse, R164 ;  /* 0x000000a4bbcb7220 */ /* 0x060fe20000410000 */
[C---:B----4-:R-:W-:Y:S02]  /*0ed0*/  PRMT R165, R168.reuse, 0x7632, R165 ;  /* 0x00007632a8a57816 */ /* 0x050fe400000000a5 */
[----:B------:R-:W-:Y:S01]  /*0ee0*/  SHF.L.U32 R201, R168, 0x10, RZ ;  /* 0x00000010a8c97819 */ /* 0x000fe200000006ff */
[----:B------:R-:W-:Y:S01]  /*0ef0*/  FMUL.FTZ R200, R187, R200 ;  /* 0x000000c8bbc87220 */ /* 0x000fe20000410000 */
[----:B------:R-:W-:Y:S01]  /*0f00*/  SHF.L.U32 R198, R165, 0x10, RZ ;  /* 0x00000010a5c67819 */ /* 0x000fe200000006ff */
[----:B------:R-:W-:Y:S02]  /*0f10*/  FADD.FTZ R196, -R220, R167 ;  /* 0x000000a7dcc47221 */ /* 0x000fe40000010100 */
[----:B------:R-:W-:Y:S01]  /*0f20*/  FADD.FTZ R108, R108, R201 ;  /* 0x000000c96c6c7221 */ /* 0x000fe20000010000 */
[-C--:B------:R-:W-:Y:S01]  /*0f30*/  FFMA.FTZ R104, R203, R201.reuse, R104 ;  /* 0x000000c9cb687223 */ /* 0x080fe20000010068 */
[----:B------:R-:W-:Y:S01]  /*0f40*/  FMUL.FTZ R201, R44, R201 ;  /* 0x000000c92cc97220 */ /* 0x000fe20000410000 */
[C---:B------:R-:W-:Y:S01]  /*0f50*/  PRMT R167, R169.reuse, 0x7632, R167 ;  /* 0x00007632a9a77816 */ /* 0x040fe200000000a7 */
[----:B------:R-:W-:Y:S01]  /*0f60*/  FADD.FTZ R166, -R220, R166 ;  /* 0x000000a6dca67221 */ /* 0x000fe20000010100 */
[----:B------:R-:W-:Y:S01]  /*0f70*/  SHF.L.U32 R169, R169, 0x10, RZ ;  /* 0x00000010a9a97819 */ /* 0x000fe200000006ff */
[-C--:B------:R-:W-:Y:S01]  /*0f80*/  FFMA.FTZ R105, R200, R198.reuse, R105 ;  /* 0x000000c6c8697223 */ /* 0x080fe20000010069 */
[----:B------:R-:W-:Y:S01]  /*0f90*/  FADD.FTZ R109, R109, R198 ;  /* 0x000000c66d6d7221 */ /* 0x000fe20000010000 */
[----:B------:R-:W-:Y:S01]  /*0fa0*/  FADD.FTZ R223, R223, R201 ;  /* 0x000000c9dfdf7221 */ /* 0x000fe20000010000 */
[----:B------:R-:W-:Y:S01]  /*0fb0*/  FMUL.FTZ R198, R45, R198 ;  /* 0x000000c62dc67220 */ /* 0x000fe20000410000 */
[----:B------:R-:W-:Y:S01]  /*0fc0*/  FFMA.FTZ R165, R203, R201, R222 ;  /* 0x000000c9cba57223 */ /* 0x000fe200000100de */
[----:B------:R-:W-:Y:S01]  /*0fd0*/  SHF.L.U32 R194, R167, 0x10, RZ ;  /* 0x00000010a7c27819 */ /* 0x000fe200000006ff */
[----:B---3--:R-:W-:Y:S01]  /*0fe0*/  FADD.FTZ R172, -R220, R172 ;  /* 0x000000acdcac7221 */ /* 0x008fe20000010100 */
        /* <DEDUP_REMOVED lines=46> */
[----:B------:R-:W-:-:S07]  /*12d0*/  FFMA.FTZ R222, R188, R189, R164 ;  /* 0x000000bdbcde7223 */ /* 0x000fce00000100a4 */
.L_x_6331:
[----:B------:R-:W-:Y:S05]  /*12e0*/  BSYNC.RECONVERGENT B0 ;  /* 0x0000000000007941 */ /* 0x000fea0003800200 */
.L_x_6330:
        /* <DEDUP_REMOVED lines=11> */
[----:B------:R-:W1:Y:S02]  /*13a0*/  @P1 LDC.64 R22, c[0x0][0x438] ;  /* 0x00010e00ff161b82 */ /* 0x000e640000000a00 */
[----:B-1----:R-:W-:-:S05]  /*13b0*/  @P1 IMAD.WIDE.U32 R22, R221, 0x20, R22 ;  /* 0x00000020dd161825 */ /* 0x002fca00078e0016 */
[----:B------:R-:W5:Y:S04]  /*13c0*/  @P1 LDG.E.128 R148, desc[UR8][R22.64] ;  /* 0x0000000816941981 */ /* 0x000f68000c1e1d00 */
[----:B------:R1:W5:Y:S01]  /*13d0*/  @P1 LDG.E.128 R152, desc[UR8][R22.64+0x10] ;  /* 0x0000100816981981 */ /* 0x000362000c1e1d00 */
[----:B------:R-:W-:Y:S01]  /*13e0*/  IADD3 R221, PT, PT, R221, 0x80, RZ ;  /* 0x00000080dddd7810 */ /* 0x000fe20007ffe0ff */
[C---:B--2---:R-:W-:Y:S01]  /*13f0*/  FADD.FTZ R178, -R220.reuse, R26 ;  /* 0x0000001adcb27221 */ /* 0x044fe20000010100 */
[C---:B------:R-:W-:Y:S01]  /*1400*/  FADD.FTZ R180, -R220.reuse, R27 ;  /* 0x0000001bdcb47221 */ /* 0x040fe20000010100 */
[C---:B------:R-:W-:Y:S01]  /*1410*/  FADD.FTZ R24, -R220.reuse, R24 ;  /* 0x00000018dc187221 */ /* 0x040fe20000010100 */
[----:B------:R-:W-:Y:S01]  /*1420*/  FADD.FTZ R176, -R220, R25 ;  /* 0x00000019dcb07221 */ /* 0x000fe20000010100 */
[----:B-----5:R-:W-:Y:S01]  /*1430*/  FMUL.FTZ R25, R187, R178 ;  /* 0x000000b2bb197220 */ /* 0x020fe20000410000 */
[----:B----4-:R-:W-:-:S02]  /*1440*/  PRMT R26, R164, 0x7632, R26 ;  /* 0x00007632a41a7816 */ /* 0x010fc4000000001a */
[----:B------:R-:W-:Y:S02]  /*1450*/  SHF.L.U32 R27, R164, 0x10, RZ ;  /* 0x00000010a41b7819 */ /* 0x000fe400000006ff */
[C---:B------:R-:W-:Y:S02]  /*1460*/  PRMT R164, R165.reuse, 0x7632, R164 ;  /* 0x00007632a5a47816 */ /* 0x040fe400000000a4 */
[C---:B0-----:R-:W-:Y:S02]  /*1470*/  PRMT R172, R166.reuse, 0x7632, R172 ;  /* 0x00007632a6ac7816 */ /* 0x041fe400000000ac */
[----:B------:R-:W-:Y:S02]  /*1480*/  SHF.L.U32 R173, R166, 0x10, RZ ;  /* 0x00000010a6ad7819 */ /* 0x000fe400000006ff */
[----:B------:R-:W-:Y:S02]  /*1490*/  SHF.L.U32 R165, R165, 0x10, RZ ;  /* 0x00000010a5a57819 */ /* 0x000fe400000006ff */
[----:B------:R-:W-:Y:S01]  /*14a0*/  SHF.L.U32 R166, R26, 0x10, RZ ;  /* 0x000000101aa67819 */ /* 0x000fe200000006ff */
[----:B------:R-:W-:Y:S01]  /*14b0*/  FMUL.FTZ R26, R52, R27 ;  /* 0x0000001b341a7220 */ /* 0x000fe20000410000 */
[C---:B-1----:R-:W-:Y:S01]  /*14c0*/  FMUL.FTZ R23, R187.reuse, R24 ;  /* 0x00000018bb177220 */ /* 0x042fe20000410000 */
[----:B---3--:R-:W-:Y:S01]  /*14d0*/  FADD.FTZ R182, -R220, R168 ;  /* 0x000000a8dcb67221 */ /* 0x008fe20000010100 */
[----:B------:R-:W-:Y:S01]  /*14e0*/  FMUL.FTZ R22, R187, R176 ;  /* 0x000000b0bb167220 */ /* 0x000fe20000410000 */
[----:B------:R-:W-:Y:S01]  /*14f0*/  SHF.L.U32 R168, R164, 0x10, RZ ;  /* 0x00000010a4a87819 */ /* 0x000fe200000006ff */
[----:B------:R-:W-:Y:S01]  /*1500*/  FADD.FTZ R122, R122, R165 ;  /* 0x000000a57a7a7221 */ /* 0x000fe20000010000 */
[-C--:B------:R-:W-:Y:S01]  /*1510*/  FFMA.FTZ R82, R25, R165.reuse, R82 ;  /* 0x000000a519527223 */ /* 0x080fe20000010052 */
[----:B------:R-:W-:Y:S01]  /*1520*/  FMUL.FTZ R176, R54, R165 ;  /* 0x000000a536b07220 */ /* 0x000fe20000410000 */
[----:B------:R-:W-:Y:S01]  /*1530*/  FADD.FTZ R164, R223, R26 ;  /* 0x0000001adfa47221 */ /* 0x000fe20000010000 */
[----:B------:R-:W-:Y:S01]  /*1540*/  FMUL.FTZ R179, R53, R166 ;  /* 0x000000a635b37220 */ /* 0x000fe20000410000 */
[----:B------:R-:W-:Y:S01]  /*1550*/  FFMA.FTZ R165, R23, R26, R222 ;  /* 0x0000001a17a57223 */ /* 0x000fe200000100de */
[----:B------:R-:W-:-:S02]  /*1560*/  PRMT R174, R167, 0x7632, R174 ;  /* 0x00007632a7ae7816 */ /* 0x000fc400000000ae */
[----:B------:R-:W-:Y:S01]  /*1570*/  SHF.L.U32 R175, R167, 0x10, RZ ;  /* 0x00000010a7af7819 */ /* 0x000fe200000006ff */
[----:B------:R-:W-:Y:S01]  /*1580*/  FADD.FTZ R167, R164, R179 ;  /* 0x000000b3a4a77221 */ /* 0x000fe20000010000 */
[C---:B------:R-:W-:Y:S01]  /*1590*/  FFMA.FTZ R164, R22.reuse, R179, R165 ;  /* 0x000000b316a47223 */ /* 0x040fe200000100a5 */
[----:B------:R-:W-:Y:S01]  /*15a0*/  FFMA.FTZ R81, R22, R166, R81 ;  /* 0x000000a616517223 */ /* 0x000fe20000010051 */
[----:B------:R-:W-:Y:S01]  /*15b0*/  FADD.FTZ R121, R121, R166 ;  /* 0x000000a679797221 */ /* 0x000fe20000010000 */
[----:B------:R-:W-:Y:S01]  /*15c0*/  FMUL.FTZ R24, R187, R180 ;  /* 0x000000b4bb187220 */ /* 0x000fe20000410000 */
[----:B------:R-:W-:Y:S01]  /*15d0*/  FMUL.FTZ R181, R55, R168 ;  /* 0x000000a837b57220 */ /* 0x000fe20000410000 */
[----:B------:R-:W-:Y:S01]  /*15e0*/  FADD.FTZ R166, R167, R176 ;  /* 0x000000b0a7a67221 */ /* 0x000fe20000010000 */
[----:B------:R-:W-:Y:S01]  /*15f0*/  FFMA.FTZ R165, R25, R176, R164 ;  /* 0x000000b019a57223 */ /* 0x000fe200000100a4 */
[----:B------:R-:W-:Y:S01]  /*1600*/  FADD.FTZ R120, R120, R27 ;  /* 0x0000001b78787221 */ /* 0x000fe20000010000 */
[----:B------:R-:W-:Y:S01]  /*1610*/  FFMA.FTZ R80, R23, R27, R80 ;  /* 0x0000001b17507223 */ /* 0x000fe20000010050 */
[----:B------:R-:W-:Y:S01]  /*1620*/  SHF.L.U32 R172, R172, 0x10, RZ ;  /* 0x00000010acac7819 */ /* 0x000fe200000006ff */
[----:B------:R-:W-:Y:S01]  /*1630*/  FADD.FTZ R184, -R220, R169 ;  /* 0x000000a9dcb87221 */ /* 0x000fe20000010100 */
[C---:B------:R-:W-:Y:S01]  /*1640*/  FMUL.FTZ R27, R187.reuse, R182 ;  /* 0x000000b6bb1b7220 */ /* 0x040fe20000410000 */
        /* <DEDUP_REMOVED lines=30> */
.L_x_6333:
[----:B------:R-:W-:Y:S05]  /*1830*/  BSYNC.RECONVERGENT B0 ;  /* 0x0000000000007941 */ /* 0x000fea0003800200 */
.L_x_6332:
        /* <DEDUP_REMOVED lines=15> */
[C---:B--2---:R-:W-:Y:S01]  /*1930*/  FADD.FTZ R8, -R220.reuse, R8 ;  /* 0x00000008dc087221 */ /* 0x044fe20000010100 */
[C---:B------:R-:W-:Y:S01]  /*1940*/  FADD.FTZ R164, -R220.reuse, R9 ;  /* 0x00000009dca47221 */ /* 0x040fe20000010100 */
[C---:B------:R-:W-:Y:S01]  /*1950*/  FADD.FTZ R10, -R220.reuse, R10 ;  /* 0x0000000adc0a7221 */ /* 0x040fe20000010100 */
[C---:B0-----:R-:W-:Y:S01]  /*1960*/  FADD.FTZ R20, -R220.reuse, R11 ;  /* 0x0000000bdc147221 */ /* 0x041fe20000010100 */
[C---:B---3--:R-:W-:Y:S01]  /*1970*/  FADD.FTZ R166, -R220.reuse, R12 ;  /* 0x0000000cdca67221 */ /* 0x048fe20000010100 */
[C---:B------:R-:W-:Y:S01]  /*1980*/  FADD.FTZ R168, -R220.reuse, R13 ;  /* 0x0000000ddca87221 */ /* 0x040fe20000010100 */
[C---:B------:R-:W-:Y:S01]  /*1990*/  FADD.FTZ R170, -R220.reuse, R14 ;  /* 0x0000000edcaa7221 */ /* 0x040fe20000010100 */
[----:B------:R-:W-:Y:S01]  /*19a0*/  FADD.FTZ R220, -R220, R15 ;  /* 0x0000000fdcdc7221 */ /* 0x000fe20000010100 */
[C---:B-1---5:R-:W-:Y:S01]  /*19b0*/  FMUL.FTZ R7, R187.reuse, R8 ;  /* 0x00000008bb077220 */ /* 0x062fe20000410000 */
[C---:B----4-:R-:W-:Y:S01]  /*19c0*/  PRMT R12, R16.reuse, 0x7632, R12 ;  /* 0x00007632100c7816 */ /* 0x050fe2000000000c */
[C---:B------:R-:W-:Y:S01]  /*19d0*/  FMUL.FTZ R8, R187.reuse, R20 ;  /* 0x00000014bb087220 */ /* 0x040fe20000410000 */
[----:B------:R-:W-:Y:S01]  /*19e0*/  SHF.L.U32 R15, R16, 0x10, RZ ;  /* 0x00000010100f7819 */ /* 0x000fe200000006ff */
[----:B------:R-:W-:Y:S01]  /*19f0*/  FMUL.FTZ R9, R187, R10 ;  /* 0x0000000abb097220 */ /* 0x000fe20000410000 */
[----:B------:R-:W-:Y:S01]  /*1a00*/  PRMT R14, R17, 0x7632, R14 ;  /* 0x00007632110e7816 */ /* 0x000fe2000000000e */
[----:B------:R-:W-:Y:S01]  /*1a10*/  FMUL.FTZ R6, R187, R164 ;  /* 0x000000a4bb067220 */ /* 0x000fe20000410000 */
[----:B------:R-:W-:Y:S01]  /*1a20*/  SHF.L.U32 R17, R17, 0x10, RZ ;  /* 0x0000001011117819 */ /* 0x000fe200000006ff */
[----:B------:R-:W-:Y:S01]  /*1a30*/  FADD.FTZ R128, R128, R15 ;  /* 0x0000000f80807221 */ /* 0x000fe20000010000 */
[----:B------:R-:W-:Y:S01]  /*1a40*/  SHF.L.U32 R20, R12, 0x10, RZ ;  /* 0x000000100c147819 */ /* 0x000fe200000006ff */
[-C--:B------:R-:W-:Y:S01]  /*1a50*/  FMUL.FTZ R12, R60, R15.reuse ;  /* 0x0000000f3c0c7220 */ /* 0x080fe20000410000 */
[C---:B------:R-:W-:Y:S01]  /*1a60*/  PRMT R16, R18.reuse, 0x7632, R16 ;  /* 0x0000763212107816 */ /* 0x040fe20000000010 */
[----:B------:R-:W-:Y:S01]  /*1a70*/  FFMA.FTZ R88, R7, R15, R88 ;  /* 0x0000000f07587223 */ /* 0x000fe20000010058 */
[----:B------:R-:W-:Y:S01]  /*1a80*/  SHF.L.U32 R21, R18, 0x10, RZ ;  /* 0x0000001012157819 */ /* 0x000fe200000006ff */
[----:B------:R-:W-:Y:S01]  /*1a90*/  FADD.FTZ R130, R130, R17 ;  /* 0x0000001182827221 */ /* 0x000fe20000010000 */
[----:B------:R-:W-:Y:S01]  /*1aa0*/  SHF.L.U32 R164, R14, 0x10, RZ ;  /* 0x000000100ea47819 */ /* 0x000fe200000006ff */
[-C--:B------:R-:W-:Y:S01]  /*1ab0*/  FFMA.FTZ R90, R9, R17.reuse, R90 ;  /* 0x00000011095a7223 */ /* 0x080fe2000001005a */
        /* <DEDUP_REMOVED lines=8> */
[C---:B------:R-:W-:Y:S01]  /*1b40*/  FFMA.FTZ R18, R6.reuse, R15, R17 ;  /* 0x0000000f06127223 */ /* 0x040fe20000010011 */
[----:B------:R-:W-:Y:S01]  /*1b50*/  FFMA.FTZ R89, R6, R20, R89 ;  /* 0x0000001406597223 */ /* 0x000fe20000010059 */
[----:B------:R-:W-:Y:S01]  /*1b60*/  FADD.FTZ R129, R129, R20 ;  /* 0x0000001481817221 */ /* 0x000fe20000010000 */
        /* <DEDUP_REMOVED lines=10> */
[----:B------:R-:W-:Y:S01]  /*1c10*/  FMUL.FTZ R19, R65, R166 ;  /* 0x000000a641137220 */ /* 0x000fe20000410000 */
[----:B------:R-:W-:Y:S01]  /*1c20*/  FADD.FTZ R20, R21, R16 ;  /* 0x0000001015147221 */ /* 0x000fe20000010000 */
[----:B------:R-:W-:Y:S01]  /*1c30*/  FFMA.FTZ R21, R11, R16, R18 ;  /* 0x000000100b157223 */ /* 0x000fe20000010012 */
[----:B------:R-:W-:Y:S01]  /*1c40*/  SHF.L.U32 R168, R165, 0x10, RZ ;  /* 0x00000010a5a87819 */ /* 0x000fe200000006ff */
[----:B------:R-:W-:Y:S01]  /*1c50*/  FFMA.FTZ R91, R8, R164, R91 ;  /* 0x000000a4085b7223 */ /* 0x000fe2000001005b */
[----:B------:R-:W-:Y:S01]  /*1c60*/  FADD.FTZ R131, R131, R164 ;  /* 0x000000a483837221 */ /* 0x000fe20000010000 */
[----:B------:R-:W-:Y:S01]  /*1c70*/  FMUL.FTZ R13, R187, R170 ;  /* 0x000000aabb0d7220 */ /* 0x000fe20000410000 */
[----:B------:R-:W-:Y:S01]  /*1c80*/  FMUL.FTZ R18, R66, R167 ;  /* 0x000000a742127220 */ /* 0x000fe20000410000 */
[----:B------:R-:W-:Y:S01]  /*1c90*/  FADD.FTZ R165, R20, R19 ;  /* 0x0000001314a57221 */ /* 0x000fe20000010000 */
[C---:B------:R-:W-:Y:S01]  /*1ca0*/  FFMA.FTZ R164, R10.reuse, R19, R21 ;  /* 0x000000130aa47223 */ /* 0x040fe20000010015 */
[----:B------:R-:W-:Y:S01]  /*1cb0*/  FFMA.FTZ R93, R10, R166, R93 ;  /* 0x000000a60a5d7223 */ /* 0x000fe2000001005d */
[----:B------:R-:W-:Y:S01]  /*1cc0*/  FADD.FTZ R133, R133, R166 ;  /* 0x000000a685857221 */ /* 0x000fe20000010000 */
[----:B------:R-:W-:Y:S01]  /*1cd0*/  FMUL.FTZ R20, R187, R220 ;  /* 0x000000dcbb147220 */ /* 0x000fe20000410000 */
[----:B------:R-:W-:Y:S01]  /*1ce0*/  FMUL.FTZ R21, R67, R168 ;  /* 0x000000a843157220 */ /* 0x000fe20000410000 */
[----:B------:R-:W-:Y:S01]  /*1cf0*/  FADD.FTZ R166, R165, R18 ;  /* 0x00000012a5a67221 */ /* 0x000fe20000010000 */
[C---:B------:R-:W-:Y:S01]  /*1d00*/  FFMA.FTZ R164, R13.reuse, R18, R164 ;  /* 0x000000120da47223 */ /* 0x040fe200000100a4 */
[----:B------:R-:W-:Y:S01]  /*1d10*/  FADD.FTZ R134, R134, R167 ;  /* 0x000000a786867221 */ /* 0x000fe20000010000 */
[----:B------:R-:W-:Y:S01]  /*1d20*/  FFMA.FTZ R94, R13, R167, R94 ;  /* 0x000000a70d5e7223 */ /* 0x000fe2000001005e */
[----:B------:R-:W-:Y:S01]  /*1d30*/  FFMA.FTZ R95, R20, R168, R95 ;  /* 0x000000a8145f7223 */ /* 0x000fe2000001005f */
[----:B------:R-:W-:Y:S01]  /*1d40*/  FADD.FTZ R135, R135, R168 ;  /* 0x000000a887877221 */ /* 0x000fe20000010000 */
[----:B------:R-:W-:Y:S01]  /*1d50*/  FADD.FTZ R223, R166, R21 ;  /* 0x00000015a6df7221 */ /* 0x000fe20000010000 */
[----:B------:R-:W-:-:S07]  /*1d60*/  FFMA.FTZ R222, R20, R21, R164 ;  /* 0x0000001514de7223 */ /* 0x000fce00000100a4 */
.L_x_6335:
[----:B------:R-:W-:Y:S05]  /*1d70*/  BSYNC.RECONVERGENT B0 ;  /* 0x0000000000007941 */ /* 0x000fea0003800200 */
.L_x_6334:
        /* <DEDUP_REMOVED lines=31> */
.L_x_6337:
[----:B------:R-:W-:Y:S05]  /*1f70*/  BSYNC.RECONVERGENT B0 ;  /* 0x0000000000007941 */ /* 0x000fea0003800200 */
.L_x_6336:
        /* <DEDUP_REMOVED lines=69> */
.L_x_6342:
        /* <DEDUP_REMOVED lines=36> */
.L_x_6343:
        /* <DEDUP_REMOVED lines=8> */
.L_x_6341:
[----:B------:R-:W-:Y:S05]  /*2690*/  BSYNC.RECONVERGENT B1 ;  /* 0x0000000000017941 */ /* 0x000fea0003800200 */
.L_x_6340:
        /* <DEDUP_REMOVED lines=42> */
.L_x_6346:
        /* <DEDUP_REMOVED lines=36> */
.L_x_6347:
        /* <DEDUP_REMOVED lines=8> */
.L_x_6345:
[----:B------:R-:W-:Y:S05]  /*2c00*/  BSYNC.RECONVERGENT B1 ;  /* 0x0000000000017941 */ /* 0x000fea0003800200 */
.L_x_6344:
        /* <DEDUP_REMOVED lines=42> */
.L_x_6350:
        /* <DEDUP_REMOVED lines=36> */
.L_x_6351:
        /* <DEDUP_REMOVED lines=8> */
.L_x_6349:
[----:B------:R-:W-:Y:S05]  /*3170*/  BSYNC.RECONVERGENT B1 ;  /* 0x0000000000017941 */ /* 0x000fea0003800200 */
.L_x_6348:
        /* <DEDUP_REMOVED lines=41> */
.L_x_6353:
        /* <DEDUP_REMOVED lines=36> */
.L_x_6354:
        /* <DEDUP_REMOVED lines=8> */
.L_x_6339:
        /* <DEDUP_REMOVED lines=42> */
.L_x_6357:
        /* <DEDUP_REMOVED lines=36> */
.L_x_6358:
        /* <DEDUP_REMOVED lines=10> */
.L_x_6356:
[----:B------:R-:W-:Y:S05]  /*3c50*/  BSYNC.RECONVERGENT B1 ;  /* 0x0000000000017941 */ /* 0x000fea0003800200 */
.L_x_6355:
        /* <DEDUP_REMOVED lines=42> */
.L_x_6361:
        /* <DEDUP_REMOVED lines=36> */
.L_x_6362:
        /* <DEDUP_REMOVED lines=8> */
.L_x_6360:
[----:B------:R-:W-:Y:S05]  /*41c0*/  BSYNC.RECONVERGENT B1 ;  /* 0x0000000000017941 */ /* 0x000fea0003800200 */
.L_x_6359:
        /* <DEDUP_REMOVED lines=42> */
.L_x_6365:
        /* <DEDUP_REMOVED lines=36> */
.L_x_6366:
        /* <DEDUP_REMOVED lines=8> */
.L_x_6364:
[----:B------:R-:W-:Y:S05]  /*4730*/  BSYNC.RECONVERGENT B1 ;  /* 0x0000000000017941 */ /* 0x000fea0003800200 */
.L_x_6363:
        /* <DEDUP_REMOVED lines=41> */
.L_x_6367:
        /* <DEDUP_REMOVED lines=36> */
.L_x_6368:
[----:B------:R-:W0:Y:S08]  /*4c10*/  @P1 LDC.64 R170, c[0x0][0x478] ;  /* 0x00011e00ffaa1b82 */ /* 0x000e300000000a00 */
[----:B------:R-:W1:Y:S01]  /*4c20*/  LDC.64 R168, c[0x0][0x468] ;  /* 0x00011a00ffa87b82 */ /* 0x000e620000000a00 */
[----:B0-----:R-:W-:-:S05]  /*4c30*/  @P1 IMAD.WIDE.U32 R170, R4, 0x20, R170 ;  /* 0x0000002004aa1825 */ /* 0x001fca00078e00aa */
[----:B------:R0:W-:Y:S01]  /*4c40*/  @P1 STG.E.128 desc[UR8][R170.64], R76 ;  /* 0x0000004caa001986 */ /* 0x0001e2000c101d08 */
[----:B-1----:R-:W-:-:S03]  /*4c50*/  IMAD.WIDE.U32 R168, R4, 0x10, R168 ;  /* 0x0000001004a87825 */ /* 0x002fc600078e00a8 */
[----:B------:R0:W-:Y:S04]  /*4c60*/  @P1 STG.E.128 desc[UR8][R170.64+0x10], R112 ;  /* 0x00001070aa001986 */ /* 0x0001e8000c101d08 */
[----:B------:R0:W-:Y:S02]  /*4c70*/  STG.E.128 desc[UR8][R168.64], R164 ;  /* 0x000000a4a8007986 */ /* 0x0001e4000c101d08 */
.L_x_6352:
[----:B------:R-:W-:Y:S05]  /*4c80*/  BSYNC.RECONVERGENT B0 ;  /* 0x0000000000007941 */ /* 0x000fea0003800200 */
.L_x_6338:
[----:B0-234-:R-:W0:Y:S01]  /*4c90*/  LDC.64 R164, c[0x0][0x380] ;  /* 0x0000e000ffa47b82 */ /* 0x01de220000000a00 */
[----:B------:R-:W-:Y:S01]  /*4ca0*/  UPLOP3.LUT UP1, UPT, UPT, UPT, UP1, 0x40, 0x4 ;  /* 0x000000000004789c */ /* 0x000fe20003f2e810 */
[----:B0-----:R-:W-:-:S04]  /*4cb0*/  IADD3 R5, PT, PT, R5, R164, RZ ;  /* 0x000000a405057210 */ /* 0x001fc80007ffe0ff */
[----:B------:R-:W-:-:S13]  /*4cc0*/  ISETP.GE.AND P1, PT, R5, R165, PT ;  /* 0x000000a50500720c */ /* 0x000fda0003f26270 */
[----:B------:R-:W-:Y:S05]  /*4cd0*/  @!P1 BRA `(.L_x_6369) ;  /* 0xffffffb800809947 */ /* 0x000fea000383ffff */
.L_x_6327:
        /* <DEDUP_REMOVED lines=40> */
.L_x_6370:
        /* <DEDUP_REMOVED lines=10> */
.L_x_15658:


//--------------------- .text._ZN10layer_norm13ln_bwd_kernelINS_13Kernel_traitsIf13__nv_bfloat16fS2_fjLj4096ELj1ELj1ELj4ELj16ENS_18Kernel_traits_baseILj4096EfS2_fS2_fjLj128EEEEELb0ELb0ELb0ELb1EEEvNS_9BwdParamsE --------------------------
	.section	.text._ZN10layer_norm13ln_bwd_kernelINS_13Kernel_traitsIf13__nv_bfloat16fS2_fjLj4096ELj1ELj1ELj4ELj16ENS_18Kernel_traits_baseILj4096EfS2_fS2_fjLj128EEEEELb0ELb0ELb0ELb1EEEvNS_9BwdParamsE,"ax",@progbits
	.align	128
        .global         _ZN10layer_norm13ln_bwd_kernelINS_13Kernel_traitsIf13__nv_bfloat16fS2_fjLj4096ELj1ELj1ELj4ELj16ENS_18Kernel_traits_baseILj4096EfS2_fS2_fjLj128EEEEELb0ELb0ELb0ELb1EEEvNS_9BwdParamsE
        .type           _ZN10layer_norm13ln_bwd_kernelINS_13Kernel_traitsIf13__nv_bfloat16fS2_fjLj4096ELj1ELj1ELj4ELj16ENS_18Kernel_traits_baseILj4096EfS2_fS2_fjLj128EEEEELb0ELb0ELb0ELb1EEEvNS_9BwdParamsE,@function
        .size           _ZN10layer_norm13ln_bwd_kernelINS_13Kernel_traitsIf13__nv_bfloat16fS2_fjLj4096ELj1ELj1ELj4ELj16ENS_18Kernel_traits_baseILj4096EfS2_fS2_fjLj128EEEEELb0ELb0ELb0ELb1EEEvNS_9BwdParamsE,(.L_x_15659 - _ZN10layer_norm13ln_bwd_kernelINS_13Kernel_traitsIf13__nv_bfloat16fS2_fjLj4096ELj1ELj1ELj4ELj16ENS_18Kernel_traits_baseILj4096EfS2_fS2_fjLj128EEEEELb0ELb0ELb0ELb1EEEvNS_9BwdParamsE)
        .other          _ZN10layer_norm13ln_bwd_kernelINS_13Kernel_traitsIf13__nv_bfloat16fS2_fjLj4096ELj1ELj1ELj4ELj16ENS_18Kernel_traits_baseILj4096EfS2_fS2_fjLj128EEEEELb0ELb0ELb0ELb1EEEvNS_9BwdParamsE,@"STO_CUDA_ENTRY STV_DEFAULT"
_ZN10layer_norm13ln_bwd_kernelINS_13Kernel_traitsIf13__nv_bfloat16fS2_fjLj4096ELj1ELj1ELj4ELj16ENS_18Kernel_traits_baseILj4096EfS2_fS2_fjLj128EEEEELb0ELb0ELb0ELb1EEEvNS_9BwdParamsE:
.text._ZN10layer_norm13ln_bwd_kernelINS_13Kernel_traitsIf13__nv_bfloat16fS2_fjLj4096ELj1ELj1ELj4ELj16ENS_18Kernel_traits_baseILj4096EfS2_fS2_fjLj128EEEEELb0ELb0ELb0ELb1EEEvNS_9BwdParamsE:
        /* <DEDUP_REMOVED lines=67> */
[----:B------:R-:W-:Y:S01]  /*0430*/  CS2R R14, SRZ ;  /* 0x00000000000e7805 */ /* 0x000fe2000001ff00 */
[----:B0-----:R-:W5:Y:S01]  /*0440*/  LDG.E.128 R36, desc[UR8][R178.64] ;  /* 0x00000008b2247981 */ /* 0x001f62000c1e1d00 */
[----:B------:R-:W-:Y:S02]  /*0450*/  CS2R R12, SRZ ;  /* 0x00000000000c7805 */ /* 0x000fe4000001ff00 */
[----:B------:R-:W-:Y:S02]  /*0460*/  CS2R R10, SRZ ;  /* 0x00000000000a7805 */ /* 0x000fe4000001ff00 */
[----:B------:R-:W-:Y:S01]  /*0470*/  CS2R R8, SRZ ;  /* 0x0000000000087805 */ /* 0x000fe2000001ff00 */
[----:B------:R-:W5:Y:S01]  /*0480*/  LDG.E.128 R40, desc[UR8][R178.64+0x10] ;  /* 0x00001008b2287981 */ /* 0x000f62000c1e1d00 */
[----:B------:R-:W-:Y:S01]  /*0490*/  CS2R R6, SRZ ;  /* 0x0000000000067805 */ /* 0x000fe2000001ff00 */
[----:B------:R-:W-:Y:S02]  /*04a0*/  UPLOP3.LUT UP1, UPT, UPT, UPT, UPT, 0x40, 0x4 ;  /* 0x000000000004789c */ /* 0x000fe40003f2e870 */
[----:B------:R-:W5:Y:S01]  /*04b0*/  LDG.E.128 R44, desc[UR8][R178.64+0x1000] ;  /* 0x00100008b22c7981 */ /* 0x000f62000c1e1d00 */
[----:B------:R-:W-:Y:S01]  /*04c0*/  CS2R R4, SRZ ;  /* 0x0000000000047805 */ /* 0x000fe2000001ff00 */
[----:B------:R-:W0:Y:S02]  /*04d0*/  LDCU UR12, c[0x0][0x388] ;  /* 0x00007100ff0c77ac */ /* 0x000e240008000800 */
[----:B------:R-:W5:Y:S01]  /*04e0*/  LDG.E.128 R48, desc[UR8][R178.64+0x1010] ;  /* 0x00101008b2307981 */ /* 0x000f62000c1e1d00 */
[----:B------:R-:W-:Y:S01]  /*04f0*/  MOV R187, RZ ;  /* 0x000000ff00bb7202 */ /* 0x000fe20000000f00 */
[----:B------:R-:W2:Y:S02]  /*0500*/  LDCU.U8 UR7, c[0x0][0x410] ;  /* 0x00008200ff0777ac */ /* 0x000ea40008000000 */
[----:B------:R-:W5:Y:S01]  /*0510*/  LDG.E.128 R52, desc[UR8][R178.64+0x2000] ;  /* 0x00200008b2347981 */ /* 0x000f62000c1e1d00 */
[----:B------:R-:W3:Y:S03]  /*0520*/  LDCU UR13, c[0x0][0x400] ;  /* 0x00008000ff0d77ac */ /* 0x000ee60008000800 */
[----:B------:R-:W5:Y:S01]  /*0530*/  LDG.E.128 R56, desc[UR8][R178.64+0x2010] ;  /* 0x00201008b2387981 */ /* 0x000f62000c1e1d00 */
[----:B-1----:R-:W-:Y:S01]  /*0540*/  ISETP.NE.U32.AND P0, PT, R2, RZ, PT ;  /* 0x000000ff0200720c */ /* 0x002fe20003f05070 */
[----:B------:R-:W1:Y:S02]  /*0550*/  LDCU.64 UR14, c[0x0][0x478] ;  /* 0x00008f00ff0e77ac */ /* 0x000e640008000a00 */
[----:B------:R-:W5:Y:S01]  /*0560*/  LDG.E.128 R60, desc[UR8][R178.64+0x3000] ;  /* 0x00300008b23c7981 */ /* 0x000f62000c1e1d00 */
[----:B------:R-:W-:Y:S01]  /*0570*/  ISETP.NE.AND.EX P0, PT, R3, RZ, PT, P0 ;  /* 0x000000ff0300720c */ /* 0x000fe20003f05300 */
[----:B------:R-:W4:Y:S02]  /*0580*/  LDCU.64 UR10, c[0x0][0x438] ;  /* 0x00008700ff0a77ac */ /* 0x000f240008000a00 */
[----:B------:R0:W5:Y:S01]  /*0590*/  LDG.E.128 R64, desc[UR8][R178.64+0x3010] ;  /* 0x00301008b2407981 */ /* 0x000162000c1e1d00 */
[----:B------:R-:W-:Y:S01]  /*05a0*/  CS2R R2, SRZ ;  /* 0x0000000000027805 */ /* 0x000fe2000001ff00 */
[----:B0-23--:R-:W-:-:S08]  /*05b0*/  HFMA2 R179, -RZ, RZ, 0, 0 ;  /* 0x00000000ffb37431 */ /* 0x00dfd000000001ff */
.L_x_6392:
[----:B------:R-:W0:Y:S01]  /*05c0*/  S2R R178, SR_TID.X ;  /* 0x0000000000b27919 */ /* 0x000e220000002100 */
[----:B------:R-:W2:Y:S01]  /*05d0*/  LDC.64 R110, c[0x0][0x3c0] ;  /* 0x0000f000ff6e7b82 */ /* 0x000ea20000000a00 */
[----:B------:R-:W-:-:S05]  /*05e0*/  IMAD R0, R188, UR12, RZ ;  /* 0x0000000cbc007c24 */ /* 0x000fca000f8e02ff */
[----:B------:R-:W-:Y:S02]  /*05f0*/  SHF.R.S32.HI R113, RZ, 0x1f, R0 ;  /* 0x0000001fff717819 */ /* 0x000fe40000011400 */
[----:B------:R-:W3:Y:S02]  /*0600*/  LDC.64 R108, c[0x0][0x428] ;  /* 0x00010a00ff6c7b82 */ /* 0x000ee40000000a00 */
[----:B------:R-:W-:-:S06]  /*0610*/  LEA.HI R113, R113, R0, RZ, 0x3 ;  /* 0x0000000071717211 */ /* 0x000fcc00078f18ff */
[----:B------:R-:W1:Y:S08]  /*0620*/  LDC.64 R152, c[0x0][0x3a8] ;  /* 0x0000ea00ff987b82 */ /* 0x000e700000000a00 */
[----:B------:R-:W4:Y:S01]  /*0630*/  LDC.64 R194, c[0x0][0x3c8] ;  /* 0x0000f200ffc27b82 */ /* 0x000f220000000a00 */
[----:B--2---:R-:W-:-:S05]  /*0640*/  IMAD.WIDE R110, R188, 0x4, R110 ;  /* 0x00000004bc6e7825 */ /* 0x004fca00078e026e */
[----:B------:R-:W2:Y:S01]  /*0650*/  LDG.E R0, desc[UR8][R110.64] ;  /* 0x000000086e007981 */ /* 0x000ea2000c1e1900 */
[----:B0-----:R-:W-:-:S05]  /*0660*/  LEA.HI.SX32 R192, R113, R178, 0x1d ;  /* 0x000000b271c07211 */ /* 0x001fca00078feaff */
[C---:B---3--:R-:W-:Y:S01]  /*0670*/  IMAD.WIDE.U32 R116, R192.reuse, 0x10, R108 ;  /* 0x00000010c0747825 */ /* 0x048fe200078e006c */
[C---:B------:R-:W-:Y:S02]  /*0680*/  IADD3 R191, PT, PT, R192.reuse, 0x80, RZ ;  /* 0x00000080c0bf7810 */ /* 0x040fe40007ffe0ff */
[C---:B------:R-:W-:Y:S01]  /*0690*/  IADD3 R190, PT, PT, R192.reuse, 0x100, RZ ;  /* 0x00000100c0be7810 */ /* 0x040fe20007ffe0ff */
[C---:B-1----:R-:W-:Y:S01]  /*06a0*/  IMAD.WIDE.U32 R146, R192.reuse, 0x20, R152 ;  /* 0x00000020c0927825 */ /* 0x042fe200078e0098 */
[----:B------:R-:W-:Y:S01]  /*06b0*/  IADD3 R186, PT, PT, R192, 0x180, RZ ;  /* 0x00000180c0ba7810 */ /* 0x000fe20007ffe0ff */
[----:B------:R-:W3:Y:S02]  /*06c0*/  LDG.E.128 R116, desc[UR8][R116.64] ;  /* 0x0000000874747981 */ /* 0x000ee4000c1e1d00 */
[----:B------:R-:W-:Y:S02]  /*06d0*/  IMAD.WIDE.U32 R128, R191, 0x10, R108 ;  /* 0x00000010bf807825 */ /* 0x000fe400078e006c */
[----:B------:R-:W3:Y:S02]  /*06e0*/  LDG.E.128 R112, desc[UR8][R146.64] ;  /* 0x0000000892707981 */ /* 0x000ee4000c1e1d00 */
[----:B----4-:R-:W-:-:S02]  /*06f0*/  IMAD.WIDE R194, R188, 0x4, R194 ;  /* 0x00000004bcc27825 */ /* 0x010fc400078e02c2 */
[----:B------:R-:W4:Y:S02]  /*0700*/  LDG.E.128 R120, desc[UR8][R146.64+0x10] ;  /* 0x0000100892787981 */ /* 0x000f24000c1e1d00 */
[--C-:B------:R-:W-:Y:S02]  /*0710*/  IMAD.WIDE.U32 R140, R190, 0x10, R108.reuse ;  /* 0x00000010be8c7825 */ /* 0x100fe400078e006c */
[----:B------:R-:W4:Y:S02]  /*0720*/  LDG.E R189, desc[UR8][R194.64] ;  /* 0x00000008c2bd7981 */ /* 0x000f24000c1e1900 */
[----:B------:R-:W-:Y:S02]  /*0730*/  IMAD.WIDE.U32 R108, R186, 0x10, R108 ;  /* 0x00000010ba6c7825 */ /* 0x000fe400078e006c */
[----:B------:R-:W4:Y:S04]  /*0740*/  LDG.E.128 R140, desc[UR8][R140.64] ;  /* 0x000000088c8c7981 */ /* 0x000f28000c1e1d00 */
[----:B------:R-:W4:Y:S01]  /*0750*/  LDG.E.128 R108, desc[UR8][R108.64] ;  /* 0x000000086c6c7981 */ /* 0x000f22000c1e1d00 */
[----:B------:R-:W-:-:S03]  /*0760*/  IMAD.WIDE.U32 R196, R191, 0x20, R152 ;  /* 0x00000020bfc47825 */ /* 0x000fc600078e0098 */
[----:B------:R-:W4:Y:S04]  /*0770*/  LDG.E.128 R128, desc[UR8][R128.64] ;  /* 0x0000000880807981 */ /* 0x000f28000c1e1d00 */
[----:B------:R-:W4:Y:S04]  /*0780*/  LDG.E.128 R124, desc[UR8][R196.64] ;  /* 0x00000008c47c7981 */ /* 0x000f28000c1e1d00 */
[----:B------:R0:W4:Y:S01]  /*0790*/  LDG.E.128 R132, desc[UR8][R196.64+0x10] ;  /* 0x00001008c4847981 */ /* 0x000122000c1e1d00 */
[----:B------:R-:W-:-:S05]  /*07a0*/  IMAD.WIDE.U32 R144, R190, 0x20, R152 ;  /* 0x00000020be907825 */ /* 0x000fca00078e0098 */
[----:B------:R-:W4:Y:S01]  /*07b0*/  LDG.E.128 R136, desc[UR8][R144.64] ;  /* 0x0000000890887981 */ /* 0x000f22000c1e1d00 */
[----:B------:R-:W-:Y:S01]  /*07c0*/  IMAD.WIDE.U32 R152, R186, 0x20, R152 ;  /* 0x00000020ba987825 */ /* 0x000fe200078e0098 */
[----:B0-----:R-:W0:Y:S04]  /*07d0*/  @P0 LDC.64 R196, c[0x0][0x3e0] ;  /* 0x0000f800ffc40b82 */ /* 0x001e280000000a00 */
[----:B------:R-:W4:Y:S04]  /*07e0*/  LDG.E.128 R148, desc[UR8][R152.64] ;  /* 0x0000000898947981 */ /* 0x000f28000c1e1d00 */
[----:B------:R-:W4:Y:S04]  /*07f0*/  LDG.E.128 R144, desc[UR8][R144.64+0x10] ;  /* 0x0000100890907981 */ /* 0x000f28000c1e1d00 */
[----:B------:R-:W4:Y:S01]  /*0800*/  LDG.E.128 R152, desc[UR8][R152.64+0x10] ;  /* 0x0000100898987981 */ /* 0x000f22000c1e1d00 */
[----:B------:R-:W-:-:S02]  /*0810*/  ISETP.NE.U32.AND P1, PT, RZ, UR10, PT ;  /* 0x0000000aff007c0c */ /* 0x000fc4000bf25070 */
[----:B------:R-:W-:Y:S02]  /*0820*/  ISETP.NE.AND P2, PT, RZ, UR7, PT ;  /* 0x00000007ff007c0c */ /* 0x000fe4000bf45270 */
[----:B------:R-:W-:Y:S01]  /*0830*/  ISETP.NE.AND.EX P1, PT, RZ, UR11, PT, P1 ;  /* 0x0000000bff007c0c */ /* 0x000fe2000bf25310 */
[----:B0-----:R-:W-:-:S05]  /*0840*/  @P0 IMAD.WIDE R196, R188, 0x2, R196 ;  /* 0x00000002bcc40825 */ /* 0x001fca00078e02c4 */
[----:B-----5:R0:W5:Y:S07]  /*0850*/  @P0 LDG.E.U16 R193, desc[UR8][R196.64] ;  /* 0x00000008c4c10981 */ /* 0x02016e000c1e1500 */
        /* <DEDUP_REMOVED lines=16> */
[----:B--2---:R-:W-:-:S02]  /*0960*/  FSEL R195, R0, RZ, !P2 ;  /* 0x000000ff00c37208 */ /* 0x004fc40005000000 */
[C---:B---3--:R-:W-:Y:S02]  /*0970*/  PRMT R244, R116.reuse, 0x7632, R244 ;  /* 0x0000763274f47816 */ /* 0x048fe400000000f4 */
[----:B------:R-:W-:Y:S01]  /*0980*/  SHF.L.U32 R116, R116, 0x10, RZ ;  /* 0x0000001074747819 */ /* 0x000fe200000006ff */
[C---:B------:R-:W-:Y:S01]  /*0990*/  FADD.FTZ R0, -R195.reuse, R112 ;  /* 0x00000070c3007221 */ /* 0x040fe20000010100 */
        /* <DEDUP_REMOVED lines=64> */
[----:B------:R-:W-:Y:S01]  /*0da0*/  PRMT R113, R129, 0x7632, R113 ;  /* 0x0000763281717816 */ /* 0x000fe20000000071 */
        /* <DEDUP_REMOVED lines=108> */
[C---:B------:R-:W-:Y:S01]  /*1470*/  FMUL.FTZ R124, R189.reuse, R124 ;  /* 0x0000007cbd7c7220 */ /* 0x040fe20000410000 */
        /* <DEDUP_REMOVED lines=62> */
.L_x_6373:
[----:B------:R-:W-:Y:S05]  /*1860*/  BSYNC.RECONVERGENT B0 ;  /* 0x0000000000007941 */ /* 0x000fea0003800200 */
.L_x_6372:
        /* <DEDUP_REMOVED lines=128> */
.L_x_6375:
        /* <DEDUP_REMOVED lines=36> */
.L_x_6376:
        /* <DEDUP_REMOVED lines=47> */
.L_x_6377:
        /* <DEDUP_REMOVED lines=36> */
.L_x_6378:
        /* <DEDUP_REMOVED lines=44> */
.L_x_6379:
        /* <DEDUP_REMOVED lines=36> */
.L_x_6380:
        /* <DEDUP_REMOVED lines=44> */
.L_x_6381:
        /* <DEDUP_REMOVED lines=36> */
.L_x_6382:
[----:B------:R-:W0:Y:S01]  /*31e0*/  @P1 LDC.64 R114, c[0x0][0x478] ;  /* 0x00011e00ff721b82 */ /* 0x000e220000000a00 */
[----:B------:R-:W-:-:S04]  /*31f0*/  IMAD.WIDE.U32 R112, R186, 0x10, R112 ;  /* 0x00000010ba707825 */ /* 0x000fc800078e0070 */
[----:B0-----:R-:W-:-:S05]  /*3200*/  @P1 IMAD.WIDE.U32 R114, R186, 0x20, R114 ;  /* 0x00000020ba721825 */ /* 0x001fca00078e0072 */
[----:B------:R1:W-:Y:S04]  /*3210*/  @P1 STG.E.128 desc[UR8][R114.64], R104 ;  /* 0x0000006872001986 */ /* 0x0003e8000c101d08 */
[----:B------:R1:W-:Y:S04]  /*3220*/  @P1 STG.E.128 desc[UR8][R114.64+0x10], R100 ;  /* 0x0000106472001986 */ /* 0x0003e8000c101d08 */
[----:B------:R1:W-:Y:S01]  /*3230*/  STG.E.128 desc[UR8][R112.64], R108 ;  /* 0x0000006c70007986 */ /* 0x0003e2000c101d08 */
[----:B------:R-:W-:Y:S05]  /*3240*/  BRA `(.L_x_6383) ;  /* 0x00000014000c7947 */ /* 0x000fea0003800000 */
.L_x_6374:
        /* <DEDUP_REMOVED lines=40> */
.L_x_6384:
        /* <DEDUP_REMOVED lines=36> */
.L_x_6385:
        /* <DEDUP_REMOVED lines=45> */
.L_x_6386:
        /* <DEDUP_REMOVED lines=36> */
.L_x_6387:
        /* <DEDUP_REMOVED lines=44> */
.L_x_6388:
        /* <DEDUP_REMOVED lines=36> */
.L_x_6389:
        /* <DEDUP_REMOVED lines=44> */
.L_x_6390:
        /* <DEDUP_REMOVED lines=36> */
.L_x_6391:
[----:B------:R-:W0:Y:S01]  /*4620*/  @P1 LDC.64 R114, c[0x0][0x478] ;  /* 0x00011e00ff721b82 */ /* 0x000e220000000a00 */
[----:B------:R-:W-:-:S04]  /*4630*/  IMAD.WIDE.U32 R112, R186, 0x10, R112 ;  /* 0x00000010ba707825 */ /* 0x000fc800078e0070 */
[----:B0-----:R-:W-:-:S05]  /*4640*/  @P1 IMAD.WIDE.U32 R114, R186, 0x20, R114 ;  /* 0x00000020ba721825 */ /* 0x001fca00078e0072 */
[----:B------:R0:W-:Y:S04]  /*4650*/  @P1 STG.E.128 desc[UR8][R114.64], R104 ;  /* 0x0000006872001986 */ /* 0x0001e8000c101d08 */
[----:B------:R0:W-:Y:S04]  /*4660*/  @P1 STG.E.128 desc[UR8][R114.64+0x10], R100 ;  /* 0x0000106472001986 */ /* 0x0001e8000c101d08 */
[----:B------:R0:W-:Y:S02]  /*4670*/  STG.E.128 desc[UR8][R112.64], R108 ;  /* 0x0000006c70007986 */ /* 0x0001e4000c101d08 */
.L_x_6383:
        /* <DEDUP_REMOVED lines=69> */
.L_x_6371:
        /* <DEDUP_REMOVED lines=25> */
.L_x_6393:
        /* <DEDUP_REMOVED lines=10> */
.L_x_15659:


//--------------------- .text._ZN10layer_norm13ln_bwd_kernelINS_13Kernel_traitsIf13__nv_bfloat16fS2_fjLj4096ELj1ELj1ELj4ELj16ENS_18Kernel_traits_baseILj4096EfS2_fS2_fjLj128EEEEELb0ELb0ELb1ELb0EEEvNS_9BwdParamsE --------------------------
	.section	.text._ZN10layer_norm13ln_bwd_kernelINS_13Kernel_traitsIf13__nv_bfloat16fS2_fjLj4096ELj1ELj1ELj4ELj16ENS_18Kernel_traits_baseILj4096EfS2_fS2_fjLj128EEEEELb0ELb0ELb1ELb0EEEvNS_9BwdParamsE,"ax",@progbits
	.align	128
        .global         _ZN10layer_norm13ln_bwd_kernelINS_13Kernel_traitsIf13__nv_bfloat16fS2_fjLj4096ELj1ELj1ELj4ELj16ENS_18Kernel_traits_baseILj4096EfS2_fS2_fjLj128EEEEELb0ELb0ELb1ELb0EEEvNS_9BwdParamsE
        .type           _ZN10layer_norm13ln_bwd_kernelINS_13Kernel_traitsIf13__nv_bfloat16fS2_fjLj4096ELj1ELj1ELj4ELj16ENS_18Kernel_traits_baseILj4096EfS2_fS2_fjLj128EEEEELb0ELb0ELb1ELb0EEEvNS_9BwdParamsE,@function
        .size           _ZN10layer_norm13ln_bwd_kernelINS_13Kernel_traitsIf13__nv_bfloat16fS2_fjLj4096ELj1ELj1ELj4ELj16ENS_18Kernel_traits_baseILj4096EfS2_fS2_fjLj128EEEEELb0ELb0ELb1ELb0EEEvNS_9BwdParamsE,(.L_x_15660 - _ZN10layer_norm13ln_bwd_kernelINS_13Kernel_traitsIf13__nv_bfloat16fS2_fjLj4096ELj1ELj1ELj4ELj16ENS_18Kernel_traits_baseILj4096EfS2_fS2_fjLj128EEEEELb0ELb0ELb1ELb0EEEvNS_9BwdParamsE)
        .other          _ZN10layer_norm13ln_bwd_kernelINS_13Kernel_traitsIf13__nv_bfloat16fS2_fjLj4096ELj1ELj1ELj4ELj16ENS_18Kernel_traits_baseILj4096EfS2_fS2_fjLj128EEEEELb0ELb0ELb1ELb0EEEvNS_9BwdParamsE,@"STO_CUDA_ENTRY STV_DEFAULT"
_ZN10layer_norm13ln_bwd_kernelINS_13Kernel_traitsIf13__nv_bfloat16fS2_fjLj4096ELj1ELj1ELj4ELj16ENS_18Kernel_traits_baseILj4096EfS2_fS2_fjLj128EEEEELb0ELb0ELb1ELb0EEEvNS_9BwdParamsE:
.text._ZN10layer_norm13ln_bwd_kernelINS_13Kernel_traitsIf13__nv_bfloat16fS2_fjLj4096ELj1ELj1ELj4ELj16ENS_18Kernel_traits_baseILj4096EfS2_fS2_fjLj128EEEEELb0ELb0ELb1ELb0EEEvNS_9BwdParamsE:
        /* <DEDUP_REMOVED lines=17> */
[----:B------:R-:W4:Y:S01]  /*0110*/  @P5 LDC.64 R12, c[0x0][0x3d0] ;  /* 0x0000f400ff0c5b82 */ /* 0x000f220000000a00 */
[C---:B0-----:R-:W-:Y:S01]  /*0120*/  @P2 IMAD.WIDE.U32 R2, R9.reuse, 0x20, R2 ;  /* 0x0000002009022825 */ /* 0x041fe200078e0002 */
[----:B------:R-:W-:-:S06]  /*0130*/  @P2 LOP3.LUT R9, R9, 0x80, RZ, 0xfc, !PT ;  /* 0x0000008009092812 */ /* 0x000fcc00078efcff */
[----:B------:R-:W0:Y:S01]  /*0140*/  @P6 LDC.64 R14, c[0x0][0x3d0] ;  /* 0x0000f400ff0e6b82 */ /* 0x000e220000000a00 */
[----:B--2---:R-:W5:Y:S01]  /*0150*/  @P2 LDG.E.128 R36, desc[UR10][R2.64] ;  /* 0x0000000a02242981 */ /* 0x004f62000c1e1d00 */
[C---:B-1----:R-:W-:Y:S01]  /*0160*/  @P4 IMAD.WIDE.U32 R10, R9.reuse, 0x20, R4 ;  /* 0x00000020090a4825 */ /* 0x042fe200078e0004 */
[----:B------:R-:W-:Y:S02]  /*0170*/  @P4 IADD3 R9, PT, PT, R9, 0x80, RZ ;  /* 0x0000008009094810 */ /* 0x000fe40007ffe0ff */
[----:B------:R-:W5:Y:S04]  /*0180*/  @P2 LDG.E.128 R40, desc[UR10][R2.64+0x10] ;  /* 0x0000100a02282981 */ /* 0x000f68000c1e1d00 */
[----:B------:R-:W5:Y:S01]  /*0190*/  @P4 LDG.E.128 R44, desc[UR10][R10.64] ;  /* 0x0000000a0a2c4981 */ /* 0x000f62000c1e1d00 */
[C---:B----4-:R-:W-:Y:S01]  /*01a0*/  @P5 IMAD.WIDE.U32 R12, R9.reuse, 0x20, R12 ;  /* 0x00000020090c5825 */ /* 0x050fe200078e000c */
[----:B------:R-:W1:Y:S02]  /*01b0*/  S2UR UR4, SR_CTAID.X ;  /* 0x00000000000479c3 */ /* 0x000e640000002500 */
[----:B------:R-:W5:Y:S01]  /*01c0*/  @P4 LDG.E.128 R48, desc[UR10][R10.64+0x10] ;  /* 0x0000100a0a304981 */ /* 0x000f62000c1e1d00 */
[----:B------:R-:W-:-:S03]  /*01d0*/  @P5 IADD3 R9, PT, PT, R9, 0x80, RZ ;  /* 0x0000008009095810 */ /* 0x000fc60007ffe0ff */
[----:B------:R-:W5:Y:S04]  /*01e0*/  @P5 LDG.E.128 R52, desc[UR10][R12.64] ;  /* 0x0000000a0c345981 */ /* 0x000f68000c1e1d00 */
[----:B------:R-:W5:Y:S01]  /*01f0*/  @P5 LDG.E.128 R56, desc[UR10][R12.64+0x10] ;  /* 0x0000100a0c385981 */ /* 0x000f62000c1e1d00 */
[----:B0-----:R-:W-:-:S05]  /*0200*/  @P6 IMAD.WIDE.U32 R4, R9, 0x20, R14 ;  /* 0x0000002009046825 */ /* 0x001fca00078e000e */
[----:B------:R-:W5:Y:S04]  /*0210*/  @P6 LDG.E.128 R60, desc[UR10][R4.64] ;  /* 0x0000000a043c6981 */ /* 0x000f68000c1e1d00 */
[----:B------:R1:W5:Y:S02]  /*0220*/  @P6 LDG.E.128 R64, desc[UR10][R4.64+0x10] ;  /* 0x0000100a04406981 */ /* 0x000364000c1e1d00 */
[----:B-1----:R-:W-:-:S04]  /*0230*/  MOV R5, UR4 ;  /* 0x0000000400057c02 */ /* 0x002fc80008000f00 */
[----:B---3--:R-:W-:Y:S02]  /*0240*/  ISETP.GE.AND P0, PT, R5, UR5, PT ;  /* 0x0000000505007c0c */ /* 0x008fe4000bf06270 */
        /* <DEDUP_REMOVED lines=32> */
[----:B------:R-:W-:Y:S06]  /*0450*/  @P0 BRA `(.L_x_6394) ;  /* 0x00000070008c0947 */ /* 0x000fec0003800000 */
        /* <DEDUP_REMOVED lines=38> */
.L_x_6486:
        /* <DEDUP_REMOVED lines=19> */
[C---:B------:R-:W-:Y:S01]  /*07f0*/  ISETP.GE.U32.AND P5, PT, R6.reuse, 0x80, PT ;  /* 0x000000800600780c */ /* 0x040fe20003fa6070 */
[----:B------:R-:W0:Y:S01]  /*0800*/  S2R R7, SR_TID.X ;  /* 0x0000000000077919 */ /* 0x000e220000002100 */
[----:B------:R-:W-:Y:S01]  /*0810*/  ISETP.NE.AND P0, PT, RZ, UR9, PT ;  /* 0x00000009ff007c0c */ /* 0x000fe2000bf05270 */
[----:B------:R-:W-:Y:S01]  /*0820*/  IMAD R170, R171, R8, RZ ;  /* 0x00000008abaa7224 */ /* 0x000fe200078e02ff */
[----:B------:R-:W-:Y:S01]  /*0830*/  SHF.R.S32.HI R171, RZ, 0x1f, R0 ;  /* 0x0000001fffab7819 */ /* 0x000fe20000011400 */
[----:B------:R-:W-:Y:S01]  /*0840*/  BSSY.RECONVERGENT B1, `(.L_x_6397) ;  /* 0x0000060000017945 */ /* 0x000fe20003800200 */
[----:B------:R-:W-:Y:S02]  /*0850*/  ISETP.GE.U32.AND P4, PT, R6, 0x100, PT ;  /* 0x000001000600780c */ /* 0x000fe40003f86070 */
[----:B------:R-:W-:-:S02]  /*0860*/  CS2R R228, SRZ ;  /* 0x0000000000e47805 */ /* 0x000fc4000001ff00 */
[----:B------:R-:W-:Y:S02]  /*0870*/  SHF.R.S32.HI R173, RZ, 0x1f, R170 ;  /* 0x0000001fffad7819 */ /* 0x000fe400000114aa */
[----:B------:R-:W-:Y:S02]  /*0880*/  LEA.HI R0, R171, R0, RZ, 0x3 ;  /* 0x00000000ab007211 */ /* 0x000fe400078f18ff */
[----:B------:R-:W-:Y:S02]  /*0890*/  LEA.HI R170, R173, R170, RZ, 0x3 ;  /* 0x000000aaadaa7211 */ /* 0x000fe400078f18ff */
[C---:B------:R-:W-:Y:S02]  /*08a0*/  ISETP.GE.U32.AND P3, PT, R6.reuse, 0x180, PT ;  /* 0x000001800600780c */ /* 0x040fe40003f66070 */
[----:B------:R-:W-:Y:S02]  /*08b0*/  ISETP.GE.U32.AND P2, PT, R6, 0x200, PT ;  /* 0x000002000600780c */ /* 0x000fe40003f46070 */
[----:B0-----:R-:W-:-:S02]  /*08c0*/  LEA.HI.SX32 R0, R0, R7, 0x1d ;  /* 0x0000000700007211 */ /* 0x001fc400078feaff */
[----:B------:R-:W-:Y:S02]  /*08d0*/  LEA.HI.SX32 R227, R170, R7, 0x1d ;  /* 0x00000007aae37211 */ /* 0x000fe400078feaff */
        /* <DEDUP_REMOVED lines=16> */
[----:B------:R-:W-:Y:S02]  /*09e0*/  IADD3 R227, PT, PT, R227, 0x80, RZ ;  /* 0x00000080e3e37810 */ /* 0x000fe40007ffe0ff */
[----:B------:R-:W-:Y:S01]  /*09f0*/  IADD3 R226, PT, PT, R226, 0x80, RZ ;  /* 0x00000080e2e27810 */ /* 0x000fe20007ffe0ff */
[C---:B--2---:R-:W-:Y:S01]  /*0a00*/  FADD.FTZ R168, -R224.reuse, R168 ;  /* 0x000000a8e0a87221 */ /* 0x044fe20000010100 */
[----:B------:R-:W-:-:S03]  /*0a10*/  FADD.FTZ R222, -R224, R169 ;  /* 0x000000a9e0de7221 */ /* 0x000fc60000010100 */
[C---:B-----5:R-:W-:Y:S01]  /*0a20*/  FMUL.FTZ R225, R3.reuse, R168 ;  /* 0x000000a803e17220 */ /* 0x060fe20000410000 */
        /* <DEDUP_REMOVED lines=8> */
[C---:B------:R-:W-:Y:S01]  /*0ab0*/  PRMT R10, R173.reuse, 0x7632, R10 ;  /* 0x00007632ad0a7816 */ /* 0x040fe2000000000a */
[----:B------:R-:W-:Y:S01]  /*0ac0*/  FADD.FTZ R218, -R224, R171 ;  /* 0x000000abe0da7221 */ /* 0x000fe20000010100 */
[----:B------:R-:W-:Y:S01]  /*0ad0*/  SHF.L.U32 R173, R173, 0x10, RZ ;  /* 0x00000010adad7819 */ /* 0x000fe200000006ff */
[-C--:B------:R-:W-:Y:S01]  /*0ae0*/  FFMA.FTZ R69, R222, R220.reuse, R69 ;  /* 0x000000dcde457223 */ /* 0x080fe20000010045 */
[----:B0-----:R-:W-:Y:S01]  /*0af0*/  SHF.L.U32 R212, R169, 0x10, RZ ;  /* 0x00000010a9d47819 */ /* 0x001fe200000006ff */
[----:B------:R-:W-:Y:S01]  /*0b00*/  FADD.FTZ R97, R97, R220 ;  /* 0x000000dc61617221 */ /* 0x000fe20000010000 */
[----:B------:R-:W-:Y:S01]  /*0b10*/  FADD.FTZ R170, -R224, R170 ;  /* 0x000000aae0aa7221 */ /* 0x000fe20000010100 */
[----:B------:R-:W-:Y:S01]  /*0b20*/  FMUL.FTZ R220, R37, R220 ;  /* 0x000000dc25dc7220 */ /* 0x000fe20000410000 */
[----:B------:R-:W-:Y:S01]  /*0b30*/  FADD.FTZ R9, RZ, R223 ;  /* 0x000000dfff097221 */ /* 0x000fe20000010000 */
[----:B------:R-:W-:Y:S01]  /*0b40*/  FFMA.FTZ R169, R225, R223, RZ ;  /* 0x000000dfe1a97223 */ /* 0x000fe200000100ff */
[----:B------:R-:W-:Y:S01]  /*0b50*/  SHF.L.U32 R216, R10, 0x10, RZ ;  /* 0x000000100ad87819 */ /* 0x000fe200000006ff */
[----:B---3--:R-:W-:Y:S01]  /*0b60*/  FADD.FTZ R176, -R224, R176 ;  /* 0x000000b0e0b07221 */ /* 0x008fe20000010100 */
[C---:B------:R-:W-:Y:S01]  /*0b70*/  FMUL.FTZ R218, R3.reuse, R218 ;  /* 0x000000da03da7220 */ /* 0x040fe20000410000 */
[----:B------:R-:W-:Y:S01]  /*0b80*/  FMUL.FTZ R221, R3, R170 ;  /* 0x000000aa03dd7220 */ /* 0x000fe20000410000 */
[----:B------:R-:W-:Y:S01]  /*0b90*/  FMUL.FTZ R219, R38, R173 ;  /* 0x000000ad26db7220 */ /* 0x000fe20000410000 */
[----:B------:R-:W-:Y:S01]  /*0ba0*/  FADD.FTZ R10, R9, R220 ;  /* 0x000000dc090a7221 */ /* 0x000fe20000010000 */
[----:B------:R-:W-:Y:S01]  /*0bb0*/  FFMA.FTZ R168, R222, R220, R169 ;  /* 0x000000dcdea87223 */ /* 0x000fe200000100a9 */
[----:B------:R-:W-:Y:S01]  /*0bc0*/  SHF.L.U32 R215, R174, 0x10, RZ ;  /* 0x00000010aed77819 */ /* 0x000fe200000006ff */
[----:B------:R-:W-:Y:S01]  /*0bd0*/  FADD.FTZ R214, -R224, R177 ;  /* 0x000000b1e0d67221 */ /* 0x000fe20000010100 */
[----:B------:R-:W-:Y:S01]  /*0be0*/  FMUL.FTZ R217, R3, R176 ;  /* 0x000000b003d97220 */ /* 0x000fe20000410000 */
[-C--:B------:R-:W-:Y:S01]  /*0bf0*/  FFMA.FTZ R71, R218, R216.reuse, R71 ;  /* 0x000000d8da477223 */ /* 0x080fe20000010047 */
[----:B------:R-:W-:Y:S01]  /*0c00*/  FADD.FTZ R99, R99, R216 ;  /* 0x000000d863637221 */ /* 0x000fe20000010000 */
[----:B------:R-:W-:Y:S01]  /*0c10*/  FMUL.FTZ R216, R39, R216 ;  /* 0x000000d827d87220 */ /* 0x000fe20000410000 */
        /* <DEDUP_REMOVED lines=8> */
[----:B------:R-:W-:Y:S01]  /*0ca0*/  PRMT R171, R175, 0x7632, R171 ;  /* 0x00007632afab7816 */ /* 0x000fe200000000ab */
[----:B------:R-:W-:Y:S01]  /*0cb0*/  FADD.FTZ R101, R101, R212 ;  /* 0x000000d465657221 */ /* 0x000fe20000010000 */
[----:B------:R-:W-:Y:S01]  /*0cc0*/  SHF.L.U32 R175, R175, 0x10, RZ ;  /* 0x00000010afaf7819 */ /* 0x000fe200000006ff */
[-C--:B------:R-:W-:Y:S01]  /*0cd0*/  FFMA.FTZ R73, R214, R212.reuse, R73 ;  /* 0x000000d4d6497223 */ /* 0x080fe20000010049 */
[----:B------:R-:W-:Y:S01]  /*0ce0*/  FADD.FTZ R178, -R224, R178 ;  /* 0x000000b2e0b27221 */ /* 0x000fe20000010100 */
[----:B------:R-:W-:Y:S01]  /*0cf0*/  FMUL.FTZ R212, R41, R212 ;  /* 0x000000d429d47220 */ /* 0x000fe20000410000 */
        /* <DEDUP_REMOVED lines=20> */
.L_x_6398:
[----:B----4-:R-:W-:Y:S05]  /*0e40*/  BSYNC.RECONVERGENT B1 ;  /* 0x0000000000017941 */ /* 0x010fea0003800200 */
.L_x_6397:
        /* <DEDUP_REMOVED lines=18> */
[C---:B------:R-:W-:Y:S01]  /*0f70*/  FADD.FTZ R12, -R224.reuse, R12 ;  /* 0x0000000ce00c7221 */ /* 0x040fe20000010100 */
[C---:B------:R-:W-:Y:S01]  /*0f80*/  FADD.FTZ R170, -R224.reuse, R13 ;  /* 0x0000000de0aa7221 */ /* 0x040fe20000010100 */
[----:B---3--:R-:W-:Y:S01]  /*0f90*/  FADD.FTZ R176, -R224, R22 ;  /* 0x00000016e0b07221 */ /* 0x008fe20000010100 */
[----:B----4-:R-:W-:-:S02]  /*0fa0*/  PRMT R15, R16, 0x7632, R15 ;  /* 0x00007632100f7816 */ /* 0x010fc4000000000f */
[----:B------:R-:W-:Y:S02]  /*0fb0*/  SHF.L.U32 R169, R16, 0x10, RZ ;  /* 0x0000001010a97819 */ /* 0x000fe400000006ff */
[----:B0-----:R-:W-:Y:S02]  /*0fc0*/  PRMT R24, R19, 0x7632, R24 ;  /* 0x0000763213187816 */ /* 0x001fe40000000018 */
[----:B------:R-:W-:Y:S01]  /*0fd0*/  SHF.L.U32 R22, R15, 0x10, RZ ;  /* 0x000000100f167819 */ /* 0x000fe200000006ff */
[----:B------:R-:W-:Y:S01]  /*0fe0*/  FMUL.FTZ R16, R44, R169 ;  /* 0x000000a92c107220 */ /* 0x000fe20000410000 */
[----:B-----5:R-:W-:Y:S01]  /*0ff0*/  FMUL.FTZ R11, R3, R12 ;  /* 0x0000000c030b7220 */ /* 0x020fe20000410000 */
[C---:B------:R-:W-:Y:S01]  /*1000*/  FADD.FTZ R14, -R224.reuse, R14 ;  /* 0x0000000ee00e7221 */ /* 0x040fe20000010100 */
[----:B------:R-:W-:Y:S01]  /*1010*/  PRMT R26, R17, 0x7632, R26 ;  /* 0x00007632111a7816 */ /* 0x000fe2000000001a */
        /* <DEDUP_REMOVED lines=8> */
[C---:B------:R-:W-:Y:S01]  /*10a0*/  FMUL.FTZ R13, R3.reuse, R14 ;  /* 0x0000000e030d7220 */ /* 0x040fe20000410000 */
[----:B------:R-:W-:Y:S01]  /*10b0*/  SHF.L.U32 R26, R26, 0x10, RZ ;  /* 0x000000101a1a7819 */ /* 0x000fe200000006ff */
[----:B------:R-:W-:Y:S01]  /*10c0*/  FADD.FTZ R178, -R224, R23 ;  /* 0x00000017e0b27221 */ /* 0x000fe20000010100 */
        /* <DEDUP_REMOVED lines=8> */
[----:B------:R-:W-:Y:S01]  /*1150*/  FADD.FTZ R20, -R224, R20 ;  /* 0x00000014e0147221 */ /* 0x000fe20000010100 */
[----:B------:R-:W-:Y:S01]  /*1160*/  FMUL.FTZ R17, R3, R176 ;  /* 0x000000b003117220 */ /* 0x000fe20000410000 */
[-C--:B------:R-:W-:Y:S01]  /*1170*/  FFMA.FTZ R79, R14, R26.reuse, R79 ;  /* 0x0000001a0e4f7223 */ /* 0x080fe2000001004f */
[----:B------:R-:W-:Y:S01]  /*1180*/  FADD.FTZ R107, R107, R26 ;  /* 0x0000001a6b6b7221 */ /* 0x000fe20000010000 */
[----:B------:R-:W-:Y:S01]  /*1190*/  FMUL.FTZ R21, R47, R26 ;  /* 0x0000001a2f157220 */ /* 0x000fe20000410000 */
[----:B------:R-:W-:Y:S01]  /*11a0*/  FADD.FTZ R26, R23, R18 ;  /* 0x00000012171a7221 */ /* 0x000fe20000010000 */
[----:B------:R-:W-:Y:S01]  /*11b0*/  FFMA.FTZ R23, R13, R18, R24 ;  /* 0x000000120d177223 */ /* 0x000fe20000010018 */
[----:B------:R-:W-:Y:S01]  /*11c0*/  SHF.L.U32 R168, R168, 0x10, RZ ;  /* 0x00000010a8a87819 */ /* 0x000fe200000006ff */
[----:B------:R-:W-:Y:S01]  /*11d0*/  FFMA.FTZ R77, R12, R22, R77 ;  /* 0x000000160c4d7223 */ /* 0x000fe2000001004d */
[----:B------:R-:W-:Y:S01]  /*11e0*/  FADD.FTZ R105, R105, R22 ;  /* 0x0000001669697221 */ /* 0x000fe20000010000 */
[----:B------:R-:W-:Y:S01]  /*11f0*/  FMUL.FTZ R15, R3, R20 ;  /* 0x00000014030f7220 */ /* 0x000fe20000410000 */
[----:B------:R-:W-:Y:S01]  /*1200*/  FADD.FTZ R110, R110, R25 ;  /* 0x000000196e6e7221 */ /* 0x000fe20000010000 */
[-C--:B------:R-:W-:Y:S01]  /*1210*/  FFMA.FTZ R82, R17, R25.reuse, R82 ;  /* 0x0000001911527223 */ /* 0x080fe20000010052 */
[----:B------:R-:W-:Y:S01]  /*1220*/  FMUL.FTZ R22, R50, R25 ;  /* 0x0000001932167220 */ /* 0x000fe20000410000 */
        /* <DEDUP_REMOVED lines=21> */
[----:B------:R-:W-:Y:S01]  /*1380*/  FADD.FTZ R229, R170, R25 ;  /* 0x00000019aae57221 */ /* 0x000fe20000010000 */
[----:B------:R-:W-:-:S07]  /*1390*/  FFMA.FTZ R228, R26, R25, R169 ;  /* 0x000000191ae47223 */ /* 0x000fce00000100a9 */
.L_x_6400:
[----:B------:R-:W-:Y:S05]  /*13a0*/  BSYNC.RECONVERGENT B1 ;  /* 0x0000000000017941 */ /* 0x000fea0003800200 */
.L_x_6399:
        /* <DEDUP_REMOVED lines=20> */
[C---:B---3--:R-:W-:Y:S01]  /*14f0*/  FADD.FTZ R176, -R224.reuse, R176 ;  /* 0x000000b0e0b07221 */ /* 0x048fe20000010100 */
[----:B------:R-:W-:-:S02]  /*1500*/  FADD.FTZ R188, -R224, R171 ;  /* 0x000000abe0bc7221 */ /* 0x000fc40000010100 */
[C---:B0----5:R-:W-:Y:S01]  /*1510*/  FMUL.FTZ R181, R3.reuse, R170 ;  /* 0x000000aa03b57220 */ /* 0x061fe20000410000 */
[C---:B----4-:R-:W-:Y:S02]  /*1520*/  PRMT R168, R172.reuse, 0x7632, R168 ;  /* 0x00007632aca87816 */ /* 0x050fe400000000a8 */
[----:B------:R-:W-:Y:S01]  /*1530*/  SHF.L.U32 R169, R172, 0x10, RZ ;  /* 0x00000010aca97819 */ /* 0x000fe200000006ff */
[C---:B------:R-:W-:Y:S01]  /*1540*/  FMUL.FTZ R27, R3.reuse, R184 ;  /* 0x000000b8031b7220 */ /* 0x040fe20000410000 */
[----:B------:R-:W-:Y:S01]  /*1550*/  SHF.L.U32 R187, R174, 0x10, RZ ;  /* 0x00000010aebb7819 */ /* 0x000fe200000006ff */
[C---:B------:R-:W-:Y:S01]  /*1560*/  FMUL.FTZ R183, R3.reuse, R176 ;  /* 0x000000b003b77220 */ /* 0x040fe20000410000 */
[----:B------:R-:W-:Y:S01]  /*1570*/  SHF.L.U32 R170, R168, 0x10, RZ ;  /* 0x00000010a8aa7819 */ /* 0x000fe200000006ff */
[----:B------:R-:W-:Y:S01]  /*1580*/  FMUL.FTZ R184, R52, R169 ;  /* 0x000000a934b87220 */ /* 0x000fe20000410000 */
        /* <DEDUP_REMOVED lines=17> */
[----:B------:R-:W-:Y:S01]  /*16a0*/  PRMT R185, R174, 0x7632, R185 ;  /* 0x00007632aeb97816 */ /* 0x000fe200000000b9 */
[----:B------:R-:W-:Y:S01]  /*16b0*/  FFMA.FTZ R85, R180, R170, R85 ;  /* 0x000000aab4557223 */ /* 0x000fe20000010055 */
[----:B------:R-:W-:Y:S01]  /*16c0*/  SHF.L.U32 R176, R189, 0x10, RZ ;  /* 0x00000010bdb07819 */ /* 0x000fe200000006ff */
[----:B------:R-:W-:Y:S01]  /*16d0*/  FADD.FTZ R113, R113, R170 ;  /* 0x000000aa71717221 */ /* 0x000fe20000010000 */
[----:B------:R-:W-:Y:S01]  /*16e0*/  FMUL.FTZ R189, R55, R172 ;  /* 0x000000ac37bd7220 */ /* 0x000fe20000410000 */
[----:B------:R-:W-:Y:S01]  /*16f0*/  FADD.FTZ R170, R171, R186 ;  /* 0x000000baabaa7221 */ /* 0x000fe20000010000 */
[----:B------:R-:W-:Y:S01]  /*1700*/  FFMA.FTZ R169, R181, R186, R168 ;  /* 0x000000bab5a97223 */ /* 0x000fe200000100a8 */
[----:B------:R-:W-:Y:S01]  /*1710*/  SHF.L.U32 R174, R185, 0x10, RZ ;  /* 0x00000010b9ae7819 */ /* 0x000fe200000006ff */
[----:B------:R-:W-:Y:S01]  /*1720*/  FADD.FTZ R192, -R224, R177 ;  /* 0x000000b1e0c07221 */ /* 0x000fe20000010100 */
[----:B------:R-:W-:Y:S01]  /*1730*/  FADD.FTZ R171, R170, R189 ;  /* 0x000000bdaaab7221 */ /* 0x000fe20000010000 */
[----:B------:R-:W-:Y:S01]  /*1740*/  FFMA.FTZ R168, R182, R189, R169 ;  /* 0x000000bdb6a87223 */ /* 0x000fe200000100a9 */
[----:B------:R-:W-:Y:S01]  /*1750*/  SHF.L.U32 R175, R175, 0x10, RZ ;  /* 0x00000010afaf7819 */ /* 0x000fe200000006ff */
[C---:B------:R-:W-:Y:S01]  /*1760*/  FADD.FTZ R178, -R224.reuse, R178 ;  /* 0x000000b2e0b27221 */ /* 0x040fe20000010100 */
[----:B------:R-:W-:Y:S01]  /*1770*/  FMUL.FTZ R192, R3, R192 ;  /* 0x000000c003c07220 */ /* 0x000fe20000410000 */
[----:B------:R-:W-:Y:S01]  /*1780*/  FMUL.FTZ R191, R57, R174 ;  /* 0x000000ae39bf7220 */ /* 0x000fe20000410000 */
[----:B------:R-:W-:Y:S01]  /*1790*/  FADD.FTZ R170, R171, R188 ;  /* 0x000000bcabaa7221 */ /* 0x000fe20000010000 */
[----:B------:R-:W-:Y:S01]  /*17a0*/  FFMA.FTZ R169, R183, R188, R168 ;  /* 0x000000bcb7a97223 */ /* 0x000fe200000100a8 */
        /* <DEDUP_REMOVED lines=20> */
[----:B------:R-:W-:-:S07]  /*18f0*/  FFMA.FTZ R228, R194, R193, R169 ;  /* 0x000000c1c2e47223 */ /* 0x000fce00000100a9 */
.L_x_6402:
[----:B------:R-:W-:Y:S05]  /*1900*/  BSYNC.RECONVERGENT B1 ;  /* 0x0000000000017941 */ /* 0x000fea0003800200 */
.L_x_6401:
        /* <DEDUP_REMOVED lines=16> */
[C---:B0-----:R-:W-:Y:S01]  /*1a10*/  FADD.FTZ R198, -R224.reuse, R171 ;  /* 0x000000abe0c67221 */ /* 0x041fe20000010100 */
[C---:B------:R-:W-:Y:S01]  /*1a20*/  FADD.FTZ R168, -R224.reuse, R168 ;  /* 0x000000a8e0a87221 */ /* 0x040fe20000010100 */
[C---:B---3--:R-:W-:Y:S01]  /*1a30*/  FADD.FTZ R202, -R224.reuse, R172 ;  /* 0x000000ace0ca7221 */ /* 0x048fe20000010100 */
[C---:B-1---5:R-:W-:Y:S01]  /*1a40*/  FMUL.FTZ R197, R3.reuse, R170 ;  /* 0x000000aa03c57220 */ /* 0x062fe20000410000 */
[----:B------:R-:W-:Y:S01]  /*1a50*/  FADD.FTZ R204, -R224, R173 ;  /* 0x000000ade0cc7221 */ /* 0x000fe20000010100 */
[C---:B------:R-:W-:Y:S01]  /*1a60*/  FMUL.FTZ R195, R3.reuse, R168 ;  /* 0x000000a803c37220 */ /* 0x040fe20000410000 */
[C---:B------:R-:W-:Y:S01]  /*1a70*/  FMUL.FTZ R199, R3.reuse, R202 ;  /* 0x000000ca03c77220 */ /* 0x040fe20000410000 */
[C---:B----4-:R-:W-:Y:S01]  /*1a80*/  PRMT R169, R176.reuse, 0x7632, R169 ;  /* 0x00007632b0a97816 */ /* 0x050fe200000000a9 */
[C---:B------:R-:W-:Y:S01]  /*1a90*/  FMUL.FTZ R196, R3.reuse, R200 ;  /* 0x000000c803c47220 */ /* 0x040fe20000410000 */
[----:B------:R-:W-:Y:S01]  /*1aa0*/  SHF.L.U32 R171, R176, 0x10, RZ ;  /* 0x00000010b0ab7819 */ /* 0x000fe200000006ff */
[----:B------:R-:W-:Y:S01]  /*1ab0*/  FMUL.FTZ R200, R3, R204 ;  /* 0x000000cc03c87220 */ /* 0x000fe20000410000 */
[----:B------:R-:W-:Y:S01]  /*1ac0*/  SHF.L.U32 R170, R169, 0x10, RZ ;  /* 0x00000010a9aa7819 */ /* 0x000fe200000006ff */
[----:B------:R-:W-:Y:S01]  /*1ad0*/  FADD.FTZ R174, -R224, R174 ;  /* 0x000000aee0ae7221 */ /* 0x000fe20000010100 */
[C---:B------:R-:W-:Y:S01]  /*1ae0*/  PRMT R172, R177.reuse, 0x7632, R172 ;  /* 0x00007632b1ac7816 */ /* 0x040fe200000000ac */
[-C--:B------:R-:W-:Y:S01]  /*1af0*/  FMUL.FTZ R202, R60, R171.reuse ;  /* 0x000000ab3cca7220 */ /* 0x080fe20000410000 */
[----:B------:R-:W-:Y:S01]  /*1b00*/  SHF.L.U32 R177, R177, 0x10, RZ ;  /* 0x00000010b1b17819 */ /* 0x000fe200000006ff */
[----:B------:R-:W-:Y:S01]  /*1b10*/  FMUL.FTZ R203, R61, R170 ;  /* 0x000000aa3dcb7220 */ /* 0x000fe20000410000 */
[----:B------:R-:W-:Y:S01]  /*1b20*/  FADD.FTZ R124, R124, R171 ;  /* 0x000000ab7c7c7221 */ /* 0x000fe20000010000 */
[----:B------:R-:W-:Y:S01]  /*1b30*/  FADD.FTZ R168, R229, R202 ;  /* 0x000000cae5a87221 */ /* 0x000fe20000010000 */
[C---:B------:R-:W-:Y:S01]  /*1b40*/  FFMA.FTZ R169, R195.reuse, R202, R228 ;  /* 0x000000cac3a97223 */ /* 0x040fe200000100e4 */
[----:B------:R-:W-:Y:S01]  /*1b50*/  FFMA.FTZ R120, R195, R171, R120 ;  /* 0x000000abc3787223 */ /* 0x000fe20000010078 */
[----:B------:R-:W-:Y:S01]  /*1b60*/  SHF.L.U32 R172, R172, 0x10, RZ ;  /* 0x00000010acac7819 */ /* 0x000fe200000006ff */
[----:B------:R-:W-:Y:S01]  /*1b70*/  FADD.FTZ R171, R168, R203 ;  /* 0x000000cba8ab7221 */ /* 0x000fe20000010000 */
[----:B------:R-:W-:Y:S01]  /*1b80*/  FMUL.FTZ R204, R62, R177 ;  /* 0x000000b13ecc7220 */ /* 0x000fe20000410000 */
[----:B------:R-:W-:Y:S01]  /*1b90*/  FFMA.FTZ R168, R196, R203, R169 ;  /* 0x000000cbc4a87223 */ /* 0x000fe200000100a9 */
[----:B------:R-:W-:Y:S01]  /*1ba0*/  FADD.FTZ R210, -R224, R175 ;  /* 0x000000afe0d27221 */ /* 0x000fe20000010100 */
[----:B------:R-:W-:Y:S01]  /*1bb0*/  PRMT R173, R178, 0x7632, R173 ;  /* 0x00007632b2ad7816 */ /* 0x000fe200000000ad */
[----:B------:R-:W-:Y:S01]  /*1bc0*/  FFMA.FTZ R121, R196, R170, R121 ;  /* 0x000000aac4797223 */ /* 0x000fe20000010079 */
[----:B------:R-:W-:Y:S01]  /*1bd0*/  SHF.L.U32 R175, R178, 0x10, RZ ;  /* 0x00000010b2af7819 */ /* 0x000fe200000006ff */
[----:B------:R-:W-:Y:S01]  /*1be0*/  FADD.FTZ R125, R125, R170 ;  /* 0x000000aa7d7d7221 */ /* 0x000fe20000010000 */
[----:B------:R-:W-:Y:S01]  /*1bf0*/  FMUL.FTZ R198, R3, R198 ;  /* 0x000000c603c67220 */ /* 0x000fe20000410000 */
[----:B------:R-:W-:Y:S01]  /*1c00*/  FMUL.FTZ R205, R63, R172 ;  /* 0x000000ac3fcd7220 */ /* 0x000fe20000410000 */
[----:B------:R-:W-:Y:S01]  /*1c10*/  FADD.FTZ R170, R171, R204 ;  /* 0x000000ccabaa7221 */ /* 0x000fe20000010000 */
[----:B------:R-:W-:Y:S01]  /*1c20*/  FFMA.FTZ R169, R197, R204, R168 ;  /* 0x000000ccc5a97223 */ /* 0x000fe200000100a8 */
[----:B------:R-:W-:Y:S01]  /*1c30*/  FMUL.FTZ R201, R3, R174 ;  /* 0x000000ae03c97220 */ /* 0x000fe20000410000 */
[----:B------:R-:W-:Y:S01]  /*1c40*/  SHF.L.U32 R174, R173, 0x10, RZ ;  /* 0x00000010adae7819 */ /* 0x000fe200000006ff */
        /* <DEDUP_REMOVED lines=31> */
.L_x_6396:
        /* <DEDUP_REMOVED lines=33> */
.L_x_6403:
[----:B----4-:R-:W-:Y:S05]  /*2050*/  BSYNC.RECONVERGENT B0 ;  /* 0x0000000000007941 */ /* 0x010fea0003800200 */
.L_x_6395:
        /* <DEDUP_REMOVED lines=31> */
.L_x_6405:
[----:B------:R-:W-:Y:S05]  /*2250*/  BSYNC.RECONVERGENT B0 ;  /* 0x0000000000007941 */ /* 0x000fea0003800200 */
.L_x_6404:
        /* <DEDUP_REMOVED lines=49> */
.L_x_6410:
        /* <DEDUP_REMOVED lines=9> */
.L_x_6411:
        /* <DEDUP_REMOVED lines=9> */
.L_x_6412:
        /* <DEDUP_REMOVED lines=9> */
.L_x_6413:
        /* <DEDUP_REMOVED lines=9> */
.L_x_6414:
        /* <DEDUP_REMOVED lines=9> */
.L_x_6415:
        /* <DEDUP_REMOVED lines=9> */
.L_x_6416:
        /* <DEDUP_REMOVED lines=10> */
.L_x_6409:
        /* <DEDUP_REMOVED lines=18> */
[----:B------:R-:W-:Y:S01]  /*2a90*/  ISETP.GT.AND P0, PT, R4, RZ, PT ;  /* 0x000000ff0400720c */ /* 0x000fe20003f04270 */
        /* <DEDUP_REMOVED lines=23> */
.L_x_6418:
        /* <DEDUP_REMOVED lines=9> */
.L_x_6419:
        /* <DEDUP_REMOVED lines=9> */
.L_x_6420:
        /* <DEDUP_REMOVED lines=9> */
.L_x_6421:
        /* <DEDUP_REMOVED lines=9> */
.L_x_6422:
        /* <DEDUP_REMOVED lines=9> */
.L_x_6423:
        /* <DEDUP_REMOVED lines=9> */
.L_x_6424:
[----:B------:R-:W-:Y:S05]  /*2f70*/  @!P3 BRA `(.L_x_6417) ;  /* 0x000000080028b947 */ /* 0x000fea0003800000 */
[----:B------:R-:W-:-:S05]  /*2f80*/  FMUL.FTZ R168, R163, UR15 ;  /* 0x0000000fa3a87c20 */ /* 0x000fca0008410000 */
[----:B------:R-:W-:-:S04]  /*2f90*/  F2FP.BF16.F32.PACK_AB R168, RZ, R168 ;  /* 0x000000a8ffa8723e */ /* 0x000fc800000010ff */
[----:B------:R-:W-:Y:S01]  /*2fa0*/  PRMT R167, R167, 0x5410, R168 ;  /* 0x00005410a7a77816 */ /* 0x000fe200000000a8 */
[----:B------:R-:W-:Y:S06]  /*2fb0*/  BRA `(.L_x_6417) ;  /* 0x0000000800187947 */ /* 0x000fec0003800000 */
.L_x_6408:
        /* <DEDUP_REMOVED lines=25> */
[----:B------:R-:W-:Y:S01]  /*3150*/  @P1 FFMA.FTZ R170, R3, R172, R138 ;  /* 0x000000ac03aa1223 */ /* 0x000fe2000001008a */
        /* <DEDUP_REMOVED lines=44> */
.L_x_6425:
        /* <DEDUP_REMOVED lines=11> */
[C---:B------:R-:W-:Y:S01]  /*34d0*/  @P1 FFMA.FTZ R162, R3.reuse, R92, R142 ;  /* 0x0000005c03a21223 */ /* 0x040fe2000001008e */
[----:B------:R-:W-:Y:S01]  /*34e0*/  MOV R92, R136 ;  /* 0x00000088005c7202 */ /* 0x000fe20000000f00 */
[----:B------:R-:W-:Y:S01]  /*34f0*/  @P1 FFMA.FTZ R92, R3, R160, R136 ;  /* 0x000000a0035c1223 */ /* 0x000fe20000010088 */
[-CC-:B------:R-:W-:Y:S01]  /*3500*/  @P1 FFMA.FTZ R161, R222, R2.reuse, R175.reuse ;  /* 0x00000002dea11223 */ /* 0x180fe200000100af */
[-CC-:B------:R-:W-:Y:S01]  /*3510*/  @P1 FFMA.FTZ R177, R218, R2.reuse, R175.reuse ;  /* 0x00000002dab11223 */ /* 0x180fe200000100af */
[----:B------:R-:W2:Y:S01]  /*3520*/  @P3 LDC R95, c[0x0][0x40c] ;  /* 0x00010300ff5f3b82 */ /* 0x000ea20000000800 */
[-CC-:B------:R-:W-:Y:S01]  /*3530*/  @P1 FFMA.FTZ R172, R221, R2.reuse, R175.reuse ;  /* 0x00000002ddac1223 */ /* 0x180fe200000100af */
[-C--:B------:R-:W-:Y:S01]  /*3540*/  @P1 FFMA.FTZ R224, R217, R2.reuse, R175 ;  /* 0x00000002d9e01223 */ /* 0x080fe200000100af */
[----:B------:R-:W-:Y:S01]  /*3550*/  @P1 FADD.FTZ R160, R220, -R161 ;  /* 0x800000a1dca01221 */ /* 0x000fe20000010000 */
[----:B------:R-:W-:Y:S01]  /*3560*/  @P1 FADD.FTZ R174, R216, -R177 ;  /* 0x800000b1d8ae1221 */ /* 0x000fe20000010000 */
[----:B------:R-:W-:Y:S01]  /*3570*/  @P1 FFMA.FTZ R227, R214, R2, R175 ;  /* 0x00000002d6e31223 */ /* 0x000fe200000100af */
[----:B------:R-:W-:Y:S01]  /*3580*/  @P1 FADD.FTZ R172, R219, -R172 ;  /* 0x800000acdbac1221 */ /* 0x000fe20000010000 */
[----:B------:R-:W-:Y:S01]  /*3590*/  @P1 FADD.FTZ R177, R215, -R224 ;  /* 0x800000e0d7b11221 */ /* 0x000fe20000010000 */
[----:B------:R-:W3:Y:S01]  /*35a0*/  @P3 LDC R170, c[0x0][0x40c] ;  /* 0x00010300ffaa3b82 */ /* 0x000ee20000000800 */
[----:B0-----:R-:W-:Y:S01]  /*35b0*/  @P3 FMUL.FTZ R94, R163, R168 ;  /* 0x000000a8a35e3220 */ /* 0x001fe20000410000 */
[----:B------:R-:W-:Y:S01]  /*35c0*/  @P1 FADD.FTZ R224, R212, -R227 ;  /* 0x800000e3d4e01221 */ /* 0x000fe20000010000 */
[----:B------:R-:W-:-:S03]  /*35d0*/  MOV R161, R141 ;  /* 0x0000008d00a17202 */ /* 0x000fc60000000f00 */
[----:B------:R-:W-:Y:S01]  /*35e0*/  @P3 F2FP.BF16.F32.PACK_AB R176, RZ, R94 ;  /* 0x0000005effb0323e */ /* 0x000fe200000010ff */
[----:B------:R-:W-:Y:S01]  /*35f0*/  @P1 FFMA.FTZ R161, R3, R224, R141 ;  /* 0x000000e003a11223 */ /* 0x000fe2000001008d */
[----:B------:R-:W0:Y:S01]  /*3600*/  @P3 LDC R171, c[0x0][0x40c] ;  /* 0x00010300ffab3b82 */ /* 0x000e220000000800 */
[----:B-1----:R-:W-:-:S05]  /*3610*/  @P3 FMUL.FTZ R93, R162, R93 ;  /* 0x0000005da25d3220 */ /* 0x002fca0000410000 */
[----:B------:R-:W-:Y:S02]  /*3620*/  @P3 F2FP.BF16.F32.PACK_AB R169, RZ, R93 ;  /* 0x0000005dffa9323e */ /* 0x000fe400000010ff */
[----:B------:R-:W1:Y:S01]  /*3630*/  @P3 LDC R179, c[0x0][0x40c] ;  /* 0x00010300ffb33b82 */ /* 0x000e620000000800 */
[----:B--2---:R-:W-:Y:S01]  /*3640*/  @P3 FMUL.FTZ R94, R92, R95 ;  /* 0x0000005f5c5e3220 */ /* 0x004fe20000410000 */
[----:B------:R-:W-:Y:S01]  /*3650*/  MOV R93, R137 ;  /* 0x00000089005d7202 */ /* 0x000fe20000000f00 */
[C---:B------:R-:W-:Y:S01]  /*3660*/  @P1 FFMA.FTZ R93, R3.reuse, R160, R137 ;  /* 0x000000a0035d1223 */ /* 0x040fe20000010089 */
[----:B------:R-:W-:Y:S01]  /*3670*/  MOV R160, R140 ;  /* 0x0000008c00a07202 */ /* 0x000fe20000000f00 */
[C---:B------:R-:W-:Y:S01]  /*3680*/  @P1 FFMA.FTZ R160, R3.reuse, R177, R140 ;  /* 0x000000b103a01223 */ /* 0x040fe2000001008c */
[----:B------:R-:W-:Y:S02]  /*3690*/  @P3 F2FP.BF16.F32.PACK_AB R168, RZ, R94 ;  /* 0x0000005effa8323e */ /* 0x000fe400000010ff */
[----:B------:R-:W2:Y:S01]  /*36a0*/  @P3 LDC R178, c[0x0][0x40c] ;  /* 0x00010300ffb23b82 */ /* 0x000ea20000000800 */
[----:B------:R-:W-:Y:S01]  /*36b0*/  MOV R94, R138 ;  /* 0x0000008a005e7202 */ /* 0x000fe20000000f00 */
[----:B------:R-:W-:Y:S01]  /*36c0*/  @P1 FFMA.FTZ R94, R3, R172, R138 ;  /* 0x000000ac035e1223 */ /* 0x000fe2000001008a */
[----:B------:R-:W-:Y:S01]  /*36d0*/  @P3 PRMT R167, R169, 0x7610, R167 ;  /* 0x00007610a9a73816 */ /* 0x000fe200000000a7 */
[----:B---3--:R-:W-:Y:S01]  /*36e0*/  @P3 FMUL.FTZ R169, R93, R170 ;  /* 0x000000aa5da93220 */ /* 0x008fe20000410000 */
[----:B------:R-:W-:Y:S01]  /*36f0*/  MOV R95, R139 ;  /* 0x0000008b005f7202 */ /* 0x000fe20000000f00 */
[----:B------:R-:W-:Y:S01]  /*3700*/  @P1 FFMA.FTZ R95, R3, R174, R139 ;  /* 0x000000ae035f1223 */ /* 0x000fe2000001008b */
[----:B------:R-:W-:Y:S01]  /*3710*/  @P3 PRMT R164, R168, 0x7610, R164 ;  /* 0x00007610a8a43816 */ /* 0x000fe200000000a4 */
[----:B------:R-:W3:Y:S01]  /*3720*/  @P3 LDC R226, c[0x0][0x40c] ;  /* 0x00010300ffe23b82 */ /* 0x000ee20000000800 */
[----:B0-----:R-:W-:Y:S01]  /*3730*/  @P3 FMUL.FTZ R170, R94, R171 ;  /* 0x000000ab5eaa3220 */ /* 0x001fe20000410000 */
[----:B------:R-:W-:-:S02]  /*3740*/  @P3 F2FP.BF16.F32.PACK_AB R169, RZ, R169 ;  /* 0x000000a9ffa9323e */ /* 0x000fc400000010ff */
[----:B------:R-:W-:Y:S02]  /*3750*/  @P3 PRMT R167, R167, 0x5410, R176 ;  /* 0x00005410a7a73816 */ /* 0x000fe400000000b0 */
        /* <DEDUP_REMOVED lines=12> */
.L_x_6417:
        /* <DEDUP_REMOVED lines=11> */
.L_x_6407:
[----:B------:R-:W-:Y:S05]  /*38d0*/  BSYNC.RECONVERGENT B0 ;  /* 0x0000000000007941 */ /* 0x000fea0003800200 */
.L_x_6406:
        /* <DEDUP_REMOVED lines=30> */
[----:B------:R-:W-:Y:S01]  /*3ac0*/  MOV R160, R148 ;  /* 0x0000009400a07202 */ /* 0x000fe20000000f00 */
[----:B------:R-:W-:Y:S01]  /*3ad0*/  @P1 FADD.FTZ R170, R21, -R170 ;  /* 0x800000aa15aa1221 */ /* 0x000fe20000010000 */
        /* <DEDUP_REMOVED lines=20> */
[----:B--2---:R-:W-:Y:S01]  /*3c20*/  @P3 FMUL.FTZ R169, R94, R177 ;  /* 0x000000b15ea93220 */ /* 0x004fe20000410000 */
[----:B------:R-:W-:Y:S01]  /*3c30*/  @P3 PRMT R164, R164, 0x5410, R168 ;  /* 0x00005410a4a43816 */ /* 0x000fe200000000a8 */
[----:B------:R-:W-:Y:S02]  /*3c40*/  @P1 FFMA.FTZ R161, R3, R172, R149 ;  /* 0x000000ac03a11223 */ /* 0x000fe40000010095 */
        /* <DEDUP_REMOVED lines=21> */
.L_x_6429:
        /* <DEDUP_REMOVED lines=65> */
.L_x_6428:
        /* <DEDUP_REMOVED lines=46> */
.L_x_6432:
        /* <DEDUP_REMOVED lines=9> */
.L_x_6433:
        /* <DEDUP_REMOVED lines=9> */
.L_x_6434:
        /* <DEDUP_REMOVED lines=9> */
.L_x_6435:
        /* <DEDUP_REMOVED lines=9> */
.L_x_6436:
        /* <DEDUP_REMOVED lines=9> */
.L_x_6437:
        /* <DEDUP_REMOVED lines=9> */
.L_x_6438:
[----:B------:R-:W-:Y:S05]  /*47f0*/  @!P3 BRA `(.L_x_6430) ;  /* 0x000000040030b947 */ /* 0x000fea0003800000 */
[----:B------:R-:W-:-:S05]  /*4800*/  FMUL.FTZ R168, R163, UR15 ;  /* 0x0000000fa3a87c20 */ /* 0x000fca0008410000 */
[----:B------:R-:W-:-:S04]  /*4810*/  F2FP.BF16.F32.PACK_AB R168, RZ, R168 ;  /* 0x000000a8ffa8723e */ /* 0x000fc800000010ff */
[----:B------:R-:W-:Y:S01]  /*4820*/  PRMT R167, R167, 0x5410, R168 ;  /* 0x00005410a7a77816 */ /* 0x000fe200000000a8 */
[----:B------:R-:W-:Y:S06]  /*4830*/  BRA `(.L_x_6430) ;  /* 0x0000000400207947 */ /* 0x000fec0003800000 */
.L_x_6431:
        /* <DEDUP_REMOVED lines=9> */
.L_x_6439:
        /* <DEDUP_REMOVED lines=9> */
.L_x_6440:
        /* <DEDUP_REMOVED lines=9> */
.L_x_6441:
        /* <DEDUP_REMOVED lines=9> */
.L_x_6442:
        /* <DEDUP_REMOVED lines=9> */
.L_x_6443:
        /* <DEDUP_REMOVED lines=9> */
.L_x_6444:
        /* <DEDUP_REMOVED lines=9> */
.L_x_6445:
        /* <DEDUP_REMOVED lines=9> */
.L_x_6430:
        /* <DEDUP_REMOVED lines=9> */
.L_x_6427:
[----:B------:R-:W-:Y:S05]  /*4d50*/  BSYNC.RECONVERGENT B0 ;  /* 0x0000000000007941 */ /* 0x000fea0003800200 */
.L_x_6426:
        /* <DEDUP_REMOVED lines=76> */
.L_x_6449:
        /* <DEDUP_REMOVED lines=65> */
.L_x_6448:
        /* <DEDUP_REMOVED lines=46> */
.L_x_6452:
        /* <DEDUP_REMOVED lines=9> */
.L_x_6453:
        /* <DEDUP_REMOVED lines=9> */
.L_x_6454:
        /* <DEDUP_REMOVED lines=9> */
.L_x_6455:
        /* <DEDUP_REMOVED lines=9> */
.L_x_6456:
        /* <DEDUP_REMOVED lines=9> */
.L_x_6457:
        /* <DEDUP_REMOVED lines=9> */
.L_x_6458:
[----:B------:R-:W-:Y:S05]  /*5c70*/  @!P3 BRA `(.L_x_6450) ;  /* 0x000000040030b947 */ /* 0x000fea0003800000 */
[----:B------:R-:W-:-:S05]  /*5c80*/  FMUL.FTZ R168, R163, UR15 ;  /* 0x0000000fa3a87c20 */ /* 0x000fca0008410000 */
[----:B------:R-:W-:-:S04]  /*5c90*/  F2FP.BF16.F32.PACK_AB R168, RZ, R168 ;  /* 0x000000a8ffa8723e */ /* 0x000fc800000010ff */
[----:B------:R-:W-:Y:S01]  /*5ca0*/  PRMT R167, R167, 0x5410, R168 ;  /* 0x00005410a7a77816 */ /* 0x000fe200000000a8 */
[----:B------:R-:W-:Y:S06]  /*5cb0*/  BRA `(.L_x_6450) ;  /* 0x0000000400207947 */ /* 0x000fec0003800000 */
.L_x_6451:
        /* <DEDUP_REMOVED lines=9> */
.L_x_6459:
        /* <DEDUP_REMOVED lines=9> */
.L_x_6460:
        /* <DEDUP_REMOVED lines=9> */
.L_x_6461:
        /* <DEDUP_REMOVED lines=9> */
.L_x_6462:
        /* <DEDUP_REMOVED lines=9> */
.L_x_6463:
        /* <DEDUP_REMOVED lines=9> */
.L_x_6464:
        /* <DEDUP_REMOVED lines=9> */
.L_x_6465:
        /* <DEDUP_REMOVED lines=9> */
.L_x_6450:
        /* <DEDUP_REMOVED lines=9> */
.L_x_6447:
[----:B------:R-:W-:Y:S05]  /*61d0*/  BSYNC.RECONVERGENT B0 ;  /* 0x0000000000007941 */ /* 0x000fea0003800200 */
.L_x_6446:
        /* <DEDUP_REMOVED lines=14> */
[-C--:B------:R-:W-:Y:S01]  /*62c0*/  @P1 FFMA.FTZ R94, R210, R2.reuse, R175 ;  /* 0x00000002d25e1223 */ /* 0x080fe200000100af */
[----:B------:R-:W-:Y:S01]  /*62d0*/  @P1 FADD.FTZ R95, R202, -R95 ;  /* 0x8000005fca5f1221 */ /* 0x000fe20000010000 */
[----:B------:R-:W-:Y:S01]  /*62e0*/  @P1 FADD.FTZ R4, R203, -R4 ;  /* 0x80000004cb041221 */ /* 0x000fe20000010000 */
[-CC-:B------:R-:W-:Y:S01]  /*62f0*/  @P1 FFMA.FTZ R161, R197, R2.reuse, R175.reuse ;  /* 0x00000002c5a11223 */ /* 0x180fe200000100af */
[----:B------:R-:W1:Y:S01]  /*6300*/  @P3 LDC R162, c[0x0][0x40c] ;  /* 0x00010300ffa23b82 */ /* 0x000e620000000800 */
[----:B------:R-:W-:Y:S01]  /*6310*/  @P1 FFMA.FTZ R92, R3, R95, R32 ;  /* 0x0000005f035c1223 */ /* 0x000fe20000010020 */
[-CC-:B------:R-:W-:Y:S01]  /*6320*/  @P1 FFMA.FTZ R168, R198, R2.reuse, R175.reuse ;  /* 0x00000002c6a81223 */ /* 0x180fe200000100af */
[-CC-:B------:R-:W-:Y:S01]  /*6330*/  @P1 FFMA.FTZ R163, R199, R2.reuse, R175.reuse ;  /* 0x00000002c7a31223 */ /* 0x180fe200000100af */
[-CC-:B------:R-:W-:Y:S01]  /*6340*/  @P1 FFMA.FTZ R170, R200, R2.reuse, R175.reuse ;  /* 0x00000002c8aa1223 */ /* 0x180fe200000100af */
[----:B------:R-:W-:Y:S01]  /*6350*/  MOV R93, R33 ;  /* 0x00000021005d7202 */ /* 0x000fe20000000f00 */
[----:B------:R-:W-:Y:S01]  /*6360*/  @P1 FFMA.FTZ R175, R201, R2, R175 ;  /* 0x00000002c9af1223 */ /* 0x000fe200000100af */
        /* <DEDUP_REMOVED lines=51> */
.L_x_6469:
        /* <DEDUP_REMOVED lines=65> */
.L_x_6468:
        /* <DEDUP_REMOVED lines=46> */
.L_x_6472:
        /* <DEDUP_REMOVED lines=9> */
.L_x_6473:
        /* <DEDUP_REMOVED lines=9> */
.L_x_6474:
        /* <DEDUP_REMOVED lines=9> */
.L_x_6475:
        /* <DEDUP_REMOVED lines=9> */
.L_x_6476:
        /* <DEDUP_REMOVED lines=9> */
.L_x_6477:
        /* <DEDUP_REMOVED lines=9> */
.L_x_6478:
[----:B------:R-:W-:Y:S05]  /*70f0*/  @!P3 BRA `(.L_x_6470) ;  /* 0x000000040030b947 */ /* 0x000fea0003800000 */
[----:B------:R-:W-:-:S05]  /*7100*/  FMUL.FTZ R2, R163, UR15 ;  /* 0x0000000fa3027c20 */ /* 0x000fca0008410000 */
[----:B------:R-:W-:-:S04]  /*7110*/  F2FP.BF16.F32.PACK_AB R2, RZ, R2 ;  /* 0x00000002ff02723e */ /* 0x000fc800000010ff */
[----:B------:R-:W-:Y:S01]  /*7120*/  PRMT R167, R167, 0x5410, R2 ;  /* 0x00005410a7a77816 */ /* 0x000fe20000000002 */
[----:B------:R-:W-:Y:S06]  /*7130*/  BRA `(.L_x_6470) ;  /* 0x0000000400207947 */ /* 0x000fec0003800000 */
.L_x_6471:
        /* <DEDUP_REMOVED lines=16> */
.L_x_6479:
        /* <DEDUP_REMOVED lines=9> */
.L_x_6480:
        /* <DEDUP_REMOVED lines=9> */
.L_x_6481:
        /* <DEDUP_REMOVED lines=9> */
.L_x_6482:
        /* <DEDUP_REMOVED lines=9> */
.L_x_6483:
        /* <DEDUP_REMOVED lines=9> */
.L_x_6484:
        /* <DEDUP_REMOVED lines=9> */
.L_x_6485:
[----:B------:R-:W-:-:S04]  /*75a0*/  @P3 F2FP.BF16.F32.PACK_AB R168, RZ, R168 ;  /* 0x000000a8ffa8323e */ /* 0x000fc800000010ff */
[----:B------:R-:W-:-:S07]  /*75b0*/  @P3 PRMT R167, R167, 0x5410, R168 ;  /* 0x00005410a7a73816 */ /* 0x000fce00000000a8 */
.L_x_6470:
[----:B------:R-:W0:Y:S08]  /*75c0*/  @P0 LDC.64 R168, c[0x0][0x478] ;  /* 0x00011e00ffa80b82 */ /* 0x000e300000000a00 */
[----:B------:R-:W1:Y:S01]  /*75d0*/  @P3 LDC.64 R2, c[0x0][0x468] ;  /* 0x00011a00ff023b82 */ /* 0x000e620000000a00 */
[----:B0-----:R-:W-:-:S05]  /*75e0*/  @P0 IMAD.WIDE.U32 R168, R0, 0x20, R168 ;  /* 0x0000002000a80825 */ /* 0x001fca00078e00a8 */
[----:B------:R4:W-:Y:S01]  /*75f0*/  @P0 STG.E.128 desc[UR10][R168.64], R92 ;  /* 0x0000005ca8000986 */ /* 0x0009e2000c101d0a */
[----:B-1----:R-:W-:-:S03]  /*7600*/  @P3 IMAD.WIDE.U32 R2, R173, 0x10, R2 ;  /* 0x00000010ad023825 */ /* 0x002fc600078e0002 */
[----:B------:R4:W-:Y:S04]  /*7610*/  @P0 STG.E.128 desc[UR10][R168.64+0x10], R160 ;  /* 0x000010a0a8000986 */ /* 0x0009e8000c101d0a */
[----:B------:R4:W-:Y:S02]  /*7620*/  @P3 STG.E.128 desc[UR10][R2.64], R164 ;  /* 0x000000a402003986 */ /* 0x0009e4000c101d0a */
.L_x_6467:
[----:B------:R-:W-:Y:S05]  /*7630*/  BSYNC.RECONVERGENT B0 ;  /* 0x0000000000007941 */ /* 0x000fea0003800200 */
.L_x_6466:
[----:B----4-:R-:W1:Y:S01]  /*7640*/  LDC.64 R2, c[0x0][0x380] ;  /* 0x0000e000ff027b82 */ /* 0x010e620000000a00 */
[----:B------:R-:W-:Y:S01]  /*7650*/  UPLOP3.LUT UP1, UPT, UPT, UPT, UP1, 0x40, 0x4 ;  /* 0x000000000004789c */ /* 0x000fe20003f2e810 */
[----:B-1----:R-:W-:-:S04]  /*7660*/  IADD3 R5, PT, PT, R5, R2, RZ ;  /* 0x0000000205057210 */ /* 0x002fc80007ffe0ff */
[----:B------:R-:W-:-:S13]  /*7670*/  ISETP.GE.AND P0, PT, R5, R3, PT ;  /* 0x000000030500720c */ /* 0x000fda0003f06270 */
[----:B------:R-:W-:Y:S05]  /*7680*/  @!P0 BRA `(.L_x_6486) ;  /* 0xffffff90000c8947 */ /* 0x000fea000383ffff */
.L_x_6394:
        /* <DEDUP_REMOVED lines=40> */
.L_x_6487:
        /* <DEDUP_REMOVED lines=15> */
.L_x_15660:


//--------------------- .text._ZN10layer_norm13ln_bwd_kernelINS_13Kernel_traitsIf13__nv_bfloat16fS2_fjLj4096ELj1ELj1ELj4ELj16ENS_18Kernel_traits_baseILj4096EfS2_fS2_fjLj128EEEEELb0ELb0ELb1ELb1EEEvNS_9BwdParamsE --------------------------
	.section	.text._ZN10layer_norm13ln_bwd_kernelINS_13Kernel_traitsIf13__nv_bfloat16fS2_fjLj4096ELj1ELj1ELj4ELj16ENS_18Kernel_traits_baseILj4096EfS2_fS2_fjLj128EEEEELb0ELb0ELb1ELb1EEEvNS_9BwdParamsE,"ax",@progbits
	.align	128
        .global         _ZN10layer_norm13ln_bwd_kernelINS_13Kernel_traitsIf13__nv_bfloat16fS2_fjLj4096ELj1ELj1ELj4ELj16ENS_18Kernel_traits_baseILj4096EfS2_fS2_fjLj128EEEEELb0ELb0ELb1ELb1EEEvNS_9BwdParamsE
        .type           _ZN10layer_norm13ln_bwd_kernelINS_13Kernel_traitsIf13__nv_bfloat16fS2_fjLj4096ELj1ELj1ELj4ELj16ENS_18Kernel_traits_baseILj4096EfS2_fS2_fjLj128EEEEELb0ELb0ELb1ELb1EEEvNS_9BwdParamsE,@function
        .size           _ZN10layer_norm13ln_bwd_kernelINS_13Kernel_traitsIf13__nv_bfloat16fS2_fjLj4096ELj1ELj1ELj4ELj16ENS_18Kernel_traits_baseILj4096EfS2_fS2_fjLj128EEEEELb0ELb0ELb1ELb1EEEvNS_9BwdParamsE,(.L_x_15661 - _ZN10layer_norm13ln_bwd_kernelINS_13Kernel_traitsIf13__nv_bfloat16fS2_fjLj4096ELj1ELj1ELj4ELj16ENS_18Kernel_traits_baseILj4096EfS2_fS2_fjLj128EEEEELb0ELb0ELb1ELb1EEEvNS_9BwdParamsE)
        .other          _ZN10layer_norm13ln_bwd_kernelINS_13Kernel_traitsIf13__nv_bfloat16fS2_fjLj4096ELj1ELj1ELj4ELj16ENS_18Kernel_traits_baseILj4096EfS2_fS2_fjLj128EEEEELb0ELb0ELb1ELb1EEEvNS_9BwdParamsE,@"STO_CUDA_ENTRY STV_DEFAULT"
_ZN10layer_norm13ln_bwd_kernelINS_13Kernel_traitsIf13__nv_bfloat16fS2_fjLj4096ELj1ELj1ELj4ELj16ENS_18Kernel_traits_baseILj4096EfS2_fS2_fjLj128EEEEELb0ELb0ELb1ELb1EEEvNS_9BwdParamsE:
.text._ZN10layer_norm13ln_bwd_kernelINS_13Kernel_traitsIf13__nv_bfloat16fS2_fjLj4096ELj1ELj1ELj4ELj16ENS_18Kernel_traits_baseILj4096EfS2_fS2_fjLj128EEEEELb0ELb0ELb1ELb1EEEvNS_9BwdParamsE:
        /* <DEDUP_REMOVED lines=58> */
.L_x_6565:
[----:B------:R-:W1:Y:S08]  /*03a0*/  LDC.64 R176, c[0x0][0x3f8] ;  /* 0x0000fe00ffb07b82 */ /* 0x000e700000000a00 */
[----:B------:R-:W2:Y:S08]  /*03b0*/  LDC.64 R172, c[0x0][0x3c8] ;  /* 0x0000f200ffac7b82 */ /* 0x000eb00000000a00 */
[----:B------:R-:W3:Y:S01]  /*03c0*/  LDC.64 R174, c[0x0][0x3f0] ;  /* 0x0000fc00ffae7b82 */ /* 0x000ee20000000a00 */
[----:B-1----:R-:W-:-:S05]  /*03d0*/  IMAD.WIDE R176, R0, 0x4, R176 ;  /* 0x0000000400b07825 */ /* 0x002fca00078e02b0 */
[----:B------:R-:W4:Y:S01]  /*03e0*/  LDG.E R214, desc[UR12][R176.64] ;  /* 0x0000000cb0d67981 */ /* 0x000f22000c1e1900 */
[----:B--2---:R-:W-:-:S05]  /*03f0*/  IMAD.WIDE R172, R0, 0x4, R172 ;  /* 0x0000000400ac7825 */ /* 0x004fca00078e02ac */
[----:B-----5:R1:W5:Y:S01]  /*0400*/  LDG.E R215, desc[UR12][R172.64] ;  /* 0x0000000cacd77981 */ /* 0x020362000c1e1900 */
[----:B---3--:R-:W-:-:S05]  /*0410*/  IMAD.WIDE R174, R0, 0x4, R174 ;  /* 0x0000000400ae7825 */ /* 0x008fca00078e02ae */
[----:B0-----:R1:W5:Y:S01]  /*0420*/  LDG.E R217, desc[UR12][R174.64] ;  /* 0x0000000caed97981 */ /* 0x001362000c1e1900 */
[----:B------:R-:W-:Y:S02]  /*0430*/  MOV R216, RZ ;  /* 0x000000ff00d87202 */ /* 0x000fe40000000f00 */
[----:B------:R-:W-:Y:S02]  /*0440*/  MOV R218, RZ ;  /* 0x000000ff00da7202 */ /* 0x000fe40000000f00 */
[----:B----4-:R-:W-:-:S13]  /*0450*/  ISETP.GE.AND P2, PT, R214, 0x1, PT ;  /* 0x00000001d600780c */ /* 0x010fda0003f46270 */
[----:B-1----:R-:W-:Y:S05]  /*0460*/  @!P2 BRA `(.L_x_6489) ;  /* 0x00000014003ca947 */ /* 0x002fea0003800000 */
[----:B------:R-:W0:Y:S01]  /*0470*/  S2R R8, SR_TID.X ;  /* 0x0000000000087919 */ /* 0x000e220000002100 */
[----:B------:R-:W1:Y:S01]  /*0480*/  LDC.64 R192, c[0x0][0x3a8] ;  /* 0x0000ea00ffc07b82 */ /* 0x000e620000000a00 */
[----:B------:R-:W-:Y:S01]  /*0490*/  IADD3 R5, PT, PT, R214, -0x1, RZ ;  /* 0xffffffffd6057810 */ /* 0x000fe20007ffe0ff */
[----:B------:R-:W-:-:S04]  /*04a0*/  IMAD R4, R0, UR14, RZ ;  /* 0x0000000e00047c24 */ /* 0x000fc8000f8e02ff */
[----:B------:R-:W-:Y:S01]  /*04b0*/  IMAD R6, R5, UR14, RZ ;  /* 0x0000000e05067c24 */ /* 0x000fe2000f8e02ff */
[----:B------:R-:W-:Y:S01]  /*04c0*/  SHF.R.S32.HI R5, RZ, 0x1f, R4 ;  /* 0x0000001fff057819 */ /* 0x000fe20000011404 */
[----:B------:R-:W2:Y:S03]  /*04d0*/  LDC.64 R2, c[0x0][0x3c0] ;  /* 0x0000f000ff027b82 */ /* 0x000ea60000000a00 */
[----:B------:R-:W-:Y:S02]  /*04e0*/  LEA.HI R5, R5, R4, RZ, 0x3 ;  /* 0x0000000405057211 */ /* 0x000fe400078f18ff */
[----:B------:R-:W-:-:S03]  /*04f0*/  SHF.R.S32.HI R7, RZ, 0x1f, R6 ;  /* 0x0000001fff077819 */ /* 0x000fc60000011406 */
[----:B------:R-:W3:Y:S01]  /*0500*/  LDC.64 R16, c[0x0][0x428] ;  /* 0x00010a00ff107b82 */ /* 0x000ee20000000a00 */
[----:B------:R-:W-:Y:S02]  /*0510*/  LEA.HI R7, R7, R6, RZ, 0x3 ;  /* 0x0000000607077211 */ /* 0x000fe400078f18ff */
[-C--:B0-----:R-:W-:Y:S01]  /*0520*/  LEA.HI.SX32 R205, R5, R8.reuse, 0x1d ;  /* 0x0000000805cd7211 */ /* 0x081fe200078feaff */
[----:B--2---:R-:W-:Y:S01]  /*0530*/  IMAD.WIDE R2, R0, 0x4, R2 ;  /* 0x0000000400027825 */ /* 0x004fe200078e0202 */
[----:B------:R-:W-:-:S03]  /*0540*/  LEA.HI.SX32 R13, R7, R8, 0x1d ;  /* 0x00000008070d7211 */ /* 0x000fc600078feaff */
[C---:B-1----:R-:W-:Y:S01]  /*0550*/  IMAD.WIDE.U32 R4, R205.reuse, 0x20, R192 ;  /* 0x00000020cd047825 */ /* 0x042fe200078e00c0 */
[----:B------:R-:W-:Y:S01]  /*0560*/  IADD3 R201, PT, PT, R205, 0x80, RZ ;  /* 0x00000080cdc97810 */ /* 0x000fe20007ffe0ff */
[----:B------:R-:W2:Y:S01]  /*0570*/  LDG.E R200, desc[UR12][R2.64] ;  /* 0x0000000c02c87981 */ /* 0x000ea2000c1e1900 */
[C---:B------:R-:W-:Y:S01]  /*0580*/  IADD3 R173, PT, PT, R13.reuse, 0x80, RZ ;  /* 0x000000800dad7810 */ /* 0x040fe20007ffe0ff */
[----:B---3--:R-:W-:Y:S01]  /*0590*/  IMAD.WIDE.U32 R184, R13, 0x10, R16 ;  /* 0x000000100db87825 */ /* 0x008fe200078e0010 */
[----:B------:R-:W-:Y:S01]  /*05a0*/  IADD3 R203, PT, PT, R205, 0x100, RZ ;  /* 0x00000100cdcb7810 */ /* 0x000fe20007ffe0ff */
[----:B------:R-:W3:Y:S04]  /*05b0*/  LDG.E.128 R188, desc[UR12][R4.64] ;  /* 0x0000000c04bc7981 */ /* 0x000ee8000c1e1d00 */
[----:B------:R0:W4:Y:S01]  /*05c0*/  LDG.E.128 R180, desc[UR12][R4.64+0x10] ;  /* 0x0000100c04b47981 */ /* 0x000122000c1e1d00 */
[----:B------:R-:W-:Y:S01]  /*05d0*/  IMAD.WIDE.U32 R6, R201, 0x20, R192 ;  /* 0x00000020c9067825 */ /* 0x000fe200078e00c0 */
[----:B------:R-:W-:-:S02]  /*05e0*/  IADD3 R207, PT, PT, R205, 0x180, RZ ;  /* 0x00000180cdcf7810 */ /* 0x000fc40007ffe0ff */
[----:B------:R-:W4:Y:S01]  /*05f0*/  LDG.E.128 R184, desc[UR12][R184.64] ;  /* 0x0000000cb8b87981 */ /* 0x000f22000c1e1d00 */
[----:B------:R-:W-:Y:S01]  /*0600*/  IMAD.WIDE.U32 R172, R173, 0x10, R16 ;  /* 0x00000010adac7825 */ /* 0x000fe200078e0010 */
[C---:B------:R-:W-:Y:S02]  /*0610*/  IADD3 R21, PT, PT, R13.reuse, 0x100, RZ ;  /* 0x000001000d157810 */ /* 0x040fe40007ffe0ff */
[----:B------:R-:W4:Y:S01]  /*0620*/  LDG.E.128 R176, desc[UR12][R6.64] ;  /* 0x0000000c06b07981 */ /* 0x000f22000c1e1d00 */
[----:B0-----:R-:W-:Y:S01]  /*0630*/  IADD3 R5, PT, PT, R13, 0x180, RZ ;  /* 0x000001800d057810 */ /* 0x001fe20007ffe0ff */
[----:B------:R-:W-:Y:S02]  /*0640*/  IMAD.WIDE.U32 R2, R203, 0x20, R192 ;  /* 0x00000020cb027825 */ /* 0x000fe400078e00c0 */
[----:B------:R-:W4:Y:S02]  /*0650*/  LDG.E.128 R172, desc[UR12][R172.64] ;  /* 0x0000000cacac7981 */ /* 0x000f24000c1e1d00 */
[----:B------:R-:W-:-:S02]  /*0660*/  IMAD.WIDE.U32 R4, R5, 0x10, R16 ;  /* 0x0000001005047825 */ /* 0x000fc400078e0010 */
[----:B------:R-:W4:Y:S02]  /*0670*/  LDG.E.128 R8, desc[UR12][R2.64+0x10] ;  /* 0x0000100c02087981 */ /* 0x000f24000c1e1d00 */
[----:B------:R-:W-:Y:S02]  /*0680*/  IMAD.WIDE.U32 R192, R207, 0x20, R192 ;  /* 0x00000020cfc07825 */ /* 0x000fe400078e00c0 */
[----:B------:R-:W4:Y:S02]  /*0690*/  LDG.E.128 R24, desc[UR12][R6.64+0x10] ;  /* 0x0000100c06187981 */ /* 0x000f24000c1e1d00 */
[----:B------:R-:W-:Y:S02]  /*06a0*/  IMAD.WIDE.U32 R20, R21, 0x10, R16 ;  /* 0x0000001015147825 */ /* 0x000fe400078e0010 */
[----:B------:R0:W4:Y:S04]  /*06b0*/  LDG.E.128 R28, desc[UR12][R2.64] ;  /* 0x0000000c021c7981 */ /* 0x000128000c1e1d00 */
[----:B------:R-:W4:Y:S04]  /*06c0*/  LDG.E.128 R16, desc[UR12][R192.64+0x10] ;  /* 0x0000100cc0107981 */ /* 0x000f28000c1e1d00 */
[----:B------:R-:W4:Y:S04]  /*06d0*/  LDG.E.128 R4, desc[UR12][R4.64] ;  /* 0x0000000c04047981 */ /* 0x000f28000c1e1d00 */
[----:B------:R1:W4:Y:S04]  /*06e0*/  LDG.E.128 R12, desc[UR12][R192.64] ;  /* 0x0000000cc00c7981 */ /* 0x000328000c1e1d00 */
[----:B------:R-:W4:Y:S01]  /*06f0*/  LDG.E.128 R20, desc[UR12][R20.64] ;  /* 0x0000000c14147981 */ /* 0x000f22000c1e1d00 */
[----:B------:R-:W-:-:S04]  /*0700*/  UISETP.NE.U32.AND UP0, UPT, UR6, URZ, UPT ;  /* 0x000000ff0600728c */ /* 0x000fc8000bf05070 */
[----:B------:R-:W-:-:S06]  /*0710*/  UISETP.NE.AND.EX UP0, UPT, UR7, URZ, UPT, UP0 ;  /* 0x000000ff0700728c */ /* 0x000fcc000bf05300 */
[----:B------:R-:W-:-:S13]  /*0720*/  PLOP3.LUT P0, PT, PT, PT, UP0, 0x80, 0x8 ;  /* 0x000000000008781c */ /* 0x000fda0003f0f008 */
[----:B0-----:R-:W1:Y:S08]  /*0730*/  @P0 LDC.64 R2, c[0x0][0x438] ;  /* 0x00010e00ff020b82 */ /* 0x001e700000000a00 */
[----:B------:R-:W0:Y:S08]  /*0740*/  @P0 LDC.64 R194, c[0x0][0x438] ;  /* 0x00010e00ffc20b82 */ /* 0x000e300000000a00 */
[----:B------:R-:W0:Y:S01]  /*0750*/  @P0 LDC.64 R196, c[0x0][0x438] ;  /* 0x00010e00ffc40b82 */ /* 0x000e220000000a00 */
[----:B------:R-:W-:Y:S01]  /*0760*/  ISETP.NE.AND P1, PT, RZ, UR11, PT ;  /* 0x0000000bff007c0c */ /* 0x000fe2000bf25270 */
[----:B-1----:R-:W-:-:S06]  /*0770*/  @P0 IMAD.WIDE.U32 R192, R205, 0x20, R2 ;  /* 0x00000020cdc00825 */ /* 0x002fcc00078e0002 */
[----:B------:R-:W1:Y:S01]  /*0780*/  @P0 LDC.64 R198, c[0x0][0x438] ;  /* 0x00010e00ffc60b82 */ /* 0x000e620000000a00 */
[----:B------:R-:W5:Y:S01]  /*0790*/  @P0 LDG.E.128 R60, desc[UR12][R192.64] ;  /* 0x0000000cc03c0981 */ /* 0x000f62000c1e1d00 */
[----:B0-----:R-:W-:-:S03]  /*07a0*/  @P0 IMAD.WIDE.U32 R194, R201, 0x20, R194 ;  /* 0x00000020c9c20825 */ /* 0x001fc600078e00c2 */
[----:B------:R0:W5:Y:S04]  /*07b0*/  @P0 LDG.E.128 R56, desc[UR12][R192.64+0x10] ;  /* 0x0000100cc0380981 */ /* 0x000168000c1e1d00 */
[----:B------:R-:W5:Y:S04]  /*07c0*/  @P0 LDG.E.128 R52, desc[UR12][R194.64] ;  /* 0x0000000cc2340981 */ /* 0x000f68000c1e1d00 */
[----:B------:R0:W5:Y:S01]  /*07d0*/  @P0 LDG.E.128 R48, desc[UR12][R194.64+0x10] ;  /* 0x0000100cc2300981 */ /* 0x000162000c1e1d00 */
[----:B------:R-:W-:-:S05]  /*07e0*/  @P0 IMAD.WIDE.U32 R196, R203, 0x20, R196 ;  /* 0x00000020cbc40825 */ /* 0x000fca00078e00c4 */
[----:B------:R-:W5:Y:S04]  /*07f0*/  @P0 LDG.E.128 R44, desc[UR12][R196.64] ;  /* 0x0000000cc42c0981 */ /* 0x000f68000c1e1d00 */
[----:B------:R0:W5:Y:S01]  /*0800*/  @P0 LDG.E.128 R40, desc[UR12][R196.64+0x10] ;  /* 0x0000100cc4280981 */ /* 0x000162000c1e1d00 */
[----:B-1----:R-:W-:-:S05]  /*0810*/  @P0 IMAD.WIDE.U32 R198, R207, 0x20, R198 ;  /* 0x00000020cfc60825 */ /* 0x002fca00078e00c6 */
[----:B------:R-:W5:Y:S04]  /*0820*/  @P0 LDG.E.128 R36, desc[UR12][R198.64] ;  /* 0x0000000cc6240981 */ /* 0x000f68000c1e1d00 */
[----:B------:R1:W5:Y:S01]  /*0830*/  @P0 LDG.E.128 R32, desc[UR12][R198.64+0x10] ;  /* 0x0000100cc6200981 */ /* 0x000362000c1e1d00 */
[----:B--2---:R-:W-:-:S05]  /*0840*/  FSEL R212, R200, RZ, !P1 ;  /* 0x000000ffc8d47208 */ /* 0x004fca0004800000 */
[C---:B---3--:R-:W-:Y:S01]  /*0850*/  FADD.FTZ R2, -R212.reuse, R188 ;  /* 0x000000bcd4027221 */ /* 0x048fe20000010100 */
[C---:B------:R-:W-:Y:S01]  /*0860*/  FADD.FTZ R200, -R212.reuse, R189 ;  /* 0x000000bdd4c87221 */ /* 0x040fe20000010100 */
[C---:B------:R-:W-:Y:S01]  /*0870*/  FADD.FTZ R202, -R212.reuse, R190 ;  /* 0x000000bed4ca7221 */ /* 0x040fe20000010100 */
[C---:B----4-:R-:W-:Y:S01]  /*0880*/  FADD.FTZ R222, -R212.reuse, R180 ;  /* 0x000000b4d4de7221 */ /* 0x050fe20000010100 */
[----:B------:R-:W-:Y:S01]  /*0890*/  FADD.FTZ R226, -R212, R182 ;  /* 0x000000b6d4e27221 */ /* 0x000fe20000010100 */
[C---:B0-----:R-:W-:Y:S02]  /*08a0*/  PRMT R192, R184.reuse, 0x7632, R192 ;  /* 0x00007632b8c07816 */ /* 0x041fe400000000c0 */
[----:B------:R-:W-:Y:S01]  /*08b0*/  SHF.L.U32 R219, R184, 0x10, RZ ;  /* 0x00000010b8db7819 */ /* 0x000fe200000006ff */
[C---:B------:R-:W-:Y:S01]  /*08c0*/  FADD.FTZ R228, -R212.reuse, R183 ;  /* 0x000000b7d4e47221 */ /* 0x040fe20000010100 */
[----:B------:R-:W-:Y:S01]  /*08d0*/  PRMT R184, R187, 0x7632, R184 ;  /* 0x00007632bbb87816 */ /* 0x000fe200000000b8 */
[C-C-:B------:R-:W-:Y:S01]  /*08e0*/  FADD.FTZ R180, -R212.reuse, R176.reuse ;  /* 0x000000b0d4b47221 */ /* 0x140fe20000010100 */
[C---:B------:R-:W-:Y:S01]  /*08f0*/  FADD.FTZ R182, -R212.reuse, R177 ;  /* 0x000000b1d4b67221 */ /* 0x040fe20000010100 */
[----:B------:R-:W-:Y:S01]  /*0900*/  FADD.FTZ R194, -R212, R179 ;  /* 0x000000b3d4c27221 */ /* 0x000fe20000010100 */
[C---:B------:R-:W-:Y:S01]  /*0910*/  PRMT R176, R172.reuse, 0x7632, R176 ;  /* 0x00007632acb07816 */ /* 0x040fe200000000b0 */
[----:B-----5:R-:W-:Y:S01]  /*0920*/  FMUL.FTZ R3, R215, R2 ;  /* 0x00000002d7037220 */ /* 0x020fe20000410000 */
[----:B------:R-:W-:Y:S01]  /*0930*/  SHF.L.U32 R177, R172, 0x10, RZ ;  /* 0x00000010acb17819 */ /* 0x000fe200000006ff */
[C---:B------:R-:W-:Y:S01]  /*0940*/  FADD.FTZ R208, -R212.reuse, R191 ;  /* 0x000000bfd4d07221 */ /* 0x040fe20000010100 */
[----:B------:R-:W-:Y:S01]  /*0950*/  FADD.FTZ R234, -R212, R10 ;  /* 0x0000000ad4ea7221 */ /* 0x000fe20000010100 */
[----:B------:R-:W-:Y:S01]  /*0960*/  SHF.L.U32 R192, R192, 0x10, RZ ;  /* 0x00000010c0c07819 */ /* 0x000fe200000006ff */
[----:B------:R-:W-:Y:S01]  /*0970*/  FMUL.FTZ R10, R92, R219 ;  /* 0x000000db5c0a7220 */ /* 0x000fe20000410000 */
[C---:B------:R-:W-:Y:S01]  /*0980*/  PRMT R172, R173.reuse, 0x7632, R172 ;  /* 0x00007632adac7816 */ /* 0x040fe200000000ac */
[C---:B------:R-:W-:Y:S01]  /*0990*/  FADD.FTZ R26, -R212.reuse, R26 ;  /* 0x0000001ad41a7221 */ /* 0x040fe20000010100 */
[----:B------:R-:W-:Y:S01]  /*09a0*/  SHF.L.U32 R179, R173, 0x10, RZ ;  /* 0x00000010adb37819 */ /* 0x000fe200000006ff */
[----:B------:R-:W-:Y:S01]  /*09b0*/  FMUL.FTZ R2, R215, R200 ;  /* 0x000000c8d7027220 */ /* 0x000fe20000410000 */
[----:B------:R-:W-:Y:S01]  /*09c0*/  SHF.L.U32 R189, R185, 0x10, RZ ;  /* 0x00000010b9bd7819 */ /* 0x000fe200000006ff */
[----:B------:R-:W-:Y:S01]  /*09d0*/  FADD.FTZ R230, -R212, R8 ;  /* 0x00000008d4e67221 */ /* 0x000fe20000010100 */
[----:B------:R-:W-:-:S02]  /*09e0*/  PRMT R173, R174, 0x7632, R173 ;  /* 0x00007632aead7816 */ /* 0x000fc400000000ad */
[----:B------:R-:W-:Y:S01]  /*09f0*/  SHF.L.U32 R191, R174, 0x10, RZ ;  /* 0x00000010aebf7819 */ /* 0x000fe200000006ff */
[----:B------:R-:W-:Y:S01]  /*0a00*/  FADD.FTZ R248, -R212, R17 ;  /* 0x00000011d4f87221 */ /* 0x000fe20000010100 */
[----:B------:R-:W-:Y:S01]  /*0a10*/  PRMT R174, R175, 0x7632, R174 ;  /* 0x00007632afae7816 */ /* 0x000fe200000000ae */
[----:B------:R-:W-:Y:S01]  /*0a20*/  FMUL.FTZ R8, R215, R228 ;  /* 0x000000e4d7087220 */ /* 0x000fe20000410000 */
[----:B------:R-:W-:Y:S02]  /*0a30*/  SHF.L.U32 R200, R184, 0x10, RZ ;  /* 0x00000010b8c87819 */ /* 0x000fe400000006ff */
[C---:B------:R-:W-:Y:S02]  /*0a40*/  PRMT R206, R5.reuse, 0x7632, R206 ;  /* 0x0000763205ce7816 */ /* 0x040fe400000000ce */
[----:B------:R-:W-:Y:S01]  /*0a50*/  SHF.L.U32 R205, R5, 0x10, RZ ;  /* 0x0000001005cd7819 */ /* 0x000fe200000006ff */
[----:B------:R-:W-:Y:S01]  /*0a60*/  FMUL.FTZ R5, R215, R202 ;  /* 0x000000cad7057220 */ /* 0x000fe20000410000 */
[----:B------:R-:W-:Y:S01]  /*0a70*/  PRMT R190, R185, 0x7632, R190 ;  /* 0x00007632b9be7816 */ /* 0x000fe200000000be */
[----:B------:R-:W-:Y:S01]  /*0a80*/  FFMA.FTZ R96, R3, R219, R96 ;  /* 0x000000db03607223 */ /* 0x000fe20000010060 */
[----:B------:R-:W-:Y:S01]  /*0a90*/  SHF.L.U32 R175, R175, 0x10, RZ ;  /* 0x00000010afaf7819 */ /* 0x000fe200000006ff */
[----:B------:R-:W-:Y:S01]  /*0aa0*/  FADD.FTZ R156, R156, R219 ;  /* 0x000000db9c9c7221 */ /* 0x000fe20000010000 */
[----:B------:R-:W-:Y:S01]  /*0ab0*/  FMUL.FTZ R17, R215, R26 ;  /* 0x0000001ad7117220 */ /* 0x000fe20000410000 */
[----:B------:R-:W-:Y:S01]  /*0ac0*/  FMUL.FTZ R183, R93, R192 ;  /* 0x000000c05db77220 */ /* 0x000fe20000410000 */
[----:B------:R-:W-:Y:S01]  /*0ad0*/  FFMA.FTZ R219, R3, R10, RZ ;  /* 0x0000000a03db7223 */ /* 0x000fe200000100ff */
[C---:B------:R-:W-:Y:S01]  /*0ae0*/  FADD.FTZ R28, -R212.reuse, R28 ;  /* 0x0000001cd41c7221 */ /* 0x040fe20000010100 */
[----:B------:R-:W-:Y:S01]  /*0af0*/  FADD.FTZ R238, -R212, R12 ;  /* 0x0000000cd4ee7221 */ /* 0x000fe20000010100 */
[----:B------:R-:W-:Y:S01]  /*0b00*/  FADD.FTZ R202, RZ, R10 ;  /* 0x0000000affca7221 */ /* 0x000fe20000010000 */
[----:B------:R-:W-:Y:S01]  /*0b10*/  PRMT R188, R186, 0x7632, R188 ;  /* 0x00007632babc7816 */ /* 0x000fe200000000bc */
[----:B------:R-:W-:Y:S01]  /*0b20*/  FADD.FTZ R220, -R212, R31 ;  /* 0x0000001fd4dc7221 */ /* 0x000fe20000010100 */
[----:B------:R-:W-:Y:S01]  /*0b30*/  SHF.L.U32 R185, R186, 0x10, RZ ;  /* 0x00000010bab97819 */ /* 0x000fe200000006ff */
[-C--:B------:R-:W-:Y:S01]  /*0b40*/  FFMA.FTZ R98, R5, R189.reuse, R98 ;  /* 0x000000bd05627223 */ /* 0x080fe20000010062 */
[----:B------:R-:W-:Y:S01]  /*0b50*/  PRMT R196, R20, 0x7632, R196 ;  /* 0x0000763214c47816 */ /* 0x000fe200000000c4 */
[----:B------:R-:W-:Y:S01]  /*0b60*/  FADD.FTZ R158, R158, R189 ;  /* 0x000000bd9e9e7221 */ /* 0x000fe20000010000 */
[----:B------:R-:W-:Y:S01]  /*0b70*/  SHF.L.U32 R201, R20, 0x10, RZ ;  /* 0x0000001014c97819 */ /* 0x000fe200000006ff */
[----:B------:R-:W-:Y:S01]  /*0b80*/  FMUL.FTZ R12, R94, R189 ;  /* 0x000000bd5e0c7220 */ /* 0x000fe20000410000 */
        /* <DEDUP_REMOVED lines=17> */
[----:B------:R-:W-:Y:S01]  /*0ca0*/  SHF.L.U32 R190, R190, 0x10, RZ ;  /* 0x00000010bebe7819 */ /* 0x000fe200000006ff */
[----:B------:R-:W-:Y:S01]  /*0cb0*/  FMUL.FTZ R20, R215, R194 ;  /* 0x000000c2d7147220 */ /* 0x000fe20000410000 */
[----:B------:R-:W-:Y:S01]  /*0cc0*/  FADD.FTZ R155, R155, R200 ;  /* 0x000000c89b9b7221 */ /* 0x000fe20000010000 */
[-C--:B------:R-:W-:Y:S01]  /*0cd0*/  FFMA.FTZ R103, R8, R200.reuse, R103 ;  /* 0x000000c808677223 */ /* 0x080fe20000010067 */
[----:B------:R-:W-:Y:S01]  /*0ce0*/  FMUL.FTZ R189, R91, R200 ;  /* 0x000000c85bbd7220 */ /* 0x000fe20000410000 */
[----:B------:R-:W-:Y:S01]  /*0cf0*/  FADD.FTZ R212, -R212, R19 ;  /* 0x00000013d4d47221 */ /* 0x000fe20000010100 */
[----:B------:R-:W-:Y:S01]  /*0d00*/  FADD.FTZ R146, R146, R175 ;  /* 0x000000af92927221 */ /* 0x000fe20000010000 */
[-C--:B------:R-:W-:Y:S01]  /*0d10*/  FFMA.FTZ R110, R17, R175.reuse, R110 ;  /* 0x000000af116e7223 */ /* 0x080fe2000001006e */
[----:B------:R-:W-:Y:S01]  /*0d20*/  FMUL.FTZ R194, R82, R175 ;  /* 0x000000af52c27220 */ /* 0x000fe20000410000 */
[----:B------:R-:W-:Y:S01]  /*0d30*/  FFMA.FTZ R200, R2, R183, R219 ;  /* 0x000000b702c87223 */ /* 0x000fe200000100db */
[----:B------:R-:W-:Y:S01]  /*0d40*/  FMUL.FTZ R19, R215, R28 ;  /* 0x0000001cd7137220 */ /* 0x000fe20000410000 */
[----:B------:R-:W-:Y:S01]  /*0d50*/  FADD.FTZ R175, R183, R202 ;  /* 0x000000cab7af7221 */ /* 0x000fe20000010000 */
[----:B------:R-:W-:Y:S01]  /*0d60*/  FMUL.FTZ R28, R215, R220 ;  /* 0x000000dcd71c7220 */ /* 0x000fe20000410000 */
[----:B------:R-:W-:Y:S01]  /*0d70*/  PRMT R204, R4, 0x7632, R204 ;  /* 0x0000763204cc7816 */ /* 0x000fe200000000cc */
[----:B------:R-:W-:Y:S01]  /*0d80*/  FADD.FTZ R152, R152, R185 ;  /* 0x000000b998987221 */ /* 0x000fe20000010000 */
[----:B------:R-:W-:Y:S01]  /*0d90*/  SHF.L.U32 R211, R4, 0x10, RZ ;  /* 0x0000001004d37819 */ /* 0x000fe200000006ff */
[-C--:B------:R-:W-:Y:S01]  /*0da0*/  FFMA.FTZ R100, R7, R185.reuse, R100 ;  /* 0x000000b907647223 */ /* 0x080fe20000010064 */
[----:B------:R-:W-:Y:S01]  /*0db0*/  FMUL.FTZ R14, R88, R185 ;  /* 0x000000b9580e7220 */ /* 0x000fe20000410000 */
[----:B------:R-:W-:Y:S01]  /*0dc0*/  SHF.L.U32 R220, R173, 0x10, RZ ;  /* 0x00000010addc7819 */ /* 0x000fe200000006ff */
[----:B------:R-:W-:Y:S01]  /*0dd0*/  FMUL.FTZ R4, R215, R208 ;  /* 0x000000d0d7047220 */ /* 0x000fe20000410000 */
[----:B------:R-:W-:Y:S01]  /*0de0*/  FMUL.FTZ R185, R95, R190 ;  /* 0x000000be5fb97220 */ /* 0x000fe20000410000 */
[----:B------:R-:W-:Y:S01]  /*0df0*/  FFMA.FTZ R173, R5, R12, R200 ;  /* 0x0000000c05ad7223 */ /* 0x000fe200000100c8 */
[----:B------:R-:W-:Y:S01]  /*0e00*/  FADD.FTZ R208, R12, R175 ;  /* 0x000000af0cd07221 */ /* 0x000fe20000010000 */
[----:B------:R-:W-:Y:S01]  /*0e10*/  SHF.L.U32 R187, R187, 0x10, RZ ;  /* 0x00000010bbbb7819 */ /* 0x000fe200000006ff */
[----:B------:R-:W-:Y:S01]  /*0e20*/  FMUL.FTZ R9, R215, R226 ;  /* 0x000000e2d7097220 */ /* 0x000fe20000410000 */
[----:B------:R-:W-:Y:S01]  /*0e30*/  SHF.L.U32 R188, R188, 0x10, RZ ;  /* 0x00000010bcbc7819 */ /* 0x000fe200000006ff */
[----:B------:R-:W-:Y:S01]  /*0e40*/  FFMA.FTZ R202, R4, R185, R173 ;  /* 0x000000b904ca7223 */ /* 0x000fe200000100ad */
[----:B------:R-:W-:Y:S01]  /*0e50*/  FADD.FTZ R175, R185, R208 ;  /* 0x000000d0b9af7221 */ /* 0x000fe20000010000 */
[----:B------:R-:W-:Y:S01]  /*0e60*/  PRMT R203, R6, 0x7632, R203 ;  /* 0x0000763206cb7816 */ /* 0x000fe200000000cb */
[----:B------:R-:W-:Y:S01]  /*0e70*/  FADD.FTZ R154, R154, R187 ;  /* 0x000000bb9a9a7221 */ /* 0x000fe20000010000 */
[----:B------:R-:W-:Y:S01]  /*0e80*/  SHF.L.U32 R207, R6, 0x10, RZ ;  /* 0x0000001006cf7819 */ /* 0x000fe200000006ff */
[-C--:B------:R-:W-:Y:S01]  /*0e90*/  FFMA.FTZ R102, R9, R187.reuse, R102 ;  /* 0x000000bb09667223 */ /* 0x080fe20000010066 */
[----:B------:R-:W-:Y:S01]  /*0ea0*/  FMUL.FTZ R16, R90, R187 ;  /* 0x000000bb5a107220 */ /* 0x000fe20000410000 */
[----:B------:R-:W-:Y:S01]  /*0eb0*/  FMUL.FTZ R6, R215, R224 ;  /* 0x000000e0d7067220 */ /* 0x000fe20000410000 */
[----:B------:R-:W-:Y:S01]  /*0ec0*/  FMUL.FTZ R187, R89, R188 ;  /* 0x000000bc59bb7220 */ /* 0x000fe20000410000 */
[----:B------:R-:W-:Y:S01]  /*0ed0*/  FFMA.FTZ R173, R7, R14, R202 ;  /* 0x0000000e07ad7223 */ /* 0x000fe200000100ca */
[----:B------:R-:W-:Y:S01]  /*0ee0*/  PRMT R195, R22, 0x7632, R195 ;  /* 0x0000763216c37816 */ /* 0x000fe200000000c3 */
[----:B------:R-:W-:Y:S01]  /*0ef0*/  FADD.FTZ R208, R14, R175 ;  /* 0x000000af0ed07221 */ /* 0x000fe20000010000 */
[----:B------:R-:W-:Y:S01]  /*0f00*/  SHF.L.U32 R197, R22, 0x10, RZ ;  /* 0x0000001016c57819 */ /* 0x000fe200000006ff */
[----:B------:R-:W-:Y:S01]  /*0f10*/  FMUL.FTZ R22, R215, R210 ;  /* 0x000000d2d7167220 */ /* 0x000fe20000410000 */
[----:B------:R-:W-:Y:S01]  /*0f20*/  SHF.L.U32 R210, R204, 0x10, RZ ;  /* 0x00000010ccd27819 */ /* 0x000fe200000006ff */
[----:B------:R-:W-:Y:S01]  /*0f30*/  FFMA.FTZ R204, R6, R187, R173 ;  /* 0x000000bb06cc7223 */ /* 0x000fe200000100ad */
[----:B------:R-:W-:Y:S01]  /*0f40*/  FADD.FTZ R175, R187, R208 ;  /* 0x000000d0bbaf7221 */ /* 0x000fe20000010000 */
[----:B------:R-:W-:-:S02]  /*0f50*/  FMUL.FTZ R15, R215, R24 ;  /* 0x00000018d70f7220 */ /* 0x000fc40000410000 */
[----:B------:R-:W-:Y:S01]  /*0f60*/  FFMA.FTZ R173, R9, R16, R204 ;  /* 0x0000001009ad7223 */ /* 0x000fe200000100cc */
[----:B------:R-:W-:Y:S01]  /*0f70*/  FADD.FTZ R224, R16, R175 ;  /* 0x000000af10e07221 */ /* 0x000fe20000010000 */
[----:B------:R-:W-:Y:S01]  /*0f80*/  FMUL.FTZ R24, R215, R216 ;  /* 0x000000d8d7187220 */ /* 0x000fe20000410000 */
[----:B------:R-:W-:Y:S01]  /*0f90*/  FADD.FTZ R153, R153, R188 ;  /* 0x000000bc99997221 */ /* 0x000fe20000010000 */
[----:B------:R-:W-:Y:S01]  /*0fa0*/  FFMA.FTZ R101, R6, R188, R101 ;  /* 0x000000bc06657223 */ /* 0x000fe20000010065 */
[----:B------:R-:W-:Y:S01]  /*0fb0*/  SHF.L.U32 R216, R176, 0x10, RZ ;  /* 0x00000010b0d87819 */ /* 0x000fe200000006ff */
[----:B------:R-:W-:Y:S01]  /*0fc0*/  FMUL.FTZ R11, R215, R180 ;  /* 0x000000b4d70b7220 */ /* 0x000fe20000410000 */
[----:B------:R-:W-:Y:S01]  /*0fd0*/  FMUL.FTZ R188, R84, R177 ;  /* 0x000000b154bc7220 */ /* 0x000fe20000410000 */
[----:B------:R-:W-:Y:S01]  /*0fe0*/  FFMA.FTZ R208, R8, R189, R173 ;  /* 0x000000bd08d07223 */ /* 0x000fe200000100ad */
[----:B------:R-:W-:Y:S01]  /*0ff0*/  FADD.FTZ R175, R189, R224 ;  /* 0x000000e0bdaf7221 */ /* 0x000fe20000010000 */
[----:B------:R-:W-:Y:S01]  /*1000*/  FMUL.FTZ R18, R215, R182 ;  /* 0x000000b6d7127220 */ /* 0x000fe20000410000 */
[----:B------:R-:W-:Y:S01]  /*1010*/  FFMA.FTZ R97, R2, R192, R97 ;  /* 0x000000c002617223 */ /* 0x000fe20000010061 */
[----:B------:R-:W-:Y:S01]  /*1020*/  FADD.FTZ R157, R157, R192 ;  /* 0x000000c09d9d7221 */ /* 0x000fe20000010000 */
[----:B------:R-:W-:Y:S01]  /*1030*/  FADD.FTZ R144, R144, R191 ;  /* 0x000000bf90907221 */ /* 0x000fe20000010000 */
[-C--:B------:R-:W-:Y:S01]  /*1040*/  FFMA.FTZ R108, R15, R191.reuse, R108 ;  /* 0x000000bf0f6c7223 */ /* 0x080fe2000001006c */
[----:B------:R-:W-:Y:S01]  /*1050*/  FMUL.FTZ R192, R80, R191 ;  /* 0x000000bf50c07220 */ /* 0x000fe20000410000 */
[----:B------:R-:W-:Y:S01]  /*1060*/  FMUL.FTZ R191, R85, R216 ;  /* 0x000000d855bf7220 */ /* 0x000fe20000410000 */
[----:B------:R-:W-:Y:S01]  /*1070*/  FFMA.FTZ R173, R11, R188, R208 ;  /* 0x000000bc0bad7223 */ /* 0x000fe200000100d0 */
[----:B------:R-:W-:Y:S01]  /*1080*/  FADD.FTZ R208, R188, R175 ;  /* 0x000000afbcd07221 */ /* 0x000fe20000010000 */
[----:B------:R-:W-:Y:S01]  /*1090*/  SHF.L.U32 R193, R23, 0x10, RZ ;  /* 0x0000001017c17819 */ /* 0x000fe200000006ff */
[----:B------:R-:W-:Y:S01]  /*10a0*/  FMUL.FTZ R26, R215, R218 ;  /* 0x000000dad71a7220 */ /* 0x000fe20000410000 */
[----:B------:R-:W-:Y:S01]  /*10b0*/  FFMA.FTZ R105, R18, R216, R105 ;  /* 0x000000d812697223 */ /* 0x000fe20000010069 */
[----:B------:R-:W-:Y:S01]  /*10c0*/  FADD.FTZ R149, R149, R216 ;  /* 0x000000d895957221 */ /* 0x000fe20000010000 */
[----:B------:R-:W-:Y:S01]  /*10d0*/  FMUL.FTZ R25, R215, R234 ;  /* 0x000000ead7197220 */ /* 0x000fe20000410000 */
        /* <DEDUP_REMOVED lines=13> */
[----:B------:R-:W-:-:S03]  /*11b0*/  FADD.FTZ R208, R190, R175 ;  /* 0x000000afbed07221 */ /* 0x000fc60000010000 */
[----:B------:R-:W-:Y:S01]  /*11c0*/  FFMA.FTZ R206, R20, R193, R173 ;  /* 0x000000c114ce7223 */ /* 0x000fe200000100ad */
[----:B------:R-:W-:Y:S01]  /*11d0*/  FADD.FTZ R175, R193, R208 ;  /* 0x000000d0c1af7221 */ /* 0x000fe20000010000 */
[----:B------:R-:W-:Y:S01]  /*11e0*/  SHF.L.U32 R172, R195, 0x10, RZ ;  /* 0x00000010c3ac7819 */ /* 0x000fe200000006ff */
[----:B------:R-:W-:Y:S01]  /*11f0*/  FMUL.FTZ R195, R81, R220 ;  /* 0x000000dc51c37220 */ /* 0x000fe20000410000 */
[----:B------:R-:W-:Y:S01]  /*1200*/  FFMA.FTZ R173, R15, R192, R206 ;  /* 0x000000c00fad7223 */ /* 0x000fe200000100ce */
[----:B------:R-:W-:Y:S01]  /*1210*/  FADD.FTZ R208, R192, R175 ;  /* 0x000000afc0d07221 */ /* 0x000fe20000010000 */
[----:B------:R-:W-:Y:S01]  /*1220*/  PRMT R178, R23, 0x7632, R178 ;  /* 0x0000763217b27816 */ /* 0x000fe200000000b2 */
[----:B------:R-:W-:Y:S01]  /*1230*/  FMUL.FTZ R23, R215, R230 ;  /* 0x000000e6d7177220 */ /* 0x000fe20000410000 */
[----:B------:R-:W-:Y:S01]  /*1240*/  SHF.L.U32 R222, R174, 0x10, RZ ;  /* 0x00000010aede7819 */ /* 0x000fe200000006ff */
        /* <DEDUP_REMOVED lines=8> */
[C---:B-1----:R-:W-:Y:S01]  /*12d0*/  PRMT R198, R21.reuse, 0x7632, R198 ;  /* 0x0000763215c67816 */ /* 0x042fe200000000c6 */
[----:B------:R-:W-:Y:S01]  /*12e0*/  FFMA.FTZ R107, R20, R218, R107 ;  /* 0x000000da146b7223 */ /* 0x000fe2000001006b */
[----:B------:R-:W-:Y:S01]  /*12f0*/  SHF.L.U32 R199, R21, 0x10, RZ ;  /* 0x0000001015c77819 */ /* 0x000fe200000006ff */
[----:B------:R-:W-:Y:S01]  /*1300*/  FMUL.FTZ R21, R215, R30 ;  /* 0x0000001ed7157220 */ /* 0x000fe20000410000 */
[----:B------:R-:W-:Y:S01]  /*1310*/  SHF.L.U32 R176, R196, 0x10, RZ ;  /* 0x00000010c4b07819 */ /* 0x000fe200000006ff */
[----:B------:R-:W-:Y:S01]  /*1320*/  FADD.FTZ R151, R151, R218 ;  /* 0x000000da97977221 */ /* 0x000fe20000010000 */
[----:B------:R-:W-:Y:S01]  /*1330*/  FMUL.FTZ R196, R76, R201 ;  /* 0x000000c94cc47220 */ /* 0x000fe20000410000 */
[----:B------:R-:W-:Y:S01]  /*1340*/  FFMA.FTZ R218, R24, R197, R173 ;  /* 0x000000c518da7223 */ /* 0x000fe200000100ad */
[----:B------:R-:W-:Y:S01]  /*1350*/  FADD.FTZ R175, R197, R208 ;  /* 0x000000d0c5af7221 */ /* 0x000fe20000010000 */
[----:B------:R-:W-:Y:S01]  /*1360*/  SHF.L.U32 R174, R198, 0x10, RZ ;  /* 0x00000010c6ae7819 */ /* 0x000fe200000006ff */
[-C--:B------:R-:W-:Y:S01]  /*1370*/  FFMA.FTZ R114, R21, R199.reuse, R114 ;  /* 0x000000c715727223 */ /* 0x080fe20000010072 */
[----:B------:R-:W-:Y:S01]  /*1380*/  FADD.FTZ R142, R142, R199 ;  /* 0x000000c78e8e7221 */ /* 0x000fe20000010000 */
[----:B------:R-:W-:Y:S01]  /*1390*/  FMUL.FTZ R198, R78, R199 ;  /* 0x000000c74ec67220 */ /* 0x000fe20000410000 */
[----:B------:R-:W-:Y:S01]  /*13a0*/  FMUL.FTZ R199, R77, R176 ;  /* 0x000000b04dc77220 */ /* 0x000fe20000410000 */
[----:B------:R-:W-:Y:S01]  /*13b0*/  FFMA.FTZ R173, R19, R196, R218 ;  /* 0x000000c413ad7223 */ /* 0x000fe200000100da */
[----:B------:R-:W-:Y:S01]  /*13c0*/  FADD.FTZ R208, R196, R175 ;  /* 0x000000afc4d07221 */ /* 0x000fe20000010000 */
[C---:B------:R-:W-:Y:S01]  /*13d0*/  FFMA.FTZ R113, R26.reuse, R176, R113 ;  /* 0x000000b01a717223 */ /* 0x040fe20000010071 */
[----:B------:R-:W-:Y:S01]  /*13e0*/  FADD.FTZ R141, R141, R176 ;  /* 0x000000b08d8d7221 */ /* 0x000fe20000010000 */
[----:B------:R-:W-:Y:S01]  /*13f0*/  FFMA.FTZ R176, R26, R199, R173 ;  /* 0x000000c71ab07223 */ /* 0x000fe200000100ad */
[----:B------:R-:W-:Y:S01]  /*1400*/  FADD.FTZ R175, R199, R208 ;  /* 0x000000d0c7af7221 */ /* 0x000fe20000010000 */
[----:B------:R-:W-:Y:S01]  /*1410*/  FFMA.FTZ R112, R19, R201, R112 ;  /* 0x000000c913707223 */ /* 0x000fe20000010070 */
[----:B------:R-:W-:Y:S01]  /*1420*/  FADD.FTZ R140, R140, R201 ;  /* 0x000000c98c8c7221 */ /* 0x000fe20000010000 */
[----:B------:R-:W-:Y:S01]  /*1430*/  FMUL.FTZ R201, R79, R174 ;  /* 0x000000ae4fc97220 */ /* 0x000fe20000410000 */
[----:B------:R-:W-:Y:S01]  /*1440*/  FFMA.FTZ R173, R21, R198, R176 ;  /* 0x000000c615ad7223 */ /* 0x000fe200000100b0 */
[----:B------:R-:W-:Y:S01]  /*1450*/  FADD.FTZ R176, R198, R175 ;  /* 0x000000afc6b07221 */ /* 0x000fe20000010000 */
[C---:B------:R-:W-:Y:S01]  /*1460*/  FFMA.FTZ R115, R28.reuse, R174, R115 ;  /* 0x000000ae1c737223 */ /* 0x040fe20000010073 */
[----:B------:R-:W-:Y:S01]  /*1470*/  FADD.FTZ R143, R143, R174 ;  /* 0x000000ae8f8f7221 */ /* 0x000fe20000010000 */
[----:B------:R-:W-:Y:S01]  /*1480*/  FFMA.FTZ R174, R28, R201, R173 ;  /* 0x000000c91cae7223 */ /* 0x000fe200000100ad */
[----:B------:R-:W-:Y:S01]  /*1490*/  FADD.FTZ R175, R201, R176 ;  /* 0x000000b0c9af7221 */ /* 0x000fe20000010000 */
[----:B------:R-:W-:Y:S01]  /*14a0*/  FMUL.FTZ R30, R215, R232 ;  /* 0x000000e8d71e7220 */ /* 0x000fe20000410000 */
[----:B------:R-:W-:Y:S01]  /*14b0*/  SHF.L.U32 R218, R203, 0x10, RZ ;  /* 0x00000010cbda7819 */ /* 0x000fe200000006ff */
[----:B------:R-:W-:Y:S01]  /*14c0*/  FMUL.FTZ R203, R73, R172 ;  /* 0x000000ac49cb7220 */ /* 0x000fe20000410000 */
[----:B------:R-:W-:Y:S01]  /*14d0*/  FFMA.FTZ R173, R23, R200, R174 ;  /* 0x000000c817ad7223 */ /* 0x000fe200000100ae */
[----:B------:R-:W-:Y:S01]  /*14e0*/  FADD.FTZ R174, R200, R175 ;  /* 0x000000afc8ae7221 */ /* 0x000fe20000010000 */
[----:B------:R-:W-:Y:S01]  /*14f0*/  FMUL.FTZ R29, R215, R242 ;  /* 0x000000f2d71d7220 */ /* 0x000fe20000410000 */
[----:B------:R-:W-:Y:S01]  /*1500*/  SHF.L.U32 R178, R178, 0x10, RZ ;  /* 0x00000010b2b27819 */ /* 0x000fe200000006ff */
[----:B------:R-:W-:Y:S01]  /*1510*/  FADD.FTZ R137, R137, R172 ;  /* 0x000000ac89897221 */ /* 0x000fe20000010000 */
[C---:B------:R-:W-:Y:S01]  /*1520*/  FFMA.FTZ R117, R30.reuse, R172, R117 ;  /* 0x000000ac1e757223 */ /* 0x040fe20000010075 */
[----:B------:R-:W-:Y:S01]  /*1530*/  FFMA.FTZ R172, R30, R203, R173 ;  /* 0x000000cb1eac7223 */ /* 0x000fe200000100ad */
[----:B------:R-:W-:Y:S01]  /*1540*/  FADD.FTZ R175, R203, R174 ;  /* 0x000000aecbaf7221 */ /* 0x000fe20000010000 */
[-C--:B------:R-:W-:Y:S01]  /*1550*/  FFMA.FTZ R122, R29, R205.reuse, R122 ;  /* 0x000000cd1d7a7223 */ /* 0x080fe2000001007a */
[----:B------:R-:W-:Y:S01]  /*1560*/  FADD.FTZ R134, R134, R205 ;  /* 0x000000cd86867221 */ /* 0x000fe20000010000 */
[----:B------:R-:W-:Y:S01]  /*1570*/  FMUL.FTZ R206, R70, R205 ;  /* 0x000000cd46ce7220 */ /* 0x000fe20000410000 */
        /* <DEDUP_REMOVED lines=8> */
[----:B------:R-:W-:Y:S01]  /*1600*/  FADD.FTZ R173, R205, R172 ;  /* 0x000000accdad7221 */ /* 0x000fe20000010000 */
[-C--:B------:R-:W-:Y:S01]  /*1610*/  FFMA.FTZ R124, R31, R207.reuse, R124 ;  /* 0x000000cf1f7c7223 */ /* 0x080fe2000001007c */
[----:B------:R-:W-:Y:S01]  /*1620*/  FADD.FTZ R128, R128, R207 ;  /* 0x000000cf80807221 */ /* 0x000fe20000010000 */
[----:B------:R-:W-:Y:S01]  /*1630*/  FMUL.FTZ R208, R64, R207 ;  /* 0x000000cf40d07220 */ /* 0x000fe20000410000 */
        /* <DEDUP_REMOVED lines=8> */
[----:B------:R-:W-:Y:S01]  /*16c0*/  FMUL.FTZ R209, R71, R216 ;  /* 0x000000d847d17220 */ /* 0x000fe20000410000 */
[----:B------:R-:W-:Y:S01]  /*16d0*/  FFMA.FTZ R175, R29, R206, R174 ;  /* 0x000000ce1daf7223 */ /* 0x000fe200000100ae */
[----:B------:R-:W-:-:S03]  /*16e0*/  FADD.FTZ R172, R173, R206 ;  /* 0x000000ceadac7221 */ /* 0x000fc60000010000 */
[----:B------:R-:W-:Y:S01]  /*16f0*/  FFMA.FTZ R174, R184, R209, R175 ;  /* 0x000000d1b8ae7223 */ /* 0x000fe200000100af */
[----:B------:R-:W-:Y:S01]  /*1700*/  FADD.FTZ R173, R172, R209 ;  /* 0x000000d1acad7221 */ /* 0x000fe20000010000 */
[----:B------:R-:W-:Y:S01]  /*1710*/  FFMA.FTZ R120, R27, R211, R120 ;  /* 0x000000d31b787223 */ /* 0x000fe20000010078 */
[----:B------:R-:W-:Y:S01]  /*1720*/  FADD.FTZ R132, R132, R211 ;  /* 0x000000d384847221 */ /* 0x000fe20000010000 */
[----:B------:R-:W-:Y:S01]  /*1730*/  FMUL.FTZ R186, R215, R248 ;  /* 0x000000f8d7ba7220 */ /* 0x000fe20000410000 */
[----:B------:R-:W-:Y:S01]  /*1740*/  FMUL.FTZ R211, R65, R218 ;  /* 0x000000da41d37220 */ /* 0x000fe20000410000 */
[----:B------:R-:W-:Y:S01]  /*1750*/  FFMA.FTZ R175, R31, R208, R174 ;  /* 0x000000d01faf7223 */ /* 0x000fe200000100ae */
[----:B------:R-:W-:Y:S01]  /*1760*/  FADD.FTZ R172, R173, R208 ;  /* 0x000000d0adac7221 */ /* 0x000fe20000010000 */
[----:B------:R-:W-:Y:S01]  /*1770*/  FMUL.FTZ R181, R215, R250 ;  /* 0x000000fad7b57220 */ /* 0x000fe20000410000 */
[----:B------:R-:W-:Y:S01]  /*1780*/  FFMA.FTZ R121, R182, R210, R121 ;  /* 0x000000d2b6797223 */ /* 0x000fe20000010079 */
[----:B------:R-:W-:Y:S01]  /*1790*/  FADD.FTZ R133, R133, R210 ;  /* 0x000000d285857221 */ /* 0x000fe20000010000 */
[----:B------:R-:W-:Y:S01]  /*17a0*/  FMUL.FTZ R210, R66, R213 ;  /* 0x000000d542d27220 */ /* 0x000fe20000410000 */
[----:B------:R-:W-:Y:S01]  /*17b0*/  FFMA.FTZ R174, R186, R211, R175 ;  /* 0x000000d3baae7223 */ /* 0x000fe200000100af */
[----:B------:R-:W-:Y:S01]  /*17c0*/  FADD.FTZ R173, R172, R211 ;  /* 0x000000d3acad7221 */ /* 0x000fe20000010000 */
        /* <DEDUP_REMOVED lines=20> */
[C---:B------:R-:W-:Y:S01]  /*1910*/  FFMA.FTZ R127, R212.reuse, R176, R127 ;  /* 0x000000b0d47f7223 */ /* 0x040fe2000001007f */
[----:B------:R-:W-:Y:S01]  /*1920*/  FADD.FTZ R131, R131, R176 ;  /* 0x000000b083837221 */ /* 0x000fe20000010000 */
[----:B------:R-:W-:Y:S01]  /*1930*/  FFMA.FTZ R218, R212, R213, R174 ;  /* 0x000000d5d4da7223 */ /* 0x000fe200000100ae */
[----:B------:R-:W-:Y:S01]  /*1940*/  FADD.FTZ R216, R216, R213 ;  /* 0x000000d5d8d87221 */ /* 0x000fe20000010000 */
[----:B------:R-:W-:Y:S06]  /*1950*/  BRA `(.L_x_6490) ;  /* 0x0000000000607947 */ /* 0x000fec0003800000 */
.L_x_6489:
        /* <DEDUP_REMOVED lines=24> */
.L_x_6490:
        /* <DEDUP_REMOVED lines=32> */
.L_x_6492:
[----:B------:R-:W-:Y:S05]  /*1ce0*/  BSYNC.RECONVERGENT B0 ;  /* 0x0000000000007941 */ /* 0x000fea0003800200 */
.L_x_6491:
        /* <DEDUP_REMOVED lines=24> */
[----:B------:R-:W-:Y:S01]  /*1e70*/  FADD.FTZ R172, R172, R177 ;  /* 0x000000b1acac7221 */ /* 0x000fe20000010000 */
[----:B------:R-:W-:Y:S02]  /*1e80*/  SHF.R.S32.HI R218, RZ, 0x1f, R173 ;  /* 0x0000001fffda7819 */ /* 0x000fe400000114ad */
        /* <DEDUP_REMOVED lines=25> */
.L_x_6495:
        /* <DEDUP_REMOVED lines=9> */
.L_x_6496:
        /* <DEDUP_REMOVED lines=9> */
.L_x_6497:
        /* <DEDUP_REMOVED lines=9> */
.L_x_6498:
        /* <DEDUP_REMOVED lines=9> */
.L_x_6499:
        /* <DEDUP_REMOVED lines=9> */
.L_x_6500:
        /* <DEDUP_REMOVED lines=9> */
.L_x_6501:
        /* <DEDUP_REMOVED lines=10> */
.L_x_6494:
        /* <DEDUP_REMOVED lines=42> */
.L_x_6503:
        /* <DEDUP_REMOVED lines=9> */
.L_x_6504:
        /* <DEDUP_REMOVED lines=9> */
.L_x_6505:
        /* <DEDUP_REMOVED lines=9> */
.L_x_6506:
        /* <DEDUP_REMOVED lines=9> */
.L_x_6507:
        /* <DEDUP_REMOVED lines=9> */
.L_x_6508:
        /* <DEDUP_REMOVED lines=9> */
.L_x_6509:
[----:B------:R-:W-:Y:S05]  /*2a20*/  @!P3 BRA `(.L_x_6502) ;  /* 0x00000008002cb947 */ /* 0x000fea0003800000 */
[----:B------:R-:W-:-:S05]  /*2a30*/  FMUL.FTZ R172, R171, UR16 ;  /* 0x00000010abac7c20 */ /* 0x000fca0008410000 */
[----:B------:R-:W-:-:S04]  /*2a40*/  F2FP.BF16.F32.PACK_AB R172, RZ, R172 ;  /* 0x000000acffac723e */ /* 0x000fc800000010ff */
[----:B------:R-:W-:Y:S01]  /*2a50*/  PRMT R163, R163, 0x5410, R172 ;  /* 0x00005410a3a37816 */ /* 0x000fe200000000ac */
[----:B------:R-:W-:Y:S06]  /*2a60*/  BRA `(.L_x_6502) ;  /* 0x00000008001c7947 */ /* 0x000fec0003800000 */
.L_x_6493:
        /* <DEDUP_REMOVED lines=18> */
[----:B------:R-:W-:Y:S01]  /*2b90*/  @P2 FADD.FTZ R219, R12, -R219 ;  /* 0x800000db0cdb2221 */ /* 0x000fe20000010000 */
[-C--:B------:R-:W-:Y:S01]  /*2ba0*/  @P2 FFMA.FTZ R222, R6, R177.reuse, R176 ;  /* 0x000000b106de2223 */ /* 0x080fe200000100b0 */
[----:B------:R-:W-:Y:S01]  /*2bb0*/  @P2 FADD.FTZ R178, R185, -R178 ;  /* 0x800000b2b9b22221 */ /* 0x000fe20000010000 */
[----:B------:R-:W2:Y:S01]  /*2bc0*/  @P3 LDC R221, c[0x0][0x40c] ;  /* 0x00010300ffdd3b82 */ /* 0x000ea20000000800 */
[----:B------:R-:W-:Y:S01]  /*2bd0*/  @P2 FFMA.FTZ R229, R9, R177, R176 ;  /* 0x000000b109e52223 */ /* 0x000fe200000100b0 */
[----:B------:R-:W-:Y:S01]  /*2be0*/  @P2 FADD.FTZ R223, R14, -R223 ;  /* 0x800000df0edf2221 */ /* 0x000fe20000010000 */
[----:B------:R-:W-:Y:S01]  /*2bf0*/  MOV R174, R62 ;  /* 0x0000003e00ae7202 */ /* 0x000fe20000000f00 */
[----:B------:R-:W-:Y:S01]  /*2c00*/  @P2 FFMA.FTZ R174, R215, R219, R62 ;  /* 0x000000dbd7ae2223 */ /* 0x000fe2000001003e */
        /* <DEDUP_REMOVED lines=44> */
.L_x_6510:
        /* <DEDUP_REMOVED lines=17> */
[-C--:B------:R-:W-:Y:S01]  /*2fe0*/  @P2 FFMA.FTZ R221, R7, R177.reuse, R176 ;  /* 0x000000b107dd2223 */ /* 0x080fe200000100b0 */
[----:B------:R-:W-:Y:S01]  /*2ff0*/  @P2 FADD.FTZ R168, R183, -R168 ;  /* 0x800000a8b7a82221 */ /* 0x000fe20000010000 */
[-CC-:B------:R-:W-:Y:S01]  /*3000*/  @P2 FFMA.FTZ R178, R4, R177.reuse, R176.reuse ;  /* 0x000000b104b22223 */ /* 0x180fe200000100b0 */
[----:B------:R-:W-:Y:S01]  /*3010*/  @P2 FFMA.FTZ R222, R6, R177, R176 ;  /* 0x000000b106de2223 */ /* 0x000fe200000100b0 */
[----:B------:R-:W-:Y:S01]  /*3020*/  @P2 FADD.FTZ R173, R12, -R173 ;  /* 0x800000ad0cad2221 */ /* 0x000fe20000010000 */
[----:B------:R-:W-:Y:S01]  /*3030*/  @P2 FADD.FTZ R221, R14, -R221 ;  /* 0x800000dd0edd2221 */ /* 0x000fe20000010000 */
[----:B------:R-:W-:Y:S01]  /*3040*/  @P2 FADD.FTZ R178, R185, -R178 ;  /* 0x800000b2b9b22221 */ /* 0x000fe20000010000 */
[----:B------:R-:W3:Y:S01]  /*3050*/  @P3 LDC R174, c[0x0][0x40c] ;  /* 0x00010300ffae3b82 */ /* 0x000ee20000000800 */
[----:B0-----:R-:W-:Y:S01]  /*3060*/  @P3 FMUL.FTZ R166, R219, R166 ;  /* 0x000000a6dba63220 */ /* 0x001fe20000410000 */
[----:B------:R-:W-:Y:S01]  /*3070*/  @P2 FADD.FTZ R222, R187, -R222 ;  /* 0x800000debbde2221 */ /* 0x000fe20000010000 */
[----:B------:R-:W-:Y:S01]  /*3080*/  MOV R167, R63 ;  /* 0x0000003f00a77202 */ /* 0x000fe20000000f00 */
[----:B------:R-:W-:-:S02]  /*3090*/  @P2 FFMA.FTZ R167, R215, R178, R63 ;  /* 0x000000b2d7a72223 */ /* 0x000fc4000001003f */
[----:B------:R-:W-:Y:S02]  /*30a0*/  @P3 F2FP.BF16.F32.PACK_AB R220, RZ, R166 ;  /* 0x000000a6ffdc323e */ /* 0x000fe400000010ff */
        /* <DEDUP_REMOVED lines=35> */
.L_x_6502:
        /* <DEDUP_REMOVED lines=77> */
.L_x_6512:
        /* <DEDUP_REMOVED lines=65> */
.L_x_6511:
        /* <DEDUP_REMOVED lines=43> */
.L_x_6515:
        /* <DEDUP_REMOVED lines=9> */
.L_x_6516:
        /* <DEDUP_REMOVED lines=9> */
.L_x_6517:
        /* <DEDUP_REMOVED lines=9> */
.L_x_6518:
        /* <DEDUP_REMOVED lines=9> */
.L_x_6519:
        /* <DEDUP_REMOVED lines=9> */
.L_x_6520:
        /* <DEDUP_REMOVED lines=9> */
.L_x_6521:
[----:B------:R-:W-:Y:S05]  /*41d0*/  @!P3 BRA `(.L_x_6513) ;  /* 0x000000040030b947 */ /* 0x000fea0003800000 */
[----:B------:R-:W-:-:S05]  /*41e0*/  FMUL.FTZ R172, R171, UR16 ;  /* 0x00000010abac7c20 */ /* 0x000fca0008410000 */
[----:B------:R-:W-:-:S04]  /*41f0*/  F2FP.BF16.F32.PACK_AB R172, RZ, R172 ;  /* 0x000000acffac723e */ /* 0x000fc800000010ff */
[----:B------:R-:W-:Y:S01]  /*4200*/  PRMT R163, R163, 0x5410, R172 ;  /* 0x00005410a3a37816 */ /* 0x000fe200000000ac */
[----:B------:R-:W-:Y:S06]  /*4210*/  BRA `(.L_x_6513) ;  /* 0x0000000400207947 */ /* 0x000fec0003800000 */
.L_x_6514:
        /* <DEDUP_REMOVED lines=9> */
.L_x_6522:
        /* <DEDUP_REMOVED lines=9> */
.L_x_6523:
        /* <DEDUP_REMOVED lines=9> */
.L_x_6524:
        /* <DEDUP_REMOVED lines=9> */
.L_x_6525:
        /* <DEDUP_REMOVED lines=9> */
.L_x_6526:
        /* <DEDUP_REMOVED lines=9> */
.L_x_6527:
        /* <DEDUP_REMOVED lines=9> */
.L_x_6528:
        /* <DEDUP_REMOVED lines=9> */
.L_x_6513:
        /* <DEDUP_REMOVED lines=77> */
.L_x_6530:
        /* <DEDUP_REMOVED lines=65> */
.L_x_6529:
        /* <DEDUP_REMOVED lines=43> */
.L_x_6533:
        /* <DEDUP_REMOVED lines=9> */
.L_x_6534:
        /* <DEDUP_REMOVED lines=9> */
.L_x_6535:
        /* <DEDUP_REMOVED lines=9> */
.L_x_6536:
        /* <DEDUP_REMOVED lines=9> */
.L_x_6537:
        /* <DEDUP_REMOVED lines=9> */
.L_x_6538:
        /* <DEDUP_REMOVED lines=9> */
.L_x_6539:
[----:B------:R-:W-:Y:S05]  /*5590*/  @!P3 BRA `(.L_x_6531) ;  /* 0x000000040030b947 */ /* 0x000fea0003800000 */
[----:B------:R-:W-:-:S05]  /*55a0*/  FMUL.FTZ R172, R171, UR16 ;  /* 0x00000010abac7c20 */ /* 0x000fca0008410000 */
[----:B------:R-:W-:-:S04]  /*55b0*/  F2FP.BF16.F32.PACK_AB R172, RZ, R172 ;  /* 0x000000acffac723e */ /* 0x000fc800000010ff */
[----:B------:R-:W-:Y:S01]  /*55c0*/  PRMT R163, R163, 0x5410, R172 ;  /* 0x00005410a3a37816 */ /* 0x000fe200000000ac */
[----:B------:R-:W-:Y:S06]  /*55d0*/  BRA `(.L_x_6531) ;  /* 0x0000000400207947 */ /* 0x000fec0003800000 */
.L_x_6532:
        /* <DEDUP_REMOVED lines=9> */
.L_x_6540:
        /* <DEDUP_REMOVED lines=9> */
.L_x_6541:
        /* <DEDUP_REMOVED lines=9> */
.L_x_6542:
        /* <DEDUP_REMOVED lines=9> */
.L_x_6543:
        /* <DEDUP_REMOVED lines=9> */
.L_x_6544:
        /* <DEDUP_REMOVED lines=9> */
.L_x_6545:
        /* <DEDUP_REMOVED lines=9> */
.L_x_6546:
        /* <DEDUP_REMOVED lines=9> */
.L_x_6531:
        /* <DEDUP_REMOVED lines=28> */
[----:B------:R-:W-:Y:S01]  /*5c20*/  @P2 FADD.FTZ R169, R206, -R169 ;  /* 0x800000a9cea92221 */ /* 0x000fe20000010000 */
[----:B------:R-:W-:Y:S01]  /*5c30*/  @P2 FFMA.FTZ R177, R181, R177, R176 ;  /* 0x000000b1b5b12223 */ /* 0x000fe200000100b0 */
[----:B------:R-:W-:Y:S01]  /*5c40*/  @P2 FADD.FTZ R173, R208, -R173 ;  /* 0x800000add0ad2221 */ /* 0x000fe20000010000 */
[----:B------:R-:W-:Y:S01]  /*5c50*/  MOV R166, R38 ;  /* 0x0000002600a67202 */ /* 0x000fe20000000f00 */
[----:B------:R-:W-:Y:S01]  /*5c60*/  @P2 FFMA.FTZ R166, R215, R169, R38 ;  /* 0x000000a9d7a62223 */ /* 0x000fe20000010026 */
[----:B------:R-:W-:Y:S01]  /*5c70*/  @P2 FADD.FTZ R174, R209, -R174 ;  /* 0x800000aed1ae2221 */ /* 0x000fe20000010000 */
[----:B------:R-:W-:Y:S01]  /*5c80*/  @P2 FADD.FTZ R178, R211, -R178 ;  /* 0x800000b2d3b22221 */ /* 0x000fe20000010000 */
[----:B------:R-:W3:Y:S01]  /*5c90*/  @P3 LDC R219, c[0x0][0x40c] ;  /* 0x00010300ffdb3b82 */ /* 0x000ee20000000800 */
[----:B0-----:R-:W-:Y:S01]  /*5ca0*/  @P3 FMUL.FTZ R167, R164, R171 ;  /* 0x000000aba4a73220 */ /* 0x001fe20000410000 */
[----:B------:R-:W-:Y:S01]  /*5cb0*/  @P2 FADD.FTZ R177, R210, -R177 ;  /* 0x800000b1d2b12221 */ /* 0x000fe20000010000 */
        /* <DEDUP_REMOVED lines=39> */
.L_x_6548:
        /* <DEDUP_REMOVED lines=65> */
.L_x_6547:
        /* <DEDUP_REMOVED lines=35> */
.L_x_6551:
        /* <DEDUP_REMOVED lines=9> */
.L_x_6552:
        /* <DEDUP_REMOVED lines=9> */
.L_x_6553:
        /* <DEDUP_REMOVED lines=9> */
.L_x_6554:
        /* <DEDUP_REMOVED lines=9> */
.L_x_6555:
        /* <DEDUP_REMOVED lines=9> */
.L_x_6556:
        /* <DEDUP_REMOVED lines=9> */
.L_x_6557:
        /* <DEDUP_REMOVED lines=13> */
.L_x_6550:
        /* <DEDUP_REMOVED lines=16> */
.L_x_6558:
        /* <DEDUP_REMOVED lines=9> */
.L_x_6559:
        /* <DEDUP_REMOVED lines=9> */
.L_x_6560:
        /* <DEDUP_REMOVED lines=9> */
.L_x_6561:
        /* <DEDUP_REMOVED lines=9> */
.L_x_6562:
        /* <DEDUP_REMOVED lines=9> */
.L_x_6563:
        /* <DEDUP_REMOVED lines=9> */
.L_x_6564:
[----:B------:R-:W-:-:S04]  /*6e00*/  @P3 F2FP.BF16.F32.PACK_AB R172, RZ, R172 ;  /* 0x000000acffac323e */ /* 0x000fc800000010ff */
[----:B------:R-:W-:-:S07]  /*6e10*/  @P3 PRMT R163, R163, 0x5410, R172 ;  /* 0x00005410a3a33816 */ /* 0x000fce00000000ac */
.L_x_6549:
        /* <DEDUP_REMOVED lines=14> */
.L_x_6488:
        /* <DEDUP_REMOVED lines=25> */
.L_x_6566:
        /* <DEDUP_REMOVED lines=15> */
.L_x_15661:


//--------------------- .text._ZN10layer_norm13ln_bwd_kernelINS_13Kernel_traitsIf13__nv_bfloat16fS2_fjLj4096ELj1ELj1ELj4ELj16ENS_18Kernel_traits_baseILj4096EfS2_fS2_fjLj128EEEEELb0ELb1ELb0ELb0EEEvNS_9BwdParamsE --------------------------
	.section	.text._ZN10layer_norm13ln_bwd_kernelINS_13Kernel_traitsIf13__nv_bfloat16fS2_fjLj4096ELj1ELj1ELj4ELj16ENS_18Kernel_traits_baseILj4096EfS2_fS2_fjLj128EEEEELb0ELb1ELb0ELb0EEEvNS_9BwdParamsE,"ax",@progbits
	.align	128
        .global         _ZN10layer_norm13ln_bwd_kernelINS_13Kernel_traitsIf13__nv_bfloat16fS2_fjLj4096ELj1ELj1ELj4ELj16ENS_18Kernel_traits_baseILj4096EfS2_fS2_fjLj128EEEEELb0ELb1ELb0ELb0EEEvNS_9BwdParamsE
        .type           _ZN10layer_norm13ln_bwd_kernelINS_13Kernel_traitsIf13__nv_bfloat16fS2_fjLj4096ELj1ELj1ELj4ELj16ENS_18Kernel_traits_baseILj4096EfS2_fS2_fjLj128EEEEELb0ELb1ELb0ELb0EEEvNS_9BwdParamsE,@function
        .size           _ZN10layer_norm13ln_bwd_kernelINS_13Kernel_traitsIf13__nv_bfloat16fS2_fjLj4096ELj1ELj1ELj4ELj16ENS_18Kernel_traits_baseILj4096EfS2_fS2_fjLj128EEEEELb0ELb1ELb0ELb0EEEvNS_9BwdParamsE,(.L_x_15662 - _ZN10layer_norm13ln_bwd_kernelINS_13Kernel_traitsIf13__nv_bfloat16fS2_fjLj4096ELj1ELj1ELj4ELj16ENS_18Kernel_traits_baseILj4096EfS2_fS2_fjLj128EEEEELb0ELb1ELb0ELb0EEEvNS_9BwdParamsE)
        .other          _ZN10layer_norm13ln_bwd_kernelINS_13Kernel_traitsIf13__nv_bfloat16fS2_fjLj4096ELj1ELj1ELj4ELj16ENS_18Kernel_traits_baseILj4096EfS2_fS2_fjLj128EEEEELb0ELb1ELb0ELb0EEEvNS_9BwdParamsE,@"STO_CUDA_ENTRY STV_DEFAULT"
_ZN10layer_norm13ln_bwd_kernelINS_13Kernel_traitsIf13__nv_bfloat16fS2_fjLj4096ELj1ELj1ELj4ELj16ENS_18Kernel_traits_baseILj4096EfS2_fS2_fjLj128EEEEELb0ELb1ELb0ELb0EEEvNS_9BwdParamsE:
.text._ZN10layer_norm13ln_bwd_kernelINS_13Kernel_traitsIf13__nv_bfloat16fS2_fjLj4096ELj1ELj1ELj4ELj16ENS_18Kernel_traits_baseILj4096EfS2_fS2_fjLj128EEEEELb0ELb1ELb0ELb0EEEvNS_9BwdParamsE:
        /* <DEDUP_REMOVED lines=32> */
[----:B------:R-:W-:-:S07]  /*0200*/  ISETP.GE.U32.AND P1, PT, R249, 0x200, PT ;  /* 0x00000200f900780c */ /* 0x000fce0003f26070 */
[----:B------:R-:W0:Y:S08]  /*0210*/  @P4 LDC.64 R2, c[0x0][0x3d0] ;  /* 0x0000f400ff024b82 */ /* 0x000e300000000a00 */
[----:B------:R-:W1:Y:S08]  /*0220*/  @P4 LDC.64 R4, c[0x0][0x3e8] ;  /* 0x0000fa00ff044b82 */ /* 0x000e700000000a00 */
[----:B------:R-:W1:Y:S08]  /*0230*/  @P3 LDC.64 R6, c[0x0][0x3d0] ;  /* 0x0000f400ff063b82 */ /* 0x000e700000000a00 */
[----:B------:R-:W1:Y:S01]  /*0240*/  @P3 LDC.64 R8, c[0x0][0x3e8] ;  /* 0x0000fa00ff083b82 */ /* 0x000e620000000a00 */
[----:B0-----:R-:W-:-:S07]  /*0250*/  @P4 IMAD.WIDE.U32 R2, R23, 0x20, R2 ;  /* 0x0000002017024825 */ /* 0x001fce00078e0002 */
[----:B------:R-:W0:Y:S01]  /*0260*/  @P2 LDC.64 R14, c[0x0][0x3d0] ;  /* 0x0000f400ff0e2b82 */ /* 0x000e220000000a00 */
[C---:B-1----:R-:W-:Y:S01]  /*0270*/  @P4 IMAD.WIDE.U32 R4, R23.reuse, 0x20, R4 ;  /* 0x0000002017044825 */ /* 0x042fe200078e0004 */
[----:B------:R-:W-:-:S04]  /*0280*/  @P4 LOP3.LUT R23, R23, 0x80, RZ, 0xfc, !PT ;  /* 0x0000008017174812 */ /* 0x000fc800078efcff */
[----:B------:R1:W5:Y:S02]  /*0290*/  @P4 LDG.E.128 R144, desc[UR10][R4.64] ;  /* 0x0000000a04904981 */ /* 0x000364000c1e1d00 */
[----:B------:R-:W1:Y:S01]  /*02a0*/  @P2 LDC.64 R16, c[0x0][0x3e8] ;  /* 0x0000fa00ff102b82 */ /* 0x000e620000000a00 */
[C---:B------:R-:W-:Y:S01]  /*02b0*/  @P3 IMAD.WIDE.U32 R10, R23.reuse, 0x20, R6 ;  /* 0x00000020170a3825 */ /* 0x040fe200078e0006 */
[----:B------:R0:W5:Y:S06]  /*02c0*/  @P4 LDG.E.128 R140, desc[UR10][R4.64+0x10] ;  /* 0x0000100a048c4981 */ /* 0x00016c000c1e1d00 */
[----:B------:R-:W1:Y:S01]  /*02d0*/  @P1 LDC.64 R18, c[0x0][0x3d0] ;  /* 0x0000f400ff121b82 */ /* 0x000e620000000a00 */
[C---:B------:R-:W-:Y:S01]  /*02e0*/  @P3 IMAD.WIDE.U32 R12, R23.reuse, 0x20, R8 ;  /* 0x00000020170c3825 */ /* 0x040fe200078e0008 */
[----:B------:R-:W-:-:S04]  /*02f0*/  @P3 IADD3 R23, PT, PT, R23, 0x80, RZ ;  /* 0x0000008017173810 */ /* 0x000fc80007ffe0ff */
[----:B------:R0:W5:Y:S02]  /*0300*/  @P3 LDG.E.128 R136, desc[UR10][R12.64] ;  /* 0x0000000a0c883981 */ /* 0x000164000c1e1d00 */
[----:B------:R-:W1:Y:S01]  /*0310*/  @P1 LDC.64 R20, c[0x0][0x3e8] ;  /* 0x0000fa00ff141b82 */ /* 0x000e620000000a00 */
[C---:B0-----:R-:W-:Y:S01]  /*0320*/  @P2 IMAD.WIDE.U32 R14, R23.reuse, 0x20, R14 ;  /* 0x00000020170e2825 */ /* 0x041fe200078e000e */
[----:B------:R0:W5:Y:S03]  /*0330*/  @P3 LDG.E.128 R132, desc[UR10][R12.64+0x10] ;  /* 0x0000100a0c843981 */ /* 0x000166000c1e1d00 */
[C---:B-1----:R-:W-:Y:S01]  /*0340*/  @P2 IMAD.WIDE.U32 R16, R23.reuse, 0x20, R16 ;  /* 0x0000002017102825 */ /* 0x042fe200078e0010 */
[----:B------:R-:W-:-:S04]  /*0350*/  @P2 IADD3 R23, PT, PT, R23, 0x80, RZ ;  /* 0x0000008017172810 */ /* 0x000fc80007ffe0ff */
[----:B------:R0:W5:Y:S01]  /*0360*/  @P2 LDG.E.128 R128, desc[UR10][R16.64] ;  /* 0x0000000a10802981 */ /* 0x000162000c1e1d00 */
[----:B------:R-:W-:-:S03]  /*0370*/  @P1 IMAD.WIDE.U32 R6, R23, 0x20, R18 ;  /* 0x0000002017061825 */ /* 0x000fc600078e0012 */
[----:B------:R0:W5:Y:S01]  /*0380*/  @P2 LDG.E.128 R124, desc[UR10][R16.64+0x10] ;  /* 0x0000100a107c2981 */ /* 0x000162000c1e1d00 */
[----:B------:R-:W-:-:S05]  /*0390*/  @P1 IMAD.WIDE.U32 R8, R23, 0x20, R20 ;  /* 0x0000002017081825 */ /* 0x000fca00078e0014 */
[----:B------:R0:W5:Y:S04]  /*03a0*/  @P1 LDG.E.128 R120, desc[UR10][R8.64] ;  /* 0x0000000a08781981 */ /* 0x000168000c1e1d00 */
[----:B------:R0:W5:Y:S04]  /*03b0*/  @P1 LDG.E.128 R116, desc[UR10][R8.64+0x10] ;  /* 0x0000100a08741981 */ /* 0x000168000c1e1d00 */
[----:B---3--:R-:W3:Y:S04]  /*03c0*/  @P4 LDG.E.128 R52, desc[UR10][R2.64] ;  /* 0x0000000a02344981 */ /* 0x008ee8000c1e1d00 */
[----:B----4-:R-:W4:Y:S04]  /*03d0*/  @P4 LDG.E.128 R48, desc[UR10][R2.64+0x10] ;  /* 0x0000100a02304981 */ /* 0x010f28000c1e1d00 */
[----:B--2---:R-:W2:Y:S04]  /*03e0*/  @P3 LDG.E.128 R44, desc[UR10][R10.64] ;  /* 0x0000000a0a2c3981 */ /* 0x004ea8000c1e1d00 */
[----:B------:R-:W2:Y:S04]  /*03f0*/  @P3 LDG.E.128 R40, desc[UR10][R10.64+0x10] ;  /* 0x0000100a0a283981 */ /* 0x000ea8000c1e1d00 */
[----:B------:R-:W2:Y:S04]  /*0400*/  @P2 LDG.E.128 R36, desc[UR10][R14.64] ;  /* 0x0000000a0e242981 */ /* 0x000ea8000c1e1d00 */
        /* <DEDUP_REMOVED lines=40> */
[----:B--2---:R2:W-:Y:S04]  /*0690*/  @P3 STL.64 [R1+0x50], R44 ;  /* 0x0000502c01003387 */ /* 0x0045e80000100a00 */
[----:B------:R2:W-:Y:S04]  /*06a0*/  @P3 STL.64 [R1+0x58], R46 ;  /* 0x0000582e01003387 */ /* 0x0005e80000100a00 */
[----:B------:R2:W-:Y:S04]  /*06b0*/  @P3 STL.64 [R1+0x40], R40 ;  /* 0x0000402801003387 */ /* 0x0005e80000100a00 */
[----:B------:R2:W-:Y:S04]  /*06c0*/  @P3 STL.64 [R1+0x48], R42 ;  /* 0x0000482a01003387 */ /* 0x0005e80000100a00 */
[----:B------:R2:W-:Y:S04]  /*06d0*/  @P2 STL.64 [R1+0x30], R36 ;  /* 0x0000302401002387 */ /* 0x0005e80000100a00 */
[----:B------:R2:W-:Y:S04]  /*06e0*/  @P2 STL.64 [R1+0x38], R38 ;  /* 0x0000382601002387 */ /* 0x0005e80000100a00 */
[----:B------:R2:W-:Y:S04]  /*06f0*/  @P2 STL.64 [R1+0x20], R32 ;  /* 0x0000202001002387 */ /* 0x0005e80000100a00 */
[----:B------:R2:W-:Y:S04]  /*0700*/  @P2 STL.64 [R1+0x28], R34 ;  /* 0x0000282201002387 */ /* 0x0005e80000100a00 */
[----:B------:R2:W-:Y:S01]  /*0710*/  @P1 STL.64 [R1+0x10], R28 ;  /* 0x0000101c01001387 */ /* 0x0005e20000100a00 */
[----:B-1----:R-:W-:-:S03]  /*0720*/  CS2R R52, SRZ ;  /* 0x0000000000347805 */ /* 0x002fc6000001ff00 */
[----:B------:R1:W-:Y:S01]  /*0730*/  @P1 STL.64 [R1+0x18], R30 ;  /* 0x0000181e01001387 */ /* 0x0003e20000100a00 */
[----:B---3--:R-:W-:Y:S02]  /*0740*/  CS2R R54, SRZ ;  /* 0x0000000000367805 */ /* 0x008fe4000001ff00 */
[----:B----4-:R-:W-:Y:S01]  /*0750*/  CS2R R48, SRZ ;  /* 0x0000000000307805 */ /* 0x010fe2000001ff00 */
[----:B------:R3:W-:Y:S01]  /*0760*/  @P1 STL.64 [R1], R24 ;  /* 0x0000001801001387 */ /* 0x0007e20000100a00 */
[----:B0-----:R-:W-:Y:S02]  /*0770*/  CS2R R50, SRZ ;  /* 0x0000000000327805 */ /* 0x001fe4000001ff00 */
[----:B--2---:R-:W-:Y:S02]  /*0780*/  CS2R R44, SRZ ;  /* 0x00000000002c7805 */ /* 0x004fe4000001ff00 */
[----:B------:R-:W-:Y:S01]  /*0790*/  CS2R R46, SRZ ;  /* 0x00000000002e7805 */ /* 0x000fe2000001ff00 */
[----:B------:R0:W-:Y:S01]  /*07a0*/  @P1 STL.64 [R1+0x8], R26 ;  /* 0x0000081a01001387 */ /* 0x0001e20000100a00 */
[----:B------:R-:W-:-:S02]  /*07b0*/  CS2R R40, SRZ ;  /* 0x0000000000287805 */ /* 0x000fc4000001ff00 */
[----:B------:R-:W-:Y:S02]  /*07c0*/  CS2R R42, SRZ ;  /* 0x00000000002a7805 */ /* 0x000fe4000001ff00 */
[----:B------:R-:W-:Y:S02]  /*07d0*/  CS2R R36, SRZ ;  /* 0x0000000000247805 */ /* 0x000fe4000001ff00 */
[----:B------:R-:W-:Y:S02]  /*07e0*/  CS2R R38, SRZ ;  /* 0x0000000000267805 */ /* 0x000fe4000001ff00 */
[----:B------:R-:W-:Y:S02]  /*07f0*/  CS2R R32, SRZ ;  /* 0x0000000000207805 */ /* 0x000fe4000001ff00 */
[----:B------:R-:W-:Y:S02]  /*0800*/  CS2R R34, SRZ ;  /* 0x0000000000227805 */ /* 0x000fe4000001ff00 */
[----:B------:R-:W-:-:S02]  /*0810*/  CS2R R28, SRZ ;  /* 0x00000000001c7805 */ /* 0x000fc4000001ff00 */
[----:B-1----:R-:W-:Y:S02]  /*0820*/  CS2R R30, SRZ ;  /* 0x00000000001e7805 */ /* 0x002fe4000001ff00 */
[----:B---3--:R-:W-:Y:S02]  /*0830*/  CS2R R24, SRZ ;  /* 0x0000000000187805 */ /* 0x008fe4000001ff00 */
[----:B0-----:R-:W-:Y:S01]  /*0840*/  CS2R R26, SRZ ;  /* 0x00000000001a7805 */ /* 0x001fe2000001ff00 */
        /* <DEDUP_REMOVED lines=60> */
.L_x_6602:
[----:B------:R-:W1:Y:S01]  /*0c10*/  @UP0 LDCU.64 UR4, c[0x0][0x3e0] ;  /* 0x00007c00ff0407ac */ /* 0x000e620008000a00 */
[----:B------:R-:W-:Y:S01]  /*0c20*/  PLOP3.LUT P0, PT, PT, PT, UP0, 0x80, 0x8 ;  /* 0x000000000008781c */ /* 0x000fe20003f0f008 */
[----:B0-----:R-:W-:-:S06]  /*0c30*/  UIMAD.WIDE UR16, UR7, 0x4, UR12 ;  /* 0x00000004071078a5 */ /* 0x001fcc000f8e020c */
[----:B------:R-:W-:Y:S02]  /*0c40*/  MOV R188, UR16 ;  /* 0x0000001000bc7c02 */ /* 0x000fe40008000f00 */
[----:B------:R-:W-:-:S05]  /*0c50*/  MOV R189, UR17 ;  /* 0x0000001100bd7c02 */ /* 0x000fca0008000f00 */
[----:B------:R0:W2:Y:S01]  /*0c60*/  LDG.E R18, desc[UR10][R188.64] ;  /* 0x0000000abc127981 */ /* 0x0000a2000c1e1900 */
[----:B-1----:R-:W-:Y:S02]  /*0c70*/  @UP0 UIMAD.WIDE UR4, UR7, 0x2, UR4 ;  /* 0x00000002070408a5 */ /* 0x002fe4000f8e0204 */
[----:B------:R-:W-:-:S04]  /*0c80*/  UIMAD.WIDE UR16, UR7, 0x4, UR14 ;  /* 0x00000004071078a5 */ /* 0x000fc8000f8e020e */
[----:B0-----:R-:W-:Y:S02]  /*0c90*/  MOV R188, UR4 ;  /* 0x0000000400bc7c02 */ /* 0x001fe40008000f00 */
[----:B------:R-:W-:-:S05]  /*0ca0*/  MOV R189, UR5 ;  /* 0x0000000500bd7c02 */ /* 0x000fca0008000f00 */
[----:B------:R0:W3:Y:S02]  /*0cb0*/  @P0 LDG.E.U16 R190, desc[UR10][R188.64] ;  /* 0x0000000abcbe0981 */ /* 0x0000e4000c1e1500 */
[----:B0-----:R-:W-:Y:S02]  /*0cc0*/  MOV R188, UR16 ;  /* 0x0000001000bc7c02 */ /* 0x001fe40008000f00 */
[----:B------:R-:W-:-:S05]  /*0cd0*/  MOV R189, UR17 ;  /* 0x0000001100bd7c02 */ /* 0x000fca0008000f00 */
[----:B------:R-:W4:Y:S01]  /*0ce0*/  LDG.E R188, desc[UR10][R188.64] ;  /* 0x0000000abcbc7981 */ /* 0x000f22000c1e1900 */
[----:B------:R-:W0:Y:S01]  /*0cf0*/  S2R R251, SR_TID.X ;  /* 0x0000000000fb7919 */ /* 0x000e220000002100 */
[----:B------:R-:W-:Y:S01]  /*0d00*/  UIMAD UR4, UR7, UR6, URZ ;  /* 0x00000006070472a4 */ /* 0x000fe2000f8e02ff */
[----:B------:R-:W-:-:S03]  /*0d10*/  ISETP.NE.AND P5, PT, RZ, UR18, PT ;  /* 0x00000012ff007c0c */ /* 0x000fc6000bfa5270 */
[----:B------:R-:W-:Y:S01]  /*0d20*/  USHF.R.S32.HI UR5, URZ, 0x1f, UR4 ;  /* 0x0000001fff057899 */ /* 0x000fe20008011404 */
[----:B------:R-:W-:-:S03]  /*0d30*/  ISETP.GE.U32.AND P4, PT, R249, 0x80, PT ;  /* 0x00000080f900780c */ /* 0x000fc60003f86070 */
        /* <DEDUP_REMOVED lines=8> */
[----:B--2---:R-:W-:-:S04]  /*0dc0*/  FSEL R18, R18, RZ, !P5 ;  /* 0x000000ff12127208 */ /* 0x004fc80006800000 */
[----:B------:R-:W-:Y:S02]  /*0dd0*/  R2UR UR25, R18 ;  /* 0x00000000121972ca */ /* 0x000fe400000e0000 */
[----:B------:R-:W-:Y:S02]  /*0de0*/  MOV R18, UR5 ;  /* 0x0000000500127c02 */ /* 0x000fe40008000f00 */
[----:B---3--:R-:W-:Y:S02]  /*0df0*/  @P0 R2UR UR17, R190 ;  /* 0x00000000be1102ca */ /* 0x008fe400000e0000 */
[----:B0-----:R-:W-:-:S04]  /*0e00*/  LEA.HI.SX32 R18, R18, R251, 0x1d ;  /* 0x000000fb12127211 */ /* 0x001fc800078feaff */
[----:B------:R-:W-:-:S07]  /*0e10*/  MOV R226, R18 ;  /* 0x0000001200e27202 */ /* 0x000fce0000000f00 */
[----:B------:R-:W-:Y:S01]  /*0e20*/  @UP0 USHF.L.U32 UR16, UR17, 0x10, URZ ;  /* 0x0000001011100899 */ /* 0x000fe200080006ff */
[----:B----4-:R-:W-:Y:S01]  /*0e30*/  R2UR UR24, R188 ;  /* 0x00000000bc1872ca */ /* 0x010fe200000e0000 */
[----:B-----5:R-:W-:-:S14]  /*0e40*/  @!P4 BRA `(.L_x_6569) ;  /* 0x000000040068c947 */ /* 0x020fdc0003800000 */
        /* <DEDUP_REMOVED lines=11> */
[----:B-1----:R-:W-:-:S03]  /*0f00*/  IMAD.WIDE.U32 R192, R18, 0x10, R192 ;  /* 0x0000001012c07825 */ /* 0x002fc600078e00c0 */
[----:B------:R-:W4:Y:S04]  /*0f10*/  LDL R250, [R1+0x6c] ;  /* 0x00006c0001fa7983 */ /* 0x000f280000100800 */
        /* <DEDUP_REMOVED lines=9> */
[----:B--2---:R-:W-:Y:S01]  /*0fb0*/  FADD.FTZ R210, R190, -UR25 ;  /* 0x80000019bed27e21 */ /* 0x004fe20008010000 */
[----:B------:R-:W-:Y:S01]  /*0fc0*/  FADD.FTZ R209, R191, -UR25 ;  /* 0x80000019bfd17e21 */ /* 0x000fe20008010000 */
[----:B------:R-:W-:Y:S01]  /*0fd0*/  FADD.FTZ R0, R188, -UR25 ;  /* 0x80000019bc007e21 */ /* 0x000fe20008010000 */
[C---:B---3--:R-:W-:Y:S02]  /*0fe0*/  PRMT R190, R194.reuse, 0x7632, R190 ;  /* 0x00007632c2be7816 */ /* 0x048fe400000000be */
[----:B------:R-:W-:Y:S01]  /*0ff0*/  SHF.L.U32 R191, R194, 0x10, RZ ;  /* 0x00000010c2bf7819 */ /* 0x000fe200000006ff */
[----:B----4-:R-:W-:Y:S01]  /*1000*/  FADD.FTZ R194, R196, -UR25 ;  /* 0x80000019c4c27e21 */ /* 0x010fe20008010000 */
[----:B0-----:R-:W-:-:S02]  /*1010*/  PRMT R206, R192, 0x7632, R206 ;  /* 0x00007632c0ce7816 */ /* 0x001fc400000000ce */
[----:B------:R-:W-:Y:S01]  /*1020*/  SHF.L.U32 R207, R192, 0x10, RZ ;  /* 0x00000010c0cf7819 */ /* 0x000fe200000006ff */
[----:B------:R-:W-:Y:S01]  /*1030*/  FMUL.FTZ R208, R194, UR24 ;  /* 0x00000018c2d07c20 */ /* 0x000fe20008410000 */
[C---:B------:R-:W-:Y:S01]  /*1040*/  PRMT R192, R193.reuse, 0x7632, R192 ;  /* 0x00007632c1c07816 */ /* 0x040fe200000000c0 */
[----:B------:R-:W-:Y:S01]  /*1050*/  FMUL.FTZ R210, R210, UR24 ;  /* 0x00000018d2d27c20 */ /* 0x000fe20008410000 */
[----:B------:R-:W-:Y:S01]  /*1060*/  SHF.L.U32 R193, R193, 0x10, RZ ;  /* 0x00000010c1c17819 */ /* 0x000fe200000006ff */
[----:B------:R-:W-:Y:S01]  /*1070*/  FADD.FTZ R211, R189, -UR25 ;  /* 0x80000019bdd37e21 */ /* 0x000fe20008010000 */
[----:B------:R-:W-:Y:S01]  /*1080*/  PRMT R19, R195, 0x7632, R19 ;  /* 0x00007632c3137816 */ /* 0x000fe20000000013 */
[----:B------:R-:W-:Y:S01]  /*1090*/  FMUL.FTZ R0, R0, UR24 ;  /* 0x0000001800007c20 */ /* 0x000fe20008410000 */
[----:B------:R-:W-:Y:S01]  /*10a0*/  SHF.L.U32 R196, R206, 0x10, RZ ;  /* 0x00000010cec47819 */ /* 0x000fe200000006ff */
[----:B------:R-:W-:Y:S01]  /*10b0*/  FMUL.FTZ R214, R245, R207 ;  /* 0x000000cff5d67220 */ /* 0x000fe20000410000 */
[----:B------:R-:W-:Y:S01]  /*10c0*/  FADD.FTZ R76, R76, R191 ;  /* 0x000000bf4c4c7221 */ /* 0x000fe20000010000 */
[-C--:B------:R-:W-:Y:S01]  /*10d0*/  FFMA.FTZ R108, R208, R191.reuse, R108 ;  /* 0x000000bfd06c7223 */ /* 0x080fe2000001006c */
[----:B------:R-:W-:Y:S01]  /*10e0*/  FMUL.FTZ R245, R248, R191 ;  /* 0x000000bff8f57220 */ /* 0x000fe20000410000 */
[----:B------:R-:W-:Y:S01]  /*10f0*/  FADD.FTZ R82, R82, R193 ;  /* 0x000000c152527221 */ /* 0x000fe20000010000 */
[-C--:B------:R-:W-:Y:S01]  /*1100*/  FFMA.FTZ R114, R210, R193.reuse, R114 ;  /* 0x000000c1d2727223 */ /* 0x080fe20000010072 */
[----:B------:R-:W-:Y:S01]  /*1110*/  FMUL.FTZ R247, R243, R193 ;  /* 0x000000c1f3f77220 */ /* 0x000fe20000410000 */
[----:B------:R-:W-:Y:S01]  /*1120*/  SHF.L.U32 R191, R19, 0x10, RZ ;  /* 0x0000001013bf7819 */ /* 0x000fe200000006ff */
[----:B------:R-:W-:Y:S01]  /*1130*/  FMUL.FTZ R211, R211, UR24 ;  /* 0x00000018d3d37c20 */ /* 0x000fe20008410000 */
[----:B------:R-:W-:Y:S01]  /*1140*/  FMUL.FTZ R248, R244, R196 ;  /* 0x000000c4f4f87220 */ /* 0x000fe20000410000 */
[----:B------:R-:W-:Y:S01]  /*1150*/  FADD.FTZ R193, RZ, R214 ;  /* 0x000000d6ffc17221 */ /* 0x000fe20000010000 */
[----:B------:R-:W-:Y:S01]  /*1160*/  FFMA.FTZ R19, R0, R214, RZ ;  /* 0x000000d600137223 */ /* 0x000fe200000100ff */
[----:B------:R-:W-:Y:S01]  /*1170*/  SHF.L.U32 R195, R195, 0x10, RZ ;  /* 0x00000010c3c37819 */ /* 0x000fe200000006ff */
[----:B------:R-:W-:Y:S01]  /*1180*/  FMUL.FTZ R209, R209, UR24 ;  /* 0x00000018d1d17c20 */ /* 0x000fe20008410000 */
[----:B------:R-:W-:Y:S01]  /*1190*/  SHF.L.U32 R192, R192, 0x10, RZ ;  /* 0x00000010c0c07819 */ /* 0x000fe200000006ff */
[----:B------:R-:W-:Y:S01]  /*11a0*/  FADD.FTZ R193, R193, R248 ;  /* 0x000000f8c1c17221 */ /* 0x000fe20000010000 */
[----:B------:R-:W-:Y:S01]  /*11b0*/  FFMA.FTZ R19, R211, R248, R19 ;  /* 0x000000f8d3137223 */ /* 0x000fe20000010013 */
[----:B------:R-:W-:Y:S01]  /*11c0*/  FMUL.FTZ R243, R246, R195 ;  /* 0x000000c3f6f37220 */ /* 0x000fe20000410000 */
[----:B------:R-:W-:Y:S01]  /*11d0*/  FADD.FTZ R188, R197, -UR25 ;  /* 0x80000019c5bc7e21 */ /* 0x000fe20008010000 */
[-C--:B------:R-:W-:Y:S01]  /*11e0*/  FFMA.FTZ R115, R209, R192.reuse, R115 ;  /* 0x000000c0d1737223 */ /* 0x080fe20000010073 */
[----:B------:R-:W-:Y:S01]  /*11f0*/  FADD.FTZ R83, R83, R192 ;  /* 0x000000c053537221 */ /* 0x000fe20000010000 */
        /* <DEDUP_REMOVED lines=28> */
[C---:B------:R-:W-:Y:S01]  /*13c0*/  FFMA.FTZ R111, R19.reuse, R191, R111 ;  /* 0x000000bf136f7223 */ /* 0x040fe2000001006f */
[----:B------:R-:W-:Y:S01]  /*13d0*/  FADD.FTZ R228, R188, R242 ;  /* 0x000000f2bce47221 */ /* 0x000fe20000010000 */
[----:B------:R-:W-:-:S07]  /*13e0*/  FFMA.FTZ R227, R19, R242, R190 ;  /* 0x000000f213e37223 */ /* 0x000fce00000100be */
.L_x_6569:
[----:B------:R-:W-:Y:S05]  /*13f0*/  BSYNC.RECONVERGENT B0 ;  /* 0x0000000000007941 */ /* 0x000fea0003800200 */
.L_x_6568:
        /* <DEDUP_REMOVED lines=14> */
[----:B------:R0:W3:Y:S04]  /*14e0*/  LDG.E.128 R192, desc[UR10][R10.64+0x10] ;  /* 0x0000100a0ac07981 */ /* 0x0000e8000c1e1d00 */
[----:B------:R2:W4:Y:S04]  /*14f0*/  LDG.E.128 R188, desc[UR10][R16.64] ;  /* 0x0000000a10bc7981 */ /* 0x000528000c1e1d00 */
[----:B------:R-:W4:Y:S01]  /*1500*/  LDL R250, [R1+0x4c] ;  /* 0x00004c0001fa7983 */ /* 0x000f220000100800 */
[----:B------:R-:W-:-:S04]  /*1510*/  ISETP.NE.U32.AND P0, PT, RZ, UR20, PT ;  /* 0x00000014ff007c0c */ /* 0x000fc8000bf05070 */
[----:B------:R-:W-:-:S13]  /*1520*/  ISETP.NE.AND.EX P0, PT, RZ, UR21, PT, P0 ;  /* 0x00000015ff007c0c */ /* 0x000fda000bf05300 */
[----:B0-----:R-:W0:Y:S02]  /*1530*/  @P0 LDC.64 R10, c[0x0][0x438] ;  /* 0x00010e00ff0a0b82 */ /* 0x001e240000000a00 */
[----:B0-----:R-:W-:-:S05]  /*1540*/  @P0 IMAD.WIDE.U32 R10, R226, 0x20, R10 ;  /* 0x00000020e20a0825 */ /* 0x001fca00078e000a */
[----:B------:R-:W5:Y:S04]  /*1550*/  @P0 LDG.E.128 R156, desc[UR10][R10.64] ;  /* 0x0000000a0a9c0981 */ /* 0x000f68000c1e1d00 */
[----:B------:R3:W5:Y:S01]  /*1560*/  @P0 LDG.E.128 R160, desc[UR10][R10.64+0x10] ;  /* 0x0000100a0aa00981 */ /* 0x000762000c1e1d00 */
[----:B------:R-:W-:Y:S01]  /*1570*/  IADD3 R226, PT, PT, R226, 0x80, RZ ;  /* 0x00000080e2e27810 */ /* 0x000fe20007ffe0ff */
[----:B--2---:R-:W-:Y:S01]  /*1580*/  FADD.FTZ R17, R12, -UR25 ;  /* 0x800000190c117e21 */ /* 0x004fe20008010000 */
[----:B------:R-:W-:Y:S01]  /*1590*/  FADD.FTZ R16, R13, -UR25 ;  /* 0x800000190d107e21 */ /* 0x000fe20008010000 */
[----:B---3--:R-:W-:Y:S01]  /*15a0*/  FADD.FTZ R11, R193, -UR25 ;  /* 0x80000019c10b7e21 */ /* 0x008fe20008010000 */
[C---:B----4-:R-:W-:Y:S02]  /*15b0*/  PRMT R12, R188.reuse, 0x7632, R12 ;  /* 0x00007632bc0c7816 */ /* 0x050fe4000000000c */
[----:B------:R-:W-:-:S02]  /*15c0*/  SHF.L.U32 R196, R188, 0x10, RZ ;  /* 0x00000010bcc47819 */ /* 0x000fc400000006ff */
[C---:B------:R-:W-:Y:S02]  /*15d0*/  PRMT R13, R189.reuse, 0x7632, R13 ;  /* 0x00007632bd0d7816 */ /* 0x040fe4000000000d */
[----:B------:R-:W-:Y:S02]  /*15e0*/  SHF.L.U32 R189, R189, 0x10, RZ ;  /* 0x00000010bdbd7819 */ /* 0x000fe400000006ff */
[C---:B------:R-:W-:Y:S02]  /*15f0*/  PRMT R198, R191.reuse, 0x7632, R198 ;  /* 0x00007632bfc67816 */ /* 0x040fe400000000c6 */
[----:B------:R-:W-:Y:S01]  /*1600*/  SHF.L.U32 R10, R191, 0x10, RZ ;  /* 0x00000010bf0a7819 */ /* 0x000fe200000006ff */
[----:B------:R-:W-:Y:S01]  /*1610*/  FADD.FTZ R191, R194, -UR25 ;  /* 0x80000019c2bf7e21 */ /* 0x000fe20008010000 */
[----:B------:R-:W-:Y:S01]  /*1620*/  SHF.L.U32 R193, R12, 0x10, RZ ;  /* 0x000000100cc17819 */ /* 0x000fe200000006ff */
[----:B------:R-:W-:Y:S01]  /*1630*/  FADD.FTZ R192, R192, -UR25 ;  /* 0x80000019c0c07e21 */ /* 0x000fe20008010000 */
[C---:B------:R-:W-:Y:S01]  /*1640*/  PRMT R199, R190.reuse, 0x7632, R199 ;  /* 0x00007632bec77816 */ /* 0x040fe200000000c7 */
[----:B------:R-:W-:Y:S01]  /*1650*/  FMUL.FTZ R241, R237, R196 ;  /* 0x000000c4edf17220 */ /* 0x000fe20000410000 */
[----:B------:R-:W-:Y:S01]  /*1660*/  SHF.L.U32 R190, R190, 0x10, RZ ;  /* 0x00000010bebe7819 */ /* 0x000fe200000006ff */
[----:B------:R-:W-:Y:S01]  /*1670*/  FMUL.FTZ R17, R17, UR24 ;  /* 0x0000001811117c20 */ /* 0x000fe20008410000 */
[----:B------:R-:W-:Y:S01]  /*1680*/  SHF.L.U32 R194, R13, 0x10, RZ ;  /* 0x000000100dc27819 */ /* 0x000fe200000006ff */
[----:B------:R-:W-:Y:S01]  /*1690*/  FMUL.FTZ R239, R240, R189 ;  /* 0x000000bdf0ef7220 */ /* 0x000fe20000410000 */
[----:B------:R-:W-:Y:S01]  /*16a0*/  FMUL.FTZ R12, R191, UR24 ;  /* 0x00000018bf0c7c20 */ /* 0x000fe20008410000 */
[----:B------:R-:W-:Y:S01]  /*16b0*/  FMUL.FTZ R13, R192, UR24 ;  /* 0x00000018c00d7c20 */ /* 0x000fe20008410000 */
[----:B------:R-:W-:Y:S01]  /*16c0*/  FADD.FTZ R191, R228, R241 ;  /* 0x000000f1e4bf7221 */ /* 0x000fe20000010000 */
[----:B------:R-:W-:Y:S01]  /*16d0*/  FMUL.FTZ R240, R238, R193 ;  /* 0x000000c1eef07220 */ /* 0x000fe20000410000 */
[----:B------:R-:W-:Y:S01]  /*16e0*/  FADD.FTZ R14, R14, -UR25 ;  /* 0x800000190e0e7e21 */ /* 0x000fe20008010000 */
[----:B------:R-:W-:Y:S01]  /*16f0*/  FMUL.FTZ R16, R16, UR24 ;  /* 0x0000001810107c20 */ /* 0x000fe20008410000 */
[----:B------:R-:W-:Y:S01]  /*1700*/  FFMA.FTZ R192, R17, R241, R227 ;  /* 0x000000f111c07223 */ /* 0x000fe200000100e3 */
[----:B------:R-:W-:Y:S01]  /*1710*/  FMUL.FTZ R237, R235, R190 ;  /* 0x000000beebed7220 */ /* 0x000fe20000410000 */
[----:B------:R-:W-:Y:S01]  /*1720*/  FADD.FTZ R70, R70, R10 ;  /* 0x0000000a46467221 */ /* 0x000fe20000010000 */
[-C--:B------:R-:W-:Y:S01]  /*1730*/  FFMA.FTZ R102, R12, R10.reuse, R102 ;  /* 0x0000000a0c667223 */ /* 0x080fe20000010066 */
[----:B------:R-:W-:Y:S01]  /*1740*/  FMUL.FTZ R235, R236, R10 ;  /* 0x0000000aeceb7220 */ /* 0x000fe20000410000 */
[----:B------:R-:W-:Y:S01]  /*1750*/  FADD.FTZ R197, R15, -UR25 ;  /* 0x800000190fc57e21 */ /* 0x000fe20008010000 */
[----:B------:R-:W-:Y:S01]  /*1760*/  FADD.FTZ R10, R191, R240 ;  /* 0x000000f0bf0a7221 */ /* 0x000fe20000010000 */
[----:B------:R-:W-:Y:S01]  /*1770*/  FMUL.FTZ R15, R14, UR24 ;  /* 0x000000180e0f7c20 */ /* 0x000fe20008410000 */
[----:B------:R-:W-:Y:S01]  /*1780*/  FFMA.FTZ R191, R16, R240, R192 ;  /* 0x000000f010bf7223 */ /* 0x000fe200000100c0 */
[----:B------:R-:W-:Y:S01]  /*1790*/  FMUL.FTZ R14, R197, UR24 ;  /* 0x00000018c50e7c20 */ /* 0x000fe20008410000 */
[----:B------:R-:W-:Y:S01]  /*17a0*/  FMUL.FTZ R238, R234, R194 ;  /* 0x000000c2eaee7220 */ /* 0x000fe20000410000 */
[----:B------:R-:W-:Y:S01]  /*17b0*/  FADD.FTZ R10, R10, R239 ;  /* 0x000000ef0a0a7221 */ /* 0x000fe20000010000 */
[C---:B------:R-:W-:Y:S01]  /*17c0*/  FFMA.FTZ R191, R15.reuse, R239, R191 ;  /* 0x000000ef0fbf7223 */ /* 0x040fe200000100bf */
        /* <DEDUP_REMOVED lines=10> */
[C---:B------:R-:W-:Y:S01]  /*1870*/  FFMA.FTZ R191, R13.reuse, R237, R191 ;  /* 0x000000ed0dbf7223 */ /* 0x040fe200000100bf */
[----:B------:R-:W-:Y:S01]  /*1880*/  FADD.FTZ R68, R68, R190 ;  /* 0x000000be44447221 */ /* 0x000fe20000010000 */
[----:B------:R-:W-:Y:S01]  /*1890*/  FFMA.FTZ R100, R13, R190, R100 ;  /* 0x000000be0d647223 */ /* 0x000fe20000010064 */
[----:B------:R-:W-:Y:S01]  /*18a0*/  SHF.L.U32 R190, R198, 0x10, RZ ;  /* 0x00000010c6be7819 */ /* 0x000fe200000006ff */
[----:B------:R-:W-:Y:S01]  /*18b0*/  FADD.FTZ R188, R195, -UR25 ;  /* 0x80000019c3bc7e21 */ /* 0x000fe20008010000 */
[----:B------:R-:W-:Y:S01]  /*18c0*/  FADD.FTZ R189, R189, R236 ;  /* 0x000000ecbdbd7221 */ /* 0x000fe20000010000 */
[----:B------:R-:W-:-:S02]  /*18d0*/  FFMA.FTZ R191, R11, R236, R191 ;  /* 0x000000ec0bbf7223 */ /* 0x000fc400000100bf */
        /* <DEDUP_REMOVED lines=10> */
[----:B------:R-:W-:Y:S01]  /*1980*/  FADD.FTZ R71, R71, R190 ;  /* 0x000000be47477221 */ /* 0x000fe20000010000 */
[C---:B------:R-:W-:Y:S01]  /*1990*/  FFMA.FTZ R103, R10.reuse, R190, R103 ;  /* 0x000000be0a677223 */ /* 0x040fe20000010067 */
[----:B------:R-:W-:Y:S01]  /*19a0*/  FADD.FTZ R228, R189, R234 ;  /* 0x000000eabde47221 */ /* 0x000fe20000010000 */
[----:B------:R-:W-:-:S07]  /*19b0*/  FFMA.FTZ R227, R10, R234, R191 ;  /* 0x000000ea0ae37223 */ /* 0x000fce00000100bf */
.L_x_6571:
[----:B------:R-:W-:Y:S05]  /*19c0*/  BSYNC.RECONVERGENT B0 ;  /* 0x0000000000007941 */ /* 0x000fea0003800200 */
.L_x_6570:
        /* <DEDUP_REMOVED lines=92> */
.L_x_6573:
[----:B------:R-:W-:Y:S05]  /*1f90*/  BSYNC.RECONVERGENT B0 ;  /* 0x0000000000007941 */ /* 0x000fea0003800200 */
.L_x_6572:
[----:B------:R-:W-:Y:S04]  /*1fa0*/  BSSY.RECONVERGENT B0, `(.L_x_6574) ;  /* 0x000005b000007945 */ /* 0x000fe80003800200 */
[----:B------:R-:W-:Y:S05]  /*1fb0*/  @!P1 BRA `(.L_x_6575) ;  /* 0x0000000400649947 */ /* 0x000fea0003800000 */
[----:B------:R-:W0:Y:S01]  /*1fc0*/  LDC.64 R196, c[0x0][0x3a8] ;  /* 0x0000ea00ffc47b82 */ /* 0x000e220000000a00 */
[----:B------:R-:W2:Y:S04]  /*1fd0*/  LDL R218, [R1+0x10] ;  /* 0x0000100001da7983 */ /* 0x000ea80000100800 */
[----:B------:R-:W3:Y:S03]  /*1fe0*/  LDL R221, [R1+0x18] ;  /* 0x0000180001dd7983 */ /* 0x000ee60000100800 */
[----:B------:R-:W1:Y:S01]  /*1ff0*/  LDC.64 R192, c[0x0][0x428] ;  /* 0x00010a00ffc07b82 */ /* 0x000e620000000a00 */
[----:B------:R-:W4:Y:S04]  /*2000*/  LDL R216, [R1] ;  /* 0x0000000001d87983 */ /* 0x000f280000100800 */
        /* <DEDUP_REMOVED lines=16> */
[----:B--2---:R-:W-:Y:S01]  /*2110*/  FADD.FTZ R201, R189, -UR25 ;  /* 0x80000019bdc97e21 */ /* 0x004fe20008010000 */
[----:B------:R-:W-:Y:S01]  /*2120*/  FADD.FTZ R202, R190, -UR25 ;  /* 0x80000019beca7e21 */ /* 0x000fe20008010000 */
[----:B------:R-:W-:Y:S01]  /*2130*/  FADD.FTZ R200, R188, -UR25 ;  /* 0x80000019bcc87e21 */ /* 0x000fe20008010000 */
[----:B------:R-:W-:Y:S01]  /*2140*/  FADD.FTZ R205, R191, -UR25 ;  /* 0x80000019bfcd7e21 */ /* 0x000fe20008010000 */
[----:B------:R-:W-:Y:S01]  /*2150*/  FMUL.FTZ R213, R201, UR24 ;  /* 0x00000018c9d57c20 */ /* 0x000fe20008410000 */
[----:B------:R-:W-:Y:S01]  /*2160*/  FMUL.FTZ R201, R202, UR24 ;  /* 0x00000018cac97c20 */ /* 0x000fe20008410000 */
[----:B---3--:R-:W-:-:S02]  /*2170*/  PRMT R203, R192, 0x7632, R203 ;  /* 0x00007632c0cb7816 */ /* 0x008fc400000000cb */
[----:B------:R-:W-:Y:S02]  /*2180*/  SHF.L.U32 R204, R192, 0x10, RZ ;  /* 0x00000010c0cc7819 */ /* 0x000fe400000006ff */
[C---:B------:R-:W-:Y:S01]  /*2190*/  PRMT R192, R193.reuse, 0x7632, R192 ;  /* 0x00007632c1c07816 */ /* 0x040fe200000000c0 */
[----:B----4-:R-:W-:Y:S01]  /*21a0*/  FADD.FTZ R196, R196, -UR25 ;  /* 0x80000019c4c47e21 */ /* 0x010fe20008010000 */
[----:B------:R-:W-:Y:S01]  /*21b0*/  SHF.L.U32 R193, R193, 0x10, RZ ;  /* 0x00000010c1c17819 */ /* 0x000fe200000006ff */
[----:B------:R-:W-:Y:S01]  /*21c0*/  FADD.FTZ R189, R197, -UR25 ;  /* 0x80000019c5bd7e21 */ /* 0x000fe20008010000 */
[C---:B------:R-:W-:Y:S02]  /*21d0*/  PRMT R212, R194.reuse, 0x7632, R212 ;  /* 0x00007632c2d47816 */ /* 0x040fe400000000d4 */
[----:B------:R-:W-:Y:S02]  /*21e0*/  SHF.L.U32 R194, R194, 0x10, RZ ;  /* 0x00000010c2c27819 */ /* 0x000fe400000006ff */
[----:B------:R-:W-:-:S02]  /*21f0*/  PRMT R191, R195, 0x7632, R191 ;  /* 0x00007632c3bf7816 */ /* 0x000fc400000000bf */
[----:B------:R-:W-:Y:S01]  /*2200*/  SHF.L.U32 R188, R195, 0x10, RZ ;  /* 0x00000010c3bc7819 */ /* 0x000fe200000006ff */
[----:B------:R-:W-:Y:S01]  /*2210*/  FADD.FTZ R195, R198, -UR25 ;  /* 0x80000019c6c37e21 */ /* 0x000fe20008010000 */
[----:B------:R-:W-:Y:S01]  /*2220*/  SHF.L.U32 R197, R203, 0x10, RZ ;  /* 0x00000010cbc57819 */ /* 0x000fe200000006ff */
[----:B------:R-:W-:Y:S01]  /*2230*/  FMUL.FTZ R203, R196, UR24 ;  /* 0x00000018c4cb7c20 */ /* 0x000fe20008410000 */
[----:B------:R-:W-:Y:S01]  /*2240*/  FMUL.FTZ R200, R200, UR24 ;  /* 0x00000018c8c87c20 */ /* 0x000fe20008410000 */
[----:B------:R-:W-:Y:S01]  /*2250*/  FMUL.FTZ R222, R218, R204 ;  /* 0x000000ccdade7220 */ /* 0x000fe20000410000 */
        /* <DEDUP_REMOVED lines=8> */
[----:B------:R-:W-:Y:S01]  /*22e0*/  FADD.FTZ R194, R228, R222 ;  /* 0x000000dee4c27221 */ /* 0x000fe20000010000 */
[----:B------:R-:W-:Y:S01]  /*22f0*/  FFMA.FTZ R195, R200, R222, R227 ;  /* 0x000000dec8c37223 */ /* 0x000fe200000100e3 */
        /* <DEDUP_REMOVED lines=13> */
[----:B------:R-:W-:Y:S01]  /*23d0*/  FMUL.FTZ R204, R189, UR24 ;  /* 0x00000018bdcc7c20 */ /* 0x000fe20008410000 */
[----:B------:R-:W-:Y:S01]  /*23e0*/  FADD.FTZ R188, R188, R219 ;  /* 0x000000dbbcbc7221 */ /* 0x000fe20000010000 */
[----:B------:R-:W-:Y:S01]  /*23f0*/  FFMA.FTZ R189, R202, R219, R195 ;  /* 0x000000dbcabd7223 */ /* 0x000fe200000100c3 */
[----:B------:R-:W-:-:S02]  /*2400*/  FMUL.FTZ R217, R252, R193 ;  /* 0x000000c1fcd97220 */ /* 0x000fc40000410000 */
[----:B------:R-:W-:Y:S01]  /*2410*/  FADD.FTZ R188, R188, R218 ;  /* 0x000000dabcbc7221 */ /* 0x000fe20000010000 */
[----:B------:R-:W-:Y:S01]  /*2420*/  FFMA.FTZ R189, R203, R218, R189 ;  /* 0x000000dacbbd7223 */ /* 0x000fe200000100bd */
[----:B------:R-:W-:Y:S01]  /*2430*/  SHF.L.U32 R191, R191, 0x10, RZ ;  /* 0x00000010bfbf7819 */ /* 0x000fe200000006ff */
[----:B------:R-:W-:Y:S01]  /*2440*/  FADD.FTZ R190, R199, -UR25 ;  /* 0x80000019c7be7e21 */ /* 0x000fe20008010000 */
[----:B------:R-:W-:Y:S01]  /*2450*/  FADD.FTZ R188, R188, R217 ;  /* 0x000000d9bcbc7221 */ /* 0x000fe20000010000 */
[----:B------:R-:W-:Y:S02]  /*2460*/  FFMA.FTZ R189, R204, R217, R189 ;  /* 0x000000d9ccbd7223 */ /* 0x000fe400000100bd */
[----:B------:R-:W-:Y:S01]  /*2470*/  FMUL.FTZ R205, R190, UR24 ;  /* 0x00000018becd7c20 */ /* 0x000fe20008410000 */
[----:B------:R-:W-:Y:S01]  /*2480*/  FMUL.FTZ R215, R250, R191 ;  /* 0x000000bffad77220 */ /* 0x000fe20000410000 */
        /* <DEDUP_REMOVED lines=8> */
[----:B------:R-:W-:Y:S01]  /*2510*/  FADD.FTZ R55, R55, R191 ;  /* 0x000000bf37377221 */ /* 0x000fe20000010000 */
[C---:B------:R-:W-:Y:S01]  /*2520*/  FFMA.FTZ R87, R205.reuse, R191, R87 ;  /* 0x000000bfcd577223 */ /* 0x040fe20000010057 */
[----:B------:R-:W-:Y:S01]  /*2530*/  FADD.FTZ R228, R188, R215 ;  /* 0x000000d7bce47221 */ /* 0x000fe20000010000 */
[----:B------:R-:W-:-:S07]  /*2540*/  FFMA.FTZ R227, R205, R215, R189 ;  /* 0x000000d7cde37223 */ /* 0x000fce00000100bd */
.L_x_6575:
[----:B------:R-:W-:Y:S05]  /*2550*/  BSYNC.RECONVERGENT B0 ;  /* 0x0000000000007941 */ /* 0x000fea0003800200 */
.L_x_6574:
[----:B------:R-:W0:Y:S01]  /*2560*/  SHFL.DOWN PT, R188, R228, 0x10, 0x1f ;  /* 0x0a001f00e4bc7f89 */ /* 0x000e2200000e0000 */
        /* <DEDUP_REMOVED lines=30> */
.L_x_6577:
[----:B------:R-:W-:Y:S05]  /*2750*/  BSYNC.RECONVERGENT B0 ;  /* 0x0000000000007941 */ /* 0x000fea0003800200 */
.L_x_6576:
        /* <DEDUP_REMOVED lines=35> */
[----:B------:R-:W-:Y:S01]  /*2990*/  FFMA.FTZ R193, R206, UR17, R192 ;  /* 0x00000011cec17c23 */ /* 0x000fe200080100c0 */
[C---:B-----5:R-:W-:Y:S02]  /*29a0*/  SHF.L.U32 R194, R191.reuse, 0x10, RZ ;  /* 0x00000010bfc27819 */ /* 0x060fe400000006ff */
[----:B------:R-:W-:Y:S01]  /*29b0*/  PRMT R191, R191, 0x7632, R191 ;  /* 0x00007632bfbf7816 */ /* 0x000fe200000000bf */
[----:B------:R-:W-:-:S03]  /*29c0*/  FADD.FTZ R193, R243, -R193 ;  /* 0x800000c1f3c17221 */ /* 0x000fc60000010000 */
[----:B------:R-:W-:Y:S01]  /*29d0*/  SHF.L.U32 R191, R191, 0x10, RZ ;  /* 0x00000010bfbf7819 */ /* 0x000fe200000006ff */
[----:B------:R-:W-:-:S04]  /*29e0*/  FMUL.FTZ R193, R193, UR24 ;  /* 0x00000018c1c17c20 */ /* 0x000fc80008410000 */
[----:B------:R-:W-:-:S04]  /*29f0*/  FMUL.FTZ R193, R193, UR16 ;  /* 0x00000010c1c17c20 */ /* 0x000fc80008410000 */
[----:B------:R-:W-:Y:S01]  /*2a00*/  FFMA.FTZ R46, R193, R194, R46 ;  /* 0x000000c2c12e7223 */ /* 0x000fe2000001002e */
[----:B------:R-:W-:-:S04]  /*2a10*/  FFMA.FTZ R194, R19, UR17, R192 ;  /* 0x0000001113c27c23 */ /* 0x000fc800080100c0 */
[----:B------:R-:W-:-:S04]  /*2a20*/  FADD.FTZ R194, R242, -R194 ;  /* 0x800000c2f2c27221 */ /* 0x000fc80000010000 */
[----:B------:R-:W-:-:S04]  /*2a30*/  FMUL.FTZ R194, R194, UR24 ;  /* 0x00000018c2c27c20 */ /* 0x000fc80008410000 */
[----:B------:R-:W-:-:S04]  /*2a40*/  FMUL.FTZ R194, R194, UR16 ;  /* 0x00000010c2c27c20 */ /* 0x000fc80008410000 */
[----:B------:R-:W-:Y:S01]  /*2a50*/  FFMA.FTZ R47, R194, R191, R47 ;  /* 0x000000bfc22f7223 */ /* 0x000fe2000001002f */
[----:B------:R-:W-:Y:S01]  /*2a60*/  FMUL.FTZ R191, R142, R193 ;  /* 0x000000c18ebf7220 */ /* 0x000fe20000410000 */
[----:B------:R-:W-:Y:S01]  /*2a70*/  FFMA.FTZ R193, R208, UR17, R192 ;  /* 0x00000011d0c17c23 */ /* 0x000fe200080100c0 */
[----:B------:R-:W-:-:S03]  /*2a80*/  FMUL.FTZ R194, R143, R194 ;  /* 0x000000c28fc27220 */ /* 0x000fc60000410000 */
[----:B------:R-:W-:Y:S02]  /*2a90*/  FADD.FTZ R193, R245, -R193 ;  /* 0x800000c1f5c17221 */ /* 0x000fe40000010000 */
[----:B------:R-:W-:Y:S02]  /*2aa0*/  F2FP.BF16.F32.PACK_AB R191, R194, R191 ;  /* 0x000000bfc2bf723e */ /* 0x000fe400000010ff */
[----:B------:R-:W-:-:S04]  /*2ab0*/  FMUL.FTZ R193, R193, UR24 ;  /* 0x00000018c1c17c20 */ /* 0x000fc80008410000 */
[----:B------:R-:W-:Y:S01]  /*2ac0*/  FMUL.FTZ R195, R193, UR16 ;  /* 0x00000010c1c37c20 */ /* 0x000fe20008410000 */
[C---:B------:R-:W-:Y:S02]  /*2ad0*/  SHF.L.U32 R193, R190.reuse, 0x10, RZ ;  /* 0x00000010bec17819 */ /* 0x040fe400000006ff */
        /* <DEDUP_REMOVED lines=9> */
[----:B------:R-:W-:-:S05]  /*2b70*/  FMUL.FTZ R44, R141, R44 ;  /* 0x0000002c8d2c7220 */ /* 0x000fca0000410000 */
[----:B------:R-:W-:Y:S01]  /*2b80*/  F2FP.BF16.F32.PACK_AB R190, R44, R45 ;  /* 0x0000002d2cbe723e */ /* 0x000fe200000010ff */
[----:B------:R-:W-:Y:S01]  /*2b90*/  FFMA.FTZ R44, R210, UR17, R192 ;  /* 0x00000011d22c7c23 */ /* 0x000fe200080100c0 */
[C---:B------:R-:W-:Y:S02]  /*2ba0*/  SHF.L.U32 R45, R189.reuse, 0x10, RZ ;  /* 0x00000010bd2d7819 */ /* 0x040fe400000006ff */
[----:B------:R-:W-:Y:S01]  /*2bb0*/  PRMT R189, R189, 0x7632, R189 ;  /* 0x00007632bdbd7816 */ /* 0x000fe200000000bd */
[----:B------:R-:W-:-:S03]  /*2bc0*/  FADD.FTZ R44, R247, -R44 ;  /* 0x8000002cf72c7221 */ /* 0x000fc60000010000 */
[----:B------:R-:W-:Y:S01]  /*2bd0*/  SHF.L.U32 R189, R189, 0x10, RZ ;  /* 0x00000010bdbd7819 */ /* 0x000fe200000006ff */
        /* <DEDUP_REMOVED lines=28> */
.L_x_6581:
[--C-:B------:R-:W-:Y:S01]  /*2da0*/  FFMA.FTZ R180, R0, UR17, R192.reuse ;  /* 0x0000001100b47c23 */ /* 0x100fe200080100c0 */
[----:B------:R-:W-:Y:S01]  /*2db0*/  FFMA.FTZ R181, R211, UR17, R192 ;  /* 0x00000011d3b57c23 */ /* 0x000fe200080100c0 */
[----:B-----5:R-:W-:Y:S02]  /*2dc0*/  SHF.L.U32 R184, R188, 0x10, RZ ;  /* 0x00000010bcb87819 */ /* 0x020fe400000006ff */
[----:B------:R-:W-:Y:S01]  /*2dd0*/  FADD.FTZ R180, R214, -R180 ;  /* 0x800000b4d6b47221 */ /* 0x000fe20000010000 */
[----:B------:R-:W-:Y:S01]  /*2de0*/  FADD.FTZ R181, R248, -R181 ;  /* 0x800000b5f8b57221 */ /* 0x000fe20000010000 */
[----:B------:R-:W-:Y:S02]  /*2df0*/  PRMT R182, R188, 0x7632, R182 ;  /* 0x00007632bcb67816 */ /* 0x000fe400000000b6 */
[----:B------:R-:W-:Y:S01]  /*2e00*/  FMUL.FTZ R180, R180, UR24 ;  /* 0x00000018b4b47c20 */ /* 0x000fe20008410000 */
[----:B------:R-:W-:Y:S01]  /*2e10*/  FMUL.FTZ R181, R181, UR24 ;  /* 0x00000018b5b57c20 */ /* 0x000fe20008410000 */
[----:B------:R-:W-:-:S02]  /*2e20*/  SHF.L.U32 R186, R189, 0x10, RZ ;  /* 0x00000010bdba7819 */ /* 0x000fc400000006ff */
[----:B------:R-:W-:Y:S01]  /*2e30*/  FMUL.FTZ R183, R180, UR16 ;  /* 0x00000010b4b77c20 */ /* 0x000fe20008410000 */
[----:B------:R-:W-:Y:S02]  /*2e40*/  PRMT R185, R189, 0x7632, R185 ;  /* 0x00007632bdb97816 */ /* 0x000fe400000000b9 */
[----:B------:R-:W-:Y:S01]  /*2e50*/  PRMT R187, R190, 0x7632, R187 ;  /* 0x00007632bebb7816 */ /* 0x000fe200000000bb */
[----:B------:R-:W-:Y:S01]  /*2e60*/  FFMA.FTZ R48, R183, R184, R48 ;  /* 0x000000b8b7307223 */ /* 0x000fe20000010030 */
[----:B------:R-:W-:Y:S01]  /*2e70*/  SHF.L.U32 R184, R182, 0x10, RZ ;  /* 0x00000010b6b87819 */ /* 0x000fe200000006ff */
[----:B------:R-:W-:Y:S01]  /*2e80*/  FMUL.FTZ R182, R181, UR16 ;  /* 0x00000010b5b67c20 */ /* 0x000fe20008410000 */
[----:B------:R-:W-:Y:S01]  /*2e90*/  FMUL.FTZ R183, R144, R183 ;  /* 0x000000b790b77220 */ /* 0x000fe20000410000 */
[----:B------:R-:W-:Y:S02]  /*2ea0*/  SHF.L.U32 R187, R187, 0x10, RZ ;  /* 0x00000010bbbb7819 */ /* 0x000fe400000006ff */
[----:B------:R-:W-:Y:S01]  /*2eb0*/  FFMA.FTZ R49, R182, R184, R49 ;  /* 0x000000b8b6317223 */ /* 0x000fe20000010031 */
[----:B------:R-:W-:-:S05]  /*2ec0*/  FMUL.FTZ R182, R145, R182 ;  /* 0x000000b691b67220 */ /* 0x000fca0000410000 */
[----:B------:R-:W-:Y:S01]  /*2ed0*/  F2FP.BF16.F32.PACK_AB R188, R182, R183 ;  /* 0x000000b7b6bc723e */ /* 0x000fe200000010ff */
[--C-:B------:R-:W-:Y:S01]  /*2ee0*/  FFMA.FTZ R182, R210, UR17, R192.reuse ;  /* 0x00000011d2b67c23 */ /* 0x100fe200080100c0 */
[----:B------:R-:W-:-:S03]  /*2ef0*/  FFMA.FTZ R183, R209, UR17, R192 ;  /* 0x00000011d1b77c23 */ /* 0x000fc600080100c0 */
[----:B------:R-:W-:Y:S01]  /*2f00*/  FADD.FTZ R182, R247, -R182 ;  /* 0x800000b6f7b67221 */ /* 0x000fe20000010000 */
[----:B------:R-:W-:-:S03]  /*2f10*/  FADD.FTZ R183, R246, -R183 ;  /* 0x800000b7f6b77221 */ /* 0x000fc60000010000 */
[----:B------:R-:W-:Y:S01]  /*2f20*/  FMUL.FTZ R182, R182, UR24 ;  /* 0x00000018b6b67c20 */ /* 0x000fe20008410000 */
[----:B------:R-:W-:-:S03]  /*2f30*/  FMUL.FTZ R183, R183, UR24 ;  /* 0x00000018b7b77c20 */ /* 0x000fc60008410000 */
[----:B------:R-:W-:-:S04]  /*2f40*/  FMUL.FTZ R184, R182, UR16 ;  /* 0x00000010b6b87c20 */ /* 0x000fc80008410000 */
[----:B------:R-:W-:Y:S01]  /*2f50*/  FFMA.FTZ R50, R184, R186, R50 ;  /* 0x000000bab8327223 */ /* 0x000fe20000010032 */
[----:B------:R-:W-:Y:S01]  /*2f60*/  SHF.L.U32 R186, R185, 0x10, RZ ;  /* 0x00000010b9ba7819 */ /* 0x000fe200000006ff */
[----:B------:R-:W-:Y:S01]  /*2f70*/  FMUL.FTZ R185, R183, UR16 ;  /* 0x00000010b7b97c20 */ /* 0x000fe20008410000 */
[----:B------:R-:W-:-:S03]  /*2f80*/  FMUL.FTZ R184, R146, R184 ;  /* 0x000000b892b87220 */ /* 0x000fc60000410000 */
        /* <DEDUP_REMOVED lines=34> */
.L_x_6580:
        /* <DEDUP_REMOVED lines=10> */
[----:B------:R-:W-:-:S04]  /*3250*/  FFMA.FTZ R193, R193, UR24, R154 ;  /* 0x00000018c1c17c23 */ /* 0x000fc8000801009a */
[----:B------:R-:W-:-:S04]  /*3260*/  FMUL.FTZ R193, R193, UR16 ;  /* 0x00000010c1c17c20 */ /* 0x000fc80008410000 */
[----:B------:R-:W-:Y:S01]  /*3270*/  FFMA.FTZ R46, R194, R193, R46 ;  /* 0x000000c1c22e7223 */ /* 0x000fe2000001002e */
[----:B------:R-:W-:-:S04]  /*3280*/  FFMA.FTZ R194, R19, UR17, R192 ;  /* 0x0000001113c27c23 */ /* 0x000fc800080100c0 */
[----:B------:R-:W-:-:S04]  /*3290*/  FADD.FTZ R194, R242, -R194 ;  /* 0x800000c2f2c27221 */ /* 0x000fc80000010000 */
[----:B------:R-:W-:-:S04]  /*32a0*/  FFMA.FTZ R194, R194, UR24, R155 ;  /* 0x00000018c2c27c23 */ /* 0x000fc8000801009b */
[----:B------:R-:W-:-:S04]  /*32b0*/  FMUL.FTZ R194, R194, UR16 ;  /* 0x00000010c2c27c20 */ /* 0x000fc80008410000 */
[-C--:B------:R-:W-:Y:S01]  /*32c0*/  FFMA.FTZ R47, R191, R194.reuse, R47 ;  /* 0x000000c2bf2f7223 */ /* 0x080fe2000001002f */
[----:B------:R-:W-:Y:S01]  /*32d0*/  FMUL.FTZ R191, R142, R193 ;  /* 0x000000c18ebf7220 */ /* 0x000fe20000410000 */
[----:B------:R-:W-:Y:S01]  /*32e0*/  FFMA.FTZ R193, R208, UR17, R192 ;  /* 0x00000011d0c17c23 */ /* 0x000fe200080100c0 */
[----:B------:R-:W-:-:S03]  /*32f0*/  FMUL.FTZ R194, R143, R194 ;  /* 0x000000c28fc27220 */ /* 0x000fc60000410000 */
[----:B------:R-:W-:Y:S02]  /*3300*/  FADD.FTZ R193, R245, -R193 ;  /* 0x800000c1f5c17221 */ /* 0x000fe40000010000 */
[----:B------:R-:W-:Y:S02]  /*3310*/  F2FP.BF16.F32.PACK_AB R191, R194, R191 ;  /* 0x000000bfc2bf723e */ /* 0x000fe400000010ff */
[----:B------:R-:W-:-:S04]  /*3320*/  FFMA.FTZ R193, R193, UR24, R152 ;  /* 0x00000018c1c17c23 */ /* 0x000fc80008010098 */
[----:B------:R-:W-:Y:S01]  /*3330*/  FMUL.FTZ R195, R193, UR16 ;  /* 0x00000010c1c37c20 */ /* 0x000fe20008410000 */
[C---:B------:R-:W-:Y:S02]  /*3340*/  SHF.L.U32 R193, R190.reuse, 0x10, RZ ;  /* 0x00000010bec17819 */ /* 0x040fe400000006ff */
[----:B------:R-:W-:-:S03]  /*3350*/  PRMT R190, R190, 0x7632, R190 ;  /* 0x00007632bebe7816 */ /* 0x000fc600000000be */
[----:B------:R-:W-:Y:S01]  /*3360*/  FFMA.FTZ R193, R193, R195, R44 ;  /* 0x000000c3c1c17223 */ /* 0x000fe2000001002c */
[----:B------:R-:W-:Y:S01]  /*3370*/  FFMA.FTZ R44, R207, UR17, R192 ;  /* 0x00000011cf2c7c23 */ /* 0x000fe200080100c0 */
[----:B------:R-:W-:-:S03]  /*3380*/  SHF.L.U32 R190, R190, 0x10, RZ ;  /* 0x00000010bebe7819 */ /* 0x000fc600000006ff */
[----:B------:R-:W-:-:S04]  /*3390*/  FADD.FTZ R44, R244, -R44 ;  /* 0x8000002cf42c7221 */ /* 0x000fc80000010000 */
[----:B------:R-:W-:-:S04]  /*33a0*/  FFMA.FTZ R44, R44, UR24, R153 ;  /* 0x000000182c2c7c23 */ /* 0x000fc80008010099 */
[----:B------:R-:W-:-:S04]  /*33b0*/  FMUL.FTZ R44, R44, UR16 ;  /* 0x000000102c2c7c20 */ /* 0x000fc80008410000 */
[-C--:B------:R-:W-:Y:S01]  /*33c0*/  FFMA.FTZ R194, R190, R44.reuse, R45 ;  /* 0x0000002cbec27223 */ /* 0x080fe2000001002d */
        /* <DEDUP_REMOVED lines=8> */
[----:B------:R-:W-:-:S04]  /*3450*/  FFMA.FTZ R44, R44, UR24, R150 ;  /* 0x000000182c2c7c23 */ /* 0x000fc80008010096 */
[----:B------:R-:W-:-:S04]  /*3460*/  FMUL.FTZ R44, R44, UR16 ;  /* 0x000000102c2c7c20 */ /* 0x000fc80008410000 */
[-C--:B------:R-:W-:Y:S01]  /*3470*/  FFMA.FTZ R50, R45, R44.reuse, R50 ;  /* 0x0000002c2d327223 */ /* 0x080fe20000010032 */
[----:B------:R-:W-:Y:S01]  /*3480*/  FFMA.FTZ R45, R209, UR17, R192 ;  /* 0x00000011d12d7c23 */ /* 0x000fe200080100c0 */
[----:B------:R-:W-:-:S03]  /*3490*/  FMUL.FTZ R44, R146, R44 ;  /* 0x0000002c922c7220 */ /* 0x000fc60000410000 */
[----:B------:R-:W-:-:S04]  /*34a0*/  FADD.FTZ R45, R246, -R45 ;  /* 0x8000002df62d7221 */ /* 0x000fc80000010000 */
[----:B------:R-:W-:-:S04]  /*34b0*/  FFMA.FTZ R45, R45, UR24, R151 ;  /* 0x000000182d2d7c23 */ /* 0x000fc80008010097 */
[----:B------:R-:W-:-:S04]  /*34c0*/  FMUL.FTZ R45, R45, UR16 ;  /* 0x000000102d2d7c20 */ /* 0x000fc80008410000 */
[-C--:B------:R-:W-:Y:S01]  /*34d0*/  FFMA.FTZ R51, R189, R45.reuse, R51 ;  /* 0x0000002dbd337223 */ /* 0x080fe20000010033 */
        /* <DEDUP_REMOVED lines=18> */
[----:B------:R-:W-:Y:S06]  /*3600*/  BRA `(.L_x_6582) ;  /* 0x0000000400007947 */ /* 0x000fec0003800000 */
.L_x_6583:
[--C-:B------:R-:W-:Y:S01]  /*3610*/  FFMA.FTZ R180, R0, UR17, R192.reuse ;  /* 0x0000001100b47c23 */ /* 0x100fe200080100c0 */
[----:B------:R-:W-:Y:S01]  /*3620*/  FFMA.FTZ R181, R211, UR17, R192 ;  /* 0x00000011d3b57c23 */ /* 0x000fe200080100c0 */
[----:B-----5:R-:W-:Y:S02]  /*3630*/  SHF.L.U32 R184, R188, 0x10, RZ ;  /* 0x00000010bcb87819 */ /* 0x020fe400000006ff */
[----:B------:R-:W-:Y:S01]  /*3640*/  FADD.FTZ R180, R214, -R180 ;  /* 0x800000b4d6b47221 */ /* 0x000fe20000010000 */
[----:B------:R-:W-:Y:S01]  /*3650*/  FADD.FTZ R181, R248, -R181 ;  /* 0x800000b5f8b57221 */ /* 0x000fe20000010000 */
[----:B------:R-:W-:Y:S02]  /*3660*/  PRMT R182, R188, 0x7632, R182 ;  /* 0x00007632bcb67816 */ /* 0x000fe400000000b6 */
[----:B------:R-:W-:Y:S01]  /*3670*/  FFMA.FTZ R180, R180, UR24, R148 ;  /* 0x00000018b4b47c23 */ /* 0x000fe20008010094 */
[----:B------:R-:W-:Y:S01]  /*3680*/  FFMA.FTZ R181, R181, UR24, R149 ;  /* 0x00000018b5b57c23 */ /* 0x000fe20008010095 */
[----:B------:R-:W-:-:S02]  /*3690*/  SHF.L.U32 R186, R189, 0x10, RZ ;  /* 0x00000010bdba7819 */ /* 0x000fc400000006ff */
[----:B------:R-:W-:Y:S01]  /*36a0*/  FMUL.FTZ R183, R180, UR16 ;  /* 0x00000010b4b77c20 */ /* 0x000fe20008410000 */
[----:B------:R-:W-:Y:S02]  /*36b0*/  PRMT R185, R189, 0x7632, R185 ;  /* 0x00007632bdb97816 */ /* 0x000fe400000000b9 */
[----:B------:R-:W-:Y:S01]  /*36c0*/  PRMT R187, R190, 0x7632, R187 ;  /* 0x00007632bebb7816 */ /* 0x000fe200000000bb */
[-C--:B------:R-:W-:Y:S01]  /*36d0*/  FFMA.FTZ R48, R184, R183.reuse, R48 ;  /* 0x000000b7b8307223 */ /* 0x080fe20000010030 */
[----:B------:R-:W-:Y:S01]  /*36e0*/  SHF.L.U32 R184, R182, 0x10, RZ ;  /* 0x00000010b6b87819 */ /* 0x000fe200000006ff */
[----:B------:R-:W-:Y:S01]  /*36f0*/  FMUL.FTZ R182, R181, UR16 ;  /* 0x00000010b5b67c20 */ /* 0x000fe20008410000 */
[----:B------:R-:W-:Y:S01]  /*3700*/  FMUL.FTZ R183, R144, R183 ;  /* 0x000000b790b77220 */ /* 0x000fe20000410000 */
[----:B------:R-:W-:Y:S02]  /*3710*/  SHF.L.U32 R187, R187, 0x10, RZ ;  /* 0x00000010bbbb7819 */ /* 0x000fe400000006ff */
[-C--:B------:R-:W-:Y:S01]  /*3720*/  FFMA.FTZ R49, R184, R182.reuse, R49 ;  /* 0x000000b6b8317223 */ /* 0x080fe20000010031 */
[----:B------:R-:W-:-:S05]  /*3730*/  FMUL.FTZ R182, R145, R182 ;  /* 0x000000b691b67220 */ /* 0x000fca0000410000 */
[----:B------:R-:W-:Y:S01]  /*3740*/  F2FP.BF16.F32.PACK_AB R188, R182, R183 ;  /* 0x000000b7b6bc723e */ /* 0x000fe200000010ff */
[--C-:B------:R-:W-:Y:S01]  /*3750*/  FFMA.FTZ R182, R210, UR17, R192.reuse ;  /* 0x00000011d2b67c23 */ /* 0x100fe200080100c0 */
[----:B------:R-:W-:-:S03]  /*3760*/  FFMA.FTZ R183, R209, UR17, R192 ;  /* 0x00000011d1b77c23 */ /* 0x000fc600080100c0 */
[----:B------:R-:W-:Y:S01]  /*3770*/  FADD.FTZ R182, R247, -R182 ;  /* 0x800000b6f7b67221 */ /* 0x000fe20000010000 */
[----:B------:R-:W-:-:S03]  /*3780*/  FADD.FTZ R183, R246, -R183 ;  /* 0x800000b7f6b77221 */ /* 0x000fc60000010000 */
[----:B------:R-:W-:Y:S01]  /*3790*/  FFMA.FTZ R182, R182, UR24, R150 ;  /* 0x00000018b6b67c23 */ /* 0x000fe20008010096 */
[----:B------:R-:W-:-:S03]  /*37a0*/  FFMA.FTZ R183, R183, UR24, R151 ;  /* 0x00000018b7b77c23 */ /* 0x000fc60008010097 */
[----:B------:R-:W-:-:S04]  /*37b0*/  FMUL.FTZ R184, R182, UR16 ;  /* 0x00000010b6b87c20 */ /* 0x000fc80008410000 */
[-C--:B------:R-:W-:Y:S01]  /*37c0*/  FFMA.FTZ R50, R186, R184.reuse, R50 ;  /* 0x000000b8ba327223 */ /* 0x080fe20000010032 */
[----:B------:R-:W-:Y:S01]  /*37d0*/  SHF.L.U32 R186, R185, 0x10, RZ ;  /* 0x00000010b9ba7819 */ /* 0x000fe200000006ff */
[----:B------:R-:W-:Y:S01]  /*37e0*/  FMUL.FTZ R185, R183, UR16 ;  /* 0x00000010b7b97c20 */ /* 0x000fe20008410000 */
[----:B------:R-:W-:-:S03]  /*37f0*/  FMUL.FTZ R184, R146, R184 ;  /* 0x000000b892b87220 */ /* 0x000fc60000410000 */
[-C--:B------:R-:W-:Y:S01]  /*3800*/  FFMA.FTZ R51, R186, R185.reuse, R51 ;  /* 0x000000b9ba337223 */ /* 0x080fe20000010033 */
[----:B------:R-:W-:Y:S01]  /*3810*/  FFMA.FTZ R186, R208, UR17, R192 ;  /* 0x00000011d0ba7c23 */ /* 0x000fe200080100c0 */
[----:B------:R-:W-:-:S03]  /*3820*/  FMUL.FTZ R185, R147, R185 ;  /* 0x000000b993b97220 */ /* 0x000fc60000410000 */
[----:B------:R-:W-:Y:S02]  /*3830*/  FADD.FTZ R186, R245, -R186 ;  /* 0x800000baf5ba7221 */ /* 0x000fe40000010000 */
[----:B------:R-:W-:Y:S02]  /*3840*/  F2FP.BF16.F32.PACK_AB R189, R185, R184 ;  /* 0x000000b8b9bd723e */ /* 0x000fe400000010ff */
[----:B------:R-:W-:Y:S01]  /*3850*/  FFMA.FTZ R184, R186, UR24, R152 ;  /* 0x00000018bab87c23 */ /* 0x000fe20008010098 */
[----:B------:R-:W-:-:S03]  /*3860*/  SHF.L.U32 R185, R190, 0x10, RZ ;  /* 0x00000010beb97819 */ /* 0x000fc600000006ff */
[----:B------:R-:W-:-:S04]  /*3870*/  FMUL.FTZ R186, R184, UR16 ;  /* 0x00000010b8ba7c20 */ /* 0x000fc80008410000 */
[----:B------:R-:W-:Y:S01]  /*3880*/  FFMA.FTZ R193, R185, R186, R44 ;  /* 0x000000bab9c17223 */ /* 0x000fe2000001002c */
[----:B------:R-:W-:-:S04]  /*3890*/  FFMA.FTZ R44, R207, UR17, R192 ;  /* 0x00000011cf2c7c23 */ /* 0x000fc800080100c0 */
[----:B------:R-:W-:-:S04]  /*38a0*/  FADD.FTZ R44, R244, -R44 ;  /* 0x8000002cf42c7221 */ /* 0x000fc80000010000 */
[----:B------:R-:W-:-:S04]  /*38b0*/  FFMA.FTZ R185, R44, UR24, R153 ;  /* 0x000000182cb97c23 */ /* 0x000fc80008010099 */
        /* <DEDUP_REMOVED lines=20> */
[----:B------:R-:W-:-:S07]  /*3a00*/  F2FP.BF16.F32.PACK_AB R191, R45, R44 ;  /* 0x0000002c2dbf723e */ /* 0x000fce00000010ff */
.L_x_6582:
        /* <DEDUP_REMOVED lines=11> */
[----:B------:R-:W-:-:S07]  /*3ac0*/  MOV R45, R194 ;  /* 0x000000c2002d7202 */ /* 0x000fce0000000f00 */
.L_x_6579:
[----:B------:R-:W-:Y:S05]  /*3ad0*/  BSYNC.RECONVERGENT B0 ;  /* 0x0000000000007941 */ /* 0x000fea0003800200 */
.L_x_6578:
        /* <DEDUP_REMOVED lines=67> */
[----:B------:R-:W-:Y:S01]  /*3f10*/  FFMA.FTZ R38, R36, R37, R38 ;  /* 0x0000002524267223 */ /* 0x000fe20000010026 */
[----:B------:R-:W-:Y:S01]  /*3f20*/  FFMA.FTZ R37, R10, UR17, R192 ;  /* 0x000000110a257c23 */ /* 0x000fe200080100c0 */
[----:B------:R-:W-:-:S03]  /*3f30*/  FMUL.FTZ R36, R134, R36 ;  /* 0x0000002486247220 */ /* 0x000fc60000410000 */
[----:B------:R-:W-:-:S04]  /*3f40*/  FADD.FTZ R37, R234, -R37 ;  /* 0x80000025ea257221 */ /* 0x000fc80000010000 */
[----:B------:R-:W-:-:S04]  /*3f50*/  FFMA.FTZ R187, R37, UR24, R163 ;  /* 0x0000001825bb7c23 */ /* 0x000fc800080100a3 */
[----:B------:R-:W-:-:S04]  /*3f60*/  FMUL.FTZ R37, R187, UR16 ;  /* 0x00000010bb257c20 */ /* 0x000fc80008410000 */
[----:B------:R-:W-:Y:S01]  /*3f70*/  FFMA.FTZ R39, R37, R191, R39 ;  /* 0x000000bf25277223 */ /* 0x000fe20000010027 */
[----:B------:R-:W-:-:S05]  /*3f80*/  FMUL.FTZ R37, R135, R37 ;  /* 0x0000002587257220 */ /* 0x000fca0000410000 */
[----:B------:R-:W-:Y:S01]  /*3f90*/  F2FP.BF16.F32.PACK_AB R191, R37, R36 ;  /* 0x0000002425bf723e */ /* 0x000fe200000010ff */
[----:B------:R-:W-:Y:S06]  /*3fa0*/  BRA `(.L_x_6588) ;  /* 0x0000000c00187947 */ /* 0x000fec0003800000 */
.L_x_6587:
        /* <DEDUP_REMOVED lines=65> */
.L_x_6586:
        /* <DEDUP_REMOVED lines=59> */
[-C--:B------:R-:W-:Y:S01]  /*4770*/  FFMA.FTZ R38, R37, R36.reuse, R38 ;  /* 0x0000002425267223 */ /* 0x080fe20000010026 */
[----:B------:R-:W-:Y:S01]  /*4780*/  FFMA.FTZ R37, R10, UR17, R192 ;  /* 0x000000110a257c23 */ /* 0x000fe200080100c0 */
[----:B------:R-:W-:-:S03]  /*4790*/  FMUL.FTZ R36, R134, R36 ;  /* 0x0000002486247220 */ /* 0x000fc60000410000 */
[----:B------:R-:W-:-:S04]  /*47a0*/  FADD.FTZ R37, R234, -R37 ;  /* 0x80000025ea257221 */ /* 0x000fc80000010000 */
[----:B------:R-:W-:-:S04]  /*47b0*/  FMUL.FTZ R187, R37, UR24 ;  /* 0x0000001825bb7c20 */ /* 0x000fc80008410000 */
[----:B------:R-:W-:-:S04]  /*47c0*/  FMUL.FTZ R37, R187, UR16 ;  /* 0x00000010bb257c20 */ /* 0x000fc80008410000 */
[-C--:B------:R-:W-:Y:S01]  /*47d0*/  FFMA.FTZ R39, R191, R37.reuse, R39 ;  /* 0x00000025bf277223 */ /* 0x080fe20000010027 */
[----:B------:R-:W-:-:S05]  /*47e0*/  FMUL.FTZ R37, R135, R37 ;  /* 0x0000002587257220 */ /* 0x000fca0000410000 */
[----:B------:R-:W-:Y:S01]  /*47f0*/  F2FP.BF16.F32.PACK_AB R191, R37, R36 ;  /* 0x0000002425bf723e */ /* 0x000fe200000010ff */
[----:B------:R-:W-:Y:S06]  /*4800*/  BRA `(.L_x_6588) ;  /* 0x0000000400007947 */ /* 0x000fec0003800000 */
.L_x_6589:
        /* <DEDUP_REMOVED lines=63> */
[----:B------:R-:W-:-:S07]  /*4c00*/  F2FP.BF16.F32.PACK_AB R188, R37, R36 ;  /* 0x0000002425bc723e */ /* 0x000fce00000010ff */
.L_x_6588:
        /* <DEDUP_REMOVED lines=10> */
.L_x_6585:
[----:B------:R-:W-:Y:S05]  /*4cb0*/  BSYNC.RECONVERGENT B0 ;  /* 0x0000000000007941 */ /* 0x000fea0003800200 */
.L_x_6584:
        /* <DEDUP_REMOVED lines=77> */
.L_x_6593:
        /* <DEDUP_REMOVED lines=65> */
.L_x_6592:
        /* <DEDUP_REMOVED lines=69> */
.L_x_6595:
        /* <DEDUP_REMOVED lines=64> */
.L_x_6594:
        /* <DEDUP_REMOVED lines=10> */
.L_x_6591:
[----:B------:R-:W-:Y:S05]  /*5e90*/  BSYNC.RECONVERGENT B0 ;  /* 0x0000000000007941 */ /* 0x000fea0003800200 */
.L_x_6590:
        /* <DEDUP_REMOVED lines=62> */
[C---:B------:R-:W-:Y:S01]  /*6280*/  PRMT R21, R191.reuse, 0x7632, R21 ;  /* 0x00007632bf157816 */ /* 0x040fe20000000015 */
[----:B------:R-:W-:Y:S01]  /*6290*/  FFMA.FTZ R187, R186, UR24, R179 ;  /* 0x00000018babb7c23 */ /* 0x000fe200080100b3 */
[----:B------:R-:W-:Y:S02]  /*62a0*/  SHF.L.U32 R191, R191, 0x10, RZ ;  /* 0x00000010bfbf7819 */ /* 0x000fe400000006ff */
[----:B------:R-:W-:Y:S01]  /*62b0*/  SHF.L.U32 R21, R21, 0x10, RZ ;  /* 0x0000001015157819 */ /* 0x000fe200000006ff */
        /* <DEDUP_REMOVED lines=11> */
.L_x_6599:
        /* <DEDUP_REMOVED lines=65> */
.L_x_6598:
        /* <DEDUP_REMOVED lines=55> */
[----:B------:R-:W-:Y:S01]  /*6af0*/  FMUL.FTZ R187, R186, UR24 ;  /* 0x00000018babb7c20 */ /* 0x000fe20008410000 */
[----:B------:R-:W-:Y:S02]  /*6b00*/  SHF.L.U32 R191, R191, 0x10, RZ ;  /* 0x00000010bfbf7819 */ /* 0x000fe400000006ff */
[----:B------:R-:W-:Y:S01]  /*6b10*/  SHF.L.U32 R21, R21, 0x10, RZ ;  /* 0x0000001015157819 */ /* 0x000fe200000006ff */
        /* <DEDUP_REMOVED lines=11> */
.L_x_6601:
        /* <DEDUP_REMOVED lines=64> */
.L_x_6600:
        /* <DEDUP_REMOVED lines=8> */
[----:B------:R-:W-:-:S07]  /*7050*/  MOV R21, R194 ;  /* 0x000000c200157202 */ /* 0x000fce0000000f00 */
.L_x_6597:
[----:B------:R-:W-:Y:S05]  /*7060*/  BSYNC.RECONVERGENT B0 ;  /* 0x0000000000007941 */ /* 0x000fea0003800200 */
.L_x_6596:
[----:B------:R-:W-:Y:S02]  /*7070*/  UIADD3 UR7, UPT, UPT, UR7, UR22, URZ ;  /* 0x0000001607077290 */ /* 0x000fe4000fffe0ff */
[----:B------:R-:W-:Y:S02]  /*7080*/  UPLOP3.LUT UP2, UPT, UPT, UPT, UP2, 0x40, 0x4 ;  /* 0x000000000004789c */ /* 0x000fe40003f4e820 */
[----:B------:R-:W-:-:S09]  /*7090*/  UISETP.GE.AND UP1, UPT, UR7, UR23, UPT ;  /* 0x000000170700728c */ /* 0x000fd2000bf26270 */
[----:B------:R-:W-:Y:S05]  /*70a0*/  BRA.U !UP1, `(.L_x_6602) ;  /* 0xffffff9909d87547 */ /* 0x000fea000b83ffff */
.L_x_6567:
[----:B------:R-:W0:Y:S01]  /*70b0*/  S2UR UR4, SR_CTAID.X ;  /* 0x00000000000479c3 */ /* 0x000e220000002500 */
[----:B------:R-:W-:Y:S01]  /*70c0*/  BSSY.RECONVERGENT B0, `(.L_x_6603) ;  /* 0x0000012000007945 */ /* 0x000fe20003800200 */
[----:B0-----:R-:W-:-:S06]  /*70d0*/  UIMAD UR4, UR4, UR6, URZ ;  /* 0x00000006040472a4 */ /* 0x001fcc000f8e02ff */
[----:B------:R-:W-:-:S04]  /*70e0*/  MOV R0, UR4 ;  /* 0x0000000400007c02 */ /* 0x000fc80008000f00 */
        /* <DEDUP_REMOVED lines=15> */
.L_x_6604:
[----:B------:R-:W-:Y:S05]  /*71e0*/  BSYNC.RECONVERGENT B0 ;  /* 0x0000000000007941 */ /* 0x000fea0003800200 */
.L_x_6603:
        /* <DEDUP_REMOVED lines=15> */
.L_x_6606:
[----:B------:R-:W-:Y:S05]  /*72e0*/  BSYNC.RECONVERGENT B0 ;  /* 0x0000000000007941 */ /* 0x000fea0003800200 */
.L_x_6605:
        /* <DEDUP_REMOVED lines=15> */
.L_x_6608:
[----:B------:R-:W-:Y:S05]  /*73e0*/  BSYNC.RECONVERGENT B0 ;  /* 0x0000000000007941 */ /* 0x000fea0003800200 */
.L_x_6607:
        /* <DEDUP_REMOVED lines=14> */
.L_x_6609:
        /* <DEDUP_REMOVED lines=11> */
.L_x_15662:


//--------------------- .text._ZN10layer_norm13ln_bwd_kernelINS_13Kernel_traitsIf13__nv_bfloat16fS2_fjLj4096ELj1ELj1ELj4ELj16ENS_18Kernel_traits_baseILj4096EfS2_fS2_fjLj128EEEEELb0ELb1ELb0ELb1EEEvNS_9BwdParamsE --------------------------
	.section	.text._ZN10layer_norm13ln_bwd_kernelINS_13Kernel_traitsIf13__nv_bfloat16fS2_fjLj4096ELj1ELj1ELj4ELj16ENS_18Kernel_traits_baseILj4096EfS2_fS2_fjLj128EEEEELb0ELb1ELb0ELb1EEEvNS_9BwdParamsE,"ax",@progbits
	.align	128
        .global         _ZN10layer_norm13ln_bwd_kernelINS_13Kernel_traitsIf13__nv_bfloat16fS2_fjLj4096ELj1ELj1ELj4ELj16ENS_18Kernel_traits_baseILj4096EfS2_fS2_fjLj128EEEEELb0ELb1ELb0ELb1EEEvNS_9BwdParamsE
        .type           _ZN10layer_norm13ln_bwd_kernelINS_13Kernel_traitsIf13__nv_bfloat16fS2_fjLj4096ELj1ELj1ELj4ELj16ENS_18Kernel_traits_baseILj4096EfS2_fS2_fjLj128EEEEELb0ELb1ELb0ELb1EEEvNS_9BwdParamsE,@function
        .size           _ZN10layer_norm13ln_bwd_kernelINS_13Kernel_traitsIf13__nv_bfloat16fS2_fjLj4096ELj1ELj1ELj4ELj16ENS_18Kernel_traits_baseILj4096EfS2_fS2_fjLj128EEEEELb0ELb1ELb0ELb1EEEvNS_9BwdParamsE,(.L_x_15663 - _ZN10layer_norm13ln_bwd_kernelINS_13Kernel_traitsIf13__nv_bfloat16fS2_fjLj4096ELj1ELj1ELj4ELj16ENS_18Kernel_traits_baseILj4096EfS2_fS2_fjLj128EEEEELb0ELb1ELb0ELb1EEEvNS_9BwdParamsE)
        .other          _ZN10layer_norm13ln_bwd_kernelINS_13Kernel_traitsIf13__nv_bfloat16fS2_fjLj4096ELj1ELj1ELj4ELj16ENS_18Kernel_traits_baseILj4096EfS2_fS2_fjLj128EEEEELb0ELb1ELb0ELb1EEEvNS_9BwdParamsE,@"STO_CUDA_ENTRY STV_DEFAULT"
_ZN10layer_norm13ln_bwd_kernelINS_13Kernel_traitsIf13__nv_bfloat16fS2_fjLj4096ELj1ELj1ELj4ELj16ENS_18Kernel_traits_baseILj4096EfS2_fS2_fjLj128EEEEELb0ELb1ELb0ELb1EEEvNS_9BwdParamsE:
.text._ZN10layer_norm13ln_bwd_kernelINS_13Kernel_traitsIf13__nv_bfloat16fS2_fjLj4096ELj1ELj1ELj4ELj16ENS_18Kernel_traits_baseILj4096EfS2_fS2_fjLj128EEEEELb0ELb1ELb0ELb1EEEvNS_9BwdParamsE:
        /* <DEDUP_REMOVED lines=56> */
[----:B------:R1:W-:Y:S01]  /*0380*/  STL [R1+0x8], RZ ;  /* 0x000008ff01007387 */ /* 0x0003e20000100800 */
[----:B------:R-:W2:Y:S01]  /*0390*/  LDC.64 R2, c[0x0][0x3d0] ;  /* 0x0000f400ff027b82 */ /* 0x000ea20000000a00 */
[----:B------:R-:W3:Y:S02]  /*03a0*/  LDCU.64 UR4, c[0x0][0x3e0] ;  /* 0x00007c00ff0477ac */ /* 0x000ee40008000a00 */
[----:B------:R1:W-:Y:S05]  /*03b0*/  STL [R1+0x4], RZ ;  /* 0x000004ff01007387 */ /* 0x0003ea0000100800 */
[----:B------:R-:W4:Y:S01]  /*03c0*/  LDC.64 R4, c[0x0][0x3e8] ;  /* 0x0000fa00ff047b82 */ /* 0x000f220000000a00 */
[----:B------:R1:W-:Y:S01]  /*03d0*/  STL [R1], RZ ;  /* 0x000000ff01007387 */ /* 0x0003e20000100800 */
[----:B------:R-:W-:Y:S01]  /*03e0*/  HFMA2 R252, -RZ, RZ, 0, 0 ;  /* 0x00000000fffc7431 */ /* 0x000fe200000001ff */
        /* <DEDUP_REMOVED lines=12> */
[----:B------:R-:W-:Y:S01]  /*04b0*/  CS2R R218, SRZ ;  /* 0x0000000000da7805 */ /* 0x000fe2000001ff00 */
[----:B--2---:R-:W-:Y:S01]  /*04c0*/  IMAD.WIDE.U32 R2, R0, 0x20, R2 ;  /* 0x0000002000027825 */ /* 0x004fe200078e0002 */
[----:B------:R1:W-:Y:S01]  /*04d0*/  STL [R1+0x20], RZ ;  /* 0x000020ff01007387 */ /* 0x0003e20000100800 */
[----:B------:R-:W-:Y:S02]  /*04e0*/  CS2R R216, SRZ ;  /* 0x0000000000d87805 */ /* 0x000fe4000001ff00 */
[----:B------:R-:W-:Y:S02]  /*04f0*/  CS2R R214, SRZ ;  /* 0x0000000000d67805 */ /* 0x000fe4000001ff00 */
[----:B------:R-:W-:Y:S01]  /*0500*/  CS2R R212, SRZ ;  /* 0x0000000000d47805 */ /* 0x000fe2000001ff00 */
[----:B------:R1:W-:Y:S01]  /*0510*/  STL [R1+0x1c], RZ ;  /* 0x00001cff01007387 */ /* 0x0003e20000100800 */
[----:B------:R-:W-:-:S02]  /*0520*/  CS2R R210, SRZ ;  /* 0x0000000000d27805 */ /* 0x000fc4000001ff00 */
[----:B------:R-:W-:Y:S01]  /*0530*/  CS2R R208, SRZ ;  /* 0x0000000000d07805 */ /* 0x000fe2000001ff00 */
[----:B----4-:R-:W-:Y:S01]  /*0540*/  IMAD.WIDE.U32 R4, R0, 0x20, R4 ;  /* 0x0000002000047825 */ /* 0x010fe200078e0004 */
        /* <DEDUP_REMOVED lines=17> */
[----:B------:R-:W-:Y:S01]  /*0660*/  UPLOP3.LUT UP2, UPT, UPT, UPT, UPT, 0x40, 0x4 ;  /* 0x000000000004789c */ /* 0x000fe20003f4e870 */
[----:B------:R-:W2:Y:S02]  /*0670*/  LDCU UR20, c[0x0][0x388] ;  /* 0x00007100ff1477ac */ /* 0x000ea40008000800 */
[----:B------:R1:W-:Y:S01]  /*0680*/  STL [R1+0x34], RZ ;  /* 0x000034ff01007387 */ /* 0x0003e20000100800 */
[----:B------:R-:W4:Y:S03]  /*0690*/  LDCU.64 UR24, c[0x0][0x390] ;  /* 0x00007200ff1877ac */ /* 0x000f260008000a00 */
[----:B------:R1:W-:Y:S01]  /*06a0*/  STL [R1+0x30], RZ ;  /* 0x000030ff01007387 */ /* 0x0003e20000100800 */
[----:B------:R-:W0:Y:S03]  /*06b0*/  LDCU.64 UR26, c[0x0][0x468] ;  /* 0x00008d00ff1a77ac */ /* 0x000e260008000a00 */
[----:B------:R1:W-:Y:S01]  /*06c0*/  STL [R1+0x44], RZ ;  /* 0x000044ff01007387 */ /* 0x0003e20000100800 */
[----:B------:R-:W0:Y:S03]  /*06d0*/  LDCU.U8 UR9, c[0x0][0x410] ;  /* 0x00008200ff0977ac */ /* 0x000e260008000000 */
[----:B------:R1:W-:Y:S01]  /*06e0*/  STL [R1+0x40], RZ ;  /* 0x000040ff01007387 */ /* 0x0003e20000100800 */
[----:B------:R-:W0:Y:S03]  /*06f0*/  LDCU UR21, c[0x0][0x400] ;  /* 0x00008000ff1577ac */ /* 0x000e260008000800 */
[----:B------:R1:W-:Y:S01]  /*0700*/  STL [R1+0x3c], RZ ;  /* 0x00003cff01007387 */ /* 0x0003e20000100800 */
[----:B------:R-:W0:Y:S03]  /*0710*/  LDCU.64 UR22, c[0x0][0x478] ;  /* 0x00008f00ff1677ac */ /* 0x000e260008000a00 */
[----:B------:R1:W-:Y:S01]  /*0720*/  STL [R1+0x78], RZ ;  /* 0x000078ff01007387 */ /* 0x0003e20000100800 */
[----:B------:R-:W0:Y:S03]  /*0730*/  LDCU.128 UR12, c[0x0][0x3c0] ;  /* 0x00007800ff0c77ac */ /* 0x000e260008000c00 */
[----:B------:R1:W-:Y:S01]  /*0740*/  STL [R1+0x74], RZ ;  /* 0x000074ff01007387 */ /* 0x0003e20000100800 */
[----:B------:R-:W0:Y:S03]  /*0750*/  LDCU.64 UR18, c[0x0][0x438] ;  /* 0x00008700ff1277ac */ /* 0x000e260008000a00 */
[----:B------:R1:W-:Y:S01]  /*0760*/  STL [R1+0x70], RZ ;  /* 0x000070ff01007387 */ /* 0x0003e20000100800 */
[----:B------:R-:W0:Y:S03]  /*0770*/  LDCU.64 UR28, c[0x0][0x380] ;  /* 0x00007000ff1c77ac */ /* 0x000e260008000a00 */
[----:B------:R1:W-:Y:S04]  /*0780*/  STL [R1+0x6c], RZ ;  /* 0x00006cff01007387 */ /* 0x0003e80000100800 */
        /* <DEDUP_REMOVED lines=8> */
[----:B------:R1:W-:Y:S01]  /*0810*/  STL [R1+0x48], RZ ;  /* 0x000048ff01007387 */ /* 0x0003e20000100800 */
[----:B---3--:R-:W-:Y:S01]  /*0820*/  UISETP.NE.U32.AND UP0, UPT, UR4, URZ, UPT ;  /* 0x000000ff0400728c */ /* 0x008fe2000bf05070 */
[----:B------:R-:W-:-:S02]  /*0830*/  CS2R R10, SRZ ;  /* 0x00000000000a7805 */ /* 0x000fc4000001ff00 */
[----:B------:R-:W-:Y:S01]  /*0840*/  CS2R R8, SRZ ;  /* 0x0000000000087805 */ /* 0x000fe2000001ff00 */
[----:B0-----:R-:W5:Y:S01]  /*0850*/  LDG.E.128 R88, desc[UR16][R2.64] ;  /* 0x0000001002587981 */ /* 0x001f62000c1e1d00 */
[----:B------:R-:W-:-:S03]  /*0860*/  CS2R R6, SRZ ;  /* 0x0000000000067805 */ /* 0x000fc6000001ff00 */
[----:B------:R-:W5:Y:S04]  /*0870*/  LDG.E.128 R84, desc[UR16][R2.64+0x10] ;  /* 0x0000101002547981 */ /* 0x000f68000c1e1d00 */
[----:B------:R-:W5:Y:S04]  /*0880*/  LDG.E.128 R80, desc[UR16][R2.64+0x1000] ;  /* 0x0010001002507981 */ /* 0x000f68000c1e1d00 */
[----:B------:R-:W5:Y:S04]  /*0890*/  LDG.E.128 R76, desc[UR16][R2.64+0x1010] ;  /* 0x00101010024c7981 */ /* 0x000f68000c1e1d00 */
[----:B------:R-:W5:Y:S04]  /*08a0*/  LDG.E.128 R72, desc[UR16][R2.64+0x2000] ;  /* 0x0020001002487981 */ /* 0x000f68000c1e1d00 */
[----:B------:R-:W5:Y:S04]  /*08b0*/  LDG.E.128 R68, desc[UR16][R2.64+0x2010] ;  /* 0x0020101002447981 */ /* 0x000f68000c1e1d00 */
[----:B------:R-:W5:Y:S04]  /*08c0*/  LDG.E.128 R64, desc[UR16][R2.64+0x3000] ;  /* 0x0030001002407981 */ /* 0x000f68000c1e1d00 */
[----:B------:R0:W5:Y:S04]  /*08d0*/  LDG.E.128 R60, desc[UR16][R2.64+0x3010] ;  /* 0x00301010023c7981 */ /* 0x000168000c1e1d00 */
[----:B------:R-:W5:Y:S04]  /*08e0*/  LDG.E.128 R56, desc[UR16][R4.64+0x3010] ;  /* 0x0030101004387981 */ /* 0x000f68000c1e1d00 */
[----:B------:R-:W5:Y:S01]  /*08f0*/  LDG.E.128 R52, desc[UR16][R4.64+0x3000] ;  /* 0x0030001004347981 */ /* 0x000f62000c1e1d00 */
[----:B0-----:R-:W-:-:S03]  /*0900*/  CS2R R2, SRZ ;  /* 0x0000000000027805 */ /* 0x001fc6000001ff00 */
[----:B------:R-:W5:Y:S04]  /*0910*/  LDG.E.128 R48, desc[UR16][R4.64+0x2010] ;  /* 0x0020101004307981 */ /* 0x000f68000c1e1d00 */
[----:B------:R-:W5:Y:S04]  /*0920*/  LDG.E.128 R44, desc[UR16][R4.64+0x2000] ;  /* 0x00200010042c7981 */ /* 0x000f68000c1e1d00 */
[----:B------:R-:W5:Y:S04]  /*0930*/  LDG.E.128 R40, desc[UR16][R4.64+0x1010] ;  /* 0x0010101004287981 */ /* 0x000f68000c1e1d00 */
[----:B------:R-:W5:Y:S04]  /*0940*/  LDG.E.128 R36, desc[UR16][R4.64+0x1000] ;  /* 0x0010001004247981 */ /* 0x000f68000c1e1d00 */
[----:B------:R-:W5:Y:S04]  /*0950*/  LDG.E.128 R32, desc[UR16][R4.64+0x10] ;  /* 0x0000101004207981 */ /* 0x000f68000c1e1d00 */
[----:B------:R0:W5:Y:S01]  /*0960*/  LDG.E.128 R28, desc[UR16][R4.64] ;  /* 0x00000010041c7981 */ /* 0x000162000c1e1d00 */
[----:B------:R-:W-:Y:S01]  /*0970*/  UISETP.NE.AND.EX UP0, UPT, UR5, URZ, UPT, UP0 ;  /* 0x000000ff0500728c */ /* 0x000fe2000bf05300 */
[----:B012-4-:R-:W-:-:S10]  /*0980*/  CS2R R4, SRZ ;  /* 0x0000000000047805 */ /* 0x017fd4000001ff00 */
.L_x_6631:
[----:B0-----:R-:W0:Y:S01]  /*0990*/  S2R R0, SR_TID.X ;  /* 0x0000000000007919 */ /* 0x001e220000002100 */
[----:B------:R-:W-:Y:S01]  /*09a0*/  UIMAD UR7, UR6, UR20, URZ ;  /* 0x00000014060772a4 */ /* 0x000fe2000f8e02ff */
[----:B------:R-:W1:Y:S01]  /*09b0*/  LDC.64 R176, c[0x0][0x3a8] ;  /* 0x0000ea00ffb07b82 */ /* 0x000e620000000a00 */
[----:B------:R-:W2:Y:S01]  /*09c0*/  @UP0 LDCU.64 UR4, c[0x0][0x3e0] ;  /* 0x00007c00ff0407ac */ /* 0x000ea20008000a00 */
[----:B------:R-:W-:Y:S01]  /*09d0*/  PLOP3.LUT P1, PT, PT, PT, UP0, 0x80, 0x8 ;  /* 0x000000000008781c */ /* 0x000fe20003f2f008 */
[----:B------:R-:W-:Y:S02]  /*09e0*/  UIMAD.WIDE UR10, UR6, 0x4, UR12 ;  /* 0x00000004060a78a5 */ /* 0x000fe4000f8e020c */
[----:B------:R-:W-:-:S03]  /*09f0*/  USHF.R.S32.HI UR8, URZ, 0x1f, UR7 ;  /* 0x0000001fff087899 */ /* 0x000fc60008011407 */
[----:B------:R-:W3:Y:S01]  /*0a00*/  LDC.64 R172, c[0x0][0x428] ;  /* 0x00010a00ffac7b82 */ /* 0x000ee20000000a00 */
[----:B------:R-:W-:Y:S01]  /*0a10*/  ULEA.HI UR8, UR8, UR7, URZ, 0x3 ;  /* 0x0000000708087291 */ /* 0x000fe2000f8f18ff */
[----:B------:R-:W-:Y:S02]  /*0a20*/  MOV R132, UR10 ;  /* 0x0000000a00847c02 */ /* 0x000fe40008000f00 */
[----:B------:R-:W-:Y:S01]  /*0a30*/  MOV R133, UR11 ;  /* 0x0000000b00857c02 */ /* 0x000fe20008000f00 */
[----:B------:R-:W-:Y:S02]  /*0a40*/  UIMAD.WIDE UR10, UR6, 0x4, UR14 ;  /* 0x00000004060a78a5 */ /* 0x000fe4000f8e020e */
[----:B------:R-:W-:Y:S02]  /*0a50*/  MOV R182, UR8 ;  /* 0x0000000800b67c02 */ /* 0x000fe40008000f00 */
[----:B------:R4:W3:Y:S01]  /*0a60*/  LDG.E R183, desc[UR16][R132.64] ;  /* 0x0000001084b77981 */ /* 0x0008e2000c1e1900 */
[----:B--2---:R-:W-:-:S06]  /*0a70*/  @UP0 UIMAD.WIDE UR4, UR6, 0x2, UR4 ;  /* 0x00000002060408a5 */ /* 0x004fcc000f8e0204 */
[----:B------:R-:W-:Y:S02]  /*0a80*/  MOV R134, UR4 ;  /* 0x0000000400867c02 */ /* 0x000fe40008000f00 */
[----:B------:R-:W-:Y:S02]  /*0a90*/  MOV R135, UR5 ;  /* 0x0000000500877c02 */ /* 0x000fe40008000f00 */
[----:B0-----:R-:W-:Y:S02]  /*0aa0*/  LEA.HI.SX32 R182, R182, R0, 0x1d ;  /* 0x00000000b6b67211 */ /* 0x001fe400078feaff */
[----:B----4-:R-:W-:Y:S01]  /*0ab0*/  MOV R132, UR10 ;  /* 0x0000000a00847c02 */ /* 0x010fe20008000f00 */
[----:B------:R-:W2:Y:S01]  /*0ac0*/  @P1 LDG.E.U16 R187, desc[UR16][R134.64] ;  /* 0x0000001086bb1981 */ /* 0x000ea2000c1e1500 */
[C---:B------:R-:W-:Y:S01]  /*0ad0*/  IADD3 R180, PT, PT, R182.reuse, 0x100, RZ ;  /* 0x00000100b6b47810 */ /* 0x040fe20007ffe0ff */
[----:B-1----:R-:W-:Y:S01]  /*0ae0*/  IMAD.WIDE.U32 R140, R182, 0x20, R176 ;  /* 0x00000020b68c7825 */ /* 0x002fe200078e00b0 */
[----:B------:R-:W-:-:S03]  /*0af0*/  MOV R133, UR11 ;  /* 0x0000000b00857c02 */ /* 0x000fc60008000f00 */
[C---:B---3--:R-:W-:Y:S02]  /*0b00*/  IMAD.WIDE.U32 R160, R180.reuse, 0x10, R172 ;  /* 0x00000010b4a07825 */ /* 0x048fe400078e00ac */
[----:B------:R-:W3:Y:S02]  /*0b10*/  LDG.E R186, desc[UR16][R132.64] ;  /* 0x0000001084ba7981 */ /* 0x000ee4000c1e1900 */
[----:B------:R-:W-:Y:S02]  /*0b20*/  IMAD.WIDE.U32 R164, R180, 0x20, R176 ;  /* 0x00000020b4a47825 */ /* 0x000fe400078e00b0 */
[----:B------:R-:W4:Y:S04]  /*0b30*/  LDG.E.128 R160, desc[UR16][R160.64] ;  /* 0x00000010a0a07981 */ /* 0x000f28000c1e1d00 */
[----:B------:R-:W2:Y:S04]  /*0b40*/  LDG.E.128 R156, desc[UR16][R164.64] ;  /* 0x00000010a49c7981 */ /* 0x000ea8000c1e1d00 */
[----:B------:R0:W2:Y:S04]  /*0b50*/  LDG.E.128 R132, desc[UR16][R140.64] ;  /* 0x000000108c847981 */ /* 0x0000a8000c1e1d00 */
[----:B------:R-:W3:Y:S04]  /*0b60*/  LDG.E.128 R164, desc[UR16][R164.64+0x10] ;  /* 0x00001010a4a47981 */ /* 0x000ee8000c1e1d00 */
[----:B------:R-:W2:Y:S01]  /*0b70*/  LDG.E.128 R140, desc[UR16][R140.64+0x10] ;  /* 0x000010108c8c7981 */ /* 0x000ea2000c1e1d00 */
[----:B------:R-:W-:-:S02]  /*0b80*/  ISETP.NE.AND P2, PT, RZ, UR9, PT ;  /* 0x00000009ff007c0c */ /* 0x000fc4000bf45270 */
[C---:B------:R-:W-:Y:S01]  /*0b90*/  IADD3 R181, PT, PT, R182.reuse, 0x80, RZ ;  /* 0x00000080b6b57810 */ /* 0x040fe20007ffe0ff */
[----:B------:R-:W-:-:S04]  /*0ba0*/  IMAD.WIDE.U32 R136, R182, 0x10, R172 ;  /* 0x00000010b6887825 */ /* 0x000fc800078e00ac */
[----:B------:R-:W-:Y:S02]  /*0bb0*/  IMAD.WIDE.U32 R152, R181, 0x20, R176 ;  /* 0x00000020b5987825 */ /* 0x000fe400078e00b0 */
[----:B------:R-:W3:Y:S04]  /*0bc0*/  LDG.E.128 R136, desc[UR16][R136.64] ;  /* 0x0000001088887981 */ /* 0x000ee8000c1e1d00 */
[----:B------:R-:W3:Y:S04]  /*0bd0*/  LDG.E.128 R144, desc[UR16][R152.64] ;  /* 0x0000001098907981 */ /* 0x000ee8000c1e1d00 */
[----:B------:R-:W3:Y:S01]  /*0be0*/  LDG.E.128 R152, desc[UR16][R152.64+0x10] ;  /* 0x0000101098987981 */ /* 0x000ee2000c1e1d00 */
[----:B------:R-:W-:-:S02]  /*0bf0*/  IADD3 R0, PT, PT, R182, 0x180, RZ ;  /* 0x00000180b6007810 */ /* 0x000fc40007ffe0ff */
[----:B------:R-:W-:-:S04]  /*0c00*/  FSEL R183, R183, RZ, !P2 ;  /* 0x000000ffb7b77208 */ /* 0x000fc80005000000 */
[----:B------:R-:W-:Y:S02]  /*0c10*/  R2UR UR5, R183 ;  /* 0x00000000b70572ca */ /* 0x000fe400000e0000 */
[----:B----4-:R-:W-:-:S11]  /*0c20*/  PRMT R196, R163, 0x7632, R196 ;  /* 0x00007632a3c47816 */ /* 0x010fd600000000c4 */
[----:B--2---:R-:W-:Y:S01]  /*0c30*/  FADD.FTZ R228, R140, -UR5 ;  /* 0x800000058ce47e21 */ /* 0x004fe20008010000 */
[----:B0-----:R-:W-:Y:S02]  /*0c40*/  SHF.L.U32 R140, R163, 0x10, RZ ;  /* 0x00000010a38c7819 */ /* 0x001fe400000006ff */
[----:B------:R-:W2:Y:S01]  /*0c50*/  LDL.LU R163, [R1+0x4c] ;  /* 0x00004c0001a37983 */ /* 0x000ea20000300800 */
[----:B------:R-:W-:Y:S01]  /*0c60*/  FADD.FTZ R229, R142, -UR5 ;  /* 0x800000058ee57e21 */ /* 0x000fe20008010000 */
[----:B---3--:R-:W-:Y:S02]  /*0c70*/  FADD.FTZ R142, R165, -UR5 ;  /* 0x80000005a58e7e21 */ /* 0x008fe40008010000 */
[----:B------:R-:W3:Y:S01]  /*0c80*/  LDL.LU R165, [R1+0x54] ;  /* 0x0000540001a57983 */ /* 0x000ee20000300800 */
[----:B------:R-:W-:-:S04]  /*0c90*/  IMAD.WIDE.U32 R148, R181, 0x10, R172 ;  /* 0x00000010b5947825 */ /* 0x000fc800078e00ac */
[C---:B------:R-:W-:Y:S02]  /*0ca0*/  IMAD.WIDE.U32 R176, R0.reuse, 0x20, R176 ;  /* 0x0000002000b07825 */ /* 0x040fe400078e00b0 */
[----:B------:R-:W4:Y:S02]  /*0cb0*/  LDG.E.128 R148, desc[UR16][R148.64] ;  /* 0x0000001094947981 */ /* 0x000f24000c1e1d00 */
[----:B------:R-:W-:Y:S02]  /*0cc0*/  IMAD.WIDE.U32 R172, R0, 0x10, R172 ;  /* 0x0000001000ac7825 */ /* 0x000fe400078e00ac */
[----:B------:R-:W4:Y:S04]  /*0cd0*/  LDG.E.128 R168, desc[UR16][R176.64] ;  /* 0x00000010b0a87981 */ /* 0x000f28000c1e1d00 */
[----:B------:R-:W4:Y:S01]  /*0ce0*/  LDG.E.128 R172, desc[UR16][R172.64] ;  /* 0x00000010acac7981 */ /* 0x000f22000c1e1d00 */
[----:B------:R-:W-:-:S04]  /*0cf0*/  ISETP.NE.U32.AND P0, PT, RZ, UR18, PT ;  /* 0x00000012ff007c0c */ /* 0x000fc8000bf05070 */
[----:B------:R-:W-:Y:S02]  /*0d00*/  ISETP.NE.AND.EX P0, PT, RZ, UR19, PT, P0 ;  /* 0x00000013ff007c0c */ /* 0x000fe4000bf05300 */
[----:B------:R-:W-:Y:S01]  /*0d10*/  R2UR UR8, R186 ;  /* 0x00000000ba0872ca */ /* 0x000fe200000e0000 */
[----:B------:R-:W-:Y:S01]  /*0d20*/  FADD.FTZ R194, R154, -UR5 ;  /* 0x800000059ac27e21 */ /* 0x000fe20008010000 */
[----:B------:R-:W-:Y:S01]  /*0d30*/  FADD.FTZ R135, R135, -UR5 ;  /* 0x8000000587877e21 */ /* 0x000fe20008010000 */
[----:B------:R-:W-:Y:S01]  /*0d40*/  FADD.FTZ R144, R144, -UR5 ;  /* 0x8000000590907e21 */ /* 0x000fe20008010000 */
[----:B------:R-:W-:Y:S01]  /*0d50*/  FADD.FTZ R143, R143, -UR5 ;  /* 0x800000058f8f7e21 */ /* 0x000fe20008010000 */
[----:B------:R-:W-:Y:S01]  /*0d60*/  FADD.FTZ R141, R141, -UR5 ;  /* 0x800000058d8d7e21 */ /* 0x000fe20008010000 */
[----:B------:R-:W-:Y:S01]  /*0d70*/  PRMT R231, R139, 0x7632, R231 ;  /* 0x000076328be77816 */ /* 0x000fe200000000e7 */
[----:B------:R-:W4:Y:S04]  /*0d80*/  LDG.E.128 R176, desc[UR16][R176.64+0x10] ;  /* 0x00001010b0b07981 */ /* 0x000f28000c1e1d00 */
[----:B------:R-:W0:Y:S01]  /*0d90*/  @P0 LDC.64 R184, c[0x0][0x438] ;  /* 0x00010e00ffb80b82 */ /* 0x000e220000000a00 */
[----:B------:R-:W-:Y:S01]  /*0da0*/  SHF.L.U32 R154, R162, 0x10, RZ ;  /* 0x00000010a29a7819 */ /* 0x000fe200000006ff */
[----:B------:R-:W-:Y:S01]  /*0db0*/  FMUL.FTZ R225, R135, UR8 ;  /* 0x0000000887e17c20 */ /* 0x000fe20008410000 */
[----:B------:R-:W-:Y:S01]  /*0dc0*/  SHF.L.U32 R139, R139, 0x10, RZ ;  /* 0x000000108b8b7819 */ /* 0x000fe200000006ff */
[----:B------:R-:W-:Y:S01]  /*0dd0*/  FMUL.FTZ R229, R229, UR8 ;  /* 0x00000008e5e57c20 */ /* 0x000fe20008410000 */
[----:B------:R-:W-:Y:S01]  /*0de0*/  FMUL.FTZ R233, R143, UR8 ;  /* 0x000000088fe97c20 */ /* 0x000fe20008410000 */
[----:B------:R-:W-:Y:S01]  /*0df0*/  FMUL.FTZ R232, R141, UR8 ;  /* 0x000000088de87c20 */ /* 0x000fe20008410000 */
[----:B------:R-:W-:Y:S01]  /*0e00*/  FADD.FTZ R132, R132, -UR5 ;  /* 0x8000000584847e21 */ /* 0x000fe20008010000 */
[----:B------:R-:W-:Y:S01]  /*0e10*/  SHF.L.U32 R227, R137, 0x10, RZ ;  /* 0x0000001089e37819 */ /* 0x000fe200000006ff */
[----:B------:R-:W1:Y:S01]  /*0e20*/  @P0 LDC.64 R188, c[0x0][0x438] ;  /* 0x00010e00ffbc0b82 */ /* 0x000e620000000a00 */
[----:B------:R-:W-:Y:S01]  /*0e30*/  SHF.L.U32 R226, R136, 0x10, RZ ;  /* 0x0000001088e27819 */ /* 0x000fe200000006ff */
[----:B------:R-:W-:Y:S01]  /*0e40*/  FADD.FTZ R134, R134, -UR5 ;  /* 0x8000000586867e21 */ /* 0x000fe20008010000 */
[----:B------:R-:W-:-:S05]  /*0e50*/  @P1 R2UR UR4, R187 ;  /* 0x00000000bb0412ca */ /* 0x000fca00000e0000 */
[----:B------:R-:W1:Y:S01]  /*0e60*/  @P0 LDC.64 R190, c[0x0][0x438] ;  /* 0x00010e00ffbe0b82 */ /* 0x000e620000000a00 */
[----:B0-----:R-:W-:Y:S01]  /*0e70*/  @P0 IMAD.WIDE.U32 R184, R181, 0x20, R184 ;  /* 0x00000020b5b80825 */ /* 0x001fe200078e00b8 */
[----:B------:R-:W-:-:S03]  /*0e80*/  SHF.L.U32 R237, R231, 0x10, RZ ;  /* 0x00000010e7ed7819 */ /* 0x000fc600000006ff */
[----:B------:R-:W-:Y:S01]  /*0e90*/  FADD.FTZ R212, R139, R212 ;  /* 0x000000d48bd47221 */ /* 0x000fe20000010000 */
[----:B------:R-:W-:Y:S01]  /*0ea0*/  FFMA.FTZ R8, R229, R139, R8 ;  /* 0x0000008be5087223 */ /* 0x000fe20000010008 */
[----:B------:R-:W-:Y:S01]  /*0eb0*/  FADD.FTZ R206, R226, R206 ;  /* 0x000000cee2ce7221 */ /* 0x000fe20000010000 */
[----:B-----5:R-:W5:Y:S01]  /*0ec0*/  @P0 LDG.E.128 R100, desc[UR16][R184.64] ;  /* 0x00000010b8640981 */ /* 0x020f62000c1e1d00 */
[----:B------:R-:W-:Y:S01]  /*0ed0*/  FMUL.FTZ R224, R134, UR8 ;  /* 0x0000000886e07c20 */ /* 0x000fe20008410000 */
[----:B--2---:R-:W-:Y:S02]  /*0ee0*/  FADD.FTZ R163, R154, R163 ;  /* 0x000000a39aa37221 */ /* 0x004fe40000010000 */
[----:B------:R0:W5:Y:S01]  /*0ef0*/  @P0 LDG.E.128 R104, desc[UR16][R184.64+0x10] ;  /* 0x00001010b8680981 */ /* 0x000162000c1e1d00 */
[----:B---3--:R-:W-:Y:S01]  /*0f00*/  FADD.FTZ R165, R140, R165 ;  /* 0x000000a58ca57221 */ /* 0x008fe20000010000 */
[C---:B----4-:R-:W-:Y:S02]  /*0f10*/  PRMT R198, R150.reuse, 0x7632, R198 ;  /* 0x0000763296c67816 */ /* 0x050fe400000000c6 */
[----:B------:R-:W-:Y:S01]  /*0f20*/  SHF.L.U32 R192, R150, 0x10, RZ ;  /* 0x0000001096c07819 */ /* 0x000fe200000006ff */
[----:B------:R-:W-:Y:S01]  /*0f30*/  FADD.FTZ R208, R227, R208 ;  /* 0x000000d0e3d07221 */ /* 0x000fe20000010000 */
[----:B0-----:R-:W-:Y:S01]  /*0f40*/  PRMT R184, R137, 0x7632, R184 ;  /* 0x0000763289b87816 */ /* 0x001fe200000000b8 */
[----:B------:R-:W0:Y:S03]  /*0f50*/  @P0 LDC.64 R186, c[0x0][0x438] ;  /* 0x00010e00ffba0b82 */ /* 0x000e260000000a00 */
[----:B------:R-:W-:Y:S01]  /*0f60*/  SHF.L.U32 R184, R184, 0x10, RZ ;  /* 0x00000010b8b87819 */ /* 0x000fe200000006ff */
[----:B------:R2:W-:Y:S04]  /*0f70*/  STL [R1+0x4c], R163 ;  /* 0x00004ca301007387 */ /* 0x0005e80000100800 */
[-C--:B------:R-:W-:Y:S01]  /*0f80*/  FFMA.FTZ R5, R225, R184.reuse, R5 ;  /* 0x000000b8e1057223 */ /* 0x080fe20000010005 */
[----:B------:R-:W-:Y:S01]  /*0f90*/  FADD.FTZ R209, R184, R209 ;  /* 0x000000d1b8d17221 */ /* 0x000fe20000010000 */
[----:B------:R-:W-:Y:S01]  /*0fa0*/  FMUL.FTZ R235, R91, R184 ;  /* 0x000000b85beb7220 */ /* 0x000fe20000410000 */
[----:B------:R-:W-:-:S02]  /*0fb0*/  FMUL.FTZ R184, R144, UR8 ;  /* 0x0000000890b87c20 */ /* 0x000fc40008410000 */
[----:B------:R-:W3:Y:S01]  /*0fc0*/  LDL.LU R144, [R1+0x48] ;  /* 0x0000480001907983 */ /* 0x000ee20000300800 */
[----:B------:R-:W-:-:S03]  /*0fd0*/  FMUL.FTZ R231, R86, R139 ;  /* 0x0000008b56e77220 */ /* 0x000fc60000410000 */
[----:B------:R-:W4:Y:S04]  /*0fe0*/  LDL.LU R143, [R1+0x50] ;  /* 0x00005000018f7983 */ /* 0x000f280000300800 */
[----:B------:R-:W4:Y:S04]  /*0ff0*/  LDL.LU R141, [R1+0x5c] ;  /* 0x00005c00018d7983 */ /* 0x000f280000300800 */
[----:B------:R2:W-:Y:S04]  /*1000*/  STL [R1+0x54], R165 ;  /* 0x000054a501007387 */ /* 0x0005e80000100800 */
[----:B------:R-:W4:Y:S01]  /*1010*/  LDL.LU R139, [R1+0x58] ;  /* 0x00005800018b7983 */ /* 0x000f220000300800 */
[----:B------:R-:W-:Y:S01]  /*1020*/  FADD.FTZ R150, R170, -UR5 ;  /* 0x80000005aa967e21 */ /* 0x000fe20008010000 */
[----:B------:R-:W-:-:S02]  /*1030*/  PRMT R170, R172, 0x7632, R170 ;  /* 0x00007632acaa7816 */ /* 0x000fc400000000aa */
[----:B------:R-:W-:Y:S01]  /*1040*/  SHF.L.U32 R137, R172, 0x10, RZ ;  /* 0x00000010ac897819 */ /* 0x000fe200000006ff */
[----:B------:R-:W-:Y:S01]  /*1050*/  FMUL.FTZ R172, R132, UR8 ;  /* 0x0000000884ac7c20 */ /* 0x000fe20008410000 */
[----:B------:R-:W-:-:S03]  /*1060*/  PRMT R185, R136, 0x7632, R185 ;  /* 0x0000763288b97816 */ /* 0x000fc600000000b9 */
[-C--:B------:R-:W-:Y:S01]  /*1070*/  FFMA.FTZ R2, R172, R226.reuse, R2 ;  /* 0x000000e2ac027223 */ /* 0x080fe20000010002 */
[----:B------:R-:W-:Y:S01]  /*1080*/  SHF.L.U32 R185, R185, 0x10, RZ ;  /* 0x00000010b9b97819 */ /* 0x000fe200000006ff */
[----:B------:R-:W-:Y:S01]  /*1090*/  FMUL.FTZ R226, R88, R226 ;  /* 0x000000e258e27220 */ /* 0x000fe20000410000 */
[----:B------:R-:W-:-:S03]  /*10a0*/  FFMA.FTZ R4, R224, R227, R4 ;  /* 0x000000e3e0047223 */ /* 0x000fc60000010004 */
[----:B------:R-:W-:Y:S01]  /*10b0*/  FMUL.FTZ R234, R89, R185 ;  /* 0x000000b959ea7220 */ /* 0x000fe20000410000 */
[----:B------:R-:W-:Y:S01]  /*10c0*/  FADD.FTZ R134, RZ, R226 ;  /* 0x000000e2ff867221 */ /* 0x000fe20000010000 */
[----:B------:R-:W-:Y:S01]  /*10d0*/  FMUL.FTZ R227, R90, R227 ;  /* 0x000000e35ae37220 */ /* 0x000fe20000410000 */
[----:B------:R-:W-:Y:S02]  /*10e0*/  PRMT R230, R138, 0x7632, R230 ;  /* 0x000076328ae67816 */ /* 0x000fe400000000e6 */
[----:B------:R-:W-:Y:S01]  /*10f0*/  FADD.FTZ R134, R234, R134 ;  /* 0x00000086ea867221 */ /* 0x000fe20000010000 */
[----:B------:R-:W-:-:S03]  /*1100*/  SHF.L.U32 R138, R138, 0x10, RZ ;  /* 0x000000108a8a7819 */ /* 0x000fc600000006ff */
[----:B------:R-:W-:Y:S01]  /*1110*/  FADD.FTZ R134, R227, R134 ;  /* 0x00000086e3867221 */ /* 0x000fe20000010000 */
[----:B------:R-:W-:Y:S01]  /*1120*/  SHF.L.U32 R236, R230, 0x10, RZ ;  /* 0x00000010e6ec7819 */ /* 0x000fe200000006ff */
[----:B------:R-:W-:Y:S02]  /*1130*/  FMUL.FTZ R230, R84, R138 ;  /* 0x0000008a54e67220 */ /* 0x000fe40000410000 */
[----:B------:R-:W-:Y:S01]  /*1140*/  FADD.FTZ R135, R235, R134 ;  /* 0x00000086eb877221 */ /* 0x000fe20000010000 */
[----:B------:R-:W-:Y:S01]  /*1150*/  FMUL.FTZ R228, R228, UR8 ;  /* 0x00000008e4e47c20 */ /* 0x000fe20008410000 */
[----:B------:R-:W-:Y:S01]  /*1160*/  FADD.FTZ R211, R236, R211 ;  /* 0x000000d3ecd37221 */ /* 0x000fe20000010000 */
[----:B------:R-:W-:Y:S01]  /*1170*/  FFMA.FTZ R7, R232, R236, R7 ;  /* 0x000000ece8077223 */ /* 0x000fe20000010007 */
[----:B-1----:R-:W-:-:S04]  /*1180*/  @P0 IMAD.WIDE.U32 R188, R0, 0x20, R188 ;  /* 0x0000002000bc0825 */ /* 0x002fc800078e00bc */
[----:B------:R-:W-:Y:S01]  /*1190*/  FMUL.FTZ R236, R85, R236 ;  /* 0x000000ec55ec7220 */ /* 0x000fe20000410000 */
[----:B------:R-:W-:Y:S01]  /*11a0*/  FADD.FTZ R135, R230, R135 ;  /* 0x00000087e6877221 */ /* 0x000fe20000010000 */
[----:B------:R-:W-:Y:S01]  /*11b0*/  FADD.FTZ R133, R133, -UR5 ;  /* 0x8000000585857e21 */ /* 0x000fe20008010000 */
[----:B------:R-:W-:Y:S01]  /*11c0*/  FADD.FTZ R210, R138, R210 ;  /* 0x000000d28ad27221 */ /* 0x000fe20000010000 */
[----:B------:R-:W-:Y:S01]  /*11d0*/  FFMA.FTZ R6, R228, R138, R6 ;  /* 0x0000008ae4067223 */ /* 0x000fe20000010006 */
[----:B------:R-:W-:Y:S01]  /*11e0*/  FADD.FTZ R138, R236, R135 ;  /* 0x00000087ec8a7221 */ /* 0x000fe20000010000 */
[----:B------:R-:W5:Y:S01]  /*11f0*/  @P0 LDG.E.128 R116, desc[UR16][R188.64] ;  /* 0x00000010bc740981 */ /* 0x000f62000c1e1d00 */
[----:B------:R-:W-:Y:S01]  /*1200*/  PRMT R195, R148, 0x7632, R195 ;  /* 0x0000763294c37816 */ /* 0x000fe200000000c3 */
[----:B------:R-:W-:Y:S01]  /*1210*/  FMUL.FTZ R183, R133, UR8 ;  /* 0x0000000885b77c20 */ /* 0x000fe20008410000 */
[----:B------:R-:W-:Y:S01]  /*1220*/  FADD.FTZ R145, R145, -UR5 ;  /* 0x8000000591917e21 */ /* 0x000fe20008010000 */
[----:B------:R1:W5:Y:S01]  /*1230*/  @P0 LDG.E.128 R120, desc[UR16][R188.64+0x10] ;  /* 0x00001010bc780981 */ /* 0x000362000c1e1d00 */
[----:B------:R-:W-:Y:S01]  /*1240*/  FADD.FTZ R213, R237, R213 ;  /* 0x000000d5edd57221 */ /* 0x000fe20000010000 */
[-C--:B------:R-:W-:Y:S01]  /*1250*/  FFMA.FTZ R9, R233, R237.reuse, R9 ;  /* 0x000000ede9097223 */ /* 0x080fe20000010009 */
[----:B------:R-:W-:Y:S01]  /*1260*/  FFMA.FTZ R135, R172, R226, RZ ;  /* 0x000000e2ac877223 */ /* 0x000fe200000100ff */
[----:B------:R-:W-:Y:S01]  /*1270*/  FMUL.FTZ R237, R87, R237 ;  /* 0x000000ed57ed7220 */ /* 0x000fe20000410000 */
[----:B------:R-:W-:Y:S01]  /*1280*/  FADD.FTZ R138, R231, R138 ;  /* 0x0000008ae78a7221 */ /* 0x000fe20000010000 */
[----:B------:R-:W-:-:S04]  /*1290*/  @P0 IMAD.WIDE.U32 R190, R182, 0x20, R190 ;  /* 0x00000020b6be0825 */ /* 0x000fc800078e00be */
[----:B------:R-:W-:Y:S01]  /*12a0*/  FFMA.FTZ R3, R183, R185, R3 ;  /* 0x000000b9b7037223 */ /* 0x000fe20000010003 */
[----:B-1----:R-:W-:Y:S01]  /*12b0*/  SHF.L.U32 R188, R148, 0x10, RZ ;  /* 0x0000001094bc7819 */ /* 0x002fe200000006ff */
[----:B------:R-:W-:Y:S01]  /*12c0*/  FADD.FTZ R207, R185, R207 ;  /* 0x000000cfb9cf7221 */ /* 0x000fe20000010000 */
[----:B------:R-:W-:Y:S01]  /*12d0*/  SHF.L.U32 R132, R195, 0x10, RZ ;  /* 0x00000010c3847819 */ /* 0x000fe200000006ff */
[----:B------:R-:W-:Y:S01]  /*12e0*/  FMUL.FTZ R185, R145, UR8 ;  /* 0x0000000891b97c20 */ /* 0x000fe20008410000 */
[C---:B------:R-:W-:Y:S01]  /*12f0*/  PRMT R199, R151.reuse, 0x7632, R199 ;  /* 0x0000763297c77816 */ /* 0x040fe200000000c7 */
[----:B------:R-:W-:Y:S01]  /*1300*/  FADD.FTZ R214, R188, R214 ;  /* 0x000000d6bcd67221 */ /* 0x000fe20000010000 */
[----:B------:R-:W-:Y:S01]  /*1310*/  SHF.L.U32 R193, R151, 0x10, RZ ;  /* 0x0000001097c17819 */ /* 0x000fe200000006ff */
[----:B------:R-:W-:Y:S01]  /*1320*/  FFMA.FTZ R10, R184, R188, R10 ;  /* 0x000000bcb80a7223 */ /* 0x000fe2000001000a */
[----:B------:R-:W-:Y:S01]  /*1330*/  FFMA.FTZ R135, R183, R234, R135 ;  /* 0x000000eab7877223 */ /* 0x000fe20000010087 */
[----:B0-----:R-:W-:-:S04]  /*1340*/  @P0 IMAD.WIDE.U32 R186, R180, 0x20, R186 ;  /* 0x00000020b4ba0825 */ /* 0x001fc800078e00ba */
[----:B------:R-:W-:Y:S01]  /*1350*/  FADD.FTZ R151, R171, -UR5 ;  /* 0x80000005ab977e21 */ /* 0x000fe20008010000 */
[----:B------:R-:W-:Y:S01]  /*1360*/  FMUL.FTZ R188, R80, R188 ;  /* 0x000000bc50bc7220 */ /* 0x000fe20000410000 */
[----:B------:R-:W-:Y:S01]  /*1370*/  FADD.FTZ R138, R237, R138 ;  /* 0x0000008aed8a7221 */ /* 0x000fe20000010000 */
[----:B------:R-:W-:Y:S01]  /*1380*/  SHF.L.U32 R171, R196, 0x10, RZ ;  /* 0x00000010c4ab7819 */ /* 0x000fe200000006ff */
[----:B------:R-:W5:Y:S01]  /*1390*/  @P0 LDG.E.128 R92, desc[UR16][R190.64] ;  /* 0x00000010be5c0981 */ /* 0x000f62000c1e1d00 */
[----:B------:R-:W-:Y:S01]  /*13a0*/  FADD.FTZ R146, R146, -UR5 ;  /* 0x8000000592927e21 */ /* 0x000fe20008010000 */
[----:B------:R-:W-:Y:S01]  /*13b0*/  PRMT R189, R149, 0x7632, R189 ;  /* 0x0000763295bd7816 */ /* 0x000fe200000000bd */
[-C--:B------:R-:W-:Y:S01]  /*13c0*/  FFMA.FTZ R11, R185, R132.reuse, R11 ;  /* 0x00000084b90b7223 */ /* 0x080fe2000001000b */
[----:B------:R0:W5:Y:S01]  /*13d0*/  @P0 LDG.E.128 R96, desc[UR16][R190.64+0x10] ;  /* 0x00001010be600981 */ /* 0x000162000c1e1d00 */
[----:B------:R-:W-:Y:S01]  /*13e0*/  FADD.FTZ R215, R132, R215 ;  /* 0x000000d784d77221 */ /* 0x000fe20000010000 */
[----:B------:R-:W-:Y:S01]  /*13f0*/  FMUL.FTZ R196, R81, R132 ;  /* 0x0000008451c47220 */ /* 0x000fe20000410000 */
[----:B------:R-:W-:Y:S01]  /*1400*/  FADD.FTZ R147, R147, -UR5 ;  /* 0x8000000593937e21 */ /* 0x000fe20008010000 */
[----:B------:R-:W-:Y:S01]  /*1410*/  FFMA.FTZ R132, R224, R227, R135 ;  /* 0x000000e3e0847223 */ /* 0x000fe20000010087 */
[----:B------:R-:W-:Y:S01]  /*1420*/  FADD.FTZ R135, R188, R138 ;  /* 0x0000008abc877221 */ /* 0x000fe20000010000 */
[----:B------:R-:W5:Y:S01]  /*1430*/  @P0 LDG.E.128 R108, desc[UR16][R186.64] ;  /* 0x00000010ba6c0981 */ /* 0x000f62000c1e1d00 */
[----:B------:R-:W-:-:S02]  /*1440*/  PRMT R197, R162, 0x7632, R197 ;  /* 0x00007632a2c57816 */ /* 0x000fc400000000c5 */
[----:B0-----:R-:W-:Y:S01]  /*1450*/  SHF.L.U32 R190, R149, 0x10, RZ ;  /* 0x0000001095be7819 */ /* 0x001fe200000006ff */
[----:B------:R0:W5:Y:S01]  /*1460*/  @P0 LDG.E.128 R112, desc[UR16][R186.64+0x10] ;  /* 0x00001010ba700981 */ /* 0x000162000c1e1d00 */
[----:B------:R-:W-:Y:S01]  /*1470*/  SHF.L.U32 R133, R189, 0x10, RZ ;  /* 0x00000010bd857819 */ /* 0x000fe200000006ff */
[----:B------:R-:W-:Y:S01]  /*1480*/  FADD.FTZ R191, R152, -UR5 ;  /* 0x8000000598bf7e21 */ /* 0x000fe20008010000 */
[----:B------:R-:W-:Y:S01]  /*1490*/  FADD.FTZ R135, R196, R135 ;  /* 0x00000087c4877221 */ /* 0x000fe20000010000 */
[-C--:B------:R-:W-:Y:S01]  /*14a0*/  FMUL.FTZ R189, R82, R190.reuse ;  /* 0x000000be52bd7220 */ /* 0x080fe20000410000 */
[----:B------:R-:W-:Y:S01]  /*14b0*/  FFMA.FTZ R132, R225, R235, R132 ;  /* 0x000000ebe1847223 */ /* 0x000fe20000010084 */
[----:B------:R-:W-:Y:S01]  /*14c0*/  FADD.FTZ R216, R190, R216 ;  /* 0x000000d8bed87221 */ /* 0x000fe20000010000 */
[----:B0-----:R-:W-:Y:S01]  /*14d0*/  FMUL.FTZ R186, R146, UR8 ;  /* 0x0000000892ba7c20 */ /* 0x001fe20008410000 */
[----:B------:R-:W-:Y:S01]  /*14e0*/  FMUL.FTZ R187, R147, UR8 ;  /* 0x0000000893bb7c20 */ /* 0x000fe20008410000 */
[----:B------:R-:W-:Y:S01]  /*14f0*/  SHF.L.U32 R134, R197, 0x10, RZ ;  /* 0x00000010c5867819 */ /* 0x000fe200000006ff */
[----:B------:R-:W-:Y:S01]  /*1500*/  FADD.FTZ R153, R153, -UR5 ;  /* 0x8000000599997e21 */ /* 0x000fe20008010000 */
[----:B------:R-:W-:Y:S01]  /*1510*/  FFMA.FTZ R12, R186, R190, R12 ;  /* 0x000000beba0c7223 */ /* 0x000fe2000001000c */
[----:B------:R-:W-:Y:S01]  /*1520*/  FMUL.FTZ R190, R191, UR8 ;  /* 0x00000008bfbe7c20 */ /* 0x000fe20008410000 */
[-C--:B------:R-:W-:Y:S01]  /*1530*/  FFMA.FTZ R13, R187, R133.reuse, R13 ;  /* 0x00000085bb0d7223 */ /* 0x080fe2000001000d */
[----:B------:R-:W-:Y:S01]  /*1540*/  FADD.FTZ R217, R133, R217 ;  /* 0x000000d985d97221 */ /* 0x000fe20000010000 */
[----:B------:R-:W-:Y:S01]  /*1550*/  FMUL.FTZ R197, R83, R133 ;  /* 0x0000008553c57220 */ /* 0x000fe20000410000 */
[----:B------:R-:W-:Y:S01]  /*1560*/  FADD.FTZ R133, R189, R135 ;  /* 0x00000087bd857221 */ /* 0x000fe20000010000 */
[----:B------:R-:W-:Y:S01]  /*1570*/  FFMA.FTZ R132, R228, R230, R132 ;  /* 0x000000e6e4847223 */ /* 0x000fe20000010084 */
[----:B------:R-:W-:Y:S01]  /*1580*/  SHF.L.U32 R198, R198, 0x10, RZ ;  /* 0x00000010c6c67819 */ /* 0x000fe200000006ff */
[----:B------:R-:W-:Y:S01]  /*1590*/  FMUL.FTZ R191, R194, UR8 ;  /* 0x00000008c2bf7c20 */ /* 0x000fe20008410000 */
[----:B------:R-:W-:Y:S01]  /*15a0*/  FADD.FTZ R218, R192, R218 ;  /* 0x000000dac0da7221 */ /* 0x000fe20000010000 */
[-C--:B------:R-:W-:Y:S01]  /*15b0*/  FFMA.FTZ R14, R190, R192.reuse, R14 ;  /* 0x000000c0be0e7223 */ /* 0x080fe2000001000e */
[----:B------:R-:W-:Y:S01]  /*15c0*/  FMUL.FTZ R194, R153, UR8 ;  /* 0x0000000899c27c20 */ /* 0x000fe20008410000 */
[----:B------:R-:W-:Y:S01]  /*15d0*/  FMUL.FTZ R192, R76, R192 ;  /* 0x000000c04cc07220 */ /* 0x000fe20000410000 */
        /* <DEDUP_REMOVED lines=11> */
[-C--:B------:R-:W-:Y:S01]  /*1690*/  FFMA.FTZ R16, R191, R193.reuse, R16 ;  /* 0x000000c1bf107223 */ /* 0x080fe20000010010 */
[----:B------:R-:W-:Y:S01]  /*16a0*/  FMUL.FTZ R195, R155, UR8 ;  /* 0x000000089bc37c20 */ /* 0x000fe20008410000 */
[----:B------:R-:W-:Y:S01]  /*16b0*/  FMUL.FTZ R193, R78, R193 ;  /* 0x000000c14ec17220 */ /* 0x000fe20000410000 */
[----:B------:R-:W-:Y:S01]  /*16c0*/  FADD.FTZ R133, R198, R133 ;  /* 0x00000085c6857221 */ /* 0x000fe20000010000 */
[C---:B------:R-:W-:Y:S01]  /*16d0*/  PRMT R149, R160.reuse, 0x7632, R149 ;  /* 0x00007632a0957816 */ /* 0x040fe20000000095 */
[----:B------:R-:W-:Y:S01]  /*16e0*/  FFMA.FTZ R132, R233, R237, R132 ;  /* 0x000000ede9847223 */ /* 0x000fe20000010084 */
[----:B------:R-:W-:Y:S01]  /*16f0*/  SHF.L.U32 R160, R160, 0x10, RZ ;  /* 0x00000010a0a07819 */ /* 0x000fe200000006ff */
[----:B------:R-:W-:Y:S01]  /*1700*/  FMUL.FTZ R156, R156, UR8 ;  /* 0x000000089c9c7c20 */ /* 0x000fe20008410000 */
[----:B------:R-:W-:Y:S01]  /*1710*/  FADD.FTZ R221, R199, R221 ;  /* 0x000000ddc7dd7221 */ /* 0x000fe20000010000 */
[-C--:B------:R-:W-:Y:S01]  /*1720*/  FFMA.FTZ R17, R195, R199.reuse, R17 ;  /* 0x000000c7c3117223 */ /* 0x080fe20000010011 */
[----:B------:R-:W-:Y:S01]  /*1730*/  FMUL.FTZ R199, R79, R199 ;  /* 0x000000c74fc77220 */ /* 0x000fe20000410000 */
[----:B------:R-:W-:Y:S01]  /*1740*/  FADD.FTZ R133, R193, R133 ;  /* 0x00000085c1857221 */ /* 0x000fe20000010000 */
[----:B------:R-:W-:Y:S01]  /*1750*/  FFMA.FTZ R132, R184, R188, R132 ;  /* 0x000000bcb8847223 */ /* 0x000fe20000010084 */
[----:B------:R-:W-:Y:S01]  /*1760*/  FADD.FTZ R158, R158, -UR5 ;  /* 0x800000059e9e7e21 */ /* 0x000fe20008010000 */
[----:B------:R-:W-:Y:S01]  /*1770*/  SHF.L.U32 R149, R149, 0x10, RZ ;  /* 0x0000001095957819 */ /* 0x000fe200000006ff */
[----:B------:R-:W-:Y:S01]  /*1780*/  FADD.FTZ R222, R160, R222 ;  /* 0x000000dea0de7221 */ /* 0x000fe20000010000 */
[-C--:B------:R-:W-:Y:S01]  /*1790*/  FFMA.FTZ R18, R156, R160.reuse, R18 ;  /* 0x000000a09c127223 */ /* 0x080fe20000010012 */
[----:B------:R-:W-:Y:S01]  /*17a0*/  FMUL.FTZ R160, R72, R160 ;  /* 0x000000a048a07220 */ /* 0x000fe20000410000 */
[----:B------:R-:W-:Y:S01]  /*17b0*/  FADD.FTZ R133, R199, R133 ;  /* 0x00000085c7857221 */ /* 0x000fe20000010000 */
[----:B------:R-:W-:Y:S01]  /*17c0*/  PRMT R152, R161, 0x7632, R152 ;  /* 0x00007632a1987816 */ /* 0x000fe20000000098 */
[----:B------:R-:W-:Y:S01]  /*17d0*/  FFMA.FTZ R132, R185, R196, R132 ;  /* 0x000000c4b9847223 */ /* 0x000fe20000010084 */
[----:B------:R-:W-:Y:S01]  /*17e0*/  SHF.L.U32 R161, R161, 0x10, RZ ;  /* 0x00000010a1a17819 */ /* 0x000fe200000006ff */
[----:B------:R-:W-:Y:S01]  /*17f0*/  FADD.FTZ R136, R168, -UR5 ;  /* 0x80000005a8887e21 */ /* 0x000fe20008010000 */
        /* <DEDUP_REMOVED lines=10> */
[----:B------:R-:W-:Y:S01]  /*18a0*/  FADD.FTZ R148, R169, -UR5 ;  /* 0x80000005a9947e21 */ /* 0x000fe20008010000 */
[----:B------:R-:W-:Y:S01]  /*18b0*/  FMUL.FTZ R169, R75, R152 ;  /* 0x000000984ba97220 */ /* 0x000fe20000410000 */
[----:B------:R-:W-:Y:S01]  /*18c0*/  FADD.FTZ R133, R161, R133 ;  /* 0x00000085a1857221 */ /* 0x000fe20000010000 */
[----:B------:R-:W-:Y:S01]  /*18d0*/  FFMA.FTZ R135, R190, R192, R135 ;  /* 0x000000c0be877223 */ /* 0x000fe20000010087 */
[----:B--2---:R-:W-:-:S02]  /*18e0*/  FMUL.FTZ R163, R68, R154 ;  /* 0x0000009a44a37220 */ /* 0x004fc40000410000 */
[----:B------:R-:W-:Y:S01]  /*18f0*/  FADD.FTZ R133, R169, R133 ;  /* 0x00000085a9857221 */ /* 0x000fe20000010000 */
[----:B------:R-:W-:Y:S01]  /*1900*/  FFMA.FTZ R135, R194, R198, R135 ;  /* 0x000000c6c2877223 */ /* 0x000fe20000010087 */
[----:B------:R-:W-:Y:S01]  /*1910*/  FADD.FTZ R167, R167, -UR5 ;  /* 0x80000005a7a77e21 */ /* 0x000fe20008010000 */
[----:B------:R-:W-:Y:S01]  /*1920*/  SHF.L.U32 R138, R170, 0x10, RZ ;  /* 0x00000010aa8a7819 */ /* 0x000fe200000006ff */
[----:B------:R-:W-:Y:S01]  /*1930*/  FMUL.FTZ R170, R69, R134 ;  /* 0x0000008645aa7220 */ /* 0x000fe20000410000 */
[----:B------:R-:W-:Y:S01]  /*1940*/  FADD.FTZ R133, R163, R133 ;  /* 0x00000085a3857221 */ /* 0x000fe20000010000 */
[----:B------:R-:W-:Y:S01]  /*1950*/  FFMA.FTZ R135, R191, R193, R135 ;  /* 0x000000c1bf877223 */ /* 0x000fe20000010087 */
[----:B------:R-:W-:Y:S01]  /*1960*/  FMUL.FTZ R167, R167, UR8 ;  /* 0x00000008a7a77c20 */ /* 0x000fe20008410000 */
[----:B------:R-:W-:Y:S01]  /*1970*/  FMUL.FTZ R132, R136, UR8 ;  /* 0x0000000888847c20 */ /* 0x000fe20008410000 */
[-C--:B------:R-:W-:Y:S01]  /*1980*/  FMUL.FTZ R165, R70, R140.reuse ;  /* 0x0000008c46a57220 */ /* 0x080fe20000410000 */
[----:B------:R-:W-:Y:S01]  /*1990*/  FADD.FTZ R136, R170, R133 ;  /* 0x00000085aa887221 */ /* 0x000fe20000010000 */
[----:B------:R-:W-:Y:S01]  /*19a0*/  FADD.FTZ R157, R157, -UR5 ;  /* 0x800000059d9d7e21 */ /* 0x000fe20008010000 */
[----:B------:R-:W-:Y:S01]  /*19b0*/  FADD.FTZ R162, R164, -UR5 ;  /* 0x80000005a4a27e21 */ /* 0x000fe20008010000 */
[----:B------:R-:W-:Y:S01]  /*19c0*/  FADD.FTZ R164, R166, -UR5 ;  /* 0x80000005a6a47e21 */ /* 0x000fe20008010000 */
[----:B------:R-:W-:Y:S01]  /*19d0*/  FFMA.FTZ R25, R167, R171, R25 ;  /* 0x000000aba7197223 */ /* 0x000fe20000010019 */
[----:B------:R-:W-:Y:S01]  /*19e0*/  FADD.FTZ R136, R165, R136 ;  /* 0x00000088a5887221 */ /* 0x000fe20000010000 */
[----:B------:R-:W-:Y:S01]  /*19f0*/  FMUL.FTZ R157, R157, UR8 ;  /* 0x000000089d9d7c20 */ /* 0x000fe20008410000 */
[----:B------:R-:W-:Y:S01]  /*1a00*/  FMUL.FTZ R164, R164, UR8 ;  /* 0x00000008a4a47c20 */ /* 0x000fe20008410000 */
[----:B------:R-:W-:Y:S01]  /*1a10*/  FMUL.FTZ R133, R64, R137 ;  /* 0x0000008940857220 */ /* 0x000fe20000410000 */
[----:B------:R-:W-:Y:S01]  /*1a20*/  FADD.FTZ R159, R159, -UR5 ;  /* 0x800000059f9f7e21 */ /* 0x000fe20008010000 */
[----:B------:R-:W-:Y:S01]  /*1a30*/  FMUL.FTZ R166, R142, UR8 ;  /* 0x000000088ea67c20 */ /* 0x000fe20008410000 */
[----:B------:R-:W-:Y:S01]  /*1a40*/  FFMA.FTZ R24, R164, R140, R24 ;  /* 0x0000008ca4187223 */ /* 0x000fe20000010018 */
[----:B------:R-:W-:Y:S01]  /*1a50*/  PRMT R140, R173, 0x7632, R140 ;  /* 0x00007632ad8c7816 */ /* 0x000fe2000000008c */
[----:B------:R-:W-:Y:S01]  /*1a60*/  FMUL.FTZ R159, R159, UR8 ;  /* 0x000000089f9f7c20 */ /* 0x000fe20008410000 */
[----:B------:R-:W-:-:S02]  /*1a70*/  FFMA.FTZ R23, R166, R134, R23 ;  /* 0x00000086a6177223 */ /* 0x000fc40000010017 */
[----:B------:R-:W-:Y:S01]  /*1a80*/  SHF.L.U32 R140, R140, 0x10, RZ ;  /* 0x000000108c8c7819 */ /* 0x000fe200000006ff */
[----:B------:R-:W-:Y:S01]  /*1a90*/  FMUL.FTZ R162, R162, UR8 ;  /* 0x00000008a2a27c20 */ /* 0x000fe20008410000 */
[----:B------:R-:W-:-:S05]  /*1aa0*/  SHF.L.U32 R142, R174, 0x10, RZ ;  /* 0x00000010ae8e7819 */ /* 0x000fca00000006ff */
[----:B------:R-:W-:Y:S01]  /*1ab0*/  FMUL.FTZ R145, R60, R142 ;  /* 0x0000008e3c917220 */ /* 0x000fe20000410000 */
[----:B------:R-:W-:Y:S01]  /*1ac0*/  FFMA.FTZ R19, R157, R149, R19 ;  /* 0x000000959d137223 */ /* 0x000fe20000010013 */
[----:B------:R-:W-:Y:S01]  /*1ad0*/  FADD.FTZ R223, R149, R223 ;  /* 0x000000df95df7221 */ /* 0x000fe20000010000 */
[----:B------:R-:W-:Y:S01]  /*1ae0*/  FMUL.FTZ R148, R148, UR8 ;  /* 0x0000000894947c20 */ /* 0x000fe20008410000 */
[----:B------:R-:W-:Y:S01]  /*1af0*/  FMUL.FTZ R150, R150, UR8 ;  /* 0x0000000896967c20 */ /* 0x000fe20008410000 */
[----:B------:R-:W-:Y:S01]  /*1b00*/  FFMA.FTZ R21, R159, R152, R21 ;  /* 0x000000989f157223 */ /* 0x000fe20000010015 */
[----:B------:R-:W-:Y:S01]  /*1b10*/  FFMA.FTZ R26, R132, R137, R26 ;  /* 0x00000089841a7223 */ /* 0x000fe2000001001a */
[----:B------:R-:W-:Y:S01]  /*1b20*/  FMUL.FTZ R151, R151, UR8 ;  /* 0x0000000897977c20 */ /* 0x000fe20008410000 */
[----:B------:R-:W-:Y:S01]  /*1b30*/  FADD.FTZ R153, R177, -UR5 ;  /* 0x80000005b1997e21 */ /* 0x000fe20008010000 */
[----:B------:R-:W-:Y:S01]  /*1b40*/  FFMA.FTZ R22, R162, R154, R22 ;  /* 0x0000009aa2167223 */ /* 0x000fe20000010016 */
[----:B------:R-:W-:-:S02]  /*1b50*/  FADD.FTZ R154, R178, -UR5 ;  /* 0x80000005b29a7e21 */ /* 0x000fc40008010000 */
[----:B------:R-:W-:Y:S01]  /*1b60*/  FMUL.FTZ R153, R153, UR8 ;  /* 0x0000000899997c20 */ /* 0x000fe20008410000 */
[----:B------:R-:W-:Y:S01]  /*1b70*/  FADD.FTZ R155, R179, -UR5 ;  /* 0x80000005b39b7e21 */ /* 0x000fe20008010000 */
[----:B------:R-:W-:-:S03]  /*1b80*/  FMUL.FTZ R154, R154, UR8 ;  /* 0x000000089a9a7c20 */ /* 0x000fc60008410000 */
[----:B------:R-:W-:Y:S01]  /*1b90*/  FMUL.FTZ R155, R155, UR8 ;  /* 0x000000089b9b7c20 */ /* 0x000fe20008410000 */
[----:B---3--:R-:W-:Y:S01]  /*1ba0*/  FADD.FTZ R144, R152, R144 ;  /* 0x0000009098907221 */ /* 0x008fe20000010000 */
[----:B----4-:R-:W-:-:S04]  /*1bb0*/  FADD.FTZ R143, R134, R143 ;  /* 0x0000008f868f7221 */ /* 0x010fc80000010000 */
[----:B------:R-:W-:Y:S04]  /*1bc0*/  STL [R1+0x48], R144 ;  /* 0x0000489001007387 */ /* 0x000fe80000100800 */
[----:B------:R-:W-:Y:S01]  /*1bd0*/  STL [R1+0x50], R143 ;  /* 0x0000508f01007387 */ /* 0x000fe20000100800 */
[----:B------:R-:W-:Y:S01]  /*1be0*/  FADD.FTZ R139, R171, R139 ;  /* 0x0000008bab8b7221 */ /* 0x000fe20000010000 */
[----:B------:R-:W-:-:S04]  /*1bf0*/  FMUL.FTZ R171, R71, R171 ;  /* 0x000000ab47ab7220 */ /* 0x000fc80000410000 */
[----:B------:R0:W-:Y:S01]  /*1c00*/  STL [R1+0x58], R139 ;  /* 0x0000588b01007387 */ /* 0x0001e20000100800 */
[----:B------:R-:W-:Y:S01]  /*1c10*/  FADD.FTZ R141, R137, R141 ;  /* 0x0000008d898d7221 */ /* 0x000fe20000010000 */
[----:B------:R-:W-:Y:S01]  /*1c20*/  FADD.FTZ R136, R171, R136 ;  /* 0x00000088ab887221 */ /* 0x000fe20000010000 */
[----:B0-----:R-:W-:-:S04]  /*1c30*/  FFMA.FTZ R139, R195, R199, R135 ;  /* 0x000000c7c38b7223 */ /* 0x001fc80000010087 */
[----:B------:R-:W-:Y:S01]  /*1c40*/  FFMA.FTZ R139, R156, R160, R139 ;  /* 0x000000a09c8b7223 */ /* 0x000fe2000001008b */
[----:B------:R0:W-:Y:S03]  /*1c50*/  STL [R1+0x5c], R141 ;  /* 0x00005c8d01007387 */ /* 0x0001e60000100800 */
[----:B------:R-:W-:Y:S01]  /*1c60*/  FFMA.FTZ R139, R157, R168, R139 ;  /* 0x000000a89d8b7223 */ /* 0x000fe2000001008b */
[----:B------:R-:W-:Y:S01]  /*1c70*/  FADD.FTZ R136, R133, R136 ;  /* 0x0000008885887221 */ /* 0x000fe20000010000 */
[----:B------:R-:W-:Y:S02]  /*1c80*/  FMUL.FTZ R135, R65, R138 ;  /* 0x0000008a41877220 */ /* 0x000fe40000410000 */
[----:B------:R-:W-:Y:S01]  /*1c90*/  FFMA.FTZ R139, R158, R161, R139 ;  /* 0x000000a19e8b7223 */ /* 0x000fe2000001008b */
[----:B0-----:R-:W-:Y:S01]  /*1ca0*/  SHF.L.U32 R141, R173, 0x10, RZ ;  /* 0x00000010ad8d7819 */ /* 0x001fe200000006ff */
[----:B------:R-:W-:-:S02]  /*1cb0*/  FADD.FTZ R136, R136, R135 ;  /* 0x0000008788887221 */ /* 0x000fc40000010000 */
[----:B------:R-:W-:Y:S02]  /*1cc0*/  FFMA.FTZ R139, R159, R169, R139 ;  /* 0x000000a99f8b7223 */ /* 0x000fe4000001008b */
[----:B------:R-:W-:Y:S01]  /*1cd0*/  FMUL.FTZ R134, R66, R141 ;  /* 0x0000008d42867220 */ /* 0x000fe20000410000 */
[----:B------:R-:W-:Y:S01]  /*1ce0*/  PRMT R173, R174, 0x7632, R173 ;  /* 0x00007632aead7816 */ /* 0x000fe200000000ad */
[----:B------:R-:W-:Y:S01]  /*1cf0*/  FMUL.FTZ R144, R67, R140 ;  /* 0x0000008c43907220 */ /* 0x000fe20000410000 */
[----:B------:R-:W-:Y:S01]  /*1d00*/  FFMA.FTZ R139, R162, R163, R139 ;  /* 0x000000a3a28b7223 */ /* 0x000fe2000001008b */
[----:B------:R-:W-:Y:S01]  /*1d10*/  FADD.FTZ R136, R136, R134 ;  /* 0x0000008688887221 */ /* 0x000fe20000010000 */
[----:B------:R-:W-:Y:S02]  /*1d20*/  SHF.L.U32 R173, R173, 0x10, RZ ;  /* 0x00000010adad7819 */ /* 0x000fe400000006ff */
[----:B------:R-:W-:Y:S01]  /*1d30*/  FFMA.FTZ R139, R166, R170, R139 ;  /* 0x000000aaa68b7223 */ /* 0x000fe2000001008b */
[----:B------:R-:W-:Y:S01]  /*1d40*/  FADD.FTZ R136, R136, R144 ;  /* 0x0000009088887221 */ /* 0x000fe20000010000 */
[----:B------:R-:W-:Y:S01]  /*1d50*/  PRMT R174, R175, 0x7632, R174 ;  /* 0x00007632afae7816 */ /* 0x000fe200000000ae */
[----:B------:R-:W-:Y:S01]  /*1d60*/  FMUL.FTZ R146, R61, R173 ;  /* 0x000000ad3d927220 */ /* 0x000fe20000410000 */
        /* <DEDUP_REMOVED lines=11> */
[----:B------:R-:W-:Y:S01]  /*1e20*/  FFMA.FTZ R139, R148, R135, R139 ;  /* 0x00000087948b7223 */ /* 0x000fe2000001008b */
[----:B------:R-:W-:-:S03]  /*1e30*/  FADD.FTZ R152, R176, -UR5 ;  /* 0x80000005b0987e21 */ /* 0x000fc60008010000 */
[----:B------:R-:W-:Y:S01]  /*1e40*/  FFMA.FTZ R139, R150, R134, R139 ;  /* 0x00000086968b7223 */ /* 0x000fe2000001008b */
[----:B------:R-:W0:Y:S01]  /*1e50*/  SHFL.DOWN PT, R137, R136, 0x10, 0x1f ;  /* 0x0a001f0088897f89 */ /* 0x000e2200000e0000 */
[----:B------:R-:W-:Y:S02]  /*1e60*/  FMUL.FTZ R152, R152, UR8 ;  /* 0x0000000898987c20 */ /* 0x000fe40008410000 */
        /* <DEDUP_REMOVED lines=38> */
.L_x_6612:
[----:B------:R-:W-:Y:S05]  /*20d0*/  BSYNC.RECONVERGENT B0 ;  /* 0x0000000000007941 */ /* 0x000fea0003800200 */
.L_x_6611:
[----:B0-----:R-:W2:Y:S04]  /*20e0*/  LDL.LU R136, [R1+0x60] ;  /* 0x0000600001887983 */ /* 0x001ea80000300800 */
[----:B------:R-:W3:Y:S04]  /*20f0*/  LDL.LU R177, [R1+0x64] ;  /* 0x0000640001b17983 */ /* 0x000ee80000300800 */
[----:B------:R-:W4:Y:S04]  /*2100*/  LDL.LU R176, [R1+0x68] ;  /* 0x0000680001b07983 */ /* 0x000f280000300800 */
[----:B------:R-:W4:Y:S01]  /*2110*/  LDL.LU R143, [R1+0x6c] ;  /* 0x00006c00018f7983 */ /* 0x000f220000300800 */
[----:B------:R-:W0:Y:S01]  /*2120*/  S2UR UR5, SR_CgaCtaId ;  /* 0x00000000000579c3 */ /* 0x000e220000008800 */
[----:B------:R-:W-:Y:S01]  /*2130*/  UMOV UR4, 0x400 ;  /* 0x0000040000047882 */ /* 0x000fe20000000000 */
[----:B------:R-:W-:Y:S01]  /*2140*/  FFMA.FTZ R27, R148, R138, R27 ;  /* 0x0000008a941b7223 */ /* 0x000fe2000001001b */
[----:B------:R-:W4:Y:S01]  /*2150*/  LDL.LU R179, [R1+0x70] ;  /* 0x0000700001b37983 */ /* 0x000f220000300800 */
[----:B0-----:R-:W-:-:S04]  /*2160*/  ULEA UR4, UR5, UR4, 0x18 ;  /* 0x0000000405047291 */ /* 0x001fc8000f8ec0ff */
[----:B------:R-:W-:Y:S02]  /*2170*/  UIADD3 UR5, UPT, UPT, UR4, 0x4020, URZ ;  /* 0x0000402004057890 */ /* 0x000fe4000fffe0ff */
[----:B------:R-:W-:Y:S01]  /*2180*/  @!UP2 UIADD3 UR5, UPT, UPT, UR4, 0x4000, URZ ;  /* 0x000040000405a890 */ /* 0x000fe2000fffe0ff */
[----:B------:R-:W-:Y:S01]  /*2190*/  BAR.SYNC.DEFER_BLOCKING 0x0 ;  /* 0x0000000000007b1d */ /* 0x000fe20000010000 */
[----:B--2---:R-:W-:Y:S01]  /*21a0*/  FADD.FTZ R136, R138, R136 ;  /* 0x000000888a887221 */ /* 0x004fe20000010000 */
[----:B---3--:R-:W-:-:S04]  /*21b0*/  FADD.FTZ R177, R141, R177 ;  /* 0x000000b18db17221 */ /* 0x008fc80000010000 */
[----:B------:R-:W-:Y:S01]  /*21c0*/  STL [R1+0x60], R136 ;  /* 0x0000608801007387 */ /* 0x000fe20000100800 */
[----:B----4-:R-:W-:-:S03]  /*21d0*/  FADD.FTZ R176, R140, R176 ;  /* 0x000000b08cb07221 */ /* 0x010fc60000010000 */
[----:B------:R0:W-:Y:S04]  /*21e0*/  STL [R1+0x64], R177 ;  /* 0x000064b101007387 */ /* 0x0001e80000100800 */
[----:B------:R-:W1:Y:S04]  /*21f0*/  LDS.128 R136, [UR5] ;  /* 0x00000005ff887984 */ /* 0x000e680008000c00 */
[----:B0-----:R-:W2:Y:S04]  /*2200*/  LDL.LU R177, [R1+0x74] ;  /* 0x0000740001b17983 */ /* 0x001ea80000300800 */
[----:B------:R0:W-:Y:S04]  /*2210*/  STL [R1+0x68], R176 ;  /* 0x000068b001007387 */ /* 0x0001e80000100800 */
[----:B0-----:R-:W3:Y:S01]  /*2220*/  LDL.LU R176, [R1+0x78] ;  /* 0x0000780001b07983 */ /* 0x001ee20000300800 */
[----:B------:R-:W-:-:S02]  /*2230*/  UIADD3 UR5, UPT, UPT, UR4, 0x4030, URZ ;  /* 0x0000403004057890 */ /* 0x000fc4000fffe0ff */
[----:B------:R-:W-:Y:S01]  /*2240*/  @!UP2 UIADD3 UR5, UPT, UPT, UR4, 0x4010, URZ ;  /* 0x000040100405a890 */ /* 0x000fe2000fffe0ff */
[----:B------:R-:W-:Y:S01]  /*2250*/  FADD.FTZ R143, R142, R143 ;  /* 0x0000008f8e8f7221 */ /* 0x000fe20000010000 */
[----:B------:R-:W-:Y:S01]  /*2260*/  FFMA.FTZ R200, R150, R141, R200 ;  /* 0x0000008d96c87223 */ /* 0x000fe200000100c8 */
[----:B------:R-:W-:Y:S01]  /*2270*/  FFMA.FTZ R201, R151, R140, R201 ;  /* 0x0000008c97c97223 */ /* 0x000fe200000100c9 */
[----:B------:R-:W-:Y:S02]  /*2280*/  FFMA.FTZ R202, R152, R142, R202 ;  /* 0x0000008e98ca7223 */ /* 0x000fe400000100ca */
[----:B------:R-:W-:Y:S04]  /*2290*/  STL [R1+0x6c], R143 ;  /* 0x00006c8f01007387 */ /* 0x000fe80000100800 */
[----:B------:R-:W0:Y:S01]  /*22a0*/  LDS.128 R140, [UR5] ;  /* 0x00000005ff8c7984 */ /* 0x000e220008000c00 */
[----:B------:R-:W-:Y:S01]  /*22b0*/  FADD.FTZ R179, R173, R179 ;  /* 0x000000b3adb37221 */ /* 0x000fe20000010000 */
[----:B-1----:R-:W-:-:S04]  /*22c0*/  FADD.FTZ R137, RZ, R137 ;  /* 0x00000089ff897221 */ /* 0x002fc80000010000 */
[----:B------:R-:W-:Y:S01]  /*22d0*/  FADD.FTZ R139, R139, R137 ;  /* 0x000000898b8b7221 */ /* 0x000fe20000010000 */
[----:B------:R1:W-:Y:S01]  /*22e0*/  STL [R1+0x70], R179 ;  /* 0x000070b301007387 */ /* 0x0003e20000100800 */
[----:B------:R-:W-:Y:S01]  /*22f0*/  FADD.FTZ R136, RZ, R136 ;  /* 0x00000088ff887221 */ /* 0x000fe20000010000 */
[----:B------:R-:W-:-:S03]  /*2300*/  UISETP.NE.U32.AND UP1, UPT, UR18, URZ, UPT ;  /* 0x000000ff1200728c */ /* 0x000fc6000bf25070 */
[----:B------:R-:W-:Y:S01]  /*2310*/  FADD.FTZ R136, R138, R136 ;  /* 0x000000888a887221 */ /* 0x000fe20000010000 */
[----:B------:R-:W-:Y:S01]  /*2320*/  UISETP.NE.AND.EX UP1, UPT, UR19, URZ, UPT, UP1 ;  /* 0x000000ff1300728c */ /* 0x000fe2000bf25310 */
[----:B0-----:R-:W-:-:S04]  /*2330*/  FADD.FTZ R139, R139, R141 ;  /* 0x0000008d8b8b7221 */ /* 0x001fc80000010000 */
[----:B------:R-:W-:Y:S01]  /*2340*/  FADD.FTZ R139, R143, R139 ;  /* 0x0000008b8f8b7221 */ /* 0x000fe20000010000 */
[----:B------:R-:W-:-:S03]  /*2350*/  FADD.FTZ R136, R136, R140 ;  /* 0x0000008c88887221 */ /* 0x000fc60000010000 */
[----:B------:R-:W-:Y:S01]  /*2360*/  FMUL.FTZ R139, R139, UR21 ;  /* 0x000000158b8b7c20 */ /* 0x000fe20008410000 */
[----:B------:R-:W-:-:S04]  /*2370*/  FADD.FTZ R136, R142, R136 ;  /* 0x000000888e887221 */ /* 0x000fc80000010000 */
[----:B------:R-:W-:Y:S01]  /*2380*/  R2UR UR4, R139 ;  /* 0x000000008b0472ca */ /* 0x000fe200000e0000 */
[----:B------:R-:W-:Y:S01]  /*2390*/  FMUL.FTZ R136, R136, UR21 ;  /* 0x0000001588887c20 */ /* 0x000fe20008410000 */
[----:B------:R-:W-:Y:S01]  /*23a0*/  FFMA.FTZ R203, R153, R173, R203 ;  /* 0x000000ad99cb7223 */ /* 0x000fe200000100cb */
[----:B------:R-:W-:Y:S01]  /*23b0*/  FFMA.FTZ R204, R154, R175, R204 ;  /* 0x000000af9acc7223 */ /* 0x000fe200000100cc */
[----:B------:R-:W-:Y:S02]  /*23c0*/  FFMA.FTZ R205, R155, R174, R205 ;  /* 0x000000ae9bcd7223 */ /* 0x000fe400000100cd */
[----:B------:R-:W-:Y:S01]  /*23d0*/  FSEL R141, R136, RZ, !P2 ;  /* 0x000000ff888d7208 */ /* 0x000fe20005000000 */
[----:B--2---:R-:W-:-:S05]  /*23e0*/  FADD.FTZ R177, R175, R177 ;  /* 0x000000b1afb17221 */ /* 0x004fca0000010000 */
[----:B------:R1:W-:Y:S01]  /*23f0*/  STL [R1+0x74], R177 ;  /* 0x000074b101007387 */ /* 0x0003e20000100800 */
[----:B---3--:R-:W-:-:S05]  /*2400*/  FADD.FTZ R176, R174, R176 ;  /* 0x000000b0aeb07221 */ /* 0x008fca0000010000 */
[----:B------:R1:W-:Y:S01]  /*2410*/  STL [R1+0x78], R176 ;  /* 0x000078b001007387 */ /* 0x0003e20000100800 */
[----:B------:R-:W-:Y:S05]  /*2420*/  BRA.U UP1, `(.L_x_6613) ;  /* 0x0000002101cc7547 */ /* 0x000fea000b800000 */
[----:B------:R-:W-:-:S05]  /*2430*/  MOV R137, 0x10 ;  /* 0x0000001000897802 */ /* 0x000fca0000000f00 */
[----:B------:R-:W-:-:S06]  /*2440*/  IMAD.WIDE.U32 R136, R182, R137, UR24 ;  /* 0x00000018b6887e25 */ /* 0x000fcc000f8e0089 */
[----:B------:R-:W5:Y:S01]  /*2450*/  LDG.E.128 R136, desc[UR16][R136.64] ;  /* 0x0000001088887981 */ /* 0x000f62000c1e1d00 */
[----:B------:R-:W-:-:S04]  /*2460*/  ISETP.NE.U32.AND P0, PT, RZ, UR22, PT ;  /* 0x00000016ff007c0c */ /* 0x000fc8000bf05070 */
[----:B------:R-:W-:-:S13]  /*2470*/  ISETP.NE.AND.EX P0, PT, RZ, UR23, PT, P0 ;  /* 0x00000017ff007c0c */ /* 0x000fda000bf05300 */
[----:B------:R-:W-:Y:S05]  /*2480*/  @P0 BRA `(.L_x_6614) ;  /* 0x0000000400040947 */ /* 0x000fea0003800000 */
[--C-:B------:R-:W-:Y:S01]  /*2490*/  FFMA.FTZ R172, R172, UR4, R141.reuse ;  /* 0x00000004acac7c23 */ /* 0x100fe2000801008d */
[--C-:B------:R-:W-:Y:S01]  /*24a0*/  FFMA.FTZ R183, R183, UR4, R141.reuse ;  /* 0x00000004b7b77c23 */ /* 0x100fe2000801008d */
[----:B------:R-:W-:Y:S01]  /*24b0*/  FFMA.FTZ R224, R224, UR4, R141 ;  /* 0x00000004e0e07c23 */ /* 0x000fe2000801008d */
[----:B-----5:R-:W-:Y:S01]  /*24c0*/  PRMT R140, R136, 0x7632, R140 ;  /* 0x00007632888c7816 */ /* 0x020fe2000000008c */
[----:B------:R-:W-:Y:S01]  /*24d0*/  FADD.FTZ R172, R226, -R172 ;  /* 0x800000ace2ac7221 */ /* 0x000fe20000010000 */
[----:B------:R-:W-:Y:S01]  /*24e0*/  FADD.FTZ R234, R234, -R183 ;  /* 0x800000b7eaea7221 */ /* 0x000fe20000010000 */
[--C-:B------:R-:W-:Y:S01]  /*24f0*/  FFMA.FTZ R225, R225, UR4, R141.reuse ;  /* 0x00000004e1e17c23 */ /* 0x100fe2000801008d */
[----:B------:R-:W-:Y:S01]  /*2500*/  SHF.L.U32 R136, R136, 0x10, RZ ;  /* 0x0000001088887819 */ /* 0x000fe200000006ff */
[----:B------:R-:W-:Y:S01]  /*2510*/  FMUL.FTZ R172, R172, UR8 ;  /* 0x00000008acac7c20 */ /* 0x000fe20008410000 */
[----:B------:R-:W-:Y:S01]  /*2520*/  FMUL.FTZ R234, R234, UR8 ;  /* 0x00000008eaea7c20 */ /* 0x000fe20008410000 */
[--C-:B------:R-:W-:Y:S01]  /*2530*/  FFMA.FTZ R228, R228, UR4, R141.reuse ;  /* 0x00000004e4e47c23 */ /* 0x100fe2000801008d */
[----:B------:R-:W-:Y:S01]  /*2540*/  FADD.FTZ R227, R227, -R224 ;  /* 0x800000e0e3e37221 */ /* 0x000fe20000010000 */
[----:B------:R-:W-:Y:S01]  /*2550*/  FMUL.FTZ R172, R172, UR7 ;  /* 0x00000007acac7c20 */ /* 0x000fe20008410000 */
[----:B------:R-:W-:Y:S01]  /*2560*/  FFMA.FTZ R232, R232, UR4, R141 ;  /* 0x00000004e8e87c23 */ /* 0x000fe2000801008d */
[----:B------:R-:W-:Y:S01]  /*2570*/  FADD.FTZ R235, R235, -R225 ;  /* 0x800000e1ebeb7221 */ /* 0x000fe20000010000 */
[--C-:B------:R-:W-:Y:S01]  /*2580*/  FFMA.FTZ R229, R229, UR4, R141.reuse ;  /* 0x00000004e5e57c23 */ /* 0x100fe2000801008d */
[----:B------:R-:W-:Y:S01]  /*2590*/  FFMA.FTZ R233, R233, UR4, R141 ;  /* 0x00000004e9e97c23 */ /* 0x000fe2000801008d */
[----:B------:R-:W-:Y:S01]  /*25a0*/  FMUL.FTZ R234, R234, UR7 ;  /* 0x00000007eaea7c20 */ /* 0x000fe20008410000 */
[----:B------:R-:W-:Y:S01]  /*25b0*/  SHF.L.U32 R142, R140, 0x10, RZ ;  /* 0x000000108c8e7819 */ /* 0x000fe200000006ff */
[----:B------:R-:W-:Y:S01]  /*25c0*/  FADD.FTZ R230, R230, -R228 ;  /* 0x800000e4e6e67221 */ /* 0x000fe20000010000 */
[----:B------:R-:W-:Y:S01]  /*25d0*/  FMUL.FTZ R140, R172, R136 ;  /* 0x00000088ac8c7220 */ /* 0x000fe20000410000 */
[----:B------:R-:W-:Y:S01]  /*25e0*/  FMUL.FTZ R136, R28, R172 ;  /* 0x000000ac1c887220 */ /* 0x000fe20000410000 */
[----:B------:R-:W-:Y:S01]  /*25f0*/  FMUL.FTZ R183, R227, UR8 ;  /* 0x00000008e3b77c20 */ /* 0x000fe20008410000 */
[----:B------:R-:W-:Y:S01]  /*2600*/  FADD.FTZ R236, R236, -R232 ;  /* 0x800000e8ecec7221 */ /* 0x000fe20000010000 */
[----:B------:R-:W-:Y:S01]  /*2610*/  PRMT R172, R137, 0x7632, R172 ;  /* 0x0000763289ac7816 */ /* 0x000fe200000000ac */
[----:B------:R-:W-:Y:S01]  /*2620*/  FADD.FTZ R231, R231, -R229 ;  /* 0x800000e5e7e77221 */ /* 0x000fe20000010000 */
[----:B------:R-:W-:Y:S01]  /*2630*/  FADD.FTZ R237, R237, -R233 ;  /* 0x800000e9eded7221 */ /* 0x000fe20000010000 */
[----:B------:R-:W-:Y:S01]  /*2640*/  FMUL.FTZ R143, R29, R234 ;  /* 0x000000ea1d8f7220 */ /* 0x000fe20000410000 */
[----:B------:R-:W-:Y:S01]  /*2650*/  FMUL.FTZ R173, R235, UR8 ;  /* 0x00000008ebad7c20 */ /* 0x000fe20008410000 */
[----:B------:R-:W-:Y:S01]  /*2660*/  SHF.L.U32 R137, R137, 0x10, RZ ;  /* 0x0000001089897819 */ /* 0x000fe200000006ff */
[----:B-1----:R-:W-:Y:S01]  /*2670*/  FMUL.FTZ R179, R230, UR8 ;  /* 0x00000008e6b37c20 */ /* 0x002fe20008410000 */
        /* <DEDUP_REMOVED lines=9> */
[----:B------:R-:W-:Y:S01]  /*2710*/  F2FP.BF16.F32.PACK_AB R136, R143, R136 ;  /* 0x000000888f88723e */ /* 0x000fe200000010ff */
[----:B------:R-:W-:Y:S01]  /*2720*/  FMUL.FTZ R179, R179, UR7 ;  /* 0x00000007b3b37c20 */ /* 0x000fe20008410000 */
[----:B------:R-:W-:Y:S01]  /*2730*/  SHF.L.U32 R174, R174, 0x10, RZ ;  /* 0x00000010aeae7819 */ /* 0x000fe200000006ff */
[----:B------:R-:W-:Y:S01]  /*2740*/  FMUL.FTZ R143, R183, R137 ;  /* 0x00000089b78f7220 */ /* 0x000fe20000410000 */
[----:B------:R-:W-:Y:S01]  /*2750*/  SHF.L.U32 R139, R139, 0x10, RZ ;  /* 0x000000108b8b7819 */ /* 0x000fe200000006ff */
[----:B------:R-:W-:Y:S01]  /*2760*/  FMUL.FTZ R175, R175, UR7 ;  /* 0x00000007afaf7c20 */ /* 0x000fe20008410000 */
[----:B------:R-:W-:Y:S01]  /*2770*/  SHF.L.U32 R178, R178, 0x10, RZ ;  /* 0x00000010b2b27819 */ /* 0x000fe200000006ff */
[----:B------:R-:W-:Y:S01]  /*2780*/  FMUL.FTZ R137, R30, R183 ;  /* 0x000000b71e897220 */ /* 0x000fe20000410000 */
        /* <DEDUP_REMOVED lines=17> */
.L_x_6614:
        /* <DEDUP_REMOVED lines=9> */
[----:B------:R-:W-:Y:S01]  /*2930*/  FADD.FTZ R125, R234, -R125 ;  /* 0x8000007dea7d7221 */ /* 0x000fe20000010000 */
[----:B------:R-:W-:Y:S01]  /*2940*/  PRMT R142, R136, 0x7632, R142 ;  /* 0x00007632888e7816 */ /* 0x000fe2000000008e */
        /* <DEDUP_REMOVED lines=10> */
[----:B------:R-:W-:Y:S01]  /*29f0*/  SHF.L.U32 R142, R142, 0x10, RZ ;  /* 0x000000108e8e7819 */ /* 0x000fe200000006ff */
[----:B------:R-:W-:Y:S01]  /*2a00*/  FMUL.FTZ R136, R28, R143 ;  /* 0x0000008f1c887220 */ /* 0x000fe20000410000 */
[--C-:B------:R-:W-:Y:S01]  /*2a10*/  FFMA.FTZ R128, R228, UR4, R141.reuse ;  /* 0x00000004e4807c23 */ /* 0x100fe2000801008d */
[----:B------:R-:W-:Y:S01]  /*2a20*/  FFMA.FTZ R129, R232, UR4, R141 ;  /* 0x00000004e8817c23 */ /* 0x000fe2000801008d */
[----:B------:R-:W-:Y:S01]  /*2a30*/  FMUL.FTZ R173, R125, UR7 ;  /* 0x000000077dad7c20 */ /* 0x000fe20008410000 */
[----:B------:R-:W-:Y:S01]  /*2a40*/  FMUL.FTZ R143, R175, R137 ;  /* 0x00000089af8f7220 */ /* 0x000fe20000410000 */
[----:B------:R-:W-:Y:S01]  /*2a50*/  FMUL.FTZ R172, R174, R172 ;  /* 0x000000acaeac7220 */ /* 0x000fe20000410000 */
[----:B------:R-:W-:Y:S01]  /*2a60*/  FMUL.FTZ R137, R30, R175 ;  /* 0x000000af1e897220 */ /* 0x000fe20000410000 */
[----:B------:R-:W-:Y:S01]  /*2a70*/  FMUL.FTZ R174, R31, R174 ;  /* 0x000000ae1fae7220 */ /* 0x000fe20000410000 */
[----:B------:R-:W-:Y:S01]  /*2a80*/  FADD.FTZ R128, R230, -R128 ;  /* 0x80000080e6807221 */ /* 0x000fe20000010000 */
[----:B------:R-:W-:Y:S01]  /*2a90*/  FADD.FTZ R129, R236, -R129 ;  /* 0x80000081ec817221 */ /* 0x000fe20000010000 */
[----:B------:R-:W-:Y:S01]  /*2aa0*/  FMUL.FTZ R142, R173, R142 ;  /* 0x0000008ead8e7220 */ /* 0x000fe20000410000 */
[----:B------:R-:W-:Y:S01]  /*2ab0*/  FMUL.FTZ R173, R29, R173 ;  /* 0x000000ad1dad7220 */ /* 0x000fe20000410000 */
[----:B------:R-:W-:Y:S01]  /*2ac0*/  F2FP.BF16.F32.PACK_AB R137, R174, R137 ;  /* 0x00000089ae89723e */ /* 0x000fe200000010ff */
[----:B------:R-:W-:Y:S01]  /*2ad0*/  FMUL.FTZ R128, R128, UR8 ;  /* 0x0000000880807c20 */ /* 0x000fe20008410000 */
[C---:B------:R-:W-:Y:S01]  /*2ae0*/  PRMT R174, R138.reuse, 0x7632, R174 ;  /* 0x000076328aae7816 */ /* 0x040fe200000000ae */
[----:B------:R-:W-:Y:S01]  /*2af0*/  FMUL.FTZ R129, R129, UR8 ;  /* 0x0000000881817c20 */ /* 0x000fe20008410000 */
[----:B------:R-:W-:Y:S01]  /*2b00*/  F2FP.BF16.F32.PACK_AB R136, R173, R136 ;  /* 0x00000088ad88723e */ /* 0x000fe200000010ff */
        /* <DEDUP_REMOVED lines=8> */
[----:B------:R-:W-:Y:S01]  /*2b90*/  FMUL.FTZ R173, R175, R173 ;  /* 0x000000adafad7220 */ /* 0x000fe20000410000 */
[----:B------:R-:W-:Y:S01]  /*2ba0*/  FMUL.FTZ R174, R138, R174 ;  /* 0x000000ae8aae7220 */ /* 0x000fe20000410000 */
[----:B------:R-:W-:Y:S01]  /*2bb0*/  FMUL.FTZ R175, R32, R175 ;  /* 0x000000af20af7220 */ /* 0x000fe20000410000 */
[----:B------:R-:W-:Y:S01]  /*2bc0*/  FMUL.FTZ R138, R33, R138 ;  /* 0x0000008a218a7220 */ /* 0x000fe20000410000 */
[----:B------:R-:W-:Y:S01]  /*2bd0*/  PRMT R178, R139, 0x7632, R178 ;  /* 0x000076328bb27816 */ /* 0x000fe200000000b2 */
[----:B------:R-:W-:Y:S01]  /*2be0*/  FMUL.FTZ R130, R130, UR8 ;  /* 0x0000000882827c20 */ /* 0x000fe20008410000 */
[----:B------:R-:W-:-:S02]  /*2bf0*/  FMUL.FTZ R131, R131, UR8 ;  /* 0x0000000883837c20 */ /* 0x000fc40008410000 */
[----:B------:R-:W-:Y:S01]  /*2c00*/  F2FP.BF16.F32.PACK_AB R138, R138, R175 ;  /* 0x000000af8a8a723e */ /* 0x000fe200000010ff */
[----:B-1----:R-:W-:Y:S01]  /*2c10*/  FMUL.FTZ R176, R130, UR7 ;  /* 0x0000000782b07c20 */ /* 0x002fe20008410000 */
[----:B------:R-:W-:Y:S01]  /*2c20*/  SHF.L.U32 R175, R139, 0x10, RZ ;  /* 0x000000108baf7819 */ /* 0x000fe200000006ff */
[----:B------:R-:W-:Y:S01]  /*2c30*/  FMUL.FTZ R139, R131, UR7 ;  /* 0x00000007838b7c20 */ /* 0x000fe20008410000 */
[----:B------:R-:W-:-:S03]  /*2c40*/  SHF.L.U32 R178, R178, 0x10, RZ ;  /* 0x00000010b2b27819 */ /* 0x000fc600000006ff */
[----:B------:R-:W-:Y:S01]  /*2c50*/  FMUL.FTZ R175, R176, R175 ;  /* 0x000000afb0af7220 */ /* 0x000fe20000410000 */
[----:B------:R-:W-:Y:S01]  /*2c60*/  FMUL.FTZ R176, R34, R176 ;  /* 0x000000b022b07220 */ /* 0x000fe20000410000 */
[----:B------:R-:W-:Y:S01]  /*2c70*/  FMUL.FTZ R178, R139, R178 ;  /* 0x000000b28bb27220 */ /* 0x000fe20000410000 */
[----:B------:R-:W-:-:S05]  /*2c80*/  FMUL.FTZ R139, R35, R139 ;  /* 0x0000008b238b7220 */ /* 0x000fca0000410000 */
[----:B------:R-:W-:-:S07]  /*2c90*/  F2FP.BF16.F32.PACK_AB R139, R139, R176 ;  /* 0x000000b08b8b723e */ /* 0x000fce00000010ff */
.L_x_6615:
[----:B------:R-:W0:Y:S01]  /*2ca0*/  @P0 LDC.64 R176, c[0x0][0x478] ;  /* 0x00011e00ffb00b82 */ /* 0x000e220000000a00 */
[----:B------:R-:W-:Y:S02]  /*2cb0*/  HFMA2 R183, -RZ, RZ, 0, 9.5367431640625e-07 ;  /* 0x00000010ffb77431 */ /* 0x000fe400000001ff */
[----:B0-----:R-:W-:-:S04]  /*2cc0*/  @P0 IMAD.WIDE.U32 R176, R182, 0x20, R176 ;  /* 0x00000020b6b00825 */ /* 0x001fc800078e00b0 */
[----:B------:R-:W-:Y:S01]  /*2cd0*/  IMAD.WIDE.U32 R182, R182, R183, UR26 ;  /* 0x0000001ab6b67e25 */ /* 0x000fe2000f8e00b7 */
[----:B------:R-:W-:Y:S04]  /*2ce0*/  @P0 STG.E.128 desc[UR16][R176.64], R124 ;  /* 0x0000007cb0000986 */ /* 0x000fe8000c101d10 */
[----:B------:R-:W-:Y:S04]  /*2cf0*/  @P0 STG.E.128 desc[UR16][R176.64+0x10], R128 ;  /* 0x00001080b0000986 */ /* 0x000fe8000c101d10 */
[----:B------:R0:W-:Y:S02]  /*2d00*/  STG.E.128 desc[UR16][R182.64], R136 ;  /* 0x00000088b6007986 */ /* 0x0001e4000c101d10 */
[----:B0-----:R-:W-:-:S05]  /*2d10*/  MOV R136, 0x10 ;  /* 0x0000001000887802 */ /* 0x001fca0000000f00 */
        /* <DEDUP_REMOVED lines=9> */
[----:B-----5:R-:W-:Y:S01]  /*2db0*/  PRMT R179, R136, 0x7632, R179 ;  /* 0x0000763288b37816 */ /* 0x020fe200000000b3 */
[----:B------:R-:W-:Y:S01]  /*2dc0*/  FADD.FTZ R126, R189, -R126 ;  /* 0x8000007ebd7e7221 */ /* 0x000fe20000010000 */
[----:B------:R-:W-:Y:S01]  /*2dd0*/  FMUL.FTZ R124, R124, UR8 ;  /* 0x000000087c7c7c20 */ /* 0x000fe20008410000 */
[----:B------:R-:W-:Y:S01]  /*2de0*/  FMUL.FTZ R125, R125, UR8 ;  /* 0x000000087d7d7c20 */ /* 0x000fe20008410000 */
[--C-:B------:R-:W-:Y:S01]  /*2df0*/  FFMA.FTZ R128, R190, UR4, R141.reuse ;  /* 0x00000004be807c23 */ /* 0x100fe2000801008d */
[----:B------:R-:W-:Y:S01]  /*2e00*/  FFMA.FTZ R129, R194, UR4, R141 ;  /* 0x00000004c2817c23 */ /* 0x000fe2000801008d */
[----:B------:R-:W-:Y:S01]  /*2e10*/  FADD.FTZ R131, R199, -R176 ;  /* 0x800000b0c7837221 */ /* 0x000fe20000010000 */
[----:B------:R-:W-:Y:S01]  /*2e20*/  SHF.L.U32 R136, R136, 0x10, RZ ;  /* 0x0000001088887819 */ /* 0x000fe200000006ff */
[----:B------:R-:W-:Y:S01]  /*2e30*/  FMUL.FTZ R126, R126, UR8 ;  /* 0x000000087e7e7c20 */ /* 0x000fe20008410000 */
[----:B------:R-:W-:Y:S01]  /*2e40*/  SHF.L.U32 R179, R179, 0x10, RZ ;  /* 0x00000010b3b37819 */ /* 0x000fe200000006ff */
[----:B------:R-:W-:Y:S01]  /*2e50*/  FMUL.FTZ R177, R124, UR7 ;  /* 0x000000077cb17c20 */ /* 0x000fe20008410000 */
[----:B------:R-:W-:Y:S01]  /*2e60*/  FMUL.FTZ R176, R125, UR7 ;  /* 0x000000077db07c20 */ /* 0x000fe20008410000 */
[C---:B------:R-:W-:Y:S01]  /*2e70*/  PRMT R184, R137.reuse, 0x7632, R184 ;  /* 0x0000763289b87816 */ /* 0x040fe200000000b8 */
[----:B------:R-:W-:Y:S01]  /*2e80*/  FADD.FTZ R128, R192, -R128 ;  /* 0x80000080c0807221 */ /* 0x000fe20000010000 */
[----:B------:R-:W-:Y:S01]  /*2e90*/  FADD.FTZ R129, R198, -R129 ;  /* 0x80000081c6817221 */ /* 0x000fe20000010000 */
[----:B------:R-:W-:Y:S01]  /*2ea0*/  SHF.L.U32 R137, R137, 0x10, RZ ;  /* 0x0000001089897819 */ /* 0x000fe200000006ff */
[----:B------:R-:W-:Y:S01]  /*2eb0*/  FMUL.FTZ R182, R177, R136 ;  /* 0x00000088b1b67220 */ /* 0x000fe20000410000 */
[----:B------:R-:W-:Y:S01]  /*2ec0*/  FMUL.FTZ R179, R176, R179 ;  /* 0x000000b3b0b37220 */ /* 0x000fe20000410000 */
[----:B------:R-:W-:Y:S01]  /*2ed0*/  FMUL.FTZ R185, R126, UR7 ;  /* 0x000000077eb97c20 */ /* 0x000fe20008410000 */
[----:B------:R-:W-:Y:S01]  /*2ee0*/  FMUL.FTZ R136, R36, R177 ;  /* 0x000000b124887220 */ /* 0x000fe20000410000 */
[----:B------:R-:W-:Y:S01]  /*2ef0*/  FMUL.FTZ R176, R37, R176 ;  /* 0x000000b025b07220 */ /* 0x000fe20000410000 */
[----:B------:R-:W-:Y:S01]  /*2f00*/  PRMT R186, R138, 0x7632, R186 ;  /* 0x000076328aba7816 */ /* 0x000fe200000000ba */
[----:B------:R-:W-:Y:S01]  /*2f10*/  FMUL.FTZ R128, R128, UR8 ;  /* 0x0000000880807c20 */ /* 0x000fe20008410000 */
[----:B------:R-:W-:Y:S01]  /*2f20*/  FMUL.FTZ R129, R129, UR8 ;  /* 0x0000000881817c20 */ /* 0x000fe20008410000 */
[----:B------:R-:W-:Y:S01]  /*2f30*/  FMUL.FTZ R183, R185, R137 ;  /* 0x00000089b9b77220 */ /* 0x000fe20000410000 */
[----:B------:R-:W-:Y:S01]  /*2f40*/  FMUL.FTZ R137, R38, R185 ;  /* 0x000000b926897220 */ /* 0x000fe20000410000 */
[--C-:B------:R-:W-:Y:S01]  /*2f50*/  FFMA.FTZ R127, R187, UR4, R141.reuse ;  /* 0x00000004bb7f7c23 */ /* 0x100fe2000801008d */
[----:B------:R-:W-:Y:S01]  /*2f60*/  FFMA.FTZ R130, R191, UR4, R141 ;  /* 0x00000004bf827c23 */ /* 0x000fe2000801008d */
[----:B------:R-:W-:Y:S01]  /*2f70*/  F2FP.BF16.F32.PACK_AB R136, R176, R136 ;  /* 0x00000088b088723e */ /* 0x000fe200000010ff */
[----:B------:R-:W-:Y:S01]  /*2f80*/  FMUL.FTZ R176, R128, UR7 ;  /* 0x0000000780b07c20 */ /* 0x000fe20008410000 */
[----:B------:R-:W-:Y:S01]  /*2f90*/  SHF.L.U32 R185, R138, 0x10, RZ ;  /* 0x000000108ab97819 */ /* 0x000fe200000006ff */
[----:B------:R-:W-:Y:S01]  /*2fa0*/  FMUL.FTZ R138, R129, UR7 ;  /* 0x00000007818a7c20 */ /* 0x000fe20008410000 */
[----:B------:R-:W-:Y:S01]  /*2fb0*/  SHF.L.U32 R186, R186, 0x10, RZ ;  /* 0x00000010baba7819 */ /* 0x000fe200000006ff */
        /* <DEDUP_REMOVED lines=8> */
[----:B------:R-:W-:Y:S01]  /*3040*/  FMUL.FTZ R130, R130, UR8 ;  /* 0x0000000882827c20 */ /* 0x000fe20008410000 */
        /* <DEDUP_REMOVED lines=14> */
[----:B------:R-:W-:-:S04]  /*3130*/  F2FP.BF16.F32.PACK_AB R137, R177, R137 ;  /* 0x00000089b189723e */ /* 0x000fc800000010ff */
[----:B------:R-:W-:Y:S01]  /*3140*/  F2FP.BF16.F32.PACK_AB R139, R139, R176 ;  /* 0x000000b08b8b723e */ /* 0x000fe200000010ff */
[----:B------:R-:W-:Y:S06]  /*3150*/  BRA `(.L_x_6617) ;  /* 0x0000000400007947 */ /* 0x000fec0003800000 */
.L_x_6616:
        /* <DEDUP_REMOVED lines=13> */
[----:B------:R-:W-:Y:S01]  /*3230*/  FMUL.FTZ R196, R196, UR7 ;  /* 0x00000007c4c47c20 */ /* 0x000fe20008410000 */
[----:B------:R-:W-:Y:S01]  /*3240*/  FFMA.FTZ R194, R194, UR4, R141 ;  /* 0x00000004c2c27c23 */ /* 0x000fe2000801008d */
[----:B------:R-:W-:Y:S01]  /*3250*/  FADD.FTZ R197, R197, -R187 ;  /* 0x800000bbc5c57221 */ /* 0x000fe20000010000 */
[--C-:B------:R-:W-:Y:S01]  /*3260*/  FFMA.FTZ R191, R191, UR4, R141.reuse ;  /* 0x00000004bfbf7c23 */ /* 0x100fe2000801008d */
[----:B------:R-:W-:Y:S01]  /*3270*/  FFMA.FTZ R195, R195, UR4, R141 ;  /* 0x00000004c3c37c23 */ /* 0x000fe2000801008d */
[----:B------:R-:W-:Y:S01]  /*3280*/  FADD.FTZ R192, R192, -R190 ;  /* 0x800000bec0c07221 */ /* 0x000fe20000010000 */
[----:B------:R-:W-:Y:S01]  /*3290*/  FMUL.FTZ R182, R184, R136 ;  /* 0x00000088b8b67220 */ /* 0x000fe20000410000 */
[----:B------:R-:W-:Y:S01]  /*32a0*/  SHF.L.U32 R176, R176, 0x10, RZ ;  /* 0x00000010b0b07819 */ /* 0x000fe200000006ff */
[----:B------:R-:W-:Y:S01]  /*32b0*/  FMUL.FTZ R136, R36, R184 ;  /* 0x000000b824887220 */ /* 0x000fe20000410000 */
[----:B------:R-:W-:Y:S01]  /*32c0*/  FMUL.FTZ R177, R37, R196 ;  /* 0x000000c425b17220 */ /* 0x000fe20000410000 */
[----:B------:R-:W-:Y:S01]  /*32d0*/  FMUL.FTZ R189, R189, UR8 ;  /* 0x00000008bdbd7c20 */ /* 0x000fe20008410000 */
[----:B------:R-:W-:Y:S01]  /*32e0*/  FADD.FTZ R198, R198, -R194 ;  /* 0x800000c2c6c67221 */ /* 0x000fe20000010000 */
[----:B------:R-:W-:Y:S01]  /*32f0*/  PRMT R184, R137, 0x7632, R184 ;  /* 0x0000763289b87816 */ /* 0x000fe200000000b8 */
[----:B------:R-:W-:Y:S01]  /*3300*/  FADD.FTZ R193, R193, -R191 ;  /* 0x800000bfc1c17221 */ /* 0x000fe20000010000 */
[----:B------:R-:W-:Y:S01]  /*3310*/  FADD.FTZ R199, R199, -R195 ;  /* 0x800000c3c7c77221 */ /* 0x000fe20000010000 */
[----:B------:R-:W-:Y:S01]  /*3320*/  FMUL.FTZ R185, R197, UR8 ;  /* 0x00000008c5b97c20 */ /* 0x000fe20008410000 */
[----:B------:R-:W-:Y:S01]  /*3330*/  SHF.L.U32 R137, R137, 0x10, RZ ;  /* 0x0000001089897819 */ /* 0x000fe200000006ff */
[----:B------:R-:W-:Y:S01]  /*3340*/  FMUL.FTZ R192, R192, UR8 ;  /* 0x00000008c0c07c20 */ /* 0x000fe20008410000 */
[----:B------:R-:W-:Y:S01]  /*3350*/  PRMT R186, R138, 0x7632, R186 ;  /* 0x000076328aba7816 */ /* 0x000fe200000000ba */
[----:B------:R-:W-:Y:S01]  /*3360*/  FMUL.FTZ R190, R189, UR7 ;  /* 0x00000007bdbe7c20 */ /* 0x000fe20008410000 */
[----:B------:R-:W-:Y:S01]  /*3370*/  FMUL.FTZ R179, R196, R176 ;  /* 0x000000b0c4b37220 */ /* 0x000fe20000410000 */
        /* <DEDUP_REMOVED lines=30> */
.L_x_6617:
[----:B------:R-:W0:Y:S02]  /*3560*/  @P0 LDC.64 R176, c[0x0][0x478] ;  /* 0x00011e00ffb00b82 */ /* 0x000e240000000a00 */
[----:B0-----:R-:W-:-:S05]  /*3570*/  @P0 IMAD.WIDE.U32 R176, R181, 0x20, R176 ;  /* 0x00000020b5b00825 */ /* 0x001fca00078e00b0 */
[----:B------:R-:W-:Y:S04]  /*3580*/  @P0 STG.E.128 desc[UR16][R176.64], R124 ;  /* 0x0000007cb0000986 */ /* 0x000fe8000c101d10 */
[----:B------:R0:W-:Y:S02]  /*3590*/  @P0 STG.E.128 desc[UR16][R176.64+0x10], R128 ;  /* 0x00001080b0000986 */ /* 0x0001e4000c101d10 */
[----:B0-----:R-:W-:-:S05]  /*35a0*/  HFMA2 R176, -RZ, RZ, 0, 9.5367431640625e-07 ;  /* 0x00000010ffb07431 */ /* 0x001fca00000001ff */
[----:B------:R-:W-:-:S05]  /*35b0*/  IMAD.WIDE.U32 R176, R181, R176, UR26 ;  /* 0x0000001ab5b07e25 */ /* 0x000fca000f8e00b0 */
        /* <DEDUP_REMOVED lines=12> */
[----:B-----5:R-:W-:Y:S01]  /*3680*/  PRMT R158, R136, 0x7632, R158 ;  /* 0x00007632889e7816 */ /* 0x020fe2000000009e */
[----:B------:R-:W-:Y:S01]  /*3690*/  FMUL.FTZ R124, R124, UR8 ;  /* 0x000000087c7c7c20 */ /* 0x000fe20008410000 */
[----:B------:R-:W-:Y:S01]  /*36a0*/  FADD.FTZ R127, R169, -R128 ;  /* 0x80000080a97f7221 */ /* 0x000fe20000010000 */
[----:B------:R-:W-:Y:S01]  /*36b0*/  FMUL.FTZ R125, R125, UR8 ;  /* 0x000000087d7d7c20 */ /* 0x000fe20008410000 */
[----:B------:R-:W-:Y:S01]  /*36c0*/  FADD.FTZ R126, R161, -R126 ;  /* 0x8000007ea17e7221 */ /* 0x000fe20000010000 */
[--C-:B------:R-:W-:Y:S01]  /*36d0*/  FFMA.FTZ R128, R162, UR4, R141.reuse ;  /* 0x00000004a2807c23 */ /* 0x100fe2000801008d */
[----:B------:R-:W-:Y:S01]  /*36e0*/  SHF.L.U32 R136, R136, 0x10, RZ ;  /* 0x0000001088887819 */ /* 0x000fe200000006ff */
[----:B------:R-:W-:Y:S01]  /*36f0*/  FMUL.FTZ R157, R124, UR7 ;  /* 0x000000077c9d7c20 */ /* 0x000fe20008410000 */
[----:B------:R-:W-:Y:S01]  /*3700*/  FFMA.FTZ R129, R166, UR4, R141 ;  /* 0x00000004a6817c23 */ /* 0x000fe2000801008d */
[----:B------:R-:W-:Y:S01]  /*3710*/  FADD.FTZ R131, R171, -R156 ;  /* 0x8000009cab837221 */ /* 0x000fe20000010000 */
[----:B------:R-:W-:Y:S01]  /*3720*/  SHF.L.U32 R158, R158, 0x10, RZ ;  /* 0x000000109e9e7819 */ /* 0x000fe200000006ff */
[----:B------:R-:W-:Y:S01]  /*3730*/  FMUL.FTZ R156, R125, UR7 ;  /* 0x000000077d9c7c20 */ /* 0x000fe20008410000 */
[----:B------:R-:W-:Y:S01]  /*3740*/  FADD.FTZ R128, R163, -R128 ;  /* 0x80000080a3807221 */ /* 0x000fe20000010000 */
[----:B------:R-:W-:Y:S01]  /*3750*/  FMUL.FTZ R126, R126, UR8 ;  /* 0x000000087e7e7c20 */ /* 0x000fe20008410000 */
[----:B------:R-:W-:Y:S01]  /*3760*/  FMUL.FTZ R159, R157, R136 ;  /* 0x000000889d9f7220 */ /* 0x000fe20000410000 */
[----:B------:R-:W-:Y:S01]  /*3770*/  FADD.FTZ R129, R170, -R129 ;  /* 0x80000081aa817221 */ /* 0x000fe20000010000 */
[----:B------:R-:W-:Y:S01]  /*3780*/  PRMT R162, R137, 0x7632, R162 ;  /* 0x0000763289a27816 */ /* 0x000fe200000000a2 */
[----:B------:R-:W-:Y:S01]  /*3790*/  FMUL.FTZ R127, R127, UR8 ;  /* 0x000000087f7f7c20 */ /* 0x000fe20008410000 */
[----:B------:R-:W-:Y:S01]  /*37a0*/  FMUL.FTZ R136, R44, R157 ;  /* 0x0000009d2c887220 */ /* 0x000fe20000410000 */
[----:B------:R-:W-:Y:S01]  /*37b0*/  FFMA.FTZ R130, R164, UR4, R141 ;  /* 0x00000004a4827c23 */ /* 0x000fe2000801008d */
[----:B------:R-:W-:Y:S01]  /*37c0*/  SHF.L.U32 R137, R137, 0x10, RZ ;  /* 0x0000001089897819 */ /* 0x000fe200000006ff */
[----:B------:R-:W-:Y:S01]  /*37d0*/  FMUL.FTZ R158, R156, R158 ;  /* 0x0000009e9c9e7220 */ /* 0x000fe20000410000 */
[----:B------:R-:W-:Y:S01]  /*37e0*/  FMUL.FTZ R157, R45, R156 ;  /* 0x0000009c2d9d7220 */ /* 0x000fe20000410000 */
[----:B------:R-:W-:Y:S01]  /*37f0*/  FMUL.FTZ R128, R128, UR8 ;  /* 0x0000000880807c20 */ /* 0x000fe20008410000 */
[----:B------:R-:W-:Y:S01]  /*3800*/  FMUL.FTZ R156, R126, UR7 ;  /* 0x000000077e9c7c20 */ /* 0x000fe20008410000 */
[----:B------:R-:W-:Y:S01]  /*3810*/  PRMT R160, R138, 0x7632, R160 ;  /* 0x000076328aa07816 */ /* 0x000fe200000000a0 */
[----:B------:R-:W-:Y:S01]  /*3820*/  FMUL.FTZ R129, R129, UR8 ;  /* 0x0000000881817c20 */ /* 0x000fe20008410000 */
[----:B------:R-:W-:Y:S01]  /*3830*/  SHF.L.U32 R162, R162, 0x10, RZ ;  /* 0x00000010a2a27819 */ /* 0x000fe200000006ff */
[----:B------:R-:W-:Y:S01]  /*3840*/  FMUL.FTZ R161, R127, UR7 ;  /* 0x000000077fa17c20 */ /* 0x000fe20008410000 */
[----:B------:R-:W-:Y:S01]  /*3850*/  FADD.FTZ R130, R165, -R130 ;  /* 0x80000082a5827221 */ /* 0x000fe20000010000 */
[----:B------:R-:W-:Y:S01]  /*3860*/  SHF.L.U32 R138, R138, 0x10, RZ ;  /* 0x000000108a8a7819 */ /* 0x000fe200000006ff */
[----:B------:R-:W-:Y:S01]  /*3870*/  FMUL.FTZ R163, R156, R137 ;  /* 0x000000899ca37220 */ /* 0x000fe20000410000 */
[----:B------:R-:W-:Y:S01]  /*3880*/  FMUL.FTZ R165, R128, UR7 ;  /* 0x0000000780a57c20 */ /* 0x000fe20008410000 */
[----:B------:R-:W-:Y:S01]  /*3890*/  FMUL.FTZ R137, R46, R156 ;  /* 0x0000009c2e897220 */ /* 0x000fe20000410000 */
[----:B------:R-:W-:Y:S01]  /*38a0*/  FMUL.FTZ R156, R47, R161 ;  /* 0x000000a12f9c7220 */ /* 0x000fe20000410000 */
[----:B------:R-:W-:Y:S01]  /*38b0*/  FMUL.FTZ R164, R129, UR7 ;  /* 0x0000000781a47c20 */ /* 0x000fe20008410000 */
[----:B------:R-:W-:Y:S01]  /*38c0*/  FMUL.FTZ R162, R161, R162 ;  /* 0x000000a2a1a27220 */ /* 0x000fe20000410000 */
[----:B------:R-:W-:Y:S01]  /*38d0*/  FMUL.FTZ R161, R165, R138 ;  /* 0x0000008aa5a17220 */ /* 0x000fe20000410000 */
[----:B------:R-:W-:Y:S01]  /*38e0*/  FMUL.FTZ R138, R48, R165 ;  /* 0x000000a5308a7220 */ /* 0x000fe20000410000 */
[----:B------:R-:W-:Y:S01]  /*38f0*/  SHF.L.U32 R160, R160, 0x10, RZ ;  /* 0x00000010a0a07819 */ /* 0x000fe200000006ff */
[----:B------:R-:W-:Y:S01]  /*3900*/  FMUL.FTZ R165, R49, R164 ;  /* 0x000000a431a57220 */ /* 0x000fe20000410000 */
[----:B------:R-:W-:Y:S01]  /*3910*/  F2FP.BF16.F32.PACK_AB R137, R156, R137 ;  /* 0x000000899c89723e */ /* 0x000fe200000010ff */
[----:B------:R-:W-:Y:S01]  /*3920*/  FMUL.FTZ R130, R130, UR8 ;  /* 0x0000000882827c20 */ /* 0x000fe20008410000 */
[----:B------:R-:W-:Y:S01]  /*3930*/  PRMT R156, R139, 0x7632, R156 ;  /* 0x000076328b9c7816 */ /* 0x000fe2000000009c */
[----:B------:R-:W-:Y:S01]  /*3940*/  FMUL.FTZ R131, R131, UR8 ;  /* 0x0000000883837c20 */ /* 0x000fe20008410000 */
[----:B------:R-:W-:Y:S01]  /*3950*/  FMUL.FTZ R160, R164, R160 ;  /* 0x000000a0a4a07220 */ /* 0x000fe20000410000 */
[----:B------:R-:W-:-:S02]  /*3960*/  F2FP.BF16.F32.PACK_AB R138, R165, R138 ;  /* 0x0000008aa58a723e */ /* 0x000fc400000010ff */
[----:B------:R-:W-:Y:S01]  /*3970*/  SHF.L.U32 R164, R139, 0x10, RZ ;  /* 0x000000108ba47819 */ /* 0x000fe200000006ff */
[----:B------:R-:W-:Y:S01]  /*3980*/  FMUL.FTZ R139, R130, UR7 ;  /* 0x00000007828b7c20 */ /* 0x000fe20008410000 */
[----:B------:R-:W-:Y:S01]  /*3990*/  SHF.L.U32 R165, R156, 0x10, RZ ;  /* 0x000000109ca57819 */ /* 0x000fe200000006ff */
[----:B------:R-:W-:Y:S01]  /*39a0*/  FMUL.FTZ R156, R131, UR7 ;  /* 0x00000007839c7c20 */ /* 0x000fe20008410000 */
[----:B------:R-:W-:Y:S01]  /*39b0*/  F2FP.BF16.F32.PACK_AB R136, R157, R136 ;  /* 0x000000889d88723e */ /* 0x000fe200000010ff */
[----:B------:R-:W-:Y:S01]  /*39c0*/  FMUL.FTZ R164, R139, R164 ;  /* 0x000000a48ba47220 */ /* 0x000fe20000410000 */
[----:B------:R-:W-:Y:S01]  /*39d0*/  FMUL.FTZ R139, R50, R139 ;  /* 0x0000008b328b7220 */ /* 0x000fe20000410000 */
[----:B------:R-:W-:Y:S01]  /*39e0*/  FMUL.FTZ R165, R156, R165 ;  /* 0x000000a59ca57220 */ /* 0x000fe20000410000 */
[----:B------:R-:W-:-:S05]  /*39f0*/  FMUL.FTZ R156, R51, R156 ;  /* 0x0000009c339c7220 */ /* 0x000fca0000410000 */
[----:B------:R-:W-:Y:S01]  /*3a00*/  F2FP.BF16.F32.PACK_AB R139, R156, R139 ;  /* 0x0000008b9c8b723e */ /* 0x000fe200000010ff */
[----:B------:R-:W-:Y:S06]  /*3a10*/  BRA `(.L_x_6619) ;  /* 0x0000000400007947 */ /* 0x000fec0003800000 */
.L_x_6618:
[--C-:B------:R-:W-:Y:S01]  /*3a20*/  FFMA.FTZ R156, R156, UR4, R141.reuse ;  /* 0x000000049c9c7c23 */ /* 0x100fe2000801008d */
[--C-:B------:R-:W-:Y:S01]  /*3a30*/  FFMA.FTZ R158, R158, UR4, R141.reuse ;  /* 0x000000049e9e7c23 */ /* 0x100fe2000801008d */
[--C-:B------:R-:W-:Y:S01]  /*3a40*/  FFMA.FTZ R157, R157, UR4, R141.reuse ;  /* 0x000000049d9d7c23 */ /* 0x100fe2000801008d */
[--C-:B------:R-:W-:Y:S01]  /*3a50*/  FFMA.FTZ R159, R159, UR4, R141.reuse ;  /* 0x000000049f9f7c23 */ /* 0x100fe2000801008d */
[----:B------:R-:W-:Y:S01]  /*3a60*/  FADD.FTZ R156, R160, -R156 ;  /* 0x8000009ca09c7221 */ /* 0x000fe20000010000 */
[----:B------:R-:W-:Y:S01]  /*3a70*/  FADD.FTZ R161, R161, -R158 ;  /* 0x8000009ea1a17221 */ /* 0x000fe20000010000 */
[----:B------:R-:W-:Y:S01]  /*3a80*/  FFMA.FTZ R158, R167, UR4, R141 ;  /* 0x00000004a79e7c23 */ /* 0x000fe2000801008d */
[----:B------:R-:W-:Y:S01]  /*3a90*/  FADD.FTZ R168, R168, -R157 ;  /* 0x8000009da8a87221 */ /* 0x000fe20000010000 */
[----:B------:R-:W-:Y:S01]  /*3aa0*/  FMUL.FTZ R156, R156, UR8 ;  /* 0x000000089c9c7c20 */ /* 0x000fe20008410000 */
[--C-:B------:R-:W-:Y:S01]  /*3ab0*/  FADD.FTZ R169, R169, -R159.reuse ;  /* 0x8000009fa9a97221 */ /* 0x100fe20000010000 */
[----:B------:R-:W-:Y:S01]  /*3ac0*/  FADD.FTZ R171, R171, -R158 ;  /* 0x8000009eabab7221 */ /* 0x000fe20000010000 */
[----:B------:R-:W-:Y:S01]  /*3ad0*/  FMUL.FTZ R158, R168, UR8 ;  /* 0x00000008a89e7c20 */ /* 0x000fe20008410000 */
[----:B-----5:R-:W-:Y:S01]  /*3ae0*/  PRMT R159, R136, 0x7632, R159 ;  /* 0x00007632889f7816 */ /* 0x020fe2000000009f */
[--C-:B------:R-:W-:Y:S01]  /*3af0*/  FFMA.FTZ R162, R162, UR4, R141.reuse ;  /* 0x00000004a2a27c23 */ /* 0x100fe2000801008d */
[----:B------:R-:W-:Y:S01]  /*3b00*/  SHF.L.U32 R136, R136, 0x10, RZ ;  /* 0x0000001088887819 */ /* 0x000fe200000006ff */
[----:B------:R-:W-:Y:S01]  /*3b10*/  FMUL.FTZ R157, R156, UR7 ;  /* 0x000000079c9d7c20 */ /* 0x000fe20008410000 */
[--C-:B------:R-:W-:Y:S01]  /*3b20*/  FFMA.FTZ R166, R166, UR4, R141.reuse ;  /* 0x00000004a6a67c23 */ /* 0x100fe2000801008d */
[----:B------:R-:W-:Y:S01]  /*3b30*/  FFMA.FTZ R164, R164, UR4, R141 ;  /* 0x00000004a4a47c23 */ /* 0x000fe2000801008d */
[----:B------:R-:W-:Y:S01]  /*3b40*/  FMUL.FTZ R158, R158, UR7 ;  /* 0x000000079e9e7c20 */ /* 0x000fe20008410000 */
[----:B------:R-:W-:Y:S01]  /*3b50*/  FADD.FTZ R163, R163, -R162 ;  /* 0x800000a2a3a37221 */ /* 0x000fe20000010000 */
[----:B------:R-:W-:Y:S01]  /*3b60*/  SHF.L.U32 R167, R159, 0x10, RZ ;  /* 0x000000109fa77819 */ /* 0x000fe200000006ff */
[----:B------:R-:W-:Y:S01]  /*3b70*/  FMUL.FTZ R159, R157, R136 ;  /* 0x000000889d9f7220 */ /* 0x000fe20000410000 */
[----:B------:R-:W-:Y:S01]  /*3b80*/  FADD.FTZ R170, R170, -R166 ;  /* 0x800000a6aaaa7221 */ /* 0x000fe20000010000 */
[----:B------:R-:W-:Y:S01]  /*3b90*/  FMUL.FTZ R136, R44, R157 ;  /* 0x0000009d2c887220 */ /* 0x000fe20000410000 */
[----:B------:R-:W-:Y:S01]  /*3ba0*/  PRMT R162, R137, 0x7632, R162 ;  /* 0x0000763289a27816 */ /* 0x000fe200000000a2 */
[----:B------:R-:W-:Y:S01]  /*3bb0*/  FMUL.FTZ R161, R161, UR8 ;  /* 0x00000008a1a17c20 */ /* 0x000fe20008410000 */
[----:B------:R-:W-:Y:S01]  /*3bc0*/  FADD.FTZ R165, R165, -R164 ;  /* 0x800000a4a5a57221 */ /* 0x000fe20000010000 */
[----:B------:R-:W-:Y:S01]  /*3bd0*/  FMUL.FTZ R157, R45, R158 ;  /* 0x0000009e2d9d7220 */ /* 0x000fe20000410000 */
[----:B------:R-:W-:Y:S01]  /*3be0*/  FMUL.FTZ R169, R169, UR8 ;  /* 0x00000008a9a97c20 */ /* 0x000fe20008410000 */
[----:B------:R-:W-:Y:S01]  /*3bf0*/  FMUL.FTZ R163, R163, UR8 ;  /* 0x00000008a3a37c20 */ /* 0x000fe20008410000 */
        /* <DEDUP_REMOVED lines=31> */
[----:B------:R-:W-:-:S03]  /*3df0*/  F2FP.BF16.F32.PACK_AB R138, R166, R138 ;  /* 0x0000008aa68a723e */ /* 0x000fc600000010ff */
[----:B------:R-:W-:Y:S02]  /*3e00*/  F2FP.BF16.F32.PACK_AB R137, R156, R167 ;  /* 0x000000a79c89723e */ /* 0x000fe400000010ff */
[----:B------:R-:W-:-:S07]  /*3e10*/  F2FP.BF16.F32.PACK_AB R139, R157, R139 ;  /* 0x0000008b9d8b723e */ /* 0x000fce00000010ff */
.L_x_6619:
[----:B------:R-:W0:Y:S01]  /*3e20*/  @P0 LDC.64 R156, c[0x0][0x478] ;  /* 0x00011e00ff9c0b82 */ /* 0x000e220000000a00 */
[----:B------:R-:W-:Y:S01]  /*3e30*/  HFMA2 R181, -RZ, RZ, 0, 9.5367431640625e-07 ;  /* 0x00000010ffb57431 */ /* 0x000fe200000001ff */
[----:B------:R-:W-:Y:S01]  /*3e40*/  MOV R167, 0x10 ;  /* 0x0000001000a77802 */ /* 0x000fe20000000f00 */
[----:B0-----:R-:W-:-:S04]  /*3e50*/  @P0 IMAD.WIDE.U32 R156, R180, 0x20, R156 ;  /* 0x00000020b49c0825 */ /* 0x001fc800078e009c */
[----:B------:R-:W-:Y:S01]  /*3e60*/  IMAD.WIDE.U32 R180, R180, R181, UR26 ;  /* 0x0000001ab4b47e25 */ /* 0x000fe2000f8e00b5 */
[----:B------:R-:W-:Y:S04]  /*3e70*/  @P0 STG.E.128 desc[UR16][R156.64], R124 ;  /* 0x0000007c9c000986 */ /* 0x000fe8000c101d10 */
[----:B------:R-:W-:Y:S04]  /*3e80*/  @P0 STG.E.128 desc[UR16][R156.64+0x10], R128 ;  /* 0x000010809c000986 */ /* 0x000fe8000c101d10 */
        /* <DEDUP_REMOVED lines=11> */
[--C-:B------:R-:W-:Y:S01]  /*3f40*/  FFMA.FTZ R128, R152, UR4, R141.reuse ;  /* 0x0000000498807c23 */ /* 0x100fe2000801008d */
[----:B------:R-:W-:Y:S01]  /*3f50*/  FMUL.FTZ R124, R132, UR8 ;  /* 0x00000008847c7c20 */ /* 0x000fe20008410000 */
[----:B------:R-:W-:Y:S01]  /*3f60*/  FMUL.FTZ R125, R148, UR8 ;  /* 0x00000008947d7c20 */ /* 0x000fe20008410000 */
[C---:B-----5:R-:W-:Y:S01]  /*3f70*/  PRMT R132, R136.reuse, 0x7632, R132 ;  /* 0x0000763288847816 */ /* 0x060fe20000000084 */
[--C-:B------:R-:W-:Y:S01]  /*3f80*/  FFMA.FTZ R129, R153, UR4, R141.reuse ;  /* 0x0000000499817c23 */ /* 0x100fe2000801008d */
[----:B------:R-:W-:Y:S01]  /*3f90*/  SHF.L.U32 R136, R136, 0x10, RZ ;  /* 0x0000001088887819 */ /* 0x000fe200000006ff */
[----:B------:R-:W-:Y:S01]  /*3fa0*/  FMUL.FTZ R133, R124, UR7 ;  /* 0x000000077c857c20 */ /* 0x000fe20008410000 */
[----:B------:R-:W-:Y:S01]  /*3fb0*/  FMUL.FTZ R134, R125, UR7 ;  /* 0x000000077d867c20 */ /* 0x000fe20008410000 */
[--C-:B------:R-:W-:Y:S01]  /*3fc0*/  FFMA.FTZ R130, R154, UR4, R141.reuse ;  /* 0x000000049a827c23 */ /* 0x100fe2000801008d */
[----:B------:R-:W-:Y:S01]  /*3fd0*/  FFMA.FTZ R150, R155, UR4, R141 ;  /* 0x000000049b967c23 */ /* 0x000fe2000801008d */
[----:B------:R-:W-:Y:S01]  /*3fe0*/  FADD.FTZ R127, R144, -R127 ;  /* 0x8000007f907f7221 */ /* 0x000fe20000010000 */
[----:B------:R-:W-:Y:S01]  /*3ff0*/  SHF.L.U32 R141, R132, 0x10, RZ ;  /* 0x00000010848d7819 */ /* 0x000fe200000006ff */
[----:B------:R-:W-:Y:S01]  /*4000*/  FMUL.FTZ R144, R133, R136 ;  /* 0x0000008885907220 */ /* 0x000fe20000410000 */
[----:B------:R-:W-:Y:S01]  /*4010*/  FMUL.FTZ R132, R52, R133 ;  /* 0x0000008534847220 */ /* 0x000fe20000410000 */
[----:B------:R-:W-:Y:S01]  /*4020*/  FMUL.FTZ R133, R53, R134 ;  /* 0x0000008635857220 */ /* 0x000fe20000410000 */
[----:B------:R-:W-:Y:S01]  /*4030*/  FMUL.FTZ R126, R126, UR8 ;  /* 0x000000087e7e7c20 */ /* 0x000fe20008410000 */
[----:B------:R-:W-:Y:S01]  /*4040*/  FADD.FTZ R128, R145, -R128 ;  /* 0x8000008091807221 */ /* 0x000fe20000010000 */
[----:B------:R-:W-:Y:S01]  /*4050*/  FADD.FTZ R129, R146, -R129 ;  /* 0x8000008192817221 */ /* 0x000fe20000010000 */
[----:B------:R-:W-:Y:S01]  /*4060*/  FADD.FTZ R130, R147, -R130 ;  /* 0x8000008293827221 */ /* 0x000fe20000010000 */
[----:B------:R-:W-:Y:S01]  /*4070*/  F2FP.BF16.F32.PACK_AB R132, R133, R132 ;  /* 0x000000848584723e */ /* 0x000fe200000010ff */
[----:B------:R-:W-:Y:S01]  /*4080*/  FMUL.FTZ R141, R134, R141 ;  /* 0x0000008d868d7220 */ /* 0x000fe20000410000 */
[----:B------:R-:W-:Y:S01]  /*4090*/  PRMT R133, R137, 0x7632, R133 ;  /* 0x0000763289857816 */ /* 0x000fe20000000085 */
[----:B------:R-:W-:Y:S01]  /*40a0*/  FADD.FTZ R131, R149, -R150 ;  /* 0x8000009695837221 */ /* 0x000fe20000010000 */
[C---:B------:R-:W-:Y:S01]  /*40b0*/  PRMT R148, R139.reuse, 0x7632, R148 ;  /* 0x000076328b947816 */ /* 0x040fe20000000094 */
[----:B------:R-:W-:Y:S01]  /*40c0*/  FMUL.FTZ R128, R128, UR8 ;  /* 0x0000000880807c20 */ /* 0x000fe20008410000 */
        /* <DEDUP_REMOVED lines=13> */
[----:B------:R-:W-:Y:S01]  /*41a0*/  FMUL.FTZ R150, R129, UR7 ;  /* 0x0000000781967c20 */ /* 0x000fe20008410000 */
        /* <DEDUP_REMOVED lines=14> */
[----:B------:R-:W-:Y:S01]  /*4290*/  F2FP.BF16.F32.PACK_AB R134, R135, R134 ;  /* 0x000000868786723e */ /* 0x000fe200000010ff */
[----:B------:R-:W-:Y:S01]  /*42a0*/  FMUL.FTZ R148, R149, R148 ;  /* 0x0000009495947220 */ /* 0x000fe20000410000 */
[----:B------:R-:W-:-:S02]  /*42b0*/  F2FP.BF16.F32.PACK_AB R133, R136, R133 ;  /* 0x000000858885723e */ /* 0x000fc400000010ff */
[----:B------:R-:W-:Y:S01]  /*42c0*/  F2FP.BF16.F32.PACK_AB R135, R150, R137 ;  /* 0x000000899687723e */ /* 0x000fe200000010ff */
[----:B------:R-:W-:Y:S06]  /*42d0*/  BRA `(.L_x_6621) ;  /* 0x0000000400007947 */ /* 0x000fec0003800000 */
.L_x_6620:
[--C-:B------:R-:W-:Y:S01]  /*42e0*/  FFMA.FTZ R132, R132, UR4, R141.reuse ;  /* 0x0000000484847c23 */ /* 0x100fe2000801008d */
[--C-:B------:R-:W-:Y:S01]  /*42f0*/  FFMA.FTZ R148, R148, UR4, R141.reuse ;  /* 0x0000000494947c23 */ /* 0x100fe2000801008d */
[--C-:B------:R-:W-:Y:S01]  /*4300*/  FFMA.FTZ R157, R150, UR4, R141.reuse ;  /* 0x00000004969d7c23 */ /* 0x100fe2000801008d */
[--C-:B------:R-:W-:Y:S01]  /*4310*/  FFMA.FTZ R151, R151, UR4, R141.reuse ;  /* 0x0000000497977c23 */ /* 0x100fe2000801008d */
[----:B------:R-:W-:Y:S01]  /*4320*/  FADD.FTZ R132, R133, -R132 ;  /* 0x8000008485847221 */ /* 0x000fe20000010000 */
[----:B------:R-:W-:Y:S01]  /*4330*/  FADD.FTZ R148, R135, -R148 ;  /* 0x8000009487947221 */ /* 0x000fe20000010000 */
[--C-:B------:R-:W-:Y:S01]  /*4340*/  FFMA.FTZ R152, R152, UR4, R141.reuse ;  /* 0x0000000498987c23 */ /* 0x100fe2000801008d */
[--C-:B------:R-:W-:Y:S01]  /*4350*/  FFMA.FTZ R153, R153, UR4, R141.reuse ;  /* 0x0000000499997c23 */ /* 0x100fe2000801008d */
[----:B------:R-:W-:Y:S01]  /*4360*/  FMUL.FTZ R132, R132, UR8 ;  /* 0x0000000884847c20 */ /* 0x000fe20008410000 */
[--C-:B------:R-:W-:Y:S01]  /*4370*/  FFMA.FTZ R154, R154, UR4, R141.reuse ;  /* 0x000000049a9a7c23 */ /* 0x100fe2000801008d */
[--C-:B------:R-:W-:Y:S01]  /*4380*/  FFMA.FTZ R150, R155, UR4, R141.reuse ;  /* 0x000000049b967c23 */ /* 0x100fe2000801008d */
[----:B------:R-:W-:Y:S01]  /*4390*/  FMUL.FTZ R148, R148, UR8 ;  /* 0x0000000894947c20 */ /* 0x000fe20008410000 */
[----:B-----5:R-:W-:Y:S01]  /*43a0*/  PRMT R141, R136, 0x7632, R141 ;  /* 0x00007632888d7816 */ /* 0x020fe2000000008d */
[----:B------:R-:W-:Y:S01]  /*43b0*/  FMUL.FTZ R135, R132, UR7 ;  /* 0x0000000784877c20 */ /* 0x000fe20008410000 */
[----:B------:R-:W-:Y:S01]  /*43c0*/  SHF.L.U32 R136, R136, 0x10, RZ ;  /* 0x0000001088887819 */ /* 0x000fe200000006ff */
[----:B------:R-:W-:Y:S01]  /*43d0*/  FMUL.FTZ R148, R148, UR7 ;  /* 0x0000000794947c20 */ /* 0x000fe20008410000 */
[----:B------:R-:W-:Y:S01]  /*43e0*/  FADD.FTZ R133, R144, -R151 ;  /* 0x8000009790857221 */ /* 0x000fe20000010000 */
[----:B------:R-:W-:Y:S01]  /*43f0*/  FMUL.FTZ R132, R52, R135 ;  /* 0x0000008734847220 */ /* 0x000fe20000410000 */
[----:B------:R-:W-:Y:S01]  /*4400*/  SHF.L.U32 R141, R141, 0x10, RZ ;  /* 0x000000108d8d7819 */ /* 0x000fe200000006ff */
[----:B------:R-:W-:Y:S01]  /*4410*/  FMUL.FTZ R144, R135, R136 ;  /* 0x0000008887907220 */ /* 0x000fe20000410000 */
        /* <DEDUP_REMOVED lines=8> */
[----:B------:R-:W-:Y:S01]  /*44a0*/  FMUL.FTZ R134, R134, UR8 ;  /* 0x0000000886867c20 */ /* 0x000fe20008410000 */
[----:B------:R-:W-:Y:S01]  /*44b0*/  PRMT R135, R137, 0x7632, R135 ;  /* 0x0000763289877816 */ /* 0x000fe20000000087 */
[----:B------:R-:W-:Y:S01]  /*44c0*/  FMUL.FTZ R133, R133, UR8 ;  /* 0x0000000885857c20 */ /* 0x000fe20008410000 */
[----:B------:R-:W-:Y:S01]  /*44d0*/  PRMT R146, R138, 0x7632, R146 ;  /* 0x000076328a927816 */ /* 0x000fe20000000092 */
[----:B------:R-:W-:Y:S01]  /*44e0*/  FMUL.FTZ R153, R153, UR8 ;  /* 0x0000000899997c20 */ /* 0x000fe20008410000 */
[C---:B------:R-:W-:Y:S01]  /*44f0*/  PRMT R148, R139.reuse, 0x7632, R148 ;  /* 0x000076328b947816 */ /* 0x040fe20000000094 */
[----:B------:R-:W-:Y:S01]  /*4500*/  FMUL.FTZ R150, R150, UR8 ;  /* 0x0000000896967c20 */ /* 0x000fe20008410000 */
        /* <DEDUP_REMOVED lines=29> */
.L_x_6621:
[----:B------:R-:W0:Y:S01]  /*46e0*/  @P0 LDC.64 R136, c[0x0][0x478] ;  /* 0x00011e00ff880b82 */ /* 0x000e220000000a00 */
[----:B------:R-:W-:Y:S02]  /*46f0*/  HFMA2 R149, -RZ, RZ, 0, 9.5367431640625e-07 ;  /* 0x00000010ff957431 */ /* 0x000fe400000001ff */
[----:B0-----:R-:W-:-:S05]  /*4700*/  @P0 IMAD.WIDE.U32 R136, R0, 0x20, R136 ;  /* 0x0000002000880825 */ /* 0x001fca00078e0088 */
[----:B------:R-:W-:Y:S04]  /*4710*/  @P0 STG.E.128 desc[UR16][R136.64], R124 ;  /* 0x0000007c88000986 */ /* 0x000fe8000c101d10 */
[----:B------:R0:W-:Y:S02]  /*4720*/  @P0 STG.E.128 desc[UR16][R136.64+0x10], R128 ;  /* 0x0000108088000986 */ /* 0x0001e4000c101d10 */
[----:B0-----:R-:W-:-:S05]  /*4730*/  IMAD.WIDE.U32 R136, R0, R149, UR26 ;  /* 0x0000001a00887e25 */ /* 0x001fca000f8e0095 */
[----:B------:R1:W-:Y:S01]  /*4740*/  STG.E.128 desc[UR16][R136.64], R132 ;  /* 0x0000008488007986 */ /* 0x0003e2000c101d10 */
[----:B------:R-:W-:Y:S05]  /*4750*/  BRA `(.L_x_6622) ;  /* 0x0000002000d07947 */ /* 0x000fea0003800000 */
.L_x_6613:
[----:B------:R-:W-:-:S05]  /*4760*/  MOV R136, 0x10 ;  /* 0x0000001000887802 */ /* 0x000fca0000000f00 */
[----:B------:R-:W-:-:S06]  /*4770*/  IMAD.WIDE.U32 R136, R182, R136, UR24 ;  /* 0x00000018b6887e25 */ /* 0x000fcc000f8e0088 */
[----:B------:R-:W5:Y:S01]  /*4780*/  LDG.E.128 R136, desc[UR16][R136.64] ;  /* 0x0000001088887981 */ /* 0x000f62000c1e1d00 */
[----:B------:R-:W-:-:S04]  /*4790*/  UISETP.NE.U32.AND UP1, UPT, UR22, URZ, UPT ;  /* 0x000000ff1600728c */ /* 0x000fc8000bf25070 */
[----:B------:R-:W-:-:S09]  /*47a0*/  UISETP.NE.AND.EX UP1, UPT, UR23, URZ, UPT, UP1 ;  /* 0x000000ff1700728c */ /* 0x000fd2000bf25310 */
[----:B------:R-:W-:Y:S05]  /*47b0*/  BRA.U UP1, `(.L_x_6623) ;  /* 0x0000000501047547 */ /* 0x000fea000b800000 */
[--C-:B------:R-:W-:Y:S01]  /*47c0*/  FFMA.FTZ R172, R172, UR4, R141.reuse ;  /* 0x00000004acac7c23 */ /* 0x100fe2000801008d */
[--C-:B------:R-:W-:Y:S01]  /*47d0*/  FFMA.FTZ R183, R183, UR4, R141.reuse ;  /* 0x00000004b7b77c23 */ /* 0x100fe2000801008d */
[----:B------:R-:W-:Y:S01]  /*47e0*/  FFMA.FTZ R224, R224, UR4, R141 ;  /* 0x00000004e0e07c23 */ /* 0x000fe2000801008d */
[----:B-----5:R-:W-:Y:S01]  /*47f0*/  PRMT R140, R136, 0x7632, R140 ;  /* 0x00007632888c7816 */ /* 0x020fe2000000008c */
[----:B------:R-:W-:Y:S01]  /*4800*/  FADD.FTZ R172, R226, -R172 ;  /* 0x800000ace2ac7221 */ /* 0x000fe20000010000 */
[----:B------:R-:W-:Y:S01]  /*4810*/  FADD.FTZ R234, R234, -R183 ;  /* 0x800000b7eaea7221 */ /* 0x000fe20000010000 */
[----:B------:R-:W-:Y:S01]  /*4820*/  FFMA.FTZ R225, R225, UR4, R141 ;  /* 0x00000004e1e17c23 */ /* 0x000fe2000801008d */
[----:B------:R-:W-:Y:S01]  /*4830*/  SHF.L.U32 R136, R136, 0x10, RZ ;  /* 0x0000001088887819 */ /* 0x000fe200000006ff */
[----:B------:R-:W-:Y:S01]  /*4840*/  FFMA.FTZ R172, R172, UR8, R92 ;  /* 0x00000008acac7c23 */ /* 0x000fe2000801005c */
[----:B------:R-:W-:Y:S01]  /*4850*/  FFMA.FTZ R234, R234, UR8, R93 ;  /* 0x00000008eaea7c23 */ /* 0x000fe2000801005d */
        /* <DEDUP_REMOVED lines=12> */
[----:B------:R-:W-:Y:S01]  /*4920*/  FFMA.FTZ R183, R227, UR8, R94 ;  /* 0x00000008e3b77c23 */ /* 0x000fe2000801005e */
[----:B------:R-:W-:Y:S01]  /*4930*/  FADD.FTZ R236, R236, -R232 ;  /* 0x800000e8ecec7221 */ /* 0x000fe20000010000 */
[----:B------:R-:W-:Y:S01]  /*4940*/  PRMT R172, R137, 0x7632, R172 ;  /* 0x0000763289ac7816 */ /* 0x000fe200000000ac */
[----:B------:R-:W-:Y:S01]  /*4950*/  FADD.FTZ R231, R231, -R229 ;  /* 0x800000e5e7e77221 */ /* 0x000fe20000010000 */
[----:B------:R-:W-:Y:S01]  /*4960*/  FADD.FTZ R237, R237, -R233 ;  /* 0x800000e9eded7221 */ /* 0x000fe20000010000 */
[----:B------:R-:W-:Y:S01]  /*4970*/  FMUL.FTZ R143, R29, R234 ;  /* 0x000000ea1d8f7220 */ /* 0x000fe20000410000 */
[----:B------:R-:W-:Y:S01]  /*4980*/  FFMA.FTZ R173, R235, UR8, R95 ;  /* 0x00000008ebad7c23 */ /* 0x000fe2000801005f */
[----:B------:R-:W-:Y:S01]  /*4990*/  SHF.L.U32 R137, R137, 0x10, RZ ;  /* 0x0000001089897819 */ /* 0x000fe200000006ff */
[----:B-1----:R-:W-:Y:S01]  /*49a0*/  FFMA.FTZ R179, R230, UR8, R96 ;  /* 0x00000008e6b37c23 */ /* 0x002fe20008010060 */
[----:B------:R-:W-:Y:S01]  /*49b0*/  PRMT R174, R138, 0x7632, R174 ;  /* 0x000076328aae7816 */ /* 0x000fe200000000ae */
[----:B------:R-:W-:Y:S01]  /*49c0*/  FMUL.FTZ R183, R183, UR7 ;  /* 0x00000007b7b77c20 */ /* 0x000fe20008410000 */
[----:B------:R-:W-:Y:S01]  /*49d0*/  PRMT R178, R139, 0x7632, R178 ;  /* 0x000076328bb27816 */ /* 0x000fe200000000b2 */
[----:B------:R-:W-:Y:S01]  /*49e0*/  FFMA.FTZ R175, R236, UR8, R97 ;  /* 0x00000008ecaf7c23 */ /* 0x000fe20008010061 */
[----:B------:R-:W-:Y:S01]  /*49f0*/  SHF.L.U32 R172, R172, 0x10, RZ ;  /* 0x00000010acac7819 */ /* 0x000fe200000006ff */
[----:B------:R-:W-:Y:S01]  /*4a00*/  FFMA.FTZ R177, R231, UR8, R98 ;  /* 0x00000008e7b17c23 */ /* 0x000fe20008010062 */
[----:B------:R-:W-:Y:S01]  /*4a10*/  SHF.L.U32 R138, R138, 0x10, RZ ;  /* 0x000000108a8a7819 */ /* 0x000fe200000006ff */
[----:B------:R-:W-:Y:S01]  /*4a20*/  FFMA.FTZ R176, R237, UR8, R99 ;  /* 0x00000008edb07c23 */ /* 0x000fe20008010063 */
        /* <DEDUP_REMOVED lines=26> */
.L_x_6623:
        /* <DEDUP_REMOVED lines=8> */
[----:B------:R-:W-:Y:S01]  /*4c50*/  FFMA.FTZ R124, R124, UR8, R92 ;  /* 0x000000087c7c7c23 */ /* 0x000fe2000801005c */
[----:B------:R-:W-:Y:S01]  /*4c60*/  FADD.FTZ R125, R234, -R125 ;  /* 0x8000007dea7d7221 */ /* 0x000fe20000010000 */
[----:B------:R-:W-:Y:S01]  /*4c70*/  PRMT R142, R136, 0x7632, R142 ;  /* 0x00007632888e7816 */ /* 0x000fe2000000008e */
[----:B------:R-:W-:Y:S01]  /*4c80*/  FFMA.FTZ R126, R126, UR8, R94 ;  /* 0x000000087e7e7c23 */ /* 0x000fe2000801005e */
[----:B------:R-:W-:Y:S01]  /*4c90*/  FFMA.FTZ R127, R127, UR8, R95 ;  /* 0x000000087f7f7c23 */ /* 0x000fe2000801005f */
[----:B------:R-:W-:Y:S01]  /*4ca0*/  SHF.L.U32 R136, R136, 0x10, RZ ;  /* 0x0000001088887819 */ /* 0x000fe200000006ff */
[----:B------:R-:W-:Y:S01]  /*4cb0*/  FMUL.FTZ R143, R124, UR7 ;  /* 0x000000077c8f7c20 */ /* 0x000fe20008410000 */
[----:B------:R-:W-:Y:S01]  /*4cc0*/  SHF.L.U32 R137, R137, 0x10, RZ ;  /* 0x0000001089897819 */ /* 0x000fe200000006ff */
[----:B------:R-:W-:Y:S01]  /*4cd0*/  FFMA.FTZ R125, R125, UR8, R93 ;  /* 0x000000087d7d7c23 */ /* 0x000fe2000801005d */
        /* <DEDUP_REMOVED lines=18> */
[----:B------:R-:W-:Y:S01]  /*4e00*/  FFMA.FTZ R128, R128, UR8, R96 ;  /* 0x0000000880807c23 */ /* 0x000fe20008010060 */
[C---:B------:R-:W-:Y:S01]  /*4e10*/  PRMT R174, R138.reuse, 0x7632, R174 ;  /* 0x000076328aae7816 */ /* 0x040fe200000000ae */
[----:B------:R-:W-:Y:S01]  /*4e20*/  FFMA.FTZ R129, R129, UR8, R97 ;  /* 0x0000000881817c23 */ /* 0x000fe20008010061 */
        /* <DEDUP_REMOVED lines=14> */
[----:B------:R-:W-:Y:S01]  /*4f10*/  FFMA.FTZ R130, R130, UR8, R98 ;  /* 0x0000000882827c23 */ /* 0x000fe20008010062 */
[----:B------:R-:W-:-:S02]  /*4f20*/  FFMA.FTZ R131, R131, UR8, R99 ;  /* 0x0000000883837c23 */ /* 0x000fc40008010063 */
        /* <DEDUP_REMOVED lines=10> */
.L_x_6624:
[----:B------:R-:W-:Y:S01]  /*4fd0*/  ISETP.NE.U32.AND P0, PT, RZ, UR22, PT ;  /* 0x00000016ff007c0c */ /* 0x000fe2000bf05070 */
[----:B------:R-:W-:-:S03]  /*4fe0*/  HFMA2 R183, -RZ, RZ, 0, 9.5367431640625e-07 ;  /* 0x00000010ffb77431 */ /* 0x000fc600000001ff */
[----:B------:R-:W-:-:S13]  /*4ff0*/  ISETP.NE.AND.EX P0, PT, RZ, UR23, PT, P0 ;  /* 0x00000017ff007c0c */ /* 0x000fda000bf05300 */
[----:B------:R-:W0:Y:S02]  /*5000*/  @P0 LDC.64 R176, c[0x0][0x478] ;  /* 0x00011e00ffb00b82 */ /* 0x000e240000000a00 */
        /* <DEDUP_REMOVED lines=17> */
[----:B------:R-:W-:Y:S01]  /*5120*/  FFMA.FTZ R124, R124, UR8, R100 ;  /* 0x000000087c7c7c23 */ /* 0x000fe20008010064 */
[----:B------:R-:W-:Y:S01]  /*5130*/  FFMA.FTZ R125, R125, UR8, R101 ;  /* 0x000000087d7d7c23 */ /* 0x000fe20008010065 */
[--C-:B------:R-:W-:Y:S01]  /*5140*/  FFMA.FTZ R128, R190, UR4, R141.reuse ;  /* 0x00000004be807c23 */ /* 0x100fe2000801008d */
[----:B------:R-:W-:Y:S01]  /*5150*/  FFMA.FTZ R129, R194, UR4, R141 ;  /* 0x00000004c2817c23 */ /* 0x000fe2000801008d */
[----:B------:R-:W-:Y:S01]  /*5160*/  FADD.FTZ R131, R199, -R176 ;  /* 0x800000b0c7837221 */ /* 0x000fe20000010000 */
[----:B------:R-:W-:Y:S01]  /*5170*/  SHF.L.U32 R136, R136, 0x10, RZ ;  /* 0x0000001088887819 */ /* 0x000fe200000006ff */
[----:B------:R-:W-:Y:S01]  /*5180*/  FFMA.FTZ R126, R126, UR8, R102 ;  /* 0x000000087e7e7c23 */ /* 0x000fe20008010066 */
        /* <DEDUP_REMOVED lines=13> */
[----:B------:R-:W-:Y:S01]  /*5260*/  FFMA.FTZ R128, R128, UR8, R104 ;  /* 0x0000000880807c23 */ /* 0x000fe20008010068 */
[----:B------:R-:W-:Y:S01]  /*5270*/  FFMA.FTZ R129, R129, UR8, R105 ;  /* 0x0000000881817c23 */ /* 0x000fe20008010069 */
        /* <DEDUP_REMOVED lines=17> */
[----:B------:R-:W-:Y:S01]  /*5390*/  FFMA.FTZ R130, R130, UR8, R106 ;  /* 0x0000000882827c23 */ /* 0x000fe2000801006a */
[----:B------:R-:W-:Y:S01]  /*53a0*/  FFMA.FTZ R131, R131, UR8, R107 ;  /* 0x0000000883837c23 */ /* 0x000fe2000801006b */
        /* <DEDUP_REMOVED lines=16> */
.L_x_6625:
        /* <DEDUP_REMOVED lines=23> */
[----:B------:R-:W-:Y:S01]  /*5620*/  FFMA.FTZ R189, R189, UR8, R102 ;  /* 0x00000008bdbd7c23 */ /* 0x000fe20008010066 */
[----:B------:R-:W-:Y:S01]  /*5630*/  FADD.FTZ R198, R198, -R194 ;  /* 0x800000c2c6c67221 */ /* 0x000fe20000010000 */
[----:B------:R-:W-:Y:S01]  /*5640*/  PRMT R184, R137, 0x7632, R184 ;  /* 0x0000763289b87816 */ /* 0x000fe200000000b8 */
[----:B------:R-:W-:Y:S01]  /*5650*/  FADD.FTZ R193, R193, -R191 ;  /* 0x800000bfc1c17221 */ /* 0x000fe20000010000 */
[----:B------:R-:W-:Y:S01]  /*5660*/  FADD.FTZ R199, R199, -R195 ;  /* 0x800000c3c7c77221 */ /* 0x000fe20000010000 */
[----:B------:R-:W-:Y:S01]  /*5670*/  FFMA.FTZ R185, R197, UR8, R103 ;  /* 0x00000008c5b97c23 */ /* 0x000fe20008010067 */
[----:B------:R-:W-:Y:S01]  /*5680*/  SHF.L.U32 R137, R137, 0x10, RZ ;  /* 0x0000001089897819 */ /* 0x000fe200000006ff */
[----:B------:R-:W-:Y:S01]  /*5690*/  FFMA.FTZ R192, R192, UR8, R104 ;  /* 0x00000008c0c07c23 */ /* 0x000fe20008010068 */
[----:B------:R-:W-:Y:S01]  /*56a0*/  PRMT R186, R138, 0x7632, R186 ;  /* 0x000076328aba7816 */ /* 0x000fe200000000ba */
[----:B------:R-:W-:Y:S01]  /*56b0*/  FMUL.FTZ R190, R189, UR7 ;  /* 0x00000007bdbe7c20 */ /* 0x000fe20008410000 */
[----:B------:R-:W-:Y:S01]  /*56c0*/  FMUL.FTZ R179, R196, R176 ;  /* 0x000000b0c4b37220 */ /* 0x000fe20000410000 */
[----:B------:R-:W-:Y:S01]  /*56d0*/  F2FP.BF16.F32.PACK_AB R136, R177, R136 ;  /* 0x00000088b188723e */ /* 0x000fe200000010ff */
[----:B------:R-:W-:Y:S01]  /*56e0*/  FFMA.FTZ R187, R198, UR8, R105 ;  /* 0x00000008c6bb7c23 */ /* 0x000fe20008010069 */
[----:B------:R-:W-:Y:S01]  /*56f0*/  PRMT R188, R139, 0x7632, R188 ;  /* 0x000076328bbc7816 */ /* 0x000fe200000000bc */
[----:B------:R-:W-:Y:S01]  /*5700*/  FFMA.FTZ R177, R193, UR8, R106 ;  /* 0x00000008c1b17c23 */ /* 0x000fe2000801006a */
[----:B------:R-:W-:Y:S01]  /*5710*/  SHF.L.U32 R184, R184, 0x10, RZ ;  /* 0x00000010b8b87819 */ /* 0x000fe200000006ff */
[----:B------:R-:W-:Y:S01]  /*5720*/  FFMA.FTZ R176, R199, UR8, R107 ;  /* 0x00000008c7b07c23 */ /* 0x000fe2000801006b */
        /* <DEDUP_REMOVED lines=24> */
.L_x_6626:
        /* <DEDUP_REMOVED lines=17> */
[--C-:B------:R-:W-:Y:S01]  /*59c0*/  FADD.FTZ R161, R161, -R158.reuse ;  /* 0x8000009ea1a17221 */ /* 0x100fe20000010000 */
[----:B-----5:R-:W-:Y:S01]  /*59d0*/  PRMT R158, R136, 0x7632, R158 ;  /* 0x00007632889e7816 */ /* 0x020fe2000000009e */
[----:B------:R-:W-:Y:S01]  /*59e0*/  FFMA.FTZ R124, R125, UR8, R108 ;  /* 0x000000087d7c7c23 */ /* 0x000fe2000801006c */
[----:B------:R-:W-:Y:S01]  /*59f0*/  FFMA.FTZ R125, R168, UR8, R109 ;  /* 0x00000008a87d7c23 */ /* 0x000fe2000801006d */
[--C-:B------:R-:W-:Y:S01]  /*5a00*/  FFMA.FTZ R162, R162, UR4, R141.reuse ;  /* 0x00000004a2a27c23 */ /* 0x100fe2000801008d */
[----:B------:R-:W-:Y:S01]  /*5a10*/  SHF.L.U32 R136, R136, 0x10, RZ ;  /* 0x0000001088887819 */ /* 0x000fe200000006ff */
[----:B------:R-:W-:Y:S01]  /*5a20*/  FFMA.FTZ R127, R166, UR4, R141 ;  /* 0x00000004a67f7c23 */ /* 0x000fe2000801008d */
[----:B------:R-:W-:Y:S01]  /*5a30*/  FMUL.FTZ R131, R124, UR7 ;  /* 0x000000077c837c20 */ /* 0x000fe20008410000 */
[----:B------:R-:W-:Y:S01]  /*5a40*/  FADD.FTZ R128, R169, -R128 ;  /* 0x80000080a9807221 */ /* 0x000fe20000010000 */
[----:B------:R-:W-:Y:S01]  /*5a50*/  SHF.L.U32 R158, R158, 0x10, RZ ;  /* 0x000000109e9e7819 */ /* 0x000fe200000006ff */
[----:B------:R-:W-:Y:S01]  /*5a60*/  FMUL.FTZ R130, R125, UR7 ;  /* 0x000000077d827c20 */ /* 0x000fe20008410000 */
[----:B------:R-:W-:Y:S01]  /*5a70*/  FADD.FTZ R163, R163, -R162 ;  /* 0x800000a2a3a37221 */ /* 0x000fe20000010000 */
[----:B------:R-:W-:Y:S01]  /*5a80*/  FFMA.FTZ R126, R161, UR8, R110 ;  /* 0x00000008a17e7c23 */ /* 0x000fe2000801006e */
[----:B------:R-:W-:Y:S01]  /*5a90*/  FADD.FTZ R170, R170, -R127 ;  /* 0x8000007faaaa7221 */ /* 0x000fe20000010000 */
[----:B------:R-:W-:Y:S01]  /*5aa0*/  PRMT R162, R137, 0x7632, R162 ;  /* 0x0000763289a27816 */ /* 0x000fe200000000a2 */
[----:B------:R-:W-:Y:S01]  /*5ab0*/  FMUL.FTZ R159, R131, R136 ;  /* 0x00000088839f7220 */ /* 0x000fe20000410000 */
[----:B------:R-:W-:Y:S01]  /*5ac0*/  FFMA.FTZ R127, R128, UR8, R111 ;  /* 0x00000008807f7c23 */ /* 0x000fe2000801006f */
[----:B------:R-:W-:Y:S01]  /*5ad0*/  FMUL.FTZ R136, R44, R131 ;  /* 0x000000832c887220 */ /* 0x000fe20000410000 */
[----:B------:R-:W-:Y:S01]  /*5ae0*/  SHF.L.U32 R137, R137, 0x10, RZ ;  /* 0x0000001089897819 */ /* 0x000fe200000006ff */
[----:B------:R-:W-:Y:S01]  /*5af0*/  FMUL.FTZ R158, R130, R158 ;  /* 0x0000009e829e7220 */ /* 0x000fe20000410000 */
[----:B------:R-:W-:Y:S01]  /*5b00*/  FMUL.FTZ R131, R45, R130 ;  /* 0x000000822d837220 */ /* 0x000fe20000410000 */
[----:B------:R-:W-:Y:S01]  /*5b10*/  FMUL.FTZ R130, R126, UR7 ;  /* 0x000000077e827c20 */ /* 0x000fe20008410000 */
[----:B------:R-:W-:Y:S01]  /*5b20*/  SHF.L.U32 R162, R162, 0x10, RZ ;  /* 0x00000010a2a27819 */ /* 0x000fe200000006ff */
[----:B------:R-:W-:Y:S01]  /*5b30*/  FMUL.FTZ R157, R127, UR7 ;  /* 0x000000077f9d7c20 */ /* 0x000fe20008410000 */
[----:B------:R-:W-:Y:S01]  /*5b40*/  FFMA.FTZ R128, R163, UR8, R112 ;  /* 0x00000008a3807c23 */ /* 0x000fe20008010070 */
[----:B------:R-:W-:Y:S01]  /*5b50*/  FFMA.FTZ R164, R164, UR4, R141 ;  /* 0x00000004a4a47c23 */ /* 0x000fe2000801008d */
[----:B------:R-:W-:Y:S01]  /*5b60*/  FMUL.FTZ R163, R130, R137 ;  /* 0x0000008982a37220 */ /* 0x000fe20000410000 */
[----:B------:R-:W-:Y:S01]  /*5b70*/  PRMT R160, R138, 0x7632, R160 ;  /* 0x000076328aa07816 */ /* 0x000fe200000000a0 */
[----:B------:R-:W-:Y:S01]  /*5b80*/  FFMA.FTZ R129, R170, UR8, R113 ;  /* 0x00000008aa817c23 */ /* 0x000fe20008010071 */
[----:B------:R-:W-:Y:S01]  /*5b90*/  FMUL.FTZ R137, R46, R130 ;  /* 0x000000822e897220 */ /* 0x000fe20000410000 */
[----:B------:R-:W-:Y:S01]  /*5ba0*/  SHF.L.U32 R138, R138, 0x10, RZ ;  /* 0x000000108a8a7819 */ /* 0x000fe200000006ff */
[----:B------:R-:W-:Y:S01]  /*5bb0*/  FMUL.FTZ R162, R157, R162 ;  /* 0x000000a29da27220 */ /* 0x000fe20000410000 */
[----:B------:R-:W-:Y:S01]  /*5bc0*/  FMUL.FTZ R130, R47, R157 ;  /* 0x0000009d2f827220 */ /* 0x000fe20000410000 */
[----:B------:R-:W-:Y:S01]  /*5bd0*/  FMUL.FTZ R157, R128, UR7 ;  /* 0x00000007809d7c20 */ /* 0x000fe20008410000 */
[----:B------:R-:W-:Y:S01]  /*5be0*/  FADD.FTZ R165, R165, -R164 ;  /* 0x800000a4a5a57221 */ /* 0x000fe20000010000 */
[----:B------:R-:W-:Y:S01]  /*5bf0*/  FMUL.FTZ R164, R129, UR7 ;  /* 0x0000000781a47c20 */ /* 0x000fe20008410000 */
[----:B------:R-:W-:Y:S01]  /*5c00*/  FFMA.FTZ R156, R167, UR4, R141 ;  /* 0x00000004a79c7c23 */ /* 0x000fe2000801008d */
[----:B------:R-:W-:Y:S01]  /*5c10*/  FMUL.FTZ R161, R157, R138 ;  /* 0x0000008a9da17220 */ /* 0x000fe20000410000 */
[----:B------:R-:W-:Y:S01]  /*5c20*/  FMUL.FTZ R138, R48, R157 ;  /* 0x0000009d308a7220 */ /* 0x000fe20000410000 */
[----:B------:R-:W-:Y:S01]  /*5c30*/  FMUL.FTZ R157, R49, R164 ;  /* 0x000000a4319d7220 */ /* 0x000fe20000410000 */
[----:B------:R-:W-:Y:S01]  /*5c40*/  FADD.FTZ R156, R171, -R156 ;  /* 0x8000009cab9c7221 */ /* 0x000fe20000010000 */
[----:B------:R-:W-:-:S02]  /*5c50*/  SHF.L.U32 R160, R160, 0x10, RZ ;  /* 0x00000010a0a07819 */ /* 0x000fc400000006ff */
[----:B------:R-:W-:Y:S01]  /*5c60*/  F2FP.BF16.F32.PACK_AB R136, R131, R136 ;  /* 0x000000888388723e */ /* 0x000fe200000010ff */
[----:B------:R-:W-:Y:S01]  /*5c70*/  FFMA.FTZ R131, R156, UR8, R115 ;  /* 0x000000089c837c23 */ /* 0x000fe20008010073 */
[----:B------:R-:W-:Y:S01]  /*5c80*/  F2FP.BF16.F32.PACK_AB R138, R157, R138 ;  /* 0x0000008a9d8a723e */ /* 0x000fe200000010ff */
[----:B------:R-:W-:Y:S01]  /*5c90*/  FMUL.FTZ R160, R164, R160 ;  /* 0x000000a0a4a07220 */ /* 0x000fe20000410000 */
[----:B------:R-:W-:Y:S01]  /*5ca0*/  F2FP.BF16.F32.PACK_AB R137, R130, R137 ;  /* 0x000000898289723e */ /* 0x000fe200000010ff */
[----:B------:R-:W-:Y:S01]  /*5cb0*/  FFMA.FTZ R130, R165, UR8, R114 ;  /* 0x00000008a5827c23 */ /* 0x000fe20008010072 */
[----:B------:R-:W-:Y:S01]  /*5cc0*/  PRMT R157, R139, 0x7632, R157 ;  /* 0x000076328b9d7816 */ /* 0x000fe2000000009d */
[----:B------:R-:W-:Y:S01]  /*5cd0*/  FMUL.FTZ R156, R131, UR7 ;  /* 0x00000007839c7c20 */ /* 0x000fe20008410000 */
[----:B------:R-:W-:Y:S01]  /*5ce0*/  SHF.L.U32 R164, R139, 0x10, RZ ;  /* 0x000000108ba47819 */ /* 0x000fe200000006ff */
[----:B------:R-:W-:Y:S01]  /*5cf0*/  FMUL.FTZ R139, R130, UR7 ;  /* 0x00000007828b7c20 */ /* 0x000fe20008410000 */
[----:B------:R-:W-:-:S03]  /*5d00*/  SHF.L.U32 R157, R157, 0x10, RZ ;  /* 0x000000109d9d7819 */ /* 0x000fc600000006ff */
[----:B------:R-:W-:Y:S01]  /*5d10*/  FMUL.FTZ R164, R139, R164 ;  /* 0x000000a48ba47220 */ /* 0x000fe20000410000 */
[----:B------:R-:W-:Y:S01]  /*5d20*/  FMUL.FTZ R139, R50, R139 ;  /* 0x0000008b328b7220 */ /* 0x000fe20000410000 */
[----:B------:R-:W-:Y:S01]  /*5d30*/  FMUL.FTZ R165, R156, R157 ;  /* 0x0000009d9ca57220 */ /* 0x000fe20000410000 */
[----:B------:R-:W-:-:S05]  /*5d40*/  FMUL.FTZ R156, R51, R156 ;  /* 0x0000009c339c7220 */ /* 0x000fca0000410000 */
[----:B------:R-:W-:Y:S01]  /*5d50*/  F2FP.BF16.F32.PACK_AB R139, R156, R139 ;  /* 0x0000008b9c8b723e */ /* 0x000fe200000010ff */
[----:B------:R-:W-:Y:S06]  /*5d60*/  BRA `(.L_x_6628) ;  /* 0x0000000400007947 */ /* 0x000fec0003800000 */
.L_x_6627:
        /* <DEDUP_REMOVED lines=8> */
[----:B------:R-:W-:Y:S01]  /*5df0*/  FFMA.FTZ R156, R156, UR8, R108 ;  /* 0x000000089c9c7c23 */ /* 0x000fe2000801006c */
[----:B------:R-:W-:Y:S01]  /*5e00*/  FADD.FTZ R169, R169, -R159 ;  /* 0x8000009fa9a97221 */ /* 0x000fe20000010000 */
[----:B------:R-:W-:Y:S01]  /*5e10*/  FADD.FTZ R171, R171, -R158 ;  /* 0x8000009eabab7221 */ /* 0x000fe20000010000 */
[----:B------:R-:W-:Y:S01]  /*5e20*/  FFMA.FTZ R158, R168, UR8, R109 ;  /* 0x00000008a89e7c23 */ /* 0x000fe2000801006d */
        /* <DEDUP_REMOVED lines=13> */
[----:B------:R-:W-:Y:S01]  /*5f00*/  FFMA.FTZ R161, R161, UR8, R110 ;  /* 0x00000008a1a17c23 */ /* 0x000fe2000801006e */
[----:B------:R-:W-:Y:S01]  /*5f10*/  FADD.FTZ R165, R165, -R164 ;  /* 0x800000a4a5a57221 */ /* 0x000fe20000010000 */
[----:B------:R-:W-:Y:S01]  /*5f20*/  FMUL.FTZ R157, R45, R158 ;  /* 0x0000009e2d9d7220 */ /* 0x000fe20000410000 */
[----:B------:R-:W-:Y:S01]  /*5f30*/  FFMA.FTZ R169, R169, UR8, R111 ;  /* 0x00000008a9a97c23 */ /* 0x000fe2000801006f */
[----:B------:R-:W-:Y:S01]  /*5f40*/  FFMA.FTZ R163, R163, UR8, R112 ;  /* 0x00000008a3a37c23 */ /* 0x000fe20008010070 */
[----:B------:R-:W-:Y:S01]  /*5f50*/  FMUL.FTZ R158, R158, R167 ;  /* 0x000000a79e9e7220 */ /* 0x000fe20000410000 */
[----:B------:R-:W-:Y:S01]  /*5f60*/  SHF.L.U32 R156, R137, 0x10, RZ ;  /* 0x00000010899c7819 */ /* 0x000fe200000006ff */
[----:B------:R-:W-:Y:S01]  /*5f70*/  FFMA.FTZ R164, R170, UR8, R113 ;  /* 0x00000008aaa47c23 */ /* 0x000fe20008010071 */
[----:B------:R-:W-:Y:S01]  /*5f80*/  PRMT R160, R138, 0x7632, R160 ;  /* 0x000076328aa07816 */ /* 0x000fe200000000a0 */
[----:B------:R-:W-:Y:S01]  /*5f90*/  FMUL.FTZ R167, R161, UR7 ;  /* 0x00000007a1a77c20 */ /* 0x000fe20008410000 */
[----:B------:R-:W-:Y:S01]  /*5fa0*/  SHF.L.U32 R162, R162, 0x10, RZ ;  /* 0x00000010a2a27819 */ /* 0x000fe200000006ff */
[----:B------:R-:W-:Y:S01]  /*5fb0*/  FFMA.FTZ R165, R165, UR8, R114 ;  /* 0x00000008a5a57c23 */ /* 0x000fe20008010072 */
[----:B------:R-:W-:Y:S01]  /*5fc0*/  SHF.L.U32 R138, R138, 0x10, RZ ;  /* 0x000000108a8a7819 */ /* 0x000fe200000006ff */
[----:B------:R-:W-:Y:S01]  /*5fd0*/  FMUL.FTZ R161, R169, UR7 ;  /* 0x00000007a9a17c20 */ /* 0x000fe20008410000 */
[----:B------:R-:W-:Y:S01]  /*5fe0*/  F2FP.BF16.F32.PACK_AB R136, R157, R136 ;  /* 0x000000889d88723e */ /* 0x000fe200000010ff */
[----:B------:R-:W-:Y:S01]  /*5ff0*/  FMUL.FTZ R166, R163, UR7 ;  /* 0x00000007a3a67c20 */ /* 0x000fe20008410000 */
[----:B------:R-:W-:Y:S01]  /*6000*/  PRMT R137, R139, 0x7632, R137 ;  /* 0x000076328b897816 */ /* 0x000fe20000000089 */
[----:B------:R-:W-:Y:S01]  /*6010*/  FFMA.FTZ R157, R171, UR8, R115 ;  /* 0x00000008ab9d7c23 */ /* 0x000fe20008010073 */
        /* <DEDUP_REMOVED lines=21> */
.L_x_6628:
        /* <DEDUP_REMOVED lines=14> */
[--C-:B------:R-:W-:Y:S01]  /*6250*/  FFMA.FTZ R130, R155, UR4, R141.reuse ;  /* 0x000000049b827c23 */ /* 0x100fe2000801008d */
[----:B------:R-:W-:Y:S01]  /*6260*/  FADD.FTZ R133, R133, -R132 ;  /* 0x8000008485857221 */ /* 0x000fe20000010000 */
[----:B------:R-:W-:Y:S01]  /*6270*/  FADD.FTZ R148, R135, -R148 ;  /* 0x8000009487947221 */ /* 0x000fe20000010000 */
[----:B-----5:R-:W-:Y:S01]  /*6280*/  PRMT R126, R136, 0x7632, R126 ;  /* 0x00007632887e7816 */ /* 0x020fe2000000007e */
[----:B------:R-:W-:Y:S01]  /*6290*/  FFMA.FTZ R151, R151, UR4, R141 ;  /* 0x0000000497977c23 */ /* 0x000fe2000801008d */
[----:B------:R-:W-:Y:S01]  /*62a0*/  FFMA.FTZ R124, R133, UR8, R116 ;  /* 0x00000008857c7c23 */ /* 0x000fe20008010074 */
[----:B------:R-:W-:Y:S01]  /*62b0*/  FFMA.FTZ R125, R148, UR8, R117 ;  /* 0x00000008947d7c23 */ /* 0x000fe20008010075 */
[----:B------:R-:W-:Y:S01]  /*62c0*/  FADD.FTZ R127, R134, -R127 ;  /* 0x8000007f867f7221 */ /* 0x000fe20000010000 */
[----:B------:R-:W-:Y:S01]  /*62d0*/  SHF.L.U32 R136, R136, 0x10, RZ ;  /* 0x0000001088887819 */ /* 0x000fe200000006ff */
[----:B------:R-:W-:Y:S01]  /*62e0*/  FMUL.FTZ R129, R124, UR7 ;  /* 0x000000077c817c20 */ /* 0x000fe20008410000 */
[----:B------:R-:W-:Y:S01]  /*62f0*/  FADD.FTZ R134, R149, -R130 ;  /* 0x8000008295867221 */ /* 0x000fe20000010000 */
[----:B------:R-:W-:Y:S01]  /*6300*/  FMUL.FTZ R130, R125, UR7 ;  /* 0x000000077d827c20 */ /* 0x000fe20008410000 */
[----:B------:R-:W-:Y:S01]  /*6310*/  FADD.FTZ R128, R144, -R151 ;  /* 0x8000009790807221 */ /* 0x000fe20000010000 */
[----:B------:R-:W-:Y:S01]  /*6320*/  FMUL.FTZ R144, R129, R136 ;  /* 0x0000008881907220 */ /* 0x000fe20000410000 */
[----:B------:R-:W-:Y:S01]  /*6330*/  FMUL.FTZ R132, R52, R129 ;  /* 0x0000008134847220 */ /* 0x000fe20000410000 */
[----:B------:R-:W-:Y:S01]  /*6340*/  FMUL.FTZ R129, R53, R130 ;  /* 0x0000008235817220 */ /* 0x000fe20000410000 */
[--C-:B------:R-:W-:Y:S01]  /*6350*/  FFMA.FTZ R152, R152, UR4, R141.reuse ;  /* 0x0000000498987c23 */ /* 0x100fe2000801008d */
[--C-:B------:R-:W-:Y:S01]  /*6360*/  FFMA.FTZ R153, R153, UR4, R141.reuse ;  /* 0x0000000499997c23 */ /* 0x100fe2000801008d */
[----:B------:R-:W-:Y:S01]  /*6370*/  FFMA.FTZ R154, R154, UR4, R141 ;  /* 0x000000049a9a7c23 */ /* 0x000fe2000801008d */
[----:B------:R-:W-:Y:S01]  /*6380*/  SHF.L.U32 R141, R126, 0x10, RZ ;  /* 0x000000107e8d7819 */ /* 0x000fe200000006ff */
[----:B------:R-:W-:Y:S01]  /*6390*/  FADD.FTZ R145, R145, -R152 ;  /* 0x8000009891917221 */ /* 0x000fe20000010000 */
[----:B------:R-:W-:Y:S01]  /*63a0*/  PRMT R126, R137, 0x7632, R126 ;  /* 0x00007632897e7816 */ /* 0x000fe2000000007e */
[----:B------:R-:W-:Y:S01]  /*63b0*/  FADD.FTZ R131, R147, -R154 ;  /* 0x8000009a93837221 */ /* 0x000fe20000010000 */
[----:B------:R-:W-:Y:S01]  /*63c0*/  F2FP.BF16.F32.PACK_AB R132, R129, R132 ;  /* 0x000000848184723e */ /* 0x000fe200000010ff */
[----:B------:R-:W-:Y:S01]  /*63d0*/  FADD.FTZ R146, R146, -R153 ;  /* 0x8000009992927221 */ /* 0x000fe20000010000 */
[----:B------:R-:W-:Y:S01]  /*63e0*/  PRMT R129, R138, 0x7632, R129 ;  /* 0x000076328a817816 */ /* 0x000fe20000000081 */
[----:B------:R-:W-:Y:S01]  /*63f0*/  FMUL.FTZ R141, R130, R141 ;  /* 0x0000008d828d7220 */ /* 0x000fe20000410000 */
[----:B------:R-:W-:Y:S01]  /*6400*/  PRMT R148, R139, 0x7632, R148 ;  /* 0x000076328b947816 */ /* 0x000fe20000000094 */
[----:B------:R-:W-:Y:S01]  /*6410*/  FFMA.FTZ R130, R131, UR8, R122 ;  /* 0x0000000883827c23 */ /* 0x000fe2000801007a */
[----:B------:R-:W-:Y:S01]  /*6420*/  SHF.L.U32 R147, R139, 0x10, RZ ;  /* 0x000000108b937819 */ /* 0x000fe200000006ff */
[----:B------:R-:W-:Y:S01]  /*6430*/  FFMA.FTZ R131, R134, UR8, R123 ;  /* 0x0000000886837c23 */ /* 0x000fe2000801007b */
[----:B------:R-:W-:Y:S01]  /*6440*/  SHF.L.U32 R139, R126, 0x10, RZ ;  /* 0x000000107e8b7819 */ /* 0x000fe200000006ff */
[----:B------:R-:W-:Y:S01]  /*6450*/  FFMA.FTZ R126, R127, UR8, R118 ;  /* 0x000000087f7e7c23 */ /* 0x000fe20008010076 */
[----:B------:R-:W-:Y:S01]  /*6460*/  SHF.L.U32 R136, R137, 0x10, RZ ;  /* 0x0000001089887819 */ /* 0x000fe200000006ff */
[----:B------:R-:W-:Y:S01]  /*6470*/  FFMA.FTZ R127, R128, UR8, R119 ;  /* 0x00000008807f7c23 */ /* 0x000fe20008010077 */
[----:B------:R-:W-:Y:S01]  /*6480*/  SHF.L.U32 R137, R129, 0x10, RZ ;  /* 0x0000001081897819 */ /* 0x000fe200000006ff */
[----:B------:R-:W-:Y:S01]  /*6490*/  FFMA.FTZ R129, R146, UR8, R121 ;  /* 0x0000000892817c23 */ /* 0x000fe20008010079 */
[----:B------:R-:W-:Y:S01]  /*64a0*/  FMUL.FTZ R135, R126, UR7 ;  /* 0x000000077e877c20 */ /* 0x000fe20008410000 */
[----:B------:R-:W-:Y:S01]  /*64b0*/  FFMA.FTZ R128, R145, UR8, R120 ;  /* 0x0000000891807c23 */ /* 0x000fe20008010078 */
[----:B------:R-:W-:Y:S01]  /*64c0*/  SHF.L.U32 R133, R138, 0x10, RZ ;  /* 0x000000108a857819 */ /* 0x000fe200000006ff */
[----:B------:R-:W-:Y:S01]  /*64d0*/  FMUL.FTZ R150, R129, UR7 ;  /* 0x0000000781967c20 */ /* 0x000fe20008410000 */
[----:B------:R-:W-:Y:S01]  /*64e0*/  FMUL.FTZ R138, R135, R136 ;  /* 0x00000088878a7220 */ /* 0x000fe20000410000 */
[----:B------:R-:W-:Y:S01]  /*64f0*/  FMUL.FTZ R136, R128, UR7 ;  /* 0x0000000780887c20 */ /* 0x000fe20008410000 */
[----:B------:R-:W-:Y:S01]  /*6500*/  SHF.L.U32 R148, R148, 0x10, RZ ;  /* 0x0000001094947819 */ /* 0x000fe200000006ff */
[----:B------:R-:W-:Y:S01]  /*6510*/  FMUL.FTZ R146, R150, R137 ;  /* 0x0000008996927220 */ /* 0x000fe20000410000 */
[----:B------:R-:W-:Y:S01]  /*6520*/  FMUL.FTZ R134, R127, UR7 ;  /* 0x000000077f867c20 */ /* 0x000fe20008410000 */
[----:B------:R-:W-:Y:S01]  /*6530*/  FMUL.FTZ R137, R57, R150 ;  /* 0x0000009639897220 */ /* 0x000fe20000410000 */
        /* <DEDUP_REMOVED lines=15> */
.L_x_6629:
[--C-:B------:R-:W-:Y:S01]  /*6630*/  FFMA.FTZ R132, R132, UR4, R141.reuse ;  /* 0x0000000484847c23 */ /* 0x100fe2000801008d */
        /* <DEDUP_REMOVED lines=13> */
[----:B------:R-:W-:Y:S01]  /*6710*/  SHF.L.U32 R136, R136, 0x10, RZ ;  /* 0x0000001088887819 */ /* 0x000fe200000006ff */
[----:B------:R-:W-:Y:S01]  /*6720*/  FADD.FTZ R133, R134, -R157 ;  /* 0x8000009d86857221 */ /* 0x000fe20000010000 */
[----:B------:R-:W-:Y:S01]  /*6730*/  FMUL.FTZ R141, R141, UR7 ;  /* 0x000000078d8d7c20 */ /* 0x000fe20008410000 */
[----:B------:R-:W-:Y:S01]  /*6740*/  FMUL.FTZ R148, R148, UR7 ;  /* 0x0000000794947c20 */ /* 0x000fe20008410000 */
[----:B------:R-:W-:Y:S01]  /*6750*/  SHF.L.U32 R135, R132, 0x10, RZ ;  /* 0x0000001084877819 */ /* 0x000fe200000006ff */
[----:B------:R-:W-:Y:S01]  /*6760*/  FADD.FTZ R134, R144, -R151 ;  /* 0x8000009790867221 */ /* 0x000fe20000010000 */
[----:B------:R-:W-:Y:S01]  /*6770*/  FMUL.FTZ R132, R52, R141 ;  /* 0x0000008d34847220 */ /* 0x000fe20000410000 */
[----:B------:R-:W-:Y:S01]  /*6780*/  FMUL.FTZ R149, R53, R148 ;  /* 0x0000009435957220 */ /* 0x000fe20000410000 */
[----:B------:R-:W-:Y:S01]  /*6790*/  FMUL.FTZ R144, R141, R136 ;  /* 0x000000888d907220 */ /* 0x000fe20000410000 */
[----:B------:R-:W-:Y:S01]  /*67a0*/  FMUL.FTZ R141, R148, R135 ;  /* 0x00000087948d7220 */ /* 0x000fe20000410000 */
[----:B------:R-:W-:Y:S01]  /*67b0*/  PRMT R148, R137, 0x7632, R148 ;  /* 0x0000763289947816 */ /* 0x000fe20000000094 */
[----:B------:R-:W-:Y:S01]  /*67c0*/  FADD.FTZ R145, R145, -R152 ;  /* 0x8000009891917221 */ /* 0x000fe20000010000 */
[----:B------:R-:W-:Y:S01]  /*67d0*/  F2FP.BF16.F32.PACK_AB R132, R149, R132 ;  /* 0x000000849584723e */ /* 0x000fe200000010ff */
[----:B------:R-:W-:Y:S01]  /*67e0*/  FADD.FTZ R146, R146, -R153 ;  /* 0x8000009992927221 */ /* 0x000fe20000010000 */
[----:B------:R-:W-:Y:S01]  /*67f0*/  SHF.L.U32 R149, R137, 0x10, RZ ;  /* 0x0000001089957819 */ /* 0x000fe200000006ff */
[----:B------:R-:W-:Y:S01]  /*6800*/  FADD.FTZ R147, R147, -R154 ;  /* 0x8000009a93937221 */ /* 0x000fe20000010000 */
[C---:B------:R-:W-:Y:S01]  /*6810*/  PRMT R137, R138.reuse, 0x7632, R137 ;  /* 0x000076328a897816 */ /* 0x040fe20000000089 */
[----:B------:R-:W-:Y:S01]  /*6820*/  FFMA.FTZ R145, R145, UR8, R120 ;  /* 0x0000000891917c23 */ /* 0x000fe20008010078 */
[----:B------:R-:W-:Y:S01]  /*6830*/  SHF.L.U32 R136, R138, 0x10, RZ ;  /* 0x000000108a887819 */ /* 0x000fe200000006ff */
[----:B------:R-:W-:Y:S01]  /*6840*/  FFMA.FTZ R133, R133, UR8, R118 ;  /* 0x0000000885857c23 */ /* 0x000fe20008010076 */
[C---:B------:R-:W-:Y:S01]  /*6850*/  PRMT R138, R139.reuse, 0x7632, R138 ;  /* 0x000076328b8a7816 */ /* 0x040fe2000000008a */
        /* <DEDUP_REMOVED lines=8> */
[----:B------:R-:W-:Y:S01]  /*68e0*/  SHF.L.U32 R137, R137, 0x10, RZ ;  /* 0x0000001089897819 */ /* 0x000fe200000006ff */
        /* <DEDUP_REMOVED lines=20> */
.L_x_6630:
[----:B------:R-:W0:Y:S01]  /*6a30*/  @P0 LDC.64 R136, c[0x0][0x478] ;  /* 0x00011e00ff880b82 */ /* 0x000e220000000a00 */
[----:B------:R-:W-:Y:S02]  /*6a40*/  HFMA2 R149, -RZ, RZ, 0, 9.5367431640625e-07 ;  /* 0x00000010ff957431 */ /* 0x000fe400000001ff */
[----:B0-----:R-:W-:-:S05]  /*6a50*/  @P0 IMAD.WIDE.U32 R136, R0, 0x20, R136 ;  /* 0x0000002000880825 */ /* 0x001fca00078e0088 */
[----:B------:R-:W-:Y:S04]  /*6a60*/  @P0 STG.E.128 desc[UR16][R136.64], R124 ;  /* 0x0000007c88000986 */ /* 0x000fe8000c101d10 */
[----:B------:R0:W-:Y:S02]  /*6a70*/  @P0 STG.E.128 desc[UR16][R136.64+0x10], R128 ;  /* 0x0000108088000986 */ /* 0x0001e4000c101d10 */
[----:B0-----:R-:W-:-:S05]  /*6a80*/  IMAD.WIDE.U32 R136, R0, R149, UR26 ;  /* 0x0000001a00887e25 */ /* 0x001fca000f8e0095 */
[----:B------:R0:W-:Y:S02]  /*6a90*/  STG.E.128 desc[UR16][R136.64], R132 ;  /* 0x0000008488007986 */ /* 0x0001e4000c101d10 */
.L_x_6622:
[----:B------:R-:W2:Y:S04]  /*6aa0*/  LDL.LU R167, [R1+0x8] ;  /* 0x0000080001a77983 */ /* 0x000ea80000300800 */
[----:B------:R-:W3:Y:S04]  /*6ab0*/  LDL.LU R166, [R1+0x4] ;  /* 0x0000040001a67983 */ /* 0x000ee80000300800 */
[----:B------:R-:W4:Y:S04]  /*6ac0*/  LDL.LU R157, [R1] ;  /* 0x00000000019d7983 */ /* 0x000f280000300800 */
[----:B------:R-:W5:Y:S04]  /*6ad0*/  LDL.LU R156, [R1+0x14] ;  /* 0x00001400019c7983 */ /* 0x000f680000300800 */
[----:B------:R-:W5:Y:S04]  /*6ae0*/  LDL.LU R155, [R1+0x10] ;  /* 0x00001000019b7983 */ /* 0x000f680000300800 */
[----:B------:R-:W5:Y:S04]  /*6af0*/  LDL.LU R154, [R1+0xc] ;  /* 0x00000c00019a7983 */ /* 0x000f680000300800 */
[----:B------:R-:W5:Y:S04]  /*6b00*/  LDL.LU R153, [R1+0x20] ;  /* 0x0000200001997983 */ /* 0x000f680000300800 */
[----:B------:R-:W5:Y:S04]  /*6b10*/  LDL.LU R152, [R1+0x1c] ;  /* 0x00001c0001987983 */ /* 0x000f680000300800 */
[----:B------:R-:W5:Y:S04]  /*6b20*/  LDL.LU R151, [R1+0x18] ;  /* 0x0000180001977983 */ /* 0x000f680000300800 */
[----:B------:R-:W5:Y:S04]  /*6b30*/  LDL.LU R150, [R1+0x2c] ;  /* 0x00002c0001967983 */ /* 0x000f680000300800 */
[----:B------:R-:W5:Y:S04]  /*6b40*/  LDL.LU R149, [R1+0x28] ;  /* 0x0000280001957983 */ /* 0x000f680000300800 */
[----:B01----:R-:W5:Y:S04]  /*6b50*/  LDL.LU R137, [R1+0x24] ;  /* 0x0000240001897983 */ /* 0x003f680000300800 */
[----:B------:R-:W5:Y:S04]  /*6b60*/  LDL.LU R136, [R1+0x38] ;  /* 0x0000380001887983 */ /* 0x000f680000300800 */
[----:B------:R-:W5:Y:S04]  /*6b70*/  LDL.LU R135, [R1+0x34] ;  /* 0x0000340001877983 */ /* 0x000f680000300800 */
[----:B------:R-:W5:Y:S04]  /*6b80*/  LDL.LU R134, [R1+0x30] ;  /* 0x0000300001867983 */ /* 0x000f680000300800 */
[----:B------:R-:W5:Y:S04]  /*6b90*/  LDL.LU R133, [R1+0x44] ;  /* 0x0000440001857983 */ /* 0x000f680000300800 */
[----:B------:R-:W5:Y:S04]  /*6ba0*/  LDL.LU R132, [R1+0x40] ;  /* 0x0000400001847983 */ /* 0x000f680000300800 */
[----:B------:R-:W5:Y:S01]  /*6bb0*/  LDL.LU R0, [R1+0x3c] ;  /* 0x00003c0001007983 */ /* 0x000f620000300800 */
        /* <DEDUP_REMOVED lines=17> */
[----:B--2---:R-:W-:Y:S01]  /*6cd0*/  FADD.FTZ R167, R165, R167 ;  /* 0x000000a7a5a77221 */ /* 0x004fe20000010000 */
[----:B---3--:R-:W-:Y:S01]  /*6ce0*/  FADD.FTZ R166, R164, R166 ;  /* 0x000000a6a4a67221 */ /* 0x008fe20000010000 */
[----:B----4-:R-:W-:Y:S01]  /*6cf0*/  FADD.FTZ R157, R160, R157 ;  /* 0x0000009da09d7221 */ /* 0x010fe20000010000 */
[----:B-----5:R-:W-:Y:S01]  /*6d00*/  FADD.FTZ R156, R162, R156 ;  /* 0x0000009ca29c7221 */ /* 0x020fe20000010000 */
        /* <DEDUP_REMOVED lines=13> */
[----:B------:R-:W-:-:S05]  /*6de0*/  FADD.FTZ R0, R142, R0 ;  /* 0x000000008e007221 */ /* 0x000fca0000010000 */
[----:B------:R0:W-:Y:S04]  /*6df0*/  STL [R1+0x3c], R0 ;  /* 0x00003c0001007387 */ /* 0x0001e80000100800 */
        /* <DEDUP_REMOVED lines=14> */
[----:B------:R0:W-:Y:S04]  /*6ee0*/  STL [R1], R157 ;  /* 0x0000009d01007387 */ /* 0x0001e80000100800 */
[----:B------:R0:W-:Y:S04]  /*6ef0*/  STL [R1+0x4], R166 ;  /* 0x000004a601007387 */ /* 0x0001e80000100800 */
[----:B------:R0:W-:Y:S01]  /*6f00*/  STL [R1+0x8], R167 ;  /* 0x000008a701007387 */ /* 0x0001e20000100800 */
[----:B------:R-:W-:Y:S05]  /*6f10*/  BRA.U !UP1, `(.L_x_6631) ;  /* 0xffffff99099c7547 */ /* 0x000fea000b83ffff */
[----:B------:R-:W-:Y:S02]  /*6f20*/  MOV R48, R239 ;  /* 0x000000ef00307202 */ /* 0x000fe40000000f00 */
        /* <DEDUP_REMOVED lines=91> */
[----:B-1----:R-:W-:-:S07]  /*74e0*/  MOV R83, R205 ;  /* 0x000000cd00537202 */ /* 0x002fce0000000f00 */
.L_x_6610:
[----:B------:R-:W1:Y:S01]  /*74f0*/  S2R R92, SR_TID.X ;  /* 0x00000000005c7919 */ /* 0x000e620000002100 */
[----:B------:R-:W2:Y:S08]  /*7500*/  S2UR UR4, SR_CTAID.X ;  /* 0x00000000000479c3 */ /* 0x000eb00000002500 */
[----:B0-----:R-:W2:Y:S08]  /*7510*/  LDC R0, c[0x0][0x388] ;  /* 0x0000e200ff007b82 */ /* 0x001eb00000000800 */
[----:B------:R-:W0:Y:S08]  /*7520*/  LDC.64 R2, c[0x0][0x440] ;  /* 0x00011000ff027b82 */ /* 0x000e300000000a00 */
[----:B------:R-:W3:Y:S08]  /*7530*/  LDC.64 R20, c[0x0][0x448] ;  /* 0x00011200ff147b82 */ /* 0x000ef00000000a00 */
[----:B------:R-:W4:Y:S01]  /*7540*/  LDC.64 R22, c[0x0][0x460] ;  /* 0x00011800ff167b82 */ /* 0x000f220000000a00 */
[----:B--2---:R-:W-:-:S05]  /*7550*/  IMAD R0, R0, UR4, RZ ;  /* 0x0000000400007c24 */ /* 0x004fca000f8e02ff */
[----:B-1----:R-:W-:-:S05]  /*7560*/  LEA.HI R93, R0, R92, RZ, 0x1d ;  /* 0x0000005c005d7211 */ /* 0x002fca00078fe8ff */
[----:B0-----:R-:W-:-:S04]  /*7570*/  IMAD.WIDE.U32 R2, R93, 0x20, R2 ;  /* 0x000000205d027825 */ /* 0x001fc800078e0002 */
[C---:B---3--:R-:W-:Y:S01]  /*7580*/  IMAD.WIDE.U32 R20, R93.reuse, 0x20, R20 ;  /* 0x000000205d147825 */ /* 0x048fe200078e0014 */
[----:B------:R-:W-:Y:S04]  /*7590*/  STG.E.128 desc[UR16][R2.64], R56 ;  /* 0x0000003802007986 */ /* 0x000fe8000c101d10 */
        /* <DEDUP_REMOVED lines=25> */
.L_x_6632:
        /* <DEDUP_REMOVED lines=13> */
.L_x_15663:


//--------------------- .text._ZN10layer_norm13ln_bwd_kernelINS_13Kernel_traitsIf13__nv_bfloat16fS2_fjLj4096ELj1ELj1ELj4ELj16ENS_18Kernel_traits_baseILj4096EfS2_fS2_fjLj128EEEEELb0ELb1ELb1ELb0EEEvNS_9BwdParamsE --------------------------
	.section	.text._ZN10layer_norm13ln_bwd_kernelINS_13Kernel_traitsIf13__nv_bfloat16fS2_fjLj4096ELj1ELj1ELj4ELj16ENS_18Kernel_traits_baseILj4096EfS2_fS2_fjLj128EEEEELb0ELb1ELb1ELb0EEEvNS_9BwdParamsE,"ax",@progbits
	.align	128
        .global         _ZN10layer_norm13ln_bwd_kernelINS_13Kernel_traitsIf13__nv_bfloat16fS2_fjLj4096ELj1ELj1ELj4ELj16ENS_18Kernel_traits_baseILj4096EfS2_fS2_fjLj128EEEEELb0ELb1ELb1ELb0EEEvNS_9BwdParamsE
        .type           _ZN10layer_norm13ln_bwd_kernelINS_13Kernel_traitsIf13__nv_bfloat16fS2_fjLj4096ELj1ELj1ELj4ELj16ENS_18Kernel_traits_baseILj4096EfS2_fS2_fjLj128EEEEELb0ELb1ELb1ELb0EEEvNS_9BwdParamsE,@function
        .size           _ZN10layer_norm13ln_bwd_kernelINS_13Kernel_traitsIf13__nv_bfloat16fS2_fjLj4096ELj1ELj1ELj4ELj16ENS_18Kernel_traits_baseILj4096EfS2_fS2_fjLj128EEEEELb0ELb1ELb1ELb0EEEvNS_9BwdParamsE,(.L_x_15664 - _ZN10layer_norm13ln_bwd_kernelINS_13Kernel_traitsIf13__nv_bfloat16fS2_fjLj4096ELj1ELj1ELj4ELj16ENS_18Kernel_traits_baseILj4096EfS2_fS2_fjLj128EEEEELb0ELb1ELb1ELb0EEEvNS_9BwdParamsE)
        .other          _ZN10layer_norm13ln_bwd_kernelINS_13Kernel_traitsIf13__nv_bfloat16fS2_fjLj4096ELj1ELj1ELj4ELj16ENS_18Kernel_traits_baseILj4096EfS2_fS2_fjLj128EEEEELb0ELb1ELb1ELb0EEEvNS_9BwdParamsE,@"STO_CUDA_ENTRY STV_DEFAULT"
_ZN10layer_norm13ln_bwd_kernelINS_13Kernel_traitsIf13__nv_bfloat16fS2_fjLj4096ELj1ELj1ELj4ELj16ENS_18Kernel_traits_baseILj4096EfS2_fS2_fjLj128EEEEELb0ELb1ELb1ELb0EEEvNS_9BwdParamsE:
.text._ZN10layer_norm13ln_bwd_kernelINS_13Kernel_traitsIf13__nv_bfloat16fS2_fjLj4096ELj1ELj1ELj4ELj16ENS_18Kernel_traits_baseILj4096EfS2_fS2_fjLj128EEEEELb0ELb1ELb1ELb0EEEvNS_9BwdParamsE:
        /* <DEDUP_REMOVED lines=19> */
[----:B------:R2:W2:Y:S01]  /*0130*/  LDL.64 R26, [R1+0x20] ;  /* 0x00002000011a7983 */ /* 0x0004a20000100a00 */
[----:B-1----:R-:W-:Y:S01]  /*0140*/  USHF.R.S32.HI UR4, URZ, 0x1f, UR10 ;  /* 0x0000001fff047899 */ /* 0x002fe2000801140a */
[----:B0-----:R-:W-:Y:S01]  /*0150*/  LOP3.LUT R2, R0, 0x7f, RZ, 0x3c, !PT ;  /* 0x0000007f00027812 */ /* 0x001fe200078e3cff */
[----:B------:R-:W0:Y:S02]  /*0160*/  LDCU.64 UR16, c[0x0][0x358] ;  /* 0x00006b00ff1077ac */ /* 0x000e240008000a00 */
[----:B------:R-:W-:-:S06]  /*0170*/  ULEA.HI UR4, UR4, UR10, URZ, 0x3 ;  /* 0x0000000a04047291 */ /* 0x000fcc000f8f18ff */
[----:B------:R-:W-:-:S04]  /*0180*/  MOV R3, UR4 ;  /* 0x0000000400037c02 */ /* 0x000fc80008000f00 */
[----:B------:R-:W-:Y:S01]  /*0190*/  LEA.HI.SX32 R2, R3, R2, 0x1d ;  /* 0x0000000203027211 */ /* 0x000fe200078feaff */
[----:B------:R-:W1:Y:S01]  /*01a0*/  S2UR UR26, SR_CTAID.X ;  /* 0x00000000001a79c3 */ /* 0x000e620000002500 */
[----:B------:R-:W-:Y:S01]  /*01b0*/  MOV R3, R0 ;  /* 0x0000000000037202 */ /* 0x000fe20000000f00 */
[----:B------:R-:W1:Y:S01]  /*01c0*/  LDCU UR4, c[0x0][0x384] ;  /* 0x00007080ff0477ac */ /* 0x000e620008000800 */
        /* <DEDUP_REMOVED lines=20> */
[C---:B0-----:R-:W-:Y:S01]  /*0310*/  @P4 IMAD.WIDE.U32 R16, R3.reuse, 0x20, R16 ;  /* 0x0000002003104825 */ /* 0x041fe200078e0010 */
[----:B------:R-:W0:Y:S01]  /*0320*/  @P5 LDC.64 R22, c[0x0][0x3e8] ;  /* 0x0000fa00ff165b82 */ /* 0x000e220000000a00 */
[----:B------:R0:W5:Y:S02]  /*0330*/  @P3 LDG.E.128 R144, desc[UR16][R14.64+0x10] ;  /* 0x000010100e903981 */ /* 0x000164000c1e1d00 */
[C---:B-1----:R-:W-:Y:S01]  /*0340*/  @P4 IMAD.WIDE.U32 R18, R3.reuse, 0x20, R18 ;  /* 0x0000002003124825 */ /* 0x042fe200078e0012 */
[----:B------:R-:W-:-:S04]  /*0350*/  @P4 IADD3 R3, PT, PT, R3, 0x80, RZ ;  /* 0x0000008003034810 */ /* 0x000fc80007ffe0ff */
[----:B------:R1:W5:Y:S01]  /*0360*/  @P4 LDG.E.128 R140, desc[UR16][R18.64] ;  /* 0x00000010128c4981 */ /* 0x000362000c1e1d00 */
[----:B------:R-:W-:-:S03]  /*0370*/  @P5 IMAD.WIDE.U32 R8, R3, 0x20, R20 ;  /* 0x0000002003085825 */ /* 0x000fc600078e0014 */
[----:B------:R1:W5:Y:S01]  /*0380*/  @P4 LDG.E.128 R136, desc[UR16][R18.64+0x10] ;  /* 0x0000101012884981 */ /* 0x000362000c1e1d00 */
[----:B0-----:R-:W-:-:S05]  /*0390*/  @P5 IMAD.WIDE.U32 R10, R3, 0x20, R22 ;  /* 0x00000020030a5825 */ /* 0x001fca00078e0016 */
        /* <DEDUP_REMOVED lines=63> */
[----:B0-----:R-:W-:-:S02]  /*0790*/  CS2R R52, SRZ ;  /* 0x0000000000347805 */ /* 0x001fc4000001ff00 */
[----:B---3--:R-:W-:Y:S02]  /*07a0*/  CS2R R54, SRZ ;  /* 0x0000000000367805 */ /* 0x008fe4000001ff00 */
[----:B----4-:R-:W-:Y:S02]  /*07b0*/  CS2R R48, SRZ ;  /* 0x0000000000307805 */ /* 0x010fe4000001ff00 */
[----:B-1----:R-:W-:Y:S02]  /*07c0*/  CS2R R50, SRZ ;  /* 0x0000000000327805 */ /* 0x002fe4000001ff00 */
[----:B--2---:R-:W-:Y:S02]  /*07d0*/  CS2R R44, SRZ ;  /* 0x00000000002c7805 */ /* 0x004fe4000001ff00 */
[----:B------:R-:W-:Y:S02]  /*07e0*/  CS2R R46, SRZ ;  /* 0x00000000002e7805 */ /* 0x000fe4000001ff00 */
[----:B------:R-:W-:-:S02]  /*07f0*/  CS2R R40, SRZ ;  /* 0x0000000000287805 */ /* 0x000fc4000001ff00 */
[----:B------:R-:W-:Y:S02]  /*0800*/  CS2R R42, SRZ ;  /* 0x00000000002a7805 */ /* 0x000fe4000001ff00 */
[----:B------:R-:W-:Y:S02]  /*0810*/  CS2R R36, SRZ ;  /* 0x0000000000247805 */ /* 0x000fe4000001ff00 */
        /* <DEDUP_REMOVED lines=63> */
.L_x_6785:
[----:B---3--:R-:W-:-:S06]  /*0c10*/  UIMAD.WIDE UR6, UR26, 0x4, UR18 ;  /* 0x000000041a0678a5 */ /* 0x008fcc000f8e0212 */
[----:B012---:R-:W-:Y:S02]  /*0c20*/  MOV R192, UR6 ;  /* 0x0000000600c07c02 */ /* 0x007fe40008000f00 */
[----:B------:R-:W-:-:S05]  /*0c30*/  MOV R193, UR7 ;  /* 0x0000000700c17c02 */ /* 0x000fca0008000f00 */
[----:B------:R3:W2:Y:S01]  /*0c40*/  LDG.E R3, desc[UR16][R192.64] ;  /* 0x00000010c0037981 */ /* 0x0006a2000c1e1900 */
[----:B0-----:R-:W-:-:S06]  /*0c50*/  UIMAD.WIDE UR6, UR26, 0x4, UR14 ;  /* 0x000000041a0678a5 */ /* 0x001fcc000f8e020e */
[----:B---3--:R-:W-:Y:S02]  /*0c60*/  MOV R192, UR6 ;  /* 0x0000000600c07c02 */ /* 0x008fe40008000f00 */
[----:B------:R-:W-:Y:S02]  /*0c70*/  MOV R193, UR7 ;  /* 0x0000000700c17c02 */ /* 0x000fe40008000f00 */
[----:B--2---:R-:W-:-:S03]  /*0c80*/  R2UR UR30, R3 ;  /* 0x00000000031e72ca */ /* 0x004fc600000e0000 */
[----:B------:R0:W2:Y:S01]  /*0c90*/  LDG.E R3, desc[UR16][R192.64] ;  /* 0x00000010c0037981 */ /* 0x0000a2000c1e1900 */
[----:B------:R-:W-:-:S06]  /*0ca0*/  UIMAD.WIDE UR6, UR26, 0x4, UR12 ;  /* 0x000000041a0678a5 */ /* 0x000fcc000f8e020c */
[----:B0-----:R-:W-:Y:S02]  /*0cb0*/  MOV R192, UR6 ;  /* 0x0000000600c07c02 */ /* 0x001fe40008000f00 */
[----:B------:R-:W-:Y:S02]  /*0cc0*/  MOV R193, UR7 ;  /* 0x0000000700c17c02 */ /* 0x000fe40008000f00 */
[----:B--2---:R-:W-:-:S03]  /*0cd0*/  R2UR UR31, R3 ;  /* 0x00000000031f72ca */ /* 0x004fc600000e0000 */
[----:B------:R-:W2:Y:S01]  /*0ce0*/  LDG.E R3, desc[UR16][R192.64] ;  /* 0x00000010c0037981 */ /* 0x000ea2000c1e1900 */
[----:B------:R-:W-:Y:S01]  /*0cf0*/  HFMA2 R228, -RZ, RZ, 0, 0 ;  /* 0x00000000ffe47431 */ /* 0x000fe200000001ff */
[----:B------:R-:W-:Y:S01]  /*0d00*/  BSSY.RECONVERGENT B0, `(.L_x_6634) ;  /* 0x00001bc000007945 */ /* 0x000fe20003800200 */
[----:B------:R-:W-:-:S07]  /*0d10*/  MOV R227, RZ ;  /* 0x000000ff00e37202 */ /* 0x000fce0000000f00 */
        /* <DEDUP_REMOVED lines=21> */
[----:B------:R-:W-:Y:S02]  /*0e70*/  MOV R227, RZ ;  /* 0x000000ff00e37202 */ /* 0x000fe40000000f00 */
[----:B0-----:R-:W-:-:S04]  /*0e80*/  MOV R192, UR7 ;  /* 0x0000000700c07c02 */ /* 0x001fc80008000f00 */
[----:B-1----:R-:W-:-:S05]  /*0e90*/  LEA.HI.SX32 R194, R192, R195, 0x1d ;  /* 0x000000c3c0c27211 */ /* 0x002fca00078feaff */
[----:B------:R0:W-:Y:S01]  /*0ea0*/  STL [R1+0x14], R194 ;  /* 0x000014c201007387 */ /* 0x0001e20000100800 */
[----:B--2---:R-:W-:Y:S02]  /*0eb0*/  FSEL R3, R3, RZ, !P0 ;  /* 0x000000ff03037208 */ /* 0x004fe40004000000 */
[----:B------:R-:W-:Y:S02]  /*0ec0*/  ISETP.GE.U32.AND P0, PT, R2, 0x80, PT ;  /* 0x000000800200780c */ /* 0x000fe40003f06070 */
[----:B------:R-:W-:Y:S02]  /*0ed0*/  R2UR UR32, R3 ;  /* 0x00000000032072ca */ /* 0x000fe400000e0000 */
[----:B------:R-:W-:-:S04]  /*0ee0*/  MOV R3, UR9 ;  /* 0x0000000900037c02 */ /* 0x000fc80008000f00 */
[----:B------:R-:W-:Y:S02]  /*0ef0*/  LEA.HI.SX32 R226, R3, R195, 0x1d ;  /* 0x000000c303e27211 */ /* 0x000fe400078feaff */
[----:B------:R-:W-:-:S03]  /*0f00*/  MOV R3, R194 ;  /* 0x000000c200037202 */ /* 0x000fc60000000f00 */
[----:B0-----:R-:W-:Y:S05]  /*0f10*/  @!P0 BRA `(.L_x_6637) ;  /* 0x0000000400748947 */ /* 0x001fea0003800000 */
        /* <DEDUP_REMOVED lines=16> */
[----:B--2---:R-:W-:Y:S01]  /*1020*/  FADD.FTZ R228, R195, -UR32 ;  /* 0x80000020c3e47e21 */ /* 0x004fe20008010000 */
[----:B------:R-:W-:Y:S01]  /*1030*/  FADD.FTZ R227, R194, -UR32 ;  /* 0x80000020c2e37e21 */ /* 0x000fe20008010000 */
[C---:B---3--:R-:W-:Y:S02]  /*1040*/  PRMT R241, R197.reuse, 0x7632, R241 ;  /* 0x00007632c5f17816 */ /* 0x048fe400000000f1 */
[----:B------:R-:W-:Y:S01]  /*1050*/  SHF.L.U32 R195, R197, 0x10, RZ ;  /* 0x00000010c5c37819 */ /* 0x000fe200000006ff */
[----:B----4-:R-:W-:-:S02]  /*1060*/  FADD.FTZ R197, R202, -UR32 ;  /* 0x80000020cac57e21 */ /* 0x010fc40008010000 */
[----:B------:R-:W2:Y:S01]  /*1070*/  LDL R202, [R1+0x94] ;  /* 0x0000940001ca7983 */ /* 0x000ea20000100800 */
[C---:B0-----:R-:W-:Y:S02]  /*1080*/  PRMT R239, R196.reuse, 0x7632, R239 ;  /* 0x00007632c4ef7816 */ /* 0x041fe400000000ef */
[----:B------:R-:W-:Y:S01]  /*1090*/  SHF.L.U32 R194, R196, 0x10, RZ ;  /* 0x00000010c4c27819 */ /* 0x000fe200000006ff */
[----:B------:R-:W-:Y:S02]  /*10a0*/  FADD.FTZ R196, R200, -UR32 ;  /* 0x80000020c8c47e21 */ /* 0x000fe40008010000 */
[----:B------:R-:W3:Y:S01]  /*10b0*/  LDL R200, [R1+0x84] ;  /* 0x0000840001c87983 */ /* 0x000ee20000100800 */
[----:B------:R-:W-:Y:S01]  /*10c0*/  FMUL.FTZ R247, R227, UR30 ;  /* 0x0000001ee3f77c20 */ /* 0x000fe20008410000 */
[----:B------:R-:W-:Y:S01]  /*10d0*/  FADD.FTZ R206, R193, -UR32 ;  /* 0x80000020c1ce7e21 */ /* 0x000fe20008010000 */
[----:B------:R-:W-:Y:S01]  /*10e0*/  FADD.FTZ R0, R192, -UR32 ;  /* 0x80000020c0007e21 */ /* 0x000fe20008010000 */
[----:B------:R-:W4:Y:S01]  /*10f0*/  LDL R227, [R1+0x78] ;  /* 0x0000780001e37983 */ /* 0x000f220000100800 */
[----:B------:R-:W-:Y:S01]  /*1100*/  FADD.FTZ R193, R203, -UR32 ;  /* 0x80000020cbc17e21 */ /* 0x000fe20008010000 */
[----:B------:R-:W-:-:S02]  /*1110*/  FADD.FTZ R192, R201, -UR32 ;  /* 0x80000020c9c07e21 */ /* 0x000fc40008010000 */
[----:B------:R-:W4:Y:S04]  /*1120*/  LDL R203, [R1+0x80] ;  /* 0x0000800001cb7983 */ /* 0x000f280000100800 */
[----:B------:R-:W4:Y:S01]  /*1130*/  LDL R201, [R1+0x7c] ;  /* 0x00007c0001c97983 */ /* 0x000f220000100800 */
[----:B------:R-:W-:Y:S01]  /*1140*/  PRMT R242, R198, 0x7632, R242 ;  /* 0x00007632c6f27816 */ /* 0x000fe200000000f2 */
[----:B------:R-:W-:Y:S01]  /*1150*/  FMUL.FTZ R249, R206, UR30 ;  /* 0x0000001ecef97c20 */ /* 0x000fe20008410000 */
[----:B------:R-:W-:Y:S01]  /*1160*/  SHF.L.U32 R238, R198, 0x10, RZ ;  /* 0x00000010c6ee7819 */ /* 0x000fe200000006ff */
[----:B------:R-:W-:Y:S01]  /*1170*/  FMUL.FTZ R206, R246, R194 ;  /* 0x000000c2f6ce7220 */ /* 0x000fe20000410000 */
[----:B------:R-:W-:Y:S01]  /*1180*/  SHF.L.U32 R198, R239, 0x10, RZ ;  /* 0x00000010efc67819 */ /* 0x000fe200000006ff */
[----:B------:R-:W-:Y:S01]  /*1190*/  FMUL.FTZ R246, R243, R195 ;  /* 0x000000c3f3f67220 */ /* 0x000fe20000410000 */
[----:B------:R-:W-:Y:S01]  /*11a0*/  FMUL.FTZ R243, R196, UR30 ;  /* 0x0000001ec4f37c20 */ /* 0x000fe20008410000 */
[----:B------:R-:W-:-:S02]  /*11b0*/  FADD.FTZ R196, RZ, R206 ;  /* 0x000000ceffc47221 */ /* 0x000fc40000010000 */
[----:B------:R-:W-:Y:S01]  /*11c0*/  FMUL.FTZ R248, R248, R198 ;  /* 0x000000c6f8f87220 */ /* 0x000fe20000410000 */
[C---:B------:R-:W-:Y:S01]  /*11d0*/  PRMT R244, R199.reuse, 0x7632, R244 ;  /* 0x00007632c7f47816 */ /* 0x040fe200000000f4 */
[----:B------:R-:W-:Y:S01]  /*11e0*/  FMUL.FTZ R0, R0, UR30 ;  /* 0x0000001e00007c20 */ /* 0x000fe20008410000 */
[----:B------:R-:W-:Y:S01]  /*11f0*/  SHF.L.U32 R240, R199, 0x10, RZ ;  /* 0x00000010c7f07819 */ /* 0x000fe200000006ff */
[----:B------:R-:W-:Y:S01]  /*1200*/  FADD.FTZ R196, R196, R248 ;  /* 0x000000f8c4c47221 */ /* 0x000fe20000010000 */
[----:B------:R-:W-:Y:S01]  /*1210*/  SHF.L.U32 R199, R241, 0x10, RZ ;  /* 0x00000010f1c77819 */ /* 0x000fe200000006ff */
[----:B------:R-:W-:Y:S01]  /*1220*/  FADD.FTZ R92, R92, R194 ;  /* 0x000000c25c5c7221 */ /* 0x000fe20000010000 */
[----:B------:R-:W-:Y:S01]  /*1230*/  FFMA.FTZ R124, R0, R194, R124 ;  /* 0x000000c2007c7223 */ /* 0x000fe2000001007c */
[----:B------:R-:W-:Y:S01]  /*1240*/  SHF.L.U32 R194, R244, 0x10, RZ ;  /* 0x00000010f4c27819 */ /* 0x000fe200000006ff */
[----:B------:R-:W-:Y:S01]  /*1250*/  FADD.FTZ R196, R196, R246 ;  /* 0x000000f6c4c47221 */ /* 0x000fe20000010000 */
[----:B------:R-:W-:Y:S01]  /*1260*/  FMUL.FTZ R239, R197, UR30 ;  /* 0x0000001ec5ef7c20 */ /* 0x000fe20008410000 */
[----:B------:R-:W-:Y:S01]  /*1270*/  FFMA.FTZ R197, R0, R206, RZ ;  /* 0x000000ce00c57223 */ /* 0x000fe200000100ff */
[----:B------:R-:W-:Y:S01]  /*1280*/  FMUL.FTZ R241, R192, UR30 ;  /* 0x0000001ec0f17c20 */ /* 0x000fe20008410000 */
[----:B------:R-:W-:-:S02]  /*1290*/  FMUL.FTZ R193, R193, UR30 ;  /* 0x0000001ec1c17c20 */ /* 0x000fc40008410000 */
[----:B------:R-:W-:Y:S01]  /*12a0*/  FFMA.FTZ R197, R249, R248, R197 ;  /* 0x000000f8f9c57223 */ /* 0x000fe200000100c5 */
[----:B------:R-:W-:Y:S02]  /*12b0*/  FMUL.FTZ R245, R228, UR30 ;  /* 0x0000001ee4f57c20 */ /* 0x000fe40008410000 */
[----:B------:R0:W-:Y:S01]  /*12c0*/  STL [R1+0x10], R193 ;  /* 0x000010c101007387 */ /* 0x0001e20000100800 */
[C---:B------:R-:W-:Y:S01]  /*12d0*/  FFMA.FTZ R197, R247.reuse, R246, R197 ;  /* 0x000000f6f7c57223 */ /* 0x040fe200000100c5 */
[----:B------:R-:W-:Y:S01]  /*12e0*/  FADD.FTZ R94, R94, R195 ;  /* 0x000000c35e5e7221 */ /* 0x000fe20000010000 */
[----:B------:R-:W-:Y:S01]  /*12f0*/  FFMA.FTZ R126, R247, R195, R126 ;  /* 0x000000c3f77e7223 */ /* 0x000fe2000001007e */
[----:B------:R-:W-:Y:S01]  /*1300*/  SHF.L.U32 R195, R242, 0x10, RZ ;  /* 0x00000010f2c37819 */ /* 0x000fe200000006ff */
        /* <DEDUP_REMOVED lines=12> */
[----:B------:R-:W-:-:S02]  /*13d0*/  IADD3 R226, PT, PT, R226, 0x80, RZ ;  /* 0x00000080e2e27810 */ /* 0x000fc40007ffe0ff */
[----:B------:R-:W-:Y:S01]  /*13e0*/  IADD3 R3, PT, PT, R3, 0x80, RZ ;  /* 0x0000008003037810 */ /* 0x000fe20007ffe0ff */
[----:B--2---:R-:W-:-:S04]  /*13f0*/  FMUL.FTZ R244, R202, R199 ;  /* 0x000000c7caf47220 */ /* 0x004fc80000410000 */
[----:B------:R-:W-:Y:S01]  /*1400*/  FADD.FTZ R192, R196, R244 ;  /* 0x000000f4c4c07221 */ /* 0x000fe20000010000 */
[----:B---3--:R-:W-:Y:S01]  /*1410*/  FMUL.FTZ R196, R200, R194 ;  /* 0x000000c2c8c47220 */ /* 0x008fe20000410000 */
[----:B------:R-:W-:-:S04]  /*1420*/  FFMA.FTZ R197, R245, R244, R197 ;  /* 0x000000f4f5c57223 */ /* 0x000fc800000100c5 */
[----:B------:R0:W-:Y:S01]  /*1430*/  STL [R1+0xc], R196 ;  /* 0x00000cc401007387 */ /* 0x0001e20000100800 */
[----:B----4-:R-:W-:Y:S01]  /*1440*/  FMUL.FTZ R242, R227, R238 ;  /* 0x000000eee3f27220 */ /* 0x010fe20000410000 */
[----:B------:R-:W-:-:S03]  /*1450*/  FMUL.FTZ R238, R203, R240 ;  /* 0x000000f0cbee7220 */ /* 0x000fc60000410000 */
[----:B------:R-:W-:Y:S01]  /*1460*/  FADD.FTZ R192, R192, R242 ;  /* 0x000000f2c0c07221 */ /* 0x000fe20000010000 */
[----:B------:R-:W-:Y:S01]  /*1470*/  FMUL.FTZ R240, R201, R195 ;  /* 0x000000c3c9f07220 */ /* 0x000fe20000410000 */
[----:B------:R-:W-:-:S03]  /*1480*/  FFMA.FTZ R195, R243, R242, R197 ;  /* 0x000000f2f3c37223 */ /* 0x000fc600000100c5 */
[----:B------:R-:W-:Y:S01]  /*1490*/  FADD.FTZ R192, R192, R240 ;  /* 0x000000f0c0c07221 */ /* 0x000fe20000010000 */
[----:B------:R-:W-:-:S03]  /*14a0*/  FFMA.FTZ R195, R241, R240, R195 ;  /* 0x000000f0f1c37223 */ /* 0x000fc600000100c3 */
[----:B------:R-:W-:Y:S01]  /*14b0*/  FADD.FTZ R192, R192, R238 ;  /* 0x000000eec0c07221 */ /* 0x000fe20000010000 */
[----:B------:R-:W-:-:S03]  /*14c0*/  FFMA.FTZ R195, R239, R238, R195 ;  /* 0x000000eeefc37223 */ /* 0x000fc600000100c3 */
[----:B------:R-:W-:Y:S01]  /*14d0*/  FADD.FTZ R228, R192, R196 ;  /* 0x000000c4c0e47221 */ /* 0x000fe20000010000 */
[----:B0-----:R-:W-:-:S07]  /*14e0*/  FFMA.FTZ R227, R193, R196, R195 ;  /* 0x000000c4c1e37223 */ /* 0x001fce00000100c3 */
.L_x_6637:
[----:B------:R-:W-:Y:S05]  /*14f0*/  BSYNC.RECONVERGENT B1 ;  /* 0x0000000000017941 */ /* 0x000fea0003800200 */
.L_x_6636:
[----:B------:R-:W-:Y:S04]  /*1500*/  BSSY.RECONVERGENT B1, `(.L_x_6638) ;  /* 0x000005e000017945 */ /* 0x000fe80003800200 */
[----:B------:R-:W-:Y:S05]  /*1510*/  @!P3 BRA `(.L_x_6639) ;  /* 0x000000040070b947 */ /* 0x000fea0003800000 */
[----:B------:R-:W0:Y:S01]  /*1520*/  LDC.64 R10, c[0x0][0x3a8] ;  /* 0x0000ea00ff0a7b82 */ /* 0x000e220000000a00 */
[----:B------:R-:W2:Y:S04]  /*1530*/  LDL R237, [R1+0x68] ;  /* 0x0000680001ed7983 */ /* 0x000ea80000100800 */
[----:B------:R-:W3:Y:S03]  /*1540*/  LDL R236, [R1+0x6c] ;  /* 0x00006c0001ec7983 */ /* 0x000ee60000100800 */
[----:B------:R-:W1:Y:S01]  /*1550*/  LDC.64 R192, c[0x0][0x428] ;  /* 0x00010a00ffc07b82 */ /* 0x000e620000000a00 */
[----:B------:R-:W4:Y:S04]  /*1560*/  LDL R235, [R1+0x70] ;  /* 0x0000700001eb7983 */ /* 0x000f280000100800 */
        /* <DEDUP_REMOVED lines=11> */
[----:B------:R0:W5:Y:S01]  /*1620*/  @P0 LDG.E.128 R16, desc[UR16][R10.64+0x10] ;  /* 0x000010100a100981 */ /* 0x000162000c1e1d00 */
[----:B--2---:R-:W-:-:S04]  /*1630*/  FADD.FTZ R200, R12, -UR32 ;  /* 0x800000200cc87e21 */ /* 0x004fc80008010000 */
[----:B------:R-:W-:Y:S02]  /*1640*/  FMUL.FTZ R204, R200, UR30 ;  /* 0x0000001ec8cc7c20 */ /* 0x000fe40008410000 */
[----:B------:R-:W2:Y:S01]  /*1650*/  LDL R200, [R1+0x74] ;  /* 0x0000740001c87983 */ /* 0x000ea20000100800 */
[C---:B----4-:R-:W-:Y:S02]  /*1660*/  PRMT R233, R194.reuse, 0x7632, R233 ;  /* 0x00007632c2e97816 */ /* 0x050fe400000000e9 */
[----:B------:R-:W-:Y:S01]  /*1670*/  SHF.L.U32 R202, R194, 0x10, RZ ;  /* 0x00000010c2ca7819 */ /* 0x000fe200000006ff */
[----:B---3--:R-:W-:Y:S02]  /*1680*/  FADD.FTZ R194, R198, -UR32 ;  /* 0x80000020c6c27e21 */ /* 0x008fe40008010000 */
[----:B------:R-:W3:Y:S01]  /*1690*/  LDL R198, [R1+0x58] ;  /* 0x0000580001c67983 */ /* 0x000ee20000100800 */
[C---:B------:R-:W-:Y:S02]  /*16a0*/  PRMT R231, R192.reuse, 0x7632, R231 ;  /* 0x00007632c0e77816 */ /* 0x040fe400000000e7 */
[----:B0-----:R-:W-:Y:S01]  /*16b0*/  SHF.L.U32 R11, R192, 0x10, RZ ;  /* 0x00000010c00b7819 */ /* 0x001fe200000006ff */
[----:B------:R-:W-:-:S02]  /*16c0*/  FADD.FTZ R192, R199, -UR32 ;  /* 0x80000020c7c07e21 */ /* 0x000fc40008010000 */
[----:B------:R-:W4:Y:S01]  /*16d0*/  LDL R199, [R1+0x64] ;  /* 0x0000640001c77983 */ /* 0x000f220000100800 */
[----:B------:R-:W-:Y:S01]  /*16e0*/  FADD.FTZ R10, R197, -UR32 ;  /* 0x80000020c50a7e21 */ /* 0x000fe20008010000 */
[----:B------:R-:W-:Y:S02]  /*16f0*/  SHF.L.U32 R197, R231, 0x10, RZ ;  /* 0x00000010e7c57819 */ /* 0x000fe400000006ff */
[----:B------:R-:W4:Y:S01]  /*1700*/  LDL R231, [R1+0x60] ;  /* 0x0000600001e77983 */ /* 0x000f220000100800 */
[----:B------:R-:W-:Y:S01]  /*1710*/  FADD.FTZ R13, R13, -UR32 ;  /* 0x800000200d0d7e21 */ /* 0x000fe20008010000 */
[----:B------:R-:W-:Y:S01]  /*1720*/  FADD.FTZ R12, R15, -UR32 ;  /* 0x800000200f0c7e21 */ /* 0x000fe20008010000 */
[C---:B------:R-:W-:Y:S02]  /*1730*/  PRMT R232, R193.reuse, 0x7632, R232 ;  /* 0x00007632c1e87816 */ /* 0x040fe400000000e8 */
[----:B------:R-:W-:Y:S01]  /*1740*/  SHF.L.U32 R201, R193, 0x10, RZ ;  /* 0x00000010c1c97819 */ /* 0x000fe200000006ff */
[----:B------:R-:W-:Y:S01]  /*1750*/  FADD.FTZ R193, R196, -UR32 ;  /* 0x80000020c4c17e21 */ /* 0x000fe20008010000 */
[----:B------:R-:W-:Y:S01]  /*1760*/  PRMT R234, R195, 0x7632, R234 ;  /* 0x00007632c3ea7816 */ /* 0x000fe200000000ea */
[----:B------:R-:W-:Y:S01]  /*1770*/  FMUL.FTZ R15, R13, UR30 ;  /* 0x0000001e0d0f7c20 */ /* 0x000fe20008410000 */
[----:B------:R-:W-:Y:S01]  /*1780*/  FMUL.FTZ R13, R12, UR30 ;  /* 0x0000001e0c0d7c20 */ /* 0x000fe20008410000 */
[-C--:B------:R-:W-:Y:S01]  /*1790*/  FMUL.FTZ R237, R237, R11.reuse ;  /* 0x0000000beded7220 */ /* 0x080fe20000410000 */
[----:B------:R-:W-:Y:S01]  /*17a0*/  SHF.L.U32 R203, R195, 0x10, RZ ;  /* 0x00000010c3cb7819 */ /* 0x000fe200000006ff */
[----:B------:R-:W-:Y:S01]  /*17b0*/  FMUL.FTZ R12, R193, UR30 ;  /* 0x0000001ec10c7c20 */ /* 0x000fe20008410000 */
[----:B------:R-:W-:Y:S01]  /*17c0*/  SHF.L.U32 R196, R232, 0x10, RZ ;  /* 0x00000010e8c47819 */ /* 0x000fe200000006ff */
[----:B------:R-:W-:Y:S01]  /*17d0*/  FADD.FTZ R84, R84, R11 ;  /* 0x0000000b54547221 */ /* 0x000fe20000010000 */
[----:B------:R-:W-:Y:S01]  /*17e0*/  FFMA.FTZ R116, R204, R11, R116 ;  /* 0x0000000bcc747223 */ /* 0x000fe20000010074 */
[----:B------:R-:W-:Y:S01]  /*17f0*/  SHF.L.U32 R195, R233, 0x10, RZ ;  /* 0x00000010e9c37819 */ /* 0x000fe200000006ff */
[----:B------:R-:W-:Y:S01]  /*1800*/  FMUL.FTZ R11, R194, UR30 ;  /* 0x0000001ec20b7c20 */ /* 0x000fe20008410000 */
[----:B------:R-:W-:Y:S01]  /*1810*/  SHF.L.U32 R193, R234, 0x10, RZ ;  /* 0x00000010eac17819 */ /* 0x000fe200000006ff */
[----:B------:R-:W-:Y:S01]  /*1820*/  FADD.FTZ R14, R14, -UR32 ;  /* 0x800000200e0e7e21 */ /* 0x000fe20008010000 */
[----:B------:R-:W-:Y:S01]  /*1830*/  FADD.FTZ R194, R228, R237 ;  /* 0x000000ede4c27221 */ /* 0x000fe20000010000 */
[----:B------:R-:W-:Y:S01]  /*1840*/  FMUL.FTZ R236, R236, R197 ;  /* 0x000000c5ecec7220 */ /* 0x000fe20000410000 */
[----:B------:R-:W-:Y:S01]  /*1850*/  FFMA.FTZ R119, R13, R196, R119 ;  /* 0x000000c40d777223 */ /* 0x000fe20000010077 */
[----:B------:R-:W-:Y:S01]  /*1860*/  FADD.FTZ R87, R87, R196 ;  /* 0x000000c457577221 */ /* 0x000fe20000010000 */
[----:B------:R-:W-:Y:S01]  /*1870*/  FMUL.FTZ R14, R14, UR30 ;  /* 0x0000001e0e0e7c20 */ /* 0x000fe20008410000 */
[----:B------:R-:W-:Y:S01]  /*1880*/  FMUL.FTZ R235, R235, R201 ;  /* 0x000000c9ebeb7220 */ /* 0x000fe20000410000 */
[----:B------:R-:W-:Y:S01]  /*1890*/  FADD.FTZ R194, R194, R236 ;  /* 0x000000ecc2c27221 */ /* 0x000fe20000010000 */
[----:B------:R-:W-:-:S03]  /*18a0*/  FMUL.FTZ R10, R10, UR30 ;  /* 0x0000001e0a0a7c20 */ /* 0x000fc60008410000 */
[----:B------:R-:W-:Y:S01]  /*18b0*/  FADD.FTZ R194, R194, R235 ;  /* 0x000000ebc2c27221 */ /* 0x000fe20000010000 */
[----:B------:R-:W-:Y:S01]  /*18c0*/  FADD.FTZ R81, R81, R195 ;  /* 0x000000c351517221 */ /* 0x000fe20000010000 */
[-C--:B------:R-:W-:Y:S01]  /*18d0*/  FFMA.FTZ R113, R10, R195.reuse, R113 ;  /* 0x000000c30a717223 */ /* 0x080fe20000010071 */
        /* <DEDUP_REMOVED lines=12> */
[----:B------:R-:W-:-:S02]  /*19a0*/  IADD3 R226, PT, PT, R226, 0x80, RZ ;  /* 0x00000080e2e27810 */ /* 0x000fc40007ffe0ff */
[----:B------:R-:W-:Y:S01]  /*19b0*/  IADD3 R3, PT, PT, R3, 0x80, RZ ;  /* 0x0000008003037810 */ /* 0x000fe20007ffe0ff */
[----:B--2---:R-:W-:Y:S01]  /*19c0*/  FMUL.FTZ R234, R200, R196 ;  /* 0x000000c4c8ea7220 */ /* 0x004fe20000410000 */
[----:B---3--:R-:W-:Y:S01]  /*19d0*/  FMUL.FTZ R233, R198, R202 ;  /* 0x000000cac6e97220 */ /* 0x008fe20000410000 */
[----:B------:R-:W-:-:S04]  /*19e0*/  FFMA.FTZ R198, R204, R237, R227 ;  /* 0x000000edccc67223 */ /* 0x000fc800000100e3 */
[----:B------:R-:W-:Y:S01]  /*19f0*/  FFMA.FTZ R198, R15, R236, R198 ;  /* 0x000000ec0fc67223 */ /* 0x000fe200000100c6 */
[----:B----4-:R-:W-:-:S03]  /*1a00*/  FMUL.FTZ R196, R199, R193 ;  /* 0x000000c1c7c47220 */ /* 0x010fc60000410000 */
[----:B------:R-:W-:Y:S02]  /*1a10*/  FFMA.FTZ R198, R14, R235, R198 ;  /* 0x000000eb0ec67223 */ /* 0x000fe400000100c6 */
[----:B------:R0:W-:Y:S01]  /*1a20*/  STL [R1+0x8], R196 ;  /* 0x000008c401007387 */ /* 0x0001e20000100800 */
        /* <DEDUP_REMOVED lines=10> */
[----:B0-----:R-:W-:-:S07]  /*1ad0*/  FFMA.FTZ R227, R251, R196, R195 ;  /* 0x000000c4fbe37223 */ /* 0x001fce00000100c3 */
.L_x_6639:
[----:B------:R-:W-:Y:S05]  /*1ae0*/  BSYNC.RECONVERGENT B1 ;  /* 0x0000000000017941 */ /* 0x000fea0003800200 */
.L_x_6638:
        /* <DEDUP_REMOVED lines=8> */
[----:B------:R-:W4:Y:S01]  /*1b70*/  LDL R250, [R1+0x3c] ;  /* 0x00003c0001fa7983 */ /* 0x000f220000100800 */
[----:B0-----:R-:W-:-:S06]  /*1b80*/  IMAD.WIDE.U32 R192, R226, 0x10, R192 ;  /* 0x00000010e2c07825 */ /* 0x001fcc00078e00c0 */
[----:B------:R-:W2:Y:S01]  /*1b90*/  LDG.E.128 R192, desc[UR16][R192.64] ;  /* 0x00000010c0c07981 */ /* 0x000ea2000c1e1d00 */
[----:B-1----:R-:W-:-:S05]  /*1ba0*/  IMAD.WIDE.U32 R8, R3, 0x20, R8 ;  /* 0x0000002003087825 */ /* 0x002fca00078e0008 */
[----:B------:R-:W3:Y:S04]  /*1bb0*/  LDG.E.128 R4, desc[UR16][R8.64] ;  /* 0x0000001008047981 */ /* 0x000ee8000c1e1d00 */
[----:B------:R0:W4:Y:S01]  /*1bc0*/  LDG.E.128 R196, desc[UR16][R8.64+0x10] ;  /* 0x0000101008c47981 */ /* 0x000122000c1e1d00 */
[----:B------:R-:W-:-:S04]  /*1bd0*/  ISETP.NE.U32.AND P0, PT, RZ, UR22, PT ;  /* 0x00000016ff007c0c */ /* 0x000fc8000bf05070 */
[----:B------:R-:W-:-:S13]  /*1be0*/  ISETP.NE.AND.EX P0, PT, RZ, UR23, PT, P0 ;  /* 0x00000017ff007c0c */ /* 0x000fda000bf05300 */
[----:B0-----:R-:W0:Y:S02]  /*1bf0*/  @P0 LDC.64 R8, c[0x0][0x438] ;  /* 0x00010e00ff080b82 */ /* 0x001e240000000a00 */
[----:B0-----:R-:W-:-:S05]  /*1c00*/  @P0 IMAD.WIDE.U32 R8, R3, 0x20, R8 ;  /* 0x0000002003080825 */ /* 0x001fca00078e0008 */
[----:B------:R-:W5:Y:S04]  /*1c10*/  @P0 LDG.E.128 R160, desc[UR16][R8.64] ;  /* 0x0000001008a00981 */ /* 0x000f68000c1e1d00 */
[----:B------:R0:W5:Y:S01]  /*1c20*/  @P0 LDG.E.128 R164, desc[UR16][R8.64+0x10] ;  /* 0x0000101008a40981 */ /* 0x000162000c1e1d00 */
[----:B--2---:R-:W-:Y:S02]  /*1c30*/  PRMT R205, R192, 0x7632, R205 ;  /* 0x00007632c0cd7816 */ /* 0x004fe400000000cd */
[C---:B------:R-:W-:Y:S02]  /*1c40*/  PRMT R224, R195.reuse, 0x7632, R224 ;  /* 0x00007632c3e07816 */ /* 0x040fe400000000e0 */
[----:B------:R-:W-:Y:S01]  /*1c50*/  SHF.L.U32 R203, R195, 0x10, RZ ;  /* 0x00000010c3cb7819 */ /* 0x000fe200000006ff */
[----:B---3--:R-:W-:Y:S01]  /*1c60*/  FADD.FTZ R6, R6, -UR32 ;  /* 0x8000002006067e21 */ /* 0x008fe20008010000 */
[----:B------:R-:W-:Y:S01]  /*1c70*/  FADD.FTZ R200, R7, -UR32 ;  /* 0x8000002007c87e21 */ /* 0x000fe20008010000 */
[----:B----4-:R-:W-:-:S02]  /*1c80*/  FADD.FTZ R195, R198, -UR32 ;  /* 0x80000020c6c37e21 */ /* 0x010fc40008010000 */
[----:B------:R-:W-:Y:S01]  /*1c90*/  FMUL.FTZ R7, R6, UR30 ;  /* 0x0000001e06077c20 */ /* 0x000fe20008410000 */
[----:B------:R-:W-:Y:S01]  /*1ca0*/  SHF.L.U32 R198, R205, 0x10, RZ ;  /* 0x00000010cdc67819 */ /* 0x000fe200000006ff */
[----:B------:R-:W-:Y:S01]  /*1cb0*/  FMUL.FTZ R6, R200, UR30 ;  /* 0x0000001ec8067c20 */ /* 0x000fe20008410000 */
[----:B------:R-:W2:Y:S04]  /*1cc0*/  LDL R205, [R1+0x54] ;  /* 0x0000540001cd7983 */ /* 0x000ea80000100800 */
[----:B------:R-:W3:Y:S01]  /*1cd0*/  LDL R200, [R1+0x44] ;  /* 0x0000440001c87983 */ /* 0x000ee20000100800 */
[----:B------:R-:W-:Y:S01]  /*1ce0*/  PRMT R221, R193, 0x7632, R221 ;  /* 0x00007632c1dd7816 */ /* 0x000fe200000000dd */
[----:B0-----:R-:W-:Y:S01]  /*1cf0*/  FADD.FTZ R9, R4, -UR32 ;  /* 0x8000002004097e21 */ /* 0x001fe20008010000 */
[----:B------:R-:W-:Y:S01]  /*1d00*/  SHF.L.U32 R4, R192, 0x10, RZ ;  /* 0x00000010c0047819 */ /* 0x000fe200000006ff */
[----:B------:R-:W-:Y:S01]  /*1d10*/  FADD.FTZ R192, R197, -UR32 ;  /* 0x80000020c5c07e21 */ /* 0x000fe20008010000 */
[----:B------:R-:W-:-:S02]  /*1d20*/  SHF.L.U32 R197, R221, 0x10, RZ ;  /* 0x00000010ddc57819 */ /* 0x000fc400000006ff */
[----:B------:R-:W4:Y:S01]  /*1d30*/  LDL R221, [R1+0x40] ;  /* 0x0000400001dd7983 */ /* 0x000f220000100800 */
[----:B------:R-:W-:Y:S01]  /*1d40*/  FADD.FTZ R5, R5, -UR32 ;  /* 0x8000002005057e21 */ /* 0x000fe20008010000 */
[C---:B------:R-:W-:Y:S02]  /*1d50*/  PRMT R222, R194.reuse, 0x7632, R222 ;  /* 0x00007632c2de7816 */ /* 0x040fe400000000de */
[----:B------:R-:W-:Y:S01]  /*1d60*/  SHF.L.U32 R202, R194, 0x10, RZ ;  /* 0x00000010c2ca7819 */ /* 0x000fe200000006ff */
[----:B------:R-:W-:Y:S01]  /*1d70*/  FADD.FTZ R194, R196, -UR32 ;  /* 0x80000020c4c27e21 */ /* 0x000fe20008010000 */
[----:B------:R-:W-:Y:S01]  /*1d80*/  FMUL.FTZ R9, R9, UR30 ;  /* 0x0000001e09097c20 */ /* 0x000fe20008410000 */
[----:B------:R-:W-:Y:S01]  /*1d90*/  FMUL.FTZ R8, R5, UR30 ;  /* 0x0000001e05087c20 */ /* 0x000fe20008410000 */
[-C--:B------:R-:W-:Y:S01]  /*1da0*/  FMUL.FTZ R230, R230, R4.reuse ;  /* 0x00000004e6e67220 */ /* 0x080fe20000410000 */
[----:B------:R-:W-:Y:S01]  /*1db0*/  FMUL.FTZ R5, R194, UR30 ;  /* 0x0000001ec2057c20 */ /* 0x000fe20008410000 */
[----:B------:R-:W-:Y:S01]  /*1dc0*/  SHF.L.U32 R201, R193, 0x10, RZ ;  /* 0x00000010c1c97819 */ /* 0x000fe200000006ff */
[----:B------:R-:W-:Y:S01]  /*1dd0*/  FADD.FTZ R76, R76, R4 ;  /* 0x000000044c4c7221 */ /* 0x000fe20000010000 */
[----:B------:R-:W-:Y:S01]  /*1de0*/  FFMA.FTZ R108, R9, R4, R108 ;  /* 0x00000004096c7223 */ /* 0x000fe2000001006c */
[----:B------:R-:W-:Y:S01]  /*1df0*/  SHF.L.U32 R194, R224, 0x10, RZ ;  /* 0x00000010e0c27819 */ /* 0x000fe200000006ff */
[----:B------:R-:W-:Y:S01]  /*1e00*/  FADD.FTZ R193, R199, -UR32 ;  /* 0x80000020c7c17e21 */ /* 0x000fe20008010000 */
[----:B------:R-:W-:Y:S01]  /*1e10*/  FMUL.FTZ R4, R195, UR30 ;  /* 0x0000001ec3047c20 */ /* 0x000fe20008410000 */
[----:B------:R-:W-:Y:S01]  /*1e20*/  FADD.FTZ R195, R228, R230 ;  /* 0x000000e6e4c37221 */ /* 0x000fe20000010000 */
[----:B------:R-:W-:Y:S01]  /*1e30*/  FFMA.FTZ R199, R9, R230, R227 ;  /* 0x000000e609c77223 */ /* 0x000fe200000100e3 */
[----:B------:R-:W-:Y:S01]  /*1e40*/  FMUL.FTZ R229, R229, R198 ;  /* 0x000000c6e5e57220 */ /* 0x000fe20000410000 */
[----:B------:R-:W-:Y:S01]  /*1e50*/  FFMA.FTZ R111, R6, R197, R111 ;  /* 0x000000c5066f7223 */ /* 0x000fe2000001006f */
[----:B------:R-:W-:Y:S01]  /*1e60*/  FADD.FTZ R79, R79, R197 ;  /* 0x000000c54f4f7221 */ /* 0x000fe20000010000 */
[----:B------:R-:W-:Y:S01]  /*1e70*/  FMUL.FTZ R225, R225, R201 ;  /* 0x000000c9e1e17220 */ /* 0x000fe20000410000 */
[----:B------:R-:W-:Y:S01]  /*1e80*/  FADD.FTZ R195, R195, R229 ;  /* 0x000000e5c3c37221 */ /* 0x000fe20000010000 */
[----:B------:R-:W-:-:S03]  /*1e90*/  FFMA.FTZ R199, R8, R229, R199 ;  /* 0x000000e508c77223 */ /* 0x000fc600000100c7 */
[----:B------:R-:W-:Y:S01]  /*1ea0*/  FADD.FTZ R195, R195, R225 ;  /* 0x000000e1c3c37221 */ /* 0x000fe20000010000 */
[----:B------:R-:W-:Y:S01]  /*1eb0*/  FFMA.FTZ R199, R7, R225, R199 ;  /* 0x000000e107c77223 */ /* 0x000fe200000100c7 */
[----:B------:R-:W-:Y:S01]  /*1ec0*/  SHF.L.U32 R196, R222, 0x10, RZ ;  /* 0x00000010dec47819 */ /* 0x000fe200000006ff */
[----:B------:R-:W-:-:S04]  /*1ed0*/  FMUL.FTZ R223, R223, R202 ;  /* 0x000000cadfdf7220 */ /* 0x000fc80000410000 */
        /* <DEDUP_REMOVED lines=15> */
[----:B--2---:R-:W-:Y:S01]  /*1fd0*/  FMUL.FTZ R224, R205, R197 ;  /* 0x000000c5cde07220 */ /* 0x004fe20000410000 */
[----:B---3--:R-:W-:Y:S01]  /*1fe0*/  FMUL.FTZ R197, R200, R194 ;  /* 0x000000c2c8c57220 */ /* 0x008fe20000410000 */
[----:B------:R-:W-:-:S04]  /*1ff0*/  FMUL.FTZ R205, R192, UR30 ;  /* 0x0000001ec0cd7c20 */ /* 0x000fc80008410000 */
[----:B------:R0:W-:Y:S01]  /*2000*/  STL [R1+0x4], R197 ;  /* 0x000004c501007387 */ /* 0x0001e20000100800 */
[----:B------:R-:W-:Y:S01]  /*2010*/  FADD.FTZ R195, R195, R224 ;  /* 0x000000e0c3c37221 */ /* 0x000fe20000010000 */
[----:B------:R-:W-:-:S03]  /*2020*/  FFMA.FTZ R192, R6, R224, R199 ;  /* 0x000000e006c07223 */ /* 0x000fc600000100c7 */
[----:B------:R-:W-:Y:S01]  /*2030*/  FADD.FTZ R195, R195, R223 ;  /* 0x000000dfc3c37221 */ /* 0x000fe20000010000 */
[----:B------:R-:W-:Y:S01]  /*2040*/  FFMA.FTZ R192, R5, R223, R192 ;  /* 0x000000df05c07223 */ /* 0x000fe200000100c0 */
[----:B----4-:R-:W-:Y:S02]  /*2050*/  FMUL.FTZ R221, R221, R203 ;  /* 0x000000cbdddd7220 */ /* 0x010fe40000410000 */
[----:B------:R-:W-:Y:S01]  /*2060*/  FADD.FTZ R195, R195, R222 ;  /* 0x000000dec3c37221 */ /* 0x000fe20000010000 */
[----:B------:R-:W-:-:S03]  /*2070*/  FFMA.FTZ R192, R205, R222, R192 ;  /* 0x000000decdc07223 */ /* 0x000fc600000100c0 */
[----:B------:R-:W-:Y:S01]  /*2080*/  FADD.FTZ R195, R195, R221 ;  /* 0x000000ddc3c37221 */ /* 0x000fe20000010000 */
[----:B------:R-:W-:Y:S01]  /*2090*/  FFMA.FTZ R192, R4, R221, R192 ;  /* 0x000000dd04c07223 */ /* 0x000fe200000100c0 */
[----:B------:R-:W-:Y:S02]  /*20a0*/  FFMA.FTZ R105, R205, R196, R105 ;  /* 0x000000c4cd697223 */ /* 0x000fe40000010069 */
[----:B------:R-:W-:Y:S01]  /*20b0*/  FADD.FTZ R228, R195, R197 ;  /* 0x000000c5c3e47221 */ /* 0x000fe20000010000 */
[----:B0-----:R-:W-:-:S07]  /*20c0*/  FFMA.FTZ R227, R250, R197, R192 ;  /* 0x000000c5fae37223 */ /* 0x001fce00000100c0 */
.L_x_6641:
[----:B------:R-:W-:Y:S05]  /*20d0*/  BSYNC.RECONVERGENT B1 ;  /* 0x0000000000017941 */ /* 0x000fea0003800200 */
.L_x_6640:
        /* <DEDUP_REMOVED lines=13> */
[----:B------:R-:W3:Y:S04]  /*21b0*/  LDL R226, [R1+0x28] ;  /* 0x0000280001e27983 */ /* 0x000ee80000100800 */
[----:B------:R-:W4:Y:S04]  /*21c0*/  LDG.E.128 R196, desc[UR16][R196.64] ;  /* 0x00000010c4c47981 */ /* 0x000f28000c1e1d00 */
[----:B------:R-:W3:Y:S01]  /*21d0*/  LDG.E.128 R200, desc[UR16][R200.64+0x10] ;  /* 0x00001010c8c87981 */ /* 0x000ee2000c1e1d00 */
        /* <DEDUP_REMOVED lines=8> */
[----:B0-----:R-:W-:Y:S01]  /*2260*/  FADD.FTZ R208, R193, -UR32 ;  /* 0x80000020c1d07e21 */ /* 0x001fe20008010000 */
[----:B------:R-:W-:Y:S01]  /*2270*/  FADD.FTZ R209, R194, -UR32 ;  /* 0x80000020c2d17e21 */ /* 0x000fe20008010000 */
[----:B------:R-:W-:Y:S01]  /*2280*/  FMUL.FTZ R207, R207, UR30 ;  /* 0x0000001ecfcf7c20 */ /* 0x000fe20008410000 */
[----:B----4-:R-:W-:-:S02]  /*2290*/  PRMT R211, R196, 0x7632, R211 ;  /* 0x00007632c4d37816 */ /* 0x010fc400000000d3 */
[----:B------:R-:W-:Y:S02]  /*22a0*/  SHF.L.U32 R195, R196, 0x10, RZ ;  /* 0x00000010c4c37819 */ /* 0x000fe400000006ff */
[C---:B------:R-:W-:Y:S02]  /*22b0*/  PRMT R212, R197.reuse, 0x7632, R212 ;  /* 0x00007632c5d47816 */ /* 0x040fe400000000d4 */
[----:B------:R-:W-:Y:S01]  /*22c0*/  SHF.L.U32 R193, R197, 0x10, RZ ;  /* 0x00000010c5c17819 */ /* 0x000fe200000006ff */
[----:B---3--:R-:W-:Y:S01]  /*22d0*/  FADD.FTZ R197, R200, -UR32 ;  /* 0x80000020c8c57e21 */ /* 0x008fe20008010000 */
[C---:B------:R-:W-:Y:S02]  /*22e0*/  PRMT R214, R198.reuse, 0x7632, R214 ;  /* 0x00007632c6d67816 */ /* 0x040fe400000000d6 */
[----:B------:R-:W-:Y:S01]  /*22f0*/  SHF.L.U32 R194, R198, 0x10, RZ ;  /* 0x00000010c6c27819 */ /* 0x000fe200000006ff */
[----:B------:R-:W-:Y:S01]  /*2300*/  FMUL.FTZ R209, R209, UR30 ;  /* 0x0000001ed1d17c20 */ /* 0x000fe20008410000 */
[----:B------:R-:W-:Y:S01]  /*2310*/  SHF.L.U32 R198, R211, 0x10, RZ ;  /* 0x00000010d3c67819 */ /* 0x000fe200000006ff */
[----:B------:R-:W-:Y:S01]  /*2320*/  FADD.FTZ R68, R68, R195 ;  /* 0x000000c344447221 */ /* 0x000fe20000010000 */
[-C--:B------:R-:W-:Y:S01]  /*2330*/  FFMA.FTZ R100, R207, R195.reuse, R100 ;  /* 0x000000c3cf647223 */ /* 0x080fe20000010064 */
[----:B------:R-:W-:Y:S01]  /*2340*/  FMUL.FTZ R211, R226, R195 ;  /* 0x000000c3e2d37220 */ /* 0x000fe20000410000 */
        /* <DEDUP_REMOVED lines=9> */
[----:B------:R-:W-:Y:S01]  /*23e0*/  SHF.L.U32 R193, R215, 0x10, RZ ;  /* 0x00000010d7c17819 */ /* 0x000fe200000006ff */
[----:B------:R-:W-:Y:S01]  /*23f0*/  FADD.FTZ R64, R64, R194 ;  /* 0x000000c240407221 */ /* 0x000fe20000010000 */
[-C--:B------:R-:W-:Y:S01]  /*2400*/  FFMA.FTZ R96, R212, R194.reuse, R96 ;  /* 0x000000c2d4607223 */ /* 0x080fe20000010060 */
[----:B------:R-:W-:Y:S01]  /*2410*/  FMUL.FTZ R214, R216, R194 ;  /* 0x000000c2d8d67220 */ /* 0x000fe20000410000 */
[----:B------:R-:W-:Y:S01]  /*2420*/  FMUL.FTZ R215, R196, UR30 ;  /* 0x0000001ec4d77c20 */ /* 0x000fe20008410000 */
[----:B------:R-:W-:Y:S01]  /*2430*/  FMUL.FTZ R208, R208, UR30 ;  /* 0x0000001ed0d07c20 */ /* 0x000fe20008410000 */
[----:B------:R-:W-:Y:S01]  /*2440*/  FADD.FTZ R194, R228, R211 ;  /* 0x000000d3e4c27221 */ /* 0x000fe20000010000 */
[----:B------:R-:W-:Y:S01]  /*2450*/  FFMA.FTZ R196, R207, R211, R227 ;  /* 0x000000d3cfc47223 */ /* 0x000fe200000100e3 */
[----:B------:R-:W-:Y:S01]  /*2460*/  FMUL.FTZ R216, R217, R198 ;  /* 0x000000c6d9d87220 */ /* 0x000fe20000410000 */
[----:B------:R-:W-:Y:S01]  /*2470*/  SHF.L.U32 R199, R199, 0x10, RZ ;  /* 0x00000010c7c77819 */ /* 0x000fe200000006ff */
[----:B------:R-:W-:Y:S01]  /*2480*/  FMUL.FTZ R210, R210, UR30 ;  /* 0x0000001ed2d27c20 */ /* 0x000fe20008410000 */
[----:B------:R-:W-:Y:S01]  /*2490*/  FMUL.FTZ R192, R192, UR30 ;  /* 0x0000001ec0c07c20 */ /* 0x000fe20008410000 */
        /* <DEDUP_REMOVED lines=9> */
[----:B------:R0:W-:Y:S01]  /*2530*/  STL [R1], R192 ;  /* 0x000000c001007387 */ /* 0x0001e20000100800 */
[----:B------:R-:W-:Y:S01]  /*2540*/  FMUL.FTZ R219, R3, UR30 ;  /* 0x0000001e03db7c20 */ /* 0x000fe20008410000 */
[----:B------:R-:W-:Y:S01]  /*2550*/  FADD.FTZ R3, R194, R218 ;  /* 0x000000dac2037221 */ /* 0x000fe20000010000 */
[----:B------:R-:W-:Y:S01]  /*2560*/  FFMA.FTZ R195, R210, R218, R195 ;  /* 0x000000dad2c37223 */ /* 0x000fe200000100c3 */
[----:B------:R-:W-:-:S02]  /*2570*/  FMUL.FTZ R220, R220, R197 ;  /* 0x000000c5dcdc7220 */ /* 0x000fc40000410000 */
[----:B------:R-:W-:Y:S01]  /*2580*/  FADD.FTZ R3, R3, R214 ;  /* 0x000000d603037221 */ /* 0x000fe20000010000 */
[----:B------:R-:W-:-:S03]  /*2590*/  FFMA.FTZ R195, R212, R214, R195 ;  /* 0x000000d6d4c37223 */ /* 0x000fc600000100c3 */
[----:B------:R-:W-:Y:S01]  /*25a0*/  FADD.FTZ R3, R3, R220 ;  /* 0x000000dc03037221 */ /* 0x000fe20000010000 */
[----:B------:R-:W-:Y:S01]  /*25b0*/  FFMA.FTZ R195, R219, R220, R195 ;  /* 0x000000dcdbc37223 */ /* 0x000fe200000100c3 */
[----:B------:R-:W-:Y:S02]  /*25c0*/  FMUL.FTZ R252, R252, R193 ;  /* 0x000000c1fcfc7220 */ /* 0x000fe40000410000 */
        /* <DEDUP_REMOVED lines=12> */
[----:B0-----:R-:W-:Y:S06]  /*2690*/  BRA `(.L_x_6642) ;  /* 0x0000000000887947 */ /* 0x001fec0003800000 */
.L_x_6635:
[----:B------:R-:W0:Y:S01]  /*26a0*/  S2R R192, SR_TID.X ;  /* 0x0000000000c07919 */ /* 0x000e220000002100 */
[----:B-1----:R-:W-:Y:S02]  /*26b0*/  UIMAD UR6, UR26, UR10, URZ ;  /* 0x0000000a1a0672a4 */ /* 0x002fe4000f8e02ff */
[----:B------:R-:W-:Y:S02]  /*26c0*/  UISETP.NE.U32.AND UP0, UPT, UR22, URZ, UPT ;  /* 0x000000ff1600728c */ /* 0x000fe4000bf05070 */
[----:B------:R-:W-:Y:S02]  /*26d0*/  USHF.R.S32.HI UR7, URZ, 0x1f, UR6 ;  /* 0x0000001fff077899 */ /* 0x000fe40008011406 */
[----:B------:R-:W-:Y:S02]  /*26e0*/  UISETP.NE.AND.EX UP0, UPT, UR23, URZ, UPT, UP0 ;  /* 0x000000ff1700728c */ /* 0x000fe4000bf05300 */
[----:B------:R-:W-:-:S06]  /*26f0*/  ULEA.HI UR7, UR7, UR6, URZ, 0x3 ;  /* 0x0000000607077291 */ /* 0x000fcc000f8f18ff */
[----:B------:R-:W-:-:S04]  /*2700*/  MOV R3, UR7 ;  /* 0x0000000700037c02 */ /* 0x000fc80008000f00 */
[----:B0-----:R-:W-:-:S05]  /*2710*/  LEA.HI.SX32 R194, R3, R192, 0x1d ;  /* 0x000000c003c27211 */ /* 0x001fca00078feaff */
[----:B------:R0:W-:Y:S01]  /*2720*/  STL [R1+0x14], R194 ;  /* 0x000014c201007387 */ /* 0x0001e20000100800 */
[----:B------:R-:W-:Y:S05]  /*2730*/  BRA.U !UP0, `(.L_x_6642) ;  /* 0x0000000108607547 */ /* 0x000fea000b800000 */
[C---:B------:R-:W-:Y:S02]  /*2740*/  ISETP.GE.U32.AND P0, PT, R2.reuse, 0x80, PT ;  /* 0x000000800200780c */ /* 0x040fe40003f06070 */
[C---:B------:R-:W-:Y:S02]  /*2750*/  ISETP.GE.U32.AND P1, PT, R2.reuse, 0x100, PT ;  /* 0x000001000200780c */ /* 0x040fe40003f26070 */
[C---:B------:R-:W-:Y:S02]  /*2760*/  ISETP.GE.U32.AND P2, PT, R2.reuse, 0x180, PT ;  /* 0x000001800200780c */ /* 0x040fe40003f46070 */
[----:B------:R-:W-:Y:S02]  /*2770*/  ISETP.GE.U32.AND P3, PT, R2, 0x200, PT ;  /* 0x000002000200780c */ /* 0x000fe40003f66070 */
[----:B------:R-:W-:-:S05]  /*2780*/  MOV R3, R194 ;  /* 0x000000c200037202 */ /* 0x000fca0000000f00 */
[----:B------:R-:W1:Y:S08]  /*2790*/  @P0 LDC.64 R192, c[0x0][0x438] ;  /* 0x00010e00ffc00b82 */ /* 0x000e700000000a00 */
[----:B------:R-:W2:Y:S08]  /*27a0*/  @P1 LDC.64 R198, c[0x0][0x438] ;  /* 0x00010e00ffc61b82 */ /* 0x000eb00000000a00 */
[----:B------:R-:W3:Y:S08]  /*27b0*/  @P2 LDC.64 R196, c[0x0][0x438] ;  /* 0x00010e00ffc42b82 */ /* 0x000ef00000000a00 */
[----:B0-----:R-:W0:Y:S01]  /*27c0*/  @P3 LDC.64 R194, c[0x0][0x438] ;  /* 0x00010e00ffc23b82 */ /* 0x001e220000000a00 */
[C---:B-1----:R-:W-:Y:S01]  /*27d0*/  @P0 IMAD.WIDE.U32 R192, R3.reuse, 0x20, R192 ;  /* 0x0000002003c00825 */ /* 0x042fe200078e00c0 */
[----:B------:R-:W-:-:S04]  /*27e0*/  @P0 IADD3 R3, PT, PT, R3, 0x80, RZ ;  /* 0x0000008003030810 */ /* 0x000fc80007ffe0ff */
[----:B------:R-:W5:Y:S04]  /*27f0*/  @P0 LDG.E.128 R28, desc[UR16][R192.64] ;  /* 0x00000010c01c0981 */ /* 0x000f68000c1e1d00 */
[----:B------:R2:W5:Y:S02]  /*2800*/  @P0 LDG.E.128 R24, desc[UR16][R192.64+0x10] ;  /* 0x00001010c0180981 */ /* 0x000564000c1e1d00 */
[C---:B--2---:R-:W-:Y:S01]  /*2810*/  @P1 IMAD.WIDE.U32 R192, R3.reuse, 0x20, R198 ;  /* 0x0000002003c01825 */ /* 0x044fe200078e00c6 */
[----:B------:R-:W-:-:S04]  /*2820*/  @P1 IADD3 R3, PT, PT, R3, 0x80, RZ ;  /* 0x0000008003031810 */ /* 0x000fc80007ffe0ff */
[----:B------:R-:W5:Y:S04]  /*2830*/  @P1 LDG.E.128 R20, desc[UR16][R192.64] ;  /* 0x00000010c0141981 */ /* 0x000f68000c1e1d00 */
[----:B------:R3:W5:Y:S02]  /*2840*/  @P1 LDG.E.128 R16, desc[UR16][R192.64+0x10] ;  /* 0x00001010c0101981 */ /* 0x000764000c1e1d00 */
[C---:B---3--:R-:W-:Y:S01]  /*2850*/  @P2 IMAD.WIDE.U32 R192, R3.reuse, 0x20, R196 ;  /* 0x0000002003c02825 */ /* 0x048fe200078e00c4 */
[----:B------:R-:W-:-:S04]  /*2860*/  @P2 IADD3 R3, PT, PT, R3, 0x80, RZ ;  /* 0x0000008003032810 */ /* 0x000fc80007ffe0ff */
[----:B------:R1:W5:Y:S01]  /*2870*/  @P2 LDG.E.128 R160, desc[UR16][R192.64] ;  /* 0x00000010c0a02981 */ /* 0x000362000c1e1d00 */
[----:B0-----:R-:W-:-:S03]  /*2880*/  @P3 IMAD.WIDE.U32 R194, R3, 0x20, R194 ;  /* 0x0000002003c23825 */ /* 0x001fc600078e00c2 */
[----:B------:R1:W5:Y:S04]  /*2890*/  @P2 LDG.E.128 R164, desc[UR16][R192.64+0x10] ;  /* 0x00001010c0a42981 */ /* 0x000368000c1e1d00 */
[----:B------:R1:W5:Y:S04]  /*28a0*/  @P3 LDG.E.128 R168, desc[UR16][R194.64] ;  /* 0x00000010c2a83981 */ /* 0x000368000c1e1d00 */
[----:B------:R1:W5:Y:S02]  /*28b0*/  @P3 LDG.E.128 R172, desc[UR16][R194.64+0x10] ;  /* 0x00001010c2ac3981 */ /* 0x000364000c1e1d00 */
.L_x_6642:
[----:B----4-:R-:W-:Y:S05]  /*28c0*/  BSYNC.RECONVERGENT B0 ;  /* 0x0000000000007941 */ /* 0x010fea0003800200 */
.L_x_6634:
[----:B------:R-:W2:Y:S01]  /*28d0*/  SHFL.DOWN PT, R3, R228, 0x10, 0x1f ;  /* 0x0a001f00e4037f89 */ /* 0x000ea200000e0000 */
[----:B------:R-:W-:Y:S03]  /*28e0*/  BSSY.RECONVERGENT B0, `(.L_x_6643) ;  /* 0x000001f000007945 */ /* 0x000fe60003800200 */
[----:B-1----:R-:W1:Y:S01]  /*28f0*/  SHFL.DOWN PT, R192, R227, 0x10, 0x1f ;  /* 0x0a001f00e3c07f89 */ /* 0x002e6200000e0000 */
[----:B------:R-:W3:Y:S01]  /*2900*/  S2R R198, SR_TID.X ;  /* 0x0000000000c67919 */ /* 0x000ee20000002100 */
[----:B--2---:R-:W-:Y:S01]  /*2910*/  FADD.FTZ R3, R3, R228 ;  /* 0x000000e403037221 */ /* 0x004fe20000010000 */
[----:B-1----:R-:W-:-:S04]  /*2920*/  FADD.FTZ R192, R192, R227 ;  /* 0x000000e3c0c07221 */ /* 0x002fc80000010000 */
[----:B------:R-:W1:Y:S01]  /*2930*/  SHFL.DOWN PT, R193, R3, 0x8, 0x1f ;  /* 0x09001f0003c17f89 */ /* 0x000e6200000e0000 */
[----:B---3--:R-:W-:Y:S01]  /*2940*/  LOP3.LUT P0, RZ, R198, 0x1f, RZ, 0xc0, !PT ;  /* 0x0000001fc6ff7812 */ /* 0x008fe2000780c0ff */
        /* <DEDUP_REMOVED lines=14> */
[----:B-1----:R-:W-:Y:S01]  /*2a30*/  FADD.FTZ R193, R193, R3 ;  /* 0x00000003c1c17221 */ /* 0x002fe20000010000 */
        /* <DEDUP_REMOVED lines=9> */
.L_x_6644:
[----:B------:R-:W-:Y:S05]  /*2ad0*/  BSYNC.RECONVERGENT B0 ;  /* 0x0000000000007941 */ /* 0x000fea0003800200 */
.L_x_6643:
[----:B------:R-:W2:Y:S01]  /*2ae0*/  LDL.LU R197, [R1+0x14] ;  /* 0x0000140001c57983 */ /* 0x000ea20000300800 */
[----:B------:R-:W3:Y:S01]  /*2af0*/  S2UR UR7, SR_CgaCtaId ;  /* 0x00000000000779c3 */ /* 0x000ee20000008800 */
[----:B------:R-:W-:Y:S01]  /*2b00*/  UMOV UR6, 0x400 ;  /* 0x0000040000067882 */ /* 0x000fe20000000000 */
[----:B------:R-:W-:-:S06]  /*2b10*/  UISETP.GE.AND UP3, UPT, UR11, 0x1, UPT ;  /* 0x000000010b00788c */ /* 0x000fcc000bf66270 */
[----:B------:R-:W-:Y:S01]  /*2b20*/  BAR.SYNC.DEFER_BLOCKING 0x0 ;  /* 0x0000000000007b1d */ /* 0x000fe20000010000 */
[----:B------:R-:W-:Y:S02]  /*2b30*/  ISETP.GE.U32.AND P1, PT, R2, 0x80, PT ;  /* 0x000000800200780c */ /* 0x000fe40003f26070 */
[----:B------:R-:W-:Y:S02]  /*2b40*/  ISETP.NE.AND P0, PT, RZ, UR27, PT ;  /* 0x0000001bff007c0c */ /* 0x000fe4000bf05270 */
[----:B------:R-:W-:Y:S01]  /*2b50*/  PLOP3.LUT P2, PT, PT, PT, UP3, 0x80, 0x8 ;  /* 0x000000000008781c */ /* 0x000fe20003f4f038 */
[----:B------:R-:W-:Y:S01]  /*2b60*/  BSSY.RECONVERGENT B0, `(.L_x_6645) ;  /* 0x000020b000007945 */ /* 0x000fe20003800200 */
[----:B---3--:R-:W-:-:S04]  /*2b70*/  ULEA UR6, UR7, UR6, 0x18 ;  /* 0x0000000607067291 */ /* 0x008fc8000f8ec0ff */
[----:B------:R-:W-:Y:S02]  /*2b80*/  UIADD3 UR7, UPT, UPT, UR6, 0x4020, URZ ;  /* 0x0000402006077890 */ /* 0x000fe4000fffe0ff */
[----:B------:R-:W-:-:S09]  /*2b90*/  @!UP1 UIADD3 UR7, UPT, UPT, UR6, 0x4000, URZ ;  /* 0x0000400006079890 */ /* 0x000fd2000fffe0ff */
[----:B01----:R-:W0:Y:S01]  /*2ba0*/  LDS.128 R192, [UR7] ;  /* 0x00000007ffc07984 */ /* 0x003e220008000c00 */
        /* <DEDUP_REMOVED lines=17> */
[----:B------:R-:W-:-:S04]  /*2cc0*/  FMUL.FTZ R193, R193, UR28 ;  /* 0x0000001cc1c17c20 */ /* 0x000fc80008410000 */
[----:B------:R-:W-:Y:S02]  /*2cd0*/  FSEL R3, R3, RZ, !P0 ;  /* 0x000000ff03037208 */ /* 0x000fe40004000000 */
[----:B------:R-:W-:Y:S02]  /*2ce0*/  R2UR UR8, R193 ;  /* 0x00000000c10872ca */ /* 0x000fe400000e0000 */
[----:B------:R-:W-:Y:S01]  /*2cf0*/  R2UR UR9, R3 ;  /* 0x00000000030972ca */ /* 0x000fe200000e0000 */
[----:B------:R-:W-:Y:S01]  /*2d00*/  HFMA2 R3, -RZ, RZ, 0, 0 ;  /* 0x00000000ff037431 */ /* 0x000fe200000001ff */
[----:B------:R-:W-:Y:S02]  /*2d10*/  @P2 LEA.HI.SX32 R3, R192, R198, 0x1d ;  /* 0x000000c6c0032211 */ /* 0x000fe400078feaff */
[----:B--2---:R-:W-:Y:S01]  /*2d20*/  MOV R194, R197 ;  /* 0x000000c500c27202 */ /* 0x004fe20000000f00 */
[----:B------:R-:W-:Y:S10]  /*2d30*/  @!P1 BRA `(.L_x_6646) ;  /* 0x0000001c00b49947 */ /* 0x000ff40003800000 */
[----:B------:R-:W-:-:S04]  /*2d40*/  UISETP.NE.U32.AND UP0, UPT, UR22, URZ, UPT ;  /* 0x000000ff1600728c */ /* 0x000fc8000bf05070 */
[----:B------:R-:W-:Y:S01]  /*2d50*/  UISETP.NE.AND.EX UP0, UPT, UR23, URZ, UPT, UP0 ;  /* 0x000000ff1700728c */ /* 0x000fe2000bf05300 */
[----:B------:R-:W-:Y:S10]  /*2d60*/  BRA.U !UP3, `(.L_x_6647) ;  /* 0x000000010b0c7547 */ /* 0x000ff4000b800000 */
[----:B------:R-:W0:Y:S02]  /*2d70*/  LDC.64 R176, c[0x0][0x390] ;  /* 0x0000e400ffb07b82 */ /* 0x000e240000000a00 */
[----:B0-----:R-:W-:-:S06]  /*2d80*/  IMAD.WIDE.U32 R176, R3, 0x10, R176 ;  /* 0x0000001003b07825 */ /* 0x001fcc00078e00b0 */
[----:B------:R-:W5:Y:S02]  /*2d90*/  LDG.E.128 R176, desc[UR16][R176.64] ;  /* 0x00000010b0b07981 */ /* 0x000f64000c1e1d00 */
.L_x_6647:
        /* <DEDUP_REMOVED lines=17> */
.L_x_6650:
        /* <DEDUP_REMOVED lines=14> */
.L_x_6651:
        /* <DEDUP_REMOVED lines=13> */
.L_x_6652:
        /* <DEDUP_REMOVED lines=14> */
.L_x_6653:
        /* <DEDUP_REMOVED lines=13> */
.L_x_6654:
        /* <DEDUP_REMOVED lines=14> */
.L_x_6655:
        /* <DEDUP_REMOVED lines=13> */
.L_x_6656:
[----:B------:R-:W-:Y:S05]  /*33c0*/  BRA.U !UP3, `(.L_x_6657) ;  /* 0x000000150be07547 */ /* 0x000fea000b800000 */
[----:B------:R-:W2:Y:S04]  /*33d0*/  LDL R196, [R1+0x10] ;  /* 0x0000100001c47983 */ /* 0x000ea80000100800 */
[----:B------:R-:W3:Y:S01]  /*33e0*/  LDL R195, [R1+0xc] ;  /* 0x00000c0001c37983 */ /* 0x000ee20000100800 */
[----:B------:R-:W-:Y:S02]  /*33f0*/  MOV R192, UR8 ;  /* 0x0000000800c07c02 */ /* 0x000fe40008000f00 */
[----:B------:R-:W-:Y:S02]  /*3400*/  ISETP.LT.AND P0, PT, RZ, UR31, PT ;  /* 0x0000001fff007c0c */ /* 0x000fe4000bf01270 */
[----:B-----5:R-:W-:-:S04]  /*3410*/  PRMT R193, R179, 0x7632, R193 ;  /* 0x00007632b3c17816 */ /* 0x020fc800000000c1 */
[----:B------:R-:W-:Y:S01]  /*3420*/  SHF.L.U32 R193, R193, 0x10, RZ ;  /* 0x00000010c1c17819 */ /* 0x000fe200000006ff */
[----:B--2---:R-:W-:-:S04]  /*3430*/  FFMA.FTZ R192, R196, R192, UR9 ;  /* 0x00000009c4c07e23 */ /* 0x004fc800080100c0 */
[----:B---3--:R-:W-:-:S04]  /*3440*/  FADD.FTZ R192, R195, -R192 ;  /* 0x800000c0c3c07221 */ /* 0x008fc80000010000 */
        /* <DEDUP_REMOVED lines=8> */
.L_x_6649:
[----:B------:R-:W2:Y:S04]  /*34d0*/  LDL R193, [R1+0x10] ;  /* 0x0000100001c17983 */ /* 0x000ea80000100800 */
[----:B------:R-:W3:Y:S01]  /*34e0*/  LDL R192, [R1+0xc] ;  /* 0x00000c0001c07983 */ /* 0x000ee20000100800 */
        /* <DEDUP_REMOVED lines=51> */
.L_x_6658:
        /* <DEDUP_REMOVED lines=14> */
.L_x_6659:
        /* <DEDUP_REMOVED lines=13> */
.L_x_6660:
        /* <DEDUP_REMOVED lines=14> */
.L_x_6661:
        /* <DEDUP_REMOVED lines=13> */
.L_x_6662:
        /* <DEDUP_REMOVED lines=14> */
.L_x_6663:
        /* <DEDUP_REMOVED lines=13> */
.L_x_6664:
[----:B------:R-:W-:Y:S05]  /*3d30*/  BRA.U !UP3, `(.L_x_6657) ;  /* 0x0000000d0b847547 */ /* 0x000fea000b800000 */
        /* <DEDUP_REMOVED lines=8> */
.L_x_6648:
        /* <DEDUP_REMOVED lines=12> */
[-C--:B------:R-:W-:Y:S01]  /*3e80*/  FFMA.FTZ R60, R193, R192.reuse, R60 ;  /* 0x000000c0c13c7223 */ /* 0x080fe2000001003c */
[----:B------:R-:W-:-:S05]  /*3e90*/  FMUL.FTZ R192, R156, R192 ;  /* 0x000000c09cc07220 */ /* 0x000fca0000410000 */
[----:B------:R-:W-:-:S04]  /*3ea0*/  F2FP.BF16.F32.PACK_AB R192, RZ, R192 ;  /* 0x000000c0ffc0723e */ /* 0x000fc800000010ff */
[----:B------:R-:W-:-:S07]  /*3eb0*/  PRMT R180, R192, 0x7610, R180 ;  /* 0x00007610c0b47816 */ /* 0x000fce00000000b4 */
.L_x_6666:
[----:B------:R-:W-:Y:S05]  /*3ec0*/  BRA.U !UP3, `(.L_x_6667) ;  /* 0x000000010b347547 */ /* 0x000fea000b800000 */
        /* <DEDUP_REMOVED lines=13> */
.L_x_6667:
        /* <DEDUP_REMOVED lines=13> */
.L_x_6668:
        /* <DEDUP_REMOVED lines=14> */
.L_x_6669:
        /* <DEDUP_REMOVED lines=13> */
.L_x_6670:
        /* <DEDUP_REMOVED lines=14> */
.L_x_6671:
        /* <DEDUP_REMOVED lines=13> */
.L_x_6672:
[----:B------:R-:W-:Y:S05]  /*43d0*/  BRA.U !UP3, `(.L_x_6657) ;  /* 0x000000050bdc7547 */ /* 0x000fea000b800000 */
[----:B------:R-:W2:Y:S04]  /*43e0*/  LDL R195, [R1+0x10] ;  /* 0x0000100001c37983 */ /* 0x000ea80000100800 */
[----:B------:R-:W3:Y:S01]  /*43f0*/  LDL R193, [R1+0xc] ;  /* 0x00000c0001c17983 */ /* 0x000ee20000100800 */
[----:B------:R-:W-:Y:S02]  /*4400*/  PLOP3.LUT P0, PT, PT, PT, UP2, 0x80, 0x8 ;  /* 0x000000000008781c */ /* 0x000fe40003f0f028 */
[----:B------:R-:W-:-:S11]  /*4410*/  MOV R192, UR8 ;  /* 0x0000000800c07c02 */ /* 0x000fd60008000f00 */
[----:B--2---:R-:W-:-:S04]  /*4420*/  @P0 FFMA.FTZ R192, R195, R192, UR9 ;  /* 0x00000009c3c00e23 */ /* 0x004fc800080100c0 */
[----:B---3--:R-:W-:Y:S01]  /*4430*/  @P0 FADD.FTZ R193, R193, -R192 ;  /* 0x800000c0c1c10221 */ /* 0x008fe20000010000 */
        /* <DEDUP_REMOVED lines=10> */
.L_x_6665:
[----:B------:R-:W-:Y:S02]  /*44e0*/  PLOP3.LUT P0, PT, PT, PT, UP2, 0x80, 0x8 ;  /* 0x000000000008781c */ /* 0x000fe40003f0f028 */
[----:B------:R-:W-:Y:S02]  /*44f0*/  MOV R186, UR8 ;  /* 0x0000000800ba7c02 */ /* 0x000fe40008000f00 */
[----:B------:R-:W-:Y:S02]  /*4500*/  MOV R184, UR8 ;  /* 0x0000000800b87c02 */ /* 0x000fe40008000f00 */
[----:B-----5:R-:W-:Y:S02]  /*4510*/  MOV R185, R29 ;  /* 0x0000001d00b97202 */ /* 0x020fe40000000f00 */
[----:B------:R-:W-:Y:S02]  /*4520*/  MOV R188, UR8 ;  /* 0x0000000800bc7c02 */ /* 0x000fe40008000f00 */
[----:B------:R-:W-:-:S03]  /*4530*/  MOV R187, R31 ;  /* 0x0000001f00bb7202 */ /* 0x000fc60000000f00 */
        /* <DEDUP_REMOVED lines=22> */
.L_x_6673:
        /* <DEDUP_REMOVED lines=8> */
.L_x_6674:
[----:B------:R-:W-:Y:S05]  /*4720*/  BRA.U !UP3, `(.L_x_6675) ;  /* 0x000000010b187547 */ /* 0x000fea000b800000 */
[----:B------:R-:W-:Y:S01]  /*4730*/  SHF.L.U32 R188, R177, 0x10, RZ ;  /* 0x00000010b1bc7819 */ /* 0x000fe200000006ff */
[----:B------:R-:W-:-:S04]  /*4740*/  FMUL.FTZ R189, R186, UR29 ;  /* 0x0000001dbabd7c20 */ /* 0x000fc80008410000 */
[-C--:B------:R-:W-:Y:S01]  /*4750*/  FFMA.FTZ R62, R188, R189.reuse, R62 ;  /* 0x000000bdbc3e7223 */ /* 0x080fe2000001003e */
[----:B------:R-:W-:-:S05]  /*4760*/  FMUL.FTZ R188, R158, R189 ;  /* 0x000000bd9ebc7220 */ /* 0x000fca0000410000 */
[----:B------:R-:W-:-:S04]  /*4770*/  F2FP.BF16.F32.PACK_AB R188, RZ, R188 ;  /* 0x000000bcffbc723e */ /* 0x000fc800000010ff */
[----:B------:R-:W-:-:S07]  /*4780*/  PRMT R181, R188, 0x7610, R181 ;  /* 0x00007610bcb57816 */ /* 0x000fce00000000b5 */
.L_x_6675:
        /* <DEDUP_REMOVED lines=8> */
.L_x_6676:
        /* <DEDUP_REMOVED lines=12> */
.L_x_6677:
        /* <DEDUP_REMOVED lines=13> */
.L_x_6678:
        /* <DEDUP_REMOVED lines=12> */
.L_x_6679:
[----:B------:R-:W2:Y:S04]  /*4a60*/  LDL R193, [R1+0x10] ;  /* 0x0000100001c17983 */ /* 0x000ea80000100800 */
[----:B------:R-:W3:Y:S01]  /*4a70*/  LDL R192, [R1+0xc] ;  /* 0x00000c0001c07983 */ /* 0x000ee20000100800 */
[----:B------:R-:W-:-:S05]  /*4a80*/  MOV R191, UR8 ;  /* 0x0000000800bf7c02 */ /* 0x000fca0008000f00 */
[----:B--2---:R-:W-:-:S04]  /*4a90*/  @P0 FFMA.FTZ R191, R193, R191, UR9 ;  /* 0x00000009c1bf0e23 */ /* 0x004fc800080100bf */
[----:B---3--:R-:W-:Y:S01]  /*4aa0*/  @P0 FADD.FTZ R192, R192, -R191 ;  /* 0x800000bfc0c00221 */ /* 0x008fe20000010000 */
        /* <DEDUP_REMOVED lines=10> */
.L_x_6657:
        /* <DEDUP_REMOVED lines=12> */
.L_x_6646:
[----:B------:R-:W-:Y:S05]  /*4c10*/  BSYNC.RECONVERGENT B0 ;  /* 0x0000000000007941 */ /* 0x000fea0003800200 */
.L_x_6645:
        /* <DEDUP_REMOVED lines=9> */
.L_x_6682:
[----:B------:R-:W-:Y:S05]  /*4cb0*/  BRA.U !UP0, `(.L_x_6683) ;  /* 0x0000000d08647547 */ /* 0x000fea000b800000 */
[----:B------:R-:W-:-:S04]  /*4cc0*/  UISETP.NE.U32.AND UP0, UPT, UR4, URZ, UPT ;  /* 0x000000ff0400728c */ /* 0x000fc8000bf05070 */
[----:B------:R-:W-:-:S06]  /*4cd0*/  UISETP.NE.AND.EX UP0, UPT, UR5, URZ, UPT, UP0 ;  /* 0x000000ff0500728c */ /* 0x000fcc000bf05300 */
[----:B------:R-:W-:-:S13]  /*4ce0*/  PLOP3.LUT P0, PT, PT, PT, UP0, 0x80, 0x8 ;  /* 0x000000000008781c */ /* 0x000fda0003f0f008 */
[----:B------:R-:W-:Y:S05]  /*4cf0*/  @!P0 BRA `(.L_x_6684) ;  /* 0x00000004009c8947 */ /* 0x000fea0003800000 */
        /* <DEDUP_REMOVED lines=28> */
.L_x_6685:
        /* <DEDUP_REMOVED lines=8> */
.L_x_6686:
[----:B------:R-:W-:Y:S05]  /*4f40*/  BRA.U !UP3, `(.L_x_6687) ;  /* 0x000000010b187547 */ /* 0x000fea000b800000 */
[----:B------:R-:W-:Y:S01]  /*4f50*/  SHF.L.U32 R188, R177, 0x10, RZ ;  /* 0x00000010b1bc7819 */ /* 0x000fe200000006ff */
[----:B------:R-:W-:-:S04]  /*4f60*/  FMUL.FTZ R189, R186, UR29 ;  /* 0x0000001dbabd7c20 */ /* 0x000fc80008410000 */
[-C--:B------:R-:W-:Y:S01]  /*4f70*/  FFMA.FTZ R54, R188, R189.reuse, R54 ;  /* 0x000000bdbc367223 */ /* 0x080fe20000010036 */
[----:B------:R-:W-:-:S05]  /*4f80*/  FMUL.FTZ R188, R150, R189 ;  /* 0x000000bd96bc7220 */ /* 0x000fca0000410000 */
[----:B------:R-:W-:-:S04]  /*4f90*/  F2FP.BF16.F32.PACK_AB R188, RZ, R188 ;  /* 0x000000bcffbc723e */ /* 0x000fc800000010ff */
[----:B0-----:R-:W-:-:S07]  /*4fa0*/  PRMT R181, R188, 0x7610, R181 ;  /* 0x00007610bcb57816 */ /* 0x001fce00000000b5 */
.L_x_6687:
        /* <DEDUP_REMOVED lines=8> */
.L_x_6688:
        /* <DEDUP_REMOVED lines=12> */
.L_x_6689:
        /* <DEDUP_REMOVED lines=13> */
.L_x_6690:
[----:B------:R-:W-:-:S05]  /*51c0*/  MOV R190, UR8 ;  /* 0x0000000800be7c02 */ /* 0x000fca0008000f00 */
[----:B------:R-:W-:-:S04]  /*51d0*/  @P4 FFMA.FTZ R190, R11, R190, UR9 ;  /* 0x000000090bbe4e23 */ /* 0x000fc800080100be */
[----:B------:R-:W-:Y:S01]  /*51e0*/  @P4 FADD.FTZ R191, R231, -R190 ;  /* 0x800000bee7bf4221 */ /* 0x000fe20000010000 */
[----:B------:R-:W-:-:S03]  /*51f0*/  MOV R190, R18 ;  /* 0x0000001200be7202 */ /* 0x000fc60000000f00 */
[----:B------:R-:W-:Y:S01]  /*5200*/  @P4 FFMA.FTZ R190, R191, UR30, R18 ;  /* 0x0000001ebfbe4c23 */ /* 0x000fe20008010012 */
[----:B------:R-:W-:Y:S06]  /*5210*/  BRA.U !UP3, `(.L_x_6691) ;  /* 0x000000010b187547 */ /* 0x000fec000b800000 */
[----:B------:R-:W-:Y:S01]  /*5220*/  SHF.L.U32 R191, R179, 0x10, RZ ;  /* 0x00000010b3bf7819 */ /* 0x000fe200000006ff */
[----:B0-----:R-:W-:-:S04]  /*5230*/  FMUL.FTZ R192, R190, UR29 ;  /* 0x0000001dbec07c20 */ /* 0x001fc80008410000 */
[-C--:B------:R-:W-:Y:S01]  /*5240*/  FFMA.FTZ R50, R191, R192.reuse, R50 ;  /* 0x000000c0bf327223 */ /* 0x080fe20000010032 */
[----:B------:R-:W-:-:S05]  /*5250*/  FMUL.FTZ R191, R146, R192 ;  /* 0x000000c092bf7220 */ /* 0x000fca0000410000 */
[----:B------:R-:W-:-:S04]  /*5260*/  F2FP.BF16.F32.PACK_AB R191, RZ, R191 ;  /* 0x000000bfffbf723e */ /* 0x000fc800000010ff */
[----:B------:R-:W-:-:S07]  /*5270*/  PRMT R183, R191, 0x7610, R183 ;  /* 0x00007610bfb77816 */ /* 0x000fce00000000b7 */
.L_x_6691:
[----:B0-----:R-:W2:Y:S01]  /*5280*/  LDL R192, [R1+0x8] ;  /* 0x0000080001c07983 */ /* 0x001ea20000100800 */
[----:B------:R-:W-:-:S05]  /*5290*/  MOV R191, UR8 ;  /* 0x0000000800bf7c02 */ /* 0x000fca0008000f00 */
[----:B------:R-:W-:-:S04]  /*52a0*/  @P4 FFMA.FTZ R191, R251, R191, UR9 ;  /* 0x00000009fbbf4e23 */ /* 0x000fc800080100bf */
[----:B--2---:R-:W-:Y:S01]  /*52b0*/  @P4 FADD.FTZ R192, R192, -R191 ;  /* 0x800000bfc0c04221 */ /* 0x004fe20000010000 */
        /* <DEDUP_REMOVED lines=11> */
.L_x_6684:
        /* <DEDUP_REMOVED lines=13> */
.L_x_6693:
[----:B------:R-:W-:Y:S05]  /*5440*/  BRA.U !UP3, `(.L_x_6694) ;  /* 0x000000010b347547 */ /* 0x000fea000b800000 */
        /* <DEDUP_REMOVED lines=13> */
.L_x_6694:
        /* <DEDUP_REMOVED lines=13> */
.L_x_6695:
        /* <DEDUP_REMOVED lines=14> */
.L_x_6696:
        /* <DEDUP_REMOVED lines=13> */
.L_x_6697:
        /* <DEDUP_REMOVED lines=14> */
.L_x_6698:
        /* <DEDUP_REMOVED lines=13> */
.L_x_6699:
[----:B------:R-:W-:Y:S05]  /*5950*/  BRA.U !UP3, `(.L_x_6692) ;  /* 0x000000110b387547 */ /* 0x000fea000b800000 */
[----:B0-----:R-:W2:Y:S01]  /*5960*/  LDL R193, [R1+0x8] ;  /* 0x0000080001c17983 */ /* 0x001ea20000100800 */
[----:B------:R-:W-:Y:S02]  /*5970*/  PLOP3.LUT P4, PT, PT, PT, UP2, 0x80, 0x8 ;  /* 0x000000000008781c */ /* 0x000fe40003f8f028 */
[----:B------:R-:W-:-:S11]  /*5980*/  MOV R192, UR8 ;  /* 0x0000000800c07c02 */ /* 0x000fd60008000f00 */
[----:B------:R-:W-:-:S04]  /*5990*/  @P4 FFMA.FTZ R192, R251, R192, UR9 ;  /* 0x00000009fbc04e23 */ /* 0x000fc800080100c0 */
[----:B--2---:R-:W-:Y:S01]  /*59a0*/  @P4 FADD.FTZ R193, R193, -R192 ;  /* 0x800000c0c1c14221 */ /* 0x004fe20000010000 */
        /* <DEDUP_REMOVED lines=10> */
.L_x_6683:
[----:B0-----:R-:W0:Y:S02]  /*5a50*/  LDC.64 R192, c[0x0][0x478] ;  /* 0x00011e00ffc07b82 */ /* 0x001e240000000a00 */
[----:B0-----:R-:W-:-:S04]  /*5a60*/  ISETP.NE.U32.AND P0, PT, R192, RZ, PT ;  /* 0x000000ffc000720c */ /* 0x001fc80003f05070 */
[----:B------:R-:W-:-:S13]  /*5a70*/  ISETP.NE.AND.EX P0, PT, R193, RZ, PT, P0 ;  /* 0x000000ffc100720c */ /* 0x000fda0003f05300 */
[----:B------:R-:W-:Y:S05]  /*5a80*/  @!P0 BRA `(.L_x_6700) ;  /* 0x0000000800388947 */ /* 0x000fea0003800000 */
[----:B------:R-:W2:Y:S01]  /*5a90*/  LDL R195, [R1+0x8] ;  /* 0x0000080001c37983 */ /* 0x000ea20000100800 */
        /* <DEDUP_REMOVED lines=35> */
[----:B--2---:R-:W-:-:S04]  /*5cd0*/  FADD.FTZ R191, R195, -R191 ;  /* 0x800000bfc3bf7221 */ /* 0x004fc80000010000 */
        /* <DEDUP_REMOVED lines=15> */
.L_x_6701:
        /* <DEDUP_REMOVED lines=14> */
.L_x_6702:
        /* <DEDUP_REMOVED lines=13> */
.L_x_6703:
        /* <DEDUP_REMOVED lines=14> */
.L_x_6704:
        /* <DEDUP_REMOVED lines=13> */
.L_x_6705:
        /* <DEDUP_REMOVED lines=14> */
.L_x_6706:
        /* <DEDUP_REMOVED lines=13> */
.L_x_6707:
        /* <DEDUP_REMOVED lines=9> */
.L_x_6700:
        /* <DEDUP_REMOVED lines=13> */
.L_x_6708:
        /* <DEDUP_REMOVED lines=14> */
.L_x_6709:
        /* <DEDUP_REMOVED lines=13> */
.L_x_6710:
        /* <DEDUP_REMOVED lines=14> */
.L_x_6711:
        /* <DEDUP_REMOVED lines=13> */
.L_x_6712:
        /* <DEDUP_REMOVED lines=14> */
.L_x_6713:
        /* <DEDUP_REMOVED lines=13> */
.L_x_6714:
[----:B------:R-:W-:Y:S05]  /*6950*/  BRA.U !UP3, `(.L_x_6692) ;  /* 0x000000010b387547 */ /* 0x000fea000b800000 */
[----:B------:R-:W2:Y:S01]  /*6960*/  LDL R195, [R1+0x8] ;  /* 0x0000080001c37983 */ /* 0x000ea20000100800 */
[----:B------:R-:W-:Y:S02]  /*6970*/  MOV R192, UR8 ;  /* 0x0000000800c07c02 */ /* 0x000fe40008000f00 */
[----:B------:R-:W-:Y:S02]  /*6980*/  ISETP.LT.AND P4, PT, RZ, UR31, PT ;  /* 0x0000001fff007c0c */ /* 0x000fe4000bf81270 */
[----:B-----5:R-:W-:Y:S01]  /*6990*/  PRMT R193, R179, 0x7632, R193 ;  /* 0x00007632b3c17816 */ /* 0x020fe200000000c1 */
[----:B------:R-:W-:-:S03]  /*69a0*/  FFMA.FTZ R192, R251, R192, UR9 ;  /* 0x00000009fbc07e23 */ /* 0x000fc600080100c0 */
[----:B------:R-:W-:Y:S01]  /*69b0*/  SHF.L.U32 R193, R193, 0x10, RZ ;  /* 0x00000010c1c17819 */ /* 0x000fe200000006ff */
[----:B--2---:R-:W-:-:S04]  /*69c0*/  FADD.FTZ R192, R195, -R192 ;  /* 0x800000c0c3c07221 */ /* 0x004fc80000010000 */
[----:B------:R-:W-:-:S05]  /*69d0*/  FMUL.FTZ R192, R192, UR30 ;  /* 0x0000001ec0c07c20 */ /* 0x000fca0008410000 */
[----:B------:R-:W-:-:S05]  /*69e0*/  FSEL R192, R192, RZ, P4 ;  /* 0x000000ffc0c07208 */ /* 0x000fca0002000000 */
[----:B------:R-:W-:-:S04]  /*69f0*/  FMUL.FTZ R192, R192, UR29 ;  /* 0x0000001dc0c07c20 */ /* 0x000fc80008410000 */
[----:B------:R-:W-:Y:S01]  /*6a00*/  FFMA.FTZ R51, R192, R193, R51 ;  /* 0x000000c1c0337223 */ /* 0x000fe20000010033 */
[----:B------:R-:W-:-:S05]  /*6a10*/  FMUL.FTZ R192, R147, R192 ;  /* 0x000000c093c07220 */ /* 0x000fca0000410000 */
[----:B------:R-:W-:-:S04]  /*6a20*/  F2FP.BF16.F32.PACK_AB R192, RZ, R192 ;  /* 0x000000c0ffc0723e */ /* 0x000fc800000010ff */
[----:B------:R-:W-:-:S07]  /*6a30*/  PRMT R183, R183, 0x5410, R192 ;  /* 0x00005410b7b77816 */ /* 0x000fce00000000c0 */
.L_x_6692:
        /* <DEDUP_REMOVED lines=10> */
.L_x_6681:
[----:B------:R-:W-:Y:S05]  /*6ae0*/  BSYNC.RECONVERGENT B0 ;  /* 0x0000000000007941 */ /* 0x000fea0003800200 */
.L_x_6680:
        /* <DEDUP_REMOVED lines=9> */
.L_x_6717:
        /* <DEDUP_REMOVED lines=32> */
[----:B01----:R-:W-:-:S07]  /*6d80*/  PRMT R180, R188, 0x7610, R180 ;  /* 0x00007610bcb47816 */ /* 0x003fce00000000b4 */
.L_x_6720:
[----:B------:R-:W-:Y:S05]  /*6d90*/  BRA.U !UP3, `(.L_x_6721) ;  /* 0x000000010b1c7547 */ /* 0x000fea000b800000 */
[----:B------:R-:W-:Y:S01]  /*6da0*/  PRMT R188, R176, 0x7632, R188 ;  /* 0x00007632b0bc7816 */ /* 0x000fe200000000bc */
[----:B------:R-:W-:-:S03]  /*6db0*/  FMUL.FTZ R189, R185, UR29 ;  /* 0x0000001db9bd7c20 */ /* 0x000fc60008410000 */
[----:B------:R-:W-:-:S05]  /*6dc0*/  SHF.L.U32 R188, R188, 0x10, RZ ;  /* 0x00000010bcbc7819 */ /* 0x000fca00000006ff */
[----:B------:R-:W-:Y:S01]  /*6dd0*/  FFMA.FTZ R45, R189, R188, R45 ;  /* 0x000000bcbd2d7223 */ /* 0x000fe2000001002d */
[----:B------:R-:W-:-:S05]  /*6de0*/  FMUL.FTZ R188, R141, R189 ;  /* 0x000000bd8dbc7220 */ /* 0x000fca0000410000 */
[----:B------:R-:W-:-:S04]  /*6df0*/  F2FP.BF16.F32.PACK_AB R188, RZ, R188 ;  /* 0x000000bcffbc723e */ /* 0x000fc800000010ff */
[----:B01----:R-:W-:-:S07]  /*6e00*/  PRMT R180, R180, 0x5410, R188 ;  /* 0x00005410b4b47816 */ /* 0x003fce00000000bc */
.L_x_6721:
[----:B------:R-:W-:Y:S05]  /*6e10*/  BRA.U !UP3, `(.L_x_6722) ;  /* 0x000000010b187547 */ /* 0x000fea000b800000 */
[----:B------:R-:W-:Y:S01]  /*6e20*/  SHF.L.U32 R188, R177, 0x10, RZ ;  /* 0x00000010b1bc7819 */ /* 0x000fe200000006ff */
[----:B------:R-:W-:-:S04]  /*6e30*/  FMUL.FTZ R189, R186, UR29 ;  /* 0x0000001dbabd7c20 */ /* 0x000fc80008410000 */
[-C--:B------:R-:W-:Y:S01]  /*6e40*/  FFMA.FTZ R46, R188, R189.reuse, R46 ;  /* 0x000000bdbc2e7223 */ /* 0x080fe2000001002e */
[----:B------:R-:W-:-:S05]  /*6e50*/  FMUL.FTZ R188, R142, R189 ;  /* 0x000000bd8ebc7220 */ /* 0x000fca0000410000 */
[----:B------:R-:W-:-:S04]  /*6e60*/  F2FP.BF16.F32.PACK_AB R188, RZ, R188 ;  /* 0x000000bcffbc723e */ /* 0x000fc800000010ff */
[----:B01----:R-:W-:-:S07]  /*6e70*/  PRMT R181, R188, 0x7610, R181 ;  /* 0x00007610bcb57816 */ /* 0x003fce00000000b5 */
.L_x_6722:
        /* <DEDUP_REMOVED lines=8> */
.L_x_6723:
        /* <DEDUP_REMOVED lines=12> */
.L_x_6724:
        /* <DEDUP_REMOVED lines=12> */
[----:B01----:R-:W-:-:S07]  /*7080*/  PRMT R182, R182, 0x5410, R190 ;  /* 0x00005410b6b67816 */ /* 0x003fce00000000be */
.L_x_6725:
[----:B------:R-:W-:-:S05]  /*7090*/  MOV R190, UR8 ;  /* 0x0000000800be7c02 */ /* 0x000fca0008000f00 */
[----:B------:R-:W-:-:S04]  /*70a0*/  @P5 FFMA.FTZ R190, R4, R190, UR9 ;  /* 0x0000000904be5e23 */ /* 0x000fc800080100be */
[----:B------:R-:W-:Y:S01]  /*70b0*/  @P5 FADD.FTZ R191, R221, -R190 ;  /* 0x800000beddbf5221 */ /* 0x000fe20000010000 */
[----:B------:R-:W-:-:S03]  /*70c0*/  MOV R190, R166 ;  /* 0x000000a600be7202 */ /* 0x000fc60000000f00 */
[----:B------:R-:W-:Y:S01]  /*70d0*/  @P5 FFMA.FTZ R190, R191, UR30, R166 ;  /* 0x0000001ebfbe5c23 */ /* 0x000fe200080100a6 */
[----:B------:R-:W-:Y:S06]  /*70e0*/  BRA.U !UP3, `(.L_x_6726) ;  /* 0x000000010b187547 */ /* 0x000fec000b800000 */
[----:B------:R-:W-:Y:S01]  /*70f0*/  SHF.L.U32 R191, R179, 0x10, RZ ;  /* 0x00000010b3bf7819 */ /* 0x000fe200000006ff */
[----:B01----:R-:W-:-:S04]  /*7100*/  FMUL.FTZ R192, R190, UR29 ;  /* 0x0000001dbec07c20 */ /* 0x003fc80008410000 */
[-C--:B------:R-:W-:Y:S01]  /*7110*/  FFMA.FTZ R42, R191, R192.reuse, R42 ;  /* 0x000000c0bf2a7223 */ /* 0x080fe2000001002a */
[----:B------:R-:W-:-:S05]  /*7120*/  FMUL.FTZ R191, R138, R192 ;  /* 0x000000c08abf7220 */ /* 0x000fca0000410000 */
[----:B------:R-:W-:-:S04]  /*7130*/  F2FP.BF16.F32.PACK_AB R191, RZ, R191 ;  /* 0x000000bfffbf723e */ /* 0x000fc800000010ff */
[----:B------:R-:W-:-:S07]  /*7140*/  PRMT R183, R191, 0x7610, R183 ;  /* 0x00007610bfb77816 */ /* 0x000fce00000000b7 */
.L_x_6726:
[----:B01----:R-:W2:Y:S01]  /*7150*/  LDL R192, [R1+0x4] ;  /* 0x0000040001c07983 */ /* 0x003ea20000100800 */
        /* <DEDUP_REMOVED lines=14> */
.L_x_6719:
[----:B------:R-:W-:Y:S05]  /*7240*/  BRA.U !UP3, `(.L_x_6728) ;  /* 0x000000010b307547 */ /* 0x000fea000b800000 */
[----:B------:R-:W-:Y:S02]  /*7250*/  PLOP3.LUT P5, PT, PT, PT, UP2, 0x80, 0x8 ;  /* 0x000000000008781c */ /* 0x000fe40003faf028 */
[----:B01----:R-:W-:Y:S02]  /*7260*/  MOV R192, UR8 ;  /* 0x0000000800c07c02 */ /* 0x003fe40008000f00 */
        /* <DEDUP_REMOVED lines=10> */
.L_x_6728:
        /* <DEDUP_REMOVED lines=14> */
.L_x_6729:
        /* <DEDUP_REMOVED lines=13> */
.L_x_6730:
        /* <DEDUP_REMOVED lines=14> */
.L_x_6731:
        /* <DEDUP_REMOVED lines=13> */
.L_x_6732:
        /* <DEDUP_REMOVED lines=14> */
.L_x_6733:
        /* <DEDUP_REMOVED lines=13> */
.L_x_6734:
[----:B------:R-:W-:Y:S05]  /*7820*/  BRA.U !UP3, `(.L_x_6727) ;  /* 0x000000110b387547 */ /* 0x000fea000b800000 */
[----:B01----:R-:W2:Y:S01]  /*7830*/  LDL R193, [R1+0x4] ;  /* 0x0000040001c17983 */ /* 0x003ea20000100800 */
        /* <DEDUP_REMOVED lines=14> */
.L_x_6718:
[----:B01----:R-:W0:Y:S02]  /*7920*/  LDC.64 R192, c[0x0][0x478] ;  /* 0x00011e00ffc07b82 */ /* 0x003e240000000a00 */
        /* <DEDUP_REMOVED lines=55> */
.L_x_6736:
        /* <DEDUP_REMOVED lines=14> */
.L_x_6737:
        /* <DEDUP_REMOVED lines=13> */
.L_x_6738:
        /* <DEDUP_REMOVED lines=14> */
.L_x_6739:
        /* <DEDUP_REMOVED lines=13> */
.L_x_6740:
        /* <DEDUP_REMOVED lines=14> */
.L_x_6741:
        /* <DEDUP_REMOVED lines=13> */
.L_x_6742:
        /* <DEDUP_REMOVED lines=9> */
.L_x_6735:
        /* <DEDUP_REMOVED lines=13> */
.L_x_6743:
        /* <DEDUP_REMOVED lines=14> */
.L_x_6744:
        /* <DEDUP_REMOVED lines=13> */
.L_x_6745:
        /* <DEDUP_REMOVED lines=14> */
.L_x_6746:
        /* <DEDUP_REMOVED lines=13> */
.L_x_6747:
        /* <DEDUP_REMOVED lines=14> */
.L_x_6748:
        /* <DEDUP_REMOVED lines=13> */
.L_x_6749:
        /* <DEDUP_REMOVED lines=15> */
.L_x_6727:
        /* <DEDUP_REMOVED lines=10> */
.L_x_6716:
[----:B------:R-:W-:Y:S05]  /*89b0*/  BSYNC.RECONVERGENT B0 ;  /* 0x0000000000007941 */ /* 0x000fea0003800200 */
.L_x_6715:
        /* <DEDUP_REMOVED lines=9> */
.L_x_6752:
        /* <DEDUP_REMOVED lines=32> */
[----:B012---:R-:W-:-:S07]  /*8c50*/  PRMT R180, R188, 0x7610, R180 ;  /* 0x00007610bcb47816 */ /* 0x007fce00000000b4 */
.L_x_6755:
[----:B------:R-:W-:Y:S05]  /*8c60*/  BRA.U !UP3, `(.L_x_6756) ;  /* 0x000000010b1c7547 */ /* 0x000fea000b800000 */
[----:B------:R-:W-:Y:S01]  /*8c70*/  PRMT R188, R176, 0x7632, R188 ;  /* 0x00007632b0bc7816 */ /* 0x000fe200000000bc */
[----:B------:R-:W-:-:S03]  /*8c80*/  FMUL.FTZ R189, R185, UR29 ;  /* 0x0000001db9bd7c20 */ /* 0x000fc60008410000 */
[----:B------:R-:W-:-:S05]  /*8c90*/  SHF.L.U32 R188, R188, 0x10, RZ ;  /* 0x00000010bcbc7819 */ /* 0x000fca00000006ff */
[----:B------:R-:W-:Y:S01]  /*8ca0*/  FFMA.FTZ R37, R189, R188, R37 ;  /* 0x000000bcbd257223 */ /* 0x000fe20000010025 */
[----:B------:R-:W-:-:S05]  /*8cb0*/  FMUL.FTZ R188, R133, R189 ;  /* 0x000000bd85bc7220 */ /* 0x000fca0000410000 */
[----:B------:R-:W-:-:S04]  /*8cc0*/  F2FP.BF16.F32.PACK_AB R188, RZ, R188 ;  /* 0x000000bcffbc723e */ /* 0x000fc800000010ff */
[----:B012---:R-:W-:-:S07]  /*8cd0*/  PRMT R180, R180, 0x5410, R188 ;  /* 0x00005410b4b47816 */ /* 0x007fce00000000bc */
.L_x_6756:
[----:B------:R-:W-:Y:S05]  /*8ce0*/  BRA.U !UP3, `(.L_x_6757) ;  /* 0x000000010b187547 */ /* 0x000fea000b800000 */
[----:B------:R-:W-:Y:S01]  /*8cf0*/  SHF.L.U32 R188, R177, 0x10, RZ ;  /* 0x00000010b1bc7819 */ /* 0x000fe200000006ff */
[----:B------:R-:W-:-:S04]  /*8d00*/  FMUL.FTZ R189, R186, UR29 ;  /* 0x0000001dbabd7c20 */ /* 0x000fc80008410000 */
[-C--:B------:R-:W-:Y:S01]  /*8d10*/  FFMA.FTZ R38, R188, R189.reuse, R38 ;  /* 0x000000bdbc267223 */ /* 0x080fe20000010026 */
[----:B------:R-:W-:-:S05]  /*8d20*/  FMUL.FTZ R188, R134, R189 ;  /* 0x000000bd86bc7220 */ /* 0x000fca0000410000 */
[----:B------:R-:W-:-:S04]  /*8d30*/  F2FP.BF16.F32.PACK_AB R188, RZ, R188 ;  /* 0x000000bcffbc723e */ /* 0x000fc800000010ff */
[----:B012---:R-:W-:-:S07]  /*8d40*/  PRMT R181, R188, 0x7610, R181 ;  /* 0x00007610bcb57816 */ /* 0x007fce00000000b5 */
.L_x_6757:
        /* <DEDUP_REMOVED lines=8> */
.L_x_6758:
        /* <DEDUP_REMOVED lines=12> */
.L_x_6759:
        /* <DEDUP_REMOVED lines=12> */
[----:B012---:R-:W-:-:S07]  /*8f50*/  PRMT R182, R182, 0x5410, R190 ;  /* 0x00005410b6b67816 */ /* 0x007fce00000000be */
.L_x_6760:
[----:B------:R-:W-:-:S05]  /*8f60*/  MOV R190, UR8 ;  /* 0x0000000800be7c02 */ /* 0x000fca0008000f00 */
[----:B------:R-:W-:-:S04]  /*8f70*/  @P6 FFMA.FTZ R190, R215, R190, UR9 ;  /* 0x00000009d7be6e23 */ /* 0x000fc800080100be */
[----:B------:R-:W-:Y:S01]  /*8f80*/  @P6 FADD.FTZ R191, R217, -R190 ;  /* 0x800000bed9bf6221 */ /* 0x000fe20000010000 */
[----:B------:R-:W-:-:S03]  /*8f90*/  MOV R190, R174 ;  /* 0x000000ae00be7202 */ /* 0x000fc60000000f00 */
[----:B------:R-:W-:Y:S01]  /*8fa0*/  @P6 FFMA.FTZ R190, R191, UR30, R174 ;  /* 0x0000001ebfbe6c23 */ /* 0x000fe200080100ae */
[----:B------:R-:W-:Y:S06]  /*8fb0*/  BRA.U !UP3, `(.L_x_6761) ;  /* 0x000000010b187547 */ /* 0x000fec000b800000 */
[----:B------:R-:W-:Y:S01]  /*8fc0*/  SHF.L.U32 R191, R179, 0x10, RZ ;  /* 0x00000010b3bf7819 */ /* 0x000fe200000006ff */
[----:B012---:R-:W-:-:S04]  /*8fd0*/  FMUL.FTZ R192, R190, UR29 ;  /* 0x0000001dbec07c20 */ /* 0x007fc80008410000 */
[-C--:B------:R-:W-:Y:S01]  /*8fe0*/  FFMA.FTZ R34, R191, R192.reuse, R34 ;  /* 0x000000c0bf227223 */ /* 0x080fe20000010022 */
[----:B------:R-:W-:-:S05]  /*8ff0*/  FMUL.FTZ R191, R130, R192 ;  /* 0x000000c082bf7220 */ /* 0x000fca0000410000 */
[----:B------:R-:W-:-:S04]  /*9000*/  F2FP.BF16.F32.PACK_AB R191, RZ, R191 ;  /* 0x000000bfffbf723e */ /* 0x000fc800000010ff */
[----:B------:R-:W-:-:S07]  /*9010*/  PRMT R183, R191, 0x7610, R183 ;  /* 0x00007610bfb77816 */ /* 0x000fce00000000b7 */
.L_x_6761:
[----:B012---:R-:W2:Y:S01]  /*9020*/  LDL R192, [R1] ;  /* 0x0000000001c07983 */ /* 0x007ea20000100800 */
[----:B------:R-:W-:-:S05]  /*9030*/  MOV R191, UR8 ;  /* 0x0000000800bf7c02 */ /* 0x000fca0008000f00 */
[----:B--2---:R-:W-:-:S04]  /*9040*/  @P6 FFMA.FTZ R191, R192, R191, UR9 ;  /* 0x00000009c0bf6e23 */ /* 0x004fc800080100bf */
        /* <DEDUP_REMOVED lines=12> */
.L_x_6754:
[----:B------:R-:W-:Y:S05]  /*9110*/  BRA.U !UP3, `(.L_x_6763) ;  /* 0x000000010b307547 */ /* 0x000fea000b800000 */
[----:B------:R-:W-:Y:S02]  /*9120*/  PLOP3.LUT P6, PT, PT, PT, UP2, 0x80, 0x8 ;  /* 0x000000000008781c */ /* 0x000fe40003fcf028 */
[----:B012---:R-:W-:Y:S02]  /*9130*/  MOV R192, UR8 ;  /* 0x0000000800c07c02 */ /* 0x007fe40008000f00 */
        /* <DEDUP_REMOVED lines=10> */
.L_x_6763:
        /* <DEDUP_REMOVED lines=14> */
.L_x_6764:
        /* <DEDUP_REMOVED lines=13> */
.L_x_6765:
        /* <DEDUP_REMOVED lines=14> */
.L_x_6766:
        /* <DEDUP_REMOVED lines=13> */
.L_x_6767:
        /* <DEDUP_REMOVED lines=14> */
.L_x_6768:
        /* <DEDUP_REMOVED lines=13> */
.L_x_6769:
[----:B------:R-:W-:Y:S05]  /*96f0*/  BRA.U !UP3, `(.L_x_6762) ;  /* 0x000000110b387547 */ /* 0x000fea000b800000 */
[----:B012---:R-:W2:Y:S01]  /*9700*/  LDL R193, [R1] ;  /* 0x0000000001c17983 */ /* 0x007ea20000100800 */
[----:B------:R-:W-:Y:S02]  /*9710*/  PLOP3.LUT P6, PT, PT, PT, UP2, 0x80, 0x8 ;  /* 0x000000000008781c */ /* 0x000fe40003fcf028 */
[----:B------:R-:W-:-:S11]  /*9720*/  MOV R192, UR8 ;  /* 0x0000000800c07c02 */ /* 0x000fd60008000f00 */
[----:B--2---:R-:W-:-:S04]  /*9730*/  @P6 FFMA.FTZ R192, R193, R192, UR9 ;  /* 0x00000009c1c06e23 */ /* 0x004fc800080100c0 */
        /* <DEDUP_REMOVED lines=11> */
.L_x_6753:
[----:B012---:R-:W0:Y:S02]  /*97f0*/  LDC.64 R192, c[0x0][0x478] ;  /* 0x00011e00ffc07b82 */ /* 0x007e240000000a00 */
[----:B0-----:R-:W-:-:S04]  /*9800*/  ISETP.NE.U32.AND P0, PT, R192, RZ, PT ;  /* 0x000000ffc000720c */ /* 0x001fc80003f05070 */
[----:B------:R-:W-:-:S13]  /*9810*/  ISETP.NE.AND.EX P0, PT, R193, RZ, PT, P0 ;  /* 0x000000ffc100720c */ /* 0x000fda0003f05300 */
[----:B------:R-:W-:Y:S05]  /*9820*/  @!P0 BRA `(.L_x_6770) ;  /* 0x0000000800388947 */ /* 0x000fea0003800000 */
        /* <DEDUP_REMOVED lines=13> */
.L_x_6771:
        /* <DEDUP_REMOVED lines=14> */
.L_x_6772:
        /* <DEDUP_REMOVED lines=13> */
.L_x_6773:
        /* <DEDUP_REMOVED lines=14> */
.L_x_6774:
        /* <DEDUP_REMOVED lines=13> */
.L_x_6775:
        /* <DEDUP_REMOVED lines=14> */
.L_x_6776:
        /* <DEDUP_REMOVED lines=13> */
.L_x_6777:
[----:B------:R-:W2:Y:S01]  /*9e10*/  LDL R193, [R1] ;  /* 0x0000000001c17983 */ /* 0x000ea20000100800 */
        /* <DEDUP_REMOVED lines=47> */
.L_x_6770:
        /* <DEDUP_REMOVED lines=13> */
.L_x_6778:
        /* <DEDUP_REMOVED lines=14> */
.L_x_6779:
        /* <DEDUP_REMOVED lines=13> */
.L_x_6780:
        /* <DEDUP_REMOVED lines=14> */
.L_x_6781:
        /* <DEDUP_REMOVED lines=13> */
.L_x_6782:
        /* <DEDUP_REMOVED lines=14> */
.L_x_6783:
        /* <DEDUP_REMOVED lines=13> */
.L_x_6784:
[----:B------:R-:W-:Y:S05]  /*a6f0*/  BRA.U !UP3, `(.L_x_6762) ;  /* 0x000000010b387547 */ /* 0x000fea000b800000 */
[----:B------:R-:W2:Y:S01]  /*a700*/  LDL R195, [R1] ;  /* 0x0000000001c37983 */ /* 0x000ea20000100800 */
[----:B------:R-:W-:Y:S02]  /*a710*/  MOV R192, UR8 ;  /* 0x0000000800c07c02 */ /* 0x000fe40008000f00 */
[----:B------:R-:W-:Y:S02]  /*a720*/  ISETP.LT.AND P6, PT, RZ, UR31, PT ;  /* 0x0000001fff007c0c */ /* 0x000fe4000bfc1270 */
[----:B-----5:R-:W-:-:S04]  /*a730*/  PRMT R193, R179, 0x7632, R193 ;  /* 0x00007632b3c17816 */ /* 0x020fc800000000c1 */
[----:B------:R-:W-:Y:S01]  /*a740*/  SHF.L.U32 R193, R193, 0x10, RZ ;  /* 0x00000010c1c17819 */ /* 0x000fe200000006ff */
[----:B--2---:R-:W-:-:S04]  /*a750*/  FFMA.FTZ R192, R195, R192, UR9 ;  /* 0x00000009c3c07e23 */ /* 0x004fc800080100c0 */
        /* <DEDUP_REMOVED lines=8> */
.L_x_6762:
[----:B012---:R-:W0:Y:S01]  /*a7e0*/  @P0 LDC.64 R192, c[0x0][0x478] ;  /* 0x00011e00ffc00b82 */ /* 0x007e220000000a00 */
[----:B------:R-:W1:Y:S01]  /*a7f0*/  @UP3 LDCU.64 UR6, c[0x0][0x468] ;  /* 0x00008d00ff0637ac */ /* 0x000e620008000a00 */
[----:B0-----:R-:W-:-:S05]  /*a800*/  @P0 IMAD.WIDE.U32 R192, R194, 0x20, R192 ;  /* 0x00000020c2c00825 */ /* 0x001fca00078e00c0 */
[----:B------:R-:W-:Y:S04]  /*a810*/  @P0 STG.E.128 desc[UR16][R192.64], R184 ;  /* 0x000000b8c0000986 */ /* 0x000fe8000c101d10 */
[----:B------:R0:W-:Y:S02]  /*a820*/  @P0 STG.E.128 desc[UR16][R192.64+0x10], R188 ;  /* 0x000010bcc0000986 */ /* 0x0001e4000c101d10 */
[----:B0-----:R-:W-:-:S05]  /*a830*/  HFMA2 R192, -RZ, RZ, 0, 9.5367431640625e-07 ;  /* 0x00000010ffc07431 */ /* 0x001fca00000001ff */
[----:B-1----:R-:W-:-:S05]  /*a840*/  @P2 IMAD.WIDE.U32 R192, R3, R192, UR6 ;  /* 0x0000000603c02e25 */ /* 0x002fca000f8e00c0 */
[----:B------:R3:W-:Y:S02]  /*a850*/  @P2 STG.E.128 desc[UR16][R192.64], R180 ;  /* 0x000000b4c0002986 */ /* 0x0007e4000c101d10 */
.L_x_6751:
[----:B------:R-:W-:Y:S05]  /*a860*/  BSYNC.RECONVERGENT B0 ;  /* 0x0000000000007941 */ /* 0x000fea0003800200 */
.L_x_6750:
[----:B------:R-:W-:Y:S02]  /*a870*/  UIADD3 UR26, UPT, UPT, UR26, UR24, URZ ;  /* 0x000000181a1a7290 */ /* 0x000fe4000fffe0ff */
[----:B------:R-:W-:Y:S02]  /*a880*/  UPLOP3.LUT UP1, UPT, UPT, UPT, UP1, 0x40, 0x4 ;  /* 0x000000000004789c */ /* 0x000fe40003f2e810 */
[----:B------:R-:W-:-:S09]  /*a890*/  UISETP.GE.AND UP0, UPT, UR26, UR25, UPT ;  /* 0x000000191a00728c */ /* 0x000fd2000bf06270 */
[----:B------:R-:W-:Y:S05]  /*a8a0*/  BRA.U !UP0, `(.L_x_6785) ;  /* 0xffffff6108d87547 */ /* 0x000fea000b83ffff */
.L_x_6633:
[----:B------:R-:W4:Y:S01]  /*a8b0*/  S2UR UR4, SR_CTAID.X ;  /* 0x00000000000479c3 */ /* 0x000f220000002500 */
[----:B------:R-:W0:Y:S01]  /*a8c0*/  S2R R3, SR_TID.X ;  /* 0x0000000000037919 */ /* 0x000e220000002100 */
[----:B------:R-:W-:Y:S01]  /*a8d0*/  BSSY.RECONVERGENT B0, `(.L_x_6786) ;  /* 0x0000012000007945 */ /* 0x000fe20003800200 */
[----:B----4-:R-:W-:-:S06]  /*a8e0*/  UIMAD UR4, UR4, UR10, URZ ;  /* 0x0000000a040472a4 */ /* 0x010fcc000f8e02ff */
[----:B------:R-:W-:-:S04]  /*a8f0*/  MOV R9, UR4 ;  /* 0x0000000400097c02 */ /* 0x000fc80008000f00 */
[----:B0-----:R-:W-:Y:S01]  /*a900*/  LEA.HI R9, R9, R3, RZ, 0x1d ;  /* 0x0000000309097211 */ /* 0x001fe200078fe8ff */
[----:B------:R-:W-:Y:S06]  /*a910*/  @!P1 BRA `(.L_x_6787) ;  /* 0x0000000000349947 */ /* 0x000fec0003800000 */
[----:B------:R-:W0:Y:S08]  /*a920*/  LDC.64 R2, c[0x0][0x440] ;  /* 0x00011000ff027b82 */ /* 0x000e300000000a00 */
[----:B------:R-:W4:Y:S08]  /*a930*/  LDC.64 R4, c[0x0][0x448] ;  /* 0x00011200ff047b82 */ /* 0x000f300000000a00 */
[----:B------:R-:W1:Y:S01]  /*a940*/  LDC.64 R6, c[0x0][0x460] ;  /* 0x00011800ff067b82 */ /* 0x000e620000000a00 */
[----:B0-----:R-:W-:-:S05]  /*a950*/  IMAD.WIDE.U32 R2, R9, 0x20, R2 ;  /* 0x0000002009027825 */ /* 0x001fca00078e0002 */
[----:B------:R0:W-:Y:S01]  /*a960*/  STG.E.128 desc[UR16][R2.64], R92 ;  /* 0x0000005c02007986 */ /* 0x0001e2000c101d10 */
[----:B----4-:R-:W-:-:S03]  /*a970*/  IMAD.WIDE.U32 R4, R9, 0x20, R4 ;  /* 0x0000002009047825 */ /* 0x010fc600078e0004 */
[----:B------:R0:W-:Y:S04]  /*a980*/  STG.E.128 desc[UR16][R2.64+0x10], R88 ;  /* 0x0000105802007986 */ /* 0x0001e8000c101d10 */
[----:B------:R0:W-:Y:S01]  /*a990*/  STG.E.128 desc[UR16][R4.64], R124 ;  /* 0x0000007c04007986 */ /* 0x0001e2000c101d10 */
[----:B-1----:R-:W-:-:S03]  /*a9a0*/  IMAD.WIDE.U32 R6, R9, 0x20, R6 ;  /* 0x0000002009067825 */ /* 0x002fc600078e0006 */
[----:B------:R0:W-:Y:S01]  /*a9b0*/  STG.E.128 desc[UR16][R4.64+0x10], R120 ;  /* 0x0000107804007986 */ /* 0x0001e2000c101d10 */
[----:B------:R-:W-:-:S03]  /*a9c0*/  IADD3 R9, PT, PT, R9, 0x80, RZ ;  /* 0x0000008009097810 */ /* 0x000fc60007ffe0ff */
[----:B------:R0:W-:Y:S04]  /*a9d0*/  STG.E.128 desc[UR16][R6.64], R60 ;  /* 0x0000003c06007986 */ /* 0x0001e8000c101d10 */
[----:B------:R0:W-:Y:S02]  /*a9e0*/  STG.E.128 desc[UR16][R6.64+0x10], R56 ;  /* 0x0000103806007986 */ /* 0x0001e4000c101d10 */
.L_x_6787:
[----:B------:R-:W-:Y:S05]  /*a9f0*/  BSYNC.RECONVERGENT B0 ;  /* 0x0000000000007941 */ /* 0x000fea0003800200 */
.L_x_6786:
[----:B------:R-:W-:Y:S04]  /*aa00*/  BSSY.RECONVERGENT B0, `(.L_x_6788) ;  /* 0x000000f000007945 */ /* 0x000fe80003800200 */
[----:B------:R-:W-:Y:S05]  /*aa10*/  @!P3 BRA `(.L_x_6789) ;  /* 0x000000000034b947 */ /* 0x000fea0003800000 */
[----:B0-----:R-:W0:Y:S08]  /*aa20*/  LDC.64 R2, c[0x0][0x440] ;  /* 0x00011000ff027b82 */ /* 0x001e300000000a00 */
        /* <DEDUP_REMOVED lines=12> */
.L_x_6789:
[----:B------:R-:W-:Y:S05]  /*aaf0*/  BSYNC.RECONVERGENT B0 ;  /* 0x0000000000007941 */ /* 0x000fea0003800200 */
.L_x_6788:
        /* <DEDUP_REMOVED lines=15> */
.L_x_6791:
[----:B------:R-:W-:Y:S05]  /*abf0*/  BSYNC.RECONVERGENT B0 ;  /* 0x0000000000007941 */ /* 0x000fea0003800200 */
.L_x_6790:
[----:B------:R-:W-:Y:S05]  /*ac00*/  @!P5 EXIT ;  /* 0x000000000000d94d */ /* 0x000fea0003800000 */
[----:B0-----:R-:W0:Y:S08]  /*ac10*/  LDC.64 R2, c[0x0][0x440] ;  /* 0x00011000ff027b82 */ /* 0x001e300000000a00 */
[----:B------:R-:W4:Y:S08]  /*ac20*/  LDC.64 R4, c[0x0][0x448] ;  /* 0x00011200ff047b82 */ /* 0x000f300000000a00 */
[----:B------:R-:W1:Y:S01]  /*ac30*/  LDC.64 R6, c[0x0][0x460] ;  /* 0x00011800ff067b82 */ /* 0x000e620000000a00 */
[----:B0-----:R-:W-:-:S05]  /*ac40*/  IMAD.WIDE.U32 R2, R9, 0x20, R2 ;  /* 0x0000002009027825 */ /* 0x001fca00078e0002 */
[----:B------:R-:W-:Y:S01]  /*ac50*/  STG.E.128 desc[UR16][R2.64], R68 ;  /* 0x0000004402007986 */ /* 0x000fe2000c101d10 */
[----:B----4-:R-:W-:-:S03]  /*ac60*/  IMAD.WIDE.U32 R4, R9, 0x20, R4 ;  /* 0x0000002009047825 */ /* 0x010fc600078e0004 */
[----:B------:R-:W-:Y:S04]  /*ac70*/  STG.E.128 desc[UR16][R2.64+0x10], R64 ;  /* 0x0000104002007986 */ /* 0x000fe8000c101d10 */
[----:B------:R-:W-:Y:S01]  /*ac80*/  STG.E.128 desc[UR16][R4.64], R100 ;  /* 0x0000006404007986 */ /* 0x000fe2000c101d10 */
[----:B-1----:R-:W-:-:S03]  /*ac90*/  IMAD.WIDE.U32 R6, R9, 0x20, R6 ;  /* 0x0000002009067825 */ /* 0x002fc600078e0006 */
[----:B------:R-:W-:Y:S04]  /*aca0*/  STG.E.128 desc[UR16][R4.64+0x10], R96 ;  /* 0x0000106004007986 */ /* 0x000fe8000c101d10 */
[----:B------:R-:W-:Y:S04]  /*acb0*/  STG.E.128 desc[UR16][R6.64], R36 ;  /* 0x0000002406007986 */ /* 0x000fe8000c101d10 */
[----:B------:R-:W-:Y:S01]  /*acc0*/  STG.E.128 desc[UR16][R6.64+0x10], R32 ;  /* 0x0000102006007986 */ /* 0x000fe2000c101d10 */
[----:B------:R-:W-:Y:S05]  /*acd0*/  EXIT ;  /* 0x000000000000794d */ /* 0x000fea0003800000 */
.L_x_6792:
        /* <DEDUP_REMOVED lines=10> */
.L_x_15664:


//--------------------- .text._ZN10layer_norm13ln_bwd_kernelINS_13Kernel_traitsIf13__nv_bfloat16fS2_fjLj4096ELj1ELj1ELj4ELj16ENS_18Kernel_traits_baseILj4096EfS2_fS2_fjLj128EEEEELb0ELb1ELb1ELb1EEEvNS_9BwdParamsE --------------------------
	.section	.text._ZN10layer_norm13ln_bwd_kernelINS_13Kernel_traitsIf13__nv_bfloat16fS2_fjLj4096ELj1ELj1ELj4ELj16ENS_18Kernel_traits_baseILj4096EfS2_fS2_fjLj128EEEEELb0ELb1ELb1ELb1EEEvNS_9BwdParamsE,"ax",@progbits
	.align	128
        .global         _ZN10layer_norm13ln_bwd_kernelINS_13Kernel_traitsIf13__nv_bfloat16fS2_fjLj4096ELj1ELj1ELj4ELj16ENS_18Kernel_traits_baseILj4096EfS2_fS2_fjLj128EEEEELb0ELb1ELb1ELb1EEEvNS_9BwdParamsE
        .type           _ZN10layer_norm13ln_bwd_kernelINS_13Kernel_traitsIf13__nv_bfloat16fS2_fjLj4096ELj1ELj1ELj4ELj16ENS_18Kernel_traits_baseILj4096EfS2_fS2_fjLj128EEEEELb0ELb1ELb1ELb1EEEvNS_9BwdParamsE,@function
        .size           _ZN10layer_norm13ln_bwd_kernelINS_13Kernel_traitsIf13__nv_bfloat16fS2_fjLj4096ELj1ELj1ELj4ELj16ENS_18Kernel_traits_baseILj4096EfS2_fS2_fjLj128EEEEELb0ELb1ELb1ELb1EEEvNS_9BwdParamsE,(.L_x_15665 - _ZN10layer_norm13ln_bwd_kernelINS_13Kernel_traitsIf13__nv_bfloat16fS2_fjLj4096ELj1ELj1ELj4ELj16ENS_18Kernel_traits_baseILj4096EfS2_fS2_fjLj128EEEEELb0ELb1ELb1ELb1EEEvNS_9BwdParamsE)
        .other          _ZN10layer_norm13ln_bwd_kernelINS_13Kernel_traitsIf13__nv_bfloat16fS2_fjLj4096ELj1ELj1ELj4ELj16ENS_18Kernel_traits_baseILj4096EfS2_fS2_fjLj128EEEEELb0ELb1ELb1ELb1EEEvNS_9BwdParamsE,@"STO_CUDA_ENTRY STV_DEFAULT"
_ZN10layer_norm13ln_bwd_kernelINS_13Kernel_traitsIf13__nv_bfloat16fS2_fjLj4096ELj1ELj1ELj4ELj16ENS_18Kernel_traits_baseILj4096EfS2_fS2_fjLj128EEEEELb0ELb1ELb1ELb1EEEvNS_9BwdParamsE:
.text._ZN10layer_norm13ln_bwd_kernelINS_13Kernel_traitsIf13__nv_bfloat16fS2_fjLj4096ELj1ELj1ELj4ELj16ENS_18Kernel_traits_baseILj4096EfS2_fS2_fjLj128EEEEELb0ELb1ELb1ELb1EEEvNS_9BwdParamsE:
        /* <DEDUP_REMOVED lines=71> */
[----:B------:R-:W3:Y:S01]  /*0470*/  LDG.E.128 R12, desc[UR18][R2.64+0x2010] ;  /* 0x00201012020c7981 */ /* 0x000ee2000c1e1d00 */
[----:B------:R-:W0:Y:S03]  /*0480*/  LDCU.64 UR24, c[0x0][0x380] ;  /* 0x00007000ff1877ac */ /* 0x000e260008000a00 */
[----:B------:R-:W3:Y:S04]  /*0490*/  LDG.E.128 R156, desc[UR18][R2.64+0x10] ;  /* 0x00001012029c7981 */ /* 0x000ee8000c1e1d00 */
[----:B------:R-:W3:Y:S04]  /*04a0*/  LDG.E.128 R152, desc[UR18][R2.64+0x1000] ;  /* 0x0010001202987981 */ /* 0x000ee8000c1e1d00 */
        /* <DEDUP_REMOVED lines=16> */
[----:B------:R2:W-:Y:S04]  /*05b0*/  STL.64 [R1+0x68], R162 ;  /* 0x000068a201007387 */ /* 0x0005e80000100a00 */
[----:B---3--:R2:W-:Y:S04]  /*05c0*/  STL.64 [R1+0x10], R12 ;  /* 0x0000100c01007387 */ /* 0x0085e80000100a00 */
[----:B------:R2:W-:Y:S04]  /*05d0*/  STL.64 [R1+0x50], R156 ;  /* 0x0000509c01007387 */ /* 0x0005e80000100a00 */
[----:B------:R2:W-:Y:S04]  /*05e0*/  STL.64 [R1+0x58], R158 ;  /* 0x0000589e01007387 */ /* 0x0005e80000100a00 */
[----:B------:R2:W-:Y:S04]  /*05f0*/  STL.64 [R1+0x18], R14 ;  /* 0x0000180e01007387 */ /* 0x0005e80000100a00 */
[----:B------:R2:W-:Y:S04]  /*0600*/  STL.64 [R1+0x40], R152 ;  /* 0x0000409801007387 */ /* 0x0005e80000100a00 */
[----:B------:R2:W-:Y:S04]  /*0610*/  STL.64 [R1+0x48], R154 ;  /* 0x0000489a01007387 */ /* 0x0005e80000100a00 */
[----:B------:R2:W-:Y:S04]  /*0620*/  STL.64 [R1+0x20], R16 ;  /* 0x0000201001007387 */ /* 0x0005e80000100a00 */
[----:B------:R2:W-:Y:S04]  /*0630*/  STL.64 [R1+0x30], R148 ;  /* 0x0000309401007387 */ /* 0x0005e80000100a00 */
[----:B------:R2:W-:Y:S04]  /*0640*/  STL.64 [R1+0x38], R150 ;  /* 0x0000389601007387 */ /* 0x0005e80000100a00 */
[----:B01----:R2:W-:Y:S02]  /*0650*/  STL.64 [R1+0x28], R18 ;  /* 0x0000281201007387 */ /* 0x0035e40000100a00 */
.L_x_6929:
        /* <DEDUP_REMOVED lines=21> */
[----:B------:R-:W-:Y:S01]  /*07b0*/  UIADD3 UR11, UPT, UPT, UR32, -0x1, URZ ;  /* 0xffffffff200b7890 */ /* 0x000fe2000fffe0ff */
[----:B------:R-:W-:Y:S01]  /*07c0*/  STL [R1+0x84], R25 ;  /* 0x0000841901007387 */ /* 0x000fe20000100800 */
[----:B------:R-:W-:Y:S02]  /*07d0*/  USHF.R.S32.HI UR10, URZ, 0x1f, UR9 ;  /* 0x0000001fff0a7899 */ /* 0x000fe40008011409 */
[----:B------:R-:W-:Y:S02]  /*07e0*/  UIMAD UR11, UR11, UR27, URZ ;  /* 0x0000001b0b0b72a4 */ /* 0x000fe4000f8e02ff */
[----:B------:R-:W-:Y:S01]  /*07f0*/  USHF.R.S32.HI UR16, URZ, 0x1f, UR8 ;  /* 0x0000001fff107899 */ /* 0x000fe20008011408 */
[----:B------:R-:W2:Y:S01]  /*0800*/  LDC.64 R16, c[0x0][0x428] ;  /* 0x00010a00ff107b82 */ /* 0x000ea20000000a00 */
[----:B------:R-:W-:-:S02]  /*0810*/  ULEA.HI UR10, UR10, UR9, URZ, 0x3 ;  /* 0x000000090a0a7291 */ /* 0x000fc4000f8f18ff */
[----:B------:R-:W-:Y:S01]  /*0820*/  ULEA UR30, UP0, UR8, UR22, 0x2 ;  /* 0x00000016081e7291 */ /* 0x000fe2000f8010ff */
[----:B------:R-:W-:Y:S01]  /*0830*/  ISETP.NE.AND P1, PT, RZ, UR28, PT ;  /* 0x0000001cff007c0c */ /* 0x000fe2000bf25270 */
[----:B------:R-:W-:Y:S01]  /*0840*/  USHF.R.S32.HI UR9, URZ, 0x1f, UR11 ;  /* 0x0000001fff097899 */ /* 0x000fe2000801140b */
[----:B------:R-:W-:Y:S01]  /*0850*/  STL [R1+0x80], R24 ;  /* 0x0000801801007387 */ /* 0x000fe20000100800 */
[----:B------:R-:W-:Y:S01]  /*0860*/  MOV R237, UR10 ;  /* 0x0000000a00ed7c02 */ /* 0x000fe20008000f00 */
[----:B------:R-:W-:Y:S01]  /*0870*/  ULEA.HI.X UR16, UR8, UR23, UR16, 0x2, UP0 ;  /* 0x0000001708107291 */ /* 0x000fe200080f1410 */
[----:B------:R-:W-:Y:S01]  /*0880*/  MOV R8, UR30 ;  /* 0x0000001e00087c02 */ /* 0x000fe20008000f00 */
[----:B------:R-:W-:Y:S01]  /*0890*/  ULEA.HI UR9, UR9, UR11, URZ, 0x3 ;  /* 0x0000000b09097291 */ /* 0x000fe2000f8f18ff */
[----:B------:R3:W-:Y:S03]  /*08a0*/  STL [R1+0x7c], R23 ;  /* 0x00007c1701007387 */ /* 0x0007e60000100800 */
[----:B------:R-:W-:-:S02]  /*08b0*/  MOV R9, UR16 ;  /* 0x0000001000097c02 */ /* 0x000fc40008000f00 */
[----:B0-----:R-:W-:-:S03]  /*08c0*/  LEA.HI.SX32 R237, R237, R14, 0x1d ;  /* 0x0000000eeded7211 */ /* 0x001fc600078feaff */
[----:B------:R0:W4:Y:S01]  /*08d0*/  LDG.E R2, desc[UR18][R8.64] ;  /* 0x0000001208027981 */ /* 0x000122000c1e1900 */
[----:B------:R-:W-:Y:S02]  /*08e0*/  MOV R3, UR9 ;  /* 0x0000000900037c02 */ /* 0x000fe40008000f00 */
[----:B------:R-:W-:Y:S01]  /*08f0*/  IADD3 R236, PT, PT, R237, 0x80, RZ ;  /* 0x00000080edec7810 */ /* 0x000fe20007ffe0ff */
[----:B------:R-:W-:Y:S01]  /*0900*/  UISETP.NE.U32.AND UP0, UPT, UR4, URZ, UPT ;  /* 0x000000ff0400728c */ /* 0x000fe2000bf05070 */
[----:B------:R-:W-:Y:S01]  /*0910*/  LEA.HI.SX32 R14, R3, R14, 0x1d ;  /* 0x0000000e030e7211 */ /* 0x000fe200078feaff */
[----:B------:R-:W-:Y:S01]  /*0920*/  STL [R1+0x78], R22 ;  /* 0x0000781601007387 */ /* 0x000fe20000100800 */
[C---:B------:R-:W-:Y:S01]  /*0930*/  IADD3 R3, PT, PT, R237.reuse, 0x100, RZ ;  /* 0x00000100ed037810 */ /* 0x040fe20007ffe0ff */
[----:B-1----:R-:W-:-:S04]  /*0940*/  IMAD.WIDE.U32 R4, R237, 0x20, R6 ;  /* 0x00000020ed047825 */ /* 0x002fc800078e0006 */
[--C-:B------:R-:W-:Y:S01]  /*0950*/  IMAD.WIDE.U32 R200, R236, 0x20, R6.reuse ;  /* 0x00000020ecc87825 */ /* 0x100fe200078e0006 */
[----:B------:R-:W3:Y:S03]  /*0960*/  LDG.E.128 R208, desc[UR18][R4.64+0x10] ;  /* 0x0000101204d07981 */ /* 0x000ee6000c1e1d00 */
[----:B------:R-:W-:Y:S01]  /*0970*/  IMAD.WIDE.U32 R18, R3, 0x20, R6 ;  /* 0x0000002003127825 */ /* 0x000fe200078e0006 */
[----:B------:R-:W3:Y:S04]  /*0980*/  LDG.E.128 R212, desc[UR18][R200.64] ;  /* 0x00000012c8d47981 */ /* 0x000ee8000c1e1d00 */
[----:B------:R-:W3:Y:S04]  /*0990*/  LDG.E.128 R220, desc[UR18][R18.64] ;  /* 0x0000001212dc7981 */ /* 0x000ee8000c1e1d00 */
[----:B------:R-:W3:Y:S01]  /*09a0*/  LDG.E.128 R224, desc[UR18][R18.64+0x10] ;  /* 0x0000101212e07981 */ /* 0x000ee2000c1e1d00 */
[----:B------:R-:W-:Y:S01]  /*09b0*/  UISETP.NE.AND.EX UP0, UPT, UR5, URZ, UPT, UP0 ;  /* 0x000000ff0500728c */ /* 0x000fe2000bf05300 */
[----:B------:R-:W-:Y:S01]  /*09c0*/  IADD3 R0, PT, PT, R237, 0x180, RZ ;  /* 0x00000180ed007810 */ /* 0x000fe20007ffe0ff */
[C---:B--2---:R-:W-:Y:S01]  /*09d0*/  IMAD.WIDE.U32 R232, R14.reuse, 0x10, R16 ;  /* 0x000000100ee87825 */ /* 0x044fe200078e0010 */
[----:B------:R-:W-:Y:S01]  /*09e0*/  IADD3 R12, PT, PT, R14, 0x100, RZ ;  /* 0x000001000e0c7810 */ /* 0x000fe20007ffe0ff */
[----:B------:R1:W2:Y:S02]  /*09f0*/  LDG.E.128 R196, desc[UR18][R4.64] ;  /* 0x0000001204c47981 */ /* 0x0002a4000c1e1d00 */
[----:B------:R-:W-:-:S02]  /*0a00*/  PLOP3.LUT P0, PT, PT, PT, UP0, 0x80, 0x8 ;  /* 0x000000000008781c */ /* 0x000fc40003f0f008 */
[----:B0-----:R-:W-:Y:S01]  /*0a10*/  IADD3 R9, PT, PT, R14, 0x80, RZ ;  /* 0x000000800e097810 */ /* 0x001fe20007ffe0ff */
[----:B------:R-:W-:Y:S01]  /*0a20*/  IMAD.WIDE.U32 R6, R0, 0x20, R6 ;  /* 0x0000002000067825 */ /* 0x000fe200078e0006 */
[----:B------:R-:W2:Y:S04]  /*0a30*/  LDG.E.128 R232, desc[UR18][R232.64] ;  /* 0x00000012e8e87981 */ /* 0x000ea8000c1e1d00 */
[----:B------:R-:W2:Y:S04]  /*0a40*/  LDG.E.128 R216, desc[UR18][R200.64+0x10] ;  /* 0x00001012c8d87981 */ /* 0x000ea8000c1e1d00 */
[----:B------:R0:W-:Y:S01]  /*0a50*/  STL [R1+0x74], R21 ;  /* 0x0000741501007387 */ /* 0x0001e20000100800 */
[----:B------:R-:W0:Y:S01]  /*0a60*/  @P0 LDC.64 R206, c[0x0][0x438] ;  /* 0x00010e00ffce0b82 */ /* 0x000e220000000a00 */
[--C-:B------:R-:W-:Y:S01]  /*0a70*/  IMAD.WIDE.U32 R12, R12, 0x10, R16.reuse ;  /* 0x000000100c0c7825 */ /* 0x100fe200078e0010 */
[----:B------:R-:W-:Y:S01]  /*0a80*/  IADD3 R14, PT, PT, R14, 0x180, RZ ;  /* 0x000001800e0e7810 */ /* 0x000fe20007ffe0ff */
[----:B------:R-:W2:Y:S02]  /*0a90*/  LDG.E.128 R228, desc[UR18][R6.64] ;  /* 0x0000001206e47981 */ /* 0x000ea4000c1e1d00 */
[----:B-1----:R-:W-:-:S02]  /*0aa0*/  IMAD.WIDE.U32 R4, R9, 0x10, R16 ;  /* 0x0000001009047825 */ /* 0x002fc400078e0010 */
[----:B------:R1:W2:Y:S01]  /*0ab0*/  LDG.E.128 R200, desc[UR18][R12.64] ;  /* 0x000000120cc87981 */ /* 0x0002a2000c1e1d00 */
[----:B------:R-:W3:Y:S03]  /*0ac0*/  @P0 LDC.64 R204, c[0x0][0x438] ;  /* 0x00010e00ffcc0b82 */ /* 0x000ee60000000a00 */
[----:B------:R-:W2:Y:S04]  /*0ad0*/  LDG.E.128 R8, desc[UR18][R6.64+0x10] ;  /* 0x0000101206087981 */ /* 0x000ea8000c1e1d00 */
[----:B------:R2:W-:Y:S01]  /*0ae0*/  STL [R1+0x70], R20 ;  /* 0x0000701401007387 */ /* 0x0005e20000100800 */
[----:B-1----:R-:W-:Y:S02]  /*0af0*/  IMAD.WIDE.U32 R12, R14, 0x10, R16 ;  /* 0x000000100e0c7825 */ /* 0x002fe400078e0010 */
[----:B------:R-:W1:Y:S01]  /*0b00*/  @P0 LDC.64 R14, c[0x0][0x438] ;  /* 0x00010e00ff0e0b82 */ /* 0x000e620000000a00 */
[----:B------:R-:W2:Y:S01]  /*0b10*/  LDG.E.128 R4, desc[UR18][R4.64] ;  /* 0x0000001204047981 */ /* 0x000ea2000c1e1d00 */
[----:B0-----:R-:W-:-:S03]  /*0b20*/  @P0 IMAD.WIDE.U32 R206, R237, 0x20, R206 ;  /* 0x00000020edce0825 */ /* 0x001fc600078e00ce */
[----:B------:R0:W2:Y:S04]  /*0b30*/  LDG.E.128 R16, desc[UR18][R12.64] ;  /* 0x000000120c107981 */ /* 0x0000a8000c1e1d00 */
[----:B------:R-:W5:Y:S04]  /*0b40*/  @P0 LDG.E.128 R148, desc[UR18][R206.64] ;  /* 0x00000012ce940981 */ /* 0x000f68000c1e1d00 */
[----:B------:R3:W5:Y:S01]  /*0b50*/  @P0 LDG.E.128 R152, desc[UR18][R206.64+0x10] ;  /* 0x00001012ce980981 */ /* 0x000762000c1e1d00 */
[----:B0-----:R-:W0:Y:S01]  /*0b60*/  @P0 LDC.64 R12, c[0x0][0x438] ;  /* 0x00010e00ff0c0b82 */ /* 0x001e220000000a00 */
[----:B----4-:R-:W-:-:S05]  /*0b70*/  FSEL R2, R2, RZ, !P1 ;  /* 0x000000ff02027208 */ /* 0x010fca0004800000 */
[C---:B---3--:R-:W-:Y:S01]  /*0b80*/  FADD.FTZ R206, -R2.reuse, R208 ;  /* 0x000000d002ce7221 */ /* 0x048fe20000010100 */
[C---:B------:R-:W-:Y:S01]  /*0b90*/  FADD.FTZ R208, -R2.reuse, R214 ;  /* 0x000000d602d07221 */ /* 0x040fe20000010100 */
[C---:B------:R-:W-:Y:S01]  /*0ba0*/  FADD.FTZ R214, -R2.reuse, R220 ;  /* 0x000000dc02d67221 */ /* 0x040fe20000010100 */
[----:B------:R-:W-:Y:S02]  /*0bb0*/  FADD.FTZ R220, -R2, R226 ;  /* 0x000000e202dc7221 */ /* 0x000fe40000010100 */
[----:B------:R-:W3:Y:S01]  /*0bc0*/  LDL R226, [R1+0x58] ;  /* 0x0000580001e27983 */ /* 0x000ee20000100800 */
[----:B------:R-:W-:-:S04]  /*0bd0*/  @P0 IMAD.WIDE.U32 R204, R236, 0x20, R204 ;  /* 0x00000020eccc0825 */ /* 0x000fc800078e00cc */
[----:B------:R-:W-:Y:S01]  /*0be0*/  FADD.FTZ R207, -R2, R209 ;  /* 0x000000d102cf7221 */ /* 0x000fe20000010100 */
[----:B-1----:R-:W-:Y:S01]  /*0bf0*/  @P0 IMAD.WIDE.U32 R14, R0, 0x20, R14 ;  /* 0x00000020000e0825 */ /* 0x002fe200078e000e */
[----:B------:R-:W5:Y:S03]  /*0c00*/  @P0 LDG.E.128 R156, desc[UR18][R204.64] ;  /* 0x00000012cc9c0981 */ /* 0x000f66000c1e1d00 */
[----:B--2---:R-:W-:Y:S01]  /*0c10*/  FADD.FTZ R236, -R2, R199 ;  /* 0x000000c702ec7221 */ /* 0x004fe20000010100 */
[----:B------:R-:W-:Y:S01]  /*0c20*/  PRMT R237, R232, 0x7632, R237 ;  /* 0x00007632e8ed7816 */ /* 0x000fe200000000ed */
[----:B------:R1:W5:Y:S01]  /*0c30*/  @P0 LDG.E.128 R160, desc[UR18][R204.64+0x10] ;  /* 0x00001012cca00981 */ /* 0x000362000c1e1d00 */
[C---:B------:R-:W-:Y:S01]  /*0c40*/  PRMT R238, R233.reuse, 0x7632, R238 ;  /* 0x00007632e9ee7816 */ /* 0x040fe200000000ee */
[C---:B------:R-:W-:Y:S01]  /*0c50*/  FADD.FTZ R209, -R2.reuse, R215 ;  /* 0x000000d702d17221 */ /* 0x040fe20000010100 */
[----:B------:R-:W-:Y:S01]  /*0c60*/  SHF.L.U32 R199, R233, 0x10, RZ ;  /* 0x00000010e9c77819 */ /* 0x000fe200000006ff */
[----:B0-----:R-:W-:Y:S01]  /*0c70*/  @P0 IMAD.WIDE.U32 R12, R3, 0x20, R12 ;  /* 0x00000020030c0825 */ /* 0x001fe200078e000c */
[----:B------:R-:W5:Y:S03]  /*0c80*/  @P0 LDG.E.128 R172, desc[UR18][R14.64] ;  /* 0x000000120eac0981 */ /* 0x000f66000c1e1d00 */
[C---:B------:R-:W-:Y:S01]  /*0c90*/  FADD.FTZ R233, -R2.reuse, R216 ;  /* 0x000000d802e97221 */ /* 0x040fe20000010100 */
[C---:B------:R-:W-:Y:S01]  /*0ca0*/  FADD.FTZ R215, -R2.reuse, R221 ;  /* 0x000000dd02d77221 */ /* 0x040fe20000010100 */
[----:B------:R-:W-:Y:S01]  /*0cb0*/  FADD.FTZ R210, -R2, R210 ;  /* 0x000000d202d27221 */ /* 0x000fe20000010100 */
[----:B------:R0:W5:Y:S01]  /*0cc0*/  @P0 LDG.E.128 R176, desc[UR18][R14.64+0x10] ;  /* 0x000010120eb00981 */ /* 0x000162000c1e1d00 */
[----:B-1----:R-:W-:Y:S01]  /*0cd0*/  SHF.L.U32 R204, R232, 0x10, RZ ;  /* 0x00000010e8cc7819 */ /* 0x002fe200000006ff */
[C---:B------:R-:W-:Y:S01]  /*0ce0*/  FADD.FTZ R232, -R2.reuse, R217 ;  /* 0x000000d902e87221 */ /* 0x040fe20000010100 */
[C---:B------:R-:W-:Y:S01]  /*0cf0*/  FADD.FTZ R217, -R2.reuse, R223 ;  /* 0x000000df02d97221 */ /* 0x040fe20000010100 */
[C---:B------:R-:W-:Y:S01]  /*0d00*/  FADD.FTZ R223, -R2.reuse, R229 ;  /* 0x000000e502df7221 */ /* 0x040fe20000010100 */
[C---:B------:R-:W-:Y:S01]  /*0d10*/  FADD.FTZ R216, -R2.reuse, R222 ;  /* 0x000000de02d87221 */ /* 0x040fe20000010100 */
[C---:B------:R-:W-:Y:S01]  /*0d20*/  FADD.FTZ R221, -R2.reuse, R227 ;  /* 0x000000e302dd7221 */ /* 0x040fe20000010100 */
[----:B------:R-:W2:Y:S01]  /*0d30*/  LDL R229, [R1+0x60] ;  /* 0x0000600001e57983 */ /* 0x000ea20000100800 */
[C---:B------:R-:W-:Y:S01]  /*0d40*/  FADD.FTZ R205, -R2.reuse, R198 ;  /* 0x000000c602cd7221 */ /* 0x040fe20000010100 */
[C---:B------:R-:W-:Y:S01]  /*0d50*/  PRMT R241, R235.reuse, 0x7632, R241 ;  /* 0x00007632ebf17816 */ /* 0x040fe200000000f1 */
[C---:B0-----:R-:W-:Y:S01]  /*0d60*/  FADD.FTZ R15, -R2.reuse, R197 ;  /* 0x000000c5020f7221 */ /* 0x041fe20000010100 */
[----:B------:R-:W-:Y:S01]  /*0d70*/  SHF.L.U32 R197, R235, 0x10, RZ ;  /* 0x00000010ebc57819 */ /* 0x000fe200000006ff */
[----:B------:R-:W4:Y:S01]  /*0d80*/  LDL R227, [R1+0x50] ;  /* 0x0000500001e37983 */ /* 0x000f220000100800 */
[C---:B------:R-:W-:Y:S01]  /*0d90*/  FADD.FTZ R222, -R2.reuse, R228 ;  /* 0x000000e402de7221 */ /* 0x040fe20000010100 */
[----:B------:R-:W-:Y:S01]  /*0da0*/  FADD.FTZ R14, -R2, R8 ;  /* 0x00000008020e7221 */ /* 0x000fe20000010100 */
[----:B------:R-:W-:Y:S01]  /*0db0*/  PRMT R239, R234, 0x7632, R239 ;  /* 0x00007632eaef7816 */ /* 0x000fe200000000ef */
[----:B------:R-:W-:Y:S01]  /*0dc0*/  FADD.FTZ R235, -R2, R212 ;  /* 0x000000d402eb7221 */ /* 0x000fe20000010100 */
[----:B------:R-:W-:Y:S01]  /*0dd0*/  SHF.L.U32 R198, R234, 0x10, RZ ;  /* 0x00000010eac67819 */ /* 0x000fe200000006ff */
[----:B------:R-:W4:Y:S01]  /*0de0*/  LDL R228, [R1+0x68] ;  /* 0x0000680001e47983 */ /* 0x000f220000100800 */
[----:B------:R-:W-:Y:S01]  /*0df0*/  FADD.FTZ R234, -R2, R213 ;  /* 0x000000d502ea7221 */ /* 0x000fe20000010100 */
[----:B------:R-:W-:Y:S01]  /*0e00*/  PRMT R243, R6, 0x7632, R243 ;  /* 0x0000763206f37816 */ /* 0x000fe200000000f3 */
[----:B------:R-:W-:Y:S01]  /*0e10*/  FADD.FTZ R212, -R2, R218 ;  /* 0x000000da02d47221 */ /* 0x000fe20000010100 */
[----:B------:R-:W-:Y:S01]  /*0e20*/  SHF.L.U32 R8, R6, 0x10, RZ ;  /* 0x0000001006087819 */ /* 0x000fe200000006ff */
[----:B------:R-:W5:Y:S01]  /*0e30*/  @P0 LDG.E.128 R164, desc[UR18][R12.64] ;  /* 0x000000120ca40981 */ /* 0x000f62000c1e1d00 */
[----:B------:R-:W-:Y:S01]  /*0e40*/  PRMT R252, R200, 0x7632, R252 ;  /* 0x00007632c8fc7816 */ /* 0x000fe200000000fc */
[----:B------:R-:W-:Y:S01]  /*0e50*/  FADD.FTZ R0, -R2, R196 ;  /* 0x000000c402007221 */ /* 0x000fe20000010100 */
[----:B------:R-:W-:Y:S01]  /*0e60*/  SHF.L.U32 R6, R200, 0x10, RZ ;  /* 0x00000010c8067819 */ /* 0x000fe200000006ff */
[----:B------:R0:W5:Y:S01]  /*0e70*/  @P0 LDG.E.128 R168, desc[UR18][R12.64+0x10] ;  /* 0x000010120ca80981 */ /* 0x000162000c1e1d00 */
[C---:B------:R-:W-:Y:S01]  /*0e80*/  FADD.FTZ R213, -R2.reuse, R219 ;  /* 0x000000db02d57221 */ /* 0x040fe20000010100 */
[----:B------:R-:W-:Y:S01]  /*0e90*/  FADD.FTZ R218, -R2, R224 ;  /* 0x000000e002da7221 */ /* 0x000fe20000010100 */
[----:B------:R-:W-:Y:S01]  /*0ea0*/  FMUL.FTZ R200, R210, UR31 ;  /* 0x0000001fd2c87c20 */ /* 0x000fe20008410000 */
[C---:B------:R-:W-:Y:S01]  /*0eb0*/  FADD.FTZ R211, -R2.reuse, R211 ;  /* 0x000000d302d37221 */ /* 0x040fe20000010100 */
[C---:B------:R-:W-:Y:S01]  /*0ec0*/  FADD.FTZ R219, -R2.reuse, R225 ;  /* 0x000000e102db7221 */ /* 0x040fe20000010100 */
[C---:B------:R-:W-:Y:S01]  /*0ed0*/  FADD.FTZ R224, -R2.reuse, R230 ;  /* 0x000000e602e07221 */ /* 0x040fe20000010100 */
[C---:B------:R-:W-:Y:S01]  /*0ee0*/  FADD.FTZ R196, -R2.reuse, R231 ;  /* 0x000000e702c47221 */ /* 0x040fe20000010100 */
[----:B------:R-:W-:Y:S01]  /*0ef0*/  FADD.FTZ R11, -R2, R11 ;  /* 0x0000000b020b7221 */ /* 0x000fe20000010100 */
[----:B------:R-:W-:Y:S01]  /*0f00*/  PRMT R23, R16, 0x7632, R23 ;  /* 0x0000763210177816 */ /* 0x000fe20000000017 */
[C---:B0-----:R-:W-:Y:S01]  /*0f10*/  FADD.FTZ R13, -R2.reuse, R9 ;  /* 0x00000009020d7221 */ /* 0x041fe20000010100 */
[----:B------:R-:W-:Y:S01]  /*0f20*/  FADD.FTZ R12, -R2, R10 ;  /* 0x0000000a020c7221 */ /* 0x000fe20000010100 */
[----:B------:R-:W-:Y:S01]  /*0f30*/  SHF.L.U32 R2, R16, 0x10, RZ ;  /* 0x0000001010027819 */ /* 0x000fe200000006ff */
[----:B------:R-:W-:Y:S01]  /*0f40*/  FMUL.FTZ R16, R205, UR31 ;  /* 0x0000001fcd107c20 */ /* 0x000fe20008410000 */
[----:B------:R-:W-:Y:S01]  /*0f50*/  SHF.L.U32 R231, R238, 0x10, RZ ;  /* 0x00000010eee77819 */ /* 0x000fe200000006ff */
[----:B------:R-:W-:Y:S01]  /*0f60*/  FADD.FTZ R78, R78, R197 ;  /* 0x000000c54e4e7221 */ /* 0x000fe20000010000 */
[----:B------:R-:W4:Y:S01]  /*0f70*/  LDL R238, [R1+0x5c] ;  /* 0x00005c0001ee7983 */ /* 0x000f220000100800 */
[----:B------:R-:W-:Y:S01]  /*0f80*/  FFMA.FTZ R110, R200, R197, R110 ;  /* 0x000000c5c86e7223 */ /* 0x000fe2000001006e */
[----:B------:R-:W-:-:S02]  /*0f90*/  PRMT R225, R201, 0x7632, R225 ;  /* 0x00007632c9e17816 */ /* 0x000fc400000000e1 */
[C---:B------:R-:W-:Y:S02]  /*0fa0*/  PRMT R21, R18.reuse, 0x7632, R21 ;  /* 0x0000763212157816 */ /* 0x040fe40000000015 */
[----:B------:R-:W-:Y:S01]  /*0fb0*/  SHF.L.U32 R246, R18, 0x10, RZ ;  /* 0x0000001012f67819 */ /* 0x000fe200000006ff */
[----:B------:R-:W-:Y:S01]  /*0fc0*/  FMUL.FTZ R18, R206, UR31 ;  /* 0x0000001fce127c20 */ /* 0x000fe20008410000 */
[----:B------:R-:W-:Y:S01]  /*0fd0*/  PRMT R22, R17, 0x7632, R22 ;  /* 0x0000763211167816 */ /* 0x000fe20000000016 */
[----:B------:R-:W-:Y:S01]  /*0fe0*/  FMUL.FTZ R206, R235, UR31 ;  /* 0x0000001febce7c20 */ /* 0x000fe20008410000 */
[----:B------:R-:W-:Y:S01]  /*0ff0*/  SHF.L.U32 R245, R17, 0x10, RZ ;  /* 0x0000001011f57819 */ /* 0x000fe200000006ff */
[----:B------:R-:W-:Y:S01]  /*1000*/  FMUL.FTZ R17, R236, UR31 ;  /* 0x0000001fec117c20 */ /* 0x000fe20008410000 */
[----:B------:R-:W-:Y:S01]  /*1010*/  SHF.L.U32 R230, R237, 0x10, RZ ;  /* 0x00000010ede67819 */ /* 0x000fe200000006ff */
[----:B------:R-:W4:Y:S01]  /*1020*/  LDL R235, [R1+0x64] ;  /* 0x0000640001eb7983 */ /* 0x000f220000100800 */
[----:B------:R-:W-:Y:S01]  /*1030*/  MOV R236, R225 ;  /* 0x000000e100ec7202 */ /* 0x000fe20000000f00 */
[----:B------:R-:W-:-:S02]  /*1040*/  FMUL.FTZ R225, R196, UR31 ;  /* 0x0000001fc4e17c20 */ /* 0x000fc40008410000 */
[----:B------:R-:W4:Y:S04]  /*1050*/  LDL R237, [R1+0x48] ;  /* 0x0000480001ed7983 */ /* 0x000f280000100800 */
[----:B------:R-:W4:Y:S01]  /*1060*/  LDL R196, [R1+0x38] ;  /* 0x0000380001c47983 */ /* 0x000f220000100800 */
[----:B---3--:R-:W-:-:S03]  /*1070*/  FMUL.FTZ R205, R226, R197 ;  /* 0x000000c5e2cd7220 */ /* 0x008fc60000410000 */
[----:B------:R-:W3:Y:S01]  /*1080*/  LDL R197, [R1+0x54] ;  /* 0x0000540001c57983 */ /* 0x000ee20000100800 */
[----:B------:R-:W-:Y:S01]  /*1090*/  FMUL.FTZ R0, R0, UR31 ;  /* 0x0000001f00007c20 */ /* 0x000fe20008410000 */
[C---:B------:R-:W-:Y:S02]  /*10a0*/  PRMT R240, R4.reuse, 0x7632, R240 ;  /* 0x0000763204f07816 */ /* 0x040fe400000000f0 */
[----:B------:R-:W-:Y:S01]  /*10b0*/  SHF.L.U32 R10, R4, 0x10, RZ ;  /* 0x00000010040a7819 */ /* 0x000fe200000006ff */
[----:B------:R-:W-:Y:S01]  /*10c0*/  FFMA.FTZ R112, R0, R204, R112 ;  /* 0x000000cc00707223 */ /* 0x000fe20000010070 */
[----:B------:R-:W-:Y:S01]  /*10d0*/  PRMT R25, R202, 0x7632, R25 ;  /* 0x00007632ca197816 */ /* 0x000fe20000000019 */
[----:B------:R-:W-:Y:S01]  /*10e0*/  FADD.FTZ R80, R80, R204 ;  /* 0x000000cc50507221 */ /* 0x000fe20000010000 */
[----:B------:R-:W-:Y:S01]  /*10f0*/  SHF.L.U32 R4, R202, 0x10, RZ ;  /* 0x00000010ca047819 */ /* 0x000fe200000006ff */
[----:B------:R-:W-:Y:S01]  /*1100*/  FADD.FTZ R76, R76, R198 ;  /* 0x000000c64c4c7221 */ /* 0x000fe20000010000 */
[C---:B------:R-:W-:Y:S01]  /*1110*/  PRMT R24, R203.reuse, 0x7632, R24 ;  /* 0x00007632cb187816 */ /* 0x040fe20000000018 */
[----:B------:R-:W-:Y:S01]  /*1120*/  FFMA.FTZ R108, R18, R198, R108 ;  /* 0x000000c6126c7223 */ /* 0x000fe2000001006c */
[----:B------:R-:W-:Y:S01]  /*1130*/  SHF.L.U32 R3, R203, 0x10, RZ ;  /* 0x00000010cb037819 */ /* 0x000fe200000006ff */
[----:B------:R-:W-:Y:S01]  /*1140*/  FFMA.FTZ R114, R16, R199, R114 ;  /* 0x000000c710727223 */ /* 0x000fe20000010072 */
[----:B------:R-:W-:Y:S01]  /*1150*/  FADD.FTZ R82, R82, R199 ;  /* 0x000000c752527221 */ /* 0x000fe20000010000 */
[----:B------:R-:W-:-:S02]  /*1160*/  PRMT R20, R19, 0x7632, R20 ;  /* 0x0000763213147816 */ /* 0x000fc40000000014 */
[----:B------:R-:W-:Y:S01]  /*1170*/  SHF.L.U32 R247, R19, 0x10, RZ ;  /* 0x0000001013f77819 */ /* 0x000fe200000006ff */
[----:B------:R-:W-:Y:S01]  /*1180*/  FMUL.FTZ R19, R207, UR31 ;  /* 0x0000001fcf137c20 */ /* 0x000fe20008410000 */
[----:B------:R-:W-:Y:S01]  /*1190*/  PRMT R242, R5, 0x7632, R242 ;  /* 0x0000763205f27816 */ /* 0x000fe200000000f2 */
[----:B--2---:R-:W-:Y:S01]  /*11a0*/  FMUL.FTZ R202, R229, R204 ;  /* 0x000000cce5ca7220 */ /* 0x004fe20000410000 */
[----:B------:R-:W-:Y:S01]  /*11b0*/  SHF.L.U32 R9, R5, 0x10, RZ ;  /* 0x0000001005097819 */ /* 0x000fe200000006ff */
[----:B----4-:R-:W-:Y:S01]  /*11c0*/  FMUL.FTZ R204, R227, R198 ;  /* 0x000000c6e3cc7220 */ /* 0x010fe20000410000 */
[----:B------:R-:W-:Y:S01]  /*11d0*/  SHF.L.U32 R198, R241, 0x10, RZ ;  /* 0x00000010f1c67819 */ /* 0x000fe200000006ff */
[----:B------:R-:W-:Y:S01]  /*11e0*/  FMUL.FTZ R210, R233, UR31 ;  /* 0x0000001fe9d27c20 */ /* 0x000fe20008410000 */
[----:B------:R-:W-:Y:S01]  /*11f0*/  FMUL.FTZ R203, R228, R199 ;  /* 0x000000c7e4cb7220 */ /* 0x000fe20000410000 */
[----:B------:R-:W-:Y:S01]  /*1200*/  SHF.L.U32 R199, R239, 0x10, RZ ;  /* 0x00000010efc77819 */ /* 0x000fe200000006ff */
[----:B------:R-:W2:Y:S01]  /*1210*/  LDL R241, [R1+0x40] ;  /* 0x0000400001f17983 */ /* 0x000ea20000100800 */
[----:B------:R-:W-:-:S03]  /*1220*/  SHF.L.U32 R5, R201, 0x10, RZ ;  /* 0x00000010c9057819 */ /* 0x000fc600000006ff */
[----:B------:R-:W4:Y:S01]  /*1230*/  LDL R239, [R1+0x6c] ;  /* 0x00006c0001ef7983 */ /* 0x000f220000100800 */
[----:B------:R-:W-:Y:S01]  /*1240*/  FMUL.FTZ R201, R211, UR31 ;  /* 0x0000001fd3c97c20 */ /* 0x000fe20008410000 */
[----:B------:R-:W-:Y:S01]  /*1250*/  FMUL.FTZ R211, R232, UR31 ;  /* 0x0000001fe8d37c20 */ /* 0x000fe20008410000 */
[----:B------:R-:W-:Y:S01]  /*1260*/  FADD.FTZ R77, R77, R199 ;  /* 0x000000c74d4d7221 */ /* 0x000fe20000010000 */
[----:B------:R-:W-:Y:S01]  /*1270*/  FFMA.FTZ R109, R19, R199, R109 ;  /* 0x000000c7136d7223 */ /* 0x000fe2000001006d */
[----:B------:R-:W-:Y:S02]  /*1280*/  FMUL.FTZ R229, R11, UR31 ;  /* 0x0000001f0be57c20 */ /* 0x000fe40008410000 */
[----:B------:R-:W2:Y:S01]  /*1290*/  LDL R11, [R1+0x18] ;  /* 0x00001800010b7983 */ /* 0x000ea20000100800 */
[----:B------:R-:W-:-:S03]  /*12a0*/  FMUL.FTZ R233, R238, R198 ;  /* 0x000000c6eee97220 */ /* 0x000fc60000410000 */
[----:B------:R-:W2:Y:S01]  /*12b0*/  LDL R238, [R1+0x20] ;  /* 0x0000200001ee7983 */ /* 0x000ea20000100800 */
[----:B------:R-:W-:Y:S01]  /*12c0*/  FMUL.FTZ R15, R15, UR31 ;  /* 0x0000001f0f0f7c20 */ /* 0x000fe20008410000 */
[C---:B------:R-:W-:Y:S02]  /*12d0*/  PRMT R244, R7.reuse, 0x7632, R244 ;  /* 0x0000763207f47816 */ /* 0x040fe400000000f4 */
[----:B------:R-:W-:Y:S01]  /*12e0*/  SHF.L.U32 R7, R7, 0x10, RZ ;  /* 0x0000001007077819 */ /* 0x000fe200000006ff */
[-C--:B------:R-:W-:Y:S01]  /*12f0*/  FFMA.FTZ R113, R15, R230.reuse, R113 ;  /* 0x000000e60f717223 */ /* 0x080fe20000010071 */
[----:B------:R-:W-:Y:S01]  /*1300*/  FADD.FTZ R81, R81, R230 ;  /* 0x000000e651517221 */ /* 0x000fe20000010000 */
[----:B------:R-:W-:Y:S01]  /*1310*/  FMUL.FTZ R230, R235, R230 ;  /* 0x000000e6ebe67220 */ /* 0x000fe20000410000 */
[----:B------:R-:W-:Y:S01]  /*1320*/  FMUL.FTZ R235, R237, R9 ;  /* 0x00000009edeb7220 */ /* 0x000fe20000410000 */
[----:B------:R-:W-:Y:S02]  /*1330*/  FMUL.FTZ R237, R196, R7 ;  /* 0x00000007c4ed7220 */ /* 0x000fe40000410000 */
[----:B------:R-:W2:Y:S01]  /*1340*/  LDL R196, [R1] ;  /* 0x0000000001c47983 */ /* 0x000ea20000100800 */
[----:B---3--:R-:W-:-:S03]  /*1350*/  FMUL.FTZ R232, R197, R199 ;  /* 0x000000c7c5e87220 */ /* 0x008fc60000410000 */
[----:B------:R-:W3:Y:S04]  /*1360*/  LDL R199, [R1+0x28] ;  /* 0x0000280001c77983 */ /* 0x000ee80000100800 */
[----:B------:R-:W3:Y:S01]  /*1370*/  LDL R197, [R1+0x10] ;  /* 0x0000100001c57983 */ /* 0x000ee20000100800 */
[----:B------:R-:W-:Y:S01]  /*1380*/  FFMA.FTZ R115, R17, R231, R115 ;  /* 0x000000e711737223 */ /* 0x000fe20000010073 */
[----:B------:R-:W-:Y:S01]  /*1390*/  FADD.FTZ R83, R83, R231 ;  /* 0x000000e753537221 */ /* 0x000fe20000010000 */
[----:B------:R-:W-:Y:S01]  /*13a0*/  FMUL.FTZ R214, R214, UR31 ;  /* 0x0000001fd6d67c20 */ /* 0x000fe20008410000 */
[----:B------:R-:W-:Y:S01]  /*13b0*/  FMUL.FTZ R216, R216, UR31 ;  /* 0x0000001fd8d87c20 */ /* 0x000fe20008410000 */
[----:B------:R-:W-:Y:S02]  /*13c0*/  FADD.FTZ R64, R64, R6 ;  /* 0x0000000640407221 */ /* 0x000fe40000010000 */
[----:B------:R-:W-:Y:S01]  /*13d0*/  FFMA.FTZ R96, R214, R6, R96 ;  /* 0x00000006d6607223 */ /* 0x000fe20000010060 */
[----:B------:R-:W-:Y:S01]  /*13e0*/  FFMA.FTZ R98, R216, R5, R98 ;  /* 0x00000005d8627223 */ /* 0x000fe20000010062 */
[----:B------:R-:W-:Y:S01]  /*13f0*/  FADD.FTZ R66, R66, R5 ;  /* 0x0000000542427221 */ /* 0x000fe20000010000 */
[----:B------:R-:W-:Y:S01]  /*1400*/  FMUL.FTZ R208, R208, UR31 ;  /* 0x0000001fd0d07c20 */ /* 0x000fe20008410000 */
[----:B------:R-:W-:Y:S01]  /*1410*/  FMUL.FTZ R218, R218, UR31 ;  /* 0x0000001fdada7c20 */ /* 0x000fe20008410000 */
[----:B------:R-:W-:Y:S01]  /*1420*/  FMUL.FTZ R228, R12, UR31 ;  /* 0x0000001f0ce47c20 */ /* 0x000fe20008410000 */
[----:B------:R-:W-:Y:S01]  /*1430*/  SHF.L.U32 R12, R240, 0x10, RZ ;  /* 0x00000010f00c7819 */ /* 0x000fe200000006ff */
[----:B------:R-:W-:Y:S01]  /*1440*/  FMUL.FTZ R207, R234, UR31 ;  /* 0x0000001feacf7c20 */ /* 0x000fe20008410000 */
[----:B------:R-:W-:Y:S01]  /*1450*/  FFMA.FTZ R106, R208, R9, R106 ;  /* 0x00000009d06a7223 */ /* 0x000fe2000001006a */
[----:B------:R-:W-:Y:S01]  /*1460*/  FADD.FTZ R74, R74, R9 ;  /* 0x000000094a4a7221 */ /* 0x000fe20000010000 */
[----:B------:R-:W-:Y:S01]  /*1470*/  FADD.FTZ R60, R60, R4 ;  /* 0x000000043c3c7221 */ /* 0x000fe20000010000 */
[----:B------:R-:W-:Y:S01]  /*1480*/  FFMA.FTZ R92, R218, R4, R92 ;  /* 0x00000004da5c7223 */ /* 0x000fe2000001005c */
[----:B------:R-:W-:Y:S01]  /*1490*/  SHF.L.U32 R9, R25, 0x10, RZ ;  /* 0x0000001019097819 */ /* 0x000fe200000006ff */
[----:B----4-:R-:W-:Y:S01]  /*14a0*/  FMUL.FTZ R231, R239, R231 ;  /* 0x000000e7efe77220 */ /* 0x010fe20000410000 */
[----:B------:R-:W-:Y:S01]  /*14b0*/  MOV R239, R236 ;  /* 0x000000ec00ef7202 */ /* 0x000fe20000000f00 */
[----:B--2---:R-:W-:Y:S01]  /*14c0*/  FMUL.FTZ R234, R241, R10 ;  /* 0x0000000af1ea7220 */ /* 0x004fe20000410000 */
[----:B------:R-:W2:Y:S01]  /*14d0*/  LDL R236, [R1+0x30] ;  /* 0x0000300001ec7983 */ /* 0x000ea20000100800 */
[----:B------:R-:W-:Y:S01]  /*14e0*/  FMUL.FTZ R226, R14, UR31 ;  /* 0x0000001f0ee27c20 */ /* 0x000fe20008410000 */
[----:B------:R-:W-:-:S02]  /*14f0*/  SHF.L.U32 R14, R243, 0x10, RZ ;  /* 0x00000010f30e7819 */ /* 0x000fc400000006ff */
[----:B------:R0:W5:Y:S01]  /*1500*/  LDL.LU R25, [R1+0x84] ;  /* 0x0000840001197983 */ /* 0x0001620000300800 */
[----:B------:R-:W-:Y:S01]  /*1510*/  FMUL.FTZ R241, R11, R3 ;  /* 0x000000030bf17220 */ /* 0x000fe20000410000 */
[----:B------:R-:W-:Y:S01]  /*1520*/  FMUL.FTZ R238, R238, R6 ;  /* 0x00000006eeee7220 */ /* 0x000fe20000410000 */
[----:B------:R-:W-:Y:S02]  /*1530*/  SHF.L.U32 R6, R239, 0x10, RZ ;  /* 0x00000010ef067819 */ /* 0x000fe400000006ff */
[----:B------:R-:W-:Y:S01]  /*1540*/  SHF.L.U32 R11, R23, 0x10, RZ ;  /* 0x00000010170b7819 */ /* 0x000fe200000006ff */
[----:B------:R-:W-:Y:S01]  /*1550*/  FFMA.FTZ R104, R206, R10, R104 ;  /* 0x0000000ace687223 */ /* 0x000fe20000010068 */
[----:B------:R-:W-:Y:S01]  /*1560*/  FADD.FTZ R72, R72, R10 ;  /* 0x0000000a48487221 */ /* 0x000fe20000010000 */
[----:B------:R-:W-:-:S04]  /*1570*/  FADD.FTZ R10, RZ, R202 ;  /* 0x000000caff0a7221 */ /* 0x000fc80000010000 */
[----:B------:R-:W-:Y:S01]  /*1580*/  FADD.FTZ R10, R230, R10 ;  /* 0x0000000ae60a7221 */ /* 0x000fe20000010000 */
[----:B------:R-:W-:-:S03]  /*1590*/  FMUL.FTZ R220, R220, UR31 ;  /* 0x0000001fdcdc7c20 */ /* 0x000fc60008410000 */
[----:B------:R-:W-:Y:S01]  /*15a0*/  FADD.FTZ R10, R203, R10 ;  /* 0x0000000acb0a7221 */ /* 0x000fe20000010000 */
[----:B------:R-:W-:Y:S01]  /*15b0*/  FADD.FTZ R79, R79, R198 ;  /* 0x000000c64f4f7221 */ /* 0x000fe20000010000 */
[----:B------:R-:W-:Y:S02]  /*15c0*/  FFMA.FTZ R111, R201, R198, R111 ;  /* 0x000000c6c96f7223 */ /* 0x000fe4000001006f */
[----:B------:R-:W-:Y:S01]  /*15d0*/  FADD.FTZ R10, R231, R10 ;  /* 0x0000000ae70a7221 */ /* 0x000fe20000010000 */
[----:B------:R-:W-:Y:S01]  /*15e0*/  FADD.FTZ R62, R62, R3 ;  /* 0x000000033e3e7221 */ /* 0x000fe20000010000 */
[----:B------:R-:W-:Y:S01]  /*15f0*/  FFMA.FTZ R94, R220, R3, R94 ;  /* 0x00000003dc5e7223 */ /* 0x000fe2000001005e */
[----:B------:R-:W-:Y:S01]  /*1600*/  FMUL.FTZ R227, R13, UR31 ;  /* 0x0000001f0de37c20 */ /* 0x000fe20008410000 */
[----:B------:R-:W-:Y:S01]  /*1610*/  SHF.L.U32 R13, R242, 0x10, RZ ;  /* 0x00000010f20d7819 */ /* 0x000fe200000006ff */
[----:B------:R-:W-:Y:S01]  /*1620*/  FMUL.FTZ R242, R196, R2 ;  /* 0x00000002c4f27220 */ /* 0x000fe20000410000 */
[----:B---3--:R-:W-:Y:S01]  /*1630*/  FMUL.FTZ R239, R199, R5 ;  /* 0x00000005c7ef7220 */ /* 0x008fe20000410000 */
[----:B------:R-:W-:-:S04]  /*1640*/  FFMA.FTZ R5, R0, R202, RZ ;  /* 0x000000ca00057223 */ /* 0x000fc800000100ff */
[----:B------:R-:W-:Y:S01]  /*1650*/  FFMA.FTZ R5, R15, R230, R5 ;  /* 0x000000e60f057223 */ /* 0x000fe20000010005 */
[----:B------:R-:W-:-:S03]  /*1660*/  FMUL.FTZ R240, R197, R4 ;  /* 0x00000004c5f07220 */ /* 0x000fc60000410000 */
[----:B------:R-:W-:Y:S01]  /*1670*/  FFMA.FTZ R4, R16, R203, R5 ;  /* 0x000000cb10047223 */ /* 0x000fe20000010005 */
[----:B------:R-:W-:Y:S02]  /*1680*/  SHF.L.U32 R5, R24, 0x10, RZ ;  /* 0x0000001018057819 */ /* 0x000fe400000006ff */
[----:B------:R0:W5:Y:S04]  /*1690*/  LDL.LU R24, [R1+0x80] ;  /* 0x0000800001187983 */ /* 0x0001680000300800 */
[----:B------:R0:W5:Y:S04]  /*16a0*/  LDL.LU R23, [R1+0x7c] ;  /* 0x00007c0001177983 */ /* 0x0001680000300800 */
[----:B------:R-:W3:Y:S04]  /*16b0*/  LDL R243, [R1+0x44] ;  /* 0x0000440001f37983 */ /* 0x000ee80000100800 */
[----:B------:R-:W4:Y:S04]  /*16c0*/  LDL R197, [R1+0x8] ;  /* 0x0000080001c57983 */ /* 0x000f280000100800 */
[----:B------:R-:W4:Y:S01]  /*16d0*/  LDL R199, [R1+0x4c] ;  /* 0x00004c0001c77983 */ /* 0x000f220000100800 */
[----:B------:R-:W-:-:S03]  /*16e0*/  FFMA.FTZ R4, R17, R231, R4 ;  /* 0x000000e711047223 */ /* 0x000fc60000010004 */
[----:B------:R-:W4:Y:S01]  /*16f0*/  LDL R198, [R1+0x34] ;  /* 0x0000340001c67983 */ /* 0x000f220000100800 */
[----:B------:R-:W-:Y:S01]  /*1700*/  FFMA.FTZ R3, R18, R204, R4 ;  /* 0x000000cc12037223 */ /* 0x000fe20000010004 */
[----:B------:R-:W-:Y:S01]  /*1710*/  FADD.FTZ R4, R204, R10 ;  /* 0x0000000acc047221 */ /* 0x000fe20000010000 */
[----:B------:R-:W-:Y:S02]  /*1720*/  SHF.L.U32 R10, R22, 0x10, RZ ;  /* 0x00000010160a7819 */ /* 0x000fe400000006ff */
[----:B------:R0:W5:Y:S04]  /*1730*/  LDL.LU R22, [R1+0x78] ;  /* 0x0000780001167983 */ /* 0x0001680000300800 */
[----:B------:R-:W4:Y:S01]  /*1740*/  LDL R196, [R1+0x3c] ;  /* 0x00003c0001c47983 */ /* 0x000f220000100800 */
[----:B------:R-:W-:Y:S01]  /*1750*/  FMUL.FTZ R222, R222, UR31 ;  /* 0x0000001fdede7c20 */ /* 0x000fe20008410000 */
[----:B------:R-:W-:Y:S01]  /*1760*/  FFMA.FTZ R3, R19, R232, R3 ;  /* 0x000000e813037223 */ /* 0x000fe20000010003 */
[----:B------:R-:W-:Y:S01]  /*1770*/  FADD.FTZ R4, R232, R4 ;  /* 0x00000004e8047221 */ /* 0x000fe20000010000 */
[----:B------:R-:W-:Y:S01]  /*1780*/  FADD.FTZ R56, R56, R2 ;  /* 0x0000000238387221 */ /* 0x000fe20000010000 */
[----:B------:R-:W-:Y:S01]  /*1790*/  FFMA.FTZ R88, R222, R2, R88 ;  /* 0x00000002de587223 */ /* 0x000fe20000010058 */
[----:B------:R-:W-:Y:S01]  /*17a0*/  FFMA.FTZ R3, R200, R205, R3 ;  /* 0x000000cdc8037223 */ /* 0x000fe20000010003 */
[----:B------:R-:W-:Y:S01]  /*17b0*/  FADD.FTZ R2, R205, R4 ;  /* 0x00000004cd027221 */ /* 0x000fe20000010000 */
[----:B------:R-:W-:-:S02]  /*17c0*/  FMUL.FTZ R212, R212, UR31 ;  /* 0x0000001fd4d47c20 */ /* 0x000fc40008410000 */
[----:B------:R-:W-:Y:S01]  /*17d0*/  FFMA.FTZ R3, R201, R233, R3 ;  /* 0x000000e9c9037223 */ /* 0x000fe20000010003 */
[----:B------:R-:W-:Y:S01]  /*17e0*/  FADD.FTZ R2, R233, R2 ;  /* 0x00000002e9027221 */ /* 0x000fe20000010000 */
[----:B------:R-:W-:Y:S01]  /*17f0*/  FADD.FTZ R70, R70, R7 ;  /* 0x0000000746467221 */ /* 0x000fe20000010000 */
[----:B------:R-:W-:Y:S01]  /*1800*/  FFMA.FTZ R102, R212, R7, R102 ;  /* 0x00000007d4667223 */ /* 0x000fe20000010066 */
[----:B------:R-:W-:Y:S01]  /*1810*/  FFMA.FTZ R3, R206, R234, R3 ;  /* 0x000000eace037223 */ /* 0x000fe20000010003 */
[----:B------:R-:W-:Y:S01]  /*1820*/  SHF.L.U32 R7, R252, 0x10, RZ ;  /* 0x00000010fc077819 */ /* 0x000fe200000006ff */
[----:B------:R-:W-:Y:S01]  /*1830*/  FADD.FTZ R4, R234, R2 ;  /* 0x00000002ea047221 */ /* 0x000fe20000010000 */
[----:B------:R-:W4:Y:S01]  /*1840*/  LDL R252, [R1+0x24] ;  /* 0x0000240001fc7983 */ /* 0x000f220000100800 */
[----:B------:R-:W-:Y:S01]  /*1850*/  FADD.FTZ R68, R68, R8 ;  /* 0x0000000844447221 */ /* 0x000fe20000010000 */
[-C--:B------:R-:W-:Y:S01]  /*1860*/  FFMA.FTZ R100, R210, R8.reuse, R100 ;  /* 0x00000008d2647223 */ /* 0x080fe20000010064 */
[----:B--2---:R-:W-:Y:S01]  /*1870*/  FMUL.FTZ R236, R236, R8 ;  /* 0x00000008ecec7220 */ /* 0x004fe20000410000 */
[----:B------:R-:W-:Y:S01]  /*1880*/  SHF.L.U32 R8, R244, 0x10, RZ ;  /* 0x00000010f4087819 */ /* 0x000fe200000006ff */
[----:B------:R-:W-:Y:S01]  /*1890*/  FADD.FTZ R69, R69, R14 ;  /* 0x0000000e45457221 */ /* 0x000fe20000010000 */
[----:B------:R-:W-:Y:S01]  /*18a0*/  FFMA.FTZ R101, R211, R14, R101 ;  /* 0x0000000ed3657223 */ /* 0x000fe20000010065 */
[----:B------:R-:W-:Y:S01]  /*18b0*/  FMUL.FTZ R213, R213, UR31 ;  /* 0x0000001fd5d57c20 */ /* 0x000fe20008410000 */
[----:B------:R-:W-:Y:S01]  /*18c0*/  FFMA.FTZ R105, R207, R12, R105 ;  /* 0x0000000ccf697223 */ /* 0x000fe20000010069 */
[----:B------:R-:W-:Y:S01]  /*18d0*/  FADD.FTZ R73, R73, R12 ;  /* 0x0000000c49497221 */ /* 0x000fe20000010000 */
[----:B------:R-:W-:Y:S01]  /*18e0*/  FADD.FTZ R71, R71, R8 ;  /* 0x0000000847477221 */ /* 0x000fe20000010000 */
[----:B------:R-:W-:Y:S01]  /*18f0*/  FFMA.FTZ R103, R213, R8, R103 ;  /* 0x00000008d5677223 */ /* 0x000fe20000010067 */
[----:B---3--:R-:W-:-:S04]  /*1900*/  FMUL.FTZ R243, R243, R12 ;  /* 0x0000000cf3f37220 */ /* 0x008fc80000410000 */
[----:B------:R-:W-:Y:S01]  /*1910*/  FFMA.FTZ R2, R207, R243, R3 ;  /* 0x000000f3cf027223 */ /* 0x000fe20000010003 */
[----:B------:R-:W-:Y:S01]  /*1920*/  FADD.FTZ R3, R243, R4 ;  /* 0x00000004f3037221 */ /* 0x000fe20000010000 */
[----:B----4-:R-:W-:Y:S02]  /*1930*/  FMUL.FTZ R4, R197, R245 ;  /* 0x000000f5c5047220 */ /* 0x010fe40000410000 */
[----:B------:R-:W2:Y:S01]  /*1940*/  LDL R197, [R1+0x2c] ;  /* 0x00002c0001c57983 */ /* 0x000ea20000100800 */
[----:B------:R-:W-:Y:S01]  /*1950*/  FMUL.FTZ R244, R199, R13 ;  /* 0x0000000dc7f47220 */ /* 0x000fe20000410000 */
[----:B------:R-:W-:Y:S01]  /*1960*/  FADD.FTZ R3, R235, R3 ;  /* 0x00000003eb037221 */ /* 0x000fe20000010000 */
[----:B------:R-:W-:Y:S01]  /*1970*/  FMUL.FTZ R14, R198, R14 ;  /* 0x0000000ec60e7220 */ /* 0x000fe20000410000 */
[----:B------:R-:W3:Y:S02]  /*1980*/  LDL R199, [R1+0x14] ;  /* 0x0000140001c77983 */ /* 0x000ee40000100800 */
[----:B------:R-:W-:-:S04]  /*1990*/  FADD.FTZ R3, R244, R3 ;  /* 0x00000003f4037221 */ /* 0x000fc80000010000 */
[----:B------:R-:W-:-:S04]  /*19a0*/  FADD.FTZ R3, R236, R3 ;  /* 0x00000003ec037221 */ /* 0x000fc80000010000 */
[----:B------:R-:W-:Y:S01]  /*19b0*/  FADD.FTZ R12, R14, R3 ;  /* 0x000000030e0c7221 */ /* 0x000fe20000010000 */
[----:B------:R-:W-:-:S03]  /*19c0*/  FMUL.FTZ R3, R196, R8 ;  /* 0x00000008c4037220 */ /* 0x000fc60000410000 */
[----:B------:R-:W-:Y:S01]  /*19d0*/  FADD.FTZ R8, R237, R12 ;  /* 0x0000000ced087221 */ /* 0x000fe20000010000 */
[----:B------:R-:W-:Y:S02]  /*19e0*/  SHF.L.U32 R12, R21, 0x10, RZ ;  /* 0x00000010150c7819 */ /* 0x000fe400000006ff */
[----:B------:R0:W5:Y:S04]  /*19f0*/  LDL.LU R21, [R1+0x74] ;  /* 0x0000740001157983 */ /* 0x0001680000300800 */
[----:B------:R-:W4:Y:S01]  /*1a00*/  LDL R196, [R1+0x1c] ;  /* 0x00001c0001c47983 */ /* 0x000f220000100800 */
[----:B------:R-:W-:Y:S01]  /*1a10*/  FMUL.FTZ R209, R209, UR31 ;  /* 0x0000001fd1d17c20 */ /* 0x000fe20008410000 */
[----:B------:R-:W-:Y:S01]  /*1a20*/  FFMA.FTZ R2, R208, R235, R2 ;  /* 0x000000ebd0027223 */ /* 0x000fe20000010002 */
[----:B------:R-:W-:Y:S01]  /*1a30*/  FADD.FTZ R8, R3, R8 ;  /* 0x0000000803087221 */ /* 0x000fe20000010000 */
[----:B------:R-:W-:Y:S01]  /*1a40*/  FMUL.FTZ R215, R215, UR31 ;  /* 0x0000001fd7d77c20 */ /* 0x000fe20008410000 */
[----:B------:R-:W-:Y:S01]  /*1a50*/  FADD.FTZ R75, R75, R13 ;  /* 0x0000000d4b4b7221 */ /* 0x000fe20000010000 */
[----:B------:R-:W-:Y:S01]  /*1a60*/  FFMA.FTZ R2, R209, R244, R2 ;  /* 0x000000f4d1027223 */ /* 0x000fe20000010002 */
[----:B------:R-:W3:Y:S03]  /*1a70*/  LDL R198, [R1+0x4] ;  /* 0x0000040001c67983 */ /* 0x000ee60000100800 */
[----:B------:R-:W-:-:S04]  /*1a80*/  FFMA.FTZ R2, R210, R236, R2 ;  /* 0x000000ecd2027223 */ /* 0x000fc80000010002 */
[----:B------:R-:W-:Y:S01]  /*1a90*/  FFMA.FTZ R2, R211, R14, R2 ;  /* 0x0000000ed3027223 */ /* 0x000fe20000010002 */
[----:B------:R-:W-:-:S03]  /*1aa0*/  FFMA.FTZ R107, R209, R13, R107 ;  /* 0x0000000dd16b7223 */ /* 0x000fc6000001006b */
[----:B------:R-:W-:Y:S01]  /*1ab0*/  FFMA.FTZ R2, R212, R237, R2 ;  /* 0x000000edd4027223 */ /* 0x000fe20000010002 */
[----:B------:R-:W-:-:S03]  /*1ac0*/  FADD.FTZ R8, R238, R8 ;  /* 0x00000008ee087221 */ /* 0x000fc60000010000 */
[----:B------:R-:W-:Y:S01]  /*1ad0*/  FFMA.FTZ R13, R213, R3, R2 ;  /* 0x00000003d50d7223 */ /* 0x000fe20000010002 */
[-C--:B------:R-:W-:Y:S01]  /*1ae0*/  FMUL.FTZ R2, R252, R7.reuse ;  /* 0x00000007fc027220 */ /* 0x080fe20000410000 */
[----:B------:R-:W-:Y:S01]  /*1af0*/  FFMA.FTZ R97, R215, R7, R97 ;  /* 0x00000007d7617223 */ /* 0x000fe20000010061 */
[----:B------:R-:W-:Y:S01]  /*1b00*/  FADD.FTZ R65, R65, R7 ;  /* 0x0000000741417221 */ /* 0x000fe20000010000 */
[----:B------:R-:W-:Y:S01]  /*1b10*/  FFMA.FTZ R7, R214, R238, R13 ;  /* 0x000000eed6077223 */ /* 0x000fe2000001000d */
[----:B------:R-:W-:Y:S01]  /*1b20*/  FADD.FTZ R13, R2, R8 ;  /* 0x00000008020d7221 */ /* 0x000fe20000010000 */
[----:B------:R-:W-:Y:S01]  /*1b30*/  FMUL.FTZ R221, R221, UR31 ;  /* 0x0000001fdddd7c20 */ /* 0x000fe20008410000 */
[----:B------:R-:W-:-:S03]  /*1b40*/  FADD.FTZ R63, R63, R5 ;  /* 0x000000053f3f7221 */ /* 0x000fc60000010000 */
[-C--:B------:R-:W-:Y:S01]  /*1b50*/  FFMA.FTZ R95, R221, R5.reuse, R95 ;  /* 0x00000005dd5f7223 */ /* 0x080fe2000001005f */
[----:B--2---:R-:W-:Y:S02]  /*1b60*/  FMUL.FTZ R8, R197, R6 ;  /* 0x00000006c5087220 */ /* 0x004fe40000410000 */
[----:B------:R-:W2:Y:S01]  /*1b70*/  LDL R197, [R1+0xc] ;  /* 0x00000c0001c57983 */ /* 0x000ea20000100800 */
[----:B----4-:R-:W-:Y:S01]  /*1b80*/  FMUL.FTZ R5, R196, R5 ;  /* 0x00000005c4057220 */ /* 0x010fe20000410000 */
[----:B------:R-:W-:Y:S02]  /*1b90*/  SHF.L.U32 R196, R20, 0x10, RZ ;  /* 0x0000001014c47819 */ /* 0x000fe400000006ff */
[----:B------:R0:W5:Y:S01]  /*1ba0*/  LDL.LU R20, [R1+0x70] ;  /* 0x0000700001147983 */ /* 0x0001620000300800 */
[----:B------:R-:W-:Y:S01]  /*1bb0*/  FMUL.FTZ R217, R217, UR31 ;  /* 0x0000001fd9d97c20 */ /* 0x000fe20008410000 */
[----:B------:R-:W-:Y:S01]  /*1bc0*/  FFMA.FTZ R7, R215, R2, R7 ;  /* 0x00000002d7077223 */ /* 0x000fe20000010007 */
[----:B------:R-:W-:-:S02]  /*1bd0*/  FADD.FTZ R67, R67, R6 ;  /* 0x0000000643437221 */ /* 0x000fc40000010000 */
[----:B------:R-:W-:Y:S01]  /*1be0*/  FFMA.FTZ R99, R217, R6, R99 ;  /* 0x00000006d9637223 */ /* 0x000fe20000010063 */
[----:B------:R-:W-:Y:S01]  /*1bf0*/  FFMA.FTZ R6, R216, R239, R7 ;  /* 0x000000efd8067223 */ /* 0x000fe20000010007 */
[----:B------:R-:W-:Y:S01]  /*1c00*/  FADD.FTZ R7, R239, R13 ;  /* 0x0000000def077221 */ /* 0x000fe20000010000 */
[----:B------:R-:W-:Y:S02]  /*1c10*/  FMUL.FTZ R219, R219, UR31 ;  /* 0x0000001fdbdb7c20 */ /* 0x000fe40008410000 */
[----:B------:R-:W-:Y:S01]  /*1c20*/  FFMA.FTZ R6, R217, R8, R6 ;  /* 0x00000008d9067223 */ /* 0x000fe20000010006 */
[----:B------:R-:W-:Y:S01]  /*1c30*/  FADD.FTZ R13, R8, R7 ;  /* 0x00000007080d7221 */ /* 0x000fe20000010000 */
[----:B------:R-:W-:Y:S01]  /*1c40*/  FADD.FTZ R61, R61, R9 ;  /* 0x000000093d3d7221 */ /* 0x000fe20000010000 */
[-C--:B------:R-:W-:Y:S01]  /*1c50*/  FFMA.FTZ R93, R219, R9.reuse, R93 ;  /* 0x00000009db5d7223 */ /* 0x080fe2000001005d */
[----:B---3--:R-:W-:Y:S01]  /*1c60*/  FMUL.FTZ R7, R199, R9 ;  /* 0x00000009c7077220 */ /* 0x008fe20000410000 */
        /* <DEDUP_REMOVED lines=9> */
[-C--:B------:R-:W-:Y:S01]  /*1d00*/  FFMA.FTZ R89, R223, R11.reuse, R89 ;  /* 0x0000000bdf597223 */ /* 0x080fe20000010059 */
[----:B------:R-:W-:Y:S01]  /*1d10*/  FADD.FTZ R57, R57, R11 ;  /* 0x0000000b39397221 */ /* 0x000fe20000010000 */
[----:B------:R-:W-:Y:S01]  /*1d20*/  FMUL.FTZ R11, R198, R11 ;  /* 0x0000000bc60b7220 */ /* 0x000fe20000410000 */
[----:B------:R-:W-:Y:S01]  /*1d30*/  FFMA.FTZ R9, R222, R242, R9 ;  /* 0x000000f2de097223 */ /* 0x000fe20000010009 */
[----:B------:R-:W-:Y:S01]  /*1d40*/  FADD.FTZ R13, R242, R13 ;  /* 0x0000000df20d7221 */ /* 0x000fe20000010000 */
[----:B------:R-:W-:-:S02]  /*1d50*/  FMUL.FTZ R224, R224, UR31 ;  /* 0x0000001fe0e07c20 */ /* 0x000fc40008410000 */
[----:B------:R-:W-:Y:S01]  /*1d60*/  FFMA.FTZ R9, R223, R11, R9 ;  /* 0x0000000bdf097223 */ /* 0x000fe20000010009 */
[----:B------:R-:W-:Y:S01]  /*1d70*/  FADD.FTZ R13, R13, R11 ;  /* 0x0000000b0d0d7221 */ /* 0x000fe20000010000 */
[----:B------:R-:W-:Y:S01]  /*1d80*/  FFMA.FTZ R91, R225, R10, R91 ;  /* 0x0000000ae15b7223 */ /* 0x000fe2000001005b */
[----:B------:R-:W-:Y:S01]  /*1d90*/  FADD.FTZ R59, R59, R10 ;  /* 0x0000000a3b3b7221 */ /* 0x000fe20000010000 */
[----:B------:R-:W-:Y:S01]  /*1da0*/  FFMA.FTZ R9, R224, R4, R9 ;  /* 0x00000004e0097223 */ /* 0x000fe20000010009 */
[----:B-----5:R-:W-:Y:S01]  /*1db0*/  FMUL.FTZ R6, R248, R246 ;  /* 0x000000f6f8067220 */ /* 0x020fe20000410000 */
        /* <DEDUP_REMOVED lines=10> */
[----:B--2---:R-:W-:Y:S01]  /*1e60*/  FMUL.FTZ R10, R197, R10 ;  /* 0x0000000ac50a7220 */ /* 0x004fe20000410000 */
        /* <DEDUP_REMOVED lines=11> */
[----:B------:R-:W-:-:S03]  /*1f20*/  FADD.FTZ R197, R197, R13 ;  /* 0x0000000dc5c57221 */ /* 0x000fc60000010000 */
[----:B------:R-:W-:Y:S01]  /*1f30*/  FFMA.FTZ R196, R229, R12, R198 ;  /* 0x0000000ce5c47223 */ /* 0x000fe200000100c6 */
[----:B------:R-:W-:Y:S01]  /*1f40*/  FADD.FTZ R197, R197, R12 ;  /* 0x0000000cc5c57221 */ /* 0x000fe20000010000 */
[----:B0-----:R-:W-:Y:S06]  /*1f50*/  BRA `(.L_x_6795) ;  /* 0x0000000000647947 */ /* 0x001fec0003800000 */
.L_x_6794:
[----:B------:R-:W-:-:S04]  /*1f60*/  ISETP.NE.U32.AND P0, PT, RZ, UR4, PT ;  /* 0x00000004ff007c0c */ /* 0x000fc8000bf05070 */
[----:B------:R-:W-:-:S13]  /*1f70*/  ISETP.NE.AND.EX P0, PT, RZ, UR5, PT, P0 ;  /* 0x00000005ff007c0c */ /* 0x000fda000bf05300 */
[----:B------:R-:W-:Y:S05]  /*1f80*/  @!P0 BRA `(.L_x_6795) ;  /* 0x0000000000588947 */ /* 0x000fea0003800000 */
[----:B--2---:R-:W0:Y:S01]  /*1f90*/  S2R R148, SR_TID.X ;  /* 0x0000000000947919 */ /* 0x004e220000002100 */
        /* <DEDUP_REMOVED lines=11> */
[--C-:B------:R-:W-:Y:S01]  /*2050*/  IMAD.WIDE.U32 R168, R169, 0x20, R176.reuse ;  /* 0x00000020a9a87825 */ /* 0x100fe200078e00b0 */
[----:B------:R0:W5:Y:S03]  /*2060*/  LDG.E.128 R156, desc[UR18][R160.64] ;  /* 0x00000012a09c7981 */ /* 0x000166000c1e1d00 */
[----:B------:R-:W-:Y:S01]  /*2070*/  IMAD.WIDE.U32 R176, R149, 0x20, R176 ;  /* 0x0000002095b07825 */ /* 0x000fe200078e00b0 */
[----:B------:R0:W5:Y:S04]  /*2080*/  LDG.E.128 R164, desc[UR18][R168.64] ;  /* 0x00000012a8a47981 */ /* 0x000168000c1e1d00 */
[----:B------:R0:W5:Y:S04]  /*2090*/  LDG.E.128 R148, desc[UR18][R152.64] ;  /* 0x0000001298947981 */ /* 0x000168000c1e1d00 */
[----:B------:R0:W5:Y:S04]  /*20a0*/  LDG.E.128 R172, desc[UR18][R176.64] ;  /* 0x00000012b0ac7981 */ /* 0x000168000c1e1d00 */
[----:B------:R-:W5:Y:S04]  /*20b0*/  LDG.E.128 R160, desc[UR18][R160.64+0x10] ;  /* 0x00001012a0a07981 */ /* 0x000f68000c1e1d00 */
[----:B------:R-:W5:Y:S04]  /*20c0*/  LDG.E.128 R152, desc[UR18][R152.64+0x10] ;  /* 0x0000101298987981 */ /* 0x000f68000c1e1d00 */
[----:B------:R-:W5:Y:S04]  /*20d0*/  LDG.E.128 R168, desc[UR18][R168.64+0x10] ;  /* 0x00001012a8a87981 */ /* 0x000f68000c1e1d00 */
[----:B0-----:R-:W5:Y:S02]  /*20e0*/  LDG.E.128 R176, desc[UR18][R176.64+0x10] ;  /* 0x00001012b0b07981 */ /* 0x001f64000c1e1d00 */
.L_x_6795:
        /* <DEDUP_REMOVED lines=32> */
.L_x_6797:
[----:B------:R-:W-:Y:S05]  /*22f0*/  BSYNC.RECONVERGENT B0 ;  /* 0x0000000000007941 */ /* 0x000fea0003800200 */
.L_x_6796:
[----:B------:R-:W1:Y:S08]  /*2300*/  S2UR UR10, SR_CgaCtaId ;  /* 0x00000000000a79c3 */ /* 0x000e700000008800 */
[----:B------:R-:W-:Y:S01]  /*2310*/  BAR.SYNC.DEFER_BLOCKING 0x0 ;  /* 0x0000000000007b1d */ /* 0x000fe20000010000 */
[----:B------:R-:W-:-:S05]  /*2320*/  UISETP.GE.AND UP3, UPT, UR17, 0x1, UPT ;  /* 0x000000011100788c */ /* 0x000fca000bf66270 */
[----:B------:R-:W-:Y:S01]  /*2330*/  UMOV UR9, 0x400 ;  /* 0x0000040000097882 */ /* 0x000fe20000000000 */
[----:B------:R-:W-:Y:S01]  /*2340*/  PLOP3.LUT P2, PT, PT, PT, UP3, 0x80, 0x8 ;  /* 0x000000000008781c */ /* 0x000fe20003f4f038 */
[----:B-1----:R-:W-:-:S04]  /*2350*/  ULEA UR9, UR10, UR9, 0x18 ;  /* 0x000000090a097291 */ /* 0x002fc8000f8ec0ff */
[----:B------:R-:W-:Y:S02]  /*2360*/  UIADD3 UR10, UPT, UPT, UR9, 0x4020, URZ ;  /* 0x00004020090a7890 */ /* 0x000fe4000fffe0ff */
[----:B------:R-:W-:-:S09]  /*2370*/  @!UP1 UIADD3 UR10, UPT, UPT, UR9, 0x4000, URZ ;  /* 0x00004000090a9890 */ /* 0x000fd2000fffe0ff */
[----:B0-----:R-:W0:Y:S01]  /*2380*/  LDS.128 R196, [UR10] ;  /* 0x0000000affc47984 */ /* 0x001e220008000c00 */
[----:B------:R-:W-:Y:S02]  /*2390*/  UIADD3 UR10, UPT, UPT, UR9, 0x4030, URZ ;  /* 0x00004030090a7890 */ /* 0x000fe4000fffe0ff */
[----:B------:R-:W-:Y:S02]  /*23a0*/  @!UP1 UIADD3 UR10, UPT, UPT, UR9, 0x4010, URZ ;  /* 0x00004010090a9890 */ /* 0x000fe4000fffe0ff */
[----:B------:R-:W-:Y:S01]  /*23b0*/  @UP3 UIADD3 UR9, UPT, UPT, UR17, -0x1, URZ ;  /* 0xffffffff11093890 */ /* 0x000fe2000fffe0ff */
[----:B------:R-:W1:Y:S03]  /*23c0*/  @UP3 LDCU.64 UR16, c[0x0][0x390] ;  /* 0x00007200ff1037ac */ /* 0x000e660008000a00 */
        /* <DEDUP_REMOVED lines=12> */
[----:B------:R-:W-:Y:S01]  /*2490*/  MOV R196, UR10 ;  /* 0x0000000a00c47c02 */ /* 0x000fe20008000f00 */
[----:B------:R-:W-:Y:S02]  /*24a0*/  HFMA2 R198, -RZ, RZ, 0, 0 ;  /* 0x00000000ffc67431 */ /* 0x000fe400000001ff */
[----:B------:R-:W-:Y:S01]  /*24b0*/  FMUL.FTZ R197, R197, UR29 ;  /* 0x0000001dc5c57c20 */ /* 0x000fe20008410000 */
[----:B------:R-:W-:Y:S02]  /*24c0*/  @P2 LEA.HI.SX32 R198, R196, R247, 0x1d ;  /* 0x000000f7c4c62211 */ /* 0x000fe400078feaff */
[----:B------:R-:W-:Y:S02]  /*24d0*/  MOV R196, 0x10 ;  /* 0x0000001000c47802 */ /* 0x000fe40000000f00 */
[----:B------:R-:W-:-:S03]  /*24e0*/  R2UR UR30, R197 ;  /* 0x00000000c51e72ca */ /* 0x000fc600000e0000 */
[----:B-1----:R-:W-:-:S05]  /*24f0*/  @P2 IMAD.WIDE.U32 R196, R198, R196, UR16 ;  /* 0x00000010c6c42e25 */ /* 0x002fca000f8e00c4 */
        /* <DEDUP_REMOVED lines=29> */
.L_x_6800:
        /* <DEDUP_REMOVED lines=14> */
.L_x_6801:
        /* <DEDUP_REMOVED lines=13> */
.L_x_6802:
        /* <DEDUP_REMOVED lines=14> */
.L_x_6803:
        /* <DEDUP_REMOVED lines=13> */
.L_x_6804:
        /* <DEDUP_REMOVED lines=14> */
.L_x_6805:
        /* <DEDUP_REMOVED lines=13> */
.L_x_6806:
        /* <DEDUP_REMOVED lines=15> */
.L_x_6799:
        /* <DEDUP_REMOVED lines=53> */
.L_x_6808:
        /* <DEDUP_REMOVED lines=14> */
.L_x_6809:
        /* <DEDUP_REMOVED lines=13> */
.L_x_6810:
        /* <DEDUP_REMOVED lines=14> */
.L_x_6811:
        /* <DEDUP_REMOVED lines=13> */
.L_x_6812:
        /* <DEDUP_REMOVED lines=14> */
.L_x_6813:
        /* <DEDUP_REMOVED lines=13> */
.L_x_6814:
        /* <DEDUP_REMOVED lines=9> */
.L_x_6798:
        /* <DEDUP_REMOVED lines=16> */
.L_x_6816:
        /* <DEDUP_REMOVED lines=14> */
.L_x_6817:
        /* <DEDUP_REMOVED lines=13> */
.L_x_6818:
        /* <DEDUP_REMOVED lines=14> */
.L_x_6819:
        /* <DEDUP_REMOVED lines=13> */
.L_x_6820:
        /* <DEDUP_REMOVED lines=14> */
.L_x_6821:
        /* <DEDUP_REMOVED lines=13> */
.L_x_6822:
        /* <DEDUP_REMOVED lines=15> */
.L_x_6815:
[----:B------:R-:W-:Y:S02]  /*3cc0*/  PLOP3.LUT P1, PT, PT, PT, UP2, 0x80, 0x8 ;  /* 0x000000000008781c */ /* 0x000fe40003f2f028 */
[----:B------:R-:W-:Y:S02]  /*3cd0*/  MOV R188, UR30 ;  /* 0x0000001e00bc7c02 */ /* 0x000fe40008000f00 */
[----:B------:R-:W-:Y:S02]  /*3ce0*/  MOV R189, UR30 ;  /* 0x0000001e00bd7c02 */ /* 0x000fe40008000f00 */
[----:B-----5:R-:W-:Y:S02]  /*3cf0*/  MOV R193, R149 ;  /* 0x0000009500c17202 */ /* 0x020fe40000000f00 */
[----:B------:R-:W-:Y:S02]  /*3d00*/  MOV R194, R150 ;  /* 0x0000009600c27202 */ /* 0x000fe40000000f00 */
[----:B------:R-:W-:-:S02]  /*3d10*/  MOV R195, R151 ;  /* 0x0000009700c37202 */ /* 0x000fc40000000f00 */
[----:B------:R-:W-:Y:S01]  /*3d20*/  MOV R192, R148 ;  /* 0x0000009400c07202 */ /* 0x000fe20000000f00 */
[----:B------:R-:W-:Y:S01]  /*3d30*/  @P1 FFMA.FTZ R188, R15, R188, UR16 ;  /* 0x000000100fbc1e23 */ /* 0x000fe200080100bc */
[----:B------:R-:W-:-:S03]  /*3d40*/  @P1 FFMA.FTZ R189, R16, R189, UR16 ;  /* 0x0000001010bd1e23 */ /* 0x000fc600080100bd */
[----:B------:R-:W-:Y:S01]  /*3d50*/  @P1 FADD.FTZ R188, R230, -R188 ;  /* 0x800000bce6bc1221 */ /* 0x000fe20000010000 */
[----:B------:R-:W-:-:S03]  /*3d60*/  @P1 FADD.FTZ R189, R203, -R189 ;  /* 0x800000bdcbbd1221 */ /* 0x000fc60000010000 */
[----:B------:R-:W-:Y:S01]  /*3d70*/  @P1 FFMA.FTZ R193, R188, UR31, R149 ;  /* 0x0000001fbcc11c23 */ /* 0x000fe20008010095 */
[----:B------:R-:W-:Y:S01]  /*3d80*/  @P1 FFMA.FTZ R194, R189, UR31, R150 ;  /* 0x0000001fbdc21c23 */ /* 0x000fe20008010096 */
[----:B------:R-:W-:Y:S02]  /*3d90*/  MOV R189, UR30 ;  /* 0x0000001e00bd7c02 */ /* 0x000fe40008000f00 */
[----:B------:R-:W-:-:S03]  /*3da0*/  MOV R188, UR30 ;  /* 0x0000001e00bc7c02 */ /* 0x000fc60008000f00 */
[----:B------:R-:W-:Y:S02]  /*3db0*/  @P1 FFMA.FTZ R189, R17, R189, UR16 ;  /* 0x0000001011bd1e23 */ /* 0x000fe400080100bd */
[----:B------:R-:W-:Y:S02]  /*3dc0*/  @P1 FFMA.FTZ R188, R0, R188, UR16 ;  /* 0x0000001000bc1e23 */ /* 0x000fe400080100bc */
[----:B------:R-:W-:Y:S02]  /*3dd0*/  @P1 FADD.FTZ R189, R231, -R189 ;  /* 0x800000bde7bd1221 */ /* 0x000fe40000010000 */
[----:B------:R-:W-:Y:S02]  /*3de0*/  @P1 FADD.FTZ R188, R202, -R188 ;  /* 0x800000bccabc1221 */ /* 0x000fe40000010000 */
        /* <DEDUP_REMOVED lines=9> */
.L_x_6823:
        /* <DEDUP_REMOVED lines=8> */
.L_x_6824:
[----:B------:R-:W-:Y:S05]  /*3f00*/  BRA.U !UP3, `(.L_x_6825) ;  /* 0x000000010b187547 */ /* 0x000fea000b800000 */
[----:B------:R-:W-:Y:S01]  /*3f10*/  SHF.L.U32 R188, R181, 0x10, RZ ;  /* 0x00000010b5bc7819 */ /* 0x000fe200000006ff */
[----:B------:R-:W-:-:S04]  /*3f20*/  FMUL.FTZ R189, R194, UR26 ;  /* 0x0000001ac2bd7c20 */ /* 0x000fc80008410000 */
[-C--:B------:R-:W-:Y:S01]  /*3f30*/  FFMA.FTZ R22, R188, R189.reuse, R22 ;  /* 0x000000bdbc167223 */ /* 0x080fe20000010016 */
[----:B------:R-:W-:-:S05]  /*3f40*/  FMUL.FTZ R188, R146, R189 ;  /* 0x000000bd92bc7220 */ /* 0x000fca0000410000 */
[----:B------:R-:W-:-:S04]  /*3f50*/  F2FP.BF16.F32.PACK_AB R188, RZ, R188 ;  /* 0x000000bcffbc723e */ /* 0x000fc800000010ff */
[----:B------:R-:W-:-:S07]  /*3f60*/  PRMT R185, R188, 0x7610, R185 ;  /* 0x00007610bcb97816 */ /* 0x000fce00000000b9 */
.L_x_6825:
        /* <DEDUP_REMOVED lines=8> */
.L_x_6826:
        /* <DEDUP_REMOVED lines=12> */
.L_x_6827:
        /* <DEDUP_REMOVED lines=13> */
.L_x_6828:
        /* <DEDUP_REMOVED lines=12> */
.L_x_6829:
        /* <DEDUP_REMOVED lines=13> */
.L_x_6807:
[----:B------:R-:W-:Y:S01]  /*4310*/  ISETP.NE.U32.AND P1, PT, RZ, UR6, PT ;  /* 0x00000006ff007c0c */ /* 0x000fe2000bf25070 */
[----:B------:R-:W0:Y:S03]  /*4320*/  @UP3 LDCU.64 UR10, c[0x0][0x468] ;  /* 0x00008d00ff0a37ac */ /* 0x000e260008000a00 */
[----:B------:R-:W-:-:S13]  /*4330*/  ISETP.NE.AND.EX P1, PT, RZ, UR7, PT, P1 ;  /* 0x00000007ff007c0c */ /* 0x000fda000bf25310 */
[----:B------:R-:W1:Y:S02]  /*4340*/  @P1 LDC.64 R196, c[0x0][0x478] ;  /* 0x00011e00ffc41b82 */ /* 0x000e640000000a00 */
[----:B-1----:R-:W-:-:S05]  /*4350*/  @P1 IMAD.WIDE.U32 R196, R199, 0x20, R196 ;  /* 0x00000020c7c41825 */ /* 0x002fca00078e00c4 */
[----:B------:R-:W-:Y:S04]  /*4360*/  @P1 STG.E.128 desc[UR18][R196.64], R192 ;  /* 0x000000c0c4001986 */ /* 0x000fe8000c101d12 */
        /* <DEDUP_REMOVED lines=9> */
.L_x_6830:
[----:B------:R-:W-:Y:S05]  /*4400*/  @!P0 BRA `(.L_x_6831) ;  /* 0x0000000c00508947 */ /* 0x000fea0003800000 */
[----:B------:R-:W-:Y:S05]  /*4410*/  @!P1 BRA `(.L_x_6832) ;  /* 0x0000000400989947 */ /* 0x000fea0003800000 */
        /* <DEDUP_REMOVED lines=28> */
.L_x_6833:
        /* <DEDUP_REMOVED lines=8> */
.L_x_6834:
[----:B------:R-:W-:Y:S05]  /*4660*/  BRA.U !UP3, `(.L_x_6835) ;  /* 0x000000010b187547 */ /* 0x000fea000b800000 */
[----:B------:R-:W-:Y:S01]  /*4670*/  SHF.L.U32 R188, R181, 0x10, RZ ;  /* 0x00000010b5bc7819 */ /* 0x000fe200000006ff */
[----:B------:R-:W-:-:S04]  /*4680*/  FMUL.FTZ R189, R194, UR26 ;  /* 0x0000001ac2bd7c20 */ /* 0x000fc80008410000 */
[-C--:B------:R-:W-:Y:S01]  /*4690*/  FFMA.FTZ R30, R188, R189.reuse, R30 ;  /* 0x000000bdbc1e7223 */ /* 0x080fe2000001001e */
[----:B------:R-:W-:-:S05]  /*46a0*/  FMUL.FTZ R188, R138, R189 ;  /* 0x000000bd8abc7220 */ /* 0x000fca0000410000 */
[----:B------:R-:W-:-:S04]  /*46b0*/  F2FP.BF16.F32.PACK_AB R188, RZ, R188 ;  /* 0x000000bcffbc723e */ /* 0x000fc800000010ff */
[----:B0-----:R-:W-:-:S07]  /*46c0*/  PRMT R185, R188, 0x7610, R185 ;  /* 0x00007610bcb97816 */ /* 0x001fce00000000b9 */
.L_x_6835:
        /* <DEDUP_REMOVED lines=8> */
.L_x_6836:
        /* <DEDUP_REMOVED lines=12> */
.L_x_6837:
        /* <DEDUP_REMOVED lines=13> */
.L_x_6838:
        /* <DEDUP_REMOVED lines=12> */
.L_x_6839:
        /* <DEDUP_REMOVED lines=14> */
.L_x_6832:
        /* <DEDUP_REMOVED lines=13> */
.L_x_6841:
        /* <DEDUP_REMOVED lines=14> */
.L_x_6842:
        /* <DEDUP_REMOVED lines=13> */
.L_x_6843:
        /* <DEDUP_REMOVED lines=14> */
.L_x_6844:
        /* <DEDUP_REMOVED lines=13> */
.L_x_6845:
        /* <DEDUP_REMOVED lines=14> */
.L_x_6846:
        /* <DEDUP_REMOVED lines=13> */
.L_x_6847:
        /* <DEDUP_REMOVED lines=15> */
.L_x_6831:
[----:B------:R-:W-:Y:S05]  /*5150*/  @!P1 BRA `(.L_x_6848) ;  /* 0x00000008003c9947 */ /* 0x000fea0003800000 */
        /* <DEDUP_REMOVED lines=53> */
.L_x_6849:
[----:B------:R-:W-:Y:S05]  /*54b0*/  BRA.U !UP3, `(.L_x_6850) ;  /* 0x000000010b347547 */ /* 0x000fea000b800000 */
[----:B0-----:R-:W-:Y:S02]  /*54c0*/  MOV R196, UR30 ;  /* 0x0000001e00c47c02 */ /* 0x001fe40008000f00 */
        /* <DEDUP_REMOVED lines=12> */
.L_x_6850:
        /* <DEDUP_REMOVED lines=13> */
.L_x_6851:
        /* <DEDUP_REMOVED lines=14> */
.L_x_6852:
        /* <DEDUP_REMOVED lines=13> */
.L_x_6853:
        /* <DEDUP_REMOVED lines=14> */
.L_x_6854:
        /* <DEDUP_REMOVED lines=13> */
.L_x_6855:
[----:B------:R-:W-:Y:S05]  /*59c0*/  BRA.U !UP3, `(.L_x_6840) ;  /* 0x000000050bd07547 */ /* 0x000fea000b800000 */
[----:B0----5:R-:W-:Y:S01]  /*59d0*/  PRMT R196, R183, 0x7632, R196 ;  /* 0x00007632b7c47816 */ /* 0x021fe200000000c4 */
[----:B------:R-:W-:-:S03]  /*59e0*/  FMUL.FTZ R197, R191, UR26 ;  /* 0x0000001abfc57c20 */ /* 0x000fc60008410000 */
[----:B------:R-:W-:-:S05]  /*59f0*/  SHF.L.U32 R196, R196, 0x10, RZ ;  /* 0x00000010c4c47819 */ /* 0x000fca00000006ff */
[----:B------:R-:W-:Y:S01]  /*5a00*/  FFMA.FTZ R35, R197, R196, R35 ;  /* 0x000000c4c5237223 */ /* 0x000fe20000010023 */
[----:B------:R-:W-:-:S05]  /*5a10*/  FMUL.FTZ R196, R135, R197 ;  /* 0x000000c587c47220 */ /* 0x000fca0000410000 */
[----:B------:R-:W-:-:S04]  /*5a20*/  F2FP.BF16.F32.PACK_AB R196, RZ, R196 ;  /* 0x000000c4ffc4723e */ /* 0x000fc800000010ff */
[----:B------:R-:W-:Y:S01]  /*5a30*/  PRMT R187, R187, 0x5410, R196 ;  /* 0x00005410bbbb7816 */ /* 0x000fe200000000c4 */
[----:B------:R-:W-:Y:S06]  /*5a40*/  BRA `(.L_x_6840) ;  /* 0x0000000400b07947 */ /* 0x000fec0003800000 */
.L_x_6848:
        /* <DEDUP_REMOVED lines=13> */
.L_x_6856:
        /* <DEDUP_REMOVED lines=14> */
.L_x_6857:
        /* <DEDUP_REMOVED lines=13> */
.L_x_6858:
        /* <DEDUP_REMOVED lines=14> */
.L_x_6859:
        /* <DEDUP_REMOVED lines=13> */
.L_x_6860:
        /* <DEDUP_REMOVED lines=14> */
.L_x_6861:
        /* <DEDUP_REMOVED lines=13> */
.L_x_6862:
        /* <DEDUP_REMOVED lines=14> */
.L_x_6840:
[----:B0-----:R-:W0:Y:S01]  /*6110*/  @P1 LDC.64 R196, c[0x0][0x478] ;  /* 0x00011e00ffc41b82 */ /* 0x001e220000000a00 */
[----:B------:R-:W1:Y:S01]  /*6120*/  @UP3 LDCU.64 UR10, c[0x0][0x468] ;  /* 0x00008d00ff0a37ac */ /* 0x000e620008000a00 */
[----:B------:R-:W-:-:S05]  /*6130*/  @P1 IADD3 R245, PT, PT, R199, 0x80, RZ ;  /* 0x00000080c7f51810 */ /* 0x000fca0007ffe0ff */
[----:B0-----:R-:W-:-:S04]  /*6140*/  @P1 IMAD.WIDE.U32 R196, R245, 0x20, R196 ;  /* 0x00000020f5c41825 */ /* 0x001fc800078e00c4 */
[----:B------:R-:W-:Y:S01]  /*6150*/  HFMA2 R245, -RZ, RZ, 0, 9.5367431640625e-07 ;  /* 0x00000010fff57431 */ /* 0x000fe200000001ff */
[----:B------:R-:W-:Y:S04]  /*6160*/  @P1 STG.E.128 desc[UR18][R196.64], R192 ;  /* 0x000000c0c4001986 */ /* 0x000fe8000c101d12 */
[----:B------:R0:W-:Y:S02]  /*6170*/  @P1 STG.E.128 desc[UR18][R196.64+0x10], R188 ;  /* 0x000010bcc4001986 */ /* 0x0001e4000c101d12 */
[----:B0-----:R-:W-:-:S05]  /*6180*/  @P2 IADD3 R196, PT, PT, R198, 0x80, RZ ;  /* 0x00000080c6c42810 */ /* 0x001fca0007ffe0ff */
[----:B-1----:R-:W-:-:S05]  /*6190*/  @P2 IMAD.WIDE.U32 R196, R196, R245, UR10 ;  /* 0x0000000ac4c42e25 */ /* 0x002fca000f8e00f5 */
[----:B------:R0:W-:Y:S01]  /*61a0*/  @P2 STG.E.128 desc[UR18][R196.64], R184 ;  /* 0x000000b8c4002986 */ /* 0x0001e2000c101d12 */
[----:B------:R-:W-:Y:S05]  /*61b0*/  BRA.U !UP3, `(.L_x_6863) ;  /* 0x000000010b107547 */ /* 0x000fea000b800000 */
[----:B-----5:R-:W1:Y:S01]  /*61c0*/  LDC.64 R182, c[0x0][0x390] ;  /* 0x0000e400ffb67b82 */ /* 0x020e620000000a00 */
[----:B------:R-:W-:-:S05]  /*61d0*/  IADD3 R180, PT, PT, R198, 0x100, RZ ;  /* 0x00000100c6b47810 */ /* 0x000fca0007ffe0ff */
[----:B-1----:R-:W-:-:S06]  /*61e0*/  IMAD.WIDE.U32 R180, R180, 0x10, R182 ;  /* 0x00000010b4b47825 */ /* 0x002fcc00078e00b6 */
[----:B------:R-:W5:Y:S02]  /*61f0*/  LDG.E.128 R180, desc[UR18][R180.64] ;  /* 0x00000012b4b47981 */ /* 0x000f64000c1e1d00 */
.L_x_6863:
        /* <DEDUP_REMOVED lines=30> */
.L_x_6866:
        /* <DEDUP_REMOVED lines=8> */
.L_x_6867:
[----:B------:R-:W-:Y:S05]  /*6460*/  BRA.U !UP3, `(.L_x_6868) ;  /* 0x000000010b187547 */ /* 0x000fea000b800000 */
[----:B------:R-:W-:Y:S01]  /*6470*/  SHF.L.U32 R188, R181, 0x10, RZ ;  /* 0x00000010b5bc7819 */ /* 0x000fe200000006ff */
[----:B------:R-:W-:-:S04]  /*6480*/  FMUL.FTZ R189, R194, UR26 ;  /* 0x0000001ac2bd7c20 */ /* 0x000fc80008410000 */
[-C--:B------:R-:W-:Y:S01]  /*6490*/  FFMA.FTZ R38, R188, R189.reuse, R38 ;  /* 0x000000bdbc267223 */ /* 0x080fe20000010026 */
[----:B------:R-:W-:-:S05]  /*64a0*/  FMUL.FTZ R188, R130, R189 ;  /* 0x000000bd82bc7220 */ /* 0x000fca0000410000 */
[----:B------:R-:W-:-:S04]  /*64b0*/  F2FP.BF16.F32.PACK_AB R188, RZ, R188 ;  /* 0x000000bcffbc723e */ /* 0x000fc800000010ff */
[----:B0-----:R-:W-:-:S07]  /*64c0*/  PRMT R185, R188, 0x7610, R185 ;  /* 0x00007610bcb97816 */ /* 0x001fce00000000b9 */
.L_x_6868:
        /* <DEDUP_REMOVED lines=8> */
.L_x_6869:
        /* <DEDUP_REMOVED lines=12> */
.L_x_6870:
        /* <DEDUP_REMOVED lines=13> */
.L_x_6871:
        /* <DEDUP_REMOVED lines=12> */
.L_x_6872:
        /* <DEDUP_REMOVED lines=14> */
.L_x_6865:
        /* <DEDUP_REMOVED lines=13> */
.L_x_6874:
        /* <DEDUP_REMOVED lines=14> */
.L_x_6875:
        /* <DEDUP_REMOVED lines=13> */
.L_x_6876:
        /* <DEDUP_REMOVED lines=14> */
.L_x_6877:
        /* <DEDUP_REMOVED lines=13> */
.L_x_6878:
        /* <DEDUP_REMOVED lines=14> */
.L_x_6879:
        /* <DEDUP_REMOVED lines=13> */
.L_x_6880:
        /* <DEDUP_REMOVED lines=15> */
.L_x_6864:
        /* <DEDUP_REMOVED lines=54> */
.L_x_6882:
        /* <DEDUP_REMOVED lines=14> */
.L_x_6883:
        /* <DEDUP_REMOVED lines=13> */
.L_x_6884:
        /* <DEDUP_REMOVED lines=14> */
.L_x_6885:
        /* <DEDUP_REMOVED lines=13> */
.L_x_6886:
        /* <DEDUP_REMOVED lines=14> */
.L_x_6887:
        /* <DEDUP_REMOVED lines=13> */
.L_x_6888:
        /* <DEDUP_REMOVED lines=9> */
.L_x_6881:
        /* <DEDUP_REMOVED lines=13> */
.L_x_6889:
        /* <DEDUP_REMOVED lines=14> */
.L_x_6890:
        /* <DEDUP_REMOVED lines=13> */
.L_x_6891:
        /* <DEDUP_REMOVED lines=14> */
.L_x_6892:
        /* <DEDUP_REMOVED lines=13> */
.L_x_6893:
        /* <DEDUP_REMOVED lines=14> */
.L_x_6894:
        /* <DEDUP_REMOVED lines=13> */
.L_x_6895:
        /* <DEDUP_REMOVED lines=14> */
.L_x_6873:
        /* <DEDUP_REMOVED lines=15> */
.L_x_6896:
        /* <DEDUP_REMOVED lines=30> */
.L_x_6899:
        /* <DEDUP_REMOVED lines=8> */
.L_x_6900:
[----:B------:R-:W-:Y:S05]  /*8260*/  BRA.U !UP3, `(.L_x_6901) ;  /* 0x000000010b187547 */ /* 0x000fea000b800000 */
[----:B------:R-:W-:Y:S01]  /*8270*/  SHF.L.U32 R188, R181, 0x10, RZ ;  /* 0x00000010b5bc7819 */ /* 0x000fe200000006ff */
[----:B------:R-:W-:-:S04]  /*8280*/  FMUL.FTZ R189, R194, UR26 ;  /* 0x0000001ac2bd7c20 */ /* 0x000fc80008410000 */
[-C--:B------:R-:W-:Y:S01]  /*8290*/  FFMA.FTZ R46, R188, R189.reuse, R46 ;  /* 0x000000bdbc2e7223 */ /* 0x080fe2000001002e */
[----:B------:R-:W-:-:S05]  /*82a0*/  FMUL.FTZ R188, R122, R189 ;  /* 0x000000bd7abc7220 */ /* 0x000fca0000410000 */
[----:B------:R-:W-:-:S04]  /*82b0*/  F2FP.BF16.F32.PACK_AB R188, RZ, R188 ;  /* 0x000000bcffbc723e */ /* 0x000fc800000010ff */
[----:B0-----:R-:W-:-:S07]  /*82c0*/  PRMT R185, R188, 0x7610, R185 ;  /* 0x00007610bcb97816 */ /* 0x001fce00000000b9 */
.L_x_6901:
        /* <DEDUP_REMOVED lines=8> */
.L_x_6902:
        /* <DEDUP_REMOVED lines=12> */
.L_x_6903:
        /* <DEDUP_REMOVED lines=13> */
.L_x_6904:
        /* <DEDUP_REMOVED lines=12> */
.L_x_6905:
        /* <DEDUP_REMOVED lines=14> */
.L_x_6898:
        /* <DEDUP_REMOVED lines=13> */
.L_x_6907:
        /* <DEDUP_REMOVED lines=14> */
.L_x_6908:
        /* <DEDUP_REMOVED lines=13> */
.L_x_6909:
        /* <DEDUP_REMOVED lines=14> */
.L_x_6910:
        /* <DEDUP_REMOVED lines=13> */
.L_x_6911:
        /* <DEDUP_REMOVED lines=14> */
.L_x_6912:
        /* <DEDUP_REMOVED lines=13> */
.L_x_6913:
        /* <DEDUP_REMOVED lines=15> */
.L_x_6897:
[----:B------:R-:W-:Y:S05]  /*8d50*/  @!P1 BRA `(.L_x_6914) ;  /* 0x0000000800409947 */ /* 0x000fea0003800000 */
[----:B------:R-:W-:Y:S02]  /*8d60*/  MOV R190, UR30 ;  /* 0x0000001e00be7c02 */ /* 0x000fe40008000f00 */
[----:B------:R-:W-:Y:S02]  /*8d70*/  MOV R189, UR30 ;  /* 0x0000001e00bd7c02 */ /* 0x000fe40008000f00 */
[----:B------:R-:W-:Y:S01]  /*8d80*/  MOV R188, UR30 ;  /* 0x0000001e00bc7c02 */ /* 0x000fe20008000f00 */
[----:B------:R-:W-:Y:S01]  /*8d90*/  FFMA.FTZ R190, R228, R190, UR16 ;  /* 0x00000010e4be7e23 */ /* 0x000fe200080100be */
[----:B------:R-:W-:Y:S01]  /*8da0*/  MOV R191, UR30 ;  /* 0x0000001e00bf7c02 */ /* 0x000fe20008000f00 */
[----:B------:R-:W-:Y:S01]  /*8db0*/  FFMA.FTZ R189, R227, R189, UR16 ;  /* 0x00000010e3bd7e23 */ /* 0x000fe200080100bd */
[----:B------:R-:W-:Y:S01]  /*8dc0*/  ISETP.LT.AND P0, PT, RZ, UR32, PT ;  /* 0x00000020ff007c0c */ /* 0x000fe2000bf01270 */
[----:B------:R-:W-:Y:S02]  /*8dd0*/  FFMA.FTZ R188, R226, R188, UR16 ;  /* 0x00000010e2bc7e23 */ /* 0x000fe400080100bc */
        /* <DEDUP_REMOVED lines=14> */
.L_x_6915:
        /* <DEDUP_REMOVED lines=14> */
.L_x_6916:
        /* <DEDUP_REMOVED lines=13> */
.L_x_6917:
        /* <DEDUP_REMOVED lines=14> */
.L_x_6918:
        /* <DEDUP_REMOVED lines=13> */
.L_x_6919:
        /* <DEDUP_REMOVED lines=14> */
.L_x_6920:
        /* <DEDUP_REMOVED lines=13> */
.L_x_6921:
        /* <DEDUP_REMOVED lines=41> */
.L_x_6914:
        /* <DEDUP_REMOVED lines=13> */
.L_x_6922:
        /* <DEDUP_REMOVED lines=14> */
.L_x_6923:
        /* <DEDUP_REMOVED lines=13> */
.L_x_6924:
        /* <DEDUP_REMOVED lines=14> */
.L_x_6925:
        /* <DEDUP_REMOVED lines=13> */
.L_x_6926:
        /* <DEDUP_REMOVED lines=14> */
.L_x_6927:
        /* <DEDUP_REMOVED lines=13> */
.L_x_6928:
        /* <DEDUP_REMOVED lines=14> */
.L_x_6906:
        /* <DEDUP_REMOVED lines=13> */
.L_x_6793:
[----:B------:R-:W3:Y:S08]  /*9df0*/  S2UR UR9, SR_CTAID.X ;  /* 0x00000000000979c3 */ /* 0x000ef00000002500 */
[----:B------:R-:W3:Y:S08]  /*9e00*/  LDC R0, c[0x0][0x388] ;  /* 0x0000e200ff007b82 */ /* 0x000ef00000000800 */
[----:B------:R-:W4:Y:S08]  /*9e10*/  LDC.64 R2, c[0x0][0x440] ;  /* 0x00011000ff027b82 */ /* 0x000f300000000a00 */
[----:B------:R-:W1:Y:S08]  /*9e20*/  LDC.64 R4, c[0x0][0x448] ;  /* 0x00011200ff047b82 */ /* 0x000e700000000a00 */
[----:B------:R-:W2:Y:S01]  /*9e30*/  LDC.64 R6, c[0x0][0x460] ;  /* 0x00011800ff067b82 */ /* 0x000ea20000000a00 */
[----:B---3--:R-:W-:-:S05]  /*9e40*/  IMAD R0, R0, UR9, RZ ;  /* 0x0000000900007c24 */ /* 0x008fca000f8e02ff */
[----:B------:R-:W-:-:S05]  /*9e50*/  LEA.HI R247, R0, R247, RZ, 0x1d ;  /* 0x000000f700f77211 */ /* 0x000fca00078fe8ff */
[----:B----4-:R-:W-:-:S04]  /*9e60*/  IMAD.WIDE.U32 R2, R247, 0x20, R2 ;  /* 0x00000020f7027825 */ /* 0x010fc800078e0002 */
[C---:B-1----:R-:W-:Y:S01]  /*9e70*/  IMAD.WIDE.U32 R4, R247.reuse, 0x20, R4 ;  /* 0x00000020f7047825 */ /* 0x042fe200078e0004 */
        /* <DEDUP_REMOVED lines=26> */
.L_x_6930:
        /* <DEDUP_REMOVED lines=14> */
.L_x_15665:


//--------------------- .text._ZN10layer_norm13ln_bwd_kernelINS_13Kernel_traitsIf13__nv_bfloat16fS2_fjLj4096ELj1ELj1ELj4ELj16ENS_18Kernel_traits_baseILj4096EfS2_fS2_fjLj128EEEEELb1ELb0ELb0ELb0EEEvNS_9BwdParamsE --------------------------
	.section	.text._ZN10layer_norm13ln_bwd_kernelINS_13Kernel_traitsIf13__nv_bfloat16fS2_fjLj4096ELj1ELj1ELj4ELj16ENS_18Kernel_traits_baseILj4096EfS2_fS2_fjLj128EEEEELb1ELb0ELb0ELb0EEEvNS_9BwdParamsE,"ax",@progbits
	.align	128
        .global         _ZN10layer_norm13ln_bwd_kernelINS_13Kernel_traitsIf13__nv_bfloat16fS2_fjLj4096ELj1ELj1ELj4ELj16ENS_18Kernel_traits_baseILj4096EfS2_fS2_fjLj128EEEEELb1ELb0ELb0ELb0EEEvNS_9BwdParamsE
        .type           _ZN10layer_norm13ln_bwd_kernelINS_13Kernel_traitsIf13__nv_bfloat16fS2_fjLj4096ELj1ELj1ELj4ELj16ENS_18Kernel_traits_baseILj4096EfS2_fS2_fjLj128EEEEELb1ELb0ELb0ELb0EEEvNS_9BwdParamsE,@function
        .size           _ZN10layer_norm13ln_bwd_kernelINS_13Kernel_traitsIf13__nv_bfloat16fS2_fjLj4096ELj1ELj1ELj4ELj16ENS_18Kernel_traits_baseILj4096EfS2_fS2_fjLj128EEEEELb1ELb0ELb0ELb0EEEvNS_9BwdParamsE,(.L_x_15666 - _ZN10layer_norm13ln_bwd_kernelINS_13Kernel_traitsIf13__nv_bfloat16fS2_fjLj4096ELj1ELj1ELj4ELj16ENS_18Kernel_traits_baseILj4096EfS2_fS2_fjLj128EEEEELb1ELb0ELb0ELb0EEEvNS_9BwdParamsE)
        .other          _ZN10layer_norm13ln_bwd_kernelINS_13Kernel_traitsIf13__nv_bfloat16fS2_fjLj4096ELj1ELj1ELj4ELj16ENS_18Kernel_traits_baseILj4096EfS2_fS2_fjLj128EEEEELb1ELb0ELb0ELb0EEEvNS_9BwdParamsE,@"STO_CUDA_ENTRY STV_DEFAULT"
_ZN10layer_norm13ln_bwd_kernelINS_13Kernel_traitsIf13__nv_bfloat16fS2_fjLj4096ELj1ELj1ELj4ELj16ENS_18Kernel_traits_baseILj4096EfS2_fS2_fjLj128EEEEELb1ELb0ELb0ELb0EEEvNS_9BwdParamsE:
.text._ZN10layer_norm13ln_bwd_kernelINS_13Kernel_traitsIf13__nv_bfloat16fS2_fjLj4096ELj1ELj1ELj4ELj16ENS_18Kernel_traits_baseILj4096EfS2_fS2_fjLj128EEEEELb1ELb0ELb0ELb0EEEvNS_9BwdParamsE:
        /* <DEDUP_REMOVED lines=99> */
[----:B------:R-:W-:-:S02]  /*0630*/  MOV R5, UR6 ;  /* 0x0000000600057c02 */ /* 0x000fc40008000f00 */
        /* <DEDUP_REMOVED lines=13> */
.L_x_6971:
        /* <DEDUP_REMOVED lines=29> */
[----:B------:R-:W3:Y:S04]  /*08e0*/  LDG.E.128 R172, desc[UR4][R210.64+0x10] ;  /* 0x00001004d2ac7981 */ /* 0x000ee8000c1e1d00 */
[----:B------:R-:W3:Y:S01]  /*08f0*/  LDG.E.128 R168, desc[UR4][R168.64] ;  /* 0x00000004a8a87981 */ /* 0x000ee2000c1e1d00 */
[----:B------:R-:W-:-:S13]  /*0900*/  ISETP.NE.AND.EX P0, PT, RZ, UR9, PT, P0 ;  /* 0x00000009ff007c0c */ /* 0x000fda000bf05300 */
[----:B------:R-:W0:Y:S01]  /*0910*/  @P0 LDC.64 R208, c[0x0][0x438] ;  /* 0x00010e00ffd00b82 */ /* 0x000e220000000a00 */
[----:B--2---:R-:W-:-:S05]  /*0920*/  IMAD.WIDE.U32 R206, R6, 0x8, R206 ;  /* 0x0000000806ce7825 */ /* 0x004fca00078e00ce */
[----:B------:R-:W5:Y:S01]  /*0930*/  LDG.E.64 R232, desc[UR4][R206.64] ;  /* 0x00000004cee87981 */ /* 0x000f62000c1e1b00 */
[----:B0-----:R-:W-:-:S05]  /*0940*/  @P0 IMAD.WIDE.U32 R208, R6, 0x20, R208 ;  /* 0x0000002006d00825 */ /* 0x001fca00078e00d0 */
[----:B------:R-:W5:Y:S04]  /*0950*/  @P0 LDG.E.128 R136, desc[UR4][R208.64] ;  /* 0x00000004d0880981 */ /* 0x000f68000c1e1d00 */
[----:B------:R0:W5:Y:S01]  /*0960*/  @P0 LDG.E.128 R140, desc[UR4][R208.64+0x10] ;  /* 0x00001004d08c0981 */ /* 0x000162000c1e1d00 */
[----:B------:R-:W-:Y:S01]  /*0970*/  IADD3 R223, PT, PT, R6, 0x80, RZ ;  /* 0x0000008006df7810 */ /* 0x000fe20007ffe0ff */
[----:B----4-:R-:W-:-:S04]  /*0980*/  FADD.FTZ R221, -R220, R164 ;  /* 0x000000a4dcdd7221 */ /* 0x010fc80000010100 */
[----:B-----5:R-:W-:Y:S01]  /*0990*/  FMUL.FTZ R221, R188, R221 ;  /* 0x000000ddbcdd7220 */ /* 0x020fe20000410000 */
[C---:B---3--:R-:W-:Y:S02]  /*09a0*/  SHF.L.U32 R219, R168.reuse, 0x10, RZ ;  /* 0x00000010a8db7819 */ /* 0x048fe400000006ff */
[----:B------:R-:W-:Y:S01]  /*09b0*/  PRMT R164, R168, 0x7632, R164 ;  /* 0x00007632a8a47816 */ /* 0x000fe200000000a4 */
[C---:B------:R-:W-:Y:S01]  /*09c0*/  FADD.FTZ R165, -R220.reuse, R165 ;  /* 0x000000a5dca57221 */ /* 0x040fe20000010100 */
[----:B------:R-:W-:Y:S01]  /*09d0*/  FADD.FTZ R167, -R220, R167 ;  /* 0x000000a7dca77221 */ /* 0x000fe20000010100 */
[----:B------:R-:W-:Y:S01]  /*09e0*/  FADD.FTZ R96, R96, R219 ;  /* 0x000000db60607221 */ /* 0x000fe20000010000 */
[----:B------:R-:W-:Y:S01]  /*09f0*/  SHF.L.U32 R164, R164, 0x10, RZ ;  /* 0x00000010a4a47819 */ /* 0x000fe200000006ff */
[-C--:B------:R-:W-:Y:S01]  /*0a00*/  FFMA.FTZ R68, R221, R219.reuse, R68 ;  /* 0x000000dbdd447223 */ /* 0x080fe20000010044 */
[----:B------:R-:W-:Y:S01]  /*0a10*/  FMUL.FTZ R219, R60, R219 ;  /* 0x000000db3cdb7220 */ /* 0x000fe20000410000 */
[--C-:B------:R-:W-:Y:S01]  /*0a20*/  FADD.FTZ R217, -R220, R166.reuse ;  /* 0x000000a6dcd97221 */ /* 0x100fe20000010100 */
[C---:B------:R-:W-:Y:S01]  /*0a30*/  PRMT R166, R169.reuse, 0x7632, R166 ;  /* 0x00007632a9a67816 */ /* 0x040fe200000000a6 */
[C---:B------:R-:W-:Y:S01]  /*0a40*/  FMUL.FTZ R218, R188.reuse, R165 ;  /* 0x000000a5bcda7220 */ /* 0x040fe20000410000 */
[----:B------:R-:W-:Y:S01]  /*0a50*/  SHF.L.U32 R169, R169, 0x10, RZ ;  /* 0x00000010a9a97819 */ /* 0x000fe200000006ff */
[----:B------:R-:W-:Y:S01]  /*0a60*/  FMUL.FTZ R214, R188, R167 ;  /* 0x000000a7bcd67220 */ /* 0x000fe20000410000 */
[-C--:B------:R-:W-:Y:S01]  /*0a70*/  FMUL.FTZ R216, R61, R164.reuse ;  /* 0x000000a43dd87220 */ /* 0x080fe20000410000 */
[----:B------:R-:W-:Y:S01]  /*0a80*/  FADD.FTZ R165, RZ, R219 ;  /* 0x000000dbffa57221 */ /* 0x000fe20000010000 */
[----:B------:R-:W-:Y:S01]  /*0a90*/  FFMA.FTZ R167, R221, R219, RZ ;  /* 0x000000dbdda77223 */ /* 0x000fe200000100ff */
[----:B------:R-:W-:Y:S01]  /*0aa0*/  SHF.L.U32 R212, R166, 0x10, RZ ;  /* 0x00000010a6d47819 */ /* 0x000fe200000006ff */
[----:B------:R-:W-:Y:S01]  /*0ab0*/  FADD.FTZ R213, -R220, R172 ;  /* 0x000000acdcd57221 */ /* 0x000fe20000010100 */
[----:B------:R-:W-:Y:S01]  /*0ac0*/  FFMA.FTZ R69, R218, R164, R69 ;  /* 0x000000a4da457223 */ /* 0x000fe20000010045 */
[----:B------:R-:W-:Y:S01]  /*0ad0*/  FADD.FTZ R97, R97, R164 ;  /* 0x000000a461617221 */ /* 0x000fe20000010000 */
[----:B------:R-:W-:Y:S01]  /*0ae0*/  FMUL.FTZ R217, R188, R217 ;  /* 0x000000d9bcd97220 */ /* 0x000fe20000410000 */
[----:B------:R-:W-:Y:S01]  /*0af0*/  FMUL.FTZ R215, R62, R169 ;  /* 0x000000a93ed77220 */ /* 0x000fe20000410000 */
[----:B------:R-:W-:Y:S01]  /*0b00*/  FADD.FTZ R164, R165, R216 ;  /* 0x000000d8a5a47221 */ /* 0x000fe20000010000 */
[----:B------:R-:W-:Y:S01]  /*0b10*/  FFMA.FTZ R166, R218, R216, R167 ;  /* 0x000000d8daa67223 */ /* 0x000fe200000100a7 */
[----:B------:R-:W-:Y:S01]  /*0b20*/  SHF.L.U32 R211, R170, 0x10, RZ ;  /* 0x00000010aad37819 */ /* 0x000fe200000006ff */
        /* <DEDUP_REMOVED lines=15> */
[----:B0-----:R-:W-:Y:S01]  /*0c20*/  FADD.FTZ R209, -R220, R174 ;  /* 0x000000aedcd17221 */ /* 0x001fe20000010100 */
[----:B------:R-:W-:Y:S01]  /*0c30*/  SHF.L.U32 R171, R171, 0x10, RZ ;  /* 0x00000010abab7819 */ /* 0x000fe200000006ff */
[----:B------:R-:W-:Y:S01]  /*0c40*/  FMUL.FTZ R210, R188, R173 ;  /* 0x000000adbcd27220 */ /* 0x000fe20000410000 */
        /* <DEDUP_REMOVED lines=23> */
.L_x_6933:
[----:B---34-:R-:W-:Y:S05]  /*0dc0*/  BSYNC.RECONVERGENT B0 ;  /* 0x0000000000007941 */ /* 0x018fea0003800200 */
.L_x_6932:
        /* <DEDUP_REMOVED lines=19> */
[----:B---3--:R-:W-:-:S04]  /*0f00*/  FADD.FTZ R205, -R220, R164 ;  /* 0x000000a4dccd7221 */ /* 0x008fc80000010100 */
[----:B-----5:R-:W-:Y:S01]  /*0f10*/  FMUL.FTZ R205, R188, R205 ;  /* 0x000000cdbccd7220 */ /* 0x020fe20000410000 */
[C---:B----4-:R-:W-:Y:S02]  /*0f20*/  SHF.L.U32 R203, R168.reuse, 0x10, RZ ;  /* 0x00000010a8cb7819 */ /* 0x050fe400000006ff */
[----:B------:R-:W-:Y:S01]  /*0f30*/  PRMT R164, R168, 0x7632, R164 ;  /* 0x00007632a8a47816 */ /* 0x000fe200000000a4 */
[----:B------:R-:W-:Y:S02]  /*0f40*/  FADD.FTZ R165, -R220, R165 ;  /* 0x000000a5dca57221 */ /* 0x000fe40000010100 */
[----:B------:R-:W-:Y:S01]  /*0f50*/  FADD.FTZ R108, R108, R203 ;  /* 0x000000cb6c6c7221 */ /* 0x000fe20000010000 */
[----:B------:R-:W-:Y:S01]  /*0f60*/  SHF.L.U32 R164, R164, 0x10, RZ ;  /* 0x00000010a4a47819 */ /* 0x000fe200000006ff */
[-C--:B------:R-:W-:Y:S01]  /*0f70*/  FFMA.FTZ R104, R205, R203.reuse, R104 ;  /* 0x000000cbcd687223 */ /* 0x080fe20000010068 */
[----:B------:R-:W-:Y:S01]  /*0f80*/  FMUL.FTZ R203, R36, R203 ;  /* 0x000000cb24cb7220 */ /* 0x000fe20000410000 */
[C-C-:B------:R-:W-:Y:S01]  /*0f90*/  FADD.FTZ R201, -R220.reuse, R166.reuse ;  /* 0x000000a6dcc97221 */ /* 0x140fe20000010100 */
[C---:B------:R-:W-:Y:S01]  /*0fa0*/  PRMT R166, R169.reuse, 0x7632, R166 ;  /* 0x00007632a9a67816 */ /* 0x040fe200000000a6 */
[----:B------:R-:W-:Y:S01]  /*0fb0*/  FADD.FTZ R167, -R220, R167 ;  /* 0x000000a7dca77221 */ /* 0x000fe20000010100 */
[----:B------:R-:W-:Y:S01]  /*0fc0*/  SHF.L.U32 R169, R169, 0x10, RZ ;  /* 0x00000010a9a97819 */ /* 0x000fe200000006ff */
[----:B------:R-:W-:Y:S01]  /*0fd0*/  FMUL.FTZ R202, R188, R165 ;  /* 0x000000a5bcca7220 */ /* 0x000fe20000410000 */
[----:B------:R-:W-:Y:S01]  /*0fe0*/  FADD.FTZ R227, R227, R203 ;  /* 0x000000cbe3e37221 */ /* 0x000fe20000010000 */
[-C--:B------:R-:W-:Y:S01]  /*0ff0*/  FMUL.FTZ R200, R37, R164.reuse ;  /* 0x000000a425c87220 */ /* 0x080fe20000410000 */
[----:B------:R-:W-:Y:S01]  /*1000*/  FFMA.FTZ R165, R205, R203, R226 ;  /* 0x000000cbcda57223 */ /* 0x000fe200000100e2 */
[----:B------:R-:W-:Y:S01]  /*1010*/  SHF.L.U32 R196, R166, 0x10, RZ ;  /* 0x00000010a6c47819 */ /* 0x000fe200000006ff */
[----:B------:R-:W-:Y:S01]  /*1020*/  FADD.FTZ R197, -R220, R172 ;  /* 0x000000acdcc57221 */ /* 0x000fe20000010100 */
[----:B------:R-:W-:Y:S01]  /*1030*/  FMUL.FTZ R198, R188, R167 ;  /* 0x000000a7bcc67220 */ /* 0x000fe20000410000 */
        /* <DEDUP_REMOVED lines=48> */
.L_x_6935:
[----:B------:R-:W-:Y:S05]  /*1340*/  BSYNC.RECONVERGENT B0 ;  /* 0x0000000000007941 */ /* 0x000fea0003800200 */
.L_x_6934:
[----:B------:R-:W-:Y:S04]  /*1350*/  BSSY.RECONVERGENT B0, `(.L_x_6936) ;  /* 0x0000057000007945 */ /* 0x000fe80003800200 */
[----:B------:R-:W-:Y:S05]  /*1360*/  @!P4 BRA `(.L_x_6937) ;  /* 0x000000040054c947 */ /* 0x000fea0003800000 */
[----:B------:R-:W0:Y:S08]  /*1370*/  LDC.64 R164, c[0x0][0x428] ;  /* 0x00010a00ffa47b82 */ /* 0x000e300000000a00 */
[----:B------:R-:W1:Y:S08]  /*1380*/  LDC.64 R174, c[0x0][0x3a8] ;  /* 0x0000ea00ffae7b82 */ /* 0x000e700000000a00 */
[----:B------:R-:W2:Y:S01]  /*1390*/  LDC.64 R224, c[0x0][0x3b0] ;  /* 0x0000ec00ffe07b82 */ /* 0x000ea20000000a00 */
[----:B0-----:R-:W-:-:S06]  /*13a0*/  IMAD.WIDE.U32 R164, R223, 0x10, R164 ;  /* 0x00000010dfa47825 */ /* 0x001fcc00078e00a4 */
[----:B------:R-:W3:Y:S01]  /*13b0*/  LDG.E.128 R164, desc[UR4][R164.64] ;  /* 0x00000004a4a47981 */ /* 0x000ee2000c1e1d00 */
[----:B-1----:R-:W-:-:S05]  /*13c0*/  IMAD.WIDE.U32 R174, R223, 0x20, R174 ;  /* 0x00000020dfae7825 */ /* 0x002fca00078e00ae */
[----:B------:R-:W4:Y:S04]  /*13d0*/  LDG.E.128 R24, desc[UR4][R174.64] ;  /* 0x00000004ae187981 */ /* 0x000f28000c1e1d00 */
[----:B------:R3:W4:Y:S01]  /*13e0*/  LDG.E.128 R168, desc[UR4][R174.64+0x10] ;  /* 0x00001004aea87981 */ /* 0x000722000c1e1d00 */
[----:B--2---:R-:W-:-:S06]  /*13f0*/  IMAD.WIDE.U32 R224, R223, 0x8, R224 ;  /* 0x00000008dfe07825 */ /* 0x004fcc00078e00e0 */
[----:B------:R-:W5:Y:S01]  /*1400*/  LDG.E.64 R224, desc[UR4][R224.64] ;  /* 0x00000004e0e07981 */ /* 0x000f62000c1e1b00 */
[----:B------:R-:W-:-:S04]  /*1410*/  ISETP.NE.U32.AND P0, PT, RZ, UR8, PT ;  /* 0x00000008ff007c0c */ /* 0x000fc8000bf05070 */
[----:B------:R-:W-:-:S13]  /*1420*/  ISETP.NE.AND.EX P0, PT, RZ, UR9, PT, P0 ;  /* 0x00000009ff007c0c */ /* 0x000fda000bf05300 */
[----:B------:R-:W0:Y:S02]  /*1430*/  @P0 LDC.64 R172, c[0x0][0x438] ;  /* 0x00010e00ffac0b82 */ /* 0x000e240000000a00 */
[----:B0-----:R-:W-:-:S05]  /*1440*/  @P0 IMAD.WIDE.U32 R172, R223, 0x20, R172 ;  /* 0x00000020dfac0825 */ /* 0x001fca00078e00ac */
[----:B------:R-:W5:Y:S04]  /*1450*/  @P0 LDG.E.128 R148, desc[UR4][R172.64] ;  /* 0x00000004ac940981 */ /* 0x000f68000c1e1d00 */
[----:B------:R0:W5:Y:S01]  /*1460*/  @P0 LDG.E.128 R152, desc[UR4][R172.64+0x10] ;  /* 0x00001004ac980981 */ /* 0x000162000c1e1d00 */
[----:B------:R-:W-:Y:S02]  /*1470*/  IADD3 R223, PT, PT, R223, 0x80, RZ ;  /* 0x00000080dfdf7810 */ /* 0x000fe40007ffe0ff */
[C---:B---3--:R-:W-:Y:S02]  /*1480*/  PRMT R174, R164.reuse, 0x7632, R174 ;  /* 0x00007632a4ae7816 */ /* 0x048fe400000000ae */
[----:B------:R-:W-:Y:S02]  /*1490*/  SHF.L.U32 R175, R164, 0x10, RZ ;  /* 0x00000010a4af7819 */ /* 0x000fe400000006ff */
[C---:B------:R-:W-:Y:S01]  /*14a0*/  PRMT R164, R165.reuse, 0x7632, R164 ;  /* 0x00007632a5a47816 */ /* 0x040fe200000000a4 */
[C---:B----4-:R-:W-:Y:S01]  /*14b0*/  FADD.FTZ R183, -R220.reuse, R26 ;  /* 0x0000001adcb77221 */ /* 0x050fe20000010100 */
[C---:B------:R-:W-:Y:S01]  /*14c0*/  FADD.FTZ R177, -R220.reuse, R24 ;  /* 0x00000018dcb17221 */ /* 0x040fe20000010100 */
[C---:B------:R-:W-:Y:S01]  /*14d0*/  FADD.FTZ R181, -R220.reuse, R25 ;  /* 0x00000019dcb57221 */ /* 0x040fe20000010100 */
[----:B------:R-:W-:Y:S01]  /*14e0*/  FADD.FTZ R185, -R220, R27 ;  /* 0x0000001bdcb97221 */ /* 0x000fe20000010100 */
[----:B------:R-:W-:Y:S01]  /*14f0*/  SHF.L.U32 R165, R165, 0x10, RZ ;  /* 0x00000010a5a57819 */ /* 0x000fe200000006ff */
[----:B-----5:R-:W-:Y:S01]  /*1500*/  FMUL.FTZ R27, R188, R183 ;  /* 0x000000b7bc1b7220 */ /* 0x020fe20000410000 */
[----:B------:R-:W-:Y:S01]  /*1510*/  SHF.L.U32 R174, R174, 0x10, RZ ;  /* 0x00000010aeae7819 */ /* 0x000fe200000006ff */
[----:B------:R-:W-:Y:S01]  /*1520*/  FMUL.FTZ R176, R44, R175 ;  /* 0x000000af2cb07220 */ /* 0x000fe20000410000 */
[----:B------:R-:W-:Y:S01]  /*1530*/  FMUL.FTZ R25, R188, R177 ;  /* 0x000000b1bc197220 */ /* 0x000fe20000410000 */
[----:B------:R-:W-:Y:S01]  /*1540*/  PRMT R179, R166, 0x7632, R179 ;  /* 0x00007632a6b37816 */ /* 0x000fe200000000b3 */
[----:B------:R-:W-:Y:S01]  /*1550*/  FMUL.FTZ R24, R188, R181 ;  /* 0x000000b5bc187220 */ /* 0x000fe20000410000 */
[----:B0-----:R-:W-:-:S02]  /*1560*/  SHF.L.U32 R173, R166, 0x10, RZ ;  /* 0x00000010a6ad7819 */ /* 0x001fc400000006ff */
[C---:B------:R-:W-:Y:S02]  /*1570*/  PRMT R172, R167.reuse, 0x7632, R172 ;  /* 0x00007632a7ac7816 */ /* 0x040fe400000000ac */
[----:B------:R-:W-:Y:S01]  /*1580*/  SHF.L.U32 R187, R167, 0x10, RZ ;  /* 0x00000010a7bb7819 */ /* 0x000fe200000006ff */
[----:B------:R-:W-:Y:S01]  /*1590*/  FADD.FTZ R167, -R220, R168 ;  /* 0x000000a8dca77221 */ /* 0x000fe20000010100 */
[----:B------:R-:W-:Y:S01]  /*15a0*/  SHF.L.U32 R166, R164, 0x10, RZ ;  /* 0x00000010a4a67819 */ /* 0x000fe200000006ff */
[----:B------:R-:W-:Y:S01]  /*15b0*/  FADD.FTZ R118, R118, R165 ;  /* 0x000000a576767221 */ /* 0x000fe20000010000 */
[-C--:B------:R-:W-:Y:S01]  /*15c0*/  FFMA.FTZ R82, R27, R165.reuse, R82 ;  /* 0x000000a51b527223 */ /* 0x080fe20000010052 */
[----:B------:R-:W-:Y:S01]  /*15d0*/  FMUL.FTZ R178, R46, R165 ;  /* 0x000000a52eb27220 */ /* 0x000fe20000410000 */
[----:B------:R-:W-:Y:S01]  /*15e0*/  FADD.FTZ R164, R227, R176 ;  /* 0x000000b0e3a47221 */ /* 0x000fe20000010000 */
[----:B------:R-:W-:Y:S01]  /*15f0*/  FMUL.FTZ R181, R45, R174 ;  /* 0x000000ae2db57220 */ /* 0x000fe20000410000 */
[----:B------:R-:W-:Y:S01]  /*1600*/  FFMA.FTZ R165, R25, R176, R226 ;  /* 0x000000b019a57223 */ /* 0x000fe200000100e2 */
[C---:B------:R-:W-:Y:S01]  /*1610*/  FMUL.FTZ R177, R188.reuse, R167 ;  /* 0x000000a7bcb17220 */ /* 0x040fe20000410000 */
        /* <DEDUP_REMOVED lines=9> */
[----:B------:R-:W-:Y:S01]  /*16b0*/  FADD.FTZ R169, -R220, R169 ;  /* 0x000000a9dca97221 */ /* 0x000fe20000010100 */
        /* <DEDUP_REMOVED lines=9> */
[----:B------:R-:W-:Y:S01]  /*1750*/  FMUL.FTZ R179, R188, R235 ;  /* 0x000000ebbcb37220 */ /* 0x000fe20000410000 */
[----:B------:R-:W-:Y:S01]  /*1760*/  FADD.FTZ R171, -R220, R171 ;  /* 0x000000abdcab7221 */ /* 0x000fe20000010100 */
        /* <DEDUP_REMOVED lines=21> */
.L_x_6937:
[----:B------:R-:W-:Y:S05]  /*18c0*/  BSYNC.RECONVERGENT B0 ;  /* 0x0000000000007941 */ /* 0x000fea0003800200 */
.L_x_6936:
        /* <DEDUP_REMOVED lines=18> */
[----:B------:R0:W5:Y:S04]  /*19f0*/  @P0 LDG.E.128 R160, desc[UR4][R166.64+0x10] ;  /* 0x00001004a6a00981 */ /* 0x000168000c1e1d00 */
[----:B------:R0:W5:Y:S01]  /*1a00*/  LDG.E.64 R228, desc[UR4][R20.64] ;  /* 0x0000000414e47981 */ /* 0x000162000c1e1b00 */
[C-C-:B---3--:R-:W-:Y:S01]  /*1a10*/  FADD.FTZ R173, -R220.reuse, R14.reuse ;  /* 0x0000000edcad7221 */ /* 0x148fe20000010100 */
[----:B-1----:R-:W-:Y:S01]  /*1a20*/  FADD.FTZ R165, -R220, R15 ;  /* 0x0000000fdca57221 */ /* 0x002fe20000010100 */
[C---:B----4-:R-:W-:Y:S02]  /*1a30*/  PRMT R14, R16.reuse, 0x7632, R14 ;  /* 0x00007632100e7816 */ /* 0x050fe4000000000e */
[----:B------:R-:W-:Y:S01]  /*1a40*/  SHF.L.U32 R15, R16, 0x10, RZ ;  /* 0x00000010100f7819 */ /* 0x000fe200000006ff */
[C---:B--2---:R-:W-:Y:S01]  /*1a50*/  FADD.FTZ R7, -R220.reuse, R8 ;  /* 0x00000008dc077221 */ /* 0x044fe20000010100 */
[C---:B------:R-:W-:Y:S01]  /*1a60*/  FADD.FTZ R9, -R220.reuse, R9 ;  /* 0x00000009dc097221 */ /* 0x040fe20000010100 */
[----:B0-----:R-:W-:Y:S01]  /*1a70*/  FADD.FTZ R167, -R220, R10 ;  /* 0x0000000adca77221 */ /* 0x001fe20000010100 */
[C---:B------:R-:W-:Y:S01]  /*1a80*/  PRMT R16, R17.reuse, 0x7632, R16 ;  /* 0x0000763211107816 */ /* 0x040fe20000000010 */
[C---:B-----5:R-:W-:Y:S01]  /*1a90*/  FMUL.FTZ R7, R188.reuse, R7 ;  /* 0x00000007bc077220 */ /* 0x060fe20000410000 */
[----:B------:R-:W-:Y:S01]  /*1aa0*/  SHF.L.U32 R17, R17, 0x10, RZ ;  /* 0x0000001011117819 */ /* 0x000fe200000006ff */
[----:B------:R-:W-:Y:S01]  /*1ab0*/  FMUL.FTZ R8, R188, R9 ;  /* 0x00000009bc087220 */ /* 0x000fe20000410000 */
[----:B------:R-:W-:Y:S01]  /*1ac0*/  PRMT R20, R18, 0x7632, R20 ;  /* 0x0000763212147816 */ /* 0x000fe20000000014 */
[----:B------:R-:W-:Y:S01]  /*1ad0*/  FMUL.FTZ R9, R188, R167 ;  /* 0x000000a7bc097220 */ /* 0x000fe20000410000 */
[----:B------:R-:W-:Y:S01]  /*1ae0*/  SHF.L.U32 R22, R14, 0x10, RZ ;  /* 0x000000100e167819 */ /* 0x000fe200000006ff */
[-C--:B------:R-:W-:Y:S01]  /*1af0*/  FMUL.FTZ R14, R52, R15.reuse ;  /* 0x0000000f340e7220 */ /* 0x080fe20000410000 */
[----:B------:R-:W-:Y:S01]  /*1b00*/  FADD.FTZ R124, R124, R15 ;  /* 0x0000000f7c7c7221 */ /* 0x000fe20000010000 */
        /* <DEDUP_REMOVED lines=9> */
[C---:B------:R-:W-:Y:S01]  /*1ba0*/  FADD.FTZ R11, -R220.reuse, R11 ;  /* 0x0000000bdc0b7221 */ /* 0x040fe20000010100 */
[----:B------:R-:W-:Y:S01]  /*1bb0*/  FADD.FTZ R171, -R220, R12 ;  /* 0x0000000cdcab7221 */ /* 0x000fe20000010100 */
[----:B------:R-:W-:-:S02]  /*1bc0*/  PRMT R168, R19, 0x7632, R168 ;  /* 0x0000763213a87816 */ /* 0x000fc400000000a8 */
[----:B------:R-:W-:Y:S01]  /*1bd0*/  SHF.L.U32 R175, R19, 0x10, RZ ;  /* 0x0000001013af7819 */ /* 0x000fe200000006ff */
[----:B------:R-:W-:Y:S01]  /*1be0*/  FADD.FTZ R19, R20, R15 ;  /* 0x0000000f14137221 */ /* 0x000fe20000010000 */
[----:B------:R-:W-:Y:S01]  /*1bf0*/  FFMA.FTZ R20, R8, R15, R17 ;  /* 0x0000000f08147223 */ /* 0x000fe20000010011 */
[----:B------:R-:W-:Y:S01]  /*1c00*/  SHF.L.U32 R21, R18, 0x10, RZ ;  /* 0x0000001012157819 */ /* 0x000fe200000006ff */
[C---:B------:R-:W-:Y:S01]  /*1c10*/  FMUL.FTZ R10, R188.reuse, R11 ;  /* 0x0000000bbc0a7220 */ /* 0x040fe20000410000 */
[----:B------:R-:W-:Y:S01]  /*1c20*/  FMUL.FTZ R11, R188, R171 ;  /* 0x000000abbc0b7220 */ /* 0x000fe20000410000 */
[----:B------:R-:W-:Y:S01]  /*1c30*/  FFMA.FTZ R89, R8, R22, R89 ;  /* 0x0000001608597223 */ /* 0x000fe20000010059 */
[----:B------:R-:W-:Y:S01]  /*1c40*/  FADD.FTZ R125, R125, R22 ;  /* 0x000000167d7d7221 */ /* 0x000fe20000010000 */
        /* <DEDUP_REMOVED lines=32> */
.L_x_6939:
[----:B------:R-:W-:Y:S05]  /*1e50*/  BSYNC.RECONVERGENT B0 ;  /* 0x0000000000007941 */ /* 0x000fea0003800200 */
.L_x_6938:
        /* <DEDUP_REMOVED lines=124> */
.L_x_6944:
        /* <DEDUP_REMOVED lines=15> */
[----:B------:R-:W-:Y:S02]  /*2710*/  LOP3.LUT P0, RZ, R232, 0xff0000, RZ, 0xc0, !PT ;  /* 0x00ff0000e8ff7812 */ /* 0x000fe4000780c0ff */
[----:B------:R-:W-:Y:S01]  /*2720*/  F2FP.BF16.F32.PACK_AB R164, R165, R164 ;  /* 0x000000a4a5a4723e */ /* 0x000fe200000010ff */
        /* <DEDUP_REMOVED lines=44> */
.L_x_6945:
        /* <DEDUP_REMOVED lines=8> */
.L_x_6943:
[----:B------:R-:W-:Y:S05]  /*2a70*/  BSYNC.RECONVERGENT B1 ;  /* 0x0000000000017941 */ /* 0x000fea0003800200 */
.L_x_6942:
        /* <DEDUP_REMOVED lines=67> */
.L_x_6948:
        /* <DEDUP_REMOVED lines=61> */
.L_x_6949:
        /* <DEDUP_REMOVED lines=8> */
.L_x_6947:
[----:B------:R-:W-:Y:S05]  /*3300*/  BSYNC.RECONVERGENT B1 ;  /* 0x0000000000017941 */ /* 0x000fea0003800200 */
.L_x_6946:
        /* <DEDUP_REMOVED lines=10> */
[--C-:B------:R-:W-:Y:S02]  /*33b0*/  FFMA.FTZ R220, R186, R173, R174.reuse ;  /* 0x000000adbadc7223 */ /* 0x100fe400000100ae */
[----:B------:R-:W-:Y:S01]  /*33c0*/  FADD.FTZ R79, R184, -R79 ;  /* 0x8000004fb84f7221 */ /* 0x000fe20000010000 */
        /* <DEDUP_REMOVED lines=8> */
[----:B------:R-:W-:Y:S01]  /*3450*/  FFMA.FTZ R76, R24, R173, R174 ;  /* 0x000000ad184c7223 */ /* 0x000fe200000100ae */
[----:B------:R-:W-:Y:S01]  /*3460*/  LOP3.LUT P0, RZ, R224, 0xff00, RZ, 0xc0, !PT ;  /* 0x0000ff00e0ff7812 */ /* 0x000fe2000780c0ff */
[----:B------:R-:W-:Y:S02]  /*3470*/  FADD.FTZ R77, R180, -R77 ;  /* 0x8000004db44d7221 */ /* 0x000fe40000010000 */
[----:B------:R-:W-:-:S04]  /*3480*/  FADD.FTZ R133, R181, -R76 ;  /* 0x8000004cb5857221 */ /* 0x000fc80000010000 */
[----:B------:R-:W-:-:S04]  /*3490*/  FMUL.FTZ R133, R188, R133 ;  /* 0x00000085bc857220 */ /* 0x000fc80000410000 */
[----:B------:R-:W-:-:S04]  /*34a0*/  FMUL.FTZ R76, R133, R172 ;  /* 0x000000ac854c7220 */ /* 0x000fc80000410000 */
[----:B------:R-:W-:-:S05]  /*34b0*/  FMUL.FTZ R76, R76, UR11 ;  /* 0x0000000b4c4c7c20 */ /* 0x000fca0008410000 */
[----:B------:R-:W-:Y:S01]  /*34c0*/  FSEL R165, R76, RZ, P0 ;  /* 0x000000ff4ca57208 */ /* 0x000fe20000000000 */
[----:B------:R-:W-:Y:S01]  /*34d0*/  FMUL.FTZ R76, R134, R172 ;  /* 0x000000ac864c7220 */ /* 0x000fe20000410000 */
[----:B------:R-:W-:Y:S02]  /*34e0*/  LOP3.LUT P0, RZ, R224, 0xff0000, RZ, 0xc0, !PT ;  /* 0x00ff0000e0ff7812 */ /* 0x000fe4000780c0ff */
[----:B------:R-:W-:Y:S01]  /*34f0*/  F2FP.BF16.F32.PACK_AB R164, R165, R164 ;  /* 0x000000a4a5a4723e */ /* 0x000fe200000010ff */
        /* <DEDUP_REMOVED lines=36> */
.L_x_6952:
        /* <DEDUP_REMOVED lines=61> */
.L_x_6953:
        /* <DEDUP_REMOVED lines=8> */
.L_x_6951:
[----:B------:R-:W-:Y:S05]  /*3b90*/  BSYNC.RECONVERGENT B1 ;  /* 0x0000000000017941 */ /* 0x000fea0003800200 */
.L_x_6950:
[----:B------:R-:W-:Y:S05]  /*3ba0*/  @!P3 BRA `(.L_x_6954) ;  /* 0x0000002800a4b947 */ /* 0x000fea0003800000 */
[----:B------:R-:W-:-:S04]  /*3bb0*/  ISETP.NE.U32.AND P6, PT, RZ, UR12, PT ;  /* 0x0000000cff007c0c */ /* 0x000fc8000bfc5070 */
[----:B------:R-:W-:-:S13]  /*3bc0*/  ISETP.NE.AND.EX P6, PT, RZ, UR13, PT, P6 ;  /* 0x0000000dff007c0c */ /* 0x000fda000bfc5360 */
[----:B------:R-:W-:Y:S05]  /*3bd0*/  @!P6 BRA `(.L_x_6955) ;  /* 0x0000000000f8e947 */ /* 0x000fea0003800000 */
[-CC-:B0-23--:R-:W-:Y:S01]  /*3be0*/  FFMA.FTZ R77, R7, R173.reuse, R174.reuse ;  /* 0x000000ad074d7223 */ /* 0x18dfe200000100ae */
        /* <DEDUP_REMOVED lines=61> */
.L_x_6955:
        /* <DEDUP_REMOVED lines=61> */
.L_x_6956:
        /* <DEDUP_REMOVED lines=8> */
.L_x_6941:
        /* <DEDUP_REMOVED lines=67> */
.L_x_6959:
[-CC-:B------:R-:W-:Y:S01]  /*4840*/  FFMA.FTZ R76, R221, R173.reuse, R174.reuse ;  /* 0x000000addd4c7223 */ /* 0x180fe200000100ae */
[-CC-:B------:R-:W-:Y:S01]  /*4850*/  FFMA.FTZ R79, R218, R173.reuse, R174.reuse ;  /* 0x000000adda4f7223 */ /* 0x180fe200000100ae */
[-C--:B------:R-:W-:Y:S01]  /*4860*/  FFMA.FTZ R78, R217, R173.reuse, R174 ;  /* 0x000000add94e7223 */ /* 0x080fe200000100ae */
[----:B------:R-:W-:Y:S01]  /*4870*/  LOP3.LUT P0, RZ, R232, 0xff, RZ, 0xc0, !PT ;  /* 0x000000ffe8ff7812 */ /* 0x000fe2000780c0ff */
        /* <DEDUP_REMOVED lines=9> */
[----:B------:R-:W-:Y:S01]  /*4910*/  FFMA.FTZ R170, R209, R173, R174 ;  /* 0x000000add1aa7223 */ /* 0x000fe200000100ae */
[----:B------:R-:W-:Y:S01]  /*4920*/  FFMA.FTZ R134, R188, R77, R138 ;  /* 0x0000004dbc867223 */ /* 0x000fe2000001008a */
[-C--:B------:R-:W-:Y:S01]  /*4930*/  FMUL.FTZ R77, R133, R172.reuse ;  /* 0x000000ac854d7220 */ /* 0x080fe20000410000 */
[----:B------:R-:W-:Y:S01]  /*4940*/  FMUL.FTZ R76, R76, UR11 ;  /* 0x0000000b4c4c7c20 */ /* 0x000fe20008410000 */
[----:B------:R-:W-:Y:S01]  /*4950*/  FFMA.FTZ R135, R188, R79, R139 ;  /* 0x0000004fbc877223 */ /* 0x000fe2000001008b */
[----:B------:R-:W-:Y:S01]  /*4960*/  FMUL.FTZ R78, R134, R172 ;  /* 0x000000ac864e7220 */ /* 0x000fe20000410000 */
[----:B------:R-:W-:Y:S01]  /*4970*/  FMUL.FTZ R77, R77, UR11 ;  /* 0x0000000b4d4d7c20 */ /* 0x000fe20008410000 */
[----:B------:R-:W-:Y:S01]  /*4980*/  FADD.FTZ R168, R208, -R167 ;  /* 0x800000a7d0a87221 */ /* 0x000fe20000010000 */
[----:B------:R-:W-:Y:S01]  /*4990*/  FSEL R164, R76, RZ, P0 ;  /* 0x000000ff4ca47208 */ /* 0x000fe20000000000 */
[-C--:B------:R-:W-:Y:S01]  /*49a0*/  FFMA.FTZ R76, R213, R173.reuse, R174 ;  /* 0x000000add54c7223 */ /* 0x080fe200000100ae */
[----:B------:R-:W-:Y:S01]  /*49b0*/  LOP3.LUT P0, RZ, R232, 0xff00, RZ, 0xc0, !PT ;  /* 0x0000ff00e8ff7812 */ /* 0x000fe2000780c0ff */
[----:B------:R-:W-:Y:S01]  /*49c0*/  FMUL.FTZ R78, R78, UR11 ;  /* 0x0000000b4e4e7c20 */ /* 0x000fe20008410000 */
[----:B------:R-:W-:Y:S01]  /*49d0*/  FADD.FTZ R169, R207, -R170 ;  /* 0x800000aacfa97221 */ /* 0x000fe20000010000 */
[----:B------:R-:W-:Y:S01]  /*49e0*/  FFMA.FTZ R171, R206, R173, R174 ;  /* 0x000000adceab7223 */ /* 0x000fe200000100ae */
[----:B------:R-:W-:Y:S01]  /*49f0*/  FSEL R165, R77, RZ, P0 ;  /* 0x000000ff4da57208 */ /* 0x000fe20000000000 */
[----:B------:R-:W-:Y:S01]  /*4a00*/  FADD.FTZ R77, R211, -R76 ;  /* 0x8000004cd34d7221 */ /* 0x000fe20000010000 */
[----:B------:R-:W-:Y:S01]  /*4a10*/  LOP3.LUT P0, RZ, R232, 0xff0000, RZ, 0xc0, !PT ;  /* 0x00ff0000e8ff7812 */ /* 0x000fe2000780c0ff */
[----:B------:R-:W-:Y:S01]  /*4a20*/  FADD.FTZ R171, R204, -R171 ;  /* 0x800000abccab7221 */ /* 0x000fe20000010000 */
[----:B------:R-:W-:Y:S01]  /*4a30*/  F2FP.BF16.F32.PACK_AB R164, R165, R164 ;  /* 0x000000a4a5a4723e */ /* 0x000fe200000010ff */
[----:B------:R-:W-:Y:S01]  /*4a40*/  FFMA.FTZ R76, R188, R77, R140 ;  /* 0x0000004dbc4c7223 */ /* 0x000fe2000001008c */
[----:B------:R-:W-:Y:S01]  /*4a50*/  FSEL R166, R78, RZ, P0 ;  /* 0x000000ff4ea67208 */ /* 0x000fe20000000000 */
[-C--:B------:R-:W-:Y:S01]  /*4a60*/  FMUL.FTZ R78, R135, R172.reuse ;  /* 0x000000ac874e7220 */ /* 0x080fe20000410000 */
[----:B------:R-:W-:Y:S01]  /*4a70*/  LOP3.LUT P0, RZ, R232, 0xff000000, RZ, 0xc0, !PT ;  /* 0xff000000e8ff7812 */ /* 0x000fe2000780c0ff */
[----:B------:R-:W-:Y:S01]  /*4a80*/  FMUL.FTZ R167, R76, R172 ;  /* 0x000000ac4ca77220 */ /* 0x000fe20000410000 */
[----:B------:R-:W-:Y:S01]  /*4a90*/  FFMA.FTZ R77, R188, R168, R141 ;  /* 0x000000a8bc4d7223 */ /* 0x000fe2000001008d */
[----:B------:R-:W-:Y:S01]  /*4aa0*/  FMUL.FTZ R79, R78, UR11 ;  /* 0x0000000b4e4f7c20 */ /* 0x000fe20008410000 */
[----:B------:R-:W-:Y:S01]  /*4ab0*/  FFMA.FTZ R78, R188, R169, R142 ;  /* 0x000000a9bc4e7223 */ /* 0x000fe2000001008e */
[----:B------:R-:W-:Y:S01]  /*4ac0*/  FMUL.FTZ R168, R167, UR11 ;  /* 0x0000000ba7a87c20 */ /* 0x000fe20008410000 */
[----:B------:R-:W-:-:S02]  /*4ad0*/  FMUL.FTZ R169, R77, R172 ;  /* 0x000000ac4da97220 */ /* 0x000fc40000410000 */
[----:B------:R-:W-:Y:S01]  /*4ae0*/  FSEL R167, R79, RZ, P0 ;  /* 0x000000ff4fa77208 */ /* 0x000fe20000000000 */
[-C--:B------:R-:W-:Y:S01]  /*4af0*/  FMUL.FTZ R170, R78, R172.reuse ;  /* 0x000000ac4eaa7220 */ /* 0x080fe20000410000 */
[----:B------:R-:W-:Y:S01]  /*4b00*/  LOP3.LUT P0, RZ, R233, 0xff, RZ, 0xc0, !PT ;  /* 0x000000ffe9ff7812 */ /* 0x000fe2000780c0ff */
[----:B------:R-:W-:Y:S01]  /*4b10*/  FMUL.FTZ R169, R169, UR11 ;  /* 0x0000000ba9a97c20 */ /* 0x000fe20008410000 */
[----:B------:R-:W-:Y:S01]  /*4b20*/  FFMA.FTZ R79, R188, R171, R143 ;  /* 0x000000abbc4f7223 */ /* 0x000fe2000001008f */
[----:B------:R-:W-:Y:S01]  /*4b30*/  FMUL.FTZ R170, R170, UR11 ;  /* 0x0000000baaaa7c20 */ /* 0x000fe20008410000 */
[----:B------:R-:W-:Y:S02]  /*4b40*/  FSEL R168, R168, RZ, P0 ;  /* 0x000000ffa8a87208 */ /* 0x000fe40000000000 */
[----:B------:R-:W-:Y:S01]  /*4b50*/  LOP3.LUT P0, RZ, R233, 0xff00, RZ, 0xc0, !PT ;  /* 0x0000ff00e9ff7812 */ /* 0x000fe2000780c0ff */
[----:B------:R-:W-:Y:S01]  /*4b60*/  FMUL.FTZ R171, R79, R172 ;  /* 0x000000ac4fab7220 */ /* 0x000fe20000410000 */
[----:B------:R-:W-:-:S02]  /*4b70*/  F2FP.BF16.F32.PACK_AB R165, R167, R166 ;  /* 0x000000a6a7a5723e */ /* 0x000fc400000010ff */
[----:B------:R-:W-:Y:S01]  /*4b80*/  FSEL R169, R169, RZ, P0 ;  /* 0x000000ffa9a97208 */ /* 0x000fe20000000000 */
[----:B------:R-:W-:Y:S01]  /*4b90*/  FMUL.FTZ R171, R171, UR11 ;  /* 0x0000000babab7c20 */ /* 0x000fe20008410000 */
[----:B------:R-:W-:Y:S02]  /*4ba0*/  LOP3.LUT P0, RZ, R233, 0xff0000, RZ, 0xc0, !PT ;  /* 0x00ff0000e9ff7812 */ /* 0x000fe4000780c0ff */
[----:B------:R-:W-:Y:S02]  /*4bb0*/  F2FP.BF16.F32.PACK_AB R166, R169, R168 ;  /* 0x000000a8a9a6723e */ /* 0x000fe400000010ff */
[----:B------:R-:W-:Y:S02]  /*4bc0*/  FSEL R170, R170, RZ, P0 ;  /* 0x000000ffaaaa7208 */ /* 0x000fe40000000000 */
[----:B------:R-:W-:-:S04]  /*4bd0*/  ISETP.GE.U32.AND P0, PT, R232, RZ, PT ;  /* 0x000000ffe800720c */ /* 0x000fc80003f06070 */
[----:B------:R-:W-:-:S04]  /*4be0*/  ISETP.GE.U32.AND.EX P0, PT, R233, 0x1000000, PT, P0 ;  /* 0x01000000e900780c */ /* 0x000fc80003f06100 */
[----:B------:R-:W-:-:S04]  /*4bf0*/  FSEL R171, R171, RZ, P0 ;  /* 0x000000ffabab7208 */ /* 0x000fc80000000000 */
[----:B------:R-:W-:-:S07]  /*4c00*/  F2FP.BF16.F32.PACK_AB R167, R171, R170 ;  /* 0x000000aaaba7723e */ /* 0x000fce00000010ff */
.L_x_6960:
        /* <DEDUP_REMOVED lines=10> */
.L_x_6958:
[----:B------:R-:W-:Y:S05]  /*4cb0*/  BSYNC.RECONVERGENT B1 ;  /* 0x0000000000017941 */ /* 0x000fea0003800200 */
.L_x_6957:
        /* <DEDUP_REMOVED lines=10> */
[----:B-----5:R-:W-:Y:S01]  /*4d60*/  FFMA.FTZ R132, R188, R77, R32 ;  /* 0x0000004dbc847223 */ /* 0x020fe20000010020 */
[----:B------:R-:W-:-:S03]  /*4d70*/  FFMA.FTZ R77, R202, R173, R174 ;  /* 0x000000adca4d7223 */ /* 0x000fc600000100ae */
[----:B------:R-:W-:Y:S01]  /*4d80*/  FMUL.FTZ R76, R132, R172 ;  /* 0x000000ac844c7220 */ /* 0x000fe20000410000 */
[----:B------:R-:W-:-:S03]  /*4d90*/  FADD.FTZ R77, R200, -R77 ;  /* 0x8000004dc84d7221 */ /* 0x000fc60000010000 */
[----:B------:R-:W-:Y:S01]  /*4da0*/  FMUL.FTZ R76, R76, UR11 ;  /* 0x0000000b4c4c7c20 */ /* 0x000fe20008410000 */
[----:B------:R-:W-:-:S04]  /*4db0*/  FFMA.FTZ R133, R188, R77, R33 ;  /* 0x0000004dbc857223 */ /* 0x000fc80000010021 */
        /* <DEDUP_REMOVED lines=9> */
[----:B------:R-:W-:Y:S01]  /*4e50*/  FFMA.FTZ R134, R188, R77, R34 ;  /* 0x0000004dbc867223 */ /* 0x000fe20000010022 */
        /* <DEDUP_REMOVED lines=41> */
.L_x_6963:
        /* <DEDUP_REMOVED lines=61> */
.L_x_6964:
        /* <DEDUP_REMOVED lines=8> */
.L_x_6962:
[----:B------:R-:W-:Y:S05]  /*5540*/  BSYNC.RECONVERGENT B1 ;  /* 0x0000000000017941 */ /* 0x000fea0003800200 */
.L_x_6961:
        /* <DEDUP_REMOVED lines=10> */
[----:B------:R-:W-:Y:S01]  /*55f0*/  FFMA.FTZ R220, R186, R173, R174 ;  /* 0x000000adbadc7223 */ /* 0x000fe200000100ae */
[----:B------:R-:W-:Y:S01]  /*5600*/  FADD.FTZ R78, R185, -R78 ;  /* 0x8000004eb94e7221 */ /* 0x000fe20000010000 */
[----:B------:R-:W-:Y:S01]  /*5610*/  FADD.FTZ R79, R184, -R79 ;  /* 0x8000004fb84f7221 */ /* 0x000fe20000010000 */
[----:B-----5:R-:W-:Y:S01]  /*5620*/  FFMA.FTZ R132, R188, R77, R148 ;  /* 0x0000004dbc847223 */ /* 0x020fe20000010094 */
[----:B------:R-:W-:Y:S01]  /*5630*/  FFMA.FTZ R77, R27, R173, R174 ;  /* 0x000000ad1b4d7223 */ /* 0x000fe200000100ae */
[----:B------:R-:W-:-:S02]  /*5640*/  FADD.FTZ R220, R187, -R220 ;  /* 0x800000dcbbdc7221 */ /* 0x000fc40000010000 */
[----:B------:R-:W-:Y:S01]  /*5650*/  FMUL.FTZ R76, R132, R172 ;  /* 0x000000ac844c7220 */ /* 0x000fe20000410000 */
[----:B------:R-:W-:-:S03]  /*5660*/  FADD.FTZ R77, R178, -R77 ;  /* 0x8000004db24d7221 */ /* 0x000fc60000010000 */
[----:B------:R-:W-:Y:S01]  /*5670*/  FMUL.FTZ R76, R76, UR11 ;  /* 0x0000000b4c4c7c20 */ /* 0x000fe20008410000 */
[----:B------:R-:W-:Y:S01]  /*5680*/  FFMA.FTZ R134, R188, R77, R150 ;  /* 0x0000004dbc867223 */ /* 0x000fe20000010096 */
[----:B------:R-:W-:-:S03]  /*5690*/  FFMA.FTZ R77, R177, R173, R174 ;  /* 0x000000adb14d7223 */ /* 0x000fc600000100ae */
[----:B------:R-:W-:Y:S01]  /*56a0*/  FSEL R164, R76, RZ, P0 ;  /* 0x000000ff4ca47208 */ /* 0x000fe20000000000 */
[----:B------:R-:W-:Y:S01]  /*56b0*/  FFMA.FTZ R76, R24, R173, R174 ;  /* 0x000000ad184c7223 */ /* 0x000fe200000100ae */
[----:B------:R-:W-:Y:S01]  /*56c0*/  LOP3.LUT P0, RZ, R224, 0xff00, RZ, 0xc0, !PT ;  /* 0x0000ff00e0ff7812 */ /* 0x000fe2000780c0ff */
[----:B------:R-:W-:Y:S02]  /*56d0*/  FADD.FTZ R77, R180, -R77 ;  /* 0x8000004db44d7221 */ /* 0x000fe40000010000 */
[----:B------:R-:W-:-:S04]  /*56e0*/  FADD.FTZ R76, R181, -R76 ;  /* 0x8000004cb54c7221 */ /* 0x000fc80000010000 */
[----:B------:R-:W-:-:S04]  /*56f0*/  FFMA.FTZ R133, R188, R76, R149 ;  /* 0x0000004cbc857223 */ /* 0x000fc80000010095 */
        /* <DEDUP_REMOVED lines=40> */
.L_x_6967:
        /* <DEDUP_REMOVED lines=61> */
.L_x_6968:
        /* <DEDUP_REMOVED lines=8> */
.L_x_6966:
[----:B------:R-:W-:Y:S05]  /*5dd0*/  BSYNC.RECONVERGENT B1 ;  /* 0x0000000000017941 */ /* 0x000fea0003800200 */
.L_x_6965:
[----:B------:R-:W-:Y:S05]  /*5de0*/  @!P3 BRA `(.L_x_6954) ;  /* 0x000000080014b947 */ /* 0x000fea0003800000 */
[----:B------:R-:W-:-:S04]  /*5df0*/  ISETP.NE.U32.AND P6, PT, RZ, UR12, PT ;  /* 0x0000000cff007c0c */ /* 0x000fc8000bfc5070 */
[----:B------:R-:W-:-:S13]  /*5e00*/  ISETP.NE.AND.EX P6, PT, RZ, UR13, PT, P6 ;  /* 0x0000000dff007c0c */ /* 0x000fda000bfc5360 */
[----:B------:R-:W-:Y:S05]  /*5e10*/  @!P6 BRA `(.L_x_6969) ;  /* 0x0000000000f8e947 */ /* 0x000fea0003800000 */
[-CC-:B0-23--:R-:W-:Y:S01]  /*5e20*/  FFMA.FTZ R77, R7, R173.reuse, R174.reuse ;  /* 0x000000ad074d7223 */ /* 0x18dfe200000100ae */
        /* <DEDUP_REMOVED lines=61> */
.L_x_6969:
        /* <DEDUP_REMOVED lines=61> */
.L_x_6970:
[----:B------:R-:W0:Y:S08]  /*65d0*/  @P6 LDC.64 R170, c[0x0][0x478] ;  /* 0x00011e00ffaa6b82 */ /* 0x000e300000000a00 */
[----:B------:R-:W1:Y:S01]  /*65e0*/  LDC.64 R168, c[0x0][0x468] ;  /* 0x00011a00ffa87b82 */ /* 0x000e620000000a00 */
[----:B0-----:R-:W-:-:S05]  /*65f0*/  @P6 IMAD.WIDE.U32 R170, R6, 0x20, R170 ;  /* 0x0000002006aa6825 */ /* 0x001fca00078e00aa */
[----:B------:R4:W-:Y:S01]  /*6600*/  @P6 STG.E.128 desc[UR4][R170.64], R132 ;  /* 0x00000084aa006986 */ /* 0x0009e2000c101d04 */
[----:B-1----:R-:W-:-:S03]  /*6610*/  IMAD.WIDE.U32 R168, R6, 0x10, R168 ;  /* 0x0000001006a87825 */ /* 0x002fc600078e00a8 */
[----:B------:R4:W-:Y:S04]  /*6620*/  @P6 STG.E.128 desc[UR4][R170.64+0x10], R76 ;  /* 0x0000104caa006986 */ /* 0x0009e8000c101d04 */
[----:B------:R4:W-:Y:S02]  /*6630*/  STG.E.128 desc[UR4][R168.64], R164 ;  /* 0x000000a4a8007986 */ /* 0x0009e4000c101d04 */
.L_x_6954:
[----:B------:R-:W-:Y:S05]  /*6640*/  BSYNC.RECONVERGENT B0 ;  /* 0x0000000000007941 */ /* 0x000fea0003800200 */
.L_x_6940:
[----:B0-234-:R-:W0:Y:S01]  /*6650*/  LDC.64 R164, c[0x0][0x380] ;  /* 0x0000e000ffa47b82 */ /* 0x01de220000000a00 */
[----:B------:R-:W-:Y:S02]  /*6660*/  PLOP3.LUT P1, PT, P1, PT, PT, 0x8, 0x80 ;  /* 0x000000000080781c */ /* 0x000fe40000f2e170 */
[----:B0-----:R-:W-:-:S04]  /*6670*/  IADD3 R5, PT, PT, R5, R164, RZ ;  /* 0x000000a405057210 */ /* 0x001fc80007ffe0ff */
[----:B------:R-:W-:-:S13]  /*6680*/  ISETP.GE.AND P0, PT, R5, R165, PT ;  /* 0x000000a50500720c */ /* 0x000fda0003f06270 */
[----:B------:R-:W-:Y:S05]  /*6690*/  @!P0 BRA `(.L_x_6971) ;  /* 0xffffffa0001c8947 */ /* 0x000fea000383ffff */
.L_x_6931:
        /* <DEDUP_REMOVED lines=39> */
.L_x_6972:
        /* <DEDUP_REMOVED lines=15> */
.L_x_15666:


//--------------------- .text._ZN10layer_norm13ln_bwd_kernelINS_13Kernel_traitsIf13__nv_bfloat16fS2_fjLj4096ELj1ELj1ELj4ELj16ENS_18Kernel_traits_baseILj4096EfS2_fS2_fjLj128EEEEELb1ELb0ELb0ELb1EEEvNS_9BwdParamsE --------------------------
	.section	.text._ZN10layer_norm13ln_bwd_kernelINS_13Kernel_traitsIf13__nv_bfloat16fS2_fjLj4096ELj1ELj1ELj4ELj16ENS_18Kernel_traits_baseILj4096EfS2_fS2_fjLj128EEEEELb1ELb0ELb0ELb1EEEvNS_9BwdParamsE,"ax",@progbits
	.align	128
        .global         _ZN10layer_norm13ln_bwd_kernelINS_13Kernel_traitsIf13__nv_bfloat16fS2_fjLj4096ELj1ELj1ELj4ELj16ENS_18Kernel_traits_baseILj4096EfS2_fS2_fjLj128EEEEELb1ELb0ELb0ELb1EEEvNS_9BwdParamsE
        .type           _ZN10layer_norm13ln_bwd_kernelINS_13Kernel_traitsIf13__nv_bfloat16fS2_fjLj4096ELj1ELj1ELj4ELj16ENS_18Kernel_traits_baseILj4096EfS2_fS2_fjLj128EEEEELb1ELb0ELb0ELb1EEEvNS_9BwdParamsE,@function
        .size           _ZN10layer_norm13ln_bwd_kernelINS_13Kernel_traitsIf13__nv_bfloat16fS2_fjLj4096ELj1ELj1ELj4ELj16ENS_18Kernel_traits_baseILj4096EfS2_fS2_fjLj128EEEEELb1ELb0ELb0ELb1EEEvNS_9BwdParamsE,(.L_x_15667 - _ZN10layer_norm13ln_bwd_kernelINS_13Kernel_traitsIf13__nv_bfloat16fS2_fjLj4096ELj1ELj1ELj4ELj16ENS_18Kernel_traits_baseILj4096EfS2_fS2_fjLj128EEEEELb1ELb0ELb0ELb1EEEvNS_9BwdParamsE)
        .other          _ZN10layer_norm13ln_bwd_kernelINS_13Kernel_traitsIf13__nv_bfloat16fS2_fjLj4096ELj1ELj1ELj4ELj16ENS_18Kernel_traits_baseILj4096EfS2_fS2_fjLj128EEEEELb1ELb0ELb0ELb1EEEvNS_9BwdParamsE,@"STO_CUDA_ENTRY STV_DEFAULT"
_ZN10layer_norm13ln_bwd_kernelINS_13Kernel_traitsIf13__nv_bfloat16fS2_fjLj4096ELj1ELj1ELj4ELj16ENS_18Kernel_traits_baseILj4096EfS2_fS2_fjLj128EEEEELb1ELb0ELb0ELb1EEEvNS_9BwdParamsE:
.text._ZN10layer_norm13ln_bwd_kernelINS_13Kernel_traitsIf13__nv_bfloat16fS2_fjLj4096ELj1ELj1ELj4ELj16ENS_18Kernel_traits_baseILj4096EfS2_fS2_fjLj128EEEEELb1ELb0ELb0ELb1EEEvNS_9BwdParamsE:
        /* <DEDUP_REMOVED lines=82> */
[----:B------:R-:W-:Y:S01]  /*0520*/  MOV R189, RZ ;  /* 0x000000ff00bd7202 */ /* 0x000fe20000000f00 */
[----:B------:R-:W0:Y:S01]  /*0530*/  LDCU.U8 UR8, c[0x0][0x410] ;  /* 0x00008200ff0877ac */ /* 0x000e220008000000 */
[----:B------:R-:W-:Y:S01]  /*0540*/  MOV R188, UR5 ;  /* 0x0000000500bc7c02 */ /* 0x000fe20008000f00 */
[----:B------:R-:W5:Y:S01]  /*0550*/  LDG.E.128 R60, desc[UR6][R2.64+0x3000] ;  /* 0x00300006023c7981 */ /* 0x000f62000c1e1d00 */
[----:B------:R-:W1:Y:S03]  /*0560*/  LDCU UR4, c[0x0][0x408] ;  /* 0x00008100ff0477ac */ /* 0x000e660008000800 */
[----:B------:R2:W5:Y:S01]  /*0570*/  LDG.E.128 R64, desc[UR6][R2.64+0x3010] ;  /* 0x0030100602407981 */ /* 0x000562000c1e1d00 */
[----:B------:R-:W3:Y:S01]  /*0580*/  LDCU UR9, c[0x0][0x388] ;  /* 0x00007100ff0977ac */ /* 0x000ee20008000800 */
[----:B------:R-:W4:Y:S01]  /*0590*/  LDCU UR12, c[0x0][0x400] ;  /* 0x00008000ff0c77ac */ /* 0x000f220008000800 */
[----:B--2---:R-:W-:Y:S01]  /*05a0*/  CS2R R2, SRZ ;  /* 0x0000000000027805 */ /* 0x004fe2000001ff00 */
[----:B------:R-:W2:Y:S01]  /*05b0*/  LDCU.64 UR14, c[0x0][0x478] ;  /* 0x00008f00ff0e77ac */ /* 0x000ea20008000a00 */
[----:B------:R-:W0:Y:S05]  /*05c0*/  LDCU.64 UR10, c[0x0][0x438] ;  /* 0x00008700ff0a77ac */ /* 0x000e2a0008000a00 */
.L_x_6992:
[----:B------:R-:W1:Y:S01]  /*05d0*/  LDC.64 R128, c[0x0][0x3c0] ;  /* 0x0000f000ff807b82 */ /* 0x000e620000000a00 */
[----:B---3--:R-:W-:-:S05]  /*05e0*/  IMAD R0, R188, UR9, RZ ;  /* 0x00000009bc007c24 */ /* 0x008fca000f8e02ff */
[----:B------:R-:W-:Y:S02]  /*05f0*/  SHF.R.S32.HI R109, RZ, 0x1f, R0 ;  /* 0x0000001fff6d7819 */ /* 0x000fe40000011400 */
[----:B------:R-:W3:Y:S02]  /*0600*/  LDC.64 R148, c[0x0][0x3a8] ;  /* 0x0000ea00ff947b82 */ /* 0x000ee40000000a00 */
[----:B------:R-:W-:-:S04]  /*0610*/  LEA.HI R109, R109, R0, RZ, 0x3 ;  /* 0x000000006d6d7211 */ /* 0x000fc800078f18ff */
[----:B------:R-:W-:Y:S02]  /*0620*/  LEA.HI.SX32 R192, R109, R252, 0x1d ;  /* 0x000000fc6dc07211 */ /* 0x000fe400078feaff */
[----:B------:R-:W4:Y:S08]  /*0630*/  LDC.64 R152, c[0x0][0x428] ;  /* 0x00010a00ff987b82 */ /* 0x000f300000000a00 */
[----:B------:R-:W2:Y:S01]  /*0640*/  LDC.64 R186, c[0x0][0x3c8] ;  /* 0x0000f200ffba7b82 */ /* 0x000ea20000000a00 */
[----:B-1----:R-:W-:Y:S01]  /*0650*/  IMAD.WIDE R128, R188, 0x4, R128 ;  /* 0x00000004bc807825 */ /* 0x002fe200078e0280 */
[----:B------:R-:W-:-:S04]  /*0660*/  IADD3 R191, PT, PT, R192, 0x80, RZ ;  /* 0x00000080c0bf7810 */ /* 0x000fc80007ffe0ff */
[----:B------:R-:W2:Y:S01]  /*0670*/  LDG.E R0, desc[UR6][R128.64] ;  /* 0x0000000680007981 */ /* 0x000ea2000c1e1900 */
[----:B---3--:R-:W-:-:S04]  /*0680*/  IMAD.WIDE.U32 R142, R192, 0x20, R148 ;  /* 0x00000020c08e7825 */ /* 0x008fc800078e0094 */
[----:B------:R-:W-:Y:S01]  /*0690*/  IMAD.WIDE.U32 R154, R191, 0x20, R148 ;  /* 0x00000020bf9a7825 */ /* 0x000fe200078e0094 */
[----:B------:R-:W3:Y:S03]  /*06a0*/  LDG.E.128 R108, desc[UR6][R142.64] ;  /* 0x000000068e6c7981 */ /* 0x000ee6000c1e1d00 */
[----:B----4-:R-:W-:Y:S01]  /*06b0*/  IMAD.WIDE.U32 R112, R192, 0x10, R152 ;  /* 0x00000010c0707825 */ /* 0x010fe200078e0098 */
[----:B------:R-:W4:Y:S04]  /*06c0*/  LDG.E.128 R128, desc[UR6][R154.64+0x10] ;  /* 0x000010069a807981 */ /* 0x000f28000c1e1d00 */
[----:B------:R-:W4:Y:S01]  /*06d0*/  LDG.E.128 R116, desc[UR6][R142.64+0x10] ;  /* 0x000010068e747981 */ /* 0x000f22000c1e1d00 */
[----:B--2---:R-:W-:-:S03]  /*06e0*/  IMAD.WIDE R186, R188, 0x4, R186 ;  /* 0x00000004bcba7825 */ /* 0x004fc600078e02ba */
[----:B------:R-:W2:Y:S01]  /*06f0*/  LDG.E.128 R112, desc[UR6][R112.64] ;  /* 0x0000000670707981 */ /* 0x000ea2000c1e1d00 */
[----:B------:R-:W-:-:S03]  /*0700*/  IMAD.WIDE.U32 R124, R191, 0x10, R152 ;  /* 0x00000010bf7c7825 */ /* 0x000fc600078e0098 */
[----:B------:R-:W2:Y:S04]  /*0710*/  LDG.E.128 R120, desc[UR6][R154.64] ;  /* 0x000000069a787981 */ /* 0x000ea8000c1e1d00 */
[----:B------:R-:W2:Y:S04]  /*0720*/  LDG.E R186, desc[UR6][R186.64] ;  /* 0x00000006baba7981 */ /* 0x000ea8000c1e1900 */
[----:B------:R-:W2:Y:S01]  /*0730*/  LDG.E.128 R124, desc[UR6][R124.64] ;  /* 0x000000067c7c7981 */ /* 0x000ea2000c1e1d00 */
[C---:B------:R-:W-:Y:S02]  /*0740*/  IADD3 R190, PT, PT, R192.reuse, 0x100, RZ ;  /* 0x00000100c0be7810 */ /* 0x040fe40007ffe0ff */
[----:B------:R-:W-:-:S03]  /*0750*/  IADD3 R185, PT, PT, R192, 0x180, RZ ;  /* 0x00000180c0b97810 */ /* 0x000fc60007ffe0ff */
[----:B------:R-:W-:-:S04]  /*0760*/  IMAD.WIDE.U32 R140, R190, 0x20, R148 ;  /* 0x00000020be8c7825 */ /* 0x000fc800078e0094 */
[--C-:B------:R-:W-:Y:S01]  /*0770*/  IMAD.WIDE.U32 R136, R190, 0x10, R152.reuse ;  /* 0x00000010be887825 */ /* 0x100fe200078e0098 */
[----:B------:R-:W2:Y:S03]  /*0780*/  LDG.E.128 R132, desc[UR6][R140.64] ;  /* 0x000000068c847981 */ /* 0x000ea6000c1e1d00 */
[C---:B------:R-:W-:Y:S02]  /*0790*/  IMAD.WIDE.U32 R152, R185.reuse, 0x10, R152 ;  /* 0x00000010b9987825 */ /* 0x040fe400078e0098 */
[----:B------:R-:W2:Y:S04]  /*07a0*/  LDG.E.128 R136, desc[UR6][R136.64] ;  /* 0x0000000688887981 */ /* 0x000ea8000c1e1d00 */
[----:B------:R-:W2:Y:S01]  /*07b0*/  LDG.E.128 R152, desc[UR6][R152.64] ;  /* 0x0000000698987981 */ /* 0x000ea2000c1e1d00 */
[----:B------:R-:W-:-:S03]  /*07c0*/  IMAD.WIDE.U32 R148, R185, 0x20, R148 ;  /* 0x00000020b9947825 */ /* 0x000fc600078e0094 */
[----:B------:R-:W2:Y:S04]  /*07d0*/  LDG.E.128 R140, desc[UR6][R140.64+0x10] ;  /* 0x000010068c8c7981 */ /* 0x000ea8000c1e1d00 */
[----:B------:R-:W2:Y:S04]  /*07e0*/  LDG.E.128 R144, desc[UR6][R148.64] ;  /* 0x0000000694907981 */ /* 0x000ea8000c1e1d00 */
[----:B------:R-:W2:Y:S01]  /*07f0*/  LDG.E.128 R148, desc[UR6][R148.64+0x10] ;  /* 0x0000100694947981 */ /* 0x000ea2000c1e1d00 */
[----:B0-----:R-:W-:-:S04]  /*0800*/  ISETP.NE.AND P5, PT, RZ, UR8, PT ;  /* 0x00000008ff007c0c */ /* 0x001fc8000bfa5270 */
[----:B------:R-:W-:-:S05]  /*0810*/  FSEL R194, R0, RZ, !P5 ;  /* 0x000000ff00c27208 */ /* 0x000fca0006800000 */
[C---:B---3--:R-:W-:Y:S01]  /*0820*/  FADD.FTZ R212, -R194.reuse, R110 ;  /* 0x0000006ec2d47221 */ /* 0x048fe20000010100 */
[C---:B------:R-:W-:Y:S01]  /*0830*/  FADD.FTZ R0, -R194.reuse, R108 ;  /* 0x0000006cc2007221 */ /* 0x040fe20000010100 */
[C---:B------:R-:W-:Y:S01]  /*0840*/  FADD.FTZ R111, -R194.reuse, R111 ;  /* 0x0000006fc26f7221 */ /* 0x040fe20000010100 */
[C---:B----4-:R-:W-:Y:S01]  /*0850*/  FADD.FTZ R205, -R194.reuse, R128 ;  /* 0x00000080c2cd7221 */ /* 0x050fe20000010100 */
[----:B------:R-:W-:Y:S01]  /*0860*/  FADD.FTZ R193, -R194, R109 ;  /* 0x0000006dc2c17221 */ /* 0x000fe20000010100 */
[C---:B--2---:R-:W-:Y:S02]  /*0870*/  PRMT R110, R112.reuse, 0x7632, R110 ;  /* 0x00007632706e7816 */ /* 0x044fe4000000006e */
[----:B------:R-:W-:Y:S02]  /*0880*/  SHF.L.U32 R237, R112, 0x10, RZ ;  /* 0x0000001070ed7819 */ /* 0x000fe400000006ff */
[----:B------:R-:W-:-:S03]  /*0890*/  SHF.L.U32 R128, R110, 0x10, RZ ;  /* 0x000000106e807819 */ /* 0x000fc600000006ff */
[----:B-----5:R-:W-:Y:S01]  /*08a0*/  FMUL.FTZ R214, R36, R237 ;  /* 0x000000ed24d67220 */ /* 0x020fe20000410000 */
[----:B------:R-:W-:Y:S01]  /*08b0*/  FMUL.FTZ R0, R186, R0 ;  /* 0x00000000ba007220 */ /* 0x000fe20000410000 */
[C---:B------:R-:W-:Y:S01]  /*08c0*/  PRMT R112, R113.reuse, 0x7632, R112 ;  /* 0x0000763271707816 */ /* 0x040fe20000000070 */
[----:B------:R-:W-:Y:S01]  /*08d0*/  FADD.FTZ R118, -R194, R118 ;  /* 0x00000076c2767221 */ /* 0x000fe20000010100 */
[----:B------:R-:W-:Y:S01]  /*08e0*/  SHF.L.U32 R249, R113, 0x10, RZ ;  /* 0x0000001071f97819 */ /* 0x000fe200000006ff */
[C---:B------:R-:W-:Y:S01]  /*08f0*/  FMUL.FTZ R213, R186.reuse, R111 ;  /* 0x0000006fbad57220 */ /* 0x040fe20000410000 */
[----:B------:R-:W-:Y:S01]  /*0900*/  FMUL.FTZ R222, R37, R128 ;  /* 0x0000008025de7220 */ /* 0x000fe20000410000 */
[----:B------:R-:W-:Y:S01]  /*0910*/  FADD.FTZ R111, RZ, R214 ;  /* 0x000000d6ff6f7221 */ /* 0x000fe20000010000 */
[----:B------:R-:W-:Y:S01]  /*0920*/  FMUL.FTZ R193, R186, R193 ;  /* 0x000000c1bac17220 */ /* 0x000fe20000410000 */
[----:B------:R-:W-:Y:S01]  /*0930*/  FFMA.FTZ R110, R0, R214, RZ ;  /* 0x000000d6006e7223 */ /* 0x000fe200000100ff */
[----:B------:R-:W-:Y:S01]  /*0940*/  SHF.L.U32 R112, R112, 0x10, RZ ;  /* 0x0000001070707819 */ /* 0x000fe200000006ff */
[----:B------:R-:W-:Y:S01]  /*0950*/  FMUL.FTZ R220, R186, R118 ;  /* 0x00000076badc7220 */ /* 0x000fe20000410000 */
        /* <DEDUP_REMOVED lines=10> */
[----:B------:R-:W-:Y:S01]  /*0a00*/  FFMA.FTZ R110, R212, R215, R111 ;  /* 0x000000d7d46e7223 */ /* 0x000fe2000001006f */
[----:B------:R-:W-:Y:S01]  /*0a10*/  SHF.L.U32 R233, R233, 0x10, RZ ;  /* 0x00000010e9e97819 */ /* 0x000fe200000006ff */
[----:B------:R-:W-:Y:S01]  /*0a20*/  FMUL.FTZ R216, R40, R248 ;  /* 0x000000f828d87220 */ /* 0x000fe20000410000 */
[----:B------:R-:W-:Y:S01]  /*0a30*/  FMUL.FTZ R221, R186, R119 ;  /* 0x00000077badd7220 */ /* 0x000fe20000410000 */
[----:B------:R-:W-:Y:S01]  /*0a40*/  FADD.FTZ R111, R118, R223 ;  /* 0x000000df766f7221 */ /* 0x000fe20000010000 */
[----:B------:R-:W-:Y:S01]  /*0a50*/  FADD.FTZ R219, -R194, R117 ;  /* 0x00000075c2db7221 */ /* 0x000fe20000010100 */
[C---:B------:R-:W-:Y:S01]  /*0a60*/  FMUL.FTZ R218, R186.reuse, R218 ;  /* 0x000000dabada7220 */ /* 0x040fe20000410000 */
        /* <DEDUP_REMOVED lines=10> */
[----:B------:R-:W-:Y:S01]  /*0b10*/  FFMA.FTZ R111, R219, R224, R110 ;  /* 0x000000e0db6f7223 */ /* 0x000fe2000001006e */
[C---:B------:R-:W-:Y:S01]  /*0b20*/  PRMT R115, R124.reuse, 0x7632, R115 ;  /* 0x000076327c737816 */ /* 0x040fe20000000073 */
[----:B------:R-:W-:Y:S01]  /*0b30*/  FMUL.FTZ R225, R43, R232 ;  /* 0x000000e82be17220 */ /* 0x000fe20000410000 */
[----:B------:R-:W-:Y:S01]  /*0b40*/  SHF.L.U32 R246, R124, 0x10, RZ ;  /* 0x000000107cf67819 */ /* 0x000fe200000006ff */
[----:B------:R-:W-:Y:S01]  /*0b50*/  FADD.FTZ R118, R118, R217 ;  /* 0x000000d976767221 */ /* 0x000fe20000010000 */
[----:B------:R-:W-:Y:S01]  /*0b60*/  FADD.FTZ R196, -R194, R120 ;  /* 0x00000078c2c47221 */ /* 0x000fe20000010100 */
        /* <DEDUP_REMOVED lines=24> */
[----:B------:R-:W-:Y:S01]  /*0cf0*/  FMUL.FTZ R199, R186, R123 ;  /* 0x0000007bbac77220 */ /* 0x000fe20000410000 */
[----:B------:R-:W-:Y:S01]  /*0d00*/  FFMA.FTZ R110, R198, R201, R111 ;  /* 0x000000c9c66e7223 */ /* 0x000fe2000001006f */
[----:B------:R-:W-:Y:S01]  /*0d10*/  SHF.L.U32 R113, R113, 0x10, RZ ;  /* 0x0000001071717819 */ /* 0x000fe200000006ff */
[----:B------:R-:W-:Y:S01]  /*0d20*/  FADD.FTZ R109, -R194, R134 ;  /* 0x00000086c26d7221 */ /* 0x000fe20000010100 */
        /* <DEDUP_REMOVED lines=9> */
[----:B------:R-:W-:-:S02]  /*0dc0*/  PRMT R228, R153, 0x7632, R228 ;  /* 0x0000763299e47816 */ /* 0x000fc400000000e4 */
[----:B------:R-:W-:Y:S01]  /*0dd0*/  SHF.L.U32 R236, R153, 0x10, RZ ;  /* 0x0000001099ec7819 */ /* 0x000fe200000006ff */
[----:B------:R-:W-:Y:S01]  /*0de0*/  FMUL.FTZ R153, R186, R109 ;  /* 0x0000006dba997220 */ /* 0x000fe20000410000 */
        /* <DEDUP_REMOVED lines=17> */
[C---:B------:R-:W-:Y:S01]  /*0f00*/  FADD.FTZ R108, -R194.reuse, R141 ;  /* 0x0000008dc26c7221 */ /* 0x040fe20000010100 */
[----:B------:R-:W-:Y:S01]  /*0f10*/  SHF.L.U32 R241, R137, 0x10, RZ ;  /* 0x0000001089f17819 */ /* 0x000fe200000006ff */
        /* <DEDUP_REMOVED lines=43> */
[C---:B------:R-:W-:Y:S01]  /*11d0*/  FMUL.FTZ R144, R186.reuse, R108 ;  /* 0x0000006cba907220 */ /* 0x040fe20000410000 */
        /* <DEDUP_REMOVED lines=68> */
[----:B------:R-:W-:Y:S02]  /*1620*/  PLOP3.LUT P0, PT, PT, PT, PT, 0x80, 0x8 ;  /* 0x000000000008781c */ /* 0x000fe40003f0f070 */
[----:B------:R-:W-:Y:S01]  /*1630*/  MOV R110, 0x400 ;  /* 0x00000400006e7802 */ /* 0x000fe20000000f00 */
[----:B0-----:R-:W-:Y:S01]  /*1640*/  FADD.FTZ R129, R122, R111 ;  /* 0x0000006f7a817221 */ /* 0x001fe20000010000 */
[----:B-1----:R-:W-:-:S04]  /*1650*/  FADD.FTZ R132, R123, R108 ;  /* 0x0000006c7b847221 */ /* 0x002fc80000010000 */
[----:B------:R-:W0:Y:S03]  /*1660*/  SHFL.DOWN PT, R108, R129, 0x1, 0x1f ;  /* 0x08201f00816c7f89 */ /* 0x000e2600000e0000 */
[----:B------:R-:W-:Y:S01]  /*1670*/  @!P4 PLOP3.LUT P0, PT, P3, PT, PT, 0x80, 0x8 ;  /* 0x000000000008c81c */ /* 0x000fe20001f0f070 */
[----:B------:R-:W1:Y:S01]  /*1680*/  SHFL.DOWN PT, R109, R132, 0x1, 0x1f ;  /* 0x08201f00846d7f89 */ /* 0x000e6200000e0000 */
[----:B--2---:R-:W-:Y:S02]  /*1690*/  LEA R110, R133, R110, 0x18 ;  /* 0x0000006e856e7211 */ /* 0x004fe400078ec0ff */
[----:B------:R-:W-:Y:S02]  /*16a0*/  ISETP.NE.U32.AND P2, PT, RZ, UR10, PT ;  /* 0x0000000aff007c0c */ /* 0x000fe4000bf45070 */
[----:B------:R-:W-:-:S04]  /*16b0*/  IADD3 R111, PT, PT, R110, 0x4020, RZ ;  /* 0x000040206e6f7810 */ /* 0x000fc80007ffe0ff */
[----:B------:R-:W-:-:S03]  /*16c0*/  @!P4 MOV R118, R111 ;  /* 0x0000006f0076c202 */ /* 0x000fc60000000f00 */
[----:B------:R-:W-:Y:S02]  /*16d0*/  @!P0 IADD3 R118, PT, PT, R110, 0x4000, RZ ;  /* 0x000040006e768810 */ /* 0x000fe40007ffe0ff */
[----:B------:R-:W-:Y:S02]  /*16e0*/  ISETP.NE.AND.EX P0, PT, RZ, UR11, PT, P2 ;  /* 0x0000000bff007c0c */ /* 0x000fe4000bf05320 */
[----:B------:R-:W-:Y:S01]  /*16f0*/  SHF.R.U32.HI R250, RZ, 0x5, R252 ;  /* 0x00000005fffa7819 */ /* 0x000fe200000116fc */
[----:B0-----:R-:W-:-:S03]  /*1700*/  FADD.FTZ R108, R129, R108 ;  /* 0x0000006c816c7221 */ /* 0x001fc60000010000 */
[----:B------:R-:W-:Y:S01]  /*1710*/  @!P4 LEA R129, R250, R118, 0x3 ;  /* 0x00000076fa81c211 */ /* 0x000fe200078e18ff */
[----:B------:R-:W-:Y:S01]  /*1720*/  FADD.FTZ R184, R237, R184 ;  /* 0x000000b8edb87221 */ /* 0x000fe20000010000 */
[----:B------:R-:W-:Y:S01]  /*1730*/  FFMA.FTZ R189, R0, R237, R189 ;  /* 0x000000ed00bd7223 */ /* 0x000fe200000100bd */
[----:B-1----:R-:W-:Y:S01]  /*1740*/  FADD.FTZ R109, R132, R109 ;  /* 0x0000006d846d7221 */ /* 0x002fe20000010000 */
[----:B------:R-:W0:Y:S04]  /*1750*/  LDC.64 R250, c[0x0][0x3b0] ;  /* 0x0000ec00fffa7b82 */ /* 0x000e280000000a00 */
[----:B------:R1:W-:Y:S04]  /*1760*/  @!P4 STS.64 [R129], R108 ;  /* 0x0000006c8100c388 */ /* 0x0003e80000000a00 */
[----:B------:R-:W2:Y:S08]  /*1770*/  @P0 LDC.64 R118, c[0x0][0x438] ;  /* 0x00010e00ff760b82 */ /* 0x000eb00000000a00 */
[----:B-1----:R-:W1:Y:S08]  /*1780*/  @P0 LDC.64 R108, c[0x0][0x438] ;  /* 0x00010e00ff6c0b82 */ /* 0x002e700000000a00 */
[----:B------:R-:W3:Y:S01]  /*1790*/  @P0 LDC.64 R122, c[0x0][0x438] ;  /* 0x00010e00ff7a0b82 */ /* 0x000ee20000000a00 */
[----:B-1----:R-:W-:-:S05]  /*17a0*/  @P0 IMAD.WIDE.U32 R108, R192, 0x20, R108 ;  /* 0x00000020c06c0825 */ /* 0x002fca00078e006c */
[----:B------:R-:W5:Y:S04]  /*17b0*/  @P0 LDG.E.128 R84, desc[UR6][R108.64] ;  /* 0x000000066c540981 */ /* 0x000f68000c1e1d00 */
[----:B------:R2:W5:Y:S02]  /*17c0*/  @P0 LDG.E.128 R88, desc[UR6][R108.64+0x10] ;  /* 0x000010066c580981 */ /* 0x000564000c1e1d00 */
[----:B--2---:R-:W-:Y:S02]  /*17d0*/  @P0 IMAD.WIDE.U32 R108, R191, 0x20, R118 ;  /* 0x00000020bf6c0825 */ /* 0x004fe400078e0076 */
[----:B------:R-:W1:Y:S03]  /*17e0*/  @P1 LDC.64 R118, c[0x0][0x3e0] ;  /* 0x0000f800ff761b82 */ /* 0x000e660000000a00 */
[----:B------:R-:W5:Y:S04]  /*17f0*/  @P0 LDG.E.128 R92, desc[UR6][R108.64] ;  /* 0x000000066c5c0981 */ /* 0x000f68000c1e1d00 */
[----:B------:R3:W5:Y:S02]  /*1800*/  @P0 LDG.E.128 R96, desc[UR6][R108.64+0x10] ;  /* 0x000010066c600981 */ /* 0x000764000c1e1d00 */
[----:B---3--:R-:W-:-:S05]  /*1810*/  @P0 IMAD.WIDE.U32 R108, R190, 0x20, R122 ;  /* 0x00000020be6c0825 */ /* 0x008fca00078e007a */
[----:B------:R-:W5:Y:S04]  /*1820*/  @P0 LDG.E.128 R100, desc[UR6][R108.64] ;  /* 0x000000066c640981 */ /* 0x000f68000c1e1d00 */
[----:B------:R2:W5:Y:S02]  /*1830*/  @P0 LDG.E.128 R104, desc[UR6][R108.64+0x10] ;  /* 0x000010066c680981 */ /* 0x000564000c1e1d00 */
[----:B--2---:R-:W2:Y:S02]  /*1840*/  @P0 LDC.64 R108, c[0x0][0x438] ;  /* 0x00010e00ff6c0b82 */ /* 0x004ea40000000a00 */
[----:B--2---:R-:W-:-:S05]  /*1850*/  @P0 IMAD.WIDE.U32 R108, R185, 0x20, R108 ;  /* 0x00000020b96c0825 */ /* 0x004fca00078e006c */
[----:B------:R-:W5:Y:S04]  /*1860*/  @P0 LDG.E.128 R68, desc[UR6][R108.64] ;  /* 0x000000066c440981 */ /* 0x000f68000c1e1d00 */
[----:B------:R1:W5:Y:S02]  /*1870*/  @P0 LDG.E.128 R80, desc[UR6][R108.64+0x10] ;  /* 0x000010066c500981 */ /* 0x000364000c1e1d00 */
[----:B-1----:R-:W-:-:S05]  /*1880*/  @P1 IMAD.WIDE R108, R188, 0x2, R118 ;  /* 0x00000002bc6c1825 */ /* 0x002fca00078e0276 */
[----:B------:R1:W2:Y:S01]  /*1890*/  @P1 LDG.E.U16 R237, desc[UR6][R108.64] ;  /* 0x000000066ced1981 */ /* 0x0002a2000c1e1500 */
[----:B------:R-:W-:Y:S01]  /*18a0*/  FFMA.FTZ R183, R193, R128, R183 ;  /* 0x00000080c1b77223 */ /* 0x000fe200000100b7 */
[----:B------:R-:W-:Y:S01]  /*18b0*/  FADD.FTZ R182, R128, R182 ;  /* 0x000000b680b67221 */ /* 0x000fe20000010000 */
        /* <DEDUP_REMOVED lines=11> */
[----:B------:R-:W-:-:S02]  /*1970*/  IADD3 R249, PT, PT, R110, 0x4030, RZ ;  /* 0x000040306ef97810 */ /* 0x000fc40007ffe0ff */
[----:B------:R-:W-:Y:S01]  /*1980*/  @!P3 IADD3 R249, PT, PT, R110, 0x4010, RZ ;  /* 0x000040106ef9b810 */ /* 0x000fe20007ffe0ff */
[----:B------:R-:W-:Y:S01]  /*1990*/  BAR.SYNC.DEFER_BLOCKING 0x0 ;  /* 0x0000000000007b1d */ /* 0x000fe20000010000 */
        /* <DEDUP_REMOVED lines=8> */
[----:B-1----:R-:W0:Y:S04]  /*1a20*/  LDS.128 R108, [R111] ;  /* 0x000000006f6c7984 */ /* 0x002e280000000c00 */
[----:B------:R-:W1:Y:S01]  /*1a30*/  LDS.128 R112, [R249] ;  /* 0x00000000f9707984 */ /* 0x000e620000000c00 */
        /* <DEDUP_REMOVED lines=24> */
[----:B------:R-:W-:Y:S01]  /*1bc0*/  MOV R187, 0x3f800000 ;  /* 0x3f80000000bb7802 */ /* 0x000fe20000000f00 */
        /* <DEDUP_REMOVED lines=35> */
[----:B------:R-:W-:Y:S01]  /*1e00*/  FMUL.FTZ R194, R108, UR12 ;  /* 0x0000000c6cc27c20 */ /* 0x000fe20008410000 */
[----:B------:R-:W-:-:S02]  /*1e10*/  FSEL R195, R114, RZ, !P5 ;  /* 0x000000ff72c37208 */ /* 0x000fc40006800000 */
[----:B--2---:R-:W-:Y:S01]  /*1e20*/  @P1 SHF.L.U32 R187, R237, 0x10, RZ ;  /* 0x00000010edbb1819 */ /* 0x004fe200000006ff */
        /* <DEDUP_REMOVED lines=11> */
[----:B------:R-:W-:Y:S01]  /*1ee0*/  LOP3.LUT P6, RZ, R132, 0xff0000, RZ, 0xc0, !PT ;  /* 0x00ff000084ff7812 */ /* 0x000fe200078cc0ff */
[C---:B------:R-:W-:Y:S01]  /*1ef0*/  FFMA.FTZ R108, R186.reuse, R193, R85 ;  /* 0x000000c1ba6c7223 */ /* 0x040fe20000010055 */
[C---:B------:R-:W-:Y:S01]  /*1f00*/  FFMA.FTZ R110, R186.reuse, R215, R86 ;  /* 0x000000d7ba6e7223 */ /* 0x040fe20000010056 */
[----:B------:R-:W-:Y:S01]  /*1f10*/  FFMA.FTZ R114, R186, R109, R88 ;  /* 0x0000006dba727223 */ /* 0x000fe20000010058 */
[----:B------:R-:W-:Y:S01]  /*1f20*/  LOP3.LUT P2, RZ, R133, 0xff, RZ, 0xc0, !PT ;  /* 0x000000ff85ff7812 */ /* 0x000fe2000784c0ff */
[-C--:B------:R-:W-:Y:S01]  /*1f30*/  FMUL.FTZ R108, R108, R187.reuse ;  /* 0x000000bb6c6c7220 */ /* 0x080fe20000410000 */
[-C--:B------:R-:W-:Y:S01]  /*1f40*/  FMUL.FTZ R110, R110, R187.reuse ;  /* 0x000000bb6e6e7220 */ /* 0x080fe20000410000 */
[----:B------:R-:W-:Y:S01]  /*1f50*/  FMUL.FTZ R114, R114, R187 ;  /* 0x000000bb72727220 */ /* 0x000fe20000410000 */
[-CC-:B------:R-:W-:Y:S01]  /*1f60*/  FFMA.FTZ R112, R213, R194.reuse, R195.reuse ;  /* 0x000000c2d5707223 */ /* 0x180fe200000100c3 */
[----:B------:R-:W-:Y:S01]  /*1f70*/  FMUL.FTZ R108, R108, UR4 ;  /* 0x000000046c6c7c20 */ /* 0x000fe20008410000 */
[----:B------:R-:W-:Y:S01]  /*1f80*/  FMUL.FTZ R110, R110, UR4 ;  /* 0x000000046e6e7c20 */ /* 0x000fe20008410000 */
[----:B------:R-:W-:Y:S01]  /*1f90*/  FMUL.FTZ R114, R114, UR4 ;  /* 0x0000000472727c20 */ /* 0x000fe20008410000 */
[-CC-:B------:R-:W-:Y:S01]  /*1fa0*/  FFMA.FTZ R219, R219, R194.reuse, R195.reuse ;  /* 0x000000c2dbdb7223 */ /* 0x180fe200000100c3 */
[-CC-:B------:R-:W-:Y:S01]  /*1fb0*/  FFMA.FTZ R220, R220, R194.reuse, R195.reuse ;  /* 0x000000c2dcdc7223 */ /* 0x180fe200000100c3 */
[----:B------:R-:W-:Y:S01]  /*1fc0*/  FSEL R113, R108, RZ, P0 ;  /* 0x000000ff6c717208 */ /* 0x000fe20000000000 */
[-CC-:B------:R-:W-:Y:S01]  /*1fd0*/  FFMA.FTZ R109, R0, R194.reuse, R195.reuse ;  /* 0x000000c2006d7223 */ /* 0x180fe200000100c3 */
[----:B------:R-:W-:Y:S01]  /*1fe0*/  FSEL R108, R110, RZ, P6 ;  /* 0x000000ff6e6c7208 */ /* 0x000fe20003000000 */
[----:B------:R-:W-:Y:S01]  /*1ff0*/  FADD.FTZ R112, R223, -R112 ;  /* 0x80000070df707221 */ /* 0x000fe20000010000 */
[----:B------:R-:W-:Y:S01]  /*2000*/  FSEL R110, R114, RZ, P2 ;  /* 0x000000ff726e7208 */ /* 0x000fe20001000000 */
[----:B------:R-:W-:Y:S01]  /*2010*/  FFMA.FTZ R114, R221, R194, R195 ;  /* 0x000000c2dd727223 */ /* 0x000fe200000100c3 */
[----:B------:R-:W-:Y:S01]  /*2020*/  FADD.FTZ R224, R224, -R219 ;  /* 0x800000dbe0e07221 */ /* 0x000fe20000010000 */
[----:B------:R-:W-:Y:S01]  /*2030*/  FADD.FTZ R217, R217, -R220 ;  /* 0x800000dcd9d97221 */ /* 0x000fe20000010000 */
[----:B------:R-:W-:Y:S01]  /*2040*/  FADD.FTZ R109, R214, -R109 ;  /* 0x8000006dd66d7221 */ /* 0x000fe20000010000 */
[----:B------:R-:W-:Y:S01]  /*2050*/  FADD.FTZ R0, R225, -R114 ;  /* 0x80000072e1007221 */ /* 0x000fe20000010000 */
[----:B------:R-:W-:Y:S01]  /*2060*/  LOP3.LUT P4, RZ, R132, 0xff000000, RZ, 0xc0, !PT ;  /* 0xff00000084ff7812 */ /* 0x000fe2000788c0ff */
[----:B------:R-:W-:Y:S01]  /*2070*/  FFMA.FTZ R112, R186, R112, R87 ;  /* 0x00000070ba707223 */ /* 0x000fe20000010057 */
[----:B------:R-:W-:Y:S01]  /*2080*/  ISETP.GE.U32.AND P0, PT, R132, RZ, PT ;  /* 0x000000ff8400720c */ /* 0x000fe20003f06070 */
[----:B------:R-:W-:Y:S01]  /*2090*/  FFMA.FTZ R224, R186, R224, R89 ;  /* 0x000000e0bae07223 */ /* 0x000fe20000010059 */
[----:B------:R-:W-:Y:S01]  /*20a0*/  LOP3.LUT P2, RZ, R132, 0xff, RZ, 0xc0, !PT ;  /* 0x000000ff84ff7812 */ /* 0x000fe2000784c0ff */
        /* <DEDUP_REMOVED lines=15> */
[----:B------:R-:W-:Y:S02]  /*21a0*/  ISETP.GE.U32.AND.EX P0, PT, R133, 0x1000000, PT, P0 ;  /* 0x010000008500780c */ /* 0x000fe40003f06100 */
[----:B------:R-:W-:Y:S02]  /*21b0*/  FSEL R109, R112, RZ, P4 ;  /* 0x000000ff706d7208 */ /* 0x000fe40002000000 */
[----:B------:R-:W-:Y:S02]  /*21c0*/  FSEL R111, R114, RZ, P6 ;  /* 0x000000ff726f7208 */ /* 0x000fe40003000000 */
[----:B------:R-:W-:Y:S02]  /*21d0*/  FSEL R132, R132, RZ, P0 ;  /* 0x000000ff84847208 */ /* 0x000fe40000000000 */
[----:B------:R-:W-:-:S02]  /*21e0*/  FSEL R115, R224, RZ, P5 ;  /* 0x000000ffe0737208 */ /* 0x000fc40002800000 */
[----:B------:R-:W-:Y:S02]  /*21f0*/  FSEL R0, R0, RZ, P2 ;  /* 0x000000ff00007208 */ /* 0x000fe40001000000 */
[----:B------:R-:W-:Y:S02]  /*2200*/  F2FP.BF16.F32.PACK_AB R109, R109, R108 ;  /* 0x0000006c6d6d723e */ /* 0x000fe400000010ff */
[----:B------:R-:W-:Y:S02]  /*2210*/  F2FP.BF16.F32.PACK_AB R111, R132, R111 ;  /* 0x0000006f846f723e */ /* 0x000fe400000010ff */
[----:B------:R-:W-:Y:S02]  /*2220*/  F2FP.BF16.F32.PACK_AB R110, R115, R110 ;  /* 0x0000006e736e723e */ /* 0x000fe400000010ff */
[----:B------:R-:W-:Y:S01]  /*2230*/  F2FP.BF16.F32.PACK_AB R108, R113, R0 ;  /* 0x00000000716c723e */ /* 0x000fe200000010ff */
[----:B------:R-:W-:Y:S06]  /*2240*/  BRA `(.L_x_6976) ;  /* 0x0000000000f47947 */ /* 0x000fec0003800000 */
.L_x_6975:
[-CC-:B------:R-:W-:Y:S01]  /*2250*/  FFMA.FTZ R220, R220, R194.reuse, R195.reuse ;  /* 0x000000c2dcdc7223 */ /* 0x180fe200000100c3 */
[-CC-:B------:R-:W-:Y:S01]  /*2260*/  FFMA.FTZ R72, R221, R194.reuse, R195.reuse ;  /* 0x000000c2dd487223 */ /* 0x180fe200000100c3 */
[----:B------:R-:W-:Y:S01]  /*2270*/  FFMA.FTZ R73, R218, R194, R195 ;  /* 0x000000c2da497223 */ /* 0x000fe200000100c3 */
        /* <DEDUP_REMOVED lines=8> */
[----:B------:R-:W-:Y:S01]  /*2300*/  ISETP.GE.U32.AND P0, PT, R132, RZ, PT ;  /* 0x000000ff8400720c */ /* 0x000fe20003f06070 */
[-C--:B------:R-:W-:Y:S01]  /*2310*/  FMUL.FTZ R76, R74, R187.reuse ;  /* 0x000000bb4a4c7220 */ /* 0x080fe20000410000 */
[-C--:B------:R-:W-:Y:S01]  /*2320*/  FMUL.FTZ R77, R75, R187.reuse ;  /* 0x000000bb4b4d7220 */ /* 0x080fe20000410000 */
[----:B------:R-:W-:Y:S01]  /*2330*/  FMUL.FTZ R73, R72, R187 ;  /* 0x000000bb48497220 */ /* 0x000fe20000410000 */
[-CC-:B------:R-:W-:Y:S01]  /*2340*/  FFMA.FTZ R193, R193, R194.reuse, R195.reuse ;  /* 0x000000c2c1c17223 */ /* 0x180fe200000100c3 */
[----:B------:R-:W-:Y:S01]  /*2350*/  FMUL.FTZ R76, R76, UR4 ;  /* 0x000000044c4c7c20 */ /* 0x000fe20008410000 */
[-CC-:B------:R-:W-:Y:S01]  /*2360*/  FFMA.FTZ R212, R212, R194.reuse, R195.reuse ;  /* 0x000000c2d4d47223 */ /* 0x180fe200000100c3 */
[----:B------:R-:W-:Y:S01]  /*2370*/  FMUL.FTZ R73, R73, UR4 ;  /* 0x0000000449497c20 */ /* 0x000fe20008410000 */
[-CC-:B------:R-:W-:Y:S01]  /*2380*/  FFMA.FTZ R219, R219, R194.reuse, R195.reuse ;  /* 0x000000c2dbdb7223 */ /* 0x180fe200000100c3 */
[----:B------:R-:W-:Y:S01]  /*2390*/  FMUL.FTZ R77, R77, UR4 ;  /* 0x000000044d4d7c20 */ /* 0x000fe20008410000 */
[----:B------:R-:W-:Y:S01]  /*23a0*/  FSEL R216, R76, RZ, P6 ;  /* 0x000000ff4cd87208 */ /* 0x000fe20003000000 */
[-CC-:B------:R-:W-:Y:S01]  /*23b0*/  FFMA.FTZ R76, R213, R194.reuse, R195.reuse ;  /* 0x000000c2d54c7223 */ /* 0x180fe200000100c3 */
[----:B------:R-:W-:Y:S01]  /*23c0*/  FSEL R114, R73, RZ, P5 ;  /* 0x000000ff49727208 */ /* 0x000fe20002800000 */
[----:B------:R-:W-:Y:S01]  /*23d0*/  FFMA.FTZ R73, R0, R194, R195 ;  /* 0x000000c200497223 */ /* 0x000fe200000100c3 */
[----:B------:R-:W-:Y:S01]  /*23e0*/  ISETP.GE.U32.AND.EX P0, PT, R133, 0x1000000, PT, P0 ;  /* 0x010000008500780c */ /* 0x000fe20003f06100 */
[----:B------:R-:W-:Y:S01]  /*23f0*/  FADD.FTZ R76, R223, -R76 ;  /* 0x8000004cdf4c7221 */ /* 0x000fe20000010000 */
[----:B------:R-:W-:Y:S01]  /*2400*/  FADD.FTZ R193, R222, -R193 ;  /* 0x800000c1dec17221 */ /* 0x000fe20000010000 */
[----:B------:R-:W-:Y:S01]  /*2410*/  FADD.FTZ R215, R215, -R212 ;  /* 0x800000d4d7d77221 */ /* 0x000fe20000010000 */
[----:B------:R-:W-:Y:S01]  /*2420*/  FADD.FTZ R224, R224, -R219 ;  /* 0x800000dbe0e07221 */ /* 0x000fe20000010000 */
[----:B------:R-:W-:Y:S01]  /*2430*/  FADD.FTZ R109, R214, -R73 ;  /* 0x80000049d66d7221 */ /* 0x000fe20000010000 */
[----:B------:R-:W-:Y:S01]  /*2440*/  FSEL R217, R77, RZ, P0 ;  /* 0x000000ff4dd97208 */ /* 0x000fe20000000000 */
        /* <DEDUP_REMOVED lines=29> */
.L_x_6976:
        /* <DEDUP_REMOVED lines=10> */
[-CC-:B------:R-:W-:Y:S01]  /*26c0*/  FFMA.FTZ R0, R207, R194.reuse, R195.reuse ;  /* 0x000000c2cf007223 */ /* 0x180fe200000100c3 */
[-CC-:B0-----:R-:W-:Y:S01]  /*26d0*/  FFMA.FTZ R72, R209, R194.reuse, R195.reuse ;  /* 0x000000c2d1487223 */ /* 0x181fe200000100c3 */
[-CC-:B------:R-:W-:Y:S01]  /*26e0*/  FFMA.FTZ R73, R196, R194.reuse, R195.reuse ;  /* 0x000000c2c4497223 */ /* 0x180fe200000100c3 */
[-CC-:B------:R-:W-:Y:S01]  /*26f0*/  FFMA.FTZ R75, R206, R194.reuse, R195.reuse ;  /* 0x000000c2ce4b7223 */ /* 0x180fe200000100c3 */
[----:B------:R-:W-:Y:S01]  /*2700*/  FADD.FTZ R203, R203, -R0 ;  /* 0x80000000cbcb7221 */ /* 0x000fe20000010000 */
[----:B------:R-:W-:Y:S01]  /*2710*/  FFMA.FTZ R205, R205, R194, R195 ;  /* 0x000000c2cdcd7223 */ /* 0x000fe200000100c3 */
[----:B------:R-:W-:Y:S01]  /*2720*/  FADD.FTZ R72, R211, -R72 ;  /* 0x80000048d3487221 */ /* 0x000fe20000010000 */
[----:B------:R-:W-:Y:S01]  /*2730*/  FADD.FTZ R109, R200, -R73 ;  /* 0x80000049c86d7221 */ /* 0x000fe20000010000 */
[----:B------:R-:W-:Y:S01]  /*2740*/  FFMA.FTZ R74, R186, R203, R98 ;  /* 0x000000cbba4a7223 */ /* 0x000fe20000010062 */
[----:B------:R-:W-:Y:S01]  /*2750*/  FADD.FTZ R210, R210, -R75 ;  /* 0x8000004bd2d27221 */ /* 0x000fe20000010000 */
[----:B------:R-:W-:Y:S01]  /*2760*/  FADD.FTZ R205, R202, -R205 ;  /* 0x800000cdcacd7221 */ /* 0x000fe20000010000 */
[----:B------:R-:W-:Y:S01]  /*2770*/  FFMA.FTZ R75, R186, R72, R99 ;  /* 0x00000048ba4b7223 */ /* 0x000fe20000010063 */
[----:B------:R-:W-:Y:S01]  /*2780*/  FMUL.FTZ R73, R74, R187 ;  /* 0x000000bb4a497220 */ /* 0x000fe20000410000 */
[----:B------:R-:W-:Y:S01]  /*2790*/  LOP3.LUT P6, RZ, R129, 0xff0000, RZ, 0xc0, !PT ;  /* 0x00ff000081ff7812 */ /* 0x000fe200078cc0ff */
[----:B------:R-:W-:Y:S01]  /*27a0*/  FFMA.FTZ R72, R186, R205, R96 ;  /* 0x000000cdba487223 */ /* 0x000fe20000010060 */
[-C--:B------:R-:W-:Y:S01]  /*27b0*/  FMUL.FTZ R76, R75, R187.reuse ;  /* 0x000000bb4b4c7220 */ /* 0x080fe20000410000 */
[----:B------:R-:W-:Y:S01]  /*27c0*/  FMUL.FTZ R73, R73, UR4 ;  /* 0x0000000449497c20 */ /* 0x000fe20008410000 */
[----:B------:R-:W-:Y:S01]  /*27d0*/  ISETP.GE.U32.AND P2, PT, R128, RZ, PT ;  /* 0x000000ff8000720c */ /* 0x000fe20003f46070 */
[-CC-:B------:R-:W-:Y:S01]  /*27e0*/  FFMA.FTZ R197, R197, R194.reuse, R195.reuse ;  /* 0x000000c2c5c57223 */ /* 0x180fe200000100c3 */
[-CC-:B------:R-:W-:Y:S01]  /*27f0*/  FFMA.FTZ R198, R198, R194.reuse, R195.reuse ;  /* 0x000000c2c6c67223 */ /* 0x180fe200000100c3 */
[----:B------:R-:W-:Y:S01]  /*2800*/  FFMA.FTZ R199, R199, R194, R195 ;  /* 0x000000c2c7c77223 */ /* 0x000fe200000100c3 */
[-C--:B------:R-:W-:Y:S01]  /*2810*/  FMUL.FTZ R0, R72, R187.reuse ;  /* 0x000000bb48007220 */ /* 0x080fe20000410000 */
        /* <DEDUP_REMOVED lines=40> */
.L_x_6977:
[-CC-:B------:R-:W-:Y:S01]  /*2aa0*/  FFMA.FTZ R205, R205, R194.reuse, R195.reuse ;  /* 0x000000c2cdcd7223 */ /* 0x180fe200000100c3 */
[-CC-:B------:R-:W-:Y:S01]  /*2ab0*/  FFMA.FTZ R197, R197, R194.reuse, R195.reuse ;  /* 0x000000c2c5c57223 */ /* 0x180fe200000100c3 */
[-CC-:B------:R-:W-:Y:S01]  /*2ac0*/  FFMA.FTZ R0, R207, R194.reuse, R195.reuse ;  /* 0x000000c2cf007223 */ /* 0x180fe200000100c3 */
[-C--:B------:R-:W-:Y:S01]  /*2ad0*/  FFMA.FTZ R198, R198, R194.reuse, R195 ;  /* 0x000000c2c6c67223 */ /* 0x080fe200000100c3 */
[----:B------:R-:W-:Y:S01]  /*2ae0*/  FADD.FTZ R205, R202, -R205 ;  /* 0x800000cdcacd7221 */ /* 0x000fe20000010000 */
[----:B------:R-:W-:Y:S01]  /*2af0*/  FADD.FTZ R197, R204, -R197 ;  /* 0x800000c5ccc57221 */ /* 0x000fe20000010000 */
[----:B------:R-:W-:Y:S01]  /*2b00*/  FADD.FTZ R203, R203, -R0 ;  /* 0x80000000cbcb7221 */ /* 0x000fe20000010000 */
[-C--:B0-----:R-:W-:Y:S01]  /*2b10*/  FFMA.FTZ R108, R209, R194.reuse, R195 ;  /* 0x000000c2d16c7223 */ /* 0x081fe200000100c3 */
[C---:B------:R-:W-:Y:S01]  /*2b20*/  FFMA.FTZ R110, R186.reuse, R205, R96 ;  /* 0x000000cdba6e7223 */ /* 0x040fe20000010060 */
[----:B------:R-:W-:Y:S01]  /*2b30*/  FFMA.FTZ R0, R186, R197, R93 ;  /* 0x000000c5ba007223 */ /* 0x000fe2000001005d */
[-CC-:B------:R-:W-:Y:S01]  /*2b40*/  FFMA.FTZ R199, R199, R194.reuse, R195.reuse ;  /* 0x000000c2c7c77223 */ /* 0x180fe200000100c3 */
[----:B------:R-:W-:Y:S01]  /*2b50*/  FADD.FTZ R201, R201, -R198 ;  /* 0x800000c6c9c97221 */ /* 0x000fe20000010000 */
[-C--:B------:R-:W-:Y:S01]  /*2b60*/  FMUL.FTZ R110, R110, R187.reuse ;  /* 0x000000bb6e6e7220 */ /* 0x080fe20000410000 */
[----:B------:R-:W-:Y:S01]  /*2b70*/  FMUL.FTZ R0, R0, R187 ;  /* 0x000000bb00007220 */ /* 0x000fe20000410000 */
[-CC-:B------:R-:W-:Y:S01]  /*2b80*/  FFMA.FTZ R111, R206, R194.reuse, R195.reuse ;  /* 0x000000c2ce6f7223 */ /* 0x180fe200000100c3 */
[----:B------:R-:W-:Y:S01]  /*2b90*/  FFMA.FTZ R109, R196, R194, R195 ;  /* 0x000000c2c46d7223 */ /* 0x000fe200000100c3 */
[----:B------:R-:W-:Y:S01]  /*2ba0*/  FMUL.FTZ R110, R110, UR4 ;  /* 0x000000046e6e7c20 */ /* 0x000fe20008410000 */
[----:B------:R-:W-:Y:S01]  /*2bb0*/  FADD.FTZ R192, R211, -R108 ;  /* 0x8000006cd3c07221 */ /* 0x000fe20000010000 */
[----:B------:R-:W-:Y:S01]  /*2bc0*/  FMUL.FTZ R0, R0, UR4 ;  /* 0x0000000400007c20 */ /* 0x000fe20008410000 */
[C---:B------:R-:W-:Y:S01]  /*2bd0*/  LOP3.LUT P6, RZ, R129.reuse, 0xff, RZ, 0xc0, !PT ;  /* 0x000000ff81ff7812 */ /* 0x040fe200078cc0ff */
[----:B------:R-:W-:Y:S01]  /*2be0*/  FADD.FTZ R199, R208, -R199 ;  /* 0x800000c7d0c77221 */ /* 0x000fe20000010000 */
[----:B------:R-:W-:Y:S01]  /*2bf0*/  LOP3.LUT P2, RZ, R128, 0xff00, RZ, 0xc0, !PT ;  /* 0x0000ff0080ff7812 */ /* 0x000fe2000784c0ff */
[C---:B------:R-:W-:Y:S01]  /*2c00*/  FFMA.FTZ R108, R186.reuse, R201, R94 ;  /* 0x000000c9ba6c7223 */ /* 0x040fe2000001005e */
[----:B------:R-:W-:Y:S01]  /*2c10*/  FFMA.FTZ R114, R186, R203, R98 ;  /* 0x000000cbba727223 */ /* 0x000fe20000010062 */
[----:B------:R-:W-:Y:S01]  /*2c20*/  FADD.FTZ R210, R210, -R111 ;  /* 0x8000006fd2d27221 */ /* 0x000fe20000010000 */
[----:B------:R-:W-:Y:S01]  /*2c30*/  FADD.FTZ R109, R200, -R109 ;  /* 0x8000006dc86d7221 */ /* 0x000fe20000010000 */
[----:B------:R-:W-:Y:S01]  /*2c40*/  FSEL R112, R110, RZ, P6 ;  /* 0x000000ff6e707208 */ /* 0x000fe20003000000 */
[----:B------:R-:W-:Y:S01]  /*2c50*/  FMUL.FTZ R108, R108, R187 ;  /* 0x000000bb6c6c7220 */ /* 0x000fe20000410000 */
[----:B------:R-:W-:Y:S01]  /*2c60*/  FSEL R113, R0, RZ, P2 ;  /* 0x000000ff00717208 */ /* 0x000fe20001000000 */
[----:B------:R-:W-:Y:S01]  /*2c70*/  FFMA.FTZ R110, R186, R199, R95 ;  /* 0x000000c7ba6e7223 */ /* 0x000fe2000001005f */
[----:B------:R-:W-:Y:S01]  /*2c80*/  FMUL.FTZ R114, R114, R187 ;  /* 0x000000bb72727220 */ /* 0x000fe20000410000 */
[C---:B------:R-:W-:Y:S01]  /*2c90*/  FFMA.FTZ R210, R186.reuse, R210, R97 ;  /* 0x000000d2bad27223 */ /* 0x040fe20000010061 */
[C---:B------:R-:W-:Y:S01]  /*2ca0*/  FFMA.FTZ R192, R186.reuse, R192, R99 ;  /* 0x000000c0bac07223 */ /* 0x040fe20000010063 */
[----:B------:R-:W-:Y:S01]  /*2cb0*/  FFMA.FTZ R0, R186, R109, R92 ;  /* 0x0000006dba007223 */ /* 0x000fe2000001005c */
[----:B------:R-:W-:Y:S01]  /*2cc0*/  FMUL.FTZ R108, R108, UR4 ;  /* 0x000000046c6c7c20 */ /* 0x000fe20008410000 */
[-C--:B------:R-:W-:Y:S01]  /*2cd0*/  FMUL.FTZ R110, R110, R187.reuse ;  /* 0x000000bb6e6e7220 */ /* 0x080fe20000410000 */
[----:B------:R-:W-:Y:S01]  /*2ce0*/  FMUL.FTZ R114, R114, UR4 ;  /* 0x0000000472727c20 */ /* 0x000fe20008410000 */
[----:B------:R-:W-:Y:S01]  /*2cf0*/  LOP3.LUT P5, RZ, R128, 0xff0000, RZ, 0xc0, !PT ;  /* 0x00ff000080ff7812 */ /* 0x000fe200078ac0ff */
[-C--:B------:R-:W-:Y:S01]  /*2d00*/  FMUL.FTZ R210, R210, R187.reuse ;  /* 0x000000bbd2d27220 */ /* 0x080fe20000410000 */
[----:B------:R-:W-:Y:S01]  /*2d10*/  LOP3.LUT P6, RZ, R129, 0xff0000, RZ, 0xc0, !PT ;  /* 0x00ff000081ff7812 */ /* 0x000fe200078cc0ff */
[-C--:B------:R-:W-:Y:S01]  /*2d20*/  FMUL.FTZ R192, R192, R187.reuse ;  /* 0x000000bbc0c07220 */ /* 0x080fe20000410000 */
[----:B------:R-:W-:Y:S01]  /*2d30*/  FMUL.FTZ R0, R0, R187 ;  /* 0x000000bb00007220 */ /* 0x000fe20000410000 */
[----:B------:R-:W-:Y:S01]  /*2d40*/  ISETP.GE.U32.AND P2, PT, R128, RZ, PT ;  /* 0x000000ff8000720c */ /* 0x000fe20003f46070 */
[----:B------:R-:W-:Y:S01]  /*2d50*/  FMUL.FTZ R110, R110, UR4 ;  /* 0x000000046e6e7c20 */ /* 0x000fe20008410000 */
[----:B------:R-:W-:Y:S01]  /*2d60*/  LOP3.LUT P4, RZ, R128, 0xff000000, RZ, 0xc0, !PT ;  /* 0xff00000080ff7812 */ /* 0x000fe2000788c0ff */
[----:B------:R-:W-:Y:S01]  /*2d70*/  FMUL.FTZ R192, R192, UR4 ;  /* 0x00000004c0c07c20 */ /* 0x000fe20008410000 */
[----:B------:R-:W-:Y:S01]  /*2d80*/  FSEL R108, R108, RZ, P5 ;  /* 0x000000ff6c6c7208 */ /* 0x000fe20002800000 */
[----:B------:R-:W-:Y:S01]  /*2d90*/  FMUL.FTZ R210, R210, UR4 ;  /* 0x00000004d2d27c20 */ /* 0x000fe20008410000 */
[----:B------:R-:W-:Y:S01]  /*2da0*/  FMUL.FTZ R0, R0, UR4 ;  /* 0x0000000400007c20 */ /* 0x000fe20008410000 */
[----:B------:R-:W-:-:S02]  /*2db0*/  FSEL R111, R114, RZ, P6 ;  /* 0x000000ff726f7208 */ /* 0x000fc40003000000 */
[C---:B------:R-:W-:Y:S02]  /*2dc0*/  LOP3.LUT P5, RZ, R129.reuse, 0xff00, RZ, 0xc0, !PT ;  /* 0x0000ff0081ff7812 */ /* 0x040fe400078ac0ff */
[----:B------:R-:W-:Y:S02]  /*2dd0*/  ISETP.GE.U32.AND.EX P2, PT, R129, 0x1000000, PT, P2 ;  /* 0x010000008100780c */ /* 0x000fe40003f46120 */
        /* <DEDUP_REMOVED lines=9> */
.L_x_6978:
        /* <DEDUP_REMOVED lines=13> */
[----:B------:R-:W-:Y:S01]  /*2f40*/  ISETP.GE.U32.AND P2, PT, R122, RZ, PT ;  /* 0x000000ff7a00720c */ /* 0x000fe20003f46070 */
[----:B------:R-:W-:Y:S01]  /*2f50*/  FFMA.FTZ R73, R154, R194, R195 ;  /* 0x000000c29a497223 */ /* 0x000fe200000100c3 */
[C---:B------:R-:W-:Y:S01]  /*2f60*/  FFMA.FTZ R74, R186.reuse, R75, R106 ;  /* 0x0000004bba4a7223 */ /* 0x040fe2000001006a */
[----:B------:R-:W-:Y:S01]  /*2f70*/  FFMA.FTZ R75, R186, R140, R107 ;  /* 0x0000008cba4b7223 */ /* 0x000fe2000001006b */
[----:B------:R-:W-:Y:S01]  /*2f80*/  FADD.FTZ R145, R148, -R145 ;  /* 0x8000009194917221 */ /* 0x000fe20000010000 */
[-CC-:B------:R-:W-:Y:S01]  /*2f90*/  FFMA.FTZ R144, R144, R194.reuse, R195.reuse ;  /* 0x000000c290907223 */ /* 0x180fe200000100c3 */
[----:B------:R-:W-:Y:S01]  /*2fa0*/  FADD.FTZ R149, R149, -R0 ;  /* 0x8000000095957221 */ /* 0x000fe20000010000 */
[----:B------:R-:W-:Y:S01]  /*2fb0*/  FMUL.FTZ R77, R75, R187 ;  /* 0x000000bb4b4d7220 */ /* 0x000fe20000410000 */
[-C--:B------:R-:W-:Y:S01]  /*2fc0*/  FFMA.FTZ R0, R155, R194.reuse, R195 ;  /* 0x000000c29b007223 */ /* 0x080fe200000100c3 */
[----:B------:R-:W-:Y:S01]  /*2fd0*/  ISETP.GE.U32.AND.EX P2, PT, R123, 0x1000000, PT, P2 ;  /* 0x010000007b00780c */ /* 0x000fe20003f46120 */
[----:B------:R-:W-:Y:S01]  /*2fe0*/  FADD.FTZ R73, R150, -R73 ;  /* 0x8000004996497221 */ /* 0x000fe20000010000 */
[----:B------:R-:W-:Y:S01]  /*2ff0*/  FMUL.FTZ R77, R77, UR4 ;  /* 0x000000044d4d7c20 */ /* 0x000fe20008410000 */
[----:B------:R-:W-:Y:S01]  /*3000*/  FFMA.FTZ R72, R186, R145, R104 ;  /* 0x00000091ba487223 */ /* 0x000fe20000010068 */
[-C--:B------:R-:W-:Y:S01]  /*3010*/  FMUL.FTZ R76, R74, R187.reuse ;  /* 0x000000bb4a4c7220 */ /* 0x080fe20000410000 */
[----:B------:R-:W-:Y:S01]  /*3020*/  FADD.FTZ R144, R143, -R144 ;  /* 0x800000908f907221 */ /* 0x000fe20000010000 */
[----:B------:R-:W-:Y:S01]  /*3030*/  FFMA.FTZ R152, R152, R194, R195 ;  /* 0x000000c298987223 */ /* 0x000fe200000100c3 */
[----:B------:R-:W-:Y:S01]  /*3040*/  FADD.FTZ R151, R151, -R0 ;  /* 0x8000000097977221 */ /* 0x000fe20000010000 */
[----:B------:R-:W-:Y:S01]  /*3050*/  FSEL R129, R77, RZ, P2 ;  /* 0x000000ff4d817208 */ /* 0x000fe20001000000 */
[----:B------:R-:W-:Y:S01]  /*3060*/  FMUL.FTZ R0, R72, R187 ;  /* 0x000000bb48007220 */ /* 0x000fe20000410000 */
[----:B------:R-:W-:Y:S01]  /*3070*/  FMUL.FTZ R76, R76, UR4 ;  /* 0x000000044c4c7c20 */ /* 0x000fe20008410000 */
[C---:B------:R-:W-:Y:S01]  /*3080*/  FFMA.FTZ R77, R186.reuse, R73, R101 ;  /* 0x00000049ba4d7223 */ /* 0x040fe20000010065 */
[----:B------:R-:W-:Y:S01]  /*3090*/  LOP3.LUT P6, RZ, R123, 0xff0000, RZ, 0xc0, !PT ;  /* 0x00ff00007bff7812 */ /* 0x000fe200078cc0ff */
[----:B------:R-:W-:Y:S01]  /*30a0*/  FFMA.FTZ R73, R186, R144, R105 ;  /* 0x00000090ba497223 */ /* 0x000fe20000010069 */
[----:B------:R-:W-:Y:S01]  /*30b0*/  FADD.FTZ R152, R147, -R152 ;  /* 0x8000009893987221 */ /* 0x000fe20000010000 */
[----:B------:R-:W-:Y:S01]  /*30c0*/  FMUL.FTZ R0, R0, UR4 ;  /* 0x0000000400007c20 */ /* 0x000fe20008410000 */
[----:B------:R-:W-:Y:S01]  /*30d0*/  LOP3.LUT P5, RZ, R123, 0xff, RZ, 0xc0, !PT ;  /* 0x000000ff7bff7812 */ /* 0x000fe200078ac0ff */
[----:B------:R-:W-:Y:S01]  /*30e0*/  FMUL.FTZ R111, R73, R187 ;  /* 0x000000bb496f7220 */ /* 0x000fe20000410000 */
[----:B------:R-:W-:Y:S01]  /*30f0*/  FSEL R128, R76, RZ, P6 ;  /* 0x000000ff4c807208 */ /* 0x000fe20003000000 */
        /* <DEDUP_REMOVED lines=28> */
.L_x_6979:
[-CC-:B------:R-:W-:Y:S01]  /*32c0*/  FFMA.FTZ R0, R153, R194.reuse, R195.reuse ;  /* 0x000000c299007223 */ /* 0x180fe200000100c3 */
[-CC-:B0-----:R-:W-:Y:S01]  /*32d0*/  FFMA.FTZ R109, R154, R194.reuse, R195.reuse ;  /* 0x000000c29a6d7223 */ /* 0x181fe200000100c3 */
[-CC-:B------:R-:W-:Y:S01]  /*32e0*/  FFMA.FTZ R145, R145, R194.reuse, R195.reuse ;  /* 0x000000c291917223 */ /* 0x180fe200000100c3 */
[-CC-:B------:R-:W-:Y:S01]  /*32f0*/  FFMA.FTZ R111, R142, R194.reuse, R195.reuse ;  /* 0x000000c28e6f7223 */ /* 0x180fe200000100c3 */
[----:B------:R-:W-:Y:S01]  /*3300*/  FADD.FTZ R149, R149, -R0 ;  /* 0x8000000095957221 */ /* 0x000fe20000010000 */
[-C--:B------:R-:W-:Y:S01]  /*3310*/  FFMA.FTZ R0, R155, R194.reuse, R195 ;  /* 0x000000c29b007223 */ /* 0x080fe200000100c3 */
[----:B------:R-:W-:Y:S01]  /*3320*/  FADD.FTZ R109, R150, -R109 ;  /* 0x8000006d966d7221 */ /* 0x000fe20000010000 */
[----:B------:R-:W-:Y:S01]  /*3330*/  FADD.FTZ R145, R148, -R145 ;  /* 0x8000009194917221 */ /* 0x000fe20000010000 */
[-C--:B------:R-:W-:Y:S01]  /*3340*/  FFMA.FTZ R152, R152, R194.reuse, R195 ;  /* 0x000000c298987223 */ /* 0x080fe200000100c3 */
[----:B------:R-:W-:Y:S01]  /*3350*/  FADD.FTZ R151, R151, -R0 ;  /* 0x8000000097977221 */ /* 0x000fe20000010000 */
[C---:B------:R-:W-:Y:S01]  /*3360*/  FFMA.FTZ R0, R186.reuse, R109, R101 ;  /* 0x0000006dba007223 */ /* 0x040fe20000010065 */
[----:B------:R-:W-:Y:S01]  /*3370*/  FFMA.FTZ R110, R186, R145, R104 ;  /* 0x00000091ba6e7223 */ /* 0x000fe20000010068 */
[----:B------:R-:W-:Y:S01]  /*3380*/  FADD.FTZ R111, R146, -R111 ;  /* 0x8000006f926f7221 */ /* 0x000fe20000010000 */
[-CC-:B------:R-:W-:Y:S01]  /*3390*/  FFMA.FTZ R144, R144, R194.reuse, R195.reuse ;  /* 0x000000c290907223 */ /* 0x180fe200000100c3 */
[-C--:B------:R-:W-:Y:S01]  /*33a0*/  FMUL.FTZ R0, R0, R187.reuse ;  /* 0x000000bb00007220 */ /* 0x080fe20000410000 */
[----:B------:R-:W-:Y:S01]  /*33b0*/  FFMA.FTZ R141, R141, R194, R195 ;  /* 0x000000c28d8d7223 */ /* 0x000fe200000100c3 */
[----:B------:R-:W-:Y:S01]  /*33c0*/  FMUL.FTZ R110, R110, R187 ;  /* 0x000000bb6e6e7220 */ /* 0x000fe20000410000 */
[----:B------:R-:W-:Y:S01]  /*33d0*/  FADD.FTZ R152, R147, -R152 ;  /* 0x8000009893987221 */ /* 0x000fe20000010000 */
[----:B------:R-:W-:Y:S01]  /*33e0*/  FMUL.FTZ R0, R0, UR4 ;  /* 0x0000000400007c20 */ /* 0x000fe20008410000 */
[----:B------:R-:W-:Y:S01]  /*33f0*/  LOP3.LUT P2, RZ, R122, 0xff00, RZ, 0xc0, !PT ;  /* 0x0000ff007aff7812 */ /* 0x000fe2000784c0ff */
[C---:B------:R-:W-:Y:S01]  /*3400*/  FFMA.FTZ R108, R186.reuse, R149, R102 ;  /* 0x00000095ba6c7223 */ /* 0x040fe20000010066 */
[----:B------:R-:W-:Y:S01]  /*3410*/  FFMA.FTZ R112, R186, R111, R106 ;  /* 0x0000006fba707223 */ /* 0x000fe2000001006a */
[----:B------:R-:W-:Y:S01]  /*3420*/  FADD.FTZ R144, R143, -R144 ;  /* 0x800000908f907221 */ /* 0x000fe20000010000 */
[----:B------:R-:W-:Y:S01]  /*3430*/  FADD.FTZ R140, R140, -R141 ;  /* 0x8000008d8c8c7221 */ /* 0x000fe20000010000 */
[----:B------:R-:W-:Y:S01]  /*3440*/  FMUL.FTZ R110, R110, UR4 ;  /* 0x000000046e6e7c20 */ /* 0x000fe20008410000 */
[-C--:B------:R-:W-:Y:S01]  /*3450*/  FMUL.FTZ R108, R108, R187.reuse ;  /* 0x000000bb6c6c7220 */ /* 0x080fe20000410000 */
[C---:B------:R-:W-:Y:S01]  /*3460*/  LOP3.LUT P6, RZ, R123.reuse, 0xff, RZ, 0xc0, !PT ;  /* 0x000000ff7bff7812 */ /* 0x040fe200078cc0ff */
[----:B------:R-:W-:Y:S01]  /*3470*/  FFMA.FTZ R152, R186, R152, R103 ;  /* 0x00000098ba987223 */ /* 0x000fe20000010067 */
[----:B------:R-:W-:Y:S01]  /*3480*/  FSEL R113, R0, RZ, P2 ;  /* 0x000000ff00717208 */ /* 0x000fe20001000000 */
[----:B------:R-:W-:Y:S01]  /*3490*/  FMUL.FTZ R112, R112, R187 ;  /* 0x000000bb70707220 */ /* 0x000fe20000410000 */
[C---:B------:R-:W-:Y:S01]  /*34a0*/  FFMA.FTZ R144, R186.reuse, R144, R105 ;  /* 0x00000090ba907223 */ /* 0x040fe20000010069 */
[C---:B------:R-:W-:Y:S01]  /*34b0*/  FFMA.FTZ R140, R186.reuse, R140, R107 ;  /* 0x0000008cba8c7223 */ /* 0x040fe2000001006b */
[----:B------:R-:W-:Y:S01]  /*34c0*/  FFMA.FTZ R0, R186, R151, R100 ;  /* 0x00000097ba007223 */ /* 0x000fe20000010064 */
[----:B------:R-:W-:Y:S01]  /*34d0*/  FMUL.FTZ R108, R108, UR4 ;  /* 0x000000046c6c7c20 */ /* 0x000fe20008410000 */
[----:B------:R-:W-:Y:S01]  /*34e0*/  FSEL R110, R110, RZ, P6 ;  /* 0x000000ff6e6e7208 */ /* 0x000fe20003000000 */
        /* <DEDUP_REMOVED lines=26> */
.L_x_6980:
[----:B------:R-:W0:Y:S02]  /*3690*/  @P0 LDC.64 R112, c[0x0][0x478] ;  /* 0x00011e00ff700b82 */ /* 0x000e240000000a00 */
[----:B0-----:R-:W-:-:S04]  /*36a0*/  @P0 IMAD.WIDE.U32 R112, R190, 0x20, R112 ;  /* 0x00000020be700825 */ /* 0x001fc800078e0070 */
[----:B------:R-:W-:Y:S01]  /*36b0*/  IMAD.WIDE.U32 R190, R190, 0x10, R132 ;  /* 0x00000010bebe7825 */ /* 0x000fe200078e0084 */
        /* <DEDUP_REMOVED lines=17> */
[-CC-:B------:R-:W-:Y:S01]  /*37d0*/  FFMA.FTZ R137, R137, R194.reuse, R195.reuse ;  /* 0x000000c289897223 */ /* 0x180fe200000100c3 */
[-C--:B------:R-:W-:Y:S01]  /*37e0*/  FFMA.FTZ R139, R139, R194.reuse, R195 ;  /* 0x000000c28b8b7223 */ /* 0x080fe200000100c3 */
        /* <DEDUP_REMOVED lines=18> */
[----:B------:R-:W-:Y:S01]  /*3910*/  FMUL.FTZ R108, R79, R187 ;  /* 0x000000bb4f6c7220 */ /* 0x000fe20000410000 */
        /* <DEDUP_REMOVED lines=28> */
.L_x_6981:
[-CC-:B0-----:R-:W-:Y:S01]  /*3ae0*/  FFMA.FTZ R108, R127, R194.reuse, R195.reuse ;  /* 0x000000c27f6c7223 */ /* 0x181fe200000100c3 */
[-CC-:B------:R-:W-:Y:S01]  /*3af0*/  FFMA.FTZ R0, R117, R194.reuse, R195.reuse ;  /* 0x000000c275007223 */ /* 0x180fe200000100c3 */
[-CC-:B------:R-:W-:Y:S01]  /*3b00*/  FFMA.FTZ R109, R120, R194.reuse, R195.reuse ;  /* 0x000000c2786d7223 */ /* 0x180fe200000100c3 */
[-CC-:B------:R-:W-:Y:S01]  /*3b10*/  FFMA.FTZ R137, R137, R194.reuse, R195.reuse ;  /* 0x000000c289897223 */ /* 0x180fe200000100c3 */
[----:B------:R-:W-:Y:S01]  /*3b20*/  FADD.FTZ R131, R131, -R108 ;  /* 0x8000006c83837221 */ /* 0x000fe20000010000 */
[----:B------:R-:W-:Y:S01]  /*3b30*/  FADD.FTZ R0, R125, -R0 ;  /* 0x800000007d007221 */ /* 0x000fe20000010000 */
[-CC-:B------:R-:W-:Y:S01]  /*3b40*/  FFMA.FTZ R111, R124, R194.reuse, R195.reuse ;  /* 0x000000c27c6f7223 */ /* 0x180fe200000100c3 */
[-CC-:B------:R-:W-:Y:S01]  /*3b50*/  FFMA.FTZ R134, R134, R194.reuse, R195.reuse ;  /* 0x000000c286867223 */ /* 0x180fe200000100c3 */
[----:B------:R-:W-:Y:S01]  /*3b60*/  FFMA.FTZ R110, R186, R131, R80 ;  /* 0x00000083ba6e7223 */ /* 0x000fe20000010050 */
[----:B------:R-:W-:Y:S01]  /*3b70*/  FFMA.FTZ R139, R139, R194, R195 ;  /* 0x000000c28b8b7223 */ /* 0x000fe200000100c3 */
[----:B------:R-:W-:Y:S01]  /*3b80*/  FADD.FTZ R109, R126, -R109 ;  /* 0x8000006d7e6d7221 */ /* 0x000fe20000010000 */
[----:B------:R-:W-:Y:S01]  /*3b90*/  FADD.FTZ R137, R136, -R137 ;  /* 0x8000008988897221 */ /* 0x000fe20000010000 */
[----:B------:R-:W-:Y:S01]  /*3ba0*/  FFMA.FTZ R0, R186, R0, R69 ;  /* 0x00000000ba007223 */ /* 0x000fe20000010045 */
[----:B------:R-:W-:Y:S01]  /*3bb0*/  FFMA.FTZ R116, R116, R194, R195 ;  /* 0x000000c274747223 */ /* 0x000fe200000100c3 */
[----:B------:R-:W-:Y:S01]  /*3bc0*/  FMUL.FTZ R110, R110, R187 ;  /* 0x000000bb6e6e7220 */ /* 0x000fe20000410000 */
[----:B------:R-:W-:Y:S01]  /*3bd0*/  FADD.FTZ R130, R130, -R111 ;  /* 0x8000006f82827221 */ /* 0x000fe20000010000 */
[----:B------:R-:W-:Y:S01]  /*3be0*/  FADD.FTZ R134, R135, -R134 ;  /* 0x8000008687867221 */ /* 0x000fe20000010000 */
[----:B------:R-:W-:Y:S01]  /*3bf0*/  FADD.FTZ R138, R138, -R139 ;  /* 0x8000008b8a8a7221 */ /* 0x000fe20000010000 */
[C---:B------:R-:W-:Y:S01]  /*3c00*/  FFMA.FTZ R108, R186.reuse, R109, R70 ;  /* 0x0000006dba6c7223 */ /* 0x040fe20000010046 */
[----:B------:R-:W-:Y:S01]  /*3c10*/  FFMA.FTZ R112, R186, R137, R82 ;  /* 0x00000089ba707223 */ /* 0x000fe20000010052 */
[-C--:B------:R-:W-:Y:S01]  /*3c20*/  FMUL.FTZ R0, R0, R187.reuse ;  /* 0x000000bb00007220 */ /* 0x080fe20000410000 */
[----:B------:R-:W-:Y:S01]  /*3c30*/  FADD.FTZ R121, R121, -R116 ;  /* 0x8000007479797221 */ /* 0x000fe20000010000 */
[----:B------:R-:W-:Y:S01]  /*3c40*/  FMUL.FTZ R110, R110, UR4 ;  /* 0x000000046e6e7c20 */ /* 0x000fe20008410000 */
[C---:B------:R-:W-:Y:S01]  /*3c50*/  FFMA.FTZ R130, R186.reuse, R130, R71 ;  /* 0x00000082ba827223 */ /* 0x040fe20000010047 */
[C---:B------:R-:W-:Y:S01]  /*3c60*/  FFMA.FTZ R134, R186.reuse, R134, R81 ;  /* 0x00000086ba867223 */ /* 0x040fe20000010051 */
[----:B------:R-:W-:Y:S01]  /*3c70*/  FFMA.FTZ R138, R186, R138, R83 ;  /* 0x0000008aba8a7223 */ /* 0x000fe20000010053 */
[-C--:B------:R-:W-:Y:S01]  /*3c80*/  FMUL.FTZ R108, R108, R187.reuse ;  /* 0x000000bb6c6c7220 */ /* 0x080fe20000410000 */
[----:B------:R-:W-:Y:S01]  /*3c90*/  FMUL.FTZ R112, R112, R187 ;  /* 0x000000bb70707220 */ /* 0x000fe20000410000 */
[----:B------:R-:W-:Y:S01]  /*3ca0*/  FMUL.FTZ R0, R0, UR4 ;  /* 0x0000000400007c20 */ /* 0x000fe20008410000 */
[C---:B------:R-:W-:Y:S01]  /*3cb0*/  LOP3.LUT P6, RZ, R119.reuse, 0xff, RZ, 0xc0, !PT ;  /* 0x000000ff77ff7812 */ /* 0x040fe200078cc0ff */
[----:B------:R-:W-:Y:S01]  /*3cc0*/  FFMA.FTZ R186, R186, R121, R68 ;  /* 0x00000079baba7223 */ /* 0x000fe20000010044 */
[----:B------:R-:W-:Y:S01]  /*3cd0*/  LOP3.LUT P2, RZ, R118, 0xff00, RZ, 0xc0, !PT ;  /* 0x0000ff0076ff7812 */ /* 0x000fe2000784c0ff */
        /* <DEDUP_REMOVED lines=29> */
.L_x_6982:
[----:B------:R-:W0:Y:S01]  /*3eb0*/  @P0 LDC.64 R112, c[0x0][0x478] ;  /* 0x00011e00ff700b82 */ /* 0x000e220000000a00 */
[----:B------:R-:W-:-:S04]  /*3ec0*/  IMAD.WIDE.U32 R132, R185, 0x10, R132 ;  /* 0x00000010b9847825 */ /* 0x000fc800078e0084 */
[----:B0-----:R-:W-:-:S05]  /*3ed0*/  @P0 IMAD.WIDE.U32 R112, R185, 0x20, R112 ;  /* 0x00000020b9700825 */ /* 0x001fca00078e0070 */
[----:B------:R0:W-:Y:S04]  /*3ee0*/  @P0 STG.E.128 desc[UR6][R112.64], R76 ;  /* 0x0000004c70000986 */ /* 0x0001e8000c101d06 */
[----:B------:R0:W-:Y:S04]  /*3ef0*/  @P0 STG.E.128 desc[UR6][R112.64+0x10], R72 ;  /* 0x0000104870000986 */ /* 0x0001e8000c101d06 */
[----:B------:R0:W-:Y:S01]  /*3f00*/  STG.E.128 desc[UR6][R132.64], R108 ;  /* 0x0000006c84007986 */ /* 0x0001e2000c101d06 */
[----:B------:R-:W-:Y:S05]  /*3f10*/  BRA `(.L_x_6983) ;  /* 0x00000020002c7947 */ /* 0x000fea0003800000 */
.L_x_6974:
[----:B------:R-:W-:-:S04]  /*3f20*/  ISETP.NE.U32.AND P0, PT, RZ, UR14, PT ;  /* 0x0000000eff007c0c */ /* 0x000fc8000bf05070 */
[----:B------:R-:W-:-:S13]  /*3f30*/  ISETP.NE.AND.EX P0, PT, RZ, UR15, PT, P0 ;  /* 0x0000000fff007c0c */ /* 0x000fda000bf05300 */
[----:B------:R-:W-:Y:S05]  /*3f40*/  @P0 BRA `(.L_x_6984) ;  /* 0x0000000000f80947 */ /* 0x000fea0003800000 */
[-CC-:B------:R-:W-:Y:S01]  /*3f50*/  FFMA.FTZ R109, R218, R194.reuse, R195.reuse ;  /* 0x000000c2da6d7223 */ /* 0x180fe200000100c3 */
[-CC-:B------:R-:W-:Y:S01]  /*3f60*/  FFMA.FTZ R193, R193, R194.reuse, R195.reuse ;  /* 0x000000c2c1c17223 */ /* 0x180fe200000100c3 */
[-CC-:B------:R-:W-:Y:S01]  /*3f70*/  FFMA.FTZ R108, R213, R194.reuse, R195.reuse ;  /* 0x000000c2d56c7223 */ /* 0x180fe200000100c3 */
[-C--:B------:R-:W-:Y:S01]  /*3f80*/  FFMA.FTZ R212, R212, R194.reuse, R195 ;  /* 0x000000c2d4d47223 */ /* 0x080fe200000100c3 */
[----:B------:R-:W-:Y:S01]  /*3f90*/  FADD.FTZ R111, R216, -R109 ;  /* 0x8000006dd86f7221 */ /* 0x000fe20000010000 */
[----:B------:R-:W-:Y:S01]  /*3fa0*/  FADD.FTZ R193, R222, -R193 ;  /* 0x800000c1dec17221 */ /* 0x000fe20000010000 */
[-CC-:B------:R-:W-:Y:S01]  /*3fb0*/  FFMA.FTZ R109, R0, R194.reuse, R195.reuse ;  /* 0x000000c2006d7223 */ /* 0x180fe200000100c3 */
[-CC-:B------:R-:W-:Y:S01]  /*3fc0*/  FFMA.FTZ R220, R220, R194.reuse, R195.reuse ;  /* 0x000000c2dcdc7223 */ /* 0x180fe200000100c3 */
[C---:B------:R-:W-:Y:S01]  /*3fd0*/  FMUL.FTZ R110, R186.reuse, R111 ;  /* 0x0000006fba6e7220 */ /* 0x040fe20000410000 */
[----:B------:R-:W-:Y:S01]  /*3fe0*/  FMUL.FTZ R0, R186, R193 ;  /* 0x000000c1ba007220 */ /* 0x000fe20000410000 */
[----:B------:R-:W-:Y:S01]  /*3ff0*/  FADD.FTZ R223, R223, -R108 ;  /* 0x8000006cdfdf7221 */ /* 0x000fe20000010000 */
[-CC-:B------:R-:W-:Y:S01]  /*4000*/  FFMA.FTZ R108, R221, R194.reuse, R195.reuse ;  /* 0x000000c2dd6c7223 */ /* 0x180fe200000100c3 */
[-C--:B------:R-:W-:Y:S01]  /*4010*/  FMUL.FTZ R110, R110, R187.reuse ;  /* 0x000000bb6e6e7220 */ /* 0x080fe20000410000 */
[----:B------:R-:W-:Y:S01]  /*4020*/  FMUL.FTZ R0, R0, R187 ;  /* 0x000000bb00007220 */ /* 0x000fe20000410000 */
[----:B------:R-:W-:Y:S01]  /*4030*/  FADD.FTZ R215, R215, -R212 ;  /* 0x800000d4d7d77221 */ /* 0x000fe20000010000 */
[----:B------:R-:W-:Y:S01]  /*4040*/  FADD.FTZ R217, R217, -R220 ;  /* 0x800000dcd9d97221 */ /* 0x000fe20000010000 */
[----:B------:R-:W-:Y:S01]  /*4050*/  FFMA.FTZ R219, R219, R194, R195 ;  /* 0x000000c2dbdb7223 */ /* 0x000fe200000100c3 */
[----:B------:R-:W-:Y:S01]  /*4060*/  FMUL.FTZ R110, R110, UR4 ;  /* 0x000000046e6e7c20 */ /* 0x000fe20008410000 */
[----:B------:R-:W-:Y:S01]  /*4070*/  FADD.FTZ R225, R225, -R108 ;  /* 0x8000006ce1e17221 */ /* 0x000fe20000010000 */
[----:B------:R-:W-:Y:S01]  /*4080*/  FMUL.FTZ R0, R0, UR4 ;  /* 0x0000000400007c20 */ /* 0x000fe20008410000 */
[C---:B-----5:R-:W-:Y:S01]  /*4090*/  LOP3.LUT P6, RZ, R133.reuse, 0xff, RZ, 0xc0, !PT ;  /* 0x000000ff85ff7812 */ /* 0x060fe200078cc0ff */
[----:B------:R-:W-:Y:S01]  /*40a0*/  FMUL.FTZ R108, R186, R215 ;  /* 0x000000d7ba6c7220 */ /* 0x000fe20000410000 */
[----:B------:R-:W-:Y:S01]  /*40b0*/  LOP3.LUT P2, RZ, R132, 0xff00, RZ, 0xc0, !PT ;  /* 0x0000ff0084ff7812 */ /* 0x000fe2000784c0ff */
[----:B------:R-:W-:Y:S01]  /*40c0*/  FMUL.FTZ R212, R186, R217 ;  /* 0x000000d9bad47220 */ /* 0x000fe20000410000 */
[----:B------:R-:W-:Y:S01]  /*40d0*/  FADD.FTZ R219, R224, -R219 ;  /* 0x800000dbe0db7221 */ /* 0x000fe20000010000 */
[----:B------:R-:W-:Y:S01]  /*40e0*/  FADD.FTZ R109, R214, -R109 ;  /* 0x8000006dd66d7221 */ /* 0x000fe20000010000 */
[----:B------:R-:W-:Y:S01]  /*40f0*/  FSEL R112, R110, RZ, P6 ;  /* 0x000000ff6e707208 */ /* 0x000fe20003000000 */
[----:B------:R-:W-:Y:S01]  /*4100*/  FMUL.FTZ R108, R108, R187 ;  /* 0x000000bb6c6c7220 */ /* 0x000fe20000410000 */
[----:B------:R-:W-:Y:S01]  /*4110*/  FSEL R113, R0, RZ, P2 ;  /* 0x000000ff00717208 */ /* 0x000fe20001000000 */
[----:B------:R-:W-:Y:S01]  /*4120*/  FMUL.FTZ R110, R186, R223 ;  /* 0x000000dfba6e7220 */ /* 0x000fe20000410000 */
[----:B------:R-:W-:Y:S01]  /*4130*/  FMUL.FTZ R212, R212, R187 ;  /* 0x000000bbd4d47220 */ /* 0x000fe20000410000 */
[C---:B------:R-:W-:Y:S01]  /*4140*/  FMUL.FTZ R114, R186.reuse, R219 ;  /* 0x000000dbba727220 */ /* 0x040fe20000410000 */
[C---:B------:R-:W-:Y:S01]  /*4150*/  FMUL.FTZ R214, R186.reuse, R225 ;  /* 0x000000e1bad67220 */ /* 0x040fe20000410000 */
[----:B------:R-:W-:Y:S01]  /*4160*/  FMUL.FTZ R0, R186, R109 ;  /* 0x0000006dba007220 */ /* 0x000fe20000410000 */
        /* <DEDUP_REMOVED lines=28> */
.L_x_6984:
[-CC-:B------:R-:W-:Y:S01]  /*4330*/  FFMA.FTZ R72, R213, R194.reuse, R195.reuse ;  /* 0x000000c2d5487223 */ /* 0x180fe200000100c3 */
[-CC-:B------:R-:W-:Y:S01]  /*4340*/  FFMA.FTZ R220, R220, R194.reuse, R195.reuse ;  /* 0x000000c2dcdc7223 */ /* 0x180fe200000100c3 */
[-CC-:B------:R-:W-:Y:S01]  /*4350*/  FFMA.FTZ R73, R218, R194.reuse, R195.reuse ;  /* 0x000000c2da497223 */ /* 0x180fe200000100c3 */
[-CC-:B------:R-:W-:Y:S01]  /*4360*/  FFMA.FTZ R219, R219, R194.reuse, R195.reuse ;  /* 0x000000c2dbdb7223 */ /* 0x180fe200000100c3 */
[----:B------:R-:W-:Y:S01]  /*4370*/  FADD.FTZ R79, R223, -R72 ;  /* 0x80000048df4f7221 */ /* 0x000fe20000010000 */
[----:B------:R-:W-:Y:S01]  /*4380*/  FADD.FTZ R217, R217, -R220 ;  /* 0x800000dcd9d97221 */ /* 0x000fe20000010000 */
[-C--:B------:R-:W-:Y:S01]  /*4390*/  FFMA.FTZ R72, R221, R194.reuse, R195 ;  /* 0x000000c2dd487223 */ /* 0x080fe200000100c3 */
[----:B------:R-:W-:Y:S01]  /*43a0*/  FADD.FTZ R77, R216, -R73 ;  /* 0x80000049d84d7221 */ /* 0x000fe20000010000 */
[-CC-:B------:R-:W-:Y:S01]  /*43b0*/  FFMA.FTZ R73, R0, R194.reuse, R195.reuse ;  /* 0x000000c200497223 */ /* 0x180fe200000100c3 */
[----:B------:R-:W-:Y:S01]  /*43c0*/  FMUL.FTZ R74, R186, R217 ;  /* 0x000000d9ba4a7220 */ /* 0x000fe20000410000 */
[----:B------:R-:W-:Y:S01]  /*43d0*/  FADD.FTZ R75, R225, -R72 ;  /* 0x80000048e14b7221 */ /* 0x000fe20000010000 */
[-C--:B------:R-:W-:Y:S01]  /*43e0*/  FFMA.FTZ R212, R212, R194.reuse, R195 ;  /* 0x000000c2d4d47223 */ /* 0x080fe200000100c3 */
[----:B------:R-:W-:Y:S01]  /*43f0*/  FADD.FTZ R109, R214, -R73 ;  /* 0x80000049d66d7221 */ /* 0x000fe20000010000 */
[----:B------:R-:W-:Y:S01]  /*4400*/  FMUL.FTZ R73, R74, R187 ;  /* 0x000000bb4a497220 */ /* 0x000fe20000410000 */
[C---:B------:R-:W-:Y:S01]  /*4410*/  FMUL.FTZ R75, R186.reuse, R75 ;  /* 0x0000004bba4b7220 */ /* 0x040fe20000410000 */
[----:B------:R-:W-:Y:S01]  /*4420*/  FMUL.FTZ R72, R186, R77 ;  /* 0x0000004dba487220 */ /* 0x000fe20000410000 */
[----:B-----5:R-:W-:Y:S01]  /*4430*/  LOP3.LUT P6, RZ, R133, 0xff0000, RZ, 0xc0, !PT ;  /* 0x00ff000085ff7812 */ /* 0x020fe200078cc0ff */
[----:B------:R-:W-:Y:S01]  /*4440*/  FMUL.FTZ R73, R73, UR4 ;  /* 0x0000000449497c20 */ /* 0x000fe20008410000 */
[-C--:B------:R-:W-:Y:S01]  /*4450*/  FMUL.FTZ R76, R75, R187.reuse ;  /* 0x000000bb4b4c7220 */ /* 0x080fe20000410000 */
[----:B------:R-:W-:Y:S01]  /*4460*/  FADD.FTZ R219, R224, -R219 ;  /* 0x800000dbe0db7221 */ /* 0x000fe20000010000 */
[----:B------:R-:W-:Y:S01]  /*4470*/  ISETP.GE.U32.AND P2, PT, R132, RZ, PT ;  /* 0x000000ff8400720c */ /* 0x000fe20003f46070 */
[----:B------:R-:W-:Y:S01]  /*4480*/  FFMA.FTZ R193, R193, R194, R195 ;  /* 0x000000c2c1c17223 */ /* 0x000fe200000100c3 */
[----:B------:R-:W-:Y:S01]  /*4490*/  FADD.FTZ R215, R215, -R212 ;  /* 0x800000d4d7d77221 */ /* 0x000fe20000010000 */
[----:B------:R-:W-:Y:S01]  /*44a0*/  FMUL.FTZ R0, R72, R187 ;  /* 0x000000bb48007220 */ /* 0x000fe20000410000 */
[----:B------:R-:W-:Y:S01]  /*44b0*/  FMUL.FTZ R76, R76, UR4 ;  /* 0x000000044c4c7c20 */ /* 0x000fe20008410000 */
[----:B------:R-:W-:Y:S01]  /*44c0*/  FSEL R212, R73, RZ, P6 ;  /* 0x000000ff49d47208 */ /* 0x000fe20003000000 */
[----:B------:R-:W-:Y:S01]  /*44d0*/  FMUL.FTZ R73, R186, R219 ;  /* 0x000000dbba497220 */ /* 0x000fe20000410000 */
[C---:B------:R-:W-:Y:S01]  /*44e0*/  ISETP.GE.U32.AND.EX P2, PT, R133.reuse, 0x1000000, PT, P2 ;  /* 0x010000008500780c */ /* 0x040fe20003f46120 */
[----:B------:R-:W-:Y:S01]  /*44f0*/  FADD.FTZ R193, R222, -R193 ;  /* 0x800000c1dec17221 */ /* 0x000fe20000010000 */
[----:B------:R-:W-:Y:S01]  /*4500*/  FMUL.FTZ R0, R0, UR4 ;  /* 0x0000000400007c20 */ /* 0x000fe20008410000 */
[----:B------:R-:W-:Y:S01]  /*4510*/  LOP3.LUT P5, RZ, R133, 0xff, RZ, 0xc0, !PT ;  /* 0x000000ff85ff7812 */ /* 0x000fe200078ac0ff */
[----:B------:R-:W-:Y:S01]  /*4520*/  FMUL.FTZ R111, R73, R187 ;  /* 0x000000bb496f7220 */ /* 0x000fe20000410000 */
        /* <DEDUP_REMOVED lines=29> */
.L_x_6985:
        /* <DEDUP_REMOVED lines=14> */
[-C--:B------:R-:W-:Y:S01]  /*47e0*/  FFMA.FTZ R205, R205, R194.reuse, R195 ;  /* 0x000000c2cdcd7223 */ /* 0x080fe200000100c3 */
[----:B------:R-:W-:Y:S01]  /*47f0*/  FADD.FTZ R75, R211, -R72 ;  /* 0x80000048d34b7221 */ /* 0x000fe20000010000 */
[----:B------:R-:W-:Y:S01]  /*4800*/  FMUL.FTZ R74, R186, R203 ;  /* 0x000000cbba4a7220 */ /* 0x000fe20000410000 */
[----:B------:R-:W-:Y:S01]  /*4810*/  FADD.FTZ R109, R200, -R73 ;  /* 0x80000049c86d7221 */ /* 0x000fe20000010000 */
[----:B------:R-:W-:Y:S01]  /*4820*/  FADD.FTZ R205, R202, -R205 ;  /* 0x800000cdcacd7221 */ /* 0x000fe20000010000 */
[----:B------:R-:W-:Y:S01]  /*4830*/  FMUL.FTZ R75, R186, R75 ;  /* 0x0000004bba4b7220 */ /* 0x000fe20000410000 */
[----:B------:R-:W-:Y:S01]  /*4840*/  FMUL.FTZ R73, R74, R187 ;  /* 0x000000bb4a497220 */ /* 0x000fe20000410000 */
[----:B------:R-:W-:Y:S01]  /*4850*/  LOP3.LUT P6, RZ, R129, 0xff0000, RZ, 0xc0, !PT ;  /* 0x00ff000081ff7812 */ /* 0x000fe200078cc0ff */
[----:B------:R-:W-:Y:S01]  /*4860*/  FMUL.FTZ R72, R186, R205 ;  /* 0x000000cdba487220 */ /* 0x000fe20000410000 */
[-C--:B------:R-:W-:Y:S01]  /*4870*/  FMUL.FTZ R76, R75, R187.reuse ;  /* 0x000000bb4b4c7220 */ /* 0x080fe20000410000 */
[----:B------:R-:W-:Y:S01]  /*4880*/  FMUL.FTZ R73, R73, UR4 ;  /* 0x0000000449497c20 */ /* 0x000fe20008410000 */
[----:B------:R-:W-:Y:S01]  /*4890*/  ISETP.GE.U32.AND P2, PT, R128, RZ, PT ;  /* 0x000000ff8000720c */ /* 0x000fe20003f46070 */
[-CC-:B------:R-:W-:Y:S01]  /*48a0*/  FFMA.FTZ R197, R197, R194.reuse, R195.reuse ;  /* 0x000000c2c5c57223 */ /* 0x180fe200000100c3 */
[-CC-:B------:R-:W-:Y:S01]  /*48b0*/  FFMA.FTZ R198, R198, R194.reuse, R195.reuse ;  /* 0x000000c2c6c67223 */ /* 0x180fe200000100c3 */
[----:B------:R-:W-:Y:S01]  /*48c0*/  FFMA.FTZ R199, R199, R194, R195 ;  /* 0x000000c2c7c77223 */ /* 0x000fe200000100c3 */
[----:B------:R-:W-:Y:S01]  /*48d0*/  FMUL.FTZ R0, R72, R187 ;  /* 0x000000bb48007220 */ /* 0x000fe20000410000 */
        /* <DEDUP_REMOVED lines=40> */
.L_x_6986:
[-CC-:B------:R-:W-:Y:S01]  /*4b60*/  FFMA.FTZ R205, R205, R194.reuse, R195.reuse ;  /* 0x000000c2cdcd7223 */ /* 0x180fe200000100c3 */
[-CC-:B------:R-:W-:Y:S01]  /*4b70*/  FFMA.FTZ R197, R197, R194.reuse, R195.reuse ;  /* 0x000000c2c5c57223 */ /* 0x180fe200000100c3 */
[-CC-:B------:R-:W-:Y:S01]  /*4b80*/  FFMA.FTZ R0, R207, R194.reuse, R195.reuse ;  /* 0x000000c2cf007223 */ /* 0x180fe200000100c3 */
[-C--:B------:R-:W-:Y:S01]  /*4b90*/  FFMA.FTZ R198, R198, R194.reuse, R195 ;  /* 0x000000c2c6c67223 */ /* 0x080fe200000100c3 */
[----:B------:R-:W-:Y:S01]  /*4ba0*/  FADD.FTZ R205, R202, -R205 ;  /* 0x800000cdcacd7221 */ /* 0x000fe20000010000 */
[----:B------:R-:W-:Y:S01]  /*4bb0*/  FADD.FTZ R197, R204, -R197 ;  /* 0x800000c5ccc57221 */ /* 0x000fe20000010000 */
[----:B------:R-:W-:Y:S01]  /*4bc0*/  FADD.FTZ R203, R203, -R0 ;  /* 0x80000000cbcb7221 */ /* 0x000fe20000010000 */
[-CC-:B0-----:R-:W-:Y:S01]  /*4bd0*/  FFMA.FTZ R108, R209, R194.reuse, R195.reuse ;  /* 0x000000c2d16c7223 */ /* 0x181fe200000100c3 */
[C---:B------:R-:W-:Y:S01]  /*4be0*/  FMUL.FTZ R110, R186.reuse, R205 ;  /* 0x000000cdba6e7220 */ /* 0x040fe20000410000 */
[----:B------:R-:W-:Y:S01]  /*4bf0*/  FMUL.FTZ R0, R186, R197 ;  /* 0x000000c5ba007220 */ /* 0x000fe20000410000 */
        /* <DEDUP_REMOVED lines=12> */
[C---:B------:R-:W-:Y:S01]  /*4cc0*/  FMUL.FTZ R108, R186.reuse, R201 ;  /* 0x000000c9ba6c7220 */ /* 0x040fe20000410000 */
        /* <DEDUP_REMOVED lines=38> */
.L_x_6987:
        /* <DEDUP_REMOVED lines=15> */
[-C--:B------:R-:W-:Y:S01]  /*5020*/  FFMA.FTZ R144, R144, R194.reuse, R195 ;  /* 0x000000c290907223 */ /* 0x080fe200000100c3 */
[----:B------:R-:W-:Y:S01]  /*5030*/  FADD.FTZ R73, R146, -R73 ;  /* 0x8000004992497221 */ /* 0x000fe20000010000 */
[C---:B------:R-:W-:Y:S01]  /*5040*/  FMUL.FTZ R75, R186.reuse, R141 ;  /* 0x0000008dba4b7220 */ /* 0x040fe20000410000 */
[----:B------:R-:W-:Y:S01]  /*5050*/  FADD.FTZ R149, R149, -R0 ;  /* 0x8000000095957221 */ /* 0x000fe20000010000 */
[-CC-:B------:R-:W-:Y:S01]  /*5060*/  FFMA.FTZ R0, R155, R194.reuse, R195.reuse ;  /* 0x000000c29b007223 */ /* 0x180fe200000100c3 */
[C---:B------:R-:W-:Y:S01]  /*5070*/  FMUL.FTZ R74, R186.reuse, R73 ;  /* 0x00000049ba4a7220 */ /* 0x040fe20000410000 */
[----:B------:R-:W-:Y:S01]  /*5080*/  FMUL.FTZ R72, R186, R145 ;  /* 0x00000091ba487220 */ /* 0x000fe20000410000 */
[-C--:B------:R-:W-:Y:S01]  /*5090*/  FMUL.FTZ R76, R75, R187.reuse ;  /* 0x000000bb4b4c7220 */ /* 0x080fe20000410000 */
[----:B------:R-:W-:Y:S01]  /*50a0*/  LOP3.LUT P6, RZ, R123, 0xff0000, RZ, 0xc0, !PT ;  /* 0x00ff00007bff7812 */ /* 0x000fe200078cc0ff */
[-C--:B------:R-:W-:Y:S01]  /*50b0*/  FMUL.FTZ R73, R74, R187.reuse ;  /* 0x000000bb4a497220 */ /* 0x080fe20000410000 */
[----:B------:R-:W-:Y:S01]  /*50c0*/  FADD.FTZ R143, R143, -R144 ;  /* 0x800000908f8f7221 */ /* 0x000fe20000010000 */
[----:B------:R-:W-:Y:S01]  /*50d0*/  ISETP.GE.U32.AND P2, PT, R122, RZ, PT ;  /* 0x000000ff7a00720c */ /* 0x000fe20003f46070 */
[----:B------:R-:W-:Y:S01]  /*50e0*/  FFMA.FTZ R152, R152, R194, R195 ;  /* 0x000000c298987223 */ /* 0x000fe200000100c3 */
[----:B------:R-:W-:Y:S01]  /*50f0*/  FMUL.FTZ R73, R73, UR4 ;  /* 0x0000000449497c20 */ /* 0x000fe20008410000 */
[----:B------:R-:W-:Y:S01]  /*5100*/  FADD.FTZ R151, R151, -R0 ;  /* 0x8000000097977221 */ /* 0x000fe20000010000 */
[----:B------:R-:W-:Y:S01]  /*5110*/  FMUL.FTZ R0, R72, R187 ;  /* 0x000000bb48007220 */ /* 0x000fe20000410000 */
        /* <DEDUP_REMOVED lines=9> */
[----:B------:R-:W-:Y:S01]  /*51b0*/  FMUL.FTZ R111, R73, R187 ;  /* 0x000000bb496f7220 */ /* 0x000fe20000410000 */
        /* <DEDUP_REMOVED lines=28> */
.L_x_6988:
        /* <DEDUP_REMOVED lines=8> */
[-C--:B------:R-:W-:Y:S01]  /*5400*/  FFMA.FTZ R152, R152, R194.reuse, R195 ;  /* 0x000000c298987223 */ /* 0x080fe200000100c3 */
[C---:B------:R-:W-:Y:S01]  /*5410*/  FMUL.FTZ R110, R186.reuse, R145 ;  /* 0x00000091ba6e7220 */ /* 0x040fe20000410000 */
[----:B------:R-:W-:Y:S01]  /*5420*/  FADD.FTZ R151, R151, -R0 ;  /* 0x8000000097977221 */ /* 0x000fe20000010000 */
[----:B------:R-:W-:Y:S01]  /*5430*/  FMUL.FTZ R0, R186, R109 ;  /* 0x0000006dba007220 */ /* 0x000fe20000410000 */
[----:B------:R-:W-:Y:S01]  /*5440*/  FADD.FTZ R111, R146, -R111 ;  /* 0x8000006f926f7221 */ /* 0x000fe20000010000 */
[-C--:B------:R-:W-:Y:S01]  /*5450*/  FMUL.FTZ R110, R110, R187.reuse ;  /* 0x000000bb6e6e7220 */ /* 0x080fe20000410000 */
[-CC-:B------:R-:W-:Y:S01]  /*5460*/  FFMA.FTZ R144, R144, R194.reuse, R195.reuse ;  /* 0x000000c290907223 */ /* 0x180fe200000100c3 */
[----:B------:R-:W-:Y:S01]  /*5470*/  FMUL.FTZ R0, R0, R187 ;  /* 0x000000bb00007220 */ /* 0x000fe20000410000 */
[----:B------:R-:W-:Y:S01]  /*5480*/  FFMA.FTZ R141, R141, R194, R195 ;  /* 0x000000c28d8d7223 */ /* 0x000fe200000100c3 */
[----:B------:R-:W-:Y:S01]  /*5490*/  FMUL.FTZ R110, R110, UR4 ;  /* 0x000000046e6e7c20 */ /* 0x000fe20008410000 */
[----:B------:R-:W-:Y:S01]  /*54a0*/  LOP3.LUT P6, RZ, R123, 0xff, RZ, 0xc0, !PT ;  /* 0x000000ff7bff7812 */ /* 0x000fe200078cc0ff */
[----:B------:R-:W-:Y:S01]  /*54b0*/  FMUL.FTZ R0, R0, UR4 ;  /* 0x0000000400007c20 */ /* 0x000fe20008410000 */
        /* <DEDUP_REMOVED lines=41> */
.L_x_6989:
        /* <DEDUP_REMOVED lines=14> */
[-CC-:B------:R-:W-:Y:S01]  /*5830*/  FFMA.FTZ R0, R117, R194.reuse, R195.reuse ;  /* 0x000000c275007223 */ /* 0x180fe200000100c3 */
[C---:B------:R-:W-:Y:S01]  /*5840*/  FMUL.FTZ R72, R186.reuse, R131 ;  /* 0x00000083ba487220 */ /* 0x040fe20000410000 */
[C---:B------:R-:W-:Y:S01]  /*5850*/  FMUL.FTZ R78, R186.reuse, R73 ;  /* 0x00000049ba4e7220 */ /* 0x040fe20000410000 */
[----:B------:R-:W-:Y:S01]  /*5860*/  FMUL.FTZ R73, R186, R135 ;  /* 0x00000087ba497220 */ /* 0x000fe20000410000 */
[-CC-:B------:R-:W-:Y:S01]  /*5870*/  FFMA.FTZ R137, R137, R194.reuse, R195.reuse ;  /* 0x000000c289897223 */ /* 0x180fe200000100c3 */
[-C--:B------:R-:W-:Y:S01]  /*5880*/  FMUL.FTZ R108, R72, R187.reuse ;  /* 0x000000bb486c7220 */ /* 0x080fe20000410000 */
[-C--:B------:R-:W-:Y:S01]  /*5890*/  FFMA.FTZ R139, R139, R194.reuse, R195 ;  /* 0x000000c28b8b7223 */ /* 0x080fe200000100c3 */
[----:B------:R-:W-:Y:S01]  /*58a0*/  FADD.FTZ R75, R130, -R75 ;  /* 0x8000004b824b7221 */ /* 0x000fe20000010000 */
[----:B------:R-:W-:Y:S01]  /*58b0*/  FFMA.FTZ R116, R116, R194, R195 ;  /* 0x000000c274747223 */ /* 0x000fe200000100c3 */
[----:B------:R-:W-:Y:S01]  /*58c0*/  FADD.FTZ R77, R125, -R0 ;  /* 0x800000007d4d7221 */ /* 0x000fe20000010000 */
[-C--:B------:R-:W-:Y:S01]  /*58d0*/  FMUL.FTZ R109, R73, R187.reuse ;  /* 0x000000bb496d7220 */ /* 0x080fe20000410000 */
[----:B------:R-:W-:Y:S01]  /*58e0*/  FMUL.FTZ R0, R78, R187 ;  /* 0x000000bb4e007220 */ /* 0x000fe20000410000 */
        /* <DEDUP_REMOVED lines=14> */
[----:B------:R-:W-:Y:S01]  /*59d0*/  FMUL.FTZ R108, R79, R187 ;  /* 0x000000bb4f6c7220 */ /* 0x000fe20000410000 */
        /* <DEDUP_REMOVED lines=28> */
.L_x_6990:
        /* <DEDUP_REMOVED lines=8> */
[----:B------:R-:W-:Y:S01]  /*5c20*/  FMUL.FTZ R112, R186, R131 ;  /* 0x00000083ba707220 */ /* 0x000fe20000410000 */
[-CC-:B------:R-:W-:Y:S01]  /*5c30*/  FFMA.FTZ R134, R134, R194.reuse, R195.reuse ;  /* 0x000000c286867223 */ /* 0x180fe200000100c3 */
[----:B------:R-:W-:Y:S01]  /*5c40*/  FFMA.FTZ R139, R139, R194, R195 ;  /* 0x000000c28b8b7223 */ /* 0x000fe200000100c3 */
[----:B------:R-:W-:Y:S01]  /*5c50*/  FADD.FTZ R109, R126, -R109 ;  /* 0x8000006d7e6d7221 */ /* 0x000fe20000010000 */
[----:B------:R-:W-:Y:S01]  /*5c60*/  FADD.FTZ R137, R136, -R137 ;  /* 0x8000008988897221 */ /* 0x000fe20000010000 */
[----:B------:R-:W-:Y:S01]  /*5c70*/  FMUL.FTZ R0, R186, R125 ;  /* 0x0000007dba007220 */ /* 0x000fe20000410000 */
[----:B------:R-:W-:Y:S01]  /*5c80*/  FADD.FTZ R121, R121, -R116 ;  /* 0x8000007479797221 */ /* 0x000fe20000010000 */
[----:B------:R-:W-:Y:S01]  /*5c90*/  FMUL.FTZ R112, R112, R187 ;  /* 0x000000bb70707220 */ /* 0x000fe20000410000 */
[----:B------:R-:W-:Y:S01]  /*5ca0*/  FADD.FTZ R111, R130, -R111 ;  /* 0x8000006f826f7221 */ /* 0x000fe20000010000 */
[----:B------:R-:W-:Y:S01]  /*5cb0*/  FADD.FTZ R135, R135, -R134 ;  /* 0x8000008687877221 */ /* 0x000fe20000010000 */
[----:B------:R-:W-:Y:S01]  /*5cc0*/  FADD.FTZ R139, R138, -R139 ;  /* 0x8000008b8a8b7221 */ /* 0x000fe20000010000 */
[C---:B------:R-:W-:Y:S01]  /*5cd0*/  FMUL.FTZ R108, R186.reuse, R109 ;  /* 0x0000006dba6c7220 */ /* 0x040fe20000410000 */
[----:B------:R-:W-:Y:S01]  /*5ce0*/  FMUL.FTZ R116, R186, R137 ;  /* 0x00000089ba747220 */ /* 0x000fe20000410000 */
[----:B------:R-:W-:Y:S01]  /*5cf0*/  FMUL.FTZ R0, R0, R187 ;  /* 0x000000bb00007220 */ /* 0x000fe20000410000 */
[----:B------:R-:W-:Y:S01]  /*5d00*/  FMUL.FTZ R112, R112, UR4 ;  /* 0x0000000470707c20 */ /* 0x000fe20008410000 */
[C---:B------:R-:W-:Y:S01]  /*5d10*/  FMUL.FTZ R110, R186.reuse, R111 ;  /* 0x0000006fba6e7220 */ /* 0x040fe20000410000 */
[C---:B------:R-:W-:Y:S01]  /*5d20*/  FMUL.FTZ R114, R186.reuse, R135 ;  /* 0x00000087ba727220 */ /* 0x040fe20000410000 */
[----:B------:R-:W-:Y:S01]  /*5d30*/  FMUL.FTZ R120, R186, R139 ;  /* 0x0000008bba787220 */ /* 0x000fe20000410000 */
[-C--:B------:R-:W-:Y:S01]  /*5d40*/  FMUL.FTZ R108, R108, R187.reuse ;  /* 0x000000bb6c6c7220 */ /* 0x080fe20000410000 */
[----:B------:R-:W-:Y:S01]  /*5d50*/  FMUL.FTZ R116, R116, R187 ;  /* 0x000000bb74747220 */ /* 0x000fe20000410000 */
[----:B------:R-:W-:Y:S01]  /*5d60*/  FMUL.FTZ R0, R0, UR4 ;  /* 0x0000000400007c20 */ /* 0x000fe20008410000 */
[C---:B------:R-:W-:Y:S01]  /*5d70*/  LOP3.LUT P6, RZ, R119.reuse, 0xff, RZ, 0xc0, !PT ;  /* 0x000000ff77ff7812 */ /* 0x040fe200078cc0ff */
[----:B------:R-:W-:Y:S01]  /*5d80*/  FMUL.FTZ R186, R186, R121 ;  /* 0x00000079baba7220 */ /* 0x000fe20000410000 */
        /* <DEDUP_REMOVED lines=30> */
.L_x_6991:
[----:B------:R-:W0:Y:S01]  /*5f70*/  @P0 LDC.64 R112, c[0x0][0x478] ;  /* 0x00011e00ff700b82 */ /* 0x000e220000000a00 */
[----:B------:R-:W-:-:S04]  /*5f80*/  IMAD.WIDE.U32 R132, R185, 0x10, R132 ;  /* 0x00000010b9847825 */ /* 0x000fc800078e0084 */
[----:B0-----:R-:W-:-:S05]  /*5f90*/  @P0 IMAD.WIDE.U32 R112, R185, 0x20, R112 ;  /* 0x00000020b9700825 */ /* 0x001fca00078e0070 */
[----:B------:R1:W-:Y:S04]  /*5fa0*/  @P0 STG.E.128 desc[UR6][R112.64], R76 ;  /* 0x0000004c70000986 */ /* 0x0003e8000c101d06 */
[----:B------:R1:W-:Y:S04]  /*5fb0*/  @P0 STG.E.128 desc[UR6][R112.64+0x10], R72 ;  /* 0x0000104870000986 */ /* 0x0003e8000c101d06 */
[----:B------:R1:W-:Y:S02]  /*5fc0*/  STG.E.128 desc[UR6][R132.64], R108 ;  /* 0x0000006c84007986 */ /* 0x0003e4000c101d06 */
.L_x_6983:
        /* <DEDUP_REMOVED lines=69> */
.L_x_6973:
        /* <DEDUP_REMOVED lines=24> */
.L_x_6993:
        /* <DEDUP_REMOVED lines=14> */
.L_x_15667:


//--------------------- .text._ZN10layer_norm22ln_bwd_finalize_kernelINS_22Kernel_traits_finalizeILj4096Ef13__nv_bfloat16fS2_fjLb0ELj1024ELj4ENS_18Kernel_traits_baseILj4096EfS2_fS2_fjLj1024EEEEELb0ELb0EEEvNS_9BwdParamsE --------------------------
	.section	.text._ZN10layer_norm22ln_bwd_finalize_kernelINS_22Kernel_traits_finalizeILj4096Ef13__nv_bfloat16fS2_fjLb0ELj1024ELj4ENS_18Kernel_traits_baseILj4096EfS2_fS2_fjLj1024EEEEELb0ELb0EEEvNS_9BwdParamsE,"ax",@progbits
	.align	128
        .global         _ZN10layer_norm22ln_bwd_finalize_kernelINS_22Kernel_traits_finalizeILj4096Ef13__nv_bfloat16fS2_fjLb0ELj1024ELj4ENS_18Kernel_traits_baseILj4096EfS2_fS2_fjLj1024EEEEELb0ELb0EEEvNS_9BwdParamsE
        .type           _ZN10layer_norm22ln_bwd_finalize_kernelINS_22Kernel_traits_finalizeILj4096Ef13__nv_bfloat16fS2_fjLb0ELj1024ELj4ENS_18Kernel_traits_baseILj4096EfS2_fS2_fjLj1024EEEEELb0ELb0EEEvNS_9BwdParamsE,@function
        .size           _ZN10layer_norm22ln_bwd_finalize_kernelINS_22Kernel_traits_finalizeILj4096Ef13__nv_bfloat16fS2_fjLb0ELj1024ELj4ENS_18Kernel_traits_baseILj4096EfS2_fS2_fjLj1024EEEEELb0ELb0EEEvNS_9BwdParamsE,(.L_x_15668 - _ZN10layer_norm22ln_bwd_finalize_kernelINS_22Kernel_traits_finalizeILj4096Ef13__nv_bfloat16fS2_fjLb0ELj1024ELj4ENS_18Kernel_traits_baseILj4096EfS2_fS2_fjLj1024EEEEELb0ELb0EEEvNS_9BwdParamsE)
        .other          _ZN10layer_norm22ln_bwd_finalize_kernelINS_22Kernel_traits_finalizeILj4096Ef13__nv_bfloat16fS2_fjLb0ELj1024ELj4ENS_18Kernel_traits_baseILj4096EfS2_fS2_fjLj1024EEEEELb0ELb0EEEvNS_9BwdParamsE,@"STO_CUDA_ENTRY STV_DEFAULT"
_ZN10layer_norm22ln_bwd_finalize_kernelINS_22Kernel_traits_finalizeILj4096Ef13__nv_bfloat16fS2_fjLb0ELj1024ELj4ENS_18Kernel_traits_baseILj4096EfS2_fS2_fjLj1024EEEEELb0ELb0EEEvNS_9BwdParamsE:
.text._ZN10layer_norm22ln_bwd_finalize_kernelINS_22Kernel_traits_finalizeILj4096Ef13__nv_bfloat16fS2_fjLb0ELj1024ELj4ENS_18Kernel_traits_baseILj4096EfS2_fS2_fjLj1024EEEEELb0ELb0EEEvNS_9BwdParamsE:
        /* <DEDUP_REMOVED lines=82> */
.L_x_6998:
        /* <DEDUP_REMOVED lines=118> */
.L_x_6997:
[----:B------:R-:W-:Y:S05]  /*0c80*/  BSYNC.RECONVERGENT B1 ;  /* 0x0000000000017941 */ /* 0x000fea0003800200 */
.L_x_6996:
        /* <DEDUP_REMOVED lines=75> */
.L_x_7000:
[----:B------:R-:W-:Y:S05]  /*1140*/  BSYNC.RECONVERGENT B1 ;  /* 0x0000000000017941 */ /* 0x000fea0003800200 */
.L_x_6999:
        /* <DEDUP_REMOVED lines=37> */
.L_x_7002:
[----:B------:R-:W-:Y:S05]  /*13a0*/  BSYNC.RECONVERGENT B1 ;  /* 0x0000000000017941 */ /* 0x000fea0003800200 */
.L_x_7001:
[----:B------:R-:W-:Y:S05]  /*13b0*/  @!P1 BRA `(.L_x_6995) ;  /* 0x0000000000409947 */ /* 0x000fea0003800000 */
[----:B------:R-:W0:Y:S01]  /*13c0*/  LDC.64 R6, c[0x0][0x440] ;  /* 0x00011000ff067b82 */ /* 0x000e220000000a00 */
[----:B------:R-:W-:Y:S01]  /*13d0*/  IMAD R59, R2, R56, R59 ;  /* 0x00000038023b7224 */ /* 0x000fe200078e023b */
[----:B------:R-:W-:Y:S02]  /*13e0*/  LOP3.LUT R8, R8, 0x1f, RZ, 0xc0, !PT ;  /* 0x0000001f08087812 */ /* 0x000fe400078ec0ff */
[----:B------:R-:W-:Y:S02]  /*13f0*/  IADD3 R9, PT, PT, -R9, RZ, RZ ;  /* 0x000000ff09097210 */ /* 0x000fe40007ffe1ff */
[----:B------:R-:W-:Y:S02]  /*1400*/  IADD3 R59, PT, PT, R8, R59, RZ ;  /* 0x0000003b083b7210 */ /* 0x000fe40007ffe0ff */
[----:B------:R-:W1:Y:S05]  /*1410*/  LDC.64 R10, c[0x0][0x448] ;  /* 0x00011200ff0a7b82 */ /* 0x000e6a0000000a00 */
.L_x_7003:
        /* <DEDUP_REMOVED lines=10> */
.L_x_6995:
[----:B------:R-:W-:Y:S05]  /*14c0*/  BSYNC.RECONVERGENT B0 ;  /* 0x0000000000007941 */ /* 0x000fea0003800200 */
.L_x_6994:
        /* <DEDUP_REMOVED lines=57> */
.L_x_7004:
        /* <DEDUP_REMOVED lines=10> */
.L_x_15668:


//--------------------- .text._ZN10layer_norm13ln_bwd_kernelINS_13Kernel_traitsIf13__nv_bfloat16fS2_fjLj4096ELj1ELj1ELj4ELj16ENS_18Kernel_traits_baseILj4096EfS2_fS2_fjLj128EEEEELb1ELb0ELb1ELb0EEEvNS_9BwdParamsE --------------------------
	.section	.text._ZN10layer_norm13ln_bwd_kernelINS_13Kernel_traitsIf13__nv_bfloat16fS2_fjLj4096ELj1ELj1ELj4ELj16ENS_18Kernel_traits_baseILj4096EfS2_fS2_fjLj128EEEEELb1ELb0ELb1ELb0EEEvNS_9BwdParamsE,"ax",@progbits
	.align	128
        .global         _ZN10layer_norm13ln_bwd_kernelINS_13Kernel_traitsIf13__nv_bfloat16fS2_fjLj4096ELj1ELj1ELj4ELj16ENS_18Kernel_traits_baseILj4096EfS2_fS2_fjLj128EEEEELb1ELb0ELb1ELb0EEEvNS_9BwdParamsE
        .type           _ZN10layer_norm13ln_bwd_kernelINS_13Kernel_traitsIf13__nv_bfloat16fS2_fjLj4096ELj1ELj1ELj4ELj16ENS_18Kernel_traits_baseILj4096EfS2_fS2_fjLj128EEEEELb1ELb0ELb1ELb0EEEvNS_9BwdParamsE,@function
        .size           _ZN10layer_norm13ln_bwd_kernelINS_13Kernel_traitsIf13__nv_bfloat16fS2_fjLj4096ELj1ELj1ELj4ELj16ENS_18Kernel_traits_baseILj4096EfS2_fS2_fjLj128EEEEELb1ELb0ELb1ELb0EEEvNS_9BwdParamsE,(.L_x_15669 - _ZN10layer_norm13ln_bwd_kernelINS_13Kernel_traitsIf13__nv_bfloat16fS2_fjLj4096ELj1ELj1ELj4ELj16ENS_18Kernel_traits_baseILj4096EfS2_fS2_fjLj128EEEEELb1ELb0ELb1ELb0EEEvNS_9BwdParamsE)
        .other          _ZN10layer_norm13ln_bwd_kernelINS_13Kernel_traitsIf13__nv_bfloat16fS2_fjLj4096ELj1ELj1ELj4ELj16ENS_18Kernel_traits_baseILj4096EfS2_fS2_fjLj128EEEEELb1ELb0ELb1ELb0EEEvNS_9BwdParamsE,@"STO_CUDA_ENTRY STV_DEFAULT"
_ZN10layer_norm13ln_bwd_kernelINS_13Kernel_traitsIf13__nv_bfloat16fS2_fjLj4096ELj1ELj1ELj4ELj16ENS_18Kernel_traits_baseILj4096EfS2_fS2_fjLj128EEEEELb1ELb0ELb1ELb0EEEvNS_9BwdParamsE:
.text._ZN10layer_norm13ln_bwd_kernelINS_13Kernel_traitsIf13__nv_bfloat16fS2_fjLj4096ELj1ELj1ELj4ELj16ENS_18Kernel_traits_baseILj4096EfS2_fS2_fjLj128EEEEELb1ELb0ELb1ELb0EEEvNS_9BwdParamsE:
[----:B------:R-:W-:Y:S01]  /*0000*/  LDC R1, c[0x0][0x37c] ;  /* 0x0000df00ff017b82 */ /* 0x000fe20000000800 */
[----:B------:R-:W0:Y:S01]  /*0010*/  S2R R3, SR_TID.X ;  /* 0x0000000000037919 */ /* 0x000e220000002100 */
[----:B------:R-:W1:Y:S01]  /*0020*/  LDCU UR7, c[0x0][0x388] ;  /* 0x00007100ff0777ac */ /* 0x000e620008000800 */
[----:B------:R-:W2:Y:S01]  /*0030*/  LDCU.64 UR14, c[0x0][0x358] ;  /* 0x00006b00ff0e77ac */ /* 0x000ea20008000a00 */
[----:B-1----:R-:W-:-:S04]  /*0040*/  USHF.R.S32.HI UR4, URZ, 0x1f, UR7 ;  /* 0x0000001fff047899 */ /* 0x002fc80008011407 */
[----:B------:R-:W-:-:S06]  /*0050*/  ULEA.HI UR4, UR4, UR7, URZ, 0x3 ;  /* 0x0000000704047291 */ /* 0x000fcc000f8f18ff */
[----:B------:R-:W-:Y:S01]  /*0060*/  IMAD.U32 R5, RZ, RZ, UR4 ;  /* 0x00000004ff057e24 */ /* 0x000fe2000f8e00ff */
[----:B0-----:R-:W-:Y:S01]  /*0070*/  LOP3.LUT R2, R3, 0x7f, RZ, 0x3c, !PT ;  /* 0x0000007f03027812 */ /* 0x001fe200078e3cff */
[----:B------:R-:W-:Y:S01]  /*0080*/  IMAD.MOV.U32 R15, RZ, RZ, R3 ;  /* 0x000000ffff0f7224 */ /* 0x000fe200078e0003 */
[----:B------:R-:W0:Y:S02]  /*0090*/  S2UR UR6, SR_CTAID.X ;  /* 0x00000000000679c3 */ /* 0x000e240000002500 */
[----:B------:R-:W0:Y:S01]  /*00a0*/  LDCU UR4, c[0x0][0x384] ;  /* 0x00007080ff0477ac */ /* 0x000e220008000800 */
[----:B------:R-:W-:-:S04]  /*00b0*/  LEA.HI.SX32 R2, R5, R2, 0x1d ;  /* 0x0000000205027211 */ /* 0x000fc800078feaff */
[C---:B------:R-:W-:Y:S02]  /*00c0*/  ISETP.GE.U32.AND P1, PT, R2.reuse, 0x100, PT ;  /* 0x000001000200780c */ /* 0x040fe40003f26070 */
[C---:B------:R-:W-:Y:S02]  /*00d0*/  ISETP.GE.U32.AND P2, PT, R2.reuse, 0x180, PT ;  /* 0x000001800200780c */ /* 0x040fe40003f46070 */
[C---:B------:R-:W-:Y:S02]  /*00e0*/  ISETP.GE.U32.AND P3, PT, R2.reuse, 0x200, PT ;  /* 0x000002000200780c */ /* 0x040fe40003f66070 */
[----:B------:R-:W-:-:S07]  /*00f0*/  ISETP.GE.U32.AND P4, PT, R2, 0x80, PT ;  /* 0x000000800200780c */ /* 0x000fce0003f86070 */
[----:B------:R-:W1:Y:S06]  /*0100*/  @P1 LDC.64 R6, c[0x0][0x3d0] ;  /* 0x0000f400ff061b82 */ /* 0x000e6c0000000a00 */
[----:B------:R-:W-:Y:S02]  /*0110*/  @P4 LOP3.LUT R15, R3, 0x80, RZ, 0xfc, !PT ;  /* 0x00000080030f4812 */ /* 0x000fe400078efcff */
[----:B------:R-:W3:Y:S08]  /*0120*/  @P2 LDC.64 R8, c[0x0][0x3d0] ;  /* 0x0000f400ff082b82 */ /* 0x000ef00000000a00 */
[----:B------:R-:W4:Y:S08]  /*0130*/  @P3 LDC.64 R12, c[0x0][0x3d0] ;  /* 0x0000f400ff0c3b82 */ /* 0x000f300000000a00 */
[----:B------:R-:W0:Y:S01]  /*0140*/  @P4 LDC.64 R4, c[0x0][0x3d0] ;  /* 0x0000f400ff044b82 */ /* 0x000e220000000a00 */
[C---:B-1----:R-:W-:Y:S01]  /*0150*/  @P1 IMAD.WIDE.U32 R6, R15.reuse, 0x20, R6 ;  /* 0x000000200f061825 */ /* 0x042fe200078e0006 */
[----:B------:R-:W-:-:S04]  /*0160*/  @P1 IADD3 R15, PT, PT, R15, 0x80, RZ ;  /* 0x000000800f0f1810 */ /* 0x000fc80007ffe0ff */
[----:B--2---:R1:W5:Y:S01]  /*0170*/  @P1 LDG.E.128 R36, desc[UR14][R6.64] ;  /* 0x0000000e06241981 */ /* 0x004362000c1e1d00 */
[----:B---3--:R-:W-:-:S03]  /*0180*/  @P2 IMAD.WIDE.U32 R10, R15, 0x20, R8 ;  /* 0x000000200f0a2825 */ /* 0x008fc600078e0008 */
[----:B------:R1:W5:Y:S01]  /*0190*/  @P1 LDG.E.128 R40, desc[UR14][R6.64+0x10] ;  /* 0x0000100e06281981 */ /* 0x000362000c1e1d00 */
[----:B------:R-:W-:-:S03]  /*01a0*/  @P2 VIADD R15, R15, 0x80 ;  /* 0x000000800f0f2836 */ /* 0x000fc60000000000 */
[----:B------:R1:W5:Y:S01]  /*01b0*/  @P2 LDG.E.128 R44, desc[UR14][R10.64] ;  /* 0x0000000e0a2c2981 */ /* 0x000362000c1e1d00 */
[----:B----4-:R-:W-:-:S03]  /*01c0*/  @P3 IMAD.WIDE.U32 R8, R15, 0x20, R12 ;  /* 0x000000200f083825 */ /* 0x010fc600078e000c */
[----:B------:R1:W5:Y:S04]  /*01d0*/  @P2 LDG.E.128 R48, desc[UR14][R10.64+0x10] ;  /* 0x0000100e0a302981 */ /* 0x000368000c1e1d00 */
[----:B------:R1:W5:Y:S01]  /*01e0*/  @P3 LDG.E.128 R52, desc[UR14][R8.64] ;  /* 0x0000000e08343981 */ /* 0x000362000c1e1d00 */
[----:B0-----:R-:W-:-:S03]  /*01f0*/  @P4 IMAD.WIDE.U32 R4, R3, 0x20, R4 ;  /* 0x0000002003044825 */ /* 0x001fc600078e0004 */
        /* <DEDUP_REMOVED lines=69> */
[----:B------:R-:W0:Y:S01]  /*0650*/  LDCU.U8 UR30, c[0x0][0x410] ;  /* 0x00008200ff1e77ac */ /* 0x000e220008000000 */
[----:B------:R-:W-:Y:S01]  /*0660*/  UPLOP3.LUT UP1, UPT, UPT, UPT, UPT, 0x40, 0x4 ;  /* 0x000000000004789c */ /* 0x000fe20003f2e870 */
[----:B------:R-:W1:Y:S01]  /*0670*/  LDCU UR7, c[0x0][0x388] ;  /* 0x00007100ff0777ac */ /* 0x000e620008000800 */
[----:B------:R-:W2:Y:S01]  /*0680*/  LDCU UR31, c[0x0][0x400] ;  /* 0x00008000ff1f77ac */ /* 0x000ea20008000800 */
[----:B------:R-:W3:Y:S01]  /*0690*/  LDCU.64 UR24, c[0x0][0x408] ;  /* 0x00008100ff1877ac */ /* 0x000ee20008000a00 */
[----:B------:R-:W4:Y:S01]  /*06a0*/  LDCU.64 UR26, c[0x0][0x438] ;  /* 0x00008700ff1a77ac */ /* 0x000f220008000a00 */
[----:B------:R-:W0:Y:S01]  /*06b0*/  LDCU.64 UR4, c[0x0][0x478] ;  /* 0x00008f00ff0477ac */ /* 0x000e220008000a00 */
[----:B------:R-:W0:Y:S01]  /*06c0*/  LDCU.128 UR20, c[0x0][0x3c0] ;  /* 0x00007800ff1477ac */ /* 0x000e220008000c00 */
[----:B------:R-:W0:Y:S01]  /*06d0*/  LDCU.128 UR16, c[0x0][0x3f0] ;  /* 0x00007e00ff1077ac */ /* 0x000e220008000c00 */
[----:B------:R-:W0:Y:S01]  /*06e0*/  LDCU.64 UR28, c[0x0][0x380] ;  /* 0x00007000ff1c77ac */ /* 0x000e220008000a00 */
[----:B------:R-:W-:-:S05]  /*06f0*/  UMOV UR8, UR6 ;  /* 0x0000000600087c82 */ /* 0x000fca0008000000 */
.L_x_7154:
[----:B0-----:R-:W-:Y:S02]  /*0700*/  UIMAD.WIDE UR10, UR8, 0x4, UR18 ;  /* 0x00000004080a78a5 */ /* 0x001fe4000f8e0212 */
[----:B------:R-:W-:-:S04]  /*0710*/  UIMAD.WIDE UR12, UR8, 0x4, UR16 ;  /* 0x00000004080c78a5 */ /* 0x000fc8000f8e0210 */
[----:B------:R-:W-:Y:S01]  /*0720*/  IMAD.U32 R172, RZ, RZ, UR10 ;  /* 0x0000000affac7e24 */ /* 0x000fe2000f8e00ff */
[----:B------:R-:W-:Y:S01]  /*0730*/  MOV R173, UR11 ;  /* 0x0000000b00ad7c02 */ /* 0x000fe20008000f00 */
[----:B------:R-:W-:-:S04]  /*0740*/  UIMAD.WIDE UR10, UR8, 0x4, UR22 ;  /* 0x00000004080a78a5 */ /* 0x000fc8000f8e0216 */
[----:B--2---:R-:W2:Y:S01]  /*0750*/  LDG.E R172, desc[UR14][R172.64] ;  /* 0x0000000eacac7981 */ /* 0x004ea2000c1e1900 */
[----:B-1-3--:R-:W-:Y:S01]  /*0760*/  MOV R168, UR12 ;  /* 0x0000000c00a87c02 */ /* 0x00afe20008000f00 */
[----:B------:R-:W-:Y:S02]  /*0770*/  IMAD.U32 R170, RZ, RZ, UR10 ;  /* 0x0000000affaa7e24 */ /* 0x000fe4000f8e00ff */
[----:B------:R-:W-:Y:S02]  /*0780*/  IMAD.U32 R171, RZ, RZ, UR11 ;  /* 0x0000000bffab7e24 */ /* 0x000fe4000f8e00ff */
[----:B------:R-:W-:-:S03]  /*0790*/  IMAD.U32 R169, RZ, RZ, UR13 ;  /* 0x0000000dffa97e24 */ /* 0x000fc6000f8e00ff */
        /* <DEDUP_REMOVED lines=9> */
[----:B------:R-:W-:Y:S01]  /*0830*/  IMAD.U32 R168, RZ, RZ, UR10 ;  /* 0x0000000affa87e24 */ /* 0x000fe2000f8e00ff */
[----:B------:R-:W-:-:S05]  /*0840*/  MOV R169, UR11 ;  /* 0x0000000b00a97c02 */ /* 0x000fca0008000f00 */
[----:B------:R-:W2:Y:S01]  /*0850*/  LDG.E R168, desc[UR14][R168.64] ;  /* 0x0000000ea8a87981 */ /* 0x000ea2000c1e1900 */
[----:B------:R-:W-:Y:S01]  /*0860*/  UISETP.GE.AND UP3, UPT, UR13, 0x1, UPT ;  /* 0x000000010d00788c */ /* 0x000fe2000bf66270 */
[C---:B------:R-:W-:Y:S01]  /*0870*/  ISETP.GE.U32.AND P4, PT, R2.reuse, 0x80, PT ;  /* 0x000000800200780c */ /* 0x040fe20003f86070 */
[----:B------:R-:W-:Y:S01]  /*0880*/  UIADD3 UR9, UPT, UPT, UR33, -0x1, URZ ;  /* 0xffffffff21097890 */ /* 0x000fe2000fffe0ff */
[----:B------:R-:W-:Y:S01]  /*0890*/  ISETP.NE.AND P0, PT, RZ, UR30, PT ;  /* 0x0000001eff007c0c */ /* 0x000fe2000bf05270 */
[----:B------:R-:W-:Y:S01]  /*08a0*/  BSSY.RECONVERGENT B1, `(.L_x_7008) ;  /* 0x0000072000017945 */ /* 0x000fe20003800200 */
[----:B------:R-:W-:Y:S01]  /*08b0*/  IMAD.MOV.U32 R228, RZ, RZ, RZ ;  /* 0x000000ffffe47224 */ /* 0x000fe200078e00ff */
[----:B------:R-:W-:Y:S02]  /*08c0*/  PLOP3.LUT P5, PT, PT, PT, UP3, 0x80, 0x8 ;  /* 0x000000000008781c */ /* 0x000fe40003faf038 */
[----:B------:R-:W-:Y:S01]  /*08d0*/  CS2R R230, SRZ ;  /* 0x0000000000e67805 */ /* 0x000fe2000001ff00 */
[----:B------:R-:W-:Y:S01]  /*08e0*/  IMAD.U32 R0, RZ, RZ, UR9 ;  /* 0x00000009ff007e24 */ /* 0x000fe2000f8e00ff */
[----:B------:R-:W-:Y:S01]  /*08f0*/  ISETP.GE.U32.AND P1, PT, R2, 0x100, PT ;  /* 0x000001000200780c */ /* 0x000fe20003f26070 */
[----:B------:R-:W-:-:S02]  /*0900*/  @UP3 UIADD3 UR9, UPT, UPT, UR13, -0x1, URZ ;  /* 0xffffffff0d093890 */ /* 0x000fc4000fffe0ff */
[----:B-1----:R-:W-:Y:S01]  /*0910*/  IMAD R0, R0, UR7, RZ ;  /* 0x0000000700007c24 */ /* 0x002fe2000f8e02ff */
[C---:B------:R-:W-:Y:S01]  /*0920*/  ISETP.GE.U32.AND P2, PT, R2.reuse, 0x180, PT ;  /* 0x000001800200780c */ /* 0x040fe20003f46070 */
[----:B------:R-:W-:Y:S01]  /*0930*/  @UP3 UIMAD UR11, UR9, UR7, URZ ;  /* 0x00000007090b32a4 */ /* 0x000fe2000f8e02ff */
[----:B------:R-:W-:Y:S01]  /*0940*/  ISETP.GE.U32.AND P3, PT, R2, 0x200, PT ;  /* 0x000002000200780c */ /* 0x000fe20003f66070 */
[----:B------:R-:W-:Y:S01]  /*0950*/  UIMAD UR9, UR8, UR7, URZ ;  /* 0x00000007080972a4 */ /* 0x000fe2000f8e02ff */
[----:B------:R-:W-:Y:S01]  /*0960*/  SHF.R.S32.HI R171, RZ, 0x1f, R0 ;  /* 0x0000001fffab7819 */ /* 0x000fe20000011400 */
[----:B------:R-:W-:Y:S02]  /*0970*/  @UP3 USHF.R.S32.HI UR12, URZ, 0x1f, UR11 ;  /* 0x0000001fff0c3899 */ /* 0x000fe4000801140b */
[----:B------:R-:W-:Y:S01]  /*0980*/  USHF.R.S32.HI UR10, URZ, 0x1f, UR9 ;  /* 0x0000001fff0a7899 */ /* 0x000fe20008011409 */
[----:B------:R-:W-:Y:S01]  /*0990*/  LEA.HI R232, R171, R0, RZ, 0x3 ;  /* 0x00000000abe87211 */ /* 0x000fe200078f18ff */
[----:B------:R-:W-:-:S02]  /*09a0*/  @UP3 ULEA.HI UR12, UR12, UR11, URZ, 0x3 ;  /* 0x0000000b0c0c3291 */ /* 0x000fc4000f8f18ff */
[----:B------:R-:W-:Y:S01]  /*09b0*/  ULEA.HI UR10, UR10, UR9, URZ, 0x3 ;  /* 0x000000090a0a7291 */ /* 0x000fe2000f8f18ff */
[----:B------:R-:W-:-:S03]  /*09c0*/  LEA.HI.SX32 R232, R232, R3, 0x1d ;  /* 0x00000003e8e87211 */ /* 0x000fc600078feaff */
[----:B------:R-:W-:Y:S02]  /*09d0*/  MOV R170, UR12 ;  /* 0x0000000c00aa7c02 */ /* 0x000fe40008000f00 */
[----:B------:R-:W-:Y:S02]  /*09e0*/  IMAD.U32 R0, RZ, RZ, UR10 ;  /* 0x0000000aff007e24 */ /* 0x000fe4000f8e00ff */
[----:B------:R-:W-:-:S03]  /*09f0*/  @P5 LEA.HI.SX32 R228, R170, R3, 0x1d ;  /* 0x00000003aae45211 */ /* 0x000fc600078feaff */
[----:B------:R-:W-:-:S05]  /*0a00*/  LEA.HI.SX32 R0, R0, R3, 0x1d ;  /* 0x0000000300007211 */ /* 0x000fca00078feaff */
[----:B------:R-:W-:Y:S01]  /*0a10*/  IMAD.MOV.U32 R229, RZ, RZ, R0 ;  /* 0x000000ffffe57224 */ /* 0x000fe200078e0000 */
[----:B--2---:R-:W-:-:S04]  /*0a20*/  FSEL R168, R168, RZ, !P0 ;  /* 0x000000ffa8a87208 */ /* 0x004fc80004000000 */
[----:B------:R-:W-:Y:S01]  /*0a30*/  R2UR UR9, R168 ;  /* 0x00000000a80972ca */ /* 0x000fe200000e0000 */
[----:B------:R-:W-:-:S14]  /*0a40*/  @!P4 BRA `(.L_x_7009) ;  /* 0x00000004005cc947 */ /* 0x000fdc0003800000 */
        /* <DEDUP_REMOVED lines=13> */
[----:B------:R-:W-:Y:S01]  /*0b20*/  VIADD R232, R232, 0x80 ;  /* 0x00000080e8e87836 */ /* 0x000fe20000000000 */
[----:B------:R-:W-:Y:S01]  /*0b30*/  IADD3 R228, PT, PT, R228, 0x80, RZ ;  /* 0x00000080e4e47810 */ /* 0x000fe20007ffe0ff */
[----:B0-----:R-:W-:-:S05]  /*0b40*/  @P0 IMAD.WIDE.U32 R214, R229, 0x20, R214 ;  /* 0x00000020e5d60825 */ /* 0x001fca00078e00d6 */
[----:B------:R-:W5:Y:S04]  /*0b50*/  @P0 LDG.E.128 R136, desc[UR14][R214.64] ;  /* 0x0000000ed6880981 */ /* 0x000f68000c1e1d00 */
[----:B------:R0:W5:Y:S01]  /*0b60*/  @P0 LDG.E.128 R140, desc[UR14][R214.64+0x10] ;  /* 0x0000100ed68c0981 */ /* 0x000162000c1e1d00 */
[----:B------:R-:W-:Y:S02]  /*0b70*/  VIADD R229, R229, 0x80 ;  /* 0x00000080e5e57836 */ /* 0x000fe40000000000 */
[----:B---3--:R-:W-:Y:S01]  /*0b80*/  FADD.FTZ R168, R168, -UR9 ;  /* 0x80000009a8a87e21 */ /* 0x008fe20008010000 */
[----:B------:R-:W-:-:S03]  /*0b90*/  FADD.FTZ R226, R169, -UR9 ;  /* 0x80000009a9e27e21 */ /* 0x000fc60008010000 */
[----:B------:R-:W-:Y:S01]  /*0ba0*/  FMUL.FTZ R227, R168, UR32 ;  /* 0x00000020a8e37c20 */ /* 0x000fe20008410000 */
[----:B------:R-:W-:Y:S01]  /*0bb0*/  FADD.FTZ R222, R171, -UR9 ;  /* 0x80000009abde7e21 */ /* 0x000fe20008010000 */
[C---:B----4-:R-:W-:Y:S02]  /*0bc0*/  PRMT R169, R172.reuse, 0x7632, R169 ;  /* 0x00007632aca97816 */ /* 0x050fe400000000a9 */
[----:B------:R-:W-:Y:S01]  /*0bd0*/  SHF.L.U32 R225, R172, 0x10, RZ ;  /* 0x00000010ace17819 */ /* 0x000fe200000006ff */
[----:B------:R-:W-:Y:S01]  /*0be0*/  FMUL.FTZ R226, R226, UR32 ;  /* 0x00000020e2e27c20 */ /* 0x000fe20008410000 */
[----:B------:R-:W-:Y:S01]  /*0bf0*/  PRMT R171, R173, 0x7632, R171 ;  /* 0x00007632adab7816 */ /* 0x000fe200000000ab */
[----:B------:R-:W-:Y:S02]  /*0c00*/  IMAD.U32 R224, R169, 0x10000, RZ ;  /* 0x00010000a9e07824 */ /* 0x000fe400078e00ff */
[----:B------:R-:W-:Y:S01]  /*0c10*/  FADD.FTZ R100, R100, R225 ;  /* 0x000000e164647221 */ /* 0x000fe20000010000 */
[-C--:B------:R-:W-:Y:S01]  /*0c20*/  FFMA.FTZ R68, R227, R225.reuse, R68 ;  /* 0x000000e1e3447223 */ /* 0x080fe20000010044 */
[----:B-----5:R-:W-:Y:S01]  /*0c30*/  FMUL.FTZ R225, R60, R225 ;  /* 0x000000e13ce17220 */ /* 0x020fe20000410000 */
[----:B------:R-:W-:Y:S01]  /*0c40*/  FADD.FTZ R170, R170, -UR9 ;  /* 0x80000009aaaa7e21 */ /* 0x000fe20008010000 */
[----:B------:R-:W-:Y:S01]  /*0c50*/  SHF.L.U32 R220, R171, 0x10, RZ ;  /* 0x00000010abdc7819 */ /* 0x000fe200000006ff */
[----:B------:R-:W-:Y:S01]  /*0c60*/  FFMA.FTZ R69, R226, R224, R69 ;  /* 0x000000e0e2457223 */ /* 0x000fe20000010045 */
[----:B------:R-:W-:Y:S01]  /*0c70*/  FADD.FTZ R101, R101, R224 ;  /* 0x000000e065657221 */ /* 0x000fe20000010000 */
[----:B------:R-:W-:-:S02]  /*0c80*/  IMAD.U32 R173, R173, 0x10000, RZ ;  /* 0x00010000adad7824 */ /* 0x000fc400078e00ff */
[----:B------:R-:W-:Y:S01]  /*0c90*/  FMUL.FTZ R224, R61, R224 ;  /* 0x000000e03de07220 */ /* 0x000fe20000410000 */
[----:B------:R-:W-:Y:S01]  /*0ca0*/  FADD.FTZ R169, RZ, R225 ;  /* 0x000000e1ffa97221 */ /* 0x000fe20000010000 */
[----:B------:R-:W-:Y:S01]  /*0cb0*/  FFMA.FTZ R171, R227, R225, RZ ;  /* 0x000000e1e3ab7223 */ /* 0x000fe200000100ff */
[----:B------:R-:W-:Y:S01]  /*0cc0*/  FADD.FTZ R176, R176, -UR9 ;  /* 0x80000009b0b07e21 */ /* 0x000fe20008010000 */
[----:B------:R-:W-:Y:S01]  /*0cd0*/  FMUL.FTZ R223, R170, UR32 ;  /* 0x00000020aadf7c20 */ /* 0x000fe20008410000 */
[----:B------:R-:W-:Y:S01]  /*0ce0*/  FMUL.FTZ R222, R222, UR32 ;  /* 0x00000020dede7c20 */ /* 0x000fe20008410000 */
[----:B------:R-:W-:Y:S01]  /*0cf0*/  FMUL.FTZ R221, R62, R173 ;  /* 0x000000ad3edd7220 */ /* 0x000fe20000410000 */
[----:B------:R-:W-:Y:S01]  /*0d00*/  FADD.FTZ R168, R169, R224 ;  /* 0x000000e0a9a87221 */ /* 0x000fe20000010000 */
[----:B------:R-:W-:Y:S01]  /*0d10*/  FFMA.FTZ R170, R226, R224, R171 ;  /* 0x000000e0e2aa7223 */ /* 0x000fe200000100ab */
[C---:B------:R-:W-:Y:S01]  /*0d20*/  PRMT R172, R174.reuse, 0x7632, R172 ;  /* 0x00007632aeac7816 */ /* 0x040fe200000000ac */
[----:B------:R-:W-:-:S02]  /*0d30*/  IMAD.U32 R217, R174, 0x10000, RZ ;  /* 0x00010000aed97824 */ /* 0x000fc400078e00ff */
[----:B------:R-:W-:Y:S01]  /*0d40*/  FMUL.FTZ R219, R176, UR32 ;  /* 0x00000020b0db7c20 */ /* 0x000fe20008410000 */
[-C--:B------:R-:W-:Y:S01]  /*0d50*/  FFMA.FTZ R71, R222, R220.reuse, R71 ;  /* 0x000000dcde477223 */ /* 0x080fe20000010047 */
[----:B------:R-:W-:Y:S01]  /*0d60*/  FADD.FTZ R103, R103, R220 ;  /* 0x000000dc67677221 */ /* 0x000fe20000010000 */
[----:B------:R-:W-:Y:S01]  /*0d70*/  FMUL.FTZ R220, R63, R220 ;  /* 0x000000dc3fdc7220 */ /* 0x000fe20000410000 */
[----:B------:R-:W-:Y:S01]  /*0d80*/  FADD.FTZ R169, R168, R221 ;  /* 0x000000dda8a97221 */ /* 0x000fe20000010000 */
[----:B------:R-:W-:Y:S01]  /*0d90*/  FFMA.FTZ R171, R223, R221, R170 ;  /* 0x000000dddfab7223 */ /* 0x000fe200000100aa */
[----:B------:R-:W-:Y:S01]  /*0da0*/  FADD.FTZ R104, R104, R217 ;  /* 0x000000d968687221 */ /* 0x000fe20000010000 */
[-C--:B------:R-:W-:Y:S01]  /*0db0*/  FFMA.FTZ R72, R219, R217.reuse, R72 ;  /* 0x000000d9db487223 */ /* 0x080fe20000010048 */
[----:B------:R-:W-:Y:S01]  /*0dc0*/  FADD.FTZ R177, R177, -UR9 ;  /* 0x80000009b1b17e21 */ /* 0x000fe20008010000 */
[----:B------:R-:W-:Y:S02]  /*0dd0*/  IMAD.U32 R172, R172, 0x10000, RZ ;  /* 0x00010000acac7824 */ /* 0x000fe400078e00ff */
[----:B------:R-:W-:Y:S01]  /*0de0*/  FMUL.FTZ R217, R64, R217 ;  /* 0x000000d940d97220 */ /* 0x000fe20000410000 */
[----:B------:R-:W-:Y:S01]  /*0df0*/  FADD.FTZ R168, R169, R220 ;  /* 0x000000dca9a87221 */ /* 0x000fe20000010000 */
[----:B------:R-:W-:Y:S01]  /*0e00*/  FFMA.FTZ R170, R222, R220, R171 ;  /* 0x000000dcdeaa7223 */ /* 0x000fe200000100ab */
[C---:B------:R-:W-:Y:S01]  /*0e10*/  PRMT R174, R175.reuse, 0x7632, R174 ;  /* 0x00007632afae7816 */ /* 0x040fe200000000ae */
[----:B------:R-:W-:Y:S01]  /*0e20*/  FADD.FTZ R178, R178, -UR9 ;  /* 0x80000009b2b27e21 */ /* 0x000fe20008010000 */
[----:B------:R-:W-:Y:S01]  /*0e30*/  SHF.L.U32 R175, R175, 0x10, RZ ;  /* 0x00000010afaf7819 */ /* 0x000fe200000006ff */
[----:B------:R-:W-:Y:S01]  /*0e40*/  FMUL.FTZ R218, R177, UR32 ;  /* 0x00000020b1da7c20 */ /* 0x000fe20008410000 */
[----:B------:R-:W-:Y:S01]  /*0e50*/  FMUL.FTZ R216, R65, R172 ;  /* 0x000000ac41d87220 */ /* 0x000fe20000410000 */
[----:B------:R-:W-:Y:S01]  /*0e60*/  FADD.FTZ R169, R168, R217 ;  /* 0x000000d9a8a97221 */ /* 0x000fe20000010000 */
[----:B------:R-:W-:Y:S01]  /*0e70*/  FFMA.FTZ R171, R219, R217, R170 ;  /* 0x000000d9dbab7223 */ /* 0x000fe200000100aa */
[----:B------:R-:W-:Y:S01]  /*0e80*/  FADD.FTZ R179, R179, -UR9 ;  /* 0x80000009b3b37e21 */ /* 0x000fe20008010000 */
[----:B------:R-:W-:-:S02]  /*0e90*/  IMAD.U32 R174, R174, 0x10000, RZ ;  /* 0x00010000aeae7824 */ /* 0x000fc400078e00ff */
[----:B0-----:R-:W-:Y:S01]  /*0ea0*/  FMUL.FTZ R215, R178, UR32 ;  /* 0x00000020b2d77c20 */ /* 0x001fe20008410000 */
        /* <DEDUP_REMOVED lines=17> */
.L_x_7009:
[----:B------:R-:W-:Y:S05]  /*0fc0*/  BSYNC.RECONVERGENT B1 ;  /* 0x0000000000017941 */ /* 0x000fea0003800200 */
.L_x_7008:
        /* <DEDUP_REMOVED lines=18> */
[----:B------:R-:W-:Y:S01]  /*10f0*/  IADD3 R232, PT, PT, R232, 0x80, RZ ;  /* 0x00000080e8e87810 */ /* 0x000fe20007ffe0ff */
[----:B------:R-:W-:Y:S01]  /*1100*/  VIADD R228, R228, 0x80 ;  /* 0x00000080e4e47836 */ /* 0x000fe20000000000 */
[----:B------:R-:W-:Y:S02]  /*1110*/  IADD3 R229, PT, PT, R229, 0x80, RZ ;  /* 0x00000080e5e57810 */ /* 0x000fe40007ffe0ff */
[C---:B---3--:R-:W-:Y:S01]  /*1120*/  PRMT R18, R8.reuse, 0x7632, R18 ;  /* 0x0000763208127816 */ /* 0x048fe20000000012 */
[----:B------:R-:W-:Y:S01]  /*1130*/  IMAD.U32 R19, R8, 0x10000, RZ ;  /* 0x0001000008137824 */ /* 0x000fe200078e00ff */
[----:B------:R-:W-:-:S02]  /*1140*/  PRMT R168, R9, 0x7632, R168 ;  /* 0x0000763209a87816 */ /* 0x000fc400000000a8 */
[----:B------:R-:W-:Y:S02]  /*1150*/  SHF.L.U32 R169, R9, 0x10, RZ ;  /* 0x0000001009a97819 */ /* 0x000fe400000006ff */
[----:B0-----:R-:W-:Y:S01]  /*1160*/  PRMT R16, R11, 0x7632, R16 ;  /* 0x000076320b107816 */ /* 0x001fe20000000010 */
[----:B----4-:R-:W-:Y:S01]  /*1170*/  FADD.FTZ R4, R4, -UR9 ;  /* 0x8000000904047e21 */ /* 0x010fe20008010000 */
[----:B------:R-:W-:Y:S01]  /*1180*/  FADD.FTZ R172, R5, -UR9 ;  /* 0x8000000905ac7e21 */ /* 0x000fe20008010000 */
[----:B------:R-:W-:Y:S02]  /*1190*/  IMAD.U32 R18, R18, 0x10000, RZ ;  /* 0x0001000012127824 */ /* 0x000fe400078e00ff */
[----:B-----5:R-:W-:Y:S01]  /*11a0*/  FMUL.FTZ R8, R36, R19 ;  /* 0x0000001324087220 */ /* 0x020fe20000410000 */
[----:B------:R-:W-:Y:S01]  /*11b0*/  FADD.FTZ R9, R12, -UR9 ;  /* 0x800000090c097e21 */ /* 0x000fe20008010000 */
[----:B------:R-:W-:Y:S01]  /*11c0*/  FMUL.FTZ R5, R4, UR32 ;  /* 0x0000002004057c20 */ /* 0x000fe20008410000 */
[----:B------:R-:W-:Y:S01]  /*11d0*/  FMUL.FTZ R4, R172, UR32 ;  /* 0x00000020ac047c20 */ /* 0x000fe20008410000 */
[----:B------:R-:W-:-:S02]  /*11e0*/  IMAD.U32 R17, R10, 0x10000, RZ ;  /* 0x000100000a117824 */ /* 0x000fc400078e00ff */
[----:B------:R-:W-:Y:S01]  /*11f0*/  FADD.FTZ R174, R13, -UR9 ;  /* 0x800000090dae7e21 */ /* 0x000fe20008010000 */
[----:B------:R-:W-:Y:S01]  /*1200*/  FMUL.FTZ R9, R9, UR32 ;  /* 0x0000002009097c20 */ /* 0x000fe20008410000 */
[----:B------:R-:W-:Y:S02]  /*1210*/  IMAD.U32 R172, R16, 0x10000, RZ ;  /* 0x0001000010ac7824 */ /* 0x000fe400078e00ff */
[----:B------:R-:W-:Y:S01]  /*1220*/  FADD.FTZ R175, R15, -UR9 ;  /* 0x800000090faf7e21 */ /* 0x000fe20008010000 */
[----:B------:R-:W-:Y:S01]  /*1230*/  FADD.FTZ R16, R231, R8 ;  /* 0x00000008e7107221 */ /* 0x000fe20000010000 */
[----:B------:R-:W-:Y:S01]  /*1240*/  FMUL.FTZ R13, R37, R18 ;  /* 0x00000012250d7220 */ /* 0x000fe20000410000 */
[----:B------:R-:W-:Y:S01]  /*1250*/  FADD.FTZ R6, R6, -UR9 ;  /* 0x8000000906067e21 */ /* 0x000fe20008010000 */
[----:B------:R-:W-:Y:S01]  /*1260*/  FFMA.FTZ R15, R5, R8, R230 ;  /* 0x00000008050f7223 */ /* 0x000fe200000100e6 */
[----:B------:R-:W-:Y:S01]  /*1270*/  PRMT R170, R10, 0x7632, R170 ;  /* 0x000076320aaa7816 */ /* 0x000fe200000000aa */
[----:B------:R-:W-:Y:S01]  /*1280*/  FADD.FTZ R112, R112, R17 ;  /* 0x0000001170707221 */ /* 0x000fe20000010000 */
[-C--:B------:R-:W-:Y:S01]  /*1290*/  FFMA.FTZ R80, R9, R17.reuse, R80 ;  /* 0x0000001109507223 */ /* 0x080fe20000010050 */
[----:B------:R-:W-:Y:S01]  /*12a0*/  FMUL.FTZ R12, R40, R17 ;  /* 0x00000011280c7220 */ /* 0x000fe20000410000 */
[----:B------:R-:W-:Y:S01]  /*12b0*/  FADD.FTZ R173, R7, -UR9 ;  /* 0x8000000907ad7e21 */ /* 0x000fe20008010000 */
[----:B------:R-:W-:-:S02]  /*12c0*/  IMAD.U32 R168, R168, 0x10000, RZ ;  /* 0x00010000a8a87824 */ /* 0x000fc400078e00ff */
[----:B------:R-:W-:Y:S01]  /*12d0*/  FMUL.FTZ R10, R38, R169 ;  /* 0x000000a9260a7220 */ /* 0x000fe20000410000 */
[----:B------:R-:W-:Y:S01]  /*12e0*/  FADD.FTZ R17, R16, R13 ;  /* 0x0000000d10117221 */ /* 0x000fe20000010000 */
[----:B------:R-:W-:Y:S01]  /*12f0*/  FMUL.FTZ R7, R6, UR32 ;  /* 0x0000002006077c20 */ /* 0x000fe20008410000 */
[C---:B------:R-:W-:Y:S01]  /*1300*/  FFMA.FTZ R16, R4.reuse, R13, R15 ;  /* 0x0000000d04107223 */ /* 0x040fe2000001000f */
[----:B------:R-:W-:Y:S01]  /*1310*/  FFMA.FTZ R77, R4, R18, R77 ;  /* 0x00000012044d7223 */ /* 0x000fe2000001004d */
[----:B------:R-:W-:Y:S01]  /*1320*/  FADD.FTZ R109, R109, R18 ;  /* 0x000000126d6d7221 */ /* 0x000fe20000010000 */
[----:B------:R-:W-:Y:S01]  /*1330*/  FMUL.FTZ R15, R39, R168 ;  /* 0x000000a8270f7220 */ /* 0x000fe20000410000 */
[----:B------:R-:W-:Y:S01]  /*1340*/  FADD.FTZ R18, R17, R10 ;  /* 0x0000000a11127221 */ /* 0x000fe20000010000 */
[----:B------:R-:W-:Y:S01]  /*1350*/  FMUL.FTZ R6, R173, UR32 ;  /* 0x00000020ad067c20 */ /* 0x000fe20008410000 */
[----:B------:R-:W-:Y:S01]  /*1360*/  FFMA.FTZ R17, R7, R10, R16 ;  /* 0x0000000a07117223 */ /* 0x000fe20000010010 */
[----:B------:R-:W-:Y:S01]  /*1370*/  FADD.FTZ R108, R108, R19 ;  /* 0x000000136c6c7221 */ /* 0x000fe20000010000 */
[----:B------:R-:W-:Y:S01]  /*1380*/  FFMA.FTZ R76, R5, R19, R76 ;  /* 0x00000013054c7223 */ /* 0x000fe2000001004c */
[----:B------:R-:W-:Y:S01]  /*1390*/  SHF.L.U32 R170, R170, 0x10, RZ ;  /* 0x00000010aaaa7819 */ /* 0x000fe200000006ff */
[----:B------:R-:W-:Y:S01]  /*13a0*/  FADD.FTZ R19, R18, R15 ;  /* 0x0000000f12137221 */ /* 0x000fe20000010000 */
[C---:B------:R-:W-:Y:S01]  /*13b0*/  FFMA.FTZ R18, R6.reuse, R15, R17 ;  /* 0x0000000f06127223 */ /* 0x040fe20000010011 */
[----:B------:R-:W-:Y:S01]  /*13c0*/  FFMA.FTZ R79, R6, R168, R79 ;  /* 0x000000a8064f7223 */ /* 0x000fe2000001004f */
[----:B------:R-:W-:Y:S01]  /*13d0*/  FADD.FTZ R111, R111, R168 ;  /* 0x000000a86f6f7221 */ /* 0x000fe20000010000 */
[----:B------:R-:W-:-:S02]  /*13e0*/  IMAD.U32 R171, R11, 0x10000, RZ ;  /* 0x000100000bab7824 */ /* 0x000fc400078e00ff */
[----:B------:R-:W-:Y:S01]  /*13f0*/  FMUL.FTZ R17, R41, R170 ;  /* 0x000000aa29117220 */ /* 0x000fe20000410000 */
[----:B------:R-:W-:Y:S01]  /*1400*/  FADD.FTZ R168, R19, R12 ;  /* 0x0000000c13a87221 */ /* 0x000fe20000010000 */
[----:B------:R-:W-:Y:S01]  /*1410*/  FADD.FTZ R11, R14, -UR9 ;  /* 0x800000090e0b7e21 */ /* 0x000fe20008010000 */
[----:B------:R-:W-:Y:S01]  /*1420*/  FMUL.FTZ R16, R174, UR32 ;  /* 0x00000020ae107c20 */ /* 0x000fe20008410000 */
[----:B------:R-:W-:Y:S01]  /*1430*/  FFMA.FTZ R19, R9, R12, R18 ;  /* 0x0000000c09137223 */ /* 0x000fe20000010012 */
[----:B------:R-:W-:Y:S01]  /*1440*/  FADD.FTZ R110, R110, R169 ;  /* 0x000000a96e6e7221 */ /* 0x000fe20000010000 */
[----:B------:R-:W-:Y:S01]  /*1450*/  FFMA.FTZ R78, R7, R169, R78 ;  /* 0x000000a9074e7223 */ /* 0x000fe2000001004e */
[----:B------:R-:W-:Y:S01]  /*1460*/  FMUL.FTZ R14, R42, R171 ;  /* 0x000000ab2a0e7220 */ /* 0x000fe20000410000 */
[----:B------:R-:W-:Y:S01]  /*1470*/  FADD.FTZ R169, R168, R17 ;  /* 0x00000011a8a97221 */ /* 0x000fe20000010000 */
[----:B------:R-:W-:Y:S01]  /*1480*/  FMUL.FTZ R11, R11, UR32 ;  /* 0x000000200b0b7c20 */ /* 0x000fe20008410000 */
[C---:B------:R-:W-:Y:S01]  /*1490*/  FFMA.FTZ R168, R16.reuse, R17, R19 ;  /* 0x0000001110a87223 */ /* 0x040fe20000010013 */
[----:B------:R-:W-:Y:S01]  /*14a0*/  FADD.FTZ R113, R113, R170 ;  /* 0x000000aa71717221 */ /* 0x000fe20000010000 */
[----:B------:R-:W-:Y:S01]  /*14b0*/  FFMA.FTZ R81, R16, R170, R81 ;  /* 0x000000aa10517223 */ /* 0x000fe20000010051 */
[----:B------:R-:W-:Y:S01]  /*14c0*/  FADD.FTZ R170, R169, R14 ;  /* 0x0000000ea9aa7221 */ /* 0x000fe20000010000 */
[----:B------:R-:W-:Y:S01]  /*14d0*/  FMUL.FTZ R18, R175, UR32 ;  /* 0x00000020af127c20 */ /* 0x000fe20008410000 */
[----:B------:R-:W-:Y:S01]  /*14e0*/  FMUL.FTZ R19, R43, R172 ;  /* 0x000000ac2b137220 */ /* 0x000fe20000410000 */
[C---:B------:R-:W-:Y:S01]  /*14f0*/  FFMA.FTZ R169, R11.reuse, R14, R168 ;  /* 0x0000000e0ba97223 */ /* 0x040fe200000100a8 */
[----:B------:R-:W-:Y:S01]  /*1500*/  FADD.FTZ R114, R114, R171 ;  /* 0x000000ab72727221 */ /* 0x000fe20000010000 */
[----:B------:R-:W-:Y:S01]  /*1510*/  FFMA.FTZ R82, R11, R171, R82 ;  /* 0x000000ab0b527223 */ /* 0x000fe20000010052 */
[----:B------:R-:W-:Y:S01]  /*1520*/  FADD.FTZ R115, R115, R172 ;  /* 0x000000ac73737221 */ /* 0x000fe20000010000 */
[----:B------:R-:W-:Y:S01]  /*1530*/  FFMA.FTZ R83, R18, R172, R83 ;  /* 0x000000ac12537223 */ /* 0x000fe20000010053 */
[----:B------:R-:W-:Y:S01]  /*1540*/  FADD.FTZ R231, R170, R19 ;  /* 0x00000013aae77221 */ /* 0x000fe20000010000 */
[----:B------:R-:W-:-:S07]  /*1550*/  FFMA.FTZ R230, R18, R19, R169 ;  /* 0x0000001312e67223 */ /* 0x000fce00000100a9 */
.L_x_7011:
[----:B------:R-:W-:Y:S05]  /*1560*/  BSYNC.RECONVERGENT B1 ;  /* 0x0000000000017941 */ /* 0x000fea0003800200 */
.L_x_7010:
        /* <DEDUP_REMOVED lines=18> */
[----:B------:R-:W-:Y:S02]  /*1690*/  VIADD R232, R232, 0x80 ;  /* 0x00000080e8e87836 */ /* 0x000fe40000000000 */
[----:B------:R-:W-:Y:S02]  /*16a0*/  VIADD R228, R228, 0x80 ;  /* 0x00000080e4e47836 */ /* 0x000fe40000000000 */
[----:B------:R-:W-:Y:S01]  /*16b0*/  VIADD R229, R229, 0x80 ;  /* 0x00000080e5e57836 */ /* 0x000fe20000000000 */
[C---:B---3--:R-:W-:Y:S01]  /*16c0*/  PRMT R174, R24.reuse, 0x7632, R174 ;  /* 0x0000763218ae7816 */ /* 0x048fe200000000ae */
[----:B------:R-:W-:-:S03]  /*16d0*/  IMAD.U32 R175, R24, 0x10000, RZ ;  /* 0x0001000018af7824 */ /* 0x000fc600078e00ff */
[----:B------:R-:W-:Y:S01]  /*16e0*/  SHF.L.U32 R174, R174, 0x10, RZ ;  /* 0x00000010aeae7819 */ /* 0x000fe200000006ff */
[----:B----4-:R-:W-:Y:S01]  /*16f0*/  FADD.FTZ R20, R20, -UR9 ;  /* 0x8000000914147e21 */ /* 0x010fe20008010000 */
[----:B------:R-:W-:Y:S01]  /*1700*/  FADD.FTZ R22, R22, -UR9 ;  /* 0x8000000916167e21 */ /* 0x000fe20008010000 */
[----:B------:R-:W-:Y:S01]  /*1710*/  FADD.FTZ R181, R23, -UR9 ;  /* 0x8000000917b57e21 */ /* 0x000fe20008010000 */
[----:B------:R-:W-:Y:S01]  /*1720*/  FADD.FTZ R180, R21, -UR9 ;  /* 0x8000000915b47e21 */ /* 0x000fe20008010000 */
[----:B-----5:R-:W-:Y:S01]  /*1730*/  FMUL.FTZ R24, R44, R175 ;  /* 0x000000af2c187220 */ /* 0x020fe20000410000 */
[----:B------:R-:W-:Y:S01]  /*1740*/  FMUL.FTZ R21, R20, UR32 ;  /* 0x0000002014157c20 */ /* 0x000fe20008410000 */
[C---:B------:R-:W-:Y:S01]  /*1750*/  PRMT R176, R25.reuse, 0x7632, R176 ;  /* 0x0000763219b07816 */ /* 0x040fe200000000b0 */
[----:B------:R-:W-:Y:S02]  /*1760*/  IMAD.U32 R177, R25, 0x10000, RZ ;  /* 0x0001000019b17824 */ /* 0x000fe400078e00ff */
[----:B------:R-:W-:Y:S01]  /*1770*/  FMUL.FTZ R23, R22, UR32 ;  /* 0x0000002016177c20 */ /* 0x000fe20008410000 */
[----:B------:R-:W-:Y:S01]  /*1780*/  FADD.FTZ R25, R168, -UR9 ;  /* 0x80000009a8197e21 */ /* 0x000fe20008010000 */
[----:B------:R-:W-:Y:S01]  /*1790*/  FMUL.FTZ R22, R181, UR32 ;  /* 0x00000020b5167c20 */ /* 0x000fe20008410000 */
[----:B------:R-:W-:Y:S01]  /*17a0*/  FADD.FTZ R184, R169, -UR9 ;  /* 0x80000009a9b87e21 */ /* 0x000fe20008010000 */
[----:B------:R-:W-:Y:S01]  /*17b0*/  FADD.FTZ R168, R231, R24 ;  /* 0x00000018e7a87221 */ /* 0x000fe20000010000 */
[----:B------:R-:W-:Y:S01]  /*17c0*/  FMUL.FTZ R181, R45, R174 ;  /* 0x000000ae2db57220 */ /* 0x000fe20000410000 */
[----:B------:R-:W-:Y:S01]  /*17d0*/  FMUL.FTZ R20, R180, UR32 ;  /* 0x00000020b4147c20 */ /* 0x000fe20008410000 */
[----:B------:R-:W-:Y:S01]  /*17e0*/  FFMA.FTZ R169, R21, R24, R230 ;  /* 0x0000001815a97223 */ /* 0x000fe200000100e6 */
[----:B------:R-:W-:Y:S01]  /*17f0*/  FADD.FTZ R186, R171, -UR9 ;  /* 0x80000009abba7e21 */ /* 0x000fe20008010000 */
[----:B------:R-:W-:Y:S01]  /*1800*/  PRMT R178, R26, 0x7632, R178 ;  /* 0x000076321ab27816 */ /* 0x000fe200000000b2 */
[----:B------:R-:W-:Y:S01]  /*1810*/  FADD.FTZ R171, R168, R181 ;  /* 0x000000b5a8ab7221 */ /* 0x000fe20000010000 */
[----:B0-----:R-:W-:Y:S01]  /*1820*/  SHF.L.U32 R173, R26, 0x10, RZ ;  /* 0x000000101aad7819 */ /* 0x001fe200000006ff */
[----:B------:R-:W-:-:S02]  /*1830*/  IMAD.U32 R176, R176, 0x10000, RZ ;  /* 0x00010000b0b07824 */ /* 0x000fc400078e00ff */
[----:B------:R-:W-:Y:S01]  /*1840*/  FMUL.FTZ R26, R46, R177 ;  /* 0x000000b12e1a7220 */ /* 0x000fe20000410000 */
[----:B------:R-:W-:Y:S01]  /*1850*/  FFMA.FTZ R168, R20, R181, R169 ;  /* 0x000000b514a87223 */ /* 0x000fe200000100a9 */
[C---:B------:R-:W-:Y:S01]  /*1860*/  PRMT R172, R27.reuse, 0x7632, R172 ;  /* 0x000076321bac7816 */ /* 0x040fe200000000ac */
[----:B------:R-:W-:Y:S02]  /*1870*/  IMAD.U32 R179, R27, 0x10000, RZ ;  /* 0x000100001bb37824 */ /* 0x000fe400078e00ff */
[----:B------:R-:W-:Y:S01]  /*1880*/  FADD.FTZ R27, R170, -UR9 ;  /* 0x80000009aa1b7e21 */ /* 0x000fe20008010000 */
[----:B------:R-:W-:Y:S01]  /*1890*/  FMUL.FTZ R183, R47, R176 ;  /* 0x000000b02fb77220 */ /* 0x000fe20000410000 */
[----:B------:R-:W-:Y:S01]  /*18a0*/  FADD.FTZ R170, R171, R26 ;  /* 0x0000001aabaa7221 */ /* 0x000fe20000010000 */
[----:B------:R-:W-:Y:S01]  /*18b0*/  FFMA.FTZ R169, R23, R26, R168 ;  /* 0x0000001a17a97223 */ /* 0x000fe200000100a8 */
[----:B------:R-:W-:Y:S01]  /*18c0*/  FMUL.FTZ R25, R25, UR32 ;  /* 0x0000002019197c20 */ /* 0x000fe20008410000 */
[----:B------:R-:W-:-:S02]  /*18d0*/  IMAD.U32 R178, R178, 0x10000, RZ ;  /* 0x00010000b2b27824 */ /* 0x000fc400078e00ff */
[----:B------:R-:W-:Y:S01]  /*18e0*/  FMUL.FTZ R180, R48, R173 ;  /* 0x000000ad30b47220 */ /* 0x000fe20000410000 */
[----:B------:R-:W-:Y:S01]  /*18f0*/  FADD.FTZ R171, R170, R183 ;  /* 0x000000b7aaab7221 */ /* 0x000fe20000010000 */
[----:B------:R-:W-:Y:S01]  /*1900*/  FFMA.FTZ R168, R22, R183, R169 ;  /* 0x000000b716a87223 */ /* 0x000fe200000100a9 */
[----:B------:R-:W-:Y:S01]  /*1910*/  FMUL.FTZ R184, R184, UR32 ;  /* 0x00000020b8b87c20 */ /* 0x000fe20008410000 */
[----:B------:R-:W-:Y:S01]  /*1920*/  FMUL.FTZ R185, R49, R178 ;  /* 0x000000b231b97220 */ /* 0x000fe20000410000 */
        /* <DEDUP_REMOVED lines=29> */
.L_x_7013:
[----:B------:R-:W-:Y:S05]  /*1b00*/  BSYNC.RECONVERGENT B1 ;  /* 0x0000000000017941 */ /* 0x000fea0003800200 */
.L_x_7012:
        /* <DEDUP_REMOVED lines=17> */
[----:B---3--:R-:W-:Y:S01]  /*1c20*/  FADD.FTZ R200, R169, -UR9 ;  /* 0x80000009a9c87e21 */ /* 0x008fe20008010000 */
[----:B------:R-:W-:Y:S01]  /*1c30*/  FADD.FTZ R201, R171, -UR9 ;  /* 0x80000009abc97e21 */ /* 0x000fe20008010000 */
[----:B------:R-:W-:Y:S01]  /*1c40*/  FADD.FTZ R170, R170, -UR9 ;  /* 0x80000009aaaa7e21 */ /* 0x000fe20008010000 */
[----:B------:R-:W-:Y:S01]  /*1c50*/  FADD.FTZ R168, R168, -UR9 ;  /* 0x80000009a8a87e21 */ /* 0x000fe20008010000 */
[C---:B----4-:R-:W-:Y:S02]  /*1c60*/  PRMT R169, R172.reuse, 0x7632, R169 ;  /* 0x00007632aca97816 */ /* 0x050fe400000000a9 */
[----:B------:R-:W-:Y:S01]  /*1c70*/  SHF.L.U32 R171, R172, 0x10, RZ ;  /* 0x00000010acab7819 */ /* 0x000fe200000006ff */
[----:B0-----:R-:W-:Y:S01]  /*1c80*/  FMUL.FTZ R199, R170, UR32 ;  /* 0x00000020aac77c20 */ /* 0x001fe20008410000 */
[----:B------:R-:W-:Y:S01]  /*1c90*/  PRMT R203, R174, 0x7632, R203 ;  /* 0x00007632aecb7816 */ /* 0x000fe200000000cb */
[----:B------:R-:W-:-:S02]  /*1ca0*/  IMAD.U32 R170, R169, 0x10000, RZ ;  /* 0x00010000a9aa7824 */ /* 0x000fc400078e00ff */
[----:B------:R-:W-:Y:S01]  /*1cb0*/  FMUL.FTZ R197, R168, UR32 ;  /* 0x00000020a8c57c20 */ /* 0x000fe20008410000 */
[-C--:B-----5:R-:W-:Y:S01]  /*1cc0*/  FMUL.FTZ R202, R52, R171.reuse ;  /* 0x000000ab34ca7220 */ /* 0x0a0fe20000410000 */
[----:B------:R-:W-:Y:S01]  /*1cd0*/  IMAD.U32 R205, R174, 0x10000, RZ ;  /* 0x00010000aecd7824 */ /* 0x000fe200078e00ff */
[----:B------:R-:W-:Y:S01]  /*1ce0*/  SHF.L.U32 R174, R203, 0x10, RZ ;  /* 0x00000010cbae7819 */ /* 0x000fe200000006ff */
[----:B------:R-:W-:Y:S01]  /*1cf0*/  FMUL.FTZ R203, R53, R170 ;  /* 0x000000aa35cb7220 */ /* 0x000fe20000410000 */
[----:B------:R-:W-:Y:S01]  /*1d00*/  PRMT R172, R173, 0x7632, R172 ;  /* 0x00007632adac7816 */ /* 0x000fe200000000ac */
[----:B------:R-:W-:Y:S01]  /*1d10*/  FADD.FTZ R168, R231, R202 ;  /* 0x000000cae7a87221 */ /* 0x000fe20000010000 */
[----:B------:R-:W-:Y:S02]  /*1d20*/  IMAD.U32 R173, R173, 0x10000, RZ ;  /* 0x00010000adad7824 */ /* 0x000fe400078e00ff */
[----:B------:R-:W-:Y:S01]  /*1d30*/  FMUL.FTZ R198, R200, UR32 ;  /* 0x00000020c8c67c20 */ /* 0x000fe20008410000 */
[----:B------:R-:W-:Y:S01]  /*1d40*/  FFMA.FTZ R169, R197, R202, R230 ;  /* 0x000000cac5a97223 */ /* 0x000fe200000100e6 */
[----:B------:R-:W-:Y:S01]  /*1d50*/  PRMT R207, R175, 0x7632, R207 ;  /* 0x00007632afcf7816 */ /* 0x000fe200000000cf */
[----:B------:R-:W-:Y:S01]  /*1d60*/  FADD.FTZ R176, R176, -UR9 ;  /* 0x80000009b0b07e21 */ /* 0x000fe20008010000 */
[----:B------:R-:W-:Y:S01]  /*1d70*/  FADD.FTZ R128, R128, R171 ;  /* 0x000000ab80807221 */ /* 0x000fe20000010000 */
[----:B------:R-:W-:Y:S01]  /*1d80*/  FFMA.FTZ R124, R197, R171, R124 ;  /* 0x000000abc57c7223 */ /* 0x000fe2000001007c */
[----:B------:R-:W-:Y:S01]  /*1d90*/  FADD.FTZ R171, R168, R203 ;  /* 0x000000cba8ab7221 */ /* 0x000fe20000010000 */
[----:B------:R-:W-:-:S02]  /*1da0*/  IMAD.U32 R172, R172, 0x10000, RZ ;  /* 0x00010000acac7824 */ /* 0x000fc400078e00ff */
[----:B------:R-:W-:Y:S01]  /*1db0*/  FMUL.FTZ R204, R54, R173 ;  /* 0x000000ad36cc7220 */ /* 0x000fe20000410000 */
[----:B------:R-:W-:Y:S01]  /*1dc0*/  FFMA.FTZ R168, R198, R203, R169 ;  /* 0x000000cbc6a87223 */ /* 0x000fe200000100a9 */
[----:B------:R-:W-:Y:S01]  /*1dd0*/  FMUL.FTZ R200, R201, UR32 ;  /* 0x00000020c9c87c20 */ /* 0x000fe20008410000 */
[----:B------:R-:W-:Y:S01]  /*1de0*/  FMUL.FTZ R201, R176, UR32 ;  /* 0x00000020b0c97c20 */ /* 0x000fe20008410000 */
[----:B------:R-:W-:Y:S02]  /*1df0*/  IMAD.U32 R176, R207, 0x10000, RZ ;  /* 0x00010000cfb07824 */ /* 0x000fe400078e00ff */
[----:B------:R-:W-:Y:S01]  /*1e00*/  FFMA.FTZ R125, R198, R170, R125 ;  /* 0x000000aac67d7223 */ /* 0x000fe2000001007d */
[----:B------:R-:W-:Y:S01]  /*1e10*/  FADD.FTZ R129, R129, R170 ;  /* 0x000000aa81817221 */ /* 0x000fe20000010000 */
[----:B------:R-:W-:Y:S01]  /*1e20*/  FMUL.FTZ R207, R55, R172 ;  /* 0x000000ac37cf7220 */ /* 0x000fe20000410000 */
[----:B------:R-:W-:Y:S01]  /*1e30*/  FADD.FTZ R170, R171, R204 ;  /* 0x000000ccabaa7221 */ /* 0x000fe20000010000 */
[----:B------:R-:W-:Y:S01]  /*1e40*/  FFMA.FTZ R169, R199, R204, R168 ;  /* 0x000000ccc7a97223 */ /* 0x000fe200000100a8 */
[----:B------:R-:W-:Y:S01]  /*1e50*/  FADD.FTZ R177, R177, -UR9 ;  /* 0x80000009b1b17e21 */ /* 0x000fe20008010000 */
[----:B------:R-:W-:Y:S01]  /*1e60*/  FMUL.FTZ R206, R56, R205 ;  /* 0x000000cd38ce7220 */ /* 0x000fe20000410000 */
[----:B------:R-:W-:Y:S01]  /*1e70*/  FADD.FTZ R171, R170, R207 ;  /* 0x000000cfaaab7221 */ /* 0x000fe20000010000 */
[----:B------:R-:W-:Y:S01]  /*1e80*/  FFMA.FTZ R168, R200, R207, R169 ;  /* 0x000000cfc8a87223 */ /* 0x000fe200000100a9 */
[----:B------:R-:W-:Y:S01]  /*1e90*/  SHF.L.U32 R175, R175, 0x10, RZ ;  /* 0x00000010afaf7819 */ /* 0x000fe200000006ff */
[----:B------:R-:W-:Y:S01]  /*1ea0*/  FADD.FTZ R178, R178, -UR9 ;  /* 0x80000009b2b27e21 */ /* 0x000fe20008010000 */
[----:B------:R-:W-:Y:S01]  /*1eb0*/  FMUL.FTZ R208, R177, UR32 ;  /* 0x00000020b1d07c20 */ /* 0x000fe20008410000 */
[----:B------:R-:W-:Y:S01]  /*1ec0*/  FMUL.FTZ R209, R57, R174 ;  /* 0x000000ae39d17220 */ /* 0x000fe20000410000 */
[----:B------:R-:W-:Y:S01]  /*1ed0*/  FADD.FTZ R170, R171, R206 ;  /* 0x000000ceabaa7221 */ /* 0x000fe20000010000 */
[C---:B------:R-:W-:Y:S01]  /*1ee0*/  FFMA.FTZ R169, R201.reuse, R206, R168 ;  /* 0x000000cec9a97223 */ /* 0x040fe200000100a8 */
[----:B------:R-:W-:Y:S01]  /*1ef0*/  FADD.FTZ R96, R96, R205 ;  /* 0x000000cd60607221 */ /* 0x000fe20000010000 */
[----:B------:R-:W-:Y:S01]  /*1f00*/  FFMA.FTZ R132, R201, R205, R132 ;  /* 0x000000cdc9847223 */ /* 0x000fe20000010084 */
[----:B------:R-:W-:Y:S01]  /*1f10*/  FADD.FTZ R179, R179, -UR9 ;  /* 0x80000009b3b37e21 */ /* 0x000fe20008010000 */
        /* <DEDUP_REMOVED lines=21> */
.L_x_7007:
[----:B------:R-:W-:Y:S01]  /*2070*/  UISETP.GE.AND UP3, UPT, UR13, 0x1, UPT ;  /* 0x000000010d00788c */ /* 0x000fe2000bf66270 */
[----:B------:R-:W-:Y:S01]  /*2080*/  HFMA2 R235, -RZ, RZ, 0, 0 ;  /* 0x00000000ffeb7431 */ /* 0x000fe200000001ff */
[----:B-1----:R-:W-:Y:S02]  /*2090*/  UIMAD UR9, UR8, UR7, URZ ;  /* 0x00000007080972a4 */ /* 0x002fe4000f8e02ff */
        /* <DEDUP_REMOVED lines=9> */
[----:B------:R-:W-:Y:S02]  /*2130*/  IMAD.U32 R0, RZ, RZ, UR10 ;  /* 0x0000000aff007e24 */ /* 0x000fe4000f8e00ff */
[----:B------:R-:W-:-:S03]  /*2140*/  IMAD.U32 R168, RZ, RZ, UR12 ;  /* 0x0000000cffa87e24 */ /* 0x000fc6000f8e00ff */
[-C--:B------:R-:W-:Y:S02]  /*2150*/  LEA.HI.SX32 R0, R0, R3.reuse, 0x1d ;  /* 0x0000000300007211 */ /* 0x080fe400078feaff */
[----:B------:R-:W-:-:S03]  /*2160*/  @P0 LEA.HI.SX32 R235, R168, R3, 0x1d ;  /* 0x00000003a8eb0211 */ /* 0x000fc600078feaff */
[----:B------:R-:W-:Y:S01]  /*2170*/  IMAD.MOV.U32 R231, RZ, RZ, R0 ;  /* 0x000000ffffe77224 */ /* 0x000fe200078e0000 */
        /* <DEDUP_REMOVED lines=10> */
[----:B-1----:R-:W-:-:S04]  /*2220*/  @P1 IMAD.WIDE.U32 R170, R235, 0x8, R170 ;  /* 0x00000008ebaa1825 */ /* 0x002fc800078e00aa */
[----:B------:R-:W-:Y:S01]  /*2230*/  @P1 VIADD R235, R235, 0x80 ;  /* 0x00000080ebeb1836 */ /* 0x000fe20000000000 */
[----:B------:R3:W5:Y:S03]  /*2240*/  @P1 LDG.E.64 R190, desc[UR14][R170.64] ;  /* 0x0000000eaabe1981 */ /* 0x000766000c1e1b00 */
[----:B--2---:R-:W-:-:S05]  /*2250*/  @P2 IMAD.WIDE.U32 R168, R235, 0x8, R168 ;  /* 0x00000008eba82825 */ /* 0x004fca00078e00a8 */
[----:B------:R3:W5:Y:S01]  /*2260*/  @P2 LDG.E.64 R192, desc[UR14][R168.64] ;  /* 0x0000000ea8c02981 */ /* 0x000762000c1e1b00 */
[----:B------:R-:W-:Y:S02]  /*2270*/  ISETP.GE.U32.AND P3, PT, R2, 0x200, PT ;  /* 0x000002000200780c */ /* 0x000fe40003f66070 */
[----:B------:R-:W-:Y:S01]  /*2280*/  CS2R R230, SRZ ;  /* 0x0000000000e67805 */ /* 0x000fe2000001ff00 */
[----:B------:R-:W-:-:S10]  /*2290*/  @P2 VIADD R235, R235, 0x80 ;  /* 0x00000080ebeb2836 */ /* 0x000fd40000000000 */
[----:B---3--:R-:W-:Y:S05]  /*22a0*/  @!P3 BRA `(.L_x_7014) ;  /* 0x0000000000acb947 */ /* 0x008fea0003800000 */
[----:B------:R-:W0:Y:S02]  /*22b0*/  LDC.64 R168, c[0x0][0x3b0] ;  /* 0x0000ec00ffa87b82 */ /* 0x000e240000000a00 */
[----:B0-----:R-:W-:-:S05]  /*22c0*/  IMAD.WIDE.U32 R168, R235, 0x8, R168 ;  /* 0x00000008eba87825 */ /* 0x001fca00078e00a8 */
[----:B------:R1:W5:Y:S01]  /*22d0*/  LDG.E.64 R194, desc[UR14][R168.64] ;  /* 0x0000000ea8c27981 */ /* 0x000362000c1e1b00 */
[----:B------:R-:W-:Y:S05]  /*22e0*/  BRA `(.L_x_7014) ;  /* 0x00000000009c7947 */ /* 0x000fea0003800000 */
.L_x_7015:
        /* <DEDUP_REMOVED lines=17> */
[----:B------:R-:W-:Y:S01]  /*2400*/  @P1 IADD3 R231, PT, PT, R231, 0x80, RZ ;  /* 0x00000080e7e71810 */ /* 0x000fe20007ffe0ff */
[----:B------:R0:W5:Y:S04]  /*2410*/  @P4 LDG.E.128 R140, desc[UR14][R232.64+0x10] ;  /* 0x0000100ee88c4981 */ /* 0x000168000c1e1d00 */
[----:B------:R0:W5:Y:S01]  /*2420*/  @P1 LDG.E.128 R144, desc[UR14][R178.64] ;  /* 0x0000000eb2901981 */ /* 0x000162000c1e1d00 */
[----:B------:R-:W2:Y:S01]  /*2430*/  @P3 LDC.64 R168, c[0x0][0x3b0] ;  /* 0x0000ec00ffa83b82 */ /* 0x000ea20000000a00 */
[----:B---3--:R-:W-:-:S02]  /*2440*/  @P1 IMAD.WIDE.U32 R176, R235, 0x8, R176 ;  /* 0x00000008ebb01825 */ /* 0x008fc400078e00b0 */
[----:B------:R0:W5:Y:S02]  /*2450*/  @P1 LDG.E.128 R148, desc[UR14][R178.64+0x10] ;  /* 0x0000100eb2941981 */ /* 0x000164000c1e1d00 */
[----:B------:R-:W-:Y:S02]  /*2460*/  @P1 VIADD R235, R235, 0x80 ;  /* 0x00000080ebeb1836 */ /* 0x000fe40000000000 */
[----:B------:R0:W5:Y:S01]  /*2470*/  @P1 LDG.E.64 R190, desc[UR14][R176.64] ;  /* 0x0000000eb0be1981 */ /* 0x000162000c1e1b00 */
[----:B------:R-:W3:Y:S01]  /*2480*/  @P3 LDC.64 R170, c[0x0][0x438] ;  /* 0x00010e00ffaa3b82 */ /* 0x000ee20000000a00 */
[----:B----4-:R-:W-:-:S04]  /*2490*/  @P2 IMAD.WIDE.U32 R172, R235, 0x8, R172 ;  /* 0x00000008ebac2825 */ /* 0x010fc800078e00ac */
[----:B------:R-:W-:Y:S01]  /*24a0*/  @P2 VIADD R235, R235, 0x80 ;  /* 0x00000080ebeb2836 */ /* 0x000fe20000000000 */
[----:B------:R0:W5:Y:S01]  /*24b0*/  @P2 LDG.E.64 R192, desc[UR14][R172.64] ;  /* 0x0000000eacc02981 */ /* 0x000162000c1e1b00 */
[----:B-1----:R-:W-:-:S04]  /*24c0*/  @P2 IMAD.WIDE.U32 R174, R231, 0x20, R174 ;  /* 0x00000020e7ae2825 */ /* 0x002fc800078e00ae */
[----:B------:R-:W-:Y:S01]  /*24d0*/  @P2 VIADD R231, R231, 0x80 ;  /* 0x00000080e7e72836 */ /* 0x000fe20000000000 */
        /* <DEDUP_REMOVED lines=8> */
.L_x_7014:
[----:B------:R-:W-:Y:S05]  /*2560*/  BSYNC.RECONVERGENT B0 ;  /* 0x0000000000007941 */ /* 0x000fea0003800200 */
.L_x_7006:
        /* <DEDUP_REMOVED lines=32> */
.L_x_7017:
[----:B------:R-:W-:Y:S05]  /*2770*/  BSYNC.RECONVERGENT B0 ;  /* 0x0000000000007941 */ /* 0x000fea0003800200 */
.L_x_7016:
        /* <DEDUP_REMOVED lines=18> */
[----:B------:R-:W-:Y:S01]  /*28a0*/  FADD.FTZ R169, RZ, R168 ;  /* 0x000000a8ffa97221 */ /* 0x000fe20000010000 */
[----:B------:R-:W-:Y:S02]  /*28b0*/  IMAD.U32 R168, RZ, RZ, UR9 ;  /* 0x00000009ffa87e24 */ /* 0x000fe4000f8e00ff */
[----:B------:R-:W-:Y:S01]  /*28c0*/  FADD.FTZ R176, R171, R176 ;  /* 0x000000b0abb07221 */ /* 0x000fe20000010000 */
[----:B------:R-:W-:-:S03]  /*28d0*/  FADD.FTZ R169, R170, R169 ;  /* 0x000000a9aaa97221 */ /* 0x000fc60000010000 */
[----:B-1----:R-:W-:Y:S01]  /*28e0*/  FADD.FTZ R176, R176, R173 ;  /* 0x000000adb0b07221 */ /* 0x002fe20000010000 */
[----:B------:R-:W-:Y:S01]  /*28f0*/  FADD.FTZ R169, R169, R172 ;  /* 0x000000aca9a97221 */ /* 0x000fe20000010000 */
[----:B------:R-:W-:Y:S02]  /*2900*/  MOV R172, RZ ;  /* 0x000000ff00ac7202 */ /* 0x000fe40000000f00 */
[----:B------:R-:W-:Y:S01]  /*2910*/  FADD.FTZ R175, R175, R176 ;  /* 0x000000b0afaf7221 */ /* 0x000fe20000010000 */
[----:B------:R-:W-:Y:S01]  /*2920*/  FADD.FTZ R169, R174, R169 ;  /* 0x000000a9aea97221 */ /* 0x000fe20000010000 */
[----:B------:R-:W-:Y:S02]  /*2930*/  @P5 LEA.HI.SX32 R172, R168, R3, 0x1d ;  /* 0x00000003a8ac5211 */ /* 0x000fe400078feaff */
[----:B------:R-:W-:Y:S01]  /*2940*/  FMUL.FTZ R175, R175, UR31 ;  /* 0x0000001fafaf7c20 */ /* 0x000fe20008410000 */
[----:B------:R-:W-:-:S04]  /*2950*/  FMUL.FTZ R173, R169, UR31 ;  /* 0x0000001fa9ad7c20 */ /* 0x000fc80008410000 */
[----:B------:R-:W-:Y:S02]  /*2960*/  R2UR UR12, R175 ;  /* 0x00000000af0c72ca */ /* 0x000fe400000e0000 */
[----:B------:R-:W-:Y:S01]  /*2970*/  FSEL R173, R173, RZ, !P0 ;  /* 0x000000ffadad7208 */ /* 0x000fe20004000000 */
[----:B------:R-:W-:-:S12]  /*2980*/  @!P4 BRA `(.L_x_7019) ;  /* 0x0000001800e0c947 */ /* 0x000fd80003800000 */
[----:B------:R-:W-:-:S04]  /*2990*/  UISETP.NE.U32.AND UP0, UPT, UR26, URZ, UPT ;  /* 0x000000ff1a00728c */ /* 0x000fc8000bf05070 */
[----:B------:R-:W-:-:S09]  /*29a0*/  UISETP.NE.AND.EX UP0, UPT, UR27, URZ, UPT, UP0 ;  /* 0x000000ff1b00728c */ /* 0x000fd2000bf05300 */
[----:B------:R-:W-:Y:S05]  /*29b0*/  BRA.U UP0, `(.L_x_7020) ;  /* 0x0000000d00047547 */ /* 0x000fea000b800000 */
[----:B------:R-:W-:-:S04]  /*29c0*/  UISETP.NE.U32.AND UP0, UPT, UR4, URZ, UPT ;  /* 0x000000ff0400728c */ /* 0x000fc8000bf05070 */
[----:B------:R-:W-:-:S09]  /*29d0*/  UISETP.NE.AND.EX UP0, UPT, UR5, URZ, UPT, UP0 ;  /* 0x000000ff0500728c */ /* 0x000fd2000bf05300 */
[----:B------:R-:W-:Y:S05]  /*29e0*/  BRA.U UP0, `(.L_x_7021) ;  /* 0x0000000500887547 */ /* 0x000fea000b800000 */
[----:B------:R-:W-:Y:S05]  /*29f0*/  BRA.U !UP3, `(.L_x_7022) ;  /* 0x000000010b2c7547 */ /* 0x000fea000b800000 */
[----:B------:R-:W-:Y:S01]  /*2a00*/  FFMA.FTZ R168, R227, UR12, R173 ;  /* 0x0000000ce3a87c23 */ /* 0x000fe200080100ad */
[----:B------:R-:W-:-:S03]  /*2a10*/  ISETP.LT.AND P0, PT, RZ, UR33, PT ;  /* 0x00000021ff007c0c */ /* 0x000fc6000bf01270 */
[----:B------:R-:W-:-:S04]  /*2a20*/  FADD.FTZ R168, R225, -R168 ;  /* 0x800000a8e1a87221 */ /* 0x000fc80000010000 */
[----:B------:R-:W-:-:S05]  /*2a30*/  FMUL.FTZ R168, R168, UR32 ;  /* 0x00000020a8a87c20 */ /* 0x000fca0008410000 */
[----:B------:R-:W-:Y:S02]  /*2a40*/  FSEL R168, R168, RZ, P0 ;  /* 0x000000ffa8a87208 */ /* 0x000fe40000000000 */
[----:B-----5:R-:W-:-:S03]  /*2a50*/  LOP3.LUT P0, RZ, R188, 0xff, RZ, 0xc0, !PT ;  /* 0x000000ffbcff7812 */ /* 0x020fc6000780c0ff */
[----:B------:R-:W-:-:S04]  /*2a60*/  FMUL.FTZ R168, R168, UR25 ;  /* 0x00000019a8a87c20 */ /* 0x000fc80008410000 */
[----:B------:R-:W-:-:S05]  /*2a70*/  FMUL.FTZ R168, R168, UR24 ;  /* 0x00000018a8a87c20 */ /* 0x000fca0008410000 */
[----:B------:R-:W-:-:S04]  /*2a80*/  FSEL R168, R168, RZ, P0 ;  /* 0x000000ffa8a87208 */ /* 0x000fc80000000000 */
[----:B------:R-:W-:-:S04]  /*2a90*/  F2FP.BF16.F32.PACK_AB R168, RZ, R168 ;  /* 0x000000a8ffa8723e */ /* 0x000fc800000010ff */
[----:B------:R-:W-:-:S07]  /*2aa0*/  PRMT R164, R168, 0x7610, R164 ;  /* 0x00007610a8a47816 */ /* 0x000fce00000000a4 */
.L_x_7022:
        /* <DEDUP_REMOVED lines=12> */
.L_x_7023:
        /* <DEDUP_REMOVED lines=12> */
.L_x_7024:
        /* <DEDUP_REMOVED lines=12> */
.L_x_7025:
        /* <DEDUP_REMOVED lines=12> */
.L_x_7026:
        /* <DEDUP_REMOVED lines=12> */
.L_x_7027:
        /* <DEDUP_REMOVED lines=12> */
.L_x_7028:
[----:B------:R-:W-:Y:S05]  /*2f30*/  BRA.U !UP3, `(.L_x_7029) ;  /* 0x000000150b3c7547 */ /* 0x000fea000b800000 */
[----:B------:R-:W-:Y:S01]  /*2f40*/  FFMA.FTZ R169, R214, UR12, R173 ;  /* 0x0000000cd6a97c23 */ /* 0x000fe200080100ad */
[----:B------:R-:W-:-:S03]  /*2f50*/  ISETP.LT.AND P0, PT, RZ, UR33, PT ;  /* 0x00000021ff007c0c */ /* 0x000fc6000bf01270 */
[----:B------:R-:W-:-:S04]  /*2f60*/  FADD.FTZ R168, R196, -R169 ;  /* 0x800000a9c4a87221 */ /* 0x000fc80000010000 */
[----:B------:R-:W-:-:S05]  /*2f70*/  FMUL.FTZ R168, R168, UR32 ;  /* 0x00000020a8a87c20 */ /* 0x000fca0008410000 */
        /* <DEDUP_REMOVED lines=9> */
.L_x_7021:
        /* <DEDUP_REMOVED lines=34> */
[----:B------:R-:W-:Y:S01]  /*3230*/  FMUL.FTZ R92, R168, UR25 ;  /* 0x00000019a85c7c20 */ /* 0x000fe20008410000 */
[----:B-----5:R-:W-:-:S03]  /*3240*/  LOP3.LUT P0, RZ, R188, 0xff, RZ, 0xc0, !PT ;  /* 0x000000ffbcff7812 */ /* 0x020fc6000780c0ff */
[----:B------:R-:W-:-:S05]  /*3250*/  FMUL.FTZ R92, R92, UR24 ;  /* 0x000000185c5c7c20 */ /* 0x000fca0008410000 */
[----:B------:R-:W-:-:S04]  /*3260*/  FSEL R92, R92, RZ, P0 ;  /* 0x000000ff5c5c7208 */ /* 0x000fc80000000000 */
[----:B------:R-:W-:-:S04]  /*3270*/  F2FP.BF16.F32.PACK_AB R92, RZ, R92 ;  /* 0x0000005cff5c723e */ /* 0x000fc800000010ff */
[----:B------:R-:W-:-:S07]  /*3280*/  PRMT R164, R92, 0x7610, R164 ;  /* 0x000076105ca47816 */ /* 0x000fce00000000a4 */
.L_x_7030:
[----:B------:R-:W-:Y:S05]  /*3290*/  BRA.U !UP3, `(.L_x_7031) ;  /* 0x000000010b187547 */ /* 0x000fea000b800000 */
[----:B------:R-:W-:Y:S01]  /*32a0*/  FMUL.FTZ R92, R93, UR25 ;  /* 0x000000195d5c7c20 */ /* 0x000fe20008410000 */
[----:B-----5:R-:W-:-:S03]  /*32b0*/  LOP3.LUT P0, RZ, R188, 0xff00, RZ, 0xc0, !PT ;  /* 0x0000ff00bcff7812 */ /* 0x020fc6000780c0ff */
[----:B------:R-:W-:-:S05]  /*32c0*/  FMUL.FTZ R92, R92, UR24 ;  /* 0x000000185c5c7c20 */ /* 0x000fca0008410000 */
[----:B------:R-:W-:-:S04]  /*32d0*/  FSEL R92, R92, RZ, P0 ;  /* 0x000000ff5c5c7208 */ /* 0x000fc80000000000 */
[----:B------:R-:W-:-:S04]  /*32e0*/  F2FP.BF16.F32.PACK_AB R92, RZ, R92 ;  /* 0x0000005cff5c723e */ /* 0x000fc800000010ff */
[----:B------:R-:W-:-:S07]  /*32f0*/  PRMT R164, R164, 0x5410, R92 ;  /* 0x00005410a4a47816 */ /* 0x000fce000000005c */
.L_x_7031:
[----:B------:R-:W-:Y:S05]  /*3300*/  BRA.U !UP3, `(.L_x_7032) ;  /* 0x000000010b187547 */ /* 0x000fea000b800000 */
[----:B------:R-:W-:Y:S01]  /*3310*/  FMUL.FTZ R92, R94, UR25 ;  /* 0x000000195e5c7c20 */ /* 0x000fe20008410000 */
[----:B-----5:R-:W-:-:S03]  /*3320*/  LOP3.LUT P0, RZ, R188, 0xff0000, RZ, 0xc0, !PT ;  /* 0x00ff0000bcff7812 */ /* 0x020fc6000780c0ff */
[----:B------:R-:W-:-:S05]  /*3330*/  FMUL.FTZ R92, R92, UR24 ;  /* 0x000000185c5c7c20 */ /* 0x000fca0008410000 */
[----:B------:R-:W-:-:S04]  /*3340*/  FSEL R92, R92, RZ, P0 ;  /* 0x000000ff5c5c7208 */ /* 0x000fc80000000000 */
[----:B------:R-:W-:-:S04]  /*3350*/  F2FP.BF16.F32.PACK_AB R92, RZ, R92 ;  /* 0x0000005cff5c723e */ /* 0x000fc800000010ff */
[----:B------:R-:W-:-:S07]  /*3360*/  PRMT R165, R92, 0x7610, R165 ;  /* 0x000076105ca57816 */ /* 0x000fce00000000a5 */
.L_x_7032:
[----:B------:R-:W-:Y:S05]  /*3370*/  BRA.U !UP3, `(.L_x_7033) ;  /* 0x000000010b187547 */ /* 0x000fea000b800000 */
[----:B------:R-:W-:Y:S01]  /*3380*/  FMUL.FTZ R92, R95, UR25 ;  /* 0x000000195f5c7c20 */ /* 0x000fe20008410000 */
[----:B-----5:R-:W-:-:S03]  /*3390*/  LOP3.LUT P0, RZ, R188, 0xff000000, RZ, 0xc0, !PT ;  /* 0xff000000bcff7812 */ /* 0x020fc6000780c0ff */
[----:B------:R-:W-:-:S05]  /*33a0*/  FMUL.FTZ R92, R92, UR24 ;  /* 0x000000185c5c7c20 */ /* 0x000fca0008410000 */
[----:B------:R-:W-:-:S04]  /*33b0*/  FSEL R92, R92, RZ, P0 ;  /* 0x000000ff5c5c7208 */ /* 0x000fc80000000000 */
[----:B------:R-:W-:-:S04]  /*33c0*/  F2FP.BF16.F32.PACK_AB R92, RZ, R92 ;  /* 0x0000005cff5c723e */ /* 0x000fc800000010ff */
[----:B------:R-:W-:-:S07]  /*33d0*/  PRMT R165, R165, 0x5410, R92 ;  /* 0x00005410a5a57816 */ /* 0x000fce000000005c */
.L_x_7033:
[----:B------:R-:W-:Y:S05]  /*33e0*/  BRA.U !UP3, `(.L_x_7034) ;  /* 0x000000010b187547 */ /* 0x000fea000b800000 */
[----:B------:R-:W-:Y:S01]  /*33f0*/  FMUL.FTZ R92, R160, UR25 ;  /* 0x00000019a05c7c20 */ /* 0x000fe20008410000 */
[----:B-----5:R-:W-:-:S03]  /*3400*/  LOP3.LUT P0, RZ, R189, 0xff, RZ, 0xc0, !PT ;  /* 0x000000ffbdff7812 */ /* 0x020fc6000780c0ff */
[----:B------:R-:W-:-:S05]  /*3410*/  FMUL.FTZ R92, R92, UR24 ;  /* 0x000000185c5c7c20 */ /* 0x000fca0008410000 */
[----:B------:R-:W-:-:S04]  /*3420*/  FSEL R92, R92, RZ, P0 ;  /* 0x000000ff5c5c7208 */ /* 0x000fc80000000000 */
[----:B------:R-:W-:-:S04]  /*3430*/  F2FP.BF16.F32.PACK_AB R92, RZ, R92 ;  /* 0x0000005cff5c723e */ /* 0x000fc800000010ff */
[----:B------:R-:W-:-:S07]  /*3440*/  PRMT R166, R92, 0x7610, R166 ;  /* 0x000076105ca67816 */ /* 0x000fce00000000a6 */
.L_x_7034:
[----:B------:R-:W-:Y:S05]  /*3450*/  BRA.U !UP3, `(.L_x_7035) ;  /* 0x000000010b187547 */ /* 0x000fea000b800000 */
[----:B------:R-:W-:Y:S01]  /*3460*/  FMUL.FTZ R92, R161, UR25 ;  /* 0x00000019a15c7c20 */ /* 0x000fe20008410000 */
[----:B-----5:R-:W-:-:S03]  /*3470*/  LOP3.LUT P0, RZ, R189, 0xff00, RZ, 0xc0, !PT ;  /* 0x0000ff00bdff7812 */ /* 0x020fc6000780c0ff */
[----:B------:R-:W-:-:S05]  /*3480*/  FMUL.FTZ R92, R92, UR24 ;  /* 0x000000185c5c7c20 */ /* 0x000fca0008410000 */
[----:B------:R-:W-:-:S04]  /*3490*/  FSEL R92, R92, RZ, P0 ;  /* 0x000000ff5c5c7208 */ /* 0x000fc80000000000 */
[----:B------:R-:W-:-:S04]  /*34a0*/  F2FP.BF16.F32.PACK_AB R92, RZ, R92 ;  /* 0x0000005cff5c723e */ /* 0x000fc800000010ff */
[----:B------:R-:W-:-:S07]  /*34b0*/  PRMT R166, R166, 0x5410, R92 ;  /* 0x00005410a6a67816 */ /* 0x000fce000000005c */
.L_x_7035:
[----:B------:R-:W-:Y:S05]  /*34c0*/  BRA.U !UP3, `(.L_x_7036) ;  /* 0x000000010b187547 */ /* 0x000fea000b800000 */
[----:B------:R-:W-:Y:S01]  /*34d0*/  FMUL.FTZ R92, R162, UR25 ;  /* 0x00000019a25c7c20 */ /* 0x000fe20008410000 */
[----:B-----5:R-:W-:-:S03]  /*34e0*/  LOP3.LUT P0, RZ, R189, 0xff0000, RZ, 0xc0, !PT ;  /* 0x00ff0000bdff7812 */ /* 0x020fc6000780c0ff */
[----:B------:R-:W-:-:S05]  /*34f0*/  FMUL.FTZ R92, R92, UR24 ;  /* 0x000000185c5c7c20 */ /* 0x000fca0008410000 */
[----:B------:R-:W-:-:S04]  /*3500*/  FSEL R92, R92, RZ, P0 ;  /* 0x000000ff5c5c7208 */ /* 0x000fc80000000000 */
[----:B------:R-:W-:-:S04]  /*3510*/  F2FP.BF16.F32.PACK_AB R92, RZ, R92 ;  /* 0x0000005cff5c723e */ /* 0x000fc800000010ff */
[----:B------:R-:W-:-:S07]  /*3520*/  PRMT R167, R92, 0x7610, R167 ;  /* 0x000076105ca77816 */ /* 0x000fce00000000a7 */
.L_x_7036:
[----:B------:R-:W-:Y:S01]  /*3530*/  IMAD.MOV.U32 R92, RZ, RZ, R168 ;  /* 0x000000ffff5c7224 */ /* 0x000fe200078e00a8 */
[----:B------:R-:W-:Y:S06]  /*3540*/  BRA.U !UP3, `(.L_x_7029) ;  /* 0x0000000d0bb87547 */ /* 0x000fec000b800000 */
        /* <DEDUP_REMOVED lines=8> */
.L_x_7020:
[----:B------:R-:W-:-:S04]  /*35d0*/  UISETP.NE.U32.AND UP0, UPT, UR4, URZ, UPT ;  /* 0x000000ff0400728c */ /* 0x000fc8000bf05070 */
[----:B------:R-:W-:-:S09]  /*35e0*/  UISETP.NE.AND.EX UP0, UPT, UR5, URZ, UPT, UP0 ;  /* 0x000000ff0500728c */ /* 0x000fd2000bf05300 */
[----:B------:R-:W-:Y:S05]  /*35f0*/  BRA.U UP0, `(.L_x_7037) ;  /* 0x0000000500c87547 */ /* 0x000fea000b800000 */
[----:B------:R-:W-:Y:S05]  /*3600*/  BRA.U !UP3, `(.L_x_7038) ;  /* 0x000000010b347547 */ /* 0x000fea000b800000 */
[----:B------:R-:W-:Y:S02]  /*3610*/  PLOP3.LUT P0, PT, PT, PT, UP2, 0x80, 0x8 ;  /* 0x000000000008781c */ /* 0x000fe40003f0f028 */
[----:B------:R-:W-:Y:S02]  /*3620*/  PLOP3.LUT P5, PT, PT, PT, UP2, 0x80, 0x8 ;  /* 0x000000000008781c */ /* 0x000fe40003faf028 */
[----:B------:R-:W-:Y:S02]  /*3630*/  PLOP3.LUT P6, PT, PT, PT, UP2, 0x80, 0x8 ;  /* 0x000000000008781c */ /* 0x000fe40003fcf028 */
[----:B-----5:R-:W-:-:S07]  /*3640*/  MOV R168, R136 ;  /* 0x0000008800a87202 */ /* 0x020fce0000000f00 */
[----:B------:R-:W-:Y:S01]  /*3650*/  @P0 FFMA.FTZ R170, R227, UR12, R173 ;  /* 0x0000000ce3aa0c23 */ /* 0x000fe200080100ad */
[----:B------:R-:W-:-:S03]  /*3660*/  LOP3.LUT P0, RZ, R188, 0xff, RZ, 0xc0, !PT ;  /* 0x000000ffbcff7812 */ /* 0x000fc6000780c0ff */
[----:B------:R-:W-:-:S04]  /*3670*/  @P5 FADD.FTZ R169, R225, -R170 ;  /* 0x800000aae1a95221 */ /* 0x000fc80000010000 */
[----:B------:R-:W-:-:S04]  /*3680*/  @P6 FFMA.FTZ R168, R169, UR32, R136 ;  /* 0x00000020a9a86c23 */ /* 0x000fc80008010088 */
[----:B------:R-:W-:-:S04]  /*3690*/  FMUL.FTZ R168, R168, UR25 ;  /* 0x00000019a8a87c20 */ /* 0x000fc80008410000 */
[----:B------:R-:W-:-:S05]  /*36a0*/  FMUL.FTZ R168, R168, UR24 ;  /* 0x00000018a8a87c20 */ /* 0x000fca0008410000 */
[----:B------:R-:W-:-:S04]  /*36b0*/  FSEL R168, R168, RZ, P0 ;  /* 0x000000ffa8a87208 */ /* 0x000fc80000000000 */
[----:B------:R-:W-:-:S04]  /*36c0*/  F2FP.BF16.F32.PACK_AB R168, RZ, R168 ;  /* 0x000000a8ffa8723e */ /* 0x000fc800000010ff */
[----:B------:R-:W-:-:S07]  /*36d0*/  PRMT R164, R168, 0x7610, R164 ;  /* 0x00007610a8a47816 */ /* 0x000fce00000000a4 */
.L_x_7038:
[----:B------:R-:W-:Y:S05]  /*36e0*/  BRA.U !UP3, `(.L_x_7039) ;  /* 0x000000010b347547 */ /* 0x000fea000b800000 */
[----:B------:R-:W-:Y:S01]  /*36f0*/  PLOP3.LUT P0, PT, PT, PT, UP2, 0x80, 0x8 ;  /* 0x000000000008781c */ /* 0x000fe20003f0f028 */
[----:B-----5:R-:W-:Y:S01]  /*3700*/  IMAD.MOV.U32 R168, RZ, RZ, R137 ;  /* 0x000000ffffa87224 */ /* 0x020fe200078e0089 */
[----:B------:R-:W-:Y:S02]  /*3710*/  PLOP3.LUT P5, PT, PT, PT, UP2, 0x80, 0x8 ;  /* 0x000000000008781c */ /* 0x000fe40003faf028 */
[----:B------:R-:W-:-:S09]  /*3720*/  PLOP3.LUT P6, PT, PT, PT, UP2, 0x80, 0x8 ;  /* 0x000000000008781c */ /* 0x000fd20003fcf028 */
        /* <DEDUP_REMOVED lines=9> */
.L_x_7039:
        /* <DEDUP_REMOVED lines=14> */
.L_x_7040:
        /* <DEDUP_REMOVED lines=14> */
.L_x_7041:
        /* <DEDUP_REMOVED lines=14> */
.L_x_7042:
        /* <DEDUP_REMOVED lines=14> */
.L_x_7043:
        /* <DEDUP_REMOVED lines=14> */
.L_x_7044:
[----:B------:R-:W-:Y:S05]  /*3c20*/  BRA.U !UP3, `(.L_x_7029) ;  /* 0x000000090b007547 */ /* 0x000fea000b800000 */
[----:B------:R-:W-:Y:S01]  /*3c30*/  PLOP3.LUT P0, PT, PT, PT, UP2, 0x80, 0x8 ;  /* 0x000000000008781c */ /* 0x000fe20003f0f028 */
[----:B-----5:R-:W-:Y:S01]  /*3c40*/  IMAD.MOV.U32 R168, RZ, RZ, R143 ;  /* 0x000000ffffa87224 */ /* 0x020fe200078e008f */
[----:B------:R-:W-:Y:S02]  /*3c50*/  PLOP3.LUT P5, PT, PT, PT, UP2, 0x80, 0x8 ;  /* 0x000000000008781c */ /* 0x000fe40003faf028 */
[----:B------:R-:W-:-:S09]  /*3c60*/  PLOP3.LUT P6, PT, PT, PT, UP2, 0x80, 0x8 ;  /* 0x000000000008781c */ /* 0x000fd20003fcf028 */
[----:B------:R-:W-:Y:S01]  /*3c70*/  @P0 FFMA.FTZ R169, R214, UR12, R173 ;  /* 0x0000000cd6a90c23 */ /* 0x000fe200080100ad */
[----:B------:R-:W-:-:S03]  /*3c80*/  ISETP.GE.U32.AND P0, PT, R188, RZ, PT ;  /* 0x000000ffbc00720c */ /* 0x000fc60003f06070 */
[----:B------:R-:W-:Y:S01]  /*3c90*/  @P5 FADD.FTZ R170, R196, -R169 ;  /* 0x800000a9c4aa5221 */ /* 0x000fe20000010000 */
[----:B------:R-:W-:-:S03]  /*3ca0*/  ISETP.GE.U32.AND.EX P0, PT, R189, 0x1000000, PT, P0 ;  /* 0x01000000bd00780c */ /* 0x000fc60003f06100 */
[----:B------:R-:W-:-:S04]  /*3cb0*/  @P6 FFMA.FTZ R168, R170, UR32, R143 ;  /* 0x00000020aaa86c23 */ /* 0x000fc8000801008f */
[----:B------:R-:W-:-:S04]  /*3cc0*/  FMUL.FTZ R168, R168, UR25 ;  /* 0x00000019a8a87c20 */ /* 0x000fc80008410000 */
[----:B------:R-:W-:-:S05]  /*3cd0*/  FMUL.FTZ R168, R168, UR24 ;  /* 0x00000018a8a87c20 */ /* 0x000fca0008410000 */
[----:B------:R-:W-:-:S04]  /*3ce0*/  FSEL R168, R168, RZ, P0 ;  /* 0x000000ffa8a87208 */ /* 0x000fc80000000000 */
[----:B------:R-:W-:-:S04]  /*3cf0*/  F2FP.BF16.F32.PACK_AB R168, RZ, R168 ;  /* 0x000000a8ffa8723e */ /* 0x000fc800000010ff */
[----:B------:R-:W-:Y:S01]  /*3d00*/  PRMT R167, R167, 0x5410, R168 ;  /* 0x00005410a7a77816 */ /* 0x000fe200000000a8 */
[----:B------:R-:W-:Y:S06]  /*3d10*/  BRA `(.L_x_7029) ;  /* 0x0000000400c47947 */ /* 0x000fec0003800000 */
.L_x_7037:
[----:B------:R-:W-:Y:S01]  /*3d20*/  PLOP3.LUT P0, PT, PT, PT, UP2, 0x80, 0x8 ;  /* 0x000000000008781c */ /* 0x000fe20003f0f028 */
[----:B-----5:R-:W-:Y:S01]  /*3d30*/  IMAD.MOV.U32 R93, RZ, RZ, R137 ;  /* 0x000000ffff5d7224 */ /* 0x020fe200078e0089 */
[----:B------:R-:W-:Y:S01]  /*3d40*/  PLOP3.LUT P6, PT, PT, PT, UP2, 0x80, 0x8 ;  /* 0x000000000008781c */ /* 0x000fe20003fcf028 */
[----:B------:R-:W-:Y:S01]  /*3d50*/  IMAD.MOV.U32 R160, RZ, RZ, R140 ;  /* 0x000000ffffa07224 */ /* 0x000fe200078e008c */
[----:B------:R-:W-:Y:S01]  /*3d60*/  PLOP3.LUT P5, PT, PT, PT, UP2, 0x80, 0x8 ;  /* 0x000000000008781c */ /* 0x000fe20003faf028 */
[----:B------:R-:W-:Y:S01]  /*3d70*/  IMAD.MOV.U32 R162, RZ, RZ, R142 ;  /* 0x000000ffffa27224 */ /* 0x000fe200078e008e */
[----:B------:R-:W-:-:S07]  /*3d80*/  MOV R94, R138 ;  /* 0x0000008a005e7202 */ /* 0x000fce0000000f00 */
[----:B------:R-:W-:Y:S01]  /*3d90*/  @P0 FFMA.FTZ R92, R227, UR12, R173 ;  /* 0x0000000ce35c0c23 */ /* 0x000fe200080100ad */
[----:B------:R-:W-:-:S03]  /*3da0*/  PLOP3.LUT P0, PT, PT, PT, UP2, 0x80, 0x8 ;  /* 0x000000000008781c */ /* 0x000fc60003f0f028 */
[----:B------:R-:W-:Y:S01]  /*3db0*/  @P6 FADD.FTZ R169, R225, -R92 ;  /* 0x8000005ce1a96221 */ /* 0x000fe20000010000 */
[----:B------:R-:W-:Y:S01]  /*3dc0*/  PLOP3.LUT P6, PT, PT, PT, UP2, 0x80, 0x8 ;  /* 0x000000000008781c */ /* 0x000fe20003fcf028 */
[----:B------:R-:W-:Y:S01]  /*3dd0*/  @P5 FFMA.FTZ R95, R226, UR12, R173 ;  /* 0x0000000ce25f5c23 */ /* 0x000fe200080100ad */
[----:B------:R-:W-:-:S07]  /*3de0*/  PLOP3.LUT P5, PT, PT, PT, UP2, 0x80, 0x8 ;  /* 0x000000000008781c */ /* 0x000fce0003faf028 */
[----:B------:R-:W-:Y:S01]  /*3df0*/  @P0 FADD.FTZ R92, R224, -R95 ;  /* 0x8000005fe05c0221 */ /* 0x000fe20000010000 */
[----:B------:R-:W-:-:S03]  /*3e00*/  PLOP3.LUT P0, PT, PT, PT, UP2, 0x80, 0x8 ;  /* 0x000000000008781c */ /* 0x000fc60003f0f028 */
[----:B------:R-:W-:Y:S01]  /*3e10*/  @P6 FFMA.FTZ R93, R92, UR32, R137 ;  /* 0x000000205c5d6c23 */ /* 0x000fe20008010089 */
        /* <DEDUP_REMOVED lines=8> */
[----:B------:R-:W-:Y:S01]  /*3ea0*/  PLOP3.LUT P5, PT, PT, PT, UP2, 0x80, 0x8 ;  /* 0x000000000008781c */ /* 0x000fe20003faf028 */
[----:B------:R-:W-:-:S06]  /*3eb0*/  IMAD.MOV.U32 R95, RZ, RZ, R139 ;  /* 0x000000ffff5f7224 */ /* 0x000fcc00078e008b */
        /* <DEDUP_REMOVED lines=11> */
[----:B------:R-:W-:Y:S02]  /*3f70*/  PLOP3.LUT P5, PT, PT, PT, UP2, 0x80, 0x8 ;  /* 0x000000000008781c */ /* 0x000fe40003faf028 */
[----:B------:R-:W-:-:S05]  /*3f80*/  MOV R161, R141 ;  /* 0x0000008d00a17202 */ /* 0x000fca0000000f00 */
[----:B------:R-:W-:Y:S01]  /*3f90*/  @P0 FADD.FTZ R92, R216, -R163 ;  /* 0x800000a3d85c0221 */ /* 0x000fe20000010000 */
[----:B------:R-:W-:-:S03]  /*3fa0*/  PLOP3.LUT P0, PT, PT, PT, UP2, 0x80, 0x8 ;  /* 0x000000000008781c */ /* 0x000fc60003f0f028 */
[----:B------:R-:W-:Y:S01]  /*3fb0*/  @P6 FFMA.FTZ R161, R92, UR32, R141 ;  /* 0x000000205ca16c23 */ /* 0x000fe2000801008d */
[----:B------:R-:W-:Y:S01]  /*3fc0*/  PLOP3.LUT P6, PT, PT, PT, UP2, 0x80, 0x8 ;  /* 0x000000000008781c */ /* 0x000fe20003fcf028 */
[----:B------:R-:W-:Y:S01]  /*3fd0*/  @P5 FFMA.FTZ R92, R215, UR12, R173 ;  /* 0x0000000cd75c5c23 */ /* 0x000fe200080100ad */
[----:B------:R-:W-:-:S07]  /*3fe0*/  PLOP3.LUT P5, PT, PT, PT, UP2, 0x80, 0x8 ;  /* 0x000000000008781c */ /* 0x000fce0003faf028 */
[----:B------:R-:W-:Y:S01]  /*3ff0*/  @P0 FADD.FTZ R163, R213, -R92 ;  /* 0x8000005cd5a30221 */ /* 0x000fe20000010000 */
[----:B------:R-:W-:Y:S02]  /*4000*/  PLOP3.LUT P0, PT, PT, PT, UP2, 0x80, 0x8 ;  /* 0x000000000008781c */ /* 0x000fe40003f0f028 */
[----:B------:R-:W-:Y:S01]  /*4010*/  MOV R92, R136 ;  /* 0x00000088005c7202 */ /* 0x000fe20000000f00 */
[----:B------:R-:W-:Y:S01]  /*4020*/  @P6 FFMA.FTZ R162, R163, UR32, R142 ;  /* 0x00000020a3a26c23 */ /* 0x000fe2000801008e */
[----:B------:R-:W-:Y:S01]  /*4030*/  PLOP3.LUT P6, PT, PT, PT, UP2, 0x80, 0x8 ;  /* 0x000000000008781c */ /* 0x000fe20003fcf028 */
[----:B------:R-:W-:Y:S01]  /*4040*/  @P5 FFMA.FTZ R171, R214, UR12, R173 ;  /* 0x0000000cd6ab5c23 */ /* 0x000fe200080100ad */
[----:B------:R-:W-:Y:S01]  /*4050*/  PLOP3.LUT P5, PT, PT, PT, UP2, 0x80, 0x8 ;  /* 0x000000000008781c */ /* 0x000fe20003faf028 */
[----:B------:R-:W-:-:S06]  /*4060*/  IMAD.MOV.U32 R163, RZ, RZ, R143 ;  /* 0x000000ffffa37224 */ /* 0x000fcc00078e008f */
[----:B------:R-:W-:-:S04]  /*4070*/  @P0 FADD.FTZ R168, R196, -R171 ;  /* 0x800000abc4a80221 */ /* 0x000fc80000010000 */
[----:B------:R-:W-:Y:S02]  /*4080*/  @P6 FFMA.FTZ R163, R168, UR32, R143 ;  /* 0x00000020a8a36c23 */ /* 0x000fe4000801008f */
[----:B------:R-:W-:Y:S01]  /*4090*/  @P5 FFMA.FTZ R92, R169, UR32, R136 ;  /* 0x00000020a95c5c23 */ /* 0x000fe20008010088 */
[----:B------:R-:W-:Y:S06]  /*40a0*/  BRA.U !UP3, `(.L_x_7045) ;  /* 0x000000010b187547 */ /* 0x000fec000b800000 */
[----:B------:R-:W-:Y:S01]  /*40b0*/  FMUL.FTZ R168, R92, UR25 ;  /* 0x000000195ca87c20 */ /* 0x000fe20008410000 */
[----:B------:R-:W-:-:S03]  /*40c0*/  LOP3.LUT P0, RZ, R188, 0xff, RZ, 0xc0, !PT ;  /* 0x000000ffbcff7812 */ /* 0x000fc6000780c0ff */
[----:B------:R-:W-:-:S05]  /*40d0*/  FMUL.FTZ R168, R168, UR24 ;  /* 0x00000018a8a87c20 */ /* 0x000fca0008410000 */
[----:B------:R-:W-:-:S04]  /*40e0*/  FSEL R168, R168, RZ, P0 ;  /* 0x000000ffa8a87208 */ /* 0x000fc80000000000 */
[----:B------:R-:W-:-:S04]  /*40f0*/  F2FP.BF16.F32.PACK_AB R168, RZ, R168 ;  /* 0x000000a8ffa8723e */ /* 0x000fc800000010ff */
[----:B------:R-:W-:-:S07]  /*4100*/  PRMT R164, R168, 0x7610, R164 ;  /* 0x00007610a8a47816 */ /* 0x000fce00000000a4 */
.L_x_7045:
[----:B------:R-:W-:Y:S05]  /*4110*/  BRA.U !UP3, `(.L_x_7046) ;  /* 0x000000010b187547 */ /* 0x000fea000b800000 */
[----:B------:R-:W-:Y:S01]  /*4120*/  FMUL.FTZ R168, R93, UR25 ;  /* 0x000000195da87c20 */ /* 0x000fe20008410000 */
[----:B------:R-:W-:-:S03]  /*4130*/  LOP3.LUT P0, RZ, R188, 0xff00, RZ, 0xc0, !PT ;  /* 0x0000ff00bcff7812 */ /* 0x000fc6000780c0ff */
[----:B------:R-:W-:-:S05]  /*4140*/  FMUL.FTZ R168, R168, UR24 ;  /* 0x00000018a8a87c20 */ /* 0x000fca0008410000 */
[----:B------:R-:W-:-:S04]  /*4150*/  FSEL R168, R168, RZ, P0 ;  /* 0x000000ffa8a87208 */ /* 0x000fc80000000000 */
[----:B------:R-:W-:-:S04]  /*4160*/  F2FP.BF16.F32.PACK_AB R168, RZ, R168 ;  /* 0x000000a8ffa8723e */ /* 0x000fc800000010ff */
[----:B------:R-:W-:-:S07]  /*4170*/  PRMT R164, R164, 0x5410, R168 ;  /* 0x00005410a4a47816 */ /* 0x000fce00000000a8 */
.L_x_7046:
[----:B------:R-:W-:Y:S05]  /*4180*/  BRA.U !UP3, `(.L_x_7047) ;  /* 0x000000010b187547 */ /* 0x000fea000b800000 */
[----:B------:R-:W-:Y:S01]  /*4190*/  FMUL.FTZ R168, R94, UR25 ;  /* 0x000000195ea87c20 */ /* 0x000fe20008410000 */
[----:B------:R-:W-:-:S03]  /*41a0*/  LOP3.LUT P0, RZ, R188, 0xff0000, RZ, 0xc0, !PT ;  /* 0x00ff0000bcff7812 */ /* 0x000fc6000780c0ff */
[----:B------:R-:W-:-:S05]  /*41b0*/  FMUL.FTZ R168, R168, UR24 ;  /* 0x00000018a8a87c20 */ /* 0x000fca0008410000 */
[----:B------:R-:W-:-:S04]  /*41c0*/  FSEL R168, R168, RZ, P0 ;  /* 0x000000ffa8a87208 */ /* 0x000fc80000000000 */
[----:B------:R-:W-:-:S04]  /*41d0*/  F2FP.BF16.F32.PACK_AB R168, RZ, R168 ;  /* 0x000000a8ffa8723e */ /* 0x000fc800000010ff */
[----:B------:R-:W-:-:S07]  /*41e0*/  PRMT R165, R168, 0x7610, R165 ;  /* 0x00007610a8a57816 */ /* 0x000fce00000000a5 */
.L_x_7047:
[----:B------:R-:W-:Y:S05]  /*41f0*/  BRA.U !UP3, `(.L_x_7048) ;  /* 0x000000010b187547 */ /* 0x000fea000b800000 */
[----:B------:R-:W-:Y:S01]  /*4200*/  FMUL.FTZ R168, R95, UR25 ;  /* 0x000000195fa87c20 */ /* 0x000fe20008410000 */
[----:B------:R-:W-:-:S03]  /*4210*/  LOP3.LUT P0, RZ, R188, 0xff000000, RZ, 0xc0, !PT ;  /* 0xff000000bcff7812 */ /* 0x000fc6000780c0ff */
[----:B------:R-:W-:-:S05]  /*4220*/  FMUL.FTZ R168, R168, UR24 ;  /* 0x00000018a8a87c20 */ /* 0x000fca0008410000 */
[----:B------:R-:W-:-:S04]  /*4230*/  FSEL R168, R168, RZ, P0 ;  /* 0x000000ffa8a87208 */ /* 0x000fc80000000000 */
[----:B------:R-:W-:-:S04]  /*4240*/  F2FP.BF16.F32.PACK_AB R168, RZ, R168 ;  /* 0x000000a8ffa8723e */ /* 0x000fc800000010ff */
[----:B------:R-:W-:-:S07]  /*4250*/  PRMT R165, R165, 0x5410, R168 ;  /* 0x00005410a5a57816 */ /* 0x000fce00000000a8 */
.L_x_7048:
[----:B------:R-:W-:Y:S05]  /*4260*/  BRA.U !UP3, `(.L_x_7049) ;  /* 0x000000010b187547 */ /* 0x000fea000b800000 */
[----:B------:R-:W-:Y:S01]  /*4270*/  FMUL.FTZ R168, R160, UR25 ;  /* 0x00000019a0a87c20 */ /* 0x000fe20008410000 */
[----:B------:R-:W-:-:S03]  /*4280*/  LOP3.LUT P0, RZ, R189, 0xff, RZ, 0xc0, !PT ;  /* 0x000000ffbdff7812 */ /* 0x000fc6000780c0ff */
[----:B------:R-:W-:-:S05]  /*4290*/  FMUL.FTZ R168, R168, UR24 ;  /* 0x00000018a8a87c20 */ /* 0x000fca0008410000 */
[----:B------:R-:W-:-:S04]  /*42a0*/  FSEL R168, R168, RZ, P0 ;  /* 0x000000ffa8a87208 */ /* 0x000fc80000000000 */
[----:B------:R-:W-:-:S04]  /*42b0*/  F2FP.BF16.F32.PACK_AB R168, RZ, R168 ;  /* 0x000000a8ffa8723e */ /* 0x000fc800000010ff */
[----:B------:R-:W-:-:S07]  /*42c0*/  PRMT R166, R168, 0x7610, R166 ;  /* 0x00007610a8a67816 */ /* 0x000fce00000000a6 */
.L_x_7049:
[----:B------:R-:W-:Y:S05]  /*42d0*/  BRA.U !UP3, `(.L_x_7050) ;  /* 0x000000010b187547 */ /* 0x000fea000b800000 */
[----:B------:R-:W-:Y:S01]  /*42e0*/  FMUL.FTZ R168, R161, UR25 ;  /* 0x00000019a1a87c20 */ /* 0x000fe20008410000 */
[----:B------:R-:W-:-:S03]  /*42f0*/  LOP3.LUT P0, RZ, R189, 0xff00, RZ, 0xc0, !PT ;  /* 0x0000ff00bdff7812 */ /* 0x000fc6000780c0ff */
[----:B------:R-:W-:-:S05]  /*4300*/  FMUL.FTZ R168, R168, UR24 ;  /* 0x00000018a8a87c20 */ /* 0x000fca0008410000 */
[----:B------:R-:W-:-:S04]  /*4310*/  FSEL R168, R168, RZ, P0 ;  /* 0x000000ffa8a87208 */ /* 0x000fc80000000000 */
[----:B------:R-:W-:-:S04]  /*4320*/  F2FP.BF16.F32.PACK_AB R168, RZ, R168 ;  /* 0x000000a8ffa8723e */ /* 0x000fc800000010ff */
[----:B------:R-:W-:-:S07]  /*4330*/  PRMT R166, R166, 0x5410, R168 ;  /* 0x00005410a6a67816 */ /* 0x000fce00000000a8 */
.L_x_7050:
[----:B------:R-:W-:Y:S05]  /*4340*/  BRA.U !UP3, `(.L_x_7051) ;  /* 0x000000010b187547 */ /* 0x000fea000b800000 */
[----:B------:R-:W-:Y:S01]  /*4350*/  FMUL.FTZ R168, R162, UR25 ;  /* 0x00000019a2a87c20 */ /* 0x000fe20008410000 */
[----:B------:R-:W-:-:S03]  /*4360*/  LOP3.LUT P0, RZ, R189, 0xff0000, RZ, 0xc0, !PT ;  /* 0x00ff0000bdff7812 */ /* 0x000fc6000780c0ff */
[----:B------:R-:W-:-:S05]  /*4370*/  FMUL.FTZ R168, R168, UR24 ;  /* 0x00000018a8a87c20 */ /* 0x000fca0008410000 */
[----:B------:R-:W-:-:S04]  /*4380*/  FSEL R168, R168, RZ, P0 ;  /* 0x000000ffa8a87208 */ /* 0x000fc80000000000 */
[----:B------:R-:W-:-:S04]  /*4390*/  F2FP.BF16.F32.PACK_AB R168, RZ, R168 ;  /* 0x000000a8ffa8723e */ /* 0x000fc800000010ff */
[----:B------:R-:W-:-:S07]  /*43a0*/  PRMT R167, R168, 0x7610, R167 ;  /* 0x00007610a8a77816 */ /* 0x000fce00000000a7 */
.L_x_7051:
[----:B------:R-:W-:Y:S05]  /*43b0*/  BRA.U !UP3, `(.L_x_7029) ;  /* 0x000000010b1c7547 */ /* 0x000fea000b800000 */
[----:B------:R-:W-:Y:S01]  /*43c0*/  FMUL.FTZ R168, R163, UR25 ;  /* 0x00000019a3a87c20 */ /* 0x000fe20008410000 */
[----:B------:R-:W-:-:S03]  /*43d0*/  ISETP.GE.U32.AND P0, PT, R188, RZ, PT ;  /* 0x000000ffbc00720c */ /* 0x000fc60003f06070 */
[----:B------:R-:W-:Y:S01]  /*43e0*/  FMUL.FTZ R168, R168, UR24 ;  /* 0x00000018a8a87c20 */ /* 0x000fe20008410000 */
[----:B------:R-:W-:-:S04]  /*43f0*/  ISETP.GE.U32.AND.EX P0, PT, R189, 0x1000000, PT, P0 ;  /* 0x01000000bd00780c */ /* 0x000fc80003f06100 */
[----:B------:R-:W-:-:S04]  /*4400*/  FSEL R168, R168, RZ, P0 ;  /* 0x000000ffa8a87208 */ /* 0x000fc80000000000 */
[----:B------:R-:W-:-:S04]  /*4410*/  F2FP.BF16.F32.PACK_AB R168, RZ, R168 ;  /* 0x000000a8ffa8723e */ /* 0x000fc800000010ff */
[----:B------:R-:W-:-:S07]  /*4420*/  PRMT R167, R167, 0x5410, R168 ;  /* 0x00005410a7a77816 */ /* 0x000fce00000000a8 */
.L_x_7029:
[----:B------:R-:W-:Y:S01]  /*4430*/  ISETP.NE.U32.AND P0, PT, RZ, UR4, PT ;  /* 0x00000004ff007c0c */ /* 0x000fe2000bf05070 */
[----:B------:R-:W0:Y:S01]  /*4440*/  @UP3 LDCU.64 UR10, c[0x0][0x468] ;  /* 0x00008d00ff0a37ac */ /* 0x000e220008000a00 */
[----:B------:R-:W-:Y:S01]  /*4450*/  PLOP3.LUT P5, PT, PT, PT, UP3, 0x80, 0x8 ;  /* 0x000000000008781c */ /* 0x000fe20003faf038 */
[----:B------:R-:W-:Y:S01]  /*4460*/  IMAD.MOV.U32 R169, RZ, RZ, 0x10 ;  /* 0x00000010ffa97424 */ /* 0x000fe200078e00ff */
[----:B------:R-:W-:Y:S02]  /*4470*/  ISETP.NE.AND.EX P0, PT, RZ, UR5, PT, P0 ;  /* 0x00000005ff007c0c */ /* 0x000fe4000bf05300 */
[----:B------:R-:W-:-:S11]  /*4480*/  PLOP3.LUT P6, PT, PT, PT, UP3, 0x80, 0x8 ;  /* 0x000000000008781c */ /* 0x000fd60003fcf038 */
[----:B------:R-:W1:Y:S01]  /*4490*/  @P0 LDC.64 R170, c[0x0][0x478] ;  /* 0x00011e00ffaa0b82 */ /* 0x000e620000000a00 */
[----:B0-----:R-:W-:-:S04]  /*44a0*/  @P5 IMAD.WIDE.U32 R168, R172, R169, UR10 ;  /* 0x0000000aaca85e25 */ /* 0x001fc8000f8e00a9 */
[----:B------:R-:W-:Y:S02]  /*44b0*/  VIADD R172, R172, 0x80 ;  /* 0x00000080acac7836 */ /* 0x000fe40000000000 */
[C---:B-1----:R-:W-:Y:S01]  /*44c0*/  @P0 IMAD.WIDE.U32 R170, R0.reuse, 0x20, R170 ;  /* 0x0000002000aa0825 */ /* 0x042fe200078e00aa */
[----:B------:R-:W-:-:S04]  /*44d0*/  IADD3 R0, PT, PT, R0, 0x80, RZ ;  /* 0x0000008000007810 */ /* 0x000fc80007ffe0ff */
[----:B------:R0:W-:Y:S04]  /*44e0*/  @P0 STG.E.128 desc[UR14][R170.64], R92 ;  /* 0x0000005caa000986 */ /* 0x0001e8000c101d0e */
[----:B------:R0:W-:Y:S04]  /*44f0*/  @P0 STG.E.128 desc[UR14][R170.64+0x10], R160 ;  /* 0x000010a0aa000986 */ /* 0x0001e8000c101d0e */
[----:B------:R0:W-:Y:S02]  /*4500*/  @P6 STG.E.128 desc[UR14][R168.64], R164 ;  /* 0x000000a4a8006986 */ /* 0x0001e4000c101d0e */
.L_x_7019:
[----:B------:R-:W-:Y:S05]  /*4510*/  BSYNC.RECONVERGENT B0 ;  /* 0x0000000000007941 */ /* 0x000fea0003800200 */
.L_x_7018:
        /* <DEDUP_REMOVED lines=9> */
[----:B------:R-:W-:Y:S01]  /*45b0*/  PLOP3.LUT P6, PT, PT, PT, UP2, 0x80, 0x8 ;  /* 0x000000000008781c */ /* 0x000fe20003fcf028 */
[----:B0----5:R-:W-:Y:S01]  /*45c0*/  IMAD.MOV.U32 R94, RZ, RZ, R146 ;  /* 0x000000ffff5e7224 */ /* 0x021fe200078e0092 */
[----:B------:R-:W-:Y:S01]  /*45d0*/  PLOP3.LUT P5, PT, PT, PT, UP2, 0x80, 0x8 ;  /* 0x000000000008781c */ /* 0x000fe20003faf028 */
[----:B------:R-:W-:Y:S01]  /*45e0*/  IMAD.MOV.U32 R160, RZ, RZ, R148 ;  /* 0x000000ffffa07224 */ /* 0x000fe200078e0094 */
[----:B------:R-:W-:Y:S01]  /*45f0*/  MOV R162, R150 ;  /* 0x0000009600a27202 */ /* 0x000fe20000000f00 */
[----:B------:R-:W-:-:S08]  /*4600*/  IMAD.MOV.U32 R168, RZ, RZ, R149 ;  /* 0x000000ffffa87224 */ /* 0x000fd000078e0095 */
[----:B------:R-:W-:Y:S01]  /*4610*/  @P6 FFMA.FTZ R93, R5, UR12, R173 ;  /* 0x0000000c055d6c23 */ /* 0x000fe200080100ad */
[----:B------:R-:W-:-:S03]  /*4620*/  PLOP3.LUT P6, PT, PT, PT, UP2, 0x80, 0x8 ;  /* 0x000000000008781c */ /* 0x000fc60003fcf028 */
[----:B------:R-:W-:Y:S01]  /*4630*/  @P5 FADD.FTZ R161, R8, -R93 ;  /* 0x8000005d08a15221 */ /* 0x000fe20000010000 */
[----:B------:R-:W-:Y:S01]  /*4640*/  PLOP3.LUT P5, PT, PT, PT, UP2, 0x80, 0x8 ;  /* 0x000000000008781c */ /* 0x000fe20003faf028 */
[----:B------:R-:W-:-:S08]  /*4650*/  IMAD.MOV.U32 R93, RZ, RZ, R145 ;  /* 0x000000ffff5d7224 */ /* 0x000fd000078e0091 */
[----:B------:R-:W-:Y:S01]  /*4660*/  @P6 FFMA.FTZ R92, R4, UR12, R173 ;  /* 0x0000000c045c6c23 */ /* 0x000fe200080100ad */
[----:B------:R-:W-:-:S03]  /*4670*/  PLOP3.LUT P6, PT, PT, PT, UP2, 0x80, 0x8 ;  /* 0x000000000008781c */ /* 0x000fc60003fcf028 */
[----:B------:R-:W-:Y:S01]  /*4680*/  @P5 FADD.FTZ R92, R13, -R92 ;  /* 0x8000005c0d5c5221 */ /* 0x000fe20000010000 */
[----:B------:R-:W-:-:S09]  /*4690*/  PLOP3.LUT P5, PT, PT, PT, UP2, 0x80, 0x8 ;  /* 0x000000000008781c */ /* 0x000fd20003faf028 */
[----:B------:R-:W-:Y:S01]  /*46a0*/  @P6 FFMA.FTZ R93, R92, UR32, R145 ;  /* 0x000000205c5d6c23 */ /* 0x000fe20008010091 */
[----:B------:R-:W-:-:S03]  /*46b0*/  PLOP3.LUT P6, PT, PT, PT, UP2, 0x80, 0x8 ;  /* 0x000000000008781c */ /* 0x000fc60003fcf028 */
[----:B------:R-:W-:Y:S01]  /*46c0*/  @P5 FFMA.FTZ R95, R7, UR12, R173 ;  /* 0x0000000c075f5c23 */ /* 0x000fe200080100ad */
[----:B------:R-:W-:-:S09]  /*46d0*/  PLOP3.LUT P5, PT, PT, PT, UP2, 0x80, 0x8 ;  /* 0x000000000008781c */ /* 0x000fd20003faf028 */
[----:B------:R-:W-:Y:S01]  /*46e0*/  @P6 FADD.FTZ R95, R10, -R95 ;  /* 0x8000005f0a5f6221 */ /* 0x000fe20000010000 */
[----:B------:R-:W-:-:S03]  /*46f0*/  PLOP3.LUT P6, PT, PT, PT, UP2, 0x80, 0x8 ;  /* 0x000000000008781c */ /* 0x000fc60003fcf028 */
[----:B------:R-:W-:Y:S01]  /*4700*/  @P5 FFMA.FTZ R94, R95, UR32, R146 ;  /* 0x000000205f5e5c23 */ /* 0x000fe20008010092 */
[----:B------:R-:W-:Y:S02]  /*4710*/  PLOP3.LUT P5, PT, PT, PT, UP2, 0x80, 0x8 ;  /* 0x000000000008781c */ /* 0x000fe40003faf028 */
[----:B------:R-:W-:-:S07]  /*4720*/  MOV R95, R147 ;  /* 0x00000093005f7202 */ /* 0x000fce0000000f00 */
        /* <DEDUP_REMOVED lines=11> */
[----:B------:R-:W-:-:S09]  /*47e0*/  PLOP3.LUT P5, PT, PT, PT, UP2, 0x80, 0x8 ;  /* 0x000000000008781c */ /* 0x000fd20003faf028 */
        /* <DEDUP_REMOVED lines=11> */
[----:B------:R-:W-:Y:S01]  /*48a0*/  PLOP3.LUT P5, PT, PT, PT, UP2, 0x80, 0x8 ;  /* 0x000000000008781c */ /* 0x000fe20003faf028 */
[----:B------:R-:W-:-:S08]  /*48b0*/  IMAD.MOV.U32 R163, RZ, RZ, R151 ;  /* 0x000000ffffa37224 */ /* 0x000fd000078e0097 */
[----:B------:R-:W-:Y:S01]  /*48c0*/  @P6 FFMA.FTZ R92, R18, UR12, R173 ;  /* 0x0000000c125c6c23 */ /* 0x000fe200080100ad */
[----:B------:R-:W-:-:S03]  /*48d0*/  PLOP3.LUT P6, PT, PT, PT, UP2, 0x80, 0x8 ;  /* 0x000000000008781c */ /* 0x000fc60003fcf028 */
[----:B------:R-:W-:Y:S01]  /*48e0*/  @P5 FADD.FTZ R170, R19, -R92 ;  /* 0x8000005c13aa5221 */ /* 0x000fe20000010000 */
[----:B------:R-:W-:Y:S01]  /*48f0*/  PLOP3.LUT P5, PT, PT, PT, UP2, 0x80, 0x8 ;  /* 0x000000000008781c */ /* 0x000fe20003faf028 */
[----:B------:R-:W-:-:S08]  /*4900*/  IMAD.MOV.U32 R92, RZ, RZ, R144 ;  /* 0x000000ffff5c7224 */ /* 0x000fd000078e0090 */
[----:B------:R-:W-:-:S04]  /*4910*/  @P6 FFMA.FTZ R163, R170, UR32, R151 ;  /* 0x00000020aaa36c23 */ /* 0x000fc80008010097 */
        /* <DEDUP_REMOVED lines=8> */
.L_x_7056:
[----:B------:R-:W-:Y:S05]  /*49a0*/  BRA.U !UP3, `(.L_x_7057) ;  /* 0x000000010b187547 */ /* 0x000fea000b800000 */
[----:B------:R-:W-:Y:S01]  /*49b0*/  FMUL.FTZ R161, R93, UR25 ;  /* 0x000000195da17c20 */ /* 0x000fe20008410000 */
[----:B------:R-:W-:-:S03]  /*49c0*/  LOP3.LUT P5, RZ, R190, 0xff00, RZ, 0xc0, !PT ;  /* 0x0000ff00beff7812 */ /* 0x000fc600078ac0ff */
[----:B------:R-:W-:-:S05]  /*49d0*/  FMUL.FTZ R161, R161, UR24 ;  /* 0x00000018a1a17c20 */ /* 0x000fca0008410000 */
[----:B------:R-:W-:-:S04]  /*49e0*/  FSEL R161, R161, RZ, P5 ;  /* 0x000000ffa1a17208 */ /* 0x000fc80002800000 */
[----:B------:R-:W-:-:S04]  /*49f0*/  F2FP.BF16.F32.PACK_AB R161, RZ, R161 ;  /* 0x000000a1ffa1723e */ /* 0x000fc800000010ff */
[----:B------:R-:W-:-:S07]  /*4a00*/  PRMT R164, R164, 0x5410, R161 ;  /* 0x00005410a4a47816 */ /* 0x000fce00000000a1 */
.L_x_7057:
[----:B------:R-:W-:Y:S05]  /*4a10*/  BRA.U !UP3, `(.L_x_7058) ;  /* 0x000000010b187547 */ /* 0x000fea000b800000 */
[----:B------:R-:W-:Y:S01]  /*4a20*/  FMUL.FTZ R161, R94, UR25 ;  /* 0x000000195ea17c20 */ /* 0x000fe20008410000 */
[----:B------:R-:W-:-:S03]  /*4a30*/  LOP3.LUT P5, RZ, R190, 0xff0000, RZ, 0xc0, !PT ;  /* 0x00ff0000beff7812 */ /* 0x000fc600078ac0ff */
[----:B------:R-:W-:-:S05]  /*4a40*/  FMUL.FTZ R161, R161, UR24 ;  /* 0x00000018a1a17c20 */ /* 0x000fca0008410000 */
[----:B------:R-:W-:-:S04]  /*4a50*/  FSEL R161, R161, RZ, P5 ;  /* 0x000000ffa1a17208 */ /* 0x000fc80002800000 */
[----:B------:R-:W-:-:S04]  /*4a60*/  F2FP.BF16.F32.PACK_AB R161, RZ, R161 ;  /* 0x000000a1ffa1723e */ /* 0x000fc800000010ff */
[----:B------:R-:W-:-:S07]  /*4a70*/  PRMT R165, R161, 0x7610, R165 ;  /* 0x00007610a1a57816 */ /* 0x000fce00000000a5 */
.L_x_7058:
[----:B------:R-:W-:Y:S05]  /*4a80*/  BRA.U !UP3, `(.L_x_7059) ;  /* 0x000000010b187547 */ /* 0x000fea000b800000 */
[----:B------:R-:W-:Y:S01]  /*4a90*/  FMUL.FTZ R161, R95, UR25 ;  /* 0x000000195fa17c20 */ /* 0x000fe20008410000 */
[----:B------:R-:W-:-:S03]  /*4aa0*/  LOP3.LUT P5, RZ, R190, 0xff000000, RZ, 0xc0, !PT ;  /* 0xff000000beff7812 */ /* 0x000fc600078ac0ff */
[----:B------:R-:W-:-:S05]  /*4ab0*/  FMUL.FTZ R161, R161, UR24 ;  /* 0x00000018a1a17c20 */ /* 0x000fca0008410000 */
[----:B------:R-:W-:-:S04]  /*4ac0*/  FSEL R161, R161, RZ, P5 ;  /* 0x000000ffa1a17208 */ /* 0x000fc80002800000 */
[----:B------:R-:W-:-:S04]  /*4ad0*/  F2FP.BF16.F32.PACK_AB R161, RZ, R161 ;  /* 0x000000a1ffa1723e */ /* 0x000fc800000010ff */
[----:B------:R-:W-:-:S07]  /*4ae0*/  PRMT R165, R165, 0x5410, R161 ;  /* 0x00005410a5a57816 */ /* 0x000fce00000000a1 */
.L_x_7059:
[----:B------:R-:W-:Y:S05]  /*4af0*/  BRA.U !UP3, `(.L_x_7060) ;  /* 0x000000010b187547 */ /* 0x000fea000b800000 */
[----:B------:R-:W-:Y:S01]  /*4b00*/  FMUL.FTZ R161, R160, UR25 ;  /* 0x00000019a0a17c20 */ /* 0x000fe20008410000 */
[----:B------:R-:W-:-:S03]  /*4b10*/  LOP3.LUT P5, RZ, R191, 0xff, RZ, 0xc0, !PT ;  /* 0x000000ffbfff7812 */ /* 0x000fc600078ac0ff */
[----:B------:R-:W-:-:S05]  /*4b20*/  FMUL.FTZ R161, R161, UR24 ;  /* 0x00000018a1a17c20 */ /* 0x000fca0008410000 */
[----:B------:R-:W-:-:S04]  /*4b30*/  FSEL R161, R161, RZ, P5 ;  /* 0x000000ffa1a17208 */ /* 0x000fc80002800000 */
[----:B------:R-:W-:-:S04]  /*4b40*/  F2FP.BF16.F32.PACK_AB R161, RZ, R161 ;  /* 0x000000a1ffa1723e */ /* 0x000fc800000010ff */
[----:B------:R-:W-:-:S07]  /*4b50*/  PRMT R166, R161, 0x7610, R166 ;  /* 0x00007610a1a67816 */ /* 0x000fce00000000a6 */
.L_x_7060:
[----:B------:R-:W-:Y:S05]  /*4b60*/  BRA.U !UP3, `(.L_x_7061) ;  /* 0x000000010b187547 */ /* 0x000fea000b800000 */
[----:B------:R-:W-:Y:S01]  /*4b70*/  FMUL.FTZ R161, R168, UR25 ;  /* 0x00000019a8a17c20 */ /* 0x000fe20008410000 */
[----:B------:R-:W-:-:S03]  /*4b80*/  LOP3.LUT P5, RZ, R191, 0xff00, RZ, 0xc0, !PT ;  /* 0x0000ff00bfff7812 */ /* 0x000fc600078ac0ff */
[----:B------:R-:W-:-:S05]  /*4b90*/  FMUL.FTZ R161, R161, UR24 ;  /* 0x00000018a1a17c20 */ /* 0x000fca0008410000 */
[----:B------:R-:W-:-:S04]  /*4ba0*/  FSEL R161, R161, RZ, P5 ;  /* 0x000000ffa1a17208 */ /* 0x000fc80002800000 */
[----:B------:R-:W-:-:S04]  /*4bb0*/  F2FP.BF16.F32.PACK_AB R161, RZ, R161 ;  /* 0x000000a1ffa1723e */ /* 0x000fc800000010ff */
[----:B------:R-:W-:-:S07]  /*4bc0*/  PRMT R166, R166, 0x5410, R161 ;  /* 0x00005410a6a67816 */ /* 0x000fce00000000a1 */
.L_x_7061:
[----:B------:R-:W-:Y:S05]  /*4bd0*/  BRA.U !UP3, `(.L_x_7062) ;  /* 0x000000010b187547 */ /* 0x000fea000b800000 */
[----:B------:R-:W-:Y:S01]  /*4be0*/  FMUL.FTZ R161, R162, UR25 ;  /* 0x00000019a2a17c20 */ /* 0x000fe20008410000 */
[----:B------:R-:W-:-:S03]  /*4bf0*/  LOP3.LUT P5, RZ, R191, 0xff0000, RZ, 0xc0, !PT ;  /* 0x00ff0000bfff7812 */ /* 0x000fc600078ac0ff */
[----:B------:R-:W-:-:S05]  /*4c00*/  FMUL.FTZ R161, R161, UR24 ;  /* 0x00000018a1a17c20 */ /* 0x000fca0008410000 */
[----:B------:R-:W-:-:S04]  /*4c10*/  FSEL R161, R161, RZ, P5 ;  /* 0x000000ffa1a17208 */ /* 0x000fc80002800000 */
[----:B------:R-:W-:-:S04]  /*4c20*/  F2FP.BF16.F32.PACK_AB R161, RZ, R161 ;  /* 0x000000a1ffa1723e */ /* 0x000fc800000010ff */
[----:B------:R-:W-:-:S07]  /*4c30*/  PRMT R167, R161, 0x7610, R167 ;  /* 0x00007610a1a77816 */ /* 0x000fce00000000a7 */
.L_x_7062:
[----:B------:R-:W-:Y:S01]  /*4c40*/  MOV R161, R168 ;  /* 0x000000a800a17202 */ /* 0x000fe20000000f00 */
[----:B------:R-:W-:Y:S06]  /*4c50*/  BRA.U !UP3, `(.L_x_7063) ;  /* 0x000000110bec7547 */ /* 0x000fec000b800000 */
        /* <DEDUP_REMOVED lines=8> */
.L_x_7055:
[----:B------:R-:W-:Y:S05]  /*4ce0*/  BRA.U !UP3, `(.L_x_7064) ;  /* 0x000000010b347547 */ /* 0x000fea000b800000 */
[----:B------:R-:W-:Y:S01]  /*4cf0*/  PLOP3.LUT P6, PT, PT, PT, UP2, 0x80, 0x8 ;  /* 0x000000000008781c */ /* 0x000fe20003fcf028 */
[----:B0----5:R-:W-:Y:S01]  /*4d00*/  IMAD.MOV.U32 R168, RZ, RZ, R144 ;  /* 0x000000ffffa87224 */ /* 0x021fe200078e0090 */
[----:B------:R-:W-:-:S11]  /*4d10*/  PLOP3.LUT P5, PT, PT, PT, UP2, 0x80, 0x8 ;  /* 0x000000000008781c */ /* 0x000fd60003faf028 */
[----:B------:R-:W-:Y:S01]  /*4d20*/  @P6 FFMA.FTZ R169, R5, UR12, R173 ;  /* 0x0000000c05a96c23 */ /* 0x000fe200080100ad */
[----:B------:R-:W-:-:S03]  /*4d30*/  PLOP3.LUT P6, PT, PT, PT, UP2, 0x80, 0x8 ;  /* 0x000000000008781c */ /* 0x000fc60003fcf028 */
[----:B------:R-:W-:Y:S01]  /*4d40*/  @P5 FADD.FTZ R169, R8, -R169 ;  /* 0x800000a908a95221 */ /* 0x000fe20000010000 */
[----:B------:R-:W-:-:S09]  /*4d50*/  LOP3.LUT P5, RZ, R190, 0xff, RZ, 0xc0, !PT ;  /* 0x000000ffbeff7812 */ /* 0x000fd200078ac0ff */
[----:B------:R-:W-:-:S04]  /*4d60*/  @P6 FFMA.FTZ R168, R169, UR32, R144 ;  /* 0x00000020a9a86c23 */ /* 0x000fc80008010090 */
[----:B------:R-:W-:-:S04]  /*4d70*/  FMUL.FTZ R168, R168, UR25 ;  /* 0x00000019a8a87c20 */ /* 0x000fc80008410000 */
[----:B------:R-:W-:-:S05]  /*4d80*/  FMUL.FTZ R168, R168, UR24 ;  /* 0x00000018a8a87c20 */ /* 0x000fca0008410000 */
[----:B------:R-:W-:-:S04]  /*4d90*/  FSEL R168, R168, RZ, P5 ;  /* 0x000000ffa8a87208 */ /* 0x000fc80002800000 */
[----:B------:R-:W-:-:S04]  /*4da0*/  F2FP.BF16.F32.PACK_AB R168, RZ, R168 ;  /* 0x000000a8ffa8723e */ /* 0x000fc800000010ff */
[----:B------:R-:W-:-:S07]  /*4db0*/  PRMT R164, R168, 0x7610, R164 ;  /* 0x00007610a8a47816 */ /* 0x000fce00000000a4 */
.L_x_7064:
        /* <DEDUP_REMOVED lines=14> */
.L_x_7065:
[----:B------:R-:W-:Y:S05]  /*4ea0*/  BRA.U !UP3, `(.L_x_7066) ;  /* 0x000000010b347547 */ /* 0x000fea000b800000 */
[----:B------:R-:W-:Y:S02]  /*4eb0*/  PLOP3.LUT P6, PT, PT, PT, UP2, 0x80, 0x8 ;  /* 0x000000000008781c */ /* 0x000fe40003fcf028 */
[----:B------:R-:W-:Y:S02]  /*4ec0*/  PLOP3.LUT P5, PT, PT, PT, UP2, 0x80, 0x8 ;  /* 0x000000000008781c */ /* 0x000fe40003faf028 */
[----:B0----5:R-:W-:-:S09]  /*4ed0*/  MOV R168, R146 ;  /* 0x0000009200a87202 */ /* 0x021fd20000000f00 */
        /* <DEDUP_REMOVED lines=10> */
.L_x_7066:
        /* <DEDUP_REMOVED lines=14> */
.L_x_7067:
        /* <DEDUP_REMOVED lines=14> */
.L_x_7068:
        /* <DEDUP_REMOVED lines=14> */
.L_x_7069:
        /* <DEDUP_REMOVED lines=14> */
.L_x_7070:
[----:B------:R-:W-:Y:S05]  /*5300*/  BRA.U !UP3, `(.L_x_7063) ;  /* 0x0000000d0b407547 */ /* 0x000fea000b800000 */
[----:B------:R-:W-:Y:S01]  /*5310*/  PLOP3.LUT P6, PT, PT, PT, UP2, 0x80, 0x8 ;  /* 0x000000000008781c */ /* 0x000fe20003fcf028 */
[----:B0----5:R-:W-:Y:S01]  /*5320*/  IMAD.MOV.U32 R168, RZ, RZ, R151 ;  /* 0x000000ffffa87224 */ /* 0x021fe200078e0097 */
[----:B------:R-:W-:-:S11]  /*5330*/  PLOP3.LUT P5, PT, PT, PT, UP2, 0x80, 0x8 ;  /* 0x000000000008781c */ /* 0x000fd60003faf028 */
[----:B------:R-:W-:Y:S01]  /*5340*/  @P6 FFMA.FTZ R170, R18, UR12, R173 ;  /* 0x0000000c12aa6c23 */ /* 0x000fe200080100ad */
[----:B------:R-:W-:-:S03]  /*5350*/  PLOP3.LUT P6, PT, PT, PT, UP2, 0x80, 0x8 ;  /* 0x000000000008781c */ /* 0x000fc60003fcf028 */
[----:B------:R-:W-:Y:S01]  /*5360*/  @P5 FADD.FTZ R170, R19, -R170 ;  /* 0x800000aa13aa5221 */ /* 0x000fe20000010000 */
[----:B------:R-:W-:-:S04]  /*5370*/  ISETP.GE.U32.AND P5, PT, R190, RZ, PT ;  /* 0x000000ffbe00720c */ /* 0x000fc80003fa6070 */
[----:B------:R-:W-:-:S05]  /*5380*/  ISETP.GE.U32.AND.EX P5, PT, R191, 0x1000000, PT, P5 ;  /* 0x01000000bf00780c */ /* 0x000fca0003fa6150 */
[----:B------:R-:W-:-:S04]  /*5390*/  @P6 FFMA.FTZ R168, R170, UR32, R151 ;  /* 0x00000020aaa86c23 */ /* 0x000fc80008010097 */
[----:B------:R-:W-:-:S04]  /*53a0*/  FMUL.FTZ R168, R168, UR25 ;  /* 0x00000019a8a87c20 */ /* 0x000fc80008410000 */
[----:B------:R-:W-:-:S05]  /*53b0*/  FMUL.FTZ R168, R168, UR24 ;  /* 0x00000018a8a87c20 */ /* 0x000fca0008410000 */
[----:B------:R-:W-:-:S04]  /*53c0*/  FSEL R168, R168, RZ, P5 ;  /* 0x000000ffa8a87208 */ /* 0x000fc80002800000 */
[----:B------:R-:W-:-:S04]  /*53d0*/  F2FP.BF16.F32.PACK_AB R168, RZ, R168 ;  /* 0x000000a8ffa8723e */ /* 0x000fc800000010ff */
[----:B------:R-:W-:Y:S01]  /*53e0*/  PRMT R167, R167, 0x5410, R168 ;  /* 0x00005410a7a77816 */ /* 0x000fe200000000a8 */
[----:B------:R-:W-:Y:S06]  /*53f0*/  BRA `(.L_x_7063) ;  /* 0x0000000c00047947 */ /* 0x000fec0003800000 */
.L_x_7054:
        /* <DEDUP_REMOVED lines=8> */
[----:B------:R-:W-:Y:S01]  /*5480*/  FFMA.FTZ R161, R9, UR12, R173 ;  /* 0x0000000c09a17c23 */ /* 0x000fe200080100ad */
[----:B------:R-:W-:Y:S01]  /*5490*/  FADD.FTZ R92, R8, -R93 ;  /* 0x8000005d085c7221 */ /* 0x000fe20000010000 */
[--C-:B------:R-:W-:Y:S01]  /*54a0*/  FFMA.FTZ R162, R16, UR12, R173.reuse ;  /* 0x0000000c10a27c23 */ /* 0x100fe200080100ad */
[----:B------:R-:W-:Y:S01]  /*54b0*/  FADD.FTZ R93, R13, -R94 ;  /* 0x8000005e0d5d7221 */ /* 0x000fe20000010000 */
[----:B------:R-:W-:Y:S01]  /*54c0*/  FFMA.FTZ R163, R11, UR12, R173 ;  /* 0x0000000c0ba37c23 */ /* 0x000fe200080100ad */
[----:B------:R-:W-:Y:S01]  /*54d0*/  FADD.FTZ R94, R10, -R95 ;  /* 0x8000005f0a5e7221 */ /* 0x000fe20000010000 */
[----:B------:R-:W-:Y:S01]  /*54e0*/  FFMA.FTZ R168, R18, UR12, R173 ;  /* 0x0000000c12a87c23 */ /* 0x000fe200080100ad */
        /* <DEDUP_REMOVED lines=29> */
.L_x_7072:
[----:B------:R-:W-:Y:S05]  /*56c0*/  BRA.U !UP3, `(.L_x_7073) ;  /* 0x000000010b187547 */ /* 0x000fea000b800000 */
[----:B------:R-:W-:Y:S01]  /*56d0*/  FMUL.FTZ R92, R93, UR25 ;  /* 0x000000195d5c7c20 */ /* 0x000fe20008410000 */
[----:B-----5:R-:W-:-:S03]  /*56e0*/  LOP3.LUT P5, RZ, R190, 0xff00, RZ, 0xc0, !PT ;  /* 0x0000ff00beff7812 */ /* 0x020fc600078ac0ff */
[----:B------:R-:W-:-:S05]  /*56f0*/  FMUL.FTZ R92, R92, UR24 ;  /* 0x000000185c5c7c20 */ /* 0x000fca0008410000 */
[----:B------:R-:W-:-:S04]  /*5700*/  FSEL R92, R92, RZ, P5 ;  /* 0x000000ff5c5c7208 */ /* 0x000fc80002800000 */
[----:B------:R-:W-:-:S04]  /*5710*/  F2FP.BF16.F32.PACK_AB R92, RZ, R92 ;  /* 0x0000005cff5c723e */ /* 0x000fc800000010ff */
[----:B------:R-:W-:-:S07]  /*5720*/  PRMT R164, R164, 0x5410, R92 ;  /* 0x00005410a4a47816 */ /* 0x000fce000000005c */
.L_x_7073:
[----:B------:R-:W-:Y:S05]  /*5730*/  BRA.U !UP3, `(.L_x_7074) ;  /* 0x000000010b187547 */ /* 0x000fea000b800000 */
[----:B------:R-:W-:Y:S01]  /*5740*/  FMUL.FTZ R92, R94, UR25 ;  /* 0x000000195e5c7c20 */ /* 0x000fe20008410000 */
[----:B-----5:R-:W-:-:S03]  /*5750*/  LOP3.LUT P5, RZ, R190, 0xff0000, RZ, 0xc0, !PT ;  /* 0x00ff0000beff7812 */ /* 0x020fc600078ac0ff */
[----:B------:R-:W-:-:S05]  /*5760*/  FMUL.FTZ R92, R92, UR24 ;  /* 0x000000185c5c7c20 */ /* 0x000fca0008410000 */
[----:B------:R-:W-:-:S04]  /*5770*/  FSEL R92, R92, RZ, P5 ;  /* 0x000000ff5c5c7208 */ /* 0x000fc80002800000 */
[----:B------:R-:W-:-:S04]  /*5780*/  F2FP.BF16.F32.PACK_AB R92, RZ, R92 ;  /* 0x0000005cff5c723e */ /* 0x000fc800000010ff */
[----:B------:R-:W-:-:S07]  /*5790*/  PRMT R165, R92, 0x7610, R165 ;  /* 0x000076105ca57816 */ /* 0x000fce00000000a5 */
.L_x_7074:
[----:B------:R-:W-:Y:S05]  /*57a0*/  BRA.U !UP3, `(.L_x_7075) ;  /* 0x000000010b187547 */ /* 0x000fea000b800000 */
[----:B------:R-:W-:Y:S01]  /*57b0*/  FMUL.FTZ R92, R95, UR25 ;  /* 0x000000195f5c7c20 */ /* 0x000fe20008410000 */
[----:B-----5:R-:W-:-:S03]  /*57c0*/  LOP3.LUT P5, RZ, R190, 0xff000000, RZ, 0xc0, !PT ;  /* 0xff000000beff7812 */ /* 0x020fc600078ac0ff */
[----:B------:R-:W-:-:S05]  /*57d0*/  FMUL.FTZ R92, R92, UR24 ;  /* 0x000000185c5c7c20 */ /* 0x000fca0008410000 */
[----:B------:R-:W-:-:S04]  /*57e0*/  FSEL R92, R92, RZ, P5 ;  /* 0x000000ff5c5c7208 */ /* 0x000fc80002800000 */
[----:B------:R-:W-:-:S04]  /*57f0*/  F2FP.BF16.F32.PACK_AB R92, RZ, R92 ;  /* 0x0000005cff5c723e */ /* 0x000fc800000010ff */
[----:B------:R-:W-:-:S07]  /*5800*/  PRMT R165, R165, 0x5410, R92 ;  /* 0x00005410a5a57816 */ /* 0x000fce000000005c */
.L_x_7075:
[----:B------:R-:W-:Y:S05]  /*5810*/  BRA.U !UP3, `(.L_x_7076) ;  /* 0x000000010b187547 */ /* 0x000fea000b800000 */
[----:B------:R-:W-:Y:S01]  /*5820*/  FMUL.FTZ R92, R160, UR25 ;  /* 0x00000019a05c7c20 */ /* 0x000fe20008410000 */
[----:B-----5:R-:W-:-:S03]  /*5830*/  LOP3.LUT P5, RZ, R191, 0xff, RZ, 0xc0, !PT ;  /* 0x000000ffbfff7812 */ /* 0x020fc600078ac0ff */
[----:B------:R-:W-:-:S05]  /*5840*/  FMUL.FTZ R92, R92, UR24 ;  /* 0x000000185c5c7c20 */ /* 0x000fca0008410000 */
[----:B------:R-:W-:-:S04]  /*5850*/  FSEL R92, R92, RZ, P5 ;  /* 0x000000ff5c5c7208 */ /* 0x000fc80002800000 */
[----:B------:R-:W-:-:S04]  /*5860*/  F2FP.BF16.F32.PACK_AB R92, RZ, R92 ;  /* 0x0000005cff5c723e */ /* 0x000fc800000010ff */
[----:B------:R-:W-:-:S07]  /*5870*/  PRMT R166, R92, 0x7610, R166 ;  /* 0x000076105ca67816 */ /* 0x000fce00000000a6 */
.L_x_7076:
[----:B------:R-:W-:Y:S05]  /*5880*/  BRA.U !UP3, `(.L_x_7077) ;  /* 0x000000010b187547 */ /* 0x000fea000b800000 */
[----:B------:R-:W-:Y:S01]  /*5890*/  FMUL.FTZ R92, R161, UR25 ;  /* 0x00000019a15c7c20 */ /* 0x000fe20008410000 */
[----:B-----5:R-:W-:-:S03]  /*58a0*/  LOP3.LUT P5, RZ, R191, 0xff00, RZ, 0xc0, !PT ;  /* 0x0000ff00bfff7812 */ /* 0x020fc600078ac0ff */
[----:B------:R-:W-:-:S05]  /*58b0*/  FMUL.FTZ R92, R92, UR24 ;  /* 0x000000185c5c7c20 */ /* 0x000fca0008410000 */
[----:B------:R-:W-:-:S04]  /*58c0*/  FSEL R92, R92, RZ, P5 ;  /* 0x000000ff5c5c7208 */ /* 0x000fc80002800000 */
[----:B------:R-:W-:-:S04]  /*58d0*/  F2FP.BF16.F32.PACK_AB R92, RZ, R92 ;  /* 0x0000005cff5c723e */ /* 0x000fc800000010ff */
[----:B------:R-:W-:-:S07]  /*58e0*/  PRMT R166, R166, 0x5410, R92 ;  /* 0x00005410a6a67816 */ /* 0x000fce000000005c */
.L_x_7077:
[----:B------:R-:W-:Y:S05]  /*58f0*/  BRA.U !UP3, `(.L_x_7078) ;  /* 0x000000010b187547 */ /* 0x000fea000b800000 */
[----:B------:R-:W-:Y:S01]  /*5900*/  FMUL.FTZ R92, R162, UR25 ;  /* 0x00000019a25c7c20 */ /* 0x000fe20008410000 */
[----:B-----5:R-:W-:-:S03]  /*5910*/  LOP3.LUT P5, RZ, R191, 0xff0000, RZ, 0xc0, !PT ;  /* 0x00ff0000bfff7812 */ /* 0x020fc600078ac0ff */
[----:B------:R-:W-:-:S05]  /*5920*/  FMUL.FTZ R92, R92, UR24 ;  /* 0x000000185c5c7c20 */ /* 0x000fca0008410000 */
[----:B------:R-:W-:-:S04]  /*5930*/  FSEL R92, R92, RZ, P5 ;  /* 0x000000ff5c5c7208 */ /* 0x000fc80002800000 */
[----:B------:R-:W-:-:S04]  /*5940*/  F2FP.BF16.F32.PACK_AB R92, RZ, R92 ;  /* 0x0000005cff5c723e */ /* 0x000fc800000010ff */
[----:B------:R-:W-:-:S07]  /*5950*/  PRMT R167, R92, 0x7610, R167 ;  /* 0x000076105ca77816 */ /* 0x000fce00000000a7 */
.L_x_7078:
[----:B------:R-:W-:Y:S01]  /*5960*/  MOV R92, R168 ;  /* 0x000000a8005c7202 */ /* 0x000fe20000000f00 */
        /* <DEDUP_REMOVED lines=9> */
.L_x_7071:
        /* <DEDUP_REMOVED lines=12> */
.L_x_7079:
        /* <DEDUP_REMOVED lines=12> */
.L_x_7080:
        /* <DEDUP_REMOVED lines=12> */
.L_x_7081:
        /* <DEDUP_REMOVED lines=12> */
.L_x_7082:
        /* <DEDUP_REMOVED lines=12> */
.L_x_7083:
        /* <DEDUP_REMOVED lines=12> */
.L_x_7084:
        /* <DEDUP_REMOVED lines=12> */
.L_x_7085:
        /* <DEDUP_REMOVED lines=13> */
.L_x_7063:
[----:B0-----:R-:W0:Y:S01]  /*6010*/  @P0 LDC.64 R170, c[0x0][0x478] ;  /* 0x00011e00ffaa0b82 */ /* 0x001e220000000a00 */
[----:B------:R-:W1:Y:S01]  /*6020*/  @UP3 LDCU.64 UR10, c[0x0][0x468] ;  /* 0x00008d00ff0a37ac */ /* 0x000e620008000a00 */
[----:B------:R-:W-:Y:S01]  /*6030*/  PLOP3.LUT P5, PT, PT, PT, UP3, 0x80, 0x8 ;  /* 0x000000000008781c */ /* 0x000fe20003faf038 */
[----:B------:R-:W-:Y:S01]  /*6040*/  IMAD.MOV.U32 R169, RZ, RZ, 0x10 ;  /* 0x00000010ffa97424 */ /* 0x000fe200078e00ff */
[----:B------:R-:W-:-:S11]  /*6050*/  PLOP3.LUT P6, PT, PT, PT, UP3, 0x80, 0x8 ;  /* 0x000000000008781c */ /* 0x000fd60003fcf038 */
[C---:B-1----:R-:W-:Y:S01]  /*6060*/  @P5 IMAD.WIDE.U32 R168, R172.reuse, R169, UR10 ;  /* 0x0000000aaca85e25 */ /* 0x042fe2000f8e00a9 */
[----:B------:R-:W-:-:S03]  /*6070*/  IADD3 R172, PT, PT, R172, 0x80, RZ ;  /* 0x00000080acac7810 */ /* 0x000fc60007ffe0ff */
[----:B0-----:R-:W-:-:S04]  /*6080*/  @P0 IMAD.WIDE.U32 R170, R0, 0x20, R170 ;  /* 0x0000002000aa0825 */ /* 0x001fc800078e00aa */
[----:B------:R-:W-:Y:S01]  /*6090*/  VIADD R0, R0, 0x80 ;  /* 0x0000008000007836 */ /* 0x000fe20000000000 */
[----:B------:R1:W-:Y:S04]  /*60a0*/  @P0 STG.E.128 desc[UR14][R170.64], R92 ;  /* 0x0000005caa000986 */ /* 0x0003e8000c101d0e */
[----:B------:R1:W-:Y:S04]  /*60b0*/  @P0 STG.E.128 desc[UR14][R170.64+0x10], R160 ;  /* 0x000010a0aa000986 */ /* 0x0003e8000c101d0e */
[----:B------:R1:W-:Y:S02]  /*60c0*/  @P6 STG.E.128 desc[UR14][R168.64], R164 ;  /* 0x000000a4a8006986 */ /* 0x0003e4000c101d0e */
.L_x_7053:
[----:B------:R-:W-:Y:S05]  /*60d0*/  BSYNC.RECONVERGENT B0 ;  /* 0x0000000000007941 */ /* 0x000fea0003800200 */
.L_x_7052:
        /* <DEDUP_REMOVED lines=10> */
[----:B01---5:R-:W-:Y:S01]  /*6180*/  IMAD.MOV.U32 R94, RZ, RZ, R154 ;  /* 0x000000ffff5e7224 */ /* 0x023fe200078e009a */
[----:B------:R-:W-:Y:S01]  /*6190*/  PLOP3.LUT P5, PT, PT, PT, UP2, 0x80, 0x8 ;  /* 0x000000000008781c */ /* 0x000fe20003faf028 */
[----:B------:R-:W-:Y:S01]  /*61a0*/  IMAD.MOV.U32 R160, RZ, RZ, R156 ;  /* 0x000000ffffa07224 */ /* 0x000fe200078e009c */
[----:B------:R-:W-:Y:S01]  /*61b0*/  MOV R168, R157 ;  /* 0x0000009d00a87202 */ /* 0x000fe20000000f00 */
[----:B------:R-:W-:-:S08]  /*61c0*/  IMAD.MOV.U32 R162, RZ, RZ, R158 ;  /* 0x000000ffffa27224 */ /* 0x000fd000078e009e */
[----:B------:R-:W-:Y:S01]  /*61d0*/  @P6 FFMA.FTZ R93, R21, UR12, R173 ;  /* 0x0000000c155d6c23 */ /* 0x000fe200080100ad */
[----:B------:R-:W-:-:S03]  /*61e0*/  PLOP3.LUT P6, PT, PT, PT, UP2, 0x80, 0x8 ;  /* 0x000000000008781c */ /* 0x000fc60003fcf028 */
[----:B------:R-:W-:Y:S01]  /*61f0*/  @P5 FADD.FTZ R161, R24, -R93 ;  /* 0x8000005d18a15221 */ /* 0x000fe20000010000 */
        /* <DEDUP_REMOVED lines=54> */
.L_x_7090:
[----:B------:R-:W-:Y:S05]  /*6560*/  BRA.U !UP3, `(.L_x_7091) ;  /* 0x000000010b187547 */ /* 0x000fea000b800000 */
[----:B------:R-:W-:Y:S01]  /*6570*/  FMUL.FTZ R161, R93, UR25 ;  /* 0x000000195da17c20 */ /* 0x000fe20008410000 */
[----:B------:R-:W-:-:S03]  /*6580*/  LOP3.LUT P5, RZ, R192, 0xff00, RZ, 0xc0, !PT ;  /* 0x0000ff00c0ff7812 */ /* 0x000fc600078ac0ff */
[----:B------:R-:W-:-:S05]  /*6590*/  FMUL.FTZ R161, R161, UR24 ;  /* 0x00000018a1a17c20 */ /* 0x000fca0008410000 */
[----:B------:R-:W-:-:S04]  /*65a0*/  FSEL R161, R161, RZ, P5 ;  /* 0x000000ffa1a17208 */ /* 0x000fc80002800000 */
[----:B------:R-:W-:-:S04]  /*65b0*/  F2FP.BF16.F32.PACK_AB R161, RZ, R161 ;  /* 0x000000a1ffa1723e */ /* 0x000fc800000010ff */
[----:B------:R-:W-:-:S07]  /*65c0*/  PRMT R164, R164, 0x5410, R161 ;  /* 0x00005410a4a47816 */ /* 0x000fce00000000a1 */
.L_x_7091:
[----:B------:R-:W-:Y:S05]  /*65d0*/  BRA.U !UP3, `(.L_x_7092) ;  /* 0x000000010b187547 */ /* 0x000fea000b800000 */
[----:B------:R-:W-:Y:S01]  /*65e0*/  FMUL.FTZ R161, R94, UR25 ;  /* 0x000000195ea17c20 */ /* 0x000fe20008410000 */
[----:B------:R-:W-:-:S03]  /*65f0*/  LOP3.LUT P5, RZ, R192, 0xff0000, RZ, 0xc0, !PT ;  /* 0x00ff0000c0ff7812 */ /* 0x000fc600078ac0ff */
[----:B------:R-:W-:-:S05]  /*6600*/  FMUL.FTZ R161, R161, UR24 ;  /* 0x00000018a1a17c20 */ /* 0x000fca0008410000 */
[----:B------:R-:W-:-:S04]  /*6610*/  FSEL R161, R161, RZ, P5 ;  /* 0x000000ffa1a17208 */ /* 0x000fc80002800000 */
[----:B------:R-:W-:-:S04]  /*6620*/  F2FP.BF16.F32.PACK_AB R161, RZ, R161 ;  /* 0x000000a1ffa1723e */ /* 0x000fc800000010ff */
[----:B------:R-:W-:-:S07]  /*6630*/  PRMT R165, R161, 0x7610, R165 ;  /* 0x00007610a1a57816 */ /* 0x000fce00000000a5 */
.L_x_7092:
[----:B------:R-:W-:Y:S05]  /*6640*/  BRA.U !UP3, `(.L_x_7093) ;  /* 0x000000010b187547 */ /* 0x000fea000b800000 */
[----:B------:R-:W-:Y:S01]  /*6650*/  FMUL.FTZ R161, R95, UR25 ;  /* 0x000000195fa17c20 */ /* 0x000fe20008410000 */
[----:B------:R-:W-:-:S03]  /*6660*/  LOP3.LUT P5, RZ, R192, 0xff000000, RZ, 0xc0, !PT ;  /* 0xff000000c0ff7812 */ /* 0x000fc600078ac0ff */
[----:B------:R-:W-:-:S05]  /*6670*/  FMUL.FTZ R161, R161, UR24 ;  /* 0x00000018a1a17c20 */ /* 0x000fca0008410000 */
[----:B------:R-:W-:-:S04]  /*6680*/  FSEL R161, R161, RZ, P5 ;  /* 0x000000ffa1a17208 */ /* 0x000fc80002800000 */
[----:B------:R-:W-:-:S04]  /*6690*/  F2FP.BF16.F32.PACK_AB R161, RZ, R161 ;  /* 0x000000a1ffa1723e */ /* 0x000fc800000010ff */
[----:B------:R-:W-:-:S07]  /*66a0*/  PRMT R165, R165, 0x5410, R161 ;  /* 0x00005410a5a57816 */ /* 0x000fce00000000a1 */
.L_x_7093:
[----:B------:R-:W-:Y:S05]  /*66b0*/  BRA.U !UP3, `(.L_x_7094) ;  /* 0x000000010b187547 */ /* 0x000fea000b800000 */
[----:B------:R-:W-:Y:S01]  /*66c0*/  FMUL.FTZ R161, R160, UR25 ;  /* 0x00000019a0a17c20 */ /* 0x000fe20008410000 */
[----:B------:R-:W-:-:S03]  /*66d0*/  LOP3.LUT P5, RZ, R193, 0xff, RZ, 0xc0, !PT ;  /* 0x000000ffc1ff7812 */ /* 0x000fc600078ac0ff */
[----:B------:R-:W-:-:S05]  /*66e0*/  FMUL.FTZ R161, R161, UR24 ;  /* 0x00000018a1a17c20 */ /* 0x000fca0008410000 */
[----:B------:R-:W-:-:S04]  /*66f0*/  FSEL R161, R161, RZ, P5 ;  /* 0x000000ffa1a17208 */ /* 0x000fc80002800000 */
[----:B------:R-:W-:-:S04]  /*6700*/  F2FP.BF16.F32.PACK_AB R161, RZ, R161 ;  /* 0x000000a1ffa1723e */ /* 0x000fc800000010ff */
[----:B------:R-:W-:-:S07]  /*6710*/  PRMT R166, R161, 0x7610, R166 ;  /* 0x00007610a1a67816 */ /* 0x000fce00000000a6 */
.L_x_7094:
[----:B------:R-:W-:Y:S05]  /*6720*/  BRA.U !UP3, `(.L_x_7095) ;  /* 0x000000010b187547 */ /* 0x000fea000b800000 */
[----:B------:R-:W-:Y:S01]  /*6730*/  FMUL.FTZ R161, R168, UR25 ;  /* 0x00000019a8a17c20 */ /* 0x000fe20008410000 */
[----:B------:R-:W-:-:S03]  /*6740*/  LOP3.LUT P5, RZ, R193, 0xff00, RZ, 0xc0, !PT ;  /* 0x0000ff00c1ff7812 */ /* 0x000fc600078ac0ff */
[----:B------:R-:W-:-:S05]  /*6750*/  FMUL.FTZ R161, R161, UR24 ;  /* 0x00000018a1a17c20 */ /* 0x000fca0008410000 */
[----:B------:R-:W-:-:S04]  /*6760*/  FSEL R161, R161, RZ, P5 ;  /* 0x000000ffa1a17208 */ /* 0x000fc80002800000 */
[----:B------:R-:W-:-:S04]  /*6770*/  F2FP.BF16.F32.PACK_AB R161, RZ, R161 ;  /* 0x000000a1ffa1723e */ /* 0x000fc800000010ff */
[----:B------:R-:W-:-:S07]  /*6780*/  PRMT R166, R166, 0x5410, R161 ;  /* 0x00005410a6a67816 */ /* 0x000fce00000000a1 */
.L_x_7095:
[----:B------:R-:W-:Y:S05]  /*6790*/  BRA.U !UP3, `(.L_x_7096) ;  /* 0x000000010b187547 */ /* 0x000fea000b800000 */
[----:B------:R-:W-:Y:S01]  /*67a0*/  FMUL.FTZ R161, R162, UR25 ;  /* 0x00000019a2a17c20 */ /* 0x000fe20008410000 */
[----:B------:R-:W-:-:S03]  /*67b0*/  LOP3.LUT P5, RZ, R193, 0xff0000, RZ, 0xc0, !PT ;  /* 0x00ff0000c1ff7812 */ /* 0x000fc600078ac0ff */
[----:B------:R-:W-:-:S05]  /*67c0*/  FMUL.FTZ R161, R161, UR24 ;  /* 0x00000018a1a17c20 */ /* 0x000fca0008410000 */
[----:B------:R-:W-:-:S04]  /*67d0*/  FSEL R161, R161, RZ, P5 ;  /* 0x000000ffa1a17208 */ /* 0x000fc80002800000 */
[----:B------:R-:W-:-:S04]  /*67e0*/  F2FP.BF16.F32.PACK_AB R161, RZ, R161 ;  /* 0x000000a1ffa1723e */ /* 0x000fc800000010ff */
[----:B------:R-:W-:-:S07]  /*67f0*/  PRMT R167, R161, 0x7610, R167 ;  /* 0x00007610a1a77816 */ /* 0x000fce00000000a7 */
.L_x_7096:
        /* <DEDUP_REMOVED lines=10> */
.L_x_7089:
[----:B------:R-:W-:Y:S05]  /*68a0*/  BRA.U !UP3, `(.L_x_7098) ;  /* 0x000000010b347547 */ /* 0x000fea000b800000 */
[----:B------:R-:W-:Y:S01]  /*68b0*/  PLOP3.LUT P6, PT, PT, PT, UP2, 0x80, 0x8 ;  /* 0x000000000008781c */ /* 0x000fe20003fcf028 */
[----:B01---5:R-:W-:Y:S01]  /*68c0*/  IMAD.MOV.U32 R168, RZ, RZ, R152 ;  /* 0x000000ffffa87224 */ /* 0x023fe200078e0098 */
        /* <DEDUP_REMOVED lines=11> */
.L_x_7098:
[----:B------:R-:W-:Y:S05]  /*6980*/  BRA.U !UP3, `(.L_x_7099) ;  /* 0x000000010b347547 */ /* 0x000fea000b800000 */
[----:B------:R-:W-:Y:S02]  /*6990*/  PLOP3.LUT P6, PT, PT, PT, UP2, 0x80, 0x8 ;  /* 0x000000000008781c */ /* 0x000fe40003fcf028 */
[----:B------:R-:W-:Y:S02]  /*69a0*/  PLOP3.LUT P5, PT, PT, PT, UP2, 0x80, 0x8 ;  /* 0x000000000008781c */ /* 0x000fe40003faf028 */
[----:B01---5:R-:W-:-:S09]  /*69b0*/  MOV R168, R153 ;  /* 0x0000009900a87202 */ /* 0x023fd20000000f00 */
        /* <DEDUP_REMOVED lines=10> */
.L_x_7099:
        /* <DEDUP_REMOVED lines=14> */
.L_x_7100:
        /* <DEDUP_REMOVED lines=14> */
.L_x_7101:
        /* <DEDUP_REMOVED lines=14> */
.L_x_7102:
        /* <DEDUP_REMOVED lines=14> */
.L_x_7103:
        /* <DEDUP_REMOVED lines=14> */
.L_x_7104:
[----:B------:R-:W-:Y:S05]  /*6ec0*/  BRA.U !UP3, `(.L_x_7097) ;  /* 0x0000000d0b407547 */ /* 0x000fea000b800000 */
[----:B------:R-:W-:Y:S02]  /*6ed0*/  PLOP3.LUT P6, PT, PT, PT, UP2, 0x80, 0x8 ;  /* 0x000000000008781c */ /* 0x000fe40003fcf028 */
[----:B------:R-:W-:Y:S02]  /*6ee0*/  PLOP3.LUT P5, PT, PT, PT, UP2, 0x80, 0x8 ;  /* 0x000000000008781c */ /* 0x000fe40003faf028 */
[----:B01---5:R-:W-:-:S09]  /*6ef0*/  MOV R168, R159 ;  /* 0x0000009f00a87202 */ /* 0x023fd20000000f00 */
        /* <DEDUP_REMOVED lines=12> */
.L_x_7088:
        /* <DEDUP_REMOVED lines=44> */
.L_x_7106:
[----:B------:R-:W-:Y:S05]  /*7280*/  BRA.U !UP3, `(.L_x_7107) ;  /* 0x000000010b187547 */ /* 0x000fea000b800000 */
[----:B------:R-:W-:Y:S01]  /*7290*/  FMUL.FTZ R92, R93, UR25 ;  /* 0x000000195d5c7c20 */ /* 0x000fe20008410000 */
[----:B-----5:R-:W-:-:S03]  /*72a0*/  LOP3.LUT P5, RZ, R192, 0xff00, RZ, 0xc0, !PT ;  /* 0x0000ff00c0ff7812 */ /* 0x020fc600078ac0ff */
[----:B------:R-:W-:-:S05]  /*72b0*/  FMUL.FTZ R92, R92, UR24 ;  /* 0x000000185c5c7c20 */ /* 0x000fca0008410000 */
[----:B------:R-:W-:-:S04]  /*72c0*/  FSEL R92, R92, RZ, P5 ;  /* 0x000000ff5c5c7208 */ /* 0x000fc80002800000 */
[----:B------:R-:W-:-:S04]  /*72d0*/  F2FP.BF16.F32.PACK_AB R92, RZ, R92 ;  /* 0x0000005cff5c723e */ /* 0x000fc800000010ff */
[----:B------:R-:W-:-:S07]  /*72e0*/  PRMT R164, R164, 0x5410, R92 ;  /* 0x00005410a4a47816 */ /* 0x000fce000000005c */
.L_x_7107:
[----:B------:R-:W-:Y:S05]  /*72f0*/  BRA.U !UP3, `(.L_x_7108) ;  /* 0x000000010b187547 */ /* 0x000fea000b800000 */
[----:B------:R-:W-:Y:S01]  /*7300*/  FMUL.FTZ R92, R94, UR25 ;  /* 0x000000195e5c7c20 */ /* 0x000fe20008410000 */
[----:B-----5:R-:W-:-:S03]  /*7310*/  LOP3.LUT P5, RZ, R192, 0xff0000, RZ, 0xc0, !PT ;  /* 0x00ff0000c0ff7812 */ /* 0x020fc600078ac0ff */
[----:B------:R-:W-:-:S05]  /*7320*/  FMUL.FTZ R92, R92, UR24 ;  /* 0x000000185c5c7c20 */ /* 0x000fca0008410000 */
[----:B------:R-:W-:-:S04]  /*7330*/  FSEL R92, R92, RZ, P5 ;  /* 0x000000ff5c5c7208 */ /* 0x000fc80002800000 */
[----:B------:R-:W-:-:S04]  /*7340*/  F2FP.BF16.F32.PACK_AB R92, RZ, R92 ;  /* 0x0000005cff5c723e */ /* 0x000fc800000010ff */
[----:B------:R-:W-:-:S07]  /*7350*/  PRMT R165, R92, 0x7610, R165 ;  /* 0x000076105ca57816 */ /* 0x000fce00000000a5 */
.L_x_7108:
[----:B------:R-:W-:Y:S05]  /*7360*/  BRA.U !UP3, `(.L_x_7109) ;  /* 0x000000010b187547 */ /* 0x000fea000b800000 */
[----:B------:R-:W-:Y:S01]  /*7370*/  FMUL.FTZ R92, R95, UR25 ;  /* 0x000000195f5c7c20 */ /* 0x000fe20008410000 */
[----:B-----5:R-:W-:-:S03]  /*7380*/  LOP3.LUT P5, RZ, R192, 0xff000000, RZ, 0xc0, !PT ;  /* 0xff000000c0ff7812 */ /* 0x020fc600078ac0ff */
[----:B------:R-:W-:-:S05]  /*7390*/  FMUL.FTZ R92, R92, UR24 ;  /* 0x000000185c5c7c20 */ /* 0x000fca0008410000 */
[----:B------:R-:W-:-:S04]  /*73a0*/  FSEL R92, R92, RZ, P5 ;  /* 0x000000ff5c5c7208 */ /* 0x000fc80002800000 */
[----:B------:R-:W-:-:S04]  /*73b0*/  F2FP.BF16.F32.PACK_AB R92, RZ, R92 ;  /* 0x0000005cff5c723e */ /* 0x000fc800000010ff */
[----:B------:R-:W-:-:S07]  /*73c0*/  PRMT R165, R165, 0x5410, R92 ;  /* 0x00005410a5a57816 */ /* 0x000fce000000005c */
.L_x_7109:
[----:B------:R-:W-:Y:S05]  /*73d0*/  BRA.U !UP3, `(.L_x_7110) ;  /* 0x000000010b187547 */ /* 0x000fea000b800000 */
[----:B------:R-:W-:Y:S01]  /*73e0*/  FMUL.FTZ R92, R160, UR25 ;  /* 0x00000019a05c7c20 */ /* 0x000fe20008410000 */
[----:B-----5:R-:W-:-:S03]  /*73f0*/  LOP3.LUT P5, RZ, R193, 0xff, RZ, 0xc0, !PT ;  /* 0x000000ffc1ff7812 */ /* 0x020fc600078ac0ff */
[----:B------:R-:W-:-:S05]  /*7400*/  FMUL.FTZ R92, R92, UR24 ;  /* 0x000000185c5c7c20 */ /* 0x000fca0008410000 */
[----:B------:R-:W-:-:S04]  /*7410*/  FSEL R92, R92, RZ, P5 ;  /* 0x000000ff5c5c7208 */ /* 0x000fc80002800000 */
[----:B------:R-:W-:-:S04]  /*7420*/  F2FP.BF16.F32.PACK_AB R92, RZ, R92 ;  /* 0x0000005cff5c723e */ /* 0x000fc800000010ff */
[----:B------:R-:W-:-:S07]  /*7430*/  PRMT R166, R92, 0x7610, R166 ;  /* 0x000076105ca67816 */ /* 0x000fce00000000a6 */
.L_x_7110:
[----:B------:R-:W-:Y:S05]  /*7440*/  BRA.U !UP3, `(.L_x_7111) ;  /* 0x000000010b187547 */ /* 0x000fea000b800000 */
[----:B------:R-:W-:Y:S01]  /*7450*/  FMUL.FTZ R92, R161, UR25 ;  /* 0x00000019a15c7c20 */ /* 0x000fe20008410000 */
[----:B-----5:R-:W-:-:S03]  /*7460*/  LOP3.LUT P5, RZ, R193, 0xff00, RZ, 0xc0, !PT ;  /* 0x0000ff00c1ff7812 */ /* 0x020fc600078ac0ff */
[----:B------:R-:W-:-:S05]  /*7470*/  FMUL.FTZ R92, R92, UR24 ;  /* 0x000000185c5c7c20 */ /* 0x000fca0008410000 */
[----:B------:R-:W-:-:S04]  /*7480*/  FSEL R92, R92, RZ, P5 ;  /* 0x000000ff5c5c7208 */ /* 0x000fc80002800000 */
[----:B------:R-:W-:-:S04]  /*7490*/  F2FP.BF16.F32.PACK_AB R92, RZ, R92 ;  /* 0x0000005cff5c723e */ /* 0x000fc800000010ff */
[----:B------:R-:W-:-:S07]  /*74a0*/  PRMT R166, R166, 0x5410, R92 ;  /* 0x00005410a6a67816 */ /* 0x000fce000000005c */
.L_x_7111:
[----:B------:R-:W-:Y:S05]  /*74b0*/  BRA.U !UP3, `(.L_x_7112) ;  /* 0x000000010b187547 */ /* 0x000fea000b800000 */
[----:B------:R-:W-:Y:S01]  /*74c0*/  FMUL.FTZ R92, R162, UR25 ;  /* 0x00000019a25c7c20 */ /* 0x000fe20008410000 */
[----:B-----5:R-:W-:-:S03]  /*74d0*/  LOP3.LUT P5, RZ, R193, 0xff0000, RZ, 0xc0, !PT ;  /* 0x00ff0000c1ff7812 */ /* 0x020fc600078ac0ff */
[----:B------:R-:W-:-:S05]  /*74e0*/  FMUL.FTZ R92, R92, UR24 ;  /* 0x000000185c5c7c20 */ /* 0x000fca0008410000 */
[----:B------:R-:W-:-:S04]  /*74f0*/  FSEL R92, R92, RZ, P5 ;  /* 0x000000ff5c5c7208 */ /* 0x000fc80002800000 */
[----:B------:R-:W-:-:S04]  /*7500*/  F2FP.BF16.F32.PACK_AB R92, RZ, R92 ;  /* 0x0000005cff5c723e */ /* 0x000fc800000010ff */
[----:B------:R-:W-:-:S07]  /*7510*/  PRMT R167, R92, 0x7610, R167 ;  /* 0x000076105ca77816 */ /* 0x000fce00000000a7 */
.L_x_7112:
        /* <DEDUP_REMOVED lines=10> */
.L_x_7105:
        /* <DEDUP_REMOVED lines=12> */
.L_x_7113:
        /* <DEDUP_REMOVED lines=12> */
.L_x_7114:
        /* <DEDUP_REMOVED lines=12> */
.L_x_7115:
        /* <DEDUP_REMOVED lines=12> */
.L_x_7116:
        /* <DEDUP_REMOVED lines=12> */
.L_x_7117:
        /* <DEDUP_REMOVED lines=12> */
.L_x_7118:
        /* <DEDUP_REMOVED lines=12> */
.L_x_7119:
        /* <DEDUP_REMOVED lines=13> */
.L_x_7097:
[----:B01----:R-:W0:Y:S01]  /*7bd0*/  @P0 LDC.64 R170, c[0x0][0x478] ;  /* 0x00011e00ffaa0b82 */ /* 0x003e220000000a00 */
[----:B------:R-:W1:Y:S01]  /*7be0*/  @UP3 LDCU.64 UR10, c[0x0][0x468] ;  /* 0x00008d00ff0a37ac */ /* 0x000e620008000a00 */
[----:B------:R-:W-:Y:S01]  /*7bf0*/  PLOP3.LUT P5, PT, PT, PT, UP3, 0x80, 0x8 ;  /* 0x000000000008781c */ /* 0x000fe20003faf038 */
[----:B------:R-:W-:Y:S01]  /*7c00*/  HFMA2 R169, -RZ, RZ, 0, 9.5367431640625e-07 ;  /* 0x00000010ffa97431 */ /* 0x000fe200000001ff */
[----:B------:R-:W-:-:S11]  /*7c10*/  PLOP3.LUT P6, PT, PT, PT, UP3, 0x80, 0x8 ;  /* 0x000000000008781c */ /* 0x000fd60003fcf038 */
[----:B-1----:R-:W-:-:S04]  /*7c20*/  @P5 IMAD.WIDE.U32 R168, R172, R169, UR10 ;  /* 0x0000000aaca85e25 */ /* 0x002fc8000f8e00a9 */
[----:B------:R-:W-:Y:S02]  /*7c30*/  VIADD R172, R172, 0x80 ;  /* 0x00000080acac7836 */ /* 0x000fe40000000000 */
[C---:B0-----:R-:W-:Y:S01]  /*7c40*/  @P0 IMAD.WIDE.U32 R170, R0.reuse, 0x20, R170 ;  /* 0x0000002000aa0825 */ /* 0x041fe200078e00aa */
[----:B------:R-:W-:-:S04]  /*7c50*/  IADD3 R0, PT, PT, R0, 0x80, RZ ;  /* 0x0000008000007810 */ /* 0x000fc80007ffe0ff */
[----:B------:R2:W-:Y:S04]  /*7c60*/  @P0 STG.E.128 desc[UR14][R170.64], R92 ;  /* 0x0000005caa000986 */ /* 0x0005e8000c101d0e */
[----:B------:R2:W-:Y:S04]  /*7c70*/  @P0 STG.E.128 desc[UR14][R170.64+0x10], R160 ;  /* 0x000010a0aa000986 */ /* 0x0005e8000c101d0e */
[----:B------:R2:W-:Y:S02]  /*7c80*/  @P6 STG.E.128 desc[UR14][R168.64], R164 ;  /* 0x000000a4a8006986 */ /* 0x0005e4000c101d0e */
.L_x_7087:
[----:B------:R-:W-:Y:S05]  /*7c90*/  BSYNC.RECONVERGENT B0 ;  /* 0x0000000000007941 */ /* 0x000fea0003800200 */
.L_x_7086:
        /* <DEDUP_REMOVED lines=10> */
[----:B012--5:R-:W-:Y:S01]  /*7d40*/  IMAD.MOV.U32 R168, RZ, RZ, R29 ;  /* 0x000000ffffa87224 */ /* 0x027fe200078e001d */
[----:B------:R-:W-:Y:S02]  /*7d50*/  PLOP3.LUT P5, PT, PT, PT, UP2, 0x80, 0x8 ;  /* 0x000000000008781c */ /* 0x000fe40003faf028 */
[----:B------:R-:W-:Y:S02]  /*7d60*/  MOV R94, R34 ;  /* 0x00000022005e7202 */ /* 0x000fe40000000f00 */
[----:B------:R-:W-:Y:S02]  /*7d70*/  MOV R160, R28 ;  /* 0x0000001c00a07202 */ /* 0x000fe40000000f00 */
[----:B------:R-:W-:-:S05]  /*7d80*/  MOV R162, R30 ;  /* 0x0000001e00a27202 */ /* 0x000fca0000000f00 */
        /* <DEDUP_REMOVED lines=46> */
[----:B------:R-:W-:Y:S02]  /*8070*/  PLOP3.LUT P5, PT, PT, PT, UP2, 0x80, 0x8 ;  /* 0x000000000008781c */ /* 0x000fe40003faf028 */
[----:B------:R-:W-:-:S07]  /*8080*/  MOV R92, R32 ;  /* 0x00000020005c7202 */ /* 0x000fce0000000f00 */
        /* <DEDUP_REMOVED lines=9> */
.L_x_7124:
[----:B------:R-:W-:Y:S05]  /*8120*/  BRA.U !UP3, `(.L_x_7125) ;  /* 0x000000010b187547 */ /* 0x000fea000b800000 */
[----:B------:R-:W-:Y:S01]  /*8130*/  FMUL.FTZ R161, R93, UR25 ;  /* 0x000000195da17c20 */ /* 0x000fe20008410000 */
[----:B------:R-:W-:-:S03]  /*8140*/  LOP3.LUT P5, RZ, R194, 0xff00, RZ, 0xc0, !PT ;  /* 0x0000ff00c2ff7812 */ /* 0x000fc600078ac0ff */
[----:B------:R-:W-:-:S05]  /*8150*/  FMUL.FTZ R161, R161, UR24 ;  /* 0x00000018a1a17c20 */ /* 0x000fca0008410000 */
[----:B------:R-:W-:-:S04]  /*8160*/  FSEL R161, R161, RZ, P5 ;  /* 0x000000ffa1a17208 */ /* 0x000fc80002800000 */
[----:B------:R-:W-:-:S04]  /*8170*/  F2FP.BF16.F32.PACK_AB R161, RZ, R161 ;  /* 0x000000a1ffa1723e */ /* 0x000fc800000010ff */
[----:B------:R-:W-:-:S07]  /*8180*/  PRMT R164, R164, 0x5410, R161 ;  /* 0x00005410a4a47816 */ /* 0x000fce00000000a1 */
.L_x_7125:
[----:B------:R-:W-:Y:S05]  /*8190*/  BRA.U !UP3, `(.L_x_7126) ;  /* 0x000000010b187547 */ /* 0x000fea000b800000 */
[----:B------:R-:W-:Y:S01]  /*81a0*/  FMUL.FTZ R161, R94, UR25 ;  /* 0x000000195ea17c20 */ /* 0x000fe20008410000 */
[----:B------:R-:W-:-:S03]  /*81b0*/  LOP3.LUT P5, RZ, R194, 0xff0000, RZ, 0xc0, !PT ;  /* 0x00ff0000c2ff7812 */ /* 0x000fc600078ac0ff */
[----:B------:R-:W-:-:S05]  /*81c0*/  FMUL.FTZ R161, R161, UR24 ;  /* 0x00000018a1a17c20 */ /* 0x000fca0008410000 */
[----:B------:R-:W-:-:S04]  /*81d0*/  FSEL R161, R161, RZ, P5 ;  /* 0x000000ffa1a17208 */ /* 0x000fc80002800000 */
[----:B------:R-:W-:-:S04]  /*81e0*/  F2FP.BF16.F32.PACK_AB R161, RZ, R161 ;  /* 0x000000a1ffa1723e */ /* 0x000fc800000010ff */
[----:B------:R-:W-:-:S07]  /*81f0*/  PRMT R165, R161, 0x7610, R165 ;  /* 0x00007610a1a57816 */ /* 0x000fce00000000a5 */
.L_x_7126:
[----:B------:R-:W-:Y:S05]  /*8200*/  BRA.U !UP3, `(.L_x_7127) ;  /* 0x000000010b187547 */ /* 0x000fea000b800000 */
[----:B------:R-:W-:Y:S01]  /*8210*/  FMUL.FTZ R161, R95, UR25 ;  /* 0x000000195fa17c20 */ /* 0x000fe20008410000 */
[----:B------:R-:W-:-:S03]  /*8220*/  LOP3.LUT P5, RZ, R194, 0xff000000, RZ, 0xc0, !PT ;  /* 0xff000000c2ff7812 */ /* 0x000fc600078ac0ff */
[----:B------:R-:W-:-:S05]  /*8230*/  FMUL.FTZ R161, R161, UR24 ;  /* 0x00000018a1a17c20 */ /* 0x000fca0008410000 */
[----:B------:R-:W-:-:S04]  /*8240*/  FSEL R161, R161, RZ, P5 ;  /* 0x000000ffa1a17208 */ /* 0x000fc80002800000 */
[----:B------:R-:W-:-:S04]  /*8250*/  F2FP.BF16.F32.PACK_AB R161, RZ, R161 ;  /* 0x000000a1ffa1723e */ /* 0x000fc800000010ff */
[----:B------:R-:W-:-:S07]  /*8260*/  PRMT R165, R165, 0x5410, R161 ;  /* 0x00005410a5a57816 */ /* 0x000fce00000000a1 */
.L_x_7127:
[----:B------:R-:W-:Y:S05]  /*8270*/  BRA.U !UP3, `(.L_x_7128) ;  /* 0x000000010b187547 */ /* 0x000fea000b800000 */
[----:B------:R-:W-:Y:S01]  /*8280*/  FMUL.FTZ R161, R160, UR25 ;  /* 0x00000019a0a17c20 */ /* 0x000fe20008410000 */
[----:B------:R-:W-:-:S03]  /*8290*/  LOP3.LUT P5, RZ, R195, 0xff, RZ, 0xc0, !PT ;  /* 0x000000ffc3ff7812 */ /* 0x000fc600078ac0ff */
[----:B------:R-:W-:-:S05]  /*82a0*/  FMUL.FTZ R161, R161, UR24 ;  /* 0x00000018a1a17c20 */ /* 0x000fca0008410000 */
[----:B------:R-:W-:-:S04]  /*82b0*/  FSEL R161, R161, RZ, P5 ;  /* 0x000000ffa1a17208 */ /* 0x000fc80002800000 */
[----:B------:R-:W-:-:S04]  /*82c0*/  F2FP.BF16.F32.PACK_AB R161, RZ, R161 ;  /* 0x000000a1ffa1723e */ /* 0x000fc800000010ff */
[----:B------:R-:W-:-:S07]  /*82d0*/  PRMT R166, R161, 0x7610, R166 ;  /* 0x00007610a1a67816 */ /* 0x000fce00000000a6 */
.L_x_7128:
[----:B------:R-:W-:Y:S05]  /*82e0*/  BRA.U !UP3, `(.L_x_7129) ;  /* 0x000000010b187547 */ /* 0x000fea000b800000 */
[----:B------:R-:W-:Y:S01]  /*82f0*/  FMUL.FTZ R161, R168, UR25 ;  /* 0x00000019a8a17c20 */ /* 0x000fe20008410000 */
[----:B------:R-:W-:-:S03]  /*8300*/  LOP3.LUT P5, RZ, R195, 0xff00, RZ, 0xc0, !PT ;  /* 0x0000ff00c3ff7812 */ /* 0x000fc600078ac0ff */
[----:B------:R-:W-:-:S05]  /*8310*/  FMUL.FTZ R161, R161, UR24 ;  /* 0x00000018a1a17c20 */ /* 0x000fca0008410000 */
[----:B------:R-:W-:-:S04]  /*8320*/  FSEL R161, R161, RZ, P5 ;  /* 0x000000ffa1a17208 */ /* 0x000fc80002800000 */
[----:B------:R-:W-:-:S04]  /*8330*/  F2FP.BF16.F32.PACK_AB R161, RZ, R161 ;  /* 0x000000a1ffa1723e */ /* 0x000fc800000010ff */
[----:B------:R-:W-:-:S07]  /*8340*/  PRMT R166, R166, 0x5410, R161 ;  /* 0x00005410a6a67816 */ /* 0x000fce00000000a1 */
.L_x_7129:
[----:B------:R-:W-:Y:S05]  /*8350*/  BRA.U !UP3, `(.L_x_7130) ;  /* 0x000000010b187547 */ /* 0x000fea000b800000 */
[----:B------:R-:W-:Y:S01]  /*8360*/  FMUL.FTZ R161, R162, UR25 ;  /* 0x00000019a2a17c20 */ /* 0x000fe20008410000 */
[----:B------:R-:W-:-:S03]  /*8370*/  LOP3.LUT P5, RZ, R195, 0xff0000, RZ, 0xc0, !PT ;  /* 0x00ff0000c3ff7812 */ /* 0x000fc600078ac0ff */
[----:B------:R-:W-:-:S05]  /*8380*/  FMUL.FTZ R161, R161, UR24 ;  /* 0x00000018a1a17c20 */ /* 0x000fca0008410000 */
[----:B------:R-:W-:-:S04]  /*8390*/  FSEL R161, R161, RZ, P5 ;  /* 0x000000ffa1a17208 */ /* 0x000fc80002800000 */
[----:B------:R-:W-:-:S04]  /*83a0*/  F2FP.BF16.F32.PACK_AB R161, RZ, R161 ;  /* 0x000000a1ffa1723e */ /* 0x000fc800000010ff */
[----:B------:R-:W-:-:S07]  /*83b0*/  PRMT R167, R161, 0x7610, R167 ;  /* 0x00007610a1a77816 */ /* 0x000fce00000000a7 */
.L_x_7130:
[----:B------:R-:W-:Y:S01]  /*83c0*/  IMAD.MOV.U32 R161, RZ, RZ, R168 ;  /* 0x000000ffffa17224 */ /* 0x000fe200078e00a8 */
        /* <DEDUP_REMOVED lines=9> */
.L_x_7123:
[----:B------:R-:W-:Y:S05]  /*8460*/  BRA.U !UP3, `(.L_x_7132) ;  /* 0x000000010b347547 */ /* 0x000fea000b800000 */
[----:B------:R-:W-:Y:S02]  /*8470*/  PLOP3.LUT P6, PT, PT, PT, UP2, 0x80, 0x8 ;  /* 0x000000000008781c */ /* 0x000fe40003fcf028 */
[----:B------:R-:W-:Y:S02]  /*8480*/  PLOP3.LUT P5, PT, PT, PT, UP2, 0x80, 0x8 ;  /* 0x000000000008781c */ /* 0x000fe40003faf028 */
[----:B012--5:R-:W-:-:S09]  /*8490*/  MOV R168, R32 ;  /* 0x0000002000a87202 */ /* 0x027fd20000000f00 */
        /* <DEDUP_REMOVED lines=10> */
.L_x_7132:
[----:B------:R-:W-:Y:S05]  /*8540*/  BRA.U !UP3, `(.L_x_7133) ;  /* 0x000000010b347547 */ /* 0x000fea000b800000 */
[----:B------:R-:W-:Y:S01]  /*8550*/  PLOP3.LUT P6, PT, PT, PT, UP2, 0x80, 0x8 ;  /* 0x000000000008781c */ /* 0x000fe20003fcf028 */
[----:B012--5:R-:W-:Y:S01]  /*8560*/  IMAD.MOV.U32 R168, RZ, RZ, R33 ;  /* 0x000000ffffa87224 */ /* 0x027fe200078e0021 */
        /* <DEDUP_REMOVED lines=11> */
.L_x_7133:
        /* <DEDUP_REMOVED lines=14> */
.L_x_7134:
        /* <DEDUP_REMOVED lines=14> */
.L_x_7135:
        /* <DEDUP_REMOVED lines=14> */
.L_x_7136:
        /* <DEDUP_REMOVED lines=14> */
.L_x_7137:
        /* <DEDUP_REMOVED lines=14> */
.L_x_7138:
[----:B------:R-:W-:Y:S05]  /*8a80*/  BRA.U !UP3, `(.L_x_7131) ;  /* 0x0000000d0b447547 */ /* 0x000fea000b800000 */
[----:B------:R-:W-:Y:S01]  /*8a90*/  PLOP3.LUT P6, PT, PT, PT, UP2, 0x80, 0x8 ;  /* 0x000000000008781c */ /* 0x000fe20003fcf028 */
[----:B012--5:R-:W-:Y:S01]  /*8aa0*/  IMAD.MOV.U32 R168, RZ, RZ, R31 ;  /* 0x000000ffffa87224 */ /* 0x027fe200078e001f */
        /* <DEDUP_REMOVED lines=13> */
.L_x_7122:
        /* <DEDUP_REMOVED lines=44> */
.L_x_7140:
[----:B------:R-:W-:Y:S05]  /*8e40*/  BRA.U !UP3, `(.L_x_7141) ;  /* 0x000000010b187547 */ /* 0x000fea000b800000 */
[----:B------:R-:W-:Y:S01]  /*8e50*/  FMUL.FTZ R92, R93, UR25 ;  /* 0x000000195d5c7c20 */ /* 0x000fe20008410000 */
[----:B-----5:R-:W-:-:S03]  /*8e60*/  LOP3.LUT P5, RZ, R194, 0xff00, RZ, 0xc0, !PT ;  /* 0x0000ff00c2ff7812 */ /* 0x020fc600078ac0ff */
[----:B------:R-:W-:-:S05]  /*8e70*/  FMUL.FTZ R92, R92, UR24 ;  /* 0x000000185c5c7c20 */ /* 0x000fca0008410000 */
[----:B------:R-:W-:-:S04]  /*8e80*/  FSEL R92, R92, RZ, P5 ;  /* 0x000000ff5c5c7208 */ /* 0x000fc80002800000 */
[----:B------:R-:W-:-:S04]  /*8e90*/  F2FP.BF16.F32.PACK_AB R92, RZ, R92 ;  /* 0x0000005cff5c723e */ /* 0x000fc800000010ff */
[----:B------:R-:W-:-:S07]  /*8ea0*/  PRMT R164, R164, 0x5410, R92 ;  /* 0x00005410a4a47816 */ /* 0x000fce000000005c */
.L_x_7141:
[----:B------:R-:W-:Y:S05]  /*8eb0*/  BRA.U !UP3, `(.L_x_7142) ;  /* 0x000000010b187547 */ /* 0x000fea000b800000 */
[----:B------:R-:W-:Y:S01]  /*8ec0*/  FMUL.FTZ R92, R94, UR25 ;  /* 0x000000195e5c7c20 */ /* 0x000fe20008410000 */
[----:B-----5:R-:W-:-:S03]  /*8ed0*/  LOP3.LUT P5, RZ, R194, 0xff0000, RZ, 0xc0, !PT ;  /* 0x00ff0000c2ff7812 */ /* 0x020fc600078ac0ff */
[----:B------:R-:W-:-:S05]  /*8ee0*/  FMUL.FTZ R92, R92, UR24 ;  /* 0x000000185c5c7c20 */ /* 0x000fca0008410000 */
[----:B------:R-:W-:-:S04]  /*8ef0*/  FSEL R92, R92, RZ, P5 ;  /* 0x000000ff5c5c7208 */ /* 0x000fc80002800000 */
[----:B------:R-:W-:-:S04]  /*8f00*/  F2FP.BF16.F32.PACK_AB R92, RZ, R92 ;  /* 0x0000005cff5c723e */ /* 0x000fc800000010ff */
[----:B------:R-:W-:-:S07]  /*8f10*/  PRMT R165, R92, 0x7610, R165 ;  /* 0x000076105ca57816 */ /* 0x000fce00000000a5 */
.L_x_7142:
[----:B------:R-:W-:Y:S05]  /*8f20*/  BRA.U !UP3, `(.L_x_7143) ;  /* 0x000000010b187547 */ /* 0x000fea000b800000 */
[----:B------:R-:W-:Y:S01]  /*8f30*/  FMUL.FTZ R92, R95, UR25 ;  /* 0x000000195f5c7c20 */ /* 0x000fe20008410000 */
[----:B-----5:R-:W-:-:S03]  /*8f40*/  LOP3.LUT P5, RZ, R194, 0xff000000, RZ, 0xc0, !PT ;  /* 0xff000000c2ff7812 */ /* 0x020fc600078ac0ff */
[----:B------:R-:W-:-:S05]  /*8f50*/  FMUL.FTZ R92, R92, UR24 ;  /* 0x000000185c5c7c20 */ /* 0x000fca0008410000 */
[----:B------:R-:W-:-:S04]  /*8f60*/  FSEL R92, R92, RZ, P5 ;  /* 0x000000ff5c5c7208 */ /* 0x000fc80002800000 */
[----:B------:R-:W-:-:S04]  /*8f70*/  F2FP.BF16.F32.PACK_AB R92, RZ, R92 ;  /* 0x0000005cff5c723e */ /* 0x000fc800000010ff */
[----:B------:R-:W-:-:S07]  /*8f80*/  PRMT R165, R165, 0x5410, R92 ;  /* 0x00005410a5a57816 */ /* 0x000fce000000005c */
.L_x_7143:
[----:B------:R-:W-:Y:S05]  /*8f90*/  BRA.U !UP3, `(.L_x_7144) ;  /* 0x000000010b187547 */ /* 0x000fea000b800000 */
[----:B------:R-:W-:Y:S01]  /*8fa0*/  FMUL.FTZ R92, R160, UR25 ;  /* 0x00000019a05c7c20 */ /* 0x000fe20008410000 */
[----:B-----5:R-:W-:-:S03]  /*8fb0*/  LOP3.LUT P5, RZ, R195, 0xff, RZ, 0xc0, !PT ;  /* 0x000000ffc3ff7812 */ /* 0x020fc600078ac0ff */
[----:B------:R-:W-:-:S05]  /*8fc0*/  FMUL.FTZ R92, R92, UR24 ;  /* 0x000000185c5c7c20 */ /* 0x000fca0008410000 */
[----:B------:R-:W-:-:S04]  /*8fd0*/  FSEL R92, R92, RZ, P5 ;  /* 0x000000ff5c5c7208 */ /* 0x000fc80002800000 */
[----:B------:R-:W-:-:S04]  /*8fe0*/  F2FP.BF16.F32.PACK_AB R92, RZ, R92 ;  /* 0x0000005cff5c723e */ /* 0x000fc800000010ff */
[----:B------:R-:W-:-:S07]  /*8ff0*/  PRMT R166, R92, 0x7610, R166 ;  /* 0x000076105ca67816 */ /* 0x000fce00000000a6 */
.L_x_7144:
[----:B------:R-:W-:Y:S05]  /*9000*/  BRA.U !UP3, `(.L_x_7145) ;  /* 0x000000010b187547 */ /* 0x000fea000b800000 */
[----:B------:R-:W-:Y:S01]  /*9010*/  FMUL.FTZ R92, R161, UR25 ;  /* 0x00000019a15c7c20 */ /* 0x000fe20008410000 */
[----:B-----5:R-:W-:-:S03]  /*9020*/  LOP3.LUT P5, RZ, R195, 0xff00, RZ, 0xc0, !PT ;  /* 0x0000ff00c3ff7812 */ /* 0x020fc600078ac0ff */
[----:B------:R-:W-:-:S05]  /*9030*/  FMUL.FTZ R92, R92, UR24 ;  /* 0x000000185c5c7c20 */ /* 0x000fca0008410000 */
[----:B------:R-:W-:-:S04]  /*9040*/  FSEL R92, R92, RZ, P5 ;  /* 0x000000ff5c5c7208 */ /* 0x000fc80002800000 */
[----:B------:R-:W-:-:S04]  /*9050*/  F2FP.BF16.F32.PACK_AB R92, RZ, R92 ;  /* 0x0000005cff5c723e */ /* 0x000fc800000010ff */
[----:B------:R-:W-:-:S07]  /*9060*/  PRMT R166, R166, 0x5410, R92 ;  /* 0x00005410a6a67816 */ /* 0x000fce000000005c */
.L_x_7145:
[----:B------:R-:W-:Y:S05]  /*9070*/  BRA.U !UP3, `(.L_x_7146) ;  /* 0x000000010b187547 */ /* 0x000fea000b800000 */
[----:B------:R-:W-:Y:S01]  /*9080*/  FMUL.FTZ R92, R162, UR25 ;  /* 0x00000019a25c7c20 */ /* 0x000fe20008410000 */
[----:B-----5:R-:W-:-:S03]  /*9090*/  LOP3.LUT P5, RZ, R195, 0xff0000, RZ, 0xc0, !PT ;  /* 0x00ff0000c3ff7812 */ /* 0x020fc600078ac0ff */
[----:B------:R-:W-:-:S05]  /*90a0*/  FMUL.FTZ R92, R92, UR24 ;  /* 0x000000185c5c7c20 */ /* 0x000fca0008410000 */
[----:B------:R-:W-:-:S04]  /*90b0*/  FSEL R92, R92, RZ, P5 ;  /* 0x000000ff5c5c7208 */ /* 0x000fc80002800000 */
[----:B------:R-:W-:-:S04]  /*90c0*/  F2FP.BF16.F32.PACK_AB R92, RZ, R92 ;  /* 0x0000005cff5c723e */ /* 0x000fc800000010ff */
[----:B------:R-:W-:-:S07]  /*90d0*/  PRMT R167, R92, 0x7610, R167 ;  /* 0x000076105ca77816 */ /* 0x000fce00000000a7 */
.L_x_7146:
[----:B------:R-:W-:Y:S01]  /*90e0*/  MOV R92, R163 ;  /* 0x000000a3005c7202 */ /* 0x000fe20000000f00 */
        /* <DEDUP_REMOVED lines=10> */
.L_x_7139:
        /* <DEDUP_REMOVED lines=12> */
.L_x_7147:
        /* <DEDUP_REMOVED lines=12> */
.L_x_7148:
        /* <DEDUP_REMOVED lines=12> */
.L_x_7149:
        /* <DEDUP_REMOVED lines=12> */
.L_x_7150:
        /* <DEDUP_REMOVED lines=12> */
.L_x_7151:
        /* <DEDUP_REMOVED lines=12> */
.L_x_7152:
        /* <DEDUP_REMOVED lines=12> */
.L_x_7153:
        /* <DEDUP_REMOVED lines=13> */
.L_x_7131:
[----:B012---:R-:W0:Y:S01]  /*97a0*/  @P0 LDC.64 R170, c[0x0][0x478] ;  /* 0x00011e00ffaa0b82 */ /* 0x007e220000000a00 */
[----:B------:R-:W1:Y:S01]  /*97b0*/  @UP3 LDCU.64 UR10, c[0x0][0x468] ;  /* 0x00008d00ff0a37ac */ /* 0x000e620008000a00 */
[----:B------:R-:W-:Y:S01]  /*97c0*/  PLOP3.LUT P5, PT, PT, PT, UP3, 0x80, 0x8 ;  /* 0x000000000008781c */ /* 0x000fe20003faf038 */
[----:B------:R-:W-:Y:S01]  /*97d0*/  HFMA2 R169, -RZ, RZ, 0, 9.5367431640625e-07 ;  /* 0x00000010ffa97431 */ /* 0x000fe200000001ff */
[----:B------:R-:W-:-:S11]  /*97e0*/  PLOP3.LUT P6, PT, PT, PT, UP3, 0x80, 0x8 ;  /* 0x000000000008781c */ /* 0x000fd60003fcf038 */
[----:B-1----:R-:W-:-:S04]  /*97f0*/  @P5 IMAD.WIDE.U32 R168, R172, R169, UR10 ;  /* 0x0000000aaca85e25 */ /* 0x002fc8000f8e00a9 */
[----:B0-----:R-:W-:-:S05]  /*9800*/  @P0 IMAD.WIDE.U32 R170, R0, 0x20, R170 ;  /* 0x0000002000aa0825 */ /* 0x001fca00078e00aa */
[----:B------:R3:W-:Y:S04]  /*9810*/  @P0 STG.E.128 desc[UR14][R170.64], R92 ;  /* 0x0000005caa000986 */ /* 0x0007e8000c101d0e */
[----:B------:R3:W-:Y:S04]  /*9820*/  @P0 STG.E.128 desc[UR14][R170.64+0x10], R160 ;  /* 0x000010a0aa000986 */ /* 0x0007e8000c101d0e */
[----:B------:R3:W-:Y:S02]  /*9830*/  @P6 STG.E.128 desc[UR14][R168.64], R164 ;  /* 0x000000a4a8006986 */ /* 0x0007e4000c101d0e */
.L_x_7121:
[----:B------:R-:W-:Y:S05]  /*9840*/  BSYNC.RECONVERGENT B0 ;  /* 0x0000000000007941 */ /* 0x000fea0003800200 */
.L_x_7120:
[----:B------:R-:W-:Y:S02]  /*9850*/  UIADD3 UR8, UPT, UPT, UR8, UR28, URZ ;  /* 0x0000001c08087290 */ /* 0x000fe4000fffe0ff */
[----:B------:R-:W-:Y:S02]  /*9860*/  UPLOP3.LUT UP1, UPT, UPT, UPT, UP1, 0x40, 0x4 ;  /* 0x000000000004789c */ /* 0x000fe40003f2e810 */
[----:B------:R-:W-:-:S09]  /*9870*/  UISETP.GE.AND UP0, UPT, UR8, UR29, UPT ;  /* 0x0000001d0800728c */ /* 0x000fd2000bf06270 */
[----:B------:R-:W-:Y:S05]  /*9880*/  BRA.U !UP0, `(.L_x_7154) ;  /* 0xffffff6d089c7547 */ /* 0x000fea000b83ffff */
.L_x_7005:
[----:B------:R-:W4:Y:S01]  /*9890*/  LDC.64 R4, c[0x0][0x440] ;  /* 0x00011000ff047b82 */ /* 0x000f220000000a00 */
[----:B------:R-:W-:-:S06]  /*98a0*/  UIMAD UR9, UR6, UR7, URZ ;  /* 0x00000007060972a4 */ /* 0x000fcc000f8e02ff */
[----:B------:R-:W-:Y:S01]  /*98b0*/  IMAD.U32 R0, RZ, RZ, UR9 ;  /* 0x00000009ff007e24 */ /* 0x000fe2000f8e00ff */
[----:B------:R-:W0:Y:S04]  /*98c0*/  LDC.64 R6, c[0x0][0x448] ;  /* 0x00011200ff067b82 */ /* 0x000e280000000a00 */
[----:B------:R-:W-:-:S04]  /*98d0*/  LEA.HI R17, R0, R3, RZ, 0x1d ;  /* 0x0000000300117211 */ /* 0x000fc800078fe8ff */
[----:B------:R-:W1:Y:S08]  /*98e0*/  LDC.64 R8, c[0x0][0x440] ;  /* 0x00011000ff087b82 */ /* 0x000e700000000a00 */
[----:B------:R-:W2:Y:S01]  /*98f0*/  LDC.64 R10, c[0x0][0x448] ;  /* 0x00011200ff0a7b82 */ /* 0x000ea20000000a00 */
[----:B----4-:R-:W-:-:S05]  /*9900*/  @P4 IMAD.WIDE.U32 R2, R17, 0x20, R4 ;  /* 0x0000002011024825 */ /* 0x010fca00078e0004 */
[----:B------:R4:W-:Y:S02]  /*9910*/  @P4 STG.E.128 desc[UR14][R2.64], R100 ;  /* 0x0000006402004986 */ /* 0x0009e4000c101d0e */
[----:B------:R-:W3:Y:S01]  /*9920*/  LDC.64 R12, c[0x0][0x440] ;  /* 0x00011000ff0c7b82 */ /* 0x000ee20000000a00 */
[C---:B0-----:R-:W-:Y:S01]  /*9930*/  @P4 IMAD.WIDE.U32 R4, R17.reuse, 0x20, R6 ;  /* 0x0000002011044825 */ /* 0x041fe200078e0006 */
[----:B------:R-:W-:Y:S01]  /*9940*/  @P4 IADD3 R17, PT, PT, R17, 0x80, RZ ;  /* 0x0000008011114810 */ /* 0x000fe20007ffe0ff */
[----:B------:R4:W-:Y:S04]  /*9950*/  @P4 STG.E.128 desc[UR14][R2.64+0x10], R104 ;  /* 0x0000106802004986 */ /* 0x0009e8000c101d0e */
[----:B------:R4:W-:Y:S01]  /*9960*/  @P4 STG.E.128 desc[UR14][R4.64], R68 ;  /* 0x0000004404004986 */ /* 0x0009e2000c101d0e */
[----:B------:R-:W0:Y:S01]  /*9970*/  LDC.64 R14, c[0x0][0x448] ;  /* 0x00011200ff0e7b82 */ /* 0x000e220000000a00 */
[----:B-1----:R-:W-:-:S02]  /*9980*/  @P1 IMAD.WIDE.U32 R8, R17, 0x20, R8 ;  /* 0x0000002011081825 */ /* 0x002fc400078e0008 */
[----:B------:R4:W-:Y:S04]  /*9990*/  @P4 STG.E.128 desc[UR14][R4.64+0x10], R72 ;  /* 0x0000104804004986 */ /* 0x0009e8000c101d0e */
[----:B------:R4:W-:Y:S01]  /*99a0*/  @P1 STG.E.128 desc[UR14][R8.64], R108 ;  /* 0x0000006c08001986 */ /* 0x0009e2000c101d0e */
[----:B--2---:R-:W-:-:S03]  /*99b0*/  @P1 IMAD.WIDE.U32 R10, R17, 0x20, R10 ;  /* 0x00000020110a1825 */ /* 0x004fc600078e000a */
[----:B------:R4:W-:Y:S01]  /*99c0*/  @P1 STG.E.128 desc[UR14][R8.64+0x10], R112 ;  /* 0x0000107008001986 */ /* 0x0009e2000c101d0e */
[----:B------:R-:W-:-:S03]  /*99d0*/  @P1 VIADD R17, R17, 0x80 ;  /* 0x0000008011111836 */ /* 0x000fc60000000000 */
[----:B------:R4:W-:Y:S01]  /*99e0*/  @P1 STG.E.128 desc[UR14][R10.64], R76 ;  /* 0x0000004c0a001986 */ /* 0x0009e2000c101d0e */
[----:B---3--:R-:W-:-:S03]  /*99f0*/  @P2 IMAD.WIDE.U32 R12, R17, 0x20, R12 ;  /* 0x00000020110c2825 */ /* 0x008fc600078e000c */
[----:B------:R4:W-:Y:S04]  /*9a00*/  @P1 STG.E.128 desc[UR14][R10.64+0x10], R80 ;  /* 0x000010500a001986 */ /* 0x0009e8000c101d0e */
[----:B------:R4:W-:Y:S01]  /*9a10*/  @P2 STG.E.128 desc[UR14][R12.64], R116 ;  /* 0x000000740c002986 */ /* 0x0009e2000c101d0e */
[----:B0-----:R-:W-:-:S03]  /*9a20*/  @P2 IMAD.WIDE.U32 R14, R17, 0x20, R14 ;  /* 0x00000020110e2825 */ /* 0x001fc600078e000e */
[----:B------:R4:W-:Y:S04]  /*9a30*/  @P2 STG.E.128 desc[UR14][R12.64+0x10], R120 ;  /* 0x000010780c002986 */ /* 0x0009e8000c101d0e */
[----:B------:R4:W-:Y:S04]  /*9a40*/  @P2 STG.E.128 desc[UR14][R14.64], R84 ;  /* 0x000000540e002986 */ /* 0x0009e8000c101d0e */
[----:B------:R4:W-:Y:S01]  /*9a50*/  @P2 STG.E.128 desc[UR14][R14.64+0x10], R88 ;  /* 0x000010580e002986 */ /* 0x0009e2000c101d0e */
[----:B------:R-:W-:Y:S05]  /*9a60*/  @!P3 EXIT ;  /* 0x000000000000b94d */ /* 0x000fea0003800000 */
[----:B----4-:R-:W0:Y:S01]  /*9a70*/  LDC.64 R2, c[0x0][0x440] ;  /* 0x00011000ff027b82 */ /* 0x010e220000000a00 */
        /* <DEDUP_REMOVED lines=9> */
.L_x_7155:
        /* <DEDUP_REMOVED lines=15> */
.L_x_15669:


//--------------------- .text._ZN10layer_norm22ln_bwd_finalize_kernelINS_22Kernel_traits_finalizeILj4096Ef13__nv_bfloat16fS2_fjLb0ELj1024ELj4ENS_18Kernel_traits_baseILj4096EfS2_fS2_fjLj1024EEEEELb0ELb1EEEvNS_9BwdParamsE --------------------------
	.section	.text._ZN10layer_norm22ln_bwd_finalize_kernelINS_22Kernel_traits_finalizeILj4096Ef13__nv_bfloat16fS2_fjLb0ELj1024ELj4ENS_18Kernel_traits_baseILj4096EfS2_fS2_fjLj1024EEEEELb0ELb1EEEvNS_9BwdParamsE,"ax",@progbits
	.align	128
        .global         _ZN10layer_norm22ln_bwd_finalize_kernelINS_22Kernel_traits_finalizeILj4096Ef13__nv_bfloat16fS2_fjLb0ELj1024ELj4ENS_18Kernel_traits_baseILj4096EfS2_fS2_fjLj1024EEEEELb0ELb1EEEvNS_9BwdParamsE
        .type           _ZN10layer_norm22ln_bwd_finalize_kernelINS_22Kernel_traits_finalizeILj4096Ef13__nv_bfloat16fS2_fjLb0ELj1024ELj4ENS_18Kernel_traits_baseILj4096EfS2_fS2_fjLj1024EEEEELb0ELb1EEEvNS_9BwdParamsE,@function
        .size           _ZN10layer_norm22ln_bwd_finalize_kernelINS_22Kernel_traits_finalizeILj4096Ef13__nv_bfloat16fS2_fjLb0ELj1024ELj4ENS_18Kernel_traits_baseILj4096EfS2_fS2_fjLj1024EEEEELb0ELb1EEEvNS_9BwdParamsE,(.L_x_15670 - _ZN10layer_norm22ln_bwd_finalize_kernelINS_22Kernel_traits_finalizeILj4096Ef13__nv_bfloat16fS2_fjLb0ELj1024ELj4ENS_18Kernel_traits_baseILj4096EfS2_fS2_fjLj1024EEEEELb0ELb1EEEvNS_9BwdParamsE)
        .other          _ZN10layer_norm22ln_bwd_finalize_kernelINS_22Kernel_traits_finalizeILj4096Ef13__nv_bfloat16fS2_fjLb0ELj1024ELj4ENS_18Kernel_traits_baseILj4096EfS2_fS2_fjLj1024EEEEELb0ELb1EEEvNS_9BwdParamsE,@"STO_CUDA_ENTRY STV_DEFAULT"
_ZN10layer_norm22ln_bwd_finalize_kernelINS_22Kernel_traits_finalizeILj4096Ef13__nv_bfloat16fS2_fjLb0ELj1024ELj4ENS_18Kernel_traits_baseILj4096EfS2_fS2_fjLj1024EEEEELb0ELb1EEEvNS_9BwdParamsE:
.text._ZN10layer_norm22ln_bwd_finalize_kernelINS_22Kernel_traits_finalizeILj4096Ef13__nv_bfloat16fS2_fjLb0ELj1024ELj4ENS_18Kernel_traits_baseILj4096EfS2_fS2_fjLj1024EEEEELb0ELb1EEEvNS_9BwdParamsE:
        /* <DEDUP_REMOVED lines=81> */
.L_x_7160:
        /* <DEDUP_REMOVED lines=118> */
.L_x_7159:
[----:B------:R-:W-:Y:S05]  /*0c70*/  BSYNC.RECONVERGENT B1 ;  /* 0x0000000000017941 */ /* 0x000fea0003800200 */
.L_x_7158:
        /* <DEDUP_REMOVED lines=77> */
.L_x_7162:
[----:B------:R-:W-:Y:S05]  /*1150*/  BSYNC.RECONVERGENT B1 ;  /* 0x0000000000017941 */ /* 0x000fea0003800200 */
.L_x_7161:
        /* <DEDUP_REMOVED lines=38> */
.L_x_7164:
[----:B------:R-:W-:Y:S05]  /*13c0*/  BSYNC.RECONVERGENT B1 ;  /* 0x0000000000017941 */ /* 0x000fea0003800200 */
.L_x_7163:
        /* <DEDUP_REMOVED lines=8> */
.L_x_7165:
        /* <DEDUP_REMOVED lines=10> */
.L_x_7157:
[----:B------:R-:W-:Y:S05]  /*14f0*/  BSYNC.RECONVERGENT B0 ;  /* 0x0000000000007941 */ /* 0x000fea0003800200 */
.L_x_7156:
        /* <DEDUP_REMOVED lines=55> */
.L_x_7166:
        /* <DEDUP_REMOVED lines=9> */
.L_x_15670:


//--------------------- .text._ZN10layer_norm13ln_bwd_kernelINS_13Kernel_traitsIf13__nv_bfloat16fS2_fjLj4096ELj1ELj1ELj4ELj16ENS_18Kernel_traits_baseILj4096EfS2_fS2_fjLj128EEEEELb1ELb0ELb1ELb1EEEvNS_9BwdParamsE --------------------------
	.section	.text._ZN10layer_norm13ln_bwd_kernelINS_13Kernel_traitsIf13__nv_bfloat16fS2_fjLj4096ELj1ELj1ELj4ELj16ENS_18Kernel_traits_baseILj4096EfS2_fS2_fjLj128EEEEELb1ELb0ELb1ELb1EEEvNS_9BwdParamsE,"ax",@progbits
	.align	128
        .global         _ZN10layer_norm13ln_bwd_kernelINS_13Kernel_traitsIf13__nv_bfloat16fS2_fjLj4096ELj1ELj1ELj4ELj16ENS_18Kernel_traits_baseILj4096EfS2_fS2_fjLj128EEEEELb1ELb0ELb1ELb1EEEvNS_9BwdParamsE
        .type           _ZN10layer_norm13ln_bwd_kernelINS_13Kernel_traitsIf13__nv_bfloat16fS2_fjLj4096ELj1ELj1ELj4ELj16ENS_18Kernel_traits_baseILj4096EfS2_fS2_fjLj128EEEEELb1ELb0ELb1ELb1EEEvNS_9BwdParamsE,@function
        .size           _ZN10layer_norm13ln_bwd_kernelINS_13Kernel_traitsIf13__nv_bfloat16fS2_fjLj4096ELj1ELj1ELj4ELj16ENS_18Kernel_traits_baseILj4096EfS2_fS2_fjLj128EEEEELb1ELb0ELb1ELb1EEEvNS_9BwdParamsE,(.L_x_15671 - _ZN10layer_norm13ln_bwd_kernelINS_13Kernel_traitsIf13__nv_bfloat16fS2_fjLj4096ELj1ELj1ELj4ELj16ENS_18Kernel_traits_baseILj4096EfS2_fS2_fjLj128EEEEELb1ELb0ELb1ELb1EEEvNS_9BwdParamsE)
        .other          _ZN10layer_norm13ln_bwd_kernelINS_13Kernel_traitsIf13__nv_bfloat16fS2_fjLj4096ELj1ELj1ELj4ELj16ENS_18Kernel_traits_baseILj4096EfS2_fS2_fjLj128EEEEELb1ELb0ELb1ELb1EEEvNS_9BwdParamsE,@"STO_CUDA_ENTRY STV_DEFAULT"
_ZN10layer_norm13ln_bwd_kernelINS_13Kernel_traitsIf13__nv_bfloat16fS2_fjLj4096ELj1ELj1ELj4ELj16ENS_18Kernel_traits_baseILj4096EfS2_fS2_fjLj128EEEEELb1ELb0ELb1ELb1EEEvNS_9BwdParamsE:
.text._ZN10layer_norm13ln_bwd_kernelINS_13Kernel_traitsIf13__nv_bfloat16fS2_fjLj4096ELj1ELj1ELj4ELj16ENS_18Kernel_traits_baseILj4096EfS2_fS2_fjLj128EEEEELb1ELb0ELb1ELb1EEEvNS_9BwdParamsE:
        /* <DEDUP_REMOVED lines=58> */
.L_x_7301:
[----:B0-----:R-:W0:Y:S08]  /*03a0*/  LDC.64 R4, c[0x0][0x3f8] ;  /* 0x0000fe00ff047b82 */ /* 0x001e300000000a00 */
        /* <DEDUP_REMOVED lines=9> */
[----:B---3--:R-:W-:-:S13]  /*0440*/  ISETP.GE.AND P2, PT, R4, 0x1, PT ;  /* 0x000000010400780c */ /* 0x008fda0003f46270 */
[----:B01----:R-:W-:Y:S05]  /*0450*/  @!P2 BRA `(.L_x_7168) ;  /* 0x000000140084a947 */ /* 0x003fea0003800000 */
[----:B------:R-:W0:Y:S01]  /*0460*/  LDC R208, c[0x0][0x388] ;  /* 0x0000e200ffd07b82 */ /* 0x000e220000000800 */
[----:B------:R-:W-:Y:S01]  /*0470*/  IADD3 R7, PT, PT, R4, -0x1, RZ ;  /* 0xffffffff04077810 */ /* 0x000fe20007ffe0ff */
[----:B------:R-:W-:-:S06]  /*0480*/  IMAD.WIDE R14, R2, 0x4, R160 ;  /* 0x00000004020e7825 */ /* 0x000fcc00078e02a0 */
[----:B------:R-:W1:Y:S01]  /*0490*/  LDC.64 R180, c[0x0][0x3a8] ;  /* 0x0000ea00ffb47b82 */ /* 0x000e620000000a00 */
[----:B------:R2:W3:Y:S07]  /*04a0*/  LDG.E R14, desc[UR12][R14.64] ;  /* 0x0000000c0e0e7981 */ /* 0x0004ee000c1e1900 */
[----:B------:R-:W4:Y:S01]  /*04b0*/  LDC.64 R196, c[0x0][0x428] ;  /* 0x00010a00ffc47b82 */ /* 0x000f220000000a00 */
        /* <DEDUP_REMOVED lines=8> */
[C---:B------:R-:W-:Y:S01]  /*0540*/  IADD3 R219, PT, PT, R209.reuse, 0x180, RZ ;  /* 0x00000180d1db7810 */ /* 0x040fe20007ffe0ff */
[----:B-1----:R-:W-:-:S04]  /*0550*/  IMAD.WIDE.U32 R8, R209, 0x20, R180 ;  /* 0x00000020d1087825 */ /* 0x002fc800078e00b4 */
[----:B----4-:R-:W-:Y:S01]  /*0560*/  IMAD.WIDE.U32 R16, R7, 0x10, R196 ;  /* 0x0000001007107825 */ /* 0x010fe200078e00c4 */
[----:B------:R-:W4:Y:S01]  /*0570*/  LDG.E.128 R200, desc[UR12][R8.64] ;  /* 0x0000000c08c87981 */ /* 0x000f22000c1e1d00 */
[----:B--2---:R-:W-:-:S03]  /*0580*/  IADD3 R15, PT, PT, R209, 0x100, RZ ;  /* 0x00000100d10f7810 */ /* 0x004fc60007ffe0ff */
[----:B------:R0:W2:Y:S01]  /*0590*/  LDG.E.128 R160, desc[UR12][R8.64+0x10] ;  /* 0x0000100c08a07981 */ /* 0x0000a2000c1e1d00 */
[----:B------:R-:W-:-:S03]  /*05a0*/  IADD3 R213, PT, PT, R209, 0x80, RZ ;  /* 0x00000080d1d57810 */ /* 0x000fc60007ffe0ff */
[----:B------:R-:W2:Y:S01]  /*05b0*/  LDG.E.128 R16, desc[UR12][R16.64] ;  /* 0x0000000c10107981 */ /* 0x000ea2000c1e1d00 */
[----:B0-----:R-:W-:-:S04]  /*05c0*/  IMAD.WIDE.U32 R8, R219, 0x20, R180 ;  /* 0x00000020db087825 */ /* 0x001fc800078e00b4 */
[--C-:B------:R-:W-:Y:S01]  /*05d0*/  IMAD.WIDE.U32 R12, R15, 0x20, R180.reuse ;  /* 0x000000200f0c7825 */ /* 0x100fe200078e00b4 */
[----:B------:R-:W2:Y:S03]  /*05e0*/  LDG.E.128 R188, desc[UR12][R8.64+0x10] ;  /* 0x0000100c08bc7981 */ /* 0x000ea6000c1e1d00 */
[----:B------:R-:W-:Y:S01]  /*05f0*/  IMAD.WIDE.U32 R10, R213, 0x20, R180 ;  /* 0x00000020d50a7825 */ /* 0x000fe200078e00b4 */
[----:B------:R0:W2:Y:S04]  /*0600*/  LDG.E.128 R192, desc[UR12][R8.64] ;  /* 0x0000000c08c07981 */ /* 0x0000a8000c1e1d00 */
[----:B------:R-:W2:Y:S01]  /*0610*/  LDG.E.128 R180, desc[UR12][R12.64+0x10] ;  /* 0x0000100c0cb47981 */ /* 0x000ea2000c1e1d00 */
[----:B------:R-:W-:-:S03]  /*0620*/  IADD3 R165, PT, PT, R7, 0x80, RZ ;  /* 0x0000008007a57810 */ /* 0x000fc60007ffe0ff */
[----:B------:R-:W2:Y:S01]  /*0630*/  LDG.E.128 R184, desc[UR12][R10.64] ;  /* 0x0000000c0ab87981 */ /* 0x000ea2000c1e1d00 */
[C---:B------:R-:W-:Y:S02]  /*0640*/  IADD3 R177, PT, PT, R7.reuse, 0x100, RZ ;  /* 0x0000010007b17810 */ /* 0x040fe40007ffe0ff */
[----:B------:R-:W-:Y:S01]  /*0650*/  IADD3 R3, PT, PT, R7, 0x180, RZ ;  /* 0x0000018007037810 */ /* 0x000fe20007ffe0ff */
[--C-:B------:R-:W-:Y:S01]  /*0660*/  IMAD.WIDE.U32 R164, R165, 0x10, R196.reuse ;  /* 0x00000010a5a47825 */ /* 0x100fe200078e00c4 */
[----:B------:R-:W2:Y:S01]  /*0670*/  LDG.E.128 R168, desc[UR12][R10.64+0x10] ;  /* 0x0000100c0aa87981 */ /* 0x000ea2000c1e1d00 */
[----:B------:R-:W-:Y:S01]  /*0680*/  ISETP.NE.U32.AND P0, PT, RZ, UR6, PT ;  /* 0x00000006ff007c0c */ /* 0x000fe2000bf05070 */
[----:B0-----:R-:W0:Y:S01]  /*0690*/  LDC.64 R8, c[0x0][0x3b0] ;  /* 0x0000ec00ff087b82 */ /* 0x001e220000000a00 */
[--C-:B------:R-:W-:Y:S01]  /*06a0*/  IMAD.WIDE.U32 R176, R177, 0x10, R196.reuse ;  /* 0x00000010b1b07825 */ /* 0x100fe200078e00c4 */
[----:B------:R1:W2:Y:S03]  /*06b0*/  LDG.E.128 R172, desc[UR12][R12.64] ;  /* 0x0000000c0cac7981 */ /* 0x0002a6000c1e1d00 */
[----:B------:R-:W-:Y:S01]  /*06c0*/  IMAD.WIDE.U32 R196, R3, 0x10, R196 ;  /* 0x0000001003c47825 */ /* 0x000fe200078e00c4 */
[----:B------:R-:W2:Y:S04]  /*06d0*/  LDG.E.128 R164, desc[UR12][R164.64] ;  /* 0x0000000ca4a47981 */ /* 0x000ea8000c1e1d00 */
[----:B------:R-:W2:Y:S04]  /*06e0*/  LDG.E.128 R176, desc[UR12][R176.64] ;  /* 0x0000000cb0b07981 */ /* 0x000ea8000c1e1d00 */
[----:B------:R-:W2:Y:S01]  /*06f0*/  LDG.E.128 R196, desc[UR12][R196.64] ;  /* 0x0000000cc4c47981 */ /* 0x000ea2000c1e1d00 */
[----:B------:R-:W-:-:S04]  /*0700*/  MOV R7, UR7 ;  /* 0x0000000700077c02 */ /* 0x000fc80008000f00 */
[----:B------:R-:W-:Y:S02]  /*0710*/  ISETP.NE.AND.EX P0, PT, R7, RZ, PT, P0 ;  /* 0x000000ff0700720c */ /* 0x000fe40003f05300 */
[----:B-----5:R-:W-:-:S11]  /*0720*/  ISETP.GE.AND P3, PT, R5, 0x1, PT ;  /* 0x000000010500780c */ /* 0x020fd60003f66270 */
[----:B-1----:R-:W1:Y:S02]  /*0730*/  @P0 LDC.64 R12, c[0x0][0x438] ;  /* 0x00010e00ff0c0b82 */ /* 0x002e640000000a00 */
[----:B------:R-:W-:-:S05]  /*0740*/  @P3 IADD3 R3, PT, PT, R5, -0x1, RZ ;  /* 0xffffffff05033810 */ /* 0x000fca0007ffe0ff */
[----:B------:R-:W-:Y:S01]  /*0750*/  @P3 IMAD R3, R3, R208, RZ ;  /* 0x000000d003033224 */ /* 0x000fe200078e02ff */
[----:B------:R-:W-:Y:S01]  /*0760*/  MOV R211, RZ ;  /* 0x000000ff00d37202 */ /* 0x000fe20000000f00 */
[----:B------:R-:W0:Y:S03]  /*0770*/  @P0 LDC.64 R10, c[0x0][0x438] ;  /* 0x00010e00ff0a0b82 */ /* 0x000e260000000a00 */
[----:B------:R-:W-:-:S04]  /*0780*/  @P3 SHF.R.S32.HI R208, RZ, 0x1f, R3 ;  /* 0x0000001fffd03819 */ /* 0x000fc80000011403 */
[----:B------:R-:W-:Y:S01]  /*0790*/  @P3 LEA.HI R3, R208, R3, RZ, 0x3 ;  /* 0x00000003d0033211 */ /* 0x000fe200078f18ff */
[----:B------:R-:W0:Y:S03]  /*07a0*/  @P0 LDC.64 R204, c[0x0][0x438] ;  /* 0x00010e00ffcc0b82 */ /* 0x000e260000000a00 */
[----:B------:R-:W-:Y:S01]  /*07b0*/  @P3 LEA.HI.SX32 R211, R3, R0, 0x1d ;  /* 0x0000000003d33211 */ /* 0x000fe200078feaff */
[----:B-1----:R-:W-:-:S03]  /*07c0*/  @P0 IMAD.WIDE.U32 R12, R213, 0x20, R12 ;  /* 0x00000020d50c0825 */ /* 0x002fc600078e000c */
[C---:B------:R-:W-:Y:S01]  /*07d0*/  IADD3 R213, PT, PT, R211.reuse, 0x80, RZ ;  /* 0x00000080d3d57810 */ /* 0x040fe20007ffe0ff */
[----:B------:R-:W1:Y:S01]  /*07e0*/  @P0 LDC.64 R206, c[0x0][0x438] ;  /* 0x00010e00ffce0b82 */ /* 0x000e620000000a00 */
[C---:B------:R-:W-:Y:S02]  /*07f0*/  IADD3 R215, PT, PT, R211.reuse, 0x100, RZ ;  /* 0x00000100d3d77810 */ /* 0x040fe40007ffe0ff */
[C---:B------:R-:W-:Y:S01]  /*0800*/  IADD3 R217, PT, PT, R211.reuse, 0x180, RZ ;  /* 0x00000180d3d97810 */ /* 0x040fe20007ffe0ff */
[--C-:B0-----:R-:W-:Y:S01]  /*0810*/  IMAD.WIDE.U32 R210, R211, 0x8, R8.reuse ;  /* 0x00000008d3d27825 */ /* 0x101fe200078e0008 */
[----:B------:R-:W5:Y:S03]  /*0820*/  @P0 LDG.E.128 R40, desc[UR12][R12.64] ;  /* 0x0000000c0c280981 */ /* 0x000f66000c1e1d00 */
[--C-:B------:R-:W-:Y:S01]  /*0830*/  IMAD.WIDE.U32 R212, R213, 0x8, R8.reuse ;  /* 0x00000008d5d47825 */ /* 0x100fe200078e0008 */
[----:B------:R-:W5:Y:S03]  /*0840*/  @P0 LDG.E.128 R36, desc[UR12][R12.64+0x10] ;  /* 0x0000100c0c240981 */ /* 0x000f66000c1e1d00 */
[--C-:B------:R-:W-:Y:S01]  /*0850*/  IMAD.WIDE.U32 R214, R215, 0x8, R8.reuse ;  /* 0x00000008d7d67825 */ /* 0x100fe200078e0008 */
[----:B------:R-:W5:Y:S03]  /*0860*/  LDG.E.64 R210, desc[UR12][R210.64] ;  /* 0x0000000cd2d27981 */ /* 0x000f66000c1e1b00 */
[----:B------:R-:W-:Y:S01]  /*0870*/  IMAD.WIDE.U32 R216, R217, 0x8, R8 ;  /* 0x00000008d9d87825 */ /* 0x000fe200078e0008 */
[----:B------:R-:W5:Y:S04]  /*0880*/  LDG.E.64 R212, desc[UR12][R212.64] ;  /* 0x0000000cd4d47981 */ /* 0x000f68000c1e1b00 */
[----:B------:R-:W5:Y:S04]  /*0890*/  LDG.E.64 R214, desc[UR12][R214.64] ;  /* 0x0000000cd6d67981 */ /* 0x000f68000c1e1b00 */
[----:B------:R-:W5:Y:S01]  /*08a0*/  LDG.E.64 R216, desc[UR12][R216.64] ;  /* 0x0000000cd8d87981 */ /* 0x000f62000c1e1b00 */
[----:B------:R-:W-:-:S04]  /*08b0*/  @P0 IMAD.WIDE.U32 R10, R209, 0x20, R10 ;  /* 0x00000020d10a0825 */ /* 0x000fc800078e000a */
[----:B------:R-:W-:Y:S01]  /*08c0*/  @P0 IMAD.WIDE.U32 R204, R15, 0x20, R204 ;  /* 0x000000200fcc0825 */ /* 0x000fe200078e00cc */
[----:B------:R-:W5:Y:S03]  /*08d0*/  @P0 LDG.E.128 R48, desc[UR12][R10.64] ;  /* 0x0000000c0a300981 */ /* 0x000f66000c1e1d00 */
[----:B-1----:R-:W-:Y:S01]  /*08e0*/  @P0 IMAD.WIDE.U32 R206, R219, 0x20, R206 ;  /* 0x00000020dbce0825 */ /* 0x002fe200078e00ce */
[----:B------:R4:W5:Y:S04]  /*08f0*/  @P0 LDG.E.128 R44, desc[UR12][R10.64+0x10] ;  /* 0x0000100c0a2c0981 */ /* 0x000968000c1e1d00 */
[----:B------:R-:W5:Y:S04]  /*0900*/  @P0 LDG.E.128 R32, desc[UR12][R204.64] ;  /* 0x0000000ccc200981 */ /* 0x000f68000c1e1d00 */
[----:B------:R2:W5:Y:S04]  /*0910*/  @P0 LDG.E.128 R28, desc[UR12][R204.64+0x10] ;  /* 0x0000100ccc1c0981 */ /* 0x000568000c1e1d00 */
[----:B------:R-:W5:Y:S04]  /*0920*/  @P0 LDG.E.128 R24, desc[UR12][R206.64] ;  /* 0x0000000cce180981 */ /* 0x000f68000c1e1d00 */
[----:B------:R0:W5:Y:S01]  /*0930*/  @P0 LDG.E.128 R20, desc[UR12][R206.64+0x10] ;  /* 0x0000100cce140981 */ /* 0x000162000c1e1d00 */
[----:B------:R-:W-:-:S04]  /*0940*/  ISETP.NE.AND P0, PT, RZ, UR14, PT ;  /* 0x0000000eff007c0c */ /* 0x000fc8000bf05270 */
[----:B---3--:R-:W-:-:S05]  /*0950*/  FSEL R14, R14, RZ, !P0 ;  /* 0x000000ff0e0e7208 */ /* 0x008fca0004000000 */
[C---:B----4-:R-:W-:Y:S01]  /*0960*/  FADD.FTZ R11, -R14.reuse, R202 ;  /* 0x000000ca0e0b7221 */ /* 0x050fe20000010100 */
[C---:B------:R-:W-:Y:S01]  /*0970*/  FADD.FTZ R3, -R14.reuse, R200 ;  /* 0x000000c80e037221 */ /* 0x040fe20000010100 */
[----:B--2---:R-:W-:Y:S01]  /*0980*/  FADD.FTZ R205, -R14, R162 ;  /* 0x000000a20ecd7221 */ /* 0x004fe20000010100 */
[C---:B------:R-:W-:Y:S02]  /*0990*/  PRMT R8, R16.reuse, 0x7632, R8 ;  /* 0x0000763210087816 */ /* 0x040fe40000000008 */
[----:B------:R-:W-:Y:S02]  /*09a0*/  SHF.L.U32 R15, R16, 0x10, RZ ;  /* 0x00000010100f7819 */ /* 0x000fe400000006ff */
[C---:B------:R-:W-:Y:S01]  /*09b0*/  PRMT R10, R17.reuse, 0x7632, R10 ;  /* 0x00007632110a7816 */ /* 0x040fe2000000000a */
[C---:B------:R-:W-:Y:S01]  /*09c0*/  FMUL.FTZ R11, R6.reuse, R11 ;  /* 0x0000000b060b7220 */ /* 0x040fe20000410000 */
[----:B------:R-:W-:Y:S02]  /*09d0*/  SHF.L.U32 R17, R17, 0x10, RZ ;  /* 0x0000001011117819 */ /* 0x000fe400000006ff */
[C---:B------:R-:W-:Y:S01]  /*09e0*/  PRMT R16, R19.reuse, 0x7632, R16 ;  /* 0x0000763213107816 */ /* 0x040fe20000000010 */
[----:B------:R-:W-:Y:S01]  /*09f0*/  FMUL.FTZ R205, R6, R205 ;  /* 0x000000cd06cd7220 */ /* 0x000fe20000410000 */
[----:B------:R-:W-:Y:S01]  /*0a00*/  SHF.L.U32 R19, R19, 0x10, RZ ;  /* 0x0000001013137819 */ /* 0x000fe200000006ff */
[----:B------:R-:W-:Y:S01]  /*0a10*/  FADD.FTZ R243, -R14, R188 ;  /* 0x000000bc0ef37221 */ /* 0x000fe20000010100 */
[----:B------:R-:W-:Y:S01]  /*0a20*/  SHF.L.U32 R188, R8, 0x10, RZ ;  /* 0x0000001008bc7819 */ /* 0x000fe200000006ff */
[----:B------:R-:W-:Y:S01]  /*0a30*/  FMUL.FTZ R8, R100, R15 ;  /* 0x0000000f64087220 */ /* 0x000fe20000410000 */
[C---:B------:R-:W-:Y:S01]  /*0a40*/  FADD.FTZ R9, -R14.reuse, R201 ;  /* 0x000000c90e097221 */ /* 0x040fe20000010100 */
[----:B------:R-:W-:Y:S01]  /*0a50*/  FADD.FTZ R245, -R14, R190 ;  /* 0x000000be0ef57221 */ /* 0x000fe20000010100 */
[----:B------:R-:W-:Y:S01]  /*0a60*/  FMUL.FTZ R3, R6, R3 ;  /* 0x0000000306037220 */ /* 0x000fe20000410000 */
[----:B------:R-:W-:Y:S01]  /*0a70*/  FADD.FTZ R241, -R14, R194 ;  /* 0x000000c20ef17221 */ /* 0x000fe20000010100 */
[----:B------:R-:W-:Y:S01]  /*0a80*/  SHF.L.U32 R190, R10, 0x10, RZ ;  /* 0x000000100abe7819 */ /* 0x000fe200000006ff */
[----:B------:R-:W-:Y:S01]  /*0a90*/  FADD.FTZ R161, -R14, R161 ;  /* 0x000000a10ea17221 */ /* 0x000fe20000010100 */
        /* <DEDUP_REMOVED lines=8> */
[----:B------:R-:W-:Y:S01]  /*0b20*/  FMUL.FTZ R17, R101, R188 ;  /* 0x000000bc65117220 */ /* 0x000fe20000410000 */
[----:B------:R-:W-:Y:S01]  /*0b30*/  FADD.FTZ R220, RZ, R8 ;  /* 0x00000008ffdc7221 */ /* 0x000fe20000010000 */
[----:B------:R-:W-:Y:S01]  /*0b40*/  FMUL.FTZ R180, R6, R9 ;  /* 0x0000000906b47220 */ /* 0x000fe20000410000 */
[C---:B------:R-:W-:Y:S01]  /*0b50*/  FFMA.FTZ R19, R3.reuse, R8, RZ ;  /* 0x0000000803137223 */ /* 0x040fe200000100ff */
[----:B0-----:R-:W-:Y:S01]  /*0b60*/  FADD.FTZ R207, -R14, R184 ;  /* 0x000000b80ecf7221 */ /* 0x001fe20000010100 */
[----:B------:R-:W-:Y:S01]  /*0b70*/  FMUL.FTZ R184, R6, R161 ;  /* 0x000000a106b87220 */ /* 0x000fe20000410000 */
[----:B------:R-:W-:Y:S01]  /*0b80*/  FADD.FTZ R161, R220, R17 ;  /* 0x00000011dca17221 */ /* 0x000fe20000010000 */
[----:B------:R-:W-:Y:S01]  /*0b90*/  FADD.FTZ R13, -R14, R203 ;  /* 0x000000cb0e0d7221 */ /* 0x000fe20000010100 */
[----:B------:R-:W-:Y:S01]  /*0ba0*/  FFMA.FTZ R222, R180, R17, R19 ;  /* 0x00000011b4de7223 */ /* 0x000fe20000010013 */
[----:B------:R-:W-:Y:S01]  /*0bb0*/  PRMT R12, R18, 0x7632, R12 ;  /* 0x00007632120c7816 */ /* 0x000fe2000000000c */
[----:B------:R-:W-:Y:S01]  /*0bc0*/  FADD.FTZ R56, R56, R15 ;  /* 0x0000000f38387221 */ /* 0x000fe20000010000 */
[----:B------:R-:W-:Y:S01]  /*0bd0*/  SHF.L.U32 R201, R18, 0x10, RZ ;  /* 0x0000001012c97819 */ /* 0x000fe200000006ff */
[----:B------:R-:W-:Y:S01]  /*0be0*/  FFMA.FTZ R52, R3, R15, R52 ;  /* 0x0000000f03347223 */ /* 0x000fe20000010034 */
[C---:B------:R-:W-:Y:S01]  /*0bf0*/  FADD.FTZ R237, -R14.reuse, R182 ;  /* 0x000000b60eed7221 */ /* 0x040fe20000010100 */
        /* <DEDUP_REMOVED lines=48> */
[----:B------:R-:W-:Y:S01]  /*0f00*/  FFMA.FTZ R53, R180, R188, R53 ;  /* 0x000000bcb4357223 */ /* 0x000fe20000010035 */
[----:B------:R-:W-:Y:S01]  /*0f10*/  FADD.FTZ R57, R57, R188 ;  /* 0x000000bc39397221 */ /* 0x000fe20000010000 */
[----:B------:R-:W-:Y:S01]  /*0f20*/  SHF.L.U32 R165, R165, 0x10, RZ ;  /* 0x00000010a5a57819 */ /* 0x000fe200000006ff */
[----:B------:R-:W-:Y:S01]  /*0f30*/  FMUL.FTZ R188, R6, R185 ;  /* 0x000000b906bc7220 */ /* 0x000fe20000410000 */
[----:B------:R-:W-:Y:S01]  /*0f40*/  PRMT R174, R197, 0x7632, R174 ;  /* 0x00007632c5ae7816 */ /* 0x000fe200000000ae */
[----:B------:R-:W-:Y:S01]  /*0f50*/  FMUL.FTZ R19, R109, R226 ;  /* 0x000000e26d137220 */ /* 0x000fe20000410000 */
[----:B------:R-:W-:Y:S01]  /*0f60*/  FADD.FTZ R236, R161, R18 ;  /* 0x00000012a1ec7221 */ /* 0x000fe20000010000 */
[----:B------:R-:W-:Y:S01]  /*0f70*/  FFMA.FTZ R161, R207, R18, R238 ;  /* 0x00000012cfa17223 */ /* 0x000fe200000100ee */
[----:B------:R-:W-:Y:S01]  /*0f80*/  FFMA.FTZ R55, R182, R190, R55 ;  /* 0x000000beb6377223 */ /* 0x000fe20000010037 */
[----:B------:R-:W-:Y:S01]  /*0f90*/  FADD.FTZ R59, R59, R190 ;  /* 0x000000be3b3b7221 */ /* 0x000fe20000010000 */
[----:B------:R-:W-:Y:S01]  /*0fa0*/  SHF.L.U32 R160, R160, 0x10, RZ ;  /* 0x00000010a0a07819 */ /* 0x000fe200000006ff */
[----:B------:R-:W-:Y:S01]  /*0fb0*/  FADD.FTZ R133, R133, R192 ;  /* 0x000000c085857221 */ /* 0x000fe20000010000 */
[----:B------:R-:W-:Y:S01]  /*0fc0*/  FFMA.FTZ R61, R184, R192, R61 ;  /* 0x000000c0b83d7223 */ /* 0x000fe2000001003d */
[----:B------:R-:W-:Y:S01]  /*0fd0*/  FMUL.FTZ R190, R6, R187 ;  /* 0x000000bb06be7220 */ /* 0x000fe20000410000 */
[----:B------:R-:W-:Y:S01]  /*0fe0*/  FFMA.FTZ R65, R188, R226, R65 ;  /* 0x000000e2bc417223 */ /* 0x000fe20000010041 */
[----:B------:R-:W-:Y:S01]  /*0ff0*/  FADD.FTZ R69, R69, R226 ;  /* 0x000000e245457221 */ /* 0x000fe20000010000 */
        /* <DEDUP_REMOVED lines=8> */
[-C--:B------:R-:W-:Y:S01]  /*1080*/  FFMA.FTZ R67, R190, R160.reuse, R67 ;  /* 0x000000a0be437223 */ /* 0x080fe20000010043 */
[----:B------:R-:W-:Y:S01]  /*1090*/  FADD.FTZ R71, R71, R160 ;  /* 0x000000a047477221 */ /* 0x000fe20000010000 */
[----:B------:R-:W-:Y:S01]  /*10a0*/  FMUL.FTZ R173, R111, R160 ;  /* 0x000000a06fad7220 */ /* 0x000fe20000410000 */
[----:B------:R-:W-:Y:S01]  /*10b0*/  FADD.FTZ R160, R163, R192 ;  /* 0x000000c0a3a07221 */ /* 0x000fe20000010000 */
[C---:B------:R-:W-:Y:S01]  /*10c0*/  PRMT R166, R176.reuse, 0x7632, R166 ;  /* 0x00007632b0a67816 */ /* 0x040fe200000000a6 */
[----:B------:R-:W-:Y:S01]  /*10d0*/  FFMA.FTZ R161, R209, R192, R174 ;  /* 0x000000c0d1a17223 */ /* 0x000fe200000100ae */
[----:B------:R-:W-:Y:S01]  /*10e0*/  SHF.L.U32 R231, R176, 0x10, RZ ;  /* 0x00000010b0e77819 */ /* 0x000fe200000006ff */
[----:B------:R-:W-:Y:S01]  /*10f0*/  FADD.FTZ R135, R135, R194 ;  /* 0x000000c287877221 */ /* 0x000fe20000010000 */
[----:B------:R-:W-:Y:S01]  /*1100*/  PRMT R176, R198, 0x7632, R176 ;  /* 0x00007632c6b07816 */ /* 0x000fe200000000b0 */
        /* <DEDUP_REMOVED lines=12> */
[-C--:B------:R-:W-:Y:S01]  /*11d0*/  FFMA.FTZ R73, R198, R162.reuse, R73 ;  /* 0x000000a2c6497223 */ /* 0x080fe20000010049 */
[----:B------:R-:W-:Y:S01]  /*11e0*/  FMUL.FTZ R171, R113, R162 ;  /* 0x000000a271ab7220 */ /* 0x000fe20000410000 */
[----:B------:R-:W-:Y:S01]  /*11f0*/  FADD.FTZ R162, R163, R194 ;  /* 0x000000c2a3a27221 */ /* 0x000fe20000010000 */
[----:B------:R-:W-:Y:S01]  /*1200*/  FFMA.FTZ R161, R223, R194, R160 ;  /* 0x000000c2dfa17223 */ /* 0x000fe200000100a0 */
[----:B------:R-:W-:Y:S01]  /*1210*/  SHF.L.U32 R247, R196, 0x10, RZ ;  /* 0x00000010c4f77819 */ /* 0x000fe200000006ff */
[----:B------:R-:W-:Y:S01]  /*1220*/  FMUL.FTZ R196, R114, R167 ;  /* 0x000000a772c47220 */ /* 0x000fe20000410000 */
[----:B------:R-:W-:Y:S01]  /*1230*/  SHF.L.U32 R164, R164, 0x10, RZ ;  /* 0x00000010a4a47819 */ /* 0x000fe200000006ff */
[----:B------:R-:W-:Y:S01]  /*1240*/  FADD.FTZ R163, R162, R171 ;  /* 0x000000aba2a37221 */ /* 0x000fe20000010000 */
[----:B------:R-:W-:Y:S01]  /*1250*/  FMUL.FTZ R225, R6, R225 ;  /* 0x000000e106e17220 */ /* 0x000fe20000410000 */
[----:B------:R-:W-:-:S02]  /*1260*/  FFMA.FTZ R160, R198, R171, R161 ;  /* 0x000000abc6a07223 */ /* 0x000fc400000100a1 */
        /* <DEDUP_REMOVED lines=22> */
[----:B------:R-:W-:Y:S01]  /*13d0*/  FMUL.FTZ R181, R119, R228 ;  /* 0x000000e477b57220 */ /* 0x000fe20000410000 */
        /* <DEDUP_REMOVED lines=14> */
[----:B------:R-:W-:Y:S01]  /*14c0*/  FMUL.FTZ R179, R121, R230 ;  /* 0x000000e679b37220 */ /* 0x000fe20000410000 */
[----:B------:R-:W-:Y:S01]  /*14d0*/  FADD.FTZ R162, R163, R170 ;  /* 0x000000aaa3a27221 */ /* 0x000fe20000010000 */
[----:B------:R-:W-:-:S03]  /*14e0*/  FFMA.FTZ R161, R235, R170, R160 ;  /* 0x000000aaeba17223 */ /* 0x000fc600000100a0 */
        /* <DEDUP_REMOVED lines=29> */
[----:B------:R-:W-:Y:S01]  /*16c0*/  FMUL.FTZ R176, R128, R249 ;  /* 0x000000f980b07220 */ /* 0x000fe20000410000 */
[----:B------:R-:W-:Y:S01]  /*16d0*/  FADD.FTZ R163, R162, R187 ;  /* 0x000000bba2a37221 */ /* 0x000fe20000010000 */
[----:B------:R-:W-:Y:S01]  /*16e0*/  FFMA.FTZ R160, R222, R187, R161 ;  /* 0x000000bbdea07223 */ /* 0x000fe200000100a1 */
[C---:B------:R-:W-:Y:S01]  /*16f0*/  PRMT R178, R199.reuse, 0x7632, R178 ;  /* 0x00007632c7b27816 */ /* 0x040fe200000000b2 */
[----:B------:R-:W-:Y:S01]  /*1700*/  FMUL.FTZ R224, R6, R189 ;  /* 0x000000bd06e07220 */ /* 0x000fe20000410000 */
[----:B------:R-:W-:Y:S01]  /*1710*/  SHF.L.U32 R199, R199, 0x10, RZ ;  /* 0x00000010c7c77819 */ /* 0x000fe200000006ff */
[----:B------:R-:W-:Y:S01]  /*1720*/  FMUL.FTZ R185, R129, R164 ;  /* 0x000000a481b97220 */ /* 0x000fe20000410000 */
[----:B------:R-:W-:Y:S01]  /*1730*/  FADD.FTZ R162, R163, R176 ;  /* 0x000000b0a3a27221 */ /* 0x000fe20000010000 */
[----:B------:R-:W-:Y:S01]  /*1740*/  FFMA.FTZ R161, R243, R176, R160 ;  /* 0x000000b0f3a17223 */ /* 0x000fe200000100a0 */
[----:B------:R-:W-:Y:S01]  /*1750*/  FFMA.FTZ R77, R202, R166, R77 ;  /* 0x000000a6ca4d7223 */ /* 0x000fe2000001004d */
[----:B------:R-:W-:Y:S01]  /*1760*/  FADD.FTZ R81, R81, R166 ;  /* 0x000000a651517221 */ /* 0x000fe20000010000 */
[----:B------:R-:W-:Y:S01]  /*1770*/  SHF.L.U32 R166, R178, 0x10, RZ ;  /* 0x00000010b2a67819 */ /* 0x000fe200000006ff */
[----:B------:R-:W-:Y:S01]  /*1780*/  FMUL.FTZ R245, R6, R245 ;  /* 0x000000f506f57220 */ /* 0x000fe20000410000 */
[----:B------:R-:W-:Y:S01]  /*1790*/  FMUL.FTZ R178, R130, R199 ;  /* 0x000000c782b27220 */ /* 0x000fe20000410000 */
[----:B------:R-:W-:Y:S01]  /*17a0*/  FADD.FTZ R163, R162, R185 ;  /* 0x000000b9a2a37221 */ /* 0x000fe20000010000 */
[----:B------:R-:W-:Y:S01]  /*17b0*/  FFMA.FTZ R160, R224, R185, R161 ;  /* 0x000000b9e0a07223 */ /* 0x000fe200000100a1 */
        /* <DEDUP_REMOVED lines=29> */
[----:B------:R-:W-:Y:S01]  /*1990*/  FADD.FTZ R143, R143, R232 ;  /* 0x000000e88f8f7221 */ /* 0x000fe20000010000 */
[----:B------:R-:W-:Y:S01]  /*19a0*/  FFMA.FTZ R87, R218, R232, R87 ;  /* 0x000000e8da577223 */ /* 0x000fe20000010057 */
        /* <DEDUP_REMOVED lines=12> */
.L_x_7168:
[----:B-----5:R-:W-:Y:S01]  /*1a70*/  ISETP.GE.AND P3, PT, R5, 0x1, PT ;  /* 0x000000010500780c */ /* 0x020fe20003f66270 */
[----:B------:R-:W-:Y:S01]  /*1a80*/  HFMA2 R193, -RZ, RZ, 0, 0 ;  /* 0x00000000ffc17431 */ /* 0x000fe200000001ff */
[----:B------:R-:W-:Y:S01]  /*1a90*/  ISETP.NE.U32.AND P0, PT, RZ, UR6, PT ;  /* 0x00000006ff007c0c */ /* 0x000fe2000bf05070 */
[----:B------:R-:W-:Y:S01]  /*1aa0*/  HFMA2 R211, -RZ, RZ, 0, 0 ;  /* 0x00000000ffd37431 */ /* 0x000fe200000001ff */
[----:B------:R-:W-:-:S09]  /*1ab0*/  MOV R191, RZ ;  /* 0x000000ff00bf7202 */ /* 0x000fd20000000f00 */
[----:B------:R-:W0:Y:S01]  /*1ac0*/  @P3 LDC R160, c[0x0][0x388] ;  /* 0x0000e200ffa03b82 */ /* 0x000e220000000800 */
[----:B------:R-:W-:-:S05]  /*1ad0*/  @P3 IADD3 R7, PT, PT, R5, -0x1, RZ ;  /* 0xffffffff05073810 */ /* 0x000fca0007ffe0ff */
[----:B0-----:R-:W-:Y:S01]  /*1ae0*/  @P3 IMAD R160, R7, R160, RZ ;  /* 0x000000a007a03224 */ /* 0x001fe200078e02ff */
[----:B------:R-:W-:-:S04]  /*1af0*/  MOV R7, UR7 ;  /* 0x0000000700077c02 */ /* 0x000fc80008000f00 */
[----:B------:R-:W-:Y:S02]  /*1b00*/  ISETP.NE.AND.EX P0, PT, R7, RZ, PT, P0 ;  /* 0x000000ff0700720c */ /* 0x000fe40003f05300 */
[----:B------:R-:W-:-:S04]  /*1b10*/  @P3 SHF.R.S32.HI R161, RZ, 0x1f, R160 ;  /* 0x0000001fffa13819 */ /* 0x000fc800000114a0 */
[----:B------:R-:W-:-:S04]  /*1b20*/  @P3 LEA.HI R161, R161, R160, RZ, 0x3 ;  /* 0x000000a0a1a13211 */ /* 0x000fc800078f18ff */
[----:B------:R-:W-:-:S03]  /*1b30*/  @P3 LEA.HI.SX32 R211, R161, R0, 0x1d ;  /* 0x00000000a1d33211 */ /* 0x000fc600078feaff */
[----:B------:R-:W-:Y:S05]  /*1b40*/  @P0 BRA `(.L_x_7170) ;  /* 0x0000000000340947 */ /* 0x000fea0003800000 */
        /* <DEDUP_REMOVED lines=13> */
.L_x_7170:
        /* <DEDUP_REMOVED lines=15> */
[--C-:B------:R-:W-:Y:S02]  /*1d10*/  IMAD.WIDE.U32 R214, R215, 0x8, R216.reuse ;  /* 0x00000008d7d67825 */ /* 0x100fe400078e00d8 */
[----:B------:R-:W5:Y:S02]  /*1d20*/  LDG.E.64 R212, desc[UR12][R212.64] ;  /* 0x0000000cd4d47981 */ /* 0x000f64000c1e1b00 */
[----:B------:R-:W-:Y:S02]  /*1d30*/  IMAD.WIDE.U32 R216, R23, 0x8, R216 ;  /* 0x0000000817d87825 */ /* 0x000fe400078e00d8 */
[----:B------:R-:W5:Y:S02]  /*1d40*/  LDG.E.64 R214, desc[UR12][R214.64] ;  /* 0x0000000cd6d67981 */ /* 0x000f64000c1e1b00 */
[----:B-1----:R-:W-:-:S02]  /*1d50*/  IMAD.WIDE.U32 R166, R167, 0x20, R160 ;  /* 0x00000020a7a67825 */ /* 0x002fc400078e00a0 */
        /* <DEDUP_REMOVED lines=12> */
.L_x_7169:
        /* <DEDUP_REMOVED lines=32> */
.L_x_7172:
[----:B------:R-:W-:Y:S05]  /*2020*/  BSYNC.RECONVERGENT B0 ;  /* 0x0000000000007941 */ /* 0x000fea0003800200 */
.L_x_7171:
[----:B------:R-:W1:Y:S08]  /*2030*/  S2UR UR5, SR_CgaCtaId ;  /* 0x00000000000579c3 */ /* 0x000e700000008800 */
[----:B------:R-:W-:Y:S01]  /*2040*/  BAR.SYNC.DEFER_BLOCKING 0x0 ;  /* 0x0000000000007b1d */ /* 0x000fe20000010000 */
[----:B------:R-:W-:Y:S02]  /*2050*/  ISETP.NE.U32.AND P0, PT, RZ, UR6, PT ;  /* 0x00000006ff007c0c */ /* 0x000fe4000bf05070 */
[----:B------:R-:W-:-:S02]  /*2060*/  ISETP.NE.AND P1, PT, RZ, UR14, PT ;  /* 0x0000000eff007c0c */ /* 0x000fc4000bf25270 */
[----:B------:R-:W-:Y:S01]  /*2070*/  ISETP.NE.AND.EX P0, PT, R7, RZ, PT, P0 ;  /* 0x000000ff0700720c */ /* 0x000fe20003f05300 */
[----:B------:R-:W-:Y:S02]  /*2080*/  UMOV UR4, 0x400 ;  /* 0x0000040000047882 */ /* 0x000fe40000000000 */
[----:B------:R-:W2:Y:S01]  /*2090*/  LDC R193, c[0x0][0x388] ;  /* 0x0000e200ffc17b82 */ /* 0x000ea20000000800 */
        /* <DEDUP_REMOVED lines=9> */
[----:B--2---:R-:W-:Y:S02]  /*2130*/  IMAD R161, R2, R193, RZ ;  /* 0x000000c102a17224 */ /* 0x004fe400078e02ff */
[----:B------:R-:W-:Y:S01]  /*2140*/  FADD.FTZ R191, R162, R191 ;  /* 0x000000bfa2bf7221 */ /* 0x000fe20000010000 */
[----:B------:R-:W-:Y:S01]  /*2150*/  @P3 IADD3 R162, PT, PT, R5, -0x1, RZ ;  /* 0xffffffff05a23810 */ /* 0x000fe20007ffe0ff */
[----:B------:R-:W-:-:S02]  /*2160*/  FADD.FTZ R160, R163, R160 ;  /* 0x000000a0a3a07221 */ /* 0x000fc40000010000 */
[----:B-1----:R-:W-:Y:S02]  /*2170*/  FADD.FTZ R191, R191, R164 ;  /* 0x000000a4bfbf7221 */ /* 0x002fe40000010000 */
[----:B------:R-:W-:Y:S02]  /*2180*/  @P3 IMAD R193, R162, R193, RZ ;  /* 0x000000c1a2c13224 */ /* 0x000fe400078e02ff */
[----:B------:R-:W-:Y:S01]  /*2190*/  FADD.FTZ R160, R160, R165 ;  /* 0x000000a5a0a07221 */ /* 0x000fe20000010000 */
[----:B------:R-:W-:Y:S01]  /*21a0*/  FADD.FTZ R5, R166, R191 ;  /* 0x000000bfa6057221 */ /* 0x000fe20000010000 */
[----:B------:R-:W-:Y:S02]  /*21b0*/  SHF.R.S32.HI R162, RZ, 0x1f, R161 ;  /* 0x0000001fffa27819 */ /* 0x000fe400000114a1 */
[----:B------:R-:W-:Y:S01]  /*21c0*/  @P3 SHF.R.S32.HI R164, RZ, 0x1f, R193 ;  /* 0x0000001fffa43819 */ /* 0x000fe200000114c1 */
[----:B------:R-:W-:Y:S01]  /*21d0*/  FMUL.FTZ R5, R5, UR15 ;  /* 0x0000000f05057c20 */ /* 0x000fe20008410000 */
[----:B------:R-:W-:Y:S01]  /*21e0*/  FADD.FTZ R160, R167, R160 ;  /* 0x000000a0a7a07221 */ /* 0x000fe20000010000 */
[----:B------:R-:W-:-:S02]  /*21f0*/  LEA.HI R165, R162, R161, RZ, 0x3 ;  /* 0x000000a1a2a57211 */ /* 0x000fc400078f18ff */
[----:B------:R-:W-:Y:S01]  /*2200*/  @P3 LEA.HI R193, R164, R193, RZ, 0x3 ;  /* 0x000000c1a4c13211 */ /* 0x000fe200078f18ff */
[----:B------:R-:W-:Y:S01]  /*2210*/  FMUL.FTZ R164, R160, UR15 ;  /* 0x0000000fa0a47c20 */ /* 0x000fe20008410000 */
[----:B------:R-:W-:Y:S02]  /*2220*/  MOV R167, RZ ;  /* 0x000000ff00a77202 */ /* 0x000fe40000000f00 */
        /* <DEDUP_REMOVED lines=21> */
.L_x_7175:
        /* <DEDUP_REMOVED lines=12> */
.L_x_7176:
        /* <DEDUP_REMOVED lines=12> */
.L_x_7177:
        /* <DEDUP_REMOVED lines=12> */
.L_x_7178:
        /* <DEDUP_REMOVED lines=12> */
.L_x_7179:
        /* <DEDUP_REMOVED lines=12> */
.L_x_7180:
        /* <DEDUP_REMOVED lines=12> */
.L_x_7181:
        /* <DEDUP_REMOVED lines=14> */
.L_x_7174:
        /* <DEDUP_REMOVED lines=40> */
.L_x_7183:
[----:B------:R-:W-:Y:S05]  /*2b60*/  @!P3 BRA `(.L_x_7184) ;  /* 0x000000000018b947 */ /* 0x000fea0003800000 */
[----:B------:R-:W-:Y:S01]  /*2b70*/  FMUL.FTZ R149, R145, UR17 ;  /* 0x0000001191957c20 */ /* 0x000fe20008410000 */
[----:B-----5:R-:W-:-:S03]  /*2b80*/  LOP3.LUT P0, RZ, R210, 0xff00, RZ, 0xc0, !PT ;  /* 0x0000ff00d2ff7812 */ /* 0x020fc6000780c0ff */
[----:B------:R-:W-:-:S05]  /*2b90*/  FMUL.FTZ R149, R149, UR16 ;  /* 0x0000001095957c20 */ /* 0x000fca0008410000 */
[----:B------:R-:W-:-:S04]  /*2ba0*/  FSEL R149, R149, RZ, P0 ;  /* 0x000000ff95957208 */ /* 0x000fc80000000000 */
[----:B------:R-:W-:-:S04]  /*2bb0*/  F2FP.BF16.F32.PACK_AB R149, RZ, R149 ;  /* 0x00000095ff95723e */ /* 0x000fc800000010ff */
[----:B------:R-:W-:-:S07]  /*2bc0*/  PRMT R92, R92, 0x5410, R149 ;  /* 0x000054105c5c7816 */ /* 0x000fce0000000095 */
.L_x_7184:
[----:B------:R-:W-:Y:S05]  /*2bd0*/  @!P3 BRA `(.L_x_7185) ;  /* 0x000000000018b947 */ /* 0x000fea0003800000 */
[----:B------:R-:W-:Y:S01]  /*2be0*/  FMUL.FTZ R149, R146, UR17 ;  /* 0x0000001192957c20 */ /* 0x000fe20008410000 */
[----:B-----5:R-:W-:-:S03]  /*2bf0*/  LOP3.LUT P0, RZ, R210, 0xff0000, RZ, 0xc0, !PT ;  /* 0x00ff0000d2ff7812 */ /* 0x020fc6000780c0ff */
[----:B------:R-:W-:-:S05]  /*2c00*/  FMUL.FTZ R149, R149, UR16 ;  /* 0x0000001095957c20 */ /* 0x000fca0008410000 */
[----:B------:R-:W-:-:S04]  /*2c10*/  FSEL R149, R149, RZ, P0 ;  /* 0x000000ff95957208 */ /* 0x000fc80000000000 */
[----:B------:R-:W-:-:S04]  /*2c20*/  F2FP.BF16.F32.PACK_AB R149, RZ, R149 ;  /* 0x00000095ff95723e */ /* 0x000fc800000010ff */
[----:B------:R-:W-:-:S07]  /*2c30*/  PRMT R93, R149, 0x7610, R93 ;  /* 0x00007610955d7816 */ /* 0x000fce000000005d */
.L_x_7185:
[----:B------:R-:W-:Y:S05]  /*2c40*/  @!P3 BRA `(.L_x_7186) ;  /* 0x000000000018b947 */ /* 0x000fea0003800000 */
[----:B------:R-:W-:Y:S01]  /*2c50*/  FMUL.FTZ R149, R147, UR17 ;  /* 0x0000001193957c20 */ /* 0x000fe20008410000 */
[----:B-----5:R-:W-:-:S03]  /*2c60*/  LOP3.LUT P0, RZ, R210, 0xff000000, RZ, 0xc0, !PT ;  /* 0xff000000d2ff7812 */ /* 0x020fc6000780c0ff */
[----:B------:R-:W-:-:S05]  /*2c70*/  FMUL.FTZ R149, R149, UR16 ;  /* 0x0000001095957c20 */ /* 0x000fca0008410000 */
[----:B------:R-:W-:-:S04]  /*2c80*/  FSEL R149, R149, RZ, P0 ;  /* 0x000000ff95957208 */ /* 0x000fc80000000000 */
[----:B------:R-:W-:-:S04]  /*2c90*/  F2FP.BF16.F32.PACK_AB R149, RZ, R149 ;  /* 0x00000095ff95723e */ /* 0x000fc800000010ff */
[----:B------:R-:W-:-:S07]  /*2ca0*/  PRMT R93, R93, 0x5410, R149 ;  /* 0x000054105d5d7816 */ /* 0x000fce0000000095 */
.L_x_7186:
[----:B------:R-:W-:Y:S05]  /*2cb0*/  @!P3 BRA `(.L_x_7187) ;  /* 0x000000000018b947 */ /* 0x000fea0003800000 */
[----:B------:R-:W-:Y:S01]  /*2cc0*/  FMUL.FTZ R149, R148, UR17 ;  /* 0x0000001194957c20 */ /* 0x000fe20008410000 */
[----:B-----5:R-:W-:-:S03]  /*2cd0*/  LOP3.LUT P0, RZ, R211, 0xff, RZ, 0xc0, !PT ;  /* 0x000000ffd3ff7812 */ /* 0x020fc6000780c0ff */
[----:B------:R-:W-:-:S05]  /*2ce0*/  FMUL.FTZ R149, R149, UR16 ;  /* 0x0000001095957c20 */ /* 0x000fca0008410000 */
[----:B------:R-:W-:-:S04]  /*2cf0*/  FSEL R149, R149, RZ, P0 ;  /* 0x000000ff95957208 */ /* 0x000fc80000000000 */
[----:B------:R-:W-:-:S04]  /*2d00*/  F2FP.BF16.F32.PACK_AB R149, RZ, R149 ;  /* 0x00000095ff95723e */ /* 0x000fc800000010ff */
[----:B------:R-:W-:-:S07]  /*2d10*/  PRMT R94, R149, 0x7610, R94 ;  /* 0x00007610955e7816 */ /* 0x000fce000000005e */
.L_x_7187:
[----:B------:R-:W-:Y:S05]  /*2d20*/  @!P3 BRA `(.L_x_7188) ;  /* 0x000000000018b947 */ /* 0x000fea0003800000 */
[----:B------:R-:W-:Y:S01]  /*2d30*/  FMUL.FTZ R149, R160, UR17 ;  /* 0x00000011a0957c20 */ /* 0x000fe20008410000 */
[----:B-----5:R-:W-:-:S03]  /*2d40*/  LOP3.LUT P0, RZ, R211, 0xff00, RZ, 0xc0, !PT ;  /* 0x0000ff00d3ff7812 */ /* 0x020fc6000780c0ff */
[----:B------:R-:W-:-:S05]  /*2d50*/  FMUL.FTZ R149, R149, UR16 ;  /* 0x0000001095957c20 */ /* 0x000fca0008410000 */
[----:B------:R-:W-:-:S04]  /*2d60*/  FSEL R149, R149, RZ, P0 ;  /* 0x000000ff95957208 */ /* 0x000fc80000000000 */
[----:B------:R-:W-:-:S04]  /*2d70*/  F2FP.BF16.F32.PACK_AB R149, RZ, R149 ;  /* 0x00000095ff95723e */ /* 0x000fc800000010ff */
[----:B------:R-:W-:-:S07]  /*2d80*/  PRMT R94, R94, 0x5410, R149 ;  /* 0x000054105e5e7816 */ /* 0x000fce0000000095 */
.L_x_7188:
[----:B------:R-:W-:Y:S05]  /*2d90*/  @!P3 BRA `(.L_x_7189) ;  /* 0x000000000018b947 */ /* 0x000fea0003800000 */
[----:B------:R-:W-:Y:S01]  /*2da0*/  FMUL.FTZ R149, R150, UR17 ;  /* 0x0000001196957c20 */ /* 0x000fe20008410000 */
[----:B-----5:R-:W-:-:S03]  /*2db0*/  LOP3.LUT P0, RZ, R211, 0xff0000, RZ, 0xc0, !PT ;  /* 0x00ff0000d3ff7812 */ /* 0x020fc6000780c0ff */
[----:B------:R-:W-:-:S05]  /*2dc0*/  FMUL.FTZ R149, R149, UR16 ;  /* 0x0000001095957c20 */ /* 0x000fca0008410000 */
[----:B------:R-:W-:-:S04]  /*2dd0*/  FSEL R149, R149, RZ, P0 ;  /* 0x000000ff95957208 */ /* 0x000fc80000000000 */
[----:B------:R-:W-:-:S04]  /*2de0*/  F2FP.BF16.F32.PACK_AB R149, RZ, R149 ;  /* 0x00000095ff95723e */ /* 0x000fc800000010ff */
[----:B------:R-:W-:-:S07]  /*2df0*/  PRMT R95, R149, 0x7610, R95 ;  /* 0x00007610955f7816 */ /* 0x000fce000000005f */
.L_x_7189:
        /* <DEDUP_REMOVED lines=10> */
.L_x_7173:
        /* <DEDUP_REMOVED lines=16> */
.L_x_7191:
        /* <DEDUP_REMOVED lines=11> */
.L_x_7192:
        /* <DEDUP_REMOVED lines=11> */
.L_x_7193:
        /* <DEDUP_REMOVED lines=11> */
.L_x_7194:
        /* <DEDUP_REMOVED lines=11> */
.L_x_7195:
        /* <DEDUP_REMOVED lines=11> */
.L_x_7196:
        /* <DEDUP_REMOVED lines=11> */
.L_x_7197:
        /* <DEDUP_REMOVED lines=13> */
.L_x_7190:
[-CC-:B------:R-:W-:Y:S01]  /*3490*/  @P2 FFMA.FTZ R144, R180, R164.reuse, R5.reuse ;  /* 0x000000a4b4902223 */ /* 0x180fe20000010005 */
        /* <DEDUP_REMOVED lines=8> */
[--C-:B------:R-:W-:Y:S01]  /*3520*/  @P2 FFMA.FTZ R144, R182, R164, R5.reuse ;  /* 0x000000a4b6902223 */ /* 0x100fe20000010005 */
[----:B------:R-:W-:Y:S01]  /*3530*/  MOV R150, R46 ;  /* 0x0000002e00967202 */ /* 0x000fe20000000f00 */
        /* <DEDUP_REMOVED lines=28> */
.L_x_7198:
[----:B------:R-:W-:Y:S05]  /*3700*/  @!P3 BRA `(.L_x_7199) ;  /* 0x000000000018b947 */ /* 0x000fea0003800000 */
[----:B------:R-:W-:Y:S01]  /*3710*/  FMUL.FTZ R160, R145, UR17 ;  /* 0x0000001191a07c20 */ /* 0x000fe20008410000 */
[----:B------:R-:W-:-:S03]  /*3720*/  LOP3.LUT P0, RZ, R210, 0xff00, RZ, 0xc0, !PT ;  /* 0x0000ff00d2ff7812 */ /* 0x000fc6000780c0ff */
[----:B------:R-:W-:-:S05]  /*3730*/  FMUL.FTZ R160, R160, UR16 ;  /* 0x00000010a0a07c20 */ /* 0x000fca0008410000 */
[----:B------:R-:W-:-:S04]  /*3740*/  FSEL R160, R160, RZ, P0 ;  /* 0x000000ffa0a07208 */ /* 0x000fc80000000000 */
[----:B------:R-:W-:-:S04]  /*3750*/  F2FP.BF16.F32.PACK_AB R160, RZ, R160 ;  /* 0x000000a0ffa0723e */ /* 0x000fc800000010ff */
[----:B------:R-:W-:-:S07]  /*3760*/  PRMT R92, R92, 0x5410, R160 ;  /* 0x000054105c5c7816 */ /* 0x000fce00000000a0 */
.L_x_7199:
[----:B------:R-:W-:Y:S05]  /*3770*/  @!P3 BRA `(.L_x_7200) ;  /* 0x000000000018b947 */ /* 0x000fea0003800000 */
[----:B------:R-:W-:Y:S01]  /*3780*/  FMUL.FTZ R160, R146, UR17 ;  /* 0x0000001192a07c20 */ /* 0x000fe20008410000 */
[----:B------:R-:W-:-:S03]  /*3790*/  LOP3.LUT P0, RZ, R210, 0xff0000, RZ, 0xc0, !PT ;  /* 0x00ff0000d2ff7812 */ /* 0x000fc6000780c0ff */
[----:B------:R-:W-:-:S05]  /*37a0*/  FMUL.FTZ R160, R160, UR16 ;  /* 0x00000010a0a07c20 */ /* 0x000fca0008410000 */
[----:B------:R-:W-:-:S04]  /*37b0*/  FSEL R160, R160, RZ, P0 ;  /* 0x000000ffa0a07208 */ /* 0x000fc80000000000 */
[----:B------:R-:W-:-:S04]  /*37c0*/  F2FP.BF16.F32.PACK_AB R160, RZ, R160 ;  /* 0x000000a0ffa0723e */ /* 0x000fc800000010ff */
[----:B------:R-:W-:-:S07]  /*37d0*/  PRMT R93, R160, 0x7610, R93 ;  /* 0x00007610a05d7816 */ /* 0x000fce000000005d */
.L_x_7200:
[----:B------:R-:W-:Y:S05]  /*37e0*/  @!P3 BRA `(.L_x_7201) ;  /* 0x000000000018b947 */ /* 0x000fea0003800000 */
[----:B------:R-:W-:Y:S01]  /*37f0*/  FMUL.FTZ R160, R147, UR17 ;  /* 0x0000001193a07c20 */ /* 0x000fe20008410000 */
[----:B------:R-:W-:-:S03]  /*3800*/  LOP3.LUT P0, RZ, R210, 0xff000000, RZ, 0xc0, !PT ;  /* 0xff000000d2ff7812 */ /* 0x000fc6000780c0ff */
[----:B------:R-:W-:-:S05]  /*3810*/  FMUL.FTZ R160, R160, UR16 ;  /* 0x00000010a0a07c20 */ /* 0x000fca0008410000 */
[----:B------:R-:W-:-:S04]  /*3820*/  FSEL R160, R160, RZ, P0 ;  /* 0x000000ffa0a07208 */ /* 0x000fc80000000000 */
[----:B------:R-:W-:-:S04]  /*3830*/  F2FP.BF16.F32.PACK_AB R160, RZ, R160 ;  /* 0x000000a0ffa0723e */ /* 0x000fc800000010ff */
[----:B------:R-:W-:-:S07]  /*3840*/  PRMT R93, R93, 0x5410, R160 ;  /* 0x000054105d5d7816 */ /* 0x000fce00000000a0 */
.L_x_7201:
[----:B------:R-:W-:Y:S05]  /*3850*/  @!P3 BRA `(.L_x_7202) ;  /* 0x000000000018b947 */ /* 0x000fea0003800000 */
[----:B------:R-:W-:Y:S01]  /*3860*/  FMUL.FTZ R160, R148, UR17 ;  /* 0x0000001194a07c20 */ /* 0x000fe20008410000 */
[----:B------:R-:W-:-:S03]  /*3870*/  LOP3.LUT P0, RZ, R211, 0xff, RZ, 0xc0, !PT ;  /* 0x000000ffd3ff7812 */ /* 0x000fc6000780c0ff */
[----:B------:R-:W-:-:S05]  /*3880*/  FMUL.FTZ R160, R160, UR16 ;  /* 0x00000010a0a07c20 */ /* 0x000fca0008410000 */
[----:B------:R-:W-:-:S04]  /*3890*/  FSEL R160, R160, RZ, P0 ;  /* 0x000000ffa0a07208 */ /* 0x000fc80000000000 */
[----:B------:R-:W-:-:S04]  /*38a0*/  F2FP.BF16.F32.PACK_AB R160, RZ, R160 ;  /* 0x000000a0ffa0723e */ /* 0x000fc800000010ff */
[----:B------:R-:W-:-:S07]  /*38b0*/  PRMT R94, R160, 0x7610, R94 ;  /* 0x00007610a05e7816 */ /* 0x000fce000000005e */
.L_x_7202:
[----:B------:R-:W-:Y:S05]  /*38c0*/  @!P3 BRA `(.L_x_7203) ;  /* 0x000000000018b947 */ /* 0x000fea0003800000 */
[----:B------:R-:W-:Y:S01]  /*38d0*/  FMUL.FTZ R160, R149, UR17 ;  /* 0x0000001195a07c20 */ /* 0x000fe20008410000 */
[----:B------:R-:W-:-:S03]  /*38e0*/  LOP3.LUT P0, RZ, R211, 0xff00, RZ, 0xc0, !PT ;  /* 0x0000ff00d3ff7812 */ /* 0x000fc6000780c0ff */
[----:B------:R-:W-:-:S05]  /*38f0*/  FMUL.FTZ R160, R160, UR16 ;  /* 0x00000010a0a07c20 */ /* 0x000fca0008410000 */
[----:B------:R-:W-:-:S04]  /*3900*/  FSEL R160, R160, RZ, P0 ;  /* 0x000000ffa0a07208 */ /* 0x000fc80000000000 */
[----:B------:R-:W-:-:S04]  /*3910*/  F2FP.BF16.F32.PACK_AB R160, RZ, R160 ;  /* 0x000000a0ffa0723e */ /* 0x000fc800000010ff */
[----:B------:R-:W-:-:S07]  /*3920*/  PRMT R94, R94, 0x5410, R160 ;  /* 0x000054105e5e7816 */ /* 0x000fce00000000a0 */
.L_x_7203:
[----:B------:R-:W-:Y:S05]  /*3930*/  @!P3 BRA `(.L_x_7204) ;  /* 0x000000000018b947 */ /* 0x000fea0003800000 */
[----:B------:R-:W-:Y:S01]  /*3940*/  FMUL.FTZ R160, R150, UR17 ;  /* 0x0000001196a07c20 */ /* 0x000fe20008410000 */
[----:B------:R-:W-:-:S03]  /*3950*/  LOP3.LUT P0, RZ, R211, 0xff0000, RZ, 0xc0, !PT ;  /* 0x00ff0000d3ff7812 */ /* 0x000fc6000780c0ff */
[----:B------:R-:W-:-:S05]  /*3960*/  FMUL.FTZ R160, R160, UR16 ;  /* 0x00000010a0a07c20 */ /* 0x000fca0008410000 */
[----:B------:R-:W-:-:S04]  /*3970*/  FSEL R160, R160, RZ, P0 ;  /* 0x000000ffa0a07208 */ /* 0x000fc80000000000 */
[----:B------:R-:W-:-:S04]  /*3980*/  F2FP.BF16.F32.PACK_AB R160, RZ, R160 ;  /* 0x000000a0ffa0723e */ /* 0x000fc800000010ff */
[----:B------:R-:W-:-:S07]  /*3990*/  PRMT R95, R160, 0x7610, R95 ;  /* 0x00007610a05f7816 */ /* 0x000fce000000005f */
.L_x_7204:
        /* <DEDUP_REMOVED lines=8> */
.L_x_7182:
        /* <DEDUP_REMOVED lines=52> */
.L_x_7207:
[----:B------:R-:W-:Y:S05]  /*3d60*/  @!P3 BRA `(.L_x_7208) ;  /* 0x000000000018b947 */ /* 0x000fea0003800000 */
[----:B------:R-:W-:Y:S01]  /*3d70*/  FMUL.FTZ R7, R145, UR17 ;  /* 0x0000001191077c20 */ /* 0x000fe20008410000 */
[----:B------:R-:W-:-:S03]  /*3d80*/  LOP3.LUT P4, RZ, R212, 0xff00, RZ, 0xc0, !PT ;  /* 0x0000ff00d4ff7812 */ /* 0x000fc6000788c0ff */
[----:B------:R-:W-:-:S05]  /*3d90*/  FMUL.FTZ R7, R7, UR16 ;  /* 0x0000001007077c20 */ /* 0x000fca0008410000 */
[----:B------:R-:W-:-:S04]  /*3da0*/  FSEL R7, R7, RZ, P4 ;  /* 0x000000ff07077208 */ /* 0x000fc80002000000 */
[----:B------:R-:W-:-:S04]  /*3db0*/  F2FP.BF16.F32.PACK_AB R7, RZ, R7 ;  /* 0x00000007ff07723e */ /* 0x000fc800000010ff */
[----:B------:R-:W-:-:S07]  /*3dc0*/  PRMT R92, R92, 0x5410, R7 ;  /* 0x000054105c5c7816 */ /* 0x000fce0000000007 */
.L_x_7208:
[----:B------:R-:W-:Y:S05]  /*3dd0*/  @!P3 BRA `(.L_x_7209) ;  /* 0x000000000018b947 */ /* 0x000fea0003800000 */
[----:B------:R-:W-:Y:S01]  /*3de0*/  FMUL.FTZ R7, R146, UR17 ;  /* 0x0000001192077c20 */ /* 0x000fe20008410000 */
[----:B------:R-:W-:-:S03]  /*3df0*/  LOP3.LUT P4, RZ, R212, 0xff0000, RZ, 0xc0, !PT ;  /* 0x00ff0000d4ff7812 */ /* 0x000fc6000788c0ff */
[----:B------:R-:W-:-:S05]  /*3e00*/  FMUL.FTZ R7, R7, UR16 ;  /* 0x0000001007077c20 */ /* 0x000fca0008410000 */
[----:B------:R-:W-:-:S04]  /*3e10*/  FSEL R7, R7, RZ, P4 ;  /* 0x000000ff07077208 */ /* 0x000fc80002000000 */
[----:B------:R-:W-:-:S04]  /*3e20*/  F2FP.BF16.F32.PACK_AB R7, RZ, R7 ;  /* 0x00000007ff07723e */ /* 0x000fc800000010ff */
[----:B------:R-:W-:-:S07]  /*3e30*/  PRMT R93, R7, 0x7610, R93 ;  /* 0x00007610075d7816 */ /* 0x000fce000000005d */
.L_x_7209:
[----:B------:R-:W-:Y:S05]  /*3e40*/  @!P3 BRA `(.L_x_7210) ;  /* 0x000000000018b947 */ /* 0x000fea0003800000 */
[----:B------:R-:W-:Y:S01]  /*3e50*/  FMUL.FTZ R7, R147, UR17 ;  /* 0x0000001193077c20 */ /* 0x000fe20008410000 */
[----:B------:R-:W-:-:S03]  /*3e60*/  LOP3.LUT P4, RZ, R212, 0xff000000, RZ, 0xc0, !PT ;  /* 0xff000000d4ff7812 */ /* 0x000fc6000788c0ff */
[----:B------:R-:W-:-:S05]  /*3e70*/  FMUL.FTZ R7, R7, UR16 ;  /* 0x0000001007077c20 */ /* 0x000fca0008410000 */
[----:B------:R-:W-:-:S04]  /*3e80*/  FSEL R7, R7, RZ, P4 ;  /* 0x000000ff07077208 */ /* 0x000fc80002000000 */
[----:B------:R-:W-:-:S04]  /*3e90*/  F2FP.BF16.F32.PACK_AB R7, RZ, R7 ;  /* 0x00000007ff07723e */ /* 0x000fc800000010ff */
[----:B------:R-:W-:-:S07]  /*3ea0*/  PRMT R93, R93, 0x5410, R7 ;  /* 0x000054105d5d7816 */ /* 0x000fce0000000007 */
.L_x_7210:
[----:B------:R-:W-:Y:S05]  /*3eb0*/  @!P3 BRA `(.L_x_7211) ;  /* 0x000000000018b947 */ /* 0x000fea0003800000 */
[----:B------:R-:W-:Y:S01]  /*3ec0*/  FMUL.FTZ R7, R148, UR17 ;  /* 0x0000001194077c20 */ /* 0x000fe20008410000 */
[----:B------:R-:W-:-:S03]  /*3ed0*/  LOP3.LUT P4, RZ, R213, 0xff, RZ, 0xc0, !PT ;  /* 0x000000ffd5ff7812 */ /* 0x000fc6000788c0ff */
[----:B------:R-:W-:-:S05]  /*3ee0*/  FMUL.FTZ R7, R7, UR16 ;  /* 0x0000001007077c20 */ /* 0x000fca0008410000 */
[----:B------:R-:W-:-:S04]  /*3ef0*/  FSEL R7, R7, RZ, P4 ;  /* 0x000000ff07077208 */ /* 0x000fc80002000000 */
[----:B------:R-:W-:-:S04]  /*3f00*/  F2FP.BF16.F32.PACK_AB R7, RZ, R7 ;  /* 0x00000007ff07723e */ /* 0x000fc800000010ff */
[----:B------:R-:W-:-:S07]  /*3f10*/  PRMT R94, R7, 0x7610, R94 ;  /* 0x00007610075e7816 */ /* 0x000fce000000005e */
.L_x_7211:
[----:B------:R-:W-:Y:S05]  /*3f20*/  @!P3 BRA `(.L_x_7212) ;  /* 0x000000000018b947 */ /* 0x000fea0003800000 */
[----:B------:R-:W-:Y:S01]  /*3f30*/  FMUL.FTZ R7, R149, UR17 ;  /* 0x0000001195077c20 */ /* 0x000fe20008410000 */
[----:B------:R-:W-:-:S03]  /*3f40*/  LOP3.LUT P4, RZ, R213, 0xff00, RZ, 0xc0, !PT ;  /* 0x0000ff00d5ff7812 */ /* 0x000fc6000788c0ff */
[----:B------:R-:W-:-:S05]  /*3f50*/  FMUL.FTZ R7, R7, UR16 ;  /* 0x0000001007077c20 */ /* 0x000fca0008410000 */
[----:B------:R-:W-:-:S04]  /*3f60*/  FSEL R7, R7, RZ, P4 ;  /* 0x000000ff07077208 */ /* 0x000fc80002000000 */
[----:B------:R-:W-:-:S04]  /*3f70*/  F2FP.BF16.F32.PACK_AB R7, RZ, R7 ;  /* 0x00000007ff07723e */ /* 0x000fc800000010ff */
[----:B------:R-:W-:-:S07]  /*3f80*/  PRMT R94, R94, 0x5410, R7 ;  /* 0x000054105e5e7816 */ /* 0x000fce0000000007 */
.L_x_7212:
[----:B------:R-:W-:Y:S05]  /*3f90*/  @!P3 BRA `(.L_x_7213) ;  /* 0x000000000018b947 */ /* 0x000fea0003800000 */
[----:B------:R-:W-:Y:S01]  /*3fa0*/  FMUL.FTZ R7, R150, UR17 ;  /* 0x0000001196077c20 */ /* 0x000fe20008410000 */
[----:B------:R-:W-:-:S03]  /*3fb0*/  LOP3.LUT P4, RZ, R213, 0xff0000, RZ, 0xc0, !PT ;  /* 0x00ff0000d5ff7812 */ /* 0x000fc6000788c0ff */
[----:B------:R-:W-:-:S05]  /*3fc0*/  FMUL.FTZ R7, R7, UR16 ;  /* 0x0000001007077c20 */ /* 0x000fca0008410000 */
[----:B------:R-:W-:-:S04]  /*3fd0*/  FSEL R7, R7, RZ, P4 ;  /* 0x000000ff07077208 */ /* 0x000fc80002000000 */
[----:B------:R-:W-:-:S04]  /*3fe0*/  F2FP.BF16.F32.PACK_AB R7, RZ, R7 ;  /* 0x00000007ff07723e */ /* 0x000fc800000010ff */
[----:B------:R-:W-:-:S07]  /*3ff0*/  PRMT R95, R7, 0x7610, R95 ;  /* 0x00007610075f7816 */ /* 0x000fce000000005f */
.L_x_7213:
        /* <DEDUP_REMOVED lines=9> */
.L_x_7206:
        /* <DEDUP_REMOVED lines=11> */
.L_x_7215:
        /* <DEDUP_REMOVED lines=11> */
.L_x_7216:
        /* <DEDUP_REMOVED lines=11> */
.L_x_7217:
        /* <DEDUP_REMOVED lines=11> */
.L_x_7218:
        /* <DEDUP_REMOVED lines=11> */
.L_x_7219:
        /* <DEDUP_REMOVED lines=11> */
.L_x_7220:
        /* <DEDUP_REMOVED lines=11> */
.L_x_7221:
        /* <DEDUP_REMOVED lines=13> */
.L_x_7205:
        /* <DEDUP_REMOVED lines=21> */
[----:B------:R-:W-:Y:S01]  /*4780*/  ISETP.GT.AND P4, PT, R4, RZ, PT ;  /* 0x000000ff0400720c */ /* 0x000fe20003f84270 */
        /* <DEDUP_REMOVED lines=19> */
.L_x_7223:
[----:B------:R-:W-:Y:S05]  /*48c0*/  @!P3 BRA `(.L_x_7224) ;  /* 0x000000000018b947 */ /* 0x000fea0003800000 */
[----:B------:R-:W-:Y:S01]  /*48d0*/  FMUL.FTZ R7, R145, UR17 ;  /* 0x0000001191077c20 */ /* 0x000fe20008410000 */
[----:B-----5:R-:W-:-:S03]  /*48e0*/  LOP3.LUT P4, RZ, R212, 0xff00, RZ, 0xc0, !PT ;  /* 0x0000ff00d4ff7812 */ /* 0x020fc6000788c0ff */
[----:B------:R-:W-:-:S05]  /*48f0*/  FMUL.FTZ R7, R7, UR16 ;  /* 0x0000001007077c20 */ /* 0x000fca0008410000 */
[----:B------:R-:W-:-:S04]  /*4900*/  FSEL R7, R7, RZ, P4 ;  /* 0x000000ff07077208 */ /* 0x000fc80002000000 */
[----:B------:R-:W-:-:S04]  /*4910*/  F2FP.BF16.F32.PACK_AB R7, RZ, R7 ;  /* 0x00000007ff07723e */ /* 0x000fc800000010ff */
[----:B------:R-:W-:-:S07]  /*4920*/  PRMT R92, R92, 0x5410, R7 ;  /* 0x000054105c5c7816 */ /* 0x000fce0000000007 */
.L_x_7224:
[----:B------:R-:W-:Y:S05]  /*4930*/  @!P3 BRA `(.L_x_7225) ;  /* 0x000000000018b947 */ /* 0x000fea0003800000 */
[----:B------:R-:W-:Y:S01]  /*4940*/  FMUL.FTZ R7, R146, UR17 ;  /* 0x0000001192077c20 */ /* 0x000fe20008410000 */
[----:B-----5:R-:W-:-:S03]  /*4950*/  LOP3.LUT P4, RZ, R212, 0xff0000, RZ, 0xc0, !PT ;  /* 0x00ff0000d4ff7812 */ /* 0x020fc6000788c0ff */
[----:B------:R-:W-:-:S05]  /*4960*/  FMUL.FTZ R7, R7, UR16 ;  /* 0x0000001007077c20 */ /* 0x000fca0008410000 */
[----:B------:R-:W-:-:S04]  /*4970*/  FSEL R7, R7, RZ, P4 ;  /* 0x000000ff07077208 */ /* 0x000fc80002000000 */
[----:B------:R-:W-:-:S04]  /*4980*/  F2FP.BF16.F32.PACK_AB R7, RZ, R7 ;  /* 0x00000007ff07723e */ /* 0x000fc800000010ff */
[----:B------:R-:W-:-:S07]  /*4990*/  PRMT R93, R7, 0x7610, R93 ;  /* 0x00007610075d7816 */ /* 0x000fce000000005d */
.L_x_7225:
[----:B------:R-:W-:Y:S05]  /*49a0*/  @!P3 BRA `(.L_x_7226) ;  /* 0x000000000018b947 */ /* 0x000fea0003800000 */
[----:B------:R-:W-:Y:S01]  /*49b0*/  FMUL.FTZ R7, R147, UR17 ;  /* 0x0000001193077c20 */ /* 0x000fe20008410000 */
[----:B-----5:R-:W-:-:S03]  /*49c0*/  LOP3.LUT P4, RZ, R212, 0xff000000, RZ, 0xc0, !PT ;  /* 0xff000000d4ff7812 */ /* 0x020fc6000788c0ff */
[----:B------:R-:W-:-:S05]  /*49d0*/  FMUL.FTZ R7, R7, UR16 ;  /* 0x0000001007077c20 */ /* 0x000fca0008410000 */
[----:B------:R-:W-:-:S04]  /*49e0*/  FSEL R7, R7, RZ, P4 ;  /* 0x000000ff07077208 */ /* 0x000fc80002000000 */
[----:B------:R-:W-:-:S04]  /*49f0*/  F2FP.BF16.F32.PACK_AB R7, RZ, R7 ;  /* 0x00000007ff07723e */ /* 0x000fc800000010ff */
[----:B------:R-:W-:-:S07]  /*4a00*/  PRMT R93, R93, 0x5410, R7 ;  /* 0x000054105d5d7816 */ /* 0x000fce0000000007 */
.L_x_7226:
[----:B------:R-:W-:Y:S05]  /*4a10*/  @!P3 BRA `(.L_x_7227) ;  /* 0x000000000018b947 */ /* 0x000fea0003800000 */
[----:B------:R-:W-:Y:S01]  /*4a20*/  FMUL.FTZ R7, R160, UR17 ;  /* 0x00000011a0077c20 */ /* 0x000fe20008410000 */
[----:B-----5:R-:W-:-:S03]  /*4a30*/  LOP3.LUT P4, RZ, R213, 0xff, RZ, 0xc0, !PT ;  /* 0x000000ffd5ff7812 */ /* 0x020fc6000788c0ff */
[----:B------:R-:W-:-:S05]  /*4a40*/  FMUL.FTZ R7, R7, UR16 ;  /* 0x0000001007077c20 */ /* 0x000fca0008410000 */
[----:B------:R-:W-:-:S04]  /*4a50*/  FSEL R7, R7, RZ, P4 ;  /* 0x000000ff07077208 */ /* 0x000fc80002000000 */
[----:B------:R-:W-:-:S04]  /*4a60*/  F2FP.BF16.F32.PACK_AB R7, RZ, R7 ;  /* 0x00000007ff07723e */ /* 0x000fc800000010ff */
[----:B------:R-:W-:-:S07]  /*4a70*/  PRMT R94, R7, 0x7610, R94 ;  /* 0x00007610075e7816 */ /* 0x000fce000000005e */
.L_x_7227:
[----:B------:R-:W-:Y:S05]  /*4a80*/  @!P3 BRA `(.L_x_7228) ;  /* 0x000000000018b947 */ /* 0x000fea0003800000 */
[----:B------:R-:W-:Y:S01]  /*4a90*/  FMUL.FTZ R7, R149, UR17 ;  /* 0x0000001195077c20 */ /* 0x000fe20008410000 */
[----:B-----5:R-:W-:-:S03]  /*4aa0*/  LOP3.LUT P4, RZ, R213, 0xff00, RZ, 0xc0, !PT ;  /* 0x0000ff00d5ff7812 */ /* 0x020fc6000788c0ff */
[----:B------:R-:W-:-:S05]  /*4ab0*/  FMUL.FTZ R7, R7, UR16 ;  /* 0x0000001007077c20 */ /* 0x000fca0008410000 */
[----:B------:R-:W-:-:S04]  /*4ac0*/  FSEL R7, R7, RZ, P4 ;  /* 0x000000ff07077208 */ /* 0x000fc80002000000 */
[----:B------:R-:W-:-:S04]  /*4ad0*/  F2FP.BF16.F32.PACK_AB R7, RZ, R7 ;  /* 0x00000007ff07723e */ /* 0x000fc800000010ff */
[----:B------:R-:W-:-:S07]  /*4ae0*/  PRMT R94, R94, 0x5410, R7 ;  /* 0x000054105e5e7816 */ /* 0x000fce0000000007 */
.L_x_7228:
[----:B------:R-:W-:Y:S05]  /*4af0*/  @!P3 BRA `(.L_x_7229) ;  /* 0x000000000018b947 */ /* 0x000fea0003800000 */
[----:B------:R-:W-:Y:S01]  /*4b00*/  FMUL.FTZ R7, R150, UR17 ;  /* 0x0000001196077c20 */ /* 0x000fe20008410000 */
[----:B-----5:R-:W-:-:S03]  /*4b10*/  LOP3.LUT P4, RZ, R213, 0xff0000, RZ, 0xc0, !PT ;  /* 0x00ff0000d5ff7812 */ /* 0x020fc6000788c0ff */
[----:B------:R-:W-:-:S05]  /*4b20*/  FMUL.FTZ R7, R7, UR16 ;  /* 0x0000001007077c20 */ /* 0x000fca0008410000 */
[----:B------:R-:W-:-:S04]  /*4b30*/  FSEL R7, R7, RZ, P4 ;  /* 0x000000ff07077208 */ /* 0x000fc80002000000 */
[----:B------:R-:W-:-:S04]  /*4b40*/  F2FP.BF16.F32.PACK_AB R7, RZ, R7 ;  /* 0x00000007ff07723e */ /* 0x000fc800000010ff */
[----:B------:R-:W-:-:S07]  /*4b50*/  PRMT R95, R7, 0x7610, R95 ;  /* 0x00007610075f7816 */ /* 0x000fce000000005f */
.L_x_7229:
        /* <DEDUP_REMOVED lines=10> */
.L_x_7222:
        /* <DEDUP_REMOVED lines=11> */
[----:B0-----:R-:W-:-:S07]  /*4cb0*/  PRMT R92, R7, 0x7610, R92 ;  /* 0x00007610075c7816 */ /* 0x001fce000000005c */
.L_x_7230:
        /* <DEDUP_REMOVED lines=12> */
.L_x_7231:
        /* <DEDUP_REMOVED lines=12> */
.L_x_7232:
        /* <DEDUP_REMOVED lines=12> */
.L_x_7233:
        /* <DEDUP_REMOVED lines=12> */
.L_x_7234:
        /* <DEDUP_REMOVED lines=12> */
.L_x_7235:
        /* <DEDUP_REMOVED lines=12> */
.L_x_7236:
        /* <DEDUP_REMOVED lines=13> */
.L_x_7214:
        /* <DEDUP_REMOVED lines=50> */
.L_x_7239:
[----:B------:R-:W-:Y:S05]  /*5530*/  @!P3 BRA `(.L_x_7240) ;  /* 0x000000000018b947 */ /* 0x000fea0003800000 */
[----:B------:R-:W-:Y:S01]  /*5540*/  FMUL.FTZ R7, R145, UR17 ;  /* 0x0000001191077c20 */ /* 0x000fe20008410000 */
[----:B------:R-:W-:-:S03]  /*5550*/  LOP3.LUT P4, RZ, R214, 0xff00, RZ, 0xc0, !PT ;  /* 0x0000ff00d6ff7812 */ /* 0x000fc6000788c0ff */
[----:B------:R-:W-:-:S05]  /*5560*/  FMUL.FTZ R7, R7, UR16 ;  /* 0x0000001007077c20 */ /* 0x000fca0008410000 */
[----:B------:R-:W-:-:S04]  /*5570*/  FSEL R7, R7, RZ, P4 ;  /* 0x000000ff07077208 */ /* 0x000fc80002000000 */
[----:B------:R-:W-:-:S04]  /*5580*/  F2FP.BF16.F32.PACK_AB R7, RZ, R7 ;  /* 0x00000007ff07723e */ /* 0x000fc800000010ff */
[----:B------:R-:W-:-:S07]  /*5590*/  PRMT R92, R92, 0x5410, R7 ;  /* 0x000054105c5c7816 */ /* 0x000fce0000000007 */
.L_x_7240:
[----:B------:R-:W-:Y:S05]  /*55a0*/  @!P3 BRA `(.L_x_7241) ;  /* 0x000000000018b947 */ /* 0x000fea0003800000 */
[----:B------:R-:W-:Y:S01]  /*55b0*/  FMUL.FTZ R7, R146, UR17 ;  /* 0x0000001192077c20 */ /* 0x000fe20008410000 */
[----:B------:R-:W-:-:S03]  /*55c0*/  LOP3.LUT P4, RZ, R214, 0xff0000, RZ, 0xc0, !PT ;  /* 0x00ff0000d6ff7812 */ /* 0x000fc6000788c0ff */
[----:B------:R-:W-:-:S05]  /*55d0*/  FMUL.FTZ R7, R7, UR16 ;  /* 0x0000001007077c20 */ /* 0x000fca0008410000 */
[----:B------:R-:W-:-:S04]  /*55e0*/  FSEL R7, R7, RZ, P4 ;  /* 0x000000ff07077208 */ /* 0x000fc80002000000 */
[----:B------:R-:W-:-:S04]  /*55f0*/  F2FP.BF16.F32.PACK_AB R7, RZ, R7 ;  /* 0x00000007ff07723e */ /* 0x000fc800000010ff */
[----:B------:R-:W-:-:S07]  /*5600*/  PRMT R93, R7, 0x7610, R93 ;  /* 0x00007610075d7816 */ /* 0x000fce000000005d */
.L_x_7241:
[----:B------:R-:W-:Y:S05]  /*5610*/  @!P3 BRA `(.L_x_7242) ;  /* 0x000000000018b947 */ /* 0x000fea0003800000 */
[----:B------:R-:W-:Y:S01]  /*5620*/  FMUL.FTZ R7, R147, UR17 ;  /* 0x0000001193077c20 */ /* 0x000fe20008410000 */
[----:B------:R-:W-:-:S03]  /*5630*/  LOP3.LUT P4, RZ, R214, 0xff000000, RZ, 0xc0, !PT ;  /* 0xff000000d6ff7812 */ /* 0x000fc6000788c0ff */
[----:B------:R-:W-:-:S05]  /*5640*/  FMUL.FTZ R7, R7, UR16 ;  /* 0x0000001007077c20 */ /* 0x000fca0008410000 */
[----:B------:R-:W-:-:S04]  /*5650*/  FSEL R7, R7, RZ, P4 ;  /* 0x000000ff07077208 */ /* 0x000fc80002000000 */
[----:B------:R-:W-:-:S04]  /*5660*/  F2FP.BF16.F32.PACK_AB R7, RZ, R7 ;  /* 0x00000007ff07723e */ /* 0x000fc800000010ff */
[----:B------:R-:W-:-:S07]  /*5670*/  PRMT R93, R93, 0x5410, R7 ;  /* 0x000054105d5d7816 */ /* 0x000fce0000000007 */
.L_x_7242:
[----:B------:R-:W-:Y:S05]  /*5680*/  @!P3 BRA `(.L_x_7243) ;  /* 0x000000000018b947 */ /* 0x000fea0003800000 */
[----:B------:R-:W-:Y:S01]  /*5690*/  FMUL.FTZ R7, R148, UR17 ;  /* 0x0000001194077c20 */ /* 0x000fe20008410000 */
[----:B------:R-:W-:-:S03]  /*56a0*/  LOP3.LUT P4, RZ, R215, 0xff, RZ, 0xc0, !PT ;  /* 0x000000ffd7ff7812 */ /* 0x000fc6000788c0ff */
[----:B------:R-:W-:-:S05]  /*56b0*/  FMUL.FTZ R7, R7, UR16 ;  /* 0x0000001007077c20 */ /* 0x000fca0008410000 */
[----:B------:R-:W-:-:S04]  /*56c0*/  FSEL R7, R7, RZ, P4 ;  /* 0x000000ff07077208 */ /* 0x000fc80002000000 */
[----:B------:R-:W-:-:S04]  /*56d0*/  F2FP.BF16.F32.PACK_AB R7, RZ, R7 ;  /* 0x00000007ff07723e */ /* 0x000fc800000010ff */
[----:B------:R-:W-:-:S07]  /*56e0*/  PRMT R94, R7, 0x7610, R94 ;  /* 0x00007610075e7816 */ /* 0x000fce000000005e */
.L_x_7243:
[----:B------:R-:W-:Y:S05]  /*56f0*/  @!P3 BRA `(.L_x_7244) ;  /* 0x000000000018b947 */ /* 0x000fea0003800000 */
[----:B------:R-:W-:Y:S01]  /*5700*/  FMUL.FTZ R7, R149, UR17 ;  /* 0x0000001195077c20 */ /* 0x000fe20008410000 */
[----:B------:R-:W-:-:S03]  /*5710*/  LOP3.LUT P4, RZ, R215, 0xff00, RZ, 0xc0, !PT ;  /* 0x0000ff00d7ff7812 */ /* 0x000fc6000788c0ff */
[----:B------:R-:W-:-:S05]  /*5720*/  FMUL.FTZ R7, R7, UR16 ;  /* 0x0000001007077c20 */ /* 0x000fca0008410000 */
[----:B------:R-:W-:-:S04]  /*5730*/  FSEL R7, R7, RZ, P4 ;  /* 0x000000ff07077208 */ /* 0x000fc80002000000 */
[----:B------:R-:W-:-:S04]  /*5740*/  F2FP.BF16.F32.PACK_AB R7, RZ, R7 ;  /* 0x00000007ff07723e */ /* 0x000fc800000010ff */
[----:B------:R-:W-:-:S07]  /*5750*/  PRMT R94, R94, 0x5410, R7 ;  /* 0x000054105e5e7816 */ /* 0x000fce0000000007 */
.L_x_7244:
[----:B------:R-:W-:Y:S05]  /*5760*/  @!P3 BRA `(.L_x_7245) ;  /* 0x000000000018b947 */ /* 0x000fea0003800000 */
[----:B------:R-:W-:Y:S01]  /*5770*/  FMUL.FTZ R7, R150, UR17 ;  /* 0x0000001196077c20 */ /* 0x000fe20008410000 */
[----:B------:R-:W-:-:S03]  /*5780*/  LOP3.LUT P4, RZ, R215, 0xff0000, RZ, 0xc0, !PT ;  /* 0x00ff0000d7ff7812 */ /* 0x000fc6000788c0ff */
[----:B------:R-:W-:-:S05]  /*5790*/  FMUL.FTZ R7, R7, UR16 ;  /* 0x0000001007077c20 */ /* 0x000fca0008410000 */
[----:B------:R-:W-:-:S04]  /*57a0*/  FSEL R7, R7, RZ, P4 ;  /* 0x000000ff07077208 */ /* 0x000fc80002000000 */
[----:B------:R-:W-:-:S04]  /*57b0*/  F2FP.BF16.F32.PACK_AB R7, RZ, R7 ;  /* 0x00000007ff07723e */ /* 0x000fc800000010ff */
[----:B------:R-:W-:-:S07]  /*57c0*/  PRMT R95, R7, 0x7610, R95 ;  /* 0x00007610075f7816 */ /* 0x000fce000000005f */
.L_x_7245:
        /* <DEDUP_REMOVED lines=9> */
.L_x_7238:
        /* <DEDUP_REMOVED lines=11> */
.L_x_7247:
        /* <DEDUP_REMOVED lines=11> */
.L_x_7248:
        /* <DEDUP_REMOVED lines=11> */
.L_x_7249:
        /* <DEDUP_REMOVED lines=11> */
.L_x_7250:
        /* <DEDUP_REMOVED lines=11> */
.L_x_7251:
        /* <DEDUP_REMOVED lines=11> */
.L_x_7252:
        /* <DEDUP_REMOVED lines=11> */
.L_x_7253:
        /* <DEDUP_REMOVED lines=13> */
.L_x_7237:
[----:B------:R-:W-:Y:S05]  /*5e00*/  @!P0 BRA `(.L_x_7254) ;  /* 0x00000004007c8947 */ /* 0x000fea0003800000 */
[-CC-:B0-----:R-:W-:Y:S01]  /*5e10*/  FFMA.FTZ R146, R204, R164.reuse, R5.reuse ;  /* 0x000000a4cc927223 */ /* 0x181fe20000010005 */
[-CC-:B------:R-:W-:Y:S01]  /*5e20*/  FFMA.FTZ R163, R237, R164.reuse, R5.reuse ;  /* 0x000000a4eda37223 */ /* 0x180fe20000010005 */
[-CC-:B------:R-:W-:Y:S01]  /*5e30*/  FFMA.FTZ R144, R202, R164.reuse, R5.reuse ;  /* 0x000000a4ca907223 */ /* 0x180fe20000010005 */
[-CC-:B------:R-:W-:Y:S01]  /*5e40*/  FFMA.FTZ R147, R229, R164.reuse, R5.reuse ;  /* 0x000000a4e5937223 */ /* 0x180fe20000010005 */
[-CC-:B------:R-:W-:Y:S01]  /*5e50*/  FFMA.FTZ R150, R218, R164.reuse, R5.reuse ;  /* 0x000000a4da967223 */ /* 0x180fe20000010005 */
[----:B------:R-:W-:Y:S01]  /*5e60*/  FADD.FTZ R149, R181, -R146 ;  /* 0x80000092b5957221 */ /* 0x000fe20000010000 */
        /* <DEDUP_REMOVED lines=26> */
[----:B------:R-:W-:Y:S02]  /*6010*/  MOV R150, R160 ;  /* 0x000000a000967202 */ /* 0x000fe40000000f00 */
        /* <DEDUP_REMOVED lines=8> */
.L_x_7255:
[----:B------:R-:W-:Y:S05]  /*60a0*/  @!P3 BRA `(.L_x_7256) ;  /* 0x000000000018b947 */ /* 0x000fea0003800000 */
[----:B------:R-:W-:Y:S01]  /*60b0*/  FMUL.FTZ R7, R145, UR17 ;  /* 0x0000001191077c20 */ /* 0x000fe20008410000 */
[----:B-----5:R-:W-:-:S03]  /*60c0*/  LOP3.LUT P4, RZ, R214, 0xff00, RZ, 0xc0, !PT ;  /* 0x0000ff00d6ff7812 */ /* 0x020fc6000788c0ff */
[----:B------:R-:W-:-:S05]  /*60d0*/  FMUL.FTZ R7, R7, UR16 ;  /* 0x0000001007077c20 */ /* 0x000fca0008410000 */
[----:B------:R-:W-:-:S04]  /*60e0*/  FSEL R7, R7, RZ, P4 ;  /* 0x000000ff07077208 */ /* 0x000fc80002000000 */
[----:B------:R-:W-:-:S04]  /*60f0*/  F2FP.BF16.F32.PACK_AB R7, RZ, R7 ;  /* 0x00000007ff07723e */ /* 0x000fc800000010ff */
[----:B------:R-:W-:-:S07]  /*6100*/  PRMT R92, R92, 0x5410, R7 ;  /* 0x000054105c5c7816 */ /* 0x000fce0000000007 */
.L_x_7256:
[----:B------:R-:W-:Y:S05]  /*6110*/  @!P3 BRA `(.L_x_7257) ;  /* 0x000000000018b947 */ /* 0x000fea0003800000 */
[----:B------:R-:W-:Y:S01]  /*6120*/  FMUL.FTZ R7, R146, UR17 ;  /* 0x0000001192077c20 */ /* 0x000fe20008410000 */
[----:B-----5:R-:W-:-:S03]  /*6130*/  LOP3.LUT P4, RZ, R214, 0xff0000, RZ, 0xc0, !PT ;  /* 0x00ff0000d6ff7812 */ /* 0x020fc6000788c0ff */
[----:B------:R-:W-:-:S05]  /*6140*/  FMUL.FTZ R7, R7, UR16 ;  /* 0x0000001007077c20 */ /* 0x000fca0008410000 */
[----:B------:R-:W-:-:S04]  /*6150*/  FSEL R7, R7, RZ, P4 ;  /* 0x000000ff07077208 */ /* 0x000fc80002000000 */
[----:B------:R-:W-:-:S04]  /*6160*/  F2FP.BF16.F32.PACK_AB R7, RZ, R7 ;  /* 0x00000007ff07723e */ /* 0x000fc800000010ff */
[----:B------:R-:W-:-:S07]  /*6170*/  PRMT R93, R7, 0x7610, R93 ;  /* 0x00007610075d7816 */ /* 0x000fce000000005d */
.L_x_7257:
[----:B------:R-:W-:Y:S05]  /*6180*/  @!P3 BRA `(.L_x_7258) ;  /* 0x000000000018b947 */ /* 0x000fea0003800000 */
[----:B------:R-:W-:Y:S01]  /*6190*/  FMUL.FTZ R7, R151, UR17 ;  /* 0x0000001197077c20 */ /* 0x000fe20008410000 */
[----:B-----5:R-:W-:-:S03]  /*61a0*/  LOP3.LUT P4, RZ, R214, 0xff000000, RZ, 0xc0, !PT ;  /* 0xff000000d6ff7812 */ /* 0x020fc6000788c0ff */
[----:B------:R-:W-:-:S05]  /*61b0*/  FMUL.FTZ R7, R7, UR16 ;  /* 0x0000001007077c20 */ /* 0x000fca0008410000 */
[----:B------:R-:W-:-:S04]  /*61c0*/  FSEL R7, R7, RZ, P4 ;  /* 0x000000ff07077208 */ /* 0x000fc80002000000 */
[----:B------:R-:W-:-:S04]  /*61d0*/  F2FP.BF16.F32.PACK_AB R7, RZ, R7 ;  /* 0x00000007ff07723e */ /* 0x000fc800000010ff */
[----:B------:R-:W-:-:S07]  /*61e0*/  PRMT R93, R93, 0x5410, R7 ;  /* 0x000054105d5d7816 */ /* 0x000fce0000000007 */
.L_x_7258:
[----:B------:R-:W-:Y:S05]  /*61f0*/  @!P3 BRA `(.L_x_7259) ;  /* 0x000000000018b947 */ /* 0x000fea0003800000 */
[----:B------:R-:W-:Y:S01]  /*6200*/  FMUL.FTZ R7, R147, UR17 ;  /* 0x0000001193077c20 */ /* 0x000fe20008410000 */
[----:B-----5:R-:W-:-:S03]  /*6210*/  LOP3.LUT P4, RZ, R215, 0xff, RZ, 0xc0, !PT ;  /* 0x000000ffd7ff7812 */ /* 0x020fc6000788c0ff */
[----:B------:R-:W-:-:S05]  /*6220*/  FMUL.FTZ R7, R7, UR16 ;  /* 0x0000001007077c20 */ /* 0x000fca0008410000 */
[----:B------:R-:W-:-:S04]  /*6230*/  FSEL R7, R7, RZ, P4 ;  /* 0x000000ff07077208 */ /* 0x000fc80002000000 */
[----:B------:R-:W-:-:S04]  /*6240*/  F2FP.BF16.F32.PACK_AB R7, RZ, R7 ;  /* 0x00000007ff07723e */ /* 0x000fc800000010ff */
[----:B------:R-:W-:-:S07]  /*6250*/  PRMT R94, R7, 0x7610, R94 ;  /* 0x00007610075e7816 */ /* 0x000fce000000005e */
.L_x_7259:
[----:B------:R-:W-:Y:S05]  /*6260*/  @!P3 BRA `(.L_x_7260) ;  /* 0x000000000018b947 */ /* 0x000fea0003800000 */
[----:B------:R-:W-:Y:S01]  /*6270*/  FMUL.FTZ R7, R149, UR17 ;  /* 0x0000001195077c20 */ /* 0x000fe20008410000 */
[----:B-----5:R-:W-:-:S03]  /*6280*/  LOP3.LUT P4, RZ, R215, 0xff00, RZ, 0xc0, !PT ;  /* 0x0000ff00d7ff7812 */ /* 0x020fc6000788c0ff */
[----:B------:R-:W-:-:S05]  /*6290*/  FMUL.FTZ R7, R7, UR16 ;  /* 0x0000001007077c20 */ /* 0x000fca0008410000 */
[----:B------:R-:W-:-:S04]  /*62a0*/  FSEL R7, R7, RZ, P4 ;  /* 0x000000ff07077208 */ /* 0x000fc80002000000 */
[----:B------:R-:W-:-:S04]  /*62b0*/  F2FP.BF16.F32.PACK_AB R7, RZ, R7 ;  /* 0x00000007ff07723e */ /* 0x000fc800000010ff */
[----:B------:R-:W-:-:S07]  /*62c0*/  PRMT R94, R94, 0x5410, R7 ;  /* 0x000054105e5e7816 */ /* 0x000fce0000000007 */
.L_x_7260:
[----:B------:R-:W-:Y:S05]  /*62d0*/  @!P3 BRA `(.L_x_7261) ;  /* 0x000000000018b947 */ /* 0x000fea0003800000 */
[----:B------:R-:W-:Y:S01]  /*62e0*/  FMUL.FTZ R7, R160, UR17 ;  /* 0x00000011a0077c20 */ /* 0x000fe20008410000 */
[----:B-----5:R-:W-:-:S03]  /*62f0*/  LOP3.LUT P4, RZ, R215, 0xff0000, RZ, 0xc0, !PT ;  /* 0x00ff0000d7ff7812 */ /* 0x020fc6000788c0ff */
[----:B------:R-:W-:-:S05]  /*6300*/  FMUL.FTZ R7, R7, UR16 ;  /* 0x0000001007077c20 */ /* 0x000fca0008410000 */
[----:B------:R-:W-:-:S04]  /*6310*/  FSEL R7, R7, RZ, P4 ;  /* 0x000000ff07077208 */ /* 0x000fc80002000000 */
[----:B------:R-:W-:-:S04]  /*6320*/  F2FP.BF16.F32.PACK_AB R7, RZ, R7 ;  /* 0x00000007ff07723e */ /* 0x000fc800000010ff */
[----:B------:R-:W-:-:S07]  /*6330*/  PRMT R95, R7, 0x7610, R95 ;  /* 0x00007610075f7816 */ /* 0x000fce000000005f */
.L_x_7261:
[----:B------:R-:W-:Y:S02]  /*6340*/  MOV R148, R147 ;  /* 0x0000009300947202 */ /* 0x000fe40000000f00 */
        /* <DEDUP_REMOVED lines=11> */
.L_x_7254:
        /* <DEDUP_REMOVED lines=12> */
.L_x_7262:
        /* <DEDUP_REMOVED lines=12> */
.L_x_7263:
        /* <DEDUP_REMOVED lines=12> */
.L_x_7264:
        /* <DEDUP_REMOVED lines=12> */
.L_x_7265:
        /* <DEDUP_REMOVED lines=12> */
.L_x_7266:
        /* <DEDUP_REMOVED lines=12> */
.L_x_7267:
        /* <DEDUP_REMOVED lines=12> */
.L_x_7268:
        /* <DEDUP_REMOVED lines=13> */
.L_x_7246:
        /* <DEDUP_REMOVED lines=23> */
[----:B------:R-:W-:Y:S01]  /*6b80*/  @P2 FADD.FTZ R151, R176, -R151 ;  /* 0x80000097b0972221 */ /* 0x000fe20000010000 */
[----:B------:R-:W-:Y:S01]  /*6b90*/  @P2 FFMA.FTZ R5, R6, R161, R22 ;  /* 0x000000a106052223 */ /* 0x000fe20000010016 */
[----:B------:R-:W-:Y:S01]  /*6ba0*/  @P2 FADD.FTZ R150, R185, -R150 ;  /* 0x80000096b9962221 */ /* 0x000fe20000010000 */
[----:B------:R-:W-:Y:S01]  /*6bb0*/  @P2 FADD.FTZ R4, R183, -R4 ;  /* 0x80000004b7042221 */ /* 0x000fe20000010000 */
[----:B------:R-:W-:Y:S01]  /*6bc0*/  MOV R146, R26 ;  /* 0x0000001a00927202 */ /* 0x000fe20000000f00 */
[----:B------:R-:W-:Y:S01]  /*6bd0*/  @P2 FADD.FTZ R164, R189, -R164 ;  /* 0x800000a4bda42221 */ /* 0x000fe20000010000 */
[----:B------:R-:W-:Y:S01]  /*6be0*/  @P2 FADD.FTZ R7, R14, -R7 ;  /* 0x800000070e072221 */ /* 0x000fe20000010000 */
[----:B------:R-:W-:Y:S01]  /*6bf0*/  MOV R147, R27 ;  /* 0x0000001b00937202 */ /* 0x000fe20000000f00 */
[C---:B------:R-:W-:Y:S01]  /*6c00*/  @P2 FFMA.FTZ R146, R6.reuse, R149, R26 ;  /* 0x0000009506922223 */ /* 0x040fe2000001001a */
        /* <DEDUP_REMOVED lines=19> */
.L_x_7271:
[----:B------:R-:W-:Y:S05]  /*6d40*/  @!P3 BRA `(.L_x_7272) ;  /* 0x000000000018b947 */ /* 0x000fea0003800000 */
[----:B------:R-:W-:Y:S01]  /*6d50*/  FMUL.FTZ R4, R145, UR17 ;  /* 0x0000001191047c20 */ /* 0x000fe20008410000 */
[----:B------:R-:W-:-:S03]  /*6d60*/  LOP3.LUT P1, RZ, R216, 0xff00, RZ, 0xc0, !PT ;  /* 0x0000ff00d8ff7812 */ /* 0x000fc6000782c0ff */
[----:B------:R-:W-:-:S05]  /*6d70*/  FMUL.FTZ R4, R4, UR16 ;  /* 0x0000001004047c20 */ /* 0x000fca0008410000 */
[----:B------:R-:W-:-:S04]  /*6d80*/  FSEL R4, R4, RZ, P1 ;  /* 0x000000ff04047208 */ /* 0x000fc80000800000 */
[----:B------:R-:W-:-:S04]  /*6d90*/  F2FP.BF16.F32.PACK_AB R4, RZ, R4 ;  /* 0x00000004ff04723e */ /* 0x000fc800000010ff */
[----:B------:R-:W-:-:S07]  /*6da0*/  PRMT R92, R92, 0x5410, R4 ;  /* 0x000054105c5c7816 */ /* 0x000fce0000000004 */
.L_x_7272:
[----:B------:R-:W-:Y:S05]  /*6db0*/  @!P3 BRA `(.L_x_7273) ;  /* 0x000000000018b947 */ /* 0x000fea0003800000 */
[----:B------:R-:W-:Y:S01]  /*6dc0*/  FMUL.FTZ R4, R146, UR17 ;  /* 0x0000001192047c20 */ /* 0x000fe20008410000 */
[----:B------:R-:W-:-:S03]  /*6dd0*/  LOP3.LUT P1, RZ, R216, 0xff0000, RZ, 0xc0, !PT ;  /* 0x00ff0000d8ff7812 */ /* 0x000fc6000782c0ff */
[----:B------:R-:W-:-:S05]  /*6de0*/  FMUL.FTZ R4, R4, UR16 ;  /* 0x0000001004047c20 */ /* 0x000fca0008410000 */
[----:B------:R-:W-:-:S04]  /*6df0*/  FSEL R4, R4, RZ, P1 ;  /* 0x000000ff04047208 */ /* 0x000fc80000800000 */
[----:B------:R-:W-:-:S04]  /*6e00*/  F2FP.BF16.F32.PACK_AB R4, RZ, R4 ;  /* 0x00000004ff04723e */ /* 0x000fc800000010ff */
[----:B------:R-:W-:-:S07]  /*6e10*/  PRMT R93, R4, 0x7610, R93 ;  /* 0x00007610045d7816 */ /* 0x000fce000000005d */
.L_x_7273:
[----:B------:R-:W-:Y:S05]  /*6e20*/  @!P3 BRA `(.L_x_7274) ;  /* 0x000000000018b947 */ /* 0x000fea0003800000 */
[----:B------:R-:W-:Y:S01]  /*6e30*/  FMUL.FTZ R4, R147, UR17 ;  /* 0x0000001193047c20 */ /* 0x000fe20008410000 */
[----:B------:R-:W-:-:S03]  /*6e40*/  LOP3.LUT P1, RZ, R216, 0xff000000, RZ, 0xc0, !PT ;  /* 0xff000000d8ff7812 */ /* 0x000fc6000782c0ff */
[----:B------:R-:W-:-:S05]  /*6e50*/  FMUL.FTZ R4, R4, UR16 ;  /* 0x0000001004047c20 */ /* 0x000fca0008410000 */
[----:B------:R-:W-:-:S04]  /*6e60*/  FSEL R4, R4, RZ, P1 ;  /* 0x000000ff04047208 */ /* 0x000fc80000800000 */
[----:B------:R-:W-:-:S04]  /*6e70*/  F2FP.BF16.F32.PACK_AB R4, RZ, R4 ;  /* 0x00000004ff04723e */ /* 0x000fc800000010ff */
[----:B------:R-:W-:-:S07]  /*6e80*/  PRMT R93, R93, 0x5410, R4 ;  /* 0x000054105d5d7816 */ /* 0x000fce0000000004 */
.L_x_7274:
[----:B------:R-:W-:Y:S05]  /*6e90*/  @!P3 BRA `(.L_x_7275) ;  /* 0x000000000018b947 */ /* 0x000fea0003800000 */
[----:B------:R-:W-:Y:S01]  /*6ea0*/  FMUL.FTZ R4, R148, UR17 ;  /* 0x0000001194047c20 */ /* 0x000fe20008410000 */
[----:B------:R-:W-:-:S03]  /*6eb0*/  LOP3.LUT P1, RZ, R217, 0xff, RZ, 0xc0, !PT ;  /* 0x000000ffd9ff7812 */ /* 0x000fc6000782c0ff */
[----:B------:R-:W-:-:S05]  /*6ec0*/  FMUL.FTZ R4, R4, UR16 ;  /* 0x0000001004047c20 */ /* 0x000fca0008410000 */
[----:B------:R-:W-:-:S04]  /*6ed0*/  FSEL R4, R4, RZ, P1 ;  /* 0x000000ff04047208 */ /* 0x000fc80000800000 */
[----:B------:R-:W-:-:S04]  /*6ee0*/  F2FP.BF16.F32.PACK_AB R4, RZ, R4 ;  /* 0x00000004ff04723e */ /* 0x000fc800000010ff */
[----:B------:R-:W-:-:S07]  /*6ef0*/  PRMT R94, R4, 0x7610, R94 ;  /* 0x00007610045e7816 */ /* 0x000fce000000005e */
.L_x_7275:
[----:B------:R-:W-:Y:S05]  /*6f00*/  @!P3 BRA `(.L_x_7276) ;  /* 0x000000000018b947 */ /* 0x000fea0003800000 */
[----:B------:R-:W-:Y:S01]  /*6f10*/  FMUL.FTZ R4, R149, UR17 ;  /* 0x0000001195047c20 */ /* 0x000fe20008410000 */
[----:B------:R-:W-:-:S03]  /*6f20*/  LOP3.LUT P1, RZ, R217, 0xff00, RZ, 0xc0, !PT ;  /* 0x0000ff00d9ff7812 */ /* 0x000fc6000782c0ff */
[----:B------:R-:W-:-:S05]  /*6f30*/  FMUL.FTZ R4, R4, UR16 ;  /* 0x0000001004047c20 */ /* 0x000fca0008410000 */
[----:B------:R-:W-:-:S04]  /*6f40*/  FSEL R4, R4, RZ, P1 ;  /* 0x000000ff04047208 */ /* 0x000fc80000800000 */
[----:B------:R-:W-:-:S04]  /*6f50*/  F2FP.BF16.F32.PACK_AB R4, RZ, R4 ;  /* 0x00000004ff04723e */ /* 0x000fc800000010ff */
[----:B------:R-:W-:-:S07]  /*6f60*/  PRMT R94, R94, 0x5410, R4 ;  /* 0x000054105e5e7816 */ /* 0x000fce0000000004 */
.L_x_7276:
[----:B------:R-:W-:Y:S05]  /*6f70*/  @!P3 BRA `(.L_x_7277) ;  /* 0x000000000018b947 */ /* 0x000fea0003800000 */
[----:B------:R-:W-:Y:S01]  /*6f80*/  FMUL.FTZ R4, R5, UR17 ;  /* 0x0000001105047c20 */ /* 0x000fe20008410000 */
[----:B------:R-:W-:-:S03]  /*6f90*/  LOP3.LUT P1, RZ, R217, 0xff0000, RZ, 0xc0, !PT ;  /* 0x00ff0000d9ff7812 */ /* 0x000fc6000782c0ff */
[----:B------:R-:W-:-:S05]  /*6fa0*/  FMUL.FTZ R4, R4, UR16 ;  /* 0x0000001004047c20 */ /* 0x000fca0008410000 */
[----:B------:R-:W-:-:S04]  /*6fb0*/  FSEL R4, R4, RZ, P1 ;  /* 0x000000ff04047208 */ /* 0x000fc80000800000 */
[----:B------:R-:W-:-:S04]  /*6fc0*/  F2FP.BF16.F32.PACK_AB R4, RZ, R4 ;  /* 0x00000004ff04723e */ /* 0x000fc800000010ff */
[----:B------:R-:W-:-:S07]  /*6fd0*/  PRMT R95, R4, 0x7610, R95 ;  /* 0x00007610045f7816 */ /* 0x000fce000000005f */
.L_x_7277:
        /* <DEDUP_REMOVED lines=9> */
.L_x_7270:
        /* <DEDUP_REMOVED lines=10> */
[----:B0-----:R-:W-:-:S07]  /*7110*/  PRMT R92, R4, 0x7610, R92 ;  /* 0x00007610045c7816 */ /* 0x001fce000000005c */
.L_x_7279:
        /* <DEDUP_REMOVED lines=11> */
.L_x_7280:
        /* <DEDUP_REMOVED lines=11> */
.L_x_7281:
        /* <DEDUP_REMOVED lines=11> */
.L_x_7282:
        /* <DEDUP_REMOVED lines=11> */
.L_x_7283:
        /* <DEDUP_REMOVED lines=11> */
.L_x_7284:
        /* <DEDUP_REMOVED lines=11> */
.L_x_7285:
        /* <DEDUP_REMOVED lines=11> */
[----:B0-----:R-:W-:Y:S01]  /*75f0*/  PRMT R95, R95, 0x5410, R4 ;  /* 0x000054105f5f7816 */ /* 0x001fe20000000004 */
[----:B------:R-:W-:Y:S06]  /*7600*/  BRA `(.L_x_7278) ;  /* 0x0000000c00047947 */ /* 0x000fec0003800000 */
.L_x_7269:
[----:B------:R-:W-:Y:S05]  /*7610*/  @!P0 BRA `(.L_x_7286) ;  /* 0x00000004007c8947 */ /* 0x000fea0003800000 */
[-CC-:B------:R-:W-:Y:S01]  /*7620*/  FFMA.FTZ R7, R239, R164.reuse, R5.reuse ;  /* 0x000000a4ef077223 */ /* 0x180fe20000010005 */
[----:B------:R-:W-:Y:S01]  /*7630*/  ISETP.GT.AND P1, PT, R4, RZ, PT ;  /* 0x000000ff0400720c */ /* 0x000fe20003f24270 */
[-CC-:B0-----:R-:W-:Y:S01]  /*7640*/  FFMA.FTZ R145, R241, R164.reuse, R5.reuse ;  /* 0x000000a4f1917223 */ /* 0x181fe20000010005 */
        /* <DEDUP_REMOVED lines=37> */
.L_x_7287:
[----:B------:R-:W-:Y:S05]  /*78a0*/  @!P3 BRA `(.L_x_7288) ;  /* 0x000000000018b947 */ /* 0x000fea0003800000 */
[----:B------:R-:W-:Y:S01]  /*78b0*/  FMUL.FTZ R4, R5, UR17 ;  /* 0x0000001105047c20 */ /* 0x000fe20008410000 */
[----:B-----5:R-:W-:-:S03]  /*78c0*/  LOP3.LUT P1, RZ, R216, 0xff00, RZ, 0xc0, !PT ;  /* 0x0000ff00d8ff7812 */ /* 0x020fc6000782c0ff */
[----:B------:R-:W-:-:S05]  /*78d0*/  FMUL.FTZ R4, R4, UR16 ;  /* 0x0000001004047c20 */ /* 0x000fca0008410000 */
[----:B------:R-:W-:-:S04]  /*78e0*/  FSEL R4, R4, RZ, P1 ;  /* 0x000000ff04047208 */ /* 0x000fc80000800000 */
[----:B------:R-:W-:-:S04]  /*78f0*/  F2FP.BF16.F32.PACK_AB R4, RZ, R4 ;  /* 0x00000004ff04723e */ /* 0x000fc800000010ff */
[----:B------:R-:W-:-:S07]  /*7900*/  PRMT R92, R92, 0x5410, R4 ;  /* 0x000054105c5c7816 */ /* 0x000fce0000000004 */
.L_x_7288:
[----:B------:R-:W-:Y:S05]  /*7910*/  @!P3 BRA `(.L_x_7289) ;  /* 0x000000000018b947 */ /* 0x000fea0003800000 */
[----:B------:R-:W-:Y:S01]  /*7920*/  FMUL.FTZ R4, R7, UR17 ;  /* 0x0000001107047c20 */ /* 0x000fe20008410000 */
[----:B-----5:R-:W-:-:S03]  /*7930*/  LOP3.LUT P1, RZ, R216, 0xff0000, RZ, 0xc0, !PT ;  /* 0x00ff0000d8ff7812 */ /* 0x020fc6000782c0ff */
[----:B------:R-:W-:-:S05]  /*7940*/  FMUL.FTZ R4, R4, UR16 ;  /* 0x0000001004047c20 */ /* 0x000fca0008410000 */
[----:B------:R-:W-:-:S04]  /*7950*/  FSEL R4, R4, RZ, P1 ;  /* 0x000000ff04047208 */ /* 0x000fc80000800000 */
[----:B------:R-:W-:-:S04]  /*7960*/  F2FP.BF16.F32.PACK_AB R4, RZ, R4 ;  /* 0x00000004ff04723e */ /* 0x000fc800000010ff */
[----:B------:R-:W-:-:S07]  /*7970*/  PRMT R93, R4, 0x7610, R93 ;  /* 0x00007610045d7816 */ /* 0x000fce000000005d */
.L_x_7289:
[----:B------:R-:W-:Y:S05]  /*7980*/  @!P3 BRA `(.L_x_7290) ;  /* 0x000000000018b947 */ /* 0x000fea0003800000 */
[----:B------:R-:W-:Y:S01]  /*7990*/  FMUL.FTZ R4, R151, UR17 ;  /* 0x0000001197047c20 */ /* 0x000fe20008410000 */
[----:B-----5:R-:W-:-:S03]  /*79a0*/  LOP3.LUT P1, RZ, R216, 0xff000000, RZ, 0xc0, !PT ;  /* 0xff000000d8ff7812 */ /* 0x020fc6000782c0ff */
[----:B------:R-:W-:-:S05]  /*79b0*/  FMUL.FTZ R4, R4, UR16 ;  /* 0x0000001004047c20 */ /* 0x000fca0008410000 */
[----:B------:R-:W-:-:S04]  /*79c0*/  FSEL R4, R4, RZ, P1 ;  /* 0x000000ff04047208 */ /* 0x000fc80000800000 */
[----:B------:R-:W-:-:S04]  /*79d0*/  F2FP.BF16.F32.PACK_AB R4, RZ, R4 ;  /* 0x00000004ff04723e */ /* 0x000fc800000010ff */
[----:B------:R-:W-:-:S07]  /*79e0*/  PRMT R93, R93, 0x5410, R4 ;  /* 0x000054105d5d7816 */ /* 0x000fce0000000004 */
.L_x_7290:
[----:B------:R-:W-:Y:S05]  /*79f0*/  @!P3 BRA `(.L_x_7291) ;  /* 0x000000000018b947 */ /* 0x000fea0003800000 */
[----:B------:R-:W-:Y:S01]  /*7a00*/  FMUL.FTZ R4, R148, UR17 ;  /* 0x0000001194047c20 */ /* 0x000fe20008410000 */
[----:B-----5:R-:W-:-:S03]  /*7a10*/  LOP3.LUT P1, RZ, R217, 0xff, RZ, 0xc0, !PT ;  /* 0x000000ffd9ff7812 */ /* 0x020fc6000782c0ff */
[----:B------:R-:W-:-:S05]  /*7a20*/  FMUL.FTZ R4, R4, UR16 ;  /* 0x0000001004047c20 */ /* 0x000fca0008410000 */
[----:B------:R-:W-:-:S04]  /*7a30*/  FSEL R4, R4, RZ, P1 ;  /* 0x000000ff04047208 */ /* 0x000fc80000800000 */
[----:B------:R-:W-:-:S04]  /*7a40*/  F2FP.BF16.F32.PACK_AB R4, RZ, R4 ;  /* 0x00000004ff04723e */ /* 0x000fc800000010ff */
[----:B------:R-:W-:-:S07]  /*7a50*/  PRMT R94, R4, 0x7610, R94 ;  /* 0x00007610045e7816 */ /* 0x000fce000000005e */
.L_x_7291:
[----:B------:R-:W-:Y:S05]  /*7a60*/  @!P3 BRA `(.L_x_7292) ;  /* 0x000000000018b947 */ /* 0x000fea0003800000 */
[----:B------:R-:W-:Y:S01]  /*7a70*/  FMUL.FTZ R4, R149, UR17 ;  /* 0x0000001195047c20 */ /* 0x000fe20008410000 */
[----:B-----5:R-:W-:-:S03]  /*7a80*/  LOP3.LUT P1, RZ, R217, 0xff00, RZ, 0xc0, !PT ;  /* 0x0000ff00d9ff7812 */ /* 0x020fc6000782c0ff */
[----:B------:R-:W-:-:S05]  /*7a90*/  FMUL.FTZ R4, R4, UR16 ;  /* 0x0000001004047c20 */ /* 0x000fca0008410000 */
[----:B------:R-:W-:-:S04]  /*7aa0*/  FSEL R4, R4, RZ, P1 ;  /* 0x000000ff04047208 */ /* 0x000fc80000800000 */
[----:B------:R-:W-:-:S04]  /*7ab0*/  F2FP.BF16.F32.PACK_AB R4, RZ, R4 ;  /* 0x00000004ff04723e */ /* 0x000fc800000010ff */
[----:B------:R-:W-:-:S07]  /*7ac0*/  PRMT R94, R94, 0x5410, R4 ;  /* 0x000054105e5e7816 */ /* 0x000fce0000000004 */
.L_x_7292:
[----:B------:R-:W-:Y:S05]  /*7ad0*/  @!P3 BRA `(.L_x_7293) ;  /* 0x000000000018b947 */ /* 0x000fea0003800000 */
[----:B------:R-:W-:Y:S01]  /*7ae0*/  FMUL.FTZ R4, R150, UR17 ;  /* 0x0000001196047c20 */ /* 0x000fe20008410000 */
[----:B-----5:R-:W-:-:S03]  /*7af0*/  LOP3.LUT P1, RZ, R217, 0xff0000, RZ, 0xc0, !PT ;  /* 0x00ff0000d9ff7812 */ /* 0x020fc6000782c0ff */
[----:B------:R-:W-:-:S05]  /*7b00*/  FMUL.FTZ R4, R4, UR16 ;  /* 0x0000001004047c20 */ /* 0x000fca0008410000 */
[----:B------:R-:W-:-:S04]  /*7b10*/  FSEL R4, R4, RZ, P1 ;  /* 0x000000ff04047208 */ /* 0x000fc80000800000 */
[----:B------:R-:W-:-:S04]  /*7b20*/  F2FP.BF16.F32.PACK_AB R4, RZ, R4 ;  /* 0x00000004ff04723e */ /* 0x000fc800000010ff */
[----:B------:R-:W-:-:S07]  /*7b30*/  PRMT R95, R4, 0x7610, R95 ;  /* 0x00007610045f7816 */ /* 0x000fce000000005f */
.L_x_7293:
[----:B------:R-:W-:Y:S02]  /*7b40*/  MOV R147, R151 ;  /* 0x0000009700937202 */ /* 0x000fe40000000f00 */
        /* <DEDUP_REMOVED lines=12> */
.L_x_7286:
        /* <DEDUP_REMOVED lines=12> */
.L_x_7294:
        /* <DEDUP_REMOVED lines=12> */
.L_x_7295:
        /* <DEDUP_REMOVED lines=12> */
.L_x_7296:
        /* <DEDUP_REMOVED lines=12> */
.L_x_7297:
        /* <DEDUP_REMOVED lines=12> */
.L_x_7298:
        /* <DEDUP_REMOVED lines=12> */
.L_x_7299:
        /* <DEDUP_REMOVED lines=12> */
.L_x_7300:
        /* <DEDUP_REMOVED lines=12> */
[----:B0-----:R-:W-:-:S07]  /*8210*/  PRMT R95, R95, 0x5410, R4 ;  /* 0x000054105f5f7816 */ /* 0x001fce0000000004 */
.L_x_7278:
[----:B0-----:R-:W0:Y:S01]  /*8220*/  @P0 LDC.64 R160, c[0x0][0x478] ;  /* 0x00011e00ffa00b82 */ /* 0x001e220000000a00 */
        /* <DEDUP_REMOVED lines=13> */
.L_x_7167:
        /* <DEDUP_REMOVED lines=24> */
.L_x_7302:
        /* <DEDUP_REMOVED lines=16> */
.L_x_15671:


//--------------------- .text._ZN10layer_norm13ln_bwd_kernelINS_13Kernel_traitsIf13__nv_bfloat16fS2_fjLj4096ELj1ELj1ELj4ELj16ENS_18Kernel_traits_baseILj4096EfS2_fS2_fjLj128EEEEELb1ELb1ELb0ELb0EEEvNS_9BwdParamsE --------------------------
	.section	.text._ZN10layer_norm13ln_bwd_kernelINS_13Kernel_traitsIf13__nv_bfloat16fS2_fjLj4096ELj1ELj1ELj4ELj16ENS_18Kernel_traits_baseILj4096EfS2_fS2_fjLj128EEEEELb1ELb1ELb0ELb0EEEvNS_9BwdParamsE,"ax",@progbits
	.align	128
        .global         _ZN10layer_norm13ln_bwd_kernelINS_13Kernel_traitsIf13__nv_bfloat16fS2_fjLj4096ELj1ELj1ELj4ELj16ENS_18Kernel_traits_baseILj4096EfS2_fS2_fjLj128EEEEELb1ELb1ELb0ELb0EEEvNS_9BwdParamsE
        .type           _ZN10layer_norm13ln_bwd_kernelINS_13Kernel_traitsIf13__nv_bfloat16fS2_fjLj4096ELj1ELj1ELj4ELj16ENS_18Kernel_traits_baseILj4096EfS2_fS2_fjLj128EEEEELb1ELb1ELb0ELb0EEEvNS_9BwdParamsE,@function
        .size           _ZN10layer_norm13ln_bwd_kernelINS_13Kernel_traitsIf13__nv_bfloat16fS2_fjLj4096ELj1ELj1ELj4ELj16ENS_18Kernel_traits_baseILj4096EfS2_fS2_fjLj128EEEEELb1ELb1ELb0ELb0EEEvNS_9BwdParamsE,(.L_x_15672 - _ZN10layer_norm13ln_bwd_kernelINS_13Kernel_traitsIf13__nv_bfloat16fS2_fjLj4096ELj1ELj1ELj4ELj16ENS_18Kernel_traits_baseILj4096EfS2_fS2_fjLj128EEEEELb1ELb1ELb0ELb0EEEvNS_9BwdParamsE)
        .other          _ZN10layer_norm13ln_bwd_kernelINS_13Kernel_traitsIf13__nv_bfloat16fS2_fjLj4096ELj1ELj1ELj4ELj16ENS_18Kernel_traits_baseILj4096EfS2_fS2_fjLj128EEEEELb1ELb1ELb0ELb0EEEvNS_9BwdParamsE,@"STO_CUDA_ENTRY STV_DEFAULT"
_ZN10layer_norm13ln_bwd_kernelINS_13Kernel_traitsIf13__nv_bfloat16fS2_fjLj4096ELj1ELj1ELj4ELj16ENS_18Kernel_traits_baseILj4096EfS2_fS2_fjLj128EEEEELb1ELb1ELb0ELb0EEEvNS_9BwdParamsE:
.text._ZN10layer_norm13ln_bwd_kernelINS_13Kernel_traitsIf13__nv_bfloat16fS2_fjLj4096ELj1ELj1ELj4ELj16ENS_18Kernel_traits_baseILj4096EfS2_fS2_fjLj128EEEEELb1ELb1ELb0ELb0EEEvNS_9BwdParamsE:
[----:B------:R-:W0:Y:S01]  /*0000*/  LDC R1, c[0x0][0x37c] ;  /* 0x0000df00ff017b82 */ /* 0x000e220000000800 */
[----:B------:R-:W1:Y:S01]  /*0010*/  S2R R10, SR_TID.X ;  /* 0x00000000000a7919 */ /* 0x000e620000002100 */
[----:B------:R-:W2:Y:S01]  /*0020*/  LDCU UR6, c[0x0][0x388] ;  /* 0x00007100ff0677ac */ /* 0x000ea20008000800 */
[----:B0-----:R-:W-:Y:S01]  /*0030*/  IADD3 R1, PT, PT, R1, -0xa0, RZ ;  /* 0xffffff6001017810 */ /* 0x001fe20007ffe0ff */
[----:B--2---:R-:W-:-:S04]  /*0040*/  USHF.R.S32.HI UR4, URZ, 0x1f, UR6 ;  /* 0x0000001fff047899 */ /* 0x004fc80008011406 */
[----:B------:R-:W-:-:S06]  /*0050*/  ULEA.HI UR4, UR4, UR6, URZ, 0x3 ;  /* 0x0000000604047291 */ /* 0x000fcc000f8f18ff */
[----:B------:R-:W-:Y:S02]  /*0060*/  MOV R3, UR4 ;  /* 0x0000000400037c02 */ /* 0x000fe40008000f00 */
[----:B-1----:R-:W-:Y:S01]  /*0070*/  LOP3.LUT R0, R10, 0x7f, RZ, 0x3c, !PT ;  /* 0x0000007f0a007812 */ /* 0x002fe200078e3cff */
[----:B------:R-:W0:Y:S03]  /*0080*/  LDCU.64 UR10, c[0x0][0x358] ;  /* 0x00006b00ff0a77ac */ /* 0x000e260008000a00 */
[----:B------:R-:W-:Y:S01]  /*0090*/  LEA.HI.SX32 R6, R3, R0, 0x1d ;  /* 0x0000000003067211 */ /* 0x000fe200078feaff */
[----:B------:R-:W1:Y:S01]  /*00a0*/  S2UR UR7, SR_CTAID.X ;  /* 0x00000000000779c3 */ /* 0x000e620000002500 */
[----:B------:R-:W-:Y:S01]  /*00b0*/  MOV R23, R10 ;  /* 0x0000000a00177202 */ /* 0x000fe20000000f00 */
[----:B------:R-:W1:Y:S01]  /*00c0*/  LDCU UR4, c[0x0][0x384] ;  /* 0x00007080ff0477ac */ /* 0x000e620008000800 */
[C---:B------:R-:W-:Y:S01]  /*00d0*/  ISETP.GE.U32.AND P3, PT, R6.reuse, 0x80, PT ;  /* 0x000000800600780c */ /* 0x040fe20003f66070 */
[----:B------:R2:W-:Y:S01]  /*00e0*/  STL [R1+0x10], R6 ;  /* 0x0000100601007387 */ /* 0x0005e20000100800 */
[----:B------:R-:W-:-:S02]  /*00f0*/  ISETP.GE.U32.AND P0, PT, R6, 0x100, PT ;  /* 0x000001000600780c */ /* 0x000fc40003f06070 */
[----:B------:R-:W-:Y:S02]  /*0100*/  P2R R0, PR, RZ, 0x8 ;  /* 0x00000008ff007803 */ /* 0x000fe40000000000 */
[C---:B------:R-:W-:Y:S02]  /*0110*/  ISETP.GE.U32.AND P1, PT, R6.reuse, 0x180, PT ;  /* 0x000001800600780c */ /* 0x040fe40003f26070 */
[----:B------:R-:W-:Y:S01]  /*0120*/  ISETP.GE.U32.AND P2, PT, R6, 0x200, PT ;  /* 0x000002000600780c */ /* 0x000fe20003f46070 */
[----:B------:R3:W-:Y:S04]  /*0130*/  STL [R1+0x18], R0 ;  /* 0x0000180001007387 */ /* 0x0007e80000100800 */
[----:B------:R4:W3:Y:S01]  /*0140*/  LDL.64 R52, [R1+0x90] ;  /* 0x0000900001347983 */ /* 0x0008e20000100a00 */
[----:B------:R-:W0:Y:S03]  /*0150*/  @P3 LDC.64 R2, c[0x0][0x3d0] ;  /* 0x0000f400ff023b82 */ /* 0x000e260000000a00 */
[----:B------:R4:W3:Y:S04]  /*0160*/  LDL.64 R54, [R1+0x98] ;  /* 0x0000980001367983 */ /* 0x0008e80000100a00 */
[----:B------:R4:W4:Y:S01]  /*0170*/  LDL.64 R48, [R1+0x80] ;  /* 0x0000800001307983 */ /* 0x0009220000100a00 */
[----:B------:R-:W1:Y:S03]  /*0180*/  @P3 LDC.64 R4, c[0x0][0x3e8] ;  /* 0x0000fa00ff043b82 */ /* 0x000e660000000a00 */
[----:B------:R0:W4:Y:S04]  /*0190*/  LDL.64 R50, [R1+0x88] ;  /* 0x0000880001327983 */ /* 0x0001280000100a00 */
[----:B------:R0:W4:Y:S01]  /*01a0*/  LDL.64 R44, [R1+0x70] ;  /* 0x00007000012c7983 */ /* 0x0001220000100a00 */
[----:B--2---:R-:W2:Y:S03]  /*01b0*/  @P0 LDC.64 R6, c[0x0][0x3d0] ;  /* 0x0000f400ff060b82 */ /* 0x004ea60000000a00 */
[----:B------:R0:W4:Y:S04]  /*01c0*/  LDL.64 R46, [R1+0x78] ;  /* 0x00007800012e7983 */ /* 0x0001280000100a00 */
[----:B------:R0:W4:Y:S01]  /*01d0*/  LDL.64 R40, [R1+0x60] ;  /* 0x0000600001287983 */ /* 0x0001220000100a00 */
[----:B------:R-:W2:Y:S03]  /*01e0*/  @P0 LDC.64 R8, c[0x0][0x3e8] ;  /* 0x0000fa00ff080b82 */ /* 0x000ea60000000a00 */
        /* <DEDUP_REMOVED lines=12> */
[----:B------:R2:W4:Y:S01]  /*02b0*/  LDL.64 R26, [R1+0x28] ;  /* 0x00002800011a7983 */ /* 0x0005220000100a00 */
[----:B0-----:R-:W-:-:S04]  /*02c0*/  @P3 IMAD.WIDE.U32 R2, R23, 0x20, R2 ;  /* 0x0000002017023825 */ /* 0x001fc800078e0002 */
[C---:B-1----:R-:W-:Y:S01]  /*02d0*/  @P3 IMAD.WIDE.U32 R4, R23.reuse, 0x20, R4 ;  /* 0x0000002017043825 */ /* 0x042fe200078e0004 */
[----:B------:R-:W-:-:S04]  /*02e0*/  @P3 LOP3.LUT R23, R23, 0x80, RZ, 0xfc, !PT ;  /* 0x0000008017173812 */ /* 0x000fc800078efcff */
[----:B------:R0:W5:Y:S01]  /*02f0*/  @P3 LDG.E.128 R168, desc[UR10][R4.64] ;  /* 0x0000000a04a83981 */ /* 0x000162000c1e1d00 */
[----:B--2---:R-:W-:-:S03]  /*0300*/  @P0 IMAD.WIDE.U32 R10, R23, 0x20, R6 ;  /* 0x00000020170a0825 */ /* 0x004fc600078e0006 */
[----:B------:R0:W5:Y:S01]  /*0310*/  @P3 LDG.E.128 R164, desc[UR10][R4.64+0x10] ;  /* 0x0000100a04a43981 */ /* 0x000162000c1e1d00 */
[C---:B------:R-:W-:Y:S01]  /*0320*/  @P0 IMAD.WIDE.U32 R12, R23.reuse, 0x20, R8 ;  /* 0x00000020170c0825 */ /* 0x040fe200078e0008 */
[----:B------:R-:W-:-:S04]  /*0330*/  @P0 IADD3 R23, PT, PT, R23, 0x80, RZ ;  /* 0x0000008017170810 */ /* 0x000fc80007ffe0ff */
[----:B------:R0:W5:Y:S01]  /*0340*/  @P0 LDG.E.128 R160, desc[UR10][R12.64] ;  /* 0x0000000a0ca00981 */ /* 0x000162000c1e1d00 */
[----:B------:R-:W-:-:S03]  /*0350*/  @P1 IMAD.WIDE.U32 R14, R23, 0x20, R14 ;  /* 0x00000020170e1825 */ /* 0x000fc600078e000e */
[----:B------:R0:W5:Y:S01]  /*0360*/  @P0 LDG.E.128 R156, desc[UR10][R12.64+0x10] ;  /* 0x0000100a0c9c0981 */ /* 0x000162000c1e1d00 */
[C---:B------:R-:W-:Y:S01]  /*0370*/  @P1 IMAD.WIDE.U32 R16, R23.reuse, 0x20, R16 ;  /* 0x0000002017101825 */ /* 0x040fe200078e0010 */
[----:B------:R-:W-:-:S04]  /*0380*/  @P1 IADD3 R23, PT, PT, R23, 0x80, RZ ;  /* 0x0000008017171810 */ /* 0x000fc80007ffe0ff */
[----:B------:R0:W5:Y:S01]  /*0390*/  @P1 LDG.E.128 R152, desc[UR10][R16.64] ;  /* 0x0000000a10981981 */ /* 0x000162000c1e1d00 */
[----:B------:R-:W-:-:S03]  /*03a0*/  @P2 IMAD.WIDE.U32 R6, R23, 0x20, R18 ;  /* 0x0000002017062825 */ /* 0x000fc600078e0012 */
[----:B------:R0:W5:Y:S01]  /*03b0*/  @P1 LDG.E.128 R148, desc[UR10][R16.64+0x10] ;  /* 0x0000100a10941981 */ /* 0x000162000c1e1d00 */
[----:B------:R-:W-:-:S05]  /*03c0*/  @P2 IMAD.WIDE.U32 R8, R23, 0x20, R20 ;  /* 0x0000002017082825 */ /* 0x000fca00078e0014 */
[----:B------:R0:W5:Y:S04]  /*03d0*/  @P2 LDG.E.128 R144, desc[UR10][R8.64] ;  /* 0x0000000a08902981 */ /* 0x000168000c1e1d00 */
[----:B------:R0:W5:Y:S04]  /*03e0*/  @P2 LDG.E.128 R140, desc[UR10][R8.64+0x10] ;  /* 0x0000100a088c2981 */ /* 0x000168000c1e1d00 */
[----:B---3--:R-:W2:Y:S04]  /*03f0*/  @P3 LDG.E.128 R52, desc[UR10][R2.64] ;  /* 0x0000000a02343981 */ /* 0x008ea8000c1e1d00 */
[----:B----4-:R-:W3:Y:S04]  /*0400*/  @P3 LDG.E.128 R48, desc[UR10][R2.64+0x10] ;  /* 0x0000100a02303981 */ /* 0x010ee8000c1e1d00 */
[----:B------:R-:W4:Y:S04]  /*0410*/  @P0 LDG.E.128 R44, desc[UR10][R10.64] ;  /* 0x0000000a0a2c0981 */ /* 0x000f28000c1e1d00 */
[----:B------:R-:W4:Y:S04]  /*0420*/  @P0 LDG.E.128 R40, desc[UR10][R10.64+0x10] ;  /* 0x0000100a0a280981 */ /* 0x000f28000c1e1d00 */
[----:B------:R-:W4:Y:S04]  /*0430*/  @P1 LDG.E.128 R36, desc[UR10][R14.64] ;  /* 0x0000000a0e241981 */ /* 0x000f28000c1e1d00 */
[----:B------:R-:W4:Y:S04]  /*0440*/  @P1 LDG.E.128 R32, desc[UR10][R14.64+0x10] ;  /* 0x0000100a0e201981 */ /* 0x000f28000c1e1d00 */
[----:B------:R-:W4:Y:S04]  /*0450*/  @P2 LDG.E.128 R28, desc[UR10][R6.64] ;  /* 0x0000000a061c2981 */ /* 0x000f28000c1e1d00 */
[----:B------:R-:W4:Y:S01]  /*0460*/  @P2 LDG.E.128 R24, desc[UR10][R6.64+0x10] ;  /* 0x0000100a06182981 */ /* 0x000f22000c1e1d00 */
[----:B------:R-:W-:-:S05]  /*0470*/  P2R R0, PR, RZ, 0x4 ;  /* 0x00000004ff007803 */ /* 0x000fca0000000000 */
[----:B------:R-:W-:Y:S01]  /*0480*/  STL [R1+0x14], R0 ;  /* 0x0000140001007387 */ /* 0x000fe20000100800 */
        /* <DEDUP_REMOVED lines=43> */
[----:B--2---:R1:W-:Y:S04]  /*0740*/  @P3 STL.64 [R1+0x90], R52 ;  /* 0x0000903401003387 */ /* 0x0043e80000100a00 */
[----:B------:R2:W-:Y:S04]  /*0750*/  @P3 STL.64 [R1+0x98], R54 ;  /* 0x0000983601003387 */ /* 0x0005e80000100a00 */
[----:B---3--:R3:W-:Y:S04]  /*0760*/  @P3 STL.64 [R1+0x80], R48 ;  /* 0x0000803001003387 */ /* 0x0087e80000100a00 */
[----:B------:R0:W-:Y:S04]  /*0770*/  @P3 STL.64 [R1+0x88], R50 ;  /* 0x0000883201003387 */ /* 0x0001e80000100a00 */
[----:B----4-:R4:W-:Y:S04]  /*0780*/  @P0 STL.64 [R1+0x70], R44 ;  /* 0x0000702c01000387 */ /* 0x0109e80000100a00 */
        /* <DEDUP_REMOVED lines=11> */
[----:B-1----:R-:W-:-:S02]  /*0840*/  CS2R R52, SRZ ;  /* 0x0000000000347805 */ /* 0x002fc4000001ff00 */
[----:B--2---:R-:W-:Y:S02]  /*0850*/  CS2R R54, SRZ ;  /* 0x0000000000367805 */ /* 0x004fe4000001ff00 */
[----:B---3--:R-:W-:Y:S02]  /*0860*/  CS2R R48, SRZ ;  /* 0x0000000000307805 */ /* 0x008fe4000001ff00 */
[----:B0-----:R-:W-:Y:S02]  /*0870*/  CS2R R50, SRZ ;  /* 0x0000000000327805 */ /* 0x001fe4000001ff00 */
[----:B----4-:R-:W-:Y:S02]  /*0880*/  CS2R R44, SRZ ;  /* 0x00000000002c7805 */ /* 0x010fe4000001ff00 */
[----:B------:R-:W-:Y:S01]  /*0890*/  CS2R R46, SRZ ;  /* 0x00000000002e7805 */ /* 0x000fe2000001ff00 */
        /* <DEDUP_REMOVED lines=61> */
.L_x_7338:
[----:B------:R-:W1:Y:S01]  /*0c70*/  @UP0 LDCU.64 UR4, c[0x0][0x3e0] ;  /* 0x00007c00ff0407ac */ /* 0x000e620008000a00 */
[----:B------:R-:W3:Y:S01]  /*0c80*/  LDL R193, [R1+0x10] ;  /* 0x0000100001c17983 */ /* 0x000ee20000100800 */
[----:B------:R-:W-:Y:S01]  /*0c90*/  PLOP3.LUT P0, PT, PT, PT, UP0, 0x80, 0x8 ;  /* 0x000000000008781c */ /* 0x000fe20003f0f008 */
[----:B0-----:R-:W-:-:S06]  /*0ca0*/  UIMAD.WIDE UR16, UR7, 0x4, UR12 ;  /* 0x00000004071078a5 */ /* 0x001fcc000f8e020c */
[----:B------:R-:W-:Y:S02]  /*0cb0*/  MOV R188, UR16 ;  /* 0x0000001000bc7c02 */ /* 0x000fe40008000f00 */
[----:B------:R-:W-:Y:S01]  /*0cc0*/  MOV R189, UR17 ;  /* 0x0000001100bd7c02 */ /* 0x000fe20008000f00 */
[----:B-1----:R-:W-:-:S04]  /*0cd0*/  @UP0 UIMAD.WIDE UR4, UR7, 0x2, UR4 ;  /* 0x00000002070408a5 */ /* 0x002fc8000f8e0204 */
[----:B------:R0:W4:Y:S01]  /*0ce0*/  LDG.E R190, desc[UR10][R188.64] ;  /* 0x0000000abcbe7981 */ /* 0x000122000c1e1900 */
[----:B------:R-:W-:Y:S01]  /*0cf0*/  UIMAD.WIDE UR16, UR7, 0x4, UR14 ;  /* 0x00000004071078a5 */ /* 0x000fe2000f8e020e */
[----:B0-----:R-:W-:Y:S02]  /*0d00*/  MOV R188, UR4 ;  /* 0x0000000400bc7c02 */ /* 0x001fe40008000f00 */
[----:B------:R-:W-:-:S05]  /*0d10*/  MOV R189, UR5 ;  /* 0x0000000500bd7c02 */ /* 0x000fca0008000f00 */
[----:B------:R0:W4:Y:S02]  /*0d20*/  @P0 LDG.E.U16 R191, desc[UR10][R188.64] ;  /* 0x0000000abcbf0981 */ /* 0x000124000c1e1500 */
[----:B0-----:R-:W-:Y:S02]  /*0d30*/  MOV R188, UR16 ;  /* 0x0000001000bc7c02 */ /* 0x001fe40008000f00 */
[----:B------:R-:W-:-:S05]  /*0d40*/  MOV R189, UR17 ;  /* 0x0000001100bd7c02 */ /* 0x000fca0008000f00 */
[----:B------:R0:W4:Y:S01]  /*0d50*/  LDG.E R188, desc[UR10][R188.64] ;  /* 0x0000000abcbc7981 */ /* 0x000122000c1e1900 */
[----:B------:R-:W-:Y:S01]  /*0d60*/  UIMAD UR4, UR7, UR6, URZ ;  /* 0x00000006070472a4 */ /* 0x000fe2000f8e02ff */
[----:B--2---:R-:W-:Y:S01]  /*0d70*/  ISETP.NE.AND P3, PT, RZ, UR18, PT ;  /* 0x00000012ff007c0c */ /* 0x004fe2000bf65270 */
[----:B------:R-:W-:Y:S01]  /*0d80*/  UMOV UR16, 0x3f800000 ;  /* 0x3f80000000107882 */ /* 0x000fe20000000000 */
[----:B------:R-:W1:Y:S01]  /*0d90*/  S2R R192, SR_TID.X ;  /* 0x0000000000c07919 */ /* 0x000e620000002100 */
[----:B------:R-:W-:Y:S01]  /*0da0*/  USHF.R.S32.HI UR5, URZ, 0x1f, UR4 ;  /* 0x0000001fff057899 */ /* 0x000fe20008011404 */
[----:B------:R-:W-:Y:S01]  /*0db0*/  BSSY.RECONVERGENT B0, `(.L_x_7304) ;  /* 0x0000076000007945 */ /* 0x000fe20003800200 */
[----:B------:R-:W-:Y:S01]  /*0dc0*/  HFMA2 R228, -RZ, RZ, 0, 0 ;  /* 0x00000000ffe47431 */ /* 0x000fe200000001ff */
[----:B------:R-:W-:Y:S01]  /*0dd0*/  MOV R227, RZ ;  /* 0x000000ff00e37202 */ /* 0x000fe20000000f00 */
[----:B------:R-:W-:Y:S01]  /*0de0*/  ULEA.HI UR5, UR5, UR4, URZ, 0x3 ;  /* 0x0000000405057291 */ /* 0x000fe2000f8f18ff */
[----:B---3--:R-:W-:-:S02]  /*0df0*/  ISETP.GE.U32.AND P4, PT, R193, 0x80, PT ;  /* 0x00000080c100780c */ /* 0x008fc40003f86070 */
[C---:B------:R-:W-:Y:S02]  /*0e00*/  ISETP.GE.U32.AND P5, PT, R193.reuse, 0x200, PT ;  /* 0x00000200c100780c */ /* 0x040fe40003fa6070 */
[----:B0-----:R-:W-:Y:S02]  /*0e10*/  P2R R189, PR, RZ, 0x10 ;  /* 0x00000010ffbd7803 */ /* 0x001fe40000000000 */
[----:B------:R-:W-:-:S03]  /*0e20*/  ISETP.GE.U32.AND P1, PT, R193, 0x180, PT ;  /* 0x00000180c100780c */ /* 0x000fc60003f26070 */
[----:B------:R0:W-:Y:S01]  /*0e30*/  STL [R1+0x18], R189 ;  /* 0x000018bd01007387 */ /* 0x0001e20000100800 */
[----:B----4-:R-:W-:Y:S02]  /*0e40*/  FSEL R190, R190, RZ, !P3 ;  /* 0x000000ffbebe7208 */ /* 0x010fe40005800000 */
[----:B0-----:R-:W-:Y:S02]  /*0e50*/  P2R R189, PR, RZ, 0x20 ;  /* 0x00000020ffbd7803 */ /* 0x001fe40000000000 */
[----:B------:R-:W-:-:S03]  /*0e60*/  R2UR UR26, R190 ;  /* 0x00000000be1a72ca */ /* 0x000fc600000e0000 */
[----:B------:R0:W-:Y:S01]  /*0e70*/  STL [R1+0x14], R189 ;  /* 0x000014bd01007387 */ /* 0x0001e20000100800 */
[----:B------:R-:W-:Y:S02]  /*0e80*/  @P0 R2UR UR17, R191 ;  /* 0x00000000bf1102ca */ /* 0x000fe400000e0000 */
[----:B------:R-:W-:-:S11]  /*0e90*/  ISETP.GE.U32.AND P0, PT, R193, 0x100, PT ;  /* 0x00000100c100780c */ /* 0x000fd60003f06070 */
[----:B------:R-:W-:Y:S01]  /*0ea0*/  @UP0 USHF.L.U32 UR16, UR17, 0x10, URZ ;  /* 0x0000001011100899 */ /* 0x000fe200080006ff */
[----:B------:R-:W-:Y:S02]  /*0eb0*/  R2UR UR23, R188 ;  /* 0x00000000bc1772ca */ /* 0x000fe400000e0000 */
[----:B------:R-:W-:-:S04]  /*0ec0*/  MOV R188, UR5 ;  /* 0x0000000500bc7c02 */ /* 0x000fc80008000f00 */
[----:B-1----:R-:W-:-:S04]  /*0ed0*/  LEA.HI.SX32 R204, R188, R192, 0x1d ;  /* 0x000000c0bccc7211 */ /* 0x002fc800078feaff */
[----:B------:R-:W-:Y:S01]  /*0ee0*/  MOV R226, R204 ;  /* 0x000000cc00e27202 */ /* 0x000fe20000000f00 */
[----:B0----5:R-:W-:Y:S06]  /*0ef0*/  @!P4 BRA `(.L_x_7305) ;  /* 0x000000040084c947 */ /* 0x021fec0003800000 */
        /* <DEDUP_REMOVED lines=8> */
[----:B------:R-:W4:Y:S04]  /*0f80*/  LDL R228, [R1+0x9c] ;  /* 0x00009c0001e47983 */ /* 0x000f280000100800 */
[----:B------:R-:W4:Y:S01]  /*0f90*/  LDL R252, [R1+0x84] ;  /* 0x0000840001fc7983 */ /* 0x000f220000100800 */
[----:B0-----:R-:W-:-:S03]  /*0fa0*/  IMAD.WIDE.U32 R16, R204, 0x20, R16 ;  /* 0x00000020cc107825 */ /* 0x001fc600078e0010 */
[----:B------:R-:W4:Y:S04]  /*0fb0*/  LDL R250, [R1+0x8c] ;  /* 0x00008c0001fa7983 */ /* 0x000f280000100800 */
[----:B------:R-:W2:Y:S04]  /*0fc0*/  LDG.E.128 R188, desc[UR10][R16.64] ;  /* 0x0000000a10bc7981 */ /* 0x000ea8000c1e1d00 */
[----:B------:R0:W3:Y:S01]  /*0fd0*/  LDG.E.128 R196, desc[UR10][R16.64+0x10] ;  /* 0x0000100a10c47981 */ /* 0x0000e2000c1e1d00 */
[----:B-1----:R-:W-:Y:S01]  /*0fe0*/  IMAD.WIDE.U32 R192, R204, 0x10, R192 ;  /* 0x00000010ccc07825 */ /* 0x002fe200078e00c0 */
[----:B------:R-:W-:-:S05]  /*0ff0*/  ISETP.NE.AND.EX P2, PT, RZ, UR21, PT, P2 ;  /* 0x00000015ff007c0c */ /* 0x000fca000bf45320 */
[----:B------:R-:W4:Y:S08]  /*1000*/  LDG.E.128 R192, desc[UR10][R192.64] ;  /* 0x0000000ac0c07981 */ /* 0x000f30000c1e1d00 */
[----:B0-----:R-:W0:Y:S02]  /*1010*/  @P2 LDC.64 R16, c[0x0][0x438] ;  /* 0x00010e00ff102b82 */ /* 0x001e240000000a00 */
[----:B0-----:R-:W-:-:S05]  /*1020*/  @P2 IMAD.WIDE.U32 R16, R204, 0x20, R16 ;  /* 0x00000020cc102825 */ /* 0x001fca00078e0010 */
[----:B------:R-:W5:Y:S04]  /*1030*/  @P2 LDG.E.128 R40, desc[UR10][R16.64] ;  /* 0x0000000a10282981 */ /* 0x000f68000c1e1d00 */
[----:B------:R0:W5:Y:S02]  /*1040*/  @P2 LDG.E.128 R36, desc[UR10][R16.64+0x10] ;  /* 0x0000100a10242981 */ /* 0x000164000c1e1d00 */
[----:B0-----:R-:W-:-:S06]  /*1050*/  IMAD.WIDE.U32 R16, R204, 0x8, R214 ;  /* 0x00000008cc107825 */ /* 0x001fcc00078e00d6 */
[----:B------:R-:W5:Y:S01]  /*1060*/  LDG.E.64 R16, desc[UR10][R16.64] ;  /* 0x0000000a10107981 */ /* 0x000f62000c1e1b00 */
[----:B--2---:R-:W-:Y:S01]  /*1070*/  FADD.FTZ R219, R190, -UR26 ;  /* 0x8000001abedb7e21 */ /* 0x004fe20008010000 */
[----:B---3--:R-:W-:Y:S02]  /*1080*/  FADD.FTZ R190, R199, -UR26 ;  /* 0x8000001ac7be7e21 */ /* 0x008fe40008010000 */
[----:B------:R-:W2:Y:S01]  /*1090*/  LDL R199, [R1+0x94] ;  /* 0x0000940001c77983 */ /* 0x000ea20000100800 */
[----:B------:R-:W-:Y:S01]  /*10a0*/  FADD.FTZ R0, R188, -UR26 ;  /* 0x8000001abc007e21 */ /* 0x000fe20008010000 */
[C---:B----4-:R-:W-:Y:S02]  /*10b0*/  PRMT R214, R192.reuse, 0x7632, R214 ;  /* 0x00007632c0d67816 */ /* 0x050fe400000000d6 */
[----:B------:R-:W-:Y:S02]  /*10c0*/  SHF.L.U32 R215, R192, 0x10, RZ ;  /* 0x00000010c0d77819 */ /* 0x000fe400000006ff */
[----:B------:R-:W-:-:S02]  /*10d0*/  PRMT R192, R193, 0x7632, R192 ;  /* 0x00007632c1c07816 */ /* 0x000fc400000000c0 */
[----:B------:R-:W-:Y:S01]  /*10e0*/  SHF.L.U32 R193, R193, 0x10, RZ ;  /* 0x00000010c1c17819 */ /* 0x000fe200000006ff */
[----:B------:R-:W-:Y:S01]  /*10f0*/  FADD.FTZ R196, R196, -UR26 ;  /* 0x8000001ac4c47e21 */ /* 0x000fe20008010000 */
[----:B------:R-:W-:Y:S01]  /*1100*/  FADD.FTZ R218, R191, -UR26 ;  /* 0x8000001abfda7e21 */ /* 0x000fe20008010000 */
[----:B------:R-:W-:Y:S01]  /*1110*/  FADD.FTZ R216, R189, -UR26 ;  /* 0x8000001abdd87e21 */ /* 0x000fe20008010000 */
[----:B------:R-:W-:Y:S01]  /*1120*/  PRMT R191, R194, 0x7632, R191 ;  /* 0x00007632c2bf7816 */ /* 0x000fe200000000bf */
[----:B------:R-:W-:Y:S01]  /*1130*/  FMUL.FTZ R0, R0, UR23 ;  /* 0x0000001700007c20 */ /* 0x000fe20008410000 */
[----:B------:R-:W-:Y:S01]  /*1140*/  SHF.L.U32 R194, R194, 0x10, RZ ;  /* 0x00000010c2c27819 */ /* 0x000fe200000006ff */
[----:B------:R-:W-:Y:S01]  /*1150*/  FADD.FTZ R189, R197, -UR26 ;  /* 0x8000001ac5bd7e21 */ /* 0x000fe20008010000 */
[----:B------:R-:W-:Y:S01]  /*1160*/  FADD.FTZ R198, R198, -UR26 ;  /* 0x8000001ac6c67e21 */ /* 0x000fe20008010000 */
[----:B------:R-:W-:Y:S01]  /*1170*/  FMUL.FTZ R227, R217, R193 ;  /* 0x000000c1d9e37220 */ /* 0x000fe20000410000 */
[----:B------:R-:W-:Y:S01]  /*1180*/  FMUL.FTZ R219, R219, UR23 ;  /* 0x00000017dbdb7c20 */ /* 0x000fe20008410000 */
[----:B------:R-:W-:Y:S01]  /*1190*/  SHF.L.U32 R197, R214, 0x10, RZ ;  /* 0x00000010d6c57819 */ /* 0x000fe200000006ff */
[----:B------:R-:W-:Y:S01]  /*11a0*/  FMUL.FTZ R217, R196, UR23 ;  /* 0x00000017c4d97c20 */ /* 0x000fe20008410000 */
[----:B------:R-:W-:Y:S01]  /*11b0*/  PRMT R188, R195, 0x7632, R188 ;  /* 0x00007632c3bc7816 */ /* 0x000fe200000000bc */
[-C--:B------:R-:W-:Y:S01]  /*11c0*/  FMUL.FTZ R221, R221, R215.reuse ;  /* 0x000000d7dddd7220 */ /* 0x080fe20000410000 */
[----:B------:R-:W-:Y:S01]  /*11d0*/  SHF.L.U32 R195, R195, 0x10, RZ ;  /* 0x00000010c3c37819 */ /* 0x000fe200000006ff */
        /* <DEDUP_REMOVED lines=9> */
[----:B------:R-:W-:Y:S01]  /*1270*/  FMUL.FTZ R220, R216, UR23 ;  /* 0x00000017d8dc7c20 */ /* 0x000fe20008410000 */
[----:B------:R-:W-:Y:S01]  /*1280*/  FADD.FTZ R194, RZ, R221 ;  /* 0x000000ddffc27221 */ /* 0x000fe20000010000 */
[----:B------:R-:W-:Y:S01]  /*1290*/  FFMA.FTZ R193, R0, R221, RZ ;  /* 0x000000dd00c17223 */ /* 0x000fe200000100ff */
[----:B------:R-:W-:Y:S01]  /*12a0*/  FADD.FTZ R102, R102, R195 ;  /* 0x000000c366667221 */ /* 0x000fe20000010000 */
[-C--:B------:R-:W-:Y:S01]  /*12b0*/  FFMA.FTZ R134, R215, R195.reuse, R134 ;  /* 0x000000c3d7867223 */ /* 0x080fe20000010086 */
[----:B------:R-:W-:Y:S01]  /*12c0*/  FMUL.FTZ R251, R251, R195 ;  /* 0x000000c3fbfb7220 */ /* 0x000fe20000410000 */
[----:B------:R-:W-:Y:S01]  /*12d0*/  FMUL.FTZ R218, R218, UR23 ;  /* 0x00000017dada7c20 */ /* 0x000fe20008410000 */
[-C--:B------:R-:W-:Y:S01]  /*12e0*/  FMUL.FTZ R195, R228, R192.reuse ;  /* 0x000000c0e4c37220 */ /* 0x080fe20000410000 */
[----:B------:R-:W-:Y:S01]  /*12f0*/  STL [R1+0x8], R227 ;  /* 0x000008e301007387 */ /* 0x000fe20000100800 */
[----:B------:R-:W-:Y:S01]  /*1300*/  FADD.FTZ R107, R107, R192 ;  /* 0x000000c06b6b7221 */ /* 0x000fe20000010000 */
[----:B------:R-:W-:-:S02]  /*1310*/  FFMA.FTZ R139, R218, R192, R139 ;  /* 0x000000c0da8b7223 */ /* 0x000fc4000001008b */
[----:B------:R0:W-:Y:S01]  /*1320*/  STL [R1], R226 ;  /* 0x000000e201007387 */ /* 0x0001e20000100800 */
[----:B------:R-:W-:Y:S01]  /*1330*/  SHF.L.U32 R191, R191, 0x10, RZ ;  /* 0x00000010bfbf7819 */ /* 0x000fe200000006ff */
[----:B------:R-:W-:-:S04]  /*1340*/  FMUL.FTZ R216, R189, UR23 ;  /* 0x00000017bdd87c20 */ /* 0x000fc80008410000 */
[----:B------:R-:W-:Y:S01]  /*1350*/  FADD.FTZ R101, R101, R191 ;  /* 0x000000bf65657221 */ /* 0x000fe20000010000 */
[-C--:B------:R-:W-:Y:S01]  /*1360*/  FFMA.FTZ R133, R216, R191.reuse, R133 ;  /* 0x000000bfd8857223 */ /* 0x080fe20000010085 */
[----:B------:R-:W-:Y:S01]  /*1370*/  FMUL.FTZ R252, R252, R191 ;  /* 0x000000bffcfc7220 */ /* 0x000fe20000410000 */
[----:B------:R-:W-:Y:S01]  /*1380*/  SHF.L.U32 R188, R188, 0x10, RZ ;  /* 0x00000010bcbc7819 */ /* 0x000fe200000006ff */
[----:B------:R-:W-:-:S04]  /*1390*/  FMUL.FTZ R214, R190, UR23 ;  /* 0x00000017bed67c20 */ /* 0x000fc80008410000 */
[-C--:B------:R-:W-:Y:S01]  /*13a0*/  FMUL.FTZ R250, R250, R188.reuse ;  /* 0x000000bcfafa7220 */ /* 0x080fe20000410000 */
[-C--:B------:R-:W-:Y:S01]  /*13b0*/  FFMA.FTZ R137, R220, R197.reuse, R137 ;  /* 0x000000c5dc897223 */ /* 0x080fe20000010089 */
[----:B------:R-:W-:Y:S01]  /*13c0*/  FADD.FTZ R105, R105, R197 ;  /* 0x000000c569697221 */ /* 0x000fe20000010000 */
[----:B------:R-:W-:Y:S01]  /*13d0*/  FADD.FTZ R103, R103, R188 ;  /* 0x000000bc67677221 */ /* 0x000fe20000010000 */
[----:B------:R-:W-:Y:S01]  /*13e0*/  FFMA.FTZ R135, R214, R188, R135 ;  /* 0x000000bcd6877223 */ /* 0x000fe20000010087 */
[----:B--2---:R-:W-:-:S04]  /*13f0*/  FMUL.FTZ R196, R199, R197 ;  /* 0x000000c5c7c47220 */ /* 0x004fc80000410000 */
[----:B------:R-:W-:Y:S01]  /*1400*/  FADD.FTZ R194, R194, R196 ;  /* 0x000000c4c2c27221 */ /* 0x000fe20000010000 */
[----:B------:R-:W-:Y:S01]  /*1410*/  FFMA.FTZ R193, R220, R196, R193 ;  /* 0x000000c4dcc17223 */ /* 0x000fe200000100c1 */
[----:B------:R1:W-:Y:S02]  /*1420*/  STL [R1+0xc], R196 ;  /* 0x00000cc401007387 */ /* 0x0003e40000100800 */
[----:B------:R-:W-:Y:S01]  /*1430*/  FADD.FTZ R192, R194, R227 ;  /* 0x000000e3c2c07221 */ /* 0x000fe20000010000 */
[----:B------:R-:W-:Y:S01]  /*1440*/  FFMA.FTZ R193, R219, R227, R193 ;  /* 0x000000e3dbc17223 */ /* 0x000fe200000100c1 */
[----:B------:R1:W-:Y:S02]  /*1450*/  STL [R1+0x4], R195 ;  /* 0x000004c301007387 */ /* 0x0003e40000100800 */
        /* <DEDUP_REMOVED lines=8> */
[----:B0-----:R-:W-:Y:S02]  /*14e0*/  IADD3 R226, PT, PT, R204, 0x80, RZ ;  /* 0x00000080cce27810 */ /* 0x001fe40007ffe0ff */
[----:B------:R-:W-:Y:S01]  /*14f0*/  FADD.FTZ R228, R189, R250 ;  /* 0x000000fabde47221 */ /* 0x000fe20000010000 */
[----:B-1----:R-:W-:-:S07]  /*1500*/  FFMA.FTZ R227, R214, R250, R191 ;  /* 0x000000fad6e37223 */ /* 0x002fce00000100bf */
.L_x_7305:
[----:B------:R-:W-:Y:S05]  /*1510*/  BSYNC.RECONVERGENT B0 ;  /* 0x0000000000007941 */ /* 0x000fea0003800200 */
.L_x_7304:
        /* <DEDUP_REMOVED lines=12> */
[----:B0-----:R-:W-:-:S05]  /*15e0*/  IMAD.WIDE.U32 R18, R226, 0x20, R18 ;  /* 0x00000020e2127825 */ /* 0x001fca00078e0012 */
[----:B------:R-:W2:Y:S01]  /*15f0*/  LDG.E.128 R188, desc[UR10][R18.64] ;  /* 0x0000000a12bc7981 */ /* 0x000ea2000c1e1d00 */
[----:B-1----:R-:W-:-:S03]  /*1600*/  IMAD.WIDE.U32 R192, R226, 0x10, R192 ;  /* 0x00000010e2c07825 */ /* 0x002fc600078e00c0 */
[----:B------:R0:W3:Y:S04]  /*1610*/  LDG.E.128 R196, desc[UR10][R18.64+0x10] ;  /* 0x0000100a12c47981 */ /* 0x0000e8000c1e1d00 */
        /* <DEDUP_REMOVED lines=8> */
[----:B--2---:R-:W-:Y:S01]  /*16a0*/  FADD.FTZ R208, R188, -UR26 ;  /* 0x8000001abcd07e21 */ /* 0x004fe20008010000 */
[C---:B----4-:R-:W-:Y:S02]  /*16b0*/  PRMT R242, R195.reuse, 0x7632, R242 ;  /* 0x00007632c3f27816 */ /* 0x050fe400000000f2 */
[----:B------:R-:W-:Y:S01]  /*16c0*/  SHF.L.U32 R188, R195, 0x10, RZ ;  /* 0x00000010c3bc7819 */ /* 0x000fe200000006ff */
[----:B---3--:R-:W-:Y:S02]  /*16d0*/  FADD.FTZ R195, R198, -UR26 ;  /* 0x8000001ac6c37e21 */ /* 0x008fe40008010000 */
[----:B------:R-:W2:Y:S01]  /*16e0*/  LDL R198, [R1+0x68] ;  /* 0x0000680001c67983 */ /* 0x000ea20000100800 */
[----:B------:R-:W-:Y:S01]  /*16f0*/  FADD.FTZ R206, R189, -UR26 ;  /* 0x8000001abdce7e21 */ /* 0x000fe20008010000 */
[----:B------:R-:W-:Y:S02]  /*1700*/  FADD.FTZ R189, R197, -UR26 ;  /* 0x8000001ac5bd7e21 */ /* 0x000fe40008010000 */
[----:B------:R-:W3:Y:S01]  /*1710*/  LDL R197, [R1+0x6c] ;  /* 0x00006c0001c57983 */ /* 0x000ee20000100800 */
[----:B------:R-:W-:Y:S01]  /*1720*/  FADD.FTZ R210, R191, -UR26 ;  /* 0x8000001abfd27e21 */ /* 0x000fe20008010000 */
[----:B------:R-:W-:-:S02]  /*1730*/  PRMT R191, R192, 0x7632, R191 ;  /* 0x00007632c0bf7816 */ /* 0x000fc400000000bf */
[----:B------:R-:W-:Y:S01]  /*1740*/  SHF.L.U32 R205, R192, 0x10, RZ ;  /* 0x00000010c0cd7819 */ /* 0x000fe200000006ff */
[----:B------:R-:W-:Y:S01]  /*1750*/  FADD.FTZ R207, R190, -UR26 ;  /* 0x8000001abecf7e21 */ /* 0x000fe20008010000 */
[----:B------:R-:W-:Y:S01]  /*1760*/  FMUL.FTZ R213, R208, UR23 ;  /* 0x00000017d0d57c20 */ /* 0x000fe20008410000 */
[----:B------:R-:W-:Y:S01]  /*1770*/  PRMT R192, R193, 0x7632, R192 ;  /* 0x00007632c1c07816 */ /* 0x000fe200000000c0 */
[----:B------:R-:W-:Y:S01]  /*1780*/  FADD.FTZ R196, R196, -UR26 ;  /* 0x8000001ac4c47e21 */ /* 0x000fe20008010000 */
[----:B------:R-:W-:Y:S01]  /*1790*/  SHF.L.U32 R191, R191, 0x10, RZ ;  /* 0x00000010bfbf7819 */ /* 0x000fe200000006ff */
[-C--:B------:R-:W-:Y:S01]  /*17a0*/  FMUL.FTZ R249, R249, R205.reuse ;  /* 0x000000cdf9f97220 */ /* 0x080fe20000410000 */
[----:B------:R-:W-:Y:S01]  /*17b0*/  SHF.L.U32 R193, R193, 0x10, RZ ;  /* 0x00000010c1c17819 */ /* 0x000fe200000006ff */
[----:B------:R-:W-:Y:S01]  /*17c0*/  FMUL.FTZ R211, R207, UR23 ;  /* 0x00000017cfd37c20 */ /* 0x000fe20008410000 */
[----:B------:R-:W-:Y:S01]  /*17d0*/  PRMT R243, R194, 0x7632, R243 ;  /* 0x00007632c2f37816 */ /* 0x000fe200000000f3 */
[----:B------:R-:W-:Y:S01]  /*17e0*/  FMUL.FTZ R212, R206, UR23 ;  /* 0x00000017ced47c20 */ /* 0x000fe20008410000 */
[----:B------:R-:W-:Y:S01]  /*17f0*/  FADD.FTZ R96, R96, R205 ;  /* 0x000000cd60607221 */ /* 0x000fe20000010000 */
[----:B------:R-:W-:Y:S01]  /*1800*/  FFMA.FTZ R128, R213, R205, R128 ;  /* 0x000000cdd5807223 */ /* 0x000fe20000010080 */
[----:B------:R-:W-:Y:S01]  /*1810*/  FMUL.FTZ R205, R196, UR23 ;  /* 0x00000017c4cd7c20 */ /* 0x000fe20008410000 */
[----:B------:R-:W-:Y:S01]  /*1820*/  FMUL.FTZ R206, R195, UR23 ;  /* 0x00000017c3ce7c20 */ /* 0x000fe20008410000 */
[----:B------:R-:W-:Y:S01]  /*1830*/  FADD.FTZ R195, R228, R249 ;  /* 0x000000f9e4c37221 */ /* 0x000fe20000010000 */
[----:B------:R-:W-:Y:S01]  /*1840*/  FFMA.FTZ R196, R213, R249, R227 ;  /* 0x000000f9d5c47223 */ /* 0x000fe200000100e3 */
[----:B------:R-:W-:Y:S01]  /*1850*/  FMUL.FTZ R248, R248, R191 ;  /* 0x000000bff8f87220 */ /* 0x000fe20000410000 */
[----:B------:R-:W-:Y:S01]  /*1860*/  FADD.FTZ R98, R98, R193 ;  /* 0x000000c162627221 */ /* 0x000fe20000010000 */
[-C--:B------:R-:W-:Y:S01]  /*1870*/  FFMA.FTZ R130, R211, R193.reuse, R130 ;  /* 0x000000c1d3827223 */ /* 0x080fe20000010082 */
[----:B------:R-:W-:Y:S01]  /*1880*/  FMUL.FTZ R247, R247, R193 ;  /* 0x000000c1f7f77220 */ /* 0x000fe20000410000 */
[----:B------:R-:W-:Y:S01]  /*1890*/  SHF.L.U32 R193, R243, 0x10, RZ ;  /* 0x00000010f3c17819 */ /* 0x000fe200000006ff */
[----:B------:R-:W-:Y:S01]  /*18a0*/  FADD.FTZ R94, R94, R188 ;  /* 0x000000bc5e5e7221 */ /* 0x000fe20000010000 */
[----:B------:R-:W-:Y:S01]  /*18b0*/  SHF.L.U32 R192, R192, 0x10, RZ ;  /* 0x00000010c0c07819 */ /* 0x000fe200000006ff */
[----:B------:R-:W-:Y:S01]  /*18c0*/  FFMA.FTZ R129, R212, R191, R129 ;  /* 0x000000bfd4817223 */ /* 0x000fe20000010081 */
[----:B------:R-:W-:Y:S01]  /*18d0*/  FADD.FTZ R97, R97, R191 ;  /* 0x000000bf61617221 */ /* 0x000fe20000010000 */
[----:B------:R-:W-:Y:S01]  /*18e0*/  FFMA.FTZ R126, R206, R188, R126 ;  /* 0x000000bcce7e7223 */ /* 0x000fe2000001007e */
[----:B------:R-:W-:Y:S01]  /*18f0*/  FFMA.FTZ R191, R212, R248, R196 ;  /* 0x000000f8d4bf7223 */ /* 0x000fe200000100c4 */
[----:B------:R-:W-:Y:S01]  /*1900*/  SHF.L.U32 R194, R194, 0x10, RZ ;  /* 0x00000010c2c27819 */ /* 0x000fe200000006ff */
[----:B------:R-:W-:Y:S01]  /*1910*/  FMUL.FTZ R210, R210, UR23 ;  /* 0x00000017d2d27c20 */ /* 0x000fe20008410000 */
[----:B------:R-:W-:Y:S01]  /*1920*/  FMUL.FTZ R246, R246, R192 ;  /* 0x000000c0f6f67220 */ /* 0x000fe20000410000 */
[----:B------:R-:W-:-:S02]  /*1930*/  FFMA.FTZ R191, R211, R247, R191 ;  /* 0x000000f7d3bf7223 */ /* 0x000fc400000100bf */
[----:B------:R-:W-:Y:S02]  /*1940*/  FMUL.FTZ R245, R245, R194 ;  /* 0x000000c2f5f57220 */ /* 0x000fe40000410000 */
[----:B------:R-:W-:Y:S01]  /*1950*/  FFMA.FTZ R191, R210, R246, R191 ;  /* 0x000000f6d2bf7223 */ /* 0x000fe200000100bf */
[----:B------:R-:W-:Y:S01]  /*1960*/  FMUL.FTZ R207, R189, UR23 ;  /* 0x00000017bdcf7c20 */ /* 0x000fe20008410000 */
[----:B------:R-:W-:Y:S02]  /*1970*/  FMUL.FTZ R244, R244, R193 ;  /* 0x000000c1f4f47220 */ /* 0x000fe40000410000 */
[C---:B------:R-:W-:Y:S01]  /*1980*/  FFMA.FTZ R191, R205.reuse, R245, R191 ;  /* 0x000000f5cdbf7223 */ /* 0x040fe200000100bf */
[----:B------:R-:W-:Y:S01]  /*1990*/  FADD.FTZ R92, R92, R194 ;  /* 0x000000c25c5c7221 */ /* 0x000fe20000010000 */
[----:B------:R-:W-:Y:S01]  /*19a0*/  FFMA.FTZ R124, R205, R194, R124 ;  /* 0x000000c2cd7c7223 */ /* 0x000fe2000001007c */
[----:B------:R-:W-:Y:S01]  /*19b0*/  SHF.L.U32 R194, R242, 0x10, RZ ;  /* 0x00000010f2c27819 */ /* 0x000fe200000006ff */
[----:B------:R-:W-:Y:S01]  /*19c0*/  FADD.FTZ R190, R199, -UR26 ;  /* 0x8000001ac7be7e21 */ /* 0x000fe20008010000 */
[----:B------:R-:W-:-:S03]  /*19d0*/  FFMA.FTZ R191, R207, R244, R191 ;  /* 0x000000f4cfbf7223 */ /* 0x000fc600000100bf */
[----:B------:R-:W-:Y:S01]  /*19e0*/  FMUL.FTZ R208, R190, UR23 ;  /* 0x00000017bed07c20 */ /* 0x000fe20008410000 */
[----:B------:R-:W-:Y:S01]  /*19f0*/  FFMA.FTZ R131, R210, R192, R131 ;  /* 0x000000c0d2837223 */ /* 0x000fe20000010083 */
[----:B------:R-:W-:Y:S01]  /*1a00*/  FADD.FTZ R99, R99, R192 ;  /* 0x000000c063637221 */ /* 0x000fe20000010000 */
[----:B------:R-:W-:Y:S01]  /*1a10*/  FADD.FTZ R93, R93, R193 ;  /* 0x000000c15d5d7221 */ /* 0x000fe20000010000 */
[----:B------:R-:W-:Y:S01]  /*1a20*/  FFMA.FTZ R125, R207, R193, R125 ;  /* 0x000000c1cf7d7223 */ /* 0x000fe2000001007d */
[----:B------:R-:W-:Y:S01]  /*1a30*/  FADD.FTZ R95, R95, R194 ;  /* 0x000000c25f5f7221 */ /* 0x000fe20000010000 */
[----:B------:R-:W-:Y:S01]  /*1a40*/  FFMA.FTZ R127, R208, R194, R127 ;  /* 0x000000c2d07f7223 */ /* 0x000fe2000001007f */
[----:B------:R-:W-:Y:S01]  /*1a50*/  IADD3 R226, PT, PT, R226, 0x80, RZ ;  /* 0x00000080e2e27810 */ /* 0x000fe20007ffe0ff */
[----:B--2---:R-:W-:Y:S01]  /*1a60*/  FMUL.FTZ R243, R198, R188 ;  /* 0x000000bcc6f37220 */ /* 0x004fe20000410000 */
[----:B------:R-:W-:-:S04]  /*1a70*/  FADD.FTZ R188, R195, R248 ;  /* 0x000000f8c3bc7221 */ /* 0x000fc80000010000 */
[----:B------:R-:W-:-:S04]  /*1a80*/  FADD.FTZ R188, R188, R247 ;  /* 0x000000f7bcbc7221 */ /* 0x000fc80000010000 */
[----:B------:R-:W-:-:S04]  /*1a90*/  FADD.FTZ R188, R188, R246 ;  /* 0x000000f6bcbc7221 */ /* 0x000fc80000010000 */
[----:B------:R-:W-:-:S04]  /*1aa0*/  FADD.FTZ R188, R188, R245 ;  /* 0x000000f5bcbc7221 */ /* 0x000fc80000010000 */
[----:B------:R-:W-:Y:S01]  /*1ab0*/  FADD.FTZ R188, R188, R244 ;  /* 0x000000f4bcbc7221 */ /* 0x000fe20000010000 */
[----:B---3--:R-:W-:Y:S01]  /*1ac0*/  FMUL.FTZ R242, R197, R194 ;  /* 0x000000c2c5f27220 */ /* 0x008fe20000410000 */
[----:B------:R-:W-:Y:S02]  /*1ad0*/  FFMA.FTZ R191, R206, R243, R191 ;  /* 0x000000f3cebf7223 */ /* 0x000fe400000100bf */
[----:B------:R-:W-:Y:S02]  /*1ae0*/  FADD.FTZ R188, R188, R243 ;  /* 0x000000f3bcbc7221 */ /* 0x000fe40000010000 */
[----:B------:R-:W-:Y:S02]  /*1af0*/  FFMA.FTZ R227, R208, R242, R191 ;  /* 0x000000f2d0e37223 */ /* 0x000fe400000100bf */
[----:B------:R-:W-:-:S07]  /*1b00*/  FADD.FTZ R228, R188, R242 ;  /* 0x000000f2bce47221 */ /* 0x000fce0000010000 */
.L_x_7307:
[----:B------:R-:W-:Y:S05]  /*1b10*/  BSYNC.RECONVERGENT B0 ;  /* 0x0000000000007941 */ /* 0x000fea0003800200 */
.L_x_7306:
        /* <DEDUP_REMOVED lines=14> */
[----:B------:R-:W2:Y:S01]  /*1c00*/  LDG.E.128 R188, desc[UR10][R188.64] ;  /* 0x0000000abcbc7981 */ /* 0x000ea2000c1e1d00 */
[----:B-1----:R-:W-:-:S05]  /*1c10*/  IMAD.WIDE.U32 R10, R226, 0x20, R10 ;  /* 0x00000020e20a7825 */ /* 0x002fca00078e000a */
[----:B------:R-:W3:Y:S01]  /*1c20*/  LDG.E.128 R192, desc[UR10][R10.64+0x10] ;  /* 0x0000100a0ac07981 */ /* 0x000ee2000c1e1d00 */
[----:B------:R-:W-:-:S03]  /*1c30*/  ISETP.NE.AND.EX P2, PT, RZ, UR21, PT, P2 ;  /* 0x00000015ff007c0c */ /* 0x000fc6000bf45320 */
[----:B------:R0:W4:Y:S10]  /*1c40*/  LDG.E.128 R12, desc[UR10][R10.64] ;  /* 0x0000000a0a0c7981 */ /* 0x000134000c1e1d00 */
[----:B0-----:R-:W0:Y:S02]  /*1c50*/  @P2 LDC.64 R10, c[0x0][0x438] ;  /* 0x00010e00ff0a2b82 */ /* 0x001e240000000a00 */
[----:B0-----:R-:W-:-:S05]  /*1c60*/  @P2 IMAD.WIDE.U32 R10, R226, 0x20, R10 ;  /* 0x00000020e20a2825 */ /* 0x001fca00078e000a */
[----:B------:R-:W5:Y:S04]  /*1c70*/  @P2 LDG.E.128 R24, desc[UR10][R10.64] ;  /* 0x0000000a0a182981 */ /* 0x000f68000c1e1d00 */
[----:B------:R0:W5:Y:S02]  /*1c80*/  @P2 LDG.E.128 R20, desc[UR10][R10.64+0x10] ;  /* 0x0000100a0a142981 */ /* 0x000164000c1e1d00 */
[----:B0-----:R-:W-:-:S05]  /*1c90*/  IMAD.WIDE.U32 R10, R226, 0x8, R196 ;  /* 0x00000008e20a7825 */ /* 0x001fca00078e00c4 */
[----:B------:R2:W5:Y:S02]  /*1ca0*/  LDG.E.64 R200, desc[UR10][R10.64] ;  /* 0x0000000a0ac87981 */ /* 0x000564000c1e1b00 */
[C---:B--2---:R-:W-:Y:S02]  /*1cb0*/  PRMT R11, R188.reuse, 0x7632, R11 ;  /* 0x00007632bc0b7816 */ /* 0x044fe4000000000b */
[----:B------:R-:W-:Y:S01]  /*1cc0*/  SHF.L.U32 R196, R188, 0x10, RZ ;  /* 0x00000010bcc47819 */ /* 0x000fe200000006ff */
[----:B---3--:R-:W-:Y:S02]  /*1cd0*/  FADD.FTZ R188, R195, -UR26 ;  /* 0x8000001ac3bc7e21 */ /* 0x008fe40008010000 */
[----:B------:R-:W2:Y:S01]  /*1ce0*/  LDL R195, [R1+0x4c] ;  /* 0x00004c0001c37983 */ /* 0x000ea20000100800 */
[C---:B------:R-:W-:Y:S01]  /*1cf0*/  PRMT R199, R191.reuse, 0x7632, R199 ;  /* 0x00007632bfc77816 */ /* 0x040fe200000000c7 */
[----:B----4-:R-:W-:Y:S01]  /*1d00*/  FADD.FTZ R198, R12, -UR26 ;  /* 0x8000001a0cc67e21 */ /* 0x010fe20008010000 */
[----:B------:R-:W-:Y:S01]  /*1d10*/  SHF.L.U32 R9, R191, 0x10, RZ ;  /* 0x00000010bf097819 */ /* 0x000fe200000006ff */
[----:B------:R-:W-:Y:S01]  /*1d20*/  FADD.FTZ R10, R193, -UR26 ;  /* 0x8000001ac10a7e21 */ /* 0x000fe20008010000 */
[----:B------:R-:W-:Y:S01]  /*1d30*/  PRMT R12, R189, 0x7632, R12 ;  /* 0x00007632bd0c7816 */ /* 0x000fe2000000000c */
[----:B------:R-:W-:Y:S01]  /*1d40*/  FADD.FTZ R191, R194, -UR26 ;  /* 0x8000001ac2bf7e21 */ /* 0x000fe20008010000 */
[----:B------:R-:W-:Y:S01]  /*1d50*/  SHF.L.U32 R193, R11, 0x10, RZ ;  /* 0x000000100bc17819 */ /* 0x000fe200000006ff */
[----:B------:R-:W-:Y:S01]  /*1d60*/  FADD.FTZ R192, R192, -UR26 ;  /* 0x8000001ac0c07e21 */ /* 0x000fe20008010000 */
[----:B------:R-:W-:Y:S01]  /*1d70*/  FMUL.FTZ R241, R241, R196 ;  /* 0x000000c4f1f17220 */ /* 0x000fe20000410000 */
[----:B------:R-:W-:Y:S01]  /*1d80*/  FADD.FTZ R13, R13, -UR26 ;  /* 0x8000001a0d0d7e21 */ /* 0x000fe20008010000 */
[----:B------:R-:W-:Y:S01]  /*1d90*/  FMUL.FTZ R209, R198, UR23 ;  /* 0x00000017c6d17c20 */ /* 0x000fe20008410000 */
[----:B------:R-:W-:Y:S01]  /*1da0*/  SHF.L.U32 R194, R12, 0x10, RZ ;  /* 0x000000100cc27819 */ /* 0x000fe200000006ff */
[----:B------:R-:W-:Y:S01]  /*1db0*/  FMUL.FTZ R11, R191, UR23 ;  /* 0x00000017bf0b7c20 */ /* 0x000fe20008410000 */
[----:B------:R-:W-:Y:S01]  /*1dc0*/  FADD.FTZ R197, R15, -UR26 ;  /* 0x8000001a0fc57e21 */ /* 0x000fe20008010000 */
[----:B------:R-:W-:Y:S01]  /*1dd0*/  SHF.L.U32 R189, R189, 0x10, RZ ;  /* 0x00000010bdbd7819 */ /* 0x000fe200000006ff */
[----:B------:R-:W-:Y:S01]  /*1de0*/  FMUL.FTZ R12, R192, UR23 ;  /* 0x00000017c00c7c20 */ /* 0x000fe20008410000 */
[----:B------:R-:W-:Y:S01]  /*1df0*/  FADD.FTZ R191, R228, R241 ;  /* 0x000000f1e4bf7221 */ /* 0x000fe20000010000 */
[----:B------:R-:W-:Y:S01]  /*1e00*/  FMUL.FTZ R240, R240, R193 ;  /* 0x000000c1f0f07220 */ /* 0x000fe20000410000 */
[----:B------:R-:W-:Y:S01]  /*1e10*/  FADD.FTZ R14, R14, -UR26 ;  /* 0x8000001a0e0e7e21 */ /* 0x000fe20008010000 */
[----:B------:R-:W-:Y:S01]  /*1e20*/  FMUL.FTZ R15, R13, UR23 ;  /* 0x000000170d0f7c20 */ /* 0x000fe20008410000 */
[----:B------:R-:W-:Y:S01]  /*1e30*/  FFMA.FTZ R192, R209, R241, R227 ;  /* 0x000000f1d1c07223 */ /* 0x000fe200000100e3 */
[----:B------:R-:W-:Y:S01]  /*1e40*/  FADD.FTZ R86, R86, R9 ;  /* 0x0000000956567221 */ /* 0x000fe20000010000 */
[-C--:B------:R-:W-:Y:S01]  /*1e50*/  FFMA.FTZ R118, R11, R9.reuse, R118 ;  /* 0x000000090b767223 */ /* 0x080fe20000010076 */
[----:B------:R-:W-:Y:S01]  /*1e60*/  FMUL.FTZ R235, R235, R9 ;  /* 0x00000009ebeb7220 */ /* 0x000fe20000410000 */
[----:B------:R-:W-:Y:S01]  /*1e70*/  FADD.FTZ R9, R191, R240 ;  /* 0x000000f0bf097221 */ /* 0x000fe20000010000 */
[----:B------:R-:W-:Y:S01]  /*1e80*/  FMUL.FTZ R14, R14, UR23 ;  /* 0x000000170e0e7c20 */ /* 0x000fe20008410000 */
[----:B------:R-:W-:Y:S01]  /*1e90*/  FMUL.FTZ R239, R239, R189 ;  /* 0x000000bdefef7220 */ /* 0x000fe20000410000 */
[----:B------:R-:W-:Y:S01]  /*1ea0*/  FFMA.FTZ R191, R15, R240, R192 ;  /* 0x000000f00fbf7223 */ /* 0x000fe200000100c0 */
[C---:B------:R-:W-:Y:S01]  /*1eb0*/  PRMT R234, R190.reuse, 0x7632, R234 ;  /* 0x00007632beea7816 */ /* 0x040fe200000000ea */
[----:B------:R-:W-:Y:S01]  /*1ec0*/  FMUL.FTZ R13, R197, UR23 ;  /* 0x00000017c50d7c20 */ /* 0x000fe20008410000 */
[----:B------:R-:W-:Y:S01]  /*1ed0*/  SHF.L.U32 R190, R190, 0x10, RZ ;  /* 0x00000010bebe7819 */ /* 0x000fe200000006ff */
        /* <DEDUP_REMOVED lines=17> */
[----:B------:R-:W-:Y:S01]  /*1ff0*/  SHF.L.U32 R190, R199, 0x10, RZ ;  /* 0x00000010c7be7819 */ /* 0x000fe200000006ff */
[----:B------:R-:W-:Y:S01]  /*2000*/  FADD.FTZ R189, R189, R236 ;  /* 0x000000ecbdbd7221 */ /* 0x000fe20000010000 */
[----:B------:R-:W-:Y:S01]  /*2010*/  FFMA.FTZ R191, R10, R236, R191 ;  /* 0x000000ec0abf7223 */ /* 0x000fe200000100bf */
[----:B------:R-:W-:-:S02]  /*2020*/  FMUL.FTZ R9, R188, UR23 ;  /* 0x00000017bc097c20 */ /* 0x000fc40008410000 */
        /* <DEDUP_REMOVED lines=9> */
[-C--:B------:R-:W-:Y:S01]  /*20c0*/  FFMA.FTZ R119, R9, R190.reuse, R119 ;  /* 0x000000be09777223 */ /* 0x080fe20000010077 */
[----:B------:R-:W-:Y:S01]  /*20d0*/  IADD3 R226, PT, PT, R226, 0x80, RZ ;  /* 0x00000080e2e27810 */ /* 0x000fe20007ffe0ff */
[----:B--2---:R-:W-:-:S04]  /*20e0*/  FMUL.FTZ R234, R195, R190 ;  /* 0x000000bec3ea7220 */ /* 0x004fc80000410000 */
[----:B------:R-:W-:Y:S01]  /*20f0*/  FADD.FTZ R228, R189, R234 ;  /* 0x000000eabde47221 */ /* 0x000fe20000010000 */
[----:B------:R-:W-:-:S07]  /*2100*/  FFMA.FTZ R227, R9, R234, R191 ;  /* 0x000000ea09e37223 */ /* 0x000fce00000100bf */
.L_x_7309:
[----:B------:R-:W-:Y:S05]  /*2110*/  BSYNC.RECONVERGENT B0 ;  /* 0x0000000000007941 */ /* 0x000fea0003800200 */
.L_x_7308:
[----:B------:R-:W-:Y:S04]  /*2120*/  BSSY.RECONVERGENT B0, `(.L_x_7310) ;  /* 0x000005e000007945 */ /* 0x000fe80003800200 */
[----:B------:R-:W-:Y:S05]  /*2130*/  @!P5 BRA `(.L_x_7311) ;  /* 0x000000040070d947 */ /* 0x000fea0003800000 */
[----:B------:R-:W0:Y:S01]  /*2140*/  LDC.64 R2, c[0x0][0x3a8] ;  /* 0x0000ea00ff027b82 */ /* 0x000e220000000a00 */
[----:B------:R-:W2:Y:S04]  /*2150*/  LDL R233, [R1+0x30] ;  /* 0x0000300001e97983 */ /* 0x000ea80000100800 */
[----:B------:R-:W3:Y:S03]  /*2160*/  LDL R225, [R1+0x20] ;  /* 0x0000200001e17983 */ /* 0x000ee60000100800 */
[----:B------:R-:W1:Y:S01]  /*2170*/  LDC.64 R188, c[0x0][0x428] ;  /* 0x00010a00ffbc7b82 */ /* 0x000e620000000a00 */
[----:B------:R-:W-:Y:S01]  /*2180*/  ISETP.NE.U32.AND P2, PT, RZ, UR20, PT ;  /* 0x00000014ff007c0c */ /* 0x000fe2000bf45070 */
[----:B------:R-:W4:Y:S03]  /*2190*/  LDL R231, [R1+0x34] ;  /* 0x0000340001e77983 */ /* 0x000f260000100800 */
[----:B------:R-:W-:Y:S01]  /*21a0*/  ISETP.NE.AND.EX P2, PT, RZ, UR21, PT, P2 ;  /* 0x00000015ff007c0c */ /* 0x000fe2000bf45320 */
[----:B------:R-:W4:Y:S02]  /*21b0*/  LDL R223, [R1+0x28] ;  /* 0x0000280001df7983 */ /* 0x000f240000100800 */
[----:B------:R-:W1:Y:S02]  /*21c0*/  LDC.64 R196, c[0x0][0x3b0] ;  /* 0x0000ec00ffc47b82 */ /* 0x000e640000000a00 */
[----:B------:R-:W4:Y:S04]  /*21d0*/  LDL R230, [R1+0x38] ;  /* 0x0000380001e67983 */ /* 0x000f280000100800 */
[----:B------:R-:W4:Y:S01]  /*21e0*/  LDL R229, [R1+0x3c] ;  /* 0x00003c0001e57983 */ /* 0x000f220000100800 */
[----:B0-----:R-:W-:-:S03]  /*21f0*/  IMAD.WIDE.U32 R2, R226, 0x20, R2 ;  /* 0x00000020e2027825 */ /* 0x001fc600078e0002 */
[----:B------:R-:W4:Y:S04]  /*2200*/  LDL R224, [R1+0x24] ;  /* 0x0000240001e07983 */ /* 0x000f280000100800 */
[----:B------:R-:W2:Y:S01]  /*2210*/  LDG.E.128 R4, desc[UR10][R2.64] ;  /* 0x0000000a02047981 */ /* 0x000ea2000c1e1d00 */
[----:B-1----:R-:W-:-:S03]  /*2220*/  IMAD.WIDE.U32 R188, R226, 0x10, R188 ;  /* 0x00000010e2bc7825 */ /* 0x002fc600078e00bc */
[----:B------:R0:W3:Y:S04]  /*2230*/  LDG.E.128 R192, desc[UR10][R2.64+0x10] ;  /* 0x0000100a02c07981 */ /* 0x0000e8000c1e1d00 */
[----:B------:R-:W4:Y:S01]  /*2240*/  LDG.E.128 R188, desc[UR10][R188.64] ;  /* 0x0000000abcbc7981 */ /* 0x000f22000c1e1d00 */
[----:B0-----:R-:W0:Y:S01]  /*2250*/  @P2 LDC.64 R2, c[0x0][0x438] ;  /* 0x00010e00ff022b82 */ /* 0x001e220000000a00 */
[----:B------:R-:W-:-:S05]  /*2260*/  IMAD.WIDE.U32 R196, R226, 0x8, R196 ;  /* 0x00000008e2c47825 */ /* 0x000fca00078e00c4 */
[----:B------:R-:W5:Y:S01]  /*2270*/  LDG.E.64 R202, desc[UR10][R196.64] ;  /* 0x0000000ac4ca7981 */ /* 0x000f62000c1e1b00 */
[----:B0-----:R-:W-:-:S03]  /*2280*/  @P2 IMAD.WIDE.U32 R2, R226, 0x20, R2 ;  /* 0x00000020e2022825 */ /* 0x001fc600078e0002 */
[----:B------:R-:W4:Y:S04]  /*2290*/  LDL R226, [R1+0x2c] ;  /* 0x00002c0001e27983 */ /* 0x000f280000100800 */
[----:B------:R-:W5:Y:S04]  /*22a0*/  @P2 LDG.E.128 R172, desc[UR10][R2.64] ;  /* 0x0000000a02ac2981 */ /* 0x000f68000c1e1d00 */
[----:B------:R0:W5:Y:S01]  /*22b0*/  @P2 LDG.E.128 R176, desc[UR10][R2.64+0x10] ;  /* 0x0000100a02b02981 */ /* 0x000162000c1e1d00 */
[----:B--2---:R-:W-:Y:S01]  /*22c0*/  FADD.FTZ R198, R5, -UR26 ;  /* 0x8000001a05c67e21 */ /* 0x004fe20008010000 */
[----:B---3--:R-:W-:Y:S01]  /*22d0*/  FADD.FTZ R192, R192, -UR26 ;  /* 0x8000001ac0c07e21 */ /* 0x008fe20008010000 */
[----:B0-----:R-:W-:Y:S01]  /*22e0*/  FADD.FTZ R3, R193, -UR26 ;  /* 0x8000001ac1037e21 */ /* 0x001fe20008010000 */
[----:B----4-:R-:W-:-:S02]  /*22f0*/  PRMT R5, R188, 0x7632, R5 ;  /* 0x00007632bc057816 */ /* 0x010fc40000000005 */
[----:B------:R-:W-:Y:S02]  /*2300*/  SHF.L.U32 R197, R188, 0x10, RZ ;  /* 0x00000010bcc57819 */ /* 0x000fe400000006ff */
[----:B------:R-:W-:Y:S01]  /*2310*/  PRMT R222, R190, 0x7632, R222 ;  /* 0x00007632bede7816 */ /* 0x000fe200000000de */
[----:B------:R-:W-:Y:S01]  /*2320*/  FADD.FTZ R8, R4, -UR26 ;  /* 0x8000001a04087e21 */ /* 0x000fe20008010000 */
[----:B------:R-:W-:Y:S02]  /*2330*/  SHF.L.U32 R190, R190, 0x10, RZ ;  /* 0x00000010bebe7819 */ /* 0x000fe400000006ff */
[----:B------:R-:W-:Y:S01]  /*2340*/  SHF.L.U32 R193, R5, 0x10, RZ ;  /* 0x0000001005c17819 */ /* 0x000fe200000006ff */
[----:B------:R-:W-:Y:S01]  /*2350*/  FMUL.FTZ R5, R192, UR23 ;  /* 0x00000017c0057c20 */ /* 0x000fe20008410000 */
[C---:B------:R-:W-:Y:S02]  /*2360*/  PRMT R4, R191.reuse, 0x7632, R4 ;  /* 0x00007632bf047816 */ /* 0x040fe40000000004 */
[----:B------:R-:W-:Y:S01]  /*2370*/  SHF.L.U32 R2, R191, 0x10, RZ ;  /* 0x00000010bf027819 */ /* 0x000fe200000006ff */
[----:B------:R-:W-:Y:S01]  /*2380*/  FADD.FTZ R191, R194, -UR26 ;  /* 0x8000001ac2bf7e21 */ /* 0x000fe20008010000 */
[----:B------:R-:W-:Y:S01]  /*2390*/  FMUL.FTZ R233, R233, R197 ;  /* 0x000000c5e9e97220 */ /* 0x000fe20000410000 */
[----:B------:R-:W-:Y:S01]  /*23a0*/  FMUL.FTZ R8, R8, UR23 ;  /* 0x0000001708087c20 */ /* 0x000fe20008410000 */
[----:B------:R-:W-:Y:S01]  /*23b0*/  FADD.FTZ R76, R76, R190 ;  /* 0x000000be4c4c7221 */ /* 0x000fe20000010000 */
[-C--:B------:R-:W-:Y:S01]  /*23c0*/  FFMA.FTZ R108, R5, R190.reuse, R108 ;  /* 0x000000be056c7223 */ /* 0x080fe2000001006c */
[----:B------:R-:W-:Y:S01]  /*23d0*/  FMUL.FTZ R225, R225, R190 ;  /* 0x000000bee1e17220 */ /* 0x000fe20000410000 */
[----:B------:R-:W-:Y:S01]  /*23e0*/  SHF.L.U32 R190, R4, 0x10, RZ ;  /* 0x0000001004be7819 */ /* 0x000fe200000006ff */
[----:B------:R-:W-:Y:S01]  /*23f0*/  FMUL.FTZ R4, R191, UR23 ;  /* 0x00000017bf047c20 */ /* 0x000fe20008410000 */
[C---:B------:R-:W-:Y:S01]  /*2400*/  PRMT R196, R189.reuse, 0x7632, R196 ;  /* 0x00007632bdc47816 */ /* 0x040fe200000000c4 */
[----:B------:R-:W-:Y:S01]  /*2410*/  FADD.FTZ R191, R228, R233 ;  /* 0x000000e9e4bf7221 */ /* 0x000fe20000010000 */
[----:B------:R-:W-:Y:S01]  /*2420*/  SHF.L.U32 R189, R189, 0x10, RZ ;  /* 0x00000010bdbd7819 */ /* 0x000fe200000006ff */
[----:B------:R-:W-:Y:S01]  /*2430*/  FMUL.FTZ R231, R231, R193 ;  /* 0x000000c1e7e77220 */ /* 0x000fe20000410000 */
[----:B------:R-:W-:Y:S01]  /*2440*/  FADD.FTZ R6, R6, -UR26 ;  /* 0x8000001a06067e21 */ /* 0x000fe20008010000 */
[----:B------:R-:W-:Y:S01]  /*2450*/  FMUL.FTZ R232, R198, UR23 ;  /* 0x00000017c6e87c20 */ /* 0x000fe20008410000 */
[----:B------:R-:W-:Y:S01]  /*2460*/  FFMA.FTZ R192, R8, R233, R227 ;  /* 0x000000e908c07223 */ /* 0x000fe200000100e3 */
[----:B------:R-:W-:Y:S01]  /*2470*/  FADD.FTZ R78, R78, R2 ;  /* 0x000000024e4e7221 */ /* 0x000fe20000010000 */
[-C--:B------:R-:W-:Y:S01]  /*2480*/  FFMA.FTZ R110, R4, R2.reuse, R110 ;  /* 0x00000002046e7223 */ /* 0x080fe2000001006e */
[----:B------:R-:W-:Y:S01]  /*2490*/  FMUL.FTZ R223, R223, R2 ;  /* 0x00000002dfdf7220 */ /* 0x000fe20000410000 */
[----:B------:R-:W-:Y:S01]  /*24a0*/  FADD.FTZ R199, R7, -UR26 ;  /* 0x8000001a07c77e21 */ /* 0x000fe20008010000 */
[----:B------:R-:W-:Y:S01]  /*24b0*/  SHF.L.U32 R194, R196, 0x10, RZ ;  /* 0x00000010c4c27819 */ /* 0x000fe200000006ff */
[----:B------:R-:W-:Y:S01]  /*24c0*/  FADD.FTZ R2, R191, R231 ;  /* 0x000000e7bf027221 */ /* 0x000fe20000010000 */
[----:B------:R-:W-:Y:S01]  /*24d0*/  FMUL.FTZ R7, R6, UR23 ;  /* 0x0000001706077c20 */ /* 0x000fe20008410000 */
[----:B------:R-:W-:Y:S01]  /*24e0*/  FMUL.FTZ R230, R230, R189 ;  /* 0x000000bde6e67220 */ /* 0x000fe20000410000 */
        /* <DEDUP_REMOVED lines=15> */
[----:B------:R-:W-:Y:S01]  /*25e0*/  FFMA.FTZ R191, R5, R225, R191 ;  /* 0x000000e105bf7223 */ /* 0x000fe200000100bf */
[----:B------:R-:W-:Y:S02]  /*25f0*/  FADD.FTZ R188, R195, -UR26 ;  /* 0x8000001ac3bc7e21 */ /* 0x000fe40008010000 */
        /* <DEDUP_REMOVED lines=16> */
.L_x_7311:
[----:B------:R-:W-:Y:S05]  /*2700*/  BSYNC.RECONVERGENT B0 ;  /* 0x0000000000007941 */ /* 0x000fea0003800200 */
.L_x_7310:
        /* <DEDUP_REMOVED lines=32> */
.L_x_7313:
[----:B------:R-:W-:Y:S05]  /*2910*/  BSYNC.RECONVERGENT B0 ;  /* 0x0000000000007941 */ /* 0x000fea0003800200 */
.L_x_7312:
        /* <DEDUP_REMOVED lines=32> */
[----:B------:R0:W5:Y:S04]  /*2b20*/  LDL R199, [R1] ;  /* 0x0000000001c77983 */ /* 0x0001680000100800 */
[----:B------:R0:W5:Y:S01]  /*2b30*/  LDL R198, [R1+0xc] ;  /* 0x00000c0001c67983 */ /* 0x0001620000100800 */
[----:B------:R-:W-:Y:S01]  /*2b40*/  UMOV UR4, UR8 ;  /* 0x0000000800047c82 */ /* 0x000fe20008000000 */
[----:B------:R-:W-:Y:S01]  /*2b50*/  UMOV UR5, UR9 ;  /* 0x0000000900057c82 */ /* 0x000fe20008000000 */
[----:B------:R-:W-:-:S04]  /*2b60*/  UISETP.NE.U32.AND UP1, UPT, UR4, URZ, UPT ;  /* 0x000000ff0400728c */ /* 0x000fc8000bf25070 */
[----:B------:R-:W-:-:S09]  /*2b70*/  UISETP.NE.AND.EX UP1, UPT, UR5, URZ, UPT, UP1 ;  /* 0x000000ff0500728c */ /* 0x000fd2000bf25310 */
[----:B0-----:R-:W-:Y:S05]  /*2b80*/  BRA.U UP1, `(.L_x_7317) ;  /* 0x0000000501a87547 */ /* 0x001fea000b800000 */
[----:B------:R-:W-:Y:S01]  /*2b90*/  FFMA.FTZ R192, R219, UR17, R193 ;  /* 0x00000011dbc07c23 */ /* 0x000fe200080100c1 */
[C---:B-----5:R-:W-:Y:S02]  /*2ba0*/  LOP3.LUT P3, RZ, R16.reuse, 0xff0000, RZ, 0xc0, !PT ;  /* 0x00ff000010ff7812 */ /* 0x060fe4000786c0ff */
[----:B------:R-:W-:Y:S01]  /*2bb0*/  LOP3.LUT P4, RZ, R16, 0xff000000, RZ, 0xc0, !PT ;  /* 0xff00000010ff7812 */ /* 0x000fe2000788c0ff */
[----:B------:R-:W-:Y:S01]  /*2bc0*/  FADD.FTZ R192, R227, -R192 ;  /* 0x800000c0e3c07221 */ /* 0x000fe20000010000 */
[----:B------:R-:W-:-:S03]  /*2bd0*/  LOP3.LUT P2, RZ, R17, 0xff, RZ, 0xc0, !PT ;  /* 0x000000ff11ff7812 */ /* 0x000fc6000784c0ff */
[----:B------:R-:W-:-:S04]  /*2be0*/  FMUL.FTZ R192, R192, UR23 ;  /* 0x00000017c0c07c20 */ /* 0x000fc80008410000 */
[----:B------:R-:W-:Y:S02]  /*2bf0*/  FMUL.FTZ R192, R192, UR16 ;  /* 0x00000010c0c07c20 */ /* 0x000fe40008410000 */
[C---:B------:R-:W-:Y:S02]  /*2c00*/  @P3 SHF.L.U32 R194, R189.reuse, 0x10, RZ ;  /* 0x00000010bdc23819 */ /* 0x040fe400000006ff */
[----:B------:R-:W-:Y:S01]  /*2c10*/  FMUL.FTZ R195, R192, UR22 ;  /* 0x00000016c0c37c20 */ /* 0x000fe20008410000 */
[----:B------:R-:W-:Y:S01]  /*2c20*/  HFMA2 R192, -RZ, RZ, 0, 0 ;  /* 0x00000000ffc07431 */ /* 0x000fe200000001ff */
[----:B------:R-:W-:Y:S02]  /*2c30*/  @P4 PRMT R189, R189, 0x7632, R189 ;  /* 0x00007632bdbd4816 */ /* 0x000fe400000000bd */
[----:B------:R-:W-:Y:S01]  /*2c40*/  @P3 FMUL.FTZ R192, R194, R195 ;  /* 0x000000c3c2c03220 */ /* 0x000fe20000410000 */
[----:B------:R-:W-:Y:S02]  /*2c50*/  @P2 SHF.L.U32 R196, R190, 0x10, RZ ;  /* 0x00000010bec42819 */ /* 0x000fe400000006ff */
[----:B------:R-:W-:Y:S01]  /*2c60*/  @P4 SHF.L.U32 R189, R189, 0x10, RZ ;  /* 0x00000010bdbd4819 */ /* 0x000fe200000006ff */
[----:B------:R-:W-:Y:S01]  /*2c70*/  FADD.FTZ R74, R74, R192 ;  /* 0x000000c04a4a7221 */ /* 0x000fe20000010000 */
[----:B------:R-:W-:-:S04]  /*2c80*/  FFMA.FTZ R192, R218, UR17, R193 ;  /* 0x00000011dac07c23 */ /* 0x000fc800080100c1 */
        /* <DEDUP_REMOVED lines=11> */
[----:B------:R-:W-:-:S04]  /*2d40*/  FMUL.FTZ R189, R189, UR23 ;  /* 0x00000017bdbd7c20 */ /* 0x000fc80008410000 */
        /* <DEDUP_REMOVED lines=11> */
[----:B------:R-:W-:-:S06]  /*2e00*/  FMUL.FTZ R196, R192, UR16 ;  /* 0x00000010c0c47c20 */ /* 0x000fcc0008410000 */
[----:B------:R-:W-:-:S04]  /*2e10*/  @P2 PRMT R190, R190, 0x7632, R190 ;  /* 0x00007632bebe2816 */ /* 0x000fc800000000be */
[----:B------:R-:W-:Y:S01]  /*2e20*/  @P2 SHF.L.U32 R192, R190, 0x10, RZ ;  /* 0x00000010bec02819 */ /* 0x000fe200000006ff */
[----:B------:R-:W-:Y:S01]  /*2e30*/  FMUL.FTZ R190, R196, UR22 ;  /* 0x00000016c4be7c20 */ /* 0x000fe20008410000 */
[----:B------:R-:W-:-:S03]  /*2e40*/  MOV R196, RZ ;  /* 0x000000ff00c47202 */ /* 0x000fc60000000f00 */
        /* <DEDUP_REMOVED lines=12> */
[----:B------:R-:W-:Y:S01]  /*2f10*/  @P2 FMUL.FTZ R190, R197, R196 ;  /* 0x000000c4c5be2220 */ /* 0x000fe20000410000 */
[----:B------:R-:W-:-:S03]  /*2f20*/  MOV R197, RZ ;  /* 0x000000ff00c57202 */ /* 0x000fc60000000f00 */
[----:B------:R-:W-:Y:S01]  /*2f30*/  FADD.FTZ R190, R70, R190 ;  /* 0x000000be46be7221 */ /* 0x000fe20000010000 */
[----:B------:R-:W-:Y:S01]  /*2f40*/  FMUL.FTZ R70, R166, R196 ;  /* 0x000000c4a6467220 */ /* 0x000fe20000410000 */
[----:B------:R-:W-:-:S04]  /*2f50*/  FFMA.FTZ R196, R214, UR17, R193 ;  /* 0x00000011d6c47c23 */ /* 0x000fc800080100c1 */
[----:B------:R-:W-:Y:S01]  /*2f60*/  FSEL R70, R70, RZ, P2 ;  /* 0x000000ff46467208 */ /* 0x000fe20001000000 */
[----:B------:R-:W-:Y:S01]  /*2f70*/  FADD.FTZ R196, R250, -R196 ;  /* 0x800000c4fac47221 */ /* 0x000fe20000010000 */
[----:B------:R-:W-:-:S03]  /*2f80*/  ISETP.GE.U32.AND P2, PT, R16, RZ, PT ;  /* 0x000000ff1000720c */ /* 0x000fc60003f46070 */
[----:B------:R-:W-:Y:S01]  /*2f90*/  FMUL.FTZ R196, R196, UR23 ;  /* 0x00000017c4c47c20 */ /* 0x000fe20008410000 */
[----:B------:R-:W-:-:S03]  /*2fa0*/  ISETP.GE.U32.AND.EX P2, PT, R17, 0x1000000, PT, P2 ;  /* 0x010000001100780c */ /* 0x000fc60003f46120 */
[----:B------:R-:W-:-:S04]  /*2fb0*/  FMUL.FTZ R196, R196, UR16 ;  /* 0x00000010c4c47c20 */ /* 0x000fc80008410000 */
[----:B------:R-:W-:-:S06]  /*2fc0*/  FMUL.FTZ R196, R196, UR22 ;  /* 0x00000016c4c47c20 */ /* 0x000fcc0008410000 */
        /* <DEDUP_REMOVED lines=10> */
[----:B------:R-:W-:-:S03]  /*3070*/  FMUL.FTZ R69, R170, R195 ;  /* 0x000000c3aa457220 */ /* 0x000fc60000410000 */
[----:B------:R-:W-:Y:S02]  /*3080*/  FADD.FTZ R68, R221, -R68 ;  /* 0x80000044dd447221 */ /* 0x000fe40000010000 */
[----:B------:R-:W-:Y:S02]  /*3090*/  FSEL R69, R69, RZ, P3 ;  /* 0x000000ff45457208 */ /* 0x000fe40001800000 */
[----:B------:R-:W-:Y:S01]  /*30a0*/  FMUL.FTZ R68, R68, UR23 ;  /* 0x0000001744447c20 */ /* 0x000fe20008410000 */
[----:B------:R-:W-:Y:S02]  /*30b0*/  @P2 SHF.L.U32 R195, R188, 0x10, RZ ;  /* 0x00000010bcc32819 */ /* 0x000fe400000006ff */
[----:B------:R-:W-:Y:S01]  /*30c0*/  F2FP.BF16.F32.PACK_AB R69, R194, R69 ;  /* 0x00000045c245723e */ /* 0x000fe200000010ff */
[----:B------:R-:W-:Y:S01]  /*30d0*/  FMUL.FTZ R68, R68, UR16 ;  /* 0x0000001044447c20 */ /* 0x000fe20008410000 */
[----:B------:R-:W-:Y:S01]  /*30e0*/  HFMA2 R194, -RZ, RZ, 0, 0 ;  /* 0x00000000ffc27431 */ /* 0x000fe200000001ff */
[----:B------:R-:W-:-:S02]  /*30f0*/  LOP3.LUT P3, RZ, R16, 0xff00, RZ, 0xc0, !PT ;  /* 0x0000ff0010ff7812 */ /* 0x000fc4000786c0ff */
[----:B------:R-:W-:-:S04]  /*3100*/  FMUL.FTZ R68, R68, UR22 ;  /* 0x0000001644447c20 */ /* 0x000fc80008410000 */
[-C--:B------:R-:W-:Y:S01]  /*3110*/  @P2 FMUL.FTZ R194, R195, R68.reuse ;  /* 0x00000044c3c22220 */ /* 0x080fe20000410000 */
[----:B------:R-:W-:-:S03]  /*3120*/  FMUL.FTZ R68, R168, R68 ;  /* 0x00000044a8447220 */ /* 0x000fc60000410000 */
[----:B------:R-:W-:Y:S01]  /*3130*/  FADD.FTZ R194, R72, R194 ;  /* 0x000000c248c27221 */ /* 0x000fe20000010000 */
[----:B------:R-:W-:Y:S01]  /*3140*/  FFMA.FTZ R72, R220, UR17, R193 ;  /* 0x00000011dc487c23 */ /* 0x000fe200080100c1 */
[----:B------:R-:W-:Y:S02]  /*3150*/  FSEL R68, R68, RZ, P2 ;  /* 0x000000ff44447208 */ /* 0x000fe40001000000 */
[----:B------:R-:W-:Y:S01]  /*3160*/  @P3 PRMT R188, R188, 0x7632, R188 ;  /* 0x00007632bcbc3816 */ /* 0x000fe200000000bc */
[----:B------:R-:W-:-:S03]  /*3170*/  FADD.FTZ R72, R198, -R72 ;  /* 0x80000048c6487221 */ /* 0x000fc60000010000 */
[----:B------:R-:W-:Y:S01]  /*3180*/  @P3 SHF.L.U32 R188, R188, 0x10, RZ ;  /* 0x00000010bcbc3819 */ /* 0x000fe200000006ff */
        /* <DEDUP_REMOVED lines=10> */
.L_x_7317:
[--C-:B------:R-:W-:Y:S01]  /*3230*/  FFMA.FTZ R180, R219, UR17, R193.reuse ;  /* 0x00000011dbb47c23 */ /* 0x100fe200080100c1 */
[----:B-----5:R-:W-:Y:S01]  /*3240*/  LOP3.LUT P3, RZ, R16, 0xff0000, RZ, 0xc0, !PT ;  /* 0x00ff000010ff7812 */ /* 0x020fe2000786c0ff */
[----:B------:R-:W-:Y:S01]  /*3250*/  FFMA.FTZ R182, R218, UR17, R193 ;  /* 0x00000011dab67c23 */ /* 0x000fe200080100c1 */
[----:B------:R-:W-:Y:S01]  /*3260*/  LOP3.LUT P4, RZ, R16, 0xff000000, RZ, 0xc0, !PT ;  /* 0xff00000010ff7812 */ /* 0x000fe2000788c0ff */
[----:B------:R-:W-:Y:S01]  /*3270*/  FADD.FTZ R180, R227, -R180 ;  /* 0x800000b4e3b47221 */ /* 0x000fe20000010000 */
[----:B------:R-:W-:Y:S02]  /*3280*/  HFMA2 R181, -RZ, RZ, 0, 0 ;  /* 0x00000000ffb57431 */ /* 0x000fe400000001ff */
[----:B------:R-:W-:Y:S01]  /*3290*/  FADD.FTZ R182, R226, -R182 ;  /* 0x800000b6e2b67221 */ /* 0x000fe20000010000 */
[----:B------:R-:W-:Y:S01]  /*32a0*/  LOP3.LUT P2, RZ, R17, 0xff, RZ, 0xc0, !PT ;  /* 0x000000ff11ff7812 */ /* 0x000fe2000784c0ff */
[----:B------:R-:W-:Y:S01]  /*32b0*/  FMUL.FTZ R186, R180, UR23 ;  /* 0x00000017b4ba7c20 */ /* 0x000fe20008410000 */
[----:B------:R-:W-:Y:S01]  /*32c0*/  MOV R195, RZ ;  /* 0x000000ff00c37202 */ /* 0x000fe20000000f00 */
[----:B------:R-:W-:-:S02]  /*32d0*/  FMUL.FTZ R187, R182, UR23 ;  /* 0x00000017b6bb7c20 */ /* 0x000fc40008410000 */
[----:B------:R-:W-:Y:S02]  /*32e0*/  FMUL.FTZ R180, R186, UR16 ;  /* 0x00000010bab47c20 */ /* 0x000fe40008410000 */
[----:B------:R-:W-:Y:S02]  /*32f0*/  FMUL.FTZ R182, R187, UR16 ;  /* 0x00000010bbb67c20 */ /* 0x000fe40008410000 */
[----:B------:R-:W-:Y:S01]  /*3300*/  FMUL.FTZ R185, R180, UR22 ;  /* 0x00000016b4b97c20 */ /* 0x000fe20008410000 */
[----:B------:R-:W-:Y:S01]  /*3310*/  @P3 SHF.L.U32 R180, R189, 0x10, RZ ;  /* 0x00000010bdb43819 */ /* 0x000fe200000006ff */
[----:B------:R-:W-:Y:S01]  /*3320*/  FMUL.FTZ R184, R182, UR22 ;  /* 0x00000016b6b87c20 */ /* 0x000fe20008410000 */
[----:B------:R-:W-:-:S03]  /*3330*/  MOV R182, RZ ;  /* 0x000000ff00b67202 */ /* 0x000fc60000000f00 */
[----:B------:R-:W-:Y:S01]  /*3340*/  @P3 FMUL.FTZ R181, R180, R185 ;  /* 0x000000b9b4b53220 */ /* 0x000fe20000410000 */
[----:B------:R-:W-:Y:S02]  /*3350*/  @P4 PRMT R180, R189, 0x7632, R180 ;  /* 0x00007632bdb44816 */ /* 0x000fe400000000b4 */
[----:B------:R-:W-:Y:S01]  /*3360*/  @P2 SHF.L.U32 R189, R190, 0x10, RZ ;  /* 0x00000010bebd2819 */ /* 0x000fe200000006ff */
[----:B------:R-:W-:Y:S01]  /*3370*/  FADD.FTZ R74, R74, R181 ;  /* 0x000000b54a4a7221 */ /* 0x000fe20000010000 */
[----:B------:R-:W-:Y:S01]  /*3380*/  @P4 SHF.L.U32 R180, R180, 0x10, RZ ;  /* 0x00000010b4b44819 */ /* 0x000fe200000006ff */
[----:B------:R-:W-:-:S04]  /*3390*/  HFMA2 R181, -RZ, RZ, 0, 0 ;  /* 0x00000000ffb57431 */ /* 0x000fc800000001ff */
[----:B------:R-:W-:Y:S01]  /*33a0*/  @P4 FMUL.FTZ R182, R180, R184 ;  /* 0x000000b8b4b64220 */ /* 0x000fe20000410000 */
[----:B------:R-:W-:-:S03]  /*33b0*/  FFMA.FTZ R180, R217, UR17, R193 ;  /* 0x00000011d9b47c23 */ /* 0x000fc600080100c1 */
[----:B------:R-:W-:Y:S01]  /*33c0*/  FADD.FTZ R75, R75, R182 ;  /* 0x000000b64b4b7221 */ /* 0x000fe20000010000 */
[----:B------:R-:W-:Y:S01]  /*33d0*/  FADD.FTZ R180, R199, -R180 ;  /* 0x800000b4c7b47221 */ /* 0x000fe20000010000 */
[----:B------:R-:W-:-:S03]  /*33e0*/  FFMA.FTZ R182, R216, UR17, R193 ;  /* 0x00000011d8b67c23 */ /* 0x000fc600080100c1 */
[----:B------:R-:W-:Y:S01]  /*33f0*/  FMUL.FTZ R180, R180, UR23 ;  /* 0x00000017b4b47c20 */ /* 0x000fe20008410000 */
[----:B------:R-:W-:-:S03]  /*3400*/  FADD.FTZ R182, R252, -R182 ;  /* 0x800000b6fcb67221 */ /* 0x000fc60000010000 */
[----:B------:R-:W-:-:S04]  /*3410*/  FMUL.FTZ R183, R180, UR16 ;  /* 0x00000010b4b77c20 */ /* 0x000fc80008410000 */
[----:B------:R-:W-:-:S04]  /*3420*/  FMUL.FTZ R183, R183, UR22 ;  /* 0x00000016b7b77c20 */ /* 0x000fc80008410000 */
[-C--:B------:R-:W-:Y:S01]  /*3430*/  @P2 FMUL.FTZ R181, R189, R183.reuse ;  /* 0x000000b7bdb52220 */ /* 0x080fe20000410000 */
[----:B------:R-:W-:-:S03]  /*3440*/  FMUL.FTZ R183, R164, R183 ;  /* 0x000000b7a4b77220 */ /* 0x000fc60000410000 */
[----:B------:R-:W-:Y:S01]  /*3450*/  FADD.FTZ R189, R68, R181 ;  /* 0x000000b544bd7221 */ /* 0x000fe20000010000 */
[----:B------:R-:W-:Y:S01]  /*3460*/  FMUL.FTZ R181, R182, UR23 ;  /* 0x00000017b6b57c20 */ /* 0x000fe20008410000 */
[----:B------:R-:W-:Y:S02]  /*3470*/  FSEL R194, R183, RZ, P2 ;  /* 0x000000ffb7c27208 */ /* 0x000fe40001000000 */
[----:B------:R-:W-:Y:S01]  /*3480*/  LOP3.LUT P2, RZ, R17, 0xff00, RZ, 0xc0, !PT ;  /* 0x0000ff0011ff7812 */ /* 0x000fe2000784c0ff */
[----:B------:R-:W-:Y:S01]  /*3490*/  FMUL.FTZ R182, R181, UR16 ;  /* 0x00000010b5b67c20 */ /* 0x000fe20008410000 */
[----:B------:R-:W-:-:S03]  /*34a0*/  MOV R183, RZ ;  /* 0x000000ff00b77202 */ /* 0x000fc60000000f00 */
[----:B------:R-:W-:-:S08]  /*34b0*/  FMUL.FTZ R182, R182, UR22 ;  /* 0x00000016b6b67c20 */ /* 0x000fd00008410000 */
[----:B------:R-:W-:-:S04]  /*34c0*/  @P2 PRMT R68, R190, 0x7632, R68 ;  /* 0x00007632be442816 */ /* 0x000fc80000000044 */
[----:B------:R-:W-:-:S05]  /*34d0*/  @P2 SHF.L.U32 R68, R68, 0x10, RZ ;  /* 0x0000001044442819 */ /* 0x000fca00000006ff */
[-C--:B------:R-:W-:Y:S01]  /*34e0*/  @P2 FMUL.FTZ R183, R68, R182.reuse ;  /* 0x000000b644b72220 */ /* 0x080fe20000410000 */
[----:B------:R-:W-:Y:S01]  /*34f0*/  FMUL.FTZ R68, R165, R182 ;  /* 0x000000b6a5447220 */ /* 0x000fe20000410000 */
[----:B------:R-:W-:Y:S02]  /*3500*/  FFMA.FTZ R182, R215, UR17, R193 ;  /* 0x00000011d7b67c23 */ /* 0x000fe400080100c1 */
[----:B------:R-:W-:Y:S01]  /*3510*/  FADD.FTZ R192, R69, R183 ;  /* 0x000000b745c07221 */ /* 0x000fe20000010000 */
[----:B------:R-:W-:Y:S01]  /*3520*/  HFMA2 R183, -RZ, RZ, 0, 0 ;  /* 0x00000000ffb77431 */ /* 0x000fe200000001ff */
[----:B------:R-:W-:Y:S01]  /*3530*/  FSEL R68, R68, RZ, P2 ;  /* 0x000000ff44447208 */ /* 0x000fe20001000000 */
[----:B------:R-:W-:Y:S01]  /*3540*/  FADD.FTZ R182, R251, -R182 ;  /* 0x800000b6fbb67221 */ /* 0x000fe20000010000 */
[----:B------:R-:W-:-:S03]  /*3550*/  LOP3.LUT P2, RZ, R17, 0xff0000, RZ, 0xc0, !PT ;  /* 0x00ff000011ff7812 */ /* 0x000fc6000784c0ff */
[----:B------:R-:W-:-:S04]  /*3560*/  FMUL.FTZ R182, R182, UR23 ;  /* 0x00000017b6b67c20 */ /* 0x000fc80008410000 */
[----:B------:R-:W-:-:S04]  /*3570*/  FMUL.FTZ R69, R182, UR16 ;  /* 0x00000010b6457c20 */ /* 0x000fc80008410000 */
[----:B------:R-:W-:Y:S02]  /*3580*/  FMUL.FTZ R69, R69, UR22 ;  /* 0x0000001645457c20 */ /* 0x000fe40008410000 */
[----:B------:R-:W-:-:S05]  /*3590*/  @P2 SHF.L.U32 R190, R191, 0x10, RZ ;  /* 0x00000010bfbe2819 */ /* 0x000fca00000006ff */
[-C--:B------:R-:W-:Y:S01]  /*35a0*/  @P2 FMUL.FTZ R183, R190, R69.reuse ;  /* 0x00000045beb72220 */ /* 0x080fe20000410000 */
[----:B------:R-:W-:-:S03]  /*35b0*/  FMUL.FTZ R69, R166, R69 ;  /* 0x00000045a6457220 */ /* 0x000fc60000410000 */
        /* <DEDUP_REMOVED lines=11> */
[-C--:B------:R-:W-:Y:S01]  /*3670*/  @P2 FMUL.FTZ R195, R191, R70.reuse ;  /* 0x00000046bfc32220 */ /* 0x080fe20000410000 */
[----:B------:R-:W-:-:S03]  /*3680*/  FMUL.FTZ R70, R167, R70 ;  /* 0x00000046a7467220 */ /* 0x000fc60000410000 */
[----:B------:R-:W-:Y:S01]  /*3690*/  FADD.FTZ R191, R71, R195 ;  /* 0x000000c347bf7221 */ /* 0x000fe20000010000 */
[----:B------:R-:W-:Y:S02]  /*36a0*/  MOV R195, RZ ;  /* 0x000000ff00c37202 */ /* 0x000fe40000000f00 */
[----:B------:R-:W-:Y:S02]  /*36b0*/  FSEL R70, R70, RZ, P2 ;  /* 0x000000ff46467208 */ /* 0x000fe40001000000 */
[----:B------:R-:W-:Y:S02]  /*36c0*/  LOP3.LUT P2, RZ, R16, 0xff, RZ, 0xc0, !PT ;  /* 0x000000ff10ff7812 */ /* 0x000fe4000784c0ff */
[----:B------:R-:W-:Y:S01]  /*36d0*/  F2FP.BF16.F32.PACK_AB R71, R70, R69 ;  /* 0x000000454647723e */ /* 0x000fe200000010ff */
[----:B------:R-:W-:Y:S01]  /*36e0*/  FMUL.FTZ R69, R171, R184 ;  /* 0x000000b8ab457220 */ /* 0x000fe20000410000 */
[----:B------:R-:W-:Y:S01]  /*36f0*/  F2FP.BF16.F32.PACK_AB R70, R68, R194 ;  /* 0x000000c24446723e */ /* 0x000fe200000010ff */
[----:B------:R-:W-:Y:S01]  /*3700*/  FMUL.FTZ R68, R170, R185 ;  /* 0x000000b9aa447220 */ /* 0x000fe20000410000 */
[----:B------:R-:W-:-:S02]  /*3710*/  FFMA.FTZ R185, R0, UR17, R193 ;  /* 0x0000001100b97c23 */ /* 0x000fc400080100c1 */
[----:B------:R-:W-:Y:S02]  /*3720*/  FSEL R69, R69, RZ, P4 ;  /* 0x000000ff45457208 */ /* 0x000fe40002000000 */
[----:B------:R-:W-:Y:S01]  /*3730*/  FADD.FTZ R184, R221, -R185 ;  /* 0x800000b9ddb87221 */ /* 0x000fe20000010000 */
[----:B------:R-:W-:Y:S01]  /*3740*/  FSEL R68, R68, RZ, P3 ;  /* 0x000000ff44447208 */ /* 0x000fe20001800000 */
[----:B------:R-:W-:Y:S01]  /*3750*/  HFMA2 R185, -RZ, RZ, 0, 0 ;  /* 0x00000000ffb97431 */ /* 0x000fe200000001ff */
[----:B------:R-:W-:Y:S01]  /*3760*/  @P2 SHF.L.U32 R194, R188, 0x10, RZ ;  /* 0x00000010bcc22819 */ /* 0x000fe200000006ff */
[----:B------:R-:W-:Y:S01]  /*3770*/  FMUL.FTZ R184, R184, UR23 ;  /* 0x00000017b8b87c20 */ /* 0x000fe20008410000 */
[----:B------:R-:W-:Y:S02]  /*3780*/  F2FP.BF16.F32.PACK_AB R69, R69, R68 ;  /* 0x000000444545723e */ /* 0x000fe400000010ff */
[----:B------:R-:W-:Y:S01]  /*3790*/  LOP3.LUT P3, RZ, R16, 0xff00, RZ, 0xc0, !PT ;  /* 0x0000ff0010ff7812 */ /* 0x000fe2000786c0ff */
[----:B------:R-:W-:-:S04]  /*37a0*/  FMUL.FTZ R68, R184, UR16 ;  /* 0x00000010b8447c20 */ /* 0x000fc80008410000 */
[----:B------:R-:W-:-:S04]  /*37b0*/  FMUL.FTZ R68, R68, UR22 ;  /* 0x0000001644447c20 */ /* 0x000fc80008410000 */
[-C--:B------:R-:W-:Y:S01]  /*37c0*/  @P2 FMUL.FTZ R185, R194, R68.reuse ;  /* 0x00000044c2b92220 */ /* 0x080fe20000410000 */
[----:B------:R-:W-:-:S03]  /*37d0*/  FMUL.FTZ R68, R168, R68 ;  /* 0x00000044a8447220 */ /* 0x000fc60000410000 */
[----:B------:R-:W-:Y:S01]  /*37e0*/  FADD.FTZ R194, R72, R185 ;  /* 0x000000b948c27221 */ /* 0x000fe20000010000 */
[----:B------:R-:W-:Y:S01]  /*37f0*/  FFMA.FTZ R72, R220, UR17, R193 ;  /* 0x00000011dc487c23 */ /* 0x000fe200080100c1 */
[----:B------:R-:W-:Y:S02]  /*3800*/  @P3 PRMT R188, R188, 0x7632, R188 ;  /* 0x00007632bcbc3816 */ /* 0x000fe400000000bc */
[----:B------:R-:W-:Y:S01]  /*3810*/  FSEL R68, R68, RZ, P2 ;  /* 0x000000ff44447208 */ /* 0x000fe20001000000 */
[----:B------:R-:W-:Y:S01]  /*3820*/  FADD.FTZ R72, R198, -R72 ;  /* 0x80000048c6487221 */ /* 0x000fe20000010000 */
[----:B------:R-:W-:-:S03]  /*3830*/  @P3 SHF.L.U32 R188, R188, 0x10, RZ ;  /* 0x00000010bcbc3819 */ /* 0x000fc600000006ff */
[----:B------:R-:W-:-:S04]  /*3840*/  FMUL.FTZ R185, R72, UR23 ;  /* 0x0000001748b97c20 */ /* 0x000fc80008410000 */
[----:B------:R-:W-:-:S04]  /*3850*/  FMUL.FTZ R72, R185, UR16 ;  /* 0x00000010b9487c20 */ /* 0x000fc80008410000 */
[----:B------:R-:W-:-:S04]  /*3860*/  FMUL.FTZ R72, R72, UR22 ;  /* 0x0000001648487c20 */ /* 0x000fc80008410000 */
[-C--:B------:R-:W-:Y:S01]  /*3870*/  @P3 FMUL.FTZ R195, R188, R72.reuse ;  /* 0x00000048bcc33220 */ /* 0x080fe20000410000 */
[----:B------:R-:W-:-:S03]  /*3880*/  FMUL.FTZ R72, R169, R72 ;  /* 0x00000048a9487220 */ /* 0x000fc60000410000 */
[----:B------:R-:W-:Y:S02]  /*3890*/  FADD.FTZ R188, R73, R195 ;  /* 0x000000c349bc7221 */ /* 0x000fe40000010000 */
[----:B------:R-:W-:-:S04]  /*38a0*/  FSEL R72, R72, RZ, P3 ;  /* 0x000000ff48487208 */ /* 0x000fc80001800000 */
[----:B------:R-:W-:Y:S01]  /*38b0*/  F2FP.BF16.F32.PACK_AB R68, R72, R68 ;  /* 0x000000444844723e */ /* 0x000fe200000010ff */
[----:B------:R-:W-:Y:S06]  /*38c0*/  BRA `(.L_x_7318) ;  /* 0x0000000c00707947 */ /* 0x000fec0003800000 */
.L_x_7316:
        /* <DEDUP_REMOVED lines=14> */
[----:B------:R-:W-:-:S04]  /*39b0*/  FFMA.FTZ R192, R192, UR23, R42 ;  /* 0x00000017c0c07c23 */ /* 0x000fc8000801002a */
        /* <DEDUP_REMOVED lines=11> */
[----:B------:R-:W-:-:S04]  /*3a70*/  FFMA.FTZ R192, R192, UR23, R43 ;  /* 0x00000017c0c07c23 */ /* 0x000fc8000801002b */
        /* <DEDUP_REMOVED lines=9> */
[----:B------:R-:W-:-:S04]  /*3b10*/  FFMA.FTZ R189, R189, UR23, R36 ;  /* 0x00000017bdbd7c23 */ /* 0x000fc80008010024 */
        /* <DEDUP_REMOVED lines=10> */
[----:B------:R-:W-:-:S04]  /*3bc0*/  FFMA.FTZ R192, R192, UR23, R37 ;  /* 0x00000017c0c07c23 */ /* 0x000fc80008010025 */
        /* <DEDUP_REMOVED lines=25> */
[----:B------:R-:W-:Y:S01]  /*3d60*/  FFMA.FTZ R196, R196, UR23, R39 ;  /* 0x00000017c4c47c23 */ /* 0x000fe20008010027 */
        /* <DEDUP_REMOVED lines=16> */
[----:B------:R-:W-:Y:S01]  /*3e70*/  FFMA.FTZ R68, R68, UR23, R40 ;  /* 0x0000001744447c23 */ /* 0x000fe20008010028 */
        /* <DEDUP_REMOVED lines=24> */
.L_x_7319:
        /* <DEDUP_REMOVED lines=8> */
[----:B------:R-:W-:Y:S01]  /*4080*/  FFMA.FTZ R186, R180, UR23, R42 ;  /* 0x00000017b4ba7c23 */ /* 0x000fe2000801002a */
[----:B------:R-:W-:Y:S01]  /*4090*/  MOV R195, RZ ;  /* 0x000000ff00c37202 */ /* 0x000fe20000000f00 */
[----:B------:R-:W-:-:S02]  /*40a0*/  FFMA.FTZ R187, R182, UR23, R43 ;  /* 0x00000017b6bb7c23 */ /* 0x000fc4000801002b */
        /* <DEDUP_REMOVED lines=17> */
[----:B------:R-:W-:Y:S01]  /*41c0*/  FFMA.FTZ R180, R180, UR23, R36 ;  /* 0x00000017b4b47c23 */ /* 0x000fe20008010024 */
[----:B------:R-:W-:-:S03]  /*41d0*/  FADD.FTZ R182, R252, -R182 ;  /* 0x800000b6fcb67221 */ /* 0x000fc60000010000 */
[----:B------:R-:W-:-:S04]  /*41e0*/  FMUL.FTZ R183, R180, UR16 ;  /* 0x00000010b4b77c20 */ /* 0x000fc80008410000 */
[----:B------:R-:W-:-:S04]  /*41f0*/  FMUL.FTZ R183, R183, UR22 ;  /* 0x00000016b7b77c20 */ /* 0x000fc80008410000 */
[-C--:B------:R-:W-:Y:S01]  /*4200*/  @P2 FMUL.FTZ R181, R189, R183.reuse ;  /* 0x000000b7bdb52220 */ /* 0x080fe20000410000 */
[----:B------:R-:W-:-:S03]  /*4210*/  FMUL.FTZ R183, R164, R183 ;  /* 0x000000b7a4b77220 */ /* 0x000fc60000410000 */
[----:B------:R-:W-:Y:S01]  /*4220*/  FADD.FTZ R189, R68, R181 ;  /* 0x000000b544bd7221 */ /* 0x000fe20000010000 */
[----:B------:R-:W-:Y:S01]  /*4230*/  FFMA.FTZ R181, R182, UR23, R37 ;  /* 0x00000017b6b57c23 */ /* 0x000fe20008010025 */
        /* <DEDUP_REMOVED lines=15> */
[----:B------:R-:W-:-:S04]  /*4330*/  FFMA.FTZ R182, R182, UR23, R38 ;  /* 0x00000017b6b67c23 */ /* 0x000fc80008010026 */
        /* <DEDUP_REMOVED lines=11> */
[----:B------:R-:W-:-:S04]  /*43f0*/  FFMA.FTZ R183, R70, UR23, R39 ;  /* 0x0000001746b77c23 */ /* 0x000fc80008010027 */
        /* <DEDUP_REMOVED lines=20> */
[----:B------:R-:W-:Y:S01]  /*4540*/  FFMA.FTZ R184, R184, UR23, R40 ;  /* 0x00000017b8b87c23 */ /* 0x000fe20008010028 */
        /* <DEDUP_REMOVED lines=14> */
[----:B------:R-:W-:-:S04]  /*4630*/  FMUL.FTZ R72, R72, UR22 ;  /* 0x0000001648487c20 */ /* 0x000fc80008410000 */
[-C--:B------:R-:W-:Y:S01]  /*4640*/  @P3 FMUL.FTZ R195, R188, R72.reuse ;  /* 0x00000048bcc33220 */ /* 0x080fe20000410000 */
[----:B------:R-:W-:-:S03]  /*4650*/  FMUL.FTZ R72, R169, R72 ;  /* 0x00000048a9487220 */ /* 0x000fc60000410000 */
[----:B------:R-:W-:Y:S02]  /*4660*/  FADD.FTZ R188, R73, R195 ;  /* 0x000000c349bc7221 */ /* 0x000fe40000010000 */
[----:B------:R-:W-:-:S04]  /*4670*/  FSEL R72, R72, RZ, P3 ;  /* 0x000000ff48487208 */ /* 0x000fc80001800000 */
[----:B------:R-:W-:-:S07]  /*4680*/  F2FP.BF16.F32.PACK_AB R68, R72, R68 ;  /* 0x000000444844723e */ /* 0x000fce00000010ff */
.L_x_7318:
        /* <DEDUP_REMOVED lines=16> */
.L_x_7315:
[----:B------:R-:W-:Y:S05]  /*4790*/  BSYNC.RECONVERGENT B0 ;  /* 0x0000000000007941 */ /* 0x000fea0003800200 */
.L_x_7314:
        /* <DEDUP_REMOVED lines=13> */
[----:B-----5:R-:W-:Y:S01]  /*4870*/  LOP3.LUT P3, RZ, R19, 0xff, RZ, 0xc0, !PT ;  /* 0x000000ff13ff7812 */ /* 0x020fe2000786c0ff */
[----:B------:R-:W-:Y:S01]  /*4880*/  FFMA.FTZ R181, R211, UR17, R193 ;  /* 0x00000011d3b57c23 */ /* 0x000fe200080100c1 */
[----:B------:R-:W-:Y:S01]  /*4890*/  LOP3.LUT P4, RZ, R18, 0xff0000, RZ, 0xc0, !PT ;  /* 0x00ff000012ff7812 */ /* 0x000fe2000788c0ff */
[----:B------:R-:W-:Y:S01]  /*48a0*/  FADD.FTZ R180, R245, -R180 ;  /* 0x800000b4f5b47221 */ /* 0x000fe20000010000 */
[----:B------:R-:W-:Y:S01]  /*48b0*/  LOP3.LUT P5, RZ, R19, 0xff00, RZ, 0xc0, !PT ;  /* 0x0000ff0013ff7812 */ /* 0x000fe200078ac0ff */
[----:B------:R-:W-:Y:S01]  /*48c0*/  FADD.FTZ R186, R247, -R181 ;  /* 0x800000b5f7ba7221 */ /* 0x000fe20000010000 */
[----:B------:R-:W-:Y:S02]  /*48d0*/  HFMA2 R181, -RZ, RZ, 0, 0 ;  /* 0x00000000ffb57431 */ /* 0x000fe400000001ff */
[----:B------:R-:W-:Y:S01]  /*48e0*/  FFMA.FTZ R180, R180, UR23, R28 ;  /* 0x00000017b4b47c23 */ /* 0x000fe2000801001c */
[----:B------:R-:W-:Y:S01]  /*48f0*/  LOP3.LUT P6, RZ, R19, 0xff0000, RZ, 0xc0, !PT ;  /* 0x00ff000013ff7812 */ /* 0x000fe200078cc0ff */
[----:B------:R-:W-:Y:S01]  /*4900*/  FFMA.FTZ R186, R186, UR23, R34 ;  /* 0x00000017baba7c23 */ /* 0x000fe20008010022 */
[----:B------:R-:W-:Y:S01]  /*4910*/  MOV R195, RZ ;  /* 0x000000ff00c37202 */ /* 0x000fe20000000f00 */
[----:B------:R-:W-:Y:S01]  /*4920*/  FMUL.FTZ R182, R180, UR16 ;  /* 0x00000010b4b67c20 */ /* 0x000fe20008410000 */
[----:B------:R-:W-:-:S03]  /*4930*/  @P3 SHF.L.U32 R183, R190, 0x10, RZ ;  /* 0x00000010beb73819 */ /* 0x000fc600000006ff */
[----:B------:R-:W-:Y:S01]  /*4940*/  FMUL.FTZ R182, R182, UR22 ;  /* 0x00000016b6b67c20 */ /* 0x000fe20008410000 */
[----:B------:R-:W-:-:S03]  /*4950*/  @P4 SHF.L.U32 R185, R189, 0x10, RZ ;  /* 0x00000010bdb94819 */ /* 0x000fc600000006ff */
[-C--:B------:R-:W-:Y:S01]  /*4960*/  @P3 FMUL.FTZ R181, R183, R182.reuse ;  /* 0x000000b6b7b53220 */ /* 0x080fe20000410000 */
[----:B------:R-:W-:Y:S01]  /*4970*/  FMUL.FTZ R182, R156, R182 ;  /* 0x000000b69cb67220 */ /* 0x000fe20000410000 */
[----:B------:R-:W-:-:S04]  /*4980*/  FMUL.FTZ R183, R186, UR16 ;  /* 0x00000010bab77c20 */ /* 0x000fc80008410000 */
[----:B------:R-:W-:Y:S01]  /*4990*/  FSEL R194, R182, RZ, P3 ;  /* 0x000000ffb6c27208 */ /* 0x000fe20001800000 */
[----:B------:R-:W-:Y:S01]  /*49a0*/  FFMA.FTZ R182, R210, UR17, R193 ;  /* 0x00000011d2b67c23 */ /* 0x000fe200080100c1 */
[----:B------:R-:W-:Y:S01]  /*49b0*/  LOP3.LUT P3, RZ, R18, 0xff000000, RZ, 0xc0, !PT ;  /* 0xff00000012ff7812 */ /* 0x000fe2000786c0ff */
[----:B------:R-:W-:Y:S01]  /*49c0*/  FMUL.FTZ R184, R183, UR22 ;  /* 0x00000016b7b87c20 */ /* 0x000fe20008410000 */
[----:B------:R-:W-:Y:S01]  /*49d0*/  MOV R183, RZ ;  /* 0x000000ff00b77202 */ /* 0x000fe20000000f00 */
[----:B------:R-:W-:Y:S02]  /*49e0*/  FADD.FTZ R182, R246, -R182 ;  /* 0x800000b6f6b67221 */ /* 0x000fe40000010000 */
[----:B------:R-:W-:Y:S02]  /*49f0*/  @P4 FMUL.FTZ R183, R185, R184 ;  /* 0x000000b8b9b74220 */ /* 0x000fe40000410000 */
[----:B------:R-:W-:Y:S02]  /*4a00*/  FFMA.FTZ R187, R182, UR23, R35 ;  /* 0x00000017b6bb7c23 */ /* 0x000fe40008010023 */
[----:B------:R-:W-:-:S02]  /*4a10*/  FADD.FTZ R66, R66, R183 ;  /* 0x000000b742427221 */ /* 0x000fc40000010000 */
[----:B------:R-:W-:Y:S02]  /*4a20*/  FMUL.FTZ R183, R187, UR16 ;  /* 0x00000010bbb77c20 */ /* 0x000fe40008410000 */
[----:B------:R-:W-:Y:S01]  /*4a30*/  @P3 PRMT R182, R189, 0x7632, R182 ;  /* 0x00007632bdb63816 */ /* 0x000fe200000000b6 */
[----:B------:R-:W-:Y:S01]  /*4a40*/  FADD.FTZ R189, R60, R181 ;  /* 0x000000b53cbd7221 */ /* 0x000fe20000010000 */
[----:B------:R-:W-:Y:S01]  /*4a50*/  FMUL.FTZ R185, R183, UR22 ;  /* 0x00000016b7b97c20 */ /* 0x000fe20008410000 */
[----:B------:R-:W-:Y:S01]  /*4a60*/  HFMA2 R183, -RZ, RZ, 0, 0 ;  /* 0x00000000ffb77431 */ /* 0x000fe200000001ff */
[----:B------:R-:W-:-:S05]  /*4a70*/  @P3 SHF.L.U32 R182, R182, 0x10, RZ ;  /* 0x00000010b6b63819 */ /* 0x000fca00000006ff */
[----:B------:R-:W-:Y:S01]  /*4a80*/  @P3 FMUL.FTZ R183, R182, R185 ;  /* 0x000000b9b6b73220 */ /* 0x000fe20000410000 */
[----:B------:R-:W-:-:S03]  /*4a90*/  FFMA.FTZ R182, R207, UR17, R193 ;  /* 0x00000011cfb67c23 */ /* 0x000fc600080100c1 */
[----:B------:R-:W-:Y:S01]  /*4aa0*/  FADD.FTZ R67, R67, R183 ;  /* 0x000000b743437221 */ /* 0x000fe20000010000 */
[----:B------:R-:W-:Y:S01]  /*4ab0*/  FADD.FTZ R182, R244, -R182 ;  /* 0x800000b6f4b67221 */ /* 0x000fe20000010000 */
[----:B------:R-:W-:-:S03]  /*4ac0*/  MOV R183, RZ ;  /* 0x000000ff00b77202 */ /* 0x000fc60000000f00 */
[----:B------:R-:W-:Y:S01]  /*4ad0*/  FFMA.FTZ R181, R182, UR23, R29 ;  /* 0x00000017b6b57c23 */ /* 0x000fe2000801001d */
[----:B------:R-:W-:Y:S02]  /*4ae0*/  @P5 PRMT R182, R190, 0x7632, R182 ;  /* 0x00007632beb65816 */ /* 0x000fe400000000b6 */
[----:B------:R-:W-:Y:S01]  /*4af0*/  @P6 SHF.L.U32 R190, R191, 0x10, RZ ;  /* 0x00000010bfbe6819 */ /* 0x000fe200000006ff */
[----:B------:R-:W-:Y:S01]  /*4b00*/  FMUL.FTZ R60, R181, UR16 ;  /* 0x00000010b53c7c20 */ /* 0x000fe20008410000 */
[----:B------:R-:W-:-:S03]  /*4b10*/  @P5 SHF.L.U32 R182, R182, 0x10, RZ ;  /* 0x00000010b6b65819 */ /* 0x000fc600000006ff */
[----:B------:R-:W-:-:S04]  /*4b20*/  FMUL.FTZ R60, R60, UR22 ;  /* 0x000000163c3c7c20 */ /* 0x000fc80008410000 */
[----:B------:R-:W-:Y:S01]  /*4b30*/  @P5 FMUL.FTZ R183, R182, R60 ;  /* 0x0000003cb6b75220 */ /* 0x000fe20000410000 */
[----:B------:R-:W-:-:S03]  /*4b40*/  FFMA.FTZ R182, R206, UR17, R193 ;  /* 0x00000011ceb67c23 */ /* 0x000fc600080100c1 */
[----:B------:R-:W-:Y:S01]  /*4b50*/  FADD.FTZ R192, R61, R183 ;  /* 0x000000b73dc07221 */ /* 0x000fe20000010000 */
[----:B------:R-:W-:Y:S01]  /*4b60*/  FADD.FTZ R182, R243, -R182 ;  /* 0x800000b6f3b67221 */ /* 0x000fe20000010000 */
[----:B------:R-:W-:-:S03]  /*4b70*/  HFMA2 R183, -RZ, RZ, 0, 0 ;  /* 0x00000000ffb77431 */ /* 0x000fc600000001ff */
[----:B------:R-:W-:-:S04]  /*4b80*/  FFMA.FTZ R182, R182, UR23, R30 ;  /* 0x00000017b6b67c23 */ /* 0x000fc8000801001e */
[----:B------:R-:W-:-:S04]  /*4b90*/  FMUL.FTZ R61, R182, UR16 ;  /* 0x00000010b63d7c20 */ /* 0x000fc80008410000 */
[----:B------:R-:W-:-:S04]  /*4ba0*/  FMUL.FTZ R61, R61, UR22 ;  /* 0x000000163d3d7c20 */ /* 0x000fc80008410000 */
        /* <DEDUP_REMOVED lines=13> */
[----:B------:R-:W-:-:S04]  /*4c80*/  @P6 FMUL.FTZ R195, R191, R62 ;  /* 0x0000003ebfc36220 */ /* 0x000fc80000410000 */
[----:B------:R-:W-:Y:S01]  /*4c90*/  FADD.FTZ R191, R63, R195 ;  /* 0x000000c33fbf7221 */ /* 0x000fe20000010000 */
[----:B------:R-:W-:Y:S01]  /*4ca0*/  FMUL.FTZ R63, R159, R62 ;  /* 0x0000003e9f3f7220 */ /* 0x000fe20000410000 */
[----:B------:R-:W-:Y:S01]  /*4cb0*/  FMUL.FTZ R62, R157, R60 ;  /* 0x0000003c9d3e7220 */ /* 0x000fe20000410000 */
[----:B------:R-:W-:Y:S01]  /*4cc0*/  FMUL.FTZ R60, R162, R184 ;  /* 0x000000b8a23c7220 */ /* 0x000fe20000410000 */
[----:B------:R-:W-:Y:S01]  /*4cd0*/  FFMA.FTZ R184, R213, UR17, R193 ;  /* 0x00000011d5b87c23 */ /* 0x000fe200080100c1 */
[----:B------:R-:W-:Y:S02]  /*4ce0*/  MOV R195, RZ ;  /* 0x000000ff00c37202 */ /* 0x000fe40000000f00 */
[----:B------:R-:W-:Y:S01]  /*4cf0*/  FSEL R63, R63, RZ, P6 ;  /* 0x000000ff3f3f7208 */ /* 0x000fe20003000000 */
[----:B------:R-:W-:Y:S01]  /*4d00*/  FADD.FTZ R184, R249, -R184 ;  /* 0x800000b8f9b87221 */ /* 0x000fe20000010000 */
[----:B------:R-:W-:Y:S02]  /*4d10*/  FSEL R60, R60, RZ, P4 ;  /* 0x000000ff3c3c7208 */ /* 0x000fe40002000000 */
[----:B------:R-:W-:Y:S01]  /*4d20*/  F2FP.BF16.F32.PACK_AB R63, R63, R61 ;  /* 0x0000003d3f3f723e */ /* 0x000fe200000010ff */
[----:B------:R-:W-:Y:S01]  /*4d30*/  FMUL.FTZ R61, R163, R185 ;  /* 0x000000b9a33d7220 */ /* 0x000fe20000410000 */
[----:B------:R-:W-:Y:S01]  /*4d40*/  LOP3.LUT P4, RZ, R18, 0xff, RZ, 0xc0, !PT ;  /* 0x000000ff12ff7812 */ /* 0x000fe2000788c0ff */
[----:B------:R-:W-:Y:S01]  /*4d50*/  FFMA.FTZ R184, R184, UR23, R32 ;  /* 0x00000017b8b87c23 */ /* 0x000fe20008010020 */
[----:B------:R-:W-:Y:S01]  /*4d60*/  FSEL R62, R62, RZ, P5 ;  /* 0x000000ff3e3e7208 */ /* 0x000fe20002800000 */
[----:B------:R-:W-:Y:S01]  /*4d70*/  HFMA2 R185, -RZ, RZ, 0, 0 ;  /* 0x00000000ffb97431 */ /* 0x000fe200000001ff */
[----:B------:R-:W-:-:S02]  /*4d80*/  FSEL R61, R61, RZ, P3 ;  /* 0x000000ff3d3d7208 */ /* 0x000fc40001800000 */
[----:B------:R-:W-:Y:S02]  /*4d90*/  F2FP.BF16.F32.PACK_AB R62, R62, R194 ;  /* 0x000000c23e3e723e */ /* 0x000fe400000010ff */
[----:B------:R-:W-:Y:S01]  /*4da0*/  F2FP.BF16.F32.PACK_AB R61, R61, R60 ;  /* 0x0000003c3d3d723e */ /* 0x000fe200000010ff */
[----:B------:R-:W-:Y:S01]  /*4db0*/  FMUL.FTZ R60, R184, UR16 ;  /* 0x00000010b83c7c20 */ /* 0x000fe20008410000 */
[----:B------:R-:W-:-:S03]  /*4dc0*/  LOP3.LUT P3, RZ, R18, 0xff00, RZ, 0xc0, !PT ;  /* 0x0000ff0012ff7812 */ /* 0x000fc6000786c0ff */
[----:B------:R-:W-:Y:S01]  /*4dd0*/  @P4 SHF.L.U32 R194, R188, 0x10, RZ ;  /* 0x00000010bcc24819 */ /* 0x000fe200000006ff */
        /* <DEDUP_REMOVED lines=18> */
.L_x_7323:
[----:B------:R-:W-:Y:S01]  /*4f00*/  FFMA.FTZ R192, R211, UR17, R193 ;  /* 0x00000011d3c07c23 */ /* 0x000fe200080100c1 */
[C---:B-----5:R-:W-:Y:S02]  /*4f10*/  LOP3.LUT P4, RZ, R18.reuse, 0xff0000, RZ, 0xc0, !PT ;  /* 0x00ff000012ff7812 */ /* 0x060fe4000788c0ff */
[----:B------:R-:W-:Y:S01]  /*4f20*/  LOP3.LUT P3, RZ, R18, 0xff000000, RZ, 0xc0, !PT ;  /* 0xff00000012ff7812 */ /* 0x000fe2000786c0ff */
[----:B------:R-:W-:Y:S01]  /*4f30*/  FADD.FTZ R192, R247, -R192 ;  /* 0x800000c0f7c07221 */ /* 0x000fe20000010000 */
[C---:B------:R-:W-:Y:S02]  /*4f40*/  LOP3.LUT P5, RZ, R19.reuse, 0xff, RZ, 0xc0, !PT ;  /* 0x000000ff13ff7812 */ /* 0x040fe400078ac0ff */
[----:B------:R-:W-:Y:S01]  /*4f50*/  LOP3.LUT P6, RZ, R19, 0xff0000, RZ, 0xc0, !PT ;  /* 0x00ff000013ff7812 */ /* 0x000fe200078cc0ff */
        /* <DEDUP_REMOVED lines=23> */
[----:B------:R-:W-:Y:S01]  /*50d0*/  FFMA.FTZ R189, R189, UR23, R28 ;  /* 0x00000017bdbd7c23 */ /* 0x000fe2000801001c */
        /* <DEDUP_REMOVED lines=22> */
[----:B------:R-:W-:-:S04]  /*5240*/  FFMA.FTZ R61, R61, UR23, R30 ;  /* 0x000000173d3d7c23 */ /* 0x000fc8000801001e */
        /* <DEDUP_REMOVED lines=25> */
[----:B------:R-:W-:-:S03]  /*53e0*/  FFMA.FTZ R60, R213, UR17, R193 ;  /* 0x00000011d53c7c23 */ /* 0x000fc600080100c1 */
[----:B------:R-:W-:Y:S01]  /*53f0*/  FSEL R61, R61, RZ, P4 ;  /* 0x000000ff3d3d7208 */ /* 0x000fe20002000000 */
[----:B------:R-:W-:Y:S01]  /*5400*/  FADD.FTZ R60, R249, -R60 ;  /* 0x8000003cf93c7221 */ /* 0x000fe20000010000 */
[----:B------:R-:W-:Y:S02]  /*5410*/  LOP3.LUT P4, RZ, R18, 0xff, RZ, 0xc0, !PT ;  /* 0x000000ff12ff7812 */ /* 0x000fe4000788c0ff */
[----:B------:R-:W-:Y:S01]  /*5420*/  F2FP.BF16.F32.PACK_AB R61, R194, R61 ;  /* 0x0000003dc23d723e */ /* 0x000fe200000010ff */
[----:B------:R-:W-:Y:S01]  /*5430*/  FFMA.FTZ R60, R60, UR23, R32 ;  /* 0x000000173c3c7c23 */ /* 0x000fe20008010020 */
[----:B------:R-:W-:-:S03]  /*5440*/  HFMA2 R194, -RZ, RZ, 0, 0 ;  /* 0x00000000ffc27431 */ /* 0x000fc600000001ff */
        /* <DEDUP_REMOVED lines=21> */
.L_x_7322:
[----:B------:R-:W0:Y:S02]  /*55a0*/  LDC.64 R194, c[0x0][0x478] ;  /* 0x00011e00ffc27b82 */ /* 0x000e240000000a00 */
[----:B0-----:R-:W-:-:S04]  /*55b0*/  ISETP.NE.U32.AND P2, PT, R194, RZ, PT ;  /* 0x000000ffc200720c */ /* 0x001fc80003f45070 */
[----:B------:R-:W-:-:S13]  /*55c0*/  ISETP.NE.AND.EX P2, PT, R195, RZ, PT, P2 ;  /* 0x000000ffc300720c */ /* 0x000fda0003f45320 */
        /* <DEDUP_REMOVED lines=9> */
[----:B------:R-:W-:Y:S01]  /*5660*/  FMUL.FTZ R180, R180, UR23 ;  /* 0x00000017b4b47c20 */ /* 0x000fe20008410000 */
[----:B------:R-:W-:Y:S01]  /*5670*/  LOP3.LUT P6, RZ, R19, 0xff0000, RZ, 0xc0, !PT ;  /* 0x00ff000013ff7812 */ /* 0x000fe200078cc0ff */
[----:B------:R-:W-:Y:S01]  /*5680*/  FMUL.FTZ R186, R186, UR23 ;  /* 0x00000017baba7c20 */ /* 0x000fe20008410000 */
        /* <DEDUP_REMOVED lines=15> */
[----:B------:R-:W-:Y:S02]  /*5780*/  FMUL.FTZ R187, R182, UR23 ;  /* 0x00000017b6bb7c20 */ /* 0x000fe40008410000 */
        /* <DEDUP_REMOVED lines=12> */
[----:B------:R-:W-:Y:S01]  /*5850*/  FMUL.FTZ R181, R182, UR23 ;  /* 0x00000017b6b57c20 */ /* 0x000fe20008410000 */
        /* <DEDUP_REMOVED lines=10> */
[----:B------:R-:W-:-:S04]  /*5900*/  FMUL.FTZ R182, R182, UR23 ;  /* 0x00000017b6b67c20 */ /* 0x000fc80008410000 */
        /* <DEDUP_REMOVED lines=28> */
[----:B------:R-:W-:Y:S01]  /*5ad0*/  FMUL.FTZ R184, R184, UR23 ;  /* 0x00000017b8b87c20 */ /* 0x000fe20008410000 */
        /* <DEDUP_REMOVED lines=26> */
.L_x_7325:
        /* <DEDUP_REMOVED lines=83> */
[----:B------:R-:W-:Y:S01]  /*61b0*/  FMUL.FTZ R60, R60, UR23 ;  /* 0x000000173c3c7c20 */ /* 0x000fe20008410000 */
        /* <DEDUP_REMOVED lines=21> */
.L_x_7324:
        /* <DEDUP_REMOVED lines=14> */
.L_x_7321:
[----:B------:R-:W-:Y:S05]  /*63f0*/  BSYNC.RECONVERGENT B0 ;  /* 0x0000000000007941 */ /* 0x000fea0003800200 */
.L_x_7320:
        /* <DEDUP_REMOVED lines=118> */
.L_x_7329:
        /* <DEDUP_REMOVED lines=106> */
.L_x_7328:
        /* <DEDUP_REMOVED lines=110> */
.L_x_7331:
        /* <DEDUP_REMOVED lines=105> */
.L_x_7330:
        /* <DEDUP_REMOVED lines=14> */
.L_x_7327:
[----:B------:R-:W-:Y:S05]  /*8050*/  BSYNC.RECONVERGENT B0 ;  /* 0x0000000000007941 */ /* 0x000fea0003800200 */
.L_x_7326:
[----:B------:R-:W2:Y:S01]  /*8060*/  LDL R188, [R1+0x14] ;  /* 0x0000140001bc7983 */ /* 0x000ea20000100800 */
[----:B------:R-:W-:Y:S01]  /*8070*/  BSSY.RECONVERGENT B0, `(.L_x_7332) ;  /* 0x00001c5000007945 */ /* 0x000fe20003800200 */
[----:B--2---:R-:W-:-:S13]  /*8080*/  ISETP.NE.AND P2, PT, R188, RZ, PT ;  /* 0x000000ffbc00720c */ /* 0x004fda0003f45270 */
        /* <DEDUP_REMOVED lines=16> */
[C---:B------:R-:W-:Y:S01]  /*8190*/  LOP3.LUT P5, RZ, R203.reuse, 0xff00, RZ, 0xc0, !PT ;  /* 0x0000ff00cbff7812 */ /* 0x040fe200078ac0ff */
        /* <DEDUP_REMOVED lines=65> */
[----:B------:R-:W-:Y:S02]  /*85b0*/  FFMA.FTZ R184, R8, UR17, R193 ;  /* 0x0000001108b87c23 */ /* 0x000fe400080100c1 */
[----:B------:R-:W-:Y:S02]  /*85c0*/  FSEL R47, R47, RZ, P6 ;  /* 0x000000ff2f2f7208 */ /* 0x000fe40003000000 */
[----:B------:R-:W-:Y:S01]  /*85d0*/  FSEL R44, R44, RZ, P4 ;  /* 0x000000ff2c2c7208 */ /* 0x000fe20002000000 */
[----:B------:R-:W-:Y:S01]  /*85e0*/  FADD.FTZ R184, R233, -R184 ;  /* 0x800000b8e9b87221 */ /* 0x000fe20000010000 */
        /* <DEDUP_REMOVED lines=18> */
[----:B------:R-:W-:Y:S01]  /*8710*/  MOV R193, RZ ;  /* 0x000000ff00c17202 */ /* 0x000fe20000000f00 */
[----:B------:R-:W-:Y:S01]  /*8720*/  FADD.FTZ R48, R231, -R48 ;  /* 0x80000030e7307221 */ /* 0x000fe20000010000 */
[----:B------:R-:W-:Y:S02]  /*8730*/  @P3 SHF.L.U32 R188, R188, 0x10, RZ ;  /* 0x00000010bcbc3819 */ /* 0x000fe400000006ff */
[----:B------:R-:W-:Y:S01]  /*8740*/  FSEL R44, R44, RZ, P4 ;  /* 0x000000ff2c2c7208 */ /* 0x000fe20002000000 */
        /* <DEDUP_REMOVED lines=9> */
.L_x_7335:
        /* <DEDUP_REMOVED lines=79> */
[----:B------:R-:W-:Y:S02]  /*8cd0*/  FFMA.FTZ R193, R232, UR17, R193 ;  /* 0x00000011e8c17c23 */ /* 0x000fe400080100c1 */
[----:B------:R-:W-:Y:S01]  /*8ce0*/  FSEL R45, R45, RZ, P4 ;  /* 0x000000ff2d2d7208 */ /* 0x000fe20002000000 */
[----:B------:R-:W-:Y:S01]  /*8cf0*/  FADD.FTZ R44, R233, -R44 ;  /* 0x8000002ce92c7221 */ /* 0x000fe20000010000 */
[----:B------:R-:W-:Y:S01]  /*8d00*/  LOP3.LUT P4, RZ, R202, 0xff, RZ, 0xc0, !PT ;  /* 0x000000ffcaff7812 */ /* 0x000fe2000788c0ff */
[----:B------:R-:W-:Y:S01]  /*8d10*/  FADD.FTZ R193, R231, -R193 ;  /* 0x800000c1e7c17221 */ /* 0x000fe20000010000 */
        /* <DEDUP_REMOVED lines=22> */
.L_x_7334:
        /* <DEDUP_REMOVED lines=110> */
.L_x_7337:
        /* <DEDUP_REMOVED lines=105> */
.L_x_7336:
        /* <DEDUP_REMOVED lines=13> */
.L_x_7333:
[----:B------:R-:W-:Y:S05]  /*9cc0*/  BSYNC.RECONVERGENT B0 ;  /* 0x0000000000007941 */ /* 0x000fea0003800200 */
.L_x_7332:
[----:B------:R-:W-:Y:S02]  /*9cd0*/  UIADD3 UR7, UPT, UPT, UR7, UR24, URZ ;  /* 0x0000001807077290 */ /* 0x000fe4000fffe0ff */
[----:B------:R-:W-:Y:S02]  /*9ce0*/  UPLOP3.LUT UP2, UPT, UPT, UPT, UP2, 0x40, 0x4 ;  /* 0x000000000004789c */ /* 0x000fe40003f4e820 */
[----:B------:R-:W-:-:S09]  /*9cf0*/  UISETP.GE.AND UP1, UPT, UR7, UR25, UPT ;  /* 0x000000190700728c */ /* 0x000fd2000bf26270 */
[----:B------:R-:W-:Y:S05]  /*9d00*/  BRA.U !UP1, `(.L_x_7338) ;  /* 0xffffff6d09d87547 */ /* 0x000fea000b83ffff */
.L_x_7303:
[----:B------:R-:W2:Y:S01]  /*9d10*/  LDL.LU R188, [R1+0x18] ;  /* 0x0000180001bc7983 */ /* 0x000ea20000300800 */
[----:B------:R-:W0:Y:S01]  /*9d20*/  S2UR UR4, SR_CTAID.X ;  /* 0x00000000000479c3 */ /* 0x000e220000002500 */
[----:B------:R-:W-:Y:S01]  /*9d30*/  BSSY.RECONVERGENT B0, `(.L_x_7339) ;  /* 0x0000014000007945 */ /* 0x000fe20003800200 */
[----:B0-----:R-:W-:-:S06]  /*9d40*/  UIMAD UR4, UR4, UR6, URZ ;  /* 0x00000006040472a4 */ /* 0x001fcc000f8e02ff */
[----:B------:R-:W-:Y:S02]  /*9d50*/  MOV R9, UR4 ;  /* 0x0000000400097c02 */ /* 0x000fe40008000f00 */
[----:B--2---:R-:W-:Y:S02]  /*9d60*/  ISETP.NE.AND P2, PT, R188, RZ, PT ;  /* 0x000000ffbc00720c */ /* 0x004fe40003f45270 */
[----:B------:R-:W0:Y:S02]  /*9d70*/  S2R R188, SR_TID.X ;  /* 0x0000000000bc7919 */ /* 0x000e240000002100 */
[----:B0-----:R-:W-:-:S09]  /*9d80*/  LEA.HI R9, R9, R188, RZ, 0x1d ;  /* 0x000000bc09097211 */ /* 0x001fd200078fe8ff */
[----:B------:R-:W-:Y:S05]  /*9d90*/  @!P2 BRA `(.L_x_7340) ;  /* 0x000000000034a947 */ /* 0x000fea0003800000 */
        /* <DEDUP_REMOVED lines=13> */
.L_x_7340:
[----:B------:R-:W-:Y:S05]  /*9e70*/  BSYNC.RECONVERGENT B0 ;  /* 0x0000000000007941 */ /* 0x000fea0003800200 */
.L_x_7339:
        /* <DEDUP_REMOVED lines=15> */
.L_x_7342:
[----:B------:R-:W-:Y:S05]  /*9f70*/  BSYNC.RECONVERGENT B0 ;  /* 0x0000000000007941 */ /* 0x000fea0003800200 */
.L_x_7341:
        /* <DEDUP_REMOVED lines=15> */
.L_x_7344:
[----:B------:R-:W-:Y:S05]  /*a070*/  BSYNC.RECONVERGENT B0 ;  /* 0x0000000000007941 */ /* 0x000fea0003800200 */
.L_x_7343:
[----:B------:R-:W2:Y:S02]  /*a080*/  LDL.LU R0, [R1+0x14] ;  /* 0x0000140001007983 */ /* 0x000ea40000300800 */
[----:B--2---:R-:W-:-:S13]  /*a090*/  ISETP.NE.AND P0, PT, R0, RZ, PT ;  /* 0x000000ff0000720c */ /* 0x004fda0003f05270 */
        /* <DEDUP_REMOVED lines=14> */
.L_x_7345:
        /* <DEDUP_REMOVED lines=16> */
.L_x_15672:


//--------------------- .text._ZN10layer_norm13ln_bwd_kernelINS_13Kernel_traitsIf13__nv_bfloat16fS2_fjLj4096ELj1ELj1ELj4ELj16ENS_18Kernel_traits_baseILj4096EfS2_fS2_fjLj128EEEEELb1ELb1ELb0ELb1EEEvNS_9BwdParamsE --------------------------
	.section	.text._ZN10layer_norm13ln_bwd_kernelINS_13Kernel_traitsIf13__nv_bfloat16fS2_fjLj4096ELj1ELj1ELj4ELj16ENS_18Kernel_traits_baseILj4096EfS2_fS2_fjLj128EEEEELb1ELb1ELb0ELb1EEEvNS_9BwdParamsE,"ax",@progbits
	.align	128
        .global         _ZN10layer_norm13ln_bwd_kernelINS_13Kernel_traitsIf13__nv_bfloat16fS2_fjLj4096ELj1ELj1ELj4ELj16ENS_18Kernel_traits_baseILj4096EfS2_fS2_fjLj128EEEEELb1ELb1ELb0ELb1EEEvNS_9BwdParamsE
        .type           _ZN10layer_norm13ln_bwd_kernelINS_13Kernel_traitsIf13__nv_bfloat16fS2_fjLj4096ELj1ELj1ELj4ELj16ENS_18Kernel_traits_baseILj4096EfS2_fS2_fjLj128EEEEELb1ELb1ELb0ELb1EEEvNS_9BwdParamsE,@function
        .size           _ZN10layer_norm13ln_bwd_kernelINS_13Kernel_traitsIf13__nv_bfloat16fS2_fjLj4096ELj1ELj1ELj4ELj16ENS_18Kernel_traits_baseILj4096EfS2_fS2_fjLj128EEEEELb1ELb1ELb0ELb1EEEvNS_9BwdParamsE,(.L_x_15673 - _ZN10layer_norm13ln_bwd_kernelINS_13Kernel_traitsIf13__nv_bfloat16fS2_fjLj4096ELj1ELj1ELj4ELj16ENS_18Kernel_traits_baseILj4096EfS2_fS2_fjLj128EEEEELb1ELb1ELb0ELb1EEEvNS_9BwdParamsE)
        .other          _ZN10layer_norm13ln_bwd_kernelINS_13Kernel_traitsIf13__nv_bfloat16fS2_fjLj4096ELj1ELj1ELj4ELj16ENS_18Kernel_traits_baseILj4096EfS2_fS2_fjLj128EEEEELb1ELb1ELb0ELb1EEEvNS_9BwdParamsE,@"STO_CUDA_ENTRY STV_DEFAULT"
_ZN10layer_norm13ln_bwd_kernelINS_13Kernel_traitsIf13__nv_bfloat16fS2_fjLj4096ELj1ELj1ELj4ELj16ENS_18Kernel_traits_baseILj4096EfS2_fS2_fjLj128EEEEELb1ELb1ELb0ELb1EEEvNS_9BwdParamsE:
.text._ZN10layer_norm13ln_bwd_kernelINS_13Kernel_traitsIf13__nv_bfloat16fS2_fjLj4096ELj1ELj1ELj4ELj16ENS_18Kernel_traits_baseILj4096EfS2_fS2_fjLj128EEEEELb1ELb1ELb0ELb1EEEvNS_9BwdParamsE:
        /* <DEDUP_REMOVED lines=60> */
[----:B------:R-:W-:Y:S01]  /*03c0*/  PLOP3.LUT P0, PT, PT, PT, PT, 0x8, 0x80 ;  /* 0x000000000080781c */ /* 0x000fe20003f0e170 */
[----:B------:R-:W-:Y:S01]  /*03d0*/  HFMA2 R252, -RZ, RZ, 0, 0 ;  /* 0x00000000fffc7431 */ /* 0x000fe200000001ff */
[----:B------:R-:W0:Y:S01]  /*03e0*/  LDCU UR7, c[0x0][0x408] ;  /* 0x00008100ff0777ac */ /* 0x000e220008000800 */
        /* <DEDUP_REMOVED lines=12> */
[----:B-1----:R-:W-:Y:S01]  /*04b0*/  IMAD.WIDE.U32 R68, R0, 0x20, R68 ;  /* 0x0000002000447825 */ /* 0x002fe200078e0044 */
[----:B------:R-:W-:Y:S02]  /*04c0*/  CS2R R228, SRZ ;  /* 0x0000000000e47805 */ /* 0x000fe4000001ff00 */
[----:B------:R-:W-:-:S02]  /*04d0*/  CS2R R226, SRZ ;  /* 0x0000000000e27805 */ /* 0x000fc4000001ff00 */
[----:B------:R-:W-:Y:S02]  /*04e0*/  CS2R R224, SRZ ;  /* 0x0000000000e07805 */ /* 0x000fe4000001ff00 */
[----:B------:R-:W-:Y:S01]  /*04f0*/  MOV R222, RZ ;  /* 0x000000ff00de7202 */ /* 0x000fe20000000f00 */
[----:B0-----:R-:W5:Y:S01]  /*0500*/  LDG.E.128 R32, desc[UR16][R68.64+0x3010] ;  /* 0x0030101044207981 */ /* 0x001f62000c1e1d00 */
[----:B------:R-:W-:Y:S02]  /*0510*/  CS2R R220, SRZ ;  /* 0x0000000000dc7805 */ /* 0x000fe4000001ff00 */
[----:B------:R-:W-:Y:S01]  /*0520*/  CS2R R156, SRZ ;  /* 0x00000000009c7805 */ /* 0x000fe2000001ff00 */
[----:B----4-:R-:W-:Y:S01]  /*0530*/  IMAD.WIDE.U32 R2, R0, 0x20, R2 ;  /* 0x0000002000027825 */ /* 0x010fe200078e0002 */
        /* <DEDUP_REMOVED lines=9> */
[----:B------:R-:W0:Y:S03]  /*05d0*/  LDCU UR19, c[0x0][0x388] ;  /* 0x00007100ff1377ac */ /* 0x000e260008000800 */
[----:B------:R-:W5:Y:S01]  /*05e0*/  LDG.E.128 R16, desc[UR16][R68.64+0x1010] ;  /* 0x0010101044107981 */ /* 0x000f62000c1e1d00 */
[----:B------:R-:W1:Y:S03]  /*05f0*/  LDCU.U8 UR18, c[0x0][0x410] ;  /* 0x00008200ff1277ac */ /* 0x000e660008000000 */
[----:B------:R-:W5:Y:S01]  /*0600*/  LDG.E.128 R12, desc[UR16][R68.64+0x1000] ;  /* 0x00100010440c7981 */ /* 0x000f62000c1e1d00 */
[----:B------:R-:W4:Y:S03]  /*0610*/  LDCU UR22, c[0x0][0x400] ;  /* 0x00008000ff1677ac */ /* 0x000f260008000800 */
[----:B------:R-:W5:Y:S01]  /*0620*/  LDG.E.128 R8, desc[UR16][R68.64+0x10] ;  /* 0x0000101044087981 */ /* 0x000f62000c1e1d00 */
[----:B------:R-:W0:Y:S03]  /*0630*/  LDCU.64 UR24, c[0x0][0x390] ;  /* 0x00007200ff1877ac */ /* 0x000e260008000a00 */
[----:B------:R-:W5:Y:S01]  /*0640*/  LDG.E.128 R4, desc[UR16][R68.64] ;  /* 0x0000001044047981 */ /* 0x000f62000c1e1d00 */
[----:B------:R-:W0:Y:S03]  /*0650*/  LDCU.64 UR26, c[0x0][0x468] ;  /* 0x00008d00ff1a77ac */ /* 0x000e260008000a00 */
        /* <DEDUP_REMOVED lines=38> */
[----:B------:R2:W-:Y:S01]  /*08c0*/  STL [R1], RZ ;  /* 0x000000ff01007387 */ /* 0x0005e20000100800 */
[----:B---3--:R-:W-:Y:S01]  /*08d0*/  UISETP.NE.U32.AND UP0, UPT, UR4, URZ, UPT ;  /* 0x000000ff0400728c */ /* 0x008fe2000bf05070 */
[----:B------:R-:W-:-:S02]  /*08e0*/  P2R R180, PR, RZ, 0x1 ;  /* 0x00000001ffb47803 */ /* 0x000fc40000000000 */
[----:B------:R-:W-:Y:S01]  /*08f0*/  CS2R R170, SRZ ;  /* 0x0000000000aa7805 */ /* 0x000fe2000001ff00 */
[----:B------:R-:W5:Y:S01]  /*0900*/  LDG.E.128 R64, desc[UR16][R2.64] ;  /* 0x0000001002407981 */ /* 0x000f62000c1e1d00 */
[----:B------:R-:W-:Y:S02]  /*0910*/  MOV R0, RZ ;  /* 0x000000ff00007202 */ /* 0x000fe40000000f00 */
[----:B------:R-:W-:Y:S02]  /*0920*/  CS2R R172, SRZ ;  /* 0x0000000000ac7805 */ /* 0x000fe4000001ff00 */
[----:B------:R-:W-:Y:S01]  /*0930*/  CS2R R174, SRZ ;  /* 0x0000000000ae7805 */ /* 0x000fe2000001ff00 */
[----:B------:R-:W5:Y:S01]  /*0940*/  LDG.E.128 R60, desc[UR16][R2.64+0x10] ;  /* 0x00001010023c7981 */ /* 0x000f62000c1e1d00 */
[----:B------:R-:W-:Y:S02]  /*0950*/  CS2R R176, SRZ ;  /* 0x0000000000b07805 */ /* 0x000fe4000001ff00 */
[----:B------:R-:W-:Y:S01]  /*0960*/  CS2R R178, SRZ ;  /* 0x0000000000b27805 */ /* 0x000fe2000001ff00 */
        /* <DEDUP_REMOVED lines=8> */
.L_x_7363:
[----:B0-----:R-:W0:Y:S01]  /*09f0*/  S2R R196, SR_TID.X ;  /* 0x0000000000c47919 */ /* 0x001e220000002100 */
[----:B------:R-:W-:Y:S01]  /*0a00*/  UIMAD UR4, UR6, UR19, URZ ;  /* 0x00000013060472a4 */ /* 0x000fe2000f8e02ff */
[----:B-1----:R-:W1:Y:S01]  /*0a10*/  LDC.64 R144, c[0x0][0x3a8] ;  /* 0x0000ea00ff907b82 */ /* 0x002e620000000a00 */
[----:B------:R-:W-:Y:S01]  /*0a20*/  UIMAD.WIDE UR10, UR6, 0x4, UR12 ;  /* 0x00000004060a78a5 */ /* 0x000fe2000f8e020c */
[----:B------:R-:W-:Y:S01]  /*0a30*/  ISETP.NE.AND P3, PT, R180, RZ, PT ;  /* 0x000000ffb400720c */ /* 0x000fe20003f65270 */
[----:B------:R-:W-:Y:S01]  /*0a40*/  USHF.R.S32.HI UR5, URZ, 0x1f, UR4 ;  /* 0x0000001fff057899 */ /* 0x000fe20008011404 */
[----:B-----5:R2:W-:Y:S03]  /*0a50*/  STL [R1+0x90], R4 ;  /* 0x0000900401007387 */ /* 0x0205e60000100800 */
[----:B------:R-:W-:Y:S01]  /*0a60*/  ULEA.HI UR5, UR5, UR4, URZ, 0x3 ;  /* 0x0000000405057291 */ /* 0x000fe2000f8f18ff */
[----:B------:R-:W3:Y:S01]  /*0a70*/  LDC.64 R152, c[0x0][0x428] ;  /* 0x00010a00ff987b82 */ /* 0x000ee20000000a00 */
[----:B------:R-:W-:-:S02]  /*0a80*/  MOV R110, UR10 ;  /* 0x0000000a006e7c02 */ /* 0x000fc40008000f00 */
[----:B------:R-:W-:Y:S02]  /*0a90*/  MOV R111, UR11 ;  /* 0x0000000b006f7c02 */ /* 0x000fe40008000f00 */
[----:B------:R-:W-:Y:S01]  /*0aa0*/  MOV R184, UR5 ;  /* 0x0000000500b87c02 */ /* 0x000fe20008000f00 */
[----:B------:R-:W-:Y:S02]  /*0ab0*/  UIMAD.WIDE UR4, UR6, 0x4, UR14 ;  /* 0x00000004060478a5 */ /* 0x000fe4000f8e020e */
[----:B------:R-:W4:Y:S04]  /*0ac0*/  LDG.E R186, desc[UR16][R110.64] ;  /* 0x000000106eba7981 */ /* 0x000f28000c1e1900 */
[----:B------:R-:W-:Y:S02]  /*0ad0*/  MOV R108, UR4 ;  /* 0x00000004006c7c02 */ /* 0x000fe40008000f00 */
[----:B------:R-:W-:Y:S01]  /*0ae0*/  MOV R109, UR5 ;  /* 0x00000005006d7c02 */ /* 0x000fe20008000f00 */
[----:B------:R-:W2:Y:S01]  /*0af0*/  S2R R185, SR_CgaCtaId ;  /* 0x0000000000b97919 */ /* 0x000ea20000008800 */
[----:B------:R-:W-:Y:S01]  /*0b00*/  PLOP3.LUT P0, PT, PT, PT, PT, 0x80, 0x8 ;  /* 0x000000000008781c */ /* 0x000fe20003f0f070 */
[----:B------:R-:W4:Y:S02]  /*0b10*/  @UP0 LDCU.64 UR4, c[0x0][0x3e0] ;  /* 0x00007c00ff0407ac */ /* 0x000f240008000a00 */
[----:B------:R-:W4:Y:S01]  /*0b20*/  LDG.E R187, desc[UR16][R108.64] ;  /* 0x000000106cbb7981 */ /* 0x000f22000c1e1900 */
[----:B0-----:R-:W-:-:S04]  /*0b30*/  LEA.HI.SX32 R184, R184, R196, 0x1d ;  /* 0x000000c4b8b87211 */ /* 0x001fc800078feaff */
[C---:B------:R-:W-:Y:S01]  /*0b40*/  IADD3 R183, PT, PT, R184.reuse, 0x80, RZ ;  /* 0x00000080b8b77810 */ /* 0x040fe20007ffe0ff */
[C---:B-1----:R-:W-:Y:S01]  /*0b50*/  IMAD.WIDE.U32 R116, R184.reuse, 0x20, R144 ;  /* 0x00000020b8747825 */ /* 0x042fe200078e0090 */
[C---:B------:R-:W-:Y:S02]  /*0b60*/  IADD3 R182, PT, PT, R184.reuse, 0x100, RZ ;  /* 0x00000100b8b67810 */ /* 0x040fe40007ffe0ff */
[C---:B------:R-:W-:Y:S01]  /*0b70*/  IADD3 R181, PT, PT, R184.reuse, 0x180, RZ ;  /* 0x00000180b8b57810 */ /* 0x040fe20007ffe0ff */
[--C-:B---3--:R-:W-:Y:S01]  /*0b80*/  IMAD.WIDE.U32 R112, R184, 0x10, R152.reuse ;  /* 0x00000010b8707825 */ /* 0x108fe200078e0098 */
[----:B------:R-:W3:Y:S03]  /*0b90*/  LDG.E.128 R108, desc[UR16][R116.64] ;  /* 0x00000010746c7981 */ /* 0x000ee6000c1e1d00 */
[--C-:B------:R-:W-:Y:S02]  /*0ba0*/  IMAD.WIDE.U32 R124, R183, 0x10, R152.reuse ;  /* 0x00000010b77c7825 */ /* 0x100fe400078e0098 */
[----:B------:R-:W3:Y:S02]  /*0bb0*/  LDG.E.128 R112, desc[UR16][R112.64] ;  /* 0x0000001070707981 */ /* 0x000ee4000c1e1d00 */
[----:B------:R-:W-:-:S02]  /*0bc0*/  IMAD.WIDE.U32 R148, R182, 0x10, R152 ;  /* 0x00000010b6947825 */ /* 0x000fc400078e0098 */
[----:B------:R-:W3:Y:S02]  /*0bd0*/  LDG.E.128 R124, desc[UR16][R124.64] ;  /* 0x000000107c7c7981 */ /* 0x000ee4000c1e1d00 */
[----:B------:R-:W-:Y:S02]  /*0be0*/  IMAD.WIDE.U32 R152, R181, 0x10, R152 ;  /* 0x00000010b5987825 */ /* 0x000fe400078e0098 */
[----:B------:R-:W3:Y:S04]  /*0bf0*/  LDG.E.128 R116, desc[UR16][R116.64+0x10] ;  /* 0x0000101074747981 */ /* 0x000ee8000c1e1d00 */
[----:B------:R-:W3:Y:S01]  /*0c00*/  LDG.E.128 R152, desc[UR16][R152.64] ;  /* 0x0000001098987981 */ /* 0x000ee2000c1e1d00 */
[----:B------:R-:W-:-:S03]  /*0c10*/  IMAD.WIDE.U32 R128, R183, 0x20, R144 ;  /* 0x00000020b7807825 */ /* 0x000fc600078e0090 */
[----:B------:R-:W3:Y:S01]  /*0c20*/  LDG.E.128 R148, desc[UR16][R148.64] ;  /* 0x0000001094947981 */ /* 0x000ee2000c1e1d00 */
[----:B------:R-:W-:-:S03]  /*0c30*/  IMAD.WIDE.U32 R136, R182, 0x20, R144 ;  /* 0x00000020b6887825 */ /* 0x000fc600078e0090 */
[----:B------:R-:W3:Y:S01]  /*0c40*/  LDG.E.128 R120, desc[UR16][R128.64] ;  /* 0x0000001080787981 */ /* 0x000ee2000c1e1d00 */
[----:B------:R-:W-:-:S03]  /*0c50*/  IMAD.WIDE.U32 R144, R181, 0x20, R144 ;  /* 0x00000020b5907825 */ /* 0x000fc600078e0090 */
[----:B------:R-:W3:Y:S04]  /*0c60*/  LDG.E.128 R132, desc[UR16][R136.64] ;  /* 0x0000001088847981 */ /* 0x000ee8000c1e1d00 */
[----:B------:R-:W3:Y:S04]  /*0c70*/  LDG.E.128 R140, desc[UR16][R144.64] ;  /* 0x00000010908c7981 */ /* 0x000ee8000c1e1d00 */
[----:B------:R-:W3:Y:S04]  /*0c80*/  LDG.E.128 R128, desc[UR16][R128.64+0x10] ;  /* 0x0000101080807981 */ /* 0x000ee8000c1e1d00 */
[----:B------:R-:W3:Y:S04]  /*0c90*/  LDG.E.128 R136, desc[UR16][R136.64+0x10] ;  /* 0x0000101088887981 */ /* 0x000ee8000c1e1d00 */
[----:B------:R-:W3:Y:S01]  /*0ca0*/  LDG.E.128 R144, desc[UR16][R144.64+0x10] ;  /* 0x0000101090907981 */ /* 0x000ee2000c1e1d00 */
[----:B------:R-:W-:-:S02]  /*0cb0*/  LOP3.LUT P1, RZ, R196, 0x1f, RZ, 0xc0, !PT ;  /* 0x0000001fc4ff7812 */ /* 0x000fc4000782c0ff */
[----:B------:R-:W-:-:S04]  /*0cc0*/  MOV R188, 0x400 ;  /* 0x0000040000bc7802 */ /* 0x000fc80000000f00 */
[----:B--2---:R-:W-:-:S07]  /*0cd0*/  LEA R199, R185, R188, 0x18 ;  /* 0x000000bcb9c77211 */ /* 0x004fce00078ec0ff */
[----:B------:R-:W-:Y:S02]  /*0ce0*/  @!P1 PLOP3.LUT P0, PT, P3, PT, PT, 0x80, 0x8 ;  /* 0x000000000008981c */ /* 0x000fe40001f0f070 */
[----:B------:R-:W-:-:S04]  /*0cf0*/  IADD3 R185, PT, PT, R199, 0x4020, RZ ;  /* 0x00004020c7b97810 */ /* 0x000fc80007ffe0ff */
[----:B------:R-:W-:-:S07]  /*0d00*/  @!P1 MOV R188, R185 ;  /* 0x000000b900bc9202 */ /* 0x000fce0000000f00 */
[----:B------:R-:W-:Y:S02]  /*0d10*/  @!P0 IADD3 R188, PT, PT, R199, 0x4000, RZ ;  /* 0x00004000c7bc8810 */ /* 0x000fe40007ffe0ff */
[----:B------:R-:W-:Y:S02]  /*0d20*/  ISETP.NE.AND P0, PT, RZ, UR18, PT ;  /* 0x00000012ff007c0c */ /* 0x000fe4000bf05270 */
[----:B------:R-:W-:-:S04]  /*0d30*/  @!P1 SHF.R.U32.HI R218, RZ, 0x2, R196 ;  /* 0x00000002ffda9819 */ /* 0x000fc800000116c4 */
[----:B------:R-:W-:-:S04]  /*0d40*/  @!P1 LOP3.LUT R218, R218, 0x18, RZ, 0xc0, !PT ;  /* 0x00000018dada9812 */ /* 0x000fc800078ec0ff */
[----:B------:R-:W-:Y:S02]  /*0d50*/  @!P1 IADD3 R218, PT, PT, R218, R188, RZ ;  /* 0x000000bcdada9210 */ /* 0x000fe40007ffe0ff */
[----:B----4-:R-:W-:Y:S02]  /*0d60*/  FSEL R186, R186, RZ, !P0 ;  /* 0x000000ffbaba7208 */ /* 0x010fe40004000000 */
[----:B------:R-:W-:-:S03]  /*0d70*/  R2UR UR11, R187 ;  /* 0x00000000bb0b72ca */ /* 0x000fc600000e0000 */
[----:B---3--:R-:W-:-:S10]  /*0d80*/  FADD.FTZ R202, -R186, R108 ;  /* 0x0000006cbaca7221 */ /* 0x008fd40000010100 */
[----:B------:R-:W-:Y:S01]  /*0d90*/  FMUL.FTZ R202, R202, UR11 ;  /* 0x0000000bcaca7c20 */ /* 0x000fe20008410000 */
[C---:B------:R-:W-:Y:S02]  /*0da0*/  SHF.L.U32 R209, R112.reuse, 0x10, RZ ;  /* 0x0000001070d17819 */ /* 0x040fe400000006ff */
[----:B------:R-:W-:Y:S02]  /*0db0*/  PRMT R190, R112, 0x7632, R190 ;  /* 0x0000763270be7816 */ /* 0x000fe400000000be */
[C---:B------:R-:W-:Y:S01]  /*0dc0*/  PRMT R189, R115.reuse, 0x7632, R189 ;  /* 0x0000763273bd7816 */ /* 0x040fe200000000bd */
[C---:B------:R-:W-:Y:S01]  /*0dd0*/  FADD.FTZ R118, -R186.reuse, R118 ;  /* 0x00000076ba767221 */ /* 0x040fe20000010100 */
[----:B------:R-:W-:Y:S01]  /*0de0*/  SHF.L.U32 R115, R115, 0x10, RZ ;  /* 0x0000001073737819 */ /* 0x000fe200000006ff */
[----:B------:R-:W-:Y:S01]  /*0df0*/  FADD.FTZ R216, -R186, R110 ;  /* 0x0000006ebad87221 */ /* 0x000fe20000010100 */
[----:B------:R-:W-:Y:S01]  /*0e00*/  FADD.FTZ R225, R209, R225 ;  /* 0x000000e1d1e17221 */ /* 0x000fe20000010000 */
[----:B------:R-:W-:Y:S01]  /*0e10*/  SHF.L.U32 R203, R154, 0x10, RZ ;  /* 0x000000109acb7819 */ /* 0x000fe200000006ff */
[----:B------:R-:W-:Y:S01]  /*0e20*/  FMUL.FTZ R212, R118, UR11 ;  /* 0x0000000b76d47c20 */ /* 0x000fe20008410000 */
[-C--:B------:R-:W-:Y:S01]  /*0e30*/  FFMA.FTZ R179, R202, R209.reuse, R179 ;  /* 0x000000d1cab37223 */ /* 0x080fe200000100b3 */
[----:B------:R-:W-:Y:S01]  /*0e40*/  SHF.L.U32 R190, R190, 0x10, RZ ;  /* 0x00000010bebe7819 */ /* 0x000fe200000006ff */
[----:B------:R-:W-:Y:S01]  /*0e50*/  FMUL.FTZ R209, R64, R209 ;  /* 0x000000d140d17220 */ /* 0x000fe20000410000 */
[C---:B------:R-:W-:Y:S01]  /*0e60*/  SHF.L.U32 R214, R113.reuse, 0x10, RZ ;  /* 0x0000001071d67819 */ /* 0x040fe200000006ff */
[----:B------:R-:W-:Y:S01]  /*0e70*/  FMUL.FTZ R216, R216, UR11 ;  /* 0x0000000bd8d87c20 */ /* 0x000fe20008410000 */
[----:B------:R-:W-:Y:S01]  /*0e80*/  PRMT R187, R113, 0x7632, R187 ;  /* 0x0000763271bb7816 */ /* 0x000fe200000000bb */
[----:B------:R-:W-:Y:S01]  /*0e90*/  FADD.FTZ R231, R115, R231 ;  /* 0x000000e773e77221 */ /* 0x000fe20000010000 */
[----:B------:R-:W-:Y:S01]  /*0ea0*/  MOV R118, R203 ;  /* 0x000000cb00767202 */ /* 0x000fe20000000f00 */
[-C--:B------:R-:W-:Y:S01]  /*0eb0*/  FFMA.FTZ R173, R212, R115.reuse, R173 ;  /* 0x00000073d4ad7223 */ /* 0x080fe200000100ad */
[----:B------:R-:W-:Y:S01]  /*0ec0*/  FMUL.FTZ R210, R62, R115 ;  /* 0x000000733ed27220 */ /* 0x000fe20000410000 */
[----:B------:R-:W-:Y:S01]  /*0ed0*/  FMUL.FTZ R203, R65, R190 ;  /* 0x000000be41cb7220 */ /* 0x000fe20000410000 */
[----:B------:R-:W-:Y:S01]  /*0ee0*/  FADD.FTZ R115, RZ, R209 ;  /* 0x000000d1ff737221 */ /* 0x000fe20000010000 */
[----:B------:R-:W-:Y:S01]  /*0ef0*/  FADD.FTZ R116, -R186, R116 ;  /* 0x00000074ba747221 */ /* 0x000fe20000010100 */
[----:B------:R-:W-:Y:S01]  /*0f00*/  SHF.L.U32 R187, R187, 0x10, RZ ;  /* 0x00000010bbbb7819 */ /* 0x000fe200000006ff */
[----:B------:R-:W-:Y:S01]  /*0f10*/  FADD.FTZ R227, R214, R227 ;  /* 0x000000e3d6e37221 */ /* 0x000fe20000010000 */
[-C--:B------:R-:W-:Y:S01]  /*0f20*/  FFMA.FTZ R177, R216, R214.reuse, R177 ;  /* 0x000000d6d8b17223 */ /* 0x080fe200000100b1 */
[----:B------:R-:W-:Y:S01]  /*0f30*/  FMUL.FTZ R214, R66, R214 ;  /* 0x000000d642d67220 */ /* 0x000fe20000410000 */
[----:B------:R-:W-:Y:S01]  /*0f40*/  FADD.FTZ R115, R203, R115 ;  /* 0x00000073cb737221 */ /* 0x000fe20000010000 */
[----:B------:R-:W-:Y:S01]  /*0f50*/  SHF.L.U32 R211, R114, 0x10, RZ ;  /* 0x0000001072d37819 */ /* 0x000fe200000006ff */
[----:B------:R-:W-:Y:S01]  /*0f60*/  FMUL.FTZ R213, R116, UR11 ;  /* 0x0000000b74d57c20 */ /* 0x000fe20008410000 */
[----:B------:R-:W-:Y:S01]  /*0f70*/  PRMT R188, R114, 0x7632, R188 ;  /* 0x0000763272bc7816 */ /* 0x000fe200000000bc */
[----:B------:R-:W-:Y:S01]  /*0f80*/  FADD.FTZ R196, -R186, R129 ;  /* 0x00000081bac47221 */ /* 0x000fe20000010100 */
[----:B------:R-:W-:Y:S01]  /*0f90*/  FMUL.FTZ R206, R67, R187 ;  /* 0x000000bb43ce7220 */ /* 0x000fe20000410000 */
[----:B------:R-:W-:Y:S01]  /*0fa0*/  FADD.FTZ R115, R214, R115 ;  /* 0x00000073d6737221 */ /* 0x000fe20000010000 */
[C---:B------:R-:W-:Y:S01]  /*0fb0*/  FADD.FTZ R120, -R186.reuse, R120 ;  /* 0x00000078ba787221 */ /* 0x040fe20000010100 */
[C---:B------:R-:W-:Y:S01]  /*0fc0*/  FADD.FTZ R129, -R186.reuse, R140 ;  /* 0x0000008cba817221 */ /* 0x040fe20000010100 */
[C---:B------:R-:W-:Y:S01]  /*0fd0*/  FADD.FTZ R217, -R186.reuse, R109 ;  /* 0x0000006dbad97221 */ /* 0x040fe20000010100 */
        /* <DEDUP_REMOVED lines=10> */
[----:B------:R-:W-:Y:S01]  /*1080*/  FADD.FTZ R229, R211, R229 ;  /* 0x000000e5d3e57221 */ /* 0x000fe20000010000 */
[-C--:B------:R-:W-:Y:S01]  /*1090*/  FFMA.FTZ R175, R213, R211.reuse, R175 ;  /* 0x000000d3d5af7223 */ /* 0x080fe200000100af */
        /* <DEDUP_REMOVED lines=18> */
[----:B------:R-:W-:Y:S01]  /*11c0*/  FMUL.FTZ R186, R120, UR11 ;  /* 0x0000000b78ba7c20 */ /* 0x000fe20008410000 */
[----:B------:R-:W-:Y:S01]  /*11d0*/  MOV R120, R140 ;  /* 0x0000008c00787202 */ /* 0x000fe20000000f00 */
[----:B------:R-:W-:Y:S01]  /*11e0*/  FMUL.FTZ R140, R112, UR11 ;  /* 0x0000000b708c7c20 */ /* 0x000fe20008410000 */
[----:B------:R-:W-:Y:S01]  /*11f0*/  FMUL.FTZ R205, R61, R188 ;  /* 0x000000bc3dcd7220 */ /* 0x000fe20000410000 */
[----:B------:R-:W-:Y:S01]  /*1200*/  FADD.FTZ R112, R211, R115 ;  /* 0x00000073d3707221 */ /* 0x000fe20000010000 */
[----:B------:R-:W-:Y:S01]  /*1210*/  SHF.L.U32 R189, R189, 0x10, RZ ;  /* 0x00000010bdbd7819 */ /* 0x000fe200000006ff */
[----:B------:R-:W-:Y:S01]  /*1220*/  FMUL.FTZ R215, R215, UR11 ;  /* 0x0000000bd7d77c20 */ /* 0x000fe20008410000 */
[----:B------:R-:W-:Y:S01]  /*1230*/  PRMT R198, R154, 0x7632, R198 ;  /* 0x000076329ac67816 */ /* 0x000fe200000000c6 */
[----:B------:R-:W-:Y:S01]  /*1240*/  FADD.FTZ R112, R205, R112 ;  /* 0x00000070cd707221 */ /* 0x000fe20000010000 */
[----:B------:R-:W-:Y:S01]  /*1250*/  PRMT R192, R124, 0x7632, R192 ;  /* 0x000076327cc07816 */ /* 0x000fe200000000c0 */
[----:B------:R-:W-:Y:S01]  /*1260*/  FMUL.FTZ R143, R114, UR11 ;  /* 0x0000000b728f7c20 */ /* 0x000fe20008410000 */
[----:B------:R-:W-:Y:S01]  /*1270*/  SHF.L.U32 R124, R124, 0x10, RZ ;  /* 0x000000107c7c7819 */ /* 0x000fe200000006ff */
[----:B------:R-:W-:Y:S01]  /*1280*/  FMUL.FTZ R217, R217, UR11 ;  /* 0x0000000bd9d97c20 */ /* 0x000fe20008410000 */
[----:B------:R-:W-:Y:S01]  /*1290*/  FFMA.FTZ R114, R202, R209, RZ ;  /* 0x000000d1ca727223 */ /* 0x000fe200000100ff */
[----:B------:R-:W-:Y:S01]  /*12a0*/  FMUL.FTZ R208, R117, UR11 ;  /* 0x0000000b75d07c20 */ /* 0x000fe20008410000 */
[----:B------:R-:W-:Y:S01]  /*12b0*/  FMUL.FTZ R204, R63, R189 ;  /* 0x000000bd3fcc7220 */ /* 0x000fe20000410000 */
[----:B------:R-:W-:Y:S01]  /*12c0*/  FADD.FTZ R115, R210, R112 ;  /* 0x00000070d2737221 */ /* 0x000fe20000010000 */
[----:B------:R-:W-:Y:S01]  /*12d0*/  MOV R117, R198 ;  /* 0x000000c600757202 */ /* 0x000fe20000000f00 */
[----:B------:R-:W-:Y:S01]  /*12e0*/  FFMA.FTZ R176, R215, R187, R176 ;  /* 0x000000bbd7b07223 */ /* 0x000fe200000100b0 */
[----:B------:R-:W-:Y:S01]  /*12f0*/  FADD.FTZ R228, R187, R228 ;  /* 0x000000e4bbe47221 */ /* 0x000fe20000010000 */
[----:B------:R-:W-:Y:S01]  /*1300*/  SHF.L.U32 R198, R192, 0x10, RZ ;  /* 0x00000010c0c67819 */ /* 0x000fe200000006ff */
[----:B------:R-:W-:Y:S01]  /*1310*/  FFMA.FTZ R178, R217, R190, R178 ;  /* 0x000000bed9b27223 */ /* 0x000fe200000100b2 */
[----:B------:R-:W-:Y:S01]  /*1320*/  FADD.FTZ R226, R190, R226 ;  /* 0x000000e2bee27221 */ /* 0x000fe20000010000 */
[----:B------:R-:W-:Y:S01]  /*1330*/  FMUL.FTZ R187, R121, UR11 ;  /* 0x0000000b79bb7c20 */ /* 0x000fe20008410000 */
[----:B------:R-:W-:Y:S01]  /*1340*/  FFMA.FTZ R112, R217, R203, R114 ;  /* 0x000000cbd9707223 */ /* 0x000fe20000010072 */
[----:B------:R-:W-:Y:S01]  /*1350*/  FMUL.FTZ R190, R56, R124 ;  /* 0x0000007c38be7220 */ /* 0x000fe20000410000 */
[----:B------:R-:W-:Y:S01]  /*1360*/  FADD.FTZ R114, R204, R115 ;  /* 0x00000073cc727221 */ /* 0x000fe20000010000 */
[----:B------:R-:W-:Y:S01]  /*1370*/  PRMT R191, R125, 0x7632, R191 ;  /* 0x000076327dbf7816 */ /* 0x000fe200000000bf */
[----:B------:R-:W-:Y:S01]  /*1380*/  FMUL.FTZ R207, R119, UR11 ;  /* 0x0000000b77cf7c20 */ /* 0x000fe20008410000 */
[----:B------:R-:W-:Y:S01]  /*1390*/  SHF.L.U32 R125, R125, 0x10, RZ ;  /* 0x000000107d7d7819 */ /* 0x000fe200000006ff */
[-C--:B------:R-:W-:Y:S01]  /*13a0*/  FFMA.FTZ R170, R187, R198.reuse, R170 ;  /* 0x000000c6bbaa7223 */ /* 0x080fe200000100aa */
[----:B------:R-:W-:Y:S01]  /*13b0*/  FADD.FTZ R234, R198, R234 ;  /* 0x000000eac6ea7221 */ /* 0x000fe20000010000 */
[----:B------:R-:W-:Y:S01]  /*13c0*/  FMUL.FTZ R198, R57, R198 ;  /* 0x000000c639c67220 */ /* 0x000fe20000410000 */
[----:B------:R-:W-:Y:S01]  /*13d0*/  FADD.FTZ R114, R190, R114 ;  /* 0x00000072be727221 */ /* 0x000fe20000010000 */
[----:B------:R-:W-:Y:S01]  /*13e0*/  MOV R116, R199 ;  /* 0x000000c700747202 */ /* 0x000fe20000000f00 */
[----:B------:R-:W-:Y:S01]  /*13f0*/  FFMA.FTZ R112, R216, R214, R112 ;  /* 0x000000d6d8707223 */ /* 0x000fe20000010070 */
[----:B------:R-:W-:Y:S01]  /*1400*/  FADD.FTZ R232, R189, R232 ;  /* 0x000000e8bde87221 */ /* 0x000fe20000010000 */
[----:B------:R-:W-:Y:S01]  /*1410*/  FFMA.FTZ R172, R207, R189, R172 ;  /* 0x000000bdcfac7223 */ /* 0x000fe200000100ac */
[----:B------:R-:W-:Y:S01]  /*1420*/  SHF.L.U32 R199, R191, 0x10, RZ ;  /* 0x00000010bfc77819 */ /* 0x000fe200000006ff */
[----:B------:R-:W-:Y:S01]  /*1430*/  FMUL.FTZ R189, R123, UR11 ;  /* 0x0000000b7bbd7c20 */ /* 0x000fe20008410000 */
[----:B------:R-:W-:Y:S01]  /*1440*/  FMUL.FTZ R192, R58, R125 ;  /* 0x0000007d3ac07220 */ /* 0x000fe20000410000 */
[----:B------:R-:W-:Y:S01]  /*1450*/  FADD.FTZ R114, R198, R114 ;  /* 0x00000072c6727221 */ /* 0x000fe20000010000 */
[----:B------:R-:W-:Y:S01]  /*1460*/  SHF.L.U32 R200, R151, 0x10, RZ ;  /* 0x0000001097c87819 */ /* 0x000fe200000006ff */
[----:B------:R-:W-:Y:S01]  /*1470*/  FFMA.FTZ R112, R215, R206, R112 ;  /* 0x000000ced7707223 */ /* 0x000fe20000010070 */
[----:B------:R-:W-:Y:S01]  /*1480*/  PRMT R193, R126, 0x7632, R193 ;  /* 0x000076327ec17816 */ /* 0x000fe200000000c1 */
[----:B------:R-:W-:Y:S01]  /*1490*/  FADD.FTZ R230, R188, R230 ;  /* 0x000000e6bce67221 */ /* 0x000fe20000010000 */
[----:B------:R-:W-:Y:S01]  /*14a0*/  SHF.L.U32 R126, R126, 0x10, RZ ;  /* 0x000000107e7e7819 */ /* 0x000fe200000006ff */
[----:B------:R-:W-:Y:S01]  /*14b0*/  FFMA.FTZ R174, R208, R188, R174 ;  /* 0x000000bcd0ae7223 */ /* 0x000fe200000100ae */
[-C--:B------:R-:W-:Y:S01]  /*14c0*/  FFMA.FTZ R168, R189, R199.reuse, R168 ;  /* 0x000000c7bda87223 */ /* 0x080fe200000100a8 */
[----:B------:R-:W-:Y:S01]  /*14d0*/  FADD.FTZ R236, R199, R236 ;  /* 0x000000ecc7ec7221 */ /* 0x000fe20000010000 */
[----:B------:R-:W-:Y:S01]  /*14e0*/  FMUL.FTZ R188, R122, UR11 ;  /* 0x0000000b7abc7c20 */ /* 0x000fe20008410000 */
[----:B------:R-:W-:Y:S01]  /*14f0*/  FMUL.FTZ R199, R59, R199 ;  /* 0x000000c73bc77220 */ /* 0x000fe20000410000 */
[----:B------:R-:W-:Y:S01]  /*1500*/  FADD.FTZ R114, R192, R114 ;  /* 0x00000072c0727221 */ /* 0x000fe20000010000 */
[----:B------:R-:W-:Y:S01]  /*1510*/  MOV R122, R200 ;  /* 0x000000c8007a7202 */ /* 0x000fe20000000f00 */
        /* <DEDUP_REMOVED lines=9> */
[----:B------:R-:W-:Y:S01]  /*15b0*/  PRMT R197, R153, 0x7632, R197 ;  /* 0x0000763299c57816 */ /* 0x000fe200000000c5 */
[-C--:B------:R-:W-:Y:S01]  /*15c0*/  FFMA.FTZ R166, R196, R200.reuse, R166 ;  /* 0x000000c8c4a67223 */ /* 0x080fe200000100a6 */
[----:B------:R-:W-:Y:S01]  /*15d0*/  SHF.L.U32 R127, R127, 0x10, RZ ;  /* 0x000000107f7f7819 */ /* 0x000fe200000006ff */
[----:B------:R-:W-:Y:S01]  /*15e0*/  FMUL.FTZ R200, R53, R200 ;  /* 0x000000c835c87220 */ /* 0x000fe20000410000 */
[----:B------:R-:W-:Y:S01]  /*15f0*/  FADD.FTZ R114, R193, R114 ;  /* 0x00000072c1727221 */ /* 0x000fe20000010000 */
[----:B------:R-:W-:Y:S01]  /*1600*/  MOV R121, R201 ;  /* 0x000000c900797202 */ /* 0x000fe20000000f00 */
[----:B------:R-:W-:Y:S01]  /*1610*/  FFMA.FTZ R115, R212, R210, R112 ;  /* 0x000000d2d4737223 */ /* 0x000fe20000010070 */
[----:B------:R-:W-:Y:S01]  /*1620*/  MOV R119, R197 ;  /* 0x000000c500777202 */ /* 0x000fe20000000f00 */
[----:B------:R-:W-:Y:S01]  /*1630*/  FMUL.FTZ R197, R131, UR11 ;  /* 0x0000000b83c57c20 */ /* 0x000fe20008410000 */
[----:B------:R-:W-:Y:S01]  /*1640*/  SHF.L.U32 R201, R195, 0x10, RZ ;  /* 0x00000010c3c97819 */ /* 0x000fe200000006ff */
[----:B------:R-:W-:Y:S01]  /*1650*/  FMUL.FTZ R195, R54, R127 ;  /* 0x0000007f36c37220 */ /* 0x000fe20000410000 */
[----:B------:R-:W-:Y:S01]  /*1660*/  FADD.FTZ R114, R200, R114 ;  /* 0x00000072c8727221 */ /* 0x000fe20000010000 */
[----:B------:R-:W-:Y:S01]  /*1670*/  FFMA.FTZ R115, R207, R204, R115 ;  /* 0x000000cccf737223 */ /* 0x000fe20000010073 */
[C---:B------:R-:W-:Y:S01]  /*1680*/  SHF.L.U32 R144, R148.reuse, 0x10, RZ ;  /* 0x0000001094907819 */ /* 0x040fe200000006ff */
[----:B------:R-:W-:Y:S01]  /*1690*/  FADD.FTZ R240, R201, R240 ;  /* 0x000000f0c9f07221 */ /* 0x000fe20000010000 */
[----:B------:R-:W-:Y:S01]  /*16a0*/  PRMT R147, R148, 0x7632, R147 ;  /* 0x0000763294937816 */ /* 0x000fe20000000093 */
[-C--:B------:R-:W-:Y:S01]  /*16b0*/  FFMA.FTZ R164, R197, R201.reuse, R164 ;  /* 0x000000c9c5a47223 */ /* 0x080fe200000100a4 */
[----:B------:R-:W-:Y:S01]  /*16c0*/  FMUL.FTZ R201, R55, R201 ;  /* 0x000000c937c97220 */ /* 0x000fe20000410000 */
[----:B------:R-:W-:Y:S01]  /*16d0*/  FADD.FTZ R114, R195, R114 ;  /* 0x00000072c3727221 */ /* 0x000fe20000010000 */
[----:B------:R-:W-:Y:S01]  /*16e0*/  FFMA.FTZ R115, R186, R190, R115 ;  /* 0x000000beba737223 */ /* 0x000fe20000010073 */
[----:B------:R-:W-:Y:S01]  /*16f0*/  PRMT R146, R149, 0x7632, R146 ;  /* 0x0000763295927816 */ /* 0x000fe20000000092 */
[----:B------:R-:W-:Y:S01]  /*1700*/  FADD.FTZ R241, R144, R241 ;  /* 0x000000f190f17221 */ /* 0x000fe20000010000 */
[----:B------:R-:W-:Y:S01]  /*1710*/  SHF.L.U32 R147, R147, 0x10, RZ ;  /* 0x0000001093937819 */ /* 0x000fe200000006ff */
[-C--:B------:R-:W-:Y:S01]  /*1720*/  FFMA.FTZ R163, R140, R144.reuse, R163 ;  /* 0x000000908ca37223 */ /* 0x080fe200000100a3 */
[----:B------:R-:W-:Y:S01]  /*1730*/  FMUL.FTZ R144, R48, R144 ;  /* 0x0000009030907220 */ /* 0x000fe20000410000 */
[----:B------:R-:W-:Y:S01]  /*1740*/  FADD.FTZ R114, R201, R114 ;  /* 0x00000072c9727221 */ /* 0x000fe20000010000 */
[----:B------:R-:W-:Y:S01]  /*1750*/  FFMA.FTZ R115, R187, R198, R115 ;  /* 0x000000c6bb737223 */ /* 0x000fe20000010073 */
[----:B------:R-:W-:Y:S01]  /*1760*/  SHF.L.U32 R145, R149, 0x10, RZ ;  /* 0x0000001095917819 */ /* 0x000fe200000006ff */
[----:B------:R-:W-:Y:S01]  /*1770*/  FMUL.FTZ R142, R113, UR11 ;  /* 0x0000000b718e7c20 */ /* 0x000fe20008410000 */
[----:B------:R-:W-:Y:S01]  /*1780*/  FMUL.FTZ R141, R133, UR11 ;  /* 0x0000000b858d7c20 */ /* 0x000fe20008410000 */
[----:B------:R-:W-:Y:S01]  /*1790*/  SHF.L.U32 R113, R146, 0x10, RZ ;  /* 0x0000001092717819 */ /* 0x000fe200000006ff */
[----:B------:R-:W-:Y:S01]  /*17a0*/  FMUL.FTZ R146, R49, R147 ;  /* 0x0000009331927220 */ /* 0x000fe20000410000 */
[----:B------:R-:W-:Y:S01]  /*17b0*/  FADD.FTZ R114, R144, R114 ;  /* 0x0000007290727221 */ /* 0x000fe20000010000 */
[----:B------:R-:W-:Y:S01]  /*17c0*/  FFMA.FTZ R115, R188, R192, R115 ;  /* 0x000000c0bc737223 */ /* 0x000fe20000010073 */
[----:B------:R-:W-:Y:S01]  /*17d0*/  PRMT R148, R150, 0x7632, R148 ;  /* 0x0000763296947816 */ /* 0x000fe20000000094 */
[----:B------:R-:W-:Y:S01]  /*17e0*/  FADD.FTZ R243, R145, R243 ;  /* 0x000000f391f37221 */ /* 0x000fe20000010000 */
[----:B------:R-:W-:Y:S01]  /*17f0*/  FFMA.FTZ R161, R142, R145, R161 ;  /* 0x000000918ea17223 */ /* 0x000fe200000100a1 */
[----:B------:R-:W-:Y:S01]  /*1800*/  FFMA.FTZ R162, R141, R147, R162 ;  /* 0x000000938da27223 */ /* 0x000fe200000100a2 */
[----:B------:R-:W-:Y:S01]  /*1810*/  FADD.FTZ R242, R147, R242 ;  /* 0x000000f293f27221 */ /* 0x000fe20000010000 */
[----:B------:R-:W-:Y:S01]  /*1820*/  FMUL.FTZ R145, R50, R145 ;  /* 0x0000009132917220 */ /* 0x000fe20000410000 */
[----:B------:R-:W-:Y:S01]  /*1830*/  FMUL.FTZ R147, R111, UR11 ;  /* 0x0000000b6f937c20 */ /* 0x000fe20008410000 */
[----:B------:R-:W-:Y:S01]  /*1840*/  FADD.FTZ R114, R146, R114 ;  /* 0x0000007292727221 */ /* 0x000fe20000010000 */
[----:B------:R-:W-:Y:S01]  /*1850*/  FMUL.FTZ R191, R128, UR11 ;  /* 0x0000000b80bf7c20 */ /* 0x000fe20008410000 */
[----:B------:R-:W-:Y:S01]  /*1860*/  FFMA.FTZ R111, R189, R199, R115 ;  /* 0x000000c7bd6f7223 */ /* 0x000fe20000010073 */
[----:B------:R-:W-:Y:S01]  /*1870*/  SHF.L.U32 R149, R150, 0x10, RZ ;  /* 0x0000001096957819 */ /* 0x000fe200000006ff */
[----:B------:R-:W-:Y:S01]  /*1880*/  FADD.FTZ R114, R145, R114 ;  /* 0x0000007291727221 */ /* 0x000fe20000010000 */
[----:B------:R-:W-:Y:S01]  /*1890*/  SHF.L.U32 R112, R148, 0x10, RZ ;  /* 0x0000001094707819 */ /* 0x000fe200000006ff */
[----:B------:R-:W-:Y:S01]  /*18a0*/  FMUL.FTZ R148, R51, R113 ;  /* 0x0000007133947220 */ /* 0x000fe20000410000 */
[----:B------:R-:W-:Y:S01]  /*18b0*/  PRMT R194, R152, 0x7632, R194 ;  /* 0x0000763298c27816 */ /* 0x000fe200000000c2 */
[----:B------:R-:W-:Y:S01]  /*18c0*/  FFMA.FTZ R111, R191, R193, R111 ;  /* 0x000000c1bf6f7223 */ /* 0x000fe2000001006f */
[----:B------:R-:W-:Y:S01]  /*18d0*/  PRMT R4, R151, 0x7632, R4 ;  /* 0x0000763297047816 */ /* 0x000fe20000000004 */
[----:B------:R-:W-:Y:S01]  /*18e0*/  FADD.FTZ R245, R149, R245 ;  /* 0x000000f595f57221 */ /* 0x000fe20000010000 */
[-C--:B------:R-:W-:Y:S01]  /*18f0*/  FFMA.FTZ R159, R147, R149.reuse, R159 ;  /* 0x00000095939f7223 */ /* 0x080fe2000001009f */
[----:B------:R-:W-:Y:S01]  /*1900*/  MOV R154, R194 ;  /* 0x000000c2009a7202 */ /* 0x000fe20000000f00 */
[----:B------:R-:W-:Y:S01]  /*1910*/  FMUL.FTZ R149, R44, R149 ;  /* 0x000000952c957220 */ /* 0x000fe20000410000 */
[----:B------:R-:W-:Y:S01]  /*1920*/  FADD.FTZ R114, R148, R114 ;  /* 0x0000007294727221 */ /* 0x000fe20000010000 */
[----:B------:R-:W-:Y:S01]  /*1930*/  FMUL.FTZ R194, R130, UR11 ;  /* 0x0000000b82c27c20 */ /* 0x000fe20008410000 */
[----:B------:R-:W-:Y:S01]  /*1940*/  FFMA.FTZ R111, R196, R200, R111 ;  /* 0x000000c8c46f7223 */ /* 0x000fe2000001006f */
[----:B------:R-:W-:Y:S01]  /*1950*/  MOV R151, R4 ;  /* 0x0000000400977202 */ /* 0x000fe20000000f00 */
[----:B------:R-:W-:Y:S01]  /*1960*/  FADD.FTZ R114, R149, R114 ;  /* 0x0000007295727221 */ /* 0x000fe20000010000 */
[----:B------:R-:W-:Y:S01]  /*1970*/  FMUL.FTZ R150, R45, R112 ;  /* 0x000000702d967220 */ /* 0x000fe20000410000 */
[----:B------:R-:W-:Y:S01]  /*1980*/  FFMA.FTZ R111, R194, R195, R111 ;  /* 0x000000c3c26f7223 */ /* 0x000fe2000001006f */
[----:B------:R-:W-:Y:S01]  /*1990*/  FFMA.FTZ R160, R143, R113, R160 ;  /* 0x000000718fa07223 */ /* 0x000fe200000100a0 */
[----:B------:R-:W-:Y:S01]  /*19a0*/  FADD.FTZ R244, R113, R244 ;  /* 0x000000f471f47221 */ /* 0x000fe20000010000 */
[----:B------:R-:W-:Y:S01]  /*19b0*/  SHF.L.U32 R113, R151, 0x10, RZ ;  /* 0x0000001097717819 */ /* 0x000fe200000006ff */
[----:B------:R-:W-:Y:S01]  /*19c0*/  FADD.FTZ R114, R150, R114 ;  /* 0x0000007296727221 */ /* 0x000fe20000010000 */
[----:B------:R-:W-:Y:S01]  /*19d0*/  FMUL.FTZ R151, R46, R122 ;  /* 0x0000007a2e977220 */ /* 0x000fe20000410000 */
        /* <DEDUP_REMOVED lines=10> */
[----:B------:R-:W-:Y:S01]  /*1a80*/  FFMA.FTZ R111, R141, R146, R111 ;  /* 0x000000928d6f7223 */ /* 0x000fe2000001006f */
[----:B------:R-:W-:Y:S01]  /*1a90*/  FADD.FTZ R235, R125, R235 ;  /* 0x000000eb7deb7221 */ /* 0x000fe20000010000 */
[----:B------:R-:W-:Y:S01]  /*1aa0*/  FFMA.FTZ R169, R188, R125, R169 ;  /* 0x0000007dbca97223 */ /* 0x000fe200000100a9 */
[----:B------:R-:W-:Y:S01]  /*1ab0*/  FMUL.FTZ R154, R109, UR11 ;  /* 0x0000000b6d9a7c20 */ /* 0x000fe20008410000 */
[----:B------:R-:W-:Y:S01]  /*1ac0*/  FADD.FTZ R109, R124, R110 ;  /* 0x0000006e7c6d7221 */ /* 0x000fe20000010000 */
[----:B------:R-:W-:Y:S01]  /*1ad0*/  FMUL.FTZ R125, R41, R114 ;  /* 0x00000072297d7220 */ /* 0x000fe20000410000 */
[----:B------:R-:W-:Y:S01]  /*1ae0*/  FFMA.FTZ R111, R142, R145, R111 ;  /* 0x000000918e6f7223 */ /* 0x000fe2000001006f */
[----:B------:R-:W-:Y:S01]  /*1af0*/  FADD.FTZ R237, R126, R237 ;  /* 0x000000ed7eed7221 */ /* 0x000fe20000010000 */
[----:B------:R-:W-:Y:S01]  /*1b00*/  FFMA.FTZ R167, R191, R126, R167 ;  /* 0x0000007ebfa77223 */ /* 0x000fe200000100a7 */
[----:B------:R-:W-:Y:S01]  /*1b10*/  SHF.L.U32 R115, R119, 0x10, RZ ;  /* 0x0000001077737819 */ /* 0x000fe200000006ff */
[----:B------:R-:W-:Y:S01]  /*1b20*/  FADD.FTZ R109, R109, R125 ;  /* 0x0000007d6d6d7221 */ /* 0x000fe20000010000 */
[----:B------:R-:W-:Y:S01]  /*1b30*/  FMUL.FTZ R126, R42, R120 ;  /* 0x000000782a7e7220 */ /* 0x000fe20000410000 */
[----:B------:R-:W-:Y:S01]  /*1b40*/  FFMA.FTZ R111, R143, R148, R111 ;  /* 0x000000948f6f7223 */ /* 0x000fe2000001006f */
[----:B------:R-:W-:Y:S01]  /*1b50*/  PRMT R223, R155, 0x7632, R223 ;  /* 0x000076329bdf7816 */ /* 0x000fe200000000df */
[----:B------:R-:W-:Y:S01]  /*1b60*/  FADD.FTZ R239, R127, R239 ;  /* 0x000000ef7fef7221 */ /* 0x000fe20000010000 */
[----:B------:R-:W-:Y:S01]  /*1b70*/  SHF.L.U32 R4, R155, 0x10, RZ ;  /* 0x000000109b047819 */ /* 0x000fe200000006ff */
[----:B------:R-:W-:Y:S01]  /*1b80*/  FFMA.FTZ R165, R194, R127, R165 ;  /* 0x0000007fc2a57223 */ /* 0x000fe200000100a5 */
[----:B------:R-:W-:Y:S01]  /*1b90*/  FMUL.FTZ R155, R108, UR11 ;  /* 0x0000000b6c9b7c20 */ /* 0x000fe20008410000 */
[----:B------:R-:W-:Y:S01]  /*1ba0*/  FADD.FTZ R108, R109, R126 ;  /* 0x0000007e6d6c7221 */ /* 0x000fe20000010000 */
[----:B------:R-:W-:Y:S01]  /*1bb0*/  FMUL.FTZ R127, R43, R115 ;  /* 0x000000732b7f7220 */ /* 0x000fe20000410000 */
        /* <DEDUP_REMOVED lines=17> */
[----:B------:R-:W-:Y:S01]  /*1cd0*/  FMUL.FTZ R134, R134, UR11 ;  /* 0x0000000b86867c20 */ /* 0x000fe20008410000 */
[----:B------:R-:W-:Y:S01]  /*1ce0*/  FMUL.FTZ R135, R135, UR11 ;  /* 0x0000000b87877c20 */ /* 0x000fe20008410000 */
[----:B------:R-:W-:Y:S01]  /*1cf0*/  FADD.FTZ R108, R108, R133 ;  /* 0x000000856c6c7221 */ /* 0x000fe20000010000 */
[----:B------:R-:W-:Y:S01]  /*1d00*/  FFMA.FTZ R111, R132, R125, R111 ;  /* 0x0000007d846f7223 */ /* 0x000fe2000001006f */
[----:B------:R-:W-:Y:S01]  /*1d10*/  FMUL.FTZ R136, R136, UR11 ;  /* 0x0000000b88887c20 */ /* 0x000fe20008410000 */
[----:B------:R-:W-:Y:S01]  /*1d20*/  FMUL.FTZ R137, R137, UR11 ;  /* 0x0000000b89897c20 */ /* 0x000fe20008410000 */
[----:B------:R-:W-:Y:S01]  /*1d30*/  FMUL.FTZ R138, R138, UR11 ;  /* 0x0000000b8a8a7c20 */ /* 0x000fe20008410000 */
[----:B------:R-:W-:Y:S01]  /*1d40*/  FFMA.FTZ R111, R134, R126, R111 ;  /* 0x0000007e866f7223 */ /* 0x000fe2000001006f */
[----:B------:R-:W0:Y:S03]  /*1d50*/  SHFL.DOWN PT, R109, R108, 0x10, 0x1f ;  /* 0x0a001f006c6d7f89 */ /* 0x000e2600000e0000 */
[----:B------:R-:W-:Y:S01]  /*1d60*/  FFMA.FTZ R111, R135, R127, R111 ;  /* 0x0000007f876f7223 */ /* 0x000fe2000001006f */
[----:B------:R-:W-:Y:S01]  /*1d70*/  FMUL.FTZ R139, R139, UR11 ;  /* 0x0000000b8b8b7c20 */ /* 0x000fe20008410000 */
[----:B------:R-:W-:Y:S01]  /*1d80*/  PLOP3.LUT P2, PT, PT, PT, UP0, 0x80, 0x8 ;  /* 0x000000000008781c */ /* 0x000fe20003f4f008 */
[----:B------:R-:W-:Y:S01]  /*1d90*/  @UP0 UIMAD.WIDE UR4, UR6, 0x2, UR4 ;  /* 0x00000002060408a5 */ /* 0x000fe2000f8e0204 */
[----:B------:R-:W-:Y:S01]  /*1da0*/  FFMA.FTZ R111, R136, R128, R111 ;  /* 0x00000080886f7223 */ /* 0x000fe2000001006f */
[----:B------:R-:W2:Y:S03]  /*1db0*/  LDL.LU R119, [R1] ;  /* 0x0000000001777983 */ /* 0x000ea60000300800 */
        /* <DEDUP_REMOVED lines=21> */
[----:B0-----:R-:W-:-:S05]  /*1f10*/  FADD.FTZ R109, R109, R111 ;  /* 0x0000006f6d6d7221 */ /* 0x001fca0000010000 */
[----:B------:R0:W-:Y:S01]  /*1f20*/  @!P1 STS.64 [R218], R108 ;  /* 0x0000006cda009388 */ /* 0x0001e20000000a00 */
[----:B------:R-:W-:-:S04]  /*1f30*/  ISETP.NE.U32.AND P1, PT, RZ, UR20, PT ;  /* 0x00000014ff007c0c */ /* 0x000fc8000bf25070 */
[----:B------:R-:W-:Y:S02]  /*1f40*/  ISETP.NE.AND.EX P1, PT, RZ, UR21, PT, P1 ;  /* 0x00000015ff007c0c */ /* 0x000fe4000bf25310 */
[----:B0-----:R-:W-:Y:S02]  /*1f50*/  MOV R108, UR4 ;  /* 0x00000004006c7c02 */ /* 0x001fe40008000f00 */
[----:B------:R-:W-:-:S05]  /*1f60*/  MOV R109, UR5 ;  /* 0x00000005006d7c02 */ /* 0x000fca0008000f00 */
[----:B------:R0:W3:Y:S04]  /*1f70*/  @P2 LDG.E.U16 R111, desc[UR16][R108.64] ;  /* 0x000000106c6f2981 */ /* 0x0000e8000c1e1500 */
        /* <DEDUP_REMOVED lines=15> */
[----:B------:R0:W5:Y:S04]  /*2070*/  @P1 LDG.E.128 R96, desc[UR16][R108.64+0x10] ;  /* 0x000010106c601981 */ /* 0x000168000c1e1d00 */
[----:B------:R-:W0:Y:S01]  /*2080*/  LDL.LU R108, [R1+0x4] ;  /* 0x00000400016c7983 */ /* 0x000e220000300800 */
[----:B------:R-:W-:Y:S02]  /*2090*/  MOV R218, R116 ;  /* 0x0000007400da7202 */ /* 0x000fe40000000f00 */
[----:B------:R-:W1:Y:S01]  /*20a0*/  LDC.64 R116, c[0x0][0x3b0] ;  /* 0x0000ec00ff747b82 */ /* 0x000e620000000a00 */
[----:B--2---:R-:W-:Y:S01]  /*20b0*/  FADD.FTZ R119, R118, R119 ;  /* 0x0000007776777221 */ /* 0x004fe20000010000 */
[----:B------:R-:W-:Y:S01]  /*20c0*/  FADD.FTZ R247, R122, R247 ;  /* 0x000000f77af77221 */ /* 0x000fe20000010000 */
[----:B------:R-:W-:Y:S01]  /*20d0*/  FFMA.FTZ R157, R154, R122, R157 ;  /* 0x0000007a9a9d7223 */ /* 0x000fe2000001009d */
[----:B------:R-:W-:Y:S01]  /*20e0*/  FADD.FTZ R249, R121, R249 ;  /* 0x000000f979f97221 */ /* 0x000fe20000010000 */
[----:B------:R-:W-:Y:S01]  /*20f0*/  FFMA.FTZ R3, R129, R121, R3 ;  /* 0x0000007981037223 */ /* 0x000fe20000010003 */
[----:B------:R-:W-:Y:S01]  /*2100*/  FADD.FTZ R251, R120, R251 ;  /* 0x000000fb78fb7221 */ /* 0x000fe20000010000 */
[----:B------:R-:W-:Y:S01]  /*2110*/  FFMA.FTZ R0, R134, R120, R0 ;  /* 0x0000007886007223 */ /* 0x000fe20000010000 */
[----:B------:R-:W-:Y:S01]  /*2120*/  FFMA.FTZ R220, R136, R118, R220 ;  /* 0x0000007688dc7223 */ /* 0x000fe200000100dc */
[----:B------:R2:W-:Y:S01]  /*2130*/  STL [R1], R119 ;  /* 0x0000007701007387 */ /* 0x0005e20000100800 */
[----:B-1----:R-:W-:-:S04]  /*2140*/  IMAD.WIDE.U32 R122, R184, 0x8, R116 ;  /* 0x00000008b87a7825 */ /* 0x002fc800078e0074 */
[--C-:B------:R-:W-:Y:S02]  /*2150*/  IMAD.WIDE.U32 R120, R183, 0x8, R116.reuse ;  /* 0x00000008b7787825 */ /* 0x100fe400078e0074 */
[----:B------:R-:W5:Y:S02]  /*2160*/  LDG.E.64 R122, desc[UR16][R122.64] ;  /* 0x000000107a7a7981 */ /* 0x000f64000c1e1b00 */
[--C-:B--2---:R-:W-:Y:S02]  /*2170*/  IMAD.WIDE.U32 R118, R182, 0x8, R116.reuse ;  /* 0x00000008b6767825 */ /* 0x104fe400078e0074 */
        /* <DEDUP_REMOVED lines=13> */
[----:B------:R-:W-:Y:S01]  /*2250*/  BAR.SYNC.DEFER_BLOCKING 0x0 ;  /* 0x0000000000007b1d */ /* 0x000fe20000010000 */
[----:B------:R-:W-:-:S05]  /*2260*/  FFMA.FTZ R221, R137, R110, R221 ;  /* 0x0000006e89dd7223 */ /* 0x000fca00000100dd */
[----:B------:R-:W1:Y:S01]  /*2270*/  LDS.128 R112, [R185] ;  /* 0x00000000b9707984 */ /* 0x000e620000000c00 */
[----:B---3--:R-:W-:Y:S01]  /*2280*/  @P2 R2UR UR4, R111 ;  /* 0x000000006f0422ca */ /* 0x008fe200000e0000 */
[----:B-1----:R-:W-:-:S04]  /*2290*/  FADD.FTZ R113, RZ, R113 ;  /* 0x00000071ff717221 */ /* 0x002fc80000010000 */
[----:B------:R-:W-:Y:S01]  /*22a0*/  FADD.FTZ R113, R115, R113 ;  /* 0x0000007173717221 */ /* 0x000fe20000010000 */
[----:B------:R-:W-:Y:S01]  /*22b0*/  FADD.FTZ R112, RZ, R112 ;  /* 0x00000070ff707221 */ /* 0x000fe20000010000 */
[----:B------:R-:W-:-:S03]  /*22c0*/  MOV R115, 0x10 ;  /* 0x0000001000737802 */ /* 0x000fc60000000f00 */
[----:B------:R-:W-:Y:S01]  /*22d0*/  FADD.FTZ R185, R114, R112 ;  /* 0x0000007072b97221 */ /* 0x000fe20000010000 */
[----:B0-----:R-:W-:-:S05]  /*22e0*/  FADD.FTZ R108, R110, R108 ;  /* 0x0000006c6e6c7221 */ /* 0x001fca0000010000 */
[----:B------:R0:W-:Y:S02]  /*22f0*/  STL [R1+0x4], R108 ;  /* 0x0000046c01007387 */ /* 0x0001e40000100800 */
[C---:B0-----:R-:W-:Y:S02]  /*2300*/  IADD3 R108, PT, PT, R218.reuse, 0x4030, RZ ;  /* 0x00004030da6c7810 */ /* 0x041fe40007ffe0ff */
[----:B------:R-:W-:Y:S02]  /*2310*/  @!P3 IADD3 R108, PT, PT, R218, 0x4010, RZ ;  /* 0x00004010da6cb810 */ /* 0x000fe40007ffe0ff */
[----:B------:R-:W2:Y:S04]  /*2320*/  LDL.LU R218, [R1+0xc] ;  /* 0x00000c0001da7983 */ /* 0x000ea80000300800 */
[----:B------:R-:W0:Y:S02]  /*2330*/  LDS.128 R108, [R108] ;  /* 0x000000006c6c7984 */ /* 0x000e240000000c00 */
[----:B0-----:R-:W-:-:S04]  /*2340*/  FADD.FTZ R109, R113, R109 ;  /* 0x0000006d716d7221 */ /* 0x001fc80000010000 */
[----:B------:R-:W-:Y:S02]  /*2350*/  FADD.FTZ R109, R111, R109 ;  /* 0x0000006d6f6d7221 */ /* 0x000fe40000010000 */
[----:B------:R-:W3:Y:S01]  /*2360*/  LDL.LU R111, [R1+0x8] ;  /* 0x00000800016f7983 */ /* 0x000ee20000300800 */
[----:B------:R-:W-:-:S06]  /*2370*/  IMAD.WIDE.U32 R112, R184, R115, UR24 ;  /* 0x00000018b8707e25 */ /* 0x000fcc000f8e0073 */
[----:B------:R-:W5:Y:S01]  /*2380*/  LDG.E.128 R112, desc[UR16][R112.64] ;  /* 0x0000001070707981 */ /* 0x000f62000c1e1d00 */
[----:B------:R-:W-:Y:S01]  /*2390*/  UISETP.NE.U32.AND UP1, UPT, UR20, URZ, UPT ;  /* 0x000000ff1400728c */ /* 0x000fe2000bf25070 */
[----:B------:R-:W-:Y:S01]  /*23a0*/  FMUL.FTZ R109, R109, UR22 ;  /* 0x000000166d6d7c20 */ /* 0x000fe20008410000 */
[----:B------:R-:W-:Y:S02]  /*23b0*/  FADD.FTZ R108, R185, R108 ;  /* 0x0000006cb96c7221 */ /* 0x000fe40000010000 */
[----:B------:R-:W-:Y:S02]  /*23c0*/  UISETP.NE.AND.EX UP1, UPT, UR21, URZ, UPT, UP1 ;  /* 0x000000ff1500728c */ /* 0x000fe4000bf25310 */
[----:B------:R-:W-:Y:S01]  /*23d0*/  FADD.FTZ R108, R110, R108 ;  /* 0x0000006c6e6c7221 */ /* 0x000fe20000010000 */
[----:B------:R-:W-:Y:S01]  /*23e0*/  R2UR UR23, R109 ;  /* 0x000000006d1772ca */ /* 0x000fe200000e0000 */
[----:B------:R-:W-:Y:S02]  /*23f0*/  FFMA.FTZ R222, R138, R4, R222 ;  /* 0x000000048ade7223 */ /* 0x000fe400000100de */
[----:B------:R-:W-:Y:S01]  /*2400*/  FMUL.FTZ R108, R108, UR22 ;  /* 0x000000166c6c7c20 */ /* 0x000fe20008410000 */
[----:B------:R-:W-:Y:S01]  /*2410*/  FFMA.FTZ R224, R139, R223, R224 ;  /* 0x000000df8be07223 */ /* 0x000fe200000100e0 */
[----:B------:R-:W-:Y:S01]  /*2420*/  UMOV UR10, 0x3f800000 ;  /* 0x3f800000000a7882 */ /* 0x000fe20000000000 */
[----:B------:R-:W-:Y:S01]  /*2430*/  @UP0 USHF.L.U32 UR10, UR4, 0x10, URZ ;  /* 0x00000010040a0899 */ /* 0x000fe200080006ff */
[----:B--2---:R-:W-:Y:S01]  /*2440*/  FADD.FTZ R218, R223, R218 ;  /* 0x000000dadfda7221 */ /* 0x004fe20000010000 */
[----:B---3--:R-:W-:-:S02]  /*2450*/  FADD.FTZ R111, R4, R111 ;  /* 0x0000006f046f7221 */ /* 0x008fc40000010000 */
[----:B------:R0:W5:Y:S04]  /*2460*/  LDL.LU R4, [R1+0x90] ;  /* 0x0000900001047983 */ /* 0x0001680000300800 */
[----:B------:R-:W-:Y:S04]  /*2470*/  STL [R1+0x8], R111 ;  /* 0x0000086f01007387 */ /* 0x000fe80000100800 */
[----:B------:R1:W-:Y:S02]  /*2480*/  STL [R1+0xc], R218 ;  /* 0x00000cda01007387 */ /* 0x0003e40000100800 */
[----:B-1----:R-:W-:Y:S01]  /*2490*/  FSEL R218, R108, RZ, !P0 ;  /* 0x000000ff6cda7208 */ /* 0x002fe20004000000 */
[----:B0-----:R-:W-:Y:S06]  /*24a0*/  BRA.U UP1, `(.L_x_7347) ;  /* 0x0000000d01447547 */ /* 0x001fec000b800000 */
[----:B------:R-:W-:Y:S01]  /*24b0*/  UMOV UR4, UR8 ;  /* 0x0000000800047c82 */ /* 0x000fe20008000000 */
[----:B------:R-:W-:Y:S01]  /*24c0*/  UMOV UR5, UR9 ;  /* 0x0000000900057c82 */ /* 0x000fe20008000000 */
[----:B------:R-:W-:-:S04]  /*24d0*/  UISETP.NE.U32.AND UP1, UPT, UR4, URZ, UPT ;  /* 0x000000ff0400728c */ /* 0x000fc8000bf25070 */
[----:B------:R-:W-:-:S09]  /*24e0*/  UISETP.NE.AND.EX UP1, UPT, UR5, URZ, UPT, UP1 ;  /* 0x000000ff0500728c */ /* 0x000fd2000bf25310 */
[----:B------:R-:W-:Y:S05]  /*24f0*/  BRA.U UP1, `(.L_x_7348) ;  /* 0x0000000501887547 */ /* 0x000fea000b800000 */
[--C-:B------:R-:W-:Y:S01]  /*2500*/  FFMA.FTZ R216, R216, UR23, R218.reuse ;  /* 0x00000017d8d87c23 */ /* 0x100fe200080100da */
[C---:B-----5:R-:W-:Y:S01]  /*2510*/  LOP3.LUT P5, RZ, R122.reuse, 0xff0000, RZ, 0xc0, !PT ;  /* 0x00ff00007aff7812 */ /* 0x060fe200078ac0ff */
[----:B------:R-:W-:Y:S01]  /*2520*/  FFMA.FTZ R215, R215, UR23, R218 ;  /* 0x00000017d7d77c23 */ /* 0x000fe200080100da */
[----:B------:R-:W-:Y:S01]  /*2530*/  LOP3.LUT P4, RZ, R122, 0xff000000, RZ, 0xc0, !PT ;  /* 0xff0000007aff7812 */ /* 0x000fe2000788c0ff */
[----:B------:R-:W-:Y:S01]  /*2540*/  FADD.FTZ R216, R214, -R216 ;  /* 0x800000d8d6d87221 */ /* 0x000fe20000010000 */
[----:B------:R-:W-:Y:S02]  /*2550*/  HFMA2 R214, -RZ, RZ, 0, 0 ;  /* 0x00000000ffd67431 */ /* 0x000fe400000001ff */
[----:B------:R-:W-:Y:S01]  /*2560*/  FADD.FTZ R206, R206, -R215 ;  /* 0x800000d7cece7221 */ /* 0x000fe20000010000 */
[--C-:B------:R-:W-:Y:S01]  /*2570*/  FFMA.FTZ R108, R217, UR23, R218.reuse ;  /* 0x00000017d96c7c23 */ /* 0x100fe200080100da */
[----:B------:R-:W-:Y:S01]  /*2580*/  FMUL.FTZ R216, R216, UR11 ;  /* 0x0000000bd8d87c20 */ /* 0x000fe20008410000 */
[----:B------:R-:W-:Y:S01]  /*2590*/  FFMA.FTZ R213, R213, UR23, R218 ;  /* 0x00000017d5d57c23 */ /* 0x000fe200080100da */
[----:B------:R-:W-:Y:S01]  /*25a0*/  FMUL.FTZ R206, R206, UR11 ;  /* 0x0000000bcece7c20 */ /* 0x000fe20008410000 */
[----:B------:R-:W-:Y:S01]  /*25b0*/  FADD.FTZ R108, R203, -R108 ;  /* 0x8000006ccb6c7221 */ /* 0x000fe20000010000 */
[----:B------:R-:W-:Y:S01]  /*25c0*/  FMUL.FTZ R109, R216, UR10 ;  /* 0x0000000ad86d7c20 */ /* 0x000fe20008410000 */
[----:B------:R-:W-:Y:S01]  /*25d0*/  MOV R203, RZ ;  /* 0x000000ff00cb7202 */ /* 0x000fe20000000f00 */
[----:B------:R-:W-:Y:S01]  /*25e0*/  FFMA.FTZ R111, R208, UR23, R218 ;  /* 0x00000017d06f7c23 */ /* 0x000fe200080100da */
[----:B------:R-:W-:Y:S01]  /*25f0*/  @P5 SHF.L.U32 R110, R113, 0x10, RZ ;  /* 0x00000010716e5819 */ /* 0x000fe200000006ff */
[----:B------:R-:W-:Y:S01]  /*2600*/  FMUL.FTZ R109, R109, UR7 ;  /* 0x000000076d6d7c20 */ /* 0x000fe20008410000 */
[----:B------:R-:W-:Y:S01]  /*2610*/  LOP3.LUT P0, RZ, R123, 0xff, RZ, 0xc0, !PT ;  /* 0x000000ff7bff7812 */ /* 0x000fe2000780c0ff */
[----:B------:R-:W-:Y:S01]  /*2620*/  FADD.FTZ R111, R205, -R111 ;  /* 0x8000006fcd6f7221 */ /* 0x000fe20000010000 */
[----:B------:R-:W-:Y:S01]  /*2630*/  LOP3.LUT P3, RZ, R123, 0xff00, RZ, 0xc0, !PT ;  /* 0x0000ff007bff7812 */ /* 0x000fe2000786c0ff */
[----:B------:R-:W-:Y:S01]  /*2640*/  @P5 FMUL.FTZ R214, R109, R110 ;  /* 0x0000006e6dd65220 */ /* 0x000fe20000410000 */
[----:B------:R-:W-:Y:S01]  /*2650*/  @P4 PRMT R110, R113, 0x7632, R110 ;  /* 0x00007632716e4816 */ /* 0x000fe2000000006e */
[----:B------:R-:W-:Y:S01]  /*2660*/  FMUL.FTZ R113, R206, UR10 ;  /* 0x0000000ace717c20 */ /* 0x000fe20008410000 */
[----:B------:R-:W-:Y:S01]  /*2670*/  FMUL.FTZ R111, R111, UR11 ;  /* 0x0000000b6f6f7c20 */ /* 0x000fe20008410000 */
[----:B------:R-:W-:Y:S01]  /*2680*/  HFMA2 R205, -RZ, RZ, 0, 0 ;  /* 0x00000000ffcd7431 */ /* 0x000fe200000001ff */
[----:B------:R-:W-:Y:S01]  /*2690*/  @P4 SHF.L.U32 R110, R110, 0x10, RZ ;  /* 0x000000106e6e4819 */ /* 0x000fe200000006ff */
[----:B------:R-:W-:Y:S01]  /*26a0*/  FMUL.FTZ R113, R113, UR7 ;  /* 0x0000000771717c20 */ /* 0x000fe20008410000 */
[----:B------:R-:W-:Y:S01]  /*26b0*/  FFMA.FTZ R212, R212, UR23, R218 ;  /* 0x00000017d4d47c23 */ /* 0x000fe200080100da */
[----:B------:R-:W-:Y:S01]  /*26c0*/  LOP3.LUT P2, RZ, R123, 0xff0000, RZ, 0xc0, !PT ;  /* 0x00ff00007bff7812 */ /* 0x000fe2000784c0ff */
[----:B------:R-:W-:Y:S01]  /*26d0*/  FMUL.FTZ R111, R111, UR10 ;  /* 0x0000000a6f6f7c20 */ /* 0x000fe20008410000 */
[----:B------:R-:W-:Y:S01]  /*26e0*/  @P4 FMUL.FTZ R203, R113, R110 ;  /* 0x0000006e71cb4220 */ /* 0x000fe20000410000 */
[----:B------:R-:W-:Y:S01]  /*26f0*/  FADD.FTZ R110, R211, -R213 ;  /* 0x800000d5d36e7221 */ /* 0x000fe20000010000 */
[----:B------:R-:W-:Y:S01]  /*2700*/  @P0 SHF.L.U32 R185, R114, 0x10, RZ ;  /* 0x0000001072b90819 */ /* 0x000fe200000006ff */
[----:B------:R-:W-:Y:S01]  /*2710*/  FADD.FTZ R212, R210, -R212 ;  /* 0x800000d4d2d47221 */ /* 0x000fe20000010000 */
[----:B------:R-:W-:Y:S01]  /*2720*/  FMUL.FTZ R111, R111, UR7 ;  /* 0x000000076f6f7c20 */ /* 0x000fe20008410000 */
[----:B------:R-:W-:Y:S01]  /*2730*/  FMUL.FTZ R110, R110, UR11 ;  /* 0x0000000b6e6e7c20 */ /* 0x000fe20008410000 */
[----:B------:R-:W-:-:S02]  /*2740*/  HFMA2 R206, -RZ, RZ, 0, 0 ;  /* 0x00000000ffce7431 */ /* 0x000fc400000001ff */
[----:B------:R-:W-:Y:S01]  /*2750*/  FMUL.FTZ R212, R212, UR11 ;  /* 0x0000000bd4d47c20 */ /* 0x000fe20008410000 */
[----:B------:R-:W-:Y:S01]  /*2760*/  FFMA.FTZ R207, R207, UR23, R218 ;  /* 0x00000017cfcf7c23 */ /* 0x000fe200080100da */
[----:B------:R-:W-:Y:S01]  /*2770*/  FMUL.FTZ R110, R110, UR10 ;  /* 0x0000000a6e6e7c20 */ /* 0x000fe20008410000 */
[----:B------:R-:W-:Y:S01]  /*2780*/  FMUL.FTZ R108, R108, UR11 ;  /* 0x0000000b6c6c7c20 */ /* 0x000fe20008410000 */
[----:B------:R-:W-:Y:S01]  /*2790*/  @P2 SHF.L.U32 R208, R115, 0x10, RZ ;  /* 0x0000001073d02819 */ /* 0x000fe200000006ff */
[----:B------:R-:W-:Y:S01]  /*27a0*/  FADD.FTZ R207, R204, -R207 ;  /* 0x800000cfcccf7221 */ /* 0x000fe20000010000 */
[----:B------:R-:W-:Y:S01]  /*27b0*/  FMUL.FTZ R110, R110, UR7 ;  /* 0x000000076e6e7c20 */ /* 0x000fe20008410000 */
[----:B------:R-:W-:Y:S01]  /*27c0*/  FMUL.FTZ R108, R108, UR10 ;  /* 0x0000000a6c6c7c20 */ /* 0x000fe20008410000 */
[----:B------:R-:W-:Y:S01]  /*27d0*/  FMUL.FTZ R109, R6, R109 ;  /* 0x0000006d066d7220 */ /* 0x000fe20000410000 */
[----:B------:R-:W-:Y:S01]  /*27e0*/  FMUL.FTZ R113, R7, R113 ;  /* 0x0000007107717220 */ /* 0x000fe20000410000 */
[----:B------:R-:W-:Y:S01]  /*27f0*/  @P0 FMUL.FTZ R205, R110, R185 ;  /* 0x000000b96ecd0220 */ /* 0x000fe20000410000 */
[----:B------:R-:W-:Y:S01]  /*2800*/  @P3 PRMT R185, R114, 0x7632, R185 ;  /* 0x0000763272b93816 */ /* 0x000fe200000000b9 */
[----:B------:R-:W-:Y:S01]  /*2810*/  FMUL.FTZ R108, R108, UR7 ;  /* 0x000000076c6c7c20 */ /* 0x000fe20008410000 */
[----:B------:R-:W-:-:S02]  /*2820*/  MOV R114, RZ ;  /* 0x000000ff00727202 */ /* 0x000fc40000000f00 */
[----:B------:R-:W-:Y:S02]  /*2830*/  @P3 SHF.L.U32 R185, R185, 0x10, RZ ;  /* 0x00000010b9b93819 */ /* 0x000fe400000006ff */
[----:B------:R-:W-:Y:S02]  /*2840*/  FSEL R109, R109, RZ, P5 ;  /* 0x000000ff6d6d7208 */ /* 0x000fe40002800000 */
[----:B------:R-:W-:Y:S01]  /*2850*/  FSEL R113, R113, RZ, P4 ;  /* 0x000000ff71717208 */ /* 0x000fe20002000000 */
[----:B------:R-:W-:Y:S01]  /*2860*/  @P3 FMUL.FTZ R114, R111, R185 ;  /* 0x000000b96f723220 */ /* 0x000fe20000410000 */
[----:B------:R-:W-:Y:S02]  /*2870*/  FMUL.FTZ R185, R212, UR10 ;  /* 0x0000000ad4b97c20 */ /* 0x000fe40008410000 */
[----:B------:R-:W-:Y:S02]  /*2880*/  F2FP.BF16.F32.PACK_AB R109, R113, R109 ;  /* 0x0000006d716d723e */ /* 0x000fe400000010ff */
[----:B------:R-:W-:-:S04]  /*2890*/  FMUL.FTZ R185, R185, UR7 ;  /* 0x00000007b9b97c20 */ /* 0x000fc80008410000 */
[----:B------:R-:W-:Y:S01]  /*28a0*/  @P2 FMUL.FTZ R206, R185, R208 ;  /* 0x000000d0b9ce2220 */ /* 0x000fe20000410000 */
[----:B------:R-:W-:Y:S01]  /*28b0*/  FMUL.FTZ R208, R8, R110 ;  /* 0x0000006e08d07220 */ /* 0x000fe20000410000 */
[----:B------:R-:W-:Y:S01]  /*28c0*/  FMUL.FTZ R110, R9, R111 ;  /* 0x0000006f096e7220 */ /* 0x000fe20000410000 */
[----:B------:R-:W-:-:S03]  /*28d0*/  FMUL.FTZ R111, R10, R185 ;  /* 0x000000b90a6f7220 */ /* 0x000fc60000410000 */
[----:B------:R-:W-:Y:S02]  /*28e0*/  FSEL R208, R208, RZ, P0 ;  /* 0x000000ffd0d07208 */ /* 0x000fe40000000000 */
[----:B------:R-:W-:Y:S02]  /*28f0*/  ISETP.GE.U32.AND P0, PT, R122, RZ, PT ;  /* 0x000000ff7a00720c */ /* 0x000fe40003f06070 */
[----:B------:R-:W-:Y:S02]  /*2900*/  FSEL R110, R110, RZ, P3 ;  /* 0x000000ff6e6e7208 */ /* 0x000fe40001800000 */
[----:B------:R-:W-:Y:S01]  /*2910*/  ISETP.GE.U32.AND.EX P0, PT, R123, 0x1000000, PT, P0 ;  /* 0x010000007b00780c */ /* 0x000fe20003f06100 */
[----:B------:R-:W-:Y:S01]  /*2920*/  FMUL.FTZ R123, R207, UR11 ;  /* 0x0000000bcf7b7c20 */ /* 0x000fe20008410000 */
[----:B------:R-:W-:Y:S02]  /*2930*/  FSEL R111, R111, RZ, P2 ;  /* 0x000000ff6f6f7208 */ /* 0x000fe40001000000 */
[C---:B------:R-:W-:Y:S01]  /*2940*/  LOP3.LUT P3, RZ, R122.reuse, 0xff, RZ, 0xc0, !PT ;  /* 0x000000ff7aff7812 */ /* 0x040fe2000786c0ff */
[----:B------:R-:W-:Y:S01]  /*2950*/  FMUL.FTZ R123, R123, UR10 ;  /* 0x0000000a7b7b7c20 */ /* 0x000fe20008410000 */
[----:B------:R-:W-:Y:S01]  /*2960*/  LOP3.LUT P2, RZ, R122, 0xff00, RZ, 0xc0, !PT ;  /* 0x0000ff007aff7812 */ /* 0x000fe2000784c0ff */
[----:B------:R-:W-:Y:S01]  /*2970*/  FFMA.FTZ R122, R202, UR23, R218 ;  /* 0x00000017ca7a7c23 */ /* 0x000fe200080100da */
[----:B------:R-:W-:Y:S01]  /*2980*/  F2FP.BF16.F32.PACK_AB R110, R110, R208 ;  /* 0x000000d06e6e723e */ /* 0x000fe200000010ff */
[----:B------:R-:W-:-:S02]  /*2990*/  FMUL.FTZ R123, R123, UR7 ;  /* 0x000000077b7b7c20 */ /* 0x000fc40008410000 */
[----:B------:R-:W-:Y:S02]  /*29a0*/  FADD.FTZ R122, R209, -R122 ;  /* 0x8000007ad17a7221 */ /* 0x000fe40000010000 */
[----:B------:R-:W-:Y:S02]  /*29b0*/  @P0 PRMT R185, R115, 0x7632, R185 ;  /* 0x0000763273b90816 */ /* 0x000fe400000000b9 */
[----:B------:R-:W-:Y:S01]  /*29c0*/  FMUL.FTZ R122, R122, UR11 ;  /* 0x0000000b7a7a7c20 */ /* 0x000fe20008410000 */
[----:B------:R-:W-:Y:S02]  /*29d0*/  MOV R115, RZ ;  /* 0x000000ff00737202 */ /* 0x000fe40000000f00 */
[----:B------:R-:W-:Y:S01]  /*29e0*/  @P0 SHF.L.U32 R185, R185, 0x10, RZ ;  /* 0x00000010b9b90819 */ /* 0x000fe200000006ff */
[----:B------:R-:W-:Y:S01]  /*29f0*/  FMUL.FTZ R122, R122, UR10 ;  /* 0x0000000a7a7a7c20 */ /* 0x000fe20008410000 */
[C---:B------:R-:W-:Y:S02]  /*2a00*/  @P3 SHF.L.U32 R202, R112.reuse, 0x10, RZ ;  /* 0x0000001070ca3819 */ /* 0x040fe400000006ff */
[----:B------:R-:W-:Y:S01]  /*2a10*/  @P2 PRMT R112, R112, 0x7632, R112 ;  /* 0x0000763270702816 */ /* 0x000fe20000000070 */
[----:B------:R-:W-:Y:S01]  /*2a20*/  FMUL.FTZ R122, R122, UR7 ;  /* 0x000000077a7a7c20 */ /* 0x000fe20008410000 */
[----:B------:R-:W-:Y:S01]  /*2a30*/  @P0 FMUL.FTZ R115, R123, R185 ;  /* 0x000000b97b730220 */ /* 0x000fe20000410000 */
[----:B------:R-:W-:-:S02]  /*2a40*/  HFMA2 R185, -RZ, RZ, 0, 0 ;  /* 0x00000000ffb97431 */ /* 0x000fc400000001ff */
[----:B------:R-:W-:Y:S01]  /*2a50*/  FMUL.FTZ R123, R11, R123 ;  /* 0x0000007b0b7b7220 */ /* 0x000fe20000410000 */
[----:B------:R-:W-:Y:S01]  /*2a60*/  @P3 FMUL.FTZ R185, R122, R202 ;  /* 0x000000ca7ab93220 */ /* 0x000fe20000410000 */
[----:B------:R-:W-:Y:S01]  /*2a70*/  @P2 SHF.L.U32 R202, R112, 0x10, RZ ;  /* 0x0000001070ca2819 */ /* 0x000fe200000006ff */
[----:B------:R-:W-:Y:S01]  /*2a80*/  FMUL.FTZ R122, R4, R122 ;  /* 0x0000007a047a7220 */ /* 0x000fe20000410000 */
[----:B------:R-:W-:Y:S02]  /*2a90*/  MOV R112, RZ ;  /* 0x000000ff00707202 */ /* 0x000fe40000000f00 */
[----:B------:R-:W-:Y:S01]  /*2aa0*/  FSEL R123, R123, RZ, P0 ;  /* 0x000000ff7b7b7208 */ /* 0x000fe20000000000 */
[----:B------:R-:W-:Y:S01]  /*2ab0*/  @P2 FMUL.FTZ R112, R108, R202 ;  /* 0x000000ca6c702220 */ /* 0x000fe20000410000 */
[----:B------:R-:W-:Y:S01]  /*2ac0*/  FMUL.FTZ R108, R5, R108 ;  /* 0x0000006c056c7220 */ /* 0x000fe20000410000 */
[----:B------:R-:W-:Y:S02]  /*2ad0*/  FSEL R122, R122, RZ, P3 ;  /* 0x000000ff7a7a7208 */ /* 0x000fe40001800000 */
[----:B------:R-:W-:-:S02]  /*2ae0*/  F2FP.BF16.F32.PACK_AB R111, R123, R111 ;  /* 0x0000006f7b6f723e */ /* 0x000fc400000010ff */
[----:B------:R-:W-:-:S04]  /*2af0*/  FSEL R108, R108, RZ, P2 ;  /* 0x000000ff6c6c7208 */ /* 0x000fc80001000000 */
[----:B------:R-:W-:Y:S01]  /*2b00*/  F2FP.BF16.F32.PACK_AB R108, R108, R122 ;  /* 0x0000007a6c6c723e */ /* 0x000fe200000010ff */
[----:B------:R-:W-:Y:S06]  /*2b10*/  BRA `(.L_x_7349) ;  /* 0x0000001000e87947 */ /* 0x000fec0003800000 */
.L_x_7348:
[--C-:B------:R-:W-:Y:S01]  /*2b20*/  FFMA.FTZ R202, R202, UR23, R218.reuse ;  /* 0x00000017caca7c23 */ /* 0x100fe200080100da */
[C---:B-----5:R-:W-:Y:S01]  /*2b30*/  LOP3.LUT P4, RZ, R122.reuse, 0xff, RZ, 0xc0, !PT ;  /* 0x000000ff7aff7812 */ /* 0x060fe2000788c0ff */
[----:B------:R-:W-:Y:S01]  /*2b40*/  FFMA.FTZ R101, R217, UR23, R218 ;  /* 0x00000017d9657c23 */ /* 0x000fe200080100da */
[----:B------:R-:W-:Y:S01]  /*2b50*/  LOP3.LUT P3, RZ, R122, 0xff00, RZ, 0xc0, !PT ;  /* 0x0000ff007aff7812 */ /* 0x000fe2000786c0ff */
[----:B------:R-:W-:Y:S01]  /*2b60*/  FADD.FTZ R202, R209, -R202 ;  /* 0x800000cad1ca7221 */ /* 0x000fe20000010000 */
[----:B------:R-:W-:Y:S02]  /*2b70*/  HFMA2 R185, -RZ, RZ, 0, 0 ;  /* 0x00000000ffb97431 */ /* 0x000fe400000001ff */
[----:B------:R-:W-:Y:S01]  /*2b80*/  FADD.FTZ R101, R203, -R101 ;  /* 0x80000065cb657221 */ /* 0x000fe20000010000 */
[----:B------:R-:W-:Y:S01]  /*2b90*/  FFMA.FTZ R216, R216, UR23, R218 ;  /* 0x00000017d8d87c23 */ /* 0x000fe200080100da */
[----:B------:R-:W-:Y:S01]  /*2ba0*/  FMUL.FTZ R100, R202, UR11 ;  /* 0x0000000bca647c20 */ /* 0x000fe20008410000 */
[----:B------:R-:W-:Y:S01]  /*2bb0*/  LOP3.LUT P5, RZ, R122, 0xff0000, RZ, 0xc0, !PT ;  /* 0x00ff00007aff7812 */ /* 0x000fe200078ac0ff */
[----:B------:R-:W-:Y:S01]  /*2bc0*/  FMUL.FTZ R101, R101, UR11 ;  /* 0x0000000b65657c20 */ /* 0x000fe20008410000 */
[----:B------:R-:W-:Y:S01]  /*2bd0*/  FADD.FTZ R216, R214, -R216 ;  /* 0x800000d8d6d87221 */ /* 0x000fe20000010000 */
[----:B------:R-:W-:Y:S01]  /*2be0*/  FMUL.FTZ R108, R100, UR10 ;  /* 0x0000000a646c7c20 */ /* 0x000fe20008410000 */
[----:B------:R-:W-:Y:S01]  /*2bf0*/  LOP3.LUT P2, RZ, R122, 0xff000000, RZ, 0xc0, !PT ;  /* 0xff0000007aff7812 */ /* 0x000fe2000784c0ff */
[----:B------:R-:W-:Y:S01]  /*2c00*/  FMUL.FTZ R111, R101, UR10 ;  /* 0x0000000a656f7c20 */ /* 0x000fe20008410000 */
[----:B------:R-:W-:Y:S01]  /*2c10*/  @P4 SHF.L.U32 R102, R112, 0x10, RZ ;  /* 0x0000001070664819 */ /* 0x000fe200000006ff */
[----:B------:R-:W-:Y:S01]  /*2c20*/  @P4 FMUL.FTZ R103, R108, UR7 ;  /* 0x000000076c674c20 */ /* 0x000fe20008410000 */
[----:B------:R-:W-:-:S02]  /*2c30*/  HFMA2 R214, -RZ, RZ, 0, 0 ;  /* 0x00000000ffd67431 */ /* 0x000fc400000001ff */
[----:B------:R-:W-:Y:S01]  /*2c40*/  FFMA.FTZ R213, R213, UR23, R218 ;  /* 0x00000017d5d57c23 */ /* 0x000fe200080100da */
[----:B------:R-:W-:Y:S01]  /*2c50*/  LOP3.LUT P0, RZ, R123, 0xff, RZ, 0xc0, !PT ;  /* 0x000000ff7bff7812 */ /* 0x000fe2000780c0ff */
[----:B------:R-:W-:Y:S01]  /*2c60*/  @P4 FMUL.FTZ R185, R102, R103 ;  /* 0x0000006766b94220 */ /* 0x000fe20000410000 */
[----:B------:R-:W-:Y:S01]  /*2c70*/  @P3 PRMT R102, R112, 0x7632, R102 ;  /* 0x0000763270663816 */ /* 0x000fe20000000066 */
[----:B------:R-:W-:Y:S01]  /*2c80*/  @P3 FMUL.FTZ R103, R111, UR7 ;  /* 0x000000076f673c20 */ /* 0x000fe20008410000 */
[----:B------:R-:W-:Y:S01]  /*2c90*/  MOV R112, RZ ;  /* 0x000000ff00707202 */ /* 0x000fe20000000f00 */
[----:B------:R-:W-:Y:S01]  /*2ca0*/  FADD.FTZ R213, R211, -R213 ;  /* 0x800000d5d3d57221 */ /* 0x000fe20000010000 */
[----:B------:R-:W-:Y:S01]  /*2cb0*/  @P3 SHF.L.U32 R102, R102, 0x10, RZ ;  /* 0x0000001066663819 */ /* 0x000fe200000006ff */
[--C-:B------:R-:W-:Y:S01]  /*2cc0*/  FFMA.FTZ R212, R212, UR23, R218.reuse ;  /* 0x00000017d4d47c23 */ /* 0x100fe200080100da */
[----:B------:R-:W-:Y:S01]  /*2cd0*/  @P5 SHF.L.U32 R105, R113, 0x10, RZ ;  /* 0x0000001071695819 */ /* 0x000fe200000006ff */
[----:B------:R-:W-:Y:S01]  /*2ce0*/  FMUL.FTZ R111, R111, UR7 ;  /* 0x000000076f6f7c20 */ /* 0x000fe20008410000 */
[----:B------:R-:W-:Y:S01]  /*2cf0*/  MOV R203, RZ ;  /* 0x000000ff00cb7202 */ /* 0x000fe20000000f00 */
[----:B------:R-:W-:Y:S01]  /*2d00*/  @P3 FMUL.FTZ R112, R102, R103 ;  /* 0x0000006766703220 */ /* 0x000fe20000410000 */
[----:B------:R-:W-:Y:S01]  /*2d10*/  FMUL.FTZ R102, R216, UR11 ;  /* 0x0000000bd8667c20 */ /* 0x000fe20008410000 */
[----:B------:R-:W-:Y:S01]  /*2d20*/  FFMA.FTZ R103, R215, UR23, R218 ;  /* 0x00000017d7677c23 */ /* 0x000fe200080100da */
[----:B------:R-:W-:Y:S01]  /*2d30*/  @P0 SHF.L.U32 R110, R114, 0x10, RZ ;  /* 0x00000010726e0819 */ /* 0x000fe200000006ff */
[----:B------:R-:W-:Y:S01]  /*2d40*/  FADD.FTZ R210, R210, -R212 ;  /* 0x800000d4d2d27221 */ /* 0x000fe20000010000 */
[----:B------:R-:W-:Y:S01]  /*2d50*/  FMUL.FTZ R104, R102, UR10 ;  /* 0x0000000a66687c20 */ /* 0x000fe20008410000 */
[----:B------:R-:W-:Y:S01]  /*2d60*/  FADD.FTZ R103, R206, -R103 ;  /* 0x80000067ce677221 */ /* 0x000fe20000010000 */
[----:B------:R-:W-:-:S02]  /*2d70*/  HFMA2 R206, -RZ, RZ, 0, 0 ;  /* 0x00000000ffce7431 */ /* 0x000fc400000001ff */
[----:B------:R-:W-:Y:S01]  /*2d80*/  FMUL.FTZ R108, R108, UR7 ;  /* 0x000000076c6c7c20 */ /* 0x000fe20008410000 */
[C---:B------:R-:W-:Y:S01]  /*2d90*/  @P5 FMUL.FTZ R106, R104.reuse, UR7 ;  /* 0x00000007686a5c20 */ /* 0x040fe20008410000 */
[----:B------:R-:W-:Y:S01]  /*2da0*/  FMUL.FTZ R103, R103, UR11 ;  /* 0x0000000b67677c20 */ /* 0x000fe20008410000 */
[----:B------:R-:W-:Y:S01]  /*2db0*/  FMUL.FTZ R109, R104, UR7 ;  /* 0x00000007686d7c20 */ /* 0x000fe20008410000 */
[----:B------:R-:W-:Y:S01]  /*2dc0*/  FMUL.FTZ R104, R213, UR11 ;  /* 0x0000000bd5687c20 */ /* 0x000fe20008410000 */
[----:B------:R-:W-:Y:S01]  /*2dd0*/  @P5 FMUL.FTZ R214, R105, R106 ;  /* 0x0000006a69d65220 */ /* 0x000fe20000410000 */
[----:B------:R-:W-:Y:S01]  /*2de0*/  @P2 PRMT R105, R113, 0x7632, R105 ;  /* 0x0000763271692816 */ /* 0x000fe20000000069 */
[----:B------:R-:W-:Y:S01]  /*2df0*/  FMUL.FTZ R106, R103, UR10 ;  /* 0x0000000a676a7c20 */ /* 0x000fe20008410000 */
[----:B------:R-:W-:Y:S01]  /*2e00*/  FMUL.FTZ R109, R6, R109 ;  /* 0x0000006d066d7220 */ /* 0x000fe20000410000 */
[----:B------:R-:W-:Y:S01]  /*2e10*/  FMUL.FTZ R111, R5, R111 ;  /* 0x0000006f056f7220 */ /* 0x000fe20000410000 */
[----:B------:R-:W-:Y:S01]  /*2e20*/  @P2 SHF.L.U32 R105, R105, 0x10, RZ ;  /* 0x0000001069692819 */ /* 0x000fe200000006ff */
[C---:B------:R-:W-:Y:S01]  /*2e30*/  @P2 FMUL.FTZ R107, R106.reuse, UR7 ;  /* 0x000000076a6b2c20 */ /* 0x040fe20008410000 */
[----:B------:R-:W-:Y:S01]  /*2e40*/  FMUL.FTZ R106, R106, UR7 ;  /* 0x000000076a6a7c20 */ /* 0x000fe20008410000 */
[----:B------:R-:W-:Y:S01]  /*2e50*/  FSEL R109, R109, RZ, P5 ;  /* 0x000000ff6d6d7208 */ /* 0x000fe20002800000 */
[----:B------:R-:W-:Y:S01]  /*2e60*/  FMUL.FTZ R108, R4, R108 ;  /* 0x0000006c046c7220 */ /* 0x000fe20000410000 */
[----:B------:R-:W-:Y:S01]  /*2e70*/  LOP3.LUT P5, RZ, R123, 0xff00, RZ, 0xc0, !PT ;  /* 0x0000ff007bff7812 */ /* 0x000fe200078ac0ff */
[----:B------:R-:W-:Y:S01]  /*2e80*/  @P2 FMUL.FTZ R203, R105, R107 ;  /* 0x0000006b69cb2220 */ /* 0x000fe20000410000 */
[----:B------:R-:W-:Y:S01]  /*2e90*/  FFMA.FTZ R105, R208, UR23, R218 ;  /* 0x00000017d0697c23 */ /* 0x000fe200080100da */
[----:B------:R-:W-:Y:S01]  /*2ea0*/  FMUL.FTZ R107, R104, UR10 ;  /* 0x0000000a686b7c20 */ /* 0x000fe20008410000 */
[----:B------:R-:W-:Y:S01]  /*2eb0*/  FMUL.FTZ R106, R7, R106 ;  /* 0x0000006a076a7220 */ /* 0x000fe20000410000 */
[----:B------:R-:W-:Y:S01]  /*2ec0*/  FSEL R108, R108, RZ, P4 ;  /* 0x000000ff6c6c7208 */ /* 0x000fe20002000000 */
[----:B------:R-:W-:Y:S01]  /*2ed0*/  FADD.FTZ R105, R205, -R105 ;  /* 0x80000069cd697221 */ /* 0x000fe20000010000 */
[----:B------:R-:W-:Y:S01]  /*2ee0*/  @P0 FMUL.FTZ R113, R107, UR7 ;  /* 0x000000076b710c20 */ /* 0x000fe20008410000 */
[----:B------:R-:W-:-:S02]  /*2ef0*/  HFMA2 R205, -RZ, RZ, 0, 0 ;  /* 0x00000000ffcd7431 */ /* 0x000fc400000001ff */
[----:B------:R-:W-:Y:S01]  /*2f00*/  FMUL.FTZ R107, R107, UR7 ;  /* 0x000000076b6b7c20 */ /* 0x000fe20008410000 */
[----:B------:R-:W-:Y:S01]  /*2f10*/  FMUL.FTZ R105, R105, UR11 ;  /* 0x0000000b69697c20 */ /* 0x000fe20008410000 */
[----:B------:R-:W-:Y:S01]  /*2f20*/  @P0 FMUL.FTZ R205, R110, R113 ;  /* 0x000000716ecd0220 */ /* 0x000fe20000410000 */
[----:B------:R-:W-:Y:S02]  /*2f30*/  @P5 PRMT R113, R114, 0x7632, R113 ;  /* 0x0000763272715816 */ /* 0x000fe40000000071 */
[----:B------:R-:W-:Y:S01]  /*2f40*/  FMUL.FTZ R110, R105, UR10 ;  /* 0x0000000a696e7c20 */ /* 0x000fe20008410000 */
[----:B------:R-:W-:Y:S01]  /*2f50*/  MOV R114, RZ ;  /* 0x000000ff00727202 */ /* 0x000fe20000000f00 */
[----:B------:R-:W-:Y:S01]  /*2f60*/  FMUL.FTZ R107, R8, R107 ;  /* 0x0000006b086b7220 */ /* 0x000fe20000410000 */
[----:B------:R-:W-:Y:S01]  /*2f70*/  @P5 SHF.L.U32 R113, R113, 0x10, RZ ;  /* 0x0000001071715819 */ /* 0x000fe200000006ff */
[C---:B------:R-:W-:Y:S01]  /*2f80*/  @P5 FMUL.FTZ R202, R110.reuse, UR7 ;  /* 0x000000076eca5c20 */ /* 0x040fe20008410000 */
[----:B------:R-:W-:-:S03]  /*2f90*/  FMUL.FTZ R110, R110, UR7 ;  /* 0x000000076e6e7c20 */ /* 0x000fc60008410000 */
[----:B------:R-:W-:Y:S01]  /*2fa0*/  @P5 FMUL.FTZ R114, R113, R202 ;  /* 0x000000ca71725220 */ /* 0x000fe20000410000 */
[----:B------:R-:W-:Y:S01]  /*2fb0*/  FSEL R113, R106, RZ, P2 ;  /* 0x000000ff6a717208 */ /* 0x000fe20001000000 */
[----:B------:R-:W-:Y:S01]  /*2fc0*/  FMUL.FTZ R106, R210, UR11 ;  /* 0x0000000bd26a7c20 */ /* 0x000fe20008410000 */
[----:B------:R-:W-:Y:S01]  /*2fd0*/  LOP3.LUT P2, RZ, R123, 0xff0000, RZ, 0xc0, !PT ;  /* 0x00ff00007bff7812 */ /* 0x000fe2000784c0ff */
[----:B------:R-:W-:Y:S01]  /*2fe0*/  FMUL.FTZ R110, R9, R110 ;  /* 0x0000006e096e7220 */ /* 0x000fe20000410000 */
[----:B------:R-:W-:Y:S01]  /*2ff0*/  FSEL R202, R107, RZ, P0 ;  /* 0x000000ff6bca7208 */ /* 0x000fe20000000000 */
[----:B------:R-:W-:Y:S01]  /*3000*/  FFMA.FTZ R107, R207, UR23, R218 ;  /* 0x00000017cf6b7c23 */ /* 0x000fe200080100da */
[----:B------:R-:W-:Y:S01]  /*3010*/  ISETP.GE.U32.AND P0, PT, R122, RZ, PT ;  /* 0x000000ff7a00720c */ /* 0x000fe20003f06070 */
[----:B------:R-:W-:Y:S01]  /*3020*/  FMUL.FTZ R122, R106, UR10 ;  /* 0x0000000a6a7a7c20 */ /* 0x000fe20008410000 */
[----:B------:R-:W-:Y:S01]  /*3030*/  F2FP.BF16.F32.PACK_AB R109, R113, R109 ;  /* 0x0000006d716d723e */ /* 0x000fe200000010ff */
[----:B------:R-:W-:Y:S01]  /*3040*/  FADD.FTZ R107, R204, -R107 ;  /* 0x8000006bcc6b7221 */ /* 0x000fe20000010000 */
[----:B------:R-:W-:-:S02]  /*3050*/  ISETP.GE.U32.AND.EX P0, PT, R123, 0x1000000, PT, P0 ;  /* 0x010000007b00780c */ /* 0x000fc40003f06100 */
[----:B------:R-:W-:Y:S01]  /*3060*/  FSEL R113, R111, RZ, P3 ;  /* 0x000000ff6f717208 */ /* 0x000fe20001800000 */
[----:B------:R-:W-:Y:S01]  /*3070*/  FMUL.FTZ R107, R107, UR11 ;  /* 0x0000000b6b6b7c20 */ /* 0x000fe20008410000 */
[----:B------:R-:W-:Y:S01]  /*3080*/  FSEL R110, R110, RZ, P5 ;  /* 0x000000ff6e6e7208 */ /* 0x000fe20002800000 */
[C---:B------:R-:W-:Y:S01]  /*3090*/  @P2 FMUL.FTZ R204, R122.reuse, UR7 ;  /* 0x000000077acc2c20 */ /* 0x040fe20008410000 */
[----:B------:R-:W-:Y:S01]  /*30a0*/  @P2 SHF.L.U32 R123, R115, 0x10, RZ ;  /* 0x00000010737b2819 */ /* 0x000fe200000006ff */
[----:B------:R-:W-:Y:S01]  /*30b0*/  FMUL.FTZ R122, R122, UR7 ;  /* 0x000000077a7a7c20 */ /* 0x000fe20008410000 */
[----:B------:R-:W-:Y:S02]  /*30c0*/  F2FP.BF16.F32.PACK_AB R110, R110, R202 ;  /* 0x000000ca6e6e723e */ /* 0x000fe400000010ff */
[----:B------:R-:W-:Y:S01]  /*30d0*/  F2FP.BF16.F32.PACK_AB R108, R113, R108 ;  /* 0x0000006c716c723e */ /* 0x000fe200000010ff */
[----:B------:R-:W-:Y:S01]  /*30e0*/  @P2 FMUL.FTZ R206, R123, R204 ;  /* 0x000000cc7bce2220 */ /* 0x000fe20000410000 */
[----:B------:R-:W-:Y:S01]  /*30f0*/  FMUL.FTZ R123, R107, UR10 ;  /* 0x0000000a6b7b7c20 */ /* 0x000fe20008410000 */
[----:B------:R-:W-:Y:S01]  /*3100*/  @P0 PRMT R204, R115, 0x7632, R204 ;  /* 0x0000763273cc0816 */ /* 0x000fe200000000cc */
[----:B------:R-:W-:Y:S01]  /*3110*/  FMUL.FTZ R122, R10, R122 ;  /* 0x0000007a0a7a7220 */ /* 0x000fe20000410000 */
[----:B------:R-:W-:Y:S01]  /*3120*/  MOV R115, RZ ;  /* 0x000000ff00737202 */ /* 0x000fe20000000f00 */
[C---:B------:R-:W-:Y:S01]  /*3130*/  @P0 FMUL.FTZ R207, R123.reuse, UR7 ;  /* 0x000000077bcf0c20 */ /* 0x040fe20008410000 */
[----:B------:R-:W-:Y:S01]  /*3140*/  FMUL.FTZ R123, R123, UR7 ;  /* 0x000000077b7b7c20 */ /* 0x000fe20008410000 */
[----:B------:R-:W-:-:S02]  /*3150*/  @P0 SHF.L.U32 R204, R204, 0x10, RZ ;  /* 0x00000010cccc0819 */ /* 0x000fc400000006ff */
[----:B------:R-:W-:Y:S01]  /*3160*/  FSEL R111, R122, RZ, P2 ;  /* 0x000000ff7a6f7208 */ /* 0x000fe20001000000 */
[----:B------:R-:W-:Y:S02]  /*3170*/  FMUL.FTZ R123, R11, R123 ;  /* 0x0000007b0b7b7220 */ /* 0x000fe40000410000 */
[----:B------:R-:W-:-:S03]  /*3180*/  @P0 FMUL.FTZ R115, R204, R207 ;  /* 0x000000cfcc730220 */ /* 0x000fc60000410000 */
[----:B------:R-:W-:-:S04]  /*3190*/  FSEL R123, R123, RZ, P0 ;  /* 0x000000ff7b7b7208 */ /* 0x000fc80000000000 */
[----:B------:R-:W-:Y:S01]  /*31a0*/  F2FP.BF16.F32.PACK_AB R111, R123, R111 ;  /* 0x0000006f7b6f723e */ /* 0x000fe200000010ff */
[----:B------:R-:W-:Y:S06]  /*31b0*/  BRA `(.L_x_7349) ;  /* 0x0000000c00407947 */ /* 0x000fec0003800000 */
.L_x_7347:
        /* <DEDUP_REMOVED lines=13> */
[----:B------:R-:W-:Y:S01]  /*3290*/  FFMA.FTZ R216, R216, UR11, R70 ;  /* 0x0000000bd8d87c23 */ /* 0x000fe20008010046 */
[----:B------:R-:W-:Y:S01]  /*32a0*/  FFMA.FTZ R213, R213, UR23, R218 ;  /* 0x00000017d5d57c23 */ /* 0x000fe200080100da */
[----:B------:R-:W-:Y:S01]  /*32b0*/  FFMA.FTZ R206, R206, UR11, R71 ;  /* 0x0000000bcece7c23 */ /* 0x000fe20008010047 */
        /* <DEDUP_REMOVED lines=12> */
[----:B------:R-:W-:Y:S01]  /*3380*/  FFMA.FTZ R111, R111, UR11, R73 ;  /* 0x0000000b6f6f7c23 */ /* 0x000fe20008010049 */
        /* <DEDUP_REMOVED lines=11> */
[----:B------:R-:W-:Y:S01]  /*3440*/  FFMA.FTZ R110, R110, UR11, R72 ;  /* 0x0000000b6e6e7c23 */ /* 0x000fe20008010048 */
[----:B------:R-:W-:-:S02]  /*3450*/  HFMA2 R206, -RZ, RZ, 0, 0 ;  /* 0x00000000ffce7431 */ /* 0x000fc400000001ff */
[----:B------:R-:W-:Y:S01]  /*3460*/  FFMA.FTZ R212, R212, UR11, R74 ;  /* 0x0000000bd4d47c23 */ /* 0x000fe2000801004a */
[----:B------:R-:W-:Y:S01]  /*3470*/  FFMA.FTZ R207, R207, UR23, R218 ;  /* 0x00000017cfcf7c23 */ /* 0x000fe200080100da */
[----:B------:R-:W-:Y:S01]  /*3480*/  FMUL.FTZ R110, R110, UR10 ;  /* 0x0000000a6e6e7c20 */ /* 0x000fe20008410000 */
[----:B------:R-:W-:Y:S01]  /*3490*/  FFMA.FTZ R108, R108, UR11, R69 ;  /* 0x0000000b6c6c7c23 */ /* 0x000fe20008010045 */
        /* <DEDUP_REMOVED lines=25> */
[----:B------:R-:W-:Y:S01]  /*3630*/  FFMA.FTZ R123, R207, UR11, R75 ;  /* 0x0000000bcf7b7c23 */ /* 0x000fe2000801004b */
        /* <DEDUP_REMOVED lines=9> */
[----:B------:R-:W-:Y:S01]  /*36d0*/  FFMA.FTZ R122, R122, UR11, R68 ;  /* 0x0000000b7a7a7c23 */ /* 0x000fe20008010044 */
        /* <DEDUP_REMOVED lines=9> */
[-C--:B------:R-:W-:Y:S01]  /*3770*/  @P3 FMUL.FTZ R185, R202, R122.reuse ;  /* 0x0000007acab93220 */ /* 0x080fe20000410000 */
[----:B------:R-:W-:Y:S01]  /*3780*/  @P2 SHF.L.U32 R202, R112, 0x10, RZ ;  /* 0x0000001070ca2819 */ /* 0x000fe200000006ff */
[----:B------:R-:W-:Y:S01]  /*3790*/  FMUL.FTZ R122, R4, R122 ;  /* 0x0000007a047a7220 */ /* 0x000fe20000410000 */
[----:B------:R-:W-:Y:S02]  /*37a0*/  MOV R112, RZ ;  /* 0x000000ff00707202 */ /* 0x000fe40000000f00 */
[----:B------:R-:W-:Y:S01]  /*37b0*/  FSEL R123, R123, RZ, P0 ;  /* 0x000000ff7b7b7208 */ /* 0x000fe20000000000 */
[-C--:B------:R-:W-:Y:S01]  /*37c0*/  @P2 FMUL.FTZ R112, R202, R108.reuse ;  /* 0x0000006cca702220 */ /* 0x080fe20000410000 */
[----:B------:R-:W-:Y:S01]  /*37d0*/  FMUL.FTZ R108, R5, R108 ;  /* 0x0000006c056c7220 */ /* 0x000fe20000410000 */
[----:B------:R-:W-:Y:S02]  /*37e0*/  FSEL R122, R122, RZ, P3 ;  /* 0x000000ff7a7a7208 */ /* 0x000fe40001800000 */
[----:B------:R-:W-:-:S02]  /*37f0*/  F2FP.BF16.F32.PACK_AB R111, R123, R111 ;  /* 0x0000006f7b6f723e */ /* 0x000fc400000010ff */
[----:B------:R-:W-:-:S04]  /*3800*/  FSEL R108, R108, RZ, P2 ;  /* 0x000000ff6c6c7208 */ /* 0x000fc80001000000 */
[----:B------:R-:W-:Y:S01]  /*3810*/  F2FP.BF16.F32.PACK_AB R108, R108, R122 ;  /* 0x0000007a6c6c723e */ /* 0x000fe200000010ff */
[----:B------:R-:W-:Y:S06]  /*3820*/  BRA `(.L_x_7349) ;  /* 0x0000000400a47947 */ /* 0x000fec0003800000 */
.L_x_7350:
        /* <DEDUP_REMOVED lines=26> */
[----:B------:R-:W-:Y:S01]  /*39d0*/  FFMA.FTZ R212, R212, UR23, R218 ;  /* 0x00000017d4d47c23 */ /* 0x000fe200080100da */
[----:B------:R-:W-:Y:S01]  /*39e0*/  @P5 SHF.L.U32 R105, R113, 0x10, RZ ;  /* 0x0000001071695819 */ /* 0x000fe200000006ff */
[----:B------:R-:W-:Y:S01]  /*39f0*/  FMUL.FTZ R111, R111, UR7 ;  /* 0x000000076f6f7c20 */ /* 0x000fe20008410000 */
[----:B------:R-:W-:Y:S01]  /*3a00*/  MOV R203, RZ ;  /* 0x000000ff00cb7202 */ /* 0x000fe20000000f00 */
[----:B------:R-:W-:Y:S01]  /*3a10*/  @P3 FMUL.FTZ R112, R102, R103 ;  /* 0x0000006766703220 */ /* 0x000fe20000410000 */
[----:B------:R-:W-:Y:S01]  /*3a20*/  FFMA.FTZ R102, R216, UR11, R70 ;  /* 0x0000000bd8667c23 */ /* 0x000fe20008010046 */
        /* <DEDUP_REMOVED lines=8> */
[----:B------:R-:W-:Y:S01]  /*3ab0*/  FFMA.FTZ R103, R103, UR11, R71 ;  /* 0x0000000b67677c23 */ /* 0x000fe20008010047 */
[----:B------:R-:W-:Y:S01]  /*3ac0*/  FMUL.FTZ R109, R104, UR7 ;  /* 0x00000007686d7c20 */ /* 0x000fe20008410000 */
[----:B------:R-:W-:Y:S01]  /*3ad0*/  FFMA.FTZ R104, R213, UR11, R72 ;  /* 0x0000000bd5687c23 */ /* 0x000fe20008010048 */
        /* <DEDUP_REMOVED lines=20> */
[----:B------:R-:W-:Y:S01]  /*3c20*/  FFMA.FTZ R105, R105, UR11, R73 ;  /* 0x0000000b69697c23 */ /* 0x000fe20008010049 */
        /* <DEDUP_REMOVED lines=10> */
[----:B------:R-:W-:Y:S01]  /*3cd0*/  FFMA.FTZ R106, R210, UR11, R74 ;  /* 0x0000000bd26a7c23 */ /* 0x000fe2000801004a */
        /* <DEDUP_REMOVED lines=10> */
[----:B------:R-:W-:Y:S01]  /*3d80*/  FFMA.FTZ R107, R107, UR11, R75 ;  /* 0x0000000b6b6b7c23 */ /* 0x000fe2000801004b */
        /* <DEDUP_REMOVED lines=18> */
[----:B------:R-:W-:-:S07]  /*3eb0*/  F2FP.BF16.F32.PACK_AB R111, R123, R111 ;  /* 0x0000006f7b6f723e */ /* 0x000fce00000010ff */
.L_x_7349:
[----:B------:R-:W2:Y:S04]  /*3ec0*/  LDL.LU R212, [R1+0x2c] ;  /* 0x00002c0001d47983 */ /* 0x000ea80000300800 */
[----:B------:R-:W3:Y:S04]  /*3ed0*/  LDL.LU R211, [R1+0x28] ;  /* 0x0000280001d37983 */ /* 0x000ee80000300800 */
[----:B------:R-:W4:Y:S04]  /*3ee0*/  LDL.LU R210, [R1+0x24] ;  /* 0x0000240001d27983 */ /* 0x000f280000300800 */
[----:B------:R-:W4:Y:S04]  /*3ef0*/  LDL.LU R209, [R1+0x20] ;  /* 0x0000200001d17983 */ /* 0x000f280000300800 */
[----:B------:R-:W4:Y:S04]  /*3f00*/  LDL.LU R208, [R1+0x1c] ;  /* 0x00001c0001d07983 */ /* 0x000f280000300800 */
[----:B------:R-:W4:Y:S04]  /*3f10*/  LDL.LU R207, [R1+0x18] ;  /* 0x0000180001cf7983 */ /* 0x000f280000300800 */
[----:B------:R-:W4:Y:S04]  /*3f20*/  LDL.LU R204, [R1+0x14] ;  /* 0x0000140001cc7983 */ /* 0x000f280000300800 */
[----:B------:R-:W4:Y:S01]  /*3f30*/  LDL.LU R202, [R1+0x10] ;  /* 0x0000100001ca7983 */ /* 0x000f220000300800 */
[----:B------:R-:W-:-:S04]  /*3f40*/  ISETP.NE.U32.AND P2, PT, RZ, UR4, PT ;  /* 0x00000004ff007c0c */ /* 0x000fc8000bf45070 */
[----:B------:R-:W-:Y:S01]  /*3f50*/  ISETP.NE.AND.EX P2, PT, RZ, UR5, PT, P2 ;  /* 0x00000005ff007c0c */ /* 0x000fe2000bf45320 */
[----:B--2---:R-:W-:Y:S01]  /*3f60*/  FADD.FTZ R212, R115, R212 ;  /* 0x000000d473d47221 */ /* 0x004fe20000010000 */
[----:B---3--:R-:W-:Y:S01]  /*3f70*/  FADD.FTZ R211, R206, R211 ;  /* 0x000000d3ced37221 */ /* 0x008fe20000010000 */
[----:B----4-:R-:W-:Y:S01]  /*3f80*/  FADD.FTZ R210, R114, R210 ;  /* 0x000000d272d27221 */ /* 0x010fe20000010000 */
[----:B------:R-:W-:Y:S01]  /*3f90*/  FADD.FTZ R209, R205, R209 ;  /* 0x000000d1cdd17221 */ /* 0x000fe20000010000 */
[----:B------:R-:W-:Y:S01]  /*3fa0*/  FADD.FTZ R208, R203, R208 ;  /* 0x000000d0cbd07221 */ /* 0x000fe20000010000 */
[----:B------:R-:W-:Y:S01]  /*3fb0*/  FADD.FTZ R207, R214, R207 ;  /* 0x000000cfd6cf7221 */ /* 0x000fe20000010000 */
[----:B------:R-:W-:-:S06]  /*3fc0*/  FADD.FTZ R204, R112, R204 ;  /* 0x000000cc70cc7221 */ /* 0x000fcc0000010000 */
[----:B------:R-:W0:Y:S01]  /*3fd0*/  @P2 LDC.64 R112, c[0x0][0x478] ;  /* 0x00011e00ff702b82 */ /* 0x000e220000000a00 */
[----:B------:R-:W-:Y:S01]  /*3fe0*/  FADD.FTZ R202, R185, R202 ;  /* 0x000000cab9ca7221 */ /* 0x000fe20000010000 */
[----:B------:R-:W-:-:S04]  /*3ff0*/  MOV R185, 0x10 ;  /* 0x0000001000b97802 */ /* 0x000fc80000000f00 */
[----:B------:R-:W-:Y:S04]  /*4000*/  STL [R1+0x10], R202 ;  /* 0x000010ca01007387 */ /* 0x000fe80000100800 */
[----:B------:R-:W-:Y:S04]  /*4010*/  STL [R1+0x14], R204 ;  /* 0x000014cc01007387 */ /* 0x000fe80000100800 */
[----:B------:R-:W-:Y:S04]  /*4020*/  STL [R1+0x18], R207 ;  /* 0x000018cf01007387 */ /* 0x000fe80000100800 */
[----:B------:R-:W-:Y:S04]  /*4030*/  STL [R1+0x1c], R208 ;  /* 0x00001cd001007387 */ /* 0x000fe80000100800 */
[----:B------:R-:W-:Y:S01]  /*4040*/  STL [R1+0x20], R209 ;  /* 0x000020d101007387 */ /* 0x000fe20000100800 */
[----:B0-----:R-:W-:-:S03]  /*4050*/  @P2 IMAD.WIDE.U32 R112, R184, 0x20, R112 ;  /* 0x00000020b8702825 */ /* 0x001fc600078e0070 */
[----:B------:R-:W-:Y:S01]  /*4060*/  STL [R1+0x24], R210 ;  /* 0x000024d201007387 */ /* 0x000fe20000100800 */
[----:B------:R-:W-:-:S03]  /*4070*/  IMAD.WIDE.U32 R184, R184, R185, UR26 ;  /* 0x0000001ab8b87e25 */ /* 0x000fc6000f8e00b9 */
[----:B------:R-:W-:Y:S04]  /*4080*/  STL [R1+0x28], R211 ;  /* 0x000028d301007387 */ /* 0x000fe80000100800 */
[----:B------:R-:W-:Y:S04]  /*4090*/  STL [R1+0x2c], R212 ;  /* 0x00002cd401007387 */ /* 0x000fe80000100800 */
[----:B------:R-:W-:Y:S04]  /*40a0*/  @P2 STG.E.128 desc[UR16][R112.64], R100 ;  /* 0x0000006470002986 */ /* 0x000fe8000c101d10 */
[----:B------:R-:W-:Y:S04]  /*40b0*/  @P2 STG.E.128 desc[UR16][R112.64+0x10], R104 ;  /* 0x0000106870002986 */ /* 0x000fe8000c101d10 */
[----:B------:R0:W-:Y:S02]  /*40c0*/  STG.E.128 desc[UR16][R184.64], R108 ;  /* 0x0000006cb8007986 */ /* 0x0001e4000c101d10 */
[----:B0-----:R-:W-:-:S05]  /*40d0*/  MOV R108, 0x10 ;  /* 0x00000010006c7802 */ /* 0x001fca0000000f00 */
[----:B------:R-:W-:-:S06]  /*40e0*/  IMAD.WIDE.U32 R108, R183, R108, UR24 ;  /* 0x00000018b76c7e25 */ /* 0x000fcc000f8e006c */
[----:B------:R-:W5:Y:S01]  /*40f0*/  LDG.E.128 R108, desc[UR16][R108.64] ;  /* 0x000000106c6c7981 */ /* 0x000f62000c1e1d00 */
[----:B------:R-:W-:Y:S05]  /*4100*/  @!P1 BRA `(.L_x_7351) ;  /* 0x0000000c000c9947 */ /* 0x000fea0003800000 */
[----:B------:R-:W-:Y:S05]  /*4110*/  @!P2 BRA `(.L_x_7352) ;  /* 0x000000040080a947 */ /* 0x000fea0003800000 */
[--C-:B------:R-:W-:Y:S01]  /*4120*/  FFMA.FTZ R188, R188, UR23, R218.reuse ;  /* 0x00000017bcbc7c23 */ /* 0x100fe200080100da */
[C---:B------:R-:W-:Y:S01]  /*4130*/  LOP3.LUT P0, RZ, R120.reuse, 0xff0000, RZ, 0xc0, !PT ;  /* 0x00ff000078ff7812 */ /* 0x040fe2000780c0ff */
[----:B------:R-:W-:Y:S01]  /*4140*/  FFMA.FTZ R103, R189, UR23, R218 ;  /* 0x00000017bd677c23 */ /* 0x000fe200080100da */
[----:B------:R-:W-:Y:S01]  /*4150*/  LOP3.LUT P3, RZ, R120, 0xff000000, RZ, 0xc0, !PT ;  /* 0xff00000078ff7812 */ /* 0x000fe2000786c0ff */
[----:B------:R-:W-:Y:S01]  /*4160*/  FADD.FTZ R188, R192, -R188 ;  /* 0x800000bcc0bc7221 */ /* 0x000fe20000010000 */
[----:B------:R-:W-:Y:S01]  /*4170*/  CS2R R112, SRZ ;  /* 0x0000000000707805 */ /* 0x000fe2000001ff00 */
        /* <DEDUP_REMOVED lines=8> */
[----:B------:R-:W-:Y:S01]  /*4200*/  FFMA.FTZ R105, R196, UR23, R218 ;  /* 0x00000017c4697c23 */ /* 0x000fe200080100da */
[C---:B-----5:R-:W-:Y:S01]  /*4210*/  @P0 SHF.L.U32 R100, R109.reuse, 0x10, RZ ;  /* 0x000000106d640819 */ /* 0x060fe200000006ff */
[----:B------:R-:W-:Y:S01]  /*4220*/  FMUL.FTZ R106, R106, UR7 ;  /* 0x000000076a6a7c20 */ /* 0x000fe20008410000 */
[----:B------:R-:W-:Y:S01]  /*4230*/  @P3 PRMT R104, R109, 0x7632, R104 ;  /* 0x000076326d683816 */ /* 0x000fe20000000068 */
[----:B------:R-:W-:Y:S01]  /*4240*/  FADD.FTZ R105, R200, -R105 ;  /* 0x80000069c8697221 */ /* 0x000fe20000010000 */
[----:B------:R-:W-:Y:S01]  /*4250*/  CS2R R114, SRZ ;  /* 0x0000000000727805 */ /* 0x000fe2000001ff00 */
[-C--:B------:R-:W-:Y:S01]  /*4260*/  @P0 FMUL.FTZ R112, R100, R106.reuse ;  /* 0x0000006a64700220 */ /* 0x080fe20000410000 */
[----:B------:R-:W-:Y:S01]  /*4270*/  FMUL.FTZ R100, R103, UR10 ;  /* 0x0000000a67647c20 */ /* 0x000fe20008410000 */
[----:B------:R-:W-:Y:S01]  /*4280*/  @P3 SHF.L.U32 R104, R104, 0x10, RZ ;  /* 0x0000001068683819 */ /* 0x000fe200000006ff */
[----:B------:R-:W-:Y:S01]  /*4290*/  FFMA.FTZ R105, R105, UR11, R81 ;  /* 0x0000000b69697c23 */ /* 0x000fe20008010051 */
[----:B------:R-:W-:Y:S01]  /*42a0*/  @P4 SHF.L.U32 R109, R110, 0x10, RZ ;  /* 0x000000106e6d4819 */ /* 0x000fe200000006ff */
[----:B------:R-:W-:Y:S01]  /*42b0*/  FMUL.FTZ R100, R100, UR7 ;  /* 0x0000000764647c20 */ /* 0x000fe20008410000 */
[----:B------:R-:W-:Y:S01]  /*42c0*/  @P5 PRMT R110, R110, 0x7632, R110 ;  /* 0x000076326e6e5816 */ /* 0x000fe2000000006e */
[----:B------:R-:W-:Y:S01]  /*42d0*/  FFMA.FTZ R194, R194, UR23, R218 ;  /* 0x00000017c2c27c23 */ /* 0x000fe200080100da */
[----:B------:R-:W-:Y:S01]  /*42e0*/  FMUL.FTZ R106, R14, R106 ;  /* 0x0000006a0e6a7220 */ /* 0x000fe20000410000 */
[----:B------:R-:W-:Y:S01]  /*42f0*/  @P3 FMUL.FTZ R113, R104, R100 ;  /* 0x0000006468713220 */ /* 0x000fe20000410000 */
[----:B------:R-:W-:Y:S01]  /*4300*/  FFMA.FTZ R104, R191, UR11, R80 ;  /* 0x0000000bbf687c23 */ /* 0x000fe20008010050 */
[----:B------:R-:W-:Y:S01]  /*4310*/  @P5 SHF.L.U32 R110, R110, 0x10, RZ ;  /* 0x000000106e6e5819 */ /* 0x000fe200000006ff */
[----:B------:R-:W-:Y:S01]  /*4320*/  FADD.FTZ R195, R195, -R194 ;  /* 0x800000c2c3c37221 */ /* 0x000fe20000010000 */
[----:B------:R-:W-:Y:S01]  /*4330*/  LOP3.LUT P6, RZ, R121, 0xff0000, RZ, 0xc0, !PT ;  /* 0x00ff000079ff7812 */ /* 0x000fe200078cc0ff */
[----:B------:R-:W-:Y:S01]  /*4340*/  FMUL.FTZ R107, R104, UR10 ;  /* 0x0000000a686b7c20 */ /* 0x000fe20008410000 */
[----:B------:R-:W-:Y:S01]  /*4350*/  FFMA.FTZ R197, R197, UR23, R218 ;  /* 0x00000017c5c57c23 */ /* 0x000fe200080100da */
[----:B------:R-:W-:-:S02]  /*4360*/  HFMA2 R122, -RZ, RZ, 0, 0 ;  /* 0x00000000ff7a7431 */ /* 0x000fc400000001ff */
[----:B------:R-:W-:Y:S01]  /*4370*/  FFMA.FTZ R186, R186, UR23, R218 ;  /* 0x00000017baba7c23 */ /* 0x000fe200080100da */
[----:B------:R-:W-:Y:S01]  /*4380*/  FMUL.FTZ R107, R107, UR7 ;  /* 0x000000076b6b7c20 */ /* 0x000fe20008410000 */
[----:B------:R-:W-:Y:S01]  /*4390*/  FADD.FTZ R201, R201, -R197 ;  /* 0x800000c5c9c97221 */ /* 0x000fe20000010000 */
[----:B------:R-:W-:Y:S01]  /*43a0*/  FMUL.FTZ R100, R15, R100 ;  /* 0x000000640f647220 */ /* 0x000fe20000410000 */
[----:B------:R-:W-:Y:S01]  /*43b0*/  FADD.FTZ R186, R190, -R186 ;  /* 0x800000babeba7221 */ /* 0x000fe20000010000 */
[----:B------:R-:W-:Y:S01]  /*43c0*/  @P4 FMUL.FTZ R114, R109, R107 ;  /* 0x0000006b6d724220 */ /* 0x000fe20000410000 */
[----:B------:R-:W-:Y:S01]  /*43d0*/  FMUL.FTZ R109, R105, UR10 ;  /* 0x0000000a696d7c20 */ /* 0x000fe20008410000 */
[----:B------:R-:W-:-:S03]  /*43e0*/  FFMA.FTZ R101, R187, UR23, R218 ;  /* 0x00000017bb657c23 */ /* 0x000fc600080100da */
[----:B------:R-:W-:Y:S01]  /*43f0*/  FMUL.FTZ R109, R109, UR7 ;  /* 0x000000076d6d7c20 */ /* 0x000fe20008410000 */
[----:B------:R-:W-:-:S03]  /*4400*/  FADD.FTZ R101, R198, -R101 ;  /* 0x80000065c6657221 */ /* 0x000fc60000010000 */
[-C--:B------:R-:W-:Y:S01]  /*4410*/  @P5 FMUL.FTZ R115, R110, R109.reuse ;  /* 0x0000006d6e735220 */ /* 0x080fe20000410000 */
[----:B------:R-:W-:Y:S01]  /*4420*/  FMUL.FTZ R123, R17, R109 ;  /* 0x0000006d117b7220 */ /* 0x000fe20000410000 */
[----:B------:R-:W-:Y:S01]  /*4430*/  FSEL R109, R106, RZ, P0 ;  /* 0x000000ff6a6d7208 */ /* 0x000fe20000000000 */
[----:B------:R-:W-:Y:S01]  /*4440*/  FMUL.FTZ R110, R16, R107 ;  /* 0x0000006b106e7220 */ /* 0x000fe20000410000 */
[----:B------:R-:W-:Y:S01]  /*4450*/  ISETP.GE.U32.AND P0, PT, R120, RZ, PT ;  /* 0x000000ff7800720c */ /* 0x000fe20003f06070 */
[----:B------:R-:W-:Y:S01]  /*4460*/  FFMA.FTZ R106, R195, UR11, R82 ;  /* 0x0000000bc36a7c23 */ /* 0x000fe20008010052 */
[----:B------:R-:W-:Y:S01]  /*4470*/  FSEL R123, R123, RZ, P5 ;  /* 0x000000ff7b7b7208 */ /* 0x000fe20002800000 */
[----:B------:R-:W-:Y:S01]  /*4480*/  FFMA.FTZ R101, R101, UR11, R77 ;  /* 0x0000000b65657c23 */ /* 0x000fe2000801004d */
[----:B------:R-:W-:Y:S01]  /*4490*/  ISETP.GE.U32.AND.EX P0, PT, R121, 0x1000000, PT, P0 ;  /* 0x010000007900780c */ /* 0x000fe20003f06100 */
[----:B------:R-:W-:Y:S01]  /*44a0*/  FMUL.FTZ R107, R106, UR10 ;  /* 0x0000000a6a6b7c20 */ /* 0x000fe20008410000 */
[----:B------:R-:W-:-:S02]  /*44b0*/  FSEL R110, R110, RZ, P4 ;  /* 0x000000ff6e6e7208 */ /* 0x000fc40002000000 */
[C---:B------:R-:W-:Y:S01]  /*44c0*/  LOP3.LUT P4, RZ, R120.reuse, 0xff, RZ, 0xc0, !PT ;  /* 0x000000ff78ff7812 */ /* 0x040fe2000788c0ff */
[----:B------:R-:W-:Y:S01]  /*44d0*/  FMUL.FTZ R107, R107, UR7 ;  /* 0x000000076b6b7c20 */ /* 0x000fe20008410000 */
[----:B------:R-:W-:Y:S02]  /*44e0*/  LOP3.LUT P5, RZ, R120, 0xff00, RZ, 0xc0, !PT ;  /* 0x0000ff0078ff7812 */ /* 0x000fe400078ac0ff */
[----:B------:R-:W-:Y:S01]  /*44f0*/  @P6 SHF.L.U32 R120, R111, 0x10, RZ ;  /* 0x000000106f786819 */ /* 0x000fe200000006ff */
[----:B------:R-:W-:Y:S01]  /*4500*/  FMUL.FTZ R121, R18, R107 ;  /* 0x0000006b12797220 */ /* 0x000fe20000410000 */
[----:B------:R-:W-:-:S03]  /*4510*/  F2FP.BF16.F32.PACK_AB R110, R123, R110 ;  /* 0x0000006e7b6e723e */ /* 0x000fc600000010ff */
[----:B------:R-:W-:Y:S01]  /*4520*/  @P6 FMUL.FTZ R122, R120, R107 ;  /* 0x0000006b787a6220 */ /* 0x000fe20000410000 */
[----:B------:R-:W-:Y:S01]  /*4530*/  FFMA.FTZ R107, R201, UR11, R83 ;  /* 0x0000000bc96b7c23 */ /* 0x000fe20008010053 */
[----:B------:R-:W-:Y:S02]  /*4540*/  @P0 PRMT R184, R111, 0x7632, R184 ;  /* 0x000076326fb80816 */ /* 0x000fe400000000b8 */
[----:B------:R-:W-:Y:S01]  /*4550*/  MOV R120, RZ ;  /* 0x000000ff00787202 */ /* 0x000fe20000000f00 */
[----:B------:R-:W-:Y:S01]  /*4560*/  FMUL.FTZ R111, R107, UR10 ;  /* 0x0000000a6b6f7c20 */ /* 0x000fe20008410000 */
[----:B------:R-:W-:Y:S02]  /*4570*/  @P0 SHF.L.U32 R184, R184, 0x10, RZ ;  /* 0x00000010b8b80819 */ /* 0x000fe400000006ff */
[----:B------:R-:W-:Y:S01]  /*4580*/  FSEL R121, R121, RZ, P6 ;  /* 0x000000ff79797208 */ /* 0x000fe20003000000 */
[----:B------:R-:W-:-:S04]  /*4590*/  FMUL.FTZ R111, R111, UR7 ;  /* 0x000000076f6f7c20 */ /* 0x000fc80008410000 */
[-C--:B------:R-:W-:Y:S01]  /*45a0*/  @P0 FMUL.FTZ R120, R184, R111.reuse ;  /* 0x0000006fb8780220 */ /* 0x080fe20000410000 */
[----:B------:R-:W-:Y:S01]  /*45b0*/  FMUL.FTZ R111, R19, R111 ;  /* 0x0000006f136f7220 */ /* 0x000fe20000410000 */
[C---:B------:R-:W-:Y:S02]  /*45c0*/  @P4 SHF.L.U32 R184, R108.reuse, 0x10, RZ ;  /* 0x000000106cb84819 */ /* 0x040fe400000006ff */
[----:B------:R-:W-:Y:S02]  /*45d0*/  @P5 PRMT R108, R108, 0x7632, R108 ;  /* 0x000076326c6c5816 */ /* 0x000fe4000000006c */
[----:B------:R-:W-:Y:S02]  /*45e0*/  FSEL R111, R111, RZ, P0 ;  /* 0x000000ff6f6f7208 */ /* 0x000fe40000000000 */
[----:B------:R-:W-:Y:S02]  /*45f0*/  @P5 SHF.L.U32 R108, R108, 0x10, RZ ;  /* 0x000000106c6c5819 */ /* 0x000fe400000006ff */
[----:B------:R-:W-:-:S02]  /*4600*/  F2FP.BF16.F32.PACK_AB R111, R111, R121 ;  /* 0x000000796f6f723e */ /* 0x000fc400000010ff */
[----:B------:R-:W-:Y:S01]  /*4610*/  FSEL R121, R100, RZ, P3 ;  /* 0x000000ff64797208 */ /* 0x000fe20001800000 */
[----:B------:R-:W-:Y:S01]  /*4620*/  FFMA.FTZ R100, R186, UR11, R76 ;  /* 0x0000000bba647c23 */ /* 0x000fe2000801004c */
[----:B------:R-:W-:Y:S02]  /*4630*/  MOV R186, RZ ;  /* 0x000000ff00ba7202 */ /* 0x000fe40000000f00 */
[----:B------:R-:W-:Y:S01]  /*4640*/  F2FP.BF16.F32.PACK_AB R109, R121, R109 ;  /* 0x0000006d796d723e */ /* 0x000fe200000010ff */
[----:B------:R-:W-:Y:S01]  /*4650*/  FMUL.FTZ R123, R100, UR10 ;  /* 0x0000000a647b7c20 */ /* 0x000fe20008410000 */
[----:B------:R-:W-:-:S03]  /*4660*/  HFMA2 R121, -RZ, RZ, 0, 0 ;  /* 0x00000000ff797431 */ /* 0x000fc600000001ff */
[----:B------:R-:W-:-:S04]  /*4670*/  FMUL.FTZ R123, R123, UR7 ;  /* 0x000000077b7b7c20 */ /* 0x000fc80008410000 */
[-C--:B------:R-:W-:Y:S01]  /*4680*/  @P4 FMUL.FTZ R121, R184, R123.reuse ;  /* 0x0000007bb8794220 */ /* 0x080fe20000410000 */
[----:B------:R-:W-:Y:S01]  /*4690*/  FMUL.FTZ R184, R101, UR10 ;  /* 0x0000000a65b87c20 */ /* 0x000fe20008410000 */
[----:B------:R-:W-:-:S03]  /*46a0*/  FMUL.FTZ R123, R12, R123 ;  /* 0x0000007b0c7b7220 */ /* 0x000fc60000410000 */
[----:B------:R-:W-:-:S04]  /*46b0*/  FMUL.FTZ R184, R184, UR7 ;  /* 0x00000007b8b87c20 */ /* 0x000fc80008410000 */
[-C--:B------:R-:W-:Y:S01]  /*46c0*/  @P5 FMUL.FTZ R186, R108, R184.reuse ;  /* 0x000000b86cba5220 */ /* 0x080fe20000410000 */
[----:B------:R-:W-:Y:S01]  /*46d0*/  FMUL.FTZ R184, R13, R184 ;  /* 0x000000b80db87220 */ /* 0x000fe20000410000 */
[----:B------:R-:W-:-:S04]  /*46e0*/  FSEL R108, R123, RZ, P4 ;  /* 0x000000ff7b6c7208 */ /* 0x000fc80002000000 */
[----:B------:R-:W-:-:S04]  /*46f0*/  FSEL R184, R184, RZ, P5 ;  /* 0x000000ffb8b87208 */ /* 0x000fc80002800000 */
[----:B------:R-:W-:Y:S01]  /*4700*/  F2FP.BF16.F32.PACK_AB R108, R184, R108 ;  /* 0x0000006cb86c723e */ /* 0x000fe200000010ff */
[----:B------:R-:W-:Y:S06]  /*4710*/  BRA `(.L_x_7353) ;  /* 0x0000001000907947 */ /* 0x000fec0003800000 */
.L_x_7352:
[--C-:B------:R-:W-:Y:S01]  /*4720*/  FFMA.FTZ R188, R188, UR23, R218.reuse ;  /* 0x00000017bcbc7c23 */ /* 0x100fe200080100da */
[C---:B------:R-:W-:Y:S01]  /*4730*/  LOP3.LUT P3, RZ, R120.reuse, 0xff0000, RZ, 0xc0, !PT ;  /* 0x00ff000078ff7812 */ /* 0x040fe2000786c0ff */
        /* <DEDUP_REMOVED lines=9> */
[----:B------:R-:W-:Y:S01]  /*47d0*/  LOP3.LUT P4, RZ, R121, 0xff00, RZ, 0xc0, !PT ;  /* 0x0000ff0079ff7812 */ /* 0x000fe2000788c0ff */
[----:B------:R-:W-:Y:S01]  /*47e0*/  FMUL.FTZ R122, R188, UR10 ;  /* 0x0000000abc7a7c20 */ /* 0x000fe20008410000 */
[--C-:B------:R-:W-:Y:S01]  /*47f0*/  FFMA.FTZ R196, R196, UR23, R218.reuse ;  /* 0x00000017c4c47c23 */ /* 0x100fe200080100da */
[C---:B-----5:R-:W-:Y:S01]  /*4800*/  @P3 SHF.L.U32 R113, R109.reuse, 0x10, RZ ;  /* 0x000000106d713819 */ /* 0x060fe200000006ff */
[----:B------:R-:W-:Y:S01]  /*4810*/  FFMA.FTZ R194, R194, UR23, R218 ;  /* 0x00000017c2c27c23 */ /* 0x000fe200080100da */
[----:B------:R-:W-:Y:S01]  /*4820*/  @P5 PRMT R114, R109, 0x7632, R114 ;  /* 0x000076326d725816 */ /* 0x000fe20000000072 */
[----:B------:R-:W-:Y:S01]  /*4830*/  FMUL.FTZ R109, R199, UR10 ;  /* 0x0000000ac76d7c20 */ /* 0x000fe20008410000 */
[----:B------:R-:W-:Y:S01]  /*4840*/  FMUL.FTZ R122, R122, UR7 ;  /* 0x000000077a7a7c20 */ /* 0x000fe20008410000 */
[----:B------:R-:W-:Y:S01]  /*4850*/  FADD.FTZ R200, R200, -R196 ;  /* 0x800000c4c8c87221 */ /* 0x000fe20000010000 */
[----:B------:R-:W-:Y:S01]  /*4860*/  @P5 SHF.L.U32 R114, R114, 0x10, RZ ;  /* 0x0000001072725819 */ /* 0x000fe200000006ff */
[----:B------:R-:W-:Y:S01]  /*4870*/  FMUL.FTZ R109, R109, UR7 ;  /* 0x000000076d6d7c20 */ /* 0x000fe20008410000 */
[----:B------:R-:W-:Y:S01]  /*4880*/  @P3 FMUL.FTZ R112, R113, R122 ;  /* 0x0000007a71703220 */ /* 0x000fe20000410000 */
[----:B------:R-:W-:Y:S01]  /*4890*/  MOV R113, RZ ;  /* 0x000000ff00717202 */ /* 0x000fe20000000f00 */
[----:B------:R-:W-:Y:S01]  /*48a0*/  FFMA.FTZ R200, R200, UR11, R81 ;  /* 0x0000000bc8c87c23 */ /* 0x000fe20008010051 */
[----:B------:R-:W-:Y:S01]  /*48b0*/  @P5 FMUL.FTZ R113, R114, R109 ;  /* 0x0000006d72715220 */ /* 0x000fe20000410000 */
[----:B------:R-:W-:Y:S01]  /*48c0*/  FADD.FTZ R114, R193, -R191 ;  /* 0x800000bfc1727221 */ /* 0x000fe20000010000 */
[C---:B------:R-:W-:Y:S01]  /*48d0*/  @P0 SHF.L.U32 R115, R110.reuse, 0x10, RZ ;  /* 0x000000106e730819 */ /* 0x040fe200000006ff */
[----:B------:R-:W-:Y:S01]  /*48e0*/  FADD.FTZ R194, R195, -R194 ;  /* 0x800000c2c3c27221 */ /* 0x000fe20000010000 */
[----:B------:R-:W-:Y:S01]  /*48f0*/  @P4 PRMT R123, R110, 0x7632, R123 ;  /* 0x000076326e7b4816 */ /* 0x000fe2000000007b */
[----:B------:R-:W-:Y:S01]  /*4900*/  FFMA.FTZ R114, R114, UR11, R80 ;  /* 0x0000000b72727c23 */ /* 0x000fe20008010050 */
[----:B------:R-:W-:Y:S01]  /*4910*/  FMUL.FTZ R110, R200, UR10 ;  /* 0x0000000ac86e7c20 */ /* 0x000fe20008410000 */
[----:B------:R-:W-:Y:S01]  /*4920*/  FFMA.FTZ R194, R194, UR11, R82 ;  /* 0x0000000bc2c27c23 */ /* 0x000fe20008010052 */
[----:B------:R-:W-:Y:S01]  /*4930*/  @P4 SHF.L.U32 R123, R123, 0x10, RZ ;  /* 0x000000107b7b4819 */ /* 0x000fe200000006ff */
[----:B------:R-:W-:Y:S01]  /*4940*/  FMUL.FTZ R114, R114, UR10 ;  /* 0x0000000a72727c20 */ /* 0x000fe20008410000 */
[----:B------:R-:W-:Y:S01]  /*4950*/  FMUL.FTZ R110, R110, UR7 ;  /* 0x000000076e6e7c20 */ /* 0x000fe20008410000 */
[----:B------:R-:W-:Y:S01]  /*4960*/  FFMA.FTZ R187, R187, UR23, R218 ;  /* 0x00000017bbbb7c23 */ /* 0x000fe200080100da */
[----:B------:R-:W-:Y:S01]  /*4970*/  FMUL.FTZ R185, R194, UR10 ;  /* 0x0000000ac2b97c20 */ /* 0x000fe20008410000 */
[----:B------:R-:W-:Y:S01]  /*4980*/  FMUL.FTZ R184, R114, UR7 ;  /* 0x0000000772b87c20 */ /* 0x000fe20008410000 */
[----:B------:R-:W-:-:S02]  /*4990*/  HFMA2 R114, -RZ, RZ, 0, 0 ;  /* 0x00000000ff727431 */ /* 0x000fc400000001ff */
[----:B------:R-:W-:Y:S01]  /*49a0*/  FADD.FTZ R198, R198, -R187 ;  /* 0x800000bbc6c67221 */ /* 0x000fe20000010000 */
[----:B------:R-:W-:Y:S01]  /*49b0*/  FMUL.FTZ R185, R185, UR7 ;  /* 0x00000007b9b97c20 */ /* 0x000fe20008410000 */
[----:B------:R-:W-:Y:S01]  /*49c0*/  @P0 FMUL.FTZ R114, R115, R184 ;  /* 0x000000b873720220 */ /* 0x000fe20000410000 */
[----:B------:R-:W-:Y:S01]  /*49d0*/  MOV R115, RZ ;  /* 0x000000ff00737202 */ /* 0x000fe20000000f00 */
[----:B------:R-:W-:Y:S01]  /*49e0*/  @P4 FMUL.FTZ R115, R123, R110 ;  /* 0x0000006e7b734220 */ /* 0x000fe20000410000 */
[----:B------:R-:W-:Y:S01]  /*49f0*/  FMUL.FTZ R123, R14, R122 ;  /* 0x0000007a0e7b7220 */ /* 0x000fe20000410000 */
[----:B------:R-:W-:Y:S01]  /*4a00*/  FMUL.FTZ R184, R16, R184 ;  /* 0x000000b810b87220 */ /* 0x000fe20000410000 */
[----:B------:R-:W-:Y:S02]  /*4a10*/  HFMA2 R122, -RZ, RZ, 0, 0 ;  /* 0x00000000ff7a7431 */ /* 0x000fe400000001ff */
[----:B------:R-:W-:Y:S01]  /*4a20*/  FFMA.FTZ R197, R197, UR23, R218 ;  /* 0x00000017c5c57c23 */ /* 0x000fe200080100da */
[----:B------:R-:W-:Y:S01]  /*4a30*/  FFMA.FTZ R198, R198, UR11, R77 ;  /* 0x0000000bc6c67c23 */ /* 0x000fe2000801004d */
[----:B------:R-:W-:Y:S01]  /*4a40*/  FSEL R123, R123, RZ, P3 ;  /* 0x000000ff7b7b7208 */ /* 0x000fe20001800000 */
[----:B------:R-:W-:Y:S01]  /*4a50*/  FMUL.FTZ R109, R15, R109 ;  /* 0x0000006d0f6d7220 */ /* 0x000fe20000410000 */
[----:B------:R-:W-:Y:S01]  /*4a60*/  LOP3.LUT P3, RZ, R121, 0xff0000, RZ, 0xc0, !PT ;  /* 0x00ff000079ff7812 */ /* 0x000fe2000786c0ff */
[----:B------:R-:W-:Y:S01]  /*4a70*/  FADD.FTZ R197, R201, -R197 ;  /* 0x800000c5c9c57221 */ /* 0x000fe20000010000 */
[----:B------:R-:W-:-:S02]  /*4a80*/  FMUL.FTZ R198, R198, UR10 ;  /* 0x0000000ac6c67c20 */ /* 0x000fc40008410000 */
[----:B------:R-:W-:Y:S01]  /*4a90*/  FSEL R109, R109, RZ, P5 ;  /* 0x000000ff6d6d7208 */ /* 0x000fe20002800000 */
[----:B------:R-:W-:-:S03]  /*4aa0*/  FFMA.FTZ R197, R197, UR11, R83 ;  /* 0x0000000bc5c57c23 */ /* 0x000fc60008010053 */
[----:B------:R-:W-:-:S05]  /*4ab0*/  F2FP.BF16.F32.PACK_AB R109, R109, R123 ;  /* 0x0000007b6d6d723e */ /* 0x000fca00000010ff */
[----:B------:R-:W-:-:S05]  /*4ac0*/  @P3 SHF.L.U32 R187, R111, 0x10, RZ ;  /* 0x000000106fbb3819 */ /* 0x000fca00000006ff */
[-C--:B------:R-:W-:Y:S01]  /*4ad0*/  @P3 FMUL.FTZ R122, R187, R185.reuse ;  /* 0x000000b9bb7a3220 */ /* 0x080fe20000410000 */
[----:B------:R-:W-:Y:S01]  /*4ae0*/  FMUL.FTZ R187, R17, R110 ;  /* 0x0000006e11bb7220 */ /* 0x000fe20000410000 */
[----:B------:R-:W-:Y:S01]  /*4af0*/  FSEL R110, R184, RZ, P0 ;  /* 0x000000ffb86e7208 */ /* 0x000fe20000000000 */
[----:B------:R-:W-:Y:S01]  /*4b00*/  FMUL.FTZ R185, R18, R185 ;  /* 0x000000b912b97220 */ /* 0x000fe20000410000 */
[----:B------:R-:W-:Y:S02]  /*4b10*/  ISETP.GE.U32.AND P0, PT, R120, RZ, PT ;  /* 0x000000ff7800720c */ /* 0x000fe40003f06070 */
[----:B------:R-:W-:Y:S02]  /*4b20*/  FSEL R184, R187, RZ, P4 ;  /* 0x000000ffbbb87208 */ /* 0x000fe40002000000 */
[----:B------:R-:W-:Y:S01]  /*4b30*/  ISETP.GE.U32.AND.EX P0, PT, R121, 0x1000000, PT, P0 ;  /* 0x010000007900780c */ /* 0x000fe20003f06100 */
[----:B------:R-:W-:Y:S01]  /*4b40*/  FFMA.FTZ R121, R186, UR23, R218 ;  /* 0x00000017ba797c23 */ /* 0x000fe200080100da */
[----:B------:R-:W-:-:S02]  /*4b50*/  LOP3.LUT P4, RZ, R120, 0xff, RZ, 0xc0, !PT ;  /* 0x000000ff78ff7812 */ /* 0x000fc4000788c0ff */
[----:B------:R-:W-:Y:S01]  /*4b60*/  FSEL R185, R185, RZ, P3 ;  /* 0x000000ffb9b97208 */ /* 0x000fe20001800000 */
[----:B------:R-:W-:Y:S01]  /*4b70*/  FADD.FTZ R121, R190, -R121 ;  /* 0x80000079be797221 */ /* 0x000fe20000010000 */
[----:B------:R-:W-:Y:S02]  /*4b80*/  LOP3.LUT P3, RZ, R120, 0xff00, RZ, 0xc0, !PT ;  /* 0x0000ff0078ff7812 */ /* 0x000fe4000786c0ff */
[----:B------:R-:W-:Y:S01]  /*4b90*/  MOV R120, RZ ;  /* 0x000000ff00787202 */ /* 0x000fe20000000f00 */
[----:B------:R-:W-:Y:S01]  /*4ba0*/  FFMA.FTZ R121, R121, UR11, R76 ;  /* 0x0000000b79797c23 */ /* 0x000fe2000801004c */
[----:B------:R-:W-:-:S03]  /*4bb0*/  F2FP.BF16.F32.PACK_AB R110, R184, R110 ;  /* 0x0000006eb86e723e */ /* 0x000fc600000010ff */
[----:B------:R-:W-:Y:S01]  /*4bc0*/  @P0 PRMT R186, R111, 0x7632, R186 ;  /* 0x000076326fba0816 */ /* 0x000fe200000000ba */
[----:B------:R-:W-:Y:S01]  /*4bd0*/  FMUL.FTZ R111, R197, UR10 ;  /* 0x0000000ac56f7c20 */ /* 0x000fe20008410000 */
[----:B------:R-:W-:Y:S02]  /*4be0*/  FMUL.FTZ R121, R121, UR10 ;  /* 0x0000000a79797c20 */ /* 0x000fe40008410000 */
[----:B------:R-:W-:Y:S01]  /*4bf0*/  @P0 SHF.L.U32 R186, R186, 0x10, RZ ;  /* 0x00000010baba0819 */ /* 0x000fe200000006ff */
[----:B------:R-:W-:Y:S01]  /*4c00*/  FMUL.FTZ R111, R111, UR7 ;  /* 0x000000076f6f7c20 */ /* 0x000fe20008410000 */
[----:B------:R-:W-:Y:S01]  /*4c10*/  FMUL.FTZ R187, R121, UR7 ;  /* 0x0000000779bb7c20 */ /* 0x000fe20008410000 */
[----:B------:R-:W-:Y:S02]  /*4c20*/  HFMA2 R121, -RZ, RZ, 0, 0 ;  /* 0x00000000ff797431 */ /* 0x000fe400000001ff */
[-C--:B------:R-:W-:Y:S01]  /*4c30*/  @P0 FMUL.FTZ R120, R186, R111.reuse ;  /* 0x0000006fba780220 */ /* 0x080fe20000410000 */
[C---:B------:R-:W-:Y:S01]  /*4c40*/  @P4 SHF.L.U32 R186, R108.reuse, 0x10, RZ ;  /* 0x000000106cba4819 */ /* 0x040fe200000006ff */
[----:B------:R-:W-:Y:S01]  /*4c50*/  FMUL.FTZ R111, R19, R111 ;  /* 0x0000006f136f7220 */ /* 0x000fe20000410000 */
[----:B------:R-:W-:-:S03]  /*4c60*/  @P3 PRMT R108, R108, 0x7632, R108 ;  /* 0x000076326c6c3816 */ /* 0x000fc6000000006c */
[-C--:B------:R-:W-:Y:S01]  /*4c70*/  @P4 FMUL.FTZ R121, R186, R187.reuse ;  /* 0x000000bbba794220 */ /* 0x080fe20000410000 */
[----:B------:R-:W-:Y:S01]  /*4c80*/  @P3 SHF.L.U32 R188, R108, 0x10, RZ ;  /* 0x000000106cbc3819 */ /* 0x000fe200000006ff */
[----:B------:R-:W-:Y:S01]  /*4c90*/  FMUL.FTZ R108, R198, UR7 ;  /* 0x00000007c66c7c20 */ /* 0x000fe20008410000 */
[----:B------:R-:W-:Y:S01]  /*4ca0*/  MOV R186, RZ ;  /* 0x000000ff00ba7202 */ /* 0x000fe20000000f00 */
[----:B------:R-:W-:Y:S01]  /*4cb0*/  FMUL.FTZ R187, R12, R187 ;  /* 0x000000bb0cbb7220 */ /* 0x000fe20000410000 */
[----:B------:R-:W-:Y:S01]  /*4cc0*/  FSEL R111, R111, RZ, P0 ;  /* 0x000000ff6f6f7208 */ /* 0x000fe20000000000 */
[-C--:B------:R-:W-:Y:S01]  /*4cd0*/  @P3 FMUL.FTZ R186, R188, R108.reuse ;  /* 0x0000006cbcba3220 */ /* 0x080fe20000410000 */
[----:B------:R-:W-:Y:S02]  /*4ce0*/  FMUL.FTZ R108, R13, R108 ;  /* 0x0000006c0d6c7220 */ /* 0x000fe40000410000 */
[----:B------:R-:W-:Y:S02]  /*4cf0*/  FSEL R187, R187, RZ, P4 ;  /* 0x000000ffbbbb7208 */ /* 0x000fe40002000000 */
[----:B------:R-:W-:-:S02]  /*4d00*/  F2FP.BF16.F32.PACK_AB R111, R111, R185 ;  /* 0x000000b96f6f723e */ /* 0x000fc400000010ff */
[----:B------:R-:W-:-:S04]  /*4d10*/  FSEL R108, R108, RZ, P3 ;  /* 0x000000ff6c6c7208 */ /* 0x000fc80001800000 */
[----:B------:R-:W-:Y:S01]  /*4d20*/  F2FP.BF16.F32.PACK_AB R108, R108, R187 ;  /* 0x000000bb6c6c723e */ /* 0x000fe200000010ff */
[----:B------:R-:W-:Y:S06]  /*4d30*/  BRA `(.L_x_7353) ;  /* 0x0000000c00087947 */ /* 0x000fec0003800000 */
.L_x_7351:
        /* <DEDUP_REMOVED lines=8> */
[--C-:B------:R-:W-:Y:S01]  /*4dc0*/  FFMA.FTZ R191, R191, UR23, R218.reuse ;  /* 0x00000017bfbf7c23 */ /* 0x100fe200080100da */
[----:B------:R-:W-:Y:S01]  /*4dd0*/  FMUL.FTZ R102, R188, UR11 ;  /* 0x0000000bbc667c20 */ /* 0x000fe20008410000 */
[----:B------:R-:W-:Y:S01]  /*4de0*/  LOP3.LUT P4, RZ, R121, 0xff, RZ, 0xc0, !PT ;  /* 0x000000ff79ff7812 */ /* 0x000fe2000788c0ff */
[----:B------:R-:W-:Y:S01]  /*4df0*/  FMUL.FTZ R103, R103, UR11 ;  /* 0x0000000b67677c20 */ /* 0x000fe20008410000 */
        /* <DEDUP_REMOVED lines=12> */
[----:B------:R-:W-:Y:S01]  /*4ec0*/  FMUL.FTZ R105, R105, UR11 ;  /* 0x0000000b69697c20 */ /* 0x000fe20008410000 */
[----:B------:R-:W-:Y:S01]  /*4ed0*/  @P4 SHF.L.U32 R109, R110, 0x10, RZ ;  /* 0x000000106e6d4819 */ /* 0x000fe200000006ff */
[----:B------:R-:W-:Y:S01]  /*4ee0*/  FMUL.FTZ R100, R100, UR7 ;  /* 0x0000000764647c20 */ /* 0x000fe20008410000 */
[----:B------:R-:W-:Y:S01]  /*4ef0*/  @P5 PRMT R110, R110, 0x7632, R110 ;  /* 0x000076326e6e5816 */ /* 0x000fe2000000006e */
[----:B------:R-:W-:Y:S01]  /*4f00*/  FFMA.FTZ R194, R194, UR23, R218 ;  /* 0x00000017c2c27c23 */ /* 0x000fe200080100da */
[----:B------:R-:W-:Y:S01]  /*4f10*/  FMUL.FTZ R106, R14, R106 ;  /* 0x0000006a0e6a7220 */ /* 0x000fe20000410000 */
[----:B------:R-:W-:Y:S01]  /*4f20*/  @P3 FMUL.FTZ R113, R104, R100 ;  /* 0x0000006468713220 */ /* 0x000fe20000410000 */
[----:B------:R-:W-:Y:S01]  /*4f30*/  FMUL.FTZ R104, R191, UR11 ;  /* 0x0000000bbf687c20 */ /* 0x000fe20008410000 */
        /* <DEDUP_REMOVED lines=21> */
[----:B------:R-:W-:Y:S01]  /*5090*/  FMUL.FTZ R106, R195, UR11 ;  /* 0x0000000bc36a7c20 */ /* 0x000fe20008410000 */
[----:B------:R-:W-:Y:S01]  /*50a0*/  FSEL R123, R123, RZ, P5 ;  /* 0x000000ff7b7b7208 */ /* 0x000fe20002800000 */
[----:B------:R-:W-:Y:S01]  /*50b0*/  FMUL.FTZ R101, R101, UR11 ;  /* 0x0000000b65657c20 */ /* 0x000fe20008410000 */
        /* <DEDUP_REMOVED lines=10> */
[----:B------:R-:W-:Y:S01]  /*5160*/  FMUL.FTZ R107, R201, UR11 ;  /* 0x0000000bc96b7c20 */ /* 0x000fe20008410000 */
        /* <DEDUP_REMOVED lines=14> */
[----:B------:R-:W-:Y:S01]  /*5250*/  FMUL.FTZ R100, R186, UR11 ;  /* 0x0000000bba647c20 */ /* 0x000fe20008410000 */
        /* <DEDUP_REMOVED lines=15> */
.L_x_7354:
[--C-:B------:R-:W-:Y:S01]  /*5350*/  FFMA.FTZ R188, R188, UR23, R218.reuse ;  /* 0x00000017bcbc7c23 */ /* 0x100fe200080100da */
[C---:B------:R-:W-:Y:S01]  /*5360*/  LOP3.LUT P3, RZ, R120.reuse, 0xff0000, RZ, 0xc0, !PT ;  /* 0x00ff000078ff7812 */ /* 0x040fe2000786c0ff */
[----:B------:R-:W-:Y:S01]  /*5370*/  FFMA.FTZ R189, R189, UR23, R218 ;  /* 0x00000017bdbd7c23 */ /* 0x000fe200080100da */
[----:B------:R-:W-:Y:S01]  /*5380*/  LOP3.LUT P5, RZ, R120, 0xff000000, RZ, 0xc0, !PT ;  /* 0xff00000078ff7812 */ /* 0x000fe200078ac0ff */
[----:B------:R-:W-:Y:S01]  /*5390*/  FADD.FTZ R188, R192, -R188 ;  /* 0x800000bcc0bc7221 */ /* 0x000fe20000010000 */
[----:B------:R-:W-:Y:S02]  /*53a0*/  HFMA2 R112, -RZ, RZ, 0, 0 ;  /* 0x00000000ff707431 */ /* 0x000fe400000001ff */
[----:B------:R-:W-:Y:S01]  /*53b0*/  FADD.FTZ R199, R199, -R189 ;  /* 0x800000bdc7c77221 */ /* 0x000fe20000010000 */
[--C-:B------:R-:W-:Y:S01]  /*53c0*/  FFMA.FTZ R191, R191, UR23, R218.reuse ;  /* 0x00000017bfbf7c23 */ /* 0x100fe200080100da */
[----:B------:R-:W-:Y:S01]  /*53d0*/  FMUL.FTZ R188, R188, UR11 ;  /* 0x0000000bbcbc7c20 */ /* 0x000fe20008410000 */
[----:B------:R-:W-:Y:S01]  /*53e0*/  LOP3.LUT P0, RZ, R121, 0xff, RZ, 0xc0, !PT ;  /* 0x000000ff79ff7812 */ /* 0x000fe2000780c0ff */
[----:B------:R-:W-:Y:S01]  /*53f0*/  FMUL.FTZ R199, R199, UR11 ;  /* 0x0000000bc7c77c20 */ /* 0x000fe20008410000 */
        /* <DEDUP_REMOVED lines=13> */
[----:B------:R-:W-:Y:S01]  /*54d0*/  FMUL.FTZ R200, R200, UR11 ;  /* 0x0000000bc8c87c20 */ /* 0x000fe20008410000 */
[----:B------:R-:W-:Y:S01]  /*54e0*/  @P5 FMUL.FTZ R113, R114, R109 ;  /* 0x0000006d72715220 */ /* 0x000fe20000410000 */
[----:B------:R-:W-:Y:S01]  /*54f0*/  FADD.FTZ R114, R193, -R191 ;  /* 0x800000bfc1727221 */ /* 0x000fe20000010000 */
[C---:B------:R-:W-:Y:S01]  /*5500*/  @P0 SHF.L.U32 R115, R110.reuse, 0x10, RZ ;  /* 0x000000106e730819 */ /* 0x040fe200000006ff */
[----:B------:R-:W-:Y:S01]  /*5510*/  FADD.FTZ R194, R195, -R194 ;  /* 0x800000c2c3c27221 */ /* 0x000fe20000010000 */
[----:B------:R-:W-:Y:S01]  /*5520*/  @P4 PRMT R123, R110, 0x7632, R123 ;  /* 0x000076326e7b4816 */ /* 0x000fe2000000007b */
[----:B------:R-:W-:Y:S01]  /*5530*/  FMUL.FTZ R114, R114, UR11 ;  /* 0x0000000b72727c20 */ /* 0x000fe20008410000 */
[----:B------:R-:W-:Y:S01]  /*5540*/  FMUL.FTZ R110, R200, UR10 ;  /* 0x0000000ac86e7c20 */ /* 0x000fe20008410000 */
[----:B------:R-:W-:Y:S01]  /*5550*/  FMUL.FTZ R194, R194, UR11 ;  /* 0x0000000bc2c27c20 */ /* 0x000fe20008410000 */
        /* <DEDUP_REMOVED lines=14> */
[--C-:B------:R-:W-:Y:S01]  /*5640*/  FFMA.FTZ R197, R197, UR23, R218.reuse ;  /* 0x00000017c5c57c23 */ /* 0x100fe200080100da */
[----:B------:R-:W-:Y:S02]  /*5650*/  HFMA2 R122, -RZ, RZ, 0, 0 ;  /* 0x00000000ff7a7431 */ /* 0x000fe400000001ff */
[----:B------:R-:W-:Y:S01]  /*5660*/  FMUL.FTZ R110, R17, R110 ;  /* 0x0000006e116e7220 */ /* 0x000fe20000410000 */
[----:B------:R-:W-:Y:S01]  /*5670*/  FSEL R123, R123, RZ, P3 ;  /* 0x000000ff7b7b7208 */ /* 0x000fe20001800000 */
[----:B------:R-:W-:Y:S01]  /*5680*/  FADD.FTZ R197, R201, -R197 ;  /* 0x800000c5c9c57221 */ /* 0x000fe20000010000 */
[----:B------:R-:W-:Y:S01]  /*5690*/  LOP3.LUT P3, RZ, R121, 0xff0000, RZ, 0xc0, !PT ;  /* 0x00ff000079ff7812 */ /* 0x000fe2000786c0ff */
[----:B------:R-:W-:Y:S01]  /*56a0*/  FMUL.FTZ R198, R198, UR11 ;  /* 0x0000000bc6c67c20 */ /* 0x000fe20008410000 */
[----:B------:R-:W-:Y:S01]  /*56b0*/  FSEL R184, R184, RZ, P0 ;  /* 0x000000ffb8b87208 */ /* 0x000fe20000000000 */
[----:B------:R-:W-:Y:S01]  /*56c0*/  FMUL.FTZ R197, R197, UR11 ;  /* 0x0000000bc5c57c20 */ /* 0x000fe20008410000 */
[----:B------:R-:W-:Y:S01]  /*56d0*/  ISETP.GE.U32.AND P0, PT, R120, RZ, PT ;  /* 0x000000ff7800720c */ /* 0x000fe20003f06070 */
[----:B------:R-:W-:Y:S01]  /*56e0*/  FMUL.FTZ R198, R198, UR10 ;  /* 0x0000000ac6c67c20 */ /* 0x000fe20008410000 */
[----:B------:R-:W-:Y:S01]  /*56f0*/  FSEL R110, R110, RZ, P4 ;  /* 0x000000ff6e6e7208 */ /* 0x000fe20002000000 */
[----:B------:R-:W-:Y:S01]  /*5700*/  FMUL.FTZ R109, R15, R109 ;  /* 0x0000006d0f6d7220 */ /* 0x000fe20000410000 */
[----:B------:R-:W-:Y:S01]  /*5710*/  ISETP.GE.U32.AND.EX P0, PT, R121, 0x1000000, PT, P0 ;  /* 0x010000007900780c */ /* 0x000fe20003f06100 */
[----:B------:R-:W-:Y:S01]  /*5720*/  FFMA.FTZ R121, R186, UR23, R218 ;  /* 0x00000017ba797c23 */ /* 0x000fe200080100da */
[----:B------:R-:W-:-:S02]  /*5730*/  LOP3.LUT P4, RZ, R120, 0xff, RZ, 0xc0, !PT ;  /* 0x000000ff78ff7812 */ /* 0x000fc4000788c0ff */
[----:B------:R-:W-:Y:S01]  /*5740*/  FSEL R109, R109, RZ, P5 ;  /* 0x000000ff6d6d7208 */ /* 0x000fe20002800000 */
[----:B------:R-:W-:Y:S01]  /*5750*/  FADD.FTZ R121, R190, -R121 ;  /* 0x80000079be797221 */ /* 0x000fe20000010000 */
[----:B------:R-:W-:Y:S02]  /*5760*/  @P3 SHF.L.U32 R187, R111, 0x10, RZ ;  /* 0x000000106fbb3819 */ /* 0x000fe400000006ff */
[----:B------:R-:W-:Y:S01]  /*5770*/  F2FP.BF16.F32.PACK_AB R110, R110, R184 ;  /* 0x000000b86e6e723e */ /* 0x000fe200000010ff */
[----:B------:R-:W-:Y:S01]  /*5780*/  FMUL.FTZ R121, R121, UR11 ;  /* 0x0000000b79797c20 */ /* 0x000fe20008410000 */
[----:B------:R-:W-:Y:S01]  /*5790*/  F2FP.BF16.F32.PACK_AB R109, R109, R123 ;  /* 0x0000007b6d6d723e */ /* 0x000fe200000010ff */
[-C--:B------:R-:W-:Y:S01]  /*57a0*/  @P3 FMUL.FTZ R122, R187, R185.reuse ;  /* 0x000000b9bb7a3220 */ /* 0x080fe20000410000 */
[----:B------:R-:W-:Y:S01]  /*57b0*/  FMUL.FTZ R185, R18, R185 ;  /* 0x000000b912b97220 */ /* 0x000fe20000410000 */
[----:B------:R-:W-:Y:S01]  /*57c0*/  @P0 PRMT R186, R111, 0x7632, R186 ;  /* 0x000076326fba0816 */ /* 0x000fe200000000ba */
[----:B------:R-:W-:Y:S01]  /*57d0*/  FMUL.FTZ R111, R197, UR10 ;  /* 0x0000000ac56f7c20 */ /* 0x000fe20008410000 */
[----:B------:R-:W-:-:S02]  /*57e0*/  FMUL.FTZ R121, R121, UR10 ;  /* 0x0000000a79797c20 */ /* 0x000fc40008410000 */
[----:B------:R-:W-:Y:S01]  /*57f0*/  FSEL R185, R185, RZ, P3 ;  /* 0x000000ffb9b97208 */ /* 0x000fe20001800000 */
[----:B------:R-:W-:Y:S01]  /*5800*/  FMUL.FTZ R111, R111, UR7 ;  /* 0x000000076f6f7c20 */ /* 0x000fe20008410000 */
[----:B------:R-:W-:Y:S01]  /*5810*/  LOP3.LUT P3, RZ, R120, 0xff00, RZ, 0xc0, !PT ;  /* 0x0000ff0078ff7812 */ /* 0x000fe2000786c0ff */
[----:B------:R-:W-:Y:S01]  /*5820*/  FMUL.FTZ R187, R121, UR7 ;  /* 0x0000000779bb7c20 */ /* 0x000fe20008410000 */
[----:B------:R-:W-:Y:S01]  /*5830*/  @P0 SHF.L.U32 R186, R186, 0x10, RZ ;  /* 0x00000010baba0819 */ /* 0x000fe200000006ff */
[----:B------:R-:W-:Y:S01]  /*5840*/  HFMA2 R121, -RZ, RZ, 0, 0 ;  /* 0x00000000ff797431 */ /* 0x000fe200000001ff */
[----:B------:R-:W-:-:S03]  /*5850*/  MOV R120, RZ ;  /* 0x000000ff00787202 */ /* 0x000fc60000000f00 */
[-C--:B------:R-:W-:Y:S01]  /*5860*/  @P0 FMUL.FTZ R120, R186, R111.reuse ;  /* 0x0000006fba780220 */ /* 0x080fe20000410000 */
[----:B------:R-:W-:Y:S01]  /*5870*/  @P4 SHF.L.U32 R186, R108, 0x10, RZ ;  /* 0x000000106cba4819 */ /* 0x000fe200000006ff */
[----:B------:R-:W-:-:S04]  /*5880*/  FMUL.FTZ R111, R19, R111 ;  /* 0x0000006f136f7220 */ /* 0x000fc80000410000 */
[----:B------:R-:W-:Y:S01]  /*5890*/  @P3 PRMT R108, R108, 0x7632, R108 ;  /* 0x000076326c6c3816 */ /* 0x000fe2000000006c */
[-C--:B------:R-:W-:Y:S01]  /*58a0*/  @P4 FMUL.FTZ R121, R186, R187.reuse ;  /* 0x000000bbba794220 */ /* 0x080fe20000410000 */
[----:B------:R-:W-:Y:S01]  /*58b0*/  MOV R186, RZ ;  /* 0x000000ff00ba7202 */ /* 0x000fe20000000f00 */
[----:B------:R-:W-:Y:S01]  /*58c0*/  FMUL.FTZ R187, R12, R187 ;  /* 0x000000bb0cbb7220 */ /* 0x000fe20000410000 */
[----:B------:R-:W-:Y:S01]  /*58d0*/  @P3 SHF.L.U32 R188, R108, 0x10, RZ ;  /* 0x000000106cbc3819 */ /* 0x000fe200000006ff */
[----:B------:R-:W-:Y:S01]  /*58e0*/  FMUL.FTZ R108, R198, UR7 ;  /* 0x00000007c66c7c20 */ /* 0x000fe20008410000 */
[----:B------:R-:W-:Y:S02]  /*58f0*/  FSEL R111, R111, RZ, P0 ;  /* 0x000000ff6f6f7208 */ /* 0x000fe40000000000 */
[----:B------:R-:W-:Y:S01]  /*5900*/  FSEL R187, R187, RZ, P4 ;  /* 0x000000ffbbbb7208 */ /* 0x000fe20002000000 */
[-C--:B------:R-:W-:Y:S01]  /*5910*/  @P3 FMUL.FTZ R186, R188, R108.reuse ;  /* 0x0000006cbcba3220 */ /* 0x080fe20000410000 */
[----:B------:R-:W-:Y:S01]  /*5920*/  FMUL.FTZ R108, R13, R108 ;  /* 0x0000006c0d6c7220 */ /* 0x000fe20000410000 */
[----:B------:R-:W-:-:S04]  /*5930*/  F2FP.BF16.F32.PACK_AB R111, R111, R185 ;  /* 0x000000b96f6f723e */ /* 0x000fc800000010ff */
[----:B------:R-:W-:-:S04]  /*5940*/  FSEL R108, R108, RZ, P3 ;  /* 0x000000ff6c6c7208 */ /* 0x000fc80001800000 */
[----:B------:R-:W-:-:S07]  /*5950*/  F2FP.BF16.F32.PACK_AB R108, R108, R187 ;  /* 0x000000bb6c6c723e */ /* 0x000fce00000010ff */
.L_x_7353:
[----:B------:R-:W2:Y:S04]  /*5960*/  LDL.LU R193, [R1+0x4c] ;  /* 0x00004c0001c17983 */ /* 0x000ea80000300800 */
[----:B------:R-:W3:Y:S04]  /*5970*/  LDL.LU R192, [R1+0x48] ;  /* 0x0000480001c07983 */ /* 0x000ee80000300800 */
[----:B------:R-:W4:Y:S04]  /*5980*/  LDL.LU R191, [R1+0x44] ;  /* 0x0000440001bf7983 */ /* 0x000f280000300800 */
[----:B------:R-:W2:Y:S04]  /*5990*/  LDL.LU R190, [R1+0x40] ;  /* 0x0000400001be7983 */ /* 0x000ea80000300800 */
[----:B------:R-:W3:Y:S04]  /*59a0*/  LDL.LU R189, [R1+0x3c] ;  /* 0x00003c0001bd7983 */ /* 0x000ee80000300800 */
[----:B------:R-:W4:Y:S04]  /*59b0*/  LDL.LU R188, [R1+0x38] ;  /* 0x0000380001bc7983 */ /* 0x000f280000300800 */
[----:B------:R-:W2:Y:S04]  /*59c0*/  LDL.LU R187, [R1+0x34] ;  /* 0x0000340001bb7983 */ /* 0x000ea80000300800 */
[----:B------:R-:W2:Y:S01]  /*59d0*/  LDL.LU R185, [R1+0x30] ;  /* 0x0000300001b97983 */ /* 0x000ea20000300800 */
[----:B------:R-:W-:Y:S01]  /*59e0*/  MOV R184, 0x10 ;  /* 0x0000001000b87802 */ /* 0x000fe20000000f00 */
[----:B---3--:R-:W-:Y:S01]  /*59f0*/  FADD.FTZ R189, R113, R189 ;  /* 0x000000bd71bd7221 */ /* 0x008fe20000010000 */
[----:B----4-:R-:W-:-:S02]  /*5a00*/  FADD.FTZ R188, R112, R188 ;  /* 0x000000bc70bc7221 */ /* 0x010fc40000010000 */
[----:B------:R-:W0:Y:S01]  /*5a10*/  @P2 LDC.64 R112, c[0x0][0x478] ;  /* 0x00011e00ff702b82 */ /* 0x000e220000000a00 */
[----:B--2---:R-:W-:Y:S01]  /*5a20*/  FADD.FTZ R187, R186, R187 ;  /* 0x000000bbbabb7221 */ /* 0x004fe20000010000 */
[----:B------:R-:W-:Y:S01]  /*5a30*/  FADD.FTZ R185, R121, R185 ;  /* 0x000000b979b97221 */ /* 0x000fe20000010000 */
[----:B------:R-:W-:Y:S01]  /*5a40*/  FADD.FTZ R190, R114, R190 ;  /* 0x000000be72be7221 */ /* 0x000fe20000010000 */
[----:B------:R-:W-:Y:S01]  /*5a50*/  FADD.FTZ R191, R115, R191 ;  /* 0x000000bf73bf7221 */ /* 0x000fe20000010000 */
[----:B------:R-:W-:Y:S01]  /*5a60*/  FADD.FTZ R192, R122, R192 ;  /* 0x000000c07ac07221 */ /* 0x000fe20000010000 */
[----:B------:R-:W-:Y:S01]  /*5a70*/  FADD.FTZ R193, R120, R193 ;  /* 0x000000c178c17221 */ /* 0x000fe20000010000 */
[----:B------:R-:W-:Y:S01]  /*5a80*/  STL [R1+0x30], R185 ;  /* 0x000030b901007387 */ /* 0x000fe20000100800 */
[----:B------:R-:W-:-:S03]  /*5a90*/  MOV R121, 0x10 ;  /* 0x0000001000797802 */ /* 0x000fc60000000f00 */
[----:B------:R-:W-:Y:S04]  /*5aa0*/  STL [R1+0x34], R187 ;  /* 0x000034bb01007387 */ /* 0x000fe80000100800 */
[----:B------:R-:W-:Y:S04]  /*5ab0*/  STL [R1+0x38], R188 ;  /* 0x000038bc01007387 */ /* 0x000fe80000100800 */
[----:B------:R-:W-:Y:S01]  /*5ac0*/  STL [R1+0x3c], R189 ;  /* 0x00003cbd01007387 */ /* 0x000fe20000100800 */
[----:B0-----:R-:W-:-:S03]  /*5ad0*/  @P2 IMAD.WIDE.U32 R112, R183, 0x20, R112 ;  /* 0x00000020b7702825 */ /* 0x001fc600078e0070 */
[----:B------:R-:W-:Y:S04]  /*5ae0*/  STL [R1+0x40], R190 ;  /* 0x000040be01007387 */ /* 0x000fe80000100800 */
[----:B------:R-:W-:Y:S04]  /*5af0*/  STL [R1+0x44], R191 ;  /* 0x000044bf01007387 */ /* 0x000fe80000100800 */
[----:B------:R-:W-:Y:S04]  /*5b00*/  STL [R1+0x48], R192 ;  /* 0x000048c001007387 */ /* 0x000fe80000100800 */
[----:B------:R-:W-:Y:S04]  /*5b10*/  STL [R1+0x4c], R193 ;  /* 0x00004cc101007387 */ /* 0x000fe80000100800 */
[----:B------:R-:W-:Y:S04]  /*5b20*/  @P2 STG.E.128 desc[UR16][R112.64], R100 ;  /* 0x0000006470002986 */ /* 0x000fe8000c101d10 */
[----:B------:R0:W-:Y:S02]  /*5b30*/  @P2 STG.E.128 desc[UR16][R112.64+0x10], R104 ;  /* 0x0000106870002986 */ /* 0x0001e4000c101d10 */
[----:B0-----:R-:W-:-:S05]  /*5b40*/  IMAD.WIDE.U32 R112, R183, R184, UR26 ;  /* 0x0000001ab7707e25 */ /* 0x001fca000f8e00b8 */
[----:B------:R0:W-:Y:S02]  /*5b50*/  STG.E.128 desc[UR16][R112.64], R108 ;  /* 0x0000006c70007986 */ /* 0x0001e4000c101d10 */
[----:B0-----:R-:W-:-:S06]  /*5b60*/  IMAD.WIDE.U32 R108, R182, R121, UR24 ;  /* 0x00000018b66c7e25 */ /* 0x001fcc000f8e0079 */
[----:B------:R-:W5:Y:S01]  /*5b70*/  LDG.E.128 R108, desc[UR16][R108.64] ;  /* 0x000000106c6c7981 */ /* 0x000f62000c1e1d00 */
[----:B------:R-:W-:Y:S05]  /*5b80*/  @!P1 BRA `(.L_x_7355) ;  /* 0x0000000800f89947 */ /* 0x000fea0003800000 */
[----:B------:R-:W-:Y:S05]  /*5b90*/  @!P2 BRA `(.L_x_7356) ;  /* 0x000000040078a947 */ /* 0x000fea0003800000 */
[--C-:B------:R-:W-:Y:S01]  /*5ba0*/  FFMA.FTZ R100, R147, UR23, R218.reuse ;  /* 0x0000001793647c23 */ /* 0x100fe200080100da */
[----:B------:R-:W-:Y:S01]  /*5bb0*/  LOP3.LUT P0, RZ, R119, 0xff, RZ, 0xc0, !PT ;  /* 0x000000ff77ff7812 */ /* 0x000fe2000780c0ff */
[--C-:B------:R-:W-:Y:S01]  /*5bc0*/  FFMA.FTZ R101, R152, UR23, R218.reuse ;  /* 0x0000001798657c23 */ /* 0x100fe200080100da */
[----:B------:R-:W-:Y:S01]  /*5bd0*/  FFMA.FTZ R142, R142, UR23, R218 ;  /* 0x000000178e8e7c23 */ /* 0x000fe200080100da */
[----:B------:R-:W-:Y:S01]  /*5be0*/  FADD.FTZ R149, R149, -R100 ;  /* 0x8000006495957221 */ /* 0x000fe20000010000 */
[----:B------:R-:W-:Y:S01]  /*5bf0*/  CS2R R114, SRZ ;  /* 0x0000000000727805 */ /* 0x000fe2000001ff00 */
[----:B------:R-:W-:Y:S01]  /*5c00*/  FADD.FTZ R150, R150, -R101 ;  /* 0x8000006596967221 */ /* 0x000fe20000010000 */
[----:B------:R-:W-:Y:S01]  /*5c10*/  FADD.FTZ R145, R145, -R142 ;  /* 0x8000008e91917221 */ /* 0x000fe20000010000 */
[----:B------:R-:W-:Y:S01]  /*5c20*/  FFMA.FTZ R104, R149, UR11, R88 ;  /* 0x0000000b95687c23 */ /* 0x000fe20008010058 */
[----:B------:R-:W-:Y:S01]  /*5c30*/  LOP3.LUT P5, RZ, R118, 0xff0000, RZ, 0xc0, !PT ;  /* 0x00ff000076ff7812 */ /* 0x000fe200078ac0ff */
[----:B------:R-:W-:Y:S01]  /*5c40*/  FFMA.FTZ R105, R150, UR11, R89 ;  /* 0x0000000b96697c23 */ /* 0x000fe20008010059 */
[----:B------:R-:W-:Y:S01]  /*5c50*/  FFMA.FTZ R102, R145, UR11, R86 ;  /* 0x0000000b91667c23 */ /* 0x000fe20008010056 */
[----:B------:R-:W-:Y:S01]  /*5c60*/  FMUL.FTZ R101, R104, UR10 ;  /* 0x0000000a68657c20 */ /* 0x000fe20008410000 */
[----:B------:R-:W-:Y:S01]  /*5c70*/  FFMA.FTZ R154, R154, UR23, R218 ;  /* 0x000000179a9a7c23 */ /* 0x000fe200080100da */
[----:B-----5:R-:W-:-:S02]  /*5c80*/  @P0 SHF.L.U32 R100, R110, 0x10, RZ ;  /* 0x000000106e640819 */ /* 0x020fc400000006ff */
[----:B------:R-:W-:Y:S01]  /*5c90*/  CS2R R120, SRZ ;  /* 0x0000000000787805 */ /* 0x000fe2000001ff00 */
[----:B------:R-:W-:Y:S01]  /*5ca0*/  FMUL.FTZ R101, R101, UR7 ;  /* 0x0000000765657c20 */ /* 0x000fe20008410000 */
[----:B------:R-:W-:Y:S01]  /*5cb0*/  FADD.FTZ R151, R151, -R154 ;  /* 0x8000009a97977221 */ /* 0x000fe20000010000 */
[----:B------:R-:W-:Y:S01]  /*5cc0*/  LOP3.LUT P3, RZ, R119, 0xff0000, RZ, 0xc0, !PT ;  /* 0x00ff000077ff7812 */ /* 0x000fe2000786c0ff */
[----:B------:R-:W-:Y:S01]  /*5cd0*/  FFMA.FTZ R143, R143, UR23, R218 ;  /* 0x000000178f8f7c23 */ /* 0x000fe200080100da */
[----:B------:R-:W-:Y:S01]  /*5ce0*/  @P0 FMUL.FTZ R114, R100, R101 ;  /* 0x0000006564720220 */ /* 0x000fe20000410000 */
[----:B------:R-:W-:Y:S01]  /*5cf0*/  FMUL.FTZ R100, R105, UR10 ;  /* 0x0000000a69647c20 */ /* 0x000fe20008410000 */
[----:B------:R-:W-:Y:S01]  /*5d00*/  LOP3.LUT P4, RZ, R119, 0xff00, RZ, 0xc0, !PT ;  /* 0x0000ff0077ff7812 */ /* 0x000fe2000788c0ff */
[----:B------:R-:W-:Y:S01]  /*5d10*/  FFMA.FTZ R106, R151, UR11, R90 ;  /* 0x0000000b976a7c23 */ /* 0x000fe2000801005a */
[----:B------:R-:W-:Y:S01]  /*5d20*/  FADD.FTZ R148, R148, -R143 ;  /* 0x8000008f94947221 */ /* 0x000fe20000010000 */
[----:B------:R-:W-:Y:S01]  /*5d30*/  FMUL.FTZ R107, R100, UR7 ;  /* 0x00000007646b7c20 */ /* 0x000fe20008410000 */
[----:B------:R-:W-:Y:S01]  /*5d40*/  FMUL.FTZ R100, R102, UR10 ;  /* 0x0000000a66647c20 */ /* 0x000fe20008410000 */
[----:B------:R-:W-:-:S02]  /*5d50*/  FFMA.FTZ R141, R141, UR23, R218 ;  /* 0x000000178d8d7c23 */ /* 0x000fc400080100da */
[----:B------:R-:W-:Y:S01]  /*5d60*/  FMUL.FTZ R113, R25, R107 ;  /* 0x0000006b19717220 */ /* 0x000fe20000410000 */
[----:B------:R-:W-:Y:S01]  /*5d70*/  FMUL.FTZ R103, R100, UR7 ;  /* 0x0000000764677c20 */ /* 0x000fe20008410000 */
[----:B------:R-:W-:Y:S01]  /*5d80*/  @P5 SHF.L.U32 R100, R109, 0x10, RZ ;  /* 0x000000106d645819 */ /* 0x000fe200000006ff */
[----:B------:R-:W-:Y:S02]  /*5d90*/  FADD.FTZ R146, R146, -R141 ;  /* 0x8000008d92927221 */ /* 0x000fe40000010000 */
[-C--:B------:R-:W-:Y:S01]  /*5da0*/  FMUL.FTZ R112, R22, R103.reuse ;  /* 0x0000006716707220 */ /* 0x080fe20000410000 */
[----:B------:R-:W-:Y:S01]  /*5db0*/  @P4 PRMT R110, R110, 0x7632, R110 ;  /* 0x000076326e6e4816 */ /* 0x000fe2000000006e */
[----:B------:R-:W-:Y:S01]  /*5dc0*/  @P5 FMUL.FTZ R120, R100, R103 ;  /* 0x0000006764785220 */ /* 0x000fe20000410000 */
[----:B------:R-:W-:Y:S01]  /*5dd0*/  FMUL.FTZ R100, R106, UR10 ;  /* 0x0000000a6a647c20 */ /* 0x000fe20008410000 */
[----:B------:R-:W-:Y:S01]  /*5de0*/  FSEL R113, R113, RZ, P4 ;  /* 0x000000ff71717208 */ /* 0x000fe20002000000 */
[----:B------:R-:W-:Y:S01]  /*5df0*/  FFMA.FTZ R103, R148, UR11, R87 ;  /* 0x0000000b94677c23 */ /* 0x000fe20008010057 */
[----:B------:R-:W-:Y:S01]  /*5e00*/  @P4 SHF.L.U32 R110, R110, 0x10, RZ ;  /* 0x000000106e6e4819 */ /* 0x000fe200000006ff */
[----:B------:R-:W-:Y:S01]  /*5e10*/  FMUL.FTZ R123, R100, UR7 ;  /* 0x00000007647b7c20 */ /* 0x000fe20008410000 */
[----:B------:R-:W-:-:S02]  /*5e20*/  @P3 SHF.L.U32 R100, R111, 0x10, RZ ;  /* 0x000000106f643819 */ /* 0x000fc400000006ff */
[----:B------:R-:W-:Y:S01]  /*5e30*/  FSEL R112, R112, RZ, P5 ;  /* 0x000000ff70707208 */ /* 0x000fe20002800000 */
[----:B------:R-:W-:Y:S01]  /*5e40*/  @P4 FMUL.FTZ R115, R110, R107 ;  /* 0x0000006b6e734220 */ /* 0x000fe20000410000 */
[----:B------:R-:W-:Y:S01]  /*5e50*/  LOP3.LUT P5, RZ, R118, 0xff000000, RZ, 0xc0, !PT ;  /* 0xff00000076ff7812 */ /* 0x000fe200078ac0ff */
[----:B------:R-:W-:Y:S01]  /*5e60*/  @P3 FMUL.FTZ R121, R100, R123 ;  /* 0x0000007b64793220 */ /* 0x000fe20000410000 */
[--C-:B------:R-:W-:Y:S01]  /*5e70*/  FFMA.FTZ R100, R155, UR23, R218.reuse ;  /* 0x000000179b647c23 */ /* 0x100fe200080100da */
[----:B------:R-:W-:Y:S01]  /*5e80*/  FMUL.FTZ R110, R24, R101 ;  /* 0x00000065186e7220 */ /* 0x000fe20000410000 */
[----:B------:R-:W-:Y:S01]  /*5e90*/  FFMA.FTZ R101, R140, UR23, R218 ;  /* 0x000000178c657c23 */ /* 0x000fe200080100da */
[----:B------:R-:W-:Y:S01]  /*5ea0*/  FMUL.FTZ R142, R26, R123 ;  /* 0x0000007b1a8e7220 */ /* 0x000fe20000410000 */
[----:B------:R-:W-:Y:S01]  /*5eb0*/  FADD.FTZ R100, R153, -R100 ;  /* 0x8000006499647221 */ /* 0x000fe20000010000 */
[----:B------:R-:W-:Y:S01]  /*5ec0*/  LOP3.LUT P4, RZ, R118, 0xff, RZ, 0xc0, !PT ;  /* 0x000000ff76ff7812 */ /* 0x000fe2000788c0ff */
[----:B------:R-:W-:Y:S01]  /*5ed0*/  FADD.FTZ R101, R144, -R101 ;  /* 0x8000006590657221 */ /* 0x000fe20000010000 */
[----:B------:R-:W-:Y:S01]  /*5ee0*/  FSEL R110, R110, RZ, P0 ;  /* 0x000000ff6e6e7208 */ /* 0x000fe20000000000 */
[----:B------:R-:W-:Y:S01]  /*5ef0*/  FFMA.FTZ R107, R100, UR11, R91 ;  /* 0x0000000b646b7c23 */ /* 0x000fe2000801005b */
[----:B------:R-:W-:Y:S01]  /*5f00*/  ISETP.GE.U32.AND P0, PT, R118, RZ, PT ;  /* 0x000000ff7600720c */ /* 0x000fe20003f06070 */
[----:B------:R-:W-:Y:S01]  /*5f10*/  FMUL.FTZ R140, R103, UR10 ;  /* 0x0000000a678c7c20 */ /* 0x000fe20008410000 */
[----:B------:R-:W-:Y:S01]  /*5f20*/  @P5 PRMT R109, R109, 0x7632, R109 ;  /* 0x000076326d6d5816 */ /* 0x000fe2000000006d */
[----:B------:R-:W-:Y:S01]  /*5f30*/  FMUL.FTZ R100, R107, UR10 ;  /* 0x0000000a6b647c20 */ /* 0x000fe20008410000 */
[----:B------:R-:W-:Y:S01]  /*5f40*/  FSEL R142, R142, RZ, P3 ;  /* 0x000000ff8e8e7208 */ /* 0x000fe20001800000 */
[----:B------:R-:W-:Y:S01]  /*5f50*/  FMUL.FTZ R140, R140, UR7 ;  /* 0x000000078c8c7c20 */ /* 0x000fe20008410000 */
[----:B------:R-:W-:Y:S01]  /*5f60*/  LOP3.LUT P3, RZ, R118, 0xff00, RZ, 0xc0, !PT ;  /* 0x0000ff0076ff7812 */ /* 0x000fe2000786c0ff */
[----:B------:R-:W-:Y:S01]  /*5f70*/  FMUL.FTZ R144, R100, UR7 ;  /* 0x0000000764907c20 */ /* 0x000fe20008410000 */
[----:B------:R-:W-:Y:S01]  /*5f80*/  ISETP.GE.U32.AND.EX P0, PT, R119, 0x1000000, PT, P0 ;  /* 0x010000007700780c */ /* 0x000fe20003f06100 */
[----:B------:R-:W-:Y:S01]  /*5f90*/  FFMA.FTZ R100, R101, UR11, R84 ;  /* 0x0000000b65647c23 */ /* 0x000fe20008010054 */
[----:B------:R-:W-:-:S02]  /*5fa0*/  @P5 SHF.L.U32 R109, R109, 0x10, RZ ;  /* 0x000000106d6d5819 */ /* 0x000fc400000006ff */
[----:B------:R-:W-:Y:S02]  /*5fb0*/  CS2R R118, SRZ ;  /* 0x0000000000767805 */ /* 0x000fe4000001ff00 */
[----:B------:R-:W-:Y:S01]  /*5fc0*/  CS2R R122, SRZ ;  /* 0x00000000007a7805 */ /* 0x000fe2000001ff00 */
[----:B------:R-:W-:Y:S01]  /*5fd0*/  FMUL.FTZ R101, R100, UR10 ;  /* 0x0000000a64657c20 */ /* 0x000fe20008410000 */
[----:B------:R-:W-:Y:S01]  /*5fe0*/  F2FP.BF16.F32.PACK_AB R110, R113, R110 ;  /* 0x0000006e716e723e */ /* 0x000fe200000010ff */
[-C--:B------:R-:W-:Y:S01]  /*5ff0*/  @P5 FMUL.FTZ R118, R109, R140.reuse ;  /* 0x0000008c6d765220 */ /* 0x080fe20000410000 */
[----:B------:R-:W-:Y:S01]  /*6000*/  @P4 SHF.L.U32 R109, R108, 0x10, RZ ;  /* 0x000000106c6d4819 */ /* 0x000fe200000006ff */
[----:B------:R-:W-:Y:S01]  /*6010*/  FMUL.FTZ R141, R101, UR7 ;  /* 0x00000007658d7c20 */ /* 0x000fe20008410000 */
[----:B------:R-:W-:Y:S01]  /*6020*/  FFMA.FTZ R101, R146, UR11, R85 ;  /* 0x0000000b92657c23 */ /* 0x000fe20008010055 */
[----:B------:R-:W-:Y:S01]  /*6030*/  @P3 PRMT R108, R108, 0x7632, R108 ;  /* 0x000076326c6c3816 */ /* 0x000fe2000000006c */
[----:B------:R-:W-:Y:S01]  /*6040*/  FMUL.FTZ R140, R23, R140 ;  /* 0x0000008c178c7220 */ /* 0x000fe20000410000 */
[----:B------:R-:W-:Y:S01]  /*6050*/  @P0 PRMT R111, R111, 0x7632, R111 ;  /* 0x000076326f6f0816 */ /* 0x000fe2000000006f */
[-C--:B------:R-:W-:Y:S01]  /*6060*/  @P4 FMUL.FTZ R119, R109, R141.reuse ;  /* 0x0000008d6d774220 */ /* 0x080fe20000410000 */
[----:B------:R-:W-:Y:S01]  /*6070*/  FMUL.FTZ R109, R101, UR10 ;  /* 0x0000000a656d7c20 */ /* 0x000fe20008410000 */
[----:B------:R-:W-:Y:S01]  /*6080*/  @P3 SHF.L.U32 R108, R108, 0x10, RZ ;  /* 0x000000106c6c3819 */ /* 0x000fe200000006ff */
[----:B------:R-:W-:Y:S01]  /*6090*/  FMUL.FTZ R141, R20, R141 ;  /* 0x0000008d148d7220 */ /* 0x000fe20000410000 */
[----:B------:R-:W-:Y:S01]  /*60a0*/  @P0 SHF.L.U32 R111, R111, 0x10, RZ ;  /* 0x000000106f6f0819 */ /* 0x000fe200000006ff */
[----:B------:R-:W-:Y:S01]  /*60b0*/  FMUL.FTZ R109, R109, UR7 ;  /* 0x000000076d6d7c20 */ /* 0x000fe20008410000 */
[----:B------:R-:W-:-:S03]  /*60c0*/  FSEL R143, R140, RZ, P5 ;  /* 0x000000ff8c8f7208 */ /* 0x000fc60002800000 */
[-C--:B------:R-:W-:Y:S01]  /*60d0*/  @P0 FMUL.FTZ R122, R111, R144.reuse ;  /* 0x000000906f7a0220 */ /* 0x080fe20000410000 */
[-C--:B------:R-:W-:Y:S01]  /*60e0*/  @P3 FMUL.FTZ R123, R108, R109.reuse ;  /* 0x0000006d6c7b3220 */ /* 0x080fe20000410000 */
[----:B------:R-:W-:Y:S01]  /*60f0*/  FMUL.FTZ R144, R27, R144 ;  /* 0x000000901b907220 */ /* 0x000fe20000410000 */
[----:B------:R-:W-:Y:S01]  /*6100*/  FMUL.FTZ R109, R21, R109 ;  /* 0x0000006d156d7220 */ /* 0x000fe20000410000 */
[----:B------:R-:W-:-:S03]  /*6110*/  FSEL R108, R141, RZ, P4 ;  /* 0x000000ff8d6c7208 */ /* 0x000fc60002000000 */
[----:B------:R-:W-:Y:S02]  /*6120*/  FSEL R111, R144, RZ, P0 ;  /* 0x000000ff906f7208 */ /* 0x000fe40000000000 */
[----:B------:R-:W-:Y:S02]  /*6130*/  FSEL R113, R109, RZ, P3 ;  /* 0x000000ff6d717208 */ /* 0x000fe40001800000 */
[----:B------:R-:W-:Y:S02]  /*6140*/  F2FP.BF16.F32.PACK_AB R111, R111, R142 ;  /* 0x0000008e6f6f723e */ /* 0x000fe400000010ff */
[----:B------:R-:W-:Y:S02]  /*6150*/  F2FP.BF16.F32.PACK_AB R109, R143, R112 ;  /* 0x000000708f6d723e */ /* 0x000fe400000010ff */
[----:B------:R-:W-:Y:S01]  /*6160*/  F2FP.BF16.F32.PACK_AB R108, R113, R108 ;  /* 0x0000006c716c723e */ /* 0x000fe200000010ff */
[----:B------:R-:W-:Y:S06]  /*6170*/  BRA `(.L_x_7357) ;  /* 0x0000001000747947 */ /* 0x000fec0003800000 */
.L_x_7356:
[--C-:B------:R-:W-:Y:S01]  /*6180*/  FFMA.FTZ R112, R147, UR23, R218.reuse ;  /* 0x0000001793707c23 */ /* 0x100fe200080100da */
[C---:B------:R-:W-:Y:S01]  /*6190*/  LOP3.LUT P0, RZ, R119.reuse, 0xff, RZ, 0xc0, !PT ;  /* 0x000000ff77ff7812 */ /* 0x040fe2000780c0ff */
[----:B------:R-:W-:Y:S01]  /*61a0*/  FFMA.FTZ R113, R152, UR23, R218 ;  /* 0x0000001798717c23 */ /* 0x000fe200080100da */
[----:B------:R-:W-:Y:S01]  /*61b0*/  LOP3.LUT P4, RZ, R119, 0xff00, RZ, 0xc0, !PT ;  /* 0x0000ff0077ff7812 */ /* 0x000fe2000788c0ff */
[----:B------:R-:W-:Y:S01]  /*61c0*/  FADD.FTZ R149, R149, -R112 ;  /* 0x8000007095957221 */ /* 0x000fe20000010000 */
[----:B------:R-:W-:Y:S01]  /*61d0*/  FFMA.FTZ R142, R142, UR23, R218 ;  /* 0x000000178e8e7c23 */ /* 0x000fe200080100da */
[----:B------:R-:W-:Y:S01]  /*61e0*/  FADD.FTZ R150, R150, -R113 ;  /* 0x8000007196967221 */ /* 0x000fe20000010000 */
[----:B------:R-:W-:Y:S01]  /*61f0*/  CS2R R114, SRZ ;  /* 0x0000000000727805 */ /* 0x000fe2000001ff00 */
[----:B------:R-:W-:Y:S01]  /*6200*/  FFMA.FTZ R113, R149, UR11, R88 ;  /* 0x0000000b95717c23 */ /* 0x000fe20008010058 */
[----:B------:R-:W-:Y:S01]  /*6210*/  FADD.FTZ R145, R145, -R142 ;  /* 0x8000008e91917221 */ /* 0x000fe20000010000 */
[----:B------:R-:W-:Y:S01]  /*6220*/  FFMA.FTZ R154, R154, UR23, R218 ;  /* 0x000000179a9a7c23 */ /* 0x000fe200080100da */
[----:B------:R-:W-:Y:S01]  /*6230*/  LOP3.LUT P5, RZ, R118, 0xff0000, RZ, 0xc0, !PT ;  /* 0x00ff000076ff7812 */ /* 0x000fe200078ac0ff */
[----:B------:R-:W-:Y:S01]  /*6240*/  FMUL.FTZ R113, R113, UR10 ;  /* 0x0000000a71717c20 */ /* 0x000fe20008410000 */
[----:B------:R-:W-:Y:S01]  /*6250*/  FFMA.FTZ R150, R150, UR11, R89 ;  /* 0x0000000b96967c23 */ /* 0x000fe20008010059 */
[----:B-----5:R-:W-:Y:S01]  /*6260*/  @P0 SHF.L.U32 R112, R110, 0x10, RZ ;  /* 0x000000106e700819 */ /* 0x020fe200000006ff */
[----:B------:R-:W-:Y:S01]  /*6270*/  FADD.FTZ R151, R151, -R154 ;  /* 0x8000009a97977221 */ /* 0x000fe20000010000 */
[----:B------:R-:W-:Y:S01]  /*6280*/  FMUL.FTZ R113, R113, UR7 ;  /* 0x0000000771717c20 */ /* 0x000fe20008410000 */
[----:B------:R-:W-:Y:S01]  /*6290*/  LOP3.LUT P3, RZ, R119, 0xff0000, RZ, 0xc0, !PT ;  /* 0x00ff000077ff7812 */ /* 0x000fe2000786c0ff */
[----:B------:R-:W-:Y:S01]  /*62a0*/  FFMA.FTZ R143, R143, UR23, R218 ;  /* 0x000000178f8f7c23 */ /* 0x000fe200080100da */
[----:B------:R-:W-:Y:S01]  /*62b0*/  FFMA.FTZ R151, R151, UR11, R90 ;  /* 0x0000000b97977c23 */ /* 0x000fe2000801005a */
[-C--:B------:R-:W-:Y:S01]  /*62c0*/  @P0 FMUL.FTZ R114, R112, R113.reuse ;  /* 0x0000007170720220 */ /* 0x080fe20000410000 */
[----:B------:R-:W-:Y:S01]  /*62d0*/  @P4 PRMT R112, R110, 0x7632, R112 ;  /* 0x000076326e704816 */ /* 0x000fe20000000070 */
[----:B------:R-:W-:Y:S01]  /*62e0*/  FMUL.FTZ R110, R150, UR10 ;  /* 0x0000000a966e7c20 */ /* 0x000fe20008410000 */
[----:B------:R-:W-:Y:S01]  /*62f0*/  FMUL.FTZ R113, R24, R113 ;  /* 0x0000007118717220 */ /* 0x000fe20000410000 */
[----:B------:R-:W-:Y:S01]  /*6300*/  @P5 SHF.L.U32 R122, R109, 0x10, RZ ;  /* 0x000000106d7a5819 */ /* 0x000fe200000006ff */
[----:B------:R-:W-:Y:S01]  /*6310*/  FADD.FTZ R148, R148, -R143 ;  /* 0x8000008f94947221 */ /* 0x000fe20000010000 */
[----:B------:R-:W-:Y:S01]  /*6320*/  @P4 SHF.L.U32 R121, R112, 0x10, RZ ;  /* 0x0000001070794819 */ /* 0x000fe200000006ff */
[----:B------:R-:W-:Y:S01]  /*6330*/  FFMA.FTZ R112, R145, UR11, R86 ;  /* 0x0000000b91707c23 */ /* 0x000fe20008010056 */
[----:B------:R-:W-:Y:S01]  /*6340*/  FMUL.FTZ R110, R110, UR7 ;  /* 0x000000076e6e7c20 */ /* 0x000fe20008410000 */
[----:B------:R-:W-:Y:S01]  /*6350*/  FSEL R113, R113, RZ, P0 ;  /* 0x000000ff71717208 */ /* 0x000fe20000000000 */
[----:B------:R-:W-:Y:S01]  /*6360*/  FFMA.FTZ R141, R141, UR23, R218 ;  /* 0x000000178d8d7c23 */ /* 0x000fe200080100da */
[----:B------:R-:W-:Y:S01]  /*6370*/  FMUL.FTZ R112, R112, UR10 ;  /* 0x0000000a70707c20 */ /* 0x000fe20008410000 */
[----:B------:R-:W-:Y:S01]  /*6380*/  @P4 FMUL.FTZ R115, R121, R110 ;  /* 0x0000006e79734220 */ /* 0x000fe20000410000 */
[----:B------:R-:W-:-:S02]  /*6390*/  CS2R R120, SRZ ;  /* 0x0000000000787805 */ /* 0x000fc4000001ff00 */
[----:B------:R-:W-:Y:S01]  /*63a0*/  ISETP.GE.U32.AND P0, PT, R118, RZ, PT ;  /* 0x000000ff7600720c */ /* 0x000fe20003f06070 */
[----:B------:R-:W-:Y:S01]  /*63b0*/  FMUL.FTZ R123, R112, UR7 ;  /* 0x00000007707b7c20 */ /* 0x000fe20008410000 */
[----:B------:R-:W-:Y:S01]  /*63c0*/  FMUL.FTZ R112, R151, UR10 ;  /* 0x0000000a97707c20 */ /* 0x000fe20008410000 */
[----:B------:R-:W-:Y:S01]  /*63d0*/  FMUL.FTZ R110, R25, R110 ;  /* 0x0000006e196e7220 */ /* 0x000fe20000410000 */
[----:B------:R-:W-:Y:S01]  /*63e0*/  ISETP.GE.U32.AND.EX P0, PT, R119, 0x1000000, PT, P0 ;  /* 0x010000007700780c */ /* 0x000fe20003f06100 */
[-C--:B------:R-:W-:Y:S01]  /*63f0*/  @P5 FMUL.FTZ R120, R122, R123.reuse ;  /* 0x0000007b7a785220 */ /* 0x080fe20000410000 */
[----:B------:R-:W-:Y:S01]  /*6400*/  FMUL.FTZ R145, R112, UR7 ;  /* 0x0000000770917c20 */ /* 0x000fe20008410000 */
[----:B------:R-:W-:Y:S01]  /*6410*/  FMUL.FTZ R112, R22, R123 ;  /* 0x0000007b16707220 */ /* 0x000fe20000410000 */
[----:B------:R-:W-:Y:S01]  /*6420*/  @P3 SHF.L.U32 R122, R111, 0x10, RZ ;  /* 0x000000106f7a3819 */ /* 0x000fe200000006ff */
[----:B------:R-:W-:Y:S01]  /*6430*/  FFMA.FTZ R119, R140, UR23, R218 ;  /* 0x000000178c777c23 */ /* 0x000fe200080100da */
[-C--:B------:R-:W-:Y:S01]  /*6440*/  FMUL.FTZ R142, R26, R145.reuse ;  /* 0x000000911a8e7220 */ /* 0x080fe20000410000 */
[----:B------:R-:W-:Y:S01]  /*6450*/  FFMA.FTZ R140, R148, UR11, R87 ;  /* 0x0000000b948c7c23 */ /* 0x000fe20008010057 */
[----:B------:R-:W-:Y:S01]  /*6460*/  FSEL R112, R112, RZ, P5 ;  /* 0x000000ff70707208 */ /* 0x000fe20002800000 */
[----:B------:R-:W-:Y:S01]  /*6470*/  @P3 FMUL.FTZ R121, R122, R145 ;  /* 0x000000917a793220 */ /* 0x000fe20000410000 */
[----:B------:R-:W-:Y:S01]  /*6480*/  LOP3.LUT P5, RZ, R118, 0xff000000, RZ, 0xc0, !PT ;  /* 0xff00000076ff7812 */ /* 0x000fe200078ac0ff */
[----:B------:R-:W-:Y:S01]  /*6490*/  FMUL.FTZ R140, R140, UR10 ;  /* 0x0000000a8c8c7c20 */ /* 0x000fe20008410000 */
[----:B------:R-:W-:Y:S01]  /*64a0*/  FSEL R110, R110, RZ, P4 ;  /* 0x000000ff6e6e7208 */ /* 0x000fe20002000000 */
[----:B------:R-:W-:Y:S01]  /*64b0*/  FADD.FTZ R119, R144, -R119 ;  /* 0x8000007790777221 */ /* 0x000fe20000010000 */
[----:B------:R-:W-:Y:S01]  /*64c0*/  FSEL R142, R142, RZ, P3 ;  /* 0x000000ff8e8e7208 */ /* 0x000fe20001800000 */
[----:B------:R-:W-:Y:S01]  /*64d0*/  FMUL.FTZ R140, R140, UR7 ;  /* 0x000000078c8c7c20 */ /* 0x000fe20008410000 */
[C---:B------:R-:W-:Y:S01]  /*64e0*/  LOP3.LUT P4, RZ, R118.reuse, 0xff, RZ, 0xc0, !PT ;  /* 0x000000ff76ff7812 */ /* 0x040fe2000788c0ff */
[----:B------:R-:W-:Y:S01]  /*64f0*/  FFMA.FTZ R119, R119, UR11, R84 ;  /* 0x0000000b77777c23 */ /* 0x000fe20008010054 */
[----:B------:R-:W-:Y:S01]  /*6500*/  LOP3.LUT P3, RZ, R118, 0xff00, RZ, 0xc0, !PT ;  /* 0x0000ff0076ff7812 */ /* 0x000fe2000786c0ff */
[----:B------:R-:W-:Y:S01]  /*6510*/  FFMA.FTZ R118, R155, UR23, R218 ;  /* 0x000000179b767c23 */ /* 0x000fe200080100da */
[----:B------:R-:W-:Y:S01]  /*6520*/  @P0 PRMT R111, R111, 0x7632, R111 ;  /* 0x000076326f6f0816 */ /* 0x000fe2000000006f */
[----:B------:R-:W-:Y:S01]  /*6530*/  FADD.FTZ R146, R146, -R141 ;  /* 0x8000008d92927221 */ /* 0x000fe20000010000 */
[----:B------:R-:W-:Y:S01]  /*6540*/  F2FP.BF16.F32.PACK_AB R110, R110, R113 ;  /* 0x000000716e6e723e */ /* 0x000fe200000010ff */
[----:B------:R-:W-:Y:S01]  /*6550*/  FADD.FTZ R122, R153, -R118 ;  /* 0x80000076997a7221 */ /* 0x000fe20000010000 */
[----:B------:R-:W-:Y:S01]  /*6560*/  @P5 PRMT R109, R109, 0x7632, R109 ;  /* 0x000076326d6d5816 */ /* 0x000fe2000000006d */
[----:B------:R-:W-:Y:S01]  /*6570*/  HFMA2 R118, -RZ, RZ, 0, 0 ;  /* 0x00000000ff767431 */ /* 0x000fe200000001ff */
[----:B------:R-:W-:Y:S01]  /*6580*/  @P0 SHF.L.U32 R111, R111, 0x10, RZ ;  /* 0x000000106f6f0819 */ /* 0x000fe200000006ff */
[----:B------:R-:W-:Y:S01]  /*6590*/  FFMA.FTZ R146, R146, UR11, R85 ;  /* 0x0000000b92927c23 */ /* 0x000fe20008010055 */
[----:B------:R-:W-:-:S02]  /*65a0*/  @P5 SHF.L.U32 R109, R109, 0x10, RZ ;  /* 0x000000106d6d5819 */ /* 0x000fc400000006ff */
[----:B------:R-:W-:-:S03]  /*65b0*/  @P4 SHF.L.U32 R148, R108, 0x10, RZ ;  /* 0x000000106c944819 */ /* 0x000fc600000006ff */
[-C--:B------:R-:W-:Y:S01]  /*65c0*/  @P5 FMUL.FTZ R118, R109, R140.reuse ;  /* 0x0000008c6d765220 */ /* 0x080fe20000410000 */
[----:B------:R-:W-:Y:S01]  /*65d0*/  FFMA.FTZ R109, R122, UR11, R91 ;  /* 0x0000000b7a6d7c23 */ /* 0x000fe2000801005b */
[----:B------:R-:W-:Y:S01]  /*65e0*/  CS2R R122, SRZ ;  /* 0x00000000007a7805 */ /* 0x000fe2000001ff00 */
[----:B------:R-:W-:Y:S02]  /*65f0*/  FMUL.FTZ R140, R23, R140 ;  /* 0x0000008c178c7220 */ /* 0x000fe40000410000 */
[----:B------:R-:W-:-:S04]  /*6600*/  FMUL.FTZ R109, R109, UR10 ;  /* 0x0000000a6d6d7c20 */ /* 0x000fc80008410000 */
[----:B------:R-:W-:Y:S01]  /*6610*/  FMUL.FTZ R144, R109, UR7 ;  /* 0x000000076d907c20 */ /* 0x000fe20008410000 */
[----:B------:R-:W-:Y:S01]  /*6620*/  FMUL.FTZ R109, R119, UR10 ;  /* 0x0000000a776d7c20 */ /* 0x000fe20008410000 */
[----:B------:R-:W-:Y:S02]  /*6630*/  MOV R119, RZ ;  /* 0x000000ff00777202 */ /* 0x000fe40000000f00 */
[-C--:B------:R-:W-:Y:S01]  /*6640*/  @P0 FMUL.FTZ R122, R111, R144.reuse ;  /* 0x000000906f7a0220 */ /* 0x080fe20000410000 */
[----:B------:R-:W-:Y:S01]  /*6650*/  FMUL.FTZ R141, R109, UR7 ;  /* 0x000000076d8d7c20 */ /* 0x000fe20008410000 */
[----:B------:R-:W-:Y:S01]  /*6660*/  @P3 PRMT R111, R108, 0x7632, R111 ;  /* 0x000076326c6f3816 */ /* 0x000fe2000000006f */
[----:B------:R-:W-:Y:S01]  /*6670*/  FMUL.FTZ R108, R146, UR10 ;  /* 0x0000000a926c7c20 */ /* 0x000fe20008410000 */
[----:B------:R-:W-:Y:S01]  /*6680*/  FMUL.FTZ R109, R27, R144 ;  /* 0x000000901b6d7220 */ /* 0x000fe20000410000 */
[-C--:B------:R-:W-:Y:S01]  /*6690*/  @P4 FMUL.FTZ R119, R148, R141.reuse ;  /* 0x0000008d94774220 */ /* 0x080fe20000410000 */
[----:B------:R-:W-:Y:S01]  /*66a0*/  @P3 SHF.L.U32 R111, R111, 0x10, RZ ;  /* 0x000000106f6f3819 */ /* 0x000fe200000006ff */
[----:B------:R-:W-:Y:S01]  /*66b0*/  FMUL.FTZ R144, R108, UR7 ;  /* 0x000000076c907c20 */ /* 0x000fe20008410000 */
[----:B------:R-:W-:Y:S01]  /*66c0*/  FMUL.FTZ R108, R20, R141 ;  /* 0x0000008d146c7220 */ /* 0x000fe20000410000 */
[----:B------:R-:W-:-:S02]  /*66d0*/  FSEL R109, R109, RZ, P0 ;  /* 0x000000ff6d6d7208 */ /* 0x000fc40000000000 */
[----:B------:R-:W-:Y:S01]  /*66e0*/  @P3 FMUL.FTZ R123, R111, R144 ;  /* 0x000000906f7b3220 */ /* 0x000fe20000410000 */
[----:B------:R-:W-:Y:S02]  /*66f0*/  FSEL R141, R140, RZ, P5 ;  /* 0x000000ff8c8d7208 */ /* 0x000fe40002800000 */
[----:B------:R-:W-:Y:S01]  /*6700*/  F2FP.BF16.F32.PACK_AB R111, R109, R142 ;  /* 0x0000008e6d6f723e */ /* 0x000fe200000010ff */
[----:B------:R-:W-:Y:S01]  /*6710*/  FMUL.FTZ R109, R21, R144 ;  /* 0x00000090156d7220 */ /* 0x000fe20000410000 */
[----:B------:R-:W-:-:S04]  /*6720*/  FSEL R108, R108, RZ, P4 ;  /* 0x000000ff6c6c7208 */ /* 0x000fc80002000000 */
[----:B------:R-:W-:Y:S02]  /*6730*/  FSEL R113, R109, RZ, P3 ;  /* 0x000000ff6d717208 */ /* 0x000fe40001800000 */
[----:B------:R-:W-:Y:S02]  /*6740*/  F2FP.BF16.F32.PACK_AB R109, R141, R112 ;  /* 0x000000708d6d723e */ /* 0x000fe400000010ff */
[----:B------:R-:W-:Y:S01]  /*6750*/  F2FP.BF16.F32.PACK_AB R108, R113, R108 ;  /* 0x0000006c716c723e */ /* 0x000fe200000010ff */
[----:B------:R-:W-:Y:S06]  /*6760*/  BRA `(.L_x_7357) ;  /* 0x0000000800f87947 */ /* 0x000fec0003800000 */
.L_x_7355:
[----:B------:R-:W-:Y:S05]  /*6770*/  @!P2 BRA `(.L_x_7358) ;  /* 0x00000004007ca947 */ /* 0x000fea0003800000 */
        /* <DEDUP_REMOVED lines=8> */
[----:B------:R-:W-:Y:S01]  /*6800*/  FMUL.FTZ R104, R100, UR11 ;  /* 0x0000000b64687c20 */ /* 0x000fe20008410000 */
[----:B------:R-:W-:Y:S01]  /*6810*/  FADD.FTZ R142, R145, -R142 ;  /* 0x8000008e918e7221 */ /* 0x000fe20000010000 */
[----:B------:R-:W-:Y:S01]  /*6820*/  FMUL.FTZ R105, R105, UR11 ;  /* 0x0000000b69697c20 */ /* 0x000fe20008410000 */
[----:B------:R-:W-:Y:S01]  /*6830*/  LOP3.LUT P5, RZ, R118, 0xff0000, RZ, 0xc0, !PT ;  /* 0x00ff000076ff7812 */ /* 0x000fe200078ac0ff */
[----:B------:R-:W-:Y:S01]  /*6840*/  FMUL.FTZ R101, R104, UR10 ;  /* 0x0000000a68657c20 */ /* 0x000fe20008410000 */
[----:B------:R-:W-:Y:S01]  /*6850*/  FMUL.FTZ R102, R142, UR11 ;  /* 0x0000000b8e667c20 */ /* 0x000fe20008410000 */
[----:B-----5:R-:W-:Y:S01]  /*6860*/  @P0 SHF.L.U32 R100, R110, 0x10, RZ ;  /* 0x000000106e640819 */ /* 0x020fe200000006ff */
[----:B------:R-:W-:Y:S01]  /*6870*/  FFMA.FTZ R154, R154, UR23, R218 ;  /* 0x000000179a9a7c23 */ /* 0x000fe200080100da */
[----:B------:R-:W-:Y:S01]  /*6880*/  FMUL.FTZ R101, R101, UR7 ;  /* 0x0000000765657c20 */ /* 0x000fe20008410000 */
[----:B------:R-:W-:-:S02]  /*6890*/  @P4 PRMT R110, R110, 0x7632, R110 ;  /* 0x000076326e6e4816 */ /* 0x000fc4000000006e */
[----:B------:R-:W-:Y:S01]  /*68a0*/  CS2R R120, SRZ ;  /* 0x0000000000787805 */ /* 0x000fe2000001ff00 */
[----:B------:R-:W-:Y:S01]  /*68b0*/  FADD.FTZ R154, R151, -R154 ;  /* 0x8000009a979a7221 */ /* 0x000fe20000010000 */
[-C--:B------:R-:W-:Y:S01]  /*68c0*/  @P0 FMUL.FTZ R114, R100, R101.reuse ;  /* 0x0000006564720220 */ /* 0x080fe20000410000 */
[----:B------:R-:W-:Y:S01]  /*68d0*/  FMUL.FTZ R100, R105, UR10 ;  /* 0x0000000a69647c20 */ /* 0x000fe20008410000 */
[----:B------:R-:W-:Y:S01]  /*68e0*/  @P4 SHF.L.U32 R103, R110, 0x10, RZ ;  /* 0x000000106e674819 */ /* 0x000fe200000006ff */
[----:B------:R-:W-:Y:S01]  /*68f0*/  FMUL.FTZ R106, R154, UR11 ;  /* 0x0000000b9a6a7c20 */ /* 0x000fe20008410000 */
[----:B------:R-:W-:Y:S01]  /*6900*/  LOP3.LUT P3, RZ, R119, 0xff0000, RZ, 0xc0, !PT ;  /* 0x00ff000077ff7812 */ /* 0x000fe2000786c0ff */
[----:B------:R-:W-:Y:S01]  /*6910*/  FMUL.FTZ R110, R100, UR7 ;  /* 0x00000007646e7c20 */ /* 0x000fe20008410000 */
[----:B------:R-:W-:Y:S01]  /*6920*/  FMUL.FTZ R100, R102, UR10 ;  /* 0x0000000a66647c20 */ /* 0x000fe20008410000 */
[----:B------:R-:W-:Y:S01]  /*6930*/  FMUL.FTZ R113, R24, R101 ;  /* 0x0000006518717220 */ /* 0x000fe20000410000 */
[--C-:B------:R-:W-:Y:S01]  /*6940*/  FFMA.FTZ R143, R143, UR23, R218.reuse ;  /* 0x000000178f8f7c23 */ /* 0x100fe200080100da */
[-C--:B------:R-:W-:Y:S01]  /*6950*/  @P4 FMUL.FTZ R115, R103, R110.reuse ;  /* 0x0000006e67734220 */ /* 0x080fe20000410000 */
[----:B------:R-:W-:Y:S01]  /*6960*/  FMUL.FTZ R103, R100, UR7 ;  /* 0x0000000764677c20 */ /* 0x000fe20008410000 */
[----:B------:R-:W-:Y:S01]  /*6970*/  @P5 SHF.L.U32 R100, R109, 0x10, RZ ;  /* 0x000000106d645819 */ /* 0x000fe200000006ff */
[----:B------:R-:W-:Y:S01]  /*6980*/  FMUL.FTZ R110, R25, R110 ;  /* 0x0000006e196e7220 */ /* 0x000fe20000410000 */
[----:B------:R-:W-:Y:S01]  /*6990*/  FSEL R113, R113, RZ, P0 ;  /* 0x000000ff71717208 */ /* 0x000fe20000000000 */
[-C--:B------:R-:W-:Y:S01]  /*69a0*/  FMUL.FTZ R112, R22, R103.reuse ;  /* 0x0000006716707220 */ /* 0x080fe20000410000 */
[----:B------:R-:W-:Y:S01]  /*69b0*/  ISETP.GE.U32.AND P0, PT, R118, RZ, PT ;  /* 0x000000ff7600720c */ /* 0x000fe20003f06070 */
[----:B------:R-:W-:Y:S01]  /*69c0*/  @P5 FMUL.FTZ R120, R100, R103 ;  /* 0x0000006764785220 */ /* 0x000fe20000410000 */
[----:B------:R-:W-:Y:S01]  /*69d0*/  FMUL.FTZ R100, R106, UR10 ;  /* 0x0000000a6a647c20 */ /* 0x000fe20008410000 */
[----:B------:R-:W-:Y:S01]  /*69e0*/  FADD.FTZ R143, R148, -R143 ;  /* 0x8000008f948f7221 */ /* 0x000fe20000010000 */
[----:B------:R-:W-:Y:S01]  /*69f0*/  FSEL R112, R112, RZ, P5 ;  /* 0x000000ff70707208 */ /* 0x000fe20002800000 */
[--C-:B------:R-:W-:Y:S01]  /*6a00*/  FFMA.FTZ R101, R141, UR23, R218.reuse ;  /* 0x000000178d657c23 */ /* 0x100fe200080100da */
[----:B------:R-:W-:Y:S01]  /*6a10*/  FMUL.FTZ R107, R100, UR7 ;  /* 0x00000007646b7c20 */ /* 0x000fe20008410000 */
[----:B------:R-:W-:Y:S01]  /*6a20*/  @P3 SHF.L.U32 R100, R111, 0x10, RZ ;  /* 0x000000106f643819 */ /* 0x000fe200000006ff */
[----:B------:R-:W-:Y:S01]  /*6a30*/  FMUL.FTZ R103, R143, UR11 ;  /* 0x0000000b8f677c20 */ /* 0x000fe20008410000 */
[----:B------:R-:W-:Y:S01]  /*6a40*/  ISETP.GE.U32.AND.EX P0, PT, R119, 0x1000000, PT, P0 ;  /* 0x010000007700780c */ /* 0x000fe20003f06100 */
[-C--:B------:R-:W-:Y:S01]  /*6a50*/  FMUL.FTZ R142, R26, R107.reuse ;  /* 0x0000006b1a8e7220 */ /* 0x080fe20000410000 */
[----:B------:R-:W-:Y:S01]  /*6a60*/  LOP3.LUT P5, RZ, R118, 0xff000000, RZ, 0xc0, !PT ;  /* 0xff00000076ff7812 */ /* 0x000fe200078ac0ff */
[----:B------:R-:W-:Y:S01]  /*6a70*/  @P3 FMUL.FTZ R121, R100, R107 ;  /* 0x0000006b64793220 */ /* 0x000fe20000410000 */
[--C-:B------:R-:W-:Y:S01]  /*6a80*/  FFMA.FTZ R100, R155, UR23, R218.reuse ;  /* 0x000000179b647c23 */ /* 0x100fe200080100da */
[----:B------:R-:W-:Y:S01]  /*6a90*/  FFMA.FTZ R107, R140, UR23, R218 ;  /* 0x000000178c6b7c23 */ /* 0x000fe200080100da */
[----:B------:R-:W-:Y:S01]  /*6aa0*/  FSEL R110, R110, RZ, P4 ;  /* 0x000000ff6e6e7208 */ /* 0x000fe20002000000 */
[----:B------:R-:W-:Y:S01]  /*6ab0*/  FMUL.FTZ R140, R103, UR10 ;  /* 0x0000000a678c7c20 */ /* 0x000fe20008410000 */
[----:B------:R-:W-:Y:S01]  /*6ac0*/  FADD.FTZ R100, R153, -R100 ;  /* 0x8000006499647221 */ /* 0x000fe20000010000 */
[----:B------:R-:W-:Y:S01]  /*6ad0*/  FSEL R142, R142, RZ, P3 ;  /* 0x000000ff8e8e7208 */ /* 0x000fe20001800000 */
[----:B------:R-:W-:Y:S01]  /*6ae0*/  FADD.FTZ R119, R144, -R107 ;  /* 0x8000006b90777221 */ /* 0x000fe20000010000 */
[----:B------:R-:W-:Y:S01]  /*6af0*/  LOP3.LUT P4, RZ, R118, 0xff, RZ, 0xc0, !PT ;  /* 0x000000ff76ff7812 */ /* 0x000fe2000788c0ff */
[----:B------:R-:W-:Y:S01]  /*6b00*/  FMUL.FTZ R107, R100, UR11 ;  /* 0x0000000b646b7c20 */ /* 0x000fe20008410000 */
[----:B------:R-:W-:Y:S01]  /*6b10*/  LOP3.LUT P3, RZ, R118, 0xff00, RZ, 0xc0, !PT ;  /* 0x0000ff0076ff7812 */ /* 0x000fe2000786c0ff */
[----:B------:R-:W-:Y:S01]  /*6b20*/  FADD.FTZ R101, R146, -R101 ;  /* 0x8000006592657221 */ /* 0x000fe20000010000 */
[----:B------:R-:W-:Y:S01]  /*6b30*/  @P0 PRMT R111, R111, 0x7632, R111 ;  /* 0x000076326f6f0816 */ /* 0x000fe2000000006f */
[----:B------:R-:W-:Y:S01]  /*6b40*/  FMUL.FTZ R100, R107, UR10 ;  /* 0x0000000a6b647c20 */ /* 0x000fe20008410000 */
[----:B------:R-:W-:Y:S01]  /*6b50*/  @P5 PRMT R109, R109, 0x7632, R109 ;  /* 0x000076326d6d5816 */ /* 0x000fe2000000006d */
[----:B------:R-:W-:Y:S01]  /*6b60*/  FMUL.FTZ R140, R140, UR7 ;  /* 0x000000078c8c7c20 */ /* 0x000fe20008410000 */
[----:B------:R-:W-:Y:S01]  /*6b70*/  @P0 SHF.L.U32 R111, R111, 0x10, RZ ;  /* 0x000000106f6f0819 */ /* 0x000fe200000006ff */
[----:B------:R-:W-:Y:S01]  /*6b80*/  FMUL.FTZ R144, R100, UR7 ;  /* 0x0000000764907c20 */ /* 0x000fe20008410000 */
[----:B------:R-:W-:-:S02]  /*6b90*/  @P5 SHF.L.U32 R109, R109, 0x10, RZ ;  /* 0x000000106d6d5819 */ /* 0x000fc400000006ff */
[----:B------:R-:W-:Y:S01]  /*6ba0*/  CS2R R122, SRZ ;  /* 0x00000000007a7805 */ /* 0x000fe2000001ff00 */
[----:B------:R-:W-:Y:S01]  /*6bb0*/  FMUL.FTZ R100, R119, UR11 ;  /* 0x0000000b77647c20 */ /* 0x000fe20008410000 */
[----:B------:R-:W-:Y:S01]  /*6bc0*/  FMUL.FTZ R101, R101, UR11 ;  /* 0x0000000b65657c20 */ /* 0x000fe20008410000 */
[----:B------:R-:W-:Y:S02]  /*6bd0*/  HFMA2 R118, -RZ, RZ, 0, 0 ;  /* 0x00000000ff767431 */ /* 0x000fe400000001ff */
[----:B------:R-:W-:Y:S01]  /*6be0*/  @P0 FMUL.FTZ R122, R111, R144 ;  /* 0x000000906f7a0220 */ /* 0x000fe20000410000 */
[----:B------:R-:W-:Y:S01]  /*6bf0*/  @P5 FMUL.FTZ R118, R109, R140 ;  /* 0x0000008c6d765220 */ /* 0x000fe20000410000 */
[----:B------:R-:W-:Y:S01]  /*6c00*/  @P4 SHF.L.U32 R146, R108, 0x10, RZ ;  /* 0x000000106c924819 */ /* 0x000fe200000006ff */
[----:B------:R-:W-:Y:S01]  /*6c10*/  FMUL.FTZ R109, R100, UR10 ;  /* 0x0000000a646d7c20 */ /* 0x000fe20008410000 */
[----:B------:R-:W-:Y:S01]  /*6c20*/  @P3 PRMT R111, R108, 0x7632, R111 ;  /* 0x000076326c6f3816 */ /* 0x000fe2000000006f */
[----:B------:R-:W-:Y:S01]  /*6c30*/  FMUL.FTZ R108, R101, UR10 ;  /* 0x0000000a656c7c20 */ /* 0x000fe20008410000 */
[----:B------:R-:W-:Y:S01]  /*6c40*/  MOV R119, RZ ;  /* 0x000000ff00777202 */ /* 0x000fe20000000f00 */
[----:B------:R-:W-:Y:S01]  /*6c50*/  FMUL.FTZ R109, R109, UR7 ;  /* 0x000000076d6d7c20 */ /* 0x000fe20008410000 */
[----:B------:R-:W-:Y:S01]  /*6c60*/  @P3 SHF.L.U32 R141, R111, 0x10, RZ ;  /* 0x000000106f8d3819 */ /* 0x000fe200000006ff */
[----:B------:R-:W-:Y:S01]  /*6c70*/  FMUL.FTZ R108, R108, UR7 ;  /* 0x000000076c6c7c20 */ /* 0x000fe20008410000 */
[----:B------:R-:W-:Y:S01]  /*6c80*/  FMUL.FTZ R144, R27, R144 ;  /* 0x000000901b907220 */ /* 0x000fe20000410000 */
[-C--:B------:R-:W-:Y:S01]  /*6c90*/  @P4 FMUL.FTZ R119, R146, R109.reuse ;  /* 0x0000006d92774220 */ /* 0x080fe20000410000 */
[----:B------:R-:W-:Y:S01]  /*6ca0*/  FMUL.FTZ R140, R23, R140 ;  /* 0x0000008c178c7220 */ /* 0x000fe20000410000 */
[-C--:B------:R-:W-:Y:S01]  /*6cb0*/  @P3 FMUL.FTZ R123, R141, R108.reuse ;  /* 0x0000006c8d7b3220 */ /* 0x080fe20000410000 */
[----:B------:R-:W-:Y:S01]  /*6cc0*/  FMUL.FTZ R109, R20, R109 ;  /* 0x0000006d146d7220 */ /* 0x000fe20000410000 */
[----:B------:R-:W-:Y:S01]  /*6cd0*/  FMUL.FTZ R108, R21, R108 ;  /* 0x0000006c156c7220 */ /* 0x000fe20000410000 */
[----:B------:R-:W-:-:S02]  /*6ce0*/  F2FP.BF16.F32.PACK_AB R110, R110, R113 ;  /* 0x000000716e6e723e */ /* 0x000fc400000010ff */
[----:B------:R-:W-:Y:S02]  /*6cf0*/  FSEL R111, R144, RZ, P0 ;  /* 0x000000ff906f7208 */ /* 0x000fe40000000000 */
[----:B------:R-:W-:Y:S02]  /*6d00*/  FSEL R141, R140, RZ, P5 ;  /* 0x000000ff8c8d7208 */ /* 0x000fe40002800000 */
[----:B------:R-:W-:Y:S02]  /*6d10*/  FSEL R113, R109, RZ, P4 ;  /* 0x000000ff6d717208 */ /* 0x000fe40002000000 */
[----:B------:R-:W-:Y:S02]  /*6d20*/  FSEL R108, R108, RZ, P3 ;  /* 0x000000ff6c6c7208 */ /* 0x000fe40001800000 */
[----:B------:R-:W-:Y:S02]  /*6d30*/  F2FP.BF16.F32.PACK_AB R111, R111, R142 ;  /* 0x0000008e6f6f723e */ /* 0x000fe400000010ff */
[----:B------:R-:W-:-:S02]  /*6d40*/  F2FP.BF16.F32.PACK_AB R109, R141, R112 ;  /* 0x000000708d6d723e */ /* 0x000fc400000010ff */
[----:B------:R-:W-:Y:S01]  /*6d50*/  F2FP.BF16.F32.PACK_AB R108, R108, R113 ;  /* 0x000000716c6c723e */ /* 0x000fe200000010ff */
[----:B------:R-:W-:Y:S06]  /*6d60*/  BRA `(.L_x_7357) ;  /* 0x0000000400787947 */ /* 0x000fec0003800000 */
.L_x_7358:
        /* <DEDUP_REMOVED lines=10> */
[----:B------:R-:W-:Y:S01]  /*6e10*/  FFMA.FTZ R154, R154, UR23, R218 ;  /* 0x000000179a9a7c23 */ /* 0x000fe200080100da */
[----:B------:R-:W-:Y:S01]  /*6e20*/  LOP3.LUT P5, RZ, R118, 0xff0000, RZ, 0xc0, !PT ;  /* 0x00ff000076ff7812 */ /* 0x000fe200078ac0ff */
[----:B------:R-:W-:Y:S01]  /*6e30*/  FMUL.FTZ R113, R112, UR10 ;  /* 0x0000000a70717c20 */ /* 0x000fe20008410000 */
[----:B------:R-:W-:Y:S01]  /*6e40*/  FMUL.FTZ R150, R150, UR11 ;  /* 0x0000000b96967c20 */ /* 0x000fe20008410000 */
[----:B-----5:R-:W-:Y:S01]  /*6e50*/  @P0 SHF.L.U32 R112, R110, 0x10, RZ ;  /* 0x000000106e700819 */ /* 0x020fe200000006ff */
[----:B------:R-:W-:Y:S01]  /*6e60*/  FADD.FTZ R154, R151, -R154 ;  /* 0x8000009a979a7221 */ /* 0x000fe20000010000 */
[----:B------:R-:W-:Y:S01]  /*6e70*/  FMUL.FTZ R113, R113, UR7 ;  /* 0x0000000771717c20 */ /* 0x000fe20008410000 */
[----:B------:R-:W-:Y:S01]  /*6e80*/  LOP3.LUT P3, RZ, R119, 0xff0000, RZ, 0xc0, !PT ;  /* 0x00ff000077ff7812 */ /* 0x000fe2000786c0ff */
[----:B------:R-:W-:Y:S01]  /*6e90*/  FFMA.FTZ R143, R143, UR23, R218 ;  /* 0x000000178f8f7c23 */ /* 0x000fe200080100da */
[----:B------:R-:W-:Y:S01]  /*6ea0*/  FMUL.FTZ R154, R154, UR11 ;  /* 0x0000000b9a9a7c20 */ /* 0x000fe20008410000 */
[-C--:B------:R-:W-:Y:S01]  /*6eb0*/  @P0 FMUL.FTZ R114, R112, R113.reuse ;  /* 0x0000007170720220 */ /* 0x080fe20000410000 */
[----:B------:R-:W-:Y:S01]  /*6ec0*/  @P4 PRMT R112, R110, 0x7632, R112 ;  /* 0x000076326e704816 */ /* 0x000fe20000000070 */
[----:B------:R-:W-:Y:S01]  /*6ed0*/  FMUL.FTZ R110, R150, UR10 ;  /* 0x0000000a966e7c20 */ /* 0x000fe20008410000 */
[----:B------:R-:W-:Y:S01]  /*6ee0*/  FMUL.FTZ R113, R24, R113 ;  /* 0x0000007118717220 */ /* 0x000fe20000410000 */
[----:B------:R-:W-:Y:S01]  /*6ef0*/  @P5 SHF.L.U32 R122, R109, 0x10, RZ ;  /* 0x000000106d7a5819 */ /* 0x000fe200000006ff */
[----:B------:R-:W-:Y:S01]  /*6f00*/  FADD.FTZ R143, R148, -R143 ;  /* 0x8000008f948f7221 */ /* 0x000fe20000010000 */
[----:B------:R-:W-:Y:S01]  /*6f10*/  @P4 SHF.L.U32 R121, R112, 0x10, RZ ;  /* 0x0000001070794819 */ /* 0x000fe200000006ff */
[----:B------:R-:W-:Y:S01]  /*6f20*/  FMUL.FTZ R112, R145, UR11 ;  /* 0x0000000b91707c20 */ /* 0x000fe20008410000 */
        /* <DEDUP_REMOVED lines=15> */
[--C-:B------:R-:W-:Y:S01]  /*7020*/  FFMA.FTZ R119, R140, UR23, R218.reuse ;  /* 0x000000178c777c23 */ /* 0x100fe200080100da */
[-C--:B------:R-:W-:Y:S01]  /*7030*/  FMUL.FTZ R142, R26, R145.reuse ;  /* 0x000000911a8e7220 */ /* 0x080fe20000410000 */
[----:B------:R-:W-:Y:S01]  /*7040*/  FMUL.FTZ R140, R143, UR11 ;  /* 0x0000000b8f8c7c20 */ /* 0x000fe20008410000 */
        /* <DEDUP_REMOVED lines=9> */
[----:B------:R-:W-:Y:S01]  /*70e0*/  FMUL.FTZ R119, R119, UR11 ;  /* 0x0000000b77777c20 */ /* 0x000fe20008410000 */
[----:B------:R-:W-:Y:S01]  /*70f0*/  LOP3.LUT P3, RZ, R118, 0xff00, RZ, 0xc0, !PT ;  /* 0x0000ff0076ff7812 */ /* 0x000fe2000786c0ff */
[----:B------:R-:W-:Y:S01]  /*7100*/  FFMA.FTZ R118, R155, UR23, R218 ;  /* 0x000000179b767c23 */ /* 0x000fe200080100da */
[----:B------:R-:W-:Y:S01]  /*7110*/  @P0 PRMT R111, R111, 0x7632, R111 ;  /* 0x000076326f6f0816 */ /* 0x000fe2000000006f */
[----:B------:R-:W-:Y:S01]  /*7120*/  FADD.FTZ R146, R146, -R141 ;  /* 0x8000008d92927221 */ /* 0x000fe20000010000 */
[----:B------:R-:W-:-:S02]  /*7130*/  CS2R R122, SRZ ;  /* 0x00000000007a7805 */ /* 0x000fc4000001ff00 */
[----:B------:R-:W-:Y:S01]  /*7140*/  @P5 PRMT R109, R109, 0x7632, R109 ;  /* 0x000076326d6d5816 */ /* 0x000fe2000000006d */
[----:B------:R-:W-:Y:S01]  /*7150*/  FADD.FTZ R153, R153, -R118 ;  /* 0x8000007699997221 */ /* 0x000fe20000010000 */
[----:B------:R-:W-:Y:S01]  /*7160*/  HFMA2 R118, -RZ, RZ, 0, 0 ;  /* 0x00000000ff767431 */ /* 0x000fe200000001ff */
[----:B------:R-:W-:Y:S01]  /*7170*/  @P0 SHF.L.U32 R111, R111, 0x10, RZ ;  /* 0x000000106f6f0819 */ /* 0x000fe200000006ff */
[----:B------:R-:W-:Y:S01]  /*7180*/  FMUL.FTZ R146, R146, UR11 ;  /* 0x0000000b92927c20 */ /* 0x000fe20008410000 */
[----:B------:R-:W-:Y:S02]  /*7190*/  @P5 SHF.L.U32 R109, R109, 0x10, RZ ;  /* 0x000000106d6d5819 */ /* 0x000fe400000006ff */
[----:B------:R-:W-:Y:S02]  /*71a0*/  @P4 SHF.L.U32 R148, R108, 0x10, RZ ;  /* 0x000000106c944819 */ /* 0x000fe400000006ff */
[----:B------:R-:W-:Y:S01]  /*71b0*/  F2FP.BF16.F32.PACK_AB R110, R110, R113 ;  /* 0x000000716e6e723e */ /* 0x000fe200000010ff */
[-C--:B------:R-:W-:Y:S01]  /*71c0*/  @P5 FMUL.FTZ R118, R109, R140.reuse ;  /* 0x0000008c6d765220 */ /* 0x080fe20000410000 */
[----:B------:R-:W-:Y:S01]  /*71d0*/  FMUL.FTZ R109, R153, UR11 ;  /* 0x0000000b996d7c20 */ /* 0x000fe20008410000 */
[----:B------:R-:W-:-:S03]  /*71e0*/  FMUL.FTZ R140, R23, R140 ;  /* 0x0000008c178c7220 */ /* 0x000fc60000410000 */
        /* <DEDUP_REMOVED lines=21> */
[----:B------:R-:W-:-:S07]  /*7340*/  F2FP.BF16.F32.PACK_AB R108, R113, R108 ;  /* 0x0000006c716c723e */ /* 0x000fce00000010ff */
.L_x_7357:
[----:B------:R-:W2:Y:S01]  /*7350*/  LDL.LU R148, [R1+0x6c] ;  /* 0x00006c0001947983 */ /* 0x000ea20000300800 */
[----:B------:R-:W0:Y:S03]  /*7360*/  @P2 LDC.64 R112, c[0x0][0x478] ;  /* 0x00011e00ff702b82 */ /* 0x000e260000000a00 */
[----:B------:R-:W3:Y:S04]  /*7370*/  LDL.LU R147, [R1+0x68] ;  /* 0x0000680001937983 */ /* 0x000ee80000300800 */
[----:B------:R-:W4:Y:S04]  /*7380*/  LDL.LU R146, [R1+0x64] ;  /* 0x0000640001927983 */ /* 0x000f280000300800 */
[----:B------:R-:W4:Y:S04]  /*7390*/  LDL.LU R145, [R1+0x60] ;  /* 0x0000600001917983 */ /* 0x000f280000300800 */
[----:B------:R-:W4:Y:S04]  /*73a0*/  LDL.LU R144, [R1+0x5c] ;  /* 0x00005c0001907983 */ /* 0x000f280000300800 */
[----:B------:R-:W4:Y:S04]  /*73b0*/  LDL.LU R143, [R1+0x58] ;  /* 0x00005800018f7983 */ /* 0x000f280000300800 */
[----:B------:R-:W4:Y:S04]  /*73c0*/  LDL.LU R142, [R1+0x54] ;  /* 0x00005400018e7983 */ /* 0x000f280000300800 */
[----:B------:R-:W4:Y:S01]  /*73d0*/  LDL.LU R141, [R1+0x50] ;  /* 0x00005000018d7983 */ /* 0x000f220000300800 */
[----:B------:R-:W-:Y:S01]  /*73e0*/  MOV R183, 0x10 ;  /* 0x0000001000b77802 */ /* 0x000fe20000000f00 */
[----:B0-----:R-:W-:Y:S01]  /*73f0*/  @P2 IMAD.WIDE.U32 R112, R182, 0x20, R112 ;  /* 0x00000020b6702825 */ /* 0x001fe200078e0070 */
[----:B------:R-:W-:-:S03]  /*7400*/  MOV R140, 0x10 ;  /* 0x00000010008c7802 */ /* 0x000fc60000000f00 */
[----:B------:R-:W-:Y:S01]  /*7410*/  IMAD.WIDE.U32 R182, R182, R183, UR26 ;  /* 0x0000001ab6b67e25 */ /* 0x000fe2000f8e00b7 */
[----:B------:R-:W-:Y:S04]  /*7420*/  @P2 STG.E.128 desc[UR16][R112.64], R100 ;  /* 0x0000006470002986 */ /* 0x000fe8000c101d10 */
[----:B------:R-:W-:Y:S04]  /*7430*/  @P2 STG.E.128 desc[UR16][R112.64+0x10], R104 ;  /* 0x0000106870002986 */ /* 0x000fe8000c101d10 */
[----:B------:R0:W-:Y:S02]  /*7440*/  STG.E.128 desc[UR16][R182.64], R108 ;  /* 0x0000006cb6007986 */ /* 0x0001e4000c101d10 */
[----:B0-----:R-:W-:-:S06]  /*7450*/  IMAD.WIDE.U32 R108, R181, R140, UR24 ;  /* 0x00000018b56c7e25 */ /* 0x001fcc000f8e008c */
[----:B------:R-:W5:Y:S01]  /*7460*/  LDG.E.128 R108, desc[UR16][R108.64] ;  /* 0x000000106c6c7981 */ /* 0x000f62000c1e1d00 */
[----:B--2---:R-:W-:Y:S01]  /*7470*/  FADD.FTZ R148, R122, R148 ;  /* 0x000000947a947221 */ /* 0x004fe20000010000 */
[----:B---3--:R-:W-:Y:S01]  /*7480*/  FADD.FTZ R147, R121, R147 ;  /* 0x0000009379937221 */ /* 0x008fe20000010000 */
[----:B----4-:R-:W-:Y:S01]  /*7490*/  FADD.FTZ R146, R115, R146 ;  /* 0x0000009273927221 */ /* 0x010fe20000010000 */
        /* <DEDUP_REMOVED lines=12> */
[----:B------:R0:W-:Y:S01]  /*7560*/  STL [R1+0x6c], R148 ;  /* 0x00006c9401007387 */ /* 0x0001e20000100800 */
[----:B------:R-:W-:Y:S05]  /*7570*/  @!P1 BRA `(.L_x_7359) ;  /* 0x0000000800f89947 */ /* 0x000fea0003800000 */
[----:B------:R-:W-:Y:S05]  /*7580*/  @!P2 BRA `(.L_x_7360) ;  /* 0x000000040078a947 */ /* 0x000fea0003800000 */
[C---:B------:R-:W-:Y:S01]  /*7590*/  LOP3.LUT P0, RZ, R116.reuse, 0xff0000, RZ, 0xc0, !PT ;  /* 0x00ff000074ff7812 */ /* 0x040fe2000780c0ff */
        /* <DEDUP_REMOVED lines=8> */
[----:B------:R-:W-:Y:S01]  /*7620*/  FFMA.FTZ R103, R104, UR11, R95 ;  /* 0x0000000b68677c23 */ /* 0x000fe2000801005f */
[----:B------:R-:W-:Y:S01]  /*7630*/  CS2R R118, SRZ ;  /* 0x0000000000767805 */ /* 0x000fe2000001ff00 */
[----:B------:R-:W-:Y:S01]  /*7640*/  FFMA.FTZ R102, R101, UR11, R94 ;  /* 0x0000000b65667c23 */ /* 0x000fe2000801005e */
[----:B------:R-:W-:Y:S01]  /*7650*/  FFMA.FTZ R104, R105, UR11, R96 ;  /* 0x0000000b69687c23 */ /* 0x000fe20008010060 */
[----:B-----5:R-:W-:Y:S01]  /*7660*/  @P0 SHF.L.U32 R100, R109, 0x10, RZ ;  /* 0x000000106d640819 */ /* 0x020fe200000006ff */
[----:B------:R-:W-:Y:S01]  /*7670*/  FMUL.FTZ R105, R103, UR10 ;  /* 0x0000000a67697c20 */ /* 0x000fe20008410000 */
[----:B------:R-:W-:Y:S01]  /*7680*/  @P1 PRMT R109, R109, 0x7632, R109 ;  /* 0x000076326d6d1816 */ /* 0x000fe2000000006d */
[----:B------:R-:W-:Y:S01]  /*7690*/  FMUL.FTZ R101, R102, UR10 ;  /* 0x0000000a66657c20 */ /* 0x000fe20008410000 */
[----:B------:R-:W-:Y:S01]  /*76a0*/  FMUL.FTZ R112, R104, UR10 ;  /* 0x0000000a68707c20 */ /* 0x000fe20008410000 */
[----:B------:R-:W-:Y:S01]  /*76b0*/  FMUL.FTZ R106, R105, UR7 ;  /* 0x00000007696a7c20 */ /* 0x000fe20008410000 */
[----:B------:R-:W-:Y:S01]  /*76c0*/  @P1 SHF.L.U32 R109, R109, 0x10, RZ ;  /* 0x000000106d6d1819 */ /* 0x000fe200000006ff */
[----:B------:R-:W-:Y:S01]  /*76d0*/  FMUL.FTZ R101, R101, UR7 ;  /* 0x0000000765657c20 */ /* 0x000fe20008410000 */
[----:B------:R-:W-:Y:S01]  /*76e0*/  FMUL.FTZ R105, R112, UR7 ;  /* 0x0000000770697c20 */ /* 0x000fe20008410000 */
[----:B------:R-:W-:-:S02]  /*76f0*/  LOP3.LUT P4, RZ, R117, 0xff00, RZ, 0xc0, !PT ;  /* 0x0000ff0075ff7812 */ /* 0x000fc4000788c0ff */
[----:B------:R-:W-:Y:S01]  /*7700*/  CS2R R120, SRZ ;  /* 0x0000000000787805 */ /* 0x000fe2000001ff00 */
[-C--:B------:R-:W-:Y:S01]  /*7710*/  @P1 FMUL.FTZ R119, R109, R106.reuse ;  /* 0x0000006a6d771220 */ /* 0x080fe20000410000 */
[----:B------:R-:W-:Y:S01]  /*7720*/  FMUL.FTZ R109, R30, R101 ;  /* 0x000000651e6d7220 */ /* 0x000fe20000410000 */
[----:B------:R-:W-:Y:S01]  /*7730*/  @P5 SHF.L.U32 R107, R110, 0x10, RZ ;  /* 0x000000106e6b5819 */ /* 0x000fe200000006ff */
[----:B------:R-:W-:Y:S01]  /*7740*/  FMUL.FTZ R113, R32, R105 ;  /* 0x0000006920717220 */ /* 0x000fe20000410000 */
[--C-:B------:R-:W-:Y:S01]  /*7750*/  FFMA.FTZ R137, R137, UR23, R218.reuse ;  /* 0x0000001789897c23 */ /* 0x100fe200080100da */
[----:B------:R-:W-:Y:S01]  /*7760*/  @P0 FMUL.FTZ R120, R100, R101 ;  /* 0x0000006564780220 */ /* 0x000fe20000410000 */
[----:B------:R-:W-:Y:S01]  /*7770*/  FMUL.FTZ R112, R31, R106 ;  /* 0x0000006a1f707220 */ /* 0x000fe20000410000 */
[----:B------:R-:W-:Y:S01]  /*7780*/  FSEL R109, R109, RZ, P0 ;  /* 0x000000ff6d6d7208 */ /* 0x000fe20000000000 */
[----:B------:R-:W-:Y:S01]  /*7790*/  FADD.FTZ R130, R130, -R137 ;  /* 0x8000008982827221 */ /* 0x000fe20000010000 */
[----:B------:R-:W-:Y:S01]  /*77a0*/  ISETP.GE.U32.AND P0, PT, R116, RZ, PT ;  /* 0x000000ff7400720c */ /* 0x000fe20003f06070 */
[----:B------:R-:W-:Y:S01]  /*77b0*/  @P5 FMUL.FTZ R118, R107, R105 ;  /* 0x000000696b765220 */ /* 0x000fe20000410000 */
[----:B------:R-:W-:Y:S01]  /*77c0*/  FSEL R113, R113, RZ, P5 ;  /* 0x000000ff71717208 */ /* 0x000fe20002800000 */
[----:B------:R-:W-:Y:S01]  /*77d0*/  FFMA.FTZ R105, R130, UR11, R97 ;  /* 0x0000000b82697c23 */ /* 0x000fe20008010061 */
[----:B------:R-:W-:Y:S01]  /*77e0*/  LOP3.LUT P5, RZ, R117, 0xff0000, RZ, 0xc0, !PT ;  /* 0x00ff000075ff7812 */ /* 0x000fe200078ac0ff */
[--C-:B------:R-:W-:Y:S01]  /*77f0*/  FFMA.FTZ R129, R129, UR23, R218.reuse ;  /* 0x0000001781817c23 */ /* 0x100fe200080100da */
[----:B------:R-:W-:Y:S01]  /*7800*/  LOP3.LUT P3, RZ, R116, 0xff, RZ, 0xc0, !PT ;  /* 0x000000ff74ff7812 */ /* 0x000fe2000786c0ff */
[--C-:B------:R-:W-:Y:S01]  /*7810*/  FFMA.FTZ R138, R138, UR23, R218.reuse ;  /* 0x000000178a8a7c23 */ /* 0x100fe200080100da */
[----:B------:R-:W-:Y:S01]  /*7820*/  FSEL R112, R112, RZ, P1 ;  /* 0x000000ff70707208 */ /* 0x000fe20000800000 */
[----:B------:R-:W-:Y:S01]  /*7830*/  FMUL.FTZ R101, R105, UR10 ;  /* 0x0000000a69657c20 */ /* 0x000fe20008410000 */
[----:B------:R-:W-:Y:S01]  /*7840*/  ISETP.GE.U32.AND.EX P0, PT, R117, 0x1000000, PT, P0 ;  /* 0x010000007500780c */ /* 0x000fe20003f06100 */
[--C-:B------:R-:W-:Y:S01]  /*7850*/  FFMA.FTZ R132, R132, UR23, R218.reuse ;  /* 0x0000001784847c23 */ /* 0x100fe200080100da */
[----:B------:R-:W-:Y:S01]  /*7860*/  LOP3.LUT P1, RZ, R116, 0xff00, RZ, 0xc0, !PT ;  /* 0x0000ff0074ff7812 */ /* 0x000fe2000782c0ff */
[----:B------:R-:W-:Y:S01]  /*7870*/  FFMA.FTZ R114, R139, UR23, R218 ;  /* 0x000000178b727c23 */ /* 0x000fe200080100da */
[----:B------:R-:W-:Y:S01]  /*7880*/  @P4 PRMT R100, R110, 0x7632, R100 ;  /* 0x000076326e644816 */ /* 0x000fe20000000064 */
[----:B------:R-:W-:Y:S01]  /*7890*/  FADD.FTZ R129, R124, -R129 ;  /* 0x800000817c817221 */ /* 0x000fe20000010000 */
[----:B------:R-:W-:Y:S01]  /*78a0*/  FADD.FTZ R131, R131, -R138 ;  /* 0x8000008a83837221 */ /* 0x000fe20000010000 */
[----:B------:R-:W-:Y:S01]  /*78b0*/  FMUL.FTZ R124, R101, UR7 ;  /* 0x00000007657c7c20 */ /* 0x000fe20008410000 */
[----:B------:R-:W-:Y:S01]  /*78c0*/  @P4 SHF.L.U32 R100, R100, 0x10, RZ ;  /* 0x0000001064644819 */ /* 0x000fe200000006ff */
[----:B------:R-:W-:Y:S01]  /*78d0*/  FADD.FTZ R132, R125, -R132 ;  /* 0x800000847d847221 */ /* 0x000fe20000010000 */
[----:B------:R-:W-:Y:S01]  /*78e0*/  FADD.FTZ R126, R133, -R114 ;  /* 0x80000072857e7221 */ /* 0x000fe20000010000 */
[----:B------:R-:W-:-:S02]  /*78f0*/  CS2R R116, SRZ ;  /* 0x0000000000747805 */ /* 0x000fc4000001ff00 */
[----:B------:R-:W-:Y:S01]  /*7900*/  @P5 SHF.L.U32 R125, R111, 0x10, RZ ;  /* 0x000000106f7d5819 */ /* 0x000fe200000006ff */
[----:B------:R-:W-:Y:S01]  /*7910*/  @P4 FMUL.FTZ R116, R100, R124 ;  /* 0x0000007c64744220 */ /* 0x000fe20000410000 */
[----:B------:R-:W-:Y:S01]  /*7920*/  @P3 SHF.L.U32 R110, R108, 0x10, RZ ;  /* 0x000000106c6e3819 */ /* 0x000fe200000006ff */
[----:B------:R-:W-:Y:S01]  /*7930*/  FFMA.FTZ R106, R131, UR11, R98 ;  /* 0x0000000b836a7c23 */ /* 0x000fe20008010062 */
[----:B------:R-:W-:Y:S01]  /*7940*/  @P0 PRMT R111, R111, 0x7632, R111 ;  /* 0x000076326f6f0816 */ /* 0x000fe2000000006f */
[----:B------:R-:W-:Y:S01]  /*7950*/  FFMA.FTZ R101, R132, UR11, R93 ;  /* 0x0000000b84657c23 */ /* 0x000fe2000801005d */
[----:B------:R-:W-:Y:S01]  /*7960*/  @P1 PRMT R108, R108, 0x7632, R108 ;  /* 0x000076326c6c1816 */ /* 0x000fe2000000006c */
[----:B------:R-:W-:Y:S01]  /*7970*/  FFMA.FTZ R107, R126, UR11, R99 ;  /* 0x0000000b7e6b7c23 */ /* 0x000fe20008010063 */
[----:B------:R-:W-:Y:S01]  /*7980*/  FFMA.FTZ R100, R129, UR11, R92 ;  /* 0x0000000b81647c23 */ /* 0x000fe2000801005c */
[----:B------:R-:W-:Y:S01]  /*7990*/  @P0 SHF.L.U32 R128, R111, 0x10, RZ ;  /* 0x000000106f800819 */ /* 0x000fe200000006ff */
[----:B------:R-:W-:Y:S01]  /*79a0*/  FMUL.FTZ R111, R106, UR10 ;  /* 0x0000000a6a6f7c20 */ /* 0x000fe20008410000 */
[----:B------:R-:W-:Y:S01]  /*79b0*/  @P1 SHF.L.U32 R114, R108, 0x10, RZ ;  /* 0x000000106c721819 */ /* 0x000fe200000006ff */
[----:B------:R-:W-:Y:S01]  /*79c0*/  FMUL.FTZ R127, R107, UR10 ;  /* 0x0000000a6b7f7c20 */ /* 0x000fe20008410000 */
[----:B------:R-:W-:Y:S01]  /*79d0*/  FMUL.FTZ R108, R100, UR10 ;  /* 0x0000000a646c7c20 */ /* 0x000fe20008410000 */
[----:B------:R-:W-:Y:S01]  /*79e0*/  FMUL.FTZ R115, R101, UR10 ;  /* 0x0000000a65737c20 */ /* 0x000fe20008410000 */
[----:B------:R-:W-:Y:S01]  /*79f0*/  FMUL.FTZ R126, R111, UR7 ;  /* 0x000000076f7e7c20 */ /* 0x000fe20008410000 */
[----:B------:R-:W-:Y:S01]  /*7a00*/  FMUL.FTZ R127, R127, UR7 ;  /* 0x000000077f7f7c20 */ /* 0x000fe20008410000 */
[----:B------:R-:W-:Y:S01]  /*7a10*/  FMUL.FTZ R111, R108, UR7 ;  /* 0x000000076c6f7c20 */ /* 0x000fe20008410000 */
[----:B------:R-:W-:Y:S01]  /*7a20*/  FMUL.FTZ R115, R115, UR7 ;  /* 0x0000000773737c20 */ /* 0x000fe20008410000 */
[----:B------:R-:W-:Y:S01]  /*7a30*/  CS2R R122, SRZ ;  /* 0x00000000007a7805 */ /* 0x000fe2000001ff00 */
[-C--:B------:R-:W-:Y:S01]  /*7a40*/  @P5 FMUL.FTZ R117, R125, R126.reuse ;  /* 0x0000007e7d755220 */ /* 0x080fe20000410000 */
[----:B------:R-:W-:Y:S01]  /*7a50*/  @P3 FMUL.FTZ R122, R110, R111 ;  /* 0x0000006f6e7a3220 */ /* 0x000fe20000410000 */
[----:B------:R-:W-:Y:S01]  /*7a60*/  @P1 FMUL.FTZ R123, R114, R115 ;  /* 0x00000073727b1220 */ /* 0x000fe20000410000 */
[----:B------:R-:W-:Y:S01]  /*7a70*/  FMUL.FTZ R126, R34, R126 ;  /* 0x0000007e227e7220 */ /* 0x000fe20000410000 */
[----:B------:R-:W-:Y:S01]  /*7a80*/  FMUL.FTZ R108, R35, R127 ;  /* 0x0000007f236c7220 */ /* 0x000fe20000410000 */
[----:B------:R-:W-:Y:S01]  /*7a90*/  FMUL.FTZ R124, R33, R124 ;  /* 0x0000007c217c7220 */ /* 0x000fe20000410000 */
[----:B------:R-:W-:Y:S01]  /*7aa0*/  FMUL.FTZ R111, R28, R111 ;  /* 0x0000006f1c6f7220 */ /* 0x000fe20000410000 */
[----:B------:R-:W-:Y:S01]  /*7ab0*/  FMUL.FTZ R115, R29, R115 ;  /* 0x000000731d737220 */ /* 0x000fe20000410000 */
[----:B------:R-:W-:Y:S01]  /*7ac0*/  FSEL R125, R126, RZ, P5 ;  /* 0x000000ff7e7d7208 */ /* 0x000fe20002800000 */
[----:B------:R-:W-:Y:S01]  /*7ad0*/  @P0 FMUL.FTZ R121, R127, R128 ;  /* 0x000000807f790220 */ /* 0x000fe20000410000 */
[----:B------:R-:W-:-:S02]  /*7ae0*/  FSEL R108, R108, RZ, P0 ;  /* 0x000000ff6c6c7208 */ /* 0x000fc40000000000 */
[----:B------:R-:W-:Y:S02]  /*7af0*/  FSEL R110, R124, RZ, P4 ;  /* 0x000000ff7c6e7208 */ /* 0x000fe40002000000 */
[----:B------:R-:W-:Y:S02]  /*7b00*/  FSEL R114, R111, RZ, P3 ;  /* 0x000000ff6f727208 */ /* 0x000fe40001800000 */
[----:B------:R-:W-:Y:S02]  /*7b10*/  FSEL R115, R115, RZ, P1 ;  /* 0x000000ff73737208 */ /* 0x000fe40000800000 */
[----:B------:R-:W-:Y:S02]  /*7b20*/  F2FP.BF16.F32.PACK_AB R111, R108, R125 ;  /* 0x0000007d6c6f723e */ /* 0x000fe400000010ff */
[----:B------:R-:W-:Y:S02]  /*7b30*/  F2FP.BF16.F32.PACK_AB R110, R110, R113 ;  /* 0x000000716e6e723e */ /* 0x000fe400000010ff */
[----:B------:R-:W-:-:S02]  /*7b40*/  F2FP.BF16.F32.PACK_AB R109, R112, R109 ;  /* 0x0000006d706d723e */ /* 0x000fc400000010ff */
[----:B------:R-:W-:Y:S01]  /*7b50*/  F2FP.BF16.F32.PACK_AB R108, R115, R114 ;  /* 0x00000072736c723e */ /* 0x000fe200000010ff */
[----:B------:R-:W-:Y:S06]  /*7b60*/  BRA `(.L_x_7361) ;  /* 0x00000010006c7947 */ /* 0x000fec0003800000 */
.L_x_7360:
[----:B------:R-:W-:Y:S01]  /*7b70*/  LOP3.LUT P0, RZ, R116, 0xff0000, RZ, 0xc0, !PT ;  /* 0x00ff000074ff7812 */ /* 0x000fe2000780c0ff */
        /* <DEDUP_REMOVED lines=8> */
[----:B------:R-:W-:Y:S01]  /*7c00*/  HFMA2 R120, -RZ, RZ, 0, 0 ;  /* 0x00000000ff787431 */ /* 0x000fe200000001ff */
[----:B------:R-:W-:-:S02]  /*7c10*/  CS2R R118, SRZ ;  /* 0x0000000000767805 */ /* 0x000fc4000001ff00 */
[----:B------:R-:W-:Y:S01]  /*7c20*/  LOP3.LUT P4, RZ, R117, 0xff00, RZ, 0xc0, !PT ;  /* 0x0000ff0075ff7812 */ /* 0x000fe2000788c0ff */
[----:B------:R-:W-:Y:S01]  /*7c30*/  FFMA.FTZ R112, R112, UR11, R95 ;  /* 0x0000000b70707c23 */ /* 0x000fe2000801005f */
[----:B-----5:R-:W-:Y:S01]  /*7c40*/  @P0 SHF.L.U32 R122, R109, 0x10, RZ ;  /* 0x000000106d7a0819 */ /* 0x020fe200000006ff */
[----:B------:R-:W-:Y:S01]  /*7c50*/  FFMA.FTZ R137, R137, UR23, R218 ;  /* 0x0000001789897c23 */ /* 0x000fe200080100da */
[----:B------:R-:W-:Y:S01]  /*7c60*/  @P1 PRMT R115, R109, 0x7632, R115 ;  /* 0x000076326d731816 */ /* 0x000fe20000000073 */
[----:B------:R-:W-:Y:S01]  /*7c70*/  FFMA.FTZ R109, R113, UR11, R94 ;  /* 0x0000000b716d7c23 */ /* 0x000fe2000801005e */
[----:B------:R-:W-:Y:S01]  /*7c80*/  FFMA.FTZ R113, R121, UR11, R96 ;  /* 0x0000000b79717c23 */ /* 0x000fe20008010060 */
[----:B------:R-:W-:Y:S01]  /*7c90*/  FMUL.FTZ R112, R112, UR10 ;  /* 0x0000000a70707c20 */ /* 0x000fe20008410000 */
[----:B------:R-:W-:Y:S01]  /*7ca0*/  @P5 SHF.L.U32 R126, R110, 0x10, RZ ;  /* 0x000000106e7e5819 */ /* 0x000fe200000006ff */
[----:B------:R-:W-:Y:S01]  /*7cb0*/  FMUL.FTZ R109, R109, UR10 ;  /* 0x0000000a6d6d7c20 */ /* 0x000fe20008410000 */
[----:B------:R-:W-:Y:S01]  /*7cc0*/  FMUL.FTZ R113, R113, UR10 ;  /* 0x0000000a71717c20 */ /* 0x000fe20008410000 */
[----:B------:R-:W-:Y:S01]  /*7cd0*/  @P1 SHF.L.U32 R115, R115, 0x10, RZ ;  /* 0x0000001073731819 */ /* 0x000fe200000006ff */
[----:B------:R-:W-:Y:S01]  /*7ce0*/  FMUL.FTZ R112, R112, UR7 ;  /* 0x0000000770707c20 */ /* 0x000fe20008410000 */
[----:B------:R-:W-:Y:S01]  /*7cf0*/  FMUL.FTZ R109, R109, UR7 ;  /* 0x000000076d6d7c20 */ /* 0x000fe20008410000 */
[----:B------:R-:W-:Y:S01]  /*7d00*/  FMUL.FTZ R113, R113, UR7 ;  /* 0x0000000771717c20 */ /* 0x000fe20008410000 */
[----:B------:R-:W-:Y:S01]  /*7d10*/  FADD.FTZ R130, R130, -R137 ;  /* 0x8000008982827221 */ /* 0x000fe20000010000 */
[-C--:B------:R-:W-:Y:S01]  /*7d20*/  @P1 FMUL.FTZ R119, R115, R112.reuse ;  /* 0x0000007073771220 */ /* 0x080fe20000410000 */
[-C--:B------:R-:W-:Y:S01]  /*7d30*/  @P0 FMUL.FTZ R120, R122, R109.reuse ;  /* 0x0000006d7a780220 */ /* 0x080fe20000410000 */
[----:B------:R-:W-:Y:S01]  /*7d40*/  FMUL.FTZ R109, R30, R109 ;  /* 0x0000006d1e6d7220 */ /* 0x000fe20000410000 */
[-C--:B------:R-:W-:Y:S01]  /*7d50*/  @P5 FMUL.FTZ R118, R126, R113.reuse ;  /* 0x000000717e765220 */ /* 0x080fe20000410000 */
[----:B------:R-:W-:Y:S01]  /*7d60*/  FMUL.FTZ R113, R32, R113 ;  /* 0x0000007120717220 */ /* 0x000fe20000410000 */
[----:B------:R-:W-:Y:S01]  /*7d70*/  FMUL.FTZ R112, R31, R112 ;  /* 0x000000701f707220 */ /* 0x000fe20000410000 */
[----:B------:R-:W-:Y:S01]  /*7d80*/  LOP3.LUT P3, RZ, R116, 0xff, RZ, 0xc0, !PT ;  /* 0x000000ff74ff7812 */ /* 0x000fe2000786c0ff */
[--C-:B------:R-:W-:Y:S01]  /*7d90*/  FFMA.FTZ R114, R139, UR23, R218.reuse ;  /* 0x000000178b727c23 */ /* 0x100fe200080100da */
[----:B------:R-:W-:Y:S01]  /*7da0*/  FSEL R109, R109, RZ, P0 ;  /* 0x000000ff6d6d7208 */ /* 0x000fe20000000000 */
[----:B------:R-:W-:Y:S01]  /*7db0*/  FFMA.FTZ R130, R130, UR11, R97 ;  /* 0x0000000b82827c23 */ /* 0x000fe20008010061 */
[----:B------:R-:W-:Y:S01]  /*7dc0*/  ISETP.GE.U32.AND P0, PT, R116, RZ, PT ;  /* 0x000000ff7400720c */ /* 0x000fe20003f06070 */
[--C-:B------:R-:W-:Y:S01]  /*7dd0*/  FFMA.FTZ R132, R132, UR23, R218.reuse ;  /* 0x0000001784847c23 */ /* 0x100fe200080100da */
[----:B------:R-:W-:Y:S01]  /*7de0*/  FSEL R113, R113, RZ, P5 ;  /* 0x000000ff71717208 */ /* 0x000fe20002800000 */
[--C-:B------:R-:W-:Y:S01]  /*7df0*/  FFMA.FTZ R138, R138, UR23, R218.reuse ;  /* 0x000000178a8a7c23 */ /* 0x100fe200080100da */
[----:B------:R-:W-:Y:S01]  /*7e00*/  FSEL R112, R112, RZ, P1 ;  /* 0x000000ff70707208 */ /* 0x000fe20000800000 */
[----:B------:R-:W-:Y:S01]  /*7e10*/  FFMA.FTZ R129, R129, UR23, R218 ;  /* 0x0000001781817c23 */ /* 0x000fe200080100da */
[----:B------:R-:W-:Y:S01]  /*7e20*/  LOP3.LUT P5, RZ, R117, 0xff0000, RZ, 0xc0, !PT ;  /* 0x00ff000075ff7812 */ /* 0x000fe200078ac0ff */
[----:B------:R-:W-:Y:S01]  /*7e30*/  FADD.FTZ R126, R133, -R114 ;  /* 0x80000072857e7221 */ /* 0x000fe20000010000 */
[----:B------:R-:W-:Y:S01]  /*7e40*/  ISETP.GE.U32.AND.EX P0, PT, R117, 0x1000000, PT, P0 ;  /* 0x010000007500780c */ /* 0x000fe20003f06100 */
[----:B------:R-:W-:Y:S01]  /*7e50*/  FADD.FTZ R132, R125, -R132 ;  /* 0x800000847d847221 */ /* 0x000fe20000010000 */
[----:B------:R-:W-:Y:S01]  /*7e60*/  LOP3.LUT P1, RZ, R116, 0xff00, RZ, 0xc0, !PT ;  /* 0x0000ff0074ff7812 */ /* 0x000fe2000782c0ff */
[----:B------:R-:W-:Y:S01]  /*7e70*/  FADD.FTZ R131, R131, -R138 ;  /* 0x8000008a83837221 */ /* 0x000fe20000010000 */
[----:B------:R-:W-:Y:S01]  /*7e80*/  @P4 PRMT R114, R110, 0x7632, R114 ;  /* 0x000076326e724816 */ /* 0x000fe20000000072 */
[----:B------:R-:W-:Y:S01]  /*7e90*/  FMUL.FTZ R110, R130, UR10 ;  /* 0x0000000a826e7c20 */ /* 0x000fe20008410000 */
[----:B------:R-:W-:Y:S01]  /*7ea0*/  FADD.FTZ R129, R124, -R129 ;  /* 0x800000817c817221 */ /* 0x000fe20000010000 */
[----:B------:R-:W-:-:S02]  /*7eb0*/  @P3 SHF.L.U32 R128, R108, 0x10, RZ ;  /* 0x000000106c803819 */ /* 0x000fc400000006ff */
[----:B------:R-:W-:Y:S02]  /*7ec0*/  CS2R R116, SRZ ;  /* 0x0000000000747805 */ /* 0x000fe4000001ff00 */
[----:B------:R-:W-:Y:S01]  /*7ed0*/  @P4 SHF.L.U32 R115, R114, 0x10, RZ ;  /* 0x0000001072734819 */ /* 0x000fe200000006ff */
[----:B------:R-:W-:Y:S01]  /*7ee0*/  FMUL.FTZ R124, R110, UR7 ;  /* 0x000000076e7c7c20 */ /* 0x000fe20008410000 */
[C---:B------:R-:W-:Y:S01]  /*7ef0*/  @P5 SHF.L.U32 R130, R111.reuse, 0x10, RZ ;  /* 0x000000106f825819 */ /* 0x040fe200000006ff */
[----:B------:R-:W-:Y:S01]  /*7f00*/  FFMA.FTZ R110, R132, UR11, R93 ;  /* 0x0000000b846e7c23 */ /* 0x000fe2000801005d */
[----:B------:R-:W-:Y:S01]  /*7f10*/  @P0 PRMT R125, R111, 0x7632, R125 ;  /* 0x000076326f7d0816 */ /* 0x000fe2000000007d */
[----:B------:R-:W-:Y:S01]  /*7f20*/  FFMA.FTZ R111, R131, UR11, R98 ;  /* 0x0000000b836f7c23 */ /* 0x000fe20008010062 */
[----:B------:R-:W-:Y:S01]  /*7f30*/  @P1 PRMT R114, R108, 0x7632, R114 ;  /* 0x000076326c721816 */ /* 0x000fe20000000072 */
[----:B------:R-:W-:Y:S01]  /*7f40*/  FFMA.FTZ R126, R126, UR11, R99 ;  /* 0x0000000b7e7e7c23 */ /* 0x000fe20008010063 */
[----:B------:R-:W-:Y:S01]  /*7f50*/  FFMA.FTZ R108, R129, UR11, R92 ;  /* 0x0000000b816c7c23 */ /* 0x000fe2000801005c */
[----:B------:R-:W-:Y:S01]  /*7f60*/  @P4 FMUL.FTZ R116, R115, R124 ;  /* 0x0000007c73744220 */ /* 0x000fe20000410000 */
[----:B------:R-:W-:Y:S01]  /*7f70*/  @P1 SHF.L.U32 R115, R114, 0x10, RZ ;  /* 0x0000001072731819 */ /* 0x000fe200000006ff */
[----:B------:R-:W-:Y:S01]  /*7f80*/  FMUL.FTZ R110, R110, UR10 ;  /* 0x0000000a6e6e7c20 */ /* 0x000fe20008410000 */
[----:B------:R-:W-:Y:S01]  /*7f90*/  FMUL.FTZ R111, R111, UR10 ;  /* 0x0000000a6f6f7c20 */ /* 0x000fe20008410000 */
[----:B------:R-:W-:Y:S01]  /*7fa0*/  FMUL.FTZ R114, R126, UR10 ;  /* 0x0000000a7e727c20 */ /* 0x000fe20008410000 */
[----:B------:R-:W-:Y:S01]  /*7fb0*/  FMUL.FTZ R108, R108, UR10 ;  /* 0x0000000a6c6c7c20 */ /* 0x000fe20008410000 */
[----:B------:R-:W-:Y:S01]  /*7fc0*/  @P0 SHF.L.U32 R127, R125, 0x10, RZ ;  /* 0x000000107d7f0819 */ /* 0x000fe200000006ff */
[----:B------:R-:W-:Y:S01]  /*7fd0*/  FMUL.FTZ R111, R111, UR7 ;  /* 0x000000076f6f7c20 */ /* 0x000fe20008410000 */
[----:B------:R-:W-:Y:S01]  /*7fe0*/  FMUL.FTZ R110, R110, UR7 ;  /* 0x000000076e6e7c20 */ /* 0x000fe20008410000 */
[----:B------:R-:W-:Y:S01]  /*7ff0*/  FMUL.FTZ R126, R114, UR7 ;  /* 0x00000007727e7c20 */ /* 0x000fe20008410000 */
[----:B------:R-:W-:Y:S01]  /*8000*/  FMUL.FTZ R125, R108, UR7 ;  /* 0x000000076c7d7c20 */ /* 0x000fe20008410000 */
[----:B------:R-:W-:Y:S01]  /*8010*/  CS2R R122, SRZ ;  /* 0x00000000007a7805 */ /* 0x000fe2000001ff00 */
[-C--:B------:R-:W-:Y:S01]  /*8020*/  @P5 FMUL.FTZ R117, R130, R111.reuse ;  /* 0x0000006f82755220 */ /* 0x080fe20000410000 */
[----:B------:R-:W-:Y:S01]  /*8030*/  @P1 FMUL.FTZ R123, R115, R110 ;  /* 0x0000006e737b1220 */ /* 0x000fe20000410000 */
[----:B------:R-:W-:Y:S01]  /*8040*/  FMUL.FTZ R114, R34, R111 ;  /* 0x0000006f22727220 */ /* 0x000fe20000410000 */
[----:B------:R-:W-:Y:S01]  /*8050*/  FMUL.FTZ R115, R35, R126 ;  /* 0x0000007e23737220 */ /* 0x000fe20000410000 */
[----:B------:R-:W-:Y:S01]  /*8060*/  FMUL.FTZ R111, R33, R124 ;  /* 0x0000007c216f7220 */ /* 0x000fe20000410000 */
[-C--:B------:R-:W-:Y:S01]  /*8070*/  FMUL.FTZ R108, R28, R125.reuse ;  /* 0x0000007d1c6c7220 */ /* 0x080fe20000410000 */
[----:B------:R-:W-:Y:S01]  /*8080*/  FMUL.FTZ R110, R29, R110 ;  /* 0x0000006e1d6e7220 */ /* 0x000fe20000410000 */
[----:B------:R-:W-:Y:S01]  /*8090*/  @P3 FMUL.FTZ R122, R128, R125 ;  /* 0x0000007d807a3220 */ /* 0x000fe20000410000 */
[----:B------:R-:W-:-:S02]  /*80a0*/  FSEL R124, R114, RZ, P5 ;  /* 0x000000ff727c7208 */ /* 0x000fc40002800000 */
[----:B------:R-:W-:Y:S02]  /*80b0*/  FSEL R115, R115, RZ, P0 ;  /* 0x000000ff73737208 */ /* 0x000fe40000000000 */
[----:B------:R-:W-:Y:S02]  /*80c0*/  FSEL R114, R111, RZ, P4 ;  /* 0x000000ff6f727208 */ /* 0x000fe40002000000 */
[----:B------:R-:W-:Y:S02]  /*80d0*/  FSEL R108, R108, RZ, P3 ;  /* 0x000000ff6c6c7208 */ /* 0x000fe40001800000 */
[----:B------:R-:W-:Y:S02]  /*80e0*/  FSEL R125, R110, RZ, P1 ;  /* 0x000000ff6e7d7208 */ /* 0x000fe40000800000 */
[----:B------:R-:W-:Y:S01]  /*80f0*/  MOV R121, RZ ;  /* 0x000000ff00797202 */ /* 0x000fe20000000f00 */
[----:B------:R-:W-:Y:S01]  /*8100*/  @P0 FMUL.FTZ R121, R127, R126 ;  /* 0x0000007e7f790220 */ /* 0x000fe20000410000 */
[----:B------:R-:W-:-:S02]  /*8110*/  F2FP.BF16.F32.PACK_AB R111, R115, R124 ;  /* 0x0000007c736f723e */ /* 0x000fc400000010ff */
[----:B------:R-:W-:Y:S02]  /*8120*/  F2FP.BF16.F32.PACK_AB R110, R114, R113 ;  /* 0x00000071726e723e */ /* 0x000fe400000010ff */
[----:B------:R-:W-:Y:S02]  /*8130*/  F2FP.BF16.F32.PACK_AB R109, R112, R109 ;  /* 0x0000006d706d723e */ /* 0x000fe400000010ff */
[----:B------:R-:W-:Y:S01]  /*8140*/  F2FP.BF16.F32.PACK_AB R108, R125, R108 ;  /* 0x0000006c7d6c723e */ /* 0x000fe200000010ff */
[----:B------:R-:W-:Y:S06]  /*8150*/  BRA `(.L_x_7361) ;  /* 0x0000000800f07947 */ /* 0x000fec0003800000 */
.L_x_7359:
[----:B------:R-:W-:Y:S05]  /*8160*/  @!P2 BRA `(.L_x_7362) ;  /* 0x000000040078a947 */ /* 0x000fea0003800000 */
        /* <DEDUP_REMOVED lines=10> */
[----:B------:R-:W-:Y:S01]  /*8210*/  CS2R R118, SRZ ;  /* 0x0000000000767805 */ /* 0x000fe2000001ff00 */
[----:B------:R-:W-:Y:S01]  /*8220*/  FMUL.FTZ R103, R100, UR11 ;  /* 0x0000000b64677c20 */ /* 0x000fe20008410000 */
[----:B------:R-:W-:Y:S01]  /*8230*/  FMUL.FTZ R104, R104, UR11 ;  /* 0x0000000b68687c20 */ /* 0x000fe20008410000 */
[C---:B-----5:R-:W-:Y:S01]  /*8240*/  @P0 SHF.L.U32 R112, R109.reuse, 0x10, RZ ;  /* 0x000000106d700819 */ /* 0x060fe200000006ff */
        /* <DEDUP_REMOVED lines=8> */
[----:B------:R-:W-:-:S02]  /*82d0*/  CS2R R120, SRZ ;  /* 0x0000000000787805 */ /* 0x000fc4000001ff00 */
[----:B------:R-:W-:Y:S01]  /*82e0*/  LOP3.LUT P4, RZ, R117, 0xff00, RZ, 0xc0, !PT ;  /* 0x0000ff0075ff7812 */ /* 0x000fe2000788c0ff */
        /* <DEDUP_REMOVED lines=12> */
[----:B------:R-:W-:Y:S01]  /*83b0*/  FMUL.FTZ R105, R137, UR11 ;  /* 0x0000000b89697c20 */ /* 0x000fe20008410000 */
[----:B------:R-:W-:Y:S01]  /*83c0*/  LOP3.LUT P5, RZ, R117, 0xff0000, RZ, 0xc0, !PT ;  /* 0x00ff000075ff7812 */ /* 0x000fe200078ac0ff */
[--C-:B------:R-:W-:Y:S01]  /*83d0*/  FFMA.FTZ R138, R138, UR23, R218.reuse ;  /* 0x000000178a8a7c23 */ /* 0x100fe200080100da */
[----:B------:R-:W-:Y:S01]  /*83e0*/  LOP3.LUT P3, RZ, R116, 0xff, RZ, 0xc0, !PT ;  /* 0x000000ff74ff7812 */ /* 0x000fe2000786c0ff */
[----:B------:R-:W-:Y:S01]  /*83f0*/  FMUL.FTZ R100, R105, UR10 ;  /* 0x0000000a69647c20 */ /* 0x000fe20008410000 */
[----:B------:R-:W-:Y:S01]  /*8400*/  FSEL R112, R112, RZ, P1 ;  /* 0x000000ff70707208 */ /* 0x000fe20000800000 */
[--C-:B------:R-:W-:Y:S01]  /*8410*/  FFMA.FTZ R132, R132, UR23, R218.reuse ;  /* 0x0000001784847c23 */ /* 0x100fe200080100da */
[----:B------:R-:W-:Y:S01]  /*8420*/  ISETP.GE.U32.AND.EX P0, PT, R117, 0x1000000, PT, P0 ;  /* 0x010000007500780c */ /* 0x000fe20003f06100 */
[--C-:B------:R-:W-:Y:S01]  /*8430*/  FFMA.FTZ R122, R139, UR23, R218.reuse ;  /* 0x000000178b7a7c23 */ /* 0x100fe200080100da */
[----:B------:R-:W-:Y:S01]  /*8440*/  LOP3.LUT P1, RZ, R116, 0xff00, RZ, 0xc0, !PT ;  /* 0x0000ff0074ff7812 */ /* 0x000fe2000782c0ff */
[----:B------:R-:W-:Y:S01]  /*8450*/  FFMA.FTZ R129, R129, UR23, R218 ;  /* 0x0000001781817c23 */ /* 0x000fe200080100da */
[----:B------:R-:W-:Y:S01]  /*8460*/  @P4 PRMT R110, R110, 0x7632, R110 ;  /* 0x000076326e6e4816 */ /* 0x000fe2000000006e */
[----:B------:R-:W-:Y:S01]  /*8470*/  FADD.FTZ R138, R131, -R138 ;  /* 0x8000008a838a7221 */ /* 0x000fe20000010000 */
[----:B------:R-:W-:Y:S01]  /*8480*/  FMUL.FTZ R114, R100, UR7 ;  /* 0x0000000764727c20 */ /* 0x000fe20008410000 */
[----:B------:R-:W-:Y:S01]  /*8490*/  FADD.FTZ R132, R125, -R132 ;  /* 0x800000847d847221 */ /* 0x000fe20000010000 */
[----:B------:R-:W-:Y:S01]  /*84a0*/  @P4 SHF.L.U32 R101, R110, 0x10, RZ ;  /* 0x000000106e654819 */ /* 0x000fe200000006ff */
[----:B------:R-:W-:Y:S01]  /*84b0*/  FADD.FTZ R107, R133, -R122 ;  /* 0x8000007a856b7221 */ /* 0x000fe20000010000 */
[----:B------:R-:W-:Y:S01]  /*84c0*/  FADD.FTZ R129, R124, -R129 ;  /* 0x800000817c817221 */ /* 0x000fe20000010000 */
[----:B------:R-:W-:-:S02]  /*84d0*/  CS2R R116, SRZ ;  /* 0x0000000000747805 */ /* 0x000fc4000001ff00 */
[----:B------:R-:W-:Y:S01]  /*84e0*/  @P5 SHF.L.U32 R128, R111, 0x10, RZ ;  /* 0x000000106f805819 */ /* 0x000fe200000006ff */
[----:B------:R-:W-:Y:S01]  /*84f0*/  @P4 FMUL.FTZ R116, R101, R114 ;  /* 0x0000007265744220 */ /* 0x000fe20000410000 */
        /* <DEDUP_REMOVED lines=18> */
[----:B------:R-:W-:Y:S01]  /*8620*/  @P5 FMUL.FTZ R117, R128, R115 ;  /* 0x0000007380755220 */ /* 0x000fe20000410000 */
[----:B------:R-:W-:Y:S01]  /*8630*/  @P3 FMUL.FTZ R122, R126, R111 ;  /* 0x0000006f7e7a3220 */ /* 0x000fe20000410000 */
[----:B------:R-:W-:Y:S01]  /*8640*/  @P1 FMUL.FTZ R123, R125, R110 ;  /* 0x0000006e7d7b1220 */ /* 0x000fe20000410000 */
[----:B------:R-:W-:Y:S01]  /*8650*/  FMUL.FTZ R115, R34, R115 ;  /* 0x0000007322737220 */ /* 0x000fe20000410000 */
[----:B------:R-:W-:Y:S01]  /*8660*/  FMUL.FTZ R108, R35, R124 ;  /* 0x0000007c236c7220 */ /* 0x000fe20000410000 */
[----:B------:R-:W-:Y:S01]  /*8670*/  FMUL.FTZ R114, R33, R114 ;  /* 0x0000007221727220 */ /* 0x000fe20000410000 */
[----:B------:R-:W-:Y:S01]  /*8680*/  FMUL.FTZ R111, R28, R111 ;  /* 0x0000006f1c6f7220 */ /* 0x000fe20000410000 */
[----:B------:R-:W-:Y:S01]  /*8690*/  FMUL.FTZ R110, R29, R110 ;  /* 0x0000006e1d6e7220 */ /* 0x000fe20000410000 */
        /* <DEDUP_REMOVED lines=11> */
.L_x_7362:
        /* <DEDUP_REMOVED lines=9> */
[----:B------:R-:W-:Y:S02]  /*87e0*/  CS2R R120, SRZ ;  /* 0x0000000000787805 */ /* 0x000fe4000001ff00 */
[----:B------:R-:W-:-:S02]  /*87f0*/  CS2R R118, SRZ ;  /* 0x0000000000767805 */ /* 0x000fc4000001ff00 */
[----:B------:R-:W-:Y:S01]  /*8800*/  LOP3.LUT P4, RZ, R117, 0xff00, RZ, 0xc0, !PT ;  /* 0x0000ff0075ff7812 */ /* 0x000fe2000788c0ff */
[----:B------:R-:W-:Y:S01]  /*8810*/  FMUL.FTZ R112, R112, UR11 ;  /* 0x0000000b70707c20 */ /* 0x000fe20008410000 */
[----:B-----5:R-:W-:Y:S01]  /*8820*/  @P0 SHF.L.U32 R122, R109, 0x10, RZ ;  /* 0x000000106d7a0819 */ /* 0x020fe200000006ff */
[--C-:B------:R-:W-:Y:S01]  /*8830*/  FFMA.FTZ R137, R137, UR23, R218.reuse ;  /* 0x0000001789897c23 */ /* 0x100fe200080100da */
[----:B------:R-:W-:Y:S01]  /*8840*/  @P1 PRMT R115, R109, 0x7632, R115 ;  /* 0x000076326d731816 */ /* 0x000fe20000000073 */
[----:B------:R-:W-:Y:S01]  /*8850*/  FMUL.FTZ R109, R113, UR11 ;  /* 0x0000000b716d7c20 */ /* 0x000fe20008410000 */
[----:B------:R-:W-:Y:S01]  /*8860*/  FMUL.FTZ R113, R128, UR11 ;  /* 0x0000000b80717c20 */ /* 0x000fe20008410000 */
        /* <DEDUP_REMOVED lines=15> */
[C---:B------:R-:W-:Y:S01]  /*8960*/  LOP3.LUT P3, RZ, R116.reuse, 0xff, RZ, 0xc0, !PT ;  /* 0x000000ff74ff7812 */ /* 0x040fe2000786c0ff */
[--C-:B------:R-:W-:Y:S01]  /*8970*/  FFMA.FTZ R114, R139, UR23, R218.reuse ;  /* 0x000000178b727c23 */ /* 0x100fe200080100da */
[----:B------:R-:W-:Y:S01]  /*8980*/  FSEL R109, R109, RZ, P0 ;  /* 0x000000ff6d6d7208 */ /* 0x000fe20000000000 */
[----:B------:R-:W-:Y:S01]  /*8990*/  FMUL.FTZ R137, R137, UR11 ;  /* 0x0000000b89897c20 */ /* 0x000fe20008410000 */
        /* <DEDUP_REMOVED lines=20> */
[----:B------:R-:W-:Y:S01]  /*8ae0*/  FMUL.FTZ R110, R132, UR11 ;  /* 0x0000000b846e7c20 */ /* 0x000fe20008410000 */
[----:B------:R-:W-:Y:S01]  /*8af0*/  @P0 PRMT R125, R111, 0x7632, R125 ;  /* 0x000076326f7d0816 */ /* 0x000fe2000000007d */
[----:B------:R-:W-:Y:S01]  /*8b00*/  FMUL.FTZ R111, R138, UR11 ;  /* 0x0000000b8a6f7c20 */ /* 0x000fe20008410000 */
[----:B------:R-:W-:Y:S01]  /*8b10*/  @P1 PRMT R114, R108, 0x7632, R114 ;  /* 0x000076326c721816 */ /* 0x000fe20000000072 */
[----:B------:R-:W-:Y:S01]  /*8b20*/  FMUL.FTZ R133, R133, UR11 ;  /* 0x0000000b85857c20 */ /* 0x000fe20008410000 */
[----:B------:R-:W-:Y:S01]  /*8b30*/  FMUL.FTZ R108, R129, UR11 ;  /* 0x0000000b816c7c20 */ /* 0x000fe20008410000 */
        /* <DEDUP_REMOVED lines=30> */
.L_x_7361:
[----:B------:R-:W2:Y:S01]  /*8d20*/  LDL.LU R131, [R1+0x8c] ;  /* 0x00008c0001837983 */ /* 0x000ea20000300800 */
[----:B------:R-:W1:Y:S03]  /*8d30*/  @P2 LDC.64 R112, c[0x0][0x478] ;  /* 0x00011e00ff702b82 */ /* 0x000e660000000a00 */
[----:B------:R-:W3:Y:S04]  /*8d40*/  LDL.LU R130, [R1+0x88] ;  /* 0x0000880001827983 */ /* 0x000ee80000300800 */
[----:B------:R-:W4:Y:S04]  /*8d50*/  LDL.LU R129, [R1+0x84] ;  /* 0x0000840001817983 */ /* 0x000f280000300800 */
[----:B------:R-:W5:Y:S04]  /*8d60*/  LDL.LU R128, [R1+0x80] ;  /* 0x0000800001807983 */ /* 0x000f680000300800 */
[----:B------:R-:W5:Y:S04]  /*8d70*/  LDL.LU R127, [R1+0x7c] ;  /* 0x00007c00017f7983 */ /* 0x000f680000300800 */
[----:B------:R-:W5:Y:S04]  /*8d80*/  LDL.LU R126, [R1+0x78] ;  /* 0x00007800017e7983 */ /* 0x000f680000300800 */
[----:B------:R-:W5:Y:S04]  /*8d90*/  LDL.LU R125, [R1+0x74] ;  /* 0x00007400017d7983 */ /* 0x000f680000300800 */
[----:B------:R-:W5:Y:S01]  /*8da0*/  LDL.LU R124, [R1+0x70] ;  /* 0x00007000017c7983 */ /* 0x000f620000300800 */
[----:B------:R-:W-:Y:S01]  /*8db0*/  MOV R114, 0x10 ;  /* 0x0000001000727802 */ /* 0x000fe20000000f00 */
[----:B-1----:R-:W-:Y:S01]  /*8dc0*/  @P2 IMAD.WIDE.U32 R112, R181, 0x20, R112 ;  /* 0x00000020b5702825 */ /* 0x002fe200078e0070 */
[----:B------:R-:W-:Y:S01]  /*8dd0*/  UIADD3 UR6, UPT, UPT, UR6, UR28, URZ ;  /* 0x0000001c06067290 */ /* 0x000fe2000fffe0ff */
[----:B------:R-:W-:-:S02]  /*8de0*/  ISETP.NE.AND P0, PT, R180, RZ, PT ;  /* 0x000000ffb400720c */ /* 0x000fc40003f05270 */
[----:B------:R-:W-:Y:S01]  /*8df0*/  IMAD.WIDE.U32 R114, R181, R114, UR26 ;  /* 0x0000001ab5727e25 */ /* 0x000fe2000f8e0072 */
[----:B------:R1:W-:Y:S01]  /*8e00*/  @P2 STG.E.128 desc[UR16][R112.64], R100 ;  /* 0x0000006470002986 */ /* 0x0003e2000c101d10 */
[----:B------:R-:W-:Y:S01]  /*8e10*/  UISETP.GE.AND UP1, UPT, UR6, UR29, UPT ;  /* 0x0000001d0600728c */ /* 0x000fe2000bf26270 */
[----:B------:R-:W-:Y:S02]  /*8e20*/  PLOP3.LUT P0, PT, P0, PT, PT, 0x8, 0x80 ;  /* 0x000000000080781c */ /* 0x000fe4000070e170 */
[----:B------:R1:W-:Y:S02]  /*8e30*/  @P2 STG.E.128 desc[UR16][R112.64+0x10], R104 ;  /* 0x0000106870002986 */ /* 0x0003e4000c101d10 */
[----:B------:R-:W-:Y:S02]  /*8e40*/  P2R R180, PR, RZ, 0x1 ;  /* 0x00000001ffb47803 */ /* 0x000fe40000000000 */
[----:B------:R1:W-:Y:S01]  /*8e50*/  STG.E.128 desc[UR16][R114.64], R108 ;  /* 0x0000006c72007986 */ /* 0x0003e2000c101d10 */
[----:B--2---:R-:W-:Y:S01]  /*8e60*/  FADD.FTZ R131, R121, R131 ;  /* 0x0000008379837221 */ /* 0x004fe20000010000 */
[----:B---3--:R-:W-:Y:S01]  /*8e70*/  FADD.FTZ R130, R117, R130 ;  /* 0x0000008275827221 */ /* 0x008fe20000010000 */
[----:B----4-:R-:W-:Y:S01]  /*8e80*/  FADD.FTZ R129, R116, R129 ;  /* 0x0000008174817221 */ /* 0x010fe20000010000 */
[----:B-----5:R-:W-:Y:S01]  /*8e90*/  FADD.FTZ R128, R118, R128 ;  /* 0x0000008076807221 */ /* 0x020fe20000010000 */
        /* <DEDUP_REMOVED lines=12> */
[----:B------:R-:W-:Y:S05]  /*8f60*/  BRA.U !UP1, `(.L_x_7363) ;  /* 0xffffff7909a07547 */ /* 0x000fea000b83ffff */
        /* <DEDUP_REMOVED lines=92> */
.L_x_7346:
        /* <DEDUP_REMOVED lines=34> */
[----:B------:R-:W-:Y:S01]  /*9750*/  STG.E.128 desc[UR16][R66.64+0x3010], R68 ;  /* 0x0030104442007986 */ /* 0x000fe2000c101d10 */
[----:B------:R-:W-:Y:S05]  /*9760*/  EXIT ;  /* 0x000000000000794d */ /* 0x000fea0003800000 */
.L_x_7364:
        /* <DEDUP_REMOVED lines=9> */
.L_x_15673:


//--------------------- .text._ZN10layer_norm22ln_bwd_finalize_kernelINS_22Kernel_traits_finalizeILj4096Ef13__nv_bfloat16fS2_fjLb1ELj1024ELj4ENS_18Kernel_traits_baseILj4096EfS2_fS2_fjLj1024EEEEELb1ELb0EEEvNS_9BwdParamsE --------------------------
	.section	.text._ZN10layer_norm22ln_bwd_finalize_kernelINS_22Kernel_traits_finalizeILj4096Ef13__nv_bfloat16fS2_fjLb1ELj1024ELj4ENS_18Kernel_traits_baseILj4096EfS2_fS2_fjLj1024EEEEELb1ELb0EEEvNS_9BwdParamsE,"ax",@progbits
	.align	128
        .global         _ZN10layer_norm22ln_bwd_finalize_kernelINS_22Kernel_traits_finalizeILj4096Ef13__nv_bfloat16fS2_fjLb1ELj1024ELj4ENS_18Kernel_traits_baseILj4096EfS2_fS2_fjLj1024EEEEELb1ELb0EEEvNS_9BwdParamsE
        .type           _ZN10layer_norm22ln_bwd_finalize_kernelINS_22Kernel_traits_finalizeILj4096Ef13__nv_bfloat16fS2_fjLb1ELj1024ELj4ENS_18Kernel_traits_baseILj4096EfS2_fS2_fjLj1024EEEEELb1ELb0EEEvNS_9BwdParamsE,@function
        .size           _ZN10layer_norm22ln_bwd_finalize_kernelINS_22Kernel_traits_finalizeILj4096Ef13__nv_bfloat16fS2_fjLb1ELj1024ELj4ENS_18Kernel_traits_baseILj4096EfS2_fS2_fjLj1024EEEEELb1ELb0EEEvNS_9BwdParamsE,(.L_x_15674 - _ZN10layer_norm22ln_bwd_finalize_kernelINS_22Kernel_traits_finalizeILj4096Ef13__nv_bfloat16fS2_fjLb1ELj1024ELj4ENS_18Kernel_traits_baseILj4096EfS2_fS2_fjLj1024EEEEELb1ELb0EEEvNS_9BwdParamsE)
        .other          _ZN10layer_norm22ln_bwd_finalize_kernelINS_22Kernel_traits_finalizeILj4096Ef13__nv_bfloat16fS2_fjLb1ELj1024ELj4ENS_18Kernel_traits_baseILj4096EfS2_fS2_fjLj1024EEEEELb1ELb0EEEvNS_9BwdParamsE,@"STO_CUDA_ENTRY STV_DEFAULT"
_ZN10layer_norm22ln_bwd_finalize_kernelINS_22Kernel_traits_finalizeILj4096Ef13__nv_bfloat16fS2_fjLb1ELj1024ELj4ENS_18Kernel_traits_baseILj4096EfS2_fS2_fjLj1024EEEEELb1ELb0EEEvNS_9BwdParamsE:
.text._ZN10layer_norm22ln_bwd_finalize_kernelINS_22Kernel_traits_finalizeILj4096Ef13__nv_bfloat16fS2_fjLb1ELj1024ELj4ENS_18Kernel_traits_baseILj4096EfS2_fS2_fjLj1024EEEEELb1ELb0EEEvNS_9BwdParamsE:
        /* <DEDUP_REMOVED lines=60> */
.L_x_7369:
        /* <DEDUP_REMOVED lines=87> */
.L_x_7368:
[----:B------:R-:W-:Y:S05]  /*0930*/  BSYNC.RECONVERGENT B1 ;  /* 0x0000000000017941 */ /* 0x000fea0003800200 */
.L_x_7367:
        /* <DEDUP_REMOVED lines=49> */
.L_x_7371:
[----:B------:R-:W-:Y:S05]  /*0c50*/  BSYNC.RECONVERGENT B1 ;  /* 0x0000000000017941 */ /* 0x000fea0003800200 */
.L_x_7370:
        /* <DEDUP_REMOVED lines=29> */
.L_x_7373:
[----:B------:R-:W-:Y:S05]  /*0e30*/  BSYNC.RECONVERGENT B1 ;  /* 0x0000000000017941 */ /* 0x000fea0003800200 */
.L_x_7372:
        /* <DEDUP_REMOVED lines=14> */
.L_x_7366:
[----:B------:R-:W-:Y:S05]  /*0f20*/  BSYNC.RECONVERGENT B0 ;  /* 0x0000000000007941 */ /* 0x000fea0003800200 */
.L_x_7365:
        /* <DEDUP_REMOVED lines=72> */
.L_x_7374:
        /* <DEDUP_REMOVED lines=13> */
.L_x_15674:


//--------------------- .text._ZN10layer_norm13ln_bwd_kernelINS_13Kernel_traitsIf13__nv_bfloat16fS2_fjLj4096ELj1ELj1ELj4ELj16ENS_18Kernel_traits_baseILj4096EfS2_fS2_fjLj128EEEEELb1ELb1ELb1ELb0EEEvNS_9BwdParamsE --------------------------
	.section	.text._ZN10layer_norm13ln_bwd_kernelINS_13Kernel_traitsIf13__nv_bfloat16fS2_fjLj4096ELj1ELj1ELj4ELj16ENS_18Kernel_traits_baseILj4096EfS2_fS2_fjLj128EEEEELb1ELb1ELb1ELb0EEEvNS_9BwdParamsE,"ax",@progbits
	.align	128
        .global         _ZN10layer_norm13ln_bwd_kernelINS_13Kernel_traitsIf13__nv_bfloat16fS2_fjLj4096ELj1ELj1ELj4ELj16ENS_18Kernel_traits_baseILj4096EfS2_fS2_fjLj128EEEEELb1ELb1ELb1ELb0EEEvNS_9BwdParamsE
        .type           _ZN10layer_norm13ln_bwd_kernelINS_13Kernel_traitsIf13__nv_bfloat16fS2_fjLj4096ELj1ELj1ELj4ELj16ENS_18Kernel_traits_baseILj4096EfS2_fS2_fjLj128EEEEELb1ELb1ELb1ELb0EEEvNS_9BwdParamsE,@function
        .size           _ZN10layer_norm13ln_bwd_kernelINS_13Kernel_traitsIf13__nv_bfloat16fS2_fjLj4096ELj1ELj1ELj4ELj16ENS_18Kernel_traits_baseILj4096EfS2_fS2_fjLj128EEEEELb1ELb1ELb1ELb0EEEvNS_9BwdParamsE,(.L_x_15675 - _ZN10layer_norm13ln_bwd_kernelINS_13Kernel_traitsIf13__nv_bfloat16fS2_fjLj4096ELj1ELj1ELj4ELj16ENS_18Kernel_traits_baseILj4096EfS2_fS2_fjLj128EEEEELb1ELb1ELb1ELb0EEEvNS_9BwdParamsE)
        .other          _ZN10layer_norm13ln_bwd_kernelINS_13Kernel_traitsIf13__nv_bfloat16fS2_fjLj4096ELj1ELj1ELj4ELj16ENS_18Kernel_traits_baseILj4096EfS2_fS2_fjLj128EEEEELb1ELb1ELb1ELb0EEEvNS_9BwdParamsE,@"STO_CUDA_ENTRY STV_DEFAULT"
_ZN10layer_norm13ln_bwd_kernelINS_13Kernel_traitsIf13__nv_bfloat16fS2_fjLj4096ELj1ELj1ELj4ELj16ENS_18Kernel_traits_baseILj4096EfS2_fS2_fjLj128EEEEELb1ELb1ELb1ELb0EEEvNS_9BwdParamsE:
.text._ZN10layer_norm13ln_bwd_kernelINS_13Kernel_traitsIf13__nv_bfloat16fS2_fjLj4096ELj1ELj1ELj4ELj16ENS_18Kernel_traits_baseILj4096EfS2_fS2_fjLj128EEEEELb1ELb1ELb1ELb0EEEvNS_9BwdParamsE:
        /* <DEDUP_REMOVED lines=26> */
[----:B------:R-:W-:Y:S01]  /*01a0*/  STL [R1+0x30], RZ ;  /* 0x000030ff01007387 */ /* 0x000fe20000100800 */
[----:B------:R-:W-:Y:S01]  /*01b0*/  MOV R3, R0 ;  /* 0x0000000000037202 */ /* 0x000fe20000000f00 */
[----:B------:R-:W1:Y:S01]  /*01c0*/  S2UR UR11, SR_CTAID.X ;  /* 0x00000000000b79c3 */ /* 0x000e620000002500 */
[C---:B------:R-:W-:Y:S01]  /*01d0*/  ISETP.GE.U32.AND P1, PT, R2.reuse, 0x80, PT ;  /* 0x000000800200780c */ /* 0x040fe20003f26070 */
[----:B------:R-:W1:Y:S01]  /*01e0*/  LDCU UR4, c[0x0][0x384] ;  /* 0x00007080ff0477ac */ /* 0x000e620008000800 */
        /* <DEDUP_REMOVED lines=37> */
[----:B------:R-:W2:Y:S04]  /*0440*/  @P4 LDG.E.128 R24, desc[UR20][R8.64+0x10] ;  /* 0x0000101408184981 */ /* 0x000ea8000c1e1d00 */
[----:B------:R-:W-:Y:S04]  /*0450*/  STL [R1+0x34], RZ ;  /* 0x000034ff01007387 */ /* 0x000fe80000100800 */
[----:B------:R-:W-:Y:S04]  /*0460*/  STL [R1+0x38], RZ ;  /* 0x000038ff01007387 */ /* 0x000fe80000100800 */
[----:B------:R-:W-:Y:S01]  /*0470*/  STL [R1+0x3c], RZ ;  /* 0x00003cff01007387 */ /* 0x000fe20000100800 */
        /* <DEDUP_REMOVED lines=62> */
[----:B------:R-:W-:Y:S01]  /*0860*/  CS2R R38, SRZ ;  /* 0x0000000000267805 */ /* 0x000fe2000001ff00 */
[----:B------:R-:W-:Y:S06]  /*0870*/  BRA.U UP0, `(.L_x_7375) ;  /* 0x0000010100b87547 */ /* 0x000fec000b800000 */
[----:B------:R0:W-:Y:S01]  /*0880*/  STL [R1+0x30], RZ ;  /* 0x000030ff01007387 */ /* 0x0001e20000100800 */
[----:B------:R-:W-:Y:S02]  /*0890*/  CS2R R124, SRZ ;  /* 0x00000000007c7805 */ /* 0x000fe4000001ff00 */
        /* <DEDUP_REMOVED lines=58> */
.L_x_7646:
[----:B0-----:R-:W-:-:S06]  /*0c40*/  UIMAD.WIDE UR6, UR11, 0x4, UR18 ;  /* 0x000000040b0678a5 */ /* 0x001fcc000f8e0212 */
[----:B-123--:R-:W-:Y:S02]  /*0c50*/  MOV R192, UR6 ;  /* 0x0000000600c07c02 */ /* 0x00efe40008000f00 */
[----:B------:R-:W-:-:S05]  /*0c60*/  MOV R193, UR7 ;  /* 0x0000000700c17c02 */ /* 0x000fca0008000f00 */
[----:B------:R0:W2:Y:S01]  /*0c70*/  LDG.E R3, desc[UR20][R192.64] ;  /* 0x00000014c0037981 */ /* 0x0000a2000c1e1900 */
[----:B------:R-:W-:-:S06]  /*0c80*/  UIMAD.WIDE UR6, UR11, 0x4, UR14 ;  /* 0x000000040b0678a5 */ /* 0x000fcc000f8e020e */
[----:B0-----:R-:W-:Y:S01]  /*0c90*/  IMAD.U32 R192, RZ, RZ, UR6 ;  /* 0x00000006ffc07e24 */ /* 0x001fe2000f8e00ff */
        /* <DEDUP_REMOVED lines=8> */
[----:B------:R-:W-:Y:S09]  /*0d20*/  BSSY.RECONVERGENT B0, `(.L_x_7376) ;  /* 0x0000213000007945 */ /* 0x000ff20003800200 */
        /* <DEDUP_REMOVED lines=8> */
[----:B------:R-:W-:Y:S01]  /*0db0*/  ISETP.NE.AND P0, PT, RZ, UR30, PT ;  /* 0x0000001eff007c0c */ /* 0x000fe2000bf05270 */
[----:B-1----:R-:W-:Y:S01]  /*0dc0*/  UMOV UR9, UR4 ;  /* 0x0000000400097c82 */ /* 0x002fe20008000000 */
        /* <DEDUP_REMOVED lines=18> */
[----:B-1----:R-:W-:-:S05]  /*0ef0*/  LEA.HI.SX32 R194, R192, R195, 0x1d ;  /* 0x000000c3c0c27211 */ /* 0x002fca00078feaff */
[----:B------:R0:W-:Y:S01]  /*0f00*/  STL [R1+0x28], R194 ;  /* 0x000028c201007387 */ /* 0x0001e20000100800 */
        /* <DEDUP_REMOVED lines=8> */
[----:B------:R-:W-:Y:S02]  /*0f90*/  LEA.HI.SX32 R228, R3, R195, 0x1d ;  /* 0x000000c303e47211 */ /* 0x000fe400078feaff */
[----:B------:R-:W-:Y:S01]  /*0fa0*/  MOV R3, R194 ;  /* 0x000000c200037202 */ /* 0x000fe20000000f00 */
[----:B0-----:R-:W-:Y:S06]  /*0fb0*/  @!P1 BRA `(.L_x_7379) ;  /* 0x0000000400b49947 */ /* 0x001fec0003800000 */
[----:B------:R-:W0:Y:S01]  /*0fc0*/  LDC.64 R200, c[0x0][0x3a8] ;  /* 0x0000ea00ffc87b82 */ /* 0x000e220000000a00 */
[----:B------:R1:W-:Y:S07]  /*0fd0*/  STL [R1+0xc0], R2 ;  /* 0x0000c00201007387 */ /* 0x0003ee0000100800 */
[----:B------:R-:W2:Y:S01]  /*0fe0*/  LDC.64 R196, c[0x0][0x428] ;  /* 0x00010a00ffc47b82 */ /* 0x000ea20000000a00 */
[----:B------:R-:W-:Y:S01]  /*0ff0*/  ISETP.NE.U32.AND P0, PT, RZ, UR24, PT ;  /* 0x00000018ff007c0c */ /* 0x000fe2000bf05070 */
[----:B-1----:R-:W3:Y:S06]  /*1000*/  LDL.LU R2, [R1+0x30] ;  /* 0x0000300001027983 */ /* 0x002eec0000300800 */
[----:B------:R-:W1:Y:S01]  /*1010*/  LDC.64 R226, c[0x0][0x3b0] ;  /* 0x0000ec00ffe27b82 */ /* 0x000e620000000a00 */
[----:B0-----:R-:W-:-:S04]  /*1020*/  IMAD.WIDE.U32 R200, R3, 0x20, R200 ;  /* 0x0000002003c87825 */ /* 0x001fc800078e00c8 */
[----:B--2---:R-:W-:Y:S01]  /*1030*/  IMAD.WIDE.U32 R196, R228, 0x10, R196 ;  /* 0x00000010e4c47825 */ /* 0x004fe200078e00c4 */
[----:B------:R-:W2:Y:S01]  /*1040*/  LDG.E.128 R192, desc[UR20][R200.64] ;  /* 0x00000014c8c07981 */ /* 0x000ea2000c1e1d00 */
[----:B------:R-:W-:-:S03]  /*1050*/  ISETP.NE.AND.EX P0, PT, RZ, UR25, PT, P0 ;  /* 0x00000019ff007c0c */ /* 0x000fc6000bf05300 */
[----:B------:R-:W4:Y:S04]  /*1060*/  LDL.LU R251, [R1+0x38] ;  /* 0x0000380001fb7983 */ /* 0x000f280000300800 */
[----:B------:R-:W3:Y:S04]  /*1070*/  LDG.E.128 R196, desc[UR20][R196.64] ;  /* 0x00000014c4c47981 */ /* 0x000ee8000c1e1d00 */
[----:B------:R-:W4:Y:S02]  /*1080*/  LDG.E.128 R200, desc[UR20][R200.64+0x10] ;  /* 0x00001014c8c87981 */ /* 0x000f24000c1e1d00 */
[----:B------:R-:W0:Y:S02]  /*1090*/  @P0 LDC.64 R206, c[0x0][0x438] ;  /* 0x00010e00ffce0b82 */ /* 0x000e240000000a00 */
[----:B------:R-:W4:Y:S04]  /*10a0*/  LDL R248, [R1+0xb8] ;  /* 0x0000b80001f87983 */ /* 0x000f280000100800 */
[----:B------:R-:W4:Y:S04]  /*10b0*/  LDL R247, [R1+0xa0] ;  /* 0x0000a00001f77983 */ /* 0x000f280000100800 */
[----:B------:R-:W4:Y:S01]  /*10c0*/  LDL R249, [R1+0xbc] ;  /* 0x0000bc0001f97983 */ /* 0x000f220000100800 */
[----:B0-----:R-:W-:-:S05]  /*10d0*/  @P0 IMAD.WIDE.U32 R206, R3, 0x20, R206 ;  /* 0x0000002003ce0825 */ /* 0x001fca00078e00ce */
[----:B------:R-:W5:Y:S04]  /*10e0*/  @P0 LDG.E.128 R32, desc[UR20][R206.64] ;  /* 0x00000014ce200981 */ /* 0x000f68000c1e1d00 */
[----:B------:R1:W5:Y:S02]  /*10f0*/  @P0 LDG.E.128 R28, desc[UR20][R206.64+0x10] ;  /* 0x00001014ce1c0981 */ /* 0x000364000c1e1d00 */
[----:B-1----:R-:W-:-:S06]  /*1100*/  IMAD.WIDE.U32 R206, R4, 0x8, R226 ;  /* 0x0000000804ce7825 */ /* 0x002fcc00078e00e2 */
[----:B------:R-:W5:Y:S01]  /*1110*/  LDG.E.64 R206, desc[UR20][R206.64] ;  /* 0x00000014cece7981 */ /* 0x000f62000c1e1b00 */
[----:B--2---:R-:W-:Y:S01]  /*1120*/  FADD.FTZ R226, R194, -UR34 ;  /* 0x80000022c2e27e21 */ /* 0x004fe20008010000 */
[----:B------:R-:W-:Y:S01]  /*1130*/  FADD.FTZ R0, R192, -UR34 ;  /* 0x80000022c0007e21 */ /* 0x000fe20008010000 */
[----:B------:R-:W-:Y:S01]  /*1140*/  FADD.FTZ R195, R195, -UR34 ;  /* 0x80000022c3c37e21 */ /* 0x000fe20008010000 */
[----:B------:R-:W-:Y:S01]  /*1150*/  FADD.FTZ R227, R193, -UR34 ;  /* 0x80000022c1e37e21 */ /* 0x000fe20008010000 */
[----:B------:R-:W-:Y:S01]  /*1160*/  FMUL.FTZ R252, R226, UR32 ;  /* 0x00000020e2fc7c20 */ /* 0x000fe20008410000 */
[C---:B---3--:R-:W-:Y:S02]  /*1170*/  PRMT R244, R197.reuse, 0x7632, R244 ;  /* 0x00007632c5f47816 */ /* 0x048fe400000000f4 */
[----:B------:R-:W-:Y:S02]  /*1180*/  SHF.L.U32 R194, R197, 0x10, RZ ;  /* 0x00000010c5c27819 */ /* 0x000fe400000006ff */
[----:B------:R-:W-:Y:S01]  /*1190*/  PRMT R245, R198, 0x7632, R245 ;  /* 0x00007632c6f57816 */ /* 0x000fe200000000f5 */
[----:B----4-:R-:W-:Y:S01]  /*11a0*/  FADD.FTZ R197, R200, -UR34 ;  /* 0x80000022c8c57e21 */ /* 0x010fe20008010000 */
[----:B------:R-:W-:Y:S01]  /*11b0*/  SHF.L.U32 R192, R198, 0x10, RZ ;  /* 0x00000010c6c07819 */ /* 0x000fe200000006ff */
[----:B------:R-:W2:Y:S01]  /*11c0*/  LDL R200, [R1+0xa4] ;  /* 0x0000a40001c87983 */ /* 0x000ea20000100800 */
[C---:B------:R-:W-:Y:S01]  /*11d0*/  PRMT R246, R199.reuse, 0x7632, R246 ;  /* 0x00007632c7f67816 */ /* 0x040fe200000000f6 */
[----:B------:R-:W-:Y:S01]  /*11e0*/  FADD.FTZ R198, R202, -UR34 ;  /* 0x80000022cac67e21 */ /* 0x000fe20008010000 */
[----:B------:R-:W-:Y:S01]  /*11f0*/  SHF.L.U32 R193, R199, 0x10, RZ ;  /* 0x00000010c7c17819 */ /* 0x000fe200000006ff */
[----:B------:R-:W3:Y:S01]  /*1200*/  LDL.LU R202, [R1+0x3c] ;  /* 0x00003c0001ca7983 */ /* 0x000ee20000300800 */
[----:B------:R-:W-:Y:S01]  /*1210*/  FADD.FTZ R199, R203, -UR34 ;  /* 0x80000022cbc77e21 */ /* 0x000fe20008010000 */
[----:B------:R-:W-:-:S02]  /*1220*/  FMUL.FTZ R250, R195, UR32 ;  /* 0x00000020c3fa7c20 */ /* 0x000fc40008410000 */
[----:B------:R-:W4:Y:S04]  /*1230*/  LDL R203, [R1+0xb4] ;  /* 0x0000b40001cb7983 */ /* 0x000f280000100800 */
[----:B------:R-:W2:Y:S04]  /*1240*/  LDL.LU R226, [R1+0x34] ;  /* 0x0000340001e27983 */ /* 0x000ea80000300800 */
[----:B------:R-:W3:Y:S01]  /*1250*/  LDL R195, [R1+0xb0] ;  /* 0x0000b00001c37983 */ /* 0x000ee20000100800 */
[----:B------:R-:W-:Y:S01]  /*1260*/  SHF.L.U32 R19, R196, 0x10, RZ ;  /* 0x00000010c4137819 */ /* 0x000fe200000006ff */
[----:B------:R-:W-:Y:S01]  /*1270*/  FMUL.FTZ R0, R0, UR32 ;  /* 0x0000002000007c20 */ /* 0x000fe20008410000 */
[----:B------:R-:W-:Y:S01]  /*1280*/  PRMT R243, R196, 0x7632, R243 ;  /* 0x00007632c4f37816 */ /* 0x000fe200000000f3 */
[----:B------:R-:W-:-:S02]  /*1290*/  FMUL.FTZ R227, R227, UR32 ;  /* 0x00000020e3e37c20 */ /* 0x000fc40008410000 */
[-C--:B------:R-:W-:Y:S01]  /*12a0*/  FFMA.FTZ R2, R0, R19.reuse, R2 ;  /* 0x0000001300027223 */ /* 0x080fe20000010002 */
[-C--:B------:R-:W-:Y:S01]  /*12b0*/  FFMA.FTZ R251, R252, R194.reuse, R251 ;  /* 0x000000c2fcfb7223 */ /* 0x080fe200000100fb */
[----:B------:R-:W-:Y:S02]  /*12c0*/  IMAD.U32 R196, R243, 0x10000, RZ ;  /* 0x00010000f3c47824 */ /* 0x000fe400078e00ff */
[----:B------:R-:W-:Y:S01]  /*12d0*/  FADD.FTZ R96, R96, R19 ;  /* 0x0000001360607221 */ /* 0x000fe20000010000 */
[----:B------:R-:W3:Y:S04]  /*12e0*/  LDL R243, [R1+0xa8] ;  /* 0x0000a80001f37983 */ /* 0x000ee80000100800 */
[----:B------:R-:W-:Y:S04]  /*12f0*/  STL [R1+0x4], R227 ;  /* 0x000004e301007387 */ /* 0x000fe80000100800 */
[----:B------:R0:W-:Y:S04]  /*1300*/  STL [R1+0x30], R2 ;  /* 0x0000300201007387 */ /* 0x0001e80000100800 */
[----:B0-----:R0:W5:Y:S04]  /*1310*/  LDL.LU R2, [R1+0xc0] ;  /* 0x0000c00001027983 */ /* 0x0011680000300800 */
[----:B------:R1:W-:Y:S02]  /*1320*/  STL [R1+0x38], R251 ;  /* 0x000038fb01007387 */ /* 0x0003e40000100800 */
[----:B-1----:R-:W-:Y:S01]  /*1330*/  FMUL.FTZ R251, R248, R194 ;  /* 0x000000c2f8fb7220 */ /* 0x002fe20000410000 */
[----:B------:R-:W-:Y:S01]  /*1340*/  FMUL.FTZ R248, R197, UR32 ;  /* 0x00000020c5f87c20 */ /* 0x000fe20008410000 */
[-C--:B----4-:R-:W-:Y:S01]  /*1350*/  FMUL.FTZ R197, R203, R196.reuse ;  /* 0x000000c4cbc57220 */ /* 0x090fe20000410000 */
[----:B--2---:R-:W-:Y:S01]  /*1360*/  FFMA.FTZ R226, R227, R196, R226 ;  /* 0x000000c4e3e27223 */ /* 0x004fe200000100e2 */
[----:B---3--:R-:W-:Y:S01]  /*1370*/  FMUL.FTZ R19, R195, R19 ;  /* 0x00000013c3137220 */ /* 0x008fe20000410000 */
[----:B------:R-:W-:-:S03]  /*1380*/  SHF.L.U32 R195, R244, 0x10, RZ ;  /* 0x00000010f4c37819 */ /* 0x000fc600000006ff */
[----:B------:R-:W-:Y:S02]  /*1390*/  STL [R1+0x34], R226 ;  /* 0x000034e201007387 */ /* 0x000fe40000100800 */
[----:B------:R-:W-:Y:S02]  /*13a0*/  FFMA.FTZ R202, R250, R195, R202 ;  /* 0x000000c3faca7223 */ /* 0x000fe400000100ca */
[----:B------:R1:W-:Y:S01]  /*13b0*/  STL [R1], R197 ;  /* 0x000000c501007387 */ /* 0x0003e20000100800 */
[----:B------:R-:W-:-:S03]  /*13c0*/  FMUL.FTZ R244, R198, UR32 ;  /* 0x00000020c6f47c20 */ /* 0x000fc60008410000 */
[----:B------:R0:W-:Y:S04]  /*13d0*/  STL [R1+0x3c], R202 ;  /* 0x00003cca01007387 */ /* 0x0001e80000100800 */
[----:B------:R-:W2:Y:S01]  /*13e0*/  LDL R198, [R1+0xac] ;  /* 0x0000ac0001c67983 */ /* 0x000ea20000100800 */
[----:B------:R-:W-:Y:S01]  /*13f0*/  FADD.FTZ R97, R97, R196 ;  /* 0x000000c461617221 */ /* 0x000fe20000010000 */
[----:B------:R-:W-:Y:S01]  /*1400*/  FADD.FTZ R196, RZ, R19 ;  /* 0x00000013ffc47221 */ /* 0x000fe20000010000 */
[----:B------:R-:W-:Y:S01]  /*1410*/  FADD.FTZ R94, R94, R193 ;  /* 0x000000c15e5e7221 */ /* 0x000fe20000010000 */
[-C--:B------:R-:W-:Y:S01]  /*1420*/  FFMA.FTZ R126, R244, R193.reuse, R126 ;  /* 0x000000c1f47e7223 */ /* 0x080fe2000001007e */
[----:B------:R-:W-:Y:S01]  /*1430*/  FMUL.FTZ R243, R243, R193 ;  /* 0x000000c1f3f37220 */ /* 0x000fe20000410000 */
[----:B------:R-:W-:Y:S01]  /*1440*/  FADD.FTZ R92, R92, R192 ;  /* 0x000000c05c5c7221 */ /* 0x000fe20000010000 */
[-C--:B------:R-:W-:Y:S01]  /*1450*/  FFMA.FTZ R124, R248, R192.reuse, R124 ;  /* 0x000000c0f87c7223 */ /* 0x080fe2000001007c */
[----:B------:R-:W-:Y:S01]  /*1460*/  FMUL.FTZ R247, R247, R192 ;  /* 0x000000c0f7f77220 */ /* 0x000fe20000410000 */
[----:B------:R-:W-:Y:S01]  /*1470*/  FFMA.FTZ R193, R0, R19, RZ ;  /* 0x0000001300c17223 */ /* 0x000fe200000100ff */
[----:B------:R-:W-:Y:S01]  /*1480*/  SHF.L.U32 R192, R246, 0x10, RZ ;  /* 0x00000010f6c07819 */ /* 0x000fe200000006ff */
[----:B------:R-:W-:Y:S01]  /*1490*/  FADD.FTZ R196, R196, R197 ;  /* 0x000000c5c4c47221 */ /* 0x000fe20000010000 */
[----:B------:R-:W-:Y:S01]  /*14a0*/  FADD.FTZ R99, R99, R195 ;  /* 0x000000c363637221 */ /* 0x000fe20000010000 */
[----:B------:R-:W-:Y:S01]  /*14b0*/  FFMA.FTZ R193, R227, R197, R193 ;  /* 0x000000c5e3c17223 */ /* 0x000fe200000100c1 */
[----:B------:R-:W-:Y:S01]  /*14c0*/  FMUL.FTZ R249, R249, R195 ;  /* 0x000000c3f9f97220 */ /* 0x000fe20000410000 */
[----:B------:R-:W-:Y:S01]  /*14d0*/  FADD.FTZ R195, R196, R251 ;  /* 0x000000fbc4c37221 */ /* 0x000fe20000010000 */
[----:B-1----:R-:W-:Y:S01]  /*14e0*/  FMUL.FTZ R197, R199, UR32 ;  /* 0x00000020c7c57c20 */ /* 0x002fe20008410000 */
[----:B------:R-:W-:Y:S01]  /*14f0*/  FFMA.FTZ R193, R252, R251, R193 ;  /* 0x000000fbfcc17223 */ /* 0x000fe200000100c1 */
[----:B------:R-:W-:-:S03]  /*1500*/  FADD.FTZ R98, R98, R194 ;  /* 0x000000c262627221 */ /* 0x000fc60000010000 */
[----:B------:R0:W-:Y:S01]  /*1510*/  STL [R1+0x1c], R197 ;  /* 0x00001cc501007387 */ /* 0x0001e20000100800 */
[----:B------:R-:W-:Y:S01]  /*1520*/  SHF.L.U32 R194, R245, 0x10, RZ ;  /* 0x00000010f5c27819 */ /* 0x000fe200000006ff */
[----:B------:R-:W-:Y:S01]  /*1530*/  FADD.FTZ R201, R201, -UR34 ;  /* 0x80000022c9c97e21 */ /* 0x000fe20008010000 */
[----:B------:R-:W-:Y:S01]  /*1540*/  FADD.FTZ R195, R195, R249 ;  /* 0x000000f9c3c37221 */ /* 0x000fe20000010000 */
[----:B------:R-:W-:Y:S02]  /*1550*/  FFMA.FTZ R193, R250, R249, R193 ;  /* 0x000000f9fac17223 */ /* 0x000fe400000100c1 */
[----:B------:R-:W-:Y:S01]  /*1560*/  FMUL.FTZ R246, R201, UR32 ;  /* 0x00000020c9f67c20 */ /* 0x000fe20008410000 */
[----:B------:R-:W-:Y:S01]  /*1570*/  FMUL.FTZ R245, R200, R194 ;  /* 0x000000c2c8f57220 */ /* 0x000fe20000410000 */
[----:B------:R-:W-:Y:S01]  /*1580*/  FADD.FTZ R195, R195, R247 ;  /* 0x000000f7c3c37221 */ /* 0x000fe20000010000 */
[----:B------:R-:W-:-:S03]  /*1590*/  FFMA.FTZ R193, R248, R247, R193 ;  /* 0x000000f7f8c17223 */ /* 0x000fc600000100c1 */
[----:B------:R-:W-:Y:S01]  /*15a0*/  FADD.FTZ R195, R195, R245 ;  /* 0x000000f5c3c37221 */ /* 0x000fe20000010000 */
[----:B------:R-:W-:-:S03]  /*15b0*/  FFMA.FTZ R193, R246, R245, R193 ;  /* 0x000000f5f6c17223 */ /* 0x000fc600000100c1 */
[----:B------:R-:W-:Y:S01]  /*15c0*/  FADD.FTZ R195, R195, R243 ;  /* 0x000000f3c3c37221 */ /* 0x000fe20000010000 */
[----:B------:R-:W-:Y:S01]  /*15d0*/  FFMA.FTZ R193, R244, R243, R193 ;  /* 0x000000f3f4c17223 */ /* 0x000fe200000100c1 */
[----:B------:R-:W-:Y:S01]  /*15e0*/  IADD3 R228, PT, PT, R228, 0x80, RZ ;  /* 0x00000080e4e47810 */ /* 0x000fe20007ffe0ff */
[----:B------:R-:W-:Y:S01]  /*15f0*/  FADD.FTZ R93, R93, R194 ;  /* 0x000000c25d5d7221 */ /* 0x000fe20000010000 */
[----:B------:R-:W-:Y:S01]  /*1600*/  FFMA.FTZ R125, R246, R194, R125 ;  /* 0x000000c2f67d7223 */ /* 0x000fe2000001007d */
[----:B------:R-:W-:Y:S01]  /*1610*/  FADD.FTZ R95, R95, R192 ;  /* 0x000000c05f5f7221 */ /* 0x000fe20000010000 */
[-C--:B------:R-:W-:Y:S01]  /*1620*/  FFMA.FTZ R127, R197, R192.reuse, R127 ;  /* 0x000000c0c57f7223 */ /* 0x080fe2000001007f */
[----:B------:R-:W-:Y:S02]  /*1630*/  IADD3 R4, PT, PT, R4, 0x80, RZ ;  /* 0x0000008004047810 */ /* 0x000fe40007ffe0ff */
[----:B------:R-:W-:Y:S01]  /*1640*/  IADD3 R3, PT, PT, R3, 0x80, RZ ;  /* 0x0000008003037810 */ /* 0x000fe20007ffe0ff */
[----:B--2---:R-:W-:-:S05]  /*1650*/  FMUL.FTZ R196, R198, R192 ;  /* 0x000000c0c6c47220 */ /* 0x004fca0000410000 */
[----:B------:R0:W-:Y:S01]  /*1660*/  STL [R1+0x18], R196 ;  /* 0x000018c401007387 */ /* 0x0001e20000100800 */
[----:B------:R-:W-:Y:S01]  /*1670*/  FADD.FTZ R227, R195, R196 ;  /* 0x000000c4c3e37221 */ /* 0x000fe20000010000 */
[----:B------:R-:W-:-:S07]  /*1680*/  FFMA.FTZ R226, R197, R196, R193 ;  /* 0x000000c4c5e27223 */ /* 0x000fce00000100c1 */
.L_x_7379:
[----:B---34-:R-:W-:Y:S05]  /*1690*/  BSYNC.RECONVERGENT B1 ;  /* 0x0000000000017941 */ /* 0x018fea0003800200 */
.L_x_7378:
[----:B------:R-:W-:Y:S04]  /*16a0*/  BSSY.RECONVERGENT B1, `(.L_x_7380) ;  /* 0x0000063000017945 */ /* 0x000fe80003800200 */
[----:B------:R-:W-:Y:S05]  /*16b0*/  @!P2 BRA `(.L_x_7381) ;  /* 0x000000040084a947 */ /* 0x000fea0003800000 */
[----:B------:R-:W1:Y:S01]  /*16c0*/  LDC.64 R192, c[0x0][0x428] ;  /* 0x00010a00ffc07b82 */ /* 0x000e620000000a00 */
[----:B------:R-:W2:Y:S04]  /*16d0*/  LDL R242, [R1+0x90] ;  /* 0x0000900001f27983 */ /* 0x000ea80000100800 */
[----:B------:R-:W3:Y:S03]  /*16e0*/  LDL R238, [R1+0x80] ;  /* 0x0000800001ee7983 */ /* 0x000ee60000100800 */
[----:B------:R-:W4:Y:S01]  /*16f0*/  LDC.64 R16, c[0x0][0x3a8] ;  /* 0x0000ea00ff107b82 */ /* 0x000f220000000a00 */
[----:B------:R-:W-:Y:S01]  /*1700*/  ISETP.NE.U32.AND P0, PT, RZ, UR24, PT ;  /* 0x00000018ff007c0c */ /* 0x000fe2000bf05070 */
[----:B------:R-:W3:Y:S04]  /*1710*/  LDL R241, [R1+0x94] ;  /* 0x0000940001f17983 */ /* 0x000ee80000100800 */
[----:B------:R-:W3:Y:S02]  /*1720*/  LDL R236, [R1+0x88] ;  /* 0x0000880001ec7983 */ /* 0x000ee40000100800 */
[----:B------:R-:W0:Y:S02]  /*1730*/  LDC.64 R200, c[0x0][0x3b0] ;  /* 0x0000ec00ffc87b82 */ /* 0x000e240000000a00 */
[----:B------:R-:W3:Y:S04]  /*1740*/  LDL R240, [R1+0x98] ;  /* 0x0000980001f07983 */ /* 0x000ee80000100800 */
[----:B------:R-:W3:Y:S01]  /*1750*/  LDL R239, [R1+0x9c] ;  /* 0x00009c0001ef7983 */ /* 0x000ee20000100800 */
[----:B-1----:R-:W-:-:S06]  /*1760*/  IMAD.WIDE.U32 R192, R228, 0x10, R192 ;  /* 0x00000010e4c07825 */ /* 0x002fcc00078e00c0 */
[----:B------:R-:W2:Y:S01]  /*1770*/  LDG.E.128 R192, desc[UR20][R192.64] ;  /* 0x00000014c0c07981 */ /* 0x000ea2000c1e1d00 */
[----:B----4-:R-:W-:-:S05]  /*1780*/  IMAD.WIDE.U32 R16, R3, 0x20, R16 ;  /* 0x0000002003107825 */ /* 0x010fca00078e0010 */
[----:B------:R-:W4:Y:S01]  /*1790*/  LDG.E.128 R12, desc[UR20][R16.64] ;  /* 0x00000014100c7981 */ /* 0x000f22000c1e1d00 */
[----:B------:R-:W-:-:S03]  /*17a0*/  ISETP.NE.AND.EX P0, PT, RZ, UR25, PT, P0 ;  /* 0x00000019ff007c0c */ /* 0x000fc6000bf05300 */
[----:B0-----:R0:W3:Y:S10]  /*17b0*/  LDG.E.128 R196, desc[UR20][R16.64+0x10] ;  /* 0x0000101410c47981 */ /* 0x0010f4000c1e1d00 */
[----:B0-----:R-:W0:Y:S02]  /*17c0*/  @P0 LDC.64 R16, c[0x0][0x438] ;  /* 0x00010e00ff100b82 */ /* 0x001e240000000a00 */
[----:B0-----:R-:W-:-:S05]  /*17d0*/  @P0 IMAD.WIDE.U32 R16, R3, 0x20, R16 ;  /* 0x0000002003100825 */ /* 0x001fca00078e0010 */
[----:B------:R-:W5:Y:S04]  /*17e0*/  @P0 LDG.E.128 R24, desc[UR20][R16.64] ;  /* 0x0000001410180981 */ /* 0x000f68000c1e1d00 */
[----:B------:R0:W5:Y:S02]  /*17f0*/  @P0 LDG.E.128 R20, desc[UR20][R16.64+0x10] ;  /* 0x0000101410140981 */ /* 0x000164000c1e1d00 */
[----:B0-----:R-:W-:-:S05]  /*1800*/  IMAD.WIDE.U32 R16, R4, 0x8, R200 ;  /* 0x0000000804107825 */ /* 0x001fca00078e00c8 */
[----:B------:R0:W5:Y:S01]  /*1810*/  LDG.E.64 R204, desc[UR20][R16.64] ;  /* 0x0000001410cc7981 */ /* 0x000162000c1e1b00 */
[----:B--2---:R-:W-:Y:S02]  /*1820*/  PRMT R200, R192, 0x7632, R200 ;  /* 0x00007632c0c87816 */ /* 0x004fe400000000c8 */
[C---:B------:R-:W-:Y:S01]  /*1830*/  PRMT R203, R195.reuse, 0x7632, R203 ;  /* 0x00007632c3cb7816 */ /* 0x040fe200000000cb */
[----:B----4-:R-:W-:Y:S01]  /*1840*/  FADD.FTZ R18, R12, -UR34 ;  /* 0x800000220c127e21 */ /* 0x010fe20008010000 */
[----:B------:R-:W-:Y:S02]  /*1850*/  SHF.L.U32 R12, R195, 0x10, RZ ;  /* 0x00000010c30c7819 */ /* 0x000fe400000006ff */
[----:B------:R-:W-:Y:S02]  /*1860*/  SHF.L.U32 R195, R200, 0x10, RZ ;  /* 0x00000010c8c37819 */ /* 0x000fe400000006ff */
[----:B------:R-:W2:Y:S01]  /*1870*/  LDL R200, [R1+0x8c] ;  /* 0x00008c0001c87983 */ /* 0x000ea20000100800 */
[----:B------:R-:W-:Y:S01]  /*1880*/  PRMT R201, R193, 0x7632, R201 ;  /* 0x00007632c1c97816 */ /* 0x000fe200000000c9 */
[----:B0-----:R-:W-:Y:S01]  /*1890*/  FADD.FTZ R17, R13, -UR34 ;  /* 0x800000220d117e21 */ /* 0x001fe20008010000 */
[C---:B------:R-:W-:Y:S01]  /*18a0*/  PRMT R202, R194.reuse, 0x7632, R202 ;  /* 0x00007632c2ca7816 */ /* 0x040fe200000000ca */
[----:B------:R-:W-:Y:S01]  /*18b0*/  IMAD.U32 R13, R194, 0x10000, RZ ;  /* 0x00010000c20d7824 */ /* 0x000fe200078e00ff */
[----:B------:R-:W-:-:S02]  /*18c0*/  SHF.L.U32 R194, R201, 0x10, RZ ;  /* 0x00000010c9c27819 */ /* 0x000fc400000006ff */
[----:B------:R-:W4:Y:S01]  /*18d0*/  LDL R201, [R1+0x84] ;  /* 0x0000840001c97983 */ /* 0x000f220000100800 */
[----:B------:R-:W-:Y:S01]  /*18e0*/  FADD.FTZ R16, R14, -UR34 ;  /* 0x800000220e107e21 */ /* 0x000fe20008010000 */
[----:B------:R-:W-:Y:S01]  /*18f0*/  SHF.L.U32 R14, R192, 0x10, RZ ;  /* 0x00000010c00e7819 */ /* 0x000fe200000006ff */
[----:B------:R-:W-:Y:S01]  /*1900*/  FMUL.FTZ R18, R18, UR32 ;  /* 0x0000002012127c20 */ /* 0x000fe20008410000 */
[----:B---3--:R-:W-:Y:S01]  /*1910*/  FADD.FTZ R192, R196, -UR34 ;  /* 0x80000022c4c07e21 */ /* 0x008fe20008010000 */
[----:B------:R-:W-:Y:S02]  /*1920*/  FADD.FTZ R198, R198, -UR34 ;  /* 0x80000022c6c67e21 */ /* 0x000fe40008010000 */
[----:B------:R-:W-:Y:S01]  /*1930*/  FADD.FTZ R88, R88, R14 ;  /* 0x0000000e58587221 */ /* 0x000fe20000010000 */
[-C--:B------:R-:W-:Y:S01]  /*1940*/  FFMA.FTZ R120, R18, R14.reuse, R120 ;  /* 0x0000000e12787223 */ /* 0x080fe20000010078 */
[----:B------:R-:W-:Y:S01]  /*1950*/  FMUL.FTZ R242, R242, R14 ;  /* 0x0000000ef2f27220 */ /* 0x000fe20000410000 */
[----:B------:R-:W-:Y:S01]  /*1960*/  FMUL.FTZ R14, R192, UR32 ;  /* 0x00000020c00e7c20 */ /* 0x000fe20008410000 */
[----:B------:R-:W-:Y:S01]  /*1970*/  FADD.FTZ R84, R84, R13 ;  /* 0x0000000d54547221 */ /* 0x000fe20000010000 */
[----:B------:R-:W-:-:S02]  /*1980*/  FMUL.FTZ R238, R238, R13 ;  /* 0x0000000deeee7220 */ /* 0x000fc40000410000 */
[----:B------:R-:W-:Y:S01]  /*1990*/  FFMA.FTZ R116, R14, R13, R116 ;  /* 0x0000000d0e747223 */ /* 0x000fe20000010074 */
[----:B------:R-:W-:Y:S01]  /*19a0*/  FMUL.FTZ R13, R198, UR32 ;  /* 0x00000020c60d7c20 */ /* 0x000fe20008410000 */
[----:B------:R-:W-:Y:S01]  /*19b0*/  FADD.FTZ R237, R197, -UR34 ;  /* 0x80000022c5ed7e21 */ /* 0x000fe20008010000 */
[----:B------:R-:W-:Y:S01]  /*19c0*/  FMUL.FTZ R17, R17, UR32 ;  /* 0x0000002011117c20 */ /* 0x000fe20008410000 */
[----:B------:R-:W-:Y:S01]  /*19d0*/  FADD.FTZ R196, R227, R242 ;  /* 0x000000f2e3c47221 */ /* 0x000fe20000010000 */
[-C--:B------:R-:W-:Y:S01]  /*19e0*/  FMUL.FTZ R241, R241, R195.reuse ;  /* 0x000000c3f1f17220 */ /* 0x080fe20000410000 */
[----:B------:R-:W-:Y:S01]  /*19f0*/  FADD.FTZ R199, R199, -UR34 ;  /* 0x80000022c7c77e21 */ /* 0x000fe20008010000 */
[----:B------:R-:W-:Y:S01]  /*1a00*/  SHF.L.U32 R192, R203, 0x10, RZ ;  /* 0x00000010cbc07819 */ /* 0x000fe200000006ff */
[----:B------:R-:W-:Y:S01]  /*1a10*/  FFMA.FTZ R197, R18, R242, R226 ;  /* 0x000000f212c57223 */ /* 0x000fe200000100e2 */
[----:B------:R-:W-:Y:S01]  /*1a20*/  FADD.FTZ R15, R15, -UR34 ;  /* 0x800000220f0f7e21 */ /* 0x000fe20008010000 */
[----:B------:R-:W-:Y:S01]  /*1a30*/  SHF.L.U32 R193, R193, 0x10, RZ ;  /* 0x00000010c1c17819 */ /* 0x000fe200000006ff */
        /* <DEDUP_REMOVED lines=8> */
[----:B------:R-:W-:Y:S01]  /*1ac0*/  FMUL.FTZ R15, R15, UR32 ;  /* 0x000000200f0f7c20 */ /* 0x000fe20008410000 */
[----:B------:R-:W-:Y:S01]  /*1ad0*/  FMUL.FTZ R16, R16, UR32 ;  /* 0x0000002010107c20 */ /* 0x000fe20008410000 */
[-C--:B------:R-:W-:Y:S01]  /*1ae0*/  FMUL.FTZ R240, R240, R193.reuse ;  /* 0x000000c1f0f07220 */ /* 0x080fe20000410000 */
[----:B------:R-:W-:Y:S01]  /*1af0*/  FADD.FTZ R91, R91, R194 ;  /* 0x000000c25b5b7221 */ /* 0x000fe20000010000 */
[-C--:B------:R-:W-:Y:S01]  /*1b00*/  FFMA.FTZ R123, R15, R194.reuse, R123 ;  /* 0x000000c20f7b7223 */ /* 0x080fe2000001007b */
[----:B------:R-:W-:Y:S01]  /*1b10*/  FMUL.FTZ R239, R239, R194 ;  /* 0x000000c2efef7220 */ /* 0x000fe20000410000 */
[----:B------:R1:W-:Y:S01]  /*1b20*/  STL [R1+0xc], R196 ;  /* 0x00000cc401007387 */ /* 0x0003e20000100800 */
        /* <DEDUP_REMOVED lines=10> */
[----:B------:R-:W-:Y:S01]  /*1bd0*/  IADD3 R228, PT, PT, R228, 0x80, RZ ;  /* 0x00000080e4e47810 */ /* 0x000fe20007ffe0ff */
[----:B------:R-:W-:Y:S01]  /*1be0*/  FADD.FTZ R85, R85, R193 ;  /* 0x000000c155557221 */ /* 0x000fe20000010000 */
[----:B------:R-:W-:Y:S01]  /*1bf0*/  FFMA.FTZ R117, R12, R193, R117 ;  /* 0x000000c10c757223 */ /* 0x000fe20000010075 */
[----:B------:R-:W-:Y:S01]  /*1c00*/  FADD.FTZ R87, R87, R192 ;  /* 0x000000c057577221 */ /* 0x000fe20000010000 */
[-C--:B------:R-:W-:Y:S01]  /*1c10*/  FFMA.FTZ R119, R196, R192.reuse, R119 ;  /* 0x000000c0c4777223 */ /* 0x080fe20000010077 */
[----:B------:R-:W-:Y:S01]  /*1c20*/  IADD3 R4, PT, PT, R4, 0x80, RZ ;  /* 0x0000008004047810 */ /* 0x000fe20007ffe0ff */
[----:B------:R-:W-:Y:S02]  /*1c30*/  VIADD R3, R3, 0x80 ;  /* 0x0000008003037836 */ /* 0x000fe40000000000 */
[----:B--2---:R-:W-:-:S05]  /*1c40*/  FMUL.FTZ R197, R200, R192 ;  /* 0x000000c0c8c57220 */ /* 0x004fca0000410000 */
[----:B------:R1:W-:Y:S01]  /*1c50*/  STL [R1+0x14], R197 ;  /* 0x000014c501007387 */ /* 0x0003e20000100800 */
[----:B----4-:R-:W-:-:S04]  /*1c60*/  FMUL.FTZ R237, R201, R193 ;  /* 0x000000c1c9ed7220 */ /* 0x010fc80000410000 */
[----:B------:R-:W-:Y:S01]  /*1c70*/  FADD.FTZ R194, R194, R237 ;  /* 0x000000edc2c27221 */ /* 0x000fe20000010000 */
[----:B------:R-:W-:-:S03]  /*1c80*/  FFMA.FTZ R195, R12, R237, R195 ;  /* 0x000000ed0cc37223 */ /* 0x000fc600000100c3 */
[----:B------:R-:W-:Y:S01]  /*1c90*/  FADD.FTZ R194, R194, R236 ;  /* 0x000000ecc2c27221 */ /* 0x000fe20000010000 */
[----:B------:R-:W-:-:S03]  /*1ca0*/  FFMA.FTZ R195, R13, R236, R195 ;  /* 0x000000ec0dc37223 */ /* 0x000fc600000100c3 */
[----:B------:R-:W-:Y:S01]  /*1cb0*/  FADD.FTZ R227, R194, R197 ;  /* 0x000000c5c2e37221 */ /* 0x000fe20000010000 */
[----:B-1----:R-:W-:-:S07]  /*1cc0*/  FFMA.FTZ R226, R196, R197, R195 ;  /* 0x000000c5c4e27223 */ /* 0x002fce00000100c3 */
.L_x_7381:
[----:B------:R-:W-:Y:S05]  /*1cd0*/  BSYNC.RECONVERGENT B1 ;  /* 0x0000000000017941 */ /* 0x000fea0003800200 */
.L_x_7380:
        /* <DEDUP_REMOVED lines=9> */
[----:B------:R-:W0:Y:S01]  /*1d70*/  LDC.64 R200, c[0x0][0x3b0] ;  /* 0x0000ec00ffc87b82 */ /* 0x000e220000000a00 */
[----:B-1----:R-:W-:-:S06]  /*1d80*/  IMAD.WIDE.U32 R192, R228, 0x10, R192 ;  /* 0x00000010e4c07825 */ /* 0x002fcc00078e00c0 */
[----:B------:R-:W2:Y:S01]  /*1d90*/  LDG.E.128 R192, desc[UR20][R192.64] ;  /* 0x00000014c0c07981 */ /* 0x000ea2000c1e1d00 */
[----:B----4-:R-:W-:-:S05]  /*1da0*/  IMAD.WIDE.U32 R6, R3, 0x20, R6 ;  /* 0x0000002003067825 */ /* 0x010fca00078e0006 */
[----:B------:R-:W4:Y:S04]  /*1db0*/  LDG.E.128 R8, desc[UR20][R6.64] ;  /* 0x0000001406087981 */ /* 0x000f28000c1e1d00 */
[----:B0-----:R0:W3:Y:S01]  /*1dc0*/  LDG.E.128 R196, desc[UR20][R6.64+0x10] ;  /* 0x0000101406c47981 */ /* 0x0010e2000c1e1d00 */
[----:B------:R-:W-:-:S13]  /*1dd0*/  ISETP.NE.AND.EX P0, PT, RZ, UR25, PT, P0 ;  /* 0x00000019ff007c0c */ /* 0x000fda000bf05300 */
[----:B0-----:R-:W0:Y:S02]  /*1de0*/  @P0 LDC.64 R6, c[0x0][0x438] ;  /* 0x00010e00ff060b82 */ /* 0x001e240000000a00 */
[----:B0-----:R-:W-:-:S05]  /*1df0*/  @P0 IMAD.WIDE.U32 R6, R3, 0x20, R6 ;  /* 0x0000002003060825 */ /* 0x001fca00078e0006 */
[----:B------:R-:W5:Y:S04]  /*1e00*/  @P0 LDG.E.128 R160, desc[UR20][R6.64] ;  /* 0x0000001406a00981 */ /* 0x000f68000c1e1d00 */
[----:B------:R0:W5:Y:S02]  /*1e10*/  @P0 LDG.E.128 R164, desc[UR20][R6.64+0x10] ;  /* 0x0000101406a40981 */ /* 0x000164000c1e1d00 */
[----:B0-----:R-:W-:-:S05]  /*1e20*/  IMAD.WIDE.U32 R6, R4, 0x8, R200 ;  /* 0x0000000804067825 */ /* 0x001fca00078e00c8 */
[----:B------:R0:W5:Y:S01]  /*1e30*/  LDG.E.64 R208, desc[UR20][R6.64] ;  /* 0x0000001406d07981 */ /* 0x000162000c1e1b00 */
[----:B--2---:R-:W-:Y:S02]  /*1e40*/  PRMT R203, R193, 0x7632, R203 ;  /* 0x00007632c1cb7816 */ /* 0x004fe400000000cb */
[C---:B------:R-:W-:Y:S02]  /*1e50*/  PRMT R229, R194.reuse, 0x7632, R229 ;  /* 0x00007632c2e57816 */ /* 0x040fe400000000e5 */
[----:B0-----:R-:W-:Y:S01]  /*1e60*/  SHF.L.U32 R6, R194, 0x10, RZ ;  /* 0x00000010c2067819 */ /* 0x001fe200000006ff */
[----:B------:R-:W-:Y:S02]  /*1e70*/  IMAD.U32 R194, R203, 0x10000, RZ ;  /* 0x00010000cbc27824 */ /* 0x000fe400078e00ff */
[----:B----4-:R-:W-:Y:S01]  /*1e80*/  FADD.FTZ R201, R8, -UR34 ;  /* 0x8000002208c97e21 */ /* 0x010fe20008010000 */
[----:B------:R-:W2:Y:S01]  /*1e90*/  LDL R203, [R1+0x68] ;  /* 0x0000680001cb7983 */ /* 0x000ea20000100800 */
[----:B------:R-:W-:Y:S01]  /*1ea0*/  FADD.FTZ R8, R11, -UR34 ;  /* 0x800000220b087e21 */ /* 0x000fe20008010000 */
[----:B------:R-:W-:Y:S01]  /*1eb0*/  PRMT R202, R192, 0x7632, R202 ;  /* 0x00007632c0ca7816 */ /* 0x000fe200000000ca */
[----:B---3--:R-:W-:Y:S01]  /*1ec0*/  FADD.FTZ R232, R197, -UR34 ;  /* 0x80000022c5e87e21 */ /* 0x008fe20008010000 */
[----:B------:R-:W-:Y:S01]  /*1ed0*/  FMUL.FTZ R11, R201, UR32 ;  /* 0x00000020c90b7c20 */ /* 0x000fe20008410000 */
[C---:B------:R-:W-:Y:S01]  /*1ee0*/  PRMT R230, R195.reuse, 0x7632, R230 ;  /* 0x00007632c3e67816 */ /* 0x040fe200000000e6 */
[----:B------:R-:W3:Y:S01]  /*1ef0*/  LDL R201, [R1+0x6c] ;  /* 0x00006c0001c97983 */ /* 0x000ee20000100800 */
[----:B------:R-:W-:-:S02]  /*1f00*/  SHF.L.U32 R5, R195, 0x10, RZ ;  /* 0x00000010c3057819 */ /* 0x000fc400000006ff */
[----:B------:R-:W-:Y:S02]  /*1f10*/  SHF.L.U32 R195, R202, 0x10, RZ ;  /* 0x00000010cac37819 */ /* 0x000fe400000006ff */
[----:B------:R-:W-:Y:S02]  /*1f20*/  MOV R202, R232 ;  /* 0x000000e800ca7202 */ /* 0x000fe40000000f00 */
[----:B------:R-:W4:Y:S01]  /*1f30*/  LDL R232, [R1+0x7c] ;  /* 0x00007c0001e87983 */ /* 0x000f220000100800 */
[----:B------:R-:W-:Y:S01]  /*1f40*/  FADD.FTZ R200, R9, -UR34 ;  /* 0x8000002209c87e21 */ /* 0x000fe20008010000 */
[----:B------:R-:W-:-:S03]  /*1f50*/  FADD.FTZ R9, R10, -UR34 ;  /* 0x800000220a097e21 */ /* 0x000fc60008010000 */
[----:B------:R-:W-:Y:S02]  /*1f60*/  FMUL.FTZ R10, R200, UR32 ;  /* 0x00000020c80a7c20 */ /* 0x000fe40008410000 */
[----:B------:R-:W4:Y:S01]  /*1f70*/  LDL R200, [R1+0x64] ;  /* 0x0000640001c87983 */ /* 0x000f220000100800 */
[----:B------:R-:W-:Y:S01]  /*1f80*/  SHF.L.U32 R7, R192, 0x10, RZ ;  /* 0x00000010c0077819 */ /* 0x000fe200000006ff */
[----:B------:R-:W-:Y:S01]  /*1f90*/  FADD.FTZ R192, R196, -UR34 ;  /* 0x80000022c4c07e21 */ /* 0x000fe20008010000 */
[----:B------:R-:W-:-:S03]  /*1fa0*/  FADD.FTZ R198, R198, -UR34 ;  /* 0x80000022c6c67e21 */ /* 0x000fc60008010000 */
[----:B------:R-:W-:Y:S01]  /*1fb0*/  FADD.FTZ R80, R80, R7 ;  /* 0x0000000750507221 */ /* 0x000fe20000010000 */
[-C--:B------:R-:W-:Y:S01]  /*1fc0*/  FFMA.FTZ R112, R11, R7.reuse, R112 ;  /* 0x000000070b707223 */ /* 0x080fe20000010070 */
[----:B------:R-:W-:Y:S01]  /*1fd0*/  FMUL.FTZ R235, R235, R7 ;  /* 0x00000007ebeb7220 */ /* 0x000fe20000410000 */
[----:B------:R-:W-:Y:S01]  /*1fe0*/  FMUL.FTZ R7, R192, UR32 ;  /* 0x00000020c0077c20 */ /* 0x000fe20008410000 */
[----:B------:R-:W-:Y:S01]  /*1ff0*/  SHF.L.U32 R193, R193, 0x10, RZ ;  /* 0x00000010c1c17819 */ /* 0x000fe200000006ff */
[----:B------:R-:W-:Y:S01]  /*2000*/  FMUL.FTZ R9, R9, UR32 ;  /* 0x0000002009097c20 */ /* 0x000fe20008410000 */
[----:B------:R-:W-:Y:S01]  /*2010*/  FADD.FTZ R76, R76, R6 ;  /* 0x000000064c4c7221 */ /* 0x000fe20000010000 */
[-C--:B------:R-:W-:Y:S01]  /*2020*/  FFMA.FTZ R108, R7, R6.reuse, R108 ;  /* 0x00000006076c7223 */ /* 0x080fe2000001006c */
[----:B------:R-:W-:Y:S01]  /*2030*/  FMUL.FTZ R231, R231, R6 ;  /* 0x00000006e7e77220 */ /* 0x000fe20000410000 */
[----:B------:R-:W-:Y:S01]  /*2040*/  FMUL.FTZ R6, R198, UR32 ;  /* 0x00000020c6067c20 */ /* 0x000fe20008410000 */
[----:B------:R-:W-:Y:S01]  /*2050*/  FADD.FTZ R196, R227, R235 ;  /* 0x000000ebe3c47221 */ /* 0x000fe20000010000 */
[----:B------:R-:W-:Y:S01]  /*2060*/  FMUL.FTZ R234, R234, R195 ;  /* 0x000000c3eaea7220 */ /* 0x000fe20000410000 */
[----:B------:R-:W-:Y:S01]  /*2070*/  FADD.FTZ R199, R199, -UR34 ;  /* 0x80000022c7c77e21 */ /* 0x000fe20008010000 */
[----:B------:R-:W-:Y:S01]  /*2080*/  FADD.FTZ R82, R82, R193 ;  /* 0x000000c152527221 */ /* 0x000fe20000010000 */
[-C--:B------:R-:W-:Y:S01]  /*2090*/  FFMA.FTZ R114, R9, R193.reuse, R114 ;  /* 0x000000c109727223 */ /* 0x080fe20000010072 */
[----:B------:R-:W-:Y:S01]  /*20a0*/  FMUL.FTZ R233, R233, R193 ;  /* 0x000000c1e9e97220 */ /* 0x000fe20000410000 */
[----:B------:R-:W-:Y:S01]  /*20b0*/  SHF.L.U32 R192, R230, 0x10, RZ ;  /* 0x00000010e6c07819 */ /* 0x000fe200000006ff */
[----:B------:R-:W-:Y:S01]  /*20c0*/  FFMA.FTZ R197, R11, R235, R226 ;  /* 0x000000eb0bc57223 */ /* 0x000fe200000100e2 */
[----:B------:R-:W-:Y:S01]  /*20d0*/  SHF.L.U32 R193, R229, 0x10, RZ ;  /* 0x00000010e5c17819 */ /* 0x000fe200000006ff */
[----:B------:R-:W-:Y:S01]  /*20e0*/  FADD.FTZ R78, R78, R5 ;  /* 0x000000054e4e7221 */ /* 0x000fe20000010000 */
[----:B------:R-:W-:Y:S01]  /*20f0*/  FFMA.FTZ R110, R6, R5, R110 ;  /* 0x00000005066e7223 */ /* 0x000fe2000001006e */
[C---:B------:R-:W-:Y:S01]  /*2100*/  FFMA.FTZ R113, R10.reuse, R195, R113 ;  /* 0x000000c30a717223 */ /* 0x040fe20000010071 */
[----:B------:R-:W-:Y:S01]  /*2110*/  FADD.FTZ R81, R81, R195 ;  /* 0x000000c351517221 */ /* 0x000fe20000010000 */
[----:B------:R-:W-:Y:S01]  /*2120*/  FFMA.FTZ R195, R10, R234, R197 ;  /* 0x000000ea0ac37223 */ /* 0x000fe200000100c5 */
[----:B------:R-:W-:Y:S01]  /*2130*/  FMUL.FTZ R8, R8, UR32 ;  /* 0x0000002008087c20 */ /* 0x000fe20008410000 */
[----:B------:R-:W-:-:S02]  /*2140*/  FADD.FTZ R83, R83, R194 ;  /* 0x000000c253537221 */ /* 0x000fc40000010000 */
[----:B------:R-:W-:Y:S01]  /*2150*/  FFMA.FTZ R195, R9, R233, R195 ;  /* 0x000000e909c37223 */ /* 0x000fe200000100c3 */
[----:B------:R-:W-:Y:S01]  /*2160*/  FFMA.FTZ R115, R8, R194, R115 ;  /* 0x000000c208737223 */ /* 0x000fe20000010073 */
[----:B------:R-:W-:Y:S01]  /*2170*/  IADD3 R228, PT, PT, R228, 0x80, RZ ;  /* 0x00000080e4e47810 */ /* 0x000fe20007ffe0ff */
[----:B------:R-:W-:Y:S01]  /*2180*/  FADD.FTZ R77, R77, R193 ;  /* 0x000000c14d4d7221 */ /* 0x000fe20000010000 */
[----:B------:R-:W-:Y:S01]  /*2190*/  FADD.FTZ R79, R79, R192 ;  /* 0x000000c04f4f7221 */ /* 0x000fe20000010000 */
[----:B------:R-:W-:Y:S02]  /*21a0*/  IADD3 R4, PT, PT, R4, 0x80, RZ ;  /* 0x0000008004047810 */ /* 0x000fe40007ffe0ff */
[----:B------:R-:W-:Y:S01]  /*21b0*/  IADD3 R3, PT, PT, R3, 0x80, RZ ;  /* 0x0000008003037810 */ /* 0x000fe20007ffe0ff */
[----:B--2---:R-:W-:Y:S01]  /*21c0*/  FMUL.FTZ R229, R203, R5 ;  /* 0x00000005cbe57220 */ /* 0x004fe20000410000 */
[----:B------:R-:W-:Y:S01]  /*21d0*/  FADD.FTZ R5, R196, R234 ;  /* 0x000000eac4057221 */ /* 0x000fe20000010000 */
[----:B------:R-:W-:Y:S01]  /*21e0*/  FMUL.FTZ R196, R199, UR32 ;  /* 0x00000020c7c47c20 */ /* 0x000fe20008410000 */
[----:B---3--:R-:W-:-:S04]  /*21f0*/  FMUL.FTZ R197, R201, R192 ;  /* 0x000000c0c9c57220 */ /* 0x008fc80000410000 */
[----:B------:R1:W-:Y:S04]  /*2200*/  STL [R1+0x8], R196 ;  /* 0x000008c401007387 */ /* 0x0003e80000100800 */
[----:B------:R1:W-:Y:S01]  /*2210*/  STL [R1+0x10], R197 ;  /* 0x000010c501007387 */ /* 0x0003e20000100800 */
[----:B----4-:R-:W-:Y:S01]  /*2220*/  FMUL.FTZ R232, R232, R194 ;  /* 0x000000c2e8e87220 */ /* 0x010fe20000410000 */
[----:B------:R-:W-:-:S03]  /*2230*/  FADD.FTZ R194, R5, R233 ;  /* 0x000000e905c27221 */ /* 0x000fc60000010000 */
        /* <DEDUP_REMOVED lines=9> */
[----:B------:R-:W-:Y:S01]  /*22d0*/  FADD.FTZ R194, R194, R229 ;  /* 0x000000e5c2c27221 */ /* 0x000fe20000010000 */
[----:B------:R-:W-:Y:S01]  /*22e0*/  FFMA.FTZ R109, R5, R193, R109 ;  /* 0x000000c1056d7223 */ /* 0x000fe2000001006d */
[C---:B------:R-:W-:Y:S01]  /*22f0*/  FFMA.FTZ R111, R196.reuse, R192, R111 ;  /* 0x000000c0c46f7223 */ /* 0x040fe2000001006f */
[----:B------:R-:W-:Y:S01]  /*2300*/  FFMA.FTZ R226, R196, R197, R195 ;  /* 0x000000c5c4e27223 */ /* 0x000fe200000100c3 */
[----:B-1----:R-:W-:-:S07]  /*2310*/  FADD.FTZ R227, R194, R197 ;  /* 0x000000c5c2e37221 */ /* 0x002fce0000010000 */
.L_x_7383:
[----:B------:R-:W-:Y:S05]  /*2320*/  BSYNC.RECONVERGENT B1 ;  /* 0x0000000000017941 */ /* 0x000fea0003800200 */
.L_x_7382:
[----:B------:R-:W-:Y:S05]  /*2330*/  @!P4 BRA `(.L_x_7384) ;  /* 0x0000000800c4c947 */ /* 0x000fea0003800000 */
[----:B------:R-:W1:Y:S01]  /*2340*/  LDC.64 R200, c[0x0][0x3a8] ;  /* 0x0000ea00ffc87b82 */ /* 0x000e620000000a00 */
[----:B------:R-:W2:Y:S04]  /*2350*/  LDL R224, [R1+0x50] ;  /* 0x0000500001e07983 */ /* 0x000ea80000100800 */
[----:B------:R-:W3:Y:S03]  /*2360*/  LDL R222, [R1+0x54] ;  /* 0x0000540001de7983 */ /* 0x000ee60000100800 */
[----:B0-----:R-:W0:Y:S01]  /*2370*/  LDC.64 R196, c[0x0][0x428] ;  /* 0x00010a00ffc47b82 */ /* 0x001e220000000a00 */
[----:B------:R-:W-:Y:S01]  /*2380*/  ISETP.NE.U32.AND P0, PT, RZ, UR24, PT ;  /* 0x00000018ff007c0c */ /* 0x000fe2000bf05070 */
[----:B------:R-:W4:Y:S04]  /*2390*/  LDL R219, [R1+0x5c] ;  /* 0x00005c0001db7983 */ /* 0x000f280000100800 */
[----:B------:R-:W4:Y:S02]  /*23a0*/  LDL R220, [R1+0x44] ;  /* 0x0000440001dc7983 */ /* 0x000f240000100800 */
[----:B------:R-:W0:Y:S01]  /*23b0*/  LDC.64 R212, c[0x0][0x3b0] ;  /* 0x0000ec00ffd47b82 */ /* 0x000e220000000a00 */
[----:B-1----:R-:W-:-:S05]  /*23c0*/  IMAD.WIDE.U32 R200, R3, 0x20, R200 ;  /* 0x0000002003c87825 */ /* 0x002fca00078e00c8 */
[----:B------:R-:W2:Y:S01]  /*23d0*/  LDG.E.128 R192, desc[UR20][R200.64] ;  /* 0x00000014c8c07981 */ /* 0x000ea2000c1e1d00 */
[----:B0-----:R-:W-:Y:S01]  /*23e0*/  IMAD.WIDE.U32 R196, R228, 0x10, R196 ;  /* 0x00000010e4c47825 */ /* 0x001fe200078e00c4 */
[----:B------:R-:W-:Y:S02]  /*23f0*/  ISETP.NE.AND.EX P0, PT, RZ, UR25, PT, P0 ;  /* 0x00000019ff007c0c */ /* 0x000fe4000bf05300 */
[----:B------:R-:W4:Y:S04]  /*2400*/  LDL R228, [R1+0x4c] ;  /* 0x00004c0001e47983 */ /* 0x000f280000100800 */
[----:B------:R-:W3:Y:S04]  /*2410*/  LDG.E.128 R196, desc[UR20][R196.64] ;  /* 0x00000014c4c47981 */ /* 0x000ee8000c1e1d00 */
[----:B------:R-:W4:Y:S03]  /*2420*/  LDG.E.128 R200, desc[UR20][R200.64+0x10] ;  /* 0x00001014c8c87981 */ /* 0x000f26000c1e1d00 */
[----:B------:R-:W0:Y:S01]  /*2430*/  @P0 LDC.64 R210, c[0x0][0x438] ;  /* 0x00010e00ffd20b82 */ /* 0x000e220000000a00 */
[----:B------:R-:W-:-:S04]  /*2440*/  IMAD.WIDE.U32 R212, R4, 0x8, R212 ;  /* 0x0000000804d47825 */ /* 0x000fc800078e00d4 */
[----:B0-----:R-:W-:-:S05]  /*2450*/  @P0 IMAD.WIDE.U32 R210, R3, 0x20, R210 ;  /* 0x0000002003d20825 */ /* 0x001fca00078e00d2 */
[----:B------:R-:W5:Y:S04]  /*2460*/  @P0 LDG.E.128 R168, desc[UR20][R210.64] ;  /* 0x00000014d2a80981 */ /* 0x000f68000c1e1d00 */
[----:B------:R-:W5:Y:S04]  /*2470*/  @P0 LDG.E.128 R172, desc[UR20][R210.64+0x10] ;  /* 0x00001014d2ac0981 */ /* 0x000f68000c1e1d00 */
[----:B------:R2:W5:Y:S02]  /*2480*/  LDG.E.64 R210, desc[UR20][R212.64] ;  /* 0x00000014d4d27981 */ /* 0x000564000c1e1b00 */
[----:B--2---:R-:W-:Y:S01]  /*2490*/  FADD.FTZ R213, R194, -UR34 ;  /* 0x80000022c2d57e21 */ /* 0x004fe20008010000 */
[----:B---3--:R-:W-:Y:S01]  /*24a0*/  PRMT R215, R196, 0x7632, R215 ;  /* 0x00007632c4d77816 */ /* 0x008fe200000000d7 */
[----:B----4-:R-:W-:-:S02]  /*24b0*/  FADD.FTZ R3, R201, -UR34 ;  /* 0x80000022c9037e21 */ /* 0x010fc40008010000 */
[----:B------:R-:W2:Y:S01]  /*24c0*/  LDL R201, [R1+0x40] ;  /* 0x0000400001c97983 */ /* 0x000ea20000100800 */
[----:B------:R-:W-:Y:S01]  /*24d0*/  SHF.L.U32 R194, R196, 0x10, RZ ;  /* 0x00000010c4c27819 */ /* 0x000fe200000006ff */
[----:B------:R-:W-:Y:S02]  /*24e0*/  FADD.FTZ R196, R202, -UR34 ;  /* 0x80000022cac47e21 */ /* 0x000fe40008010000 */
[----:B------:R-:W3:Y:S01]  /*24f0*/  LDL R202, [R1+0x58] ;  /* 0x0000580001ca7983 */ /* 0x000ee20000100800 */
[----:B------:R-:W-:Y:S01]  /*2500*/  FADD.FTZ R214, R192, -UR34 ;  /* 0x80000022c0d67e21 */ /* 0x000fe20008010000 */
[C---:B------:R-:W-:Y:S02]  /*2510*/  PRMT R216, R197.reuse, 0x7632, R216 ;  /* 0x00007632c5d87816 */ /* 0x040fe400000000d8 */
[----:B------:R-:W-:Y:S01]  /*2520*/  SHF.L.U32 R192, R197, 0x10, RZ ;  /* 0x00000010c5c07819 */ /* 0x000fe200000006ff */
[----:B------:R-:W-:Y:S02]  /*2530*/  FADD.FTZ R197, R200, -UR34 ;  /* 0x80000022c8c57e21 */ /* 0x000fe40008010000 */
[----:B------:R-:W4:Y:S01]  /*2540*/  LDL R200, [R1+0x48] ;  /* 0x0000480001c87983 */ /* 0x000f220000100800 */
[----:B------:R-:W-:Y:S01]  /*2550*/  FADD.FTZ R212, R193, -UR34 ;  /* 0x80000022c1d47e21 */ /* 0x000fe20008010000 */
[C---:B------:R-:W-:Y:S01]  /*2560*/  PRMT R217, R198.reuse, 0x7632, R217 ;  /* 0x00007632c6d97816 */ /* 0x040fe200000000d9 */
[----:B------:R-:W-:Y:S01]  /*2570*/  FMUL.FTZ R221, R213, UR32 ;  /* 0x00000020d5dd7c20 */ /* 0x000fe20008410000 */
[----:B------:R-:W-:Y:S01]  /*2580*/  SHF.L.U32 R193, R198, 0x10, RZ ;  /* 0x00000010c6c17819 */ /* 0x000fe200000006ff */
[----:B------:R-:W-:Y:S01]  /*2590*/  FMUL.FTZ R213, R197, UR32 ;  /* 0x00000020c5d57c20 */ /* 0x000fe20008410000 */
[----:B------:R-:W-:Y:S01]  /*25a0*/  SHF.L.U32 R198, R215, 0x10, RZ ;  /* 0x00000010d7c67819 */ /* 0x000fe200000006ff */
[----:B------:R-:W-:Y:S01]  /*25b0*/  FMUL.FTZ R224, R224, R194 ;  /* 0x000000c2e0e07220 */ /* 0x000fe20000410000 */
[----:B------:R-:W-:Y:S01]  /*25c0*/  FMUL.FTZ R225, R214, UR32 ;  /* 0x00000020d6e17c20 */ /* 0x000fe20008410000 */
[----:B------:R-:W-:Y:S01]  /*25d0*/  FADD.FTZ R68, R68, R193 ;  /* 0x000000c144447221 */ /* 0x000fe20000010000 */
[----:B------:R-:W-:Y:S01]  /*25e0*/  FFMA.FTZ R100, R213, R193, R100 ;  /* 0x000000c1d5647223 */ /* 0x000fe20000010064 */
[----:B------:R-:W-:Y:S01]  /*25f0*/  FMUL.FTZ R222, R222, R198 ;  /* 0x000000c6dede7220 */ /* 0x000fe20000410000 */
[----:B------:R-:W-:Y:S01]  /*2600*/  FADD.FTZ R72, R72, R194 ;  /* 0x000000c248487221 */ /* 0x000fe20000010000 */
[----:B------:R-:W-:Y:S01]  /*2610*/  FFMA.FTZ R104, R225, R194, R104 ;  /* 0x000000c2e1687223 */ /* 0x000fe20000010068 */
[----:B------:R-:W-:-:S02]  /*2620*/  PRMT R218, R199, 0x7632, R218 ;  /* 0x00007632c7da7816 */ /* 0x000fc400000000da */
[----:B------:R-:W-:Y:S01]  /*2630*/  SHF.L.U32 R194, R216, 0x10, RZ ;  /* 0x00000010d8c27819 */ /* 0x000fe200000006ff */
[----:B------:R-:W-:Y:S01]  /*2640*/  FADD.FTZ R74, R74, R192 ;  /* 0x000000c04a4a7221 */ /* 0x000fe20000010000 */
[----:B------:R-:W-:Y:S01]  /*2650*/  FFMA.FTZ R106, R221, R192, R106 ;  /* 0x000000c0dd6a7223 */ /* 0x000fe2000001006a */
[----:B------:R-:W-:Y:S01]  /*2660*/  FADD.FTZ R4, R203, -UR34 ;  /* 0x80000022cb047e21 */ /* 0x000fe20008010000 */
[----:B------:R-:W-:Y:S01]  /*2670*/  FADD.FTZ R195, R195, -UR34 ;  /* 0x80000022c3c37e21 */ /* 0x000fe20008010000 */
[----:B------:R-:W-:Y:S01]  /*2680*/  FMUL.FTZ R216, R196, UR32 ;  /* 0x00000020c4d87c20 */ /* 0x000fe20008410000 */
[----:B------:R-:W-:Y:S01]  /*2690*/  FMUL.FTZ R223, R212, UR32 ;  /* 0x00000020d4df7c20 */ /* 0x000fe20008410000 */
[----:B------:R-:W-:Y:S01]  /*26a0*/  FFMA.FTZ R196, R225, R224, R226 ;  /* 0x000000e0e1c47223 */ /* 0x000fe200000100e2 */
[----:B------:R-:W-:Y:S01]  /*26b0*/  FMUL.FTZ R197, R4, UR32 ;  /* 0x0000002004c57c20 */ /* 0x000fe20008410000 */
[----:B------:R-:W-:Y:S02]  /*26c0*/  FMUL.FTZ R212, R195, UR32 ;  /* 0x00000020c3d47c20 */ /* 0x000fe40008410000 */
[----:B------:R-:W-:Y:S01]  /*26d0*/  FFMA.FTZ R196, R223, R222, R196 ;  /* 0x000000dedfc47223 */ /* 0x000fe200000100c4 */
[----:B------:R-:W-:Y:S01]  /*26e0*/  FADD.FTZ R75, R75, R194 ;  /* 0x000000c24b4b7221 */ /* 0x000fe20000010000 */
[----:B------:R-:W-:Y:S01]  /*26f0*/  FFMA.FTZ R107, R212, R194, R107 ;  /* 0x000000c2d46b7223 */ /* 0x000fe2000001006b */
[----:B------:R1:W-:Y:S01]  /*2700*/  STL [R1+0x24], R197 ;  /* 0x000024c501007387 */ /* 0x0003e20000100800 */
[----:B------:R-:W-:Y:S01]  /*2710*/  SHF.L.U32 R195, R217, 0x10, RZ ;  /* 0x00000010d9c37819 */ /* 0x000fe200000006ff */
[----:B------:R-:W-:-:S04]  /*2720*/  IMAD.U32 R199, R199, 0x10000, RZ ;  /* 0x00010000c7c77824 */ /* 0x000fc800078e00ff */
[----:B------:R-:W-:Y:S01]  /*2730*/  FMUL.FTZ R220, R220, R195 ;  /* 0x000000c3dcdc7220 */ /* 0x000fe20000410000 */
[----:B------:R-:W-:Y:S01]  /*2740*/  FADD.FTZ R70, R70, R199 ;  /* 0x000000c746467221 */ /* 0x000fe20000010000 */
[----:B------:R-:W-:Y:S01]  /*2750*/  FFMA.FTZ R105, R223, R198, R105 ;  /* 0x000000c6df697223 */ /* 0x000fe20000010069 */
[----:B------:R-:W-:Y:S01]  /*2760*/  FADD.FTZ R73, R73, R198 ;  /* 0x000000c649497221 */ /* 0x000fe20000010000 */
[----:B------:R-:W-:Y:S01]  /*2770*/  FFMA.FTZ R102, R216, R199, R102 ;  /* 0x000000c7d8667223 */ /* 0x000fe20000010066 */
[----:B------:R-:W-:Y:S01]  /*2780*/  FADD.FTZ R69, R69, R195 ;  /* 0x000000c345457221 */ /* 0x000fe20000010000 */
[----:B--2---:R-:W-:Y:S01]  /*2790*/  FMUL.FTZ R215, R201, R193 ;  /* 0x000000c1c9d77220 */ /* 0x004fe20000410000 */
[----:B------:R-:W-:Y:S01]  /*27a0*/  FADD.FTZ R193, R227, R224 ;  /* 0x000000e0e3c17221 */ /* 0x000fe20000010000 */
[----:B---3--:R-:W-:-:S03]  /*27b0*/  FMUL.FTZ R214, R202, R192 ;  /* 0x000000c0cad67220 */ /* 0x008fc60000410000 */
[----:B------:R-:W-:Y:S01]  /*27c0*/  FADD.FTZ R193, R193, R222 ;  /* 0x000000dec1c17221 */ /* 0x000fe20000010000 */
[----:B------:R-:W-:Y:S01]  /*27d0*/  SHF.L.U32 R192, R218, 0x10, RZ ;  /* 0x00000010dac07819 */ /* 0x000fe200000006ff */
[----:B------:R-:W-:Y:S02]  /*27e0*/  FMUL.FTZ R218, R219, R194 ;  /* 0x000000c2dbda7220 */ /* 0x000fe40000410000 */
[----:B------:R-:W-:Y:S01]  /*27f0*/  FADD.FTZ R193, R193, R214 ;  /* 0x000000d6c1c17221 */ /* 0x000fe20000010000 */
[----:B------:R-:W-:-:S03]  /*2800*/  FMUL.FTZ R219, R3, UR32 ;  /* 0x0000002003db7c20 */ /* 0x000fc60008410000 */
[----:B------:R-:W-:Y:S01]  /*2810*/  FADD.FTZ R3, R193, R218 ;  /* 0x000000dac1037221 */ /* 0x000fe20000010000 */
[----:B------:R-:W-:Y:S01]  /*2820*/  FMUL.FTZ R193, R228, R192 ;  /* 0x000000c0e4c17220 */ /* 0x000fe20000410000 */
[----:B------:R-:W-:-:S04]  /*2830*/  FFMA.FTZ R194, R221, R214, R196 ;  /* 0x000000d6ddc27223 */ /* 0x000fc800000100c4 */
[----:B------:R1:W-:Y:S01]  /*2840*/  STL [R1+0x20], R193 ;  /* 0x000020c101007387 */ /* 0x0003e20000100800 */
[----:B------:R-:W-:Y:S01]  /*2850*/  FFMA.FTZ R194, R212, R218, R194 ;  /* 0x000000dad4c27223 */ /* 0x000fe200000100c2 */
[----:B------:R-:W-:-:S03]  /*2860*/  FADD.FTZ R3, R3, R215 ;  /* 0x000000d703037221 */ /* 0x000fc60000010000 */
[----:B------:R-:W-:Y:S01]  /*2870*/  FFMA.FTZ R194, R213, R215, R194 ;  /* 0x000000d7d5c27223 */ /* 0x000fe200000100c2 */
[----:B----4-:R-:W-:Y:S01]  /*2880*/  FMUL.FTZ R217, R200, R199 ;  /* 0x000000c7c8d97220 */ /* 0x010fe20000410000 */
[----:B------:R-:W-:Y:S02]  /*2890*/  FADD.FTZ R3, R3, R220 ;  /* 0x000000dc03037221 */ /* 0x000fe40000010000 */
[----:B------:R-:W-:Y:S02]  /*28a0*/  FFMA.FTZ R4, R219, R220, R194 ;  /* 0x000000dcdb047223 */ /* 0x000fe400000100c2 */
[----:B------:R-:W-:Y:S02]  /*28b0*/  FADD.FTZ R3, R3, R217 ;  /* 0x000000d903037221 */ /* 0x000fe40000010000 */
[----:B------:R-:W-:Y:S01]  /*28c0*/  FFMA.FTZ R4, R216, R217, R4 ;  /* 0x000000d9d8047223 */ /* 0x000fe20000010004 */
[----:B------:R-:W-:Y:S01]  /*28d0*/  FFMA.FTZ R101, R219, R195, R101 ;  /* 0x000000c3db657223 */ /* 0x000fe20000010065 */
[----:B------:R-:W-:Y:S01]  /*28e0*/  FADD.FTZ R71, R71, R192 ;  /* 0x000000c047477221 */ /* 0x000fe20000010000 */
[----:B------:R-:W-:Y:S01]  /*28f0*/  FFMA.FTZ R103, R197, R192, R103 ;  /* 0x000000c0c5677223 */ /* 0x000fe20000010067 */
[----:B------:R-:W-:Y:S01]  /*2900*/  FADD.FTZ R227, R3, R193 ;  /* 0x000000c103e37221 */ /* 0x000fe20000010000 */
[----:B------:R-:W-:Y:S01]  /*2910*/  FFMA.FTZ R226, R197, R193, R4 ;  /* 0x000000c1c5e27223 */ /* 0x000fe20000010004 */
[----:B-1----:R-:W-:Y:S06]  /*2920*/  BRA `(.L_x_7384) ;  /* 0x0000000400487947 */ /* 0x002fec0003800000 */
.L_x_7377:
        /* <DEDUP_REMOVED lines=43> */
.L_x_7385:
        /* <DEDUP_REMOVED lines=12> */
[----:B------:R-:W-:Y:S01]  /*2ca0*/  @P2 IADD3 R4, PT, PT, R4, 0x80, RZ ;  /* 0x0000008004042810 */ /* 0x000fe20007ffe0ff */
[----:B---3--:R-:W1:Y:S03]  /*2cb0*/  @P3 LDC.64 R192, c[0x0][0x3b0] ;  /* 0x0000ec00ffc03b82 */ /* 0x008e660000000a00 */
[----:B------:R3:W5:Y:S05]  /*2cc0*/  @P2 LDG.E.64 R204, desc[UR20][R198.64] ;  /* 0x00000014c6cc2981 */ /* 0x00076a000c1e1b00 */
        /* <DEDUP_REMOVED lines=12> */
[----:B--2---:R-:W-:-:S04]  /*2d90*/  @P2 IMAD.WIDE.U32 R192, R3, 0x20, R196 ;  /* 0x0000002003c02825 */ /* 0x004fc800078e00c4 */
[----:B------:R-:W-:Y:S01]  /*2da0*/  @P2 VIADD R3, R3, 0x80 ;  /* 0x0000008003032836 */ /* 0x000fe20000000000 */
        /* <DEDUP_REMOVED lines=10> */
.L_x_7384:
[----:B---34-:R-:W-:Y:S05]  /*2e50*/  BSYNC.RECONVERGENT B0 ;  /* 0x0000000000007941 */ /* 0x018fea0003800200 */
.L_x_7376:
[----:B------:R-:W3:Y:S01]  /*2e60*/  SHFL.DOWN PT, R3, R227, 0x10, 0x1f ;  /* 0x0a001f00e3037f89 */ /* 0x000ee200000e0000 */
[----:B------:R-:W-:Y:S03]  /*2e70*/  BSSY.RECONVERGENT B0, `(.L_x_7386) ;  /* 0x000001f000007945 */ /* 0x000fe60003800200 */
[----:B------:R-:W4:Y:S01]  /*2e80*/  SHFL.DOWN PT, R4, R226, 0x10, 0x1f ;  /* 0x0a001f00e2047f89 */ /* 0x000f2200000e0000 */
[----:B0-----:R-:W0:Y:S01]  /*2e90*/  S2R R197, SR_TID.X ;  /* 0x0000000000c57919 */ /* 0x001e220000002100 */
[----:B---3--:R-:W-:Y:S01]  /*2ea0*/  FADD.FTZ R3, R3, R227 ;  /* 0x000000e303037221 */ /* 0x008fe20000010000 */
[----:B----4-:R-:W-:-:S04]  /*2eb0*/  FADD.FTZ R4, R4, R226 ;  /* 0x000000e204047221 */ /* 0x010fc80000010000 */
[----:B-12---:R-:W1:Y:S01]  /*2ec0*/  SHFL.DOWN PT, R192, R3, 0x8, 0x1f ;  /* 0x09001f0003c07f89 */ /* 0x006e6200000e0000 */
[----:B0-----:R-:W-:Y:S01]  /*2ed0*/  LOP3.LUT P0, RZ, R197, 0x1f, RZ, 0xc0, !PT ;  /* 0x0000001fc5ff7812 */ /* 0x001fe2000780c0ff */
[----:B-1----:R-:W-:Y:S02]  /*2ee0*/  FADD.FTZ R3, R3, R192 ;  /* 0x000000c003037221 */ /* 0x002fe40000010000 */
        /* <DEDUP_REMOVED lines=23> */
.L_x_7387:
[----:B------:R-:W-:Y:S05]  /*3060*/  BSYNC.RECONVERGENT B0 ;  /* 0x0000000000007941 */ /* 0x000fea0003800200 */
.L_x_7386:
[----:B------:R-:W2:Y:S01]  /*3070*/  LDL.LU R196, [R1+0x28] ;  /* 0x0000280001c47983 */ /* 0x000ea20000300800 */
[----:B------:R-:W1:Y:S01]  /*3080*/  S2UR UR6, SR_CgaCtaId ;  /* 0x00000000000679c3 */ /* 0x000e620000008800 */
[----:B------:R-:W-:Y:S01]  /*3090*/  UMOV UR5, 0x400 ;  /* 0x0000040000057882 */ /* 0x000fe20000000000 */
[----:B------:R-:W-:-:S06]  /*30a0*/  @UP3 UIADD3 UR10, UPT, UPT, UR10, -0x1, URZ ;  /* 0xffffffff0a0a3890 */ /* 0x000fcc000fffe0ff */
[----:B------:R-:W-:Y:S01]  /*30b0*/  BAR.SYNC.DEFER_BLOCKING 0x0 ;  /* 0x0000000000007b1d */ /* 0x000fe20000010000 */
[----:B------:R-:W-:Y:S01]  /*30c0*/  PLOP3.LUT P5, PT, PT, PT, UP3, 0x80, 0x8 ;  /* 0x000000000008781c */ /* 0x000fe20003faf038 */
[----:B------:R-:W-:Y:S01]  /*30d0*/  @UP3 UIMAD UR10, UR10, UR9, URZ ;  /* 0x000000090a0a32a4 */ /* 0x000fe2000f8e02ff */
[----:B------:R-:W-:-:S03]  /*30e0*/  ISETP.NE.AND P0, PT, RZ, UR30, PT ;  /* 0x0000001eff007c0c */ /* 0x000fc6000bf05270 */
        /* <DEDUP_REMOVED lines=21> */
[----:B------:R-:W-:Y:S02]  /*3240*/  R2UR UR8, R4 ;  /* 0x00000000040872ca */ /* 0x000fe400000e0000 */
[----:B------:R-:W-:Y:S02]  /*3250*/  MOV R4, UR5 ;  /* 0x0000000500047c02 */ /* 0x000fe40008000f00 */
[----:B------:R-:W-:Y:S02]  /*3260*/  R2UR UR10, R3 ;  /* 0x00000000030a72ca */ /* 0x000fe400000e0000 */
[----:B------:R-:W-:Y:S02]  /*3270*/  MOV R3, RZ ;  /* 0x000000ff00037202 */ /* 0x000fe40000000f00 */
[----:B------:R-:W-:-:S02]  /*3280*/  @P5 LEA.HI.SX32 R3, R4, R197, 0x1d ;  /* 0x000000c504035211 */ /* 0x000fc400078feaff */
[----:B--2---:R-:W-:Y:S01]  /*3290*/  MOV R4, R196 ;  /* 0x000000c400047202 */ /* 0x004fe20000000f00 */
[----:B------:R-:W-:Y:S08]  /*32a0*/  @!P1 BRA `(.L_x_7389) ;  /* 0x0000003400b49947 */ /* 0x000ff00003800000 */
[----:B------:R-:W-:-:S04]  /*32b0*/  UISETP.NE.U32.AND UP0, UPT, UR24, URZ, UPT ;  /* 0x000000ff1800728c */ /* 0x000fc8000bf05070 */
[----:B------:R-:W-:Y:S01]  /*32c0*/  UISETP.NE.AND.EX UP0, UPT, UR25, URZ, UPT, UP0 ;  /* 0x000000ff1900728c */ /* 0x000fe2000bf05300 */
[----:B------:R-:W-:Y:S10]  /*32d0*/  BRA.U !UP3, `(.L_x_7390) ;  /* 0x000000010b0c7547 */ /* 0x000ff4000b800000 */
[----:B------:R-:W0:Y:S02]  /*32e0*/  LDC.64 R176, c[0x0][0x390] ;  /* 0x0000e400ffb07b82 */ /* 0x000e240000000a00 */
[----:B0-----:R-:W-:-:S06]  /*32f0*/  IMAD.WIDE.U32 R176, R3, 0x10, R176 ;  /* 0x0000001003b07825 */ /* 0x001fcc00078e00b0 */
[----:B------:R-:W5:Y:S02]  /*3300*/  LDG.E.128 R176, desc[UR20][R176.64] ;  /* 0x00000014b0b07981 */ /* 0x000f64000c1e1d00 */
.L_x_7390:
        /* <DEDUP_REMOVED lines=21> */
.L_x_7395:
[----:B------:R-:W-:Y:S05]  /*3460*/  BSYNC.RECONVERGENT B1 ;  /* 0x0000000000017941 */ /* 0x000fea0003800200 */
.L_x_7394:
        /* <DEDUP_REMOVED lines=13> */
.L_x_7393:
[----:B------:R-:W-:Y:S05]  /*3540*/  BRA.U !UP3, `(.L_x_7396) ;  /* 0x000000010b7c7547 */ /* 0x000fea000b800000 */
[----:B------:R0:W5:Y:S04]  /*3550*/  LDL R197, [R1+0x4] ;  /* 0x0000040001c57983 */ /* 0x0001680000100800 */
[----:B------:R0:W5:Y:S02]  /*3560*/  LDL R196, [R1] ;  /* 0x0000000001c47983 */ /* 0x0001640000100800 */
[----:B-----5:R-:W-:Y:S01]  /*3570*/  LOP3.LUT P0, RZ, R206, 0xff00, RZ, 0xc0, !PT ;  /* 0x0000ff00ceff7812 */ /* 0x020fe2000780c0ff */
[----:B------:R-:W-:Y:S01]  /*3580*/  BSSY.RECONVERGENT B1, `(.L_x_7397) ;  /* 0x000000e000017945 */ /* 0x000fe20003800200 */
[----:B------:R-:W-:-:S11]  /*3590*/  MOV R194, RZ ;  /* 0x000000ff00c27202 */ /* 0x000fd60000000f00 */
[----:B0-----:R-:W-:Y:S05]  /*35a0*/  @!P0 BRA `(.L_x_7398) ;  /* 0x00000000002c8947 */ /* 0x001fea0003800000 */
        /* <DEDUP_REMOVED lines=11> */
.L_x_7398:
[----:B------:R-:W-:Y:S05]  /*3660*/  BSYNC.RECONVERGENT B1 ;  /* 0x0000000000017941 */ /* 0x000fea0003800200 */
.L_x_7397:
        /* <DEDUP_REMOVED lines=13> */
.L_x_7396:
        /* <DEDUP_REMOVED lines=15> */
.L_x_7401:
[----:B------:R-:W-:Y:S05]  /*3830*/  BSYNC.RECONVERGENT B1 ;  /* 0x0000000000017941 */ /* 0x000fea0003800200 */
.L_x_7400:
        /* <DEDUP_REMOVED lines=13> */
.L_x_7399:
        /* <DEDUP_REMOVED lines=16> */
.L_x_7404:
[----:B------:R-:W-:Y:S05]  /*3a10*/  BSYNC.RECONVERGENT B1 ;  /* 0x0000000000017941 */ /* 0x000fea0003800200 */
.L_x_7403:
        /* <DEDUP_REMOVED lines=13> */
.L_x_7402:
        /* <DEDUP_REMOVED lines=15> */
.L_x_7407:
[----:B------:R-:W-:Y:S05]  /*3be0*/  BSYNC.RECONVERGENT B1 ;  /* 0x0000000000017941 */ /* 0x000fea0003800200 */
.L_x_7406:
        /* <DEDUP_REMOVED lines=13> */
.L_x_7405:
        /* <DEDUP_REMOVED lines=16> */
.L_x_7410:
[----:B------:R-:W-:Y:S05]  /*3dc0*/  BSYNC.RECONVERGENT B1 ;  /* 0x0000000000017941 */ /* 0x000fea0003800200 */
.L_x_7409:
        /* <DEDUP_REMOVED lines=13> */
.L_x_7408:
        /* <DEDUP_REMOVED lines=15> */
.L_x_7413:
[----:B------:R-:W-:Y:S05]  /*3f90*/  BSYNC.RECONVERGENT B1 ;  /* 0x0000000000017941 */ /* 0x000fea0003800200 */
.L_x_7412:
        /* <DEDUP_REMOVED lines=13> */
.L_x_7411:
[----:B------:R-:W-:Y:S05]  /*4070*/  BRA.U !UP3, `(.L_x_7414) ;  /* 0x000000290b087547 */ /* 0x000fea000b800000 */
[----:B------:R0:W5:Y:S04]  /*4080*/  LDL R197, [R1+0x1c] ;  /* 0x00001c0001c57983 */ /* 0x0001680000100800 */
[----:B------:R0:W5:Y:S02]  /*4090*/  LDL R196, [R1+0x18] ;  /* 0x0000180001c47983 */ /* 0x0001640000100800 */
[----:B-----5:R-:W-:Y:S01]  /*40a0*/  ISETP.GE.U32.AND P0, PT, R206, RZ, PT ;  /* 0x000000ffce00720c */ /* 0x020fe20003f06070 */
[----:B------:R-:W-:Y:S01]  /*40b0*/  BSSY.RECONVERGENT B1, `(.L_x_7415) ;  /* 0x000000f000017945 */ /* 0x000fe20003800200 */
[----:B------:R-:W-:Y:S02]  /*40c0*/  MOV R194, RZ ;  /* 0x000000ff00c27202 */ /* 0x000fe40000000f00 */
[----:B------:R-:W-:-:S13]  /*40d0*/  ISETP.GE.U32.AND.EX P0, PT, R207, 0x1000000, PT, P0 ;  /* 0x01000000cf00780c */ /* 0x000fda0003f06100 */
        /* <DEDUP_REMOVED lines=12> */
.L_x_7416:
[----:B------:R-:W-:Y:S05]  /*41a0*/  BSYNC.RECONVERGENT B1 ;  /* 0x0000000000017941 */ /* 0x000fea0003800200 */
.L_x_7415:
        /* <DEDUP_REMOVED lines=14> */
.L_x_7392:
        /* <DEDUP_REMOVED lines=15> */
.L_x_7419:
[----:B------:R-:W-:Y:S05]  /*4380*/  BSYNC.RECONVERGENT B1 ;  /* 0x0000000000017941 */ /* 0x000fea0003800200 */
.L_x_7418:
        /* <DEDUP_REMOVED lines=13> */
.L_x_7417:
        /* <DEDUP_REMOVED lines=18> */
.L_x_7422:
[----:B------:R-:W-:Y:S05]  /*4580*/  BSYNC.RECONVERGENT B1 ;  /* 0x0000000000017941 */ /* 0x000fea0003800200 */
.L_x_7421:
        /* <DEDUP_REMOVED lines=13> */
.L_x_7420:
        /* <DEDUP_REMOVED lines=15> */
.L_x_7425:
[----:B------:R-:W-:Y:S05]  /*4750*/  BSYNC.RECONVERGENT B1 ;  /* 0x0000000000017941 */ /* 0x000fea0003800200 */
.L_x_7424:
        /* <DEDUP_REMOVED lines=13> */
.L_x_7423:
        /* <DEDUP_REMOVED lines=16> */
.L_x_7428:
[----:B------:R-:W-:Y:S05]  /*4930*/  BSYNC.RECONVERGENT B1 ;  /* 0x0000000000017941 */ /* 0x000fea0003800200 */
.L_x_7427:
        /* <DEDUP_REMOVED lines=13> */
.L_x_7426:
        /* <DEDUP_REMOVED lines=15> */
.L_x_7431:
[----:B------:R-:W-:Y:S05]  /*4b00*/  BSYNC.RECONVERGENT B1 ;  /* 0x0000000000017941 */ /* 0x000fea0003800200 */
.L_x_7430:
        /* <DEDUP_REMOVED lines=13> */
.L_x_7429:
        /* <DEDUP_REMOVED lines=16> */
.L_x_7434:
[----:B------:R-:W-:Y:S05]  /*4ce0*/  BSYNC.RECONVERGENT B1 ;  /* 0x0000000000017941 */ /* 0x000fea0003800200 */
.L_x_7433:
        /* <DEDUP_REMOVED lines=13> */
.L_x_7432:
        /* <DEDUP_REMOVED lines=15> */
.L_x_7437:
[----:B------:R-:W-:Y:S05]  /*4eb0*/  BSYNC.RECONVERGENT B1 ;  /* 0x0000000000017941 */ /* 0x000fea0003800200 */
.L_x_7436:
        /* <DEDUP_REMOVED lines=13> */
.L_x_7435:
[----:B------:R-:W2:Y:S04]  /*4f90*/  LDL R198, [R1+0x4] ;  /* 0x0000040001c67983 */ /* 0x000ea80000100800 */
[----:B------:R-:W3:Y:S04]  /*4fa0*/  LDL R197, [R1+0x1c] ;  /* 0x00001c0001c57983 */ /* 0x000ee80000100800 */
[----:B------:R-:W4:Y:S04]  /*4fb0*/  LDL R196, [R1] ;  /* 0x0000000001c47983 */ /* 0x000f280000100800 */
[----:B------:R-:W4:Y:S01]  /*4fc0*/  LDL R194, [R1+0x18] ;  /* 0x0000180001c27983 */ /* 0x000f220000100800 */
[----:B------:R-:W-:-:S02]  /*4fd0*/  MOV R186, UR8 ;  /* 0x0000000800ba7c02 */ /* 0x000fc40008000f00 */
        /* <DEDUP_REMOVED lines=34> */
[----:B------:R-:W-:-:S04]  /*5200*/  FMUL.FTZ R191, R191, UR32 ;  /* 0x00000020bfbf7c20 */ /* 0x000fc80008410000 */
[----:B------:R-:W-:Y:S02]  /*5210*/  FSEL R185, R185, RZ, P0 ;  /* 0x000000ffb9b97208 */ /* 0x000fe40000000000 */
[----:B------:R-:W-:Y:S01]  /*5220*/  FSEL R191, R191, RZ, P0 ;  /* 0x000000ffbfbf7208 */ /* 0x000fe20000000000 */
[----:B------:R-:W-:Y:S06]  /*5230*/  BRA.U !UP3, `(.L_x_7414) ;  /* 0x000000150b987547 */ /* 0x000fec000b800000 */
[----:B-----5:R-:W-:Y:S01]  /*5240*/  ISETP.GE.U32.AND P0, PT, R206, RZ, PT ;  /* 0x000000ffce00720c */ /* 0x020fe20003f06070 */
[----:B------:R-:W-:Y:S01]  /*5250*/  FMUL.FTZ R194, R191, UR23 ;  /* 0x00000017bfc27c20 */ /* 0x000fe20008410000 */
[----:B------:R-:W-:Y:S02]  /*5260*/  MOV R196, RZ ;  /* 0x000000ff00c47202 */ /* 0x000fe40000000f00 */
[----:B------:R-:W-:Y:S01]  /*5270*/  ISETP.GE.U32.AND.EX P0, PT, R207, 0x1000000, PT, P0 ;  /* 0x01000000cf00780c */ /* 0x000fe20003f06100 */
[----:B------:R-:W-:-:S12]  /*5280*/  FMUL.FTZ R194, R194, UR22 ;  /* 0x00000016c2c27c20 */ /* 0x000fd80008410000 */
[----:B------:R-:W-:-:S05]  /*5290*/  @P0 PRMT R195, R179, 0x7632, R195 ;  /* 0x00007632b3c30816 */ /* 0x000fca00000000c3 */
[----:B------:R-:W-:-:S04]  /*52a0*/  @P0 IMAD.U32 R195, R195, 0x10000, RZ ;  /* 0x00010000c3c30824 */ /* 0x000fc800078e00ff */
[-C--:B------:R-:W-:Y:S01]  /*52b0*/  @P0 FMUL.FTZ R196, R195, R194.reuse ;  /* 0x000000c2c3c40220 */ /* 0x080fe20000410000 */
[----:B------:R-:W-:-:S03]  /*52c0*/  FMUL.FTZ R194, R155, R194 ;  /* 0x000000c29bc27220 */ /* 0x000fc60000410000 */
[----:B------:R-:W-:Y:S02]  /*52d0*/  FADD.FTZ R63, R63, R196 ;  /* 0x000000c43f3f7221 */ /* 0x000fe40000010000 */
[----:B------:R-:W-:-:S04]  /*52e0*/  FSEL R194, R194, RZ, P0 ;  /* 0x000000ffc2c27208 */ /* 0x000fc80000000000 */
[----:B------:R-:W-:-:S04]  /*52f0*/  F2FP.BF16.F32.PACK_AB R194, RZ, R194 ;  /* 0x000000c2ffc2723e */ /* 0x000fc800000010ff */
[----:B------:R-:W-:Y:S01]  /*5300*/  PRMT R183, R183, 0x5410, R194 ;  /* 0x00005410b7b77816 */ /* 0x000fe200000000c2 */
[----:B------:R-:W-:Y:S06]  /*5310*/  BRA `(.L_x_7414) ;  /* 0x0000001400607947 */ /* 0x000fec0003800000 */
.L_x_7391:
[----:B------:R-:W-:Y:S02]  /*5320*/  MOV R193, UR26 ;  /* 0x0000001a00c17c02 */ /* 0x000fe40008000f00 */
[----:B------:R-:W-:Y:S02]  /*5330*/  MOV R192, UR27 ;  /* 0x0000001b00c07c02 */ /* 0x000fe40008000f00 */
[----:B------:R-:W-:-:S04]  /*5340*/  ISETP.NE.U32.AND P0, PT, R193, RZ, PT ;  /* 0x000000ffc100720c */ /* 0x000fc80003f05070 */
[----:B------:R-:W-:-:S13]  /*5350*/  ISETP.NE.AND.EX P0, PT, R192, RZ, PT, P0 ;  /* 0x000000ffc000720c */ /* 0x000fda0003f05300 */
[----:B------:R-:W-:Y:S05]  /*5360*/  @P0 BRA `(.L_x_7438) ;  /* 0x0000000800a80947 */ /* 0x000fea0003800000 */
[----:B------:R-:W-:Y:S05]  /*5370*/  BRA.U !UP3, `(.L_x_7439) ;  /* 0x000000010b4c7547 */ /* 0x000fea000b800000 */
[----:B------:R-:W-:Y:S02]  /*5380*/  PLOP3.LUT P5, PT, PT, PT, UP2, 0x80, 0x8 ;  /* 0x000000000008781c */ /* 0x000fe40003faf028 */
[----:B------:R-:W-:Y:S02]  /*5390*/  PLOP3.LUT P6, PT, PT, PT, UP2, 0x80, 0x8 ;  /* 0x000000000008781c */ /* 0x000fe40003fcf028 */
[----:B------:R-:W-:Y:S02]  /*53a0*/  MOV R194, UR8 ;  /* 0x0000000800c27c02 */ /* 0x000fe40008000f00 */
        /* <DEDUP_REMOVED lines=10> */
[-C--:B------:R-:W-:Y:S01]  /*5450*/  @P5 FMUL.FTZ R195, R196, R194.reuse ;  /* 0x000000c2c4c35220 */ /* 0x080fe20000410000 */
[----:B------:R-:W-:-:S03]  /*5460*/  FMUL.FTZ R194, R156, R194 ;  /* 0x000000c29cc27220 */ /* 0x000fc60000410000 */
[----:B------:R-:W-:Y:S02]  /*5470*/  FADD.FTZ R64, R64, R195 ;  /* 0x000000c340407221 */ /* 0x000fe40000010000 */
[----:B------:R-:W-:-:S04]  /*5480*/  FSEL R194, R194, RZ, P5 ;  /* 0x000000ffc2c27208 */ /* 0x000fc80002800000 */
[----:B------:R-:W-:-:S04]  /*5490*/  F2FP.BF16.F32.PACK_AB R194, RZ, R194 ;  /* 0x000000c2ffc2723e */ /* 0x000fc800000010ff */
[----:B------:R-:W-:-:S07]  /*54a0*/  PRMT R180, R194, 0x7610, R180 ;  /* 0x00007610c2b47816 */ /* 0x000fce00000000b4 */
.L_x_7439:
[----:B------:R-:W-:Y:S05]  /*54b0*/  BRA.U !UP3, `(.L_x_7440) ;  /* 0x000000010b587547 */ /* 0x000fea000b800000 */
[----:B------:R-:W2:Y:S04]  /*54c0*/  LDL R196, [R1+0x4] ;  /* 0x0000040001c47983 */ /* 0x000ea80000100800 */
[----:B------:R-:W3:Y:S01]  /*54d0*/  LDL R195, [R1] ;  /* 0x0000000001c37983 */ /* 0x000ee20000100800 */
[----:B------:R-:W-:Y:S01]  /*54e0*/  PLOP3.LUT P6, PT, PT, PT, UP2, 0x80, 0x8 ;  /* 0x000000000008781c */ /* 0x000fe20003fcf028 */
[----:B------:R-:W-:Y:S01]  /*54f0*/  IMAD.U32 R194, RZ, RZ, UR8 ;  /* 0x00000008ffc27e24 */ /* 0x000fe2000f8e00ff */
[----:B------:R-:W-:Y:S02]  /*5500*/  PLOP3.LUT P0, PT, PT, PT, UP2, 0x80, 0x8 ;  /* 0x000000000008781c */ /* 0x000fe40003f0f028 */
[----:B------:R-:W-:-:S09]  /*5510*/  PLOP3.LUT P5, PT, PT, PT, UP2, 0x80, 0x8 ;  /* 0x000000000008781c */ /* 0x000fd20003faf028 */
        /* <DEDUP_REMOVED lines=8> */
[----:B------:R-:W-:Y:S02]  /*55a0*/  FMUL.FTZ R195, R195, UR22 ;  /* 0x00000016c3c37c20 */ /* 0x000fe40008410000 */
[----:B------:R-:W-:-:S05]  /*55b0*/  @P6 SHF.L.U32 R194, R194, 0x10, RZ ;  /* 0x00000010c2c26819 */ /* 0x000fca00000006ff */
[----:B------:R-:W-:Y:S01]  /*55c0*/  @P6 FMUL.FTZ R196, R195, R194 ;  /* 0x000000c2c3c46220 */ /* 0x000fe20000410000 */
[----:B------:R-:W-:-:S03]  /*55d0*/  FMUL.FTZ R195, R157, R195 ;  /* 0x000000c39dc37220 */ /* 0x000fc60000410000 */
[----:B------:R-:W-:Y:S02]  /*55e0*/  FADD.FTZ R65, R65, R196 ;  /* 0x000000c441417221 */ /* 0x000fe40000010000 */
[----:B------:R-:W-:-:S04]  /*55f0*/  FSEL R194, R195, RZ, P6 ;  /* 0x000000ffc3c27208 */ /* 0x000fc80003000000 */
[----:B------:R-:W-:-:S04]  /*5600*/  F2FP.BF16.F32.PACK_AB R194, RZ, R194 ;  /* 0x000000c2ffc2723e */ /* 0x000fc800000010ff */
[----:B------:R-:W-:-:S07]  /*5610*/  PRMT R180, R180, 0x5410, R194 ;  /* 0x00005410b4b47816 */ /* 0x000fce00000000c2 */
.L_x_7440:
        /* <DEDUP_REMOVED lines=20> */
.L_x_7441:
[----:B------:R-:W-:Y:S05]  /*5760*/  BRA.U !UP3, `(.L_x_7442) ;  /* 0x000000010b507547 */ /* 0x000fea000b800000 */
[----:B------:R-:W-:Y:S01]  /*5770*/  PLOP3.LUT P6, PT, PT, PT, UP2, 0x80, 0x8 ;  /* 0x000000000008781c */ /* 0x000fe20003fcf028 */
[----:B------:R-:W-:Y:S01]  /*5780*/  IMAD.U32 R194, RZ, RZ, UR8 ;  /* 0x00000008ffc27e24 */ /* 0x000fe2000f8e00ff */
        /* <DEDUP_REMOVED lines=18> */
.L_x_7442:
        /* <DEDUP_REMOVED lines=20> */
.L_x_7443:
        /* <DEDUP_REMOVED lines=21> */
.L_x_7444:
        /* <DEDUP_REMOVED lines=20> */
.L_x_7445:
[----:B------:R-:W-:Y:S05]  /*5c80*/  BRA.U !UP3, `(.L_x_7414) ;  /* 0x0000000d0b047547 */ /* 0x000fea000b800000 */
[----:B------:R-:W2:Y:S04]  /*5c90*/  LDL R196, [R1+0x1c] ;  /* 0x00001c0001c47983 */ /* 0x000ea80000100800 */
[----:B------:R-:W3:Y:S01]  /*5ca0*/  LDL R195, [R1+0x18] ;  /* 0x0000180001c37983 */ /* 0x000ee20000100800 */
[----:B------:R-:W-:Y:S01]  /*5cb0*/  PLOP3.LUT P0, PT, PT, PT, UP2, 0x80, 0x8 ;  /* 0x000000000008781c */ /* 0x000fe20003f0f028 */
[----:B------:R-:W-:Y:S01]  /*5cc0*/  IMAD.U32 R194, RZ, RZ, UR8 ;  /* 0x00000008ffc27e24 */ /* 0x000fe2000f8e00ff */
[----:B------:R-:W-:Y:S02]  /*5cd0*/  PLOP3.LUT P6, PT, PT, PT, UP2, 0x80, 0x8 ;  /* 0x000000000008781c */ /* 0x000fe40003fcf028 */
[----:B------:R-:W-:-:S09]  /*5ce0*/  PLOP3.LUT P5, PT, PT, PT, UP2, 0x80, 0x8 ;  /* 0x000000000008781c */ /* 0x000fd20003faf028 */
[----:B--2---:R-:W-:Y:S01]  /*5cf0*/  @P0 FFMA.FTZ R194, R196, R194, UR10 ;  /* 0x0000000ac4c20e23 */ /* 0x004fe200080100c2 */
[----:B-----5:R-:W-:Y:S01]  /*5d00*/  ISETP.GE.U32.AND P0, PT, R206, RZ, PT ;  /* 0x000000ffce00720c */ /* 0x020fe20003f06070 */
[----:B------:R-:W-:Y:S02]  /*5d10*/  HFMA2 R196, -RZ, RZ, 0, 0 ;  /* 0x00000000ffc47431 */ /* 0x000fe400000001ff */
[----:B---3--:R-:W-:Y:S01]  /*5d20*/  @P6 FADD.FTZ R194, R195, -R194 ;  /* 0x800000c2c3c26221 */ /* 0x008fe20000010000 */
[----:B------:R-:W-:Y:S02]  /*5d30*/  ISETP.GE.U32.AND.EX P0, PT, R207, 0x1000000, PT, P0 ;  /* 0x01000000cf00780c */ /* 0x000fe40003f06100 */
[----:B------:R-:W-:Y:S01]  /*5d40*/  MOV R195, R31 ;  /* 0x0000001f00c37202 */ /* 0x000fe20000000f00 */
[----:B------:R-:W-:-:S04]  /*5d50*/  @P5 FFMA.FTZ R195, R194, UR32, R31 ;  /* 0x00000020c2c35c23 */ /* 0x000fc8000801001f */
[----:B------:R-:W-:-:S04]  /*5d60*/  FMUL.FTZ R195, R195, UR23 ;  /* 0x00000017c3c37c20 */ /* 0x000fc80008410000 */
[----:B------:R-:W-:Y:S02]  /*5d70*/  FMUL.FTZ R195, R195, UR22 ;  /* 0x00000016c3c37c20 */ /* 0x000fe40008410000 */
        /* <DEDUP_REMOVED lines=9> */
.L_x_7438:
[----:B------:R-:W2:Y:S04]  /*5e10*/  LDL R195, [R1+0x4] ;  /* 0x0000040001c37983 */ /* 0x000ea80000100800 */
[----:B------:R-:W3:Y:S01]  /*5e20*/  LDL R194, [R1] ;  /* 0x0000000001c27983 */ /* 0x000ee20000100800 */
[----:B------:R-:W-:Y:S02]  /*5e30*/  PLOP3.LUT P0, PT, PT, PT, UP2, 0x80, 0x8 ;  /* 0x000000000008781c */ /* 0x000fe40003f0f028 */
[----:B------:R-:W-:Y:S02]  /*5e40*/  PLOP3.LUT P6, PT, PT, PT, UP2, 0x80, 0x8 ;  /* 0x000000000008781c */ /* 0x000fe40003fcf028 */
[----:B------:R-:W-:Y:S02]  /*5e50*/  MOV R184, UR8 ;  /* 0x0000000800b87c02 */ /* 0x000fe40008000f00 */
[----:B------:R-:W-:-:S07]  /*5e60*/  PLOP3.LUT P5, PT, PT, PT, UP2, 0x80, 0x8 ;  /* 0x000000000008781c */ /* 0x000fce0003faf028 */
[----:B------:R-:W-:Y:S01]  /*5e70*/  @P0 FFMA.FTZ R184, R0, R184, UR10 ;  /* 0x0000000a00b80e23 */ /* 0x000fe200080100b8 */
[----:B------:R-:W-:-:S03]  /*5e80*/  PLOP3.LUT P0, PT, PT, PT, UP2, 0x80, 0x8 ;  /* 0x000000000008781c */ /* 0x000fc60003f0f028 */
[----:B------:R-:W-:Y:S01]  /*5e90*/  @P6 FADD.FTZ R185, R19, -R184 ;  /* 0x800000b813b96221 */ /* 0x000fe20000010000 */
[----:B------:R-:W-:Y:S02]  /*5ea0*/  PLOP3.LUT P6, PT, PT, PT, UP2, 0x80, 0x8 ;  /* 0x000000000008781c */ /* 0x000fe40003fcf028 */
[----:B-----5:R-:W-:Y:S01]  /*5eb0*/  MOV R184, R32 ;  /* 0x0000002000b87202 */ /* 0x020fe20000000f00 */
[----:B------:R-:W-:Y:S01]  /*5ec0*/  @P5 FFMA.FTZ R184, R185, UR32, R32 ;  /* 0x00000020b9b85c23 */ /* 0x000fe20008010020 */
[----:B------:R-:W-:Y:S02]  /*5ed0*/  MOV R185, UR8 ;  /* 0x0000000800b97c02 */ /* 0x000fe40008000f00 */
[----:B------:R-:W-:-:S03]  /*5ee0*/  PLOP3.LUT P5, PT, PT, PT, UP2, 0x80, 0x8 ;  /* 0x000000000008781c */ /* 0x000fc60003faf028 */
[----:B--2---:R-:W-:Y:S01]  /*5ef0*/  @P0 FFMA.FTZ R185, R195, R185, UR10 ;  /* 0x0000000ac3b90e23 */ /* 0x004fe200080100b9 */
[----:B------:R-:W-:-:S03]  /*5f00*/  PLOP3.LUT P0, PT, PT, PT, UP2, 0x80, 0x8 ;  /* 0x000000000008781c */ /* 0x000fc60003f0f028 */
[----:B---3--:R-:W-:Y:S01]  /*5f10*/  @P6 FADD.FTZ R186, R194, -R185 ;  /* 0x800000b9c2ba6221 */ /* 0x008fe20000010000 */
[----:B------:R-:W-:Y:S02]  /*5f20*/  PLOP3.LUT P6, PT, PT, PT, UP2, 0x80, 0x8 ;  /* 0x000000000008781c */ /* 0x000fe40003fcf028 */
[----:B------:R-:W-:-:S03]  /*5f30*/  MOV R185, R33 ;  /* 0x0000002100b97202 */ /* 0x000fc60000000f00 */
[----:B------:R-:W-:Y:S01]  /*5f40*/  @P5 FFMA.FTZ R185, R186, UR32, R33 ;  /* 0x00000020bab95c23 */ /* 0x000fe20008010021 */
[----:B------:R-:W-:Y:S01]  /*5f50*/  PLOP3.LUT P5, PT, PT, PT, UP2, 0x80, 0x8 ;  /* 0x000000000008781c */ /* 0x000fe20003faf028 */
[----:B------:R-:W-:-:S04]  /*5f60*/  IMAD.U32 R186, RZ, RZ, UR8 ;  /* 0x00000008ffba7e24 */ /* 0x000fc8000f8e00ff */
[----:B------:R-:W-:Y:S01]  /*5f70*/  @P0 FFMA.FTZ R186, R252, R186, UR10 ;  /* 0x0000000afcba0e23 */ /* 0x000fe200080100ba */
[----:B------:R-:W-:-:S03]  /*5f80*/  PLOP3.LUT P0, PT, PT, PT, UP2, 0x80, 0x8 ;  /* 0x000000000008781c */ /* 0x000fc60003f0f028 */
[----:B------:R-:W-:Y:S01]  /*5f90*/  @P6 FADD.FTZ R187, R251, -R186 ;  /* 0x800000bafbbb6221 */ /* 0x000fe20000010000 */
[----:B------:R-:W-:Y:S02]  /*5fa0*/  MOV R186, R34 ;  /* 0x0000002200ba7202 */ /* 0x000fe40000000f00 */
[----:B------:R-:W-:Y:S01]  /*5fb0*/  PLOP3.LUT P6, PT, PT, PT, UP2, 0x80, 0x8 ;  /* 0x000000000008781c */ /* 0x000fe20003fcf028 */
[----:B------:R-:W-:Y:S01]  /*5fc0*/  @P5 FFMA.FTZ R186, R187, UR32, R34 ;  /* 0x00000020bbba5c23 */ /* 0x000fe20008010022 */
[----:B------:R-:W-:Y:S11]  /*5fd0*/  BRA.U !UP3, `(.L_x_7446) ;  /* 0x000000010b2c7547 */ /* 0x000ff6000b800000 */
        /* <DEDUP_REMOVED lines=11> */
.L_x_7446:
[----:B------:R-:W-:Y:S05]  /*6090*/  BRA.U !UP3, `(.L_x_7447) ;  /* 0x000000010b307547 */ /* 0x000fea000b800000 */
[----:B------:R-:W-:Y:S01]  /*60a0*/  LOP3.LUT P5, RZ, R206, 0xff00, RZ, 0xc0, !PT ;  /* 0x0000ff00ceff7812 */ /* 0x000fe200078ac0ff */
        /* <DEDUP_REMOVED lines=11> */
.L_x_7447:
[----:B------:R-:W-:Y:S05]  /*6160*/  BRA.U !UP3, `(.L_x_7448) ;  /* 0x000000010b2c7547 */ /* 0x000fea000b800000 */
        /* <DEDUP_REMOVED lines=11> */
.L_x_7448:
        /* <DEDUP_REMOVED lines=21> */
.L_x_7449:
[----:B------:R-:W-:Y:S02]  /*6370*/  MOV R188, UR8 ;  /* 0x0000000800bc7c02 */ /* 0x000fe40008000f00 */
[----:B------:R-:W-:-:S03]  /*6380*/  PLOP3.LUT P5, PT, PT, PT, UP2, 0x80, 0x8 ;  /* 0x000000000008781c */ /* 0x000fc60003faf028 */
[----:B------:R-:W-:Y:S01]  /*6390*/  @P0 FFMA.FTZ R188, R248, R188, UR10 ;  /* 0x0000000af8bc0e23 */ /* 0x000fe200080100bc */
[----:B------:R-:W-:-:S03]  /*63a0*/  PLOP3.LUT P0, PT, PT, PT, UP2, 0x80, 0x8 ;  /* 0x000000000008781c */ /* 0x000fc60003f0f028 */
[----:B------:R-:W-:Y:S01]  /*63b0*/  @P6 FADD.FTZ R189, R247, -R188 ;  /* 0x800000bcf7bd6221 */ /* 0x000fe20000010000 */
[----:B------:R-:W-:Y:S02]  /*63c0*/  MOV R188, R28 ;  /* 0x0000001c00bc7202 */ /* 0x000fe40000000f00 */
[----:B------:R-:W-:-:S03]  /*63d0*/  PLOP3.LUT P6, PT, PT, PT, UP2, 0x80, 0x8 ;  /* 0x000000000008781c */ /* 0x000fc60003fcf028 */
[----:B------:R-:W-:Y:S01]  /*63e0*/  @P5 FFMA.FTZ R188, R189, UR32, R28 ;  /* 0x00000020bdbc5c23 */ /* 0x000fe2000801001c */
[----:B------:R-:W-:Y:S09]  /*63f0*/  BRA.U !UP3, `(.L_x_7450) ;  /* 0x000000010b2c7547 */ /* 0x000ff2000b800000 */
        /* <DEDUP_REMOVED lines=11> */
.L_x_7450:
[----:B------:R-:W-:Y:S01]  /*64b0*/  PLOP3.LUT P5, PT, PT, PT, UP2, 0x80, 0x8 ;  /* 0x000000000008781c */ /* 0x000fe20003faf028 */
[----:B------:R-:W-:-:S04]  /*64c0*/  IMAD.U32 R189, RZ, RZ, UR8 ;  /* 0x00000008ffbd7e24 */ /* 0x000fc8000f8e00ff */
[----:B------:R-:W-:Y:S01]  /*64d0*/  @P0 FFMA.FTZ R189, R246, R189, UR10 ;  /* 0x0000000af6bd0e23 */ /* 0x000fe200080100bd */
[----:B------:R-:W-:-:S03]  /*64e0*/  PLOP3.LUT P0, PT, PT, PT, UP2, 0x80, 0x8 ;  /* 0x000000000008781c */ /* 0x000fc60003f0f028 */
[----:B------:R-:W-:Y:S01]  /*64f0*/  @P6 FADD.FTZ R190, R245, -R189 ;  /* 0x800000bdf5be6221 */ /* 0x000fe20000010000 */
[----:B------:R-:W-:-:S03]  /*6500*/  MOV R189, R29 ;  /* 0x0000001d00bd7202 */ /* 0x000fc60000000f00 */
[----:B------:R-:W-:Y:S01]  /*6510*/  @P5 FFMA.FTZ R189, R190, UR32, R29 ;  /* 0x00000020bebd5c23 */ /* 0x000fe2000801001d */
[----:B------:R-:W-:Y:S01]  /*6520*/  PLOP3.LUT P5, PT, PT, PT, UP2, 0x80, 0x8 ;  /* 0x000000000008781c */ /* 0x000fe20003faf028 */
[----:B------:R-:W-:-:S12]  /*6530*/  BRA.U !UP3, `(.L_x_7451) ;  /* 0x000000010b307547 */ /* 0x000fd8000b800000 */
        /* <DEDUP_REMOVED lines=12> */
.L_x_7451:
        /* <DEDUP_REMOVED lines=20> */
.L_x_7452:
[----:B------:R-:W2:Y:S04]  /*6740*/  LDL R196, [R1+0x1c] ;  /* 0x00001c0001c47983 */ /* 0x000ea80000100800 */
[----:B------:R-:W3:Y:S01]  /*6750*/  LDL R194, [R1+0x18] ;  /* 0x0000180001c27983 */ /* 0x000ee20000100800 */
[----:B------:R-:W-:Y:S01]  /*6760*/  PLOP3.LUT P6, PT, PT, PT, UP2, 0x80, 0x8 ;  /* 0x000000000008781c */ /* 0x000fe20003fcf028 */
[----:B------:R-:W-:-:S04]  /*6770*/  IMAD.U32 R191, RZ, RZ, UR8 ;  /* 0x00000008ffbf7e24 */ /* 0x000fc8000f8e00ff */
[----:B--2---:R-:W-:-:S04]  /*6780*/  @P5 FFMA.FTZ R191, R196, R191, UR10 ;  /* 0x0000000ac4bf5e23 */ /* 0x004fc800080100bf */
[----:B---3--:R-:W-:Y:S01]  /*6790*/  @P0 FADD.FTZ R194, R194, -R191 ;  /* 0x800000bfc2c20221 */ /* 0x008fe20000010000 */
[----:B------:R-:W-:-:S03]  /*67a0*/  MOV R191, R31 ;  /* 0x0000001f00bf7202 */ /* 0x000fc60000000f00 */
[----:B------:R-:W-:Y:S01]  /*67b0*/  @P6 FFMA.FTZ R191, R194, UR32, R31 ;  /* 0x00000020c2bf6c23 */ /* 0x000fe2000801001f */
        /* <DEDUP_REMOVED lines=14> */
.L_x_7414:
[----:B------:R-:W-:Y:S01]  /*68a0*/  ISETP.NE.U32.AND P0, PT, R193, RZ, PT ;  /* 0x000000ffc100720c */ /* 0x000fe20003f05070 */
[----:B------:R-:W0:Y:S01]  /*68b0*/  @UP3 LDCU.64 UR6, c[0x0][0x468] ;  /* 0x00008d00ff0637ac */ /* 0x000e220008000a00 */
[----:B------:R-:W-:Y:S02]  /*68c0*/  PLOP3.LUT P5, PT, PT, PT, UP3, 0x80, 0x8 ;  /* 0x000000000008781c */ /* 0x000fe40003faf038 */
[----:B------:R-:W-:-:S13]  /*68d0*/  ISETP.NE.AND.EX P0, PT, R192, RZ, PT, P0 ;  /* 0x000000ffc000720c */ /* 0x000fda0003f05300 */
[----:B------:R-:W1:Y:S02]  /*68e0*/  @P0 LDC.64 R192, c[0x0][0x478] ;  /* 0x00011e00ffc00b82 */ /* 0x000e640000000a00 */
[C---:B-1----:R-:W-:Y:S01]  /*68f0*/  @P0 IMAD.WIDE.U32 R192, R4.reuse, 0x20, R192 ;  /* 0x0000002004c00825 */ /* 0x042fe200078e00c0 */
[----:B------:R-:W-:-:S04]  /*6900*/  IADD3 R4, PT, PT, R4, 0x80, RZ ;  /* 0x0000008004047810 */ /* 0x000fc80007ffe0ff */
[----:B------:R-:W-:Y:S04]  /*6910*/  @P0 STG.E.128 desc[UR20][R192.64], R184 ;  /* 0x000000b8c0000986 */ /* 0x000fe8000c101d14 */
[----:B------:R1:W-:Y:S01]  /*6920*/  @P0 STG.E.128 desc[UR20][R192.64+0x10], R188 ;  /* 0x000010bcc0000986 */ /* 0x0003e2000c101d14 */
[----:B------:R-:W-:Y:S02]  /*6930*/  PLOP3.LUT P0, PT, PT, PT, UP3, 0x80, 0x8 ;  /* 0x000000000008781c */ /* 0x000fe40003f0f038 */
[----:B-1----:R-:W-:-:S11]  /*6940*/  MOV R192, 0x10 ;  /* 0x0000001000c07802 */ /* 0x002fd60000000f00 */
[C---:B0-----:R-:W-:Y:S01]  /*6950*/  @P0 IMAD.WIDE.U32 R192, R3.reuse, R192, UR6 ;  /* 0x0000000603c00e25 */ /* 0x041fe2000f8e00c0 */
[----:B------:R-:W-:-:S04]  /*6960*/  IADD3 R3, PT, PT, R3, 0x80, RZ ;  /* 0x0000008003037810 */ /* 0x000fc80007ffe0ff */
[----:B------:R0:W-:Y:S03]  /*6970*/  @P5 STG.E.128 desc[UR20][R192.64], R180 ;  /* 0x000000b4c0005986 */ /* 0x0001e6000c101d14 */
.L_x_7389:
[----:B------:R-:W-:Y:S05]  /*6980*/  BSYNC.RECONVERGENT B0 ;  /* 0x0000000000007941 */ /* 0x000fea0003800200 */
.L_x_7388:
        /* <DEDUP_REMOVED lines=8> */
.L_x_7455:
[----:B------:R-:W-:Y:S05]  /*6a10*/  BRA.U !UP0, `(.L_x_7456) ;  /* 0x0000001508507547 */ /* 0x000fea000b800000 */
[----:B------:R-:W-:-:S04]  /*6a20*/  UISETP.NE.U32.AND UP0, UPT, UR26, URZ, UPT ;  /* 0x000000ff1a00728c */ /* 0x000fc8000bf05070 */
[----:B------:R-:W-:-:S06]  /*6a30*/  UISETP.NE.AND.EX UP0, UPT, UR27, URZ, UPT, UP0 ;  /* 0x000000ff1b00728c */ /* 0x000fcc000bf05300 */
[----:B------:R-:W-:-:S13]  /*6a40*/  PLOP3.LUT P5, PT, PT, PT, UP0, 0x80, 0x8 ;  /* 0x000000000008781c */ /* 0x000fda0003faf008 */
[----:B------:R-:W-:Y:S05]  /*6a50*/  @!P5 BRA `(.L_x_7457) ;  /* 0x0000000800a0d947 */ /* 0x000fea0003800000 */
[----:B------:R-:W-:Y:S02]  /*6a60*/  PLOP3.LUT P0, PT, PT, PT, UP2, 0x80, 0x8 ;  /* 0x000000000008781c */ /* 0x000fe40003f0f028 */
[----:B------:R-:W-:Y:S02]  /*6a70*/  PLOP3.LUT P6, PT, PT, PT, UP2, 0x80, 0x8 ;  /* 0x000000000008781c */ /* 0x000fe40003fcf028 */
[----:B------:R-:W-:-:S09]  /*6a80*/  MOV R184, UR8 ;  /* 0x0000000800b87c02 */ /* 0x000fd20008000f00 */
[----:B------:R-:W-:Y:S01]  /*6a90*/  @P0 FFMA.FTZ R184, R18, R184, UR10 ;  /* 0x0000000a12b80e23 */ /* 0x000fe200080100b8 */
[----:B------:R-:W-:-:S03]  /*6aa0*/  PLOP3.LUT P0, PT, PT, PT, UP2, 0x80, 0x8 ;  /* 0x000000000008781c */ /* 0x000fc60003f0f028 */
[----:B------:R-:W-:Y:S01]  /*6ab0*/  @P6 FADD.FTZ R185, R242, -R184 ;  /* 0x800000b8f2b96221 */ /* 0x000fe20000010000 */
[----:B------:R-:W-:Y:S01]  /*6ac0*/  PLOP3.LUT P6, PT, PT, PT, UP2, 0x80, 0x8 ;  /* 0x000000000008781c */ /* 0x000fe20003fcf028 */
[----:B-----5:R-:W-:-:S08]  /*6ad0*/  IMAD.MOV.U32 R184, RZ, RZ, R24 ;  /* 0x000000ffffb87224 */ /* 0x020fd000078e0018 */
[----:B------:R-:W-:Y:S01]  /*6ae0*/  @P0 FFMA.FTZ R184, R185, UR32, R24 ;  /* 0x00000020b9b80c23 */ /* 0x000fe20008010018 */
[----:B------:R-:W-:Y:S02]  /*6af0*/  PLOP3.LUT P0, PT, PT, PT, UP2, 0x80, 0x8 ;  /* 0x000000000008781c */ /* 0x000fe40003f0f028 */
[----:B------:R-:W-:-:S05]  /*6b00*/  MOV R185, UR8 ;  /* 0x0000000800b97c02 */ /* 0x000fca0008000f00 */
[----:B------:R-:W-:Y:S01]  /*6b10*/  @P6 FFMA.FTZ R185, R17, R185, UR10 ;  /* 0x0000000a11b96e23 */ /* 0x000fe200080100b9 */
[----:B------:R-:W-:-:S05]  /*6b20*/  PLOP3.LUT P6, PT, PT, PT, UP2, 0x80, 0x8 ;  /* 0x000000000008781c */ /* 0x000fca0003fcf028 */
[----:B------:R-:W-:Y:S01]  /*6b30*/  @P0 FADD.FTZ R186, R241, -R185 ;  /* 0x800000b9f1ba0221 */ /* 0x000fe20000010000 */
[----:B------:R-:W-:Y:S02]  /*6b40*/  PLOP3.LUT P0, PT, PT, PT, UP2, 0x80, 0x8 ;  /* 0x000000000008781c */ /* 0x000fe40003f0f028 */
[----:B------:R-:W-:-:S05]  /*6b50*/  MOV R185, R25 ;  /* 0x0000001900b97202 */ /* 0x000fca0000000f00 */
[----:B------:R-:W-:Y:S01]  /*6b60*/  @P6 FFMA.FTZ R185, R186, UR32, R25 ;  /* 0x00000020bab96c23 */ /* 0x000fe20008010019 */
[----:B------:R-:W-:Y:S02]  /*6b70*/  MOV R186, UR8 ;  /* 0x0000000800ba7c02 */ /* 0x000fe40008000f00 */
[----:B------:R-:W-:-:S03]  /*6b80*/  PLOP3.LUT P6, PT, PT, PT, UP2, 0x80, 0x8 ;  /* 0x000000000008781c */ /* 0x000fc60003fcf028 */
[----:B------:R-:W-:Y:S01]  /*6b90*/  @P0 FFMA.FTZ R186, R16, R186, UR10 ;  /* 0x0000000a10ba0e23 */ /* 0x000fe200080100ba */
[----:B------:R-:W-:-:S09]  /*6ba0*/  PLOP3.LUT P0, PT, PT, PT, UP2, 0x80, 0x8 ;  /* 0x000000000008781c */ /* 0x000fd20003f0f028 */
        /* <DEDUP_REMOVED lines=16> */
.L_x_7458:
[----:B------:R-:W-:Y:S05]  /*6cb0*/  BRA.U !UP3, `(.L_x_7459) ;  /* 0x000000010b307547 */ /* 0x000fea000b800000 */
[----:B------:R-:W-:Y:S01]  /*6cc0*/  LOP3.LUT P0, RZ, R204, 0xff00, RZ, 0xc0, !PT ;  /* 0x0000ff00ccff7812 */ /* 0x000fe2000780c0ff */
        /* <DEDUP_REMOVED lines=10> */
[----:B0-----:R-:W-:-:S07]  /*6d70*/  PRMT R180, R180, 0x5410, R187 ;  /* 0x00005410b4b47816 */ /* 0x001fce00000000bb */
.L_x_7459:
[----:B------:R-:W-:Y:S05]  /*6d80*/  BRA.U !UP3, `(.L_x_7460) ;  /* 0x000000010b2c7547 */ /* 0x000fea000b800000 */
        /* <DEDUP_REMOVED lines=11> */
.L_x_7460:
        /* <DEDUP_REMOVED lines=21> */
.L_x_7461:
[----:B------:R-:W-:Y:S02]  /*6f90*/  MOV R188, UR8 ;  /* 0x0000000800bc7c02 */ /* 0x000fe40008000f00 */
[----:B------:R-:W-:-:S03]  /*6fa0*/  PLOP3.LUT P6, PT, PT, PT, UP2, 0x80, 0x8 ;  /* 0x000000000008781c */ /* 0x000fc60003fcf028 */
[----:B------:R-:W-:Y:S01]  /*6fb0*/  @P0 FFMA.FTZ R188, R14, R188, UR10 ;  /* 0x0000000a0ebc0e23 */ /* 0x000fe200080100bc */
[----:B------:R-:W-:-:S09]  /*6fc0*/  PLOP3.LUT P0, PT, PT, PT, UP2, 0x80, 0x8 ;  /* 0x000000000008781c */ /* 0x000fd20003f0f028 */
[----:B------:R-:W-:Y:S01]  /*6fd0*/  @P6 FADD.FTZ R189, R238, -R188 ;  /* 0x800000bceebd6221 */ /* 0x000fe20000010000 */
[--C-:B------:R-:W-:Y:S01]  /*6fe0*/  IMAD.MOV.U32 R188, RZ, RZ, R20.reuse ;  /* 0x000000ffffbc7224 */ /* 0x100fe200078e0014 */
[----:B------:R-:W-:Y:S02]  /*6ff0*/  PLOP3.LUT P6, PT, PT, PT, UP2, 0x80, 0x8 ;  /* 0x000000000008781c */ /* 0x000fe40003fcf028 */
[----:B------:R-:W-:Y:S01]  /*7000*/  @P0 FFMA.FTZ R188, R189, UR32, R20 ;  /* 0x00000020bdbc0c23 */ /* 0x000fe20008010014 */
[----:B------:R-:W-:Y:S10]  /*7010*/  BRA.U !UP3, `(.L_x_7462) ;  /* 0x000000010b2c7547 */ /* 0x000ff4000b800000 */
        /* <DEDUP_REMOVED lines=11> */
.L_x_7462:
        /* <DEDUP_REMOVED lines=21> */
.L_x_7463:
[----:B------:R-:W-:Y:S02]  /*7220*/  MOV R190, UR8 ;  /* 0x0000000800be7c02 */ /* 0x000fe40008000f00 */
[----:B------:R-:W-:-:S03]  /*7230*/  PLOP3.LUT P6, PT, PT, PT, UP2, 0x80, 0x8 ;  /* 0x000000000008781c */ /* 0x000fc60003fcf028 */
[----:B------:R-:W-:Y:S01]  /*7240*/  @P0 FFMA.FTZ R190, R13, R190, UR10 ;  /* 0x0000000a0dbe0e23 */ /* 0x000fe200080100be */
[----:B------:R-:W-:-:S09]  /*7250*/  PLOP3.LUT P0, PT, PT, PT, UP2, 0x80, 0x8 ;  /* 0x000000000008781c */ /* 0x000fd20003f0f028 */
[----:B------:R-:W-:Y:S01]  /*7260*/  @P6 FADD.FTZ R191, R236, -R190 ;  /* 0x800000beecbf6221 */ /* 0x000fe20000010000 */
[----:B------:R-:W-:-:S03]  /*7270*/  IMAD.MOV.U32 R190, RZ, RZ, R22 ;  /* 0x000000ffffbe7224 */ /* 0x000fc600078e0016 */
[----:B------:R-:W-:Y:S01]  /*7280*/  @P0 FFMA.FTZ R190, R191, UR32, R22 ;  /* 0x00000020bfbe0c23 */ /* 0x000fe20008010016 */
[----:B------:R-:W-:Y:S01]  /*7290*/  PLOP3.LUT P0, PT, PT, PT, UP2, 0x80, 0x8 ;  /* 0x000000000008781c */ /* 0x000fe20003f0f028 */
[----:B------:R-:W-:-:S12]  /*72a0*/  BRA.U !UP3, `(.L_x_7464) ;  /* 0x000000010b2c7547 */ /* 0x000fd8000b800000 */
[----:B------:R-:W-:Y:S01]  /*72b0*/  LOP3.LUT P6, RZ, R205, 0xff0000, RZ, 0xc0, !PT ;  /* 0x00ff0000cdff7812 */ /* 0x000fe200078cc0ff */
        /* <DEDUP_REMOVED lines=10> */
.L_x_7464:
[----:B------:R-:W2:Y:S04]  /*7360*/  LDL R194, [R1+0xc] ;  /* 0x00000c0001c27983 */ /* 0x000ea80000100800 */
[----:B0-----:R-:W3:Y:S01]  /*7370*/  LDL R192, [R1+0x14] ;  /* 0x0000140001c07983 */ /* 0x001ee20000100800 */
[----:B------:R-:W-:Y:S02]  /*7380*/  MOV R191, UR8 ;  /* 0x0000000800bf7c02 */ /* 0x000fe40008000f00 */
[----:B------:R-:W-:-:S03]  /*7390*/  PLOP3.LUT P6, PT, PT, PT, UP2, 0x80, 0x8 ;  /* 0x000000000008781c */ /* 0x000fc60003fcf028 */
[----:B--2---:R-:W-:Y:S01]  /*73a0*/  @P0 FFMA.FTZ R191, R194, R191, UR10 ;  /* 0x0000000ac2bf0e23 */ /* 0x004fe200080100bf */
[----:B------:R-:W-:-:S09]  /*73b0*/  PLOP3.LUT P0, PT, PT, PT, UP2, 0x80, 0x8 ;  /* 0x000000000008781c */ /* 0x000fd20003f0f028 */
[----:B---3--:R-:W-:Y:S01]  /*73c0*/  @P6 FADD.FTZ R192, R192, -R191 ;  /* 0x800000bfc0c06221 */ /* 0x008fe20000010000 */
[----:B------:R-:W-:-:S03]  /*73d0*/  MOV R191, R23 ;  /* 0x0000001700bf7202 */ /* 0x000fc60000000f00 */
[----:B------:R-:W-:Y:S01]  /*73e0*/  @P0 FFMA.FTZ R191, R192, UR32, R23 ;  /* 0x00000020c0bf0c23 */ /* 0x000fe20008010017 */
        /* <DEDUP_REMOVED lines=15> */
.L_x_7457:
[----:B------:R-:W-:Y:S05]  /*74e0*/  BRA.U !UP3, `(.L_x_7466) ;  /* 0x000000010b4c7547 */ /* 0x000fea000b800000 */
[----:B------:R-:W-:Y:S01]  /*74f0*/  PLOP3.LUT P0, PT, PT, PT, UP2, 0x80, 0x8 ;  /* 0x000000000008781c */ /* 0x000fe20003f0f028 */
[----:B0----5:R-:W-:Y:S01]  /*7500*/  IMAD.MOV.U32 R193, RZ, RZ, R24 ;  /* 0x000000ffffc17224 */ /* 0x021fe200078e0018 */
        /* <DEDUP_REMOVED lines=8> */
[----:B------:R-:W-:Y:S02]  /*7590*/  @P6 SHF.L.U32 R194, R176, 0x10, RZ ;  /* 0x00000010b0c26819 */ /* 0x000fe400000006ff */
[----:B------:R-:W-:Y:S01]  /*75a0*/  MOV R193, RZ ;  /* 0x000000ff00c17202 */ /* 0x000fe20000000f00 */
[----:B------:R-:W-:-:S04]  /*75b0*/  FMUL.FTZ R192, R192, UR22 ;  /* 0x00000016c0c07c20 */ /* 0x000fc80008410000 */
[-C--:B------:R-:W-:Y:S01]  /*75c0*/  @P6 FMUL.FTZ R193, R194, R192.reuse ;  /* 0x000000c0c2c16220 */ /* 0x080fe20000410000 */
[----:B------:R-:W-:-:S03]  /*75d0*/  FMUL.FTZ R192, R148, R192 ;  /* 0x000000c094c07220 */ /* 0x000fc60000410000 */
[----:B------:R-:W-:Y:S02]  /*75e0*/  FADD.FTZ R56, R56, R193 ;  /* 0x000000c138387221 */ /* 0x000fe40000010000 */
[----:B------:R-:W-:-:S04]  /*75f0*/  FSEL R192, R192, RZ, P6 ;  /* 0x000000ffc0c07208 */ /* 0x000fc80003000000 */
[----:B------:R-:W-:-:S04]  /*7600*/  F2FP.BF16.F32.PACK_AB R192, RZ, R192 ;  /* 0x000000c0ffc0723e */ /* 0x000fc800000010ff */
[----:B------:R-:W-:-:S07]  /*7610*/  PRMT R180, R192, 0x7610, R180 ;  /* 0x00007610c0b47816 */ /* 0x000fce00000000b4 */
.L_x_7466:
[----:B------:R-:W-:Y:S05]  /*7620*/  BRA.U !UP3, `(.L_x_7467) ;  /* 0x000000010b507547 */ /* 0x000fea000b800000 */
[----:B------:R-:W-:Y:S01]  /*7630*/  PLOP3.LUT P0, PT, PT, PT, UP2, 0x80, 0x8 ;  /* 0x000000000008781c */ /* 0x000fe20003f0f028 */
[----:B------:R-:W-:Y:S01]  /*7640*/  HFMA2 R194, -RZ, RZ, 0, 0 ;  /* 0x00000000ffc27431 */ /* 0x000fe200000001ff */
[----:B------:R-:W-:Y:S02]  /*7650*/  PLOP3.LUT P6, PT, PT, PT, UP2, 0x80, 0x8 ;  /* 0x000000000008781c */ /* 0x000fe40003fcf028 */
[----:B0-----:R-:W-:Y:S02]  /*7660*/  MOV R192, UR8 ;  /* 0x0000000800c07c02 */ /* 0x001fe40008000f00 */
[----:B-----5:R-:W-:-:S07]  /*7670*/  MOV R193, R25 ;  /* 0x0000001900c17202 */ /* 0x020fce0000000f00 */
[----:B------:R-:W-:Y:S01]  /*7680*/  @P0 FFMA.FTZ R192, R17, R192, UR10 ;  /* 0x0000000a11c00e23 */ /* 0x000fe200080100c0 */
[----:B------:R-:W-:-:S03]  /*7690*/  PLOP3.LUT P0, PT, PT, PT, UP2, 0x80, 0x8 ;  /* 0x000000000008781c */ /* 0x000fc60003f0f028 */
[----:B------:R-:W-:Y:S01]  /*76a0*/  @P6 FADD.FTZ R192, R241, -R192 ;  /* 0x800000c0f1c06221 */ /* 0x000fe20000010000 */
[----:B------:R-:W-:-:S09]  /*76b0*/  LOP3.LUT P6, RZ, R204, 0xff00, RZ, 0xc0, !PT ;  /* 0x0000ff00ccff7812 */ /* 0x000fd200078cc0ff */
[----:B------:R-:W-:-:S04]  /*76c0*/  @P0 FFMA.FTZ R193, R192, UR32, R25 ;  /* 0x00000020c0c10c23 */ /* 0x000fc80008010019 */
[----:B------:R-:W-:Y:S01]  /*76d0*/  @P6 PRMT R192, R176, 0x7632, R192 ;  /* 0x00007632b0c06816 */ /* 0x000fe200000000c0 */
[----:B------:R-:W-:-:S03]  /*76e0*/  FMUL.FTZ R193, R193, UR23 ;  /* 0x00000017c1c17c20 */ /* 0x000fc60008410000 */
[----:B------:R-:W-:Y:S01]  /*76f0*/  @P6 SHF.L.U32 R192, R192, 0x10, RZ ;  /* 0x00000010c0c06819 */ /* 0x000fe200000006ff */
[----:B------:R-:W-:-:S04]  /*7700*/  FMUL.FTZ R193, R193, UR22 ;  /* 0x00000016c1c17c20 */ /* 0x000fc80008410000 */
[----:B------:R-:W-:Y:S01]  /*7710*/  @P6 FMUL.FTZ R194, R193, R192 ;  /* 0x000000c0c1c26220 */ /* 0x000fe20000410000 */
[----:B------:R-:W-:-:S03]  /*7720*/  FMUL.FTZ R193, R149, R193 ;  /* 0x000000c195c17220 */ /* 0x000fc60000410000 */
[----:B------:R-:W-:Y:S02]  /*7730*/  FADD.FTZ R57, R57, R194 ;  /* 0x000000c239397221 */ /* 0x000fe40000010000 */
[----:B------:R-:W-:-:S04]  /*7740*/  FSEL R192, R193, RZ, P6 ;  /* 0x000000ffc1c07208 */ /* 0x000fc80003000000 */
[----:B------:R-:W-:-:S04]  /*7750*/  F2FP.BF16.F32.PACK_AB R192, RZ, R192 ;  /* 0x000000c0ffc0723e */ /* 0x000fc800000010ff */
[----:B------:R-:W-:-:S07]  /*7760*/  PRMT R180, R180, 0x5410, R192 ;  /* 0x00005410b4b47816 */ /* 0x000fce00000000c0 */
.L_x_7467:
        /* <DEDUP_REMOVED lines=20> */
.L_x_7468:
        /* <DEDUP_REMOVED lines=21> */
.L_x_7469:
        /* <DEDUP_REMOVED lines=20> */
.L_x_7470:
        /* <DEDUP_REMOVED lines=21> */
.L_x_7471:
        /* <DEDUP_REMOVED lines=20> */
.L_x_7472:
[----:B------:R-:W-:Y:S05]  /*7dd0*/  BRA.U !UP3, `(.L_x_7465) ;  /* 0x000000210b407547 */ /* 0x000fea000b800000 */
[----:B------:R-:W2:Y:S04]  /*7de0*/  LDL R194, [R1+0xc] ;  /* 0x00000c0001c27983 */ /* 0x000ea80000100800 */
[----:B0-----:R-:W3:Y:S01]  /*7df0*/  LDL R193, [R1+0x14] ;  /* 0x0000140001c17983 */ /* 0x001ee20000100800 */
[----:B------:R-:W-:Y:S02]  /*7e00*/  PLOP3.LUT P6, PT, PT, PT, UP2, 0x80, 0x8 ;  /* 0x000000000008781c */ /* 0x000fe40003fcf028 */
[----:B------:R-:W-:Y:S02]  /*7e10*/  PLOP3.LUT P0, PT, PT, PT, UP2, 0x80, 0x8 ;  /* 0x000000000008781c */ /* 0x000fe40003f0f028 */
[----:B------:R-:W-:-:S09]  /*7e20*/  MOV R192, UR8 ;  /* 0x0000000800c07c02 */ /* 0x000fd20008000f00 */
[----:B--2---:R-:W-:Y:S01]  /*7e30*/  @P6 FFMA.FTZ R192, R194, R192, UR10 ;  /* 0x0000000ac2c06e23 */ /* 0x004fe200080100c0 */
[----:B------:R-:W-:Y:S01]  /*7e40*/  PLOP3.LUT P6, PT, PT, PT, UP2, 0x80, 0x8 ;  /* 0x000000000008781c */ /* 0x000fe20003fcf028 */
[----:B------:R-:W-:Y:S02]  /*7e50*/  HFMA2 R194, -RZ, RZ, 0, 0 ;  /* 0x00000000ffc27431 */ /* 0x000fe400000001ff */
        /* <DEDUP_REMOVED lines=16> */
.L_x_7456:
[----:B------:R-:W-:-:S04]  /*7f60*/  UISETP.NE.U32.AND UP0, UPT, UR26, URZ, UPT ;  /* 0x000000ff1a00728c */ /* 0x000fc8000bf05070 */
[----:B------:R-:W-:-:S06]  /*7f70*/  UISETP.NE.AND.EX UP0, UPT, UR27, URZ, UPT, UP0 ;  /* 0x000000ff1b00728c */ /* 0x000fcc000bf05300 */
[----:B------:R-:W-:-:S13]  /*7f80*/  PLOP3.LUT P5, PT, PT, PT, UP0, 0x80, 0x8 ;  /* 0x000000000008781c */ /* 0x000fda0003faf008 */
[----:B------:R-:W-:Y:S05]  /*7f90*/  @!P5 BRA `(.L_x_7473) ;  /* 0x000000100014d947 */ /* 0x000fea0003800000 */
        /* <DEDUP_REMOVED lines=15> */
.L_x_7476:
[----:B------:R-:W-:Y:S05]  /*8090*/  BSYNC.RECONVERGENT B1 ;  /* 0x0000000000017941 */ /* 0x000fea0003800200 */
.L_x_7475:
        /* <DEDUP_REMOVED lines=13> */
.L_x_7474:
        /* <DEDUP_REMOVED lines=16> */
.L_x_7479:
[----:B------:R-:W-:Y:S05]  /*8270*/  BSYNC.RECONVERGENT B1 ;  /* 0x0000000000017941 */ /* 0x000fea0003800200 */
.L_x_7478:
        /* <DEDUP_REMOVED lines=13> */
.L_x_7477:
        /* <DEDUP_REMOVED lines=15> */
.L_x_7482:
[----:B------:R-:W-:Y:S05]  /*8440*/  BSYNC.RECONVERGENT B1 ;  /* 0x0000000000017941 */ /* 0x000fea0003800200 */
.L_x_7481:
        /* <DEDUP_REMOVED lines=13> */
.L_x_7480:
        /* <DEDUP_REMOVED lines=16> */
.L_x_7485:
[----:B------:R-:W-:Y:S05]  /*8620*/  BSYNC.RECONVERGENT B1 ;  /* 0x0000000000017941 */ /* 0x000fea0003800200 */
.L_x_7484:
        /* <DEDUP_REMOVED lines=13> */
.L_x_7483:
        /* <DEDUP_REMOVED lines=15> */
.L_x_7488:
[----:B------:R-:W-:Y:S05]  /*87f0*/  BSYNC.RECONVERGENT B1 ;  /* 0x0000000000017941 */ /* 0x000fea0003800200 */
.L_x_7487:
        /* <DEDUP_REMOVED lines=13> */
.L_x_7486:
        /* <DEDUP_REMOVED lines=16> */
.L_x_7491:
[----:B------:R-:W-:Y:S05]  /*89d0*/  BSYNC.RECONVERGENT B1 ;  /* 0x0000000000017941 */ /* 0x000fea0003800200 */
.L_x_7490:
        /* <DEDUP_REMOVED lines=13> */
.L_x_7489:
        /* <DEDUP_REMOVED lines=15> */
.L_x_7494:
[----:B------:R-:W-:Y:S05]  /*8ba0*/  BSYNC.RECONVERGENT B1 ;  /* 0x0000000000017941 */ /* 0x000fea0003800200 */
.L_x_7493:
        /* <DEDUP_REMOVED lines=13> */
.L_x_7492:
[----:B------:R-:W2:Y:S04]  /*8c80*/  LDL R194, [R1+0xc] ;  /* 0x00000c0001c27983 */ /* 0x000ea80000100800 */
[----:B0-----:R-:W3:Y:S01]  /*8c90*/  LDL R192, [R1+0x14] ;  /* 0x0000140001c07983 */ /* 0x001ee20000100800 */
        /* <DEDUP_REMOVED lines=39> */
[----:B-----5:R-:W-:Y:S01]  /*8f10*/  ISETP.GE.U32.AND P0, PT, R204, RZ, PT ;  /* 0x000000ffcc00720c */ /* 0x020fe20003f06070 */
[----:B------:R-:W-:Y:S01]  /*8f20*/  FMUL.FTZ R192, R191, UR23 ;  /* 0x00000017bfc07c20 */ /* 0x000fe20008410000 */
[----:B------:R-:W-:Y:S02]  /*8f30*/  HFMA2 R194, -RZ, RZ, 0, 0 ;  /* 0x00000000ffc27431 */ /* 0x000fe400000001ff */
        /* <DEDUP_REMOVED lines=11> */
.L_x_7473:
        /* <DEDUP_REMOVED lines=15> */
.L_x_7497:
[----:B------:R-:W-:Y:S05]  /*90e0*/  BSYNC.RECONVERGENT B1 ;  /* 0x0000000000017941 */ /* 0x000fea0003800200 */
.L_x_7496:
        /* <DEDUP_REMOVED lines=13> */
.L_x_7495:
        /* <DEDUP_REMOVED lines=16> */
.L_x_7500:
[----:B------:R-:W-:Y:S05]  /*92c0*/  BSYNC.RECONVERGENT B1 ;  /* 0x0000000000017941 */ /* 0x000fea0003800200 */
.L_x_7499:
        /* <DEDUP_REMOVED lines=13> */
.L_x_7498:
        /* <DEDUP_REMOVED lines=15> */
.L_x_7503:
[----:B------:R-:W-:Y:S05]  /*9490*/  BSYNC.RECONVERGENT B1 ;  /* 0x0000000000017941 */ /* 0x000fea0003800200 */
.L_x_7502:
        /* <DEDUP_REMOVED lines=13> */
.L_x_7501:
        /* <DEDUP_REMOVED lines=16> */
.L_x_7506:
[----:B------:R-:W-:Y:S05]  /*9670*/  BSYNC.RECONVERGENT B1 ;  /* 0x0000000000017941 */ /* 0x000fea0003800200 */
.L_x_7505:
        /* <DEDUP_REMOVED lines=13> */
.L_x_7504:
        /* <DEDUP_REMOVED lines=15> */
.L_x_7509:
[----:B------:R-:W-:Y:S05]  /*9840*/  BSYNC.RECONVERGENT B1 ;  /* 0x0000000000017941 */ /* 0x000fea0003800200 */
.L_x_7508:
        /* <DEDUP_REMOVED lines=13> */
.L_x_7507:
        /* <DEDUP_REMOVED lines=16> */
.L_x_7512:
[----:B------:R-:W-:Y:S05]  /*9a20*/  BSYNC.RECONVERGENT B1 ;  /* 0x0000000000017941 */ /* 0x000fea0003800200 */
.L_x_7511:
        /* <DEDUP_REMOVED lines=13> */
.L_x_7510:
        /* <DEDUP_REMOVED lines=15> */
.L_x_7515:
[----:B------:R-:W-:Y:S05]  /*9bf0*/  BSYNC.RECONVERGENT B1 ;  /* 0x0000000000017941 */ /* 0x000fea0003800200 */
.L_x_7514:
        /* <DEDUP_REMOVED lines=13> */
.L_x_7513:
        /* <DEDUP_REMOVED lines=19> */
.L_x_7517:
[----:B------:R-:W-:Y:S05]  /*9e00*/  BSYNC.RECONVERGENT B1 ;  /* 0x0000000000017941 */ /* 0x000fea0003800200 */
.L_x_7516:
        /* <DEDUP_REMOVED lines=13> */
.L_x_7465:
[----:B0-----:R-:W0:Y:S01]  /*9ee0*/  @P5 LDC.64 R192, c[0x0][0x478] ;  /* 0x00011e00ffc05b82 */ /* 0x001e220000000a00 */
        /* <DEDUP_REMOVED lines=11> */
.L_x_7454:
[----:B------:R-:W-:Y:S05]  /*9fa0*/  BSYNC.RECONVERGENT B0 ;  /* 0x0000000000007941 */ /* 0x000fea0003800200 */
.L_x_7453:
        /* <DEDUP_REMOVED lines=8> */
.L_x_7520:
        /* <DEDUP_REMOVED lines=11> */
[----:B------:R-:W-:Y:S02]  /*a0e0*/  PLOP3.LUT P6, PT, PT, PT, UP2, 0x80, 0x8 ;  /* 0x000000000008781c */ /* 0x000fe40003fcf028 */
[----:B-----5:R-:W-:-:S07]  /*a0f0*/  MOV R184, R160 ;  /* 0x000000a000b87202 */ /* 0x020fce0000000f00 */
[----:B------:R-:W-:Y:S01]  /*a100*/  @P0 FFMA.FTZ R184, R185, UR32, R160 ;  /* 0x00000020b9b80c23 */ /* 0x000fe200080100a0 */
[----:B------:R-:W-:Y:S02]  /*a110*/  PLOP3.LUT P0, PT, PT, PT, UP2, 0x80, 0x8 ;  /* 0x000000000008781c */ /* 0x000fe40003f0f028 */
[----:B------:R-:W-:-:S05]  /*a120*/  MOV R185, UR8 ;  /* 0x0000000800b97c02 */ /* 0x000fca0008000f00 */
[----:B------:R-:W-:Y:S01]  /*a130*/  @P6 FFMA.FTZ R185, R10, R185, UR10 ;  /* 0x0000000a0ab96e23 */ /* 0x000fe200080100b9 */
[----:B------:R-:W-:-:S05]  /*a140*/  PLOP3.LUT P6, PT, PT, PT, UP2, 0x80, 0x8 ;  /* 0x000000000008781c */ /* 0x000fca0003fcf028 */
[----:B------:R-:W-:Y:S01]  /*a150*/  @P0 FADD.FTZ R186, R234, -R185 ;  /* 0x800000b9eaba0221 */ /* 0x000fe20000010000 */
[----:B------:R-:W-:Y:S01]  /*a160*/  PLOP3.LUT P0, PT, PT, PT, UP2, 0x80, 0x8 ;  /* 0x000000000008781c */ /* 0x000fe20003f0f028 */
[----:B------:R-:W-:-:S06]  /*a170*/  IMAD.MOV.U32 R185, RZ, RZ, R161 ;  /* 0x000000ffffb97224 */ /* 0x000fcc00078e00a1 */
        /* <DEDUP_REMOVED lines=20> */
[----:B01----:R-:W-:-:S07]  /*a2c0*/  PRMT R180, R187, 0x7610, R180 ;  /* 0x00007610bbb47816 */ /* 0x003fce00000000b4 */
.L_x_7523:
        /* <DEDUP_REMOVED lines=12> */
[----:B01----:R-:W-:-:S07]  /*a390*/  PRMT R180, R180, 0x5410, R187 ;  /* 0x00005410b4b47816 */ /* 0x003fce00000000bb */
.L_x_7524:
[----:B------:R-:W-:Y:S05]  /*a3a0*/  BRA.U !UP3, `(.L_x_7525) ;  /* 0x000000010b2c7547 */ /* 0x000fea000b800000 */
        /* <DEDUP_REMOVED lines=11> */
.L_x_7525:
        /* <DEDUP_REMOVED lines=21> */
.L_x_7526:
        /* <DEDUP_REMOVED lines=20> */
.L_x_7527:
        /* <DEDUP_REMOVED lines=11> */
[----:B01----:R-:W-:-:S03]  /*a7a0*/  MOV R192, RZ ;  /* 0x000000ff00c07202 */ /* 0x003fc60000000f00 */
        /* <DEDUP_REMOVED lines=9> */
.L_x_7528:
[----:B------:R-:W-:Y:S02]  /*a840*/  MOV R190, UR8 ;  /* 0x0000000800be7c02 */ /* 0x000fe40008000f00 */
[----:B------:R-:W-:-:S03]  /*a850*/  PLOP3.LUT P6, PT, PT, PT, UP2, 0x80, 0x8 ;  /* 0x000000000008781c */ /* 0x000fc60003fcf028 */
[----:B------:R-:W-:Y:S01]  /*a860*/  @P0 FFMA.FTZ R190, R6, R190, UR10 ;  /* 0x0000000a06be0e23 */ /* 0x000fe200080100be */
[----:B------:R-:W-:-:S09]  /*a870*/  PLOP3.LUT P0, PT, PT, PT, UP2, 0x80, 0x8 ;  /* 0x000000000008781c */ /* 0x000fd20003f0f028 */
[----:B------:R-:W-:Y:S01]  /*a880*/  @P6 FADD.FTZ R191, R229, -R190 ;  /* 0x800000bee5bf6221 */ /* 0x000fe20000010000 */
[----:B------:R-:W-:-:S03]  /*a890*/  MOV R190, R166 ;  /* 0x000000a600be7202 */ /* 0x000fc60000000f00 */
[----:B------:R-:W-:Y:S01]  /*a8a0*/  @P0 FFMA.FTZ R190, R191, UR32, R166 ;  /* 0x00000020bfbe0c23 */ /* 0x000fe200080100a6 */
[----:B------:R-:W-:Y:S01]  /*a8b0*/  PLOP3.LUT P0, PT, PT, PT, UP2, 0x80, 0x8 ;  /* 0x000000000008781c */ /* 0x000fe20003f0f028 */
[----:B------:R-:W-:-:S12]  /*a8c0*/  BRA.U !UP3, `(.L_x_7529) ;  /* 0x000000010b2c7547 */ /* 0x000fd8000b800000 */
[----:B------:R-:W-:Y:S01]  /*a8d0*/  LOP3.LUT P6, RZ, R209, 0xff0000, RZ, 0xc0, !PT ;  /* 0x00ff0000d1ff7812 */ /* 0x000fe200078cc0ff */
[----:B------:R-:W-:Y:S01]  /*a8e0*/  FMUL.FTZ R191, R190, UR23 ;  /* 0x00000017bebf7c20 */ /* 0x000fe20008410000 */
[----:B01----:R-:W-:-:S03]  /*a8f0*/  HFMA2 R192, -RZ, RZ, 0, 0 ;  /* 0x00000000ffc07431 */ /* 0x003fc600000001ff */
        /* <DEDUP_REMOVED lines=8> */
.L_x_7529:
[----:B------:R-:W2:Y:S04]  /*a980*/  LDL R194, [R1+0x8] ;  /* 0x0000080001c27983 */ /* 0x000ea80000100800 */
[----:B01----:R-:W3:Y:S01]  /*a990*/  LDL R192, [R1+0x10] ;  /* 0x0000100001c07983 */ /* 0x003ee20000100800 */
        /* <DEDUP_REMOVED lines=22> */
.L_x_7522:
        /* <DEDUP_REMOVED lines=14> */
[-C--:B------:R-:W-:Y:S01]  /*abe0*/  @P6 FMUL.FTZ R193, R194, R192.reuse ;  /* 0x000000c0c2c16220 */ /* 0x080fe20000410000 */
[----:B------:R-:W-:-:S03]  /*abf0*/  FMUL.FTZ R192, R140, R192 ;  /* 0x000000c08cc07220 */ /* 0x000fc60000410000 */
[----:B------:R-:W-:Y:S02]  /*ac00*/  FADD.FTZ R48, R48, R193 ;  /* 0x000000c130307221 */ /* 0x000fe40000010000 */
[----:B------:R-:W-:-:S04]  /*ac10*/  FSEL R192, R192, RZ, P6 ;  /* 0x000000ffc0c07208 */ /* 0x000fc80003000000 */
[----:B------:R-:W-:-:S04]  /*ac20*/  F2FP.BF16.F32.PACK_AB R192, RZ, R192 ;  /* 0x000000c0ffc0723e */ /* 0x000fc800000010ff */
[----:B------:R-:W-:-:S07]  /*ac30*/  PRMT R180, R192, 0x7610, R180 ;  /* 0x00007610c0b47816 */ /* 0x000fce00000000b4 */
.L_x_7531:
[----:B------:R-:W-:Y:S05]  /*ac40*/  BRA.U !UP3, `(.L_x_7532) ;  /* 0x000000010b507547 */ /* 0x000fea000b800000 */
        /* <DEDUP_REMOVED lines=20> */
.L_x_7532:
        /* <DEDUP_REMOVED lines=20> */
.L_x_7533:
        /* <DEDUP_REMOVED lines=21> */
.L_x_7534:
        /* <DEDUP_REMOVED lines=20> */
.L_x_7535:
        /* <DEDUP_REMOVED lines=21> */
.L_x_7536:
        /* <DEDUP_REMOVED lines=20> */
.L_x_7537:
[----:B------:R-:W-:Y:S05]  /*b3f0*/  BRA.U !UP3, `(.L_x_7530) ;  /* 0x000000210b407547 */ /* 0x000fea000b800000 */
[----:B------:R-:W2:Y:S04]  /*b400*/  LDL R194, [R1+0x8] ;  /* 0x0000080001c27983 */ /* 0x000ea80000100800 */
[----:B01----:R-:W3:Y:S01]  /*b410*/  LDL R193, [R1+0x10] ;  /* 0x0000100001c17983 */ /* 0x003ee20000100800 */
        /* <DEDUP_REMOVED lines=22> */
.L_x_7521:
        /* <DEDUP_REMOVED lines=19> */
.L_x_7541:
[----:B------:R-:W-:Y:S05]  /*b6b0*/  BSYNC.RECONVERGENT B1 ;  /* 0x0000000000017941 */ /* 0x000fea0003800200 */
.L_x_7540:
        /* <DEDUP_REMOVED lines=12> */
[----:B01----:R-:W-:-:S07]  /*b780*/  PRMT R180, R184, 0x7610, R180 ;  /* 0x00007610b8b47816 */ /* 0x003fce00000000b4 */
.L_x_7539:
        /* <DEDUP_REMOVED lines=16> */
.L_x_7544:
[----:B------:R-:W-:Y:S05]  /*b890*/  BSYNC.RECONVERGENT B1 ;  /* 0x0000000000017941 */ /* 0x000fea0003800200 */
.L_x_7543:
        /* <DEDUP_REMOVED lines=13> */
.L_x_7542:
        /* <DEDUP_REMOVED lines=15> */
.L_x_7547:
[----:B------:R-:W-:Y:S05]  /*ba60*/  BSYNC.RECONVERGENT B1 ;  /* 0x0000000000017941 */ /* 0x000fea0003800200 */
.L_x_7546:
        /* <DEDUP_REMOVED lines=13> */
.L_x_7545:
        /* <DEDUP_REMOVED lines=16> */
.L_x_7550:
[----:B------:R-:W-:Y:S05]  /*bc40*/  BSYNC.RECONVERGENT B1 ;  /* 0x0000000000017941 */ /* 0x000fea0003800200 */
.L_x_7549:
        /* <DEDUP_REMOVED lines=13> */
.L_x_7548:
        /* <DEDUP_REMOVED lines=15> */
.L_x_7553:
[----:B------:R-:W-:Y:S05]  /*be10*/  BSYNC.RECONVERGENT B1 ;  /* 0x0000000000017941 */ /* 0x000fea0003800200 */
.L_x_7552:
        /* <DEDUP_REMOVED lines=13> */
.L_x_7551:
        /* <DEDUP_REMOVED lines=16> */
.L_x_7556:
[----:B------:R-:W-:Y:S05]  /*bff0*/  BSYNC.RECONVERGENT B1 ;  /* 0x0000000000017941 */ /* 0x000fea0003800200 */
.L_x_7555:
        /* <DEDUP_REMOVED lines=13> */
.L_x_7554:
        /* <DEDUP_REMOVED lines=15> */
.L_x_7559:
[----:B------:R-:W-:Y:S05]  /*c1c0*/  BSYNC.RECONVERGENT B1 ;  /* 0x0000000000017941 */ /* 0x000fea0003800200 */
.L_x_7558:
        /* <DEDUP_REMOVED lines=13> */
.L_x_7557:
[----:B------:R-:W2:Y:S04]  /*c2a0*/  LDL R194, [R1+0x8] ;  /* 0x0000080001c27983 */ /* 0x000ea80000100800 */
[----:B01----:R-:W3:Y:S01]  /*c2b0*/  LDL R192, [R1+0x10] ;  /* 0x0000100001c07983 */ /* 0x003ee20000100800 */
        /* <DEDUP_REMOVED lines=53> */
.L_x_7538:
        /* <DEDUP_REMOVED lines=15> */
.L_x_7562:
[----:B------:R-:W-:Y:S05]  /*c700*/  BSYNC.RECONVERGENT B1 ;  /* 0x0000000000017941 */ /* 0x000fea0003800200 */
.L_x_7561:
        /* <DEDUP_REMOVED lines=13> */
.L_x_7560:
        /* <DEDUP_REMOVED lines=16> */
.L_x_7565:
[----:B------:R-:W-:Y:S05]  /*c8e0*/  BSYNC.RECONVERGENT B1 ;  /* 0x0000000000017941 */ /* 0x000fea0003800200 */
.L_x_7564:
        /* <DEDUP_REMOVED lines=13> */
.L_x_7563:
        /* <DEDUP_REMOVED lines=15> */
.L_x_7568:
[----:B------:R-:W-:Y:S05]  /*cab0*/  BSYNC.RECONVERGENT B1 ;  /* 0x0000000000017941 */ /* 0x000fea0003800200 */
.L_x_7567:
        /* <DEDUP_REMOVED lines=13> */
.L_x_7566:
        /* <DEDUP_REMOVED lines=16> */
.L_x_7571:
[----:B------:R-:W-:Y:S05]  /*cc90*/  BSYNC.RECONVERGENT B1 ;  /* 0x0000000000017941 */ /* 0x000fea0003800200 */
.L_x_7570:
        /* <DEDUP_REMOVED lines=13> */
.L_x_7569:
        /* <DEDUP_REMOVED lines=15> */
.L_x_7574:
[----:B------:R-:W-:Y:S05]  /*ce60*/  BSYNC.RECONVERGENT B1 ;  /* 0x0000000000017941 */ /* 0x000fea0003800200 */
.L_x_7573:
        /* <DEDUP_REMOVED lines=13> */
.L_x_7572:
        /* <DEDUP_REMOVED lines=16> */
.L_x_7577:
[----:B------:R-:W-:Y:S05]  /*d040*/  BSYNC.RECONVERGENT B1 ;  /* 0x0000000000017941 */ /* 0x000fea0003800200 */
.L_x_7576:
        /* <DEDUP_REMOVED lines=13> */
.L_x_7575:
        /* <DEDUP_REMOVED lines=15> */
.L_x_7580:
[----:B------:R-:W-:Y:S05]  /*d210*/  BSYNC.RECONVERGENT B1 ;  /* 0x0000000000017941 */ /* 0x000fea0003800200 */
.L_x_7579:
        /* <DEDUP_REMOVED lines=13> */
.L_x_7578:
        /* <DEDUP_REMOVED lines=19> */
.L_x_7582:
[----:B------:R-:W-:Y:S05]  /*d420*/  BSYNC.RECONVERGENT B1 ;  /* 0x0000000000017941 */ /* 0x000fea0003800200 */
.L_x_7581:
        /* <DEDUP_REMOVED lines=13> */
.L_x_7530:
[----:B01----:R-:W0:Y:S01]  /*d500*/  @P5 LDC.64 R192, c[0x0][0x478] ;  /* 0x00011e00ffc05b82 */ /* 0x003e220000000a00 */
        /* <DEDUP_REMOVED lines=11> */
.L_x_7519:
[----:B------:R-:W-:Y:S05]  /*d5c0*/  BSYNC.RECONVERGENT B0 ;  /* 0x0000000000007941 */ /* 0x000fea0003800200 */
.L_x_7518:
        /* <DEDUP_REMOVED lines=8> */
.L_x_7585:
[----:B------:R-:W-:Y:S05]  /*d650*/  BRA.U !UP0, `(.L_x_7586) ;  /* 0x0000001508507547 */ /* 0x000fea000b800000 */
[----:B------:R-:W-:-:S04]  /*d660*/  UISETP.NE.U32.AND UP0, UPT, UR26, URZ, UPT ;  /* 0x000000ff1a00728c */ /* 0x000fc8000bf05070 */
[----:B------:R-:W-:-:S06]  /*d670*/  UISETP.NE.AND.EX UP0, UPT, UR27, URZ, UPT, UP0 ;  /* 0x000000ff1b00728c */ /* 0x000fcc000bf05300 */
[----:B------:R-:W-:-:S13]  /*d680*/  PLOP3.LUT P5, PT, PT, PT, UP0, 0x80, 0x8 ;  /* 0x000000000008781c */ /* 0x000fda0003faf008 */
[----:B------:R-:W-:Y:S05]  /*d690*/  @!P5 BRA `(.L_x_7587) ;  /* 0x0000000800a0d947 */ /* 0x000fea0003800000 */
[----:B------:R-:W-:Y:S01]  /*d6a0*/  PLOP3.LUT P0, PT, PT, PT, UP2, 0x80, 0x8 ;  /* 0x000000000008781c */ /* 0x000fe20003f0f028 */
[----:B------:R-:W-:Y:S01]  /*d6b0*/  IMAD.U32 R184, RZ, RZ, UR8 ;  /* 0x00000008ffb87e24 */ /* 0x000fe2000f8e00ff */
[----:B------:R-:W-:-:S11]  /*d6c0*/  PLOP3.LUT P6, PT, PT, PT, UP2, 0x80, 0x8 ;  /* 0x000000000008781c */ /* 0x000fd60003fcf028 */
        /* <DEDUP_REMOVED lines=34> */
.L_x_7588:
        /* <DEDUP_REMOVED lines=12> */
[----:B012---:R-:W-:-:S07]  /*d9b0*/  PRMT R180, R180, 0x5410, R187 ;  /* 0x00005410b4b47816 */ /* 0x007fce00000000bb */
.L_x_7589:
        /* <DEDUP_REMOVED lines=12> */
.L_x_7590:
        /* <DEDUP_REMOVED lines=21> */
.L_x_7591:
        /* <DEDUP_REMOVED lines=20> */
.L_x_7592:
        /* <DEDUP_REMOVED lines=21> */
.L_x_7593:
        /* <DEDUP_REMOVED lines=11> */
[----:B012---:R-:W-:-:S03]  /*df10*/  MOV R192, RZ ;  /* 0x000000ff00c07202 */ /* 0x007fc60000000f00 */
        /* <DEDUP_REMOVED lines=8> */
.L_x_7594:
[----:B------:R-:W3:Y:S04]  /*dfa0*/  LDL R194, [R1+0x24] ;  /* 0x0000240001c27983 */ /* 0x000ee80000100800 */
[----:B012---:R-:W2:Y:S01]  /*dfb0*/  LDL R192, [R1+0x20] ;  /* 0x0000200001c07983 */ /* 0x007ea20000100800 */
[----:B------:R-:W-:Y:S02]  /*dfc0*/  MOV R191, UR8 ;  /* 0x0000000800bf7c02 */ /* 0x000fe40008000f00 */
[----:B------:R-:W-:-:S03]  /*dfd0*/  PLOP3.LUT P6, PT, PT, PT, UP2, 0x80, 0x8 ;  /* 0x000000000008781c */ /* 0x000fc60003fcf028 */
[----:B---3--:R-:W-:Y:S01]  /*dfe0*/  @P0 FFMA.FTZ R191, R194, R191, UR10 ;  /* 0x0000000ac2bf0e23 */ /* 0x008fe200080100bf */
[----:B------:R-:W-:-:S09]  /*dff0*/  PLOP3.LUT P0, PT, PT, PT, UP2, 0x80, 0x8 ;  /* 0x000000000008781c */ /* 0x000fd20003f0f028 */
[----:B--2---:R-:W-:Y:S01]  /*e000*/  @P6 FADD.FTZ R192, R192, -R191 ;  /* 0x800000bfc0c06221 */ /* 0x004fe20000010000 */
        /* <DEDUP_REMOVED lines=17> */
.L_x_7587:
[----:B------:R-:W-:Y:S05]  /*e120*/  BRA.U !UP3, `(.L_x_7596) ;  /* 0x000000010b4c7547 */ /* 0x000fea000b800000 */
[----:B------:R-:W-:Y:S02]  /*e130*/  PLOP3.LUT P0, PT, PT, PT, UP2, 0x80, 0x8 ;  /* 0x000000000008781c */ /* 0x000fe40003f0f028 */
[----:B------:R-:W-:Y:S02]  /*e140*/  PLOP3.LUT P6, PT, PT, PT, UP2, 0x80, 0x8 ;  /* 0x000000000008781c */ /* 0x000fe40003fcf028 */
[----:B012---:R-:W-:Y:S02]  /*e150*/  MOV R192, UR8 ;  /* 0x0000000800c07c02 */ /* 0x007fe40008000f00 */
        /* <DEDUP_REMOVED lines=16> */
.L_x_7596:
[----:B------:R-:W-:Y:S05]  /*e260*/  BRA.U !UP3, `(.L_x_7597) ;  /* 0x000000010b507547 */ /* 0x000fea000b800000 */
[----:B------:R-:W-:Y:S01]  /*e270*/  PLOP3.LUT P0, PT, PT, PT, UP2, 0x80, 0x8 ;  /* 0x000000000008781c */ /* 0x000fe20003f0f028 */
[----:B012---:R-:W-:Y:S01]  /*e280*/  IMAD.U32 R192, RZ, RZ, UR8 ;  /* 0x00000008ffc07e24 */ /* 0x007fe2000f8e00ff */
        /* <DEDUP_REMOVED lines=18> */
.L_x_7597:
        /* <DEDUP_REMOVED lines=20> */
.L_x_7598:
[----:B------:R-:W-:Y:S05]  /*e4f0*/  BRA.U !UP3, `(.L_x_7599) ;  /* 0x000000010b507547 */ /* 0x000fea000b800000 */
[----:B------:R-:W-:Y:S01]  /*e500*/  PLOP3.LUT P0, PT, PT, PT, UP2, 0x80, 0x8 ;  /* 0x000000000008781c */ /* 0x000fe20003f0f028 */
[----:B012--5:R-:W-:Y:S01]  /*e510*/  IMAD.MOV.U32 R193, RZ, RZ, R171 ;  /* 0x000000ffffc17224 */ /* 0x027fe200078e00ab */
[----:B------:R-:W-:Y:S02]  /*e520*/  PLOP3.LUT P6, PT, PT, PT, UP2, 0x80, 0x8 ;  /* 0x000000000008781c */ /* 0x000fe40003fcf028 */
[----:B------:R-:W-:Y:S02]  /*e530*/  MOV R192, UR8 ;  /* 0x0000000800c07c02 */ /* 0x000fe40008000f00 */
[----:B------:R-:W-:-:S07]  /*e540*/  MOV R194, RZ ;  /* 0x000000ff00c27202 */ /* 0x000fce0000000f00 */
        /* <DEDUP_REMOVED lines=15> */
.L_x_7599:
        /* <DEDUP_REMOVED lines=20> */
.L_x_7600:
[----:B------:R-:W-:Y:S05]  /*e780*/  BRA.U !UP3, `(.L_x_7601) ;  /* 0x000000010b507547 */ /* 0x000fea000b800000 */
[----:B------:R-:W-:Y:S01]  /*e790*/  PLOP3.LUT P0, PT, PT, PT, UP2, 0x80, 0x8 ;  /* 0x000000000008781c */ /* 0x000fe20003f0f028 */
[----:B------:R-:W-:Y:S01]  /*e7a0*/  HFMA2 R194, -RZ, RZ, 0, 0 ;  /* 0x00000000ffc27431 */ /* 0x000fe200000001ff */
        /* <DEDUP_REMOVED lines=8> */
[----:B------:R-:W-:Y:S01]  /*e830*/  @P6 PRMT R192, R178, 0x7632, R192 ;  /* 0x00007632b2c06816 */ /* 0x000fe200000000c0 */
[----:B------:R-:W-:-:S04]  /*e840*/  FMUL.FTZ R193, R193, UR23 ;  /* 0x00000017c1c17c20 */ /* 0x000fc80008410000 */
        /* <DEDUP_REMOVED lines=8> */
.L_x_7601:
        /* <DEDUP_REMOVED lines=20> */
.L_x_7602:
[----:B------:R-:W-:Y:S05]  /*ea10*/  BRA.U !UP3, `(.L_x_7595) ;  /* 0x000000210b147547 */ /* 0x000fea000b800000 */
[----:B------:R-:W3:Y:S04]  /*ea20*/  LDL R194, [R1+0x24] ;  /* 0x0000240001c27983 */ /* 0x000ee80000100800 */
[----:B012---:R-:W2:Y:S01]  /*ea30*/  LDL R193, [R1+0x20] ;  /* 0x0000200001c17983 */ /* 0x007ea20000100800 */
[----:B------:R-:W-:Y:S02]  /*ea40*/  PLOP3.LUT P6, PT, PT, PT, UP2, 0x80, 0x8 ;  /* 0x000000000008781c */ /* 0x000fe40003fcf028 */
[----:B------:R-:W-:Y:S02]  /*ea50*/  PLOP3.LUT P0, PT, PT, PT, UP2, 0x80, 0x8 ;  /* 0x000000000008781c */ /* 0x000fe40003f0f028 */
[----:B------:R-:W-:-:S09]  /*ea60*/  MOV R192, UR8 ;  /* 0x0000000800c07c02 */ /* 0x000fd20008000f00 */
[----:B---3--:R-:W-:Y:S01]  /*ea70*/  @P6 FFMA.FTZ R192, R194, R192, UR10 ;  /* 0x0000000ac2c06e23 */ /* 0x008fe200080100c0 */
[----:B------:R-:W-:Y:S01]  /*ea80*/  PLOP3.LUT P6, PT, PT, PT, UP2, 0x80, 0x8 ;  /* 0x000000000008781c */ /* 0x000fe20003fcf028 */
[----:B------:R-:W-:Y:S02]  /*ea90*/  IMAD.MOV.U32 R194, RZ, RZ, RZ ;  /* 0x000000ffffc27224 */ /* 0x000fe400078e00ff */
        /* <DEDUP_REMOVED lines=16> */
.L_x_7586:
[----:B------:R-:W-:-:S04]  /*eba0*/  UISETP.NE.U32.AND UP0, UPT, UR26, URZ, UPT ;  /* 0x000000ff1a00728c */ /* 0x000fc8000bf05070 */
[----:B------:R-:W-:-:S06]  /*ebb0*/  UISETP.NE.AND.EX UP0, UPT, UR27, URZ, UPT, UP0 ;  /* 0x000000ff1b00728c */ /* 0x000fcc000bf05300 */
[----:B------:R-:W-:-:S13]  /*ebc0*/  PLOP3.LUT P5, PT, PT, PT, UP0, 0x80, 0x8 ;  /* 0x000000000008781c */ /* 0x000fda0003faf008 */
[----:B------:R-:W-:Y:S05]  /*ebd0*/  @!P5 BRA `(.L_x_7603) ;  /* 0x000000100014d947 */ /* 0x000fea0003800000 */
[----:B------:R-:W-:Y:S05]  /*ebe0*/  BRA.U !UP3, `(.L_x_7604) ;  /* 0x000000010b707547 */ /* 0x000fea000b800000 */
[----:B-----5:R-:W-:Y:S01]  /*ebf0*/  LOP3.LUT P0, RZ, R210, 0xff, RZ, 0xc0, !PT ;  /* 0x000000ffd2ff7812 */ /* 0x020fe2000780c0ff */
[----:B------:R-:W-:Y:S01]  /*ec00*/  BSSY.RECONVERGENT B1, `(.L_x_7605) ;  /* 0x000000d000017945 */ /* 0x000fe20003800200 */
[----:B------:R-:W-:-:S11]  /*ec10*/  HFMA2 R184, -RZ, RZ, 0, 0 ;  /* 0x00000000ffb87431 */ /* 0x000fd600000001ff */
        /* <DEDUP_REMOVED lines=11> */
.L_x_7606:
[----:B------:R-:W-:Y:S05]  /*ecd0*/  BSYNC.RECONVERGENT B1 ;  /* 0x0000000000017941 */ /* 0x000fea0003800200 */
.L_x_7605:
        /* <DEDUP_REMOVED lines=12> */
[----:B012---:R-:W-:-:S07]  /*eda0*/  PRMT R180, R184, 0x7610, R180 ;  /* 0x00007610b8b47816 */ /* 0x007fce00000000b4 */
.L_x_7604:
        /* <DEDUP_REMOVED lines=16> */
.L_x_7609:
[----:B------:R-:W-:Y:S05]  /*eeb0*/  BSYNC.RECONVERGENT B1 ;  /* 0x0000000000017941 */ /* 0x000fea0003800200 */
.L_x_7608:
        /* <DEDUP_REMOVED lines=13> */
.L_x_7607:
[----:B------:R-:W-:Y:S05]  /*ef90*/  BRA.U !UP3, `(.L_x_7610) ;  /* 0x000000010b707547 */ /* 0x000fea000b800000 */
[----:B-----5:R-:W-:Y:S01]  /*efa0*/  LOP3.LUT P0, RZ, R210, 0xff0000, RZ, 0xc0, !PT ;  /* 0x00ff0000d2ff7812 */ /* 0x020fe2000780c0ff */
[----:B------:R-:W-:Y:S01]  /*efb0*/  BSSY.RECONVERGENT B1, `(.L_x_7611) ;  /* 0x000000d000017945 */ /* 0x000fe20003800200 */
[----:B------:R-:W-:-:S11]  /*efc0*/  IMAD.MOV.U32 R184, RZ, RZ, RZ ;  /* 0x000000ffffb87224 */ /* 0x000fd600078e00ff */
        /* <DEDUP_REMOVED lines=11> */
.L_x_7612:
[----:B------:R-:W-:Y:S05]  /*f080*/  BSYNC.RECONVERGENT B1 ;  /* 0x0000000000017941 */ /* 0x000fea0003800200 */
.L_x_7611:
        /* <DEDUP_REMOVED lines=13> */
.L_x_7610:
        /* <DEDUP_REMOVED lines=16> */
.L_x_7615:
[----:B------:R-:W-:Y:S05]  /*f260*/  BSYNC.RECONVERGENT B1 ;  /* 0x0000000000017941 */ /* 0x000fea0003800200 */
.L_x_7614:
        /* <DEDUP_REMOVED lines=13> */
.L_x_7613:
        /* <DEDUP_REMOVED lines=15> */
.L_x_7618:
[----:B------:R-:W-:Y:S05]  /*f430*/  BSYNC.RECONVERGENT B1 ;  /* 0x0000000000017941 */ /* 0x000fea0003800200 */
.L_x_7617:
        /* <DEDUP_REMOVED lines=13> */
.L_x_7616:
        /* <DEDUP_REMOVED lines=16> */
.L_x_7621:
[----:B------:R-:W-:Y:S05]  /*f610*/  BSYNC.RECONVERGENT B1 ;  /* 0x0000000000017941 */ /* 0x000fea0003800200 */
.L_x_7620:
        /* <DEDUP_REMOVED lines=13> */
.L_x_7619:
[----:B------:R-:W-:Y:S05]  /*f6f0*/  BRA.U !UP3, `(.L_x_7622) ;  /* 0x000000010b707547 */ /* 0x000fea000b800000 */
[----:B-----5:R-:W-:Y:S01]  /*f700*/  LOP3.LUT P0, RZ, R211, 0xff0000, RZ, 0xc0, !PT ;  /* 0x00ff0000d3ff7812 */ /* 0x020fe2000780c0ff */
[----:B------:R-:W-:Y:S01]  /*f710*/  BSSY.RECONVERGENT B1, `(.L_x_7623) ;  /* 0x000000d000017945 */ /* 0x000fe20003800200 */
[----:B------:R-:W-:-:S11]  /*f720*/  MOV R184, RZ ;  /* 0x000000ff00b87202 */ /* 0x000fd60000000f00 */
        /* <DEDUP_REMOVED lines=11> */
.L_x_7624:
[----:B------:R-:W-:Y:S05]  /*f7e0*/  BSYNC.RECONVERGENT B1 ;  /* 0x0000000000017941 */ /* 0x000fea0003800200 */
.L_x_7623:
        /* <DEDUP_REMOVED lines=13> */
.L_x_7622:
[----:B------:R-:W3:Y:S04]  /*f8c0*/  LDL R194, [R1+0x24] ;  /* 0x0000240001c27983 */ /* 0x000ee80000100800 */
[----:B012---:R-:W2:Y:S01]  /*f8d0*/  LDL R192, [R1+0x20] ;  /* 0x0000200001c07983 */ /* 0x007ea20000100800 */
        /* <DEDUP_REMOVED lines=34> */
[----:B---3--:R-:W-:-:S04]  /*fb00*/  FFMA.FTZ R191, R194, R191, UR10 ;  /* 0x0000000ac2bf7e23 */ /* 0x008fc800080100bf */
[----:B--2---:R-:W-:-:S04]  /*fb10*/  FADD.FTZ R191, R192, -R191 ;  /* 0x800000bfc0bf7221 */ /* 0x004fc80000010000 */
        /* <DEDUP_REMOVED lines=17> */
.L_x_7603:
        /* <DEDUP_REMOVED lines=15> */
.L_x_7627:
[----:B------:R-:W-:Y:S05]  /*fd20*/  BSYNC.RECONVERGENT B1 ;  /* 0x0000000000017941 */ /* 0x000fea0003800200 */
.L_x_7626:
        /* <DEDUP_REMOVED lines=13> */
.L_x_7625:
[----:B------:R-:W-:Y:S05]  /*fe00*/  BRA.U !UP3, `(.L_x_7628) ;  /* 0x000000010b747547 */ /* 0x000fea000b800000 */
[----:B-----5:R-:W-:Y:S01]  /*fe10*/  LOP3.LUT P0, RZ, R210, 0xff00, RZ, 0xc0, !PT ;  /* 0x0000ff00d2ff7812 */ /* 0x020fe2000780c0ff */
[----:B------:R-:W-:Y:S01]  /*fe20*/  BSSY.RECONVERGENT B1, `(.L_x_7629) ;  /* 0x000000e000017945 */ /* 0x000fe20003800200 */
[----:B012---:R-:W-:-:S11]  /*fe30*/  MOV R192, RZ ;  /* 0x000000ff00c07202 */ /* 0x007fd60000000f00 */
        /* <DEDUP_REMOVED lines=12> */
.L_x_7630:
[----:B------:R-:W-:Y:S05]  /*ff00*/  BSYNC.RECONVERGENT B1 ;  /* 0x0000000000017941 */ /* 0x000fea0003800200 */
.L_x_7629:
        /* <DEDUP_REMOVED lines=13> */
.L_x_7628:
        /* <DEDUP_REMOVED lines=15> */
.L_x_7633:
[----:B------:R-:W-:Y:S05]  /*100d0*/  BSYNC.RECONVERGENT B1 ;  /* 0x0000000000017941 */ /* 0x000fea0003800200 */
.L_x_7632:
        /* <DEDUP_REMOVED lines=13> */
.L_x_7631:
        /* <DEDUP_REMOVED lines=16> */
.L_x_7636:
[----:B------:R-:W-:Y:S05]  /*102b0*/  BSYNC.RECONVERGENT B1 ;  /* 0x0000000000017941 */ /* 0x000fea0003800200 */
.L_x_7635:
        /* <DEDUP_REMOVED lines=13> */
.L_x_7634:
[----:B------:R-:W-:Y:S05]  /*10390*/  BRA.U !UP3, `(.L_x_7637) ;  /* 0x000000010b707547 */ /* 0x000fea000b800000 */
[----:B-----5:R-:W-:Y:S01]  /*103a0*/  LOP3.LUT P0, RZ, R211, 0xff, RZ, 0xc0, !PT ;  /* 0x000000ffd3ff7812 */ /* 0x020fe2000780c0ff */
[----:B------:R-:W-:Y:S01]  /*103b0*/  BSSY.RECONVERGENT B1, `(.L_x_7638) ;  /* 0x000000d000017945 */ /* 0x000fe20003800200 */
[----:B012---:R-:W-:-:S11]  /*103c0*/  HFMA2 R192, -RZ, RZ, 0, 0 ;  /* 0x00000000ffc07431 */ /* 0x007fd600000001ff */
        /* <DEDUP_REMOVED lines=11> */
.L_x_7639:
[----:B------:R-:W-:Y:S05]  /*10480*/  BSYNC.RECONVERGENT B1 ;  /* 0x0000000000017941 */ /* 0x000fea0003800200 */
.L_x_7638:
        /* <DEDUP_REMOVED lines=13> */
.L_x_7637:
        /* <DEDUP_REMOVED lines=16> */
.L_x_7642:
[----:B------:R-:W-:Y:S05]  /*10660*/  BSYNC.RECONVERGENT B1 ;  /* 0x0000000000017941 */ /* 0x000fea0003800200 */
.L_x_7641:
        /* <DEDUP_REMOVED lines=13> */
.L_x_7640:
        /* <DEDUP_REMOVED lines=15> */
.L_x_7645:
[----:B------:R-:W-:Y:S05]  /*10830*/  BSYNC.RECONVERGENT B1 ;  /* 0x0000000000017941 */ /* 0x000fea0003800200 */
.L_x_7644:
        /* <DEDUP_REMOVED lines=13> */
.L_x_7643:
[----:B------:R-:W-:Y:S05]  /*10910*/  BRA.U !UP3, `(.L_x_7595) ;  /* 0x000000010b547547 */ /* 0x000fea000b800000 */
[----:B------:R-:W3:Y:S04]  /*10920*/  LDL R194, [R1+0x24] ;  /* 0x0000240001c27983 */ /* 0x000ee80000100800 */
[----:B012---:R-:W2:Y:S01]  /*10930*/  LDL R193, [R1+0x20] ;  /* 0x0000200001c17983 */ /* 0x007ea20000100800 */
[----:B------:R-:W-:Y:S02]  /*10940*/  MOV R192, UR8 ;  /* 0x0000000800c07c02 */ /* 0x000fe40008000f00 */
[----:B-----5:R-:W-:Y:S02]  /*10950*/  ISETP.GE.U32.AND P0, PT, R210, RZ, PT ;  /* 0x000000ffd200720c */ /* 0x020fe40003f06070 */
[----:B------:R-:W-:Y:S02]  /*10960*/  ISETP.LT.AND P6, PT, RZ, UR33, PT ;  /* 0x00000021ff007c0c */ /* 0x000fe4000bfc1270 */
[----:B------:R-:W-:Y:S01]  /*10970*/  ISETP.GE.U32.AND.EX P0, PT, R211, 0x1000000, PT, P0 ;  /* 0x01000000d300780c */ /* 0x000fe20003f06100 */
[----:B---3--:R-:W-:Y:S01]  /*10980*/  FFMA.FTZ R192, R194, R192, UR10 ;  /* 0x0000000ac2c07e23 */ /* 0x008fe200080100c0 */
[----:B------:R-:W-:-:S03]  /*10990*/  MOV R194, RZ ;  /* 0x000000ff00c27202 */ /* 0x000fc60000000f00 */
[----:B--2---:R-:W-:-:S04]  /*109a0*/  FADD.FTZ R192, R193, -R192 ;  /* 0x800000c0c1c07221 */ /* 0x004fc80000010000 */
        /* <DEDUP_REMOVED lines=12> */
.L_x_7595:
[----:B012---:R-:W0:Y:S01]  /*10a70*/  @P5 LDC.64 R192, c[0x0][0x478] ;  /* 0x00011e00ffc05b82 */ /* 0x007e220000000a00 */
        /* <DEDUP_REMOVED lines=9> */
.L_x_7584:
[----:B------:R-:W-:Y:S05]  /*10b10*/  BSYNC.RECONVERGENT B0 ;  /* 0x0000000000007941 */ /* 0x000fea0003800200 */
.L_x_7583:
[----:B------:R-:W-:Y:S02]  /*10b20*/  UIADD3 UR11, UPT, UPT, UR11, UR28, URZ ;  /* 0x0000001c0b0b7290 */ /* 0x000fe4000fffe0ff */
[----:B------:R-:W-:Y:S02]  /*10b30*/  UPLOP3.LUT UP1, UPT, UPT, UPT, UP1, 0x40, 0x4 ;  /* 0x000000000004789c */ /* 0x000fe40003f2e810 */
[----:B------:R-:W-:-:S09]  /*10b40*/  UISETP.GE.AND UP0, UPT, UR11, UR29, UPT ;  /* 0x0000001d0b00728c */ /* 0x000fd2000bf06270 */
[----:B------:R-:W-:Y:S05]  /*10b50*/  BRA.U !UP0, `(.L_x_7646) ;  /* 0xffffff0108387547 */ /* 0x000fea000b83ffff */
.L_x_7375:
[----:B------:R-:W4:Y:S01]  /*10b60*/  S2UR UR4, SR_CTAID.X ;  /* 0x00000000000479c3 */ /* 0x000f220000002500 */
[----:B------:R-:W0:Y:S01]  /*10b70*/  S2R R3, SR_TID.X ;  /* 0x0000000000037919 */ /* 0x000e220000002100 */
[----:B------:R-:W-:Y:S01]  /*10b80*/  BSSY.RECONVERGENT B0, `(.L_x_7647) ;  /* 0x0000016000007945 */ /* 0x000fe20003800200 */
[----:B----4-:R-:W-:-:S06]  /*10b90*/  UIMAD UR4, UR4, UR9, URZ ;  /* 0x00000009040472a4 */ /* 0x010fcc000f8e02ff */
[----:B------:R-:W-:-:S04]  /*10ba0*/  MOV R9, UR4 ;  /* 0x0000000400097c02 */ /* 0x000fc80008000f00 */
[----:B0-----:R-:W-:Y:S01]  /*10bb0*/  LEA.HI R9, R9, R3, RZ, 0x1d ;  /* 0x0000000309097211 */ /* 0x001fe200078fe8ff */
[----:B------:R-:W-:Y:S06]  /*10bc0*/  @!P1 BRA `(.L_x_7648) ;  /* 0x0000000000449947 */ /* 0x000fec0003800000 */
[----:B-123--:R-:W2:Y:S01]  /*10bd0*/  LDL.LU R192, [R1+0x30] ;  /* 0x0000300001c07983 */ /* 0x00eea20000300800 */
[----:B-----5:R-:W0:Y:S03]  /*10be0*/  LDC.64 R2, c[0x0][0x440] ;  /* 0x00011000ff027b82 */ /* 0x020e260000000a00 */
        /* <DEDUP_REMOVED lines=15> */
.L_x_7648:
[----:B------:R-:W-:Y:S05]  /*10ce0*/  BSYNC.RECONVERGENT B0 ;  /* 0x0000000000007941 */ /* 0x000fea0003800200 */
.L_x_7647:
[----:B------:R-:W-:Y:S04]  /*10cf0*/  BSSY.RECONVERGENT B0, `(.L_x_7649) ;  /* 0x000000f000007945 */ /* 0x000fe80003800200 */
[----:B------:R-:W-:Y:S05]  /*10d00*/  @!P2 BRA `(.L_x_7650) ;  /* 0x000000000034a947 */ /* 0x000fea0003800000 */
[----:B0----5:R-:W0:Y:S08]  /*10d10*/  LDC.64 R2, c[0x0][0x440] ;  /* 0x00011000ff027b82 */ /* 0x021e300000000a00 */
        /* <DEDUP_REMOVED lines=12> */
.L_x_7650:
[----:B------:R-:W-:Y:S05]  /*10de0*/  BSYNC.RECONVERGENT B0 ;  /* 0x0000000000007941 */ /* 0x000fea0003800200 */
.L_x_7649:
        /* <DEDUP_REMOVED lines=15> */
.L_x_7652:
[----:B------:R-:W-:Y:S05]  /*10ee0*/  BSYNC.RECONVERGENT B0 ;  /* 0x0000000000007941 */ /* 0x000fea0003800200 */
.L_x_7651:
[----:B------:R-:W-:Y:S05]  /*10ef0*/  @!P4 EXIT ;  /* 0x000000000000c94d */ /* 0x000fea0003800000 */
[----:B0----5:R-:W0:Y:S08]  /*10f00*/  LDC.64 R2, c[0x0][0x440] ;  /* 0x00011000ff027b82 */ /* 0x021e300000000a00 */
        /* <DEDUP_REMOVED lines=12> */
.L_x_7653:
        /* <DEDUP_REMOVED lines=11> */
.L_x_15675:


//--------------------- .text._ZN10layer_norm22ln_bwd_finalize_kernelINS_22Kernel_traits_finalizeILj4096Ef13__nv_bfloat16fS2_fjLb1ELj1024ELj4ENS_18Kernel_traits_baseILj4096EfS2_fS2_fjLj1024EEEEELb1ELb1EEEvNS_9BwdParamsE --------------------------
	.section	.text._ZN10layer_norm22ln_bwd_finalize_kernelINS_22Kernel_traits_finalizeILj4096Ef13__nv_bfloat16fS2_fjLb1ELj1024ELj4ENS_18Kernel_traits_baseILj4096EfS2_fS2_fjLj1024EEEEELb1ELb1EEEvNS_9BwdParamsE,"ax",@progbits
	.align	128
        .global         _ZN10layer_norm22ln_bwd_finalize_kernelINS_22Kernel_traits_finalizeILj4096Ef13__nv_bfloat16fS2_fjLb1ELj1024ELj4ENS_18Kernel_traits_baseILj4096EfS2_fS2_fjLj1024EEEEELb1ELb1EEEvNS_9BwdParamsE
        .type           _ZN10layer_norm22ln_bwd_finalize_kernelINS_22Kernel_traits_finalizeILj4096Ef13__nv_bfloat16fS2_fjLb1ELj1024ELj4ENS_18Kernel_traits_baseILj4096EfS2_fS2_fjLj1024EEEEELb1ELb1EEEvNS_9BwdParamsE,@function
        .size           _ZN10layer_norm22ln_bwd_finalize_kernelINS_22Kernel_traits_finalizeILj4096Ef13__nv_bfloat16fS2_fjLb1ELj1024ELj4ENS_18Kernel_traits_baseILj4096EfS2_fS2_fjLj1024EEEEELb1ELb1EEEvNS_9BwdParamsE,(.L_x_15676 - _ZN10layer_norm22ln_bwd_finalize_kernelINS_22Kernel_traits_finalizeILj4096Ef13__nv_bfloat16fS2_fjLb1ELj1024ELj4ENS_18Kernel_traits_baseILj4096EfS2_fS2_fjLj1024EEEEELb1ELb1EEEvNS_9BwdParamsE)
        .other          _ZN10layer_norm22ln_bwd_finalize_kernelINS_22Kernel_traits_finalizeILj4096Ef13__nv_bfloat16fS2_fjLb1ELj1024ELj4ENS_18Kernel_traits_baseILj4096EfS2_fS2_fjLj1024EEEEELb1ELb1EEEvNS_9BwdParamsE,@"STO_CUDA_ENTRY STV_DEFAULT"
_ZN10layer_norm22ln_bwd_finalize_kernelINS_22Kernel_traits_finalizeILj4096Ef13__nv_bfloat16fS2_fjLb1ELj1024ELj4ENS_18Kernel_traits_baseILj4096EfS2_fS2_fjLj1024EEEEELb1ELb1EEEvNS_9BwdParamsE:
.text._ZN10layer_norm22ln_bwd_finalize_kernelINS_22Kernel_traits_finalizeILj4096Ef13__nv_bfloat16fS2_fjLb1ELj1024ELj4ENS_18Kernel_traits_baseILj4096EfS2_fS2_fjLj1024EEEEELb1ELb1EEEvNS_9BwdParamsE:
        /* <DEDUP_REMOVED lines=60> */
.L_x_7658:
        /* <DEDUP_REMOVED lines=87> */
.L_x_7657:
[----:B------:R-:W-:Y:S05]  /*0930*/  BSYNC.RECONVERGENT B1 ;  /* 0x0000000000017941 */ /* 0x000fea0003800200 */
.L_x_7656:
        /* <DEDUP_REMOVED lines=50> */
.L_x_7660:
[----:B------:R-:W-:Y:S05]  /*0c60*/  BSYNC.RECONVERGENT B1 ;  /* 0x0000000000017941 */ /* 0x000fea0003800200 */
.L_x_7659:
        /* <DEDUP_REMOVED lines=30> */
.L_x_7662:
[----:B------:R-:W-:Y:S05]  /*0e50*/  BSYNC.RECONVERGENT B1 ;  /* 0x0000000000017941 */ /* 0x000fea0003800200 */
.L_x_7661:
        /* <DEDUP_REMOVED lines=15> */
.L_x_7655:
[----:B------:R-:W-:Y:S05]  /*0f50*/  BSYNC.RECONVERGENT B0 ;  /* 0x0000000000007941 */ /* 0x000fea0003800200 */
.L_x_7654:
        /* <DEDUP_REMOVED lines=70> */
.L_x_7663:
        /* <DEDUP_REMOVED lines=12> */
.L_x_15676:


//--------------------- .text._ZN10layer_norm13ln_bwd_kernelINS_13Kernel_traitsIf13__nv_bfloat16fS2_fjLj4096ELj1ELj1ELj4ELj16ENS_18Kernel_traits_baseILj4096EfS2_fS2_fjLj128EEEEELb1ELb1ELb1ELb1EEEvNS_9BwdParamsE --------------------------
	.section	.text._ZN10layer_norm13ln_bwd_kernelINS_13Kernel_traitsIf13__nv_bfloat16fS2_fjLj4096ELj1ELj1ELj4ELj16ENS_18Kernel_traits_baseILj4096EfS2_fS2_fjLj128EEEEELb1ELb1ELb1ELb1EEEvNS_9BwdParamsE,"ax",@progbits
	.align	128
        .global         _ZN10layer_norm13ln_bwd_kernelINS_13Kernel_traitsIf13__nv_bfloat16fS2_fjLj4096ELj1ELj1ELj4ELj16ENS_18Kernel_traits_baseILj4096EfS2_fS2_fjLj128EEEEELb1ELb1ELb1ELb1EEEvNS_9BwdParamsE
        .type           _ZN10layer_norm13ln_bwd_kernelINS_13Kernel_traitsIf13__nv_bfloat16fS2_fjLj4096ELj1ELj1ELj4ELj16ENS_18Kernel_traits_baseILj4096EfS2_fS2_fjLj128EEEEELb1ELb1ELb1ELb1EEEvNS_9BwdParamsE,@function
        .size           _ZN10layer_norm13ln_bwd_kernelINS_13Kernel_traitsIf13__nv_bfloat16fS2_fjLj4096ELj1ELj1ELj4ELj16ENS_18Kernel_traits_baseILj4096EfS2_fS2_fjLj128EEEEELb1ELb1ELb1ELb1EEEvNS_9BwdParamsE,(.L_x_15677 - _ZN10layer_norm13ln_bwd_kernelINS_13Kernel_traitsIf13__nv_bfloat16fS2_fjLj4096ELj1ELj1ELj4ELj16ENS_18Kernel_traits_baseILj4096EfS2_fS2_fjLj128EEEEELb1ELb1ELb1ELb1EEEvNS_9BwdParamsE)
        .other          _ZN10layer_norm13ln_bwd_kernelINS_13Kernel_traitsIf13__nv_bfloat16fS2_fjLj4096ELj1ELj1ELj4ELj16ENS_18Kernel_traits_baseILj4096EfS2_fS2_fjLj128EEEEELb1ELb1ELb1ELb1EEEvNS_9BwdParamsE,@"STO_CUDA_ENTRY STV_DEFAULT"
_ZN10layer_norm13ln_bwd_kernelINS_13Kernel_traitsIf13__nv_bfloat16fS2_fjLj4096ELj1ELj1ELj4ELj16ENS_18Kernel_traits_baseILj4096EfS2_fS2_fjLj128EEEEELb1ELb1ELb1ELb1EEEvNS_9BwdParamsE:
.text._ZN10layer_norm13ln_bwd_kernelINS_13Kernel_traitsIf13__nv_bfloat16fS2_fjLj4096ELj1ELj1ELj4ELj16ENS_18Kernel_traits_baseILj4096EfS2_fS2_fjLj128EEEEELb1ELb1ELb1ELb1EEEvNS_9BwdParamsE:
        /* <DEDUP_REMOVED lines=103> */
.L_x_7920:
        /* <DEDUP_REMOVED lines=20> */
[----:B------:R-:W-:Y:S01]  /*07b0*/  UIADD3 UR11, UPT, UPT, UR31, -0x1, URZ ;  /* 0xffffffff1f0b7890 */ /* 0x000fe2000fffe0ff */
[----:B------:R-:W-:Y:S01]  /*07c0*/  STL [R1+0xa0], R28 ;  /* 0x0000a01c01007387 */ /* 0x000fe20000100800 */
[----:B------:R-:W-:Y:S02]  /*07d0*/  USHF.R.S32.HI UR10, URZ, 0x1f, UR9 ;  /* 0x0000001fff0a7899 */ /* 0x000fe40008011409 */
[----:B------:R-:W-:Y:S02]  /*07e0*/  UIMAD UR11, UR11, UR21, URZ ;  /* 0x000000150b0b72a4 */ /* 0x000fe4000f8e02ff */
[----:B------:R-:W-:Y:S01]  /*07f0*/  UIMAD.WIDE UR32, UR8, 0x4, UR12 ;  /* 0x00000004082078a5 */ /* 0x000fe2000f8e020c */
[----:B------:R-:W2:Y:S01]  /*0800*/  LDC.64 R8, c[0x0][0x428] ;  /* 0x00010a00ff087b82 */ /* 0x000ea20000000a00 */
[----:B------:R-:W-:Y:S01]  /*0810*/  ULEA.HI UR10, UR10, UR9, URZ, 0x3 ;  /* 0x000000090a0a7291 */ /* 0x000fe2000f8f18ff */
[----:B------:R-:W-:Y:S01]  /*0820*/  ISETP.NE.U32.AND P0, PT, RZ, UR4, PT ;  /* 0x00000004ff007c0c */ /* 0x000fe2000bf05070 */
[----:B------:R-:W-:Y:S01]  /*0830*/  USHF.R.S32.HI UR9, URZ, 0x1f, UR11 ;  /* 0x0000001fff097899 */ /* 0x000fe2000801140b */
[----:B------:R-:W-:Y:S01]  /*0840*/  STL [R1+0x9c], R27 ;  /* 0x00009c1b01007387 */ /* 0x000fe20000100800 */
[----:B------:R-:W-:-:S02]  /*0850*/  MOV R2, UR32 ;  /* 0x0000002000027c02 */ /* 0x000fc40008000f00 */
[----:B------:R-:W-:Y:S01]  /*0860*/  ULEA.HI UR9, UR9, UR11, URZ, 0x3 ;  /* 0x0000000b09097291 */ /* 0x000fe2000f8f18ff */
[----:B------:R-:W-:Y:S01]  /*0870*/  MOV R5, UR10 ;  /* 0x0000000a00057c02 */ /* 0x000fe20008000f00 */
[----:B------:R-:W-:Y:S01]  /*0880*/  UISETP.GE.AND UP3, UPT, UR20, 0x1, UPT ;  /* 0x000000011400788c */ /* 0x000fe2000bf66270 */
[----:B------:R-:W-:Y:S01]  /*0890*/  MOV R3, UR33 ;  /* 0x0000002100037c02 */ /* 0x000fe20008000f00 */
[----:B------:R-:W3:Y:S01]  /*08a0*/  LDC.64 R240, c[0x0][0x3b0] ;  /* 0x0000ec00fff07b82 */ /* 0x000ee20000000a00 */
[----:B------:R-:W-:Y:S01]  /*08b0*/  ISETP.NE.AND.EX P0, PT, RZ, UR5, PT, P0 ;  /* 0x00000005ff007c0c */ /* 0x000fe2000bf05300 */
[----:B------:R-:W-:Y:S04]  /*08c0*/  STL [R1+0x98], R26 ;  /* 0x0000981a01007387 */ /* 0x000fe80000100800 */
[----:B------:R4:W3:Y:S01]  /*08d0*/  LDG.E R2, desc[UR22][R2.64] ;  /* 0x0000001602027981 */ /* 0x0008e2000c1e1900 */
[----:B0-----:R-:W-:-:S03]  /*08e0*/  LEA.HI.SX32 R218, R5, R242, 0x1d ;  /* 0x000000f205da7211 */ /* 0x001fc600078feaff */
[----:B------:R-:W-:Y:S01]  /*08f0*/  STL [R1+0x94], R25 ;  /* 0x0000941901007387 */ /* 0x000fe20000100800 */
[----:B------:R-:W-:-:S03]  /*0900*/  MOV R5, UR9 ;  /* 0x0000000900057c02 */ /* 0x000fc60008000f00 */
[----:B------:R-:W0:Y:S01]  /*0910*/  @P0 LDC.64 R214, c[0x0][0x438] ;  /* 0x00010e00ffd60b82 */ /* 0x000e220000000a00 */
[C---:B------:R-:W-:Y:S01]  /*0920*/  IADD3 R217, PT, PT, R218.reuse, 0x80, RZ ;  /* 0x00000080dad97810 */ /* 0x040fe20007ffe0ff */
[--C-:B-1----:R-:W-:Y:S01]  /*0930*/  IMAD.WIDE.U32 R10, R218, 0x20, R14.reuse ;  /* 0x00000020da0a7825 */ /* 0x102fe200078e000e */
[----:B------:R-:W-:Y:S01]  /*0940*/  LEA.HI.SX32 R12, R5, R242, 0x1d ;  /* 0x000000f2050c7211 */ /* 0x000fe200078feaff */
[----:B------:R-:W-:Y:S02]  /*0950*/  STL [R1+0x90], R24 ;  /* 0x0000901801007387 */ /* 0x000fe40000100800 */
[----:B------:R-:W-:Y:S01]  /*0960*/  IMAD.WIDE.U32 R208, R217, 0x20, R14 ;  /* 0x00000020d9d07825 */ /* 0x000fe200078e000e */
[----:B------:R-:W-:Y:S01]  /*0970*/  IADD3 R13, PT, PT, R12, 0x80, RZ ;  /* 0x000000800c0d7810 */ /* 0x000fe20007ffe0ff */
[----:B------:R-:W3:Y:S01]  /*0980*/  LDG.E.128 R16, desc[UR22][R10.64] ;  /* 0x000000160a107981 */ /* 0x000ee2000c1e1d00 */
[C---:B------:R-:W-:Y:S01]  /*0990*/  IADD3 R0, PT, PT, R218.reuse, 0x100, RZ ;  /* 0x00000100da007810 */ /* 0x040fe20007ffe0ff */
[----:B------:R-:W1:Y:S02]  /*09a0*/  @P0 LDC.64 R210, c[0x0][0x438] ;  /* 0x00010e00ffd20b82 */ /* 0x000e640000000a00 */
[----:B------:R2:W3:Y:S01]  /*09b0*/  LDG.E.128 R204, desc[UR22][R10.64+0x10] ;  /* 0x000010160acc7981 */ /* 0x0004e2000c1e1d00 */
[----:B----4-:R-:W-:-:S03]  /*09c0*/  IADD3 R3, PT, PT, R218, 0x180, RZ ;  /* 0x00000180da037810 */ /* 0x010fc60007ffe0ff */
[----:B------:R-:W4:Y:S02]  /*09d0*/  LDG.E.128 R220, desc[UR22][R208.64] ;  /* 0x00000016d0dc7981 */ /* 0x000f24000c1e1d00 */
[----:B------:R-:W1:Y:S02]  /*09e0*/  @P0 LDC.64 R212, c[0x0][0x438] ;  /* 0x00010e00ffd40b82 */ /* 0x000e640000000a00 */
[----:B------:R0:W4:Y:S01]  /*09f0*/  LDG.E.128 R224, desc[UR22][R208.64+0x10] ;  /* 0x00001016d0e07981 */ /* 0x000122000c1e1d00 */
[----:B--2---:R-:W-:Y:S01]  /*0a00*/  IMAD.WIDE.U32 R10, R13, 0x10, R8 ;  /* 0x000000100d0a7825 */ /* 0x004fe200078e0008 */
[----:B------:R-:W-:Y:S01]  /*0a10*/  IADD3 R13, PT, PT, R12, 0x100, RZ ;  /* 0x000001000c0d7810 */ /* 0x000fe20007ffe0ff */
[----:B------:R-:W-:Y:S01]  /*0a20*/  @UP3 UIADD3 UR9, UPT, UPT, UR20, -0x1, URZ ;  /* 0xffffffff14093890 */ /* 0x000fe2000fffe0ff */
[----:B------:R-:W-:Y:S01]  /*0a30*/  PLOP3.LUT P1, PT, PT, PT, UP3, 0x80, 0x8 ;  /* 0x000000000008781c */ /* 0x000fe20003f2f038 */
[----:B------:R-:W-:Y:S01]  /*0a40*/  IMAD.WIDE.U32 R232, R0, 0x20, R14 ;  /* 0x0000002000e87825 */ /* 0x000fe200078e000e */
[----:B------:R2:W4:Y:S01]  /*0a50*/  LDG.E.128 R196, desc[UR22][R10.64] ;  /* 0x000000160ac47981 */ /* 0x000522000c1e1d00 */
[----:B0-----:R-:W-:-:S02]  /*0a60*/  IADD3 R208, PT, PT, R12, 0x180, RZ ;  /* 0x000001800cd07810 */ /* 0x001fc40007ffe0ff */
[----:B------:R-:W-:Y:S01]  /*0a70*/  IMAD.WIDE.U32 R236, R12, 0x10, R8 ;  /* 0x000000100cec7825 */ /* 0x000fe200078e0008 */
[----:B------:R-:W4:Y:S03]  /*0a80*/  LDG.E.128 R228, desc[UR22][R232.64] ;  /* 0x00000016e8e47981 */ /* 0x000f26000c1e1d00 */
[----:B------:R-:W-:Y:S01]  /*0a90*/  IMAD.WIDE.U32 R14, R3, 0x20, R14 ;  /* 0x00000020030e7825 */ /* 0x000fe200078e000e */
[----:B------:R-:W-:Y:S03]  /*0aa0*/  STL [R1+0x8c], R23 ;  /* 0x00008c1701007387 */ /* 0x000fe60000100800 */
[--C-:B--2---:R-:W-:Y:S01]  /*0ab0*/  IMAD.WIDE.U32 R10, R13, 0x10, R8.reuse ;  /* 0x000000100d0a7825 */ /* 0x104fe200078e0008 */
[----:B------:R-:W2:Y:S03]  /*0ac0*/  LDG.E.128 R4, desc[UR22][R14.64] ;  /* 0x000000160e047981 */ /* 0x000ea6000c1e1d00 */
[----:B------:R-:W-:Y:S01]  /*0ad0*/  IMAD.WIDE.U32 R8, R208, 0x10, R8 ;  /* 0x00000010d0087825 */ /* 0x000fe200078e0008 */
[----:B------:R-:W2:Y:S01]  /*0ae0*/  LDG.E.128 R200, desc[UR22][R14.64+0x10] ;  /* 0x000010160ec87981 */ /* 0x000ea2000c1e1d00 */
[----:B------:R-:W0:Y:S03]  /*0af0*/  @P0 LDC.64 R208, c[0x0][0x438] ;  /* 0x00010e00ffd00b82 */ /* 0x000e260000000a00 */
[----:B------:R-:W2:Y:S01]  /*0b00*/  LDG.E.128 R236, desc[UR22][R236.64] ;  /* 0x00000016ecec7981 */ /* 0x000ea2000c1e1d00 */
[----:B------:R-:W-:-:S03]  /*0b10*/  @UP3 UIMAD UR9, UR9, UR21, URZ ;  /* 0x00000015090932a4 */ /* 0x000fc6000f8e02ff */
[----:B------:R-:W2:Y:S04]  /*0b20*/  LDG.E.128 R232, desc[UR22][R232.64+0x10] ;  /* 0x00001016e8e87981 */ /* 0x000ea8000c1e1d00 */
[----:B------:R-:W2:Y:S01]  /*0b30*/  LDG.E.128 R12, desc[UR22][R10.64] ;  /* 0x000000160a0c7981 */ /* 0x000ea2000c1e1d00 */
[----:B------:R-:W-:Y:S01]  /*0b40*/  @P0 IMAD.WIDE.U32 R214, R218, 0x20, R214 ;  /* 0x00000020dad60825 */ /* 0x000fe200078e00d6 */
[----:B------:R-:W-:Y:S01]  /*0b50*/  @UP3 USHF.R.S32.HI UR10, URZ, 0x1f, UR9 ;  /* 0x0000001fff0a3899 */ /* 0x000fe20008011409 */
[----:B------:R-:W-:Y:S01]  /*0b60*/  MOV R216, RZ ;  /* 0x000000ff00d87202 */ /* 0x000fe20000000f00 */
[----:B------:R4:W-:Y:S04]  /*0b70*/  STL [R1+0x88], R22 ;  /* 0x0000881601007387 */ /* 0x0009e80000100800 */
[----:B------:R-:W2:Y:S01]  /*0b80*/  LDG.E.128 R8, desc[UR22][R8.64] ;  /* 0x0000001608087981 */ /* 0x000ea2000c1e1d00 */
[----:B-1----:R-:W-:-:S04]  /*0b90*/  @P0 IMAD.WIDE.U32 R210, R0, 0x20, R210 ;  /* 0x0000002000d20825 */ /* 0x002fc800078e00d2 */
[----:B0-----:R-:W-:Y:S01]  /*0ba0*/  @P0 IMAD.WIDE.U32 R208, R217, 0x20, R208 ;  /* 0x00000020d9d00825 */ /* 0x001fe200078e00d0 */
[----:B------:R-:W5:Y:S03]  /*0bb0*/  @P0 LDG.E.128 R148, desc[UR22][R214.64] ;  /* 0x00000016d6940981 */ /* 0x000f66000c1e1d00 */
[----:B------:R-:W-:Y:S01]  /*0bc0*/  @P0 IMAD.WIDE.U32 R212, R3, 0x20, R212 ;  /* 0x0000002003d40825 */ /* 0x000fe200078e00d4 */
[----:B------:R-:W5:Y:S01]  /*0bd0*/  @P0 LDG.E.128 R152, desc[UR22][R214.64+0x10] ;  /* 0x00001016d6980981 */ /* 0x000f62000c1e1d00 */
[----:B------:R-:W-:-:S03]  /*0be0*/  @UP3 ULEA.HI UR10, UR10, UR9, URZ, 0x3 ;  /* 0x000000090a0a3291 */ /* 0x000fc6000f8f18ff */
[----:B------:R-:W5:Y:S04]  /*0bf0*/  @P0 LDG.E.128 R156, desc[UR22][R208.64] ;  /* 0x00000016d09c0981 */ /* 0x000f68000c1e1d00 */
[----:B------:R-:W5:Y:S04]  /*0c00*/  @P0 LDG.E.128 R160, desc[UR22][R208.64+0x10] ;  /* 0x00001016d0a00981 */ /* 0x000f68000c1e1d00 */
[----:B------:R-:W5:Y:S04]  /*0c10*/  @P0 LDG.E.128 R164, desc[UR22][R210.64] ;  /* 0x00000016d2a40981 */ /* 0x000f68000c1e1d00 */
[----:B------:R-:W5:Y:S04]  /*0c20*/  @P0 LDG.E.128 R168, desc[UR22][R210.64+0x10] ;  /* 0x00001016d2a80981 */ /* 0x000f68000c1e1d00 */
[----:B------:R-:W5:Y:S04]  /*0c30*/  @P0 LDG.E.128 R172, desc[UR22][R212.64] ;  /* 0x00000016d4ac0981 */ /* 0x000f68000c1e1d00 */
[----:B------:R-:W5:Y:S01]  /*0c40*/  @P0 LDG.E.128 R176, desc[UR22][R212.64+0x10] ;  /* 0x00001016d4b00981 */ /* 0x000f62000c1e1d00 */
[----:B------:R-:W-:-:S02]  /*0c50*/  ISETP.NE.AND P0, PT, RZ, UR28, PT ;  /* 0x0000001cff007c0c */ /* 0x000fc4000bf05270 */
[----:B------:R-:W-:Y:S01]  /*0c60*/  MOV R219, UR10 ;  /* 0x0000000a00db7c02 */ /* 0x000fe20008000f00 */
[----:B------:R0:W-:Y:S03]  /*0c70*/  STL [R1+0x84], R21 ;  /* 0x0000841501007387 */ /* 0x0001e60000100800 */
[----:B------:R-:W-:Y:S01]  /*0c80*/  @P1 LEA.HI.SX32 R216, R219, R242, 0x1d ;  /* 0x000000f2dbd81211 */ /* 0x000fe200078feaff */
[----:B------:R1:W-:Y:S03]  /*0c90*/  STL [R1+0x80], R20 ;  /* 0x0000801401007387 */ /* 0x0003e60000100800 */
[----:B------:R-:W-:-:S05]  /*0ca0*/  IADD3 R3, PT, PT, R216, 0x100, RZ ;  /* 0x00000100d8037810 */ /* 0x000fca0007ffe0ff */
[----:B---3--:R-:W-:-:S05]  /*0cb0*/  IMAD.WIDE.U32 R218, R3, 0x8, R240 ;  /* 0x0000000803da7825 */ /* 0x008fca00078e00f0 */
[----:B------:R3:W5:Y:S01]  /*0cc0*/  LDG.E.64 R212, desc[UR22][R218.64] ;  /* 0x00000016dad47981 */ /* 0x000762000c1e1b00 */
[----:B------:R-:W-:-:S05]  /*0cd0*/  FSEL R2, R2, RZ, !P0 ;  /* 0x000000ff02027208 */ /* 0x000fca0004000000 */
[C---:B----4-:R-:W-:Y:S01]  /*0ce0*/  FADD.FTZ R246, -R2.reuse, R226 ;  /* 0x000000e202f67221 */ /* 0x050fe20000010100 */
[----:B------:R-:W-:Y:S01]  /*0cf0*/  FADD.FTZ R245, -R2, R227 ;  /* 0x000000e302f57221 */ /* 0x000fe20000010100 */
[C---:B------:R-:W-:Y:S02]  /*0d00*/  PRMT R22, R196.reuse, 0x7632, R22 ;  /* 0x00007632c4167816 */ /* 0x040fe40000000016 */
[----:B------:R-:W-:Y:S02]  /*0d10*/  SHF.L.U32 R226, R196, 0x10, RZ ;  /* 0x00000010c4e27819 */ /* 0x000fe400000006ff */
[C---:B------:R-:W-:Y:S02]  /*0d20*/  PRMT R24, R197.reuse, 0x7632, R24 ;  /* 0x00007632c5187816 */ /* 0x040fe40000000018 */
[----:B------:R-:W-:Y:S01]  /*0d30*/  SHF.L.U32 R227, R197, 0x10, RZ ;  /* 0x00000010c5e37819 */ /* 0x000fe200000006ff */
[----:B---3--:R-:W-:Y:S01]  /*0d40*/  FADD.FTZ R218, -R2, R17 ;  /* 0x0000001102da7221 */ /* 0x008fe20000010100 */
[----:B--2---:R-:W-:-:S02]  /*0d50*/  PRMT R27, R15, 0x7632, R27 ;  /* 0x000076320f1b7816 */ /* 0x004fc4000000001b */
[----:B------:R-:W-:Y:S02]  /*0d60*/  SHF.L.U32 R197, R15, 0x10, RZ ;  /* 0x000000100fc57819 */ /* 0x000fe400000006ff */
[----:B------:R-:W2:Y:S01]  /*0d70*/  LDL R15, [R1+0x68] ;  /* 0x00006800010f7983 */ /* 0x000ea20000100800 */
[C---:B------:R-:W-:Y:S02]  /*0d80*/  PRMT R26, R8.reuse, 0x7632, R26 ;  /* 0x00007632081a7816 */ /* 0x040fe4000000001a */
[----:B------:R-:W-:Y:S02]  /*0d90*/  SHF.L.U32 R196, R8, 0x10, RZ ;  /* 0x0000001008c47819 */ /* 0x000fe400000006ff */
[----:B------:R-:W3:Y:S01]  /*0da0*/  LDL R8, [R1+0x60] ;  /* 0x0000600001087983 */ /* 0x000ee20000100800 */
[----:B------:R-:W-:Y:S01]  /*0db0*/  PRMT R242, R238, 0x7632, R242 ;  /* 0x00007632eef27816 */ /* 0x000fe200000000f2 */
[----:B------:R-:W-:Y:S01]  /*0dc0*/  FADD.FTZ R3, -R2, R202 ;  /* 0x000000ca02037221 */ /* 0x000fe20000010100 */
[----:B------:R-:W-:Y:S01]  /*0dd0*/  SHF.L.U32 R17, R238, 0x10, RZ ;  /* 0x00000010ee117819 */ /* 0x000fe200000006ff */
[----:B------:R-:W-:Y:S01]  /*0de0*/  FADD.FTZ R238, -R2, R230 ;  /* 0x000000e602ee7221 */ /* 0x000fe20000010100 */
[----:B------:R-:W-:-:S02]  /*0df0*/  PRMT R202, R12, 0x7632, R202 ;  /* 0x000076320cca7816 */ /* 0x000fc400000000ca */
[----:B------:R-:W-:Y:S02]  /*0e00*/  SHF.L.U32 R230, R12, 0x10, RZ ;  /* 0x000000100ce67819 */ /* 0x000fe400000006ff */
[----:B------:R-:W-:Y:S02]  /*0e10*/  MOV R12, R22 ;  /* 0x00000016000c7202 */ /* 0x000fe40000000f00 */
[C---:B------:R-:W-:Y:S02]  /*0e20*/  PRMT R23, R10.reuse, 0x7632, R23 ;  /* 0x000076320a177816 */ /* 0x040fe40000000017 */
[----:B------:R-:W-:Y:S02]  /*0e30*/  SHF.L.U32 R22, R10, 0x10, RZ ;  /* 0x000000100a167819 */ /* 0x000fe400000006ff */
[----:B------:R-:W4:Y:S01]  /*0e40*/  LDL R10, [R1+0x70] ;  /* 0x00007000010a7983 */ /* 0x000f220000100800 */
[----:B------:R-:W-:-:S05]  /*0e50*/  IADD3 R0, PT, PT, R216, 0x180, RZ ;  /* 0x00000180d8007810 */ /* 0x000fca0007ffe0ff */
[----:B------:R-:W-:Y:S01]  /*0e60*/  IMAD.WIDE.U32 R208, R0, 0x8, R240 ;  /* 0x0000000800d07825 */ /* 0x000fe200078e00f0 */
[----:B------:R-:W-:-:S04]  /*0e70*/  PRMT R219, R236, 0x7632, R219 ;  /* 0x00007632ecdb7816 */ /* 0x000fc800000000db */
[----:B------:R0:W5:Y:S01]  /*0e80*/  LDG.E.64 R210, desc[UR22][R208.64] ;  /* 0x00000016d0d27981 */ /* 0x000162000c1e1b00 */
[C---:B------:R-:W-:Y:S01]  /*0e90*/  FADD.FTZ R250, -R2.reuse, R220 ;  /* 0x000000dc02fa7221 */ /* 0x040fe20000010100 */
[----:B------:R-:W-:Y:S01]  /*0ea0*/  FADD.FTZ R244, -R2, R228 ;  /* 0x000000e402f47221 */ /* 0x000fe20000010100 */
[----:B------:R-:W-:Y:S01]  /*0eb0*/  SHF.L.U32 R228, R198, 0x10, RZ ;  /* 0x00000010c6e47819 */ /* 0x000fe200000006ff */
[----:B0-----:R-:W-:Y:S01]  /*0ec0*/  FADD.FTZ R209, -R2, R19 ;  /* 0x0000001302d17221 */ /* 0x001fe20000010100 */
[----:B------:R-:W-:Y:S01]  /*0ed0*/  SHF.L.U32 R19, R236, 0x10, RZ ;  /* 0x00000010ec137819 */ /* 0x000fe200000006ff */
[C---:B------:R-:W-:Y:S01]  /*0ee0*/  FADD.FTZ R236, -R2.reuse, R232 ;  /* 0x000000e802ec7221 */ /* 0x040fe20000010100 */
[C---:B------:R-:W-:Y:S01]  /*0ef0*/  FADD.FTZ R232, -R2.reuse, R4 ;  /* 0x0000000402e87221 */ /* 0x040fe20000010100 */
[C---:B------:R-:W-:Y:S01]  /*0f00*/  FADD.FTZ R4, -R2.reuse, R7 ;  /* 0x0000000702047221 */ /* 0x040fe20000010100 */
[--C-:B------:R-:W-:Y:S01]  /*0f10*/  FADD.FTZ R7, -R2, R200.reuse ;  /* 0x000000c802077221 */ /* 0x100fe20000010100 */
[----:B------:R-:W-:Y:S01]  /*0f20*/  PRMT R200, R198, 0x7632, R200 ;  /* 0x00007632c6c87816 */ /* 0x000fe200000000c8 */
[----:B------:R-:W-:Y:S01]  /*0f30*/  FADD.FTZ R207, -R2, R207 ;  /* 0x000000cf02cf7221 */ /* 0x000fe20000010100 */
[----:B------:R-:W-:-:S02]  /*0f40*/  PRMT R28, R14, 0x7632, R28 ;  /* 0x000076320e1c7816 */ /* 0x000fc4000000001c */
[----:B------:R-:W-:Y:S01]  /*0f50*/  SHF.L.U32 R198, R14, 0x10, RZ ;  /* 0x000000100ec67819 */ /* 0x000fe200000006ff */
[----:B------:R-:W-:Y:S01]  /*0f60*/  FADD.FTZ R233, -R2, R233 ;  /* 0x000000e902e97221 */ /* 0x000fe20000010100 */
[----:B------:R-:W-:Y:S02]  /*0f70*/  MOV R14, R250 ;  /* 0x000000fa000e7202 */ /* 0x000fe40000000f00 */
[C---:B------:R-:W-:Y:S01]  /*0f80*/  IADD3 R214, PT, PT, R216.reuse, 0x80, RZ ;  /* 0x00000080d8d67810 */ /* 0x040fe20007ffe0ff */
[----:B------:R-:W-:Y:S01]  /*0f90*/  FMUL.FTZ R250, R207, UR30 ;  /* 0x0000001ecffa7c20 */ /* 0x000fe20008410000 */
[----:B------:R-:W-:-:S04]  /*0fa0*/  IMAD.WIDE.U32 R216, R216, 0x8, R240 ;  /* 0x00000008d8d87825 */ /* 0x000fc800078e00f0 */
[----:B------:R-:W-:Y:S01]  /*0fb0*/  FMUL.FTZ R207, R14, UR30 ;  /* 0x0000001e0ecf7c20 */ /* 0x000fe20008410000 */
[----:B------:R-:W-:Y:S01]  /*0fc0*/  FADD.FTZ R208, -R2, R18 ;  /* 0x0000001202d07221 */ /* 0x000fe20000010100 */
[----:B------:R-:W-:Y:S01]  /*0fd0*/  FMUL.FTZ R14, R233, UR30 ;  /* 0x0000001ee90e7c20 */ /* 0x000fe20008410000 */
[----:B------:R-:W-:Y:S01]  /*0fe0*/  IMAD.WIDE.U32 R214, R214, 0x8, R240 ;  /* 0x00000008d6d67825 */ /* 0x000fe200078e00f0 */
[C---:B------:R-:W-:Y:S01]  /*0ff0*/  PRMT R241, R237.reuse, 0x7632, R241 ;  /* 0x00007632edf17816 */ /* 0x040fe200000000f1 */
[----:B------:R-:W4:Y:S01]  /*1000*/  LDL R233, [R1+0x74] ;  /* 0x0000740001e97983 */ /* 0x000f220000100800 */
[----:B------:R-:W-:Y:S01]  /*1010*/  SHF.L.U32 R18, R237, 0x10, RZ ;  /* 0x00000010ed127819 */ /* 0x000fe200000006ff */
[C---:B------:R-:W-:Y:S01]  /*1020*/  FADD.FTZ R237, -R2.reuse, R231 ;  /* 0x000000e702ed7221 */ /* 0x040fe20000010100 */
[C---:B------:R-:W-:Y:S01]  /*1030*/  FADD.FTZ R0, -R2.reuse, R16 ;  /* 0x0000001002007221 */ /* 0x040fe20000010100 */
[C---:B------:R-:W-:Y:S01]  /*1040*/  FADD.FTZ R204, -R2.reuse, R204 ;  /* 0x000000cc02cc7221 */ /* 0x040fe20000010100 */
        /* <DEDUP_REMOVED lines=17> */
[----:B------:R-:W-:Y:S01]  /*1160*/  FMUL.FTZ R222, R204, UR30 ;  /* 0x0000001eccde7c20 */ /* 0x000fe20008410000 */
[----:B------:R-:W-:-:S02]  /*1170*/  SHF.L.U32 R229, R199, 0x10, RZ ;  /* 0x00000010c7e57819 */ /* 0x000fc400000006ff */
[----:B------:R-:W-:Y:S01]  /*1180*/  PRMT R25, R9, 0x7632, R25 ;  /* 0x0000763209197816 */ /* 0x000fe20000000019 */
[----:B------:R-:W-:Y:S01]  /*1190*/  FADD.FTZ R76, R76, R17 ;  /* 0x000000114c4c7221 */ /* 0x000fe20000010000 */
[C---:B------:R-:W-:Y:S01]  /*11a0*/  PRMT R203, R13.reuse, 0x7632, R203 ;  /* 0x000076320dcb7816 */ /* 0x040fe200000000cb */
[----:B------:R-:W-:Y:S01]  /*11b0*/  FADD.FTZ R80, R80, R19 ;  /* 0x0000001350507221 */ /* 0x000fe20000010000 */
[----:B------:R-:W-:Y:S02]  /*11c0*/  SHF.L.U32 R199, R13, 0x10, RZ ;  /* 0x000000100dc77819 */ /* 0x000fe400000006ff */
[----:B------:R-:W-:Y:S02]  /*11d0*/  SHF.L.U32 R242, R242, 0x10, RZ ;  /* 0x00000010f2f27819 */ /* 0x000fe400000006ff */
[C---:B------:R-:W-:Y:S02]  /*11e0*/  PRMT R21, R11.reuse, 0x7632, R21 ;  /* 0x000076320b157816 */ /* 0x040fe40000000015 */
[----:B-1----:R-:W-:Y:S01]  /*11f0*/  SHF.L.U32 R20, R11, 0x10, RZ ;  /* 0x000000100b147819 */ /* 0x002fe200000006ff */
[----:B------:R-:W-:Y:S01]  /*1200*/  FADD.FTZ R64, R64, R230 ;  /* 0x000000e640407221 */ /* 0x000fe20000010000 */
[----:B------:R-:W-:Y:S01]  /*1210*/  MOV R13, R24 ;  /* 0x00000018000d7202 */ /* 0x000fe20000000f00 */
[----:B------:R-:W-:Y:S01]  /*1220*/  FMUL.FTZ R223, R209, UR30 ;  /* 0x0000001ed1df7c20 */ /* 0x000fe20008410000 */
[----:B------:R-:W-:Y:S01]  /*1230*/  SHF.L.U32 R24, R9, 0x10, RZ ;  /* 0x0000001009187819 */ /* 0x000fe200000006ff */
[----:B------:R-:W-:Y:S01]  /*1240*/  FFMA.FTZ R108, R222, R17, R108 ;  /* 0x00000011de6c7223 */ /* 0x000fe2000001006c */
[----:B------:R-:W4:Y:S01]  /*1250*/  LDL R9, [R1+0x78] ;  /* 0x0000780001097983 */ /* 0x000f220000100800 */
[----:B------:R-:W-:Y:S01]  /*1260*/  FMUL.FTZ R224, R208, UR30 ;  /* 0x0000001ed0e07c20 */ /* 0x000fe20008410000 */
[----:B------:R-:W-:Y:S01]  /*1270*/  SHF.L.U32 R240, R219, 0x10, RZ ;  /* 0x00000010dbf07819 */ /* 0x000fe200000006ff */
[----:B------:R-:W-:Y:S01]  /*1280*/  FADD.FTZ R68, R68, R228 ;  /* 0x000000e444447221 */ /* 0x000fe20000010000 */
[----:B------:R-:W-:Y:S01]  /*1290*/  FADD.FTZ R60, R60, R198 ;  /* 0x000000c63c3c7221 */ /* 0x000fe20000010000 */
[----:B------:R-:W-:Y:S01]  /*12a0*/  FFMA.FTZ R104, R207, R226, R104 ;  /* 0x000000e2cf687223 */ /* 0x000fe20000010068 */
[----:B------:R-:W-:Y:S01]  /*12b0*/  FADD.FTZ R72, R72, R226 ;  /* 0x000000e248487221 */ /* 0x000fe20000010000 */
[----:B------:R-:W-:Y:S01]  /*12c0*/  FADD.FTZ R62, R62, R197 ;  /* 0x000000c53e3e7221 */ /* 0x000fe20000010000 */
[----:B------:R-:W-:Y:S01]  /*12d0*/  FADD.FTZ R56, R56, R196 ;  /* 0x000000c438387221 */ /* 0x000fe20000010000 */
[----:B------:R-:W-:Y:S01]  /*12e0*/  FADD.FTZ R74, R74, R227 ;  /* 0x000000e34a4a7221 */ /* 0x000fe20000010000 */
[----:B------:R-:W-:Y:S01]  /*12f0*/  FMUL.FTZ R7, R7, UR30 ;  /* 0x0000001e07077c20 */ /* 0x000fe20008410000 */
[----:B------:R-:W-:Y:S01]  /*1300*/  FADD.FTZ R52, R52, R22 ;  /* 0x0000001634347221 */ /* 0x000fe20000010000 */
[----:B------:R-:W5:Y:S04]  /*1310*/  LDG.E.64 R216, desc[UR22][R216.64] ;  /* 0x00000016d8d87981 */ /* 0x000f68000c1e1b00 */
[----:B------:R-:W5:Y:S01]  /*1320*/  LDG.E.64 R214, desc[UR22][R214.64] ;  /* 0x00000016d6d67981 */ /* 0x000f62000c1e1b00 */
[----:B--2---:R-:W-:Y:S01]  /*1330*/  FMUL.FTZ R208, R15, R16 ;  /* 0x000000100fd07220 */ /* 0x004fe20000410000 */
[----:B------:R-:W-:-:S02]  /*1340*/  FMUL.FTZ R15, R236, UR30 ;  /* 0x0000001eec0f7c20 */ /* 0x000fc40008410000 */
[----:B------:R-:W2:Y:S01]  /*1350*/  LDL R236, [R1+0x64] ;  /* 0x0000640001ec7983 */ /* 0x000ea20000100800 */
[----:B---3--:R-:W-:Y:S01]  /*1360*/  FMUL.FTZ R209, R8, R17 ;  /* 0x0000001108d17220 */ /* 0x008fe20000410000 */
[----:B------:R-:W-:Y:S02]  /*1370*/  FMUL.FTZ R17, R238, UR30 ;  /* 0x0000001eee117c20 */ /* 0x000fe40008410000 */
[----:B------:R-:W3:Y:S01]  /*1380*/  LDL R238, [R1+0x7c] ;  /* 0x00007c0001ee7983 */ /* 0x000ee20000100800 */
[----:B----4-:R-:W-:Y:S01]  /*1390*/  FMUL.FTZ R219, R10, R19 ;  /* 0x000000130adb7220 */ /* 0x010fe20000410000 */
[----:B------:R-:W-:Y:S02]  /*13a0*/  FMUL.FTZ R10, R231, UR30 ;  /* 0x0000001ee70a7c20 */ /* 0x000fe40008410000 */
[----:B------:R-:W4:Y:S01]  /*13b0*/  LDL R231, [R1+0x38] ;  /* 0x0000380001e77983 */ /* 0x000f220000100800 */
[----:B------:R-:W-:Y:S01]  /*13c0*/  FMUL.FTZ R8, R4, UR30 ;  /* 0x0000001e04087c20 */ /* 0x000fe20008410000 */
[----:B------:R-:W-:Y:S01]  /*13d0*/  FMUL.FTZ R0, R0, UR30 ;  /* 0x0000001e00007c20 */ /* 0x000fe20008410000 */
[----:B------:R-:W-:Y:S01]  /*13e0*/  SHF.L.U32 R241, R241, 0x10, RZ ;  /* 0x00000010f1f17819 */ /* 0x000fe200000006ff */
[----:B------:R-:W-:-:S02]  /*13f0*/  FMUL.FTZ R225, R218, UR30 ;  /* 0x0000001edae17c20 */ /* 0x000fc40008410000 */
[----:B------:R-:W-:Y:S01]  /*1400*/  FFMA.FTZ R112, R0, R19, R112 ;  /* 0x0000001300707223 */ /* 0x000fe20000010070 */
[----:B------:R-:W-:Y:S01]  /*1410*/  FMUL.FTZ R19, R244, UR30 ;  /* 0x0000001ef4137c20 */ /* 0x000fe20008410000 */
[----:B------:R-:W-:Y:S01]  /*1420*/  FMUL.FTZ R221, R205, UR30 ;  /* 0x0000001ecddd7c20 */ /* 0x000fe20008410000 */
[----:B------:R-:W-:Y:S01]  /*1430*/  MOV R244, R13 ;  /* 0x0000000d00f47202 */ /* 0x000fe20000000f00 */
[----:B------:R-:W-:Y:S01]  /*1440*/  FMUL.FTZ R220, R206, UR30 ;  /* 0x0000001ecedc7c20 */ /* 0x000fe20008410000 */
[----:B------:R-:W-:Y:S01]  /*1450*/  FMUL.FTZ R13, R234, UR30 ;  /* 0x0000001eea0d7c20 */ /* 0x000fe20008410000 */
[----:B------:R-:W-:Y:S01]  /*1460*/  FMUL.FTZ R206, R252, UR30 ;  /* 0x0000001efcce7c20 */ /* 0x000fe20008410000 */
[----:B------:R-:W4:Y:S01]  /*1470*/  LDL R234, [R1+0x48] ;  /* 0x0000480001ea7983 */ /* 0x000f220000100800 */
[----:B------:R-:W-:Y:S01]  /*1480*/  FMUL.FTZ R11, R232, UR30 ;  /* 0x0000001ee80b7c20 */ /* 0x000fe20008410000 */
[----:B------:R-:W-:Y:S01]  /*1490*/  FMUL.FTZ R252, R2, UR30 ;  /* 0x0000001e02fc7c20 */ /* 0x000fe20008410000 */
[----:B------:R-:W-:Y:S01]  /*14a0*/  FFMA.FTZ R114, R224, R18, R114 ;  /* 0x00000012e0727223 */ /* 0x000fe20000010072 */
[----:B------:R-:W-:Y:S01]  /*14b0*/  FADD.FTZ R82, R82, R18 ;  /* 0x0000001252527221 */ /* 0x000fe20000010000 */
[----:B------:R-:W-:Y:S01]  /*14c0*/  FADD.FTZ R77, R77, R242 ;  /* 0x000000f24d4d7221 */ /* 0x000fe20000010000 */
[----:B------:R-:W-:Y:S01]  /*14d0*/  FFMA.FTZ R109, R221, R242, R109 ;  /* 0x000000f2dd6d7223 */ /* 0x000fe2000001006d */
[----:B------:R-:W4:Y:S01]  /*14e0*/  LDL R232, [R1+0x20] ;  /* 0x0000200001e87983 */ /* 0x000f220000100800 */
[----:B------:R-:W-:-:S03]  /*14f0*/  FMUL.FTZ R4, R233, R240 ;  /* 0x000000f0e9047220 */ /* 0x000fc60000410000 */
[----:B------:R-:W4:Y:S01]  /*1500*/  LDL R233, [R1+0x30] ;  /* 0x0000300001e97983 */ /* 0x000f220000100800 */
[----:B------:R-:W-:Y:S01]  /*1510*/  FMUL.FTZ R205, R251, UR30 ;  /* 0x0000001efbcd7c20 */ /* 0x000fe20008410000 */
[----:B------:R-:W-:Y:S01]  /*1520*/  MOV R251, R203 ;  /* 0x000000cb00fb7202 */ /* 0x000fe20000000f00 */
[----:B------:R-:W-:Y:S01]  /*1530*/  FMUL.FTZ R203, R248, UR30 ;  /* 0x0000001ef8cb7c20 */ /* 0x000fe20008410000 */
[----:B------:R-:W-:Y:S01]  /*1540*/  MOV R248, R202 ;  /* 0x000000ca00f87202 */ /* 0x000fe20000000f00 */
[----:B------:R-:W-:Y:S01]  /*1550*/  FMUL.FTZ R202, R247, UR30 ;  /* 0x0000001ef7ca7c20 */ /* 0x000fe20008410000 */
[----:B------:R-:W-:Y:S01]  /*1560*/  MOV R247, R201 ;  /* 0x000000c900f77202 */ /* 0x000fe20000000f00 */
[----:B------:R-:W-:Y:S01]  /*1570*/  FMUL.FTZ R201, R246, UR30 ;  /* 0x0000001ef6c97c20 */ /* 0x000fe20008410000 */
[----:B------:R-:W-:Y:S01]  /*1580*/  MOV R246, R200 ;  /* 0x000000c800f67202 */ /* 0x000fe20000000f00 */
[----:B------:R-:W-:Y:S01]  /*1590*/  FMUL.FTZ R204, R249, UR30 ;  /* 0x0000001ef9cc7c20 */ /* 0x000fe20008410000 */
[----:B------:R-:W-:Y:S01]  /*15a0*/  FMUL.FTZ R200, R245, UR30 ;  /* 0x0000001ef5c87c20 */ /* 0x000fe20008410000 */
[----:B------:R-:W-:Y:S01]  /*15b0*/  FFMA.FTZ R98, R17, R199, R98 ;  /* 0x000000c711627223 */ /* 0x000fe20000010062 */
[----:B------:R-:W-:Y:S01]  /*15c0*/  FADD.FTZ R66, R66, R199 ;  /* 0x000000c742427221 */ /* 0x000fe20000010000 */
[----:B------:R-:W4:Y:S04]  /*15d0*/  LDL R245, [R1+0x58] ;  /* 0x0000580001f57983 */ /* 0x000f280000100800 */
[----:B------:R-:W4:Y:S01]  /*15e0*/  LDL R249, [R1+0x6c] ;  /* 0x00006c0001f97983 */ /* 0x000f220000100800 */
[----:B------:R-:W-:Y:S01]  /*15f0*/  FMUL.FTZ R218, R9, R18 ;  /* 0x0000001209da7220 */ /* 0x000fe20000410000 */
[----:B------:R-:W-:Y:S01]  /*1600*/  FMUL.FTZ R9, R5, UR30 ;  /* 0x0000001e05097c20 */ /* 0x000fe20008410000 */
[----:B------:R-:W-:Y:S01]  /*1610*/  FMUL.FTZ R5, R3, UR30 ;  /* 0x0000001e03057c20 */ /* 0x000fe20008410000 */
[----:B------:R-:W-:-:S02]  /*1620*/  FMUL.FTZ R18, R239, UR30 ;  /* 0x0000001eef127c20 */ /* 0x000fc40008410000 */
[----:B------:R-:W4:Y:S01]  /*1630*/  LDL R239, [R1+0x50] ;  /* 0x0000500001ef7983 */ /* 0x000f220000100800 */
[----:B--2---:R-:W-:-:S03]  /*1640*/  FMUL.FTZ R2, R236, R242 ;  /* 0x000000f2ec027220 */ /* 0x004fc60000410000 */
[----:B------:R-:W2:Y:S01]  /*1650*/  LDL R242, [R1+0x28] ;  /* 0x0000280001f27983 */ /* 0x000ea20000100800 */
[----:B---3--:R-:W-:-:S03]  /*1660*/  FMUL.FTZ R3, R238, R241 ;  /* 0x000000f1ee037220 */ /* 0x008fc60000410000 */
[----:B------:R-:W3:Y:S01]  /*1670*/  LDL R238, [R1+0x40] ;  /* 0x0000400001ee7983 */ /* 0x000ee20000100800 */
[----:B------:R-:W-:Y:S01]  /*1680*/  SHF.L.U32 R236, R244, 0x10, RZ ;  /* 0x00000010f4ec7819 */ /* 0x000fe200000006ff */
[----:B----4-:R-:W-:Y:S01]  /*1690*/  FMUL.FTZ R231, R231, R199 ;  /* 0x000000c7e7e77220 */ /* 0x010fe20000410000 */
[----:B------:R-:W-:Y:S02]  /*16a0*/  SHF.L.U32 R199, R28, 0x10, RZ ;  /* 0x000000101cc77819 */ /* 0x000fe400000006ff */
[----:B------:R0:W5:Y:S04]  /*16b0*/  LDL.LU R28, [R1+0xa0] ;  /* 0x0000a000011c7983 */ /* 0x0001680000300800 */
[----:B------:R-:W4:Y:S01]  /*16c0*/  LDL R244, [R1+0x10] ;  /* 0x0000100001f47983 */ /* 0x000f220000100800 */
[----:B------:R-:W-:Y:S01]  /*16d0*/  FFMA.FTZ R96, R19, R230, R96 ;  /* 0x000000e613607223 */ /* 0x000fe20000010060 */
[----:B------:R-:W-:Y:S01]  /*16e0*/  FADD.FTZ R70, R70, R229 ;  /* 0x000000e546467221 */ /* 0x000fe20000010000 */
[-C--:B------:R-:W-:Y:S01]  /*16f0*/  FFMA.FTZ R102, R201, R229.reuse, R102 ;  /* 0x000000e5c9667223 */ /* 0x080fe20000010066 */
[----:B------:R-:W-:Y:S01]  /*1700*/  FFMA.FTZ R100, R203, R228, R100 ;  /* 0x000000e4cb647223 */ /* 0x000fe20000010064 */
[----:B------:R-:W-:Y:S01]  /*1710*/  FMUL.FTZ R229, R234, R229 ;  /* 0x000000e5eae57220 */ /* 0x000fe20000410000 */
[----:B------:R-:W-:Y:S01]  /*1720*/  FADD.FTZ R234, RZ, R219 ;  /* 0x000000dbffea7221 */ /* 0x000fe20000010000 */
[-C--:B------:R-:W-:Y:S01]  /*1730*/  FFMA.FTZ R92, R15, R198.reuse, R92 ;  /* 0x000000c60f5c7223 */ /* 0x080fe2000001005c */
[----:B------:R-:W-:Y:S01]  /*1740*/  FFMA.FTZ R94, R13, R197, R94 ;  /* 0x000000c50d5e7223 */ /* 0x000fe2000001005e */
[----:B------:R-:W-:Y:S01]  /*1750*/  FMUL.FTZ R232, R232, R198 ;  /* 0x000000c6e8e87220 */ /* 0x000fe20000410000 */
[----:B------:R-:W-:Y:S01]  /*1760*/  SHF.L.U32 R198, R27, 0x10, RZ ;  /* 0x000000101bc67819 */ /* 0x000fe200000006ff */
[----:B------:R-:W-:Y:S01]  /*1770*/  FADD.FTZ R234, R4, R234 ;  /* 0x000000ea04ea7221 */ /* 0x000fe20000010000 */
[----:B------:R0:W5:Y:S01]  /*1780*/  LDL.LU R27, [R1+0x9c] ;  /* 0x00009c00011b7983 */ /* 0x0001620000300800 */
[----:B------:R-:W-:Y:S01]  /*1790*/  FADD.FTZ R78, R78, R16 ;  /* 0x000000104e4e7221 */ /* 0x000fe20000010000 */
[----:B------:R-:W-:Y:S01]  /*17a0*/  FFMA.FTZ R110, R220, R16, R110 ;  /* 0x00000010dc6e7223 */ /* 0x000fe2000001006e */
[----:B------:R-:W-:Y:S01]  /*17b0*/  FMUL.FTZ R230, R233, R230 ;  /* 0x000000e6e9e67220 */ /* 0x000fe20000410000 */
[----:B------:R-:W-:-:S04]  /*17c0*/  FFMA.FTZ R233, R0, R219, RZ ;  /* 0x000000db00e97223 */ /* 0x000fc800000100ff */
[----:B------:R-:W-:-:S04]  /*17d0*/  FFMA.FTZ R233, R225, R4, R233 ;  /* 0x00000004e1e97223 */ /* 0x000fc800000100e9 */
[----:B------:R-:W-:Y:S01]  /*17e0*/  FFMA.FTZ R233, R224, R218, R233 ;  /* 0x000000dae0e97223 */ /* 0x000fe200000100e9 */
[----:B------:R-:W-:Y:S01]  /*17f0*/  FMUL.FTZ R16, R237, UR30 ;  /* 0x0000001eed107c20 */ /* 0x000fe20008410000 */
[----:B------:R-:W-:Y:S01]  /*1800*/  MOV R237, R12 ;  /* 0x0000000c00ed7202 */ /* 0x000fe20000000f00 */
[----:B------:R-:W-:Y:S01]  /*1810*/  FADD.FTZ R234, R218, R234 ;  /* 0x000000eadaea7221 */ /* 0x000fe20000010000 */
[----:B------:R-:W-:Y:S02]  /*1820*/  FMUL.FTZ R12, R235, UR30 ;  /* 0x0000001eeb0c7c20 */ /* 0x000fe40008410000 */
[----:B------:R-:W-:Y:S01]  /*1830*/  SHF.L.U32 R235, R237, 0x10, RZ ;  /* 0x00000010edeb7819 */ /* 0x000fe200000006ff */
[----:B------:R-:W-:Y:S01]  /*1840*/  FADD.FTZ R234, R3, R234 ;  /* 0x000000ea03ea7221 */ /* 0x000fe20000010000 */
[----:B------:R-:W-:Y:S02]  /*1850*/  SHF.L.U32 R237, R246, 0x10, RZ ;  /* 0x00000010f6ed7819 */ /* 0x000fe400000006ff */
[----:B------:R-:W-:Y:S01]  /*1860*/  SHF.L.U32 R243, R243, 0x10, RZ ;  /* 0x00000010f3f37819 */ /* 0x000fe200000006ff */
[----:B------:R-:W-:-:S04]  /*1870*/  FADD.FTZ R234, R209, R234 ;  /* 0x000000ead1ea7221 */ /* 0x000fc80000010000 */
[----:B------:R-:W-:Y:S01]  /*1880*/  FADD.FTZ R79, R79, R243 ;  /* 0x000000f34f4f7221 */ /* 0x000fe20000010000 */
[-C--:B------:R-:W-:Y:S01]  /*1890*/  FFMA.FTZ R111, R250, R243.reuse, R111 ;  /* 0x000000f3fa6f7223 */ /* 0x080fe2000001006f */
[----:B------:R-:W-:Y:S01]  /*18a0*/  FMUL.FTZ R249, R249, R243 ;  /* 0x000000f3f9f97220 */ /* 0x000fe20000410000 */
[----:B------:R-:W-:Y:S01]  /*18b0*/  FMUL.FTZ R226, R239, R226 ;  /* 0x000000e2efe27220 */ /* 0x000fe20000410000 */
[----:B------:R-:W-:Y:S01]  /*18c0*/  SHF.L.U32 R239, R247, 0x10, RZ ;  /* 0x00000010f7ef7819 */ /* 0x000fe200000006ff */
[----:B------:R-:W-:Y:S01]  /*18d0*/  FFMA.FTZ R88, R11, R196, R88 ;  /* 0x000000c40b587223 */ /* 0x000fe20000010058 */
[-C--:B------:R-:W-:Y:S01]  /*18e0*/  FFMA.FTZ R106, R205, R227.reuse, R106 ;  /* 0x000000e3cd6a7223 */ /* 0x080fe2000001006a */
[----:B------:R-:W-:Y:S01]  /*18f0*/  FMUL.FTZ R227, R245, R227 ;  /* 0x000000e3f5e37220 */ /* 0x000fe20000410000 */
[----:B---3--:R-:W-:Y:S01]  /*1900*/  FMUL.FTZ R228, R238, R228 ;  /* 0x000000e4eee47220 */ /* 0x008fe20000410000 */
[----:B------:R-:W-:Y:S01]  /*1910*/  FFMA.FTZ R238, R223, R3, R233 ;  /* 0x00000003dfee7223 */ /* 0x000fe200000100e9 */
[----:B--2---:R-:W-:Y:S01]  /*1920*/  FMUL.FTZ R233, R242, R197 ;  /* 0x000000c5f2e97220 */ /* 0x004fe20000410000 */
[----:B------:R-:W-:-:S02]  /*1930*/  SHF.L.U32 R197, R26, 0x10, RZ ;  /* 0x000000101ac57819 */ /* 0x000fc400000006ff */
[----:B------:R0:W5:Y:S04]  /*1940*/  LDL.LU R26, [R1+0x98] ;  /* 0x00009800011a7983 */ /* 0x0001680000300800 */
[----:B------:R-:W2:Y:S04]  /*1950*/  LDL R247, [R1+0x54] ;  /* 0x0000540001f77983 */ /* 0x000ea80000100800 */
[----:B------:R-:W3:Y:S01]  /*1960*/  LDL R246, [R1+0x5c] ;  /* 0x00005c0001f67983 */ /* 0x000ee20000100800 */
[----:B------:R-:W-:-:S03]  /*1970*/  FADD.FTZ R242, R2, R234 ;  /* 0x000000ea02f27221 */ /* 0x000fc60000010000 */
[----:B------:R-:W3:Y:S01]  /*1980*/  LDL R243, [R1+0x44] ;  /* 0x0000440001f37983 */ /* 0x000ee20000100800 */
[----:B----4-:R-:W-:-:S03]  /*1990*/  FMUL.FTZ R234, R244, R196 ;  /* 0x000000c4f4ea7220 */ /* 0x010fc60000410000 */
[----:B------:R-:W4:Y:S01]  /*19a0*/  LDL R244, [R1+0x18] ;  /* 0x0000180001f47983 */ /* 0x000f220000100800 */
[----:B------:R-:W-:-:S03]  /*19b0*/  SHF.L.U32 R196, R25, 0x10, RZ ;  /* 0x0000001019c47819 */ /* 0x000fc600000006ff */
[----:B------:R0:W5:Y:S04]  /*19c0*/  LDL.LU R25, [R1+0x94] ;  /* 0x0000940001197983 */ /* 0x0001680000300800 */
[----:B------:R-:W4:Y:S01]  /*19d0*/  LDL R245, [R1+0x4c] ;  /* 0x00004c0001f57983 */ /* 0x000f220000100800 */
[----:B------:R-:W-:-:S04]  /*19e0*/  FFMA.FTZ R238, R222, R209, R238 ;  /* 0x000000d1deee7223 */ /* 0x000fc800000100ee */
[----:B------:R-:W-:-:S04]  /*19f0*/  FFMA.FTZ R238, R221, R2, R238 ;  /* 0x00000002ddee7223 */ /* 0x000fc800000100ee */
[----:B------:R-:W-:Y:S01]  /*1a00*/  FFMA.FTZ R238, R220, R208, R238 ;  /* 0x000000d0dcee7223 */ /* 0x000fe200000100ee */
[----:B------:R-:W-:-:S03]  /*1a10*/  FFMA.FTZ R105, R206, R235, R105 ;  /* 0x000000ebce697223 */ /* 0x000fc60000010069 */
[----:B------:R-:W-:Y:S01]  /*1a20*/  FFMA.FTZ R238, R250, R249, R238 ;  /* 0x000000f9faee7223 */ /* 0x000fe200000100ee */
[----:B------:R-:W-:-:S03]  /*1a30*/  FADD.FTZ R73, R73, R235 ;  /* 0x000000eb49497221 */ /* 0x000fc60000010000 */
[----:B------:R-:W-:Y:S01]  /*1a40*/  FFMA.FTZ R238, R207, R226, R238 ;  /* 0x000000e2cfee7223 */ /* 0x000fe200000100ee */
        /* <DEDUP_REMOVED lines=8> */
[----:B------:R-:W-:Y:S01]  /*1ad0*/  SHF.L.U32 R241, R251, 0x10, RZ ;  /* 0x00000010fbf17819 */ /* 0x000fe200000006ff */
[----:B------:R-:W-:Y:S01]  /*1ae0*/  FFMA.FTZ R113, R225, R240, R113 ;  /* 0x000000f0e1717223 */ /* 0x000fe20000010071 */
[----:B------:R-:W-:Y:S01]  /*1af0*/  FADD.FTZ R81, R81, R240 ;  /* 0x000000f051517221 */ /* 0x000fe20000010000 */
[----:B------:R-:W-:Y:S01]  /*1b00*/  SHF.L.U32 R240, R248, 0x10, RZ ;  /* 0x00000010f8f07819 */ /* 0x000fe200000006ff */
[----:B------:R-:W-:Y:S01]  /*1b10*/  FADD.FTZ R71, R71, R239 ;  /* 0x000000ef47477221 */ /* 0x000fe20000010000 */
[----:B------:R-:W-:Y:S01]  /*1b20*/  FFMA.FTZ R103, R200, R239, R103 ;  /* 0x000000efc8677223 */ /* 0x000fe20000010067 */
[----:B--2---:R-:W-:-:S04]  /*1b30*/  FMUL.FTZ R235, R247, R235 ;  /* 0x000000ebf7eb7220 */ /* 0x004fc80000410000 */
[----:B------:R-:W-:Y:S01]  /*1b40*/  FFMA.FTZ R238, R206, R235, R238 ;  /* 0x000000ebceee7223 */ /* 0x000fe200000100ee */
[----:B---3--:R-:W-:-:S03]  /*1b50*/  FMUL.FTZ R236, R246, R236 ;  /* 0x000000ecf6ec7220 */ /* 0x008fc60000410000 */
[----:B------:R-:W-:Y:S01]  /*1b60*/  FFMA.FTZ R238, R205, R227, R238 ;  /* 0x000000e3cdee7223 */ /* 0x000fe200000100ee */
[----:B------:R-:W-:-:S03]  /*1b70*/  FMUL.FTZ R237, R243, R237 ;  /* 0x000000edf3ed7220 */ /* 0x000fc60000410000 */
[----:B------:R-:W-:-:S04]  /*1b80*/  FFMA.FTZ R238, R204, R236, R238 ;  /* 0x000000ecccee7223 */ /* 0x000fc800000100ee */
[----:B------:R-:W-:Y:S01]  /*1b90*/  FFMA.FTZ R243, R203, R228, R238 ;  /* 0x000000e4cbf37223 */ /* 0x000fe200000100ee */
[----:B----4-:R-:W-:Y:S02]  /*1ba0*/  FMUL.FTZ R238, R244, R24 ;  /* 0x00000018f4ee7220 */ /* 0x010fe40000410000 */
[----:B------:R0:W5:Y:S04]  /*1bb0*/  LDL.LU R24, [R1+0x90] ;  /* 0x0000900001187983 */ /* 0x0001680000300800 */
[----:B------:R-:W2:Y:S04]  /*1bc0*/  LDL R244, [R1+0x34] ;  /* 0x0000340001f47983 */ /* 0x000ea80000100800 */
[----:B------:R-:W3:Y:S01]  /*1bd0*/  LDL R251, [R1+0x3c] ;  /* 0x00003c0001fb7983 */ /* 0x000ee20000100800 */
[----:B------:R-:W-:-:S03]  /*1be0*/  SHF.L.U32 R247, R23, 0x10, RZ ;  /* 0x0000001017f77819 */ /* 0x000fc600000006ff */
[----:B------:R0:W5:Y:S01]  /*1bf0*/  LDL.LU R23, [R1+0x8c] ;  /* 0x00008c0001177983 */ /* 0x0001620000300800 */
[----:B------:R-:W-:-:S03]  /*1c00*/  FMUL.FTZ R239, R245, R239 ;  /* 0x000000eff5ef7220 */ /* 0x000fc60000410000 */
[----:B------:R-:W4:Y:S04]  /*1c10*/  LDL R248, [R1+0x24] ;  /* 0x0000240001f87983 */ /* 0x000f280000100800 */
[----:B------:R-:W4:Y:S04]  /*1c20*/  LDL R245, [R1] ;  /* 0x0000000001f57983 */ /* 0x000f280000100800 */
[----:B------:R-:W4:Y:S01]  /*1c30*/  LDL R246, [R1+0x2c] ;  /* 0x00002c0001f67983 */ /* 0x000f220000100800 */
        /* <DEDUP_REMOVED lines=23> */
[----:B--2---:R-:W-:Y:S01]  /*1db0*/  FMUL.FTZ R240, R244, R240 ;  /* 0x000000f0f4f07220 */ /* 0x004fe20000410000 */
[----:B------:R-:W-:-:S03]  /*1dc0*/  FADD.FTZ R244, R230, R242 ;  /* 0x000000f2e6f47221 */ /* 0x000fc60000010000 */
[----:B------:R-:W-:Y:S01]  /*1dd0*/  FFMA.FTZ R242, R18, R240, R243 ;  /* 0x000000f012f27223 */ /* 0x000fe200000100f3 */
[----:B------:R-:W-:Y:S01]  /*1de0*/  FADD.FTZ R243, R240, R244 ;  /* 0x000000f4f0f37221 */ /* 0x000fe20000010000 */
[----:B---3--:R-:W-:-:S03]  /*1df0*/  FMUL.FTZ R241, R251, R241 ;  /* 0x000000f1fbf17220 */ /* 0x008fc60000410000 */
[----:B------:R-:W-:Y:S01]  /*1e00*/  FADD.FTZ R244, R231, R243 ;  /* 0x000000f3e7f47221 */ /* 0x000fe20000010000 */
[----:B------:R-:W-:-:S03]  /*1e10*/  FFMA.FTZ R242, R17, R231, R242 ;  /* 0x000000e711f27223 */ /* 0x000fc600000100f2 */
[----:B------:R-:W-:Y:S01]  /*1e20*/  FADD.FTZ R244, R241, R244 ;  /* 0x000000f4f1f47221 */ /* 0x000fe20000010000 */
[----:B------:R-:W-:Y:S01]  /*1e30*/  FFMA.FTZ R243, R16, R241, R242 ;  /* 0x000000f110f37223 */ /* 0x000fe200000100f2 */
[----:B----4-:R-:W-:Y:S02]  /*1e40*/  FMUL.FTZ R242, R248, R199 ;  /* 0x000000c7f8f27220 */ /* 0x010fe40000410000 */
[----:B------:R-:W-:Y:S01]  /*1e50*/  FADD.FTZ R244, R232, R244 ;  /* 0x000000f4e8f47221 */ /* 0x000fe20000010000 */
[----:B------:R-:W-:Y:S01]  /*1e60*/  FFMA.FTZ R199, R15, R232, R243 ;  /* 0x000000e80fc77223 */ /* 0x000fe200000100f3 */
[----:B------:R-:W-:Y:S02]  /*1e70*/  FMUL.FTZ R243, R245, R22 ;  /* 0x00000016f5f37220 */ /* 0x000fe40000410000 */
[----:B------:R-:W-:Y:S01]  /*1e80*/  FADD.FTZ R245, R242, R244 ;  /* 0x000000f4f2f57221 */ /* 0x000fe20000010000 */
[----:B------:R-:W-:Y:S01]  /*1e90*/  FMUL.FTZ R244, R246, R198 ;  /* 0x000000c6f6f47220 */ /* 0x000fe20000410000 */
[----:B------:R0:W5:Y:S02]  /*1ea0*/  LDL.LU R22, [R1+0x88] ;  /* 0x0000880001167983 */ /* 0x0001640000300800 */
[----:B------:R-:W-:Y:S01]  /*1eb0*/  FADD.FTZ R245, R233, R245 ;  /* 0x000000f5e9f57221 */ /* 0x000fe20000010000 */
[----:B------:R-:W-:-:S02]  /*1ec0*/  SHF.L.U32 R198, R21, 0x10, RZ ;  /* 0x0000001015c67819 */ /* 0x000fc400000006ff */
[----:B------:R0:W5:Y:S01]  /*1ed0*/  LDL.LU R21, [R1+0x84] ;  /* 0x0000840001157983 */ /* 0x0001620000300800 */
[----:B------:R-:W-:-:S03]  /*1ee0*/  FADD.FTZ R246, R244, R245 ;  /* 0x000000f5f4f67221 */ /* 0x000fc60000010000 */
[----:B------:R-:W2:Y:S01]  /*1ef0*/  LDL R245, [R1+0x14] ;  /* 0x0000140001f57983 */ /* 0x000ea20000100800 */
[----:B------:R-:W-:Y:S01]  /*1f00*/  FFMA.FTZ R199, R14, R242, R199 ;  /* 0x000000f20ec77223 */ /* 0x000fe200000100c7 */
[----:B------:R-:W-:Y:S01]  /*1f10*/  FFMA.FTZ R89, R10, R197, R89 ;  /* 0x000000c50a597223 */ /* 0x000fe20000010059 */
[----:B------:R-:W-:Y:S01]  /*1f20*/  FADD.FTZ R57, R57, R197 ;  /* 0x000000c539397221 */ /* 0x000fe20000010000 */
[----:B------:R-:W3:Y:S01]  /*1f30*/  LDL R248, [R1+0x8] ;  /* 0x0000080001f87983 */ /* 0x000ee20000100800 */
[----:B------:R-:W-:Y:S01]  /*1f40*/  FFMA.FTZ R199, R13, R233, R199 ;  /* 0x000000e90dc77223 */ /* 0x000fe200000100c7 */
[----:B------:R-:W-:Y:S01]  /*1f50*/  FFMA.FTZ R91, R8, R196, R91 ;  /* 0x000000c4085b7223 */ /* 0x000fe2000001005b */
[----:B------:R-:W-:Y:S01]  /*1f60*/  FADD.FTZ R59, R59, R196 ;  /* 0x000000c43b3b7221 */ /* 0x000fe20000010000 */
[----:B------:R-:W4:Y:S01]  /*1f70*/  LDL R251, [R1+0xc] ;  /* 0x00000c0001fb7983 */ /* 0x000f220000100800 */
[----:B------:R-:W-:Y:S01]  /*1f80*/  FFMA.FTZ R199, R12, R244, R199 ;  /* 0x000000f40cc77223 */ /* 0x000fe200000100c7 */
[----:B--2---:R-:W-:-:S03]  /*1f90*/  FMUL.FTZ R245, R245, R197 ;  /* 0x000000c5f5f57220 */ /* 0x004fc60000410000 */
[----:B------:R-:W-:Y:S01]  /*1fa0*/  FFMA.FTZ R197, R11, R234, R199 ;  /* 0x000000ea0bc57223 */ /* 0x000fe200000100c7 */
[----:B------:R-:W-:Y:S02]  /*1fb0*/  FADD.FTZ R199, R234, R246 ;  /* 0x000000f6eac77221 */ /* 0x000fe40000010000 */
[----:B------:R-:W2:Y:S01]  /*1fc0*/  LDL R246, [R1+0x1c] ;  /* 0x00001c0001f67983 */ /* 0x000ea20000100800 */
[----:B------:R-:W-:Y:S01]  /*1fd0*/  FFMA.FTZ R197, R10, R245, R197 ;  /* 0x000000f50ac57223 */ /* 0x000fe200000100c5 */
[----:B------:R-:W-:Y:S01]  /*1fe0*/  FADD.FTZ R199, R199, R245 ;  /* 0x000000f5c7c77221 */ /* 0x000fe20000010000 */
[-C--:B------:R-:W-:Y:S01]  /*1ff0*/  FFMA.FTZ R86, R5, R20.reuse, R86 ;  /* 0x0000001405567223 */ /* 0x080fe20000010056 */
[----:B------:R-:W-:Y:S01]  /*2000*/  FADD.FTZ R54, R54, R20 ;  /* 0x0000001436367221 */ /* 0x000fe20000010000 */
[----:B---3--:R-:W-:Y:S01]  /*2010*/  FMUL.FTZ R248, R248, R20 ;  /* 0x00000014f8f87220 */ /* 0x008fe20000410000 */
[----:B--2---:R-:W-:Y:S01]  /*2020*/  FMUL.FTZ R246, R246, R196 ;  /* 0x000000c4f6f67220 */ /* 0x004fe20000410000 */
[----:B------:R-:W-:Y:S01]  /*2030*/  FFMA.FTZ R196, R9, R238, R197 ;  /* 0x000000ee09c47223 */ /* 0x000fe200000100c5 */
[----:B------:R-:W-:-:S02]  /*2040*/  FADD.FTZ R197, R199, R238 ;  /* 0x000000eec7c57221 */ /* 0x000fc40000010000 */
[----:B------:R-:W2:Y:S04]  /*2050*/  LDL R199, [R1+0x4] ;  /* 0x0000040001c77983 */ /* 0x000ea80000100800 */
[----:B------:R0:W5:Y:S01]  /*2060*/  LDL.LU R20, [R1+0x80] ;  /* 0x0000800001147983 */ /* 0x0001620000300800 */
[----:B------:R-:W-:Y:S01]  /*2070*/  FMUL.FTZ R6, R6, UR30 ;  /* 0x0000001e06067c20 */ /* 0x000fe20008410000 */
[----:B------:R-:W-:Y:S01]  /*2080*/  FFMA.FTZ R196, R8, R246, R196 ;  /* 0x000000f608c47223 */ /* 0x000fe200000100c4 */
[----:B------:R-:W-:Y:S01]  /*2090*/  FADD.FTZ R197, R197, R246 ;  /* 0x000000f6c5c57221 */ /* 0x000fe20000010000 */
[----:B------:R-:W-:Y:S01]  /*20a0*/  FADD.FTZ R53, R53, R247 ;  /* 0x000000f735357221 */ /* 0x000fe20000010000 */
[----:B------:R-:W-:Y:S01]  /*20b0*/  FFMA.FTZ R85, R6, R247, R85 ;  /* 0x000000f706557223 */ /* 0x000fe20000010055 */
[----:B------:R-:W-:Y:S01]  /*20c0*/  FFMA.FTZ R196, R7, R243, R196 ;  /* 0x000000f307c47223 */ /* 0x000fe200000100c4 */
[----:B------:R-:W-:Y:S01]  /*20d0*/  FADD.FTZ R197, R197, R243 ;  /* 0x000000f3c5c57221 */ /* 0x000fe20000010000 */
[-C--:B----4-:R-:W-:Y:S01]  /*20e0*/  FMUL.FTZ R251, R251, R198.reuse ;  /* 0x000000c6fbfb7220 */ /* 0x090fe20000410000 */
[----:B------:R-:W-:Y:S01]  /*20f0*/  FFMA.FTZ R87, R252, R198, R87 ;  /* 0x000000c6fc577223 */ /* 0x000fe20000010057 */
[----:B------:R-:W-:Y:S01]  /*2100*/  FADD.FTZ R55, R55, R198 ;  /* 0x000000c637377221 */ /* 0x000fe20000010000 */
[----:B--2---:R-:W-:-:S04]  /*2110*/  FMUL.FTZ R247, R199, R247 ;  /* 0x000000f7c7f77220 */ /* 0x004fc80000410000 */
[----:B------:R-:W-:Y:S01]  /*2120*/  FFMA.FTZ R196, R6, R247, R196 ;  /* 0x000000f706c47223 */ /* 0x000fe200000100c4 */
[----:B------:R-:W-:-:S03]  /*2130*/  FADD.FTZ R197, R197, R247 ;  /* 0x000000f7c5c57221 */ /* 0x000fc60000010000 */
[----:B------:R-:W-:Y:S01]  /*2140*/  FFMA.FTZ R196, R5, R248, R196 ;  /* 0x000000f805c47223 */ /* 0x000fe200000100c4 */
[----:B------:R-:W-:-:S03]  /*2150*/  FADD.FTZ R197, R197, R248 ;  /* 0x000000f8c5c57221 */ /* 0x000fc60000010000 */
[----:B------:R-:W-:Y:S01]  /*2160*/  FFMA.FTZ R196, R252, R251, R196 ;  /* 0x000000fbfcc47223 */ /* 0x000fe200000100c4 */
[----:B------:R-:W-:Y:S01]  /*2170*/  FADD.FTZ R197, R197, R251 ;  /* 0x000000fbc5c57221 */ /* 0x000fe20000010000 */
[----:B0-----:R-:W-:Y:S06]  /*2180*/  BRA `(.L_x_7666) ;  /* 0x0000000000fc7947 */ /* 0x001fec0003800000 */
.L_x_7665:
        /* <DEDUP_REMOVED lines=12> */
.L_x_7667:
[----:B------:R-:W-:Y:S01]  /*2250*/  CS2R R196, SRZ ;  /* 0x0000000000c47805 */ /* 0x000fe2000001ff00 */
[----:B------:R-:W-:Y:S06]  /*2260*/  BRA.U UP0, `(.L_x_7668) ;  /* 0x00000001003c7547 */ /* 0x000fec000b800000 */
[----:B------:R-:W0:Y:S01]  /*2270*/  LDC.64 R216, c[0x0][0x3b0] ;  /* 0x0000ec00ffd87b82 */ /* 0x000e220000000a00 */
[C---:B------:R-:W-:Y:S02]  /*2280*/  IADD3 R214, PT, PT, R198.reuse, 0x180, RZ ;  /* 0x00000180c6d67810 */ /* 0x040fe40007ffe0ff */
[C---:B------:R-:W-:Y:S02]  /*2290*/  IADD3 R210, PT, PT, R198.reuse, 0x80, RZ ;  /* 0x00000080c6d27810 */ /* 0x040fe40007ffe0ff */
[C---:B------:R-:W-:Y:S01]  /*22a0*/  IADD3 R212, PT, PT, R198.reuse, 0x100, RZ ;  /* 0x00000100c6d47810 */ /* 0x040fe20007ffe0ff */
[----:B0-----:R-:W-:-:S04]  /*22b0*/  IMAD.WIDE.U32 R198, R198, 0x8, R216 ;  /* 0x00000008c6c67825 */ /* 0x001fc800078e00d8 */
[----:B------:R-:W-:-:S04]  /*22c0*/  IMAD.WIDE.U32 R214, R214, 0x8, R216 ;  /* 0x00000008d6d67825 */ /* 0x000fc800078e00d8 */
[----:B------:R-:W-:-:S04]  /*22d0*/  IMAD.WIDE.U32 R210, R210, 0x8, R216 ;  /* 0x00000008d2d27825 */ /* 0x000fc800078e00d8 */
[----:B------:R-:W-:Y:S02]  /*22e0*/  IMAD.WIDE.U32 R212, R212, 0x8, R216 ;  /* 0x00000008d4d47825 */ /* 0x000fe400078e00d8 */
[----:B------:R0:W5:Y:S04]  /*22f0*/  LDG.E.64 R216, desc[UR22][R198.64] ;  /* 0x00000016c6d87981 */ /* 0x000168000c1e1b00 */
[----:B------:R-:W5:Y:S01]  /*2300*/  LDG.E.64 R212, desc[UR22][R212.64] ;  /* 0x00000016d4d47981 */ /* 0x000f62000c1e1b00 */
[----:B0-----:R-:W-:Y:S02]  /*2310*/  MOV R198, R214 ;  /* 0x000000d600c67202 */ /* 0x001fe40000000f00 */
[----:B------:R-:W-:Y:S02]  /*2320*/  MOV R199, R215 ;  /* 0x000000d700c77202 */ /* 0x000fe40000000f00 */
[----:B------:R0:W5:Y:S04]  /*2330*/  LDG.E.64 R214, desc[UR22][R210.64] ;  /* 0x00000016d2d67981 */ /* 0x000168000c1e1b00 */
[----:B------:R0:W5:Y:S01]  /*2340*/  LDG.E.64 R210, desc[UR22][R198.64] ;  /* 0x00000016c6d27981 */ /* 0x000162000c1e1b00 */
[----:B------:R-:W-:Y:S05]  /*2350*/  BRA `(.L_x_7666) ;  /* 0x0000000000887947 */ /* 0x000fea0003800000 */
.L_x_7668:
        /* <DEDUP_REMOVED lines=21> */
[----:B--2---:R-:W-:-:S02]  /*24b0*/  IMAD.WIDE.U32 R152, R152, 0x20, R176 ;  /* 0x0000002098987825 */ /* 0x004fc400078e00b0 */
[----:B------:R1:W5:Y:S02]  /*24c0*/  LDG.E.64 R210, desc[UR22][R156.64] ;  /* 0x000000169cd27981 */ /* 0x000364000c1e1b00 */
        /* <DEDUP_REMOVED lines=10> */
[----:B-1----:R-:W5:Y:S02]  /*2570*/  LDG.E.128 R176, desc[UR22][R176.64+0x10] ;  /* 0x00001016b0b07981 */ /* 0x002f64000c1e1d00 */
.L_x_7666:
[----:B------:R1:W-:Y:S04]  /*2580*/  STL [R1+0x80], R0 ;  /* 0x0000800001007387 */ /* 0x0003e80000100800 */
[----:B0-----:R-:W0:Y:S04]  /*2590*/  SHFL.DOWN PT, R199, R197, 0x10, 0x1f ;  /* 0x0a001f00c5c77f89 */ /* 0x001e2800000e0000 */
[----:B------:R-:W3:Y:S01]  /*25a0*/  SHFL.DOWN PT, R198, R196, 0x10, 0x1f ;  /* 0x0a001f00c4c67f89 */ /* 0x000ee200000e0000 */
[----:B-1----:R-:W1:Y:S01]  /*25b0*/  S2R R0, SR_TID.X ;  /* 0x0000000000007919 */ /* 0x002e620000002100 */
[----:B0-----:R-:W-:Y:S01]  /*25c0*/  FADD.FTZ R197, R199, R197 ;  /* 0x000000c5c7c57221 */ /* 0x001fe20000010000 */
[----:B---3--:R-:W-:-:S04]  /*25d0*/  FADD.FTZ R198, R198, R196 ;  /* 0x000000c4c6c67221 */ /* 0x008fc80000010000 */
[----:B------:R-:W0:Y:S04]  /*25e0*/  SHFL.DOWN PT, R199, R197, 0x8, 0x1f ;  /* 0x09001f00c5c77f89 */ /* 0x000e2800000e0000 */
[----:B------:R-:W3:Y:S01]  /*25f0*/  SHFL.DOWN PT, R196, R198, 0x8, 0x1f ;  /* 0x09001f00c6c47f89 */ /* 0x000ee200000e0000 */
[----:B-1----:R-:W-:-:S03]  /*2600*/  LOP3.LUT P0, RZ, R0, 0x1f, RZ, 0xc0, !PT ;  /* 0x0000001f00ff7812 */ /* 0x002fc6000780c0ff */
[----:B------:R1:W5:Y:S01]  /*2610*/  LDL.LU R0, [R1+0x80] ;  /* 0x0000800001007983 */ /* 0x0003620000300800 */
[----:B0-----:R-:W-:Y:S01]  /*2620*/  FADD.FTZ R197, R197, R199 ;  /* 0x000000c7c5c57221 */ /* 0x001fe20000010000 */
[----:B---3--:R-:W-:-:S04]  /*2630*/  FADD.FTZ R196, R198, R196 ;  /* 0x000000c4c6c47221 */ /* 0x008fc80000010000 */
[----:B------:R-:W0:Y:S04]  /*2640*/  SHFL.DOWN PT, R199, R197, 0x4, 0x1f ;  /* 0x08801f00c5c77f89 */ /* 0x000e2800000e0000 */
[----:B------:R-:W3:Y:S01]  /*2650*/  SHFL.DOWN PT, R198, R196, 0x4, 0x1f ;  /* 0x08801f00c4c67f89 */ /* 0x000ee200000e0000 */
        /* <DEDUP_REMOVED lines=8> */
[----:B------:R-:W-:Y:S01]  /*26e0*/  BSSY.RECONVERGENT B0, `(.L_x_7669) ;  /* 0x000000d000007945 */ /* 0x000fe20003800200 */
[----:B0-----:R-:W-:Y:S01]  /*26f0*/  FADD.FTZ R196, R197, R196 ;  /* 0x000000c4c5c47221 */ /* 0x001fe20000010000 */
[----:B---3--:R-:W-:Y:S02]  /*2700*/  FADD.FTZ R197, R198, R199 ;  /* 0x000000c7c6c57221 */ /* 0x008fe40000010000 */
[----:B-1----:R-:W-:Y:S05]  /*2710*/  @P0 BRA `(.L_x_7670) ;  /* 0x0000000000240947 */ /* 0x002fea0003800000 */
        /* <DEDUP_REMOVED lines=9> */
.L_x_7670:
[----:B------:R-:W-:Y:S05]  /*27b0*/  BSYNC.RECONVERGENT B0 ;  /* 0x0000000000007941 */ /* 0x000fea0003800200 */
.L_x_7669:
[----:B------:R-:W1:Y:S08]  /*27c0*/  S2UR UR10, SR_CgaCtaId ;  /* 0x00000000000a79c3 */ /* 0x000e700000008800 */
[----:B------:R-:W-:Y:S06]  /*27d0*/  BAR.SYNC.DEFER_BLOCKING 0x0 ;  /* 0x0000000000007b1d */ /* 0x000fec0000010000 */
[----:B------:R-:W-:Y:S01]  /*27e0*/  UMOV UR9, 0x400 ;  /* 0x0000040000097882 */ /* 0x000fe20000000000 */
[----:B------:R-:W-:Y:S04]  /*27f0*/  STL [R1+0x84], R2 ;  /* 0x0000840201007387 */ /* 0x000fe80000100800 */
        /* <DEDUP_REMOVED lines=12> */
[----:B------:R-:W-:Y:S01]  /*28c0*/  @UP3 UIADD3 UR20, UPT, UPT, UR20, -0x1, URZ ;  /* 0xffffffff14143890 */ /* 0x000fe2000fffe0ff */
[----:B------:R-:W-:Y:S01]  /*28d0*/  PLOP3.LUT P0, PT, PT, PT, UP3, 0x80, 0x8 ;  /* 0x000000000008781c */ /* 0x000fe20003f0f038 */
[----:B------:R-:W1:Y:S01]  /*28e0*/  @UP3 LDCU.64 UR10, c[0x0][0x390] ;  /* 0x00007200ff0a37ac */ /* 0x000e620008000a00 */
[----:B0-----:R-:W-:Y:S01]  /*28f0*/  FADD.FTZ R196, R2, R196 ;  /* 0x000000c402c47221 */ /* 0x001fe20000010000 */
[----:B------:R-:W-:Y:S01]  /*2900*/  FADD.FTZ R197, R0, R197 ;  /* 0x000000c500c57221 */ /* 0x000fe20000010000 */
[----:B------:R-:W5:Y:S04]  /*2910*/  LDL.LU R2, [R1+0x84] ;  /* 0x0000840001027983 */ /* 0x000f680000300800 */
[----:B------:R-:W5:Y:S01]  /*2920*/  LDL.LU R0, [R1+0x80] ;  /* 0x0000800001007983 */ /* 0x000f620000300800 */
[----:B------:R-:W-:Y:S01]  /*2930*/  @UP3 UIMAD UR20, UR20, UR21, URZ ;  /* 0x00000015141432a4 */ /* 0x000fe2000f8e02ff */
[----:B------:R-:W-:Y:S01]  /*2940*/  FADD.FTZ R197, R199, R197 ;  /* 0x000000c5c7c57221 */ /* 0x000fe20000010000 */
[----:B------:R-:W-:Y:S01]  /*2950*/  FADD.FTZ R199, R198, R196 ;  /* 0x000000c4c6c77221 */ /* 0x000fe20000010000 */
[----:B------:R-:W-:Y:S01]  /*2960*/  HFMA2 R198, -RZ, RZ, 0, 0 ;  /* 0x00000000ffc67431 */ /* 0x000fe200000001ff */
[----:B------:R-:W-:Y:S01]  /*2970*/  @UP3 USHF.R.S32.HI UR9, URZ, 0x1f, UR20 ;  /* 0x0000001fff093899 */ /* 0x000fe20008011414 */
[----:B------:R-:W-:-:S03]  /*2980*/  FMUL.FTZ R197, R197, UR29 ;  /* 0x0000001dc5c57c20 */ /* 0x000fc60008410000 */
[----:B------:R-:W-:Y:S02]  /*2990*/  @UP3 ULEA.HI UR9, UR9, UR20, URZ, 0x3 ;  /* 0x0000001409093291 */ /* 0x000fe4000f8f18ff */
[----:B------:R-:W-:Y:S02]  /*29a0*/  R2UR UR20, R197 ;  /* 0x00000000c51472ca */ /* 0x000fe400000e0000 */
[----:B------:R-:W0:Y:S02]  /*29b0*/  S2R R197, SR_TID.X ;  /* 0x0000000000c57919 */ /* 0x000e240000002100 */
[----:B------:R-:W-:Y:S01]  /*29c0*/  MOV R196, UR9 ;  /* 0x0000000900c47c02 */ /* 0x000fe20008000f00 */
[----:B------:R-:W-:-:S03]  /*29d0*/  UIMAD UR9, UR8, UR21, URZ ;  /* 0x00000015080972a4 */ /* 0x000fc6000f8e02ff */
[----:B0-----:R-:W-:Y:S02]  /*29e0*/  @P0 LEA.HI.SX32 R198, R196, R197, 0x1d ;  /* 0x000000c5c4c60211 */ /* 0x001fe400078feaff */
[----:B------:R-:W-:-:S05]  /*29f0*/  MOV R196, 0x10 ;  /* 0x0000001000c47802 */ /* 0x000fca0000000f00 */
[----:B-1----:R-:W-:-:S05]  /*2a00*/  @P0 IMAD.WIDE.U32 R196, R198, R196, UR10 ;  /* 0x0000000ac6c40e25 */ /* 0x002fca000f8e00c4 */
[----:B------:R0:W5:Y:S01]  /*2a10*/  @P0 LDG.E.128 R180, desc[UR22][R196.64] ;  /* 0x00000016c4b40981 */ /* 0x000162000c1e1d00 */
[----:B------:R-:W-:Y:S01]  /*2a20*/  UISETP.NE.U32.AND UP0, UPT, UR4, URZ, UPT ;  /* 0x000000ff0400728c */ /* 0x000fe2000bf05070 */
[----:B------:R-:W-:Y:S01]  /*2a30*/  FMUL.FTZ R199, R199, UR29 ;  /* 0x0000001dc7c77c20 */ /* 0x000fe20008410000 */
[----:B------:R-:W-:Y:S01]  /*2a40*/  USHF.R.S32.HI UR10, URZ, 0x1f, UR9 ;  /* 0x0000001fff0a7899 */ /* 0x000fe20008011409 */
[----:B------:R-:W-:Y:S01]  /*2a50*/  ISETP.NE.AND P0, PT, RZ, UR28, PT ;  /* 0x0000001cff007c0c */ /* 0x000fe2000bf05270 */
[----:B------:R-:W-:Y:S02]  /*2a60*/  UISETP.NE.AND.EX UP0, UPT, UR5, URZ, UPT, UP0 ;  /* 0x000000ff0500728c */ /* 0x000fe4000bf05300 */
[----:B------:R-:W-:Y:S01]  /*2a70*/  ULEA.HI UR10, UR10, UR9, URZ, 0x3 ;  /* 0x000000090a0a7291 */ /* 0x000fe2000f8f18ff */
[----:B------:R-:W-:Y:S01]  /*2a80*/  FSEL R199, R199, RZ, !P0 ;  /* 0x000000ffc7c77208 */ /* 0x000fe20004000000 */
[----:B0-----:R-:W0:Y:S03]  /*2a90*/  S2R R197, SR_TID.X ;  /* 0x0000000000c57919 */ /* 0x001e260000002100 */
[----:B------:R-:W-:-:S02]  /*2aa0*/  R2UR UR32, R199 ;  /* 0x00000000c72072ca */ /* 0x000fc400000e0000 */
[----:B------:R-:W-:-:S04]  /*2ab0*/  MOV R199, UR10 ;  /* 0x0000000a00c77c02 */ /* 0x000fc80008000f00 */
[----:B0-----:R-:W-:Y:S01]  /*2ac0*/  LEA.HI.SX32 R199, R199, R197, 0x1d ;  /* 0x000000c5c7c77211 */ /* 0x001fe200078feaff */
[----:B------:R-:W-:Y:S08]  /*2ad0*/  BRA.U UP0, `(.L_x_7671) ;  /* 0x0000001d00d87547 */ /* 0x000ff0000b800000 */
[----:B------:R-:W-:-:S04]  /*2ae0*/  UISETP.NE.U32.AND UP0, UPT, UR6, URZ, UPT ;  /* 0x000000ff0600728c */ /* 0x000fc8000bf05070 */
[----:B------:R-:W-:-:S09]  /*2af0*/  UISETP.NE.AND.EX UP0, UPT, UR7, URZ, UPT, UP0 ;  /* 0x000000ff0700728c */ /* 0x000fd2000bf05300 */
[----:B------:R-:W-:Y:S05]  /*2b00*/  BRA.U UP0, `(.L_x_7672) ;  /* 0x0000000d00b87547 */ /* 0x000fea000b800000 */
        /* <DEDUP_REMOVED lines=15> */
.L_x_7675:
[----:B------:R-:W-:Y:S05]  /*2c00*/  BSYNC.RECONVERGENT B0 ;  /* 0x0000000000007941 */ /* 0x000fea0003800200 */
.L_x_7674:
[----:B------:R-:W-:Y:S01]  /*2c10*/  FADD.FTZ R20, R20, R196 ;  /* 0x000000c414147221 */ /* 0x000fe20000010000 */
[----:B------:R-:W-:Y:S02]  /*2c20*/  MOV R196, UR20 ;  /* 0x0000001400c47c02 */ /* 0x000fe40008000f00 */
[----:B------:R-:W-:-:S03]  /*2c30*/  ISETP.LT.AND P0, PT, RZ, UR31, PT ;  /* 0x0000001fff007c0c */ /* 0x000fc6000bf01270 */
[----:B-----5:R-:W-:-:S04]  /*2c40*/  FFMA.FTZ R196, R0, R196, UR32 ;  /* 0x0000002000c47e23 */ /* 0x020fc800080100c4 */
        /* <DEDUP_REMOVED lines=9> */
.L_x_7673:
        /* <DEDUP_REMOVED lines=16> */
.L_x_7678:
[----:B------:R-:W-:Y:S05]  /*2de0*/  BSYNC.RECONVERGENT B0 ;  /* 0x0000000000007941 */ /* 0x000fea0003800200 */
.L_x_7677:
        /* <DEDUP_REMOVED lines=13> */
.L_x_7676:
        /* <DEDUP_REMOVED lines=15> */
.L_x_7681:
[----:B------:R-:W-:Y:S05]  /*2fb0*/  BSYNC.RECONVERGENT B0 ;  /* 0x0000000000007941 */ /* 0x000fea0003800200 */
.L_x_7680:
        /* <DEDUP_REMOVED lines=13> */
.L_x_7679:
        /* <DEDUP_REMOVED lines=16> */
.L_x_7684:
[----:B------:R-:W-:Y:S05]  /*3190*/  BSYNC.RECONVERGENT B0 ;  /* 0x0000000000007941 */ /* 0x000fea0003800200 */
.L_x_7683:
        /* <DEDUP_REMOVED lines=13> */
.L_x_7682:
        /* <DEDUP_REMOVED lines=15> */
.L_x_7687:
[----:B------:R-:W-:Y:S05]  /*3360*/  BSYNC.RECONVERGENT B0 ;  /* 0x0000000000007941 */ /* 0x000fea0003800200 */
.L_x_7686:
        /* <DEDUP_REMOVED lines=13> */
.L_x_7685:
        /* <DEDUP_REMOVED lines=16> */
.L_x_7690:
[----:B------:R-:W-:Y:S05]  /*3540*/  BSYNC.RECONVERGENT B0 ;  /* 0x0000000000007941 */ /* 0x000fea0003800200 */
.L_x_7689:
[----:B------:R-:W-:Y:S01]  /*3550*/  FADD.FTZ R25, R25, R196 ;  /* 0x000000c419197221 */ /* 0x000fe20000010000 */
[----:B------:R-:W-:Y:S02]  /*3560*/  MOV R196, UR20 ;  /* 0x0000001400c47c02 */ /* 0x000fe40008000f00 */
[----:B------:R-:W-:-:S03]  /*3570*/  ISETP.LT.AND P1, PT, RZ, UR31, PT ;  /* 0x0000001fff007c0c */ /* 0x000fc6000bf21270 */
[----:B------:R-:W-:-:S04]  /*3580*/  FFMA.FTZ R196, R221, R196, UR32 ;  /* 0x00000020ddc47e23 */ /* 0x000fc800080100c4 */
[----:B-----5:R-:W-:-:S04]  /*3590*/  FADD.FTZ R196, R2, -R196 ;  /* 0x800000c402c47221 */ /* 0x020fc80000010000 */
        /* <DEDUP_REMOVED lines=8> */
.L_x_7688:
        /* <DEDUP_REMOVED lines=15> */
.L_x_7693:
[----:B------:R-:W-:Y:S05]  /*3710*/  BSYNC.RECONVERGENT B0 ;  /* 0x0000000000007941 */ /* 0x000fea0003800200 */
.L_x_7692:
        /* <DEDUP_REMOVED lines=13> */
.L_x_7691:
        /* <DEDUP_REMOVED lines=17> */
.L_x_7696:
[----:B------:R-:W-:Y:S05]  /*3900*/  BSYNC.RECONVERGENT B0 ;  /* 0x0000000000007941 */ /* 0x000fea0003800200 */
.L_x_7695:
        /* <DEDUP_REMOVED lines=14> */
.L_x_7672:
        /* <DEDUP_REMOVED lines=15> */
.L_x_7699:
[----:B------:R-:W-:Y:S05]  /*3ae0*/  BSYNC.RECONVERGENT B0 ;  /* 0x0000000000007941 */ /* 0x000fea0003800200 */
.L_x_7698:
        /* <DEDUP_REMOVED lines=13> */
.L_x_7697:
        /* <DEDUP_REMOVED lines=16> */
.L_x_7702:
[----:B------:R-:W-:Y:S05]  /*3cc0*/  BSYNC.RECONVERGENT B0 ;  /* 0x0000000000007941 */ /* 0x000fea0003800200 */
.L_x_7701:
        /* <DEDUP_REMOVED lines=13> */
.L_x_7700:
        /* <DEDUP_REMOVED lines=15> */
.L_x_7705:
[----:B------:R-:W-:Y:S05]  /*3e90*/  BSYNC.RECONVERGENT B0 ;  /* 0x0000000000007941 */ /* 0x000fea0003800200 */
.L_x_7704:
        /* <DEDUP_REMOVED lines=13> */
.L_x_7703:
        /* <DEDUP_REMOVED lines=16> */
.L_x_7708:
[----:B------:R-:W-:Y:S05]  /*4070*/  BSYNC.RECONVERGENT B0 ;  /* 0x0000000000007941 */ /* 0x000fea0003800200 */
.L_x_7707:
        /* <DEDUP_REMOVED lines=13> */
.L_x_7706:
        /* <DEDUP_REMOVED lines=15> */
.L_x_7711:
[----:B------:R-:W-:Y:S05]  /*4240*/  BSYNC.RECONVERGENT B0 ;  /* 0x0000000000007941 */ /* 0x000fea0003800200 */
.L_x_7710:
        /* <DEDUP_REMOVED lines=13> */
.L_x_7709:
        /* <DEDUP_REMOVED lines=16> */
.L_x_7714:
[----:B------:R-:W-:Y:S05]  /*4420*/  BSYNC.RECONVERGENT B0 ;  /* 0x0000000000007941 */ /* 0x000fea0003800200 */
.L_x_7713:
        /* <DEDUP_REMOVED lines=13> */
.L_x_7712:
        /* <DEDUP_REMOVED lines=15> */
.L_x_7717:
[----:B------:R-:W-:Y:S05]  /*45f0*/  BSYNC.RECONVERGENT B0 ;  /* 0x0000000000007941 */ /* 0x000fea0003800200 */
.L_x_7716:
        /* <DEDUP_REMOVED lines=13> */
.L_x_7715:
        /* <DEDUP_REMOVED lines=15> */
[----:B-----5:R-:W-:Y:S01]  /*47c0*/  FFMA.FTZ R192, R0, R192, UR32 ;  /* 0x0000002000c07e23 */ /* 0x020fe200080100c0 */
        /* <DEDUP_REMOVED lines=39> */
.L_x_7671:
[----:B------:R-:W-:-:S04]  /*4a40*/  UISETP.NE.U32.AND UP0, UPT, UR6, URZ, UPT ;  /* 0x000000ff0600728c */ /* 0x000fc8000bf05070 */
[----:B------:R-:W-:-:S09]  /*4a50*/  UISETP.NE.AND.EX UP0, UPT, UR7, URZ, UPT, UP0 ;  /* 0x000000ff0700728c */ /* 0x000fd2000bf05300 */
[----:B------:R-:W-:Y:S05]  /*4a60*/  BRA.U UP0, `(.L_x_7718) ;  /* 0x0000000900ac7547 */ /* 0x000fea000b800000 */
[----:B------:R-:W-:Y:S05]  /*4a70*/  BRA.U !UP3, `(.L_x_7719) ;  /* 0x000000010b507547 */ /* 0x000fea000b800000 */
[----:B------:R-:W-:Y:S01]  /*4a80*/  PLOP3.LUT P1, PT, PT, PT, UP2, 0x80, 0x8 ;  /* 0x000000000008781c */ /* 0x000fe20003f2f028 */
[----:B-----5:R0:W-:Y:S01]  /*4a90*/  STL [R1+0x80], R2 ;  /* 0x0000800201007387 */ /* 0x0201e20000100800 */
[----:B------:R-:W-:Y:S02]  /*4aa0*/  MOV R196, UR20 ;  /* 0x0000001400c47c02 */ /* 0x000fe40008000f00 */
[----:B------:R-:W-:Y:S02]  /*4ab0*/  LOP3.LUT P0, RZ, R216, 0xff, RZ, 0xc0, !PT ;  /* 0x000000ffd8ff7812 */ /* 0x000fe4000780c0ff */
[----:B------:R-:W-:-:S07]  /*4ac0*/  MOV R197, R148 ;  /* 0x0000009400c57202 */ /* 0x000fce0000000f00 */
[----:B------:R-:W-:-:S04]  /*4ad0*/  @P1 FFMA.FTZ R196, R0, R196, UR32 ;  /* 0x0000002000c41e23 */ /* 0x000fc800080100c4 */
[----:B------:R-:W-:-:S04]  /*4ae0*/  @P1 FADD.FTZ R196, R219, -R196 ;  /* 0x800000c4dbc41221 */ /* 0x000fc80000010000 */
[----:B------:R-:W-:-:S04]  /*4af0*/  @P1 FFMA.FTZ R197, R196, UR30, R148 ;  /* 0x0000001ec4c51c23 */ /* 0x000fc80008010094 */
[----:B------:R-:W-:Y:S01]  /*4b00*/  FMUL.FTZ R196, R197, UR25 ;  /* 0x00000019c5c47c20 */ /* 0x000fe20008410000 */
[----:B------:R-:W-:-:S03]  /*4b10*/  @P0 SHF.L.U32 R197, R180, 0x10, RZ ;  /* 0x00000010b4c50819 */ /* 0x000fc600000006ff */
[----:B0-----:R-:W-:Y:S01]  /*4b20*/  FMUL.FTZ R2, R196, UR24 ;  /* 0x00000018c4027c20 */ /* 0x001fe20008410000 */
[----:B------:R-:W-:-:S03]  /*4b30*/  HFMA2 R196, -RZ, RZ, 0, 0 ;  /* 0x00000000ffc47431 */ /* 0x000fc600000001ff */
[-C--:B------:R-:W-:Y:S01]  /*4b40*/  @P0 FMUL.FTZ R196, R197, R2.reuse ;  /* 0x00000002c5c40220 */ /* 0x080fe20000410000 */
[----:B------:R-:W-:Y:S02]  /*4b50*/  MOV R197, R2 ;  /* 0x0000000200c57202 */ /* 0x000fe40000000f00 */
[----:B------:R0:W5:Y:S01]  /*4b60*/  LDL.LU R2, [R1+0x80] ;  /* 0x0000800001027983 */ /* 0x0001620000300800 */
[----:B------:R-:W-:Y:S02]  /*4b70*/  FADD.FTZ R20, R20, R196 ;  /* 0x000000c414147221 */ /* 0x000fe40000010000 */
[----:B------:R-:W-:-:S05]  /*4b80*/  FMUL.FTZ R196, R144, R197 ;  /* 0x000000c590c47220 */ /* 0x000fca0000410000 */
[----:B------:R-:W-:-:S04]  /*4b90*/  FSEL R196, R196, RZ, P0 ;  /* 0x000000ffc4c47208 */ /* 0x000fc80000000000 */
[----:B------:R-:W-:-:S04]  /*4ba0*/  F2FP.BF16.F32.PACK_AB R196, RZ, R196 ;  /* 0x000000c4ffc4723e */ /* 0x000fc800000010ff */
[----:B0-----:R-:W-:-:S07]  /*4bb0*/  PRMT R184, R196, 0x7610, R184 ;  /* 0x00007610c4b87816 */ /* 0x001fce00000000b8 */
.L_x_7719:
        /* <DEDUP_REMOVED lines=8> */
[----:B------:R-:W-:Y:S01]  /*4c40*/  @P1 FFMA.FTZ R197, R196, UR30, R149 ;  /* 0x0000001ec4c51c23 */ /* 0x000fe20008010095 */
[----:B------:R-:W-:-:S03]  /*4c50*/  @P0 PRMT R196, R180, 0x7632, R196 ;  /* 0x00007632b4c40816 */ /* 0x000fc600000000c4 */
[----:B------:R-:W-:Y:S01]  /*4c60*/  FMUL.FTZ R197, R197, UR25 ;  /* 0x00000019c5c57c20 */ /* 0x000fe20008410000 */
[----:B------:R-:W-:-:S03]  /*4c70*/  @P0 SHF.L.U32 R196, R196, 0x10, RZ ;  /* 0x00000010c4c40819 */ /* 0x000fc600000006ff */
[----:B0-----:R-:W-:Y:S01]  /*4c80*/  FMUL.FTZ R0, R197, UR24 ;  /* 0x00000018c5007c20 */ /* 0x001fe20008410000 */
[----:B------:R-:W-:-:S03]  /*4c90*/  HFMA2 R197, -RZ, RZ, 0, 0 ;  /* 0x00000000ffc57431 */ /* 0x000fc600000001ff */
[----:B------:R-:W-:Y:S01]  /*4ca0*/  @P0 FMUL.FTZ R197, R0, R196 ;  /* 0x000000c400c50220 */ /* 0x000fe20000410000 */
[----:B------:R-:W-:Y:S02]  /*4cb0*/  MOV R196, R0 ;  /* 0x0000000000c47202 */ /* 0x000fe40000000f00 */
[----:B------:R0:W5:Y:S01]  /*4cc0*/  LDL.LU R0, [R1+0x80] ;  /* 0x0000800001007983 */ /* 0x0001620000300800 */
[----:B------:R-:W-:Y:S02]  /*4cd0*/  FADD.FTZ R21, R21, R197 ;  /* 0x000000c515157221 */ /* 0x000fe40000010000 */
[----:B------:R-:W-:-:S05]  /*4ce0*/  FMUL.FTZ R196, R145, R196 ;  /* 0x000000c491c47220 */ /* 0x000fca0000410000 */
[----:B------:R-:W-:-:S04]  /*4cf0*/  FSEL R196, R196, RZ, P0 ;  /* 0x000000ffc4c47208 */ /* 0x000fc80000000000 */
[----:B------:R-:W-:-:S04]  /*4d00*/  F2FP.BF16.F32.PACK_AB R196, RZ, R196 ;  /* 0x000000c4ffc4723e */ /* 0x000fc800000010ff */
[----:B0-----:R-:W-:-:S07]  /*4d10*/  PRMT R184, R184, 0x5410, R196 ;  /* 0x00005410b8b87816 */ /* 0x001fce00000000c4 */
.L_x_7720:
        /* <DEDUP_REMOVED lines=21> */
.L_x_7721:
        /* <DEDUP_REMOVED lines=22> */
.L_x_7722:
        /* <DEDUP_REMOVED lines=21> */
.L_x_7723:
        /* <DEDUP_REMOVED lines=22> */
.L_x_7724:
        /* <DEDUP_REMOVED lines=21> */
.L_x_7725:
[----:B------:R-:W-:Y:S05]  /*53d0*/  BRA.U !UP3, `(.L_x_7694) ;  /* 0x000000090b887547 */ /* 0x000fea000b800000 */
[----:B------:R-:W-:Y:S02]  /*53e0*/  PLOP3.LUT P1, PT, PT, PT, UP2, 0x80, 0x8 ;  /* 0x000000000008781c */ /* 0x000fe40003f2f028 */
[----:B------:R-:W-:Y:S01]  /*53f0*/  ISETP.GE.U32.AND P0, PT, R216, RZ, PT ;  /* 0x000000ffd800720c */ /* 0x000fe20003f06070 */
[----:B------:R-:W-:Y:S01]  /*5400*/  HFMA2 R216, -RZ, RZ, 0, 0 ;  /* 0x00000000ffd87431 */ /* 0x000fe200000001ff */
[----:B------:R-:W-:Y:S02]  /*5410*/  MOV R196, UR20 ;  /* 0x0000001400c47c02 */ /* 0x000fe40008000f00 */
[----:B------:R-:W-:Y:S02]  /*5420*/  ISETP.GE.U32.AND.EX P0, PT, R217, 0x1000000, PT, P0 ;  /* 0x01000000d900780c */ /* 0x000fe40003f06100 */
[----:B------:R-:W-:-:S05]  /*5430*/  MOV R197, R155 ;  /* 0x0000009b00c57202 */ /* 0x000fca0000000f00 */
[----:B------:R-:W-:-:S04]  /*5440*/  @P1 FFMA.FTZ R196, R250, R196, UR32 ;  /* 0x00000020fac41e23 */ /* 0x000fc800080100c4 */
        /* <DEDUP_REMOVED lines=13> */
.L_x_7718:
[----:B------:R-:W-:Y:S02]  /*5520*/  PLOP3.LUT P0, PT, PT, PT, UP2, 0x80, 0x8 ;  /* 0x000000000008781c */ /* 0x000fe40003f0f028 */
[----:B------:R-:W-:Y:S02]  /*5530*/  MOV R188, UR20 ;  /* 0x0000001400bc7c02 */ /* 0x000fe40008000f00 */
[----:B------:R-:W-:Y:S02]  /*5540*/  MOV R193, R149 ;  /* 0x0000009500c17202 */ /* 0x000fe40000000f00 */
[----:B------:R-:W-:Y:S02]  /*5550*/  MOV R189, UR20 ;  /* 0x0000001400bd7c02 */ /* 0x000fe40008000f00 */
[----:B------:R-:W-:Y:S02]  /*5560*/  MOV R194, R150 ;  /* 0x0000009600c27202 */ /* 0x000fe40000000f00 */
[----:B------:R-:W-:-:S03]  /*5570*/  MOV R192, R148 ;  /* 0x0000009400c07202 */ /* 0x000fc60000000f00 */
[----:B------:R-:W-:Y:S01]  /*5580*/  @P0 FFMA.FTZ R188, R225, R188, UR32 ;  /* 0x00000020e1bc0e23 */ /* 0x000fe200080100bc */
[----:B------:R-:W-:-:S03]  /*5590*/  @P0 FFMA.FTZ R189, R224, R189, UR32 ;  /* 0x00000020e0bd0e23 */ /* 0x000fc600080100bd */
[----:B------:R-:W-:Y:S01]  /*55a0*/  @P0 FADD.FTZ R188, R4, -R188 ;  /* 0x800000bc04bc0221 */ /* 0x000fe20000010000 */
[----:B------:R-:W-:-:S03]  /*55b0*/  @P0 FADD.FTZ R189, R218, -R189 ;  /* 0x800000bddabd0221 */ /* 0x000fc60000010000 */
[----:B------:R-:W-:Y:S01]  /*55c0*/  @P0 FFMA.FTZ R193, R188, UR30, R149 ;  /* 0x0000001ebcc10c23 */ /* 0x000fe20008010095 */
[----:B------:R-:W-:Y:S01]  /*55d0*/  MOV R188, UR20 ;  /* 0x0000001400bc7c02 */ /* 0x000fe20008000f00 */
[----:B------:R-:W-:-:S04]  /*55e0*/  @P0 FFMA.FTZ R194, R189, UR30, R150 ;  /* 0x0000001ebdc20c23 */ /* 0x000fc80008010096 */
[----:B-----5:R-:W-:-:S04]  /*55f0*/  @P0 FFMA.FTZ R188, R0, R188, UR32 ;  /* 0x0000002000bc0e23 */ /* 0x020fc800080100bc */
        /* <DEDUP_REMOVED lines=14> */
.L_x_7726:
        /* <DEDUP_REMOVED lines=13> */
.L_x_7727:
        /* <DEDUP_REMOVED lines=12> */
.L_x_7728:
[----:B------:R-:W-:Y:S02]  /*5870*/  MOV R188, UR20 ;  /* 0x0000001400bc7c02 */ /* 0x000fe40008000f00 */
[----:B------:R-:W-:-:S03]  /*5880*/  MOV R195, R151 ;  /* 0x0000009700c37202 */ /* 0x000fc60000000f00 */
        /* <DEDUP_REMOVED lines=16> */
.L_x_7729:
[----:B------:R-:W-:-:S05]  /*5990*/  MOV R188, UR20 ;  /* 0x0000001400bc7c02 */ /* 0x000fca0008000f00 */
[----:B------:R-:W-:-:S04]  /*59a0*/  @P0 FFMA.FTZ R188, R222, R188, UR32 ;  /* 0x00000020debc0e23 */ /* 0x000fc800080100bc */
[----:B------:R-:W-:Y:S01]  /*59b0*/  @P0 FADD.FTZ R189, R209, -R188 ;  /* 0x800000bcd1bd0221 */ /* 0x000fe20000010000 */
[----:B------:R-:W-:-:S03]  /*59c0*/  MOV R188, R152 ;  /* 0x0000009800bc7202 */ /* 0x000fc60000000f00 */
        /* <DEDUP_REMOVED lines=13> */
.L_x_7730:
        /* <DEDUP_REMOVED lines=18> */
.L_x_7731:
        /* <DEDUP_REMOVED lines=17> */
.L_x_7732:
[----:B------:R-:W-:-:S05]  /*5cd0*/  MOV R191, UR20 ;  /* 0x0000001400bf7c02 */ /* 0x000fca0008000f00 */
[----:B------:R-:W-:-:S04]  /*5ce0*/  @P0 FFMA.FTZ R191, R250, R191, UR32 ;  /* 0x00000020fabf0e23 */ /* 0x000fc800080100bf */
[----:B------:R-:W-:Y:S01]  /*5cf0*/  @P0 FADD.FTZ R196, R249, -R191 ;  /* 0x800000bff9c40221 */ /* 0x000fe20000010000 */
        /* <DEDUP_REMOVED lines=16> */
.L_x_7694:
        /* <DEDUP_REMOVED lines=8> */
[----:B------:R-:W-:Y:S04]  /*5e80*/  @P0 STG.E.128 desc[UR22][R196.64], R192 ;  /* 0x000000c0c4000986 */ /* 0x000fe8000c101d16 */
        /* <DEDUP_REMOVED lines=9> */
.L_x_7733:
[----:B------:R-:W-:Y:S05]  /*5f20*/  BRA.U !UP0, `(.L_x_7734) ;  /* 0x0000001108987547 */ /* 0x000fea000b800000 */
[----:B------:R-:W-:Y:S05]  /*5f30*/  @!P0 BRA `(.L_x_7735) ;  /* 0x00000008003c8947 */ /* 0x000fea0003800000 */
        /* <DEDUP_REMOVED lines=28> */
.L_x_7736:
[----:B------:R-:W-:Y:S05]  /*6100*/  BRA.U !UP3, `(.L_x_7737) ;  /* 0x000000010b307547 */ /* 0x000fea000b800000 */
        /* <DEDUP_REMOVED lines=12> */
.L_x_7737:
[----:B------:R-:W-:Y:S05]  /*61d0*/  BRA.U !UP3, `(.L_x_7738) ;  /* 0x000000010b2c7547 */ /* 0x000fea000b800000 */
        /* <DEDUP_REMOVED lines=11> */
.L_x_7738:
        /* <DEDUP_REMOVED lines=18> */
.L_x_7739:
        /* <DEDUP_REMOVED lines=17> */
.L_x_7740:
        /* <DEDUP_REMOVED lines=8> */
[----:B0-----:R-:W-:-:S03]  /*6540*/  MOV R196, RZ ;  /* 0x000000ff00c47202 */ /* 0x001fc60000000f00 */
        /* <DEDUP_REMOVED lines=9> */
.L_x_7741:
        /* <DEDUP_REMOVED lines=8> */
[----:B0-----:R-:W-:-:S03]  /*6660*/  HFMA2 R196, -RZ, RZ, 0, 0 ;  /* 0x00000000ffc47431 */ /* 0x001fc600000001ff */
        /* <DEDUP_REMOVED lines=8> */
.L_x_7742:
[----:B------:R-:W-:-:S05]  /*66f0*/  MOV R191, UR20 ;  /* 0x0000001400bf7c02 */ /* 0x000fca0008000f00 */
[----:B------:R-:W-:-:S04]  /*6700*/  @P1 FFMA.FTZ R191, R200, R191, UR32 ;  /* 0x00000020c8bf1e23 */ /* 0x000fc800080100bf */
[----:B0-----:R-:W-:Y:S01]  /*6710*/  @P1 FADD.FTZ R196, R239, -R191 ;  /* 0x800000bfefc41221 */ /* 0x001fe20000010000 */
        /* <DEDUP_REMOVED lines=17> */
.L_x_7735:
[----:B------:R-:W-:Y:S05]  /*6830*/  BRA.U !UP3, `(.L_x_7744) ;  /* 0x000000010b447547 */ /* 0x000fea000b800000 */
[----:B------:R-:W-:Y:S02]  /*6840*/  PLOP3.LUT P2, PT, PT, PT, UP2, 0x80, 0x8 ;  /* 0x000000000008781c */ /* 0x000fe40003f4f028 */
[----:B0-----:R-:W-:Y:S02]  /*6850*/  MOV R196, UR20 ;  /* 0x0000001400c47c02 */ /* 0x001fe40008000f00 */
        /* <DEDUP_REMOVED lines=15> */
.L_x_7744:
[----:B------:R-:W-:Y:S05]  /*6950*/  BRA.U !UP3, `(.L_x_7745) ;  /* 0x000000010b487547 */ /* 0x000fea000b800000 */
[----:B------:R-:W-:Y:S01]  /*6960*/  PLOP3.LUT P2, PT, PT, PT, UP2, 0x80, 0x8 ;  /* 0x000000000008781c */ /* 0x000fe20003f4f028 */
[----:B------:R-:W-:Y:S01]  /*6970*/  HFMA2 R216, -RZ, RZ, 0, 0 ;  /* 0x00000000ffd87431 */ /* 0x000fe200000001ff */
        /* <DEDUP_REMOVED lines=16> */
.L_x_7745:
        /* <DEDUP_REMOVED lines=18> */
.L_x_7746:
        /* <DEDUP_REMOVED lines=19> */
.L_x_7747:
        /* <DEDUP_REMOVED lines=18> */
.L_x_7748:
        /* <DEDUP_REMOVED lines=19> */
.L_x_7749:
        /* <DEDUP_REMOVED lines=18> */
.L_x_7750:
[----:B------:R-:W-:Y:S05]  /*7040*/  BRA.U !UP3, `(.L_x_7743) ;  /* 0x000000210b1c7547 */ /* 0x000fea000b800000 */
[----:B------:R-:W-:Y:S02]  /*7050*/  PLOP3.LUT P2, PT, PT, PT, UP2, 0x80, 0x8 ;  /* 0x000000000008781c */ /* 0x000fe40003f4f028 */
[----:B------:R-:W-:Y:S01]  /*7060*/  ISETP.GE.U32.AND P1, PT, R214, RZ, PT ;  /* 0x000000ffd600720c */ /* 0x000fe20003f26070 */
[----:B------:R-:W-:Y:S01]  /*7070*/  HFMA2 R214, -RZ, RZ, 0, 0 ;  /* 0x00000000ffd67431 */ /* 0x000fe200000001ff */
[----:B0-----:R-:W-:Y:S02]  /*7080*/  MOV R196, UR20 ;  /* 0x0000001400c47c02 */ /* 0x001fe40008000f00 */
        /* <DEDUP_REMOVED lines=16> */
.L_x_7734:
[----:B------:R-:W-:Y:S05]  /*7190*/  @!P0 BRA `(.L_x_7751) ;  /* 0x0000001000148947 */ /* 0x000fea0003800000 */
        /* <DEDUP_REMOVED lines=15> */
.L_x_7754:
[----:B------:R-:W-:Y:S05]  /*7290*/  BSYNC.RECONVERGENT B0 ;  /* 0x0000000000007941 */ /* 0x000fea0003800200 */
.L_x_7753:
        /* <DEDUP_REMOVED lines=13> */
.L_x_7752:
        /* <DEDUP_REMOVED lines=16> */
.L_x_7757:
[----:B------:R-:W-:Y:S05]  /*7470*/  BSYNC.RECONVERGENT B0 ;  /* 0x0000000000007941 */ /* 0x000fea0003800200 */
.L_x_7756:
        /* <DEDUP_REMOVED lines=13> */
.L_x_7755:
        /* <DEDUP_REMOVED lines=15> */
.L_x_7760:
[----:B------:R-:W-:Y:S05]  /*7640*/  BSYNC.RECONVERGENT B0 ;  /* 0x0000000000007941 */ /* 0x000fea0003800200 */
.L_x_7759:
        /* <DEDUP_REMOVED lines=13> */
.L_x_7758:
        /* <DEDUP_REMOVED lines=16> */
.L_x_7763:
[----:B------:R-:W-:Y:S05]  /*7820*/  BSYNC.RECONVERGENT B0 ;  /* 0x0000000000007941 */ /* 0x000fea0003800200 */
.L_x_7762:
        /* <DEDUP_REMOVED lines=13> */
.L_x_7761:
        /* <DEDUP_REMOVED lines=15> */
.L_x_7766:
[----:B------:R-:W-:Y:S05]  /*79f0*/  BSYNC.RECONVERGENT B0 ;  /* 0x0000000000007941 */ /* 0x000fea0003800200 */
.L_x_7765:
        /* <DEDUP_REMOVED lines=13> */
.L_x_7764:
        /* <DEDUP_REMOVED lines=16> */
.L_x_7769:
[----:B------:R-:W-:Y:S05]  /*7bd0*/  BSYNC.RECONVERGENT B0 ;  /* 0x0000000000007941 */ /* 0x000fea0003800200 */
.L_x_7768:
        /* <DEDUP_REMOVED lines=13> */
.L_x_7767:
        /* <DEDUP_REMOVED lines=15> */
.L_x_7772:
[----:B------:R-:W-:Y:S05]  /*7da0*/  BSYNC.RECONVERGENT B0 ;  /* 0x0000000000007941 */ /* 0x000fea0003800200 */
.L_x_7771:
        /* <DEDUP_REMOVED lines=13> */
.L_x_7770:
        /* <DEDUP_REMOVED lines=42> */
[----:B0-----:R-:W-:Y:S01]  /*8120*/  FMUL.FTZ R196, R191, UR25 ;  /* 0x00000019bfc47c20 */ /* 0x001fe20008410000 */
[----:B------:R-:W-:Y:S02]  /*8130*/  HFMA2 R214, -RZ, RZ, 0, 0 ;  /* 0x00000000ffd67431 */ /* 0x000fe400000001ff */
        /* <DEDUP_REMOVED lines=11> */
.L_x_7751:
        /* <DEDUP_REMOVED lines=15> */
.L_x_7775:
[----:B------:R-:W-:Y:S05]  /*82e0*/  BSYNC.RECONVERGENT B0 ;  /* 0x0000000000007941 */ /* 0x000fea0003800200 */
.L_x_7774:
        /* <DEDUP_REMOVED lines=13> */
.L_x_7773:
        /* <DEDUP_REMOVED lines=16> */
.L_x_7778:
[----:B------:R-:W-:Y:S05]  /*84c0*/  BSYNC.RECONVERGENT B0 ;  /* 0x0000000000007941 */ /* 0x000fea0003800200 */
.L_x_7777:
        /* <DEDUP_REMOVED lines=13> */
.L_x_7776:
        /* <DEDUP_REMOVED lines=15> */
.L_x_7781:
[----:B------:R-:W-:Y:S05]  /*8690*/  BSYNC.RECONVERGENT B0 ;  /* 0x0000000000007941 */ /* 0x000fea0003800200 */
.L_x_7780:
        /* <DEDUP_REMOVED lines=13> */
.L_x_7779:
        /* <DEDUP_REMOVED lines=16> */
.L_x_7784:
[----:B------:R-:W-:Y:S05]  /*8870*/  BSYNC.RECONVERGENT B0 ;  /* 0x0000000000007941 */ /* 0x000fea0003800200 */
.L_x_7783:
        /* <DEDUP_REMOVED lines=13> */
.L_x_7782:
        /* <DEDUP_REMOVED lines=15> */
.L_x_7787:
[----:B------:R-:W-:Y:S05]  /*8a40*/  BSYNC.RECONVERGENT B0 ;  /* 0x0000000000007941 */ /* 0x000fea0003800200 */
.L_x_7786:
        /* <DEDUP_REMOVED lines=13> */
.L_x_7785:
        /* <DEDUP_REMOVED lines=16> */
.L_x_7790:
[----:B------:R-:W-:Y:S05]  /*8c20*/  BSYNC.RECONVERGENT B0 ;  /* 0x0000000000007941 */ /* 0x000fea0003800200 */
.L_x_7789:
        /* <DEDUP_REMOVED lines=13> */
.L_x_7788:
        /* <DEDUP_REMOVED lines=15> */
.L_x_7793:
[----:B------:R-:W-:Y:S05]  /*8df0*/  BSYNC.RECONVERGENT B0 ;  /* 0x0000000000007941 */ /* 0x000fea0003800200 */
.L_x_7792:
        /* <DEDUP_REMOVED lines=13> */
.L_x_7791:
        /* <DEDUP_REMOVED lines=17> */
.L_x_7795:
[----:B------:R-:W-:Y:S05]  /*8fe0*/  BSYNC.RECONVERGENT B0 ;  /* 0x0000000000007941 */ /* 0x000fea0003800200 */
.L_x_7794:
        /* <DEDUP_REMOVED lines=13> */
.L_x_7743:
        /* <DEDUP_REMOVED lines=10> */
[----:B------:R0:W-:Y:S01]  /*9160*/  @P1 STG.E.128 desc[UR22][R196.64], R184 ;  /* 0x000000b8c4001986 */ /* 0x0001e2000c101d16 */
[----:B------:R-:W-:Y:S05]  /*9170*/  BRA.U !UP3, `(.L_x_7796) ;  /* 0x000000010b107547 */ /* 0x000fea000b800000 */
[----:B-----5:R-:W1:Y:S01]  /*9180*/  LDC.64 R182, c[0x0][0x390] ;  /* 0x0000e400ffb67b82 */ /* 0x020e620000000a00 */
[----:B------:R-:W-:-:S05]  /*9190*/  IADD3 R180, PT, PT, R198, 0x100, RZ ;  /* 0x00000100c6b47810 */ /* 0x000fca0007ffe0ff */
[----:B-1----:R-:W-:-:S06]  /*91a0*/  IMAD.WIDE.U32 R180, R180, 0x10, R182 ;  /* 0x00000010b4b47825 */ /* 0x002fcc00078e00b6 */
[----:B------:R-:W5:Y:S02]  /*91b0*/  LDG.E.128 R180, desc[UR22][R180.64] ;  /* 0x00000016b4b47981 */ /* 0x000f64000c1e1d00 */
.L_x_7796:
        /* <DEDUP_REMOVED lines=30> */
.L_x_7799:
        /* <DEDUP_REMOVED lines=13> */
.L_x_7800:
        /* <DEDUP_REMOVED lines=12> */
.L_x_7801:
        /* <DEDUP_REMOVED lines=18> */
.L_x_7802:
        /* <DEDUP_REMOVED lines=17> */
.L_x_7803:
        /* <DEDUP_REMOVED lines=18> */
.L_x_7804:
        /* <DEDUP_REMOVED lines=17> */
.L_x_7805:
        /* <DEDUP_REMOVED lines=20> */
.L_x_7798:
        /* <DEDUP_REMOVED lines=18> */
.L_x_7807:
        /* <DEDUP_REMOVED lines=19> */
.L_x_7808:
        /* <DEDUP_REMOVED lines=18> */
.L_x_7809:
        /* <DEDUP_REMOVED lines=19> */
.L_x_7810:
        /* <DEDUP_REMOVED lines=18> */
.L_x_7811:
        /* <DEDUP_REMOVED lines=19> */
.L_x_7812:
        /* <DEDUP_REMOVED lines=18> */
.L_x_7813:
        /* <DEDUP_REMOVED lines=21> */
.L_x_7797:
        /* <DEDUP_REMOVED lines=16> */
.L_x_7817:
[----:B------:R-:W-:Y:S05]  /*a530*/  BSYNC.RECONVERGENT B0 ;  /* 0x0000000000007941 */ /* 0x000fea0003800200 */
.L_x_7816:
        /* <DEDUP_REMOVED lines=13> */
.L_x_7815:
        /* <DEDUP_REMOVED lines=16> */
.L_x_7820:
[----:B------:R-:W-:Y:S05]  /*a710*/  BSYNC.RECONVERGENT B0 ;  /* 0x0000000000007941 */ /* 0x000fea0003800200 */
.L_x_7819:
        /* <DEDUP_REMOVED lines=13> */
.L_x_7818:
        /* <DEDUP_REMOVED lines=15> */
.L_x_7823:
[----:B------:R-:W-:Y:S05]  /*a8e0*/  BSYNC.RECONVERGENT B0 ;  /* 0x0000000000007941 */ /* 0x000fea0003800200 */
.L_x_7822:
        /* <DEDUP_REMOVED lines=13> */
.L_x_7821:
        /* <DEDUP_REMOVED lines=16> */
.L_x_7826:
[----:B------:R-:W-:Y:S05]  /*aac0*/  BSYNC.RECONVERGENT B0 ;  /* 0x0000000000007941 */ /* 0x000fea0003800200 */
.L_x_7825:
        /* <DEDUP_REMOVED lines=13> */
.L_x_7824:
        /* <DEDUP_REMOVED lines=15> */
.L_x_7829:
[----:B------:R-:W-:Y:S05]  /*ac90*/  BSYNC.RECONVERGENT B0 ;  /* 0x0000000000007941 */ /* 0x000fea0003800200 */
.L_x_7828:
        /* <DEDUP_REMOVED lines=13> */
.L_x_7827:
        /* <DEDUP_REMOVED lines=16> */
.L_x_7832:
[----:B------:R-:W-:Y:S05]  /*ae70*/  BSYNC.RECONVERGENT B0 ;  /* 0x0000000000007941 */ /* 0x000fea0003800200 */
.L_x_7831:
        /* <DEDUP_REMOVED lines=13> */
.L_x_7830:
        /* <DEDUP_REMOVED lines=15> */
.L_x_7835:
[----:B------:R-:W-:Y:S05]  /*b040*/  BSYNC.RECONVERGENT B0 ;  /* 0x0000000000007941 */ /* 0x000fea0003800200 */
.L_x_7834:
        /* <DEDUP_REMOVED lines=13> */
.L_x_7833:
        /* <DEDUP_REMOVED lines=55> */
.L_x_7814:
        /* <DEDUP_REMOVED lines=15> */
.L_x_7838:
[----:B------:R-:W-:Y:S05]  /*b580*/  BSYNC.RECONVERGENT B0 ;  /* 0x0000000000007941 */ /* 0x000fea0003800200 */
.L_x_7837:
        /* <DEDUP_REMOVED lines=13> */
.L_x_7836:
        /* <DEDUP_REMOVED lines=16> */
.L_x_7841:
[----:B------:R-:W-:Y:S05]  /*b760*/  BSYNC.RECONVERGENT B0 ;  /* 0x0000000000007941 */ /* 0x000fea0003800200 */
.L_x_7840:
        /* <DEDUP_REMOVED lines=13> */
.L_x_7839:
        /* <DEDUP_REMOVED lines=15> */
.L_x_7844:
[----:B------:R-:W-:Y:S05]  /*b930*/  BSYNC.RECONVERGENT B0 ;  /* 0x0000000000007941 */ /* 0x000fea0003800200 */
.L_x_7843:
        /* <DEDUP_REMOVED lines=13> */
.L_x_7842:
        /* <DEDUP_REMOVED lines=16> */
.L_x_7847:
[----:B------:R-:W-:Y:S05]  /*bb10*/  BSYNC.RECONVERGENT B0 ;  /* 0x0000000000007941 */ /* 0x000fea0003800200 */
.L_x_7846:
        /* <DEDUP_REMOVED lines=13> */
.L_x_7845:
        /* <DEDUP_REMOVED lines=15> */
.L_x_7850:
[----:B------:R-:W-:Y:S05]  /*bce0*/  BSYNC.RECONVERGENT B0 ;  /* 0x0000000000007941 */ /* 0x000fea0003800200 */
.L_x_7849:
        /* <DEDUP_REMOVED lines=13> */
.L_x_7848:
        /* <DEDUP_REMOVED lines=16> */
.L_x_7853:
[----:B------:R-:W-:Y:S05]  /*bec0*/  BSYNC.RECONVERGENT B0 ;  /* 0x0000000000007941 */ /* 0x000fea0003800200 */
.L_x_7852:
        /* <DEDUP_REMOVED lines=13> */
.L_x_7851:
        /* <DEDUP_REMOVED lines=15> */
.L_x_7856:
[----:B------:R-:W-:Y:S05]  /*c090*/  BSYNC.RECONVERGENT B0 ;  /* 0x0000000000007941 */ /* 0x000fea0003800200 */
.L_x_7855:
        /* <DEDUP_REMOVED lines=13> */
.L_x_7854:
        /* <DEDUP_REMOVED lines=17> */
.L_x_7858:
[----:B------:R-:W-:Y:S05]  /*c280*/  BSYNC.RECONVERGENT B0 ;  /* 0x0000000000007941 */ /* 0x000fea0003800200 */
.L_x_7857:
        /* <DEDUP_REMOVED lines=13> */
.L_x_7806:
        /* <DEDUP_REMOVED lines=8> */
[C---:B------:R-:W-:Y:S02]  /*c3e0*/  @P1 IADD3 R196, PT, PT, R198.reuse, 0x100, RZ ;  /* 0x00000100c6c41810 */ /* 0x040fe40007ffe0ff */
[----:B------:R-:W-:-:S03]  /*c3f0*/  IADD3 R198, PT, PT, R198, 0x180, RZ ;  /* 0x00000180c6c67810 */ /* 0x000fc60007ffe0ff */
[----:B-1----:R-:W-:-:S05]  /*c400*/  @P1 IMAD.WIDE.U32 R196, R196, R197, UR10 ;  /* 0x0000000ac4c41e25 */ /* 0x002fca000f8e00c5 */
[----:B------:R0:W-:Y:S01]  /*c410*/  @P1 STG.E.128 desc[UR22][R196.64], R184 ;  /* 0x000000b8c4001986 */ /* 0x0001e2000c101d16 */
[----:B------:R-:W-:Y:S05]  /*c420*/  BRA.U !UP3, `(.L_x_7859) ;  /* 0x000000010b0c7547 */ /* 0x000fea000b800000 */
[----:B-----5:R-:W1:Y:S02]  /*c430*/  LDC.64 R180, c[0x0][0x390] ;  /* 0x0000e400ffb47b82 */ /* 0x020e640000000a00 */
[----:B-1----:R-:W-:-:S06]  /*c440*/  IMAD.WIDE.U32 R180, R198, 0x10, R180 ;  /* 0x00000010c6b47825 */ /* 0x002fcc00078e00b4 */
[----:B------:R-:W5:Y:S02]  /*c450*/  LDG.E.128 R180, desc[UR22][R180.64] ;  /* 0x00000016b4b47981 */ /* 0x000f64000c1e1d00 */
.L_x_7859:
        /* <DEDUP_REMOVED lines=30> */
.L_x_7862:
        /* <DEDUP_REMOVED lines=13> */
.L_x_7863:
        /* <DEDUP_REMOVED lines=12> */
.L_x_7864:
        /* <DEDUP_REMOVED lines=18> */
.L_x_7865:
        /* <DEDUP_REMOVED lines=17> */
.L_x_7866:
        /* <DEDUP_REMOVED lines=18> */
.L_x_7867:
        /* <DEDUP_REMOVED lines=17> */
.L_x_7868:
        /* <DEDUP_REMOVED lines=20> */
.L_x_7861:
        /* <DEDUP_REMOVED lines=18> */
.L_x_7870:
        /* <DEDUP_REMOVED lines=19> */
.L_x_7871:
        /* <DEDUP_REMOVED lines=18> */
.L_x_7872:
        /* <DEDUP_REMOVED lines=19> */
.L_x_7873:
        /* <DEDUP_REMOVED lines=18> */
.L_x_7874:
        /* <DEDUP_REMOVED lines=19> */
.L_x_7875:
        /* <DEDUP_REMOVED lines=18> */
.L_x_7876:
        /* <DEDUP_REMOVED lines=21> */
.L_x_7860:
        /* <DEDUP_REMOVED lines=16> */
.L_x_7880:
[----:B------:R-:W-:Y:S05]  /*d7d0*/  BSYNC.RECONVERGENT B0 ;  /* 0x0000000000007941 */ /* 0x000fea0003800200 */
.L_x_7879:
        /* <DEDUP_REMOVED lines=13> */
.L_x_7878:
        /* <DEDUP_REMOVED lines=16> */
.L_x_7883:
[----:B------:R-:W-:Y:S05]  /*d9b0*/  BSYNC.RECONVERGENT B0 ;  /* 0x0000000000007941 */ /* 0x000fea0003800200 */
.L_x_7882:
        /* <DEDUP_REMOVED lines=13> */
.L_x_7881:
        /* <DEDUP_REMOVED lines=15> */
.L_x_7886:
[----:B------:R-:W-:Y:S05]  /*db80*/  BSYNC.RECONVERGENT B0 ;  /* 0x0000000000007941 */ /* 0x000fea0003800200 */
.L_x_7885:
        /* <DEDUP_REMOVED lines=13> */
.L_x_7884:
        /* <DEDUP_REMOVED lines=16> */
.L_x_7889:
[----:B------:R-:W-:Y:S05]  /*dd60*/  BSYNC.RECONVERGENT B0 ;  /* 0x0000000000007941 */ /* 0x000fea0003800200 */
.L_x_7888:
        /* <DEDUP_REMOVED lines=13> */
.L_x_7887:
        /* <DEDUP_REMOVED lines=15> */
.L_x_7892:
[----:B------:R-:W-:Y:S05]  /*df30*/  BSYNC.RECONVERGENT B0 ;  /* 0x0000000000007941 */ /* 0x000fea0003800200 */
.L_x_7891:
        /* <DEDUP_REMOVED lines=13> */
.L_x_7890:
        /* <DEDUP_REMOVED lines=16> */
.L_x_7895:
[----:B------:R-:W-:Y:S05]  /*e110*/  BSYNC.RECONVERGENT B0 ;  /* 0x0000000000007941 */ /* 0x000fea0003800200 */
.L_x_7894:
        /* <DEDUP_REMOVED lines=13> */
.L_x_7893:
        /* <DEDUP_REMOVED lines=15> */
.L_x_7898:
[----:B------:R-:W-:Y:S05]  /*e2e0*/  BSYNC.RECONVERGENT B0 ;  /* 0x0000000000007941 */ /* 0x000fea0003800200 */
.L_x_7897:
        /* <DEDUP_REMOVED lines=13> */
.L_x_7896:
        /* <DEDUP_REMOVED lines=55> */
.L_x_7877:
        /* <DEDUP_REMOVED lines=15> */
.L_x_7901:
[----:B------:R-:W-:Y:S05]  /*e820*/  BSYNC.RECONVERGENT B0 ;  /* 0x0000000000007941 */ /* 0x000fea0003800200 */
.L_x_7900:
        /* <DEDUP_REMOVED lines=13> */
.L_x_7899:
        /* <DEDUP_REMOVED lines=16> */
.L_x_7904:
[----:B------:R-:W-:Y:S05]  /*ea00*/  BSYNC.RECONVERGENT B0 ;  /* 0x0000000000007941 */ /* 0x000fea0003800200 */
.L_x_7903:
        /* <DEDUP_REMOVED lines=13> */
.L_x_7902:
        /* <DEDUP_REMOVED lines=15> */
.L_x_7907:
[----:B------:R-:W-:Y:S05]  /*ebd0*/  BSYNC.RECONVERGENT B0 ;  /* 0x0000000000007941 */ /* 0x000fea0003800200 */
.L_x_7906:
        /* <DEDUP_REMOVED lines=13> */
.L_x_7905:
        /* <DEDUP_REMOVED lines=16> */
.L_x_7910:
[----:B------:R-:W-:Y:S05]  /*edb0*/  BSYNC.RECONVERGENT B0 ;  /* 0x0000000000007941 */ /* 0x000fea0003800200 */
.L_x_7909:
        /* <DEDUP_REMOVED lines=13> */
.L_x_7908:
        /* <DEDUP_REMOVED lines=15> */
.L_x_7913:
[----:B------:R-:W-:Y:S05]  /*ef80*/  BSYNC.RECONVERGENT B0 ;  /* 0x0000000000007941 */ /* 0x000fea0003800200 */
.L_x_7912:
        /* <DEDUP_REMOVED lines=13> */
.L_x_7911:
        /* <DEDUP_REMOVED lines=16> */
.L_x_7916:
[----:B------:R-:W-:Y:S05]  /*f160*/  BSYNC.RECONVERGENT B0 ;  /* 0x0000000000007941 */ /* 0x000fea0003800200 */
.L_x_7915:
        /* <DEDUP_REMOVED lines=13> */
.L_x_7914:
        /* <DEDUP_REMOVED lines=15> */
.L_x_7919:
[----:B------:R-:W-:Y:S05]  /*f330*/  BSYNC.RECONVERGENT B0 ;  /* 0x0000000000007941 */ /* 0x000fea0003800200 */
.L_x_7918:
        /* <DEDUP_REMOVED lines=13> */
.L_x_7917:
[----:B------:R-:W-:Y:S05]  /*f410*/  BRA.U !UP3, `(.L_x_7869) ;  /* 0x000000010b4c7547 */ /* 0x000fea000b800000 */
[----:B0-----:R-:W-:Y:S02]  /*f420*/  MOV R196, UR20 ;  /* 0x0000001400c47c02 */ /* 0x001fe40008000f00 */
[----:B------:R-:W-:Y:S01]  /*f430*/  ISETP.GE.U32.AND P1, PT, R210, RZ, PT ;  /* 0x000000ffd200720c */ /* 0x000fe20003f26070 */
[----:B------:R-:W-:Y:S01]  /*f440*/  HFMA2 R210, -RZ, RZ, 0, 0 ;  /* 0x00000000ffd27431 */ /* 0x000fe200000001ff */
        /* <DEDUP_REMOVED lines=16> */
.L_x_7869:
[----:B0-----:R-:W0:Y:S01]  /*f550*/  @P0 LDC.64 R196, c[0x0][0x478] ;  /* 0x00011e00ffc40b82 */ /* 0x001e220000000a00 */
        /* <DEDUP_REMOVED lines=13> */
.L_x_7664:
[----:B-1----:R-:W2:Y:S01]  /*f630*/  S2R R196, SR_TID.X ;  /* 0x0000000000c47919 */ /* 0x002ea20000002100 */
[----:B------:R-:W1:Y:S08]  /*f640*/  S2UR UR9, SR_CTAID.X ;  /* 0x00000000000979c3 */ /* 0x000e700000002500 */
[----:B-----5:R-:W1:Y:S08]  /*f650*/  LDC R0, c[0x0][0x388] ;  /* 0x0000e200ff007b82 */ /* 0x020e700000000800 */
[----:B------:R-:W3:Y:S08]  /*f660*/  LDC.64 R2, c[0x0][0x440] ;  /* 0x00011000ff027b82 */ /* 0x000ef00000000a00 */
[----:B------:R-:W4:Y:S08]  /*f670*/  LDC.64 R4, c[0x0][0x448] ;  /* 0x00011200ff047b82 */ /* 0x000f300000000a00 */
[----:B------:R-:W0:Y:S01]  /*f680*/  LDC.64 R6, c[0x0][0x460] ;  /* 0x00011800ff067b82 */ /* 0x000e220000000a00 */
[----:B-1----:R-:W-:-:S05]  /*f690*/  IMAD R0, R0, UR9, RZ ;  /* 0x0000000900007c24 */ /* 0x002fca000f8e02ff */
[----:B--2---:R-:W-:-:S05]  /*f6a0*/  LEA.HI R9, R0, R196, RZ, 0x1d ;  /* 0x000000c400097211 */ /* 0x004fca00078fe8ff */
        /* <DEDUP_REMOVED lines=28> */
.L_x_7921:
        /* <DEDUP_REMOVED lines=9> */
.L_x_15677:


//--------------------- .text._ZN10layer_norm13ln_bwd_kernelINS_13Kernel_traitsIf6__halfS2_S2_fjLj4096ELj1ELj1ELj4ELj16ENS_18Kernel_traits_baseILj4096EfS2_S2_S2_fjLj128EEEEELb0ELb0ELb0ELb0EEEvNS_9BwdParamsE --------------------------
	.section	.text._ZN10layer_norm13ln_bwd_kernelINS_13Kernel_traitsIf6__halfS2_S2_fjLj4096ELj1ELj1ELj4ELj16ENS_18Kernel_traits_baseILj4096EfS2_S2_S2_fjLj128EEEEELb0ELb0ELb0ELb0EEEvNS_9BwdParamsE,"ax",@progbits
	.align	128
        .global         _ZN10layer_norm13ln_bwd_kernelINS_13Kernel_traitsIf6__halfS2_S2_fjLj4096ELj1ELj1ELj4ELj16ENS_18Kernel_traits_baseILj4096EfS2_S2_S2_fjLj128EEEEELb0ELb0ELb0ELb0EEEvNS_9BwdParamsE
        .type           _ZN10layer_norm13ln_bwd_kernelINS_13Kernel_traitsIf6__halfS2_S2_fjLj4096ELj1ELj1ELj4ELj16ENS_18Kernel_traits_baseILj4096EfS2_S2_S2_fjLj128EEEEELb0ELb0ELb0ELb0EEEvNS_9BwdParamsE,@function
        .size           _ZN10layer_norm13ln_bwd_kernelINS_13Kernel_traitsIf6__halfS2_S2_fjLj4096ELj1ELj1ELj4ELj16ENS_18Kernel_traits_baseILj4096EfS2_S2_S2_fjLj128EEEEELb0ELb0ELb0ELb0EEEvNS_9BwdParamsE,(.L_x_15678 - _ZN10layer_norm13ln_bwd_kernelINS_13Kernel_traitsIf6__halfS2_S2_fjLj4096ELj1ELj1ELj4ELj16ENS_18Kernel_traits_baseILj4096EfS2_S2_S2_fjLj128EEEEELb0ELb0ELb0ELb0EEEvNS_9BwdParamsE)
        .other          _ZN10layer_norm13ln_bwd_kernelINS_13Kernel_traitsIf6__halfS2_S2_fjLj4096ELj1ELj1ELj4ELj16ENS_18Kernel_traits_baseILj4096EfS2_S2_S2_fjLj128EEEEELb0ELb0ELb0ELb0EEEvNS_9BwdParamsE,@"STO_CUDA_ENTRY STV_DEFAULT"
_ZN10layer_norm13ln_bwd_kernelINS_13Kernel_traitsIf6__halfS2_S2_fjLj4096ELj1ELj1ELj4ELj16ENS_18Kernel_traits_baseILj4096EfS2_S2_S2_fjLj128EEEEELb0ELb0ELb0ELb0EEEvNS_9BwdParamsE:
.text._ZN10layer_norm13ln_bwd_kernelINS_13Kernel_traitsIf6__halfS2_S2_fjLj4096ELj1ELj1ELj4ELj16ENS_18Kernel_traits_baseILj4096EfS2_S2_S2_fjLj128EEEEELb0ELb0ELb0ELb0EEEvNS_9BwdParamsE:
        /* <DEDUP_REMOVED lines=111> */
.L_x_7961:
        /* <DEDUP_REMOVED lines=33> */
[--C-:B----4-:R-:W-:Y:S02]  /*0900*/  HADD2.F32 R164, -RZ, R152.reuse.H0_H0 ;  /* 0x20000098ffa47230 */ /* 0x110fe40000004100 */
[----:B------:R-:W-:Y:S02]  /*0910*/  HADD2.F32 R166, -RZ, R152.H1_H1 ;  /* 0x30000098ffa67230 */ /* 0x000fe40000004100 */
[--C-:B------:R-:W-:Y:S02]  /*0920*/  HADD2.F32 R186, -RZ, R153.reuse.H0_H0 ;  /* 0x20000099ffba7230 */ /* 0x100fe40000004100 */
[C---:B------:R-:W-:Y:S01]  /*0930*/  FADD.FTZ R164, -R193.reuse, R164 ;  /* 0x000000a4c1a47221 */ /* 0x040fe20000010100 */
[----:B------:R-:W-:Y:S02]  /*0940*/  HADD2.F32 R152, -RZ, R153.H1_H1 ;  /* 0x30000099ff987230 */ /* 0x000fe40000004100 */
[----:B------:R-:W-:Y:S01]  /*0950*/  FADD.FTZ R166, -R193, R166 ;  /* 0x000000a6c1a67221 */ /* 0x000fe20000010100 */
[----:B--2---:R-:W-:-:S02]  /*0960*/  HADD2.F32 R191, -RZ, R156.H0_H0 ;  /* 0x2000009cffbf7230 */ /* 0x004fc40000004100 */
[----:B-----5:R-:W-:Y:S01]  /*0970*/  FMUL.FTZ R195, R197, R164 ;  /* 0x000000a4c5c37220 */ /* 0x020fe20000410000 */
[--C-:B------:R-:W-:Y:S02]  /*0980*/  HADD2.F32 R188, -RZ, R154.reuse.H0_H0 ;  /* 0x2000009affbc7230 */ /* 0x100fe40000004100 */
[C---:B------:R-:W-:Y:S01]  /*0990*/  FADD.FTZ R186, -R193.reuse, R186 ;  /* 0x000000bac1ba7221 */ /* 0x040fe20000010100 */
[----:B------:R-:W-:Y:S02]  /*09a0*/  HADD2.F32 R190, -RZ, R154.H1_H1 ;  /* 0x3000009affbe7230 */ /* 0x000fe40000004100 */
[----:B------:R-:W-:Y:S01]  /*09b0*/  FADD.FTZ R152, -R193, R152 ;  /* 0x00000098c1987221 */ /* 0x000fe20000010100 */
[----:B------:R-:W-:Y:S02]  /*09c0*/  HADD2.F32 R194, -RZ, R155.H0_H0 ;  /* 0x2000009bffc27230 */ /* 0x000fe40000004100 */
[----:B------:R-:W-:Y:S01]  /*09d0*/  FADD.FTZ R96, R96, R191 ;  /* 0x000000bf60607221 */ /* 0x000fe20000010000 */
[----:B------:R-:W-:-:S02]  /*09e0*/  HADD2.F32 R156, -RZ, R156.H1_H1 ;  /* 0x3000009cff9c7230 */ /* 0x000fc40000004100 */
[-C--:B------:R-:W-:Y:S01]  /*09f0*/  FFMA.FTZ R68, R195, R191.reuse, R68 ;  /* 0x000000bfc3447223 */ /* 0x080fe20000010044 */
[----:B------:R-:W-:Y:S01]  /*0a00*/  FMUL.FTZ R191, R60, R191 ;  /* 0x000000bf3cbf7220 */ /* 0x000fe20000410000 */
[--C-:B------:R-:W-:Y:S02]  /*0a10*/  HADD2.F32 R183, -RZ, R158.reuse.H0_H0 ;  /* 0x2000009effb77230 */ /* 0x100fe40000004100 */
[C---:B0-----:R-:W-:Y:S01]  /*0a20*/  FADD.FTZ R184, -R193.reuse, R190 ;  /* 0x000000bec1b87221 */ /* 0x041fe20000010100 */
[----:B------:R-:W-:Y:S02]  /*0a30*/  HADD2.F32 R198, -RZ, R158.H1_H1 ;  /* 0x3000009effc67230 */ /* 0x000fe40000004100 */
[C---:B------:R-:W-:Y:S01]  /*0a40*/  FADD.FTZ R158, -R193.reuse, R188 ;  /* 0x000000bcc19e7221 */ /* 0x040fe20000010100 */
[--C-:B------:R-:W-:Y:S02]  /*0a50*/  HADD2.F32 R187, -RZ, R157.reuse.H0_H0 ;  /* 0x2000009dffbb7230 */ /* 0x100fe40000004100 */
[----:B------:R-:W-:Y:S01]  /*0a60*/  FADD.FTZ R200, -R193, R194 ;  /* 0x000000c2c1c87221 */ /* 0x000fe20000010100 */
[----:B------:R-:W-:-:S02]  /*0a70*/  HADD2.F32 R154, -RZ, R157.H1_H1 ;  /* 0x3000009dff9a7230 */ /* 0x000fc40000004100 */
[C---:B------:R-:W-:Y:S01]  /*0a80*/  FMUL.FTZ R189, R197.reuse, R186 ;  /* 0x000000bac5bd7220 */ /* 0x040fe20000410000 */
[----:B------:R-:W-:Y:S02]  /*0a90*/  HADD2.F32 R202, -RZ, R155.H1_H1 ;  /* 0x3000009bffca7230 */ /* 0x000fe40000004100 */
[C---:B------:R-:W-:Y:S01]  /*0aa0*/  FMUL.FTZ R188, R197.reuse, R152 ;  /* 0x00000098c5bc7220 */ /* 0x040fe20000410000 */
[----:B------:R-:W-:Y:S01]  /*0ab0*/  FMUL.FTZ R194, R197, R166 ;  /* 0x000000a6c5c27220 */ /* 0x000fe20000410000 */
[----:B------:R-:W-:Y:S01]  /*0ac0*/  FMUL.FTZ R190, R61, R156 ;  /* 0x0000009c3dbe7220 */ /* 0x000fe20000410000 */
[----:B------:R-:W-:Y:S01]  /*0ad0*/  FADD.FTZ R153, RZ, R191 ;  /* 0x000000bfff997221 */ /* 0x000fe20000010000 */
[----:B------:R-:W-:Y:S01]  /*0ae0*/  FFMA.FTZ R155, R195, R191, RZ ;  /* 0x000000bfc39b7223 */ /* 0x000fe200000100ff */
[----:B------:R-:W-:Y:S01]  /*0af0*/  FADD.FTZ R98, R98, R187 ;  /* 0x000000bb62627221 */ /* 0x000fe20000010000 */
[-C--:B------:R-:W-:Y:S01]  /*0b00*/  FFMA.FTZ R70, R189, R187.reuse, R70 ;  /* 0x000000bbbd467223 */ /* 0x080fe20000010046 */
[----:B------:R-:W-:Y:S01]  /*0b10*/  FADD.FTZ R99, R99, R154 ;  /* 0x0000009a63637221 */ /* 0x000fe20000010000 */
[-C--:B------:R-:W-:Y:S01]  /*0b20*/  FFMA.FTZ R71, R188, R154.reuse, R71 ;  /* 0x0000009abc477223 */ /* 0x080fe20000010047 */
        /* <DEDUP_REMOVED lines=20> */
[-C--:B------:R-:W-:Y:S01]  /*0c70*/  FFMA.FTZ R74, R179, R163.reuse, R74 ;  /* 0x000000a3b34a7223 */ /* 0x080fe2000001004a */
[----:B------:R-:W-:Y:S01]  /*0c80*/  FADD.FTZ R202, -R193, R202 ;  /* 0x000000cac1ca7221 */ /* 0x000fe20000010100 */
        /* <DEDUP_REMOVED lines=16> */
.L_x_7924:
[----:B-1-3--:R-:W-:Y:S05]  /*0d90*/  BSYNC.RECONVERGENT B0 ;  /* 0x0000000000007941 */ /* 0x00afea0003800200 */
.L_x_7923:
        /* <DEDUP_REMOVED lines=13> */
[----:B------:R-:W-:Y:S01]  /*0e70*/  IADD3 R156, PT, PT, R156, 0x80, RZ ;  /* 0x000000809c9c7810 */ /* 0x000fe20007ffe0ff */
[--C-:B--2---:R-:W-:Y:S02]  /*0e80*/  HADD2.F32 R16, -RZ, R8.reuse.H0_H0 ;  /* 0x20000008ff107230 */ /* 0x104fe40000004100 */
[----:B------:R-:W-:Y:S02]  /*0e90*/  HADD2.F32 R18, -RZ, R8.H1_H1 ;  /* 0x30000008ff127230 */ /* 0x000fe40000004100 */
[--C-:B------:R-:W-:Y:S02]  /*0ea0*/  HADD2.F32 R20, -RZ, R9.reuse.H0_H0 ;  /* 0x20000009ff147230 */ /* 0x100fe40000004100 */
[C---:B------:R-:W-:Y:S01]  /*0eb0*/  FADD.FTZ R16, -R193.reuse, R16 ;  /* 0x00000010c1107221 */ /* 0x040fe20000010100 */
[----:B------:R-:W-:Y:S02]  /*0ec0*/  HADD2.F32 R8, -RZ, R9.H1_H1 ;  /* 0x30000009ff087230 */ /* 0x000fe40000004100 */
[----:B0-----:R-:W-:Y:S01]  /*0ed0*/  FADD.FTZ R6, -R193, R18 ;  /* 0x00000012c1067221 */ /* 0x001fe20000010100 */
[----:B------:R-:W-:-:S02]  /*0ee0*/  HADD2.F32 R152, -RZ, R10.H0_H0 ;  /* 0x2000000aff987230 */ /* 0x000fc40000004100 */
[----:B-----5:R-:W-:Y:S01]  /*0ef0*/  FMUL.FTZ R7, R197, R16 ;  /* 0x00000010c5077220 */ /* 0x020fe20000410000 */
[----:B---3--:R-:W-:Y:S02]  /*0f00*/  HADD2.F32 R9, -RZ, R12.H0_H0 ;  /* 0x2000000cff097230 */ /* 0x008fe40000004100 */
[C---:B------:R-:W-:Y:S01]  /*0f10*/  FADD.FTZ R20, -R193.reuse, R20 ;  /* 0x00000014c1147221 */ /* 0x040fe20000010100 */
[----:B------:R-:W-:Y:S02]  /*0f20*/  HADD2.F32 R154, -RZ, R10.H1_H1 ;  /* 0x3000000aff9a7230 */ /* 0x000fe40000004100 */
[C---:B------:R-:W-:Y:S01]  /*0f30*/  FADD.FTZ R10, -R193.reuse, R8 ;  /* 0x00000008c10a7221 */ /* 0x040fe20000010100 */
[----:B------:R-:W-:Y:S02]  /*0f40*/  HADD2.F32 R12, -RZ, R12.H1_H1 ;  /* 0x3000000cff0c7230 */ /* 0x000fe40000004100 */
[----:B------:R-:W-:Y:S01]  /*0f50*/  FADD.FTZ R152, -R193, R152 ;  /* 0x00000098c1987221 */ /* 0x000fe20000010100 */
[----:B------:R-:W-:-:S02]  /*0f60*/  HADD2.F32 R17, -RZ, R13.H0_H0 ;  /* 0x2000000dff117230 */ /* 0x000fc40000004100 */
[----:B------:R-:W-:Y:S01]  /*0f70*/  FADD.FTZ R104, R104, R9 ;  /* 0x0000000968687221 */ /* 0x000fe20000010000 */
[----:B------:R-:W-:Y:S01]  /*0f80*/  FMUL.FTZ R6, R197, R6 ;  /* 0x00000006c5067220 */ /* 0x000fe20000410000 */
[-C--:B------:R-:W-:Y:S01]  /*0f90*/  FFMA.FTZ R76, R7, R9.reuse, R76 ;  /* 0x00000009074c7223 */ /* 0x080fe2000001004c */
[----:B------:R-:W-:Y:S01]  /*0fa0*/  FMUL.FTZ R8, R36, R9 ;  /* 0x0000000924087220 */ /* 0x000fe20000410000 */
[----:B------:R-:W-:Y:S01]  /*0fb0*/  FMUL.FTZ R9, R197, R20 ;  /* 0x00000014c5097220 */ /* 0x000fe20000410000 */
[--C-:B------:R-:W-:Y:S02]  /*0fc0*/  HADD2.F32 R200, -RZ, R11.reuse.H0_H0 ;  /* 0x2000000bffc87230 */ /* 0x100fe40000004100 */
[----:B------:R-:W-:Y:S01]  /*0fd0*/  FADD.FTZ R105, R105, R12 ;  /* 0x0000000c69697221 */ /* 0x000fe20000010000 */
[----:B------:R-:W-:Y:S02]  /*0fe0*/  HADD2.F32 R202, -RZ, R11.H1_H1 ;  /* 0x3000000bffca7230 */ /* 0x000fe40000004100 */
[----:B------:R-:W-:Y:S01]  /*0ff0*/  FFMA.FTZ R77, R6, R12, R77 ;  /* 0x0000000c064d7223 */ /* 0x000fe2000001004d */
[----:B------:R-:W-:-:S02]  /*1000*/  HADD2.F32 R19, -RZ, R14.H0_H0 ;  /* 0x2000000eff137230 */ /* 0x000fc40000004100 */
[----:B------:R-:W-:Y:S01]  /*1010*/  FMUL.FTZ R11, R37, R12 ;  /* 0x0000000c250b7220 */ /* 0x000fe20000410000 */
[--C-:B------:R-:W-:Y:S02]  /*1020*/  HADD2.F32 R157, -RZ, R15.reuse.H0_H0 ;  /* 0x2000000fff9d7230 */ /* 0x100fe40000004100 */
[----:B------:R-:W-:Y:S01]  /*1030*/  FADD.FTZ R106, R106, R17 ;  /* 0x000000116a6a7221 */ /* 0x000fe20000010000 */
[----:B------:R-:W-:Y:S02]  /*1040*/  HADD2.F32 R204, -RZ, R15.H1_H1 ;  /* 0x3000000fffcc7230 */ /* 0x000fe40000004100 */
[----:B------:R-:W-:Y:S01]  /*1050*/  FMUL.FTZ R15, R197, R152 ;  /* 0x00000098c50f7220 */ /* 0x000fe20000410000 */
[-C--:B------:R-:W-:Y:S01]  /*1060*/  FFMA.FTZ R78, R9, R17.reuse, R78 ;  /* 0x00000011094e7223 */ /* 0x080fe2000001004e */
[----:B------:R-:W-:Y:S01]  /*1070*/  FMUL.FTZ R12, R38, R17 ;  /* 0x00000011260c7220 */ /* 0x000fe20000410000 */
[----:B------:R-:W-:Y:S01]  /*1080*/  FADD.FTZ R18, R199, R8 ;  /* 0x00000008c7127221 */ /* 0x000fe20000010000 */
[----:B------:R-:W-:Y:S01]  /*1090*/  FFMA.FTZ R17, R7, R8, R198 ;  /* 0x0000000807117223 */ /* 0x000fe200000100c6 */
[----:B------:R-:W-:-:S02]  /*10a0*/  HADD2.F32 R158, -RZ, R14.H1_H1 ;  /* 0x3000000eff9e7230 */ /* 0x000fc40000004100 */
[----:B------:R-:W-:Y:S01]  /*10b0*/  FADD.FTZ R108, R108, R19 ;  /* 0x000000136c6c7221 */ /* 0x000fe20000010000 */
[-C--:B------:R-:W-:Y:S01]  /*10c0*/  FFMA.FTZ R80, R15, R19.reuse, R80 ;  /* 0x000000130f507223 */ /* 0x080fe20000010050 */
[----:B------:R-:W-:Y:S01]  /*10d0*/  FMUL.FTZ R14, R40, R19 ;  /* 0x00000013280e7220 */ /* 0x000fe20000410000 */
[----:B------:R-:W-:Y:S02]  /*10e0*/  HADD2.F32 R22, -RZ, R13.H1_H1 ;  /* 0x3000000dff167230 */ /* 0x000fe40000004100 */
[----:B------:R-:W-:Y:S01]  /*10f0*/  FADD.FTZ R19, R18, R11 ;  /* 0x0000000b12137221 */ /* 0x000fe20000010000 */
[----:B------:R-:W-:Y:S01]  /*1100*/  FFMA.FTZ R18, R6, R11, R17 ;  /* 0x0000000b06127223 */ /* 0x000fe20000010011 */
[----:B------:R-:W-:Y:S01]  /*1110*/  FMUL.FTZ R10, R197, R10 ;  /* 0x0000000ac50a7220 */ /* 0x000fe20000410000 */
        /* <DEDUP_REMOVED lines=8> */
[----:B------:R-:W-:Y:S01]  /*11a0*/  FADD.FTZ R200, -R193, R200 ;  /* 0x000000c8c1c87221 */ /* 0x000fe20000010100 */
        /* <DEDUP_REMOVED lines=21> */
.L_x_7926:
[----:B------:R-:W-:Y:S05]  /*1300*/  BSYNC.RECONVERGENT B0 ;  /* 0x0000000000007941 */ /* 0x000fea0003800200 */
.L_x_7925:
        /* <DEDUP_REMOVED lines=19> */
[----:B------:R-:W-:Y:S01]  /*1440*/  FADD.FTZ R24, -R193, R152 ;  /* 0x00000098c1187221 */ /* 0x000fe20000010100 */
[----:B------:R-:W-:-:S02]  /*1450*/  HADD2.F32 R162, -RZ, R26.H0_H0 ;  /* 0x2000001affa27230 */ /* 0x000fc40000004100 */
[----:B-----5:R-:W-:Y:S01]  /*1460*/  FMUL.FTZ R21, R197, R34 ;  /* 0x00000022c5157220 */ /* 0x020fe20000410000 */
[----:B------:R-:W-:Y:S02]  /*1470*/  HADD2.F32 R26, -RZ, R26.H1_H1 ;  /* 0x3000001aff1a7230 */ /* 0x000fe40000004100 */
[----:B------:R-:W-:Y:S01]  /*1480*/  FADD.FTZ R154, -R193, R154 ;  /* 0x0000009ac19a7221 */ /* 0x000fe20000010100 */
[--C-:B---3--:R-:W-:Y:S02]  /*1490*/  HADD2.F32 R23, -RZ, R28.reuse.H0_H0 ;  /* 0x2000001cff177230 */ /* 0x108fe40000004100 */
[----:B------:R-:W-:Y:S01]  /*14a0*/  FMUL.FTZ R24, R197, R24 ;  /* 0x00000018c5187220 */ /* 0x000fe20000410000 */
[----:B------:R-:W-:Y:S02]  /*14b0*/  HADD2.F32 R28, -RZ, R28.H1_H1 ;  /* 0x3000001cff1c7230 */ /* 0x000fe40000004100 */
[----:B------:R-:W-:Y:S01]  /*14c0*/  FADD.FTZ R160, -R193, R160 ;  /* 0x000000a0c1a07221 */ /* 0x000fe20000010100 */
[----:B------:R-:W-:-:S02]  /*14d0*/  HADD2.F32 R204, -RZ, R27.H0_H0 ;  /* 0x2000001bffcc7230 */ /* 0x000fc40000004100 */
[C---:B------:R-:W-:Y:S01]  /*14e0*/  FADD.FTZ R162, -R193.reuse, R162 ;  /* 0x000000a2c1a27221 */ /* 0x040fe20000010100 */
[----:B------:R-:W-:Y:S02]  /*14f0*/  HADD2.F32 R206, -RZ, R27.H1_H1 ;  /* 0x3000001bffce7230 */ /* 0x000fe40000004100 */
[----:B------:R-:W-:Y:S01]  /*1500*/  FADD.FTZ R202, -R193, R26 ;  /* 0x0000001ac1ca7221 */ /* 0x000fe20000010100 */
[--C-:B------:R-:W-:Y:S02]  /*1510*/  HADD2.F32 R27, -RZ, R29.reuse.H0_H0 ;  /* 0x2000001dff1b7230 */ /* 0x100fe40000004100 */
[----:B------:R-:W-:Y:S01]  /*1520*/  FADD.FTZ R112, R112, R23 ;  /* 0x0000001770707221 */ /* 0x000fe20000010000 */
[-C--:B------:R-:W-:Y:S01]  /*1530*/  FFMA.FTZ R84, R21, R23.reuse, R84 ;  /* 0x0000001715547223 */ /* 0x080fe20000010054 */
[----:B------:R-:W-:Y:S01]  /*1540*/  FMUL.FTZ R26, R44, R23 ;  /* 0x000000172c1a7220 */ /* 0x000fe20000410000 */
[----:B0-----:R-:W-:Y:S02]  /*1550*/  HADD2.F32 R32, -RZ, R29.H1_H1 ;  /* 0x3000001dff207230 */ /* 0x001fe40000004100 */
[----:B------:R-:W-:Y:S01]  /*1560*/  FADD.FTZ R113, R113, R28 ;  /* 0x0000001c71717221 */ /* 0x000fe20000010000 */
[----:B------:R-:W-:Y:S01]  /*1570*/  FMUL.FTZ R23, R197, R154 ;  /* 0x0000009ac5177220 */ /* 0x000fe20000410000 */
[-C--:B------:R-:W-:Y:S01]  /*1580*/  FFMA.FTZ R85, R24, R28.reuse, R85 ;  /* 0x0000001c18557223 */ /* 0x080fe20000010055 */
[----:B------:R-:W-:Y:S01]  /*1590*/  FMUL.FTZ R25, R45, R28 ;  /* 0x0000001c2d197220 */ /* 0x000fe20000410000 */
[----:B------:R-:W-:-:S02]  /*15a0*/  HADD2.F32 R33, -RZ, R30.H0_H0 ;  /* 0x2000001eff217230 */ /* 0x000fc40000004100 */
[C---:B------:R-:W-:Y:S01]  /*15b0*/  FMUL.FTZ R28, R197.reuse, R160 ;  /* 0x000000a0c51c7220 */ /* 0x040fe20000410000 */
[----:B------:R-:W-:Y:S01]  /*15c0*/  FMUL.FTZ R29, R197, R162 ;  /* 0x000000a2c51d7220 */ /* 0x000fe20000410000 */
[----:B------:R-:W-:Y:S02]  /*15d0*/  HADD2.F32 R158, -RZ, R30.H1_H1 ;  /* 0x3000001eff9e7230 */ /* 0x000fe40000004100 */
[----:B------:R-:W-:Y:S01]  /*15e0*/  FADD.FTZ R152, R199, R26 ;  /* 0x0000001ac7987221 */ /* 0x000fe20000010000 */
[--C-:B------:R-:W-:Y:S02]  /*15f0*/  HADD2.F32 R155, -RZ, R31.reuse.H0_H0 ;  /* 0x2000001fff9b7230 */ /* 0x100fe40000004100 */
[----:B------:R-:W-:Y:S01]  /*1600*/  FADD.FTZ R114, R114, R27 ;  /* 0x0000001b72727221 */ /* 0x000fe20000010000 */
[----:B------:R-:W-:Y:S02]  /*1610*/  HADD2.F32 R200, -RZ, R31.H1_H1 ;  /* 0x3000001fffc87230 */ /* 0x000fe40000004100 */
[-C--:B------:R-:W-:Y:S01]  /*1620*/  FFMA.FTZ R86, R23, R27.reuse, R86 ;  /* 0x0000001b17567223 */ /* 0x080fe20000010056 */
[----:B------:R-:W-:Y:S01]  /*1630*/  FMUL.FTZ R30, R46, R27 ;  /* 0x0000001b2e1e7220 */ /* 0x000fe20000410000 */
[----:B------:R-:W-:Y:S01]  /*1640*/  FFMA.FTZ R31, R21, R26, R198 ;  /* 0x0000001a151f7223 */ /* 0x000fe200000100c6 */
[----:B------:R-:W-:Y:S01]  /*1650*/  FADD.FTZ R115, R115, R32 ;  /* 0x0000002073737221 */ /* 0x000fe20000010000 */
[-C--:B------:R-:W-:Y:S01]  /*1660*/  FFMA.FTZ R87, R28, R32.reuse, R87 ;  /* 0x000000201c577223 */ /* 0x080fe20000010057 */
[----:B------:R-:W-:Y:S01]  /*1670*/  FMUL.FTZ R27, R47, R32 ;  /* 0x000000202f1b7220 */ /* 0x000fe20000410000 */
[----:B------:R-:W-:Y:S01]  /*1680*/  FADD.FTZ R116, R116, R33 ;  /* 0x0000002174747221 */ /* 0x000fe20000010000 */
[-C--:B------:R-:W-:Y:S01]  /*1690*/  FFMA.FTZ R88, R29, R33.reuse, R88 ;  /* 0x000000211d587223 */ /* 0x080fe20000010058 */
        /* <DEDUP_REMOVED lines=29> */
.L_x_7928:
[----:B------:R-:W-:Y:S05]  /*1870*/  BSYNC.RECONVERGENT B0 ;  /* 0x0000000000007941 */ /* 0x000fea0003800200 */
.L_x_7927:
        /* <DEDUP_REMOVED lines=15> */
[--C-:B---3--:R-:W-:Y:S02]  /*1970*/  HADD2.F32 R172, -RZ, R152.reuse.H1_H1 ;  /* 0x30000098ffac7230 */ /* 0x108fe40000004100 */
[----:B------:R-:W-:Y:S02]  /*1980*/  HADD2.F32 R170, -RZ, R152.H0_H0 ;  /* 0x20000098ffaa7230 */ /* 0x000fe40000004100 */
[----:B------:R-:W-:-:S02]  /*1990*/  HADD2.F32 R176, -RZ, R153.H1_H1 ;  /* 0x30000099ffb07230 */ /* 0x000fc40000004100 */
[C---:B0-----:R-:W-:Y:S01]  /*19a0*/  FADD.FTZ R168, -R193.reuse, R172 ;  /* 0x000000acc1a87221 */ /* 0x041fe20000010100 */
[----:B------:R-:W-:Y:S02]  /*19b0*/  HADD2.F32 R174, -RZ, R153.H0_H0 ;  /* 0x20000099ffae7230 */ /* 0x000fe40000004100 */
[C---:B------:R-:W-:Y:S01]  /*19c0*/  FADD.FTZ R170, -R193.reuse, R170 ;  /* 0x000000aac1aa7221 */ /* 0x040fe20000010100 */
[C---:B------:R-:W-:Y:S02]  /*19d0*/  FADD.FTZ R172, -R193.reuse, R176 ;  /* 0x000000b0c1ac7221 */ /* 0x040fe40000010100 */
[----:B------:R-:W-:Y:S01]  /*19e0*/  FADD.FTZ R174, -R193, R174 ;  /* 0x000000aec1ae7221 */ /* 0x000fe20000010100 */
[C---:B-----5:R-:W-:Y:S01]  /*19f0*/  FMUL.FTZ R161, R197.reuse, R170 ;  /* 0x000000aac5a17220 */ /* 0x060fe20000410000 */
[----:B------:R-:W-:Y:S01]  /*1a00*/  FMUL.FTZ R172, R197, R172 ;  /* 0x000000acc5ac7220 */ /* 0x000fe20000410000 */
[----:B------:R-:W-:Y:S02]  /*1a10*/  HADD2.F32 R180, -RZ, R155.H0_H0 ;  /* 0x2000009bffb47230 */ /* 0x000fe40000004100 */
[----:B--2---:R-:W-:-:S02]  /*1a20*/  HADD2.F32 R153, -RZ, R156.H0_H0 ;  /* 0x2000009cff997230 */ /* 0x004fc40000004100 */
[----:B------:R-:W-:Y:S02]  /*1a30*/  HADD2.F32 R152, -RZ, R157.H1_H1 ;  /* 0x3000009dff987230 */ /* 0x000fe40000004100 */
[----:B------:R-:W-:Y:S02]  /*1a40*/  HADD2.F32 R156, -RZ, R156.H1_H1 ;  /* 0x3000009cff9c7230 */ /* 0x000fe40000004100 */
[----:B------:R-:W-:Y:S01]  /*1a50*/  FMUL.FTZ R170, R52, R153 ;  /* 0x0000009934aa7220 */ /* 0x000fe20000410000 */
[----:B------:R-:W-:Y:S02]  /*1a60*/  HADD2.F32 R182, -RZ, R155.H1_H1 ;  /* 0x3000009bffb67230 */ /* 0x000fe40000004100 */
[----:B------:R-:W-:Y:S01]  /*1a70*/  FMUL.FTZ R165, R197, R174 ;  /* 0x000000aec5a57220 */ /* 0x000fe20000410000 */
[----:B------:R-:W-:Y:S02]  /*1a80*/  HADD2.F32 R178, -RZ, R154.H0_H0 ;  /* 0x2000009affb27230 */ /* 0x000fe40000004100 */
[----:B------:R-:W-:Y:S01]  /*1a90*/  FADD.FTZ R95, R95, R152 ;  /* 0x000000985f5f7221 */ /* 0x000fe20000010000 */
[----:B------:R-:W-:-:S02]  /*1aa0*/  HADD2.F32 R155, -RZ, R157.H0_H0 ;  /* 0x2000009dff9b7230 */ /* 0x000fc40000004100 */
[-C--:B------:R-:W-:Y:S01]  /*1ab0*/  FFMA.FTZ R147, R172, R152.reuse, R147 ;  /* 0x00000098ac937223 */ /* 0x080fe20000010093 */
        /* <DEDUP_REMOVED lines=8> */
[----:B------:R-:W-:Y:S01]  /*1b40*/  FADD.FTZ R178, -R193, R178 ;  /* 0x000000b2c1b27221 */ /* 0x000fe20000010100 */
[----:B------:R-:W-:Y:S01]  /*1b50*/  FADD.FTZ R94, R94, R155 ;  /* 0x0000009b5e5e7221 */ /* 0x000fe20000010000 */
[-C--:B------:R-:W-:Y:S01]  /*1b60*/  FFMA.FTZ R146, R165, R155.reuse, R146 ;  /* 0x0000009ba5927223 */ /* 0x080fe20000010092 */
[----:B------:R-:W-:Y:S01]  /*1b70*/  FMUL.FTZ R174, R54, R155 ;  /* 0x0000009b36ae7220 */ /* 0x000fe20000410000 */
[----:B------:R-:W-:Y:S01]  /*1b80*/  FADD.FTZ R154, -R193, R154 ;  /* 0x0000009ac19a7221 */ /* 0x000fe20000010100 */
[----:B------:R-:W-:Y:S01]  /*1b90*/  FADD.FTZ R155, R152, R167 ;  /* 0x000000a7989b7221 */ /* 0x000fe20000010000 */
[----:B------:R-:W-:Y:S01]  /*1ba0*/  FFMA.FTZ R152, R168, R167, R153 ;  /* 0x000000a7a8987223 */ /* 0x000fe20000010099 */
[----:B------:R-:W-:Y:S01]  /*1bb0*/  FMUL.FTZ R171, R197, R178 ;  /* 0x000000b2c5ab7220 */ /* 0x000fe20000410000 */
[----:B------:R-:W-:-:S02]  /*1bc0*/  HADD2.F32 R157, -RZ, R158.H0_H0 ;  /* 0x2000009eff9d7230 */ /* 0x000fc40000004100 */
[----:B------:R-:W-:Y:S01]  /*1bd0*/  FMUL.FTZ R178, R197, R154 ;  /* 0x0000009ac5b27220 */ /* 0x000fe20000410000 */
[----:B------:R-:W-:Y:S01]  /*1be0*/  FADD.FTZ R154, R155, R174 ;  /* 0x000000ae9b9a7221 */ /* 0x000fe20000010000 */
[----:B------:R-:W-:Y:S01]  /*1bf0*/  FFMA.FTZ R153, R165, R174, R152 ;  /* 0x000000aea5997223 */ /* 0x000fe20000010098 */
[----:B------:R-:W-:Y:S02]  /*1c00*/  HADD2.F32 R158, -RZ, R158.H1_H1 ;  /* 0x3000009eff9e7230 */ /* 0x000fe40000004100 */
[----:B------:R-:W-:Y:S01]  /*1c10*/  FMUL.FTZ R176, R56, R157 ;  /* 0x0000009d38b07220 */ /* 0x000fe20000410000 */
[----:B------:R-:W-:Y:S01]  /*1c20*/  FADD.FTZ R155, R154, R169 ;  /* 0x000000a99a9b7221 */ /* 0x000fe20000010000 */
[----:B------:R-:W-:Y:S01]  /*1c30*/  FFMA.FTZ R152, R172, R169, R153 ;  /* 0x000000a9ac987223 */ /* 0x000fe20000010099 */
[----:B------:R-:W-:Y:S01]  /*1c40*/  FADD.FTZ R180, -R193, R180 ;  /* 0x000000b4c1b47221 */ /* 0x000fe20000010100 */
[--C-:B------:R-:W-:Y:S02]  /*1c50*/  HADD2.F32 R177, -RZ, R159.reuse.H0_H0 ;  /* 0x2000009fffb17230 */ /* 0x100fe40000004100 */
[----:B------:R-:W-:Y:S01]  /*1c60*/  FMUL.FTZ R173, R57, R158 ;  /* 0x0000009e39ad7220 */ /* 0x000fe20000410000 */
[----:B------:R-:W-:Y:S01]  /*1c70*/  FADD.FTZ R154, R155, R176 ;  /* 0x000000b09b9a7221 */ /* 0x000fe20000010000 */
[----:B------:R-:W-:Y:S01]  /*1c80*/  FFMA.FTZ R153, R171, R176, R152 ;  /* 0x000000b0ab997223 */ /* 0x000fe20000010098 */
[----:B------:R-:W-:-:S02]  /*1c90*/  HADD2.F32 R200, -RZ, R159.H1_H1 ;  /* 0x3000009fffc87230 */ /* 0x000fc40000004100 */
        /* <DEDUP_REMOVED lines=21> */
.L_x_7930:
[----:B------:R-:W-:Y:S05]  /*1df0*/  BSYNC.RECONVERGENT B0 ;  /* 0x0000000000007941 */ /* 0x000fea0003800200 */
.L_x_7929:
        /* <DEDUP_REMOVED lines=101> */
.L_x_7935:
        /* <DEDUP_REMOVED lines=40> */
.L_x_7936:
[----:B------:R-:W0:Y:S08]  /*26d0*/  @P0 LDC.64 R158, c[0x0][0x478] ;  /* 0x00011e00ff9e0b82 */ /* 0x000e300000000a00 */
[----:B------:R-:W1:Y:S01]  /*26e0*/  LDC.64 R156, c[0x0][0x468] ;  /* 0x00011a00ff9c7b82 */ /* 0x000e620000000a00 */
[----:B0-----:R-:W-:-:S05]  /*26f0*/  @P0 IMAD.WIDE.U32 R158, R196, 0x10, R158 ;  /* 0x00000010c49e0825 */ /* 0x001fca00078e009e */
[----:B------:R0:W-:Y:S01]  /*2700*/  @P0 STG.E.128 desc[UR4][R158.64], R124 ;  /* 0x0000007c9e000986 */ /* 0x0001e2000c101d04 */
[C---:B-1----:R-:W-:Y:S01]  /*2710*/  IMAD.WIDE.U32 R156, R196.reuse, 0x10, R156 ;  /* 0x00000010c49c7825 */ /* 0x042fe200078e009c */
[----:B------:R-:W-:-:S04]  /*2720*/  IADD3 R196, PT, PT, R196, 0x80, RZ ;  /* 0x00000080c4c47810 */ /* 0x000fc80007ffe0ff */
[----:B------:R0:W-:Y:S03]  /*2730*/  STG.E.128 desc[UR4][R156.64], R152 ;  /* 0x000000989c007986 */ /* 0x0001e6000c101d04 */
.L_x_7934:
[----:B------:R-:W-:Y:S05]  /*2740*/  BSYNC.RECONVERGENT B1 ;  /* 0x0000000000017941 */ /* 0x000fea0003800200 */
.L_x_7933:
        /* <DEDUP_REMOVED lines=46> */
.L_x_7939:
        /* <DEDUP_REMOVED lines=36> */
.L_x_7940:
[----:B------:R-:W0:Y:S08]  /*2c70*/  @P0 LDC.64 R158, c[0x0][0x478] ;  /* 0x00011e00ff9e0b82 */ /* 0x000e300000000a00 */
[----:B------:R-:W1:Y:S01]  /*2c80*/  LDC.64 R156, c[0x0][0x468] ;  /* 0x00011a00ff9c7b82 */ /* 0x000e620000000a00 */
[----:B0-----:R-:W-:-:S05]  /*2c90*/  @P0 IMAD.WIDE.U32 R158, R196, 0x10, R158 ;  /* 0x00000010c49e0825 */ /* 0x001fca00078e009e */
[----:B------:R2:W-:Y:S01]  /*2ca0*/  @P0 STG.E.128 desc[UR4][R158.64], R124 ;  /* 0x0000007c9e000986 */ /* 0x0005e2000c101d04 */
[C---:B-1----:R-:W-:Y:S01]  /*2cb0*/  IMAD.WIDE.U32 R156, R196.reuse, 0x10, R156 ;  /* 0x00000010c49c7825 */ /* 0x042fe200078e009c */
[----:B------:R-:W-:-:S04]  /*2cc0*/  IADD3 R196, PT, PT, R196, 0x80, RZ ;  /* 0x00000080c4c47810 */ /* 0x000fc80007ffe0ff */
[----:B------:R2:W-:Y:S03]  /*2cd0*/  STG.E.128 desc[UR4][R156.64], R152 ;  /* 0x000000989c007986 */ /* 0x0005e6000c101d04 */
.L_x_7938:
[----:B------:R-:W-:Y:S05]  /*2ce0*/  BSYNC.RECONVERGENT B1 ;  /* 0x0000000000017941 */ /* 0x000fea0003800200 */
.L_x_7937:
        /* <DEDUP_REMOVED lines=46> */
.L_x_7943:
        /* <DEDUP_REMOVED lines=36> */
.L_x_7944:
[----:B------:R-:W0:Y:S08]  /*3210*/  @P0 LDC.64 R158, c[0x0][0x478] ;  /* 0x00011e00ff9e0b82 */ /* 0x000e300000000a00 */
[----:B------:R-:W1:Y:S01]  /*3220*/  LDC.64 R156, c[0x0][0x468] ;  /* 0x00011a00ff9c7b82 */ /* 0x000e620000000a00 */
[----:B0-----:R-:W-:-:S05]  /*3230*/  @P0 IMAD.WIDE.U32 R158, R196, 0x10, R158 ;  /* 0x00000010c49e0825 */ /* 0x001fca00078e009e */
[----:B------:R3:W-:Y:S01]  /*3240*/  @P0 STG.E.128 desc[UR4][R158.64], R124 ;  /* 0x0000007c9e000986 */ /* 0x0007e2000c101d04 */
[C---:B-1----:R-:W-:Y:S01]  /*3250*/  IMAD.WIDE.U32 R156, R196.reuse, 0x10, R156 ;  /* 0x00000010c49c7825 */ /* 0x042fe200078e009c */
[----:B------:R-:W-:-:S04]  /*3260*/  IADD3 R196, PT, PT, R196, 0x80, RZ ;  /* 0x00000080c4c47810 */ /* 0x000fc80007ffe0ff */
[----:B------:R3:W-:Y:S03]  /*3270*/  STG.E.128 desc[UR4][R156.64], R152 ;  /* 0x000000989c007986 */ /* 0x0007e6000c101d04 */
.L_x_7942:
[----:B------:R-:W-:Y:S05]  /*3280*/  BSYNC.RECONVERGENT B1 ;  /* 0x0000000000017941 */ /* 0x000fea0003800200 */
.L_x_7941:
        /* <DEDUP_REMOVED lines=45> */
.L_x_7946:
        /* <DEDUP_REMOVED lines=36> */
.L_x_7947:
[----:B------:R-:W0:Y:S08]  /*37a0*/  @P0 LDC.64 R158, c[0x0][0x478] ;  /* 0x00011e00ff9e0b82 */ /* 0x000e300000000a00 */
[----:B------:R-:W1:Y:S01]  /*37b0*/  LDC.64 R156, c[0x0][0x468] ;  /* 0x00011a00ff9c7b82 */ /* 0x000e620000000a00 */
[----:B0-----:R-:W-:-:S05]  /*37c0*/  @P0 IMAD.WIDE.U32 R158, R196, 0x10, R158 ;  /* 0x00000010c49e0825 */ /* 0x001fca00078e009e */
[----:B------:R0:W-:Y:S01]  /*37d0*/  @P0 STG.E.128 desc[UR4][R158.64], R124 ;  /* 0x0000007c9e000986 */ /* 0x0001e2000c101d04 */
[----:B-1----:R-:W-:-:S05]  /*37e0*/  IMAD.WIDE.U32 R156, R196, 0x10, R156 ;  /* 0x00000010c49c7825 */ /* 0x002fca00078e009c */
[----:B------:R0:W-:Y:S01]  /*37f0*/  STG.E.128 desc[UR4][R156.64], R152 ;  /* 0x000000989c007986 */ /* 0x0001e2000c101d04 */
[----:B------:R-:W-:Y:S05]  /*3800*/  BRA `(.L_x_7945) ;  /* 0x0000001800cc7947 */ /* 0x000fea0003800000 */
.L_x_7932:
        /* <DEDUP_REMOVED lines=11> */
[-CC-:B------:R-:W-:Y:S01]  /*38c0*/  FFMA.FTZ R200, R185, R193.reuse, R198.reuse ;  /* 0x000000c1b9c87223 */ /* 0x180fe200000100c6 */
[----:B------:R-:W-:Y:S01]  /*38d0*/  FFMA.FTZ R202, R184, R193, R198 ;  /* 0x000000c1b8ca7223 */ /* 0x000fe200000100c6 */
[----:B------:R-:W-:Y:S01]  /*38e0*/  FADD.FTZ R153, R164, -R153 ;  /* 0x80000099a4997221 */ /* 0x000fe20000010000 */
[----:B-----5:R-:W-:Y:S01]  /*38f0*/  FFMA.FTZ R205, R197, R204, R156 ;  /* 0x000000ccc5cd7223 */ /* 0x020fe2000001009c */
[--C-:B------:R-:W-:Y:S01]  /*3900*/  HADD2.F32 R152, -RZ, R130.reuse.H0_H0 ;  /* 0x20000082ff987230 */ /* 0x100fe20000004100 */
[----:B------:R-:W0:Y:S01]  /*3910*/  LDC.64 R156, c[0x0][0x468] ;  /* 0x00011a00ff9c7b82 */ /* 0x000e220000000a00 */
[----:B------:R-:W-:-:S02]  /*3920*/  HADD2.F32 R154, -RZ, R130.H1_H1 ;  /* 0x30000082ff9a7230 */ /* 0x000fc40000004100 */
        /* <DEDUP_REMOVED lines=36> */
.L_x_7950:
[----:B------:R-:W-:Y:S05]  /*3b70*/  BSYNC.RECONVERGENT B1 ;  /* 0x0000000000017941 */ /* 0x000fea0003800200 */
.L_x_7949:
[----:B------:R-:W-:Y:S04]  /*3b80*/  BSSY.RECONVERGENT B1, `(.L_x_7951) ;  /* 0x0000032000017945 */ /* 0x000fe80003800200 */
[----:B------:R-:W-:Y:S05]  /*3b90*/  @!P1 BRA `(.L_x_7952) ;  /* 0x0000000000c09947 */ /* 0x000fea0003800000 */
[-CC-:B0-----:R-:W-:Y:S01]  /*3ba0*/  FFMA.FTZ R157, R22, R193.reuse, R198.reuse ;  /* 0x000000c1169d7223 */ /* 0x181fe200000100c6 */
[-CC-:B------:R-:W-:Y:S01]  /*3bb0*/  FFMA.FTZ R155, R19, R193.reuse, R198.reuse ;  /* 0x000000c1139b7223 */ /* 0x180fe200000100c6 */
[--C-:B------:R-:W-:Y:S02]  /*3bc0*/  HADD2.F32 R156, -RZ, R135.reuse.H0_H0 ;  /* 0x20000087ff9c7230 */ /* 0x100fe40000004100 */
[-CC-:B------:R-:W-:Y:S01]  /*3bd0*/  FFMA.FTZ R153, R15, R193.reuse, R198.reuse ;  /* 0x000000c10f997223 */ /* 0x180fe200000100c6 */
[----:B------:R-:W-:Y:S02]  /*3be0*/  HADD2.F32 R158, -RZ, R135.H1_H1 ;  /* 0x30000087ff9e7230 */ /* 0x000fe40000004100 */
[----:B------:R-:W-:Y:S01]  /*3bf0*/  FADD.FTZ R157, R20, -R157 ;  /* 0x8000009d149d7221 */ /* 0x000fe20000010000 */
[----:B------:R-:W-:Y:S01]  /*3c00*/  FADD.FTZ R155, R18, -R155 ;  /* 0x8000009b129b7221 */ /* 0x000fe20000010000 */
[--C-:B------:R-:W-:Y:S02]  /*3c10*/  HADD2.F32 R152, -RZ, R134.reuse.H0_H0 ;  /* 0x20000086ff987230 */ /* 0x100fe40000004100 */
[----:B------:R-:W-:Y:S01]  /*3c20*/  FFMA.FTZ R200, R16, R193, R198 ;  /* 0x000000c110c87223 */ /* 0x000fe200000100c6 */
[C---:B-----5:R-:W-:Y:S01]  /*3c30*/  FFMA.FTZ R207, R197.reuse, R157, R158 ;  /* 0x0000009dc5cf7223 */ /* 0x060fe2000001009e */
[----:B------:R-:W-:Y:S01]  /*3c40*/  FFMA.FTZ R205, R197, R155, R156 ;  /* 0x0000009bc5cd7223 */ /* 0x000fe2000001009c */
[----:B------:R-:W-:Y:S01]  /*3c50*/  FADD.FTZ R153, R14, -R153 ;  /* 0x800000990e997221 */ /* 0x000fe20000010000 */
[----:B------:R-:W0:Y:S01]  /*3c60*/  LDC.64 R156, c[0x0][0x468] ;  /* 0x00011a00ff9c7b82 */ /* 0x000e220000000a00 */
[----:B------:R-:W-:-:S02]  /*3c70*/  HADD2.F32 R154, -RZ, R134.H1_H1 ;  /* 0x30000086ff9a7230 */ /* 0x000fc40000004100 */
[----:B------:R-:W-:Y:S01]  /*3c80*/  FADD.FTZ R203, R17, -R200 ;  /* 0x800000c811cb7221 */ /* 0x000fe20000010000 */
        /* <DEDUP_REMOVED lines=33> */
.L_x_7952:
[----:B------:R-:W-:Y:S05]  /*3ea0*/  BSYNC.RECONVERGENT B1 ;  /* 0x0000000000017941 */ /* 0x000fea0003800200 */
.L_x_7951:
[----:B------:R-:W-:Y:S04]  /*3eb0*/  BSSY.RECONVERGENT B1, `(.L_x_7953) ;  /* 0x0000032000017945 */ /* 0x000fe80003800200 */
[----:B------:R-:W-:Y:S05]  /*3ec0*/  @!P2 BRA `(.L_x_7954) ;  /* 0x0000000000c0a947 */ /* 0x000fea0003800000 */
[-CC-:B01----:R-:W-:Y:S01]  /*3ed0*/  FFMA.FTZ R155, R33, R193.reuse, R198.reuse ;  /* 0x000000c1219b7223 */ /* 0x183fe200000100c6 */
[--C-:B------:R-:W-:Y:S02]  /*3ee0*/  HADD2.F32 R156, -RZ, R139.reuse.H0_H0 ;  /* 0x2000008bff9c7230 */ /* 0x100fe40000004100 */
[-CC-:B------:R-:W-:Y:S01]  /*3ef0*/  FFMA.FTZ R153, R29, R193.reuse, R198.reuse ;  /* 0x000000c11d997223 */ /* 0x180fe200000100c6 */
[-CC-:B------:R-:W-:Y:S01]  /*3f00*/  FFMA.FTZ R202, R162, R193.reuse, R198.reuse ;  /* 0x000000c1a2ca7223 */ /* 0x180fe200000100c6 */
[----:B------:R-:W-:Y:S01]  /*3f10*/  FADD.FTZ R155, R160, -R155 ;  /* 0x8000009ba09b7221 */ /* 0x000fe20000010000 */
[--C-:B------:R-:W-:Y:S02]  /*3f20*/  HADD2.F32 R152, -RZ, R138.reuse.H0_H0 ;  /* 0x2000008aff987230 */ /* 0x100fe40000004100 */
[----:B------:R-:W-:Y:S01]  /*3f30*/  FFMA.FTZ R200, R34, R193, R198 ;  /* 0x000000c122c87223 */ /* 0x000fe200000100c6 */
[----:B------:R-:W-:Y:S01]  /*3f40*/  FADD.FTZ R153, R32, -R153 ;  /* 0x8000009920997221 */ /* 0x000fe20000010000 */
[----:B-----5:R-:W-:Y:S01]  /*3f50*/  FFMA.FTZ R205, R197, R155, R156 ;  /* 0x0000009bc5cd7223 */ /* 0x020fe2000001009c */
[----:B------:R-:W-:Y:S01]  /*3f60*/  HADD2.F32 R158, -RZ, R139.H1_H1 ;  /* 0x3000008bff9e7230 */ /* 0x000fe20000004100 */
        /* <DEDUP_REMOVED lines=38> */
.L_x_7954:
[----:B------:R-:W-:Y:S05]  /*41d0*/  BSYNC.RECONVERGENT B1 ;  /* 0x0000000000017941 */ /* 0x000fea0003800200 */
.L_x_7953:
[----:B------:R-:W-:Y:S05]  /*41e0*/  @!P3 BRA `(.L_x_7945) ;  /* 0x000000100054b947 */ /* 0x000fea0003800000 */
[-CC-:B012---:R-:W-:Y:S01]  /*41f0*/  FFMA.FTZ R154, R182, R193.reuse, R198.reuse ;  /* 0x000000c1b69a7223 */ /* 0x187fe200000100c6 */
[--C-:B------:R-:W-:Y:S02]  /*4200*/  HADD2.F32 R152, -RZ, R143.reuse.H1_H1 ;  /* 0x3000008fff987230 */ /* 0x100fe40000004100 */
        /* <DEDUP_REMOVED lines=10> */
[----:B------:R-:W-:Y:S01]  /*42b0*/  HADD2.F32 R158, -RZ, R143.H0_H0 ;  /* 0x2000008fff9e7230 */ /* 0x000fe20000004100 */
[----:B------:R-:W0:Y:S01]  /*42c0*/  LDC.64 R152, c[0x0][0x468] ;  /* 0x00011a00ff987b82 */ /* 0x000e220000000a00 */
[----:B------:R-:W-:-:S02]  /*42d0*/  HADD2.F32 R154, -RZ, R142.H0_H0 ;  /* 0x2000008eff9a7230 */ /* 0x000fc40000004100 */
[----:B------:R-:W-:Y:S01]  /*42e0*/  FADD.FTZ R159, R180, -R159 ;  /* 0x8000009fb49f7221 */ /* 0x000fe20000010000 */
[----:B------:R-:W-:Y:S02]  /*42f0*/  HADD2.F32 R156, -RZ, R142.H1_H1 ;  /* 0x3000008eff9c7230 */ /* 0x000fe40000004100 */
[----:B------:R-:W-:Y:S01]  /*4300*/  FADD.FTZ R199, R173, -R204 ;  /* 0x800000ccadc77221 */ /* 0x000fe20000010000 */
[--C-:B------:R-:W-:Y:S02]  /*4310*/  HADD2.F32 R198, -RZ, R141.reuse.H1_H1 ;  /* 0x3000008dffc67230 */ /* 0x100fe40000004100 */
[C---:B------:R-:W-:Y:S01]  /*4320*/  FFMA.FTZ R201, R197.reuse, R159, R158 ;  /* 0x0000009fc5c97223 */ /* 0x040fe2000001009e */
[C---:B------:R-:W-:Y:S01]  /*4330*/  FFMA.FTZ R193, R197.reuse, R193, R154 ;  /* 0x000000c1c5c17223 */ /* 0x040fe2000001009a */
[----:B------:R-:W-:Y:S01]  /*4340*/  FFMA.FTZ R199, R197, R199, R156 ;  /* 0x000000c7c5c77223 */ /* 0x000fe2000001009c */
[----:B------:R-:W-:Y:S02]  /*4350*/  HADD2.F32 R158, -RZ, R141.H0_H0 ;  /* 0x2000008dff9e7230 */ /* 0x000fe40000004100 */
[----:B------:R-:W-:Y:S01]  /*4360*/  FADD.FTZ R157, R174, -R157 ;  /* 0x8000009dae9d7221 */ /* 0x000fe20000010000 */
[----:B------:R-:W-:-:S02]  /*4370*/  HADD2.F32 R154, -RZ, R140.H0_H0 ;  /* 0x2000008cff9a7230 */ /* 0x000fc40000004100 */
[----:B------:R-:W-:Y:S01]  /*4380*/  FADD.FTZ R159, R169, -R202 ;  /* 0x800000caa99f7221 */ /* 0x000fe20000010000 */
[----:B------:R-:W-:Y:S02]  /*4390*/  HADD2.F32 R156, -RZ, R140.H1_H1 ;  /* 0x3000008cff9c7230 */ /* 0x000fe40000004100 */
[----:B------:R-:W-:Y:S01]  /*43a0*/  FADD.FTZ R155, R170, -R155 ;  /* 0x8000009baa9b7221 */ /* 0x000fe20000010000 */
        /* <DEDUP_REMOVED lines=20> */
.L_x_7948:
        /* <DEDUP_REMOVED lines=10> */
[----:B------:R-:W-:Y:S01]  /*4590*/  FADD.FTZ R152, R190, -R125 ;  /* 0x8000007dbe987221 */ /* 0x000fe20000010000 */
[----:B-----5:R-:W-:Y:S01]  /*45a0*/  FFMA.FTZ R125, R197, R124, R126 ;  /* 0x0000007cc57d7223 */ /* 0x020fe2000001007e */
[----:B------:R-:W-:-:S02]  /*45b0*/  HADD2.F32 R153, -RZ, R129.H0_H0 ;  /* 0x20000081ff997230 */ /* 0x000fc40000004100 */
[----:B------:R-:W-:Y:S01]  /*45c0*/  FFMA.FTZ R126, R197, R156, R157 ;  /* 0x0000009cc57e7223 */ /* 0x000fe2000001009d */
[----:B------:R-:W0:Y:S01]  /*45d0*/  LDC.64 R158, c[0x0][0x478] ;  /* 0x00011e00ff9e7b82 */ /* 0x000e220000000a00 */
[----:B------:R-:W-:Y:S01]  /*45e0*/  FADD.FTZ R154, R187, -R154 ;  /* 0x8000009abb9a7221 */ /* 0x000fe20000010000 */
[----:B------:R-:W-:Y:S02]  /*45f0*/  HADD2.F32 R127, -RZ, R128.H1_H1 ;  /* 0x30000080ff7f7230 */ /* 0x000fe40000004100 */
[-CC-:B------:R-:W-:Y:S01]  /*4600*/  FFMA.FTZ R124, R185, R193.reuse, R198.reuse ;  /* 0x000000c1b97c7223 */ /* 0x180fe200000100c6 */
[-CC-:B------:R-:W-:Y:S01]  /*4610*/  FFMA.FTZ R200, R179, R193.reuse, R198.reuse ;  /* 0x000000c1b3c87223 */ /* 0x180fe200000100c6 */
[C---:B------:R-:W-:Y:S01]  /*4620*/  FFMA.FTZ R155, R197.reuse, R154, R153 ;  /* 0x0000009ac59b7223 */ /* 0x040fe20000010099 */
[-CC-:B------:R-:W-:Y:S01]  /*4630*/  FFMA.FTZ R154, R184, R193.reuse, R198.reuse ;  /* 0x000000c1b89a7223 */ /* 0x180fe200000100c6 */
[----:B------:R-:W-:Y:S01]  /*4640*/  FFMA.FTZ R127, R197, R152, R127 ;  /* 0x00000098c57f7223 */ /* 0x000fe2000001007f */
[----:B------:R-:W1:Y:S01]  /*4650*/  LDC.64 R156, c[0x0][0x468] ;  /* 0x00011a00ff9c7b82 */ /* 0x000e620000000a00 */
        /* <DEDUP_REMOVED lines=23> */
[----:B------:R-:W-:Y:S01]  /*47d0*/  FMUL.FTZ R204, R202, R192 ;  /* 0x000000c0cacc7220 */ /* 0x000fe20000410000 */
        /* <DEDUP_REMOVED lines=10> */
.L_x_7956:
[----:B------:R-:W-:Y:S05]  /*4880*/  BSYNC.RECONVERGENT B1 ;  /* 0x0000000000017941 */ /* 0x000fea0003800200 */
.L_x_7955:
        /* <DEDUP_REMOVED lines=57> */
.L_x_7958:
[----:B------:R-:W-:Y:S05]  /*4c20*/  BSYNC.RECONVERGENT B1 ;  /* 0x0000000000017941 */ /* 0x000fea0003800200 */
.L_x_7957:
        /* <DEDUP_REMOVED lines=57> */
.L_x_7960:
[----:B------:R-:W-:Y:S05]  /*4fc0*/  BSYNC.RECONVERGENT B1 ;  /* 0x0000000000017941 */ /* 0x000fea0003800200 */
.L_x_7959:
[----:B------:R-:W-:Y:S05]  /*4fd0*/  @!P3 BRA `(.L_x_7945) ;  /* 0x0000000000d8b947 */ /* 0x000fea0003800000 */
[----:B012---:R-:W0:Y:S01]  /*4fe0*/  LDC.64 R156, c[0x0][0x478] ;  /* 0x00011e00ff9c7b82 */ /* 0x007e220000000a00 */
[-CC-:B------:R-:W-:Y:S01]  /*4ff0*/  FFMA.FTZ R126, R182, R193.reuse, R198.reuse ;  /* 0x000000c1b67e7223 */ /* 0x180fe200000100c6 */
[-CC-:B------:R-:W-:Y:S01]  /*5000*/  FFMA.FTZ R152, R168, R193.reuse, R198.reuse ;  /* 0x000000c1a8987223 */ /* 0x180fe200000100c6 */
[-CC-:B------:R-:W-:Y:S01]  /*5010*/  FFMA.FTZ R127, R161, R193.reuse, R198.reuse ;  /* 0x000000c1a17f7223 */ /* 0x180fe200000100c6 */
[-CC-:B------:R-:W-:Y:S01]  /*5020*/  FFMA.FTZ R201, R175, R193.reuse, R198.reuse ;  /* 0x000000c1afc97223 */ /* 0x180fe200000100c6 */
[--C-:B------:R-:W-:Y:S02]  /*5030*/  HADD2.F32 R155, -RZ, R140.reuse.H1_H1 ;  /* 0x3000008cff9b7230 */ /* 0x100fe40000004100 */
[-CC-:B------:R-:W-:Y:S01]  /*5040*/  FFMA.FTZ R159, R165, R193.reuse, R198.reuse ;  /* 0x000000c1a59f7223 */ /* 0x180fe200000100c6 */
[-CC-:B------:R-:W-:Y:S01]  /*5050*/  FFMA.FTZ R154, R172, R193.reuse, R198.reuse ;  /* 0x000000c1ac9a7223 */ /* 0x180fe200000100c6 */
[----:B------:R-:W1:Y:S01]  /*5060*/  LDC.64 R124, c[0x0][0x468] ;  /* 0x00011a00ff7c7b82 */ /* 0x000e620000000a00 */
[----:B------:R-:W-:Y:S01]  /*5070*/  FFMA.FTZ R199, R171, R193, R198 ;  /* 0x000000c1abc77223 */ /* 0x000fe200000100c6 */
[----:B------:R-:W-:-:S02]  /*5080*/  HADD2.F32 R153, -RZ, R140.H0_H0 ;  /* 0x2000008cff997230 */ /* 0x000fc40000004100 */
[----:B------:R-:W-:Y:S01]  /*5090*/  FADD.FTZ R200, R177, -R126 ;  /* 0x8000007eb1c87221 */ /* 0x000fe20000010000 */
[----:B------:R-:W-:Y:S01]  /*50a0*/  FADD.FTZ R152, R167, -R152 ;  /* 0x80000098a7987221 */ /* 0x000fe20000010000 */
[----:B------:R-:W-:Y:S01]  /*50b0*/  FFMA.FTZ R198, R178, R193, R198 ;  /* 0x000000c1b2c67223 */ /* 0x000fe200000100c6 */
[----:B------:R-:W-:Y:S01]  /*50c0*/  FADD.FTZ R126, R170, -R127 ;  /* 0x8000007faa7e7221 */ /* 0x000fe20000010000 */
[----:B------:R-:W-:Y:S02]  /*50d0*/  HADD2.F32 R193, -RZ, R143.H0_H0 ;  /* 0x2000008fffc17230 */ /* 0x000fe40000004100 */
[----:B------:R-:W-:Y:S01]  /*50e0*/  FADD.FTZ R158, R180, -R201 ;  /* 0x800000c9b49e7221 */ /* 0x000fe20000010000 */
[C---:B-----5:R-:W-:Y:S01]  /*50f0*/  FFMA.FTZ R155, R197.reuse, R152, R155 ;  /* 0x00000098c59b7223 */ /* 0x060fe2000001009b */
[----:B------:R-:W-:Y:S01]  /*5100*/  FFMA.FTZ R153, R197, R126, R153 ;  /* 0x0000007ec5997223 */ /* 0x000fe20000010099 */
[--C-:B------:R-:W-:Y:S02]  /*5110*/  HADD2.F32 R152, -RZ, R141.reuse.H0_H0 ;  /* 0x2000008dff987230 */ /* 0x100fe40000004100 */
[----:B------:R-:W-:Y:S01]  /*5120*/  FADD.FTZ R126, R174, -R159 ;  /* 0x8000009fae7e7221 */ /* 0x000fe20000010000 */
[----:B------:R-:W-:-:S02]  /*5130*/  HADD2.F32 R127, -RZ, R141.H1_H1 ;  /* 0x3000008dff7f7230 */ /* 0x000fc40000004100 */
[----:B------:R-:W-:Y:S01]  /*5140*/  FFMA.FTZ R203, R197, R158, R193 ;  /* 0x0000009ec5cb7223 */ /* 0x000fe200000100c1 */
[----:B------:R-:W-:Y:S01]  /*5150*/  FADD.FTZ R154, R169, -R154 ;  /* 0x8000009aa99a7221 */ /* 0x000fe20000010000 */
[----:B------:R-:W-:Y:S02]  /*5160*/  HADD2.F32 R202, -RZ, R143.H1_H1 ;  /* 0x3000008fffca7230 */ /* 0x000fe40000004100 */
[----:B------:R-:W-:Y:S01]  /*5170*/  FADD.FTZ R158, R176, -R199 ;  /* 0x800000c7b09e7221 */ /* 0x000fe20000010000 */
[--C-:B------:R-:W-:Y:S02]  /*5180*/  HADD2.F32 R193, -RZ, R142.reuse.H0_H0 ;  /* 0x2000008effc17230 */ /* 0x100fe40000004100 */
[----:B------:R-:W-:Y:S01]  /*5190*/  FADD.FTZ R198, R173, -R198 ;  /* 0x800000c6adc67221 */ /* 0x000fe20000010000 */
[----:B------:R-:W-:Y:S02]  /*51a0*/  HADD2.F32 R201, -RZ, R142.H1_H1 ;  /* 0x3000008effc97230 */ /* 0x000fe40000004100 */
        /* <DEDUP_REMOVED lines=10> */
[----:B------:R-:W-:-:S03]  /*5250*/  F2FP.F16.F32.PACK_AB R124, R155, R153 ;  /* 0x000000999b7c723e */ /* 0x000fc600000000ff */
[-C--:B------:R-:W-:Y:S01]  /*5260*/  FMUL.FTZ R153, R155, R192.reuse ;  /* 0x000000c09b997220 */ /* 0x080fe20000410000 */
[C---:B------:R-:W-:Y:S01]  /*5270*/  F2FP.F16.F32.PACK_AB R125, R126.reuse, R159 ;  /* 0x0000009f7e7d723e */ /* 0x040fe200000000ff */
        /* <DEDUP_REMOVED lines=12> */
.L_x_7945:
[----:B------:R-:W-:Y:S05]  /*5340*/  BSYNC.RECONVERGENT B0 ;  /* 0x0000000000007941 */ /* 0x000fea0003800200 */
.L_x_7931:
[----:B01234-:R-:W0:Y:S01]  /*5350*/  LDC.64 R152, c[0x0][0x380] ;  /* 0x0000e000ff987b82 */ /* 0x01fe220000000a00 */
[----:B------:R-:W-:Y:S02]  /*5360*/  PLOP3.LUT P6, PT, P6, PT, PT, 0x8, 0x80 ;  /* 0x000000000080781c */ /* 0x000fe400037ce170 */
[----:B0-----:R-:W-:-:S04]  /*5370*/  IADD3 R0, PT, PT, R0, R152, RZ ;  /* 0x0000009800007210 */ /* 0x001fc80007ffe0ff */
[----:B------:R-:W-:-:S13]  /*5380*/  ISETP.GE.AND P0, PT, R0, R153, PT ;  /* 0x000000990000720c */ /* 0x000fda0003f06270 */
[----:B------:R-:W-:Y:S05]  /*5390*/  @!P0 BRA `(.L_x_7961) ;  /* 0xffffffb000d48947 */ /* 0x000fea000383ffff */
.L_x_7922:
        /* <DEDUP_REMOVED lines=39> */
.L_x_7962:
        /* <DEDUP_REMOVED lines=15> */
.L_x_15678:


//--------------------- .text._ZN10layer_norm13ln_bwd_kernelINS_13Kernel_traitsIf6__halfS2_S2_fjLj4096ELj1ELj1ELj4ELj16ENS_18Kernel_traits_baseILj4096EfS2_S2_S2_fjLj128EEEEELb0ELb0ELb0ELb1EEEvNS_9BwdParamsE --------------------------
	.section	.text._ZN10layer_norm13ln_bwd_kernelINS_13Kernel_traitsIf6__halfS2_S2_fjLj4096ELj1ELj1ELj4ELj16ENS_18Kernel_traits_baseILj4096EfS2_S2_S2_fjLj128EEEEELb0ELb0ELb0ELb1EEEvNS_9BwdParamsE,"ax",@progbits
	.align	128
        .global         _ZN10layer_norm13ln_bwd_kernelINS_13Kernel_traitsIf6__halfS2_S2_fjLj4096ELj1ELj1ELj4ELj16ENS_18Kernel_traits_baseILj4096EfS2_S2_S2_fjLj128EEEEELb0ELb0ELb0ELb1EEEvNS_9BwdParamsE
        .type           _ZN10layer_norm13ln_bwd_kernelINS_13Kernel_traitsIf6__halfS2_S2_fjLj4096ELj1ELj1ELj4ELj16ENS_18Kernel_traits_baseILj4096EfS2_S2_S2_fjLj128EEEEELb0ELb0ELb0ELb1EEEvNS_9BwdParamsE,@function
        .size           _ZN10layer_norm13ln_bwd_kernelINS_13Kernel_traitsIf6__halfS2_S2_fjLj4096ELj1ELj1ELj4ELj16ENS_18Kernel_traits_baseILj4096EfS2_S2_S2_fjLj128EEEEELb0ELb0ELb0ELb1EEEvNS_9BwdParamsE,(.L_x_15679 - _ZN10layer_norm13ln_bwd_kernelINS_13Kernel_traitsIf6__halfS2_S2_fjLj4096ELj1ELj1ELj4ELj16ENS_18Kernel_traits_baseILj4096EfS2_S2_S2_fjLj128EEEEELb0ELb0ELb0ELb1EEEvNS_9BwdParamsE)
        .other          _ZN10layer_norm13ln_bwd_kernelINS_13Kernel_traitsIf6__halfS2_S2_fjLj4096ELj1ELj1ELj4ELj16ENS_18Kernel_traits_baseILj4096EfS2_S2_S2_fjLj128EEEEELb0ELb0ELb0ELb1EEEvNS_9BwdParamsE,@"STO_CUDA_ENTRY STV_DEFAULT"
_ZN10layer_norm13ln_bwd_kernelINS_13Kernel_traitsIf6__halfS2_S2_fjLj4096ELj1ELj1ELj4ELj16ENS_18Kernel_traits_baseILj4096EfS2_S2_S2_fjLj128EEEEELb0ELb0ELb0ELb1EEEvNS_9BwdParamsE:
.text._ZN10layer_norm13ln_bwd_kernelINS_13Kernel_traitsIf6__halfS2_S2_fjLj4096ELj1ELj1ELj4ELj16ENS_18Kernel_traits_baseILj4096EfS2_S2_S2_fjLj128EEEEELb0ELb0ELb0ELb1EEEvNS_9BwdParamsE:
        /* <DEDUP_REMOVED lines=93> */
.L_x_7968:
[----:B------:R-:W0:Y:S01]  /*05d0*/  LDC.64 R76, c[0x0][0x3a8] ;  /* 0x0000ea00ff4c7b82 */ /* 0x000e220000000a00 */
[----:B-1----:R-:W-:-:S05]  /*05e0*/  IMAD R0, R148, UR10, RZ ;  /* 0x0000000a94007c24 */ /* 0x002fca000f8e02ff */
[----:B------:R-:W-:Y:S02]  /*05f0*/  SHF.R.S32.HI R53, RZ, 0x1f, R0 ;  /* 0x0000001fff357819 */ /* 0x000fe40000011400 */
[----:B------:R-:W1:Y:S02]  /*0600*/  LDC.64 R156, c[0x0][0x3c0] ;  /* 0x0000f000ff9c7b82 */ /* 0x000e640000000a00 */
[----:B------:R-:W-:-:S04]  /*0610*/  LEA.HI R53, R53, R0, RZ, 0x3 ;  /* 0x0000000035357211 */ /* 0x000fc800078f18ff */
[----:B------:R-:W-:Y:S02]  /*0620*/  LEA.HI.SX32 R155, R53, R110, 0x1d ;  /* 0x0000006e359b7211 */ /* 0x000fe400078feaff */
[----:B------:R-:W3:Y:S08]  /*0630*/  LDC.64 R80, c[0x0][0x428] ;  /* 0x00010a00ff507b82 */ /* 0x000ef00000000a00 */
[----:B------:R-:W4:Y:S01]  /*0640*/  LDC.64 R158, c[0x0][0x3c8] ;  /* 0x0000f200ff9e7b82 */ /* 0x000f220000000a00 */
[----:B0-----:R-:W-:-:S06]  /*0650*/  IMAD.WIDE.U32 R52, R155, 0x10, R76 ;  /* 0x000000109b347825 */ /* 0x001fcc00078e004c */
[----:B------:R-:W2:Y:S01]  /*0660*/  LDG.E.128 R52, desc[UR4][R52.64] ;  /* 0x0000000434347981 */ /* 0x000ea2000c1e1d00 */
[----:B-1----:R-:W-:Y:S01]  /*0670*/  IMAD.WIDE R156, R148, 0x4, R156 ;  /* 0x00000004949c7825 */ /* 0x002fe200078e029c */
[C---:B------:R-:W-:Y:S02]  /*0680*/  IADD3 R151, PT, PT, R155.reuse, 0x100, RZ ;  /* 0x000001009b977810 */ /* 0x040fe40007ffe0ff */
[C---:B------:R-:W-:Y:S02]  /*0690*/  IADD3 R153, PT, PT, R155.reuse, 0x80, RZ ;  /* 0x000000809b997810 */ /* 0x040fe40007ffe0ff */
[C---:B------:R-:W-:Y:S01]  /*06a0*/  IADD3 R149, PT, PT, R155.reuse, 0x180, RZ ;  /* 0x000001809b957810 */ /* 0x040fe20007ffe0ff */
[----:B------:R-:W2:Y:S01]  /*06b0*/  LDG.E R170, desc[UR4][R156.64] ;  /* 0x000000049caa7981 */ /* 0x000ea2000c1e1900 */
[----:B---3--:R-:W-:-:S04]  /*06c0*/  IMAD.WIDE.U32 R56, R155, 0x10, R80 ;  /* 0x000000109b387825 */ /* 0x008fc800078e0050 */
[C---:B------:R-:W-:Y:S02]  /*06d0*/  IMAD.WIDE.U32 R68, R151.reuse, 0x10, R76 ;  /* 0x0000001097447825 */ /* 0x040fe400078e004c */
[----:B------:R-:W3:Y:S02]  /*06e0*/  LDG.E.128 R56, desc[UR4][R56.64] ;  /* 0x0000000438387981 */ /* 0x000ee4000c1e1d00 */
[----:B------:R-:W-:Y:S02]  /*06f0*/  IMAD.WIDE.U32 R72, R151, 0x10, R80 ;  /* 0x0000001097487825 */ /* 0x000fe400078e0050 */
[----:B------:R-:W3:Y:S02]  /*0700*/  LDG.E.128 R68, desc[UR4][R68.64] ;  /* 0x0000000444447981 */ /* 0x000ee4000c1e1d00 */
[----:B------:R-:W-:Y:S02]  /*0710*/  IMAD.WIDE.U32 R60, R153, 0x10, R76 ;  /* 0x00000010993c7825 */ /* 0x000fe400078e004c */
[----:B------:R-:W3:Y:S02]  /*0720*/  LDG.E.128 R72, desc[UR4][R72.64] ;  /* 0x0000000448487981 */ /* 0x000ee4000c1e1d00 */
[----:B----4-:R-:W-:-:S02]  /*0730*/  IMAD.WIDE R158, R148, 0x4, R158 ;  /* 0x00000004949e7825 */ /* 0x010fc400078e029e */
[----:B------:R-:W4:Y:S02]  /*0740*/  LDG.E.128 R60, desc[UR4][R60.64] ;  /* 0x000000043c3c7981 */ /* 0x000f24000c1e1d00 */
[----:B------:R-:W-:Y:S02]  /*0750*/  IMAD.WIDE.U32 R76, R149, 0x10, R76 ;  /* 0x00000010954c7825 */ /* 0x000fe400078e004c */
[----:B------:R-:W4:Y:S02]  /*0760*/  LDG.E R150, desc[UR4][R158.64] ;  /* 0x000000049e967981 */ /* 0x000f24000c1e1900 */
[--C-:B------:R-:W-:Y:S02]  /*0770*/  IMAD.WIDE.U32 R64, R153, 0x10, R80.reuse ;  /* 0x0000001099407825 */ /* 0x100fe400078e0050 */
[----:B------:R-:W4:Y:S04]  /*0780*/  LDG.E.128 R76, desc[UR4][R76.64] ;  /* 0x000000044c4c7981 */ /* 0x000f28000c1e1d00 */
[----:B------:R-:W4:Y:S01]  /*0790*/  LDG.E.128 R64, desc[UR4][R64.64] ;  /* 0x0000000440407981 */ /* 0x000f22000c1e1d00 */
[----:B------:R-:W-:-:S06]  /*07a0*/  IMAD.WIDE.U32 R80, R149, 0x10, R80 ;  /* 0x0000001095507825 */ /* 0x000fcc00078e0050 */
[----:B------:R-:W4:Y:S01]  /*07b0*/  LDG.E.128 R80, desc[UR4][R80.64] ;  /* 0x0000000450507981 */ /* 0x000f22000c1e1d00 */
[----:B--2---:R-:W-:-:S04]  /*07c0*/  ISETP.NE.U32.AND P0, PT, RZ, UR8, PT ;  /* 0x00000008ff007c0c */ /* 0x004fc8000bf05070 */
[----:B------:R-:W-:Y:S02]  /*07d0*/  ISETP.NE.AND.EX P0, PT, RZ, UR9, PT, P0 ;  /* 0x00000009ff007c0c */ /* 0x000fe4000bf05300 */
[----:B------:R-:W-:Y:S01]  /*07e0*/  ISETP.NE.AND P3, PT, RZ, UR7, PT ;  /* 0x00000007ff007c0c */ /* 0x000fe2000bf65270 */
[--C-:B------:R-:W-:Y:S02]  /*07f0*/  HADD2.F32 R0, -RZ, R52.reuse.H0_H0 ;  /* 0x20000034ff007230 */ /* 0x100fe40000004100 */
[----:B------:R-:W-:Y:S02]  /*0800*/  HADD2.F32 R164, -RZ, R52.H1_H1 ;  /* 0x30000034ffa47230 */ /* 0x000fe40000004100 */
[--C-:B------:R-:W-:Y:S02]  /*0810*/  HADD2.F32 R166, -RZ, R53.reuse.H0_H0 ;  /* 0x20000035ffa67230 */ /* 0x100fe40000004100 */
[----:B------:R-:W-:-:S04]  /*0820*/  HADD2.F32 R167, -RZ, R53.H1_H1 ;  /* 0x30000035ffa77230 */ /* 0x000fc80000004100 */
[----:B------:R-:W0:Y:S01]  /*0830*/  @P0 LDC.64 R52, c[0x0][0x438] ;  /* 0x00010e00ff340b82 */ /* 0x000e220000000a00 */
[--C-:B------:R-:W-:Y:S02]  /*0840*/  HADD2.F32 R168, -RZ, R54.reuse.H0_H0 ;  /* 0x20000036ffa87230 */ /* 0x100fe40000004100 */
[----:B------:R-:W-:Y:S02]  /*0850*/  HADD2.F32 R229, -RZ, R54.H1_H1 ;  /* 0x30000036ffe57230 */ /* 0x000fe40000004100 */
[--C-:B------:R-:W-:Y:S02]  /*0860*/  HADD2.F32 R193, -RZ, R55.reuse.H0_H0 ;  /* 0x20000037ffc17230 */ /* 0x100fe40000004100 */
[----:B------:R-:W-:Y:S01]  /*0870*/  HADD2.F32 R227, -RZ, R55.H1_H1 ;  /* 0x30000037ffe37230 */ /* 0x000fe20000004100 */
[----:B------:R-:W-:Y:S01]  /*0880*/  FSEL R170, R170, RZ, !P3 ;  /* 0x000000ffaaaa7208 */ /* 0x000fe20005800000 */
[----:B------:R-:W1:Y:S01]  /*0890*/  @P0 LDC.64 R54, c[0x0][0x438] ;  /* 0x00010e00ff360b82 */ /* 0x000e620000000a00 */
[----:B---3--:R-:W-:-:S03]  /*08a0*/  HADD2.F32 R152, -RZ, R56.H0_H0 ;  /* 0x20000038ff987230 */ /* 0x008fc60000004100 */
[C---:B------:R-:W-:Y:S01]  /*08b0*/  FADD.FTZ R183, -R170.reuse, R0 ;  /* 0x00000000aab77221 */ /* 0x040fe20000010100 */
[----:B------:R-:W-:Y:S02]  /*08c0*/  HADD2.F32 R154, -RZ, R56.H1_H1 ;  /* 0x30000038ff9a7230 */ /* 0x000fe40000004100 */
[----:B------:R-:W-:Y:S01]  /*08d0*/  FADD.FTZ R189, -R170, R164 ;  /* 0x000000a4aabd7221 */ /* 0x000fe20000010100 */
[--C-:B------:R-:W-:Y:S02]  /*08e0*/  HADD2.F32 R211, -RZ, R68.reuse.H0_H0 ;  /* 0x20000044ffd37230 */ /* 0x100fe40000004100 */
[----:B-----5:R-:W-:Y:S01]  /*08f0*/  FMUL.FTZ R191, R32, R152 ;  /* 0x0000009820bf7220 */ /* 0x020fe20000410000 */
[----:B------:R-:W-:Y:S02]  /*0900*/  HADD2.F32 R209, -RZ, R68.H1_H1 ;  /* 0x30000044ffd17230 */ /* 0x000fe40000004100 */
[--C-:B------:R-:W-:Y:S02]  /*0910*/  HADD2.F32 R207, -RZ, R69.reuse.H0_H0 ;  /* 0x20000045ffcf7230 */ /* 0x100fe40000004100 */
[----:B------:R-:W-:-:S02]  /*0920*/  HADD2.F32 R205, -RZ, R69.H1_H1 ;  /* 0x30000045ffcd7230 */ /* 0x000fc40000004100 */
[----:B----4-:R-:W-:Y:S01]  /*0930*/  FMUL.FTZ R0, R150, R183 ;  /* 0x000000b796007220 */ /* 0x010fe20000410000 */
        /* <DEDUP_REMOVED lines=24> */
[----:B------:R-:W-:Y:S01]  /*0ac0*/  FADD.FTZ R187, -R170, R166 ;  /* 0x000000a6aabb7221 */ /* 0x000fe20000010100 */
[----:B------:R-:W-:Y:S02]  /*0ad0*/  HADD2.F32 R157, -RZ, R57.H0_H0 ;  /* 0x20000039ff9d7230 */ /* 0x000fe40000004100 */
[----:B------:R-:W-:Y:S01]  /*0ae0*/  FMUL.FTZ R172, R33, R154 ;  /* 0x0000009a21ac7220 */ /* 0x000fe20000410000 */
[----:B------:R-:W-:Y:S01]  /*0af0*/  FMUL.FTZ R189, R150, R189 ;  /* 0x000000bd96bd7220 */ /* 0x000fe20000410000 */
[----:B------:R-:W-:Y:S01]  /*0b00*/  FADD.FTZ R183, RZ, R191 ;  /* 0x000000bfffb77221 */ /* 0x000fe20000010000 */
[----:B------:R-:W-:Y:S01]  /*0b10*/  FFMA.FTZ R164, R0, R191, RZ ;  /* 0x000000bf00a47223 */ /* 0x000fe200000100ff */
[----:B------:R-:W-:Y:S01]  /*0b20*/  FADD.FTZ R185, -R170, R167 ;  /* 0x000000a7aab97221 */ /* 0x000fe20000010100 */
[----:B0-----:R-:W-:-:S04]  /*0b30*/  @P0 IMAD.WIDE.U32 R52, R149, 0x10, R52 ;  /* 0x0000001095340825 */ /* 0x001fc800078e0034 */
[C---:B------:R-:W-:Y:S01]  /*0b40*/  FADD.FTZ R231, -R170.reuse, R168 ;  /* 0x000000a8aae77221 */ /* 0x040fe20000010100 */
[C---:B------:R-:W-:Y:S01]  /*0b50*/  FADD.FTZ R229, -R170.reuse, R229 ;  /* 0x000000e5aae57221 */ /* 0x040fe20000010100 */
[C---:B------:R-:W-:Y:S01]  /*0b60*/  FADD.FTZ R193, -R170.reuse, R193 ;  /* 0x000000c1aac17221 */ /* 0x040fe20000010100 */
[----:B------:R-:W-:Y:S02]  /*0b70*/  HADD2.F32 R156, -RZ, R57.H1_H1 ;  /* 0x30000039ff9c7230 */ /* 0x000fe40000004100 */
        /* <DEDUP_REMOVED lines=26> */
[C---:B------:R-:W-:Y:S01]  /*0d20*/  FMUL.FTZ R187, R150.reuse, R187 ;  /* 0x000000bb96bb7220 */ /* 0x040fe20000410000 */
[----:B------:R-:W-:Y:S01]  /*0d30*/  FADD.FTZ R183, R183, R172 ;  /* 0x000000acb7b77221 */ /* 0x000fe20000010000 */
[----:B------:R-:W-:Y:S01]  /*0d40*/  FFMA.FTZ R164, R189, R172, R164 ;  /* 0x000000acbda47223 */ /* 0x000fe200000100a4 */
[----:B------:R-:W-:Y:S01]  /*0d50*/  HADD2.F32 R159, -RZ, R58.H0_H0 ;  /* 0x2000003aff9f7230 */ /* 0x000fe20000004100 */
[----:B------:R0:W5:Y:S01]  /*0d60*/  @P0 LDG.E.128 R48, desc[UR4][R52.64] ;  /* 0x0000000434300981 */ /* 0x000162000c1e1d00 */
[----:B------:R-:W-:Y:S01]  /*0d70*/  FMUL.FTZ R168, R35, R156 ;  /* 0x0000009c23a87220 */ /* 0x000fe20000410000 */
[----:B------:R-:W-:Y:S01]  /*0d80*/  FMUL.FTZ R185, R150, R185 ;  /* 0x000000b996b97220 */ /* 0x000fe20000410000 */
[----:B------:R-:W-:Y:S01]  /*0d90*/  FFMA.FTZ R164, R187, R170, R164 ;  /* 0x000000aabba47223 */ /* 0x000fe200000100a4 */
[----:B-1----:R-:W-:-:S04]  /*0da0*/  @P0 IMAD.WIDE.U32 R54, R151, 0x10, R54 ;  /* 0x0000001097360825 */ /* 0x002fc800078e0036 */
[----:B------:R-:W-:Y:S01]  /*0db0*/  FMUL.FTZ R166, R28, R159 ;  /* 0x0000009f1ca67220 */ /* 0x000fe20000410000 */
[----:B------:R-:W-:Y:S01]  /*0dc0*/  HADD2.F32 R160, -RZ, R58.H1_H1 ;  /* 0x3000003affa07230 */ /* 0x000fe20000004100 */
[----:B------:R1:W5:Y:S01]  /*0dd0*/  @P0 LDG.E.128 R44, desc[UR4][R54.64] ;  /* 0x00000004362c0981 */ /* 0x000362000c1e1d00 */
[----:B0-----:R-:W-:Y:S01]  /*0de0*/  FADD.FTZ R53, R183, R170 ;  /* 0x000000aab7357221 */ /* 0x001fe20000010000 */
[C---:B------:R-:W-:Y:S01]  /*0df0*/  FMUL.FTZ R183, R150.reuse, R231 ;  /* 0x000000e796b77220 */ /* 0x040fe20000410000 */
[----:B------:R-:W-:Y:S01]  /*0e00*/  FFMA.FTZ R52, R185, R168, R164 ;  /* 0x000000a8b9347223 */ /* 0x000fe200000100a4 */
[--C-:B------:R-:W-:Y:S02]  /*0e10*/  HADD2.F32 R161, -RZ, R59.reuse.H0_H0 ;  /* 0x2000003bffa17230 */ /* 0x100fe40000004100 */
[----:B------:R-:W-:Y:S01]  /*0e20*/  FADD.FTZ R53, R53, R168 ;  /* 0x000000a835357221 */ /* 0x000fe20000010000 */
[----:B------:R-:W-:Y:S01]  /*0e30*/  FMUL.FTZ R164, R29, R160 ;  /* 0x000000a01da47220 */ /* 0x000fe20000410000 */
[----:B------:R-:W-:Y:S01]  /*0e40*/  FMUL.FTZ R176, R150, R229 ;  /* 0x000000e596b07220 */ /* 0x000fe20000410000 */
[----:B------:R-:W-:-:S02]  /*0e50*/  HADD2.F32 R158, -RZ, R59.H1_H1 ;  /* 0x3000003bff9e7230 */ /* 0x000fc40000004100 */
[----:B------:R-:W-:Y:S01]  /*0e60*/  FADD.FTZ R53, R53, R166 ;  /* 0x000000a635357221 */ /* 0x000fe20000010000 */
[----:B-1----:R-:W-:Y:S01]  /*0e70*/  FFMA.FTZ R55, R183, R166, R52 ;  /* 0x000000a6b7377223 */ /* 0x002fe20000010034 */
        /* <DEDUP_REMOVED lines=51> */
[--C-:B------:R-:W-:Y:S02]  /*11b0*/  HADD2.F32 R77, -RZ, R81.reuse.H0_H0 ;  /* 0x20000051ff4d7230 */ /* 0x100fe40000004100 */
[----:B------:R-:W-:Y:S01]  /*11c0*/  FMUL.FTZ R212, R19, R68 ;  /* 0x0000004413d47220 */ /* 0x000fe20000410000 */
[----:B------:R-:W-:Y:S02]  /*11d0*/  HADD2.F32 R76, -RZ, R81.H1_H1 ;  /* 0x30000051ff4c7230 */ /* 0x000fe40000004100 */
[----:B------:R-:W-:Y:S01]  /*11e0*/  FMUL.FTZ R206, R16, R67 ;  /* 0x0000004310ce7220 */ /* 0x000fe20000410000 */
[----:B------:R-:W-:Y:S02]  /*11f0*/  HADD2.F32 R72, -RZ, R72.H1_H1 ;  /* 0x30000048ff487230 */ /* 0x000fe40000004100 */
[----:B------:R-:W-:Y:S01]  /*1200*/  FMUL.FTZ R211, R150, R211 ;  /* 0x000000d396d37220 */ /* 0x000fe20000410000 */
[----:B------:R-:W-:-:S02]  /*1210*/  HADD2.F32 R81, -RZ, R83.H0_H0 ;  /* 0x20000053ff517230 */ /* 0x000fc40000004100 */
[----:B------:R-:W-:Y:S01]  /*1220*/  FADD.FTZ R53, R53, R202 ;  /* 0x000000ca35357221 */ /* 0x000fe20000010000 */
[----:B------:R-:W-:Y:S02]  /*1230*/  HADD2.F32 R78, -RZ, R83.H1_H1 ;  /* 0x30000053ff4e7230 */ /* 0x000fe40000004100 */
[----:B------:R-:W-:Y:S01]  /*1240*/  FFMA.FTZ R52, R204, R202, R55 ;  /* 0x000000cacc347223 */ /* 0x000fe20000010037 */
[----:B------:R-:W2:Y:S01]  /*1250*/  @P1 LDG.E.U16 R83, desc[UR4][R58.64] ;  /* 0x000000043a531981 */ /* 0x000ea2000c1e1500 */
        /* <DEDUP_REMOVED lines=65> */
[----:B------:R-:W0:Y:S02]  /*1670*/  @P0 LDC.64 R56, c[0x0][0x438] ;  /* 0x00010e00ff380b82 */ /* 0x000e240000000a00 */
[----:B------:R-:W-:Y:S01]  /*1680*/  FADD.FTZ R52, R52, R227 ;  /* 0x000000e334347221 */ /* 0x000fe20000010000 */
[----:B------:R-:W-:-:S04]  /*1690*/  FFMA.FTZ R53, R228, R227, R53 ;  /* 0x000000e3e4357223 */ /* 0x000fc80000010035 */
[----:B------:R-:W1:Y:S01]  /*16a0*/  SHFL.DOWN PT, R55, R52, 0x10, 0x1f ;  /* 0x0a001f0034377f89 */ /* 0x000e6200000e0000 */
[----:B------:R-:W3:Y:S03]  /*16b0*/  @P0 LDC.64 R60, c[0x0][0x438] ;  /* 0x00010e00ff3c0b82 */ /* 0x000ee60000000a00 */
[----:B------:R-:W4:Y:S01]  /*16c0*/  SHFL.DOWN PT, R54, R53, 0x10, 0x1f ;  /* 0x0a001f0035367f89 */ /* 0x000f2200000e0000 */
[----:B0-----:R-:W-:-:S05]  /*16d0*/  @P0 IMAD.WIDE.U32 R56, R153, 0x10, R56 ;  /* 0x0000001099380825 */ /* 0x001fca00078e0038 */
[----:B------:R0:W5:Y:S01]  /*16e0*/  @P0 LDG.E.128 R40, desc[UR4][R56.64] ;  /* 0x0000000438280981 */ /* 0x000162000c1e1d00 */
[----:B-1----:R-:W-:Y:S01]  /*16f0*/  FADD.FTZ R55, R52, R55 ;  /* 0x0000003734377221 */ /* 0x002fe20000010000 */
[----:B----4-:R-:W-:-:S04]  /*1700*/  FADD.FTZ R54, R53, R54 ;  /* 0x0000003635367221 */ /* 0x010fc80000010000 */
[----:B0-----:R-:W0:Y:S04]  /*1710*/  SHFL.DOWN PT, R56, R55, 0x8, 0x1f ;  /* 0x09001f0037387f89 */ /* 0x001e2800000e0000 */
[----:B------:R-:W1:Y:S01]  /*1720*/  SHFL.DOWN PT, R57, R54, 0x8, 0x1f ;  /* 0x09001f0036397f89 */ /* 0x000e6200000e0000 */
[----:B0-----:R-:W-:Y:S01]  /*1730*/  FADD.FTZ R56, R55, R56 ;  /* 0x0000003837387221 */ /* 0x001fe20000010000 */
[----:B-1----:R-:W-:-:S04]  /*1740*/  FADD.FTZ R57, R54, R57 ;  /* 0x0000003936397221 */ /* 0x002fc80000010000 */
[----:B------:R-:W0:Y:S04]  /*1750*/  SHFL.DOWN PT, R59, R56, 0x4, 0x1f ;  /* 0x08801f00383b7f89 */ /* 0x000e2800000e0000 */
[----:B------:R-:W1:Y:S01]  /*1760*/  SHFL.DOWN PT, R58, R57, 0x4, 0x1f ;  /* 0x08801f00393a7f89 */ /* 0x000e6200000e0000 */
[----:B---3--:R-:W-:-:S05]  /*1770*/  @P0 IMAD.WIDE.U32 R60, R155, 0x10, R60 ;  /* 0x000000109b3c0825 */ /* 0x008fca00078e003c */
[----:B------:R3:W5:Y:S02]  /*1780*/  @P0 LDG.E.128 R36, desc[UR4][R60.64] ;  /* 0x000000043c240981 */ /* 0x000764000c1e1d00 */
[----:B---3--:R-:W3:Y:S01]  /*1790*/  S2R R61, SR_CgaCtaId ;  /* 0x00000000003d7919 */ /* 0x008ee20000008800 */
[----:B0-----:R-:W-:Y:S01]  /*17a0*/  FADD.FTZ R59, R56, R59 ;  /* 0x0000003b383b7221 */ /* 0x001fe20000010000 */
[----:B-1----:R-:W-:-:S04]  /*17b0*/  FADD.FTZ R58, R57, R58 ;  /* 0x0000003a393a7221 */ /* 0x002fc80000010000 */
[----:B------:R-:W0:Y:S04]  /*17c0*/  SHFL.DOWN PT, R52, R59, 0x2, 0x1f ;  /* 0x08401f003b347f89 */ /* 0x000e2800000e0000 */
[----:B------:R-:W1:Y:S01]  /*17d0*/  SHFL.DOWN PT, R53, R58, 0x2, 0x1f ;  /* 0x08401f003a357f89 */ /* 0x000e6200000e0000 */
[----:B------:R-:W-:Y:S02]  /*17e0*/  LOP3.LUT P4, RZ, R110, 0x1f, RZ, 0xc0, !PT ;  /* 0x0000001f6eff7812 */ /* 0x000fe4000788c0ff */
[----:B------:R-:W-:Y:S02]  /*17f0*/  MOV R54, 0x400 ;  /* 0x0000040000367802 */ /* 0x000fe40000000f00 */
[----:B------:R-:W-:Y:S01]  /*1800*/  PLOP3.LUT P0, PT, PT, PT, PT, 0x80, 0x8 ;  /* 0x000000000008781c */ /* 0x000fe20003f0f070 */
[----:B0-----:R-:W-:Y:S01]  /*1810*/  FADD.FTZ R52, R59, R52 ;  /* 0x000000343b347221 */ /* 0x001fe20000010000 */
[----:B-1----:R-:W-:Y:S01]  /*1820*/  FADD.FTZ R53, R58, R53 ;  /* 0x000000353a357221 */ /* 0x002fe20000010000 */
[----:B---3--:R-:W-:-:S03]  /*1830*/  LEA R60, R61, R54, 0x18 ;  /* 0x000000363d3c7211 */ /* 0x008fc600078ec0ff */
[----:B------:R-:W0:Y:S04]  /*1840*/  SHFL.DOWN PT, R55, R52, 0x1, 0x1f ;  /* 0x08201f0034377f89 */ /* 0x000e2800000e0000 */
[----:B------:R-:W1:Y:S01]  /*1850*/  SHFL.DOWN PT, R54, R53, 0x1, 0x1f ;  /* 0x08201f0035367f89 */ /* 0x000e6200000e0000 */
[----:B------:R-:W-:Y:S02]  /*1860*/  @!P4 PLOP3.LUT P0, PT, P2, PT, PT, 0x80, 0x8 ;  /* 0x000000000008c81c */ /* 0x000fe4000170f070 */
[----:B------:R-:W-:-:S04]  /*1870*/  IADD3 R181, PT, PT, R60, 0x4020, RZ ;  /* 0x000040203cb57810 */ /* 0x000fc80007ffe0ff */
[----:B------:R-:W-:Y:S01]  /*1880*/  @!P4 MOV R56, R181 ;  /* 0x000000b50038c202 */ /* 0x000fe20000000f00 */
[----:B------:R-:W-:Y:S01]  /*1890*/  FADD.FTZ R145, R152, R145 ;  /* 0x0000009198917221 */ /* 0x000fe20000010000 */
[----:B------:R-:W-:Y:S01]  /*18a0*/  IADD3 R57, PT, PT, R60, 0x4030, RZ ;  /* 0x000040303c397810 */ /* 0x000fe20007ffe0ff */
[----:B------:R-:W-:Y:S01]  /*18b0*/  FFMA.FTZ R147, R0, R152, R147 ;  /* 0x0000009800937223 */ /* 0x000fe20000010093 */
[----:B------:R-:W-:-:S03]  /*18c0*/  @!P2 IADD3 R57, PT, PT, R60, 0x4010, RZ ;  /* 0x000040103c39a810 */ /* 0x000fc60007ffe0ff */
[C---:B------:R-:W-:Y:S02]  /*18d0*/  @!P0 IADD3 R56, PT, PT, R60.reuse, 0x4000, RZ ;  /* 0x000040003c388810 */ /* 0x040fe40007ffe0ff */
[----:B------:R-:W-:Y:S02]  /*18e0*/  @!P2 IADD3 R181, PT, PT, R60, 0x4000, RZ ;  /* 0x000040003cb5a810 */ /* 0x000fe40007ffe0ff */
[----:B------:R-:W-:Y:S01]  /*18f0*/  @!P4 LEA R152, R146, R56, 0x3 ;  /* 0x000000389298c211 */ /* 0x000fe200078e18ff */
[----:B0-----:R-:W-:Y:S01]  /*1900*/  FADD.FTZ R60, R52, R55 ;  /* 0x00000037343c7221 */ /* 0x001fe20000010000 */
[----:B-1----:R-:W-:-:S05]  /*1910*/  FADD.FTZ R61, R53, R54 ;  /* 0x00000036353d7221 */ /* 0x002fca0000010000 */
[----:B------:R-:W-:Y:S01]  /*1920*/  @!P4 STS.64 [R152], R60 ;  /* 0x0000003c9800c388 */ /* 0x000fe20000000a00 */
        /* <DEDUP_REMOVED lines=232> */
[----:B------:R-:W-:Y:S01]  /*27b0*/  F2FP.F16.F32.PACK_AB R66, R156, R173 ;  /* 0x000000ad9c42723e */ /* 0x000fe200000000ff */
[----:B------:R0:W-:Y:S01]  /*27c0*/  STG.E.128 desc[UR4][R72.64], R60 ;  /* 0x0000003c48007986 */ /* 0x0001e2000c101d04 */
[----:B------:R-:W-:Y:S02]  /*27d0*/  F2FP.F16.F32.PACK_AB R65, R154, R65 ;  /* 0x000000419a41723e */ /* 0x000fe400000000ff */
[----:B------:R-:W-:-:S05]  /*27e0*/  F2FP.F16.F32.PACK_AB R64, R152, R197 ;  /* 0x000000c59840723e */ /* 0x000fca00000000ff */
[----:B------:R0:W-:Y:S01]  /*27f0*/  STG.E.128 desc[UR4][R74.64], R64 ;  /* 0x000000404a007986 */ /* 0x0001e2000c101d04 */
[----:B------:R-:W-:Y:S05]  /*2800*/  BRA `(.L_x_7966) ;  /* 0x0000002400087947 */ /* 0x000fea0003800000 */
.L_x_7965:
        /* <DEDUP_REMOVED lines=63> */
[-C--:B------:R-:W-:Y:S01]  /*2c00*/  FMUL.FTZ R68, R63, R64.reuse ;  /* 0x000000403f447220 */ /* 0x080fe20000410000 */
[----:B------:R-:W-:Y:S01]  /*2c10*/  FADD.FTZ R209, R209, -R54 ;  /* 0x80000036d1d17221 */ /* 0x000fe20000010000 */
[----:B------:R-:W-:Y:S01]  /*2c20*/  FADD.FTZ R201, R201, -R58 ;  /* 0x8000003ac9c97221 */ /* 0x000fe20000010000 */
[----:B------:R-:W-:Y:S01]  /*2c30*/  FADD.FTZ R169, R169, -R62 ;  /* 0x8000003ea9a97221 */ /* 0x000fe20000010000 */
[----:B------:R-:W-:Y:S01]  /*2c40*/  FADD.FTZ R227, R227, -R52 ;  /* 0x80000034e3e37221 */ /* 0x000fe20000010000 */
[C---:B------:R-:W-:Y:S01]  /*2c50*/  FMUL.FTZ R82, R150.reuse, R59 ;  /* 0x0000003b96527220 */ /* 0x040fe20000410000 */
[----:B------:R-:W-:Y:S01]  /*2c60*/  FMUL.FTZ R83, R150, R65 ;  /* 0x0000004196537220 */ /* 0x000fe20000410000 */
[-C--:B------:R-:W-:Y:S01]  /*2c70*/  FMUL.FTZ R53, R61, R64.reuse ;  /* 0x000000403d357220 */ /* 0x080fe20000410000 */
[----:B------:R-:W-:Y:S01]  /*2c80*/  F2FP.F16.F32.PACK_AB R60, R189, R191 ;  /* 0x000000bfbd3c723e */ /* 0x000fe200000000ff */
[C---:B------:R-:W-:Y:S01]  /*2c90*/  FMUL.FTZ R69, R0.reuse, R64 ;  /* 0x0000004000457220 */ /* 0x040fe20000410000 */
[----:B------:R-:W-:Y:S01]  /*2ca0*/  F2FP.F16.F32.PACK_AB R63, R0, R63 ;  /* 0x0000003f003f723e */ /* 0x000fe200000000ff */
[----:B------:R-:W-:Y:S01]  /*2cb0*/  FADD.FTZ R73, R208, -R73 ;  /* 0x80000049d0497221 */ /* 0x000fe20000010000 */
[----:B------:R-:W-:Y:S01]  /*2cc0*/  FADD.FTZ R75, R212, -R75 ;  /* 0x8000004bd44b7221 */ /* 0x000fe20000010000 */
[----:B0-----:R-:W-:-:S04]  /*2cd0*/  IMAD.WIDE.U32 R58, R155, 0x10, R56 ;  /* 0x000000109b3a7825 */ /* 0x001fc800078e0038 */
[-C--:B------:R-:W-:Y:S01]  /*2ce0*/  FMUL.FTZ R52, R191, R64.reuse ;  /* 0x00000040bf347220 */ /* 0x080fe20000410000 */
[-C--:B------:R-:W-:Y:S01]  /*2cf0*/  FMUL.FTZ R54, R183, R64.reuse ;  /* 0x00000040b7367220 */ /* 0x080fe20000410000 */
[----:B------:R-:W-:Y:S01]  /*2d00*/  F2FP.F16.F32.PACK_AB R61, R185, R61 ;  /* 0x0000003db93d723e */ /* 0x000fe200000000ff */
[CC--:B------:R-:W-:Y:S01]  /*2d10*/  FMUL.FTZ R65, R55.reuse, R64.reuse ;  /* 0x0000004037417220 */ /* 0x0c0fe20000410000 */
[----:B------:R-:W-:Y:S01]  /*2d20*/  F2FP.F16.F32.PACK_AB R62, R55, R183 ;  /* 0x000000b7373e723e */ /* 0x000fe200000000ff */
        /* <DEDUP_REMOVED lines=10> */
[C---:B------:R-:W-:Y:S01]  /*2dd0*/  FMUL.FTZ R156, R150.reuse, R73 ;  /* 0x00000049969c7220 */ /* 0x040fe20000410000 */
[----:B------:R-:W-:Y:S01]  /*2de0*/  FMUL.FTZ R157, R150, R75 ;  /* 0x0000004b969d7220 */ /* 0x000fe20000410000 */
[----:B------:R-:W-:Y:S01]  /*2df0*/  F2FP.F16.F32.PACK_AB R55, R69, R68 ;  /* 0x000000444537723e */ /* 0x000fe200000000ff */
[----:B------:R0:W-:Y:S01]  /*2e00*/  STG.E.128 desc[UR4][R58.64], R60 ;  /* 0x0000003c3a007986 */ /* 0x0001e2000c101d04 */
[----:B------:R-:W-:Y:S01]  /*2e10*/  F2FP.F16.F32.PACK_AB R54, R65, R54 ;  /* 0x000000364136723e */ /* 0x000fe200000000ff */
[----:B------:R-:W-:Y:S01]  /*2e20*/  IMAD.WIDE.U32 R68, R153, 0x10, R56 ;  /* 0x0000001099447825 */ /* 0x000fe200078e0038 */
[----:B------:R-:W-:-:S03]  /*2e30*/  F2FP.F16.F32.PACK_AB R53, R0, R53 ;  /* 0x000000350035723e */ /* 0x000fc600000000ff */
[----:B------:R-:W-:Y:S01]  /*2e40*/  FADD.FTZ R219, R219, -R222 ;  /* 0x800000dedbdb7221 */ /* 0x000fe20000010000 */
[----:B------:R-:W-:Y:S01]  /*2e50*/  F2FP.F16.F32.PACK_AB R52, R189, R52 ;  /* 0x00000034bd34723e */ /* 0x000fe200000000ff */
[----:B------:R-:W-:-:S04]  /*2e60*/  IMAD.WIDE.U32 R72, R151, 0x10, R56 ;  /* 0x0000001097487825 */ /* 0x000fc800078e0038 */
[----:B------:R-:W-:Y:S01]  /*2e70*/  FADD.FTZ R223, R223, -R224 ;  /* 0x800000e0dfdf7221 */ /* 0x000fe20000010000 */
[----:B------:R-:W-:Y:S01]  /*2e80*/  FADD.FTZ R225, R225, -R226 ;  /* 0x800000e2e1e17221 */ /* 0x000fe20000010000 */
[----:B------:R-:W-:Y:S01]  /*2e90*/  FMUL.FTZ R209, R150, R209 ;  /* 0x000000d196d17220 */ /* 0x000fe20000410000 */
[----:B------:R-:W-:-:S04]  /*2ea0*/  IMAD.WIDE.U32 R74, R149, 0x10, R56 ;  /* 0x00000010954a7825 */ /* 0x000fc800078e0038 */
[C---:B------:R-:W-:Y:S01]  /*2eb0*/  FMUL.FTZ R205, R150.reuse, R205 ;  /* 0x000000cd96cd7220 */ /* 0x040fe20000410000 */
[----:B------:R-:W-:Y:S01]  /*2ec0*/  FMUL.FTZ R213, R150, R213 ;  /* 0x000000d596d57220 */ /* 0x000fe20000410000 */
[----:B------:R-:W-:Y:S01]  /*2ed0*/  F2FP.F16.F32.PACK_AB R56, R82, R195 ;  /* 0x000000c35238723e */ /* 0x000fe200000000ff */
[----:B-1----:R-:W-:Y:S01]  /*2ee0*/  IMAD.WIDE.U32 R70, R155, 0x10, R66 ;  /* 0x000000109b467825 */ /* 0x002fe200078e0042 */
[----:B------:R-:W-:-:S03]  /*2ef0*/  F2FP.F16.F32.PACK_AB R57, R83, R217 ;  /* 0x000000d95339723e */ /* 0x000fc600000000ff */
[C---:B------:R-:W-:Y:S01]  /*2f00*/  FMUL.FTZ R211, R150.reuse, R211 ;  /* 0x000000d396d37220 */ /* 0x040fe20000410000 */
[----:B------:R-:W-:Y:S01]  /*2f10*/  FMUL.FTZ R201, R150, R201 ;  /* 0x000000c996c97220 */ /* 0x000fe20000410000 */
[----:B0-----:R-:W-:Y:S01]  /*2f20*/  F2FP.F16.F32.PACK_AB R58, R152, R221 ;  /* 0x000000dd983a723e */ /* 0x001fe200000000ff */
[----:B------:R-:W-:Y:S01]  /*2f30*/  FMUL.FTZ R158, R150, R77 ;  /* 0x0000004d969e7220 */ /* 0x000fe20000410000 */
[----:B------:R-:W-:Y:S01]  /*2f40*/  F2FP.F16.F32.PACK_AB R59, R154, R215 ;  /* 0x000000d79a3b723e */ /* 0x000fe200000000ff */
[----:B------:R-:W-:-:S04]  /*2f50*/  IMAD.WIDE.U32 R76, R153, 0x10, R66 ;  /* 0x00000010994c7825 */ /* 0x000fc800078e0042 */
[C---:B------:R-:W-:Y:S01]  /*2f60*/  FMUL.FTZ R197, R150.reuse, R197 ;  /* 0x000000c596c57220 */ /* 0x040fe20000410000 */
[C---:B------:R-:W-:Y:S01]  /*2f70*/  FMUL.FTZ R219, R150.reuse, R219 ;  /* 0x000000db96db7220 */ /* 0x040fe20000410000 */
[----:B------:R-:W-:Y:S01]  /*2f80*/  FMUL.FTZ R169, R150, R169 ;  /* 0x000000a996a97220 */ /* 0x000fe20000410000 */
[----:B------:R-:W-:-:S04]  /*2f90*/  IMAD.WIDE.U32 R78, R151, 0x10, R66 ;  /* 0x00000010974e7825 */ /* 0x000fc800078e0042 */
[C---:B------:R-:W-:Y:S01]  /*2fa0*/  FMUL.FTZ R223, R150.reuse, R223 ;  /* 0x000000df96df7220 */ /* 0x040fe20000410000 */
[C---:B------:R-:W-:Y:S01]  /*2fb0*/  FMUL.FTZ R173, R150.reuse, R173 ;  /* 0x000000ad96ad7220 */ /* 0x040fe20000410000 */
[----:B------:R-:W-:Y:S01]  /*2fc0*/  FMUL.FTZ R225, R150, R225 ;  /* 0x000000e196e17220 */ /* 0x000fe20000410000 */
[----:B------:R-:W-:-:S04]  /*2fd0*/  IMAD.WIDE.U32 R80, R149, 0x10, R66 ;  /* 0x0000001095507825 */ /* 0x000fc800078e0042 */
        /* <DEDUP_REMOVED lines=20> */
[C---:B0-----:R-:W-:Y:S01]  /*3120*/  F2FP.F16.F32.PACK_AB R53, R157.reuse, R209 ;  /* 0x000000d19d35723e */ /* 0x041fe200000000ff */
[-C--:B------:R-:W-:Y:S01]  /*3130*/  FMUL.FTZ R157, R157, R64.reuse ;  /* 0x000000409d9d7220 */ /* 0x080fe20000410000 */
[C---:B------:R-:W-:Y:S01]  /*3140*/  F2FP.F16.F32.PACK_AB R54, R213.reuse, R205 ;  /* 0x000000cdd536723e */ /* 0x040fe200000000ff */
[-C--:B------:R-:W-:Y:S01]  /*3150*/  FMUL.FTZ R213, R213, R64.reuse ;  /* 0x00000040d5d57220 */ /* 0x080fe20000410000 */
[-C--:B------:R-:W-:Y:S01]  /*3160*/  FMUL.FTZ R70, R201, R64.reuse ;  /* 0x00000040c9467220 */ /* 0x080fe20000410000 */
[----:B------:R-:W-:Y:S01]  /*3170*/  FMUL.FTZ R71, R158, R64 ;  /* 0x000000409e477220 */ /* 0x000fe20000410000 */
[----:B------:R-:W-:-:S02]  /*3180*/  F2FP.F16.F32.PACK_AB R52, R156, R211 ;  /* 0x000000d39c34723e */ /* 0x000fc400000000ff */
[----:B------:R-:W-:Y:S01]  /*3190*/  F2FP.F16.F32.PACK_AB R55, R158, R201 ;  /* 0x000000c99e37723e */ /* 0x000fe200000000ff */
[-C--:B-1----:R-:W-:Y:S01]  /*31a0*/  FMUL.FTZ R69, R156, R64.reuse ;  /* 0x000000409c457220 */ /* 0x082fe20000410000 */
[-C--:B------:R-:W-:Y:S01]  /*31b0*/  FMUL.FTZ R68, R209, R64.reuse ;  /* 0x00000040d1447220 */ /* 0x080fe20000410000 */
[-C--:B------:R-:W-:Y:S01]  /*31c0*/  FMUL.FTZ R156, R225, R64.reuse ;  /* 0x00000040e19c7220 */ /* 0x080fe20000410000 */
[----:B------:R-:W-:Y:S01]  /*31d0*/  FMUL.FTZ R158, R227, R64 ;  /* 0x00000040e39e7220 */ /* 0x000fe20000410000 */
[----:B------:R-:W-:Y:S02]  /*31e0*/  F2FP.F16.F32.PACK_AB R63, R154, R63 ;  /* 0x0000003f9a3f723e */ /* 0x000fe400000000ff */
[----:B------:R-:W-:Y:S02]  /*31f0*/  F2FP.F16.F32.PACK_AB R62, R67, R62 ;  /* 0x0000003e433e723e */ /* 0x000fe400000000ff */
[----:B------:R-:W-:Y:S02]  /*3200*/  F2FP.F16.F32.PACK_AB R61, R0, R61 ;  /* 0x0000003d003d723e */ /* 0x000fe400000000ff */
[----:B------:R-:W-:-:S02]  /*3210*/  F2FP.F16.F32.PACK_AB R60, R65, R60 ;  /* 0x0000003c413c723e */ /* 0x000fc400000000ff */
[----:B------:R-:W-:Y:S02]  /*3220*/  F2FP.F16.F32.PACK_AB R67, R71, R70 ;  /* 0x000000464743723e */ /* 0x000fe400000000ff */
[----:B------:R-:W-:Y:S01]  /*3230*/  F2FP.F16.F32.PACK_AB R66, R213, R66 ;  /* 0x00000042d542723e */ /* 0x000fe200000000ff */
[----:B------:R1:W-:Y:S01]  /*3240*/  STG.E.128 desc[UR4][R76.64], R60 ;  /* 0x0000003c4c007986 */ /* 0x0003e2000c101d04 */
        /* <DEDUP_REMOVED lines=12> */
[----:B------:R-:W-:-:S05]  /*3310*/  F2FP.F16.F32.PACK_AB R68, R150, R83 ;  /* 0x000000539644723e */ /* 0x000fca00000000ff */
[----:B------:R1:W-:Y:S01]  /*3320*/  STG.E.128 desc[UR4][R80.64], R68 ;  /* 0x0000004450007986 */ /* 0x0003e2000c101d04 */
[----:B------:R-:W-:Y:S05]  /*3330*/  BRA `(.L_x_7966) ;  /* 0x00000018003c7947 */ /* 0x000fea0003800000 */
.L_x_7964:
        /* <DEDUP_REMOVED lines=36> */
[----:B-----5:R-:W-:-:S02]  /*3580*/  HADD2.F32 R55, -RZ, R39.H1_H1 ;  /* 0x30000027ff377230 */ /* 0x020fc40000004100 */
[----:B------:R-:W-:Y:S01]  /*3590*/  FADD.FTZ R178, R178, -R57 ;  /* 0x80000039b2b27221 */ /* 0x000fe20000010000 */
[----:B------:R-:W-:Y:S02]  /*35a0*/  HADD2.F32 R53, -RZ, R39.H0_H0 ;  /* 0x20000027ff357230 */ /* 0x000fe40000004100 */
[----:B------:R-:W-:Y:S01]  /*35b0*/  FADD.FTZ R67, R174, -R193 ;  /* 0x800000c1ae437221 */ /* 0x000fe20000010000 */
[----:B------:R-:W-:Y:S01]  /*35c0*/  FADD.FTZ R184, R184, -R59 ;  /* 0x8000003bb8b87221 */ /* 0x000fe20000010000 */
[----:B------:R-:W-:Y:S01]  /*35d0*/  FADD.FTZ R202, R202, -R69 ;  /* 0x80000045caca7221 */ /* 0x000fe20000010000 */
[----:B------:R-:W-:Y:S01]  /*35e0*/  FFMA.FTZ R69, R150, R178, R55 ;  /* 0x000000b296457223 */ /* 0x000fe20000010037 */
[----:B------:R-:W-:Y:S02]  /*35f0*/  HADD2.F32 R59, -RZ, R38.H0_H0 ;  /* 0x20000026ff3b7230 */ /* 0x000fe40000004100 */
[----:B------:R-:W-:Y:S01]  /*3600*/  FADD.FTZ R63, R166, -R183 ;  /* 0x800000b7a63f7221 */ /* 0x000fe20000010000 */
[----:B------:R-:W-:Y:S01]  /*3610*/  FFMA.FTZ R67, R150, R67, R53 ;  /* 0x0000004396437223 */ /* 0x000fe20000010035 */
[----:B------:R-:W-:-:S02]  /*3620*/  HADD2.F32 R55, -RZ, R37.H0_H0 ;  /* 0x20000025ff377230 */ /* 0x000fc40000004100 */
[----:B------:R-:W-:Y:S01]  /*3630*/  FADD.FTZ R170, R170, -R187 ;  /* 0x800000bbaaaa7221 */ /* 0x000fe20000010000 */
[----:B------:R-:W-:Y:S02]  /*3640*/  HADD2.F32 R53, -RZ, R36.H0_H0 ;  /* 0x20000024ff357230 */ /* 0x000fe40000004100 */
[----:B------:R-:W-:Y:S01]  /*3650*/  FADD.FTZ R0, R191, -R0 ;  /* 0x80000000bf007221 */ /* 0x000fe20000010000 */
[----:B------:R-:W-:Y:S01]  /*3660*/  FADD.FTZ R190, R190, -R61 ;  /* 0x8000003dbebe7221 */ /* 0x000fe20000010000 */
[----:B------:R-:W-:Y:S01]  /*3670*/  FFMA.FTZ R63, R150, R63, R59 ;  /* 0x0000003f963f7223 */ /* 0x000fe2000001003b */
[----:B------:R-:W-:Y:S01]  /*3680*/  FADD.FTZ R208, R208, -R71 ;  /* 0x80000047d0d07221 */ /* 0x000fe20000010000 */
[----:B------:R-:W-:Y:S02]  /*3690*/  HADD2.F32 R61, -RZ, R38.H1_H1 ;  /* 0x30000026ff3d7230 */ /* 0x000fe40000004100 */
[----:B------:R-:W-:Y:S01]  /*36a0*/  FFMA.FTZ R59, R150, R170, R55 ;  /* 0x000000aa963b7223 */ /* 0x000fe20000010037 */
        /* <DEDUP_REMOVED lines=12> */
[----:B------:R-:W-:Y:S01]  /*3770*/  FFMA.FTZ R79, R150, R194, R71 ;  /* 0x000000c2964f7223 */ /* 0x000fe20000010047 */
        /* <DEDUP_REMOVED lines=8> */
[----:B------:R-:W-:-:S02]  /*3800*/  HADD2.F32 R159, -RZ, R47.H0_H0 ;  /* 0x2000002fff9f7230 */ /* 0x000fc40000004100 */
[C---:B------:R-:W-:Y:S01]  /*3810*/  FFMA.FTZ R71, R150.reuse, R180, R53 ;  /* 0x000000b496477223 */ /* 0x040fe20000010035 */
[----:B------:R-:W-:Y:S02]  /*3820*/  HADD2.F32 R163, -RZ, R46.H1_H1 ;  /* 0x3000002effa37230 */ /* 0x000fe40000004100 */
[----:B------:R-:W-:Y:S01]  /*3830*/  FADD.FTZ R216, R213, -R216 ;  /* 0x800000d8d5d87221 */ /* 0x000fe20000010000 */
[----:B------:R-:W-:Y:S01]  /*3840*/  FADD.FTZ R58, R201, -R58 ;  /* 0x8000003ac93a7221 */ /* 0x000fe20000010000 */
[----:B------:R-:W-:Y:S02]  /*3850*/  HADD2.F32 R53, -RZ, R45.H0_H0 ;  /* 0x2000002dff357230 */ /* 0x000fe40000004100 */
[----:B------:R-:W-:Y:S01]  /*3860*/  FADD.FTZ R54, R209, -R54 ;  /* 0x80000036d1367221 */ /* 0x000fe20000010000 */
[----:B------:R-:W-:Y:S01]  /*3870*/  FADD.FTZ R62, R169, -R62 ;  /* 0x8000003ea93e7221 */ /* 0x000fe20000010000 */
[----:B------:R-:W-:Y:S01]  /*3880*/  FFMA.FTZ R171, R150, R58, R159 ;  /* 0x0000003a96ab7223 */ /* 0x000fe2000001009f */
[----:B------:R-:W-:-:S02]  /*3890*/  HADD2.F32 R165, -RZ, R47.H1_H1 ;  /* 0x3000002fffa57230 */ /* 0x000fc40000004100 */
[C---:B------:R-:W-:Y:S01]  /*38a0*/  FFMA.FTZ R169, R150.reuse, R216, R163 ;  /* 0x000000d896a97223 */ /* 0x040fe200000100a3 */
[----:B------:R-:W-:Y:S02]  /*38b0*/  HADD2.F32 R179, -RZ, R51.H1_H1 ;  /* 0x30000033ffb37230 */ /* 0x000fe40000004100 */
[----:B------:R-:W-:Y:S01]  /*38c0*/  FADD.FTZ R52, R227, -R52 ;  /* 0x80000034e3347221 */ /* 0x000fe20000010000 */
[----:B------:R-:W-:Y:S02]  /*38d0*/  HADD2.F32 R159, -RZ, R45.H1_H1 ;  /* 0x3000002dff9f7230 */ /* 0x000fe40000004100 */
[----:B------:R-:W-:Y:S01]  /*38e0*/  FFMA.FTZ R163, R150, R54, R53 ;  /* 0x0000003696a37223 */ /* 0x000fe20000010035 */
[----:B------:R-:W-:Y:S02]  /*38f0*/  HADD2.F32 R175, -RZ, R50.H0_H0 ;  /* 0x20000032ffaf7230 */ /* 0x000fe40000004100 */
[----:B------:R-:W-:Y:S01]  /*3900*/  FADD.FTZ R212, R212, -R73 ;  /* 0x80000049d4d47221 */ /* 0x000fe20000010000 */
[----:B------:R-:W-:Y:S01]  /*3910*/  FADD.FTZ R66, R173, -R66 ;  /* 0x80000042ad427221 */ /* 0x000fe20000010000 */
[----:B------:R-:W-:-:S02]  /*3920*/  HADD2.F32 R53, -RZ, R44.H0_H0 ;  /* 0x2000002cff357230 */ /* 0x000fc40000004100 */
[----:B------:R-:W-:Y:S01]  /*3930*/  FADD.FTZ R211, R206, -R211 ;  /* 0x800000d3ced37221 */ /* 0x000fe20000010000 */
[C---:B------:R-:W-:Y:S01]  /*3940*/  FFMA.FTZ R173, R150.reuse, R218, R165 ;  /* 0x000000da96ad7223 */ /* 0x040fe200000100a5 */
[C---:B------:R-:W-:Y:S01]  /*3950*/  FFMA.FTZ R189, R150.reuse, R52, R179 ;  /* 0x0000003496bd7223 */ /* 0x040fe200000100b3 */
[C---:B------:R-:W-:Y:S01]  /*3960*/  FFMA.FTZ R165, R150.reuse, R212, R159 ;  /* 0x000000d496a57223 */ /* 0x040fe2000001009f */
[C---:B------:R-:W-:Y:S01]  /*3970*/  FFMA.FTZ R183, R150.reuse, R66, R175 ;  /* 0x0000004296b77223 */ /* 0x040fe200000100af */
[----:B------:R-:W-:Y:S02]  /*3980*/  HADD2.F32 R179, -RZ, R50.H1_H1 ;  /* 0x30000032ffb37230 */ /* 0x000fe40000004100 */
[----:B------:R-:W-:Y:S01]  /*3990*/  FADD.FTZ R185, R225, -R226 ;  /* 0x800000e2e1b97221 */ /* 0x000fe20000010000 */
[----:B------:R-:W-:Y:S01]  /*39a0*/  FFMA.FTZ R159, R150, R211, R53 ;  /* 0x000000d3969f7223 */ /* 0x000fe20000010035 */
[----:B------:R-:W-:Y:S02]  /*39b0*/  HADD2.F32 R175, -RZ, R49.H0_H0 ;  /* 0x20000031ffaf7230 */ /* 0x000fe40000004100 */
[----:B------:R-:W-:Y:S01]  /*39c0*/  FADD.FTZ R60, R197, -R60 ;  /* 0x8000003cc53c7221 */ /* 0x000fe20000010000 */
[----:B------:R-:W-:-:S02]  /*39d0*/  HADD2.F32 R53, -RZ, R48.H0_H0 ;  /* 0x20000030ff357230 */ /* 0x000fc40000004100 */
[C---:B------:R-:W-:Y:S01]  /*39e0*/  FFMA.FTZ R185, R150.reuse, R185, R179 ;  /* 0x000000b996b97223 */ /* 0x040fe200000100b3 */
[----:B------:R-:W-:Y:S02]  /*39f0*/  HADD2.F32 R77, -RZ, R43.H1_H1 ;  /* 0x3000002bff4d7230 */ /* 0x000fe40000004100 */
[C---:B------:R-:W-:Y:S01]  /*3a00*/  FFMA.FTZ R179, R150.reuse, R62, R175 ;  /* 0x0000003e96b37223 */ /* 0x040fe200000100af */
[----:B------:R-:W-:Y:S02]  /*3a10*/  HADD2.F32 R73, -RZ, R42.H1_H1 ;  /* 0x3000002aff497230 */ /* 0x000fe40000004100 */
[----:B------:R-:W-:Y:S01]  /*3a20*/  FFMA.FTZ R175, R150, R60, R53 ;  /* 0x0000003c96af7223 */ /* 0x000fe20000010035 */
[----:B------:R-:W-:Y:S01]  /*3a30*/  FADD.FTZ R68, R177, -R68 ;  /* 0x80000044b1447221 */ /* 0x000fe20000010000 */
[----:B------:R-:W0:Y:S01]  /*3a40*/  LDC.64 R52, c[0x0][0x468] ;  /* 0x00011a00ff347b82 */ /* 0x000e220000000a00 */
[----:B------:R-:W-:Y:S02]  /*3a50*/  HADD2.F32 R161, -RZ, R46.H0_H0 ;  /* 0x2000002effa17230 */ /* 0x000fe40000004100 */
[----:B------:R-:W-:Y:S01]  /*3a60*/  FADD.FTZ R56, R205, -R56 ;  /* 0x80000038cd387221 */ /* 0x000fe20000010000 */
[----:B------:R-:W-:-:S02]  /*3a70*/  HADD2.F32 R177, -RZ, R51.H0_H0 ;  /* 0x20000033ffb17230 */ /* 0x000fc40000004100 */
[C---:B------:R-:W-:Y:S01]  /*3a80*/  FFMA.FTZ R157, R150.reuse, R202, R77 ;  /* 0x000000ca969d7223 */ /* 0x040fe2000001004d */
[C---:B------:R-:W-:Y:S01]  /*3a90*/  FFMA.FTZ R81, R150.reuse, R196, R73 ;  /* 0x000000c496517223 */ /* 0x040fe20000010049 */
[----:B------:R-:W-:Y:S02]  /*3aa0*/  HADD2.F32 R77, -RZ, R41.H1_H1 ;  /* 0x30000029ff4d7230 */ /* 0x000fe40000004100 */
[C---:B------:R-:W-:Y:S01]  /*3ab0*/  FFMA.FTZ R167, R150.reuse, R56, R161 ;  /* 0x0000003896a77223 */ /* 0x040fe200000100a1 */
[----:B------:R-:W-:Y:S02]  /*3ac0*/  HADD2.F32 R73, -RZ, R40.H1_H1 ;  /* 0x30000028ff497230 */ /* 0x000fe40000004100 */
[----:B------:R-:W-:Y:S01]  /*3ad0*/  FFMA.FTZ R187, R150, R68, R177 ;  /* 0x0000004496bb7223 */ /* 0x000fe200000100b1 */
[----:B------:R-:W-:Y:S02]  /*3ae0*/  HADD2.F32 R161, -RZ, R44.H1_H1 ;  /* 0x3000002cffa17230 */ /* 0x000fe40000004100 */
[----:B------:R-:W-:Y:S01]  /*3af0*/  FADD.FTZ R224, R223, -R224 ;  /* 0x800000e0dfe07221 */ /* 0x000fe20000010000 */
[----:B------:R-:W-:-:S02]  /*3b00*/  HADD2.F32 R181, -RZ, R49.H1_H1 ;  /* 0x30000031ffb57230 */ /* 0x000fc40000004100 */
[----:B------:R-:W-:Y:S01]  /*3b10*/  FADD.FTZ R222, R219, -R222 ;  /* 0x800000dedbde7221 */ /* 0x000fe20000010000 */
[----:B------:R-:W-:Y:S02]  /*3b20*/  HADD2.F32 R177, -RZ, R48.H1_H1 ;  /* 0x30000030ffb17230 */ /* 0x000fe40000004100 */
        /* <DEDUP_REMOVED lines=54> */
[----:B------:R-:W-:Y:S01]  /*3e90*/  F2FP.F16.F32.PACK_AB R61, R80, R163 ;  /* 0x000000a3503d723e */ /* 0x000fe200000000ff */
[----:B------:R3:W-:Y:S01]  /*3ea0*/  STG.E.128 desc[UR4][R70.64], R56 ;  /* 0x0000003846007986 */ /* 0x0007e2000c101d04 */
[----:B------:R-:W-:-:S02]  /*3eb0*/  F2FP.F16.F32.PACK_AB R60, R78, R159 ;  /* 0x0000009f4e3c723e */ /* 0x000fc400000000ff */
[----:B------:R-:W-:Y:S02]  /*3ec0*/  F2FP.F16.F32.PACK_AB R65, R152, R179 ;  /* 0x000000b39841723e */ /* 0x000fe400000000ff */
[----:B------:R-:W-:Y:S01]  /*3ed0*/  F2FP.F16.F32.PACK_AB R64, R64, R175 ;  /* 0x000000af4040723e */ /* 0x000fe200000000ff */
[----:B------:R3:W-:Y:S04]  /*3ee0*/  STG.E.128 desc[UR4][R72.64], R60 ;  /* 0x0000003c48007986 */ /* 0x0007e8000c101d04 */
[----:B------:R3:W-:Y:S01]  /*3ef0*/  STG.E.128 desc[UR4][R74.64], R64 ;  /* 0x000000404a007986 */ /* 0x0007e2000c101d04 */
[----:B------:R-:W-:Y:S05]  /*3f00*/  BRA `(.L_x_7966) ;  /* 0x0000000c00487947 */ /* 0x000fea0003800000 */
.L_x_7967:
        /* <DEDUP_REMOVED lines=34> */
[----:B-----5:R-:W-:-:S02]  /*4130*/  HADD2.F32 R56, -RZ, R38.H0_H0 ;  /* 0x20000026ff387230 */ /* 0x020fc40000004100 */
[----:B------:R-:W-:Y:S01]  /*4140*/  FADD.FTZ R227, R227, -R52 ;  /* 0x80000034e3e37221 */ /* 0x000fe20000010000 */
[----:B------:R-:W-:Y:S02]  /*4150*/  HADD2.F32 R52, -RZ, R37.H0_H0 ;  /* 0x20000025ff347230 */ /* 0x000fe40000004100 */
[----:B------:R-:W-:Y:S01]  /*4160*/  FADD.FTZ R183, R166, -R183 ;  /* 0x800000b7a6b77221 */ /* 0x000fe20000010000 */
[----:B------:R-:W-:Y:S01]  /*4170*/  FADD.FTZ R67, R190, -R61 ;  /* 0x8000003dbe437221 */ /* 0x000fe20000010000 */
[----:B------:R-:W-:Y:S01]  /*4180*/  FADD.FTZ R55, R164, -R55 ;  /* 0x80000037a4377221 */ /* 0x000fe20000010000 */
[----:B------:R-:W-:Y:S01]  /*4190*/  FADD.FTZ R57, R178, -R57 ;  /* 0x80000039b2397221 */ /* 0x000fe20000010000 */
[C---:B------:R-:W-:Y:S01]  /*41a0*/  FFMA.FTZ R61, R150.reuse, R187, R52 ;  /* 0x000000bb963d7223 */ /* 0x040fe20000010034 */
[----:B------:R-:W-:Y:S02]  /*41b0*/  HADD2.F32 R52, -RZ, R38.H1_H1 ;  /* 0x30000026ff347230 */ /* 0x000fe40000004100 */
[----:B------:R-:W-:Y:S01]  /*41c0*/  FFMA.FTZ R183, R150, R183, R56 ;  /* 0x000000b796b77223 */ /* 0x000fe20000010038 */
[----:B------:R-:W-:-:S02]  /*41d0*/  HADD2.F32 R56, -RZ, R39.H1_H1 ;  /* 0x30000027ff387230 */ /* 0x000fc40000004100 */
[----:B------:R-:W-:Y:S01]  /*41e0*/  FADD.FTZ R71, R202, -R65 ;  /* 0x80000041ca477221 */ /* 0x000fe20000010000 */
[----:B------:R-:W-:Y:S01]  /*41f0*/  FADD.FTZ R59, R184, -R59 ;  /* 0x8000003bb83b7221 */ /* 0x000fe20000010000 */
[C---:B------:R-:W-:Y:S01]  /*4200*/  FFMA.FTZ R55, R150.reuse, R55, R52 ;  /* 0x0000003796377223 */ /* 0x040fe20000010034 */
[----:B------:R-:W-:Y:S02]  /*4210*/  HADD2.F32 R52, -RZ, R40.H1_H1 ;  /* 0x30000028ff347230 */ /* 0x000fe40000004100 */
[----:B------:R-:W-:Y:S01]  /*4220*/  FADD.FTZ R201, R201, -R58 ;  /* 0x8000003ac9c97221 */ /* 0x000fe20000010000 */
[----:B------:R-:W-:Y:S01]  /*4230*/  FFMA.FTZ R65, R150, R57, R56 ;  /* 0x0000003996417223 */ /* 0x000fe20000010038 */
[----:B------:R-:W-:Y:S02]  /*4240*/  HADD2.F32 R58, -RZ, R39.H0_H0 ;  /* 0x20000027ff3a7230 */ /* 0x000fe40000004100 */
[----:B------:R-:W-:Y:S01]  /*4250*/  FADD.FTZ R193, R174, -R193 ;  /* 0x800000c1aec17221 */ /* 0x000fe20000010000 */
[----:B------:R-:W-:-:S02]  /*4260*/  HADD2.F32 R56, -RZ, R41.H0_H0 ;  /* 0x20000029ff387230 */ /* 0x000fc40000004100 */
[----:B------:R-:W-:Y:S01]  /*4270*/  FADD.FTZ R217, R186, -R217 ;  /* 0x800000d9bad97221 */ /* 0x000fe20000010000 */
[----:B------:R-:W-:Y:S01]  /*4280*/  FADD.FTZ R197, R197, -R60 ;  /* 0x8000003cc5c57221 */ /* 0x000fe20000010000 */
[----:B------:R-:W-:Y:S01]  /*4290*/  FFMA.FTZ R82, R150, R59, R52 ;  /* 0x0000003b96527223 */ /* 0x000fe20000010034 */
        /* <DEDUP_REMOVED lines=8> */
[----:B------:R-:W-:Y:S01]  /*4320*/  FADD.FTZ R215, R200, -R215 ;  /* 0x800000d7c8d77221 */ /* 0x000fe20000010000 */
[--C-:B------:R-:W-:Y:S02]  /*4330*/  HADD2.F32 R56, -RZ, R43.reuse.H0_H0 ;  /* 0x2000002bff387230 */ /* 0x100fe40000004100 */
[C---:B------:R-:W-:Y:S01]  /*4340*/  FFMA.FTZ R195, R150.reuse, R195, R60 ;  /* 0x000000c396c37223 */ /* 0x040fe2000001003c */
[C---:B------:R-:W-:Y:S01]  /*4350*/  FFMA.FTZ R221, R150.reuse, R221, R52 ;  /* 0x000000dd96dd7223 */ /* 0x040fe20000010034 */
[----:B------:R-:W-:Y:S02]  /*4360*/  HADD2.F32 R60, -RZ, R42.H1_H1 ;  /* 0x3000002aff3c7230 */ /* 0x000fe40000004100 */
[C---:B------:R-:W-:Y:S01]  /*4370*/  FFMA.FTZ R83, R150.reuse, R67, R58 ;  /* 0x0000004396537223 */ /* 0x040fe2000001003a */
[----:B------:R-:W-:Y:S02]  /*4380*/  HADD2.F32 R52, -RZ, R43.H1_H1 ;  /* 0x3000002bff347230 */ /* 0x000fe40000004100 */
[----:B------:R-:W-:Y:S01]  /*4390*/  FFMA.FTZ R215, R150, R215, R56 ;  /* 0x000000d796d77223 */ /* 0x000fe20000010038 */
[----:B------:R-:W-:-:S02]  /*43a0*/  HADD2.F32 R58, -RZ, R44.H0_H0 ;  /* 0x2000002cff3a7230 */ /* 0x000fc40000004100 */
[----:B------:R-:W-:Y:S01]  /*43b0*/  FADD.FTZ R211, R206, -R211 ;  /* 0x800000d3ced37221 */ /* 0x000fe20000010000 */
[----:B------:R-:W-:Y:S02]  /*43c0*/  HADD2.F32 R56, -RZ, R44.H1_H1 ;  /* 0x3000002cff387230 */ /* 0x000fe40000004100 */
[----:B------:R-:W-:Y:S01]  /*43d0*/  FADD.FTZ R73, R208, -R73 ;  /* 0x80000049d0497221 */ /* 0x000fe20000010000 */
[C---:B------:R-:W-:Y:S01]  /*43e0*/  FFMA.FTZ R152, R150.reuse, R69, R60 ;  /* 0x0000004596987223 */ /* 0x040fe2000001003c */
[----:B------:R-:W-:Y:S01]  /*43f0*/  FFMA.FTZ R154, R150, R71, R52 ;  /* 0x00000047969a7223 */ /* 0x000fe20000010034 */
[--C-:B------:R-:W-:Y:S02]  /*4400*/  HADD2.F32 R60, -RZ, R45.reuse.H0_H0 ;  /* 0x2000002dff3c7230 */ /* 0x100fe40000004100 */
[----:B------:R-:W-:Y:S01]  /*4410*/  FADD.FTZ R209, R209, -R54 ;  /* 0x80000036d1d17221 */ /* 0x000fe20000010000 */
[----:B------:R-:W-:Y:S02]  /*4420*/  HADD2.F32 R52, -RZ, R45.H1_H1 ;  /* 0x3000002dff347230 */ /* 0x000fe40000004100 */
[----:B------:R-:W-:Y:S01]  /*4430*/  FADD.FTZ R75, R212, -R75 ;  /* 0x8000004bd44b7221 */ /* 0x000fe20000010000 */
[C---:B------:R-:W-:Y:S01]  /*4440*/  FFMA.FTZ R211, R150.reuse, R211, R58 ;  /* 0x000000d396d37223 */ /* 0x040fe2000001003a */
[C---:B------:R-:W-:Y:S01]  /*4450*/  FFMA.FTZ R156, R150.reuse, R73, R56 ;  /* 0x00000049969c7223 */ /* 0x040fe20000010038 */
[--C-:B------:R-:W-:Y:S01]  /*4460*/  HADD2.F32 R58, -RZ, R46.reuse.H0_H0 ;  /* 0x2000002eff3a7230 */ /* 0x100fe20000004100 */
[----:B------:R-:W0:Y:S01]  /*4470*/  LDC.64 R56, c[0x0][0x478] ;  /* 0x00011e00ff387b82 */ /* 0x000e220000000a00 */
[C---:B------:R-:W-:Y:S01]  /*4480*/  FFMA.FTZ R209, R150.reuse, R209, R60 ;  /* 0x000000d196d17223 */ /* 0x040fe2000001003c */
[----:B------:R-:W-:Y:S01]  /*4490*/  FFMA.FTZ R157, R150, R75, R52 ;  /* 0x0000004b969d7223 */ /* 0x000fe20000010034 */
[----:B------:R-:W-:Y:S01]  /*44a0*/  FADD.FTZ R173, R173, -R66 ;  /* 0x80000042adad7221 */ /* 0x000fe20000010000 */
[----:B------:R-:W-:-:S02]  /*44b0*/  HADD2.F32 R60, -RZ, R46.H1_H1 ;  /* 0x3000002eff3c7230 */ /* 0x000fc40000004100 */
[----:B------:R-:W-:Y:S01]  /*44c0*/  FADD.FTZ R213, R213, -R216 ;  /* 0x800000d8d5d57221 */ /* 0x000fe20000010000 */
[--C-:B------:R-:W-:Y:S02]  /*44d0*/  HADD2.F32 R52, -RZ, R47.reuse.H0_H0 ;  /* 0x2000002fff347230 */ /* 0x100fe40000004100 */
[----:B------:R-:W-:Y:S01]  /*44e0*/  FFMA.FTZ R205, R150, R205, R58 ;  /* 0x000000cd96cd7223 */ /* 0x000fe2000001003a */
[----:B------:R-:W1:Y:S01]  /*44f0*/  LDC.64 R66, c[0x0][0x468] ;  /* 0x00011a00ff427b82 */ /* 0x000e620000000a00 */
[----:B------:R-:W-:Y:S02]  /*4500*/  HADD2.F32 R58, -RZ, R47.H1_H1 ;  /* 0x3000002fff3a7230 */ /* 0x000fe40000004100 */
[----:B------:R-:W-:Y:S01]  /*4510*/  FADD.FTZ R77, R218, -R77 ;  /* 0x8000004dda4d7221 */ /* 0x000fe20000010000 */
[C---:B------:R-:W-:Y:S01]  /*4520*/  FFMA.FTZ R213, R150.reuse, R213, R60 ;  /* 0x000000d596d57223 */ /* 0x040fe2000001003c */
[----:B------:R-:W-:Y:S01]  /*4530*/  FFMA.FTZ R201, R150, R201, R52 ;  /* 0x000000c996c97223 */ /* 0x000fe20000010034 */
[----:B------:R-:W-:-:S02]  /*4540*/  HADD2.F32 R52, -RZ, R48.H0_H0 ;  /* 0x20000030ff347230 */ /* 0x000fc40000004100 */
[----:B------:R-:W-:Y:S01]  /*4550*/  FADD.FTZ R191, R191, -R0 ;  /* 0x80000000bfbf7221 */ /* 0x000fe20000010000 */
[----:B------:R-:W-:Y:S02]  /*4560*/  HADD2.F32 R60, -RZ, R48.H1_H1 ;  /* 0x30000030ff3c7230 */ /* 0x000fe40000004100 */
[----:B------:R-:W-:Y:S01]  /*4570*/  FADD.FTZ R219, R219, -R222 ;  /* 0x800000dedbdb7221 */ /* 0x000fe20000010000 */
[----:B------:R-:W-:Y:S01]  /*4580*/  FADD.FTZ R169, R169, -R62 ;  /* 0x8000003ea9a97221 */ /* 0x000fe20000010000 */
[----:B------:R-:W-:Y:S01]  /*4590*/  FFMA.FTZ R158, R150, R77, R58 ;  /* 0x0000004d969e7223 */ /* 0x000fe2000001003a */
[--C-:B------:R-:W-:Y:S02]  /*45a0*/  HADD2.F32 R53, -RZ, R36.reuse.H0_H0 ;  /* 0x20000024ff357230 */ /* 0x100fe40000004100 */
[----:B------:R-:W-:Y:S01]  /*45b0*/  FADD.FTZ R189, R172, -R189 ;  /* 0x800000bdacbd7221 */ /* 0x000fe20000010000 */
[----:B------:R-:W-:Y:S02]  /*45c0*/  HADD2.F32 R0, -RZ, R36.H1_H1 ;  /* 0x30000024ff007230 */ /* 0x000fe40000004100 */
[----:B------:R-:W-:Y:S01]  /*45d0*/  FADD.FTZ R185, R168, -R185 ;  /* 0x800000b9a8b97221 */ /* 0x000fe20000010000 */
[----:B------:R-:W-:-:S02]  /*45e0*/  HADD2.F32 R62, -RZ, R51.H1_H1 ;  /* 0x30000033ff3e7230 */ /* 0x000fc40000004100 */
[C---:B------:R-:W-:Y:S01]  /*45f0*/  FFMA.FTZ R197, R150.reuse, R197, R52 ;  /* 0x000000c596c57223 */ /* 0x040fe20000010034 */
[----:B------:R-:W-:Y:S02]  /*4600*/  HADD2.F32 R58, -RZ, R49.H0_H0 ;  /* 0x20000031ff3a7230 */ /* 0x000fe40000004100 */
[C---:B------:R-:W-:Y:S01]  /*4610*/  FFMA.FTZ R219, R150.reuse, R219, R60 ;  /* 0x000000db96db7223 */ /* 0x040fe2000001003c */
[----:B------:R-:W-:Y:S02]  /*4620*/  HADD2.F32 R54, -RZ, R37.H1_H1 ;  /* 0x30000025ff367230 */ /* 0x000fe40000004100 */
[----:B------:R-:W-:Y:S01]  /*4630*/  FADD.FTZ R223, R223, -R224 ;  /* 0x800000e0dfdf7221 */ /* 0x000fe20000010000 */
[----:B------:R-:W-:Y:S02]  /*4640*/  HADD2.F32 R52, -RZ, R49.H1_H1 ;  /* 0x30000031ff347230 */ /* 0x000fe40000004100 */
[----:B------:R-:W-:Y:S01]  /*4650*/  FFMA.FTZ R53, R150, R191, R53 ;  /* 0x000000bf96357223 */ /* 0x000fe20000010035 */
[----:B------:R-:W-:-:S02]  /*4660*/  HADD2.F32 R60, -RZ, R50.H0_H0 ;  /* 0x20000032ff3c7230 */ /* 0x000fc40000004100 */
[C---:B------:R-:W-:Y:S01]  /*4670*/  FFMA.FTZ R0, R150.reuse, R189, R0 ;  /* 0x000000bd96007223 */ /* 0x040fe20000010000 */
[C---:B------:R-:W-:Y:S01]  /*4680*/  FFMA.FTZ R227, R150.reuse, R227, R62 ;  /* 0x000000e396e37223 */ /* 0x040fe2000001003e */
[C---:B------:R-:W-:Y:S01]  /*4690*/  FFMA.FTZ R169, R150.reuse, R169, R58 ;  /* 0x000000a996a97223 */ /* 0x040fe2000001003a */
[----:B------:R-:W-:Y:S02]  /*46a0*/  HADD2.F32 R58, -RZ, R50.H1_H1 ;  /* 0x30000032ff3a7230 */ /* 0x000fe40000004100 */
[----:B------:R-:W-:Y:S01]  /*46b0*/  FADD.FTZ R225, R225, -R226 ;  /* 0x800000e2e1e17221 */ /* 0x000fe20000010000 */
[----:B------:R-:W-:Y:S02]  /*46c0*/  HADD2.F32 R62, -RZ, R51.H0_H0 ;  /* 0x20000033ff3e7230 */ /* 0x000fe40000004100 */
[----:B------:R-:W-:Y:S01]  /*46d0*/  FADD.FTZ R177, R177, -R68 ;  /* 0x80000044b1b17221 */ /* 0x000fe20000010000 */
[C---:B------:R-:W-:Y:S01]  /*46e0*/  FFMA.FTZ R54, R150.reuse, R185, R54 ;  /* 0x000000b996367223 */ /* 0x040fe20000010036 */
[C---:B------:R-:W-:Y:S01]  /*46f0*/  FFMA.FTZ R223, R150.reuse, R223, R52 ;  /* 0x000000df96df7223 */ /* 0x040fe20000010034 */
[----:B------:R-:W-:Y:S01]  /*4700*/  FFMA.FTZ R173, R150, R173, R60 ;  /* 0x000000ad96ad7223 */ /* 0x000fe2000001003c */
[-C--:B------:R-:W-:Y:S01]  /*4710*/  FMUL.FTZ R52, R53, R64.reuse ;  /* 0x0000004035347220 */ /* 0x080fe20000410000 */
[-C--:B------:R-:W-:Y:S01]  /*4720*/  FMUL.FTZ R71, R63, R64.reuse ;  /* 0x000000403f477220 */ /* 0x080fe20000410000 */
[----:B------:R-:W-:Y:S01]  /*4730*/  F2FP.F16.F32.PACK_AB R60, R0, R53 ;  /* 0x00000035003c723e */ /* 0x000fe200000000ff */
[C---:B------:R-:W-:Y:S01]  /*4740*/  FFMA.FTZ R225, R150.reuse, R225, R58 ;  /* 0x000000e196e17223 */ /* 0x040fe2000001003a */
[----:B------:R-:W-:Y:S01]  /*4750*/  FFMA.FTZ R177, R150, R177, R62 ;  /* 0x000000b196b17223 */ /* 0x000fe2000001003e */
[-C--:B------:R-:W-:Y:S01]  /*4760*/  FMUL.FTZ R68, R61, R64.reuse ;  /* 0x000000403d447220 */ /* 0x080fe20000410000 */
[-C--:B------:R-:W-:Y:S01]  /*4770*/  FMUL.FTZ R69, R183, R64.reuse ;  /* 0x00000040b7457220 */ /* 0x080fe20000410000 */
[C---:B------:R-:W-:Y:S01]  /*4780*/  F2FP.F16.F32.PACK_AB R63, R65.reuse, R63 ;  /* 0x0000003f413f723e */ /* 0x040fe200000000ff */
[-C--:B------:R-:W-:Y:S01]  /*4790*/  FMUL.FTZ R72, R65, R64.reuse ;  /* 0x0000004041487220 */ /* 0x080fe20000410000 */
[-C--:B------:R-:W-:Y:S01]  /*47a0*/  FMUL.FTZ R70, R55, R64.reuse ;  /* 0x0000004037467220 */ /* 0x080fe20000410000 */
[C---:B------:R-:W-:Y:S01]  /*47b0*/  FMUL.FTZ R53, R54.reuse, R64 ;  /* 0x0000004036357220 */ /* 0x040fe20000410000 */
[----:B0-----:R-:W-:Y:S01]  /*47c0*/  IMAD.WIDE.U32 R58, R155, 0x10, R56 ;  /* 0x000000109b3a7825 */ /* 0x001fe200078e0038 */
[----:B------:R-:W-:-:S03]  /*47d0*/  F2FP.F16.F32.PACK_AB R61, R54, R61 ;  /* 0x0000003d363d723e */ /* 0x000fc600000000ff */
[----:B------:R-:W-:Y:S01]  /*47e0*/  FMUL.FTZ R65, R0, R64 ;  /* 0x0000004000417220 */ /* 0x000fe20000410000 */
[----:B------:R-:W-:Y:S01]  /*47f0*/  F2FP.F16.F32.PACK_AB R62, R55, R183 ;  /* 0x000000b7373e723e */ /* 0x000fe200000000ff */
[----:B------:R-:W-:Y:S01]  /*4800*/  IMAD.WIDE.U32 R74, R149, 0x10, R56 ;  /* 0x00000010954a7825 */ /* 0x000fe200078e0038 */
[----:B------:R-:W-:-:S03]  /*4810*/  F2FP.F16.F32.PACK_AB R55, R72, R71 ;  /* 0x000000474837723e */ /* 0x000fc600000000ff */
[----:B------:R-:W-:Y:S01]  /*4820*/  FMUL.FTZ R0, R83, R64 ;  /* 0x0000004053007220 */ /* 0x000fe20000410000 */
[----:B------:R-:W-:Y:S01]  /*4830*/  F2FP.F16.F32.PACK_AB R54, R70, R69 ;  /* 0x000000454636723e */ /* 0x000fe200000000ff */
[----:B------:R0:W-:Y:S01]  /*4840*/  STG.E.128 desc[UR4][R58.64], R60 ;  /* 0x0000003c3a007986 */ /* 0x0001e2000c101d04 */
[----:B------:R-:W-:Y:S01]  /*4850*/  F2FP.F16.F32.PACK_AB R53, R53, R68 ;  /* 0x000000443535723e */ /* 0x000fe200000000ff */
[----:B------:R-:W-:Y:S01]  /*4860*/  IMAD.WIDE.U32 R68, R153, 0x10, R56 ;  /* 0x0000001099447825 */ /* 0x000fe200078e0038 */
[----:B------:R-:W-:-:S03]  /*4870*/  F2FP.F16.F32.PACK_AB R52, R65, R52 ;  /* 0x000000344134723e */ /* 0x000fc600000000ff */
[CC--:B------:R-:W-:Y:S01]  /*4880*/  FMUL.FTZ R65, R82.reuse, R64.reuse ;  /* 0x0000004052417220 */ /* 0x0c0fe20000410000 */
[----:B------:R-:W-:Y:S01]  /*4890*/  FMUL.FTZ R150, R219, R64 ;  /* 0x00000040db967220 */ /* 0x000fe20000410000 */
[----:B------:R-:W-:Y:S01]  /*48a0*/  IMAD.WIDE.U32 R72, R151, 0x10, R56 ;  /* 0x0000001097487825 */ /* 0x000fe200078e0038 */
[----:B------:R-:W-:-:S03]  /*48b0*/  F2FP.F16.F32.PACK_AB R56, R82, R195 ;  /* 0x000000c35238723e */ /* 0x000fc600000000ff */
[----:B------:R-:W-:Y:S01]  /*48c0*/  FMUL.FTZ R82, R211, R64 ;  /* 0x00000040d3527220 */ /* 0x000fe20000410000 */
[----:B------:R-:W-:Y:S01]  /*48d0*/  F2FP.F16.F32.PACK_AB R57, R83, R217 ;  /* 0x000000d95339723e */ /* 0x000fe200000000ff */
[----:B-1----:R-:W-:-:S04]  /*48e0*/  IMAD.WIDE.U32 R70, R155, 0x10, R66 ;  /* 0x000000109b467825 */ /* 0x002fc800078e0042 */
[-C--:B------:R-:W-:Y:S01]  /*48f0*/  FMUL.FTZ R83, R197, R64.reuse ;  /* 0x00000040c5537220 */ /* 0x080fe20000410000 */
[--C-:B------:R-:W-:Y:S01]  /*4900*/  IMAD.WIDE.U32 R76, R153, 0x10, R66.reuse ;  /* 0x00000010994c7825 */ /* 0x100fe200078e0042 */
[----:B------:R1:W-:Y:S03]  /*4910*/  STG.E.128 desc[UR4][R70.64], R52 ;  /* 0x0000003446007986 */ /* 0x0003e6000c101d04 */
[----:B------:R-:W-:Y:S01]  /*4920*/  FMUL.FTZ R153, R177, R64 ;  /* 0x00000040b1997220 */ /* 0x000fe20000410000 */
[----:B0-----:R-:W-:Y:S01]  /*4930*/  F2FP.F16.F32.PACK_AB R58, R152, R221 ;  /* 0x000000dd983a723e */ /* 0x001fe200000000ff */
[----:B------:R-:W-:Y:S01]  /*4940*/  IMAD.WIDE.U32 R78, R151, 0x10, R66 ;  /* 0x00000010974e7825 */ /* 0x000fe200078e0042 */
[----:B------:R-:W-:-:S03]  /*4950*/  F2FP.F16.F32.PACK_AB R59, R154, R215 ;  /* 0x000000d79a3b723e */ /* 0x000fc600000000ff */
[-C--:B------:R-:W-:Y:S01]  /*4960*/  FMUL.FTZ R60, R195, R64.reuse ;  /* 0x00000040c33c7220 */ /* 0x080fe20000410000 */
[----:B------:R-:W-:Y:S01]  /*4970*/  FMUL.FTZ R61, R217, R64 ;  /* 0x00000040d93d7220 */ /* 0x000fe20000410000 */
[----:B------:R-:W-:-:S04]  /*4980*/  IMAD.WIDE.U32 R80, R149, 0x10, R66 ;  /* 0x0000001095507825 */ /* 0x000fc800078e0042 */
        /* <DEDUP_REMOVED lines=9> */
[C---:B-1----:R-:W-:Y:S01]  /*4a20*/  F2FP.F16.F32.PACK_AB R53, R157.reuse, R209 ;  /* 0x000000d19d35723e */ /* 0x042fe200000000ff */
[-C--:B------:R-:W-:Y:S01]  /*4a30*/  FMUL.FTZ R157, R157, R64.reuse ;  /* 0x000000409d9d7220 */ /* 0x080fe20000410000 */
[C---:B------:R-:W-:Y:S01]  /*4a40*/  F2FP.F16.F32.PACK_AB R54, R213.reuse, R205 ;  /* 0x000000cdd536723e */ /* 0x040fe200000000ff */
[-C--:B------:R-:W-:Y:S01]  /*4a50*/  FMUL.FTZ R213, R213, R64.reuse ;  /* 0x00000040d5d57220 */ /* 0x080fe20000410000 */
[-C--:B------:R-:W-:Y:S01]  /*4a60*/  FMUL.FTZ R70, R201, R64.reuse ;  /* 0x00000040c9467220 */ /* 0x080fe20000410000 */
[----:B------:R-:W-:Y:S01]  /*4a70*/  FMUL.FTZ R71, R158, R64 ;  /* 0x000000409e477220 */ /* 0x000fe20000410000 */
[----:B------:R-:W-:-:S02]  /*4a80*/  F2FP.F16.F32.PACK_AB R52, R156, R211 ;  /* 0x000000d39c34723e */ /* 0x000fc400000000ff */
[----:B------:R-:W-:Y:S01]  /*4a90*/  F2FP.F16.F32.PACK_AB R55, R158, R201 ;  /* 0x000000c99e37723e */ /* 0x000fe200000000ff */
[----:B------:R-:W-:Y:S01]  /*4aa0*/  FMUL.FTZ R158, R227, R64 ;  /* 0x00000040e39e7220 */ /* 0x000fe20000410000 */
[----:B------:R-:W-:Y:S02]  /*4ab0*/  F2FP.F16.F32.PACK_AB R63, R154, R63 ;  /* 0x0000003f9a3f723e */ /* 0x000fe400000000ff */
[----:B------:R-:W-:Y:S01]  /*4ac0*/  F2FP.F16.F32.PACK_AB R62, R67, R62 ;  /* 0x0000003e433e723e */ /* 0x000fe200000000ff */
[-C--:B0-----:R-:W-:Y:S01]  /*4ad0*/  FMUL.FTZ R69, R156, R64.reuse ;  /* 0x000000409c457220 */ /* 0x081fe20000410000 */
[-C--:B------:R-:W-:Y:S01]  /*4ae0*/  FMUL.FTZ R68, R209, R64.reuse ;  /* 0x00000040d1447220 */ /* 0x080fe20000410000 */
[----:B------:R-:W-:Y:S01]  /*4af0*/  FMUL.FTZ R156, R225, R64 ;  /* 0x00000040e19c7220 */ /* 0x000fe20000410000 */
        /* <DEDUP_REMOVED lines=18> */
[----:B------:R2:W-:Y:S02]  /*4c20*/  STG.E.128 desc[UR4][R80.64], R68 ;  /* 0x0000004450007986 */ /* 0x0005e4000c101d04 */
.L_x_7966:
        /* <DEDUP_REMOVED lines=38> */
[----:B-----5:R-:W-:Y:S02]  /*4e90*/  MOV R48, R94 ;  /* 0x0000005e00307202 */ /* 0x020fe40000000f00 */
        /* <DEDUP_REMOVED lines=30> */
.L_x_7963:
        /* <DEDUP_REMOVED lines=24> */
.L_x_7969:
        /* <DEDUP_REMOVED lines=16> */
.L_x_15679:


//--------------------- .text._ZN10layer_norm13ln_bwd_kernelINS_13Kernel_traitsIf6__halfS2_S2_fjLj4096ELj1ELj1ELj4ELj16ENS_18Kernel_traits_baseILj4096EfS2_S2_S2_fjLj128EEEEELb0ELb0ELb1ELb0EEEvNS_9BwdParamsE --------------------------
	.section	.text._ZN10layer_norm13ln_bwd_kernelINS_13Kernel_traitsIf6__halfS2_S2_fjLj4096ELj1ELj1ELj4ELj16ENS_18Kernel_traits_baseILj4096EfS2_S2_S2_fjLj128EEEEELb0ELb0ELb1ELb0EEEvNS_9BwdParamsE,"ax",@progbits
	.align	128
        .global         _ZN10layer_norm13ln_bwd_kernelINS_13Kernel_traitsIf6__halfS2_S2_fjLj4096ELj1ELj1ELj4ELj16ENS_18Kernel_traits_baseILj4096EfS2_S2_S2_fjLj128EEEEELb0ELb0ELb1ELb0EEEvNS_9BwdParamsE
        .type           _ZN10layer_norm13ln_bwd_kernelINS_13Kernel_traitsIf6__halfS2_S2_fjLj4096ELj1ELj1ELj4ELj16ENS_18Kernel_traits_baseILj4096EfS2_S2_S2_fjLj128EEEEELb0ELb0ELb1ELb0EEEvNS_9BwdParamsE,@function
        .size           _ZN10layer_norm13ln_bwd_kernelINS_13Kernel_traitsIf6__halfS2_S2_fjLj4096ELj1ELj1ELj4ELj16ENS_18Kernel_traits_baseILj4096EfS2_S2_S2_fjLj128EEEEELb0ELb0ELb1ELb0EEEvNS_9BwdParamsE,(.L_x_15680 - _ZN10layer_norm13ln_bwd_kernelINS_13Kernel_traitsIf6__halfS2_S2_fjLj4096ELj1ELj1ELj4ELj16ENS_18Kernel_traits_baseILj4096EfS2_S2_S2_fjLj128EEEEELb0ELb0ELb1ELb0EEEvNS_9BwdParamsE)
        .other          _ZN10layer_norm13ln_bwd_kernelINS_13Kernel_traitsIf6__halfS2_S2_fjLj4096ELj1ELj1ELj4ELj16ENS_18Kernel_traits_baseILj4096EfS2_S2_S2_fjLj128EEEEELb0ELb0ELb1ELb0EEEvNS_9BwdParamsE,@"STO_CUDA_ENTRY STV_DEFAULT"
_ZN10layer_norm13ln_bwd_kernelINS_13Kernel_traitsIf6__halfS2_S2_fjLj4096ELj1ELj1ELj4ELj16ENS_18Kernel_traits_baseILj4096EfS2_S2_S2_fjLj128EEEEELb0ELb0ELb1ELb0EEEvNS_9BwdParamsE:
.text._ZN10layer_norm13ln_bwd_kernelINS_13Kernel_traitsIf6__halfS2_S2_fjLj4096ELj1ELj1ELj4ELj16ENS_18Kernel_traits_baseILj4096EfS2_S2_S2_fjLj128EEEEELb0ELb0ELb1ELb0EEEvNS_9BwdParamsE:
        /* <DEDUP_REMOVED lines=108> */
.L_x_8034:
        /* <DEDUP_REMOVED lines=56> */
[----:B------:R-:W-:Y:S01]  /*0a40*/  FADD.FTZ R18, -R199, R18 ;  /* 0x00000012c7127221 */ /* 0x000fe20000010100 */
[----:B------:R-:W-:Y:S02]  /*0a50*/  HADD2.F32 R152, -RZ, R10.H0_H0 ;  /* 0x2000000aff987230 */ /* 0x000fe40000004100 */
[----:B-----5:R-:W-:Y:S01]  /*0a60*/  FMUL.FTZ R3, R5, R6 ;  /* 0x0000000605037220 */ /* 0x020fe20000410000 */
[----:B---3--:R-:W-:Y:S02]  /*0a70*/  HADD2.F32 R9, -RZ, R12.H0_H0 ;  /* 0x2000000cff097230 */ /* 0x008fe40000004100 */
[C---:B------:R-:W-:Y:S01]  /*0a80*/  FADD.FTZ R20, -R199.reuse, R20 ;  /* 0x00000014c7147221 */ /* 0x040fe20000010100 */
[----:B------:R-:W-:Y:S02]  /*0a90*/  HADD2.F32 R154, -RZ, R10.H1_H1 ;  /* 0x3000000aff9a7230 */ /* 0x000fe40000004100 */
[----:B------:R-:W-:Y:S01]  /*0aa0*/  FADD.FTZ R10, -R199, R8 ;  /* 0x00000008c70a7221 */ /* 0x000fe20000010100 */
[----:B------:R-:W-:-:S02]  /*0ab0*/  HADD2.F32 R12, -RZ, R12.H1_H1 ;  /* 0x3000000cff0c7230 */ /* 0x000fc40000004100 */
[----:B------:R-:W-:Y:S01]  /*0ac0*/  FADD.FTZ R152, -R199, R152 ;  /* 0x00000098c7987221 */ /* 0x000fe20000010100 */
[----:B0-----:R-:W-:Y:S02]  /*0ad0*/  HADD2.F32 R17, -RZ, R13.H0_H0 ;  /* 0x2000000dff117230 */ /* 0x001fe40000004100 */
[----:B------:R-:W-:Y:S01]  /*0ae0*/  FADD.FTZ R104, R104, R9 ;  /* 0x0000000968687221 */ /* 0x000fe20000010000 */
[----:B------:R-:W-:Y:S01]  /*0af0*/  FMUL.FTZ R6, R5, R18 ;  /* 0x0000001205067220 */ /* 0x000fe20000410000 */
[-C--:B------:R-:W-:Y:S01]  /*0b00*/  FFMA.FTZ R68, R3, R9.reuse, R68 ;  /* 0x0000000903447223 */ /* 0x080fe20000010044 */
[----:B------:R-:W-:Y:S01]  /*0b10*/  FMUL.FTZ R8, R36, R9 ;  /* 0x0000000924087220 */ /* 0x000fe20000410000 */
[----:B------:R-:W-:Y:S01]  /*0b20*/  FMUL.FTZ R9, R5, R20 ;  /* 0x0000001405097220 */ /* 0x000fe20000410000 */
[--C-:B------:R-:W-:Y:S02]  /*0b30*/  HADD2.F32 R158, -RZ, R11.reuse.H0_H0 ;  /* 0x2000000bff9e7230 */ /* 0x100fe40000004100 */
[----:B------:R-:W-:Y:S01]  /*0b40*/  FADD.FTZ R105, R105, R12 ;  /* 0x0000000c69697221 */ /* 0x000fe20000010000 */
[----:B------:R-:W-:-:S02]  /*0b50*/  HADD2.F32 R202, -RZ, R11.H1_H1 ;  /* 0x3000000bffca7230 */ /* 0x000fc40000004100 */
[-C--:B------:R-:W-:Y:S01]  /*0b60*/  FFMA.FTZ R69, R6, R12.reuse, R69 ;  /* 0x0000000c06457223 */ /* 0x080fe20000010045 */
[----:B------:R-:W-:Y:S02]  /*0b70*/  HADD2.F32 R16, -RZ, R13.H1_H1 ;  /* 0x3000000dff107230 */ /* 0x000fe40000004100 */
[----:B------:R-:W-:Y:S01]  /*0b80*/  FMUL.FTZ R11, R37, R12 ;  /* 0x0000000c250b7220 */ /* 0x000fe20000410000 */
[--C-:B------:R-:W-:Y:S02]  /*0b90*/  HADD2.F32 R19, -RZ, R14.reuse.H0_H0 ;  /* 0x2000000eff137230 */ /* 0x100fe40000004100 */
[----:B------:R-:W-:Y:S01]  /*0ba0*/  FMUL.FTZ R13, R5, R152 ;  /* 0x00000098050d7220 */ /* 0x000fe20000410000 */
[----:B------:R-:W-:Y:S01]  /*0bb0*/  FADD.FTZ R106, R106, R17 ;  /* 0x000000116a6a7221 */ /* 0x000fe20000010000 */
[-C--:B------:R-:W-:Y:S01]  /*0bc0*/  FFMA.FTZ R70, R9, R17.reuse, R70 ;  /* 0x0000001109467223 */ /* 0x080fe20000010046 */
[----:B------:R-:W-:Y:S01]  /*0bd0*/  FMUL.FTZ R12, R38, R17 ;  /* 0x00000011260c7220 */ /* 0x000fe20000410000 */
[----:B------:R-:W-:Y:S01]  /*0be0*/  FADD.FTZ R18, RZ, R8 ;  /* 0x00000008ff127221 */ /* 0x000fe20000010000 */
[----:B------:R-:W-:Y:S01]  /*0bf0*/  FFMA.FTZ R17, R3, R8, RZ ;  /* 0x0000000803117223 */ /* 0x000fe200000100ff */
[----:B------:R-:W-:-:S02]  /*0c00*/  HADD2.F32 R156, -RZ, R14.H1_H1 ;  /* 0x3000000eff9c7230 */ /* 0x000fc40000004100 */
[----:B------:R-:W-:Y:S01]  /*0c10*/  FADD.FTZ R108, R108, R19 ;  /* 0x000000136c6c7221 */ /* 0x000fe20000010000 */
[-C--:B------:R-:W-:Y:S01]  /*0c20*/  FFMA.FTZ R72, R13, R19.reuse, R72 ;  /* 0x000000130d487223 */ /* 0x080fe20000010048 */
[----:B------:R-:W-:Y:S01]  /*0c30*/  FMUL.FTZ R14, R40, R19 ;  /* 0x00000013280e7220 */ /* 0x000fe20000410000 */
[----:B------:R-:W-:Y:S01]  /*0c40*/  FADD.FTZ R19, R18, R11 ;  /* 0x0000000b12137221 */ /* 0x000fe20000010000 */
[----:B------:R-:W-:Y:S01]  /*0c50*/  FFMA.FTZ R18, R6, R11, R17 ;  /* 0x0000000b06127223 */ /* 0x000fe20000010011 */
[--C-:B------:R-:W-:Y:S02]  /*0c60*/  HADD2.F32 R155, -RZ, R15.reuse.H0_H0 ;  /* 0x2000000fff9b7230 */ /* 0x100fe40000004100 */
[----:B------:R-:W-:Y:S01]  /*0c70*/  FMUL.FTZ R10, R5, R10 ;  /* 0x0000000a050a7220 */ /* 0x000fe20000410000 */
[----:B------:R-:W-:Y:S02]  /*0c80*/  HADD2.F32 R206, -RZ, R15.H1_H1 ;  /* 0x3000000fffce7230 */ /* 0x000fe40000004100 */
[----:B------:R-:W-:Y:S01]  /*0c90*/  FMUL.FTZ R15, R39, R16 ;  /* 0x00000010270f7220 */ /* 0x000fe20000410000 */
[----:B------:R-:W-:Y:S01]  /*0ca0*/  FADD.FTZ R20, R19, R12 ;  /* 0x0000000c13147221 */ /* 0x000fe20000010000 */
[----:B------:R-:W-:Y:S01]  /*0cb0*/  FFMA.FTZ R21, R9, R12, R18 ;  /* 0x0000000c09157223 */ /* 0x000fe20000010012 */
[----:B------:R-:W-:Y:S01]  /*0cc0*/  FADD.FTZ R154, -R199, R154 ;  /* 0x0000009ac79a7221 */ /* 0x000fe20000010100 */
[----:B------:R-:W-:Y:S01]  /*0cd0*/  FADD.FTZ R107, R107, R16 ;  /* 0x000000106b6b7221 */ /* 0x000fe20000010000 */
[----:B------:R-:W-:Y:S01]  /*0ce0*/  FADD.FTZ R153, R20, R15 ;  /* 0x0000000f14997221 */ /* 0x000fe20000010000 */
[C---:B------:R-:W-:Y:S01]  /*0cf0*/  FFMA.FTZ R20, R10.reuse, R15, R21 ;  /* 0x0000000f0a147223 */ /* 0x040fe20000010015 */
[----:B------:R-:W-:Y:S01]  /*0d00*/  FFMA.FTZ R71, R10, R16, R71 ;  /* 0x000000100a477223 */ /* 0x000fe20000010047 */
[----:B------:R-:W-:Y:S01]  /*0d10*/  FMUL.FTZ R17, R41, R156 ;  /* 0x0000009c29117220 */ /* 0x000fe20000410000 */
[----:B------:R-:W-:Y:S01]  /*0d20*/  FADD.FTZ R152, R153, R14 ;  /* 0x0000000e99987221 */ /* 0x000fe20000010000 */
[----:B------:R-:W-:Y:S01]  /*0d30*/  FADD.FTZ R158, -R199, R158 ;  /* 0x0000009ec79e7221 */ /* 0x000fe20000010100 */
[----:B------:R-:W-:Y:S01]  /*0d40*/  FMUL.FTZ R16, R5, R154 ;  /* 0x0000009a05107220 */ /* 0x000fe20000410000 */
[----:B------:R-:W-:Y:S01]  /*0d50*/  FFMA.FTZ R21, R13, R14, R20 ;  /* 0x0000000e0d157223 */ /* 0x000fe20000010014 */
[----:B------:R-:W-:Y:S01]  /*0d60*/  FMUL.FTZ R18, R42, R155 ;  /* 0x0000009b2a127220 */ /* 0x000fe20000410000 */
[----:B------:R-:W-:Y:S01]  /*0d70*/  FADD.FTZ R153, R152, R17 ;  /* 0x0000001198997221 */ /* 0x000fe20000010000 */
[----:B------:R-:W-:Y:S01]  /*0d80*/  FADD.FTZ R202, -R199, R202 ;  /* 0x000000cac7ca7221 */ /* 0x000fe20000010100 */
[----:B------:R-:W-:Y:S01]  /*0d90*/  FMUL.FTZ R19, R5, R158 ;  /* 0x0000009e05137220 */ /* 0x000fe20000410000 */
[C---:B------:R-:W-:Y:S01]  /*0da0*/  FFMA.FTZ R152, R16.reuse, R17, R21 ;  /* 0x0000001110987223 */ /* 0x040fe20000010015 */
        /* <DEDUP_REMOVED lines=12> */
.L_x_7974:
[----:B----4-:R-:W-:Y:S05]  /*0e70*/  BSYNC.RECONVERGENT B1 ;  /* 0x0000000000017941 */ /* 0x010fea0003800200 */
.L_x_7973:
        /* <DEDUP_REMOVED lines=10> */
[----:B------:R-:W1:Y:S02]  /*0f20*/  @P0 LDC.64 R152, c[0x0][0x438] ;  /* 0x00010e00ff980b82 */ /* 0x000e640000000a00 */
[----:B-1----:R-:W-:-:S05]  /*0f30*/  @P0 IMAD.WIDE.U32 R152, R201, 0x10, R152 ;  /* 0x00000010c9980825 */ /* 0x002fca00078e0098 */
[----:B------:R1:W5:Y:S01]  /*0f40*/  @P0 LDG.E.128 R136, desc[UR10][R152.64] ;  /* 0x0000000a98880981 */ /* 0x000362000c1e1d00 */
[----:B------:R-:W-:Y:S02]  /*0f50*/  IADD3 R204, PT, PT, R204, 0x80, RZ ;  /* 0x00000080cccc7810 */ /* 0x000fe40007ffe0ff */
[----:B------:R-:W-:Y:S01]  /*0f60*/  IADD3 R201, PT, PT, R201, 0x80, RZ ;  /* 0x00000080c9c97810 */ /* 0x000fe20007ffe0ff */
[--C-:B--2---:R-:W-:Y:S02]  /*0f70*/  HADD2.F32 R158, -RZ, R24.reuse.H0_H0 ;  /* 0x20000018ff9e7230 */ /* 0x104fe40000004100 */
[----:B------:R-:W-:Y:S02]  /*0f80*/  HADD2.F32 R160, -RZ, R24.H1_H1 ;  /* 0x30000018ffa07230 */ /* 0x000fe40000004100 */
[--C-:B------:R-:W-:Y:S02]  /*0f90*/  HADD2.F32 R24, -RZ, R25.reuse.H1_H1 ;  /* 0x30000019ff187230 */ /* 0x100fe40000004100 */
[----:B------:R-:W-:Y:S01]  /*0fa0*/  FADD.FTZ R158, -R199, R158 ;  /* 0x0000009ec79e7221 */ /* 0x000fe20000010100 */
[----:B------:R-:W-:-:S02]  /*0fb0*/  HADD2.F32 R162, -RZ, R25.H0_H0 ;  /* 0x20000019ffa27230 */ /* 0x000fc40000004100 */
[----:B0-----:R-:W-:Y:S01]  /*0fc0*/  FADD.FTZ R22, -R199, R160 ;  /* 0x000000a0c7167221 */ /* 0x001fe20000010100 */
[--C-:B------:R-:W-:Y:S02]  /*0fd0*/  HADD2.F32 R164, -RZ, R26.reuse.H0_H0 ;  /* 0x2000001affa47230 */ /* 0x100fe40000004100 */
[----:B-----5:R-:W-:Y:S01]  /*0fe0*/  FMUL.FTZ R23, R5, R158 ;  /* 0x0000009e05177220 */ /* 0x020fe20000410000 */
[----:B------:R-:W-:Y:S02]  /*0ff0*/  HADD2.F32 R206, -RZ, R26.H1_H1 ;  /* 0x3000001affce7230 */ /* 0x000fe40000004100 */
[C---:B------:R-:W-:Y:S01]  /*1000*/  FADD.FTZ R26, -R199.reuse, R24 ;  /* 0x00000018c71a7221 */ /* 0x040fe20000010100 */
[--C-:B---3--:R-:W-:Y:S02]  /*1010*/  HADD2.F32 R25, -RZ, R28.reuse.H0_H0 ;  /* 0x2000001cff197230 */ /* 0x108fe40000004100 */
[----:B------:R-:W-:Y:S01]  /*1020*/  FADD.FTZ R162, -R199, R162 ;  /* 0x000000a2c7a27221 */ /* 0x000fe20000010100 */
[----:B------:R-:W-:-:S02]  /*1030*/  HADD2.F32 R28, -RZ, R28.H1_H1 ;  /* 0x3000001cff1c7230 */ /* 0x000fc40000004100 */
[----:B------:R-:W-:Y:S01]  /*1040*/  FADD.FTZ R164, -R199, R164 ;  /* 0x000000a4c7a47221 */ /* 0x000fe20000010100 */
[--C-:B-1----:R-:W-:Y:S02]  /*1050*/  HADD2.F32 R152, -RZ, R29.reuse.H1_H1 ;  /* 0x3000001dff987230 */ /* 0x102fe40000004100 */
[----:B------:R-:W-:Y:S01]  /*1060*/  FADD.FTZ R112, R112, R25 ;  /* 0x0000001970707221 */ /* 0x000fe20000010000 */
[----:B------:R-:W-:Y:S02]  /*1070*/  HADD2.F32 R153, -RZ, R29.H0_H0 ;  /* 0x2000001dff997230 */ /* 0x000fe40000004100 */
[----:B------:R-:W-:Y:S01]  /*1080*/  FMUL.FTZ R22, R5, R22 ;  /* 0x0000001605167220 */ /* 0x000fe20000410000 */
[-C--:B------:R-:W-:Y:S01]  /*1090*/  FFMA.FTZ R76, R23, R25.reuse, R76 ;  /* 0x00000019174c7223 */ /* 0x080fe2000001004c */
[----:B------:R-:W-:Y:S01]  /*10a0*/  FMUL.FTZ R24, R44, R25 ;  /* 0x000000192c187220 */ /* 0x000fe20000410000 */
[C---:B------:R-:W-:Y:S01]  /*10b0*/  FMUL.FTZ R26, R5.reuse, R26 ;  /* 0x0000001a051a7220 */ /* 0x040fe20000410000 */
[----:B------:R-:W-:Y:S01]  /*10c0*/  FMUL.FTZ R25, R5, R162 ;  /* 0x000000a205197220 */ /* 0x000fe20000410000 */
[----:B------:R-:W-:-:S02]  /*10d0*/  HADD2.F32 R208, -RZ, R27.H0_H0 ;  /* 0x2000001bffd07230 */ /* 0x000fc40000004100 */
[----:B------:R-:W-:Y:S01]  /*10e0*/  FADD.FTZ R113, R113, R28 ;  /* 0x0000001c71717221 */ /* 0x000fe20000010000 */
[----:B------:R-:W-:Y:S02]  /*10f0*/  HADD2.F32 R210, -RZ, R27.H1_H1 ;  /* 0x3000001bffd27230 */ /* 0x000fe40000004100 */
[-C--:B------:R-:W-:Y:S01]  /*1100*/  FFMA.FTZ R77, R22, R28.reuse, R77 ;  /* 0x0000001c164d7223 */ /* 0x080fe2000001004d */
[----:B------:R-:W-:Y:S02]  /*1110*/  HADD2.F32 R155, -RZ, R30.H0_H0 ;  /* 0x2000001eff9b7230 */ /* 0x000fe40000004100 */
[----:B------:R-:W-:Y:S01]  /*1120*/  FMUL.FTZ R27, R45, R28 ;  /* 0x0000001c2d1b7220 */ /* 0x000fe20000410000 */
[--C-:B------:R-:W-:Y:S02]  /*1130*/  HADD2.F32 R157, -RZ, R31.reuse.H0_H0 ;  /* 0x2000001fff9d7230 */ /* 0x100fe40000004100 */
[----:B------:R-:W-:Y:S01]  /*1140*/  FADD.FTZ R115, R115, R152 ;  /* 0x0000009873737221 */ /* 0x000fe20000010000 */
[----:B------:R-:W-:-:S02]  /*1150*/  HADD2.F32 R156, -RZ, R31.H1_H1 ;  /* 0x3000001fff9c7230 */ /* 0x000fc40000004100 */
[----:B------:R-:W-:Y:S01]  /*1160*/  FMUL.FTZ R29, R5, R164 ;  /* 0x000000a4051d7220 */ /* 0x000fe20000410000 */
[-C--:B------:R-:W-:Y:S01]  /*1170*/  FFMA.FTZ R79, R26, R152.reuse, R79 ;  /* 0x000000981a4f7223 */ /* 0x080fe2000001004f */
[----:B------:R-:W-:Y:S01]  /*1180*/  FMUL.FTZ R31, R47, R152 ;  /* 0x000000982f1f7220 */ /* 0x000fe20000410000 */
[----:B------:R-:W-:Y:S01]  /*1190*/  FADD.FTZ R160, -R199, R206 ;  /* 0x000000cec7a07221 */ /* 0x000fe20000010100 */
[----:B------:R-:W-:Y:S01]  /*11a0*/  FADD.FTZ R114, R114, R153 ;  /* 0x0000009972727221 */ /* 0x000fe20000010000 */
[-C--:B------:R-:W-:Y:S01]  /*11b0*/  FFMA.FTZ R78, R25, R153.reuse, R78 ;  /* 0x00000099194e7223 */ /* 0x080fe2000001004e */
[----:B------:R-:W-:Y:S01]  /*11c0*/  FMUL.FTZ R28, R46, R153 ;  /* 0x000000992e1c7220 */ /* 0x000fe20000410000 */
[----:B------:R-:W-:Y:S01]  /*11d0*/  FADD.FTZ R152, R203, R24 ;  /* 0x00000018cb987221 */ /* 0x000fe20000010000 */
[----:B------:R-:W-:Y:S01]  /*11e0*/  FFMA.FTZ R153, R23, R24, R202 ;  /* 0x0000001817997223 */ /* 0x000fe200000100ca */
[----:B------:R-:W-:Y:S02]  /*11f0*/  HADD2.F32 R154, -RZ, R30.H1_H1 ;  /* 0x3000001eff9a7230 */ /* 0x000fe40000004100 */
[----:B------:R-:W-:Y:S01]  /*1200*/  FADD.FTZ R116, R116, R155 ;  /* 0x0000009b74747221 */ /* 0x000fe20000010000 */
        /* <DEDUP_REMOVED lines=10> */
[C---:B------:R-:W-:Y:S01]  /*12b0*/  FADD.FTZ R208, -R199.reuse, R208 ;  /* 0x000000d0c7d07221 */ /* 0x040fe20000010100 */
[----:B------:R-:W-:Y:S01]  /*12c0*/  FADD.FTZ R210, -R199, R210 ;  /* 0x000000d2c7d27221 */ /* 0x000fe20000010100 */
        /* <DEDUP_REMOVED lines=18> */
.L_x_7976:
[----:B------:R-:W-:Y:S05]  /*13f0*/  BSYNC.RECONVERGENT B1 ;  /* 0x0000000000017941 */ /* 0x000fea0003800200 */
.L_x_7975:
        /* <DEDUP_REMOVED lines=20> */
[C---:B------:R-:W-:Y:S01]  /*1540*/  FADD.FTZ R170, -R199.reuse, R170 ;  /* 0x000000aac7aa7221 */ /* 0x040fe20000010100 */
[--C-:B---3--:R-:W-:Y:S02]  /*1550*/  HADD2.F32 R153, -RZ, R156.reuse.H0_H0 ;  /* 0x2000009cff997230 */ /* 0x108fe40000004100 */
[----:B------:R-:W-:Y:S01]  /*1560*/  FADD.FTZ R174, -R199, R174 ;  /* 0x000000aec7ae7221 */ /* 0x000fe20000010100 */
[C---:B0----5:R-:W-:Y:S01]  /*1570*/  FMUL.FTZ R169, R5.reuse, R166 ;  /* 0x000000a605a97220 */ /* 0x061fe20000410000 */
[----:B------:R-:W-:Y:S02]  /*1580*/  HADD2.F32 R152, -RZ, R157.H1_H1 ;  /* 0x3000009dff987230 */ /* 0x000fe40000004100 */
[----:B------:R-:W-:Y:S01]  /*1590*/  FMUL.FTZ R166, R5, R170 ;  /* 0x000000aa05a67220 */ /* 0x000fe20000410000 */
[----:B------:R-:W-:Y:S02]  /*15a0*/  HADD2.F32 R156, -RZ, R156.H1_H1 ;  /* 0x3000009cff9c7230 */ /* 0x000fe40000004100 */
[----:B------:R-:W-:Y:S01]  /*15b0*/  FADD.FTZ R172, -R199, R172 ;  /* 0x000000acc7ac7221 */ /* 0x000fe20000010100 */
[----:B------:R-:W-:Y:S01]  /*15c0*/  FMUL.FTZ R170, R5, R174 ;  /* 0x000000ae05aa7220 */ /* 0x000fe20000410000 */
[----:B------:R-:W-:Y:S01]  /*15d0*/  FMUL.FTZ R168, R52, R153 ;  /* 0x0000009934a87220 */ /* 0x000fe20000410000 */
[----:B------:R-:W-:-:S02]  /*15e0*/  HADD2.F32 R178, -RZ, R155.H0_H0 ;  /* 0x2000009bffb27230 */ /* 0x000fc40000004100 */
[----:B------:R-:W-:Y:S01]  /*15f0*/  FMUL.FTZ R171, R5, R172 ;  /* 0x000000ac05ab7220 */ /* 0x000fe20000410000 */
[----:B------:R-:W-:Y:S02]  /*1600*/  HADD2.F32 R180, -RZ, R155.H1_H1 ;  /* 0x3000009bffb47230 */ /* 0x000fe40000004100 */
[----:B------:R-:W-:Y:S01]  /*1610*/  FADD.FTZ R123, R123, R152 ;  /* 0x000000987b7b7221 */ /* 0x000fe20000010000 */
[--C-:B------:R-:W-:Y:S02]  /*1620*/  HADD2.F32 R176, -RZ, R154.reuse.H0_H0 ;  /* 0x2000009affb07230 */ /* 0x100fe40000004100 */
[-C--:B------:R-:W-:Y:S01]  /*1630*/  FFMA.FTZ R87, R170, R152.reuse, R87 ;  /* 0x00000098aa577223 */ /* 0x080fe20000010057 */
[----:B------:R-:W-:Y:S02]  /*1640*/  HADD2.F32 R155, -RZ, R157.H0_H0 ;  /* 0x2000009dff9b7230 */ /* 0x000fe40000004100 */
[----:B------:R-:W-:Y:S01]  /*1650*/  FMUL.FTZ R177, R55, R152 ;  /* 0x0000009837b17220 */ /* 0x000fe20000410000 */
[----:B------:R-:W-:-:S02]  /*1660*/  HADD2.F32 R154, -RZ, R154.H1_H1 ;  /* 0x3000009aff9a7230 */ /* 0x000fc40000004100 */
        /* <DEDUP_REMOVED lines=21> */
[--C-:B------:R-:W-:Y:S02]  /*17c0*/  HADD2.F32 R183, -RZ, R159.reuse.H0_H0 ;  /* 0x2000009fffb77230 */ /* 0x100fe40000004100 */
[----:B------:R-:W-:Y:S01]  /*17d0*/  FADD.FTZ R178, -R199, R178 ;  /* 0x000000b2c7b27221 */ /* 0x000fe20000010100 */
        /* <DEDUP_REMOVED lines=25> */
.L_x_7978:
[----:B------:R-:W-:Y:S05]  /*1970*/  BSYNC.RECONVERGENT B1 ;  /* 0x0000000000017941 */ /* 0x000fea0003800200 */
.L_x_7977:
        /* <DEDUP_REMOVED lines=15> */
[C---:B------:R-:W-:Y:S01]  /*1a70*/  FADD.FTZ R182, -R199.reuse, R182 ;  /* 0x000000b6c7b67221 */ /* 0x040fe20000010100 */
[----:B------:R-:W-:Y:S02]  /*1a80*/  HADD2.F32 R152, -RZ, R153.H1_H1 ;  /* 0x30000099ff987230 */ /* 0x000fe40000004100 */
[----:B------:R-:W-:Y:S01]  /*1a90*/  FADD.FTZ R186, -R199, R186 ;  /* 0x000000bac7ba7221 */ /* 0x000fe20000010100 */
[----:B---3--:R-:W-:-:S02]  /*1aa0*/  HADD2.F32 R153, -RZ, R156.H0_H0 ;  /* 0x2000009cff997230 */ /* 0x008fc40000004100 */
[C---:B------:R-:W-:Y:S01]  /*1ab0*/  FADD.FTZ R188, -R199.reuse, R188 ;  /* 0x000000bcc7bc7221 */ /* 0x040fe20000010100 */
[----:B------:R-:W-:Y:S02]  /*1ac0*/  HADD2.F32 R156, -RZ, R156.H1_H1 ;  /* 0x3000009cff9c7230 */ /* 0x000fe40000004100 */
[----:B------:R-:W-:Y:S01]  /*1ad0*/  FADD.FTZ R152, -R199, R152 ;  /* 0x00000098c7987221 */ /* 0x000fe20000010100 */
[--C-:B------:R-:W-:Y:S02]  /*1ae0*/  HADD2.F32 R190, -RZ, R154.reuse.H0_H0 ;  /* 0x2000009affbe7230 */ /* 0x100fe40000004100 */
[C---:B-----5:R-:W-:Y:S01]  /*1af0*/  FMUL.FTZ R167, R5.reuse, R182 ;  /* 0x000000b605a77220 */ /* 0x060fe20000410000 */
[----:B0-----:R-:W-:Y:S01]  /*1b00*/  FMUL.FTZ R184, R60, R153 ;  /* 0x000000993cb87220 */ /* 0x001fe20000410000 */
[----:B------:R-:W-:Y:S02]  /*1b10*/  HADD2.F32 R154, -RZ, R154.H1_H1 ;  /* 0x3000009aff9a7230 */ /* 0x000fe40000004100 */
[----:B------:R-:W-:Y:S01]  /*1b20*/  FMUL.FTZ R182, R5, R186 ;  /* 0x000000ba05b67220 */ /* 0x000fe20000410000 */
[----:B------:R-:W-:-:S02]  /*1b30*/  HADD2.F32 R194, -RZ, R155.H0_H0 ;  /* 0x2000009bffc27230 */ /* 0x000fc40000004100 */
[C---:B------:R-:W-:Y:S01]  /*1b40*/  FMUL.FTZ R185, R5.reuse, R188 ;  /* 0x000000bc05b97220 */ /* 0x040fe20000410000 */
[----:B------:R-:W-:Y:S02]  /*1b50*/  HADD2.F32 R196, -RZ, R155.H1_H1 ;  /* 0x3000009bffc47230 */ /* 0x000fe40000004100 */
[----:B------:R-:W-:Y:S01]  /*1b60*/  FMUL.FTZ R186, R5, R152 ;  /* 0x0000009805ba7220 */ /* 0x000fe20000410000 */
[--C-:B------:R-:W-:Y:S02]  /*1b70*/  HADD2.F32 R155, -RZ, R157.reuse.H0_H0 ;  /* 0x2000009dff9b7230 */ /* 0x100fe40000004100 */
[----:B------:R-:W-:Y:S01]  /*1b80*/  FADD.FTZ R100, R100, R153 ;  /* 0x0000009964647221 */ /* 0x000fe20000010000 */
[----:B------:R-:W-:Y:S01]  /*1b90*/  FFMA.FTZ R144, R167, R153, R144 ;  /* 0x00000099a7907223 */ /* 0x000fe20000010090 */
[----:B------:R-:W-:Y:S01]  /*1ba0*/  FMUL.FTZ R187, R61, R156 ;  /* 0x0000009c3dbb7220 */ /* 0x000fe20000410000 */
[----:B------:R-:W-:Y:S01]  /*1bb0*/  FADD.FTZ R152, R203, R184 ;  /* 0x000000b8cb987221 */ /* 0x000fe20000010000 */
[----:B------:R-:W-:Y:S01]  /*1bc0*/  FFMA.FTZ R153, R167, R184, R202 ;  /* 0x000000b8a7997223 */ /* 0x000fe200000100ca */
[----:B------:R-:W-:Y:S01]  /*1bd0*/  FADD.FTZ R192, -R199, R154 ;  /* 0x0000009ac7c07221 */ /* 0x000fe20000010100 */
[----:B------:R-:W-:-:S02]  /*1be0*/  HADD2.F32 R154, -RZ, R157.H1_H1 ;  /* 0x3000009dff9a7230 */ /* 0x000fc40000004100 */
[----:B------:R-:W-:Y:S01]  /*1bf0*/  FADD.FTZ R102, R102, R155 ;  /* 0x0000009b66667221 */ /* 0x000fe20000010000 */
[-C--:B------:R-:W-:Y:S01]  /*1c00*/  FFMA.FTZ R146, R185, R155.reuse, R146 ;  /* 0x0000009bb9927223 */ /* 0x080fe20000010092 */
[----:B------:R-:W-:Y:S01]  /*1c10*/  FMUL.FTZ R188, R62, R155 ;  /* 0x0000009b3ebc7220 */ /* 0x000fe20000410000 */
[----:B------:R-:W-:Y:S01]  /*1c20*/  FADD.FTZ R155, R152, R187 ;  /* 0x000000bb989b7221 */ /* 0x000fe20000010000 */
[----:B------:R-:W-:Y:S01]  /*1c30*/  FFMA.FTZ R152, R182, R187, R153 ;  /* 0x000000bbb6987223 */ /* 0x000fe20000010099 */
[----:B------:R-:W-:Y:S01]  /*1c40*/  FADD.FTZ R190, -R199, R190 ;  /* 0x000000bec7be7221 */ /* 0x000fe20000010100 */
[--C-:B------:R-:W-:Y:S02]  /*1c50*/  HADD2.F32 R157, -RZ, R158.reuse.H0_H0 ;  /* 0x2000009eff9d7230 */ /* 0x100fe40000004100 */
[----:B------:R-:W-:Y:S01]  /*1c60*/  FADD.FTZ R103, R103, R154 ;  /* 0x0000009a67677221 */ /* 0x000fe20000010000 */
[-C--:B------:R-:W-:Y:S01]  /*1c70*/  FFMA.FTZ R147, R186, R154.reuse, R147 ;  /* 0x0000009aba937223 */ /* 0x080fe20000010093 */
        /* <DEDUP_REMOVED lines=8> */
[C---:B------:R-:W-:Y:S01]  /*1d00*/  FADD.FTZ R194, -R199.reuse, R194 ;  /* 0x000000c2c7c27221 */ /* 0x040fe20000010100 */
        /* <DEDUP_REMOVED lines=28> */
.L_x_7972:
        /* <DEDUP_REMOVED lines=28> */
.L_x_7979:
[----:B----4-:R-:W-:Y:S05]  /*2090*/  BSYNC.RECONVERGENT B0 ;  /* 0x0000000000007941 */ /* 0x010fea0003800200 */
.L_x_7971:
        /* <DEDUP_REMOVED lines=32> */
.L_x_7981:
[----:B------:R-:W-:Y:S05]  /*22a0*/  BSYNC.RECONVERGENT B0 ;  /* 0x0000000000007941 */ /* 0x000fea0003800200 */
.L_x_7980:
        /* <DEDUP_REMOVED lines=49> */
.L_x_7986:
        /* <DEDUP_REMOVED lines=9> */
.L_x_7987:
        /* <DEDUP_REMOVED lines=9> */
.L_x_7988:
        /* <DEDUP_REMOVED lines=9> */
.L_x_7989:
        /* <DEDUP_REMOVED lines=9> */
.L_x_7990:
        /* <DEDUP_REMOVED lines=9> */
.L_x_7991:
        /* <DEDUP_REMOVED lines=9> */
.L_x_7992:
        /* <DEDUP_REMOVED lines=10> */
.L_x_7985:
        /* <DEDUP_REMOVED lines=28> */
[----:B------:R-:W-:Y:S01]  /*2b80*/  @P2 F2FP.F16.F32.PACK_AB R152, RZ, R93 ;  /* 0x0000005dff98223e */ /* 0x000fe200000000ff */
[----:B------:R-:W-:Y:S01]  /*2b90*/  FFMA.FTZ R93, R9, R156, R159 ;  /* 0x0000009c095d7223 */ /* 0x000fe2000001009f */
[----:B------:R-:W1:Y:S01]  /*2ba0*/  @P2 LDC R197, c[0x0][0x40c] ;  /* 0x00010300ffc52b82 */ /* 0x000e620000000800 */
[----:B------:R-:W-:Y:S01]  /*2bb0*/  FMUL.FTZ R202, R5, R202 ;  /* 0x000000ca05ca7220 */ /* 0x000fe20000410000 */
[----:B------:R-:W-:Y:S01]  /*2bc0*/  @P2 F2FP.F16.F32.PACK_AB R95, RZ, R92 ;  /* 0x0000005cff5f223e */ /* 0x000fe200000000ff */
        /* <DEDUP_REMOVED lines=14> */
[----:B------:R-:W-:Y:S01]  /*2cb0*/  @P2 F2FP.F16.F32.PACK_AB R153, RZ, R92 ;  /* 0x0000005cff99223e */ /* 0x000fe200000000ff */
[----:B0-----:R-:W-:Y:S01]  /*2cc0*/  @P2 FMUL.FTZ R93, R205, R210 ;  /* 0x000000d2cd5d2220 */ /* 0x001fe20000410000 */
[----:B-1----:R-:W-:Y:S01]  /*2cd0*/  @P2 FMUL.FTZ R94, R208, R197 ;  /* 0x000000c5d05e2220 */ /* 0x002fe20000410000 */
[----:B------:R-:W-:-:S02]  /*2ce0*/  F2FP.F16.F32.PACK_AB R95, R202, R207 ;  /* 0x000000cfca5f723e */ /* 0x000fc400000000ff */
[----:B------:R-:W-:Y:S02]  /*2cf0*/  @P2 PRMT R97, R153, 0x7610, R97 ;  /* 0x0000761099612816 */ /* 0x000fe40000000061 */
[----:B------:R-:W-:Y:S02]  /*2d00*/  @P2 F2FP.F16.F32.PACK_AB R158, RZ, R94 ;  /* 0x0000005eff9e223e */ /* 0x000fe400000000ff */
[----:B------:R-:W-:Y:S01]  /*2d10*/  F2FP.F16.F32.PACK_AB R94, R208, R205 ;  /* 0x000000cdd05e723e */ /* 0x000fe200000000ff */
[C---:B---3--:R-:W-:Y:S01]  /*2d20*/  @P2 FMUL.FTZ R92, R206.reuse, R155 ;  /* 0x0000009bce5c2220 */ /* 0x048fe20000410000 */
[----:B------:R-:W-:Y:S02]  /*2d30*/  @P2 F2FP.F16.F32.PACK_AB R155, RZ, R93 ;  /* 0x0000005dff9b223e */ /* 0x000fe400000000ff */
[----:B------:R-:W-:Y:S02]  /*2d40*/  F2FP.F16.F32.PACK_AB R93, R206, R203 ;  /* 0x000000cbce5d723e */ /* 0x000fe400000000ff */
[----:B------:R-:W-:-:S02]  /*2d50*/  @P2 F2FP.F16.F32.PACK_AB R154, RZ, R92 ;  /* 0x0000005cff9a223e */ /* 0x000fc400000000ff */
[----:B------:R-:W-:Y:S01]  /*2d60*/  @P2 PRMT R98, R155, 0x7610, R98 ;  /* 0x000076109b622816 */ /* 0x000fe20000000062 */
[----:B----4-:R-:W-:Y:S01]  /*2d70*/  @P2 FMUL.FTZ R197, R207, R212 ;  /* 0x000000d4cfc52220 */ /* 0x010fe20000410000 */
[----:B------:R-:W-:Y:S02]  /*2d80*/  F2FP.F16.F32.PACK_AB R92, R204, R201 ;  /* 0x000000c9cc5c723e */ /* 0x000fe400000000ff */
[----:B------:R-:W-:Y:S02]  /*2d90*/  @P2 PRMT R97, R97, 0x5410, R154 ;  /* 0x0000541061612816 */ /* 0x000fe4000000009a */
        /* <DEDUP_REMOVED lines=8> */
.L_x_7984:
[----:B------:R-:W-:Y:S01]  /*2e20*/  UMOV UR4, UR6 ;  /* 0x0000000600047c82 */ /* 0x000fe20008000000 */
[----:B------:R-:W-:Y:S01]  /*2e30*/  UMOV UR5, UR7 ;  /* 0x0000000700057c82 */ /* 0x000fe20008000000 */
[----:B------:R-:W-:-:S04]  /*2e40*/  UISETP.NE.U32.AND UP0, UPT, UR4, URZ, UPT ;  /* 0x000000ff0400728c */ /* 0x000fc8000bf05070 */
[----:B------:R-:W-:-:S09]  /*2e50*/  UISETP.NE.AND.EX UP0, UPT, UR5, URZ, UPT, UP0 ;  /* 0x000000ff0500728c */ /* 0x000fd2000bf05300 */
[----:B------:R-:W-:Y:S05]  /*2e60*/  BRA.U UP0, `(.L_x_7994) ;  /* 0x0000000500087547 */ /* 0x000fea000b800000 */
[----:B------:R-:W-:Y:S01]  /*2e70*/  ISETP.GT.AND P0, PT, R4, RZ, PT ;  /* 0x000000ff0400720c */ /* 0x000fe20003f04270 */
[----:B------:R-:W0:Y:S01]  /*2e80*/  @P2 LDC R155, c[0x0][0x40c] ;  /* 0x00010300ff9b2b82 */ /* 0x000e220000000800 */
[--C-:B------:R-:W-:Y:S02]  /*2e90*/  HADD2.F32 R152, -RZ, R132.reuse.H0_H0 ;  /* 0x20000084ff987230 */ /* 0x100fe40000004100 */
[----:B------:R-:W-:Y:S02]  /*2ea0*/  HADD2.F32 R154, -RZ, R132.H1_H1 ;  /* 0x30000084ff9a7230 */ /* 0x000fe40000004100 */
[----:B------:R-:W-:Y:S02]  /*2eb0*/  HADD2.F32 R202, -RZ, R133.H1_H1 ;  /* 0x30000085ffca7230 */ /* 0x000fe40000004100 */
[----:B------:R-:W-:Y:S01]  /*2ec0*/  HADD2.F32 R206, -RZ, R134.H1_H1 ;  /* 0x30000086ffce7230 */ /* 0x000fe20000004100 */
[----:B------:R-:W1:Y:S01]  /*2ed0*/  @P2 LDC R201, c[0x0][0x40c] ;  /* 0x00010300ffc92b82 */ /* 0x000e620000000800 */
[----:B------:R-:W-:-:S03]  /*2ee0*/  HADD2.F32 R208, -RZ, R135.H0_H0 ;  /* 0x20000087ffd07230 */ /* 0x000fc60000004100 */
[-CC-:B------:R-:W-:Y:S01]  /*2ef0*/  @P0 FFMA.FTZ R153, R3, R156.reuse, R159.reuse ;  /* 0x0000009c03990223 */ /* 0x180fe2000001009f */
[-CC-:B------:R-:W-:Y:S01]  /*2f00*/  @P0 FFMA.FTZ R158, R6, R156.reuse, R159.reuse ;  /* 0x0000009c069e0223 */ /* 0x180fe2000001009f */
[-CC-:B------:R-:W-:Y:S01]  /*2f10*/  @P0 FFMA.FTZ R204, R10, R156.reuse, R159.reuse ;  /* 0x0000009c0acc0223 */ /* 0x180fe2000001009f */
[-C--:B------:R-:W-:Y:S01]  /*2f20*/  @P0 FFMA.FTZ R210, R16, R156.reuse, R159 ;  /* 0x0000009c10d20223 */ /* 0x080fe2000001009f */
[----:B------:R-:W-:Y:S01]  /*2f30*/  @P0 FADD.FTZ R153, R8, -R153 ;  /* 0x8000009908990221 */ /* 0x000fe20000010000 */
[----:B------:R-:W2:Y:S01]  /*2f40*/  @P2 LDC R205, c[0x0][0x40c] ;  /* 0x00010300ffcd2b82 */ /* 0x000ea20000000800 */
[----:B------:R-:W-:Y:S01]  /*2f50*/  @P0 FADD.FTZ R197, R11, -R158 ;  /* 0x8000009e0bc50221 */ /* 0x000fe20000010000 */
[----:B------:R-:W-:Y:S02]  /*2f60*/  HADD2.F32 R158, -RZ, R133.H0_H0 ;  /* 0x20000085ff9e7230 */ /* 0x000fe40000004100 */
[----:B------:R-:W-:Y:S01]  /*2f70*/  @P0 FFMA.FTZ R152, R5, R153, R152 ;  /* 0x0000009905980223 */ /* 0x000fe20000010098 */
[----:B------:R-:W-:Y:S01]  /*2f80*/  @P0 FFMA.FTZ R153, R9, R156, R159 ;  /* 0x0000009c09990223 */ /* 0x000fe2000001009f */
[----:B------:R-:W-:Y:S01]  /*2f90*/  @P0 FFMA.FTZ R154, R5, R197, R154 ;  /* 0x000000c5059a0223 */ /* 0x000fe2000001009a */
[----:B------:R-:W-:Y:S01]  /*2fa0*/  @P0 FADD.FTZ R197, R15, -R204 ;  /* 0x800000cc0fc50221 */ /* 0x000fe20000010000 */
[----:B0-----:R-:W-:Y:S01]  /*2fb0*/  @P2 FMUL.FTZ R152, R152, R155 ;  /* 0x0000009b98982220 */ /* 0x001fe20000410000 */
[----:B------:R-:W0:Y:S01]  /*2fc0*/  @P2 LDC R203, c[0x0][0x40c] ;  /* 0x00010300ffcb2b82 */ /* 0x000e220000000800 */
[----:B------:R-:W-:Y:S01]  /*2fd0*/  @P0 FADD.FTZ R153, R12, -R153 ;  /* 0x800000990c990221 */ /* 0x000fe20000010000 */
[----:B------:R-:W-:-:S02]  /*2fe0*/  HADD2.F32 R204, -RZ, R134.H0_H0 ;  /* 0x20000086ffcc7230 */ /* 0x000fc40000004100 */
[----:B------:R-:W-:Y:S01]  /*2ff0*/  @P0 FFMA.FTZ R202, R5, R197, R202 ;  /* 0x000000c505ca0223 */ /* 0x000fe200000100ca */
[----:B------:R-:W-:Y:S01]  /*3000*/  @P0 FADD.FTZ R197, R17, -R210 ;  /* 0x800000d211c50221 */ /* 0x000fe20000010000 */
[----:B------:R-:W-:Y:S01]  /*3010*/  @P0 FFMA.FTZ R158, R5, R153, R158 ;  /* 0x00000099059e0223 */ /* 0x000fe2000001009e */
[-CC-:B------:R-:W-:Y:S01]  /*3020*/  @P0 FFMA.FTZ R153, R13, R156.reuse, R159.reuse ;  /* 0x0000009c0d990223 */ /* 0x180fe2000001009f */
[----:B-1----:R-:W-:Y:S01]  /*3030*/  @P2 FMUL.FTZ R154, R154, R201 ;  /* 0x000000c99a9a2220 */ /* 0x002fe20000410000 */
[----:B------:R-:W1:Y:S01]  /*3040*/  @P2 LDC R155, c[0x0][0x40c] ;  /* 0x00010300ff9b2b82 */ /* 0x000e620000000800 */
[----:B------:R-:W-:Y:S01]  /*3050*/  @P0 FFMA.FTZ R201, R19, R156, R159 ;  /* 0x0000009c13c90223 */ /* 0x000fe2000001009f */
[----:B------:R-:W-:Y:S01]  /*3060*/  @P0 FADD.FTZ R153, R14, -R153 ;  /* 0x800000990e990221 */ /* 0x000fe20000010000 */
[C---:B------:R-:W-:Y:S01]  /*3070*/  @P0 FFMA.FTZ R206, R5.reuse, R197, R206 ;  /* 0x000000c505ce0223 */ /* 0x040fe200000100ce */
[----:B------:R-:W-:Y:S01]  /*3080*/  @P2 F2FP.F16.F32.PACK_AB R152, RZ, R152 ;  /* 0x00000098ff98223e */ /* 0x000fe200000000ff */
[----:B------:R-:W-:Y:S01]  /*3090*/  @P0 FADD.FTZ R201, R18, -R201 ;  /* 0x800000c912c90221 */ /* 0x000fe20000010000 */
[C---:B------:R-:W-:Y:S01]  /*30a0*/  @P0 FFMA.FTZ R204, R5.reuse, R153, R204 ;  /* 0x0000009905cc0223 */ /* 0x040fe200000100cc */
[----:B------:R-:W-:Y:S01]  /*30b0*/  @P2 F2FP.F16.F32.PACK_AB R154, RZ, R154 ;  /* 0x0000009aff9a223e */ /* 0x000fe200000000ff */
[----:B------:R-:W3:Y:S01]  /*30c0*/  @P2 LDC R207, c[0x0][0x40c] ;  /* 0x00010300ffcf2b82 */ /* 0x000ee20000000800 */
[----:B------:R-:W-:Y:S01]  /*30d0*/  @P0 FFMA.FTZ R208, R5, R201, R208 ;  /* 0x000000c905d00223 */ /* 0x000fe200000100d0 */
[----:B--2---:R-:W-:Y:S01]  /*30e0*/  @P2 FMUL.FTZ R204, R204, R205 ;  /* 0x000000cdcccc2220 */ /* 0x004fe20000410000 */
[----:B------:R-:W-:-:S04]  /*30f0*/  @P2 PRMT R96, R152, 0x7610, R96 ;  /* 0x0000761098602816 */ /* 0x000fc80000000060 */
[----:B------:R-:W-:Y:S01]  /*3100*/  @P2 F2FP.F16.F32.PACK_AB R204, RZ, R204 ;  /* 0x000000ccffcc223e */ /* 0x000fe200000000ff */
[----:B------:R-:W2:Y:S01]  /*3110*/  @P2 LDC R209, c[0x0][0x40c] ;  /* 0x00010300ffd12b82 */ /* 0x000ea20000000800 */
[----:B0-----:R-:W-:Y:S01]  /*3120*/  @P2 FMUL.FTZ R202, R202, R203 ;  /* 0x000000cbcaca2220 */ /* 0x001fe20000410000 */
[----:B------:R-:W-:Y:S02]  /*3130*/  @P2 PRMT R96, R96, 0x5410, R154 ;  /* 0x0000541060602816 */ /* 0x000fe4000000009a */
[----:B------:R-:W-:Y:S02]  /*3140*/  @P2 PRMT R98, R204, 0x7610, R98 ;  /* 0x00007610cc622816 */ /* 0x000fe40000000062 */
[----:B------:R-:W-:Y:S01]  /*3150*/  @P2 F2FP.F16.F32.PACK_AB R202, RZ, R202 ;  /* 0x000000caffca223e */ /* 0x000fe200000000ff */
[----:B-1----:R-:W-:-:S05]  /*3160*/  @P2 FMUL.FTZ R158, R158, R155 ;  /* 0x0000009b9e9e2220 */ /* 0x002fca0000410000 */
[----:B------:R-:W-:Y:S01]  /*3170*/  @P2 F2FP.F16.F32.PACK_AB R158, RZ, R158 ;  /* 0x0000009eff9e223e */ /* 0x000fe200000000ff */
[----:B---3--:R-:W-:-:S03]  /*3180*/  @P2 FMUL.FTZ R206, R206, R207 ;  /* 0x000000cfcece2220 */ /* 0x008fc60000410000 */
[----:B------:R-:W-:Y:S02]  /*3190*/  @P2 PRMT R97, R158, 0x7610, R97 ;  /* 0x000076109e612816 */ /* 0x000fe40000000061 */
[----:B------:R-:W-:Y:S02]  /*31a0*/  @P2 F2FP.F16.F32.PACK_AB R206, RZ, R206 ;  /* 0x000000ceffce223e */ /* 0x000fe400000000ff */
[----:B------:R-:W-:Y:S01]  /*31b0*/  @P2 PRMT R97, R97, 0x5410, R202 ;  /* 0x0000541061612816 */ /* 0x000fe200000000ca */
[----:B--2---:R-:W-:Y:S01]  /*31c0*/  @P2 FMUL.FTZ R208, R208, R209 ;  /* 0x000000d1d0d02220 */ /* 0x004fe20000410000 */
[----:B------:R-:W-:-:S04]  /*31d0*/  @P2 PRMT R98, R98, 0x5410, R206 ;  /* 0x0000541062622816 */ /* 0x000fc800000000ce */
        /* <DEDUP_REMOVED lines=11> */
.L_x_7994:
[----:B------:R-:W-:Y:S01]  /*3290*/  ISETP.GT.AND P0, PT, R4, RZ, PT ;  /* 0x000000ff0400720c */ /* 0x000fe20003f04270 */
[----:B------:R-:W-:Y:S01]  /*32a0*/  @P3 FFMA.FTZ R93, R3, R156, R159 ;  /* 0x0000009c035d3223 */ /* 0x000fe2000001009f */
[--C-:B------:R-:W-:Y:S01]  /*32b0*/  HADD2.F32 R94, -RZ, R132.reuse.H1_H1 ;  /* 0x30000084ff5e7230 */ /* 0x100fe20000004100 */
[----:B------:R-:W0:Y:S01]  /*32c0*/  @P2 LDC R155, c[0x0][0x40c] ;  /* 0x00010300ff9b2b82 */ /* 0x000e220000000800 */
[----:B------:R-:W-:Y:S02]  /*32d0*/  HADD2.F32 R92, -RZ, R132.H0_H0 ;  /* 0x20000084ff5c7230 */ /* 0x000fe40000004100 */
[----:B------:R-:W-:Y:S01]  /*32e0*/  @P3 FADD.FTZ R93, R8, -R93 ;  /* 0x8000005d085d3221 */ /* 0x000fe20000010000 */
[----:B------:R-:W-:Y:S02]  /*32f0*/  HADD2.F32 R154, -RZ, R133.H0_H0 ;  /* 0x20000085ff9a7230 */ /* 0x000fe40000004100 */
[--C-:B------:R-:W-:Y:S02]  /*3300*/  HADD2.F32 R202, -RZ, R134.reuse.H0_H0 ;  /* 0x20000086ffca7230 */ /* 0x100fe40000004100 */
[----:B------:R-:W-:Y:S01]  /*3310*/  @P3 FFMA.FTZ R92, R5, R93, R92 ;  /* 0x0000005d055c3223 */ /* 0x000fe2000001005c */
[----:B------:R-:W-:Y:S01]  /*3320*/  HADD2.F32 R206, -RZ, R135.H0_H0 ;  /* 0x20000087ffce7230 */ /* 0x000fe20000004100 */
        /* <DEDUP_REMOVED lines=9> */
[-CC-:B------:R-:W-:Y:S01]  /*33c0*/  @P0 FFMA.FTZ R152, R10, R156.reuse, R159.reuse ;  /* 0x0000009c0a980223 */ /* 0x180fe2000001009f */
[C---:B------:R-:W-:Y:S01]  /*33d0*/  @P0 FFMA.FTZ R94, R5.reuse, R95, R94 ;  /* 0x0000005f055e0223 */ /* 0x040fe2000001005e */
[----:B------:R-:W-:Y:S01]  /*33e0*/  @P0 FFMA.FTZ R154, R5, R153, R154 ;  /* 0x00000099059a0223 */ /* 0x000fe2000001009a */
[-C--:B------:R-:W-:Y:S01]  /*33f0*/  @P0 FFMA.FTZ R153, R19, R156.reuse, R159 ;  /* 0x0000009c13990223 */ /* 0x080fe2000001009f */
[----:B------:R-:W-:Y:S01]  /*3400*/  @P0 FADD.FTZ R197, R15, -R152 ;  /* 0x800000980fc50221 */ /* 0x000fe20000010000 */
[----:B------:R-:W-:Y:S01]  /*3410*/  @P0 FADD.FTZ R205, R14, -R205 ;  /* 0x800000cd0ecd0221 */ /* 0x000fe20000010000 */
[----:B------:R-:W-:Y:S01]  /*3420*/  @P0 FFMA.FTZ R152, R20, R156, R159 ;  /* 0x0000009c14980223 */ /* 0x000fe2000001009f */
[----:B------:R-:W3:Y:S01]  /*3430*/  @P2 LDC R95, c[0x0][0x40c] ;  /* 0x00010300ff5f2b82 */ /* 0x000ee20000000800 */
[----:B------:R-:W-:Y:S01]  /*3440*/  @P0 FADD.FTZ R153, R18, -R153 ;  /* 0x8000009912990221 */ /* 0x000fe20000010000 */
[----:B------:R-:W-:-:S02]  /*3450*/  HADD2.F32 R158, -RZ, R133.H1_H1 ;  /* 0x30000085ff9e7230 */ /* 0x000fc40000004100 */
[----:B------:R-:W-:Y:S01]  /*3460*/  @P0 FADD.FTZ R204, R17, -R204 ;  /* 0x800000cc11cc0221 */ /* 0x000fe20000010000 */
[----:B------:R-:W-:Y:S02]  /*3470*/  HADD2.F32 R207, -RZ, R135.H1_H1 ;  /* 0x30000087ffcf7230 */ /* 0x000fe40000004100 */
[----:B------:R-:W-:Y:S01]  /*3480*/  @P0 FFMA.FTZ R202, R5, R205, R202 ;  /* 0x000000cd05ca0223 */ /* 0x000fe200000100ca */
[----:B------:R-:W-:Y:S01]  /*3490*/  @P0 FADD.FTZ R152, R21, -R152 ;  /* 0x8000009815980221 */ /* 0x000fe20000010000 */
[C---:B------:R-:W-:Y:S01]  /*34a0*/  @P0 FFMA.FTZ R206, R5.reuse, R153, R206 ;  /* 0x0000009905ce0223 */ /* 0x040fe200000100ce */
[----:B------:R-:W4:Y:S01]  /*34b0*/  @P2 LDC R211, c[0x0][0x40c] ;  /* 0x00010300ffd32b82 */ /* 0x000f220000000800 */
[----:B-1----:R-:W-:Y:S01]  /*34c0*/  @P2 FMUL.FTZ R93, R92, R93 ;  /* 0x0000005d5c5d2220 */ /* 0x002fe20000410000 */
[C---:B------:R-:W-:Y:S01]  /*34d0*/  @P0 FFMA.FTZ R203, R5.reuse, R204, R203 ;  /* 0x000000cc05cb0223 */ /* 0x040fe200000100cb */
[C---:B------:R-:W-:Y:S01]  /*34e0*/  @P0 FFMA.FTZ R158, R5.reuse, R197, R158 ;  /* 0x000000c5059e0223 */ /* 0x040fe2000001009e */
[----:B0-----:R-:W-:Y:S01]  /*34f0*/  @P2 FMUL.FTZ R155, R154, R155 ;  /* 0x0000009b9a9b2220 */ /* 0x001fe20000410000 */
[----:B------:R-:W-:Y:S01]  /*3500*/  @P0 FFMA.FTZ R207, R5, R152, R207 ;  /* 0x0000009805cf0223 */ /* 0x000fe200000100cf */
[----:B------:R-:W-:-:S02]  /*3510*/  @P2 F2FP.F16.F32.PACK_AB R152, RZ, R93 ;  /* 0x0000005dff98223e */ /* 0x000fc400000000ff */
[----:B------:R-:W0:Y:S01]  /*3520*/  @P2 LDC R208, c[0x0][0x40c] ;  /* 0x00010300ffd02b82 */ /* 0x000e220000000800 */
[----:B------:R-:W-:Y:S02]  /*3530*/  @P2 F2FP.F16.F32.PACK_AB R155, RZ, R155 ;  /* 0x0000009bff9b223e */ /* 0x000fe400000000ff */
[----:B------:R-:W-:Y:S02]  /*3540*/  @P2 PRMT R96, R152, 0x7610, R96 ;  /* 0x0000761098602816 */ /* 0x000fe40000000060 */
[----:B------:R-:W-:Y:S02]  /*3550*/  @P2 PRMT R97, R155, 0x7610, R97 ;  /* 0x000076109b612816 */ /* 0x000fe40000000061 */
[C---:B------:R-:W-:Y:S01]  /*3560*/  F2FP.F16.F32.PACK_AB R92, R94.reuse, R92 ;  /* 0x0000005c5e5c723e */ /* 0x040fe200000000ff */
[----:B------:R-:W1:Y:S01]  /*3570*/  @P2 LDC R201, c[0x0][0x40c] ;  /* 0x00010300ffc92b82 */ /* 0x000e620000000800 */
[----:B---3--:R-:W-:Y:S01]  /*3580*/  @P2 FMUL.FTZ R95, R94, R95 ;  /* 0x0000005f5e5f2220 */ /* 0x008fe20000410000 */
[----:B------:R-:W-:-:S04]  /*3590*/  F2FP.F16.F32.PACK_AB R94, R203, R202 ;  /* 0x000000cacb5e723e */ /* 0x000fc800000000ff */
[----:B------:R-:W-:Y:S01]  /*35a0*/  @P2 F2FP.F16.F32.PACK_AB R153, RZ, R95 ;  /* 0x0000005fff99223e */ /* 0x000fe200000000ff */
[----:B--2---:R-:W-:Y:S01]  /*35b0*/  @P2 FMUL.FTZ R95, R202, R209 ;  /* 0x000000d1ca5f2220 */ /* 0x004fe20000410000 */
[----:B------:R-:W2:Y:S01]  /*35c0*/  @P2 LDC R210, c[0x0][0x40c] ;  /* 0x00010300ffd22b82 */ /* 0x000ea20000000800 */
[----:B----4-:R-:W-:Y:S01]  /*35d0*/  @P2 FMUL.FTZ R205, R206, R211 ;  /* 0x000000d3cecd2220 */ /* 0x010fe20000410000 */
[----:B------:R-:W-:-:S04]  /*35e0*/  @P2 PRMT R96, R96, 0x5410, R153 ;  /* 0x0000541060602816 */ /* 0x000fc80000000099 */
[----:B------:R-:W-:Y:S01]  /*35f0*/  @P2 F2FP.F16.F32.PACK_AB R205, RZ, R205 ;  /* 0x000000cdffcd223e */ /* 0x000fe200000000ff */
[----:B0-----:R-:W-:-:S03]  /*3600*/  @P2 FMUL.FTZ R204, R203, R208 ;  /* 0x000000d0cbcc2220 */ /* 0x001fc60000410000 */
[----:B------:R-:W-:Y:S02]  /*3610*/  @P2 PRMT R99, R205, 0x7610, R99 ;  /* 0x00007610cd632816 */ /* 0x000fe40000000063 */
[----:B------:R-:W-:Y:S01]  /*3620*/  @P2 F2FP.F16.F32.PACK_AB R204, RZ, R204 ;  /* 0x000000ccffcc223e */ /* 0x000fe200000000ff */
[C---:B-1----:R-:W-:Y:S01]  /*3630*/  @P2 FMUL.FTZ R93, R158.reuse, R201 ;  /* 0x000000c99e5d2220 */ /* 0x042fe20000410000 */
[----:B------:R-:W-:Y:S02]  /*3640*/  @P2 F2FP.F16.F32.PACK_AB R201, RZ, R95 ;  /* 0x0000005fffc9223e */ /* 0x000fe400000000ff */
[----:B------:R-:W-:Y:S02]  /*3650*/  F2FP.F16.F32.PACK_AB R95, R207, R206 ;  /* 0x000000cecf5f723e */ /* 0x000fe400000000ff */
[----:B------:R-:W-:Y:S02]  /*3660*/  @P2 F2FP.F16.F32.PACK_AB R197, RZ, R93 ;  /* 0x0000005dffc5223e */ /* 0x000fe400000000ff */
[----:B------:R-:W-:Y:S01]  /*3670*/  @P2 PRMT R98, R201, 0x7610, R98 ;  /* 0x00007610c9622816 */ /* 0x000fe20000000062 */
[----:B--2---:R-:W-:Y:S01]  /*3680*/  @P2 FMUL.FTZ R208, R207, R210 ;  /* 0x000000d2cfd02220 */ /* 0x004fe20000410000 */
[----:B------:R-:W-:-:S02]  /*3690*/  F2FP.F16.F32.PACK_AB R93, R158, R154 ;  /* 0x0000009a9e5d723e */ /* 0x000fc400000000ff */
[----:B------:R-:W-:Y:S02]  /*36a0*/  @P2 PRMT R97, R97, 0x5410, R197 ;  /* 0x0000541061612816 */ /* 0x000fe400000000c5 */
[----:B------:R-:W-:Y:S02]  /*36b0*/  @P2 F2FP.F16.F32.PACK_AB R208, RZ, R208 ;  /* 0x000000d0ffd0223e */ /* 0x000fe400000000ff */
[----:B------:R-:W-:Y:S02]  /*36c0*/  @P2 PRMT R98, R98, 0x5410, R204 ;  /* 0x0000541062622816 */ /* 0x000fe400000000cc */
[----:B------:R-:W-:-:S07]  /*36d0*/  @P2 PRMT R99, R99, 0x5410, R208 ;  /* 0x0000541063632816 */ /* 0x000fce00000000d0 */
.L_x_7993:
        /* <DEDUP_REMOVED lines=10> */
.L_x_7983:
[----:B------:R-:W-:Y:S05]  /*3780*/  BSYNC.RECONVERGENT B0 ;  /* 0x0000000000007941 */ /* 0x000fea0003800200 */
.L_x_7982:
        /* <DEDUP_REMOVED lines=14> */
[--C-:B------:R-:W-:Y:S02]  /*3870*/  HADD2.F32 R154, -RZ, R137.reuse.H0_H0 ;  /* 0x20000089ff9a7230 */ /* 0x100fe40000004100 */
[----:B------:R-:W-:Y:S01]  /*3880*/  HADD2.F32 R155, -RZ, R137.H1_H1 ;  /* 0x30000089ff9b7230 */ /* 0x000fe20000004100 */
[----:B------:R-:W0:Y:S01]  /*3890*/  @P2 LDC R203, c[0x0][0x40c] ;  /* 0x00010300ffcb2b82 */ /* 0x000e220000000800 */
[----:B------:R-:W-:-:S02]  /*38a0*/  HADD2.F32 R202, -RZ, R138.H0_H0 ;  /* 0x2000008affca7230 */ /* 0x000fc40000004100 */
[----:B------:R-:W-:Y:S02]  /*38b0*/  HADD2.F32 R204, -RZ, R138.H1_H1 ;  /* 0x3000008affcc7230 */ /* 0x000fe40000004100 */
[-CC-:B------:R-:W-:Y:S01]  /*38c0*/  @P4 FFMA.FTZ R93, R23, R156.reuse, R159.reuse ;  /* 0x0000009c175d4223 */ /* 0x180fe2000001009f */
[-CC-:B------:R-:W-:Y:S01]  /*38d0*/  @P4 FFMA.FTZ R152, R22, R156.reuse, R159.reuse ;  /* 0x0000009c16984223 */ /* 0x180fe2000001009f */
[--C-:B------:R-:W-:Y:S02]  /*38e0*/  HADD2.F32 R206, -RZ, R139.reuse.H0_H0 ;  /* 0x2000008bffce7230 */ /* 0x100fe40000004100 */
[-C--:B------:R-:W-:Y:S01]  /*38f0*/  @P4 FFMA.FTZ R158, R164, R156.reuse, R159 ;  /* 0x0000009ca49e4223 */ /* 0x080fe2000001009f */
[----:B------:R-:W-:Y:S01]  /*3900*/  @P4 FADD.FTZ R93, R24, -R93 ;  /* 0x8000005d185d4221 */ /* 0x000fe20000010000 */
[----:B------:R-:W2:Y:S01]  /*3910*/  @P2 LDC R207, c[0x0][0x40c] ;  /* 0x00010300ffcf2b82 */ /* 0x000ea20000000800 */
[----:B------:R-:W-:Y:S01]  /*3920*/  @P4 FADD.FTZ R95, R27, -R152 ;  /* 0x800000981b5f4221 */ /* 0x000fe20000010000 */
[-CC-:B------:R-:W-:Y:S01]  /*3930*/  @P4 FFMA.FTZ R152, R26, R156.reuse, R159.reuse ;  /* 0x0000009c1a984223 */ /* 0x180fe2000001009f */
[----:B------:R-:W-:Y:S01]  /*3940*/  @P4 FFMA.FTZ R92, R5, R93, R92 ;  /* 0x0000005d055c4223 */ /* 0x000fe2000001005c */
[-CC-:B------:R-:W-:Y:S01]  /*3950*/  @P4 FFMA.FTZ R93, R25, R156.reuse, R159.reuse ;  /* 0x0000009c195d4223 */ /* 0x180fe2000001009f */
[----:B------:R-:W-:Y:S01]  /*3960*/  @P4 FFMA.FTZ R94, R5, R95, R94 ;  /* 0x0000005f055e4223 */ /* 0x000fe2000001005e */
[----:B------:R-:W-:Y:S01]  /*3970*/  @P4 FFMA.FTZ R95, R29, R156, R159 ;  /* 0x0000009c1d5f4223 */ /* 0x000fe2000001009f */
[----:B------:R-:W-:Y:S01]  /*3980*/  @P4 FADD.FTZ R152, R31, -R152 ;  /* 0x800000981f984221 */ /* 0x000fe20000010000 */
[----:B------:R-:W3:Y:S01]  /*3990*/  @P2 LDC R201, c[0x0][0x40c] ;  /* 0x00010300ffc92b82 */ /* 0x000ee20000000800 */
[----:B------:R-:W-:Y:S01]  /*39a0*/  @P4 FADD.FTZ R93, R28, -R93 ;  /* 0x8000005d1c5d4221 */ /* 0x000fe20000010000 */
[----:B------:R-:W-:Y:S01]  /*39b0*/  @P4 FADD.FTZ R95, R30, -R95 ;  /* 0x8000005f1e5f4221 */ /* 0x000fe20000010000 */
[C---:B------:R-:W-:Y:S01]  /*39c0*/  @P4 FFMA.FTZ R155, R5.reuse, R152, R155 ;  /* 0x00000098059b4223 */ /* 0x040fe2000001009b */
[-CC-:B------:R-:W-:Y:S01]  /*39d0*/  @P4 FFMA.FTZ R152, R160, R156.reuse, R159.reuse ;  /* 0x0000009ca0984223 */ /* 0x180fe2000001009f */
[----:B------:R-:W-:Y:S01]  /*39e0*/  @P4 FFMA.FTZ R154, R5, R93, R154 ;  /* 0x0000005d059a4223 */ /* 0x000fe2000001009a */
[----:B------:R-:W-:Y:S01]  /*39f0*/  @P4 FFMA.FTZ R93, R163, R156, R159 ;  /* 0x0000009ca35d4223 */ /* 0x000fe2000001009f */
[----:B------:R-:W-:Y:S01]  /*3a00*/  @P4 FFMA.FTZ R202, R5, R95, R202 ;  /* 0x0000005f05ca4223 */ /* 0x000fe200000100ca */
[----:B------:R-:W4:Y:S01]  /*3a10*/  @P2 LDC R208, c[0x0][0x40c] ;  /* 0x00010300ffd02b82 */ /* 0x000f220000000800 */
[----:B------:R-:W-:Y:S01]  /*3a20*/  @P4 FADD.FTZ R95, R161, -R152 ;  /* 0x80000098a15f4221 */ /* 0x000fe20000010000 */
[----:B------:R-:W-:Y:S01]  /*3a30*/  @P4 FADD.FTZ R153, R162, -R93 ;  /* 0x8000005da2994221 */ /* 0x000fe20000010000 */
[----:B-1----:R-:W-:Y:S01]  /*3a40*/  @P2 FMUL.FTZ R93, R92, R197 ;  /* 0x000000c55c5d2220 */ /* 0x002fe20000410000 */
[----:B------:R-:W-:-:S02]  /*3a50*/  HADD2.F32 R205, -RZ, R139.H1_H1 ;  /* 0x3000008bffcd7230 */ /* 0x000fc40000004100 */
[----:B------:R-:W-:Y:S01]  /*3a60*/  @P4 FFMA.FTZ R204, R5, R95, R204 ;  /* 0x0000005f05cc4223 */ /* 0x000fe200000100cc */
[----:B------:R-:W-:Y:S01]  /*3a70*/  @P4 FADD.FTZ R158, R165, -R158 ;  /* 0x8000009ea59e4221 */ /* 0x000fe20000010000 */
[C---:B------:R-:W-:Y:S01]  /*3a80*/  @P4 FFMA.FTZ R206, R5.reuse, R153, R206 ;  /* 0x0000009905ce4223 */ /* 0x040fe200000100ce */
[----:B------:R-:W1:Y:S01]  /*3a90*/  @P2 LDC R209, c[0x0][0x40c] ;  /* 0x00010300ffd12b82 */ /* 0x000e620000000800 */
[----:B------:R-:W-:Y:S01]  /*3aa0*/  @P2 F2FP.F16.F32.PACK_AB R95, RZ, R93 ;  /* 0x0000005dff5f223e */ /* 0x000fe200000000ff */
[----:B0-----:R-:W-:Y:S01]  /*3ab0*/  @P2 FMUL.FTZ R93, R154, R203 ;  /* 0x000000cb9a5d2220 */ /* 0x001fe20000410000 */
[----:B--2---:R-:W-:Y:S01]  /*3ac0*/  @P2 FMUL.FTZ R197, R202, R207 ;  /* 0x000000cfcac52220 */ /* 0x004fe20000410000 */
[----:B------:R-:W-:Y:S01]  /*3ad0*/  @P4 FFMA.FTZ R205, R5, R158, R205 ;  /* 0x0000009e05cd4223 */ /* 0x000fe200000100cd */
[----:B------:R-:W-:Y:S02]  /*3ae0*/  @P2 PRMT R96, R95, 0x7610, R96 ;  /* 0x000076105f602816 */ /* 0x000fe40000000060 */
[----:B------:R-:W-:Y:S01]  /*3af0*/  @P2 F2FP.F16.F32.PACK_AB R153, RZ, R93 ;  /* 0x0000005dff99223e */ /* 0x000fe200000000ff */
[----:B------:R-:W0:Y:S01]  /*3b00*/  @P2 LDC R211, c[0x0][0x40c] ;  /* 0x00010300ffd32b82 */ /* 0x000e220000000800 */
[----:B---3--:R-:W-:Y:S01]  /*3b10*/  @P2 FMUL.FTZ R152, R94, R201 ;  /* 0x000000c95e982220 */ /* 0x008fe20000410000 */
[----:B------:R-:W-:-:S02]  /*3b20*/  @P2 F2FP.F16.F32.PACK_AB R197, RZ, R197 ;  /* 0x000000c5ffc5223e */ /* 0x000fc400000000ff */
[----:B------:R-:W-:Y:S02]  /*3b30*/  @P2 PRMT R97, R153, 0x7610, R97 ;  /* 0x0000761099612816 */ /* 0x000fe40000000061 */
[----:B------:R-:W-:Y:S01]  /*3b40*/  @P2 F2FP.F16.F32.PACK_AB R152, RZ, R152 ;  /* 0x00000098ff98223e */ /* 0x000fe200000000ff */
[----:B----4-:R-:W-:Y:S01]  /*3b50*/  @P2 FMUL.FTZ R158, R155, R208 ;  /* 0x000000d09b9e2220 */ /* 0x010fe20000410000 */
[----:B------:R-:W-:Y:S02]  /*3b60*/  @P2 PRMT R98, R197, 0x7610, R98 ;  /* 0x00007610c5622816 */ /* 0x000fe40000000062 */
[----:B------:R-:W-:Y:S02]  /*3b70*/  F2FP.F16.F32.PACK_AB R92, R94, R92 ;  /* 0x0000005c5e5c723e */ /* 0x000fe400000000ff */
[----:B------:R-:W-:Y:S02]  /*3b80*/  @P2 F2FP.F16.F32.PACK_AB R158, RZ, R158 ;  /* 0x0000009eff9e223e */ /* 0x000fe400000000ff */
[----:B------:R-:W-:Y:S01]  /*3b90*/  F2FP.F16.F32.PACK_AB R93, R155, R154 ;  /* 0x0000009a9b5d723e */ /* 0x000fe200000000ff */
[C---:B-1----:R-:W-:Y:S01]  /*3ba0*/  @P2 FMUL.FTZ R201, R204.reuse, R209 ;  /* 0x000000d1ccc92220 */ /* 0x042fe20000410000 */
[----:B------:R-:W-:-:S02]  /*3bb0*/  F2FP.F16.F32.PACK_AB R94, R204, R202 ;  /* 0x000000cacc5e723e */ /* 0x000fc400000000ff */
[----:B------:R-:W-:Y:S02]  /*3bc0*/  @P2 PRMT R96, R96, 0x5410, R152 ;  /* 0x0000541060602816 */ /* 0x000fe40000000098 */
[----:B------:R-:W-:Y:S02]  /*3bd0*/  @P2 F2FP.F16.F32.PACK_AB R201, RZ, R201 ;  /* 0x000000c9ffc9223e */ /* 0x000fe400000000ff */
[----:B------:R-:W-:Y:S01]  /*3be0*/  @P2 PRMT R97, R97, 0x5410, R158 ;  /* 0x0000541061612816 */ /* 0x000fe2000000009e */
[----:B0-----:R-:W-:Y:S01]  /*3bf0*/  @P2 FMUL.FTZ R203, R206, R211 ;  /* 0x000000d3cecb2220 */ /* 0x001fe20000410000 */
        /* <DEDUP_REMOVED lines=9> */
.L_x_7998:
[----:B------:R-:W-:Y:S01]  /*3c90*/  ISETP.GT.AND P4, PT, R4, RZ, PT ;  /* 0x000000ff0400720c */ /* 0x000fe20003f84270 */
[----:B0-----:R-:W0:Y:S01]  /*3ca0*/  @P2 LDC R155, c[0x0][0x40c] ;  /* 0x00010300ff9b2b82 */ /* 0x001e220000000800 */
        /* <DEDUP_REMOVED lines=64> */
.L_x_7997:
        /* <DEDUP_REMOVED lines=24> */
[----:B------:R-:W-:Y:S01]  /*4230*/  @P2 F2FP.F16.F32.PACK_AB R152, RZ, R93 ;  /* 0x0000005dff98223e */ /* 0x000fe200000000ff */
[--C-:B------:R-:W-:Y:S01]  /*4240*/  FFMA.FTZ R93, R25, R156, R159.reuse ;  /* 0x0000009c195d7223 */ /* 0x100fe2000001009f */
[----:B-1----:R-:W-:Y:S02]  /*4250*/  @P2 FMUL.FTZ R92, R201, R94 ;  /* 0x0000005ec95c2220 */ /* 0x002fe40000410000 */
[----:B------:R-:W1:Y:S01]  /*4260*/  @P2 LDC R208, c[0x0][0x40c] ;  /* 0x00010300ffd02b82 */ /* 0x000e620000000800 */
[----:B------:R-:W-:-:S02]  /*4270*/  FFMA.FTZ R94, R26, R156, R159 ;  /* 0x0000009c1a5e7223 */ /* 0x000fc4000001009f */
[----:B------:R-:W-:Y:S01]  /*4280*/  @P2 F2FP.F16.F32.PACK_AB R95, RZ, R92 ;  /* 0x0000005cff5f223e */ /* 0x000fe200000000ff */
        /* <DEDUP_REMOVED lines=17> */
[----:B------:R-:W-:Y:S01]  /*43a0*/  @P2 F2FP.F16.F32.PACK_AB R153, RZ, R92 ;  /* 0x0000005cff99223e */ /* 0x000fe200000000ff */
[----:B0-----:R-:W-:Y:S01]  /*43b0*/  @P2 FMUL.FTZ R92, R204, R197 ;  /* 0x000000c5cc5c2220 */ /* 0x001fe20000410000 */
[----:B------:R-:W-:Y:S01]  /*43c0*/  FSEL R206, R154, RZ, P4 ;  /* 0x000000ff9ace7208 */ /* 0x000fe20002000000 */
[----:B-1----:R-:W-:Y:S01]  /*43d0*/  @P2 FMUL.FTZ R93, R205, R208 ;  /* 0x000000d0cd5d2220 */ /* 0x002fe20000410000 */
[----:B------:R-:W-:Y:S01]  /*43e0*/  FADD.FTZ R208, R165, -R158 ;  /* 0x8000009ea5d07221 */ /* 0x000fe20000010000 */
[----:B------:R-:W-:Y:S02]  /*43f0*/  @P2 PRMT R97, R153, 0x7610, R97 ;  /* 0x0000761099612816 */ /* 0x000fe40000000061 */
[----:B------:R-:W-:Y:S01]  /*4400*/  @P2 F2FP.F16.F32.PACK_AB R154, RZ, R92 ;  /* 0x0000005cff9a223e */ /* 0x000fe200000000ff */
[----:B---3--:R-:W-:Y:S01]  /*4410*/  @P2 FMUL.FTZ R94, R206, R209 ;  /* 0x000000d1ce5e2220 */ /* 0x008fe20000410000 */
[----:B------:R-:W-:Y:S01]  /*4420*/  F2FP.F16.F32.PACK_AB R92, R202, R201 ;  /* 0x000000c9ca5c723e */ /* 0x000fe200000000ff */
[----:B------:R-:W-:Y:S01]  /*4430*/  FMUL.FTZ R201, R5, R208 ;  /* 0x000000d005c97220 */ /* 0x000fe20000410000 */
[----:B------:R-:W-:-:S02]  /*4440*/  @P2 F2FP.F16.F32.PACK_AB R155, RZ, R93 ;  /* 0x0000005dff9b223e */ /* 0x000fc400000000ff */
        /* <DEDUP_REMOVED lines=16> */
.L_x_8000:
        /* <DEDUP_REMOVED lines=9> */
.L_x_8001:
        /* <DEDUP_REMOVED lines=9> */
.L_x_8002:
        /* <DEDUP_REMOVED lines=9> */
.L_x_8003:
        /* <DEDUP_REMOVED lines=9> */
.L_x_8004:
        /* <DEDUP_REMOVED lines=9> */
.L_x_8005:
        /* <DEDUP_REMOVED lines=9> */
.L_x_8006:
        /* <DEDUP_REMOVED lines=9> */
.L_x_8007:
        /* <DEDUP_REMOVED lines=9> */
.L_x_7999:
        /* <DEDUP_REMOVED lines=8> */
.L_x_7996:
[----:B------:R-:W-:Y:S05]  /*4a50*/  BSYNC.RECONVERGENT B0 ;  /* 0x0000000000007941 */ /* 0x000fea0003800200 */
.L_x_7995:
        /* <DEDUP_REMOVED lines=80> */
.L_x_8011:
[----:B------:R-:W-:Y:S01]  /*4f60*/  ISETP.GT.AND P5, PT, R4, RZ, PT ;  /* 0x000000ff0400720c */ /* 0x000fe20003fa4270 */
[----:B0-2---:R-:W0:Y:S01]  /*4f70*/  @P2 LDC R155, c[0x0][0x40c] ;  /* 0x00010300ff9b2b82 */ /* 0x005e220000000800 */
        /* <DEDUP_REMOVED lines=64> */
.L_x_8010:
        /* <DEDUP_REMOVED lines=74> */
.L_x_8013:
        /* <DEDUP_REMOVED lines=9> */
.L_x_8014:
        /* <DEDUP_REMOVED lines=9> */
.L_x_8015:
        /* <DEDUP_REMOVED lines=9> */
.L_x_8016:
        /* <DEDUP_REMOVED lines=9> */
.L_x_8017:
        /* <DEDUP_REMOVED lines=9> */
.L_x_8018:
        /* <DEDUP_REMOVED lines=9> */
.L_x_8019:
        /* <DEDUP_REMOVED lines=9> */
.L_x_8020:
        /* <DEDUP_REMOVED lines=9> */
.L_x_8012:
        /* <DEDUP_REMOVED lines=8> */
.L_x_8009:
[----:B------:R-:W-:Y:S05]  /*5d20*/  BSYNC.RECONVERGENT B0 ;  /* 0x0000000000007941 */ /* 0x000fea0003800200 */
.L_x_8008:
        /* <DEDUP_REMOVED lines=11> */
[--C-:B0-23--:R-:W-:Y:S01]  /*5de0*/  HADD2.F32 R92, -RZ, R32.reuse.H0_H0 ;  /* 0x20000020ff5c7230 */ /* 0x10dfe20000004100 */
[----:B------:R-:W0:Y:S01]  /*5df0*/  @P2 LDC R203, c[0x0][0x40c] ;  /* 0x00010300ffcb2b82 */ /* 0x000e220000000800 */
[----:B------:R-:W-:Y:S02]  /*5e00*/  HADD2.F32 R94, -RZ, R32.H1_H1 ;  /* 0x30000020ff5e7230 */ /* 0x000fe40000004100 */
[--C-:B------:R-:W-:Y:S02]  /*5e10*/  HADD2.F32 R153, -RZ, R33.reuse.H1_H1 ;  /* 0x30000021ff997230 */ /* 0x100fe40000004100 */
[----:B------:R-:W-:Y:S02]  /*5e20*/  HADD2.F32 R152, -RZ, R33.H0_H0 ;  /* 0x20000021ff987230 */ /* 0x000fe40000004100 */
[----:B------:R-:W-:Y:S01]  /*5e30*/  HADD2.F32 R158, -RZ, R34.H1_H1 ;  /* 0x30000022ff9e7230 */ /* 0x000fe20000004100 */
[----:B------:R-:W1:Y:S01]  /*5e40*/  @P2 LDC R205, c[0x0][0x40c] ;  /* 0x00010300ffcd2b82 */ /* 0x000e620000000800 */
[----:B------:R-:W-:-:S02]  /*5e50*/  HADD2.F32 R204, -RZ, R35.H0_H0 ;  /* 0x20000023ffcc7230 */ /* 0x000fc40000004100 */
[-CC-:B------:R-:W-:Y:S01]  /*5e60*/  @P6 FFMA.FTZ R93, R167, R156.reuse, R159.reuse ;  /* 0x0000009ca75d6223 */ /* 0x180fe2000001009f */
[-CC-:B------:R-:W-:Y:S01]  /*5e70*/  @P6 FFMA.FTZ R4, R182, R156.reuse, R159.reuse ;  /* 0x0000009cb6046223 */ /* 0x180fe2000001009f */
[-CC-:B------:R-:W-:Y:S01]  /*5e80*/  @P6 FFMA.FTZ R154, R186, R156.reuse, R159.reuse ;  /* 0x0000009cba9a6223 */ /* 0x180fe2000001009f */
[-C--:B------:R-:W-:Y:S01]  /*5e90*/  @P6 FFMA.FTZ R95, R185, R156.reuse, R159 ;  /* 0x0000009cb95f6223 */ /* 0x080fe2000001009f */
[----:B------:R-:W-:Y:S01]  /*5ea0*/  @P6 FADD.FTZ R93, R184, -R93 ;  /* 0x8000005db85d6221 */ /* 0x000fe20000010000 */
[----:B------:R-:W2:Y:S01]  /*5eb0*/  @P2 LDC R207, c[0x0][0x40c] ;  /* 0x00010300ffcf2b82 */ /* 0x000ea20000000800 */
[----:B------:R-:W-:Y:S01]  /*5ec0*/  @P6 FADD.FTZ R4, R187, -R4 ;  /* 0x80000004bb046221 */ /* 0x000fe20000010000 */
[-CC-:B------:R-:W-:Y:S01]  /*5ed0*/  @P6 FFMA.FTZ R155, R191, R156.reuse, R159.reuse ;  /* 0x0000009cbf9b6223 */ /* 0x180fe2000001009f */
[----:B------:R-:W-:Y:S01]  /*5ee0*/  @P6 FFMA.FTZ R92, R5, R93, R92 ;  /* 0x0000005d055c6223 */ /* 0x000fe2000001005c */
[-CC-:B------:R-:W-:Y:S01]  /*5ef0*/  @P6 FFMA.FTZ R202, R192, R156.reuse, R159.reuse ;  /* 0x0000009cc0ca6223 */ /* 0x180fe2000001009f */
[-CC-:B------:R-:W-:Y:S01]  /*5f00*/  @P6 FFMA.FTZ R197, R198, R156.reuse, R159.reuse ;  /* 0x0000009cc6c56223 */ /* 0x180fe2000001009f */
[----:B------:R-:W-:Y:S01]  /*5f10*/  @P6 FADD.FTZ R154, R189, -R154 ;  /* 0x8000009abd9a6221 */ /* 0x000fe20000010000 */
[----:B------:R-:W-:Y:S01]  /*5f20*/  @P6 FFMA.FTZ R159, R195, R156, R159 ;  /* 0x0000009cc39f6223 */ /* 0x000fe2000001009f */
[----:B------:R-:W3:Y:S01]  /*5f30*/  @P2 LDC R93, c[0x0][0x40c] ;  /* 0x00010300ff5d2b82 */ /* 0x000ee20000000800 */
[----:B------:R-:W-:Y:S01]  /*5f40*/  @P6 FFMA.FTZ R94, R5, R4, R94 ;  /* 0x00000004055e6223 */ /* 0x000fe2000001005e */
[----:B------:R-:W-:-:S02]  /*5f50*/  HADD2.F32 R156, -RZ, R34.H0_H0 ;  /* 0x20000022ff9c7230 */ /* 0x000fc40000004100 */
[----:B------:R-:W-:Y:S01]  /*5f60*/  @P6 FADD.FTZ R95, R188, -R95 ;  /* 0x8000005fbc5f6221 */ /* 0x000fe20000010000 */
[----:B------:R-:W-:Y:S01]  /*5f70*/  @P6 FADD.FTZ R155, R190, -R155 ;  /* 0x8000009bbe9b6221 */ /* 0x000fe20000010000 */
[----:B------:R-:W-:Y:S01]  /*5f80*/  @P6 FFMA.FTZ R153, R5, R154, R153 ;  /* 0x0000009a05996223 */ /* 0x000fe20000010099 */
[----:B------:R-:W-:Y:S02]  /*5f90*/  HADD2.F32 R201, -RZ, R35.H1_H1 ;  /* 0x30000023ffc97230 */ /* 0x000fe40000004100 */
[----:B------:R-:W-:Y:S01]  /*5fa0*/  @P6 FADD.FTZ R202, R193, -R202 ;  /* 0x800000cac1ca6221 */ /* 0x000fe20000010000 */
[----:B------:R-:W4:Y:S01]  /*5fb0*/  @P2 LDC R206, c[0x0][0x40c] ;  /* 0x00010300ffce2b82 */ /* 0x000f220000000800 */
[----:B------:R-:W-:Y:S01]  /*5fc0*/  @P6 FADD.FTZ R154, R196, -R197 ;  /* 0x800000c5c49a6221 */ /* 0x000fe20000010000 */
[----:B------:R-:W-:Y:S01]  /*5fd0*/  @P6 FADD.FTZ R159, R194, -R159 ;  /* 0x8000009fc29f6221 */ /* 0x000fe20000010000 */
[C---:B------:R-:W-:Y:S01]  /*5fe0*/  @P6 FFMA.FTZ R152, R5.reuse, R95, R152 ;  /* 0x0000005f05986223 */ /* 0x040fe20000010098 */
[C---:B------:R-:W-:Y:S01]  /*5ff0*/  @P6 FFMA.FTZ R156, R5.reuse, R155, R156 ;  /* 0x0000009b059c6223 */ /* 0x040fe2000001009c */
[C---:B------:R-:W-:Y:S01]  /*6000*/  @P6 FFMA.FTZ R158, R5.reuse, R202, R158 ;  /* 0x000000ca059e6223 */ /* 0x040fe2000001009e */
[C---:B------:R-:W-:Y:S01]  /*6010*/  @P6 FFMA.FTZ R204, R5.reuse, R159, R204 ;  /* 0x0000009f05cc6223 */ /* 0x040fe200000100cc */
[----:B------:R-:W-:Y:S01]  /*6020*/  @P6 FFMA.FTZ R201, R5, R154, R201 ;  /* 0x0000009a05c96223 */ /* 0x000fe200000100c9 */
[----:B------:R-:W5:Y:S01]  /*6030*/  @P2 LDC R209, c[0x0][0x40c] ;  /* 0x00010300ffd12b82 */ /* 0x000f620000000800 */
[----:B--2---:R-:W-:-:S05]  /*6040*/  @P2 FMUL.FTZ R155, R156, R207 ;  /* 0x000000cf9c9b2220 */ /* 0x004fca0000410000 */
[----:B------:R-:W-:Y:S02]  /*6050*/  @P2 F2FP.F16.F32.PACK_AB R155, RZ, R155 ;  /* 0x0000009bff9b223e */ /* 0x000fe400000000ff */
[----:B------:R-:W2:Y:S01]  /*6060*/  @P2 LDC R211, c[0x0][0x40c] ;  /* 0x00010300ffd32b82 */ /* 0x000ea20000000800 */
[----:B---3--:R-:W-:Y:S01]  /*6070*/  @P2 FMUL.FTZ R4, R92, R93 ;  /* 0x0000005d5c042220 */ /* 0x008fe20000410000 */
[C---:B0-----:R-:W-:Y:S01]  /*6080*/  @P2 FMUL.FTZ R93, R94.reuse, R203 ;  /* 0x000000cb5e5d2220 */ /* 0x041fe20000410000 */
[----:B------:R-:W-:Y:S02]  /*6090*/  @P2 PRMT R98, R155, 0x7610, R98 ;  /* 0x000076109b622816 */ /* 0x000fe40000000062 */
[----:B------:R-:W-:Y:S02]  /*60a0*/  F2FP.F16.F32.PACK_AB R92, R94, R92 ;  /* 0x0000005c5e5c723e */ /* 0x000fe400000000ff */
[----:B------:R-:W-:Y:S01]  /*60b0*/  @P2 F2FP.F16.F32.PACK_AB R5, RZ, R93 ;  /* 0x0000005dff05223e */ /* 0x000fe200000000ff */
[----:B-1----:R-:W-:Y:S01]  /*60c0*/  @P2 FMUL.FTZ R93, R152, R205 ;  /* 0x000000cd985d2220 */ /* 0x002fe20000410000 */
[----:B----4-:R-:W-:Y:S01]  /*60d0*/  @P2 FMUL.FTZ R154, R153, R206 ;  /* 0x000000ce999a2220 */ /* 0x010fe20000410000 */
[----:B------:R-:W-:-:S02]  /*60e0*/  @P2 F2FP.F16.F32.PACK_AB R4, RZ, R4 ;  /* 0x00000004ff04223e */ /* 0x000fc400000000ff */
[C---:B------:R-:W-:Y:S02]  /*60f0*/  F2FP.F16.F32.PACK_AB R94, R158.reuse, R156 ;  /* 0x0000009c9e5e723e */ /* 0x040fe400000000ff */
[----:B------:R-:W-:Y:S01]  /*6100*/  @P2 F2FP.F16.F32.PACK_AB R95, RZ, R93 ;  /* 0x0000005dff5f223e */ /* 0x000fe200000000ff */
[----:B-----5:R-:W-:Y:S01]  /*6110*/  @P2 FMUL.FTZ R159, R158, R209 ;  /* 0x000000d19e9f2220 */ /* 0x020fe20000410000 */
[----:B------:R-:W-:Y:S02]  /*6120*/  @P2 F2FP.F16.F32.PACK_AB R154, RZ, R154 ;  /* 0x0000009aff9a223e */ /* 0x000fe400000000ff */
[----:B------:R-:W-:Y:S02]  /*6130*/  @P2 PRMT R96, R4, 0x7610, R96 ;  /* 0x0000761004602816 */ /* 0x000fe40000000060 */
[----:B------:R-:W-:Y:S02]  /*6140*/  @P2 F2FP.F16.F32.PACK_AB R159, RZ, R159 ;  /* 0x0000009fff9f223e */ /* 0x000fe400000000ff */
[----:B------:R-:W-:Y:S01]  /*6150*/  @P2 PRMT R97, R95, 0x7610, R97 ;  /* 0x000076105f612816 */ /* 0x000fe20000000061 */
[----:B--2---:R-:W-:Y:S01]  /*6160*/  @P2 FMUL.FTZ R197, R204, R211 ;  /* 0x000000d3ccc52220 */ /* 0x004fe20000410000 */
[----:B------:R-:W-:-:S02]  /*6170*/  F2FP.F16.F32.PACK_AB R93, R153, R152 ;  /* 0x00000098995d723e */ /* 0x000fc400000000ff */
[----:B------:R-:W-:Y:S02]  /*6180*/  @P2 PRMT R96, R96, 0x5410, R5 ;  /* 0x0000541060602816 */ /* 0x000fe40000000005 */
[----:B------:R-:W-:Y:S02]  /*6190*/  @P2 F2FP.F16.F32.PACK_AB R197, RZ, R197 ;  /* 0x000000c5ffc5223e */ /* 0x000fe400000000ff */
        /* <DEDUP_REMOVED lines=9> */
.L_x_8024:
[----:B------:R-:W-:Y:S01]  /*6230*/  ISETP.GT.AND P6, PT, R4, RZ, PT ;  /* 0x000000ff0400720c */ /* 0x000fe20003fc4270 */
[----:B0-23--:R-:W0:Y:S01]  /*6240*/  @P2 LDC R155, c[0x0][0x40c] ;  /* 0x00010300ff9b2b82 */ /* 0x00de220000000800 */
        /* <DEDUP_REMOVED lines=64> */
.L_x_8023:
        /* <DEDUP_REMOVED lines=30> */
[C---:B------:R-:W-:Y:S01]  /*6830*/  FMUL.FTZ R94, R5.reuse, R156 ;  /* 0x0000009c055e7220 */ /* 0x040fe20000410000 */
        /* <DEDUP_REMOVED lines=10> */
[----:B------:R-:W-:Y:S01]  /*68e0*/  @P2 F2FP.F16.F32.PACK_AB R5, RZ, R92 ;  /* 0x0000005cff05223e */ /* 0x000fe200000000ff */
[----:B------:R-:W1:Y:S01]  /*68f0*/  @P2 LDC R205, c[0x0][0x40c] ;  /* 0x00010300ffcd2b82 */ /* 0x000e620000000800 */
[----:B------:R-:W-:Y:S01]  /*6900*/  FSEL R204, R152, RZ, P6 ;  /* 0x000000ff98cc7208 */ /* 0x000fe20003000000 */
[----:B--2---:R-:W-:Y:S01]  /*6910*/  @P2 FMUL.FTZ R92, R197, R154 ;  /* 0x0000009ac55c2220 */ /* 0x004fe20000410000 */
[----:B------:R-:W-:-:S02]  /*6920*/  FSEL R203, R153, RZ, P6 ;  /* 0x000000ff99cb7208 */ /* 0x000fc40003000000 */
[----:B------:R-:W-:Y:S02]  /*6930*/  @P2 F2FP.F16.F32.PACK_AB R4, RZ, R4 ;  /* 0x00000004ff04223e */ /* 0x000fe400000000ff */
[----:B------:R-:W-:Y:S01]  /*6940*/  @P2 F2FP.F16.F32.PACK_AB R95, RZ, R92 ;  /* 0x0000005cff5f223e */ /* 0x000fe200000000ff */
[----:B------:R-:W2:Y:S01]  /*6950*/  @P2 LDC R210, c[0x0][0x40c] ;  /* 0x00010300ffd22b82 */ /* 0x000ea20000000800 */
[----:B---3--:R-:W-:Y:S01]  /*6960*/  @P2 FMUL.FTZ R94, R201, R206 ;  /* 0x000000cec95e2220 */ /* 0x008fe20000410000 */
[----:B------:R-:W-:Y:S02]  /*6970*/  @P2 PRMT R96, R4, 0x7610, R96 ;  /* 0x0000761004602816 */ /* 0x000fe40000000060 */
[----:B------:R-:W-:Y:S02]  /*6980*/  FSEL R156, R156, RZ, P6 ;  /* 0x000000ff9c9c7208 */ /* 0x000fe40003000000 */
[----:B------:R-:W-:Y:S01]  /*6990*/  @P2 F2FP.F16.F32.PACK_AB R153, RZ, R94 ;  /* 0x0000005eff99223e */ /* 0x000fe200000000ff */
[----:B0-----:R-:W-:Y:S01]  /*69a0*/  @P2 FMUL.FTZ R93, R202, R155 ;  /* 0x0000009bca5d2220 */ /* 0x001fe20000410000 */
[----:B------:R-:W-:-:S02]  /*69b0*/  @P2 PRMT R97, R95, 0x7610, R97 ;  /* 0x000076105f612816 */ /* 0x000fc40000000061 */
[----:B------:R-:W-:Y:S02]  /*69c0*/  @P2 PRMT R98, R153, 0x7610, R98 ;  /* 0x0000761099622816 */ /* 0x000fe40000000062 */
[----:B------:R-:W-:Y:S02]  /*69d0*/  @P2 F2FP.F16.F32.PACK_AB R152, RZ, R93 ;  /* 0x0000005dff98223e */ /* 0x000fe400000000ff */
[----:B------:R-:W-:Y:S01]  /*69e0*/  F2FP.F16.F32.PACK_AB R92, R159, R158 ;  /* 0x0000009e9f5c723e */ /* 0x000fe200000000ff */
[----:B-1----:R-:W-:Y:S01]  /*69f0*/  @P2 FMUL.FTZ R154, R204, R205 ;  /* 0x000000cdcc9a2220 */ /* 0x002fe20000410000 */
[----:B------:R-:W-:Y:S02]  /*6a00*/  F2FP.F16.F32.PACK_AB R93, R202, R197 ;  /* 0x000000c5ca5d723e */ /* 0x000fe400000000ff */
[----:B------:R-:W-:Y:S02]  /*6a10*/  F2FP.F16.F32.PACK_AB R94, R204, R201 ;  /* 0x000000c9cc5e723e */ /* 0x000fe400000000ff */
[----:B------:R-:W-:-:S02]  /*6a20*/  @P2 F2FP.F16.F32.PACK_AB R154, RZ, R154 ;  /* 0x0000009aff9a223e */ /* 0x000fc400000000ff */
[----:B------:R-:W-:Y:S01]  /*6a30*/  @P2 PRMT R96, R96, 0x5410, R5 ;  /* 0x0000541060602816 */ /* 0x000fe20000000005 */
[----:B--2---:R-:W-:Y:S01]  /*6a40*/  @P2 FMUL.FTZ R155, R203, R210 ;  /* 0x000000d2cb9b2220 */ /* 0x004fe20000410000 */
[----:B------:R-:W-:Y:S02]  /*6a50*/  @P2 PRMT R97, R97, 0x5410, R152 ;  /* 0x0000541061612816 */ /* 0x000fe40000000098 */
        /* <DEDUP_REMOVED lines=9> */
.L_x_8026:
        /* <DEDUP_REMOVED lines=16> */
.L_x_8027:
        /* <DEDUP_REMOVED lines=9> */
.L_x_8028:
        /* <DEDUP_REMOVED lines=9> */
.L_x_8029:
        /* <DEDUP_REMOVED lines=9> */
.L_x_8030:
        /* <DEDUP_REMOVED lines=9> */
.L_x_8031:
        /* <DEDUP_REMOVED lines=9> */
.L_x_8032:
        /* <DEDUP_REMOVED lines=9> */
.L_x_8033:
[----:B------:R-:W-:-:S04]  /*6f50*/  @P2 F2FP.F16.F32.PACK_AB R153, RZ, R153 ;  /* 0x00000099ff99223e */ /* 0x000fc800000000ff */
[----:B------:R-:W-:-:S07]  /*6f60*/  @P2 PRMT R99, R99, 0x5410, R153 ;  /* 0x0000541063632816 */ /* 0x000fce0000000099 */
.L_x_8025:
[----:B------:R-:W0:Y:S08]  /*6f70*/  @P0 LDC.64 R152, c[0x0][0x478] ;  /* 0x00011e00ff980b82 */ /* 0x000e300000000a00 */
[----:B------:R-:W1:Y:S01]  /*6f80*/  @P2 LDC.64 R4, c[0x0][0x468] ;  /* 0x00011a00ff042b82 */ /* 0x000e620000000a00 */
[----:B0-----:R-:W-:-:S05]  /*6f90*/  @P0 IMAD.WIDE.U32 R152, R200, 0x10, R152 ;  /* 0x00000010c8980825 */ /* 0x001fca00078e0098 */
[----:B------:R4:W-:Y:S01]  /*6fa0*/  @P0 STG.E.128 desc[UR10][R152.64], R92 ;  /* 0x0000005c98000986 */ /* 0x0009e2000c101d0a */
[----:B-1----:R-:W-:-:S05]  /*6fb0*/  @P2 IMAD.WIDE.U32 R4, R157, 0x10, R4 ;  /* 0x000000109d042825 */ /* 0x002fca00078e0004 */
[----:B------:R4:W-:Y:S02]  /*6fc0*/  @P2 STG.E.128 desc[UR10][R4.64], R96 ;  /* 0x0000006004002986 */ /* 0x0009e4000c101d0a */
.L_x_8022:
[----:B------:R-:W-:Y:S05]  /*6fd0*/  BSYNC.RECONVERGENT B0 ;  /* 0x0000000000007941 */ /* 0x000fea0003800200 */
.L_x_8021:
[----:B----4-:R-:W1:Y:S01]  /*6fe0*/  LDC.64 R4, c[0x0][0x380] ;  /* 0x0000e000ff047b82 */ /* 0x010e620000000a00 */
[----:B------:R-:W-:Y:S01]  /*6ff0*/  UPLOP3.LUT UP1, UPT, UPT, UPT, UP1, 0x40, 0x4 ;  /* 0x000000000004789c */ /* 0x000fe20003f2e810 */
[----:B-1----:R-:W-:-:S04]  /*7000*/  IADD3 R2, PT, PT, R2, R4, RZ ;  /* 0x0000000402027210 */ /* 0x002fc80007ffe0ff */
[----:B------:R-:W-:-:S13]  /*7010*/  ISETP.GE.AND P0, PT, R2, R5, PT ;  /* 0x000000050200720c */ /* 0x000fda0003f06270 */
[----:B------:R-:W-:Y:S05]  /*7020*/  @!P0 BRA `(.L_x_8034) ;  /* 0xffffff9400a48947 */ /* 0x000fea000383ffff */
.L_x_7970:
        /* <DEDUP_REMOVED lines=40> */
.L_x_8035:
        /* <DEDUP_REMOVED lines=13> */
.L_x_15680:


//--------------------- .text._ZN10layer_norm13ln_bwd_kernelINS_13Kernel_traitsIf6__halfS2_S2_fjLj4096ELj1ELj1ELj4ELj16ENS_18Kernel_traits_baseILj4096EfS2_S2_S2_fjLj128EEEEELb0ELb0ELb1ELb1EEEvNS_9BwdParamsE --------------------------
	.section	.text._ZN10layer_norm13ln_bwd_kernelINS_13Kernel_traitsIf6__halfS2_S2_fjLj4096ELj1ELj1ELj4ELj16ENS_18Kernel_traits_baseILj4096EfS2_S2_S2_fjLj128EEEEELb0ELb0ELb1ELb1EEEvNS_9BwdParamsE,"ax",@progbits
	.align	128
        .global         _ZN10layer_norm13ln_bwd_kernelINS_13Kernel_traitsIf6__halfS2_S2_fjLj4096ELj1ELj1ELj4ELj16ENS_18Kernel_traits_baseILj4096EfS2_S2_S2_fjLj128EEEEELb0ELb0ELb1ELb1EEEvNS_9BwdParamsE
        .type           _ZN10layer_norm13ln_bwd_kernelINS_13Kernel_traitsIf6__halfS2_S2_fjLj4096ELj1ELj1ELj4ELj16ENS_18Kernel_traits_baseILj4096EfS2_S2_S2_fjLj128EEEEELb0ELb0ELb1ELb1EEEvNS_9BwdParamsE,@function
        .size           _ZN10layer_norm13ln_bwd_kernelINS_13Kernel_traitsIf6__halfS2_S2_fjLj4096ELj1ELj1ELj4ELj16ENS_18Kernel_traits_baseILj4096EfS2_S2_S2_fjLj128EEEEELb0ELb0ELb1ELb1EEEvNS_9BwdParamsE,(.L_x_15681 - _ZN10layer_norm13ln_bwd_kernelINS_13Kernel_traitsIf6__halfS2_S2_fjLj4096ELj1ELj1ELj4ELj16ENS_18Kernel_traits_baseILj4096EfS2_S2_S2_fjLj128EEEEELb0ELb0ELb1ELb1EEEvNS_9BwdParamsE)
        .other          _ZN10layer_norm13ln_bwd_kernelINS_13Kernel_traitsIf6__halfS2_S2_fjLj4096ELj1ELj1ELj4ELj16ENS_18Kernel_traits_baseILj4096EfS2_S2_S2_fjLj128EEEEELb0ELb0ELb1ELb1EEEvNS_9BwdParamsE,@"STO_CUDA_ENTRY STV_DEFAULT"
_ZN10layer_norm13ln_bwd_kernelINS_13Kernel_traitsIf6__halfS2_S2_fjLj4096ELj1ELj1ELj4ELj16ENS_18Kernel_traits_baseILj4096EfS2_S2_S2_fjLj128EEEEELb0ELb0ELb1ELb1EEEvNS_9BwdParamsE:
.text._ZN10layer_norm13ln_bwd_kernelINS_13Kernel_traitsIf6__halfS2_S2_fjLj4096ELj1ELj1ELj4ELj16ENS_18Kernel_traits_baseILj4096EfS2_S2_S2_fjLj128EEEEELb0ELb0ELb1ELb1EEEvNS_9BwdParamsE:
        /* <DEDUP_REMOVED lines=58> */
.L_x_8085:
        /* <DEDUP_REMOVED lines=12> */
[----:B------:R-:W0:Y:S01]  /*0460*/  LDC.64 R134, c[0x0][0x3c0] ;  /* 0x0000f000ff867b82 */ /* 0x000e220000000a00 */
[----:B------:R-:W-:Y:S01]  /*0470*/  IADD3 R127, PT, PT, R0, -0x1, RZ ;  /* 0xffffffff007f7810 */ /* 0x000fe20007ffe0ff */
[----:B------:R-:W-:-:S04]  /*0480*/  IMAD R3, R133, UR14, RZ ;  /* 0x0000000e85037c24 */ /* 0x000fc8000f8e02ff */
[----:B------:R-:W-:Y:S01]  /*0490*/  IMAD R127, R127, UR14, RZ ;  /* 0x0000000e7f7f7c24 */ /* 0x000fe2000f8e02ff */
[----:B------:R-:W-:Y:S01]  /*04a0*/  SHF.R.S32.HI R126, RZ, 0x1f, R3 ;  /* 0x0000001fff7e7819 */ /* 0x000fe20000011403 */
[----:B------:R-:W1:Y:S03]  /*04b0*/  LDC.64 R128, c[0x0][0x3a8] ;  /* 0x0000ea00ff807b82 */ /* 0x000e660000000a00 */
[----:B------:R-:W-:Y:S02]  /*04c0*/  SHF.R.S32.HI R130, RZ, 0x1f, R127 ;  /* 0x0000001fff827819 */ /* 0x000fe4000001147f */
[----:B------:R-:W-:Y:S02]  /*04d0*/  LEA.HI R126, R126, R3, RZ, 0x3 ;  /* 0x000000037e7e7211 */ /* 0x000fe400078f18ff */
[----:B------:R-:W-:Y:S01]  /*04e0*/  LEA.HI R130, R130, R127, RZ, 0x3 ;  /* 0x0000007f82827211 */ /* 0x000fe200078f18ff */
[----:B------:R-:W2:Y:S01]  /*04f0*/  LDC.64 R124, c[0x0][0x428] ;  /* 0x00010a00ff7c7b82 */ /* 0x000ea20000000a00 */
[----:B------:R-:W-:-:S02]  /*0500*/  LEA.HI.SX32 R169, R126, R197, 0x1d ;  /* 0x000000c57ea97211 */ /* 0x000fc400078feaff */
[----:B------:R-:W-:Y:S02]  /*0510*/  LEA.HI.SX32 R127, R130, R197, 0x1d ;  /* 0x000000c5827f7211 */ /* 0x000fe400078feaff */
[----:B------:R-:W-:Y:S02]  /*0520*/  IADD3 R171, PT, PT, R169, 0x80, RZ ;  /* 0x00000080a9ab7810 */ /* 0x000fe40007ffe0ff */
[----:B------:R-:W-:Y:S02]  /*0530*/  IADD3 R141, PT, PT, R127, 0x80, RZ ;  /* 0x000000807f8d7810 */ /* 0x000fe40007ffe0ff */
[----:B------:R-:W-:Y:S02]  /*0540*/  IADD3 R173, PT, PT, R169, 0x100, RZ ;  /* 0x00000100a9ad7810 */ /* 0x000fe40007ffe0ff */
[----:B------:R-:W-:Y:S02]  /*0550*/  IADD3 R137, PT, PT, R127, 0x100, RZ ;  /* 0x000001007f897810 */ /* 0x000fe40007ffe0ff */
[----:B------:R-:W-:-:S02]  /*0560*/  SHF.R.S32.HI R126, RZ, 0x1f, R133 ;  /* 0x0000001fff7e7819 */ /* 0x000fc40000011485 */
[----:B0-----:R-:W-:Y:S01]  /*0570*/  LEA R134, P0, R133, R134, 0x2 ;  /* 0x0000008685867211 */ /* 0x001fe200078010ff */
[C---:B-1----:R-:W-:Y:S01]  /*0580*/  IMAD.WIDE.U32 R156, R169.reuse, 0x10, R128 ;  /* 0x00000010a99c7825 */ /* 0x042fe200078e0080 */
[----:B------:R-:W-:Y:S02]  /*0590*/  IADD3 R175, PT, PT, R169, 0x180, RZ ;  /* 0x00000180a9af7810 */ /* 0x000fe40007ffe0ff */
[----:B------:R-:W-:Y:S01]  /*05a0*/  LEA.HI.X R135, R133, R135, R126, 0x2, P0 ;  /* 0x0000008785877211 */ /* 0x000fe200000f147e */
[----:B------:R-:W-:Y:S02]  /*05b0*/  IMAD.WIDE.U32 R152, R171, 0x10, R128 ;  /* 0x00000010ab987825 */ /* 0x000fe400078e0080 */
[----:B------:R-:W3:Y:S02]  /*05c0*/  LDG.E.128 R156, desc[UR12][R156.64] ;  /* 0x0000000c9c9c7981 */ /* 0x000ee4000c1e1d00 */
[----:B--2---:R-:W-:-:S04]  /*05d0*/  IMAD.WIDE.U32 R148, R127, 0x10, R124 ;  /* 0x000000107f947825 */ /* 0x004fc800078e007c */
[----:B------:R-:W-:Y:S01]  /*05e0*/  IMAD.WIDE.U32 R140, R141, 0x10, R124 ;  /* 0x000000108d8c7825 */ /* 0x000fe200078e007c */
[----:B------:R0:W2:Y:S03]  /*05f0*/  LDG.E R3, desc[UR12][R134.64] ;  /* 0x0000000c86037981 */ /* 0x0000a6000c1e1900 */
[----:B------:R-:W-:-:S04]  /*0600*/  IMAD.WIDE.U32 R144, R173, 0x10, R128 ;  /* 0x00000010ad907825 */ /* 0x000fc800078e0080 */
[----:B------:R-:W-:Y:S01]  /*0610*/  IMAD.WIDE.U32 R136, R137, 0x10, R124 ;  /* 0x0000001089887825 */ /* 0x000fe200078e007c */
[----:B------:R-:W-:Y:S01]  /*0620*/  IADD3 R127, PT, PT, R127, 0x180, RZ ;  /* 0x000001807f7f7810 */ /* 0x000fe20007ffe0ff */
[----:B------:R-:W4:Y:S02]  /*0630*/  LDG.E.128 R148, desc[UR12][R148.64] ;  /* 0x0000000c94947981 */ /* 0x000f24000c1e1d00 */
[----:B------:R-:W-:Y:S02]  /*0640*/  IMAD.WIDE.U32 R128, R175, 0x10, R128 ;  /* 0x00000010af807825 */ /* 0x000fe400078e0080 */
[----:B------:R-:W4:Y:S04]  /*0650*/  LDG.E.128 R152, desc[UR12][R152.64] ;  /* 0x0000000c98987981 */ /* 0x000f28000c1e1d00 */
[----:B------:R-:W4:Y:S01]  /*0660*/  LDG.E.128 R140, desc[UR12][R140.64] ;  /* 0x0000000c8c8c7981 */ /* 0x000f22000c1e1d00 */
[----:B------:R-:W-:-:S03]  /*0670*/  IMAD.WIDE.U32 R124, R127, 0x10, R124 ;  /* 0x000000107f7c7825 */ /* 0x000fc600078e007c */
[----:B------:R-:W4:Y:S04]  /*0680*/  LDG.E.128 R136, desc[UR12][R136.64] ;  /* 0x0000000c88887981 */ /* 0x000f28000c1e1d00 */
[----:B------:R-:W4:Y:S04]  /*0690*/  LDG.E.128 R144, desc[UR12][R144.64] ;  /* 0x0000000c90907981 */ /* 0x000f28000c1e1d00 */
        /* <DEDUP_REMOVED lines=13> */
[----:B------:R-:W5:Y:S01]  /*0770*/  @P0 LDG.E.128 R4, desc[UR12][R160.64] ;  /* 0x0000000ca0040981 */ /* 0x000f62000c1e1d00 */
[----:B------:R-:W-:-:S05]  /*0780*/  @P0 IMAD.WIDE.U32 R162, R173, 0x10, R164 ;  /* 0x00000010ada20825 */ /* 0x000fca00078e00a4 */
[----:B------:R0:W5:Y:S01]  /*0790*/  @P0 LDG.E.128 R116, desc[UR12][R162.64] ;  /* 0x0000000ca2740981 */ /* 0x000162000c1e1d00 */
[----:B------:R-:W-:-:S05]  /*07a0*/  @P0 IMAD.WIDE.U32 R164, R175, 0x10, R166 ;  /* 0x00000010afa40825 */ /* 0x000fca00078e00a6 */
[----:B------:R1:W5:Y:S01]  /*07b0*/  @P0 LDG.E.128 R120, desc[UR12][R164.64] ;  /* 0x0000000ca4780981 */ /* 0x000362000c1e1d00 */
[----:B---3--:R-:W-:Y:S02]  /*07c0*/  HADD2.F32 R173, -RZ, R156.H0_H0 ;  /* 0x2000009cffad7230 */ /* 0x008fe40000004100 */
[----:B------:R-:W-:Y:S02]  /*07d0*/  HADD2.F32 R178, -RZ, R158.H1_H1 ;  /* 0x3000009effb27230 */ /* 0x000fe40000004100 */
[----:B------:R-:W-:Y:S01]  /*07e0*/  HADD2.F32 R174, -RZ, R156.H1_H1 ;  /* 0x3000009cffae7230 */ /* 0x000fe20000004100 */
[----:B--2---:R-:W-:Y:S01]  /*07f0*/  FSEL R195, R3, RZ, !P2 ;  /* 0x000000ff03c37208 */ /* 0x004fe20005000000 */
[--C-:B------:R-:W-:Y:S02]  /*0800*/  HADD2.F32 R175, -RZ, R157.reuse.H0_H0 ;  /* 0x2000009dffaf7230 */ /* 0x100fe40000004100 */
[----:B------:R-:W-:Y:S02]  /*0810*/  HADD2.F32 R176, -RZ, R157.H1_H1 ;  /* 0x3000009dffb07230 */ /* 0x000fe40000004100 */
[----:B------:R-:W-:-:S02]  /*0820*/  HADD2.F32 R177, -RZ, R158.H0_H0 ;  /* 0x2000009effb17230 */ /* 0x000fc40000004100 */
[--C-:B------:R-:W-:Y:S02]  /*0830*/  HADD2.F32 R180, -RZ, R159.reuse.H0_H0 ;  /* 0x2000009fffb47230 */ /* 0x100fe40000004100 */
[--C-:B----4-:R-:W-:Y:S02]  /*0840*/  HADD2.F32 R171, -RZ, R148.reuse.H0_H0 ;  /* 0x20000094ffab7230 */ /* 0x110fe40000004100 */
[----:B0-----:R-:W-:Y:S02]  /*0850*/  HADD2.F32 R162, -RZ, R148.H1_H1 ;  /* 0x30000094ffa27230 */ /* 0x001fe40000004100 */
[----:B------:R-:W-:Y:S02]  /*0860*/  HADD2.F32 R182, -RZ, R159.H1_H1 ;  /* 0x3000009fffb67230 */ /* 0x000fe40000004100 */
[----:B------:R-:W-:Y:S02]  /*0870*/  HADD2.F32 R148, -RZ, R152.H0_H0 ;  /* 0x20000098ff947230 */ /* 0x000fe40000004100 */
        /* <DEDUP_REMOVED lines=8> */
[----:B------:R-:W-:Y:S02]  /*0900*/  HADD2.F32 R140, -RZ, R144.H0_H0 ;  /* 0x20000090ff8c7230 */ /* 0x000fe40000004100 */
[--C-:B------:R-:W-:Y:S02]  /*0910*/  HADD2.F32 R139, -RZ, R128.reuse.H0_H0 ;  /* 0x20000080ff8b7230 */ /* 0x100fe40000004100 */
[----:B------:R-:W-:Y:S02]  /*0920*/  HADD2.F32 R201, -RZ, R128.H1_H1 ;  /* 0x30000080ffc97230 */ /* 0x000fe40000004100 */
[----:B------:R-:W-:Y:S01]  /*0930*/  FADD.FTZ R3, -R195, R173 ;  /* 0x000000adc3037221 */ /* 0x000fe20000010100 */
[----:B------:R-:W-:Y:S02]  /*0940*/  HADD2.F32 R150, -RZ, R153.H0_H0 ;  /* 0x20000099ff967230 */ /* 0x000fe40000004100 */
[----:B------:R-:W-:-:S02]  /*0950*/  HADD2.F32 R151, -RZ, R154.H0_H0 ;  /* 0x2000009aff977230 */ /* 0x000fc40000004100 */
[--C-:B------:R-:W-:Y:S02]  /*0960*/  HADD2.F32 R167, -RZ, R142.reuse.H0_H0 ;  /* 0x2000008effa77230 */ /* 0x100fe40000004100 */
[----:B------:R-:W-:Y:S02]  /*0970*/  HADD2.F32 R170, -RZ, R142.H1_H1 ;  /* 0x3000008effaa7230 */ /* 0x000fe40000004100 */
[----:B------:R-:W-:Y:S02]  /*0980*/  HADD2.F32 R144, -RZ, R144.H1_H1 ;  /* 0x30000090ff907230 */ /* 0x000fe40000004100 */
[----:B------:R-:W-:Y:S02]  /*0990*/  HADD2.F32 R187, -RZ, R146.H0_H0 ;  /* 0x20000092ffbb7230 */ /* 0x000fe40000004100 */
[----:B------:R-:W-:Y:S02]  /*09a0*/  HADD2.F32 R189, -RZ, R147.H1_H1 ;  /* 0x30000093ffbd7230 */ /* 0x000fe40000004100 */
[----:B------:R-:W-:-:S02]  /*09b0*/  HADD2.F32 R128, -RZ, R129.H0_H0 ;  /* 0x20000081ff807230 */ /* 0x000fc40000004100 */
[----:B------:R-:W-:Y:S02]  /*09c0*/  HADD2.F32 R199, -RZ, R129.H1_H1 ;  /* 0x30000081ffc77230 */ /* 0x000fe40000004100 */
[----:B------:R-:W-:Y:S02]  /*09d0*/  HADD2.F32 R152, -RZ, R152.H1_H1 ;  /* 0x30000098ff987230 */ /* 0x000fe40000004100 */
[----:B------:R-:W-:Y:S02]  /*09e0*/  HADD2.F32 R153, -RZ, R153.H1_H1 ;  /* 0x30000099ff997230 */ /* 0x000fe40000004100 */
[----:B------:R-:W-:Y:S02]  /*09f0*/  HADD2.F32 R154, -RZ, R154.H1_H1 ;  /* 0x3000009aff9a7230 */ /* 0x000fe40000004100 */
[--C-:B-1----:R-:W-:Y:S02]  /*0a00*/  HADD2.F32 R164, -RZ, R155.reuse.H0_H0 ;  /* 0x2000009bffa47230 */ /* 0x102fe40000004100 */
[----:B------:R-:W-:-:S02]  /*0a10*/  HADD2.F32 R184, -RZ, R155.H1_H1 ;  /* 0x3000009bffb87230 */ /* 0x000fc40000004100 */
[--C-:B------:R-:W-:Y:S02]  /*0a20*/  HADD2.F32 R142, -RZ, R145.reuse.H0_H0 ;  /* 0x20000091ff8e7230 */ /* 0x100fe40000004100 */
[----:B------:R-:W-:Y:S02]  /*0a30*/  HADD2.F32 R186, -RZ, R145.H1_H1 ;  /* 0x30000091ffba7230 */ /* 0x000fe40000004100 */
[----:B------:R-:W-:Y:S01]  /*0a40*/  FADD.FTZ R145, -R195, R178 ;  /* 0x000000b2c3917221 */ /* 0x000fe20000010100 */
[----:B------:R-:W-:Y:S02]  /*0a50*/  HADD2.F32 R146, -RZ, R146.H1_H1 ;  /* 0x30000092ff927230 */ /* 0x000fe40000004100 */
[----:B------:R-:W-:Y:S02]  /*0a60*/  HADD2.F32 R188, -RZ, R147.H0_H0 ;  /* 0x20000093ffbc7230 */ /* 0x000fe40000004100 */
[--C-:B------:R-:W-:Y:S02]  /*0a70*/  HADD2.F32 R191, -RZ, R130.reuse.H0_H0 ;  /* 0x20000082ffbf7230 */ /* 0x100fe40000004100 */
[----:B------:R-:W-:-:S02]  /*0a80*/  HADD2.F32 R197, -RZ, R130.H1_H1 ;  /* 0x30000082ffc57230 */ /* 0x000fc40000004100 */
[--C-:B------:R-:W-:Y:S02]  /*0a90*/  HADD2.F32 R193, -RZ, R131.reuse.H0_H0 ;  /* 0x20000083ffc17230 */ /* 0x100fe40000004100 */
[----:B------:R-:W-:Y:S02]  /*0aa0*/  HADD2.F32 R129, -RZ, R131.H1_H1 ;  /* 0x30000083ff817230 */ /* 0x000fe40000004100 */
[C---:B------:R-:W-:Y:S01]  /*0ab0*/  FADD.FTZ R147, -R195.reuse, R180 ;  /* 0x000000b4c3937221 */ /* 0x040fe20000010100 */
[C---:B------:R-:W-:Y:S01]  /*0ac0*/  FADD.FTZ R155, -R195.reuse, R148 ;  /* 0x00000094c39b7221 */ /* 0x040fe20000010100 */
[--C-:B------:R-:W-:Y:S02]  /*0ad0*/  HADD2.F32 R165, -RZ, R141.reuse.H0_H0 ;  /* 0x2000008dffa57230 */ /* 0x100fe40000004100 */
[----:B------:R-:W-:Y:S01]  /*0ae0*/  FMUL.FTZ R148, R40, R171 ;  /* 0x000000ab28947220 */ /* 0x000fe20000410000 */
[----:B------:R-:W-:Y:S02]  /*0af0*/  HADD2.F32 R168, -RZ, R141.H1_H1 ;  /* 0x3000008dffa87230 */ /* 0x000fe40000004100 */
[----:B------:R-:W-:Y:S01]  /*0b00*/  FADD.FTZ R141, -R195, R174 ;  /* 0x000000aec38d7221 */ /* 0x000fe20000010100 */
[----:B------:R-:W-:-:S02]  /*0b10*/  HADD2.F32 R161, -RZ, R149.H0_H0 ;  /* 0x20000095ffa17230 */ /* 0x000fc40000004100 */
[C---:B------:R-:W-:Y:S01]  /*0b20*/  FADD.FTZ R213, -R195.reuse, R144 ;  /* 0x00000090c3d57221 */ /* 0x040fe20000010100 */
[----:B------:R-:W-:Y:S02]  /*0b30*/  HADD2.F32 R160, -RZ, R149.H1_H1 ;  /* 0x30000095ffa07230 */ /* 0x000fe40000004100 */
[C---:B------:R-:W-:Y:S01]  /*0b40*/  FADD.FTZ R219, -R195.reuse, R187 ;  /* 0x000000bbc3db7221 */ /* 0x040fe20000010100 */
[--C-:B------:R-:W-:Y:S02]  /*0b50*/  HADD2.F32 R169, -RZ, R143.reuse.H0_H0 ;  /* 0x2000008fffa97230 */ /* 0x100fe40000004100 */
[C---:B------:R-:W-:Y:S01]  /*0b60*/  FADD.FTZ R225, -R195.reuse, R189 ;  /* 0x000000bdc3e17221 */ /* 0x040fe20000010100 */
[----:B------:R-:W-:Y:S02]  /*0b70*/  HADD2.F32 R172, -RZ, R143.H1_H1 ;  /* 0x3000008fffac7230 */ /* 0x000fe40000004100 */
[C---:B-----5:R-:W-:Y:S01]  /*0b80*/  FMUL.FTZ R3, R2.reuse, R3 ;  /* 0x0000000302037220 */ /* 0x060fe20000410000 */
        /* <DEDUP_REMOVED lines=25> */
[----:B------:R-:W-:-:S02]  /*0d20*/  HADD2.F32 R195, -RZ, R124.H0_H0 ;  /* 0x2000007cffc37230 */ /* 0x000fc40000004100 */
[C---:B------:R-:W-:Y:S01]  /*0d30*/  FMUL.FTZ R145, R2.reuse, R147 ;  /* 0x0000009302917220 */ /* 0x040fe20000410000 */
[----:B------:R-:W-:Y:S02]  /*0d40*/  HADD2.F32 R130, -RZ, R124.H1_H1 ;  /* 0x3000007cff827230 */ /* 0x000fe40000004100 */
[----:B------:R-:W-:Y:S01]  /*0d50*/  FMUL.FTZ R147, R41, R162 ;  /* 0x000000a229937220 */ /* 0x000fe20000410000 */
[--C-:B------:R-:W-:Y:S02]  /*0d60*/  HADD2.F32 R139, -RZ, R125.reuse.H0_H0 ;  /* 0x2000007dff8b7230 */ /* 0x100fe40000004100 */
[----:B------:R-:W-:Y:S01]  /*0d70*/  FADD.FTZ R176, RZ, R148 ;  /* 0x00000094ffb07221 */ /* 0x000fe20000010000 */
[----:B------:R-:W-:Y:S02]  /*0d80*/  HADD2.F32 R128, -RZ, R125.H1_H1 ;  /* 0x3000007dff807230 */ /* 0x000fe40000004100 */
[----:B------:R-:W-:Y:S01]  /*0d90*/  FMUL.FTZ R140, R2, R141 ;  /* 0x0000008d028c7220 */ /* 0x000fe20000410000 */
[----:B------:R-:W-:-:S02]  /*0da0*/  HADD2.F32 R125, -RZ, R127.H0_H0 ;  /* 0x2000007fff7d7230 */ /* 0x000fc40000004100 */
[----:B------:R-:W-:Y:S02]  /*0db0*/  HADD2.F32 R124, -RZ, R127.H1_H1 ;  /* 0x3000007fff7c7230 */ /* 0x000fe40000004100 */
[----:B------:R-:W-:Y:S01]  /*0dc0*/  FFMA.FTZ R127, R3, R148, RZ ;  /* 0x00000094037f7223 */ /* 0x000fe200000100ff */
[C---:B------:R-:W-:Y:S01]  /*0dd0*/  FMUL.FTZ R142, R2.reuse, R143 ;  /* 0x0000008f028e7220 */ /* 0x040fe20000410000 */
[C---:B------:R-:W-:Y:S01]  /*0de0*/  FMUL.FTZ R143, R2.reuse, R177 ;  /* 0x000000b1028f7220 */ /* 0x040fe20000410000 */
[----:B------:R-:W-:Y:S01]  /*0df0*/  FMUL.FTZ R146, R2, R149 ;  /* 0x0000009502927220 */ /* 0x000fe20000410000 */
        /* <DEDUP_REMOVED lines=8> */
[----:B------:R-:W-:Y:S01]  /*0e80*/  FMUL.FTZ R149, R43, R160 ;  /* 0x000000a02b957220 */ /* 0x000fe20000410000 */
[----:B------:R-:W-:Y:S01]  /*0e90*/  FADD.FTZ R102, R102, R157 ;  /* 0x0000009d66667221 */ /* 0x000fe20000010000 */
[-C--:B------:R-:W-:Y:S01]  /*0ea0*/  FFMA.FTZ R50, R145, R157.reuse, R50 ;  /* 0x0000009d91327223 */ /* 0x080fe20000010032 */
[----:B------:R-:W-:Y:S01]  /*0eb0*/  FMUL.FTZ R154, R38, R157 ;  /* 0x0000009d269a7220 */ /* 0x000fe20000410000 */
[----:B------:R-:W-:Y:S01]  /*0ec0*/  FMUL.FTZ R156, R2, R173 ;  /* 0x000000ad029c7220 */ /* 0x000fe20000410000 */
[----:B------:R-:W-:Y:S01]  /*0ed0*/  FADD.FTZ R180, R177, R150 ;  /* 0x00000096b1b47221 */ /* 0x000fe20000010000 */
[----:B------:R-:W-:Y:S01]  /*0ee0*/  FADD.FTZ R101, R101, R158 ;  /* 0x0000009e65657221 */ /* 0x000fe20000010000 */
[-C--:B------:R-:W-:Y:S01]  /*0ef0*/  FFMA.FTZ R49, R144, R158.reuse, R49 ;  /* 0x0000009e90317223 */ /* 0x080fe20000010031 */
[----:B------:R-:W-:Y:S01]  /*0f00*/  FMUL.FTZ R151, R37, R158 ;  /* 0x0000009e25977220 */ /* 0x000fe20000410000 */
        /* <DEDUP_REMOVED lines=19> */
[----:B------:R-:W-:Y:S01]  /*1040*/  FADD.FTZ R105, R105, R162 ;  /* 0x000000a269697221 */ /* 0x000fe20000010000 */
[----:B------:R-:W-:Y:S01]  /*1050*/  FFMA.FTZ R45, R140, R162, R45 ;  /* 0x000000a28c2d7223 */ /* 0x000fe2000001002d */
[----:B------:R-:W-:Y:S01]  /*1060*/  FMUL.FTZ R161, R2, R207 ;  /* 0x000000cf02a17220 */ /* 0x000fe20000410000 */
[----:B------:R-:W-:Y:S01]  /*1070*/  FADD.FTZ R98, R98, R165 ;  /* 0x000000a562627221 */ /* 0x000fe20000010000 */
[-C--:B------:R-:W-:Y:S01]  /*1080*/  FFMA.FTZ R54, R157, R165.reuse, R54 ;  /* 0x000000a59d367223 */ /* 0x080fe20000010036 */
[----:B------:R-:W-:Y:S01]  /*1090*/  FMUL.FTZ R166, R34, R165 ;  /* 0x000000a522a67220 */ /* 0x000fe20000410000 */
[----:B------:R-:W-:Y:S01]  /*10a0*/  FFMA.FTZ R180, R142, R149, R127 ;  /* 0x000000958eb47223 */ /* 0x000fe2000001007f */
[----:B------:R-:W-:Y:S01]  /*10b0*/  FMUL.FTZ R162, R2, R209 ;  /* 0x000000d102a27220 */ /* 0x000fe20000410000 */
[----:B------:R-:W-:Y:S01]  /*10c0*/  FADD.FTZ R99, R99, R168 ;  /* 0x000000a863637221 */ /* 0x000fe20000010000 */
[-C--:B------:R-:W-:Y:S01]  /*10d0*/  FFMA.FTZ R55, R158, R168.reuse, R55 ;  /* 0x000000a89e377223 */ /* 0x080fe20000010037 */
        /* <DEDUP_REMOVED lines=8> */
[----:B------:R-:W-:-:S02]  /*1160*/  HADD2.F32 R179, -RZ, R136.H0_H0 ;  /* 0x20000088ffb37230 */ /* 0x000fc40000004100 */
[----:B------:R-:W-:Y:S01]  /*1170*/  FADD.FTZ R104, R104, R171 ;  /* 0x000000ab68687221 */ /* 0x000fe20000010000 */
[----:B------:R-:W-:Y:S01]  /*1180*/  FFMA.FTZ R44, R3, R171, R44 ;  /* 0x000000ab032c7223 */ /* 0x000fe2000001002c */
[----:B------:R-:W-:Y:S01]  /*1190*/  FADD.FTZ R94, R94, R169 ;  /* 0x000000a95e5e7221 */ /* 0x000fe20000010000 */
[-C--:B------:R-:W-:Y:S01]  /*11a0*/  FFMA.FTZ R58, R161, R169.reuse, R58 ;  /* 0x000000a9a13a7223 */ /* 0x080fe2000001003a */
[----:B------:R-:W-:Y:S01]  /*11b0*/  FMUL.FTZ R170, R30, R169 ;  /* 0x000000a91eaa7220 */ /* 0x000fe20000410000 */
[----:B------:R-:W-:Y:S01]  /*11c0*/  FFMA.FTZ R127, R143, R152, R180 ;  /* 0x000000988f7f7223 */ /* 0x000fe200000100b4 */
[----:B------:R-:W-:Y:S02]  /*11d0*/  HADD2.F32 R136, -RZ, R136.H1_H1 ;  /* 0x30000088ff887230 */ /* 0x000fe40000004100 */
[----:B------:R-:W-:Y:S01]  /*11e0*/  FADD.FTZ R95, R95, R172 ;  /* 0x000000ac5f5f7221 */ /* 0x000fe20000010000 */
[-C--:B------:R-:W-:Y:S01]  /*11f0*/  FFMA.FTZ R59, R162, R172.reuse, R59 ;  /* 0x000000aca23b7223 */ /* 0x080fe2000001003b */
[----:B------:R-:W-:Y:S01]  /*1200*/  FMUL.FTZ R169, R31, R172 ;  /* 0x000000ac1fa97220 */ /* 0x000fe20000410000 */
        /* <DEDUP_REMOVED lines=12> */
[----:B------:R-:W-:-:S02]  /*12d0*/  HADD2.F32 R181, -RZ, R137.H0_H0 ;  /* 0x20000089ffb57230 */ /* 0x000fc40000004100 */
[----:B------:R-:W-:Y:S01]  /*12e0*/  FADD.FTZ R183, R136, R153 ;  /* 0x0000009988b77221 */ /* 0x000fe20000010000 */
[----:B------:R-:W-:Y:S01]  /*12f0*/  FFMA.FTZ R184, R146, R153, R127 ;  /* 0x0000009992b87223 */ /* 0x000fe2000001007f */
[----:B------:R-:W-:Y:S02]  /*1300*/  HADD2.F32 R134, -RZ, R137.H1_H1 ;  /* 0x30000089ff867230 */ /* 0x000fe40000004100 */
        /* <DEDUP_REMOVED lines=25> */
[C---:B------:R-:W-:Y:S02]  /*14a0*/  FMUL.FTZ R177, R2.reuse, R223 ;  /* 0x000000df02b17220 */ /* 0x040fe40000410000 */
        /* <DEDUP_REMOVED lines=17> */
[----:B------:R-:W-:Y:S02]  /*15c0*/  HADD2.F32 R138, -RZ, R138.H1_H1 ;  /* 0x3000008aff8a7230 */ /* 0x000fe40000004100 */
[----:B------:R-:W-:Y:S01]  /*15d0*/  FADD.FTZ R135, R134, R181 ;  /* 0x000000b586877221 */ /* 0x000fe20000010000 */
[----:B------:R-:W-:Y:S01]  /*15e0*/  FFMA.FTZ R132, R174, R181, R127 ;  /* 0x000000b5ae847223 */ /* 0x000fe2000001007f */
[C---:B------:R-:W-:Y:S01]  /*15f0*/  FMUL.FTZ R176, R2.reuse, R221 ;  /* 0x000000dd02b07220 */ /* 0x040fe20000410000 */
[----:B------:R-:W-:Y:S01]  /*1600*/  FMUL.FTZ R183, R21, R138 ;  /* 0x0000008a15b77220 */ /* 0x000fe20000410000 */
[----:B------:R-:W-:Y:S01]  /*1610*/  FADD.FTZ R134, R135, R184 ;  /* 0x000000b887867221 */ /* 0x000fe20000010000 */
        /* <DEDUP_REMOVED lines=28> */
[C---:B------:R-:W-:Y:S01]  /*17e0*/  FMUL.FTZ R191, R2.reuse, R191 ;  /* 0x000000bf02bf7220 */ /* 0x040fe20000410000 */
[----:B------:R-:W-:Y:S01]  /*17f0*/  FADD.FTZ R130, R135, R132 ;  /* 0x0000008487827221 */ /* 0x000fe20000010000 */
[----:B------:R-:W-:Y:S01]  /*1800*/  FFMA.FTZ R127, R189, R132, R128 ;  /* 0x00000084bd7f7223 */ /* 0x000fe20000010080 */
[----:B------:R-:W-:Y:S02]  /*1810*/  HADD2.F32 R126, -RZ, R126.H1_H1 ;  /* 0x3000007eff7e7230 */ /* 0x000fe40000004100 */
        /* <DEDUP_REMOVED lines=28> */
.L_x_8037:
        /* <DEDUP_REMOVED lines=19> */
.L_x_8038:
        /* <DEDUP_REMOVED lines=32> */
.L_x_8040:
[----:B------:R-:W-:Y:S05]  /*1d10*/  BSYNC.RECONVERGENT B0 ;  /* 0x0000000000007941 */ /* 0x000fea0003800200 */
.L_x_8039:
        /* <DEDUP_REMOVED lines=22> */
[----:B------:R-:W-:Y:S01]  /*1e80*/  IMAD R126, R133, R198, RZ ;  /* 0x000000c6857e7224 */ /* 0x000fe200078e02ff */
[----:B------:R-:W-:Y:S01]  /*1e90*/  @P2 LEA.HI R196, R125, R196, RZ, 0x3 ;  /* 0x000000c47dc42211 */ /* 0x000fe200078f18ff */
[----:B-1----:R-:W-:Y:S01]  /*1ea0*/  FADD.FTZ R199, R199, R128 ;  /* 0x00000080c7c77221 */ /* 0x002fe20000010000 */
[----:B------:R-:W-:-:S02]  /*1eb0*/  FADD.FTZ R124, R124, R129 ;  /* 0x000000817c7c7221 */ /* 0x000fc40000010000 */
[----:B------:R-:W-:Y:S01]  /*1ec0*/  SHF.R.S32.HI R127, RZ, 0x1f, R126 ;  /* 0x0000001fff7f7819 */ /* 0x000fe2000001147e */
[----:B------:R-:W-:Y:S01]  /*1ed0*/  FADD.FTZ R129, R130, R199 ;  /* 0x000000c782817221 */ /* 0x000fe20000010000 */
[----:B------:R-:W-:Y:S01]  /*1ee0*/  FADD.FTZ R124, R131, R124 ;  /* 0x0000007c837c7221 */ /* 0x000fe20000010000 */
[----:B------:R-:W-:Y:S02]  /*1ef0*/  MOV R131, RZ ;  /* 0x000000ff00837202 */ /* 0x000fe40000000f00 */
[----:B------:R-:W-:Y:S01]  /*1f00*/  FMUL.FTZ R129, R129, UR15 ;  /* 0x0000000f81817c20 */ /* 0x000fe20008410000 */
[----:B------:R-:W-:Y:S01]  /*1f10*/  LEA.HI R126, R127, R126, RZ, 0x3 ;  /* 0x0000007e7f7e7211 */ /* 0x000fe200078f18ff */
[----:B------:R-:W-:Y:S01]  /*1f20*/  FMUL.FTZ R128, R124, UR15 ;  /* 0x0000000f7c807c20 */ /* 0x000fe20008410000 */
[-C--:B------:R-:W-:Y:S02]  /*1f30*/  @P2 LEA.HI.SX32 R131, R196, R197.reuse, 0x1d ;  /* 0x000000c5c4832211 */ /* 0x080fe400078feaff */
[----:B------:R-:W-:-:S02]  /*1f40*/  LEA.HI.SX32 R199, R126, R197, 0x1d ;  /* 0x000000c57ec77211 */ /* 0x000fc400078feaff */
        /* <DEDUP_REMOVED lines=16> */
.L_x_8043:
        /* <DEDUP_REMOVED lines=9> */
.L_x_8044:
        /* <DEDUP_REMOVED lines=9> */
.L_x_8045:
        /* <DEDUP_REMOVED lines=9> */
.L_x_8046:
        /* <DEDUP_REMOVED lines=9> */
.L_x_8047:
        /* <DEDUP_REMOVED lines=9> */
.L_x_8048:
        /* <DEDUP_REMOVED lines=9> */
.L_x_8049:
        /* <DEDUP_REMOVED lines=10> */
.L_x_8042:
        /* <DEDUP_REMOVED lines=45> */
[----:B------:R-:W-:Y:S01]  /*2720*/  @P2 F2FP.F16.F32.PACK_AB R125, RZ, R112 ;  /* 0x00000070ff7d223e */ /* 0x000fe200000000ff */
[----:B-1----:R-:W-:-:S03]  /*2730*/  @P2 FMUL.FTZ R112, R205, R114 ;  /* 0x00000072cd702220 */ /* 0x002fc60000410000 */
[----:B------:R-:W-:Y:S01]  /*2740*/  @P2 F2FP.F16.F32.PACK_AB R127, RZ, R113 ;  /* 0x00000071ff7f223e */ /* 0x000fe200000000ff */
[----:B------:R-:W-:Y:S01]  /*2750*/  FADD.FTZ R113, R153, -R204 ;  /* 0x800000cc99717221 */ /* 0x000fe20000010000 */
[----:B------:R-:W-:Y:S02]  /*2760*/  @P2 F2FP.F16.F32.PACK_AB R126, RZ, R112 ;  /* 0x00000070ff7e223e */ /* 0x000fe400000000ff */
[----:B------:R-:W-:Y:S01]  /*2770*/  F2FP.F16.F32.PACK_AB R112, R203, R198 ;  /* 0x000000c6cb70723e */ /* 0x000fe200000000ff */
[----:B---3--:R-:W-:Y:S01]  /*2780*/  @P2 FMUL.FTZ R114, R207, R130 ;  /* 0x00000082cf722220 */ /* 0x008fe20000410000 */
        /* <DEDUP_REMOVED lines=9> */
[----:B------:R-:W-:Y:S02]  /*2820*/  @P2 PRMT R109, R109, 0x5410, R126 ;  /* 0x000054106d6d2816 */ /* 0x000fe4000000007e */
[----:B------:R-:W-:Y:S02]  /*2830*/  F2FP.F16.F32.PACK_AB R115, R198, R201 ;  /* 0x000000c9c673723e */ /* 0x000fe400000000ff */
[----:B------:R-:W-:-:S02]  /*2840*/  @P2 PRMT R110, R110, 0x5410, R130 ;  /* 0x000054106e6e2816 */ /* 0x000fc40000000082 */
[----:B------:R-:W-:Y:S01]  /*2850*/  @P2 PRMT R111, R196, 0x7610, R111 ;  /* 0x00007610c46f2816 */ /* 0x000fe2000000006f */
[----:B------:R-:W-:Y:S06]  /*2860*/  @!P2 BRA `(.L_x_8050) ;  /* 0x000000080040a947 */ /* 0x000fec0003800000 */
[----:B------:R-:W-:-:S05]  /*2870*/  FMUL.FTZ R124, R198, UR16 ;  /* 0x00000010c67c7c20 */ /* 0x000fca0008410000 */
[----:B------:R-:W-:-:S04]  /*2880*/  F2FP.F16.F32.PACK_AB R124, RZ, R124 ;  /* 0x0000007cff7c723e */ /* 0x000fc800000000ff */
[----:B------:R-:W-:Y:S01]  /*2890*/  PRMT R111, R111, 0x5410, R124 ;  /* 0x000054106f6f7816 */ /* 0x000fe2000000007c */
[----:B------:R-:W-:Y:S06]  /*28a0*/  BRA `(.L_x_8050) ;  /* 0x0000000800307947 */ /* 0x000fec0003800000 */
.L_x_8041:
        /* <DEDUP_REMOVED lines=71> */
.L_x_8051:
        /* <DEDUP_REMOVED lines=23> */
[C---:B------:R-:W-:Y:S01]  /*2e90*/  @P3 FFMA.FTZ R130, R2.reuse, R203, R130 ;  /* 0x000000cb02823223 */ /* 0x040fe20000010082 */
[----:B------:R-:W-:Y:S01]  /*2ea0*/  @P3 FFMA.FTZ R201, R2, R124, R201 ;  /* 0x0000007c02c93223 */ /* 0x000fe200000100c9 */
[----:B------:R-:W-:Y:S01]  /*2eb0*/  @P3 FADD.FTZ R125, R150, -R125 ;  /* 0x8000007d967d3221 */ /* 0x000fe20000010000 */
[----:B------:R-:W3:Y:S01]  /*2ec0*/  @P2 LDC R196, c[0x0][0x40c] ;  /* 0x00010300ffc42b82 */ /* 0x000ee20000000800 */
[----:B------:R-:W-:-:S02]  /*2ed0*/  HADD2.F32 R203, -RZ, R11.H0_H0 ;  /* 0x2000000bffcb7230 */ /* 0x000fc40000004100 */
[-C--:B------:R-:W-:Y:S01]  /*2ee0*/  @P3 FFMA.FTZ R124, R146, R128.reuse, R129 ;  /* 0x00000080927c3223 */ /* 0x080fe20000010081 */
[C---:B------:R-:W-:Y:S01]  /*2ef0*/  @P3 FFMA.FTZ R127, R2.reuse, R125, R127 ;  /* 0x0000007d027f3223 */ /* 0x040fe2000001007f */
[----:B------:R-:W-:Y:S01]  /*2f00*/  @P3 FFMA.FTZ R125, R145, R128, R129 ;  /* 0x00000080917d3223 */ /* 0x000fe20000010081 */
[----:B------:R-:W-:Y:S01]  /*2f10*/  @P3 FFMA.FTZ R200, R2, R205, R200 ;  /* 0x000000cd02c83223 */ /* 0x000fe200000100c8 */
[----:B------:R-:W-:Y:S02]  /*2f20*/  HADD2.F32 R205, -RZ, R11.H1_H1 ;  /* 0x3000000bffcd7230 */ /* 0x000fe40000004100 */
[----:B------:R-:W-:Y:S01]  /*2f30*/  @P3 FADD.FTZ R124, R153, -R124 ;  /* 0x8000007c997c3221 */ /* 0x000fe20000010000 */
[----:B------:R-:W4:Y:S01]  /*2f40*/  @P2 LDC R204, c[0x0][0x40c] ;  /* 0x00010300ffcc2b82 */ /* 0x000f220000000800 */
[----:B------:R-:W-:Y:S01]  /*2f50*/  @P3 FADD.FTZ R125, R154, -R125 ;  /* 0x8000007d9a7d3221 */ /* 0x000fe20000010000 */
[----:B-1----:R-:W-:Y:S01]  /*2f60*/  @P2 FMUL.FTZ R115, R114, R115 ;  /* 0x0000007372732220 */ /* 0x002fe20000410000 */
[----:B0-----:R-:W-:Y:S01]  /*2f70*/  @P2 FMUL.FTZ R126, R127, R126 ;  /* 0x0000007e7f7e2220 */ /* 0x001fe20000410000 */
[C---:B------:R-:W-:Y:S01]  /*2f80*/  @P3 FFMA.FTZ R205, R2.reuse, R124, R205 ;  /* 0x0000007c02cd3223 */ /* 0x040fe200000100cd */
[----:B------:R-:W-:-:S02]  /*2f90*/  @P3 FFMA.FTZ R203, R2, R125, R203 ;  /* 0x0000007d02cb3223 */ /* 0x000fc400000100cb */
[----:B------:R-:W-:Y:S01]  /*2fa0*/  @P2 F2FP.F16.F32.PACK_AB R125, RZ, R115 ;  /* 0x00000073ff7d223e */ /* 0x000fe200000000ff */
[----:B------:R-:W0:Y:S01]  /*2fb0*/  @P2 LDC R207, c[0x0][0x40c] ;  /* 0x00010300ffcf2b82 */ /* 0x000e220000000800 */
[----:B--2---:R-:W-:Y:S01]  /*2fc0*/  @P2 FMUL.FTZ R112, R113, R112 ;  /* 0x0000007071702220 */ /* 0x004fe20000410000 */
[----:B------:R-:W-:-:S04]  /*2fd0*/  @P2 F2FP.F16.F32.PACK_AB R126, RZ, R126 ;  /* 0x0000007eff7e223e */ /* 0x000fc800000000ff */
[----:B------:R-:W-:Y:S02]  /*2fe0*/  @P2 F2FP.F16.F32.PACK_AB R124, RZ, R112 ;  /* 0x00000070ff7c223e */ /* 0x000fe400000000ff */
[----:B------:R-:W1:Y:S01]  /*2ff0*/  @P2 LDC R209, c[0x0][0x40c] ;  /* 0x00010300ffd12b82 */ /* 0x000e620000000800 */
[----:B---3--:R-:W-:Y:S01]  /*3000*/  @P2 FMUL.FTZ R115, R201, R196 ;  /* 0x000000c4c9732220 */ /* 0x008fe20000410000 */
[----:B------:R-:W-:Y:S02]  /*3010*/  @P2 PRMT R108, R124, 0x7610, R108 ;  /* 0x000076107c6c2816 */ /* 0x000fe4000000006c */
[----:B------:R-:W-:Y:S02]  /*3020*/  @P2 PRMT R109, R126, 0x7610, R109 ;  /* 0x000076107e6d2816 */ /* 0x000fe4000000006d */
[----:B------:R-:W-:Y:S02]  /*3030*/  @P2 F2FP.F16.F32.PACK_AB R198, RZ, R115 ;  /* 0x00000073ffc6223e */ /* 0x000fe400000000ff */
[----:B------:R-:W2:Y:S01]  /*3040*/  @P2 LDC R206, c[0x0][0x40c] ;  /* 0x00010300ffce2b82 */ /* 0x000ea20000000800 */
[----:B----4-:R-:W-:Y:S01]  /*3050*/  @P2 FMUL.FTZ R204, R203, R204 ;  /* 0x000000cccbcc2220 */ /* 0x010fe20000410000 */
[----:B------:R-:W-:-:S02]  /*3060*/  @P2 PRMT R110, R198, 0x7610, R110 ;  /* 0x00007610c66e2816 */ /* 0x000fc4000000006e */
[----:B------:R-:W-:Y:S02]  /*3070*/  F2FP.F16.F32.PACK_AB R115, R205, R203 ;  /* 0x000000cbcd73723e */ /* 0x000fe400000000ff */
        /* <DEDUP_REMOVED lines=12> */
[----:B------:R-:W-:-:S04]  /*3140*/  @P2 PRMT R110, R110, 0x5410, R202 ;  /* 0x000054106e6e2816 */ /* 0x000fc800000000ca */
[----:B------:R-:W-:-:S04]  /*3150*/  @P2 F2FP.F16.F32.PACK_AB R206, RZ, R206 ;  /* 0x000000ceffce223e */ /* 0x000fc800000000ff */
[----:B------:R-:W-:-:S07]  /*3160*/  @P2 PRMT R111, R111, 0x5410, R206 ;  /* 0x000054106f6f2816 */ /* 0x000fce00000000ce */
.L_x_8050:
        /* <DEDUP_REMOVED lines=80> */
.L_x_8053:
        /* <DEDUP_REMOVED lines=66> */
.L_x_8052:
        /* <DEDUP_REMOVED lines=23> */
[----:B------:R-:W-:Y:S01]  /*3c00*/  @P2 F2FP.F16.F32.PACK_AB R124, RZ, R113 ;  /* 0x00000071ff7c223e */ /* 0x000fe200000000ff */
[----:B------:R-:W-:Y:S01]  /*3c10*/  FFMA.FTZ R113, R157, R128, R129 ;  /* 0x000000809d717223 */ /* 0x000fe20000010081 */
[----:B-1----:R-:W-:-:S04]  /*3c20*/  @P2 FMUL.FTZ R112, R198, R115 ;  /* 0x00000073c6702220 */ /* 0x002fc80000410000 */
[----:B------:R-:W1:Y:S01]  /*3c30*/  @P2 LDC R130, c[0x0][0x40c] ;  /* 0x00010300ff822b82 */ /* 0x000e620000000800 */
[----:B------:R-:W-:Y:S01]  /*3c40*/  FADD.FTZ R113, R166, -R113 ;  /* 0x80000071a6717221 */ /* 0x000fe20000010000 */
[----:B------:R-:W-:-:S03]  /*3c50*/  @P2 F2FP.F16.F32.PACK_AB R115, RZ, R112 ;  /* 0x00000070ff73223e */ /* 0x000fc600000000ff */
        /* <DEDUP_REMOVED lines=14> */
[----:B------:R-:W-:Y:S02]  /*3d40*/  @P2 F2FP.F16.F32.PACK_AB R125, RZ, R112 ;  /* 0x00000070ff7d223e */ /* 0x000fe400000000ff */
[----:B------:R-:W-:Y:S01]  /*3d50*/  @P2 F2FP.F16.F32.PACK_AB R127, RZ, R113 ;  /* 0x00000071ff7f223e */ /* 0x000fe200000000ff */
[----:B-1----:R-:W-:Y:S01]  /*3d60*/  @P2 FMUL.FTZ R112, R203, R130 ;  /* 0x00000082cb702220 */ /* 0x002fe20000410000 */
[----:B------:R-:W-:Y:S01]  /*3d70*/  FFMA.FTZ R130, R162, R128, R129 ;  /* 0x00000080a2827223 */ /* 0x000fe20000010081 */
[----:B------:R-:W-:Y:S02]  /*3d80*/  @P2 PRMT R108, R115, 0x7610, R108 ;  /* 0x00007610736c2816 */ /* 0x000fe4000000006c */
[----:B------:R-:W-:Y:S01]  /*3d90*/  @P2 PRMT R109, R125, 0x7610, R109 ;  /* 0x000076107d6d2816 */ /* 0x000fe2000000006d */
        /* <DEDUP_REMOVED lines=8> */
[----:B--2---:R-:W-:Y:S01]  /*3e20*/  @P2 FMUL.FTZ R196, R204, R209 ;  /* 0x000000d1ccc42220 */ /* 0x004fe20000410000 */
[----:B------:R-:W-:Y:S02]  /*3e30*/  F2FP.F16.F32.PACK_AB R113, R203, R200 ;  /* 0x000000c8cb71723e */ /* 0x000fe400000000ff */
[----:B------:R-:W-:Y:S02]  /*3e40*/  F2FP.F16.F32.PACK_AB R114, R205, R202 ;  /* 0x000000cacd72723e */ /* 0x000fe400000000ff */
[----:B------:R-:W-:Y:S02]  /*3e50*/  @P2 F2FP.F16.F32.PACK_AB R196, RZ, R196 ;  /* 0x000000c4ffc4223e */ /* 0x000fe400000000ff */
[----:B------:R-:W-:-:S02]  /*3e60*/  @P2 PRMT R108, R108, 0x5410, R124 ;  /* 0x000054106c6c2816 */ /* 0x000fc4000000007c */
        /* <DEDUP_REMOVED lines=9> */
.L_x_8055:
        /* <DEDUP_REMOVED lines=9> */
.L_x_8056:
        /* <DEDUP_REMOVED lines=9> */
.L_x_8057:
        /* <DEDUP_REMOVED lines=9> */
.L_x_8058:
        /* <DEDUP_REMOVED lines=9> */
.L_x_8059:
        /* <DEDUP_REMOVED lines=9> */
.L_x_8060:
        /* <DEDUP_REMOVED lines=9> */
.L_x_8061:
        /* <DEDUP_REMOVED lines=9> */
.L_x_8062:
        /* <DEDUP_REMOVED lines=9> */
.L_x_8054:
        /* <DEDUP_REMOVED lines=80> */
.L_x_8064:
        /* <DEDUP_REMOVED lines=66> */
.L_x_8063:
        /* <DEDUP_REMOVED lines=71> */
.L_x_8066:
        /* <DEDUP_REMOVED lines=9> */
.L_x_8067:
        /* <DEDUP_REMOVED lines=9> */
.L_x_8068:
        /* <DEDUP_REMOVED lines=9> */
.L_x_8069:
        /* <DEDUP_REMOVED lines=9> */
.L_x_8070:
        /* <DEDUP_REMOVED lines=9> */
.L_x_8071:
        /* <DEDUP_REMOVED lines=9> */
.L_x_8072:
        /* <DEDUP_REMOVED lines=9> */
.L_x_8073:
        /* <DEDUP_REMOVED lines=9> */
.L_x_8065:
        /* <DEDUP_REMOVED lines=38> */
[C---:B------:R-:W-:Y:S01]  /*57f0*/  @P0 FFMA.FTZ R114, R2.reuse, R127, R114 ;  /* 0x0000007f02720223 */ /* 0x040fe20000010072 */
[----:B------:R-:W-:Y:S01]  /*5800*/  @P0 FFMA.FTZ R129, R2, R124, R129 ;  /* 0x0000007c02810223 */ /* 0x000fe20000010081 */
[----:B------:R-:W-:-:S02]  /*5810*/  HADD2.F32 R201, -RZ, R122.H1_H1 ;  /* 0x3000007affc97230 */ /* 0x000fc40000004100 */
[----:B------:R-:W-:Y:S01]  /*5820*/  @P0 FADD.FTZ R126, R135, -R126 ;  /* 0x8000007e877e0221 */ /* 0x000fe20000010000 */
[----:B------:R-:W4:Y:S01]  /*5830*/  @P2 LDC R207, c[0x0][0x40c] ;  /* 0x00010300ffcf2b82 */ /* 0x000f220000000800 */
[----:B------:R-:W-:Y:S01]  /*5840*/  @P0 FADD.FTZ R127, R137, -R130 ;  /* 0x80000082897f0221 */ /* 0x000fe20000010000 */
[----:B------:R-:W-:Y:S01]  /*5850*/  @P0 FADD.FTZ R124, R134, -R205 ;  /* 0x800000cd867c0221 */ /* 0x000fe20000010000 */
[----:B-1----:R-:W-:Y:S01]  /*5860*/  @P2 FMUL.FTZ R112, R115, R198 ;  /* 0x000000c673702220 */ /* 0x002fe20000410000 */
[C---:B------:R-:W-:Y:S01]  /*5870*/  @P0 FFMA.FTZ R201, R2.reuse, R126, R201 ;  /* 0x0000007e02c90223 */ /* 0x040fe200000100c9 */
[C---:B------:R-:W-:Y:S01]  /*5880*/  @P0 FFMA.FTZ R196, R2.reuse, R127, R196 ;  /* 0x0000007f02c40223 */ /* 0x040fe200000100c4 */
[----:B------:R-:W-:Y:S02]  /*5890*/  @P0 FFMA.FTZ R203, R2, R124, R203 ;  /* 0x0000007c02cb0223 */ /* 0x000fe400000100cb */
[----:B------:R-:W1:Y:S01]  /*58a0*/  @P2 LDC R204, c[0x0][0x40c] ;  /* 0x00010300ffcc2b82 */ /* 0x000e620000000800 */
[----:B------:R-:W-:Y:S01]  /*58b0*/  @P2 F2FP.F16.F32.PACK_AB R2, RZ, R112 ;  /* 0x00000070ff02223e */ /* 0x000fe200000000ff */
[----:B0-----:R-:W-:Y:S01]  /*58c0*/  @P2 FMUL.FTZ R112, R125, R200 ;  /* 0x000000c87d702220 */ /* 0x001fe20000410000 */
[----:B--2---:R-:W-:-:S04]  /*58d0*/  @P2 FMUL.FTZ R127, R129, R202 ;  /* 0x000000ca817f2220 */ /* 0x004fc80000410000 */
[----:B------:R-:W-:Y:S01]  /*58e0*/  @P2 F2FP.F16.F32.PACK_AB R124, RZ, R112 ;  /* 0x00000070ff7c223e */ /* 0x000fe200000000ff */
[----:B------:R-:W0:Y:S01]  /*58f0*/  @P2 LDC R206, c[0x0][0x40c] ;  /* 0x00010300ffce2b82 */ /* 0x000e220000000800 */
[----:B---3--:R-:W-:Y:S01]  /*5900*/  @P2 FMUL.FTZ R0, R113, R128 ;  /* 0x0000008071002220 */ /* 0x008fe20000410000 */
[----:B------:R-:W-:Y:S02]  /*5910*/  @P2 F2FP.F16.F32.PACK_AB R127, RZ, R127 ;  /* 0x0000007fff7f223e */ /* 0x000fe400000000ff */
[----:B------:R-:W-:Y:S02]  /*5920*/  @P2 PRMT R109, R124, 0x7610, R109 ;  /* 0x000076107c6d2816 */ /* 0x000fe4000000006d */
[----:B------:R-:W-:Y:S01]  /*5930*/  @P2 F2FP.F16.F32.PACK_AB R0, RZ, R0 ;  /* 0x00000000ff00223e */ /* 0x000fe200000000ff */
[----:B----4-:R-:W-:Y:S01]  /*5940*/  @P2 FMUL.FTZ R126, R114, R207 ;  /* 0x000000cf727e2220 */ /* 0x010fe20000410000 */
[----:B------:R-:W-:Y:S02]  /*5950*/  @P2 PRMT R110, R127, 0x7610, R110 ;  /* 0x000076107f6e2816 */ /* 0x000fe4000000006e */
[----:B------:R-:W-:-:S02]  /*5960*/  @P2 PRMT R108, R0, 0x7610, R108 ;  /* 0x00007610006c2816 */ /* 0x000fc4000000006c */
[----:B------:R-:W-:Y:S02]  /*5970*/  @P2 F2FP.F16.F32.PACK_AB R126, RZ, R126 ;  /* 0x0000007eff7e223e */ /* 0x000fe400000000ff */
[----:B------:R-:W-:Y:S01]  /*5980*/  F2FP.F16.F32.PACK_AB R112, R115, R113 ;  /* 0x000000717370723e */ /* 0x000fe200000000ff */
[C---:B-1----:R-:W-:Y:S01]  /*5990*/  @P2 FMUL.FTZ R128, R201.reuse, R204 ;  /* 0x000000ccc9802220 */ /* 0x042fe20000410000 */
        /* <DEDUP_REMOVED lines=15> */
.L_x_8075:
        /* <DEDUP_REMOVED lines=66> */
.L_x_8074:
        /* <DEDUP_REMOVED lines=38> */
[----:B------:R-:W-:Y:S01]  /*6110*/  @P2 F2FP.F16.F32.PACK_AB R2, RZ, R112 ;  /* 0x00000070ff02223e */ /* 0x000fe200000000ff */
        /* <DEDUP_REMOVED lines=8> */
[----:B------:R-:W-:-:S02]  /*61a0*/  F2FP.F16.F32.PACK_AB R112, R130, R129 ;  /* 0x000000818270723e */ /* 0x000fc400000000ff */
[----:B------:R-:W-:Y:S02]  /*61b0*/  @P2 PRMT R108, R0, 0x7610, R108 ;  /* 0x00007610006c2816 */ /* 0x000fe4000000006c */
[----:B------:R-:W-:Y:S01]  /*61c0*/  @P2 F2FP.F16.F32.PACK_AB R125, RZ, R114 ;  /* 0x00000072ff7d223e */ /* 0x000fe200000000ff */
[----:B0-----:R-:W-:Y:S01]  /*61d0*/  @P2 FMUL.FTZ R113, R201, R126 ;  /* 0x0000007ec9712220 */ /* 0x001fe20000410000 */
[----:B------:R-:W-:Y:S02]  /*61e0*/  FSEL R129, R128, RZ, P0 ;  /* 0x000000ff80817208 */ /* 0x000fe40000000000 */
[----:B------:R-:W-:Y:S02]  /*61f0*/  @P2 PRMT R109, R115, 0x7610, R109 ;  /* 0x00007610736d2816 */ /* 0x000fe4000000006d */
[----:B------:R-:W-:Y:S02]  /*6200*/  @P2 F2FP.F16.F32.PACK_AB R124, RZ, R113 ;  /* 0x00000071ff7c223e */ /* 0x000fe400000000ff */
[----:B------:R-:W-:Y:S01]  /*6210*/  @P2 PRMT R110, R125, 0x7610, R110 ;  /* 0x000076107d6e2816 */ /* 0x000fe2000000006e */
        /* <DEDUP_REMOVED lines=16> */
.L_x_8077:
        /* <DEDUP_REMOVED lines=16> */
.L_x_8078:
        /* <DEDUP_REMOVED lines=9> */
.L_x_8079:
        /* <DEDUP_REMOVED lines=9> */
.L_x_8080:
        /* <DEDUP_REMOVED lines=9> */
.L_x_8081:
        /* <DEDUP_REMOVED lines=9> */
.L_x_8082:
        /* <DEDUP_REMOVED lines=9> */
.L_x_8083:
        /* <DEDUP_REMOVED lines=9> */
.L_x_8084:
[----:B------:R-:W-:-:S04]  /*6780*/  @P2 F2FP.F16.F32.PACK_AB R124, RZ, R124 ;  /* 0x0000007cff7c223e */ /* 0x000fc800000000ff */
[----:B------:R-:W-:-:S07]  /*6790*/  @P2 PRMT R111, R111, 0x5410, R124 ;  /* 0x000054106f6f2816 */ /* 0x000fce000000007c */
.L_x_8076:
        /* <DEDUP_REMOVED lines=13> */
.L_x_8036:
        /* <DEDUP_REMOVED lines=25> */
.L_x_8086:
        /* <DEDUP_REMOVED lines=16> */
.L_x_15681:


//--------------------- .text._ZN10layer_norm13ln_bwd_kernelINS_13Kernel_traitsIf6__halfS2_S2_fjLj4096ELj1ELj1ELj4ELj16ENS_18Kernel_traits_baseILj4096EfS2_S2_S2_fjLj128EEEEELb0ELb1ELb0ELb0EEEvNS_9BwdParamsE --------------------------
	.section	.text._ZN10layer_norm13ln_bwd_kernelINS_13Kernel_traitsIf6__halfS2_S2_fjLj4096ELj1ELj1ELj4ELj16ENS_18Kernel_traits_baseILj4096EfS2_S2_S2_fjLj128EEEEELb0ELb1ELb0ELb0EEEvNS_9BwdParamsE,"ax",@progbits
	.align	128
        .global         _ZN10layer_norm13ln_bwd_kernelINS_13Kernel_traitsIf6__halfS2_S2_fjLj4096ELj1ELj1ELj4ELj16ENS_18Kernel_traits_baseILj4096EfS2_S2_S2_fjLj128EEEEELb0ELb1ELb0ELb0EEEvNS_9BwdParamsE
        .type           _ZN10layer_norm13ln_bwd_kernelINS_13Kernel_traitsIf6__halfS2_S2_fjLj4096ELj1ELj1ELj4ELj16ENS_18Kernel_traits_baseILj4096EfS2_S2_S2_fjLj128EEEEELb0ELb1ELb0ELb0EEEvNS_9BwdParamsE,@function
        .size           _ZN10layer_norm13ln_bwd_kernelINS_13Kernel_traitsIf6__halfS2_S2_fjLj4096ELj1ELj1ELj4ELj16ENS_18Kernel_traits_baseILj4096EfS2_S2_S2_fjLj128EEEEELb0ELb1ELb0ELb0EEEvNS_9BwdParamsE,(.L_x_15682 - _ZN10layer_norm13ln_bwd_kernelINS_13Kernel_traitsIf6__halfS2_S2_fjLj4096ELj1ELj1ELj4ELj16ENS_18Kernel_traits_baseILj4096EfS2_S2_S2_fjLj128EEEEELb0ELb1ELb0ELb0EEEvNS_9BwdParamsE)
        .other          _ZN10layer_norm13ln_bwd_kernelINS_13Kernel_traitsIf6__halfS2_S2_fjLj4096ELj1ELj1ELj4ELj16ENS_18Kernel_traits_baseILj4096EfS2_S2_S2_fjLj128EEEEELb0ELb1ELb0ELb0EEEvNS_9BwdParamsE,@"STO_CUDA_ENTRY STV_DEFAULT"
_ZN10layer_norm13ln_bwd_kernelINS_13Kernel_traitsIf6__halfS2_S2_fjLj4096ELj1ELj1ELj4ELj16ENS_18Kernel_traits_baseILj4096EfS2_S2_S2_fjLj128EEEEELb0ELb1ELb0ELb0EEEvNS_9BwdParamsE:
.text._ZN10layer_norm13ln_bwd_kernelINS_13Kernel_traitsIf6__halfS2_S2_fjLj4096ELj1ELj1ELj4ELj16ENS_18Kernel_traits_baseILj4096EfS2_S2_S2_fjLj128EEEEELb0ELb1ELb0ELb0EEEvNS_9BwdParamsE:
        /* <DEDUP_REMOVED lines=169> */
.L_x_8129:
        /* <DEDUP_REMOVED lines=27> */
[----:B---3--:R-:W-:Y:S01]  /*0c40*/  FSEL R174, R174, RZ, !P5 ;  /* 0x000000ffaeae7208 */ /* 0x008fe20006800000 */
[----:B----4-:R-:W-:-:S05]  /*0c50*/  @P0 HADD2.F32 R175, -RZ, R175.H0_H0 ;  /* 0x200000afffaf0230 */ /* 0x010fca0000004100 */
[----:B------:R-:W-:Y:S02]  /*0c60*/  @P0 R2UR UR13, R175 ;  /* 0x00000000af0d02ca */ /* 0x000fe400000e0000 */
[----:B------:R-:W-:Y:S02]  /*0c70*/  R2UR UR25, R174 ;  /* 0x00000000ae1972ca */ /* 0x000fe400000e0000 */
[----:B------:R-:W-:Y:S02]  /*0c80*/  R2UR UR24, R181 ;  /* 0x00000000b51872ca */ /* 0x000fe400000e0000 */
[----:B------:R-:W-:-:S07]  /*0c90*/  MOV R181, UR5 ;  /* 0x0000000500b57c02 */ /* 0x000fce0008000f00 */
[----:B------:R-:W-:Y:S01]  /*0ca0*/  @UP0 UMOV UR12, UR13 ;  /* 0x0000000d000c0c82 */ /* 0x000fe20008000000 */
[----:B0-----:R-:W-:-:S04]  /*0cb0*/  LEA.HI.SX32 R181, R181, R250, 0x1d ;  /* 0x000000fab5b57211 */ /* 0x001fc800078feaff */
[----:B------:R-:W-:Y:S01]  /*0cc0*/  MOV R220, R181 ;  /* 0x000000b500dc7202 */ /* 0x000fe20000000f00 */
[----:B-----5:R-:W-:Y:S06]  /*0cd0*/  @!P4 BRA `(.L_x_8089) ;  /* 0x000000040070c947 */ /* 0x020fec0003800000 */
[----:B------:R-:W0:Y:S01]  /*0ce0*/  LDC.64 R20, c[0x0][0x3a8] ;  /* 0x0000ea00ff147b82 */ /* 0x000e220000000a00 */
[----:B------:R-:W2:Y:S04]  /*0cf0*/  LDL R218, [R1+0x10] ;  /* 0x0000100001da7983 */ /* 0x000ea80000100800 */
[----:B------:R-:W3:Y:S03]  /*0d00*/  LDL R216, [R1+0x14] ;  /* 0x0000140001d87983 */ /* 0x000ee60000100800 */
[----:B------:R-:W1:Y:S01]  /*0d10*/  LDC.64 R18, c[0x0][0x428] ;  /* 0x00010a00ff127b82 */ /* 0x000e620000000a00 */
[----:B------:R-:W4:Y:S04]  /*0d20*/  LDL R251, [R1+0x1c] ;  /* 0x00001c0001fb7983 */ /* 0x000f280000100800 */
[----:B------:R-:W4:Y:S04]  /*0d30*/  LDL R252, [R1+0x18] ;  /* 0x0000180001fc7983 */ /* 0x000f280000100800 */
[----:B------:R-:W4:Y:S04]  /*0d40*/  LDL R223, [R1+0x4] ;  /* 0x0000040001df7983 */ /* 0x000f280000100800 */
[----:B------:R-:W4:Y:S01]  /*0d50*/  LDL R249, [R1] ;  /* 0x0000000001f97983 */ /* 0x000f220000100800 */
[----:B0-----:R-:W-:-:S03]  /*0d60*/  IMAD.WIDE.U32 R20, R181, 0x10, R20 ;  /* 0x00000010b5147825 */ /* 0x001fc600078e0014 */
[----:B------:R-:W4:Y:S04]  /*0d70*/  LDL R222, [R1+0x8] ;  /* 0x0000080001de7983 */ /* 0x000f280000100800 */
[----:B------:R-:W4:Y:S04]  /*0d80*/  LDL R221, [R1+0xc] ;  /* 0x00000c0001dd7983 */ /* 0x000f280000100800 */
        /* <DEDUP_REMOVED lines=8> */
[----:B------:R-:W-:Y:S01]  /*0e10*/  IADD3 R220, PT, PT, R181, 0x80, RZ ;  /* 0x00000080b5dc7810 */ /* 0x000fe20007ffe0ff */
[--C-:B--2---:R-:W-:Y:S02]  /*0e20*/  HADD2.F32 R0, -RZ, R20.reuse.H0_H0 ;  /* 0x20000014ff007230 */ /* 0x104fe40000004100 */
[----:B------:R-:W-:Y:S02]  /*0e30*/  HADD2.F32 R195, -RZ, R21.H1_H1 ;  /* 0x30000015ffc37230 */ /* 0x000fe40000004100 */
[----:B------:R-:W-:Y:S02]  /*0e40*/  HADD2.F32 R20, -RZ, R20.H1_H1 ;  /* 0x30000014ff147230 */ /* 0x000fe40000004100 */
[----:B------:R-:W-:Y:S01]  /*0e50*/  FADD.FTZ R0, R0, -UR25 ;  /* 0x8000001900007e21 */ /* 0x000fe20008010000 */
[--C-:B------:R-:W-:Y:S02]  /*0e60*/  HADD2.F32 R180, -RZ, R22.reuse.H0_H0 ;  /* 0x20000016ffb47230 */ /* 0x100fe40000004100 */
[----:B------:R-:W-:-:S02]  /*0e70*/  HADD2.F32 R22, -RZ, R22.H1_H1 ;  /* 0x30000016ff167230 */ /* 0x000fc40000004100 */
[----:B------:R-:W-:Y:S01]  /*0e80*/  FADD.FTZ R212, R195, -UR25 ;  /* 0x80000019c3d47e21 */ /* 0x000fe20008010000 */
[----:B0-----:R-:W-:Y:S02]  /*0e90*/  HADD2.F32 R19, -RZ, R21.H0_H0 ;  /* 0x20000015ff137230 */ /* 0x001fe40000004100 */
[----:B------:R-:W-:Y:S01]  /*0ea0*/  FMUL.FTZ R0, R0, UR24 ;  /* 0x0000001800007c20 */ /* 0x000fe20008410000 */
[--C-:B---3--:R-:W-:Y:S02]  /*0eb0*/  HADD2.F32 R185, -RZ, R172.reuse.H0_H0 ;  /* 0x200000acffb97230 */ /* 0x108fe40000004100 */
[----:B------:R-:W-:Y:S01]  /*0ec0*/  FADD.FTZ R214, R20, -UR25 ;  /* 0x8000001914d67e21 */ /* 0x000fe20008010000 */
[----:B------:R-:W-:Y:S02]  /*0ed0*/  HADD2.F32 R21, -RZ, R23.H0_H0 ;  /* 0x20000017ff157230 */ /* 0x000fe40000004100 */
[----:B------:R-:W-:Y:S01]  /*0ee0*/  FADD.FTZ R20, R22, -UR25 ;  /* 0x8000001916147e21 */ /* 0x000fe20008010000 */
[----:B------:R-:W-:-:S02]  /*0ef0*/  HADD2.F32 R172, -RZ, R172.H1_H1 ;  /* 0x300000acffac7230 */ /* 0x000fc40000004100 */
[----:B------:R-:W-:Y:S02]  /*0f00*/  HADD2.F32 R217, -RZ, R173.H0_H0 ;  /* 0x200000adffd97230 */ /* 0x000fe40000004100 */
[----:B------:R-:W-:Y:S01]  /*0f10*/  FADD.FTZ R195, R180, -UR25 ;  /* 0x80000019b4c37e21 */ /* 0x000fe20008010000 */
[----:B------:R-:W-:Y:S02]  /*0f20*/  HADD2.F32 R18, -RZ, R23.H1_H1 ;  /* 0x30000017ff127230 */ /* 0x000fe40000004100 */
[----:B------:R-:W-:Y:S01]  /*0f30*/  FADD.FTZ R23, R19, -UR25 ;  /* 0x8000001913177e21 */ /* 0x000fe20008010000 */
[----:B------:R-:W-:Y:S02]  /*0f40*/  HADD2.F32 R173, -RZ, R173.H1_H1 ;  /* 0x300000adffad7230 */ /* 0x000fe40000004100 */
[----:B------:R-:W-:Y:S01]  /*0f50*/  FADD.FTZ R88, R88, R185 ;  /* 0x000000b958587221 */ /* 0x000fe20000010000 */
[-C--:B------:R-:W-:Y:S01]  /*0f60*/  FFMA.FTZ R120, R0, R185.reuse, R120 ;  /* 0x000000b900787223 */ /* 0x080fe20000010078 */
[----:B------:R-:W-:Y:S01]  /*0f70*/  FMUL.FTZ R22, R212, UR24 ;  /* 0x00000018d4167c20 */ /* 0x000fe20008410000 */
[----:B------:R-:W-:Y:S01]  /*0f80*/  FMUL.FTZ R185, R218, R185 ;  /* 0x000000b9dab97220 */ /* 0x000fe20000410000 */
[----:B------:R-:W-:Y:S01]  /*0f90*/  FADD.FTZ R19, R21, -UR25 ;  /* 0x8000001915137e21 */ /* 0x000fe20008010000 */
[-C--:B------:R-:W-:Y:S01]  /*0fa0*/  FMUL.FTZ R218, R216, R172.reuse ;  /* 0x000000acd8da7220 */ /* 0x080fe20000410000 */
[----:B------:R-:W-:Y:S01]  /*0fb0*/  FMUL.FTZ R180, R214, UR24 ;  /* 0x00000018d6b47c20 */ /* 0x000fe20008410000 */
[----:B------:R-:W-:Y:S01]  /*0fc0*/  FMUL.FTZ R23, R23, UR24 ;  /* 0x0000001817177c20 */ /* 0x000fe20008410000 */
[----:B------:R-:W-:Y:S01]  /*0fd0*/  FADD.FTZ R91, R91, R173 ;  /* 0x000000ad5b5b7221 */ /* 0x000fe20000010000 */
[----:B------:R-:W-:Y:S01]  /*0fe0*/  FMUL.FTZ R21, R195, UR24 ;  /* 0x00000018c3157c20 */ /* 0x000fe20008410000 */
[-C--:B------:R-:W-:Y:S01]  /*0ff0*/  FFMA.FTZ R123, R22, R173.reuse, R123 ;  /* 0x000000ad167b7223 */ /* 0x080fe2000001007b */
[----:B----4-:R-:W-:Y:S01]  /*1000*/  FMUL.FTZ R216, R251, R173 ;  /* 0x000000adfbd87220 */ /* 0x010fe20000410000 */
[----:B------:R-:W-:Y:S01]  /*1010*/  FADD.FTZ R173, RZ, R185 ;  /* 0x000000b9ffad7221 */ /* 0x000fe20000010000 */
[----:B------:R-:W-:Y:S01]  /*1020*/  FFMA.FTZ R195, R0, R185, RZ ;  /* 0x000000b900c37223 */ /* 0x000fe200000100ff */
[----:B------:R-:W-:Y:S01]  /*1030*/  FADD.FTZ R89, R89, R172 ;  /* 0x000000ac59597221 */ /* 0x000fe20000010000 */
[----:B------:R-:W-:Y:S01]  /*1040*/  FFMA.FTZ R121, R180, R172, R121 ;  /* 0x000000acb4797223 */ /* 0x000fe20000010079 */
[----:B------:R-:W-:Y:S01]  /*1050*/  FADD.FTZ R90, R90, R217 ;  /* 0x000000d95a5a7221 */ /* 0x000fe20000010000 */
[-C--:B------:R-:W-:Y:S01]  /*1060*/  FFMA.FTZ R122, R23, R217.reuse, R122 ;  /* 0x000000d9177a7223 */ /* 0x080fe2000001007a */
[----:B------:R-:W-:Y:S01]  /*1070*/  FMUL.FTZ R217, R252, R217 ;  /* 0x000000d9fcd97220 */ /* 0x000fe20000410000 */
[----:B------:R-:W-:Y:S01]  /*1080*/  FADD.FTZ R172, R173, R218 ;  /* 0x000000daadac7221 */ /* 0x000fe20000010000 */
[----:B------:R-:W-:Y:S01]  /*1090*/  FFMA.FTZ R212, R180, R218, R195 ;  /* 0x000000dab4d47223 */ /* 0x000fe200000100c3 */
[----:B------:R-:W-:-:S02]  /*10a0*/  HADD2.F32 R215, -RZ, R174.H0_H0 ;  /* 0x200000aeffd77230 */ /* 0x000fc40000004100 */
[----:B------:R-:W-:Y:S01]  /*10b0*/  FMUL.FTZ R20, R20, UR24 ;  /* 0x0000001814147c20 */ /* 0x000fe20008410000 */
[----:B------:R-:W-:Y:S02]  /*10c0*/  HADD2.F32 R174, -RZ, R174.H1_H1 ;  /* 0x300000aeffae7230 */ /* 0x000fe40000004100 */
[----:B------:R-:W-:Y:S01]  /*10d0*/  FADD.FTZ R173, R172, R217 ;  /* 0x000000d9acad7221 */ /* 0x000fe20000010000 */
[----:B------:R-:W-:Y:S01]  /*10e0*/  FFMA.FTZ R195, R23, R217, R212 ;  /* 0x000000d917c37223 */ /* 0x000fe200000100d4 */
        /* <DEDUP_REMOVED lines=8> */
[----:B------:R-:W-:-:S02]  /*1170*/  HADD2.F32 R213, -RZ, R175.H0_H0 ;  /* 0x200000afffd57230 */ /* 0x000fc40000004100 */
[----:B------:R-:W-:Y:S01]  /*1180*/  FMUL.FTZ R19, R19, UR24 ;  /* 0x0000001813137c20 */ /* 0x000fe20008410000 */
[----:B------:R-:W-:Y:S01]  /*1190*/  FADD.FTZ R173, R172, R215 ;  /* 0x000000d7acad7221 */ /* 0x000fe20000010000 */
[----:B------:R-:W-:Y:S01]  /*11a0*/  FFMA.FTZ R195, R21, R215, R174 ;  /* 0x000000d715c37223 */ /* 0x000fe200000100ae */
[----:B------:R-:W-:Y:S02]  /*11b0*/  HADD2.F32 R175, -RZ, R175.H1_H1 ;  /* 0x300000afffaf7230 */ /* 0x000fe40000004100 */
[----:B------:R-:W-:Y:S01]  /*11c0*/  FADD.FTZ R86, R86, R213 ;  /* 0x000000d556567221 */ /* 0x000fe20000010000 */
[-C--:B------:R-:W-:Y:S01]  /*11d0*/  FFMA.FTZ R118, R19, R213.reuse, R118 ;  /* 0x000000d513767223 */ /* 0x080fe20000010076 */
[----:B------:R-:W-:Y:S01]  /*11e0*/  FADD.FTZ R18, R18, -UR25 ;  /* 0x8000001912127e21 */ /* 0x000fe20008010000 */
        /* <DEDUP_REMOVED lines=10> */
[----:B------:R-:W-:-:S07]  /*1290*/  FFMA.FTZ R195, R18, R212, R195 ;  /* 0x000000d412c37223 */ /* 0x000fce00000100c3 */
.L_x_8089:
[----:B------:R-:W-:Y:S05]  /*12a0*/  BSYNC.RECONVERGENT B0 ;  /* 0x0000000000007941 */ /* 0x000fea0003800200 */
.L_x_8088:
        /* <DEDUP_REMOVED lines=14> */
[----:B--2---:R-:W-:Y:S02]  /*1390*/  HADD2.F32 R16, -RZ, R12.H0_H0 ;  /* 0x2000000cff107230 */ /* 0x004fe40000004100 */
[--C-:B------:R-:W-:Y:S02]  /*13a0*/  HADD2.F32 R208, -RZ, R14.reuse.H0_H0 ;  /* 0x2000000effd07230 */ /* 0x100fe40000004100 */
[----:B------:R-:W-:Y:S02]  /*13b0*/  HADD2.F32 R209, -RZ, R14.H1_H1 ;  /* 0x3000000effd17230 */ /* 0x000fe40000004100 */
[--C-:B------:R-:W-:Y:S02]  /*13c0*/  HADD2.F32 R17, -RZ, R15.reuse.H0_H0 ;  /* 0x2000000fff117230 */ /* 0x100fe40000004100 */
[----:B------:R-:W-:-:S02]  /*13d0*/  HADD2.F32 R206, -RZ, R15.H1_H1 ;  /* 0x3000000fffce7230 */ /* 0x000fc40000004100 */
[--C-:B---3--:R-:W-:Y:S02]  /*13e0*/  HADD2.F32 R15, -RZ, R172.reuse.H0_H0 ;  /* 0x200000acff0f7230 */ /* 0x108fe40000004100 */
[----:B------:R-:W-:Y:S02]  /*13f0*/  HADD2.F32 R14, -RZ, R172.H1_H1 ;  /* 0x300000acff0e7230 */ /* 0x000fe40000004100 */
[----:B------:R-:W-:Y:S01]  /*1400*/  FADD.FTZ R172, R16, -UR25 ;  /* 0x8000001910ac7e21 */ /* 0x000fe20008010000 */
[--C-:B------:R-:W-:Y:S02]  /*1410*/  HADD2.F32 R205, -RZ, R13.reuse.H0_H0 ;  /* 0x2000000dffcd7230 */ /* 0x100fe40000004100 */
[----:B------:R-:W-:Y:S02]  /*1420*/  HADD2.F32 R207, -RZ, R12.H1_H1 ;  /* 0x3000000cffcf7230 */ /* 0x000fe40000004100 */
[----:B------:R-:W-:Y:S02]  /*1430*/  HADD2.F32 R210, -RZ, R13.H1_H1 ;  /* 0x3000000dffd27230 */ /* 0x000fe40000004100 */
[----:B------:R-:W-:-:S02]  /*1440*/  HADD2.F32 R13, -RZ, R173.H0_H0 ;  /* 0x200000adff0d7230 */ /* 0x000fc40000004100 */
[----:B------:R-:W-:Y:S02]  /*1450*/  HADD2.F32 R204, -RZ, R173.H1_H1 ;  /* 0x300000adffcc7230 */ /* 0x000fe40000004100 */
[----:B------:R-:W-:Y:S01]  /*1460*/  FADD.FTZ R173, R17, -UR25 ;  /* 0x8000001911ad7e21 */ /* 0x000fe20008010000 */
[----:B------:R-:W-:Y:S01]  /*1470*/  FMUL.FTZ R17, R172, UR24 ;  /* 0x00000018ac117c20 */ /* 0x000fe20008410000 */
[----:B------:R-:W-:Y:S01]  /*1480*/  FADD.FTZ R221, R205, -UR25 ;  /* 0x80000019cddd7e21 */ /* 0x000fe20008010000 */
[----:B------:R-:W-:Y:S01]  /*1490*/  FADD.FTZ R16, R207, -UR25 ;  /* 0x80000019cf107e21 */ /* 0x000fe20008010000 */
[----:B------:R-:W-:Y:S01]  /*14a0*/  FADD.FTZ R80, R80, R15 ;  /* 0x0000000f50507221 */ /* 0x000fe20000010000 */
[-C--:B------:R-:W-:Y:S01]  /*14b0*/  FFMA.FTZ R112, R17, R15.reuse, R112 ;  /* 0x0000000f11707223 */ /* 0x080fe20000010070 */
[----:B-----5:R-:W-:Y:S01]  /*14c0*/  FMUL.FTZ R211, R244, R15 ;  /* 0x0000000ff4d37220 */ /* 0x020fe20000410000 */
[----:B------:R-:W-:Y:S01]  /*14d0*/  FMUL.FTZ R15, R221, UR24 ;  /* 0x00000018dd0f7c20 */ /* 0x000fe20008410000 */
[----:B------:R-:W-:Y:S01]  /*14e0*/  FADD.FTZ R205, R208, -UR25 ;  /* 0x80000019d0cd7e21 */ /* 0x000fe20008010000 */
[----:B------:R-:W-:Y:S01]  /*14f0*/  FMUL.FTZ R16, R16, UR24 ;  /* 0x0000001810107c20 */ /* 0x000fe20008410000 */
[----:B------:R-:W-:-:S02]  /*1500*/  HADD2.F32 R12, -RZ, R174.H0_H0 ;  /* 0x200000aeff0c7230 */ /* 0x000fc40000004100 */
[----:B------:R-:W-:Y:S01]  /*1510*/  FADD.FTZ R207, R210, -UR25 ;  /* 0x80000019d2cf7e21 */ /* 0x000fe20008010000 */
[----:B0-----:R-:W-:Y:S02]  /*1520*/  HADD2.F32 R11, -RZ, R174.H1_H1 ;  /* 0x300000aeff0b7230 */ /* 0x001fe40000004100 */
[----:B------:R-:W-:Y:S01]  /*1530*/  FADD.FTZ R174, R209, -UR25 ;  /* 0x80000019d1ae7e21 */ /* 0x000fe20008010000 */
[----:B------:R-:W-:Y:S01]  /*1540*/  FADD.FTZ R82, R82, R13 ;  /* 0x0000000d52527221 */ /* 0x000fe20000010000 */
[-C--:B------:R-:W-:Y:S01]  /*1550*/  FFMA.FTZ R114, R15, R13.reuse, R114 ;  /* 0x0000000d0f727223 */ /* 0x080fe20000010072 */
[----:B------:R-:W-:Y:S01]  /*1560*/  FMUL.FTZ R209, R246, R13 ;  /* 0x0000000df6d17220 */ /* 0x000fe20000410000 */
[----:B------:R-:W-:Y:S01]  /*1570*/  FADD.FTZ R81, R81, R14 ;  /* 0x0000000e51517221 */ /* 0x000fe20000010000 */
[-C--:B------:R-:W-:Y:S01]  /*1580*/  FFMA.FTZ R113, R16, R14.reuse, R113 ;  /* 0x0000000e10717223 */ /* 0x080fe20000010071 */
[----:B------:R-:W-:Y:S01]  /*1590*/  FMUL.FTZ R210, R245, R14 ;  /* 0x0000000ef5d27220 */ /* 0x000fe20000410000 */
[----:B------:R-:W-:Y:S01]  /*15a0*/  FMUL.FTZ R13, R205, UR24 ;  /* 0x00000018cd0d7c20 */ /* 0x000fe20008410000 */
[----:B------:R-:W-:Y:S01]  /*15b0*/  FMUL.FTZ R14, R207, UR24 ;  /* 0x00000018cf0e7c20 */ /* 0x000fe20008410000 */
        /* <DEDUP_REMOVED lines=8> */
[----:B------:R-:W-:Y:S01]  /*1640*/  FMUL.FTZ R12, R174, UR24 ;  /* 0x00000018ae0c7c20 */ /* 0x000fe20008410000 */
[----:B------:R-:W-:Y:S01]  /*1650*/  FADD.FTZ R174, R219, R210 ;  /* 0x000000d2dbae7221 */ /* 0x000fe20000010000 */
[----:B------:R-:W-:-:S03]  /*1660*/  FFMA.FTZ R204, R16, R210, R195 ;  /* 0x000000d210cc7223 */ /* 0x000fc600000100c3 */
[----:B------:R-:W-:Y:S01]  /*1670*/  FADD.FTZ R195, R174, R209 ;  /* 0x000000d1aec37221 */ /* 0x000fe20000010000 */
[----:B------:R-:W-:Y:S01]  /*1680*/  FFMA.FTZ R205, R15, R209, R204 ;  /* 0x000000d10fcd7223 */ /* 0x000fe200000100cc */
[----:B------:R-:W-:Y:S01]  /*1690*/  FADD.FTZ R172, R206, -UR25 ;  /* 0x80000019ceac7e21 */ /* 0x000fe20008010000 */
[--C-:B------:R-:W-:Y:S02]  /*16a0*/  HADD2.F32 R10, -RZ, R175.reuse.H0_H0 ;  /* 0x200000afff0a7230 */ /* 0x100fe40000004100 */
[----:B------:R-:W-:Y:S01]  /*16b0*/  FADD.FTZ R174, R195, R208 ;  /* 0x000000d0c3ae7221 */ /* 0x000fe20000010000 */
[----:B------:R-:W-:Y:S01]  /*16c0*/  FFMA.FTZ R204, R14, R208, R205 ;  /* 0x000000d00ecc7223 */ /* 0x000fe200000100cd */
[----:B------:R-:W-:Y:S01]  /*16d0*/  FADD.FTZ R77, R77, R11 ;  /* 0x0000000b4d4d7221 */ /* 0x000fe20000010000 */
[-C--:B------:R-:W-:Y:S01]  /*16e0*/  FFMA.FTZ R109, R12, R11.reuse, R109 ;  /* 0x0000000b0c6d7223 */ /* 0x080fe2000001006d */
[----:B------:R-:W-:Y:S01]  /*16f0*/  FMUL.FTZ R206, R241, R11 ;  /* 0x0000000bf1ce7220 */ /* 0x000fe20000410000 */
[----:B------:R-:W-:Y:S01]  /*1700*/  FMUL.FTZ R11, R173, UR24 ;  /* 0x00000018ad0b7c20 */ /* 0x000fe20008410000 */
[----:B------:R-:W-:Y:S01]  /*1710*/  FADD.FTZ R173, R174, R207 ;  /* 0x000000cfaead7221 */ /* 0x000fe20000010000 */
[----:B------:R-:W-:Y:S01]  /*1720*/  FFMA.FTZ R195, R13, R207, R204 ;  /* 0x000000cf0dc37223 */ /* 0x000fe200000100cc */
[----:B------:R-:W-:Y:S01]  /*1730*/  FADD.FTZ R78, R78, R10 ;  /* 0x0000000a4e4e7221 */ /* 0x000fe20000010000 */
[-C--:B------:R-:W-:Y:S01]  /*1740*/  FFMA.FTZ R110, R11, R10.reuse, R110 ;  /* 0x0000000a0b6e7223 */ /* 0x080fe2000001006e */
[----:B------:R-:W-:Y:S01]  /*1750*/  FMUL.FTZ R205, R242, R10 ;  /* 0x0000000af2cd7220 */ /* 0x000fe20000410000 */
[----:B------:R-:W-:-:S02]  /*1760*/  HADD2.F32 R175, -RZ, R175.H1_H1 ;  /* 0x300000afffaf7230 */ /* 0x000fc40000004100 */
[----:B------:R-:W-:Y:S01]  /*1770*/  FMUL.FTZ R10, R172, UR24 ;  /* 0x00000018ac0a7c20 */ /* 0x000fe20008410000 */
[----:B------:R-:W-:Y:S01]  /*1780*/  FADD.FTZ R172, R173, R206 ;  /* 0x000000ceadac7221 */ /* 0x000fe20000010000 */
[----:B------:R-:W-:Y:S01]  /*1790*/  FFMA.FTZ R174, R12, R206, R195 ;  /* 0x000000ce0cae7223 */ /* 0x000fe200000100c3 */
[----:B------:R-:W-:Y:S02]  /*17a0*/  FMUL.FTZ R204, R243, R175 ;  /* 0x000000aff3cc7220 */ /* 0x000fe40000410000 */
[----:B------:R-:W-:Y:S01]  /*17b0*/  FADD.FTZ R219, R172, R205 ;  /* 0x000000cdacdb7221 */ /* 0x000fe20000010000 */
[----:B------:R-:W-:Y:S01]  /*17c0*/  FFMA.FTZ R195, R11, R205, R174 ;  /* 0x000000cd0bc37223 */ /* 0x000fe200000100ae */
[----:B------:R-:W-:Y:S01]  /*17d0*/  FADD.FTZ R79, R79, R175 ;  /* 0x000000af4f4f7221 */ /* 0x000fe20000010000 */
[C---:B------:R-:W-:Y:S01]  /*17e0*/  FFMA.FTZ R111, R10.reuse, R175, R111 ;  /* 0x000000af0a6f7223 */ /* 0x040fe2000001006f */
[----:B------:R-:W-:Y:S01]  /*17f0*/  FADD.FTZ R219, R219, R204 ;  /* 0x000000ccdbdb7221 */ /* 0x000fe20000010000 */
[----:B------:R-:W-:-:S07]  /*1800*/  FFMA.FTZ R195, R10, R204, R195 ;  /* 0x000000cc0ac37223 */ /* 0x000fce00000100c3 */
.L_x_8091:
[----:B------:R-:W-:Y:S05]  /*1810*/  BSYNC.RECONVERGENT B0 ;  /* 0x0000000000007941 */ /* 0x000fea0003800200 */
.L_x_8090:
        /* <DEDUP_REMOVED lines=86> */
.L_x_8093:
[----:B------:R-:W-:Y:S05]  /*1d80*/  BSYNC.RECONVERGENT B0 ;  /* 0x0000000000007941 */ /* 0x000fea0003800200 */
.L_x_8092:
        /* <DEDUP_REMOVED lines=12> */
[----:B------:R2:W5:Y:S02]  /*1e50*/  @P0 LDG.E.128 R164, desc[UR14][R182.64] ;  /* 0x0000000eb6a40981 */ /* 0x000564000c1e1d00 */
[--C-:B--2---:R-:W-:Y:S02]  /*1e60*/  HADD2.F32 R182, -RZ, R172.reuse.H0_H0 ;  /* 0x200000acffb67230 */ /* 0x104fe40000004100 */
[----:B------:R-:W-:Y:S02]  /*1e70*/  HADD2.F32 R190, -RZ, R172.H1_H1 ;  /* 0x300000acffbe7230 */ /* 0x000fe40000004100 */
[----:B------:R-:W-:Y:S02]  /*1e80*/  HADD2.F32 R189, -RZ, R173.H0_H0 ;  /* 0x200000adffbd7230 */ /* 0x000fe40000004100 */
[----:B------:R-:W-:Y:S01]  /*1e90*/  FADD.FTZ R182, R182, -UR25 ;  /* 0x80000019b6b67e21 */ /* 0x000fe20008010000 */
[----:B------:R-:W-:Y:S02]  /*1ea0*/  HADD2.F32 R186, -RZ, R175.H0_H0 ;  /* 0x200000afffba7230 */ /* 0x000fe40000004100 */
[----:B------:R-:W-:Y:S01]  /*1eb0*/  FADD.FTZ R194, R190, -UR25 ;  /* 0x80000019bec27e21 */ /* 0x000fe20008010000 */
[----:B---3--:R-:W-:-:S02]  /*1ec0*/  HADD2.F32 R183, -RZ, R176.H0_H0 ;  /* 0x200000b0ffb77230 */ /* 0x008fc40000004100 */
[----:B------:R-:W-:Y:S01]  /*1ed0*/  FMUL.FTZ R182, R182, UR24 ;  /* 0x00000018b6b67c20 */ /* 0x000fe20008410000 */
[----:B------:R-:W-:Y:S02]  /*1ee0*/  HADD2.F32 R193, -RZ, R173.H1_H1 ;  /* 0x300000adffc17230 */ /* 0x000fe40000004100 */
[----:B------:R-:W-:Y:S01]  /*1ef0*/  FADD.FTZ R190, R189, -UR25 ;  /* 0x80000019bdbe7e21 */ /* 0x000fe20008010000 */
[--C-:B------:R-:W-:Y:S02]  /*1f00*/  HADD2.F32 R191, -RZ, R174.reuse.H0_H0 ;  /* 0x200000aeffbf7230 */ /* 0x100fe40000004100 */
[--C-:B------:R-:W-:Y:S02]  /*1f10*/  HADD2.F32 R173, -RZ, R179.reuse.H0_H0 ;  /* 0x200000b3ffad7230 */ /* 0x100fe40000004100 */
[----:B------:R-:W-:Y:S02]  /*1f20*/  HADD2.F32 R172, -RZ, R179.H1_H1 ;  /* 0x300000b3ffac7230 */ /* 0x000fe40000004100 */
[----:B------:R-:W-:Y:S01]  /*1f30*/  FADD.FTZ R179, R186, -UR25 ;  /* 0x80000019bab37e21 */ /* 0x000fe20008010000 */
[----:B------:R-:W-:-:S02]  /*1f40*/  HADD2.F32 R192, -RZ, R174.H1_H1 ;  /* 0x300000aeffc07230 */ /* 0x000fc40000004100 */
[----:B------:R-:W-:Y:S01]  /*1f50*/  FMUL.FTZ R186, R194, UR24 ;  /* 0x00000018c2ba7c20 */ /* 0x000fe20008410000 */
[----:B------:R-:W-:Y:S02]  /*1f60*/  HADD2.F32 R188, -RZ, R176.H1_H1 ;  /* 0x300000b0ffbc7230 */ /* 0x000fe40000004100 */
[----:B------:R-:W-:Y:S01]  /*1f70*/  FADD.FTZ R64, R64, R183 ;  /* 0x000000b740407221 */ /* 0x000fe20000010000 */
[----:B------:R-:W-:Y:S02]  /*1f80*/  HADD2.F32 R176, -RZ, R177.H0_H0 ;  /* 0x200000b1ffb07230 */ /* 0x000fe40000004100 */
[-C--:B------:R-:W-:Y:S01]  /*1f90*/  FFMA.FTZ R96, R182, R183.reuse, R96 ;  /* 0x000000b7b6607223 */ /* 0x080fe20000010060 */
[----:B-----5:R-:W-:Y:S01]  /*1fa0*/  FMUL.FTZ R194, R228, R183 ;  /* 0x000000b7e4c27220 */ /* 0x020fe20000410000 */
[----:B------:R-:W-:Y:S01]  /*1fb0*/  FMUL.FTZ R183, R190, UR24 ;  /* 0x00000018beb77c20 */ /* 0x000fe20008410000 */
[----:B------:R-:W-:Y:S02]  /*1fc0*/  HADD2.F32 R174, -RZ, R175.H1_H1 ;  /* 0x300000afffae7230 */ /* 0x000fe40000004100 */
[----:B------:R-:W-:Y:S01]  /*1fd0*/  FADD.FTZ R189, R191, -UR25 ;  /* 0x80000019bfbd7e21 */ /* 0x000fe20008010000 */
[----:B------:R-:W-:-:S02]  /*1fe0*/  HADD2.F32 R184, -RZ, R178.H0_H0 ;  /* 0x200000b2ffb87230 */ /* 0x000fc40000004100 */
[----:B------:R-:W-:Y:S02]  /*1ff0*/  HADD2.F32 R175, -RZ, R178.H1_H1 ;  /* 0x300000b2ffaf7230 */ /* 0x000fe40000004100 */
[----:B------:R-:W-:Y:S01]  /*2000*/  FADD.FTZ R178, R192, -UR25 ;  /* 0x80000019c0b27e21 */ /* 0x000fe20008010000 */
[----:B------:R-:W-:Y:S02]  /*2010*/  HADD2.F32 R187, -RZ, R177.H1_H1 ;  /* 0x300000b1ffbb7230 */ /* 0x000fe40000004100 */
[----:B------:R-:W-:Y:S01]  /*2020*/  FADD.FTZ R66, R66, R176 ;  /* 0x000000b042427221 */ /* 0x000fe20000010000 */
[-C--:B------:R-:W-:Y:S01]  /*2030*/  FFMA.FTZ R98, R183, R176.reuse, R98 ;  /* 0x000000b0b7627223 */ /* 0x080fe20000010062 */
[----:B------:R-:W-:Y:S01]  /*2040*/  FMUL.FTZ R192, R230, R176 ;  /* 0x000000b0e6c07220 */ /* 0x000fe20000410000 */
[----:B------:R-:W-:Y:S01]  /*2050*/  FADD.FTZ R177, R193, -UR25 ;  /* 0x80000019c1b17e21 */ /* 0x000fe20008010000 */
[----:B------:R-:W-:Y:S01]  /*2060*/  FMUL.FTZ R176, R189, UR24 ;  /* 0x00000018bdb07c20 */ /* 0x000fe20008410000 */
[----:B------:R-:W-:Y:S01]  /*2070*/  FADD.FTZ R60, R60, R184 ;  /* 0x000000b83c3c7221 */ /* 0x000fe20000010000 */
[-C--:B------:R-:W-:Y:S01]  /*2080*/  FMUL.FTZ R190, R224, R184.reuse ;  /* 0x000000b8e0be7220 */ /* 0x080fe20000410000 */
[----:B------:R-:W-:Y:S01]  /*2090*/  FMUL.FTZ R177, R177, UR24 ;  /* 0x00000018b1b17c20 */ /* 0x000fe20008410000 */
        /* <DEDUP_REMOVED lines=35> */
[----:B------:R-:W-:-:S07]  /*22d0*/  FFMA.FTZ R195, R184, R187, R195 ;  /* 0x000000bbb8c37223 */ /* 0x000fce00000100c3 */
.L_x_8095:
[----:B------:R-:W-:Y:S05]  /*22e0*/  BSYNC.RECONVERGENT B0 ;  /* 0x0000000000007941 */ /* 0x000fea0003800200 */
.L_x_8094:
        /* <DEDUP_REMOVED lines=31> */
.L_x_8097:
[----:B------:R-:W-:Y:S05]  /*24e0*/  BSYNC.RECONVERGENT B0 ;  /* 0x0000000000007941 */ /* 0x000fea0003800200 */
.L_x_8096:
        /* <DEDUP_REMOVED lines=38> */
[--C-:B-----5:R-:W-:Y:S02]  /*2750*/  HADD2.F32 R219, -RZ, R175.reuse.H0_H0 ;  /* 0x200000afffdb7230 */ /* 0x120fe40000004100 */
[----:B------:R-:W-:-:S03]  /*2760*/  HADD2.F32 R175, -RZ, R175.H1_H1 ;  /* 0x300000afffaf7230 */ /* 0x000fc60000004100 */
[----:B------:R-:W-:Y:S01]  /*2770*/  FFMA.FTZ R219, R220, R219, R54 ;  /* 0x000000dbdcdb7223 */ /* 0x000fe20000010036 */
[----:B------:R-:W-:-:S04]  /*2780*/  FFMA.FTZ R54, R18, UR4, R195 ;  /* 0x0000000412367c23 */ /* 0x000fc800080100c3 */
[----:B------:R-:W-:-:S04]  /*2790*/  FADD.FTZ R54, R212, -R54 ;  /* 0x80000036d4367221 */ /* 0x000fc80000010000 */
[----:B------:R-:W-:-:S04]  /*27a0*/  FMUL.FTZ R54, R54, UR24 ;  /* 0x0000001836367c20 */ /* 0x000fc80008410000 */
[----:B------:R-:W-:-:S04]  /*27b0*/  FMUL.FTZ R54, R54, UR12 ;  /* 0x0000000c36367c20 */ /* 0x000fc80008410000 */
[----:B------:R-:W-:Y:S01]  /*27c0*/  FFMA.FTZ R175, R54, R175, R55 ;  /* 0x000000af36af7223 */ /* 0x000fe20000010037 */
[----:B------:R-:W-:Y:S01]  /*27d0*/  FMUL.FTZ R55, R150, R220 ;  /* 0x000000dc96377220 */ /* 0x000fe20000410000 */
[----:B------:R-:W-:Y:S01]  /*27e0*/  FMUL.FTZ R54, R151, R54 ;  /* 0x0000003697367220 */ /* 0x000fe20000410000 */
[--C-:B------:R-:W-:Y:S02]  /*27f0*/  HADD2.F32 R220, -RZ, R174.reuse.H0_H0 ;  /* 0x200000aeffdc7230 */ /* 0x100fe40000004100 */
[----:B------:R-:W-:Y:S02]  /*2800*/  HADD2.F32 R174, -RZ, R174.H1_H1 ;  /* 0x300000aeffae7230 */ /* 0x000fe40000004100 */
[----:B------:R-:W-:Y:S01]  /*2810*/  F2FP.F16.F32.PACK_AB R55, R54, R55 ;  /* 0x000000373637723e */ /* 0x000fe200000000ff */
[----:B------:R-:W-:-:S04]  /*2820*/  FFMA.FTZ R54, R21, UR4, R195 ;  /* 0x0000000415367c23 */ /* 0x000fc800080100c3 */
        /* <DEDUP_REMOVED lines=41> */
[----:B------:R-:W-:Y:S01]  /*2ac0*/  F2FP.F16.F32.PACK_AB R52, R56, R52 ;  /* 0x000000343834723e */ /* 0x000fe200000000ff */
[----:B------:R-:W-:Y:S06]  /*2ad0*/  BRA `(.L_x_8103) ;  /* 0x0000000400007947 */ /* 0x000fec0003800000 */
.L_x_8102:
[--C-:B------:R-:W-:Y:S01]  /*2ae0*/  FFMA.FTZ R168, R19, UR4, R195.reuse ;  /* 0x0000000413a87c23 */ /* 0x100fe200080100c3 */
[----:B------:R-:W-:Y:S01]  /*2af0*/  FFMA.FTZ R171, R18, UR4, R195 ;  /* 0x0000000412ab7c23 */ /* 0x000fe200080100c3 */
[--C-:B-----5:R-:W-:Y:S02]  /*2b00*/  HADD2.F32 R219, -RZ, R175.reuse.H0_H0 ;  /* 0x200000afffdb7230 */ /* 0x120fe40000004100 */
[----:B------:R-:W-:Y:S01]  /*2b10*/  FADD.FTZ R168, R213, -R168 ;  /* 0x800000a8d5a87221 */ /* 0x000fe20000010000 */
[----:B------:R-:W-:Y:S01]  /*2b20*/  FADD.FTZ R171, R212, -R171 ;  /* 0x800000abd4ab7221 */ /* 0x000fe20000010000 */
[----:B------:R-:W-:Y:S02]  /*2b30*/  HADD2.F32 R175, -RZ, R175.H1_H1 ;  /* 0x300000afffaf7230 */ /* 0x000fe40000004100 */
[----:B------:R-:W-:Y:S01]  /*2b40*/  FMUL.FTZ R169, R168, UR24 ;  /* 0x00000018a8a97c20 */ /* 0x000fe20008410000 */
[----:B------:R-:W-:-:S03]  /*2b50*/  FMUL.FTZ R171, R171, UR24 ;  /* 0x00000018abab7c20 */ /* 0x000fc60008410000 */
[----:B------:R-:W-:-:S04]  /*2b60*/  FMUL.FTZ R168, R169, UR12 ;  /* 0x0000000ca9a87c20 */ /* 0x000fc80008410000 */
[----:B------:R-:W-:Y:S01]  /*2b70*/  FFMA.FTZ R219, R168, R219, R54 ;  /* 0x000000dba8db7223 */ /* 0x000fe20000010036 */
[C---:B------:R-:W-:Y:S01]  /*2b80*/  FMUL.FTZ R54, R171.reuse, UR12 ;  /* 0x0000000cab367c20 */ /* 0x040fe20008410000 */
[----:B------:R-:W-:Y:S01]  /*2b90*/  F2FP.F16.F32.PACK_AB R171, R171, R169 ;  /* 0x000000a9abab723e */ /* 0x000fe200000000ff */
[--C-:B------:R-:W-:Y:S02]  /*2ba0*/  HADD2.F32 R169, -RZ, R174.reuse.H0_H0 ;  /* 0x200000aeffa97230 */ /* 0x100fe40000004100 */
[----:B------:R-:W-:Y:S01]  /*2bb0*/  FFMA.FTZ R175, R54, R175, R55 ;  /* 0x000000af36af7223 */ /* 0x000fe20000010037 */
[----:B------:R-:W-:Y:S01]  /*2bc0*/  FMUL.FTZ R55, R150, R168 ;  /* 0x000000a896377220 */ /* 0x000fe20000410000 */
[----:B------:R-:W-:Y:S01]  /*2bd0*/  FFMA.FTZ R168, R21, UR4, R195 ;  /* 0x0000000415a87c23 */ /* 0x000fe200080100c3 */
[----:B------:R-:W-:Y:S01]  /*2be0*/  FMUL.FTZ R54, R151, R54 ;  /* 0x0000003697367220 */ /* 0x000fe20000410000 */
[----:B------:R-:W-:Y:S02]  /*2bf0*/  HADD2.F32 R174, -RZ, R174.H1_H1 ;  /* 0x300000aeffae7230 */ /* 0x000fe40000004100 */
[----:B------:R-:W-:-:S02]  /*2c00*/  FADD.FTZ R168, R215, -R168 ;  /* 0x800000a8d7a87221 */ /* 0x000fc40000010000 */
[----:B------:R-:W-:Y:S02]  /*2c10*/  F2FP.F16.F32.PACK_AB R55, R54, R55 ;  /* 0x000000373637723e */ /* 0x000fe400000000ff */
[----:B------:R-:W-:-:S04]  /*2c20*/  FMUL.FTZ R170, R168, UR24 ;  /* 0x00000018a8aa7c20 */ /* 0x000fc80008410000 */
[----:B------:R-:W-:-:S04]  /*2c30*/  FMUL.FTZ R54, R170, UR12 ;  /* 0x0000000caa367c20 */ /* 0x000fc80008410000 */
[----:B------:R-:W-:Y:S01]  /*2c40*/  FFMA.FTZ R220, R54, R169, R52 ;  /* 0x000000a936dc7223 */ /* 0x000fe20000010034 */
[----:B------:R-:W-:-:S04]  /*2c50*/  FFMA.FTZ R169, R20, UR4, R195 ;  /* 0x0000000414a97c23 */ /* 0x000fc800080100c3 */
[----:B------:R-:W-:-:S04]  /*2c60*/  FADD.FTZ R52, R214, -R169 ;  /* 0x800000a9d6347221 */ /* 0x000fc80000010000 */
[----:B------:R-:W-:-:S04]  /*2c70*/  FMUL.FTZ R52, R52, UR24 ;  /* 0x0000001834347c20 */ /* 0x000fc80008410000 */
[C---:B------:R-:W-:Y:S01]  /*2c80*/  FMUL.FTZ R168, R52.reuse, UR12 ;  /* 0x0000000c34a87c20 */ /* 0x040fe20008410000 */
[----:B------:R-:W-:Y:S01]  /*2c90*/  F2FP.F16.F32.PACK_AB R170, R52, R170 ;  /* 0x000000aa34aa723e */ /* 0x000fe200000000ff */
[----:B------:R-:W-:Y:S02]  /*2ca0*/  FFMA.FTZ R52, R23, UR4, R195 ;  /* 0x0000000417347c23 */ /* 0x000fe400080100c3 */
[----:B------:R-:W-:Y:S01]  /*2cb0*/  FFMA.FTZ R174, R168, R174, R53 ;  /* 0x000000aea8ae7223 */ /* 0x000fe20000010035 */
[----:B------:R-:W-:Y:S01]  /*2cc0*/  FMUL.FTZ R53, R148, R54 ;  /* 0x0000003694357220 */ /* 0x000fe20000410000 */
[----:B------:R-:W-:Y:S01]  /*2cd0*/  FADD.FTZ R52, R217, -R52 ;  /* 0x80000034d9347221 */ /* 0x000fe20000010000 */
[----:B------:R-:W-:Y:S01]  /*2ce0*/  FMUL.FTZ R54, R149, R168 ;  /* 0x000000a895367220 */ /* 0x000fe20000410000 */
[--C-:B------:R-:W-:Y:S02]  /*2cf0*/  HADD2.F32 R168, -RZ, R173.reuse.H0_H0 ;  /* 0x200000adffa87230 */ /* 0x100fe40000004100 */
[----:B------:R-:W-:Y:S01]  /*2d00*/  FMUL.FTZ R52, R52, UR24 ;  /* 0x0000001834347c20 */ /* 0x000fe20008410000 */
[----:B------:R-:W-:Y:S01]  /*2d10*/  HADD2.F32 R173, -RZ, R173.H1_H1 ;  /* 0x300000adffad7230 */ /* 0x000fe20000004100 */
[----:B------:R-:W-:-:S02]  /*2d20*/  F2FP.F16.F32.PACK_AB R54, R54, R53 ;  /* 0x000000353636723e */ /* 0x000fc400000000ff */
[----:B------:R-:W-:-:S04]  /*2d30*/  FMUL.FTZ R53, R52, UR12 ;  /* 0x0000000c34357c20 */ /* 0x000fc80008410000 */
[----:B------:R-:W-:Y:S01]  /*2d40*/  FFMA.FTZ R58, R53, R168, R58 ;  /* 0x000000a8353a7223 */ /* 0x000fe2000001003a */
[----:B------:R-:W-:Y:S01]  /*2d50*/  FFMA.FTZ R168, R22, UR4, R195 ;  /* 0x0000000416a87c23 */ /* 0x000fe200080100c3 */
[----:B------:R-:W-:-:S03]  /*2d60*/  FMUL.FTZ R53, R154, R53 ;  /* 0x000000359a357220 */ /* 0x000fc60000410000 */
        /* <DEDUP_REMOVED lines=8> */
[--C-:B------:R-:W-:Y:S02]  /*2df0*/  HADD2.F32 R173, -RZ, R172.reuse.H0_H0 ;  /* 0x200000acffad7230 */ /* 0x100fe40000004100 */
[----:B------:R-:W-:Y:S01]  /*2e00*/  HADD2.F32 R172, -RZ, R172.H1_H1 ;  /* 0x300000acffac7230 */ /* 0x000fe20000004100 */
[----:B------:R-:W-:Y:S01]  /*2e10*/  F2FP.F16.F32.PACK_AB R53, R168, R53 ;  /* 0x00000035a835723e */ /* 0x000fe200000000ff */
[----:B------:R-:W-:-:S04]  /*2e20*/  FMUL.FTZ R168, R52, UR24 ;  /* 0x0000001834a87c20 */ /* 0x000fc80008410000 */
[----:B------:R-:W-:-:S04]  /*2e30*/  FMUL.FTZ R52, R168, UR12 ;  /* 0x0000000ca8347c20 */ /* 0x000fc80008410000 */
[----:B------:R-:W-:Y:S01]  /*2e40*/  FFMA.FTZ R173, R52, R173, R56 ;  /* 0x000000ad34ad7223 */ /* 0x000fe20000010038 */
[----:B------:R-:W-:Y:S01]  /*2e50*/  FFMA.FTZ R56, R180, UR4, R195 ;  /* 0x00000004b4387c23 */ /* 0x000fe200080100c3 */
[----:B------:R-:W-:-:S03]  /*2e60*/  FMUL.FTZ R52, R152, R52 ;  /* 0x0000003498347220 */ /* 0x000fc60000410000 */
[----:B------:R-:W-:-:S04]  /*2e70*/  FADD.FTZ R56, R218, -R56 ;  /* 0x80000038da387221 */ /* 0x000fc80000010000 */
[----:B------:R-:W-:-:S04]  /*2e80*/  FMUL.FTZ R56, R56, UR24 ;  /* 0x0000001838387c20 */ /* 0x000fc80008410000 */
[C---:B------:R-:W-:Y:S01]  /*2e90*/  FMUL.FTZ R221, R56.reuse, UR12 ;  /* 0x0000000c38dd7c20 */ /* 0x040fe20008410000 */
[----:B------:R-:W-:-:S03]  /*2ea0*/  F2FP.F16.F32.PACK_AB R168, R56, R168 ;  /* 0x000000a838a8723e */ /* 0x000fc600000000ff */
[----:B------:R-:W-:Y:S01]  /*2eb0*/  FFMA.FTZ R172, R221, R172, R57 ;  /* 0x000000acddac7223 */ /* 0x000fe20000010039 */
[----:B------:R-:W-:-:S05]  /*2ec0*/  FMUL.FTZ R57, R153, R221 ;  /* 0x000000dd99397220 */ /* 0x000fca0000410000 */
[----:B------:R-:W-:-:S07]  /*2ed0*/  F2FP.F16.F32.PACK_AB R52, R57, R52 ;  /* 0x000000343934723e */ /* 0x000fce00000000ff */
.L_x_8103:
        /* <DEDUP_REMOVED lines=13> */
.L_x_8101:
[----:B------:R-:W-:Y:S05]  /*2fb0*/  BSYNC.RECONVERGENT B1 ;  /* 0x0000000000017941 */ /* 0x000fea0003800200 */
.L_x_8100:
        /* <DEDUP_REMOVED lines=71> */
[----:B------:R-:W-:Y:S01]  /*3430*/  F2FP.F16.F32.PACK_AB R44, R49, R44 ;  /* 0x0000002c312c723e */ /* 0x000fe200000000ff */
[----:B------:R-:W-:Y:S06]  /*3440*/  BRA `(.L_x_8107) ;  /* 0x0000000000f07947 */ /* 0x000fec0003800000 */
.L_x_8106:
        /* <DEDUP_REMOVED lines=59> */
[----:B------:R-:W-:-:S07]  /*3800*/  F2FP.F16.F32.PACK_AB R44, R48, R44 ;  /* 0x0000002c302c723e */ /* 0x000fce00000000ff */
.L_x_8107:
        /* <DEDUP_REMOVED lines=13> */
.L_x_8105:
[----:B------:R-:W-:Y:S05]  /*38e0*/  BSYNC.RECONVERGENT B1 ;  /* 0x0000000000017941 */ /* 0x000fea0003800200 */
.L_x_8104:
        /* <DEDUP_REMOVED lines=73> */
.L_x_8110:
        /* <DEDUP_REMOVED lines=60> */
.L_x_8111:
        /* <DEDUP_REMOVED lines=13> */
.L_x_8109:
[----:B------:R-:W-:Y:S05]  /*4210*/  BSYNC.RECONVERGENT B1 ;  /* 0x0000000000017941 */ /* 0x000fea0003800200 */
.L_x_8108:
[----:B------:R-:W-:Y:S05]  /*4220*/  @!P1 BRA `(.L_x_8112) ;  /* 0x00000030006c9947 */ /* 0x000fea0003800000 */
[----:B------:R-:W0:Y:S02]  /*4230*/  LDC.64 R172, c[0x0][0x390] ;  /* 0x0000e400ffac7b82 */ /* 0x000e240000000a00 */
[----:B0-----:R-:W-:-:S06]  /*4240*/  IMAD.WIDE.U32 R172, R181, 0x10, R172 ;  /* 0x00000010b5ac7825 */ /* 0x001fcc00078e00ac */
[----:B------:R-:W5:Y:S01]  /*4250*/  LDG.E.128 R172, desc[UR14][R172.64] ;  /* 0x0000000eacac7981 */ /* 0x000f62000c1e1d00 */
[----:B------:R-:W-:-:S04]  /*4260*/  ISETP.NE.U32.AND P0, PT, RZ, UR20, PT ;  /* 0x00000014ff007c0c */ /* 0x000fc8000bf05070 */
[----:B------:R-:W-:-:S13]  /*4270*/  ISETP.NE.AND.EX P0, PT, RZ, UR21, PT, P0 ;  /* 0x00000015ff007c0c */ /* 0x000fda000bf05300 */
[----:B------:R-:W-:Y:S05]  /*4280*/  @!P0 BRA `(.L_x_8113) ;  /* 0x0000000400048947 */ /* 0x000fea0003800000 */
[----:B------:R-:W-:Y:S01]  /*4290*/  FFMA.FTZ R168, R184, UR4, R195 ;  /* 0x00000004b8a87c23 */ /* 0x000fe200080100c3 */
[--C-:B-----5:R-:W-:Y:S02]  /*42a0*/  HADD2.F32 R219, -RZ, R175.reuse.H1_H1 ;  /* 0x300000afffdb7230 */ /* 0x120fe40000004100 */
[----:B------:R-:W-:Y:S02]  /*42b0*/  HADD2.F32 R175, -RZ, R175.H0_H0 ;  /* 0x200000afffaf7230 */ /* 0x000fe40000004100 */
        /* <DEDUP_REMOVED lines=8> */
[----:B------:R-:W-:Y:S01]  /*4340*/  FMUL.FTZ R31, R171, UR12 ;  /* 0x0000000cab1f7c20 */ /* 0x000fe20008410000 */
[----:B------:R-:W-:Y:S01]  /*4350*/  F2FP.F16.F32.PACK_AB R171, R169, R171 ;  /* 0x000000aba9ab723e */ /* 0x000fe200000000ff */
[----:B------:R-:W-:Y:S02]  /*4360*/  FFMA.FTZ R169, R176, UR4, R195 ;  /* 0x00000004b0a97c23 */ /* 0x000fe400080100c3 */
[----:B------:R-:W-:Y:S01]  /*4370*/  FFMA.FTZ R175, R31, R175, R30 ;  /* 0x000000af1faf7223 */ /* 0x000fe2000001001e */
[----:B------:R-:W-:Y:S01]  /*4380*/  FMUL.FTZ R31, R126, R31 ;  /* 0x0000001f7e1f7220 */ /* 0x000fe20000410000 */
[----:B------:R-:W-:-:S04]  /*4390*/  FADD.FTZ R169, R190, -R169 ;  /* 0x800000a9bea97221 */ /* 0x000fc80000010000 */
[----:B------:R-:W-:Y:S01]  /*43a0*/  FMUL.FTZ R170, R169, UR24 ;  /* 0x00000018a9aa7c20 */ /* 0x000fe20008410000 */
[--C-:B------:R-:W-:Y:S01]  /*43b0*/  HADD2.F32 R169, -RZ, R174.reuse.H0_H0 ;  /* 0x200000aeffa97230 */ /* 0x100fe20000004100 */
[----:B------:R-:W-:Y:S01]  /*43c0*/  F2FP.F16.F32.PACK_AB R31, R168, R31 ;  /* 0x0000001fa81f723e */ /* 0x000fe200000000ff */
[----:B------:R-:W-:Y:S02]  /*43d0*/  HADD2.F32 R174, -RZ, R174.H1_H1 ;  /* 0x300000aeffae7230 */ /* 0x000fe40000004100 */
        /* <DEDUP_REMOVED lines=9> */
[----:B------:R-:W-:Y:S01]  /*4470*/  FFMA.FTZ R29, R183, UR4, R195 ;  /* 0x00000004b71d7c23 */ /* 0x000fe200080100c3 */
[----:B------:R-:W-:-:S03]  /*4480*/  FMUL.FTZ R168, R125, R168 ;  /* 0x000000a87da87220 */ /* 0x000fc60000410000 */
[----:B------:R-:W-:Y:S02]  /*4490*/  FADD.FTZ R28, R192, -R29 ;  /* 0x8000001dc01c7221 */ /* 0x000fe40000010000 */
[----:B------:R-:W-:Y:S01]  /*44a0*/  F2FP.F16.F32.PACK_AB R30, R168, R30 ;  /* 0x0000001ea81e723e */ /* 0x000fe200000000ff */
[--C-:B------:R-:W-:Y:S02]  /*44b0*/  HADD2.F32 R168, -RZ, R173.reuse.H0_H0 ;  /* 0x200000adffa87230 */ /* 0x100fe40000004100 */
[----:B------:R-:W-:Y:S01]  /*44c0*/  FMUL.FTZ R28, R28, UR24 ;  /* 0x000000181c1c7c20 */ /* 0x000fe20008410000 */
[----:B------:R-:W-:-:S03]  /*44d0*/  HADD2.F32 R173, -RZ, R173.H1_H1 ;  /* 0x300000adffad7230 */ /* 0x000fc60000004100 */
        /* <DEDUP_REMOVED lines=9> */
[----:B------:R-:W-:Y:S01]  /*4570*/  FMUL.FTZ R168, R131, R168 ;  /* 0x000000a883a87220 */ /* 0x000fe20000410000 */
[--C-:B------:R-:W-:Y:S01]  /*4580*/  FFMA.FTZ R173, R182, UR4, R195.reuse ;  /* 0x00000004b6ad7c23 */ /* 0x100fe200080100c3 */
[----:B------:R-:W-:-:S03]  /*4590*/  FFMA.FTZ R195, R186, UR4, R195 ;  /* 0x00000004bac37c23 */ /* 0x000fc600080100c3 */
[----:B------:R-:W-:Y:S01]  /*45a0*/  F2FP.F16.F32.PACK_AB R29, R168, R29 ;  /* 0x0000001da81d723e */ /* 0x000fe200000000ff */
[----:B------:R-:W-:Y:S01]  /*45b0*/  FADD.FTZ R168, R194, -R173 ;  /* 0x800000adc2a87221 */ /* 0x000fe20000010000 */
[--C-:B------:R-:W-:Y:S02]  /*45c0*/  HADD2.F32 R173, -RZ, R172.reuse.H0_H0 ;  /* 0x200000acffad7230 */ /* 0x100fe40000004100 */
[----:B------:R-:W-:Y:S02]  /*45d0*/  HADD2.F32 R172, -RZ, R172.H1_H1 ;  /* 0x300000acffac7230 */ /* 0x000fe40000004100 */
[----:B------:R-:W-:-:S04]  /*45e0*/  FMUL.FTZ R168, R168, UR24 ;  /* 0x00000018a8a87c20 */ /* 0x000fc80008410000 */
[----:B------:R-:W-:-:S04]  /*45f0*/  FMUL.FTZ R28, R168, UR12 ;  /* 0x0000000ca81c7c20 */ /* 0x000fc80008410000 */
[----:B------:R-:W-:Y:S01]  /*4600*/  FFMA.FTZ R173, R28, R173, R32 ;  /* 0x000000ad1cad7223 */ /* 0x000fe20000010020 */
[----:B------:R-:W-:Y:S01]  /*4610*/  FADD.FTZ R32, R193, -R195 ;  /* 0x800000c3c1207221 */ /* 0x000fe20000010000 */
[----:B------:R-:W-:-:S03]  /*4620*/  FMUL.FTZ R28, R128, R28 ;  /* 0x0000001c801c7220 */ /* 0x000fc60000410000 */
[----:B------:R-:W-:-:S04]  /*4630*/  FMUL.FTZ R32, R32, UR24 ;  /* 0x0000001820207c20 */ /* 0x000fc80008410000 */
[C---:B------:R-:W-:Y:S01]  /*4640*/  FMUL.FTZ R195, R32.reuse, UR12 ;  /* 0x0000000c20c37c20 */ /* 0x040fe20008410000 */
[----:B------:R-:W-:-:S03]  /*4650*/  F2FP.F16.F32.PACK_AB R168, R32, R168 ;  /* 0x000000a820a8723e */ /* 0x000fc600000000ff */
[----:B------:R-:W-:Y:S01]  /*4660*/  FFMA.FTZ R172, R195, R172, R33 ;  /* 0x000000acc3ac7223 */ /* 0x000fe20000010021 */
[----:B------:R-:W-:-:S05]  /*4670*/  FMUL.FTZ R195, R129, R195 ;  /* 0x000000c381c37220 */ /* 0x000fca0000410000 */
[----:B------:R-:W-:Y:S01]  /*4680*/  F2FP.F16.F32.PACK_AB R28, R195, R28 ;  /* 0x0000001cc31c723e */ /* 0x000fe200000000ff */
[----:B------:R-:W-:Y:S06]  /*4690*/  BRA `(.L_x_8114) ;  /* 0x0000000000f07947 */ /* 0x000fec0003800000 */
.L_x_8113:
[----:B------:R-:W-:-:S04]  /*46a0*/  FFMA.FTZ R219, R184, UR4, R195 ;  /* 0x00000004b8db7c23 */ /* 0x000fc800080100c3 */
[----:B------:R-:W-:-:S04]  /*46b0*/  FADD.FTZ R219, R187, -R219 ;  /* 0x800000dbbbdb7221 */ /* 0x000fc80000010000 */
[----:B------:R-:W-:-:S04]  /*46c0*/  FMUL.FTZ R219, R219, UR24 ;  /* 0x00000018dbdb7c20 */ /* 0x000fc80008410000 */
[----:B------:R-:W-:Y:S01]  /*46d0*/  FMUL.FTZ R220, R219, UR12 ;  /* 0x0000000cdbdc7c20 */ /* 0x000fe20008410000 */
[--C-:B-----5:R-:W-:Y:S02]  /*46e0*/  HADD2.F32 R219, -RZ, R175.reuse.H1_H1 ;  /* 0x300000afffdb7230 */ /* 0x120fe40000004100 */
[----:B------:R-:W-:-:S03]  /*46f0*/  HADD2.F32 R175, -RZ, R175.H0_H0 ;  /* 0x200000afffaf7230 */ /* 0x000fc60000004100 */
        /* <DEDUP_REMOVED lines=41> */
[--C-:B------:R-:W-:Y:S01]  /*4990*/  FFMA.FTZ R28, R182, UR4, R195.reuse ;  /* 0x00000004b61c7c23 */ /* 0x100fe200080100c3 */
[----:B------:R-:W-:-:S03]  /*49a0*/  FFMA.FTZ R195, R186, UR4, R195 ;  /* 0x00000004bac37c23 */ /* 0x000fc600080100c3 */
[----:B------:R-:W-:-:S04]  /*49b0*/  FADD.FTZ R28, R194, -R28 ;  /* 0x8000001cc21c7221 */ /* 0x000fc80000010000 */
[----:B------:R-:W-:-:S04]  /*49c0*/  FMUL.FTZ R28, R28, UR24 ;  /* 0x000000181c1c7c20 */ /* 0x000fc80008410000 */
[----:B------:R-:W-:-:S04]  /*49d0*/  FMUL.FTZ R28, R28, UR12 ;  /* 0x0000000c1c1c7c20 */ /* 0x000fc80008410000 */
[----:B------:R-:W-:Y:S01]  /*49e0*/  FFMA.FTZ R173, R28, R173, R32 ;  /* 0x000000ad1cad7223 */ /* 0x000fe20000010020 */
[----:B------:R-:W-:Y:S01]  /*49f0*/  FADD.FTZ R32, R193, -R195 ;  /* 0x800000c3c1207221 */ /* 0x000fe20000010000 */
[----:B------:R-:W-:-:S03]  /*4a00*/  FMUL.FTZ R28, R128, R28 ;  /* 0x0000001c801c7220 */ /* 0x000fc60000410000 */
[----:B------:R-:W-:-:S04]  /*4a10*/  FMUL.FTZ R32, R32, UR24 ;  /* 0x0000001820207c20 */ /* 0x000fc80008410000 */
[----:B------:R-:W-:-:S04]  /*4a20*/  FMUL.FTZ R32, R32, UR12 ;  /* 0x0000000c20207c20 */ /* 0x000fc80008410000 */
[----:B------:R-:W-:Y:S01]  /*4a30*/  FFMA.FTZ R172, R32, R172, R33 ;  /* 0x000000ac20ac7223 */ /* 0x000fe20000010021 */
[----:B------:R-:W-:-:S05]  /*4a40*/  FMUL.FTZ R33, R129, R32 ;  /* 0x0000002081217220 */ /* 0x000fca0000410000 */
[----:B------:R-:W-:-:S07]  /*4a50*/  F2FP.F16.F32.PACK_AB R28, R33, R28 ;  /* 0x0000001c211c723e */ /* 0x000fce00000000ff */
.L_x_8114:
        /* <DEDUP_REMOVED lines=13> */
.L_x_8099:
        /* <DEDUP_REMOVED lines=9> */
[----:B-----5:R-:W-:Y:S02]  /*4bc0*/  HADD2.F32 R220, -RZ, R24.H0_H0 ;  /* 0x20000018ffdc7230 */ /* 0x020fe40000004100 */
[----:B------:R-:W-:Y:S02]  /*4bd0*/  HADD2.F32 R249, -RZ, R27.H1_H1 ;  /* 0x3000001bfff97230 */ /* 0x000fe40000004100 */
[----:B------:R-:W-:-:S04]  /*4be0*/  FADD.FTZ R219, R185, -R219 ;  /* 0x800000dbb9db7221 */ /* 0x000fc80000010000 */
[----:B------:R-:W-:Y:S01]  /*4bf0*/  FFMA.FTZ R219, R219, UR24, R220 ;  /* 0x00000018dbdb7c23 */ /* 0x000fe200080100dc */
[----:B------:R-:W-:-:S03]  /*4c00*/  HADD2.F32 R220, -RZ, R25.H1_H1 ;  /* 0x30000019ffdc7230 */ /* 0x000fc60000004100 */
[----:B------:R-:W-:Y:S01]  /*4c10*/  FMUL.FTZ R222, R219, UR12 ;  /* 0x0000000cdbde7c20 */ /* 0x000fe20008410000 */
[--C-:B------:R-:W-:Y:S02]  /*4c20*/  HADD2.F32 R219, -RZ, R172.reuse.H0_H0 ;  /* 0x200000acffdb7230 */ /* 0x100fe40000004100 */
[----:B------:R-:W-:-:S03]  /*4c30*/  HADD2.F32 R172, -RZ, R172.H1_H1 ;  /* 0x300000acffac7230 */ /* 0x000fc60000004100 */
[----:B------:R-:W-:Y:S01]  /*4c40*/  FFMA.FTZ R221, R222, R219, R56 ;  /* 0x000000dbdedd7223 */ /* 0x000fe20000010038 */
[----:B------:R-:W-:Y:S01]  /*4c50*/  FFMA.FTZ R56, R180, UR4, R195 ;  /* 0x00000004b4387c23 */ /* 0x000fe200080100c3 */
[----:B------:R-:W-:Y:S02]  /*4c60*/  HADD2.F32 R219, -RZ, R24.H1_H1 ;  /* 0x30000018ffdb7230 */ /* 0x000fe40000004100 */
[----:B------:R-:W-:Y:S01]  /*4c70*/  FMUL.FTZ R222, R152, R222 ;  /* 0x000000de98de7220 */ /* 0x000fe20000410000 */
[----:B------:R-:W-:-:S04]  /*4c80*/  FADD.FTZ R56, R218, -R56 ;  /* 0x80000038da387221 */ /* 0x000fc80000010000 */
[----:B------:R-:W-:Y:S01]  /*4c90*/  FFMA.FTZ R56, R56, UR24, R219 ;  /* 0x0000001838387c23 */ /* 0x000fe200080100db */
[----:B------:R-:W-:-:S03]  /*4ca0*/  HADD2.F32 R219, -RZ, R25.H0_H0 ;  /* 0x20000019ffdb7230 */ /* 0x000fc60000004100 */
[----:B------:R-:W-:-:S04]  /*4cb0*/  FMUL.FTZ R56, R56, UR12 ;  /* 0x0000000c38387c20 */ /* 0x000fc80008410000 */
[----:B------:R-:W-:Y:S01]  /*4cc0*/  FFMA.FTZ R172, R56, R172, R57 ;  /* 0x000000ac38ac7223 */ /* 0x000fe20000010039 */
[----:B------:R-:W-:Y:S01]  /*4cd0*/  FFMA.FTZ R57, R23, UR4, R195 ;  /* 0x0000000417397c23 */ /* 0x000fe200080100c3 */
[----:B------:R-:W-:-:S03]  /*4ce0*/  FMUL.FTZ R56, R153, R56 ;  /* 0x0000003899387220 */ /* 0x000fc60000410000 */
[----:B------:R-:W-:-:S04]  /*4cf0*/  FADD.FTZ R57, R217, -R57 ;  /* 0x80000039d9397221 */ /* 0x000fc80000010000 */
[----:B------:R-:W-:Y:S01]  /*4d00*/  FFMA.FTZ R57, R57, UR24, R219 ;  /* 0x0000001839397c23 */ /* 0x000fe200080100db */
[----:B------:R-:W-:-:S03]  /*4d10*/  HADD2.F32 R219, -RZ, R173.H0_H0 ;  /* 0x200000adffdb7230 */ /* 0x000fc60000004100 */
[----:B------:R-:W-:-:S04]  /*4d20*/  FMUL.FTZ R57, R57, UR12 ;  /* 0x0000000c39397c20 */ /* 0x000fc80008410000 */
[----:B------:R-:W-:Y:S01]  /*4d30*/  FFMA.FTZ R58, R57, R219, R58 ;  /* 0x000000db393a7223 */ /* 0x000fe2000001003a */
[----:B------:R-:W-:-:S04]  /*4d40*/  FFMA.FTZ R219, R22, UR4, R195 ;  /* 0x0000000416db7c23 */ /* 0x000fc800080100c3 */
[----:B------:R-:W-:-:S04]  /*4d50*/  FADD.FTZ R219, R216, -R219 ;  /* 0x800000dbd8db7221 */ /* 0x000fc80000010000 */
[----:B------:R-:W-:Y:S01]  /*4d60*/  FFMA.FTZ R219, R219, UR24, R220 ;  /* 0x00000018dbdb7c23 */ /* 0x000fe200080100dc */
[----:B------:R-:W-:-:S03]  /*4d70*/  HADD2.F32 R220, -RZ, R173.H1_H1 ;  /* 0x300000adffdc7230 */ /* 0x000fc60000004100 */
[----:B------:R-:W-:Y:S01]  /*4d80*/  FMUL.FTZ R173, R219, UR12 ;  /* 0x0000000cdbad7c20 */ /* 0x000fe20008410000 */
[----:B------:R-:W-:-:S03]  /*4d90*/  FFMA.FTZ R219, R21, UR4, R195 ;  /* 0x0000000415db7c23 */ /* 0x000fc600080100c3 */
[----:B------:R-:W-:Y:S01]  /*4da0*/  FFMA.FTZ R59, R173, R220, R59 ;  /* 0x000000dcad3b7223 */ /* 0x000fe2000001003b */
[----:B------:R-:W-:Y:S02]  /*4db0*/  HADD2.F32 R220, -RZ, R26.H0_H0 ;  /* 0x2000001affdc7230 */ /* 0x000fe40000004100 */
[----:B------:R-:W-:-:S04]  /*4dc0*/  FADD.FTZ R219, R215, -R219 ;  /* 0x800000dbd7db7221 */ /* 0x000fc80000010000 */
[----:B------:R-:W-:-:S04]  /*4dd0*/  FFMA.FTZ R219, R219, UR24, R220 ;  /* 0x00000018dbdb7c23 */ /* 0x000fc800080100dc */
[----:B------:R-:W-:Y:S01]  /*4de0*/  FMUL.FTZ R223, R219, UR12 ;  /* 0x0000000cdbdf7c20 */ /* 0x000fe20008410000 */
[--C-:B------:R-:W-:Y:S02]  /*4df0*/  HADD2.F32 R219, -RZ, R174.reuse.H0_H0 ;  /* 0x200000aeffdb7230 */ /* 0x100fe40000004100 */
[----:B------:R-:W-:-:S03]  /*4e00*/  HADD2.F32 R174, -RZ, R174.H1_H1 ;  /* 0x300000aeffae7230 */ /* 0x000fc60000004100 */
[----:B------:R-:W-:Y:S01]  /*4e10*/  FFMA.FTZ R220, R223, R219, R52 ;  /* 0x000000dbdfdc7223 */ /* 0x000fe20000010034 */
[----:B------:R-:W-:Y:S01]  /*4e20*/  FFMA.FTZ R52, R20, UR4, R195 ;  /* 0x0000000414347c23 */ /* 0x000fe200080100c3 */
[----:B------:R-:W-:-:S03]  /*4e30*/  HADD2.F32 R219, -RZ, R26.H1_H1 ;  /* 0x3000001affdb7230 */ /* 0x000fc60000004100 */
        /* <DEDUP_REMOVED lines=9> */
[--C-:B------:R-:W-:Y:S02]  /*4ed0*/  HADD2.F32 R219, -RZ, R175.reuse.H0_H0 ;  /* 0x200000afffdb7230 */ /* 0x100fe40000004100 */
[----:B------:R-:W-:Y:S02]  /*4ee0*/  HADD2.F32 R175, -RZ, R175.H1_H1 ;  /* 0x300000afffaf7230 */ /* 0x000fe40000004100 */
        /* <DEDUP_REMOVED lines=8> */
[----:B------:R-:W-:Y:S01]  /*4f70*/  FMUL.FTZ R54, R151, R54 ;  /* 0x0000003697367220 */ /* 0x000fe20000410000 */
[----:B------:R-:W-:Y:S01]  /*4f80*/  FMUL.FTZ R53, R154, R57 ;  /* 0x000000399a357220 */ /* 0x000fe20000410000 */
[----:B------:R-:W-:-:S03]  /*4f90*/  FMUL.FTZ R57, R155, R173 ;  /* 0x000000ad9b397220 */ /* 0x000fc60000410000 */
[----:B------:R-:W-:Y:S01]  /*4fa0*/  F2FP.F16.F32.PACK_AB R55, R54, R55 ;  /* 0x000000373637723e */ /* 0x000fe200000000ff */
[----:B------:R-:W-:Y:S01]  /*4fb0*/  FMUL.FTZ R54, R148, R223 ;  /* 0x000000df94367220 */ /* 0x000fe20000410000 */
[----:B------:R-:W-:-:S04]  /*4fc0*/  F2FP.F16.F32.PACK_AB R53, R57, R53 ;  /* 0x000000353935723e */ /* 0x000fc800000000ff */
[----:B------:R-:W-:Y:S02]  /*4fd0*/  F2FP.F16.F32.PACK_AB R54, R52, R54 ;  /* 0x000000363436723e */ /* 0x000fe400000000ff */
[----:B------:R-:W-:Y:S01]  /*4fe0*/  F2FP.F16.F32.PACK_AB R52, R56, R222 ;  /* 0x000000de3834723e */ /* 0x000fe200000000ff */
[----:B------:R-:W-:Y:S06]  /*4ff0*/  BRA `(.L_x_8118) ;  /* 0x0000000400207947 */ /* 0x000fec0003800000 */
.L_x_8117:
[--C-:B------:R-:W-:Y:S01]  /*5000*/  FFMA.FTZ R168, R19, UR4, R195.reuse ;  /* 0x0000000413a87c23 */ /* 0x100fe200080100c3 */
[----:B-----5:R-:W-:Y:S02]  /*5010*/  HADD2.F32 R171, -RZ, R27.H0_H0 ;  /* 0x2000001bffab7230 */ /* 0x020fe40000004100 */
[----:B------:R-:W-:Y:S01]  /*5020*/  FFMA.FTZ R169, R18, UR4, R195 ;  /* 0x0000000412a97c23 */ /* 0x000fe200080100c3 */
[--C-:B------:R-:W-:Y:S02]  /*5030*/  HADD2.F32 R219, -RZ, R175.reuse.H0_H0 ;  /* 0x200000afffdb7230 */ /* 0x100fe40000004100 */
[----:B------:R-:W-:Y:S01]  /*5040*/  FADD.FTZ R168, R213, -R168 ;  /* 0x800000a8d5a87221 */ /* 0x000fe20000010000 */
[----:B------:R-:W-:-:S03]  /*5050*/  HADD2.F32 R170, -RZ, R175.H1_H1 ;  /* 0x300000afffaa7230 */ /* 0x000fc60000004100 */
[----:B------:R-:W-:-:S04]  /*5060*/  FFMA.FTZ R171, R168, UR24, R171 ;  /* 0x00000018a8ab7c23 */ /* 0x000fc800080100ab */
[----:B------:R-:W-:-:S04]  /*5070*/  FMUL.FTZ R168, R171, UR12 ;  /* 0x0000000caba87c20 */ /* 0x000fc80008410000 */
[----:B------:R-:W-:Y:S01]  /*5080*/  FFMA.FTZ R219, R168, R219, R54 ;  /* 0x000000dba8db7223 */ /* 0x000fe20000010036 */
[----:B------:R-:W-:Y:S01]  /*5090*/  FADD.FTZ R54, R212, -R169 ;  /* 0x800000a9d4367221 */ /* 0x000fe20000010000 */
[----:B------:R-:W-:-:S05]  /*50a0*/  HADD2.F32 R169, -RZ, R27.H1_H1 ;  /* 0x3000001bffa97230 */ /* 0x000fca0000004100 */
[----:B------:R-:W-:-:S04]  /*50b0*/  FFMA.FTZ R54, R54, UR24, R169 ;  /* 0x0000001836367c23 */ /* 0x000fc800080100a9 */
[C---:B------:R-:W-:Y:S01]  /*50c0*/  FMUL.FTZ R169, R54.reuse, UR12 ;  /* 0x0000000c36a97c20 */ /* 0x040fe20008410000 */
[----:B------:R-:W-:-:S03]  /*50d0*/  F2FP.F16.F32.PACK_AB R171, R54, R171 ;  /* 0x000000ab36ab723e */ /* 0x000fc600000000ff */
[----:B------:R-:W-:Y:S01]  /*50e0*/  FFMA.FTZ R175, R169, R170, R55 ;  /* 0x000000aaa9af7223 */ /* 0x000fe20000010037 */
[----:B------:R-:W-:Y:S01]  /*50f0*/  FFMA.FTZ R170, R21, UR4, R195 ;  /* 0x0000000415aa7c23 */ /* 0x000fe200080100c3 */
[----:B------:R-:W-:Y:S01]  /*5100*/  FMUL.FTZ R55, R150, R168 ;  /* 0x000000a896377220 */ /* 0x000fe20000410000 */
[----:B------:R-:W-:Y:S02]  /*5110*/  HADD2.F32 R168, -RZ, R26.H0_H0 ;  /* 0x2000001affa87230 */ /* 0x000fe40000004100 */
[----:B------:R-:W-:Y:S01]  /*5120*/  FMUL.FTZ R169, R151, R169 ;  /* 0x000000a997a97220 */ /* 0x000fe20000410000 */
[----:B------:R-:W-:-:S04]  /*5130*/  FADD.FTZ R170, R215, -R170 ;  /* 0x800000aad7aa7221 */ /* 0x000fc80000010000 */
[----:B------:R-:W-:Y:S01]  /*5140*/  FFMA.FTZ R170, R170, UR24, R168 ;  /* 0x00000018aaaa7c23 */ /* 0x000fe200080100a8 */
[----:B------:R-:W-:Y:S01]  /*5150*/  F2FP.F16.F32.PACK_AB R55, R169, R55 ;  /* 0x00000037a937723e */ /* 0x000fe200000000ff */
[--C-:B------:R-:W-:Y:S02]  /*5160*/  HADD2.F32 R169, -RZ, R174.reuse.H0_H0 ;  /* 0x200000aeffa97230 */ /* 0x100fe40000004100 */
[----:B------:R-:W-:Y:S01]  /*5170*/  FMUL.FTZ R54, R170, UR12 ;  /* 0x0000000caa367c20 */ /* 0x000fe20008410000 */
[----:B------:R-:W-:-:S03]  /*5180*/  HADD2.F32 R174, -RZ, R174.H1_H1 ;  /* 0x300000aeffae7230 */ /* 0x000fc60000004100 */
[----:B------:R-:W-:Y:S01]  /*5190*/  FFMA.FTZ R220, R54, R169, R52 ;  /* 0x000000a936dc7223 */ /* 0x000fe20000010034 */
[----:B------:R-:W-:Y:S01]  /*51a0*/  FFMA.FTZ R169, R20, UR4, R195 ;  /* 0x0000000414a97c23 */ /* 0x000fe200080100c3 */
[----:B------:R-:W-:Y:S02]  /*51b0*/  HADD2.F32 R52, -RZ, R26.H1_H1 ;  /* 0x3000001aff347230 */ /* 0x000fe40000004100 */
[----:B------:R-:W-:Y:S01]  /*51c0*/  FMUL.FTZ R54, R148, R54 ;  /* 0x0000003694367220 */ /* 0x000fe20000410000 */
[----:B------:R-:W-:-:S04]  /*51d0*/  FADD.FTZ R168, R214, -R169 ;  /* 0x800000a9d6a87221 */ /* 0x000fc80000010000 */
[----:B------:R-:W-:-:S04]  /*51e0*/  FFMA.FTZ R168, R168, UR24, R52 ;  /* 0x00000018a8a87c23 */ /* 0x000fc80008010034 */
[C---:B------:R-:W-:Y:S01]  /*51f0*/  FMUL.FTZ R52, R168.reuse, UR12 ;  /* 0x0000000ca8347c20 */ /* 0x040fe20008410000 */
[----:B------:R-:W-:Y:S01]  /*5200*/  F2FP.F16.F32.PACK_AB R170, R168, R170 ;  /* 0x000000aaa8aa723e */ /* 0x000fe200000000ff */
[----:B------:R-:W-:Y:S02]  /*5210*/  FFMA.FTZ R168, R23, UR4, R195 ;  /* 0x0000000417a87c23 */ /* 0x000fe400080100c3 */
[----:B------:R-:W-:Y:S01]  /*5220*/  FFMA.FTZ R174, R52, R174, R53 ;  /* 0x000000ae34ae7223 */ /* 0x000fe20000010035 */
[----:B------:R-:W-:Y:S01]  /*5230*/  FMUL.FTZ R169, R149, R52 ;  /* 0x0000003495a97220 */ /* 0x000fe20000410000 */
[----:B------:R-:W-:Y:S01]  /*5240*/  FADD.FTZ R53, R217, -R168 ;  /* 0x800000a8d9357221 */ /* 0x000fe20000010000 */
[----:B------:R-:W-:-:S03]  /*5250*/  HADD2.F32 R168, -RZ, R25.H0_H0 ;  /* 0x20000019ffa87230 */ /* 0x000fc60000004100 */
[----:B------:R-:W-:Y:S01]  /*5260*/  F2FP.F16.F32.PACK_AB R54, R169, R54 ;  /* 0x00000036a936723e */ /* 0x000fe200000000ff */
[----:B------:R-:W-:Y:S01]  /*5270*/  FFMA.FTZ R169, R22, UR4, R195 ;  /* 0x0000000416a97c23 */ /* 0x000fe200080100c3 */
[----:B------:R-:W-:Y:S01]  /*5280*/  FFMA.FTZ R52, R53, UR24, R168 ;  /* 0x0000001835347c23 */ /* 0x000fe200080100a8 */
[--C-:B------:R-:W-:Y:S02]  /*5290*/  HADD2.F32 R168, -RZ, R173.reuse.H0_H0 ;  /* 0x200000adffa87230 */ /* 0x100fe40000004100 */
[----:B------:R-:W-:Y:S01]  /*52a0*/  FADD.FTZ R169, R216, -R169 ;  /* 0x800000a9d8a97221 */ /* 0x000fe20000010000 */
[----:B------:R-:W-:Y:S01]  /*52b0*/  FMUL.FTZ R53, R52, UR12 ;  /* 0x0000000c34357c20 */ /* 0x000fe20008410000 */
[----:B------:R-:W-:-:S03]  /*52c0*/  HADD2.F32 R173, -RZ, R173.H1_H1 ;  /* 0x300000adffad7230 */ /* 0x000fc60000004100 */
[----:B------:R-:W-:Y:S01]  /*52d0*/  FFMA.FTZ R58, R53, R168, R58 ;  /* 0x000000a8353a7223 */ /* 0x000fe2000001003a */
[----:B------:R-:W-:Y:S02]  /*52e0*/  HADD2.F32 R168, -RZ, R25.H1_H1 ;  /* 0x30000019ffa87230 */ /* 0x000fe40000004100 */
[----:B------:R-:W-:-:S03]  /*52f0*/  FMUL.FTZ R53, R154, R53 ;  /* 0x000000359a357220 */ /* 0x000fc60000410000 */
[----:B------:R-:W-:-:S04]  /*5300*/  FFMA.FTZ R169, R169, UR24, R168 ;  /* 0x00000018a9a97c23 */ /* 0x000fc800080100a8 */
[C---:B------:R-:W-:Y:S01]  /*5310*/  FMUL.FTZ R168, R169.reuse, UR12 ;  /* 0x0000000ca9a87c20 */ /* 0x040fe20008410000 */
[----:B------:R-:W-:Y:S01]  /*5320*/  F2FP.F16.F32.PACK_AB R169, R169, R52 ;  /* 0x00000034a9a9723e */ /* 0x000fe200000000ff */
[----:B------:R-:W-:Y:S02]  /*5330*/  HADD2.F32 R52, -RZ, R24.H0_H0 ;  /* 0x20000018ff347230 */ /* 0x000fe40000004100 */
[----:B------:R-:W-:Y:S01]  /*5340*/  FFMA.FTZ R59, R168, R173, R59 ;  /* 0x000000ada83b7223 */ /* 0x000fe2000001003b */
[----:B------:R-:W-:Y:S01]  /*5350*/  FMUL.FTZ R168, R155, R168 ;  /* 0x000000a89ba87220 */ /* 0x000fe20000410000 */
[--C-:B------:R-:W-:Y:S02]  /*5360*/  HADD2.F32 R173, -RZ, R172.reuse.H0_H0 ;  /* 0x200000acffad7230 */ /* 0x100fe40000004100 */
[----:B------:R-:W-:Y:S02]  /*5370*/  HADD2.F32 R172, -RZ, R172.H1_H1 ;  /* 0x300000acffac7230 */ /* 0x000fe40000004100 */
[----:B------:R-:W-:Y:S01]  /*5380*/  F2FP.F16.F32.PACK_AB R53, R168, R53 ;  /* 0x00000035a835723e */ /* 0x000fe200000000ff */
[----:B------:R-:W-:-:S04]  /*5390*/  FFMA.FTZ R168, R0, UR4, R195 ;  /* 0x0000000400a87c23 */ /* 0x000fc800080100c3 */
[----:B------:R-:W-:-:S04]  /*53a0*/  FADD.FTZ R168, R185, -R168 ;  /* 0x800000a8b9a87221 */ /* 0x000fc80000010000 */
[----:B------:R-:W-:-:S04]  /*53b0*/  FFMA.FTZ R168, R168, UR24, R52 ;  /* 0x00000018a8a87c23 */ /* 0x000fc80008010034 */
[----:B------:R-:W-:-:S04]  /*53c0*/  FMUL.FTZ R52, R168, UR12 ;  /* 0x0000000ca8347c20 */ /* 0x000fc80008410000 */
[----:B------:R-:W-:Y:S01]  /*53d0*/  FFMA.FTZ R221, R52, R173, R56 ;  /* 0x000000ad34dd7223 */ /* 0x000fe20000010038 */
[----:B------:R-:W-:Y:S01]  /*53e0*/  FFMA.FTZ R56, R180, UR4, R195 ;  /* 0x00000004b4387c23 */ /* 0x000fe200080100c3 */
[----:B------:R-:W-:Y:S02]  /*53f0*/  HADD2.F32 R173, -RZ, R24.H1_H1 ;  /* 0x30000018ffad7230 */ /* 0x000fe40000004100 */
[----:B------:R-:W-:Y:S01]  /*5400*/  FMUL.FTZ R52, R152, R52 ;  /* 0x0000003498347220 */ /* 0x000fe20000410000 */
[----:B------:R-:W-:-:S04]  /*5410*/  FADD.FTZ R56, R218, -R56 ;  /* 0x80000038da387221 */ /* 0x000fc80000010000 */
[----:B------:R-:W-:-:S04]  /*5420*/  FFMA.FTZ R56, R56, UR24, R173 ;  /* 0x0000001838387c23 */ /* 0x000fc800080100ad */
[C---:B------:R-:W-:Y:S01]  /*5430*/  FMUL.FTZ R173, R56.reuse, UR12 ;  /* 0x0000000c38ad7c20 */ /* 0x040fe20008410000 */
[----:B------:R-:W-:-:S03]  /*5440*/  F2FP.F16.F32.PACK_AB R168, R56, R168 ;  /* 0x000000a838a8723e */ /* 0x000fc600000000ff */
[----:B------:R-:W-:Y:S01]  /*5450*/  FFMA.FTZ R172, R173, R172, R57 ;  /* 0x000000acadac7223 */ /* 0x000fe20000010039 */
[----:B------:R-:W-:-:S05]  /*5460*/  FMUL.FTZ R57, R153, R173 ;  /* 0x000000ad99397220 */ /* 0x000fca0000410000 */
[----:B------:R-:W-:-:S07]  /*5470*/  F2FP.F16.F32.PACK_AB R52, R57, R52 ;  /* 0x000000343934723e */ /* 0x000fce00000000ff */
.L_x_8118:
        /* <DEDUP_REMOVED lines=15> */
.L_x_8116:
[----:B------:R-:W-:Y:S05]  /*5570*/  BSYNC.RECONVERGENT B1 ;  /* 0x0000000000017941 */ /* 0x000fea0003800200 */
.L_x_8115:
        /* <DEDUP_REMOVED lines=9> */
[----:B------:R-:W-:Y:S02]  /*5610*/  HADD2.F32 R171, -RZ, R159.H0_H0 ;  /* 0x2000009fffab7230 */ /* 0x000fe40000004100 */
[----:B------:R-:W-:Y:S01]  /*5620*/  FFMA.FTZ R169, R10, UR4, R195 ;  /* 0x000000040aa97c23 */ /* 0x000fe200080100c3 */
[--C-:B-----5:R-:W-:Y:S02]  /*5630*/  HADD2.F32 R221, -RZ, R175.reuse.H0_H0 ;  /* 0x200000afffdd7230 */ /* 0x120fe40000004100 */
[----:B------:R-:W-:Y:S01]  /*5640*/  FADD.FTZ R168, R205, -R168 ;  /* 0x800000a8cda87221 */ /* 0x000fe20000010000 */
[----:B------:R-:W-:Y:S02]  /*5650*/  HADD2.F32 R170, -RZ, R175.H1_H1 ;  /* 0x300000afffaa7230 */ /* 0x000fe40000004100 */
[----:B------:R-:W-:Y:S01]  /*5660*/  FADD.FTZ R169, R204, -R169 ;  /* 0x800000a9cca97221 */ /* 0x000fe20000010000 */
[----:B------:R-:W-:-:S04]  /*5670*/  FFMA.FTZ R171, R168, UR24, R171 ;  /* 0x00000018a8ab7c23 */ /* 0x000fc800080100ab */
[----:B------:R-:W-:-:S04]  /*5680*/  FMUL.FTZ R168, R171, UR12 ;  /* 0x0000000caba87c20 */ /* 0x000fc80008410000 */
[----:B------:R-:W-:Y:S01]  /*5690*/  FFMA.FTZ R221, R168, R221, R46 ;  /* 0x000000dda8dd7223 */ /* 0x000fe2000001002e */
        /* <DEDUP_REMOVED lines=61> */
[----:B------:R-:W-:Y:S01]  /*5a70*/  F2FP.F16.F32.PACK_AB R44, R49, R44 ;  /* 0x0000002c312c723e */ /* 0x000fe200000000ff */
[----:B------:R-:W-:Y:S06]  /*5a80*/  BRA `(.L_x_8122) ;  /* 0x0000000400107947 */ /* 0x000fec0003800000 */
.L_x_8121:
[----:B------:R-:W-:Y:S01]  /*5a90*/  FFMA.FTZ R219, R17, UR4, R195 ;  /* 0x0000000411db7c23 */ /* 0x000fe200080100c3 */
[----:B------:R-:W-:Y:S02]  /*5aa0*/  HADD2.F32 R220, -RZ, R156.H0_H0 ;  /* 0x2000009cffdc7230 */ /* 0x000fe40000004100 */
[----:B------:R-:W-:Y:S02]  /*5ab0*/  HADD2.F32 R221, -RZ, R157.H1_H1 ;  /* 0x3000009dffdd7230 */ /* 0x000fe40000004100 */
[----:B------:R-:W-:Y:S01]  /*5ac0*/  FADD.FTZ R219, R211, -R219 ;  /* 0x800000dbd3db7221 */ /* 0x000fe20000010000 */
[----:B------:R-:W-:-:S03]  /*5ad0*/  HADD2.F32 R249, -RZ, R159.H1_H1 ;  /* 0x3000009ffff97230 */ /* 0x000fc60000004100 */
[----:B------:R-:W-:Y:S01]  /*5ae0*/  FFMA.FTZ R219, R219, UR24, R220 ;  /* 0x00000018dbdb7c23 */ /* 0x000fe200080100dc */
[----:B------:R-:W-:-:S03]  /*5af0*/  HADD2.F32 R220, -RZ, R156.H1_H1 ;  /* 0x3000009cffdc7230 */ /* 0x000fc60000004100 */
[----:B------:R-:W-:Y:S01]  /*5b00*/  FMUL.FTZ R222, R219, UR12 ;  /* 0x0000000cdbde7c20 */ /* 0x000fe20008410000 */
[--C-:B-----5:R-:W-:Y:S02]  /*5b10*/  HADD2.F32 R219, -RZ, R172.reuse.H0_H0 ;  /* 0x200000acffdb7230 */ /* 0x120fe40000004100 */
[----:B------:R-:W-:-:S03]  /*5b20*/  HADD2.F32 R172, -RZ, R172.H1_H1 ;  /* 0x300000acffac7230 */ /* 0x000fc60000004100 */
        /* <DEDUP_REMOVED lines=24> */
[----:B------:R-:W-:Y:S01]  /*5cb0*/  FFMA.FTZ R220, R220, UR24, R221 ;  /* 0x00000018dcdc7c23 */ /* 0x000fe200080100dd */
[----:B------:R-:W-:-:S03]  /*5cc0*/  HADD2.F32 R221, -RZ, R158.H1_H1 ;  /* 0x3000009effdd7230 */ /* 0x000fc60000004100 */
[----:B------:R-:W-:Y:S01]  /*5cd0*/  FMUL.FTZ R223, R220, UR12 ;  /* 0x0000000cdcdf7c20 */ /* 0x000fe20008410000 */
[--C-:B------:R-:W-:Y:S02]  /*5ce0*/  HADD2.F32 R220, -RZ, R174.reuse.H0_H0 ;  /* 0x200000aeffdc7230 */ /* 0x100fe40000004100 */
[----:B------:R-:W-:-:S03]  /*5cf0*/  HADD2.F32 R174, -RZ, R174.H1_H1 ;  /* 0x300000aeffae7230 */ /* 0x000fc60000004100 */
[----:B------:R-:W-:Y:S01]  /*5d00*/  FFMA.FTZ R220, R223, R220, R44 ;  /* 0x000000dcdfdc7223 */ /* 0x000fe2000001002c */
[----:B------:R-:W-:-:S04]  /*5d10*/  FFMA.FTZ R44, R12, UR4, R195 ;  /* 0x000000040c2c7c23 */ /* 0x000fc800080100c3 */
        /* <DEDUP_REMOVED lines=26> */
[----:B------:R-:W-:-:S07]  /*5ec0*/  F2FP.F16.F32.PACK_AB R44, R48, R222 ;  /* 0x000000de302c723e */ /* 0x000fce00000000ff */
.L_x_8122:
        /* <DEDUP_REMOVED lines=13> */
.L_x_8120:
[----:B------:R-:W-:Y:S05]  /*5fa0*/  BSYNC.RECONVERGENT B1 ;  /* 0x0000000000017941 */ /* 0x000fea0003800200 */
.L_x_8119:
        /* <DEDUP_REMOVED lines=81> */
.L_x_8125:
        /* <DEDUP_REMOVED lines=68> */
.L_x_8126:
        /* <DEDUP_REMOVED lines=13> */
.L_x_8124:
[----:B------:R-:W-:Y:S05]  /*69d0*/  BSYNC.RECONVERGENT B1 ;  /* 0x0000000000017941 */ /* 0x000fea0003800200 */
.L_x_8123:
        /* <DEDUP_REMOVED lines=8> */
[----:B------:R-:W-:Y:S02]  /*6a60*/  HADD2.F32 R171, -RZ, R167.H1_H1 ;  /* 0x300000a7ffab7230 */ /* 0x000fe40000004100 */
[----:B-----5:R-:W-:Y:S02]  /*6a70*/  HADD2.F32 R222, -RZ, R175.H1_H1 ;  /* 0x300000afffde7230 */ /* 0x020fe40000004100 */
[----:B------:R-:W-:Y:S01]  /*6a80*/  FADD.FTZ R168, R188, -R169 ;  /* 0x800000a9bca87221 */ /* 0x000fe20000010000 */
[----:B------:R-:W-:Y:S02]  /*6a90*/  HADD2.F32 R169, -RZ, R167.H0_H0 ;  /* 0x200000a7ffa97230 */ /* 0x000fe40000004100 */
[----:B------:R-:W-:-:S03]  /*6aa0*/  HADD2.F32 R175, -RZ, R175.H0_H0 ;  /* 0x200000afffaf7230 */ /* 0x000fc60000004100 */
[----:B------:R-:W-:Y:S01]  /*6ab0*/  FFMA.FTZ R169, R168, UR24, R169 ;  /* 0x00000018a8a97c23 */ /* 0x000fe200080100a9 */
[----:B------:R-:W-:-:S04]  /*6ac0*/  FFMA.FTZ R168, R184, UR4, R195 ;  /* 0x00000004b8a87c23 */ /* 0x000fc800080100c3 */
[----:B------:R-:W-:-:S04]  /*6ad0*/  FADD.FTZ R168, R187, -R168 ;  /* 0x800000a8bba87221 */ /* 0x000fc80000010000 */
[----:B------:R-:W-:-:S04]  /*6ae0*/  FFMA.FTZ R171, R168, UR24, R171 ;  /* 0x00000018a8ab7c23 */ /* 0x000fc800080100ab */
[C---:B------:R-:W-:Y:S01]  /*6af0*/  FMUL.FTZ R168, R171.reuse, UR12 ;  /* 0x0000000caba87c20 */ /* 0x040fe20008410000 */
[----:B------:R-:W-:-:S03]  /*6b00*/  F2FP.F16.F32.PACK_AB R171, R171, R169 ;  /* 0x000000a9abab723e */ /* 0x000fc600000000ff */
[----:B------:R-:W-:Y:S01]  /*6b10*/  FFMA.FTZ R222, R168, R222, R31 ;  /* 0x000000dea8de7223 */ /* 0x000fe2000001001f */
[----:B------:R-:W-:Y:S01]  /*6b20*/  FMUL.FTZ R31, R169, UR12 ;  /* 0x0000000ca91f7c20 */ /* 0x000fe20008410000 */
[----:B------:R-:W-:Y:S01]  /*6b30*/  FFMA.FTZ R169, R176, UR4, R195 ;  /* 0x00000004b0a97c23 */ /* 0x000fe200080100c3 */
[----:B------:R-:W-:Y:S02]  /*6b40*/  FMUL.FTZ R168, R127, R168 ;  /* 0x000000a87fa87220 */ /* 0x000fe40000410000 */
[----:B------:R-:W-:Y:S01]  /*6b50*/  FFMA.FTZ R221, R31, R175, R30 ;  /* 0x000000af1fdd7223 */ /* 0x000fe2000001001e */
[----:B------:R-:W-:Y:S02]  /*6b60*/  HADD2.F32 R30, -RZ, R166.H0_H0 ;  /* 0x200000a6ff1e7230 */ /* 0x000fe40000004100 */
[----:B------:R-:W-:Y:S01]  /*6b70*/  FADD.FTZ R169, R190, -R169 ;  /* 0x800000a9bea97221 */ /* 0x000fe20000010000 */
[----:B------:R-:W-:-:S03]  /*6b80*/  FMUL.FTZ R31, R126, R31 ;  /* 0x0000001f7e1f7220 */ /* 0x000fc60000410000 */
[----:B------:R-:W-:Y:S01]  /*6b90*/  FFMA.FTZ R30, R169, UR24, R30 ;  /* 0x00000018a91e7c23 */ /* 0x000fe2000801001e */
[--C-:B------:R-:W-:Y:S01]  /*6ba0*/  HADD2.F32 R169, -RZ, R174.reuse.H0_H0 ;  /* 0x200000aeffa97230 */ /* 0x100fe20000004100 */
[----:B------:R-:W-:Y:S01]  /*6bb0*/  F2FP.F16.F32.PACK_AB R31, R168, R31 ;  /* 0x0000001fa81f723e */ /* 0x000fe200000000ff */
[----:B------:R-:W-:Y:S02]  /*6bc0*/  HADD2.F32 R174, -RZ, R174.H1_H1 ;  /* 0x300000aeffae7230 */ /* 0x000fe40000004100 */
        /* <DEDUP_REMOVED lines=9> */
[----:B------:R-:W-:Y:S02]  /*6c60*/  HADD2.F32 R28, -RZ, R165.H0_H0 ;  /* 0x200000a5ff1c7230 */ /* 0x000fe40000004100 */
[----:B------:R-:W-:Y:S01]  /*6c70*/  FFMA.FTZ R174, R169, R174, R29 ;  /* 0x000000aea9ae7223 */ /* 0x000fe2000001001d */
[----:B------:R-:W-:Y:S01]  /*6c80*/  FFMA.FTZ R29, R183, UR4, R195 ;  /* 0x00000004b71d7c23 */ /* 0x000fe200080100c3 */
[----:B------:R-:W-:-:S03]  /*6c90*/  FMUL.FTZ R169, R125, R169 ;  /* 0x000000a97da97220 */ /* 0x000fc60000410000 */
[----:B------:R-:W-:Y:S02]  /*6ca0*/  FADD.FTZ R29, R192, -R29 ;  /* 0x8000001dc01d7221 */ /* 0x000fe40000010000 */
[----:B------:R-:W-:Y:S01]  /*6cb0*/  F2FP.F16.F32.PACK_AB R30, R169, R168 ;  /* 0x000000a8a91e723e */ /* 0x000fe200000000ff */
[--C-:B------:R-:W-:Y:S02]  /*6cc0*/  HADD2.F32 R168, -RZ, R173.reuse.H0_H0 ;  /* 0x200000adffa87230 */ /* 0x100fe40000004100 */
[----:B------:R-:W-:Y:S01]  /*6cd0*/  FFMA.FTZ R28, R29, UR24, R28 ;  /* 0x000000181d1c7c23 */ /* 0x000fe2000801001c */
[----:B------:R-:W-:Y:S01]  /*6ce0*/  FFMA.FTZ R169, R177, UR4, R195 ;  /* 0x00000004b1a97c23 */ /* 0x000fe200080100c3 */
[----:B------:R-:W-:Y:S02]  /*6cf0*/  HADD2.F32 R173, -RZ, R173.H1_H1 ;  /* 0x300000adffad7230 */ /* 0x000fe40000004100 */
[----:B------:R-:W-:Y:S01]  /*6d00*/  FMUL.FTZ R29, R28, UR12 ;  /* 0x0000000c1c1d7c20 */ /* 0x000fe20008410000 */
[----:B------:R-:W-:-:S03]  /*6d10*/  FADD.FTZ R169, R191, -R169 ;  /* 0x800000a9bfa97221 */ /* 0x000fc60000010000 */
        /* <DEDUP_REMOVED lines=9> */
[----:B------:R-:W-:-:S04]  /*6db0*/  FFMA.FTZ R173, R182, UR4, R195 ;  /* 0x00000004b6ad7c23 */ /* 0x000fc800080100c3 */
[----:B------:R-:W-:Y:S01]  /*6dc0*/  F2FP.F16.F32.PACK_AB R29, R168, R29 ;  /* 0x0000001da81d723e */ /* 0x000fe200000000ff */
[----:B------:R-:W-:Y:S01]  /*6dd0*/  FADD.FTZ R168, R194, -R173 ;  /* 0x800000adc2a87221 */ /* 0x000fe20000010000 */
[--C-:B------:R-:W-:Y:S02]  /*6de0*/  HADD2.F32 R173, -RZ, R172.reuse.H0_H0 ;  /* 0x200000acffad7230 */ /* 0x100fe40000004100 */
[----:B------:R-:W-:Y:S02]  /*6df0*/  HADD2.F32 R172, -RZ, R172.H1_H1 ;  /* 0x300000acffac7230 */ /* 0x000fe40000004100 */
        /* <DEDUP_REMOVED lines=14> */
.L_x_8127:
[----:B------:R-:W-:Y:S01]  /*6ee0*/  FFMA.FTZ R219, R182, UR4, R195 ;  /* 0x00000004b6db7c23 */ /* 0x000fe200080100c3 */
[----:B------:R-:W-:Y:S02]  /*6ef0*/  HADD2.F32 R220, -RZ, R164.H0_H0 ;  /* 0x200000a4ffdc7230 */ /* 0x000fe40000004100 */
[----:B------:R-:W-:Y:S02]  /*6f00*/  HADD2.F32 R221, -RZ, R165.H1_H1 ;  /* 0x300000a5ffdd7230 */ /* 0x000fe40000004100 */
[----:B------:R-:W-:-:S04]  /*6f10*/  FADD.FTZ R219, R194, -R219 ;  /* 0x800000dbc2db7221 */ /* 0x000fc80000010000 */
[----:B------:R-:W-:Y:S01]  /*6f20*/  FFMA.FTZ R219, R219, UR24, R220 ;  /* 0x00000018dbdb7c23 */ /* 0x000fe200080100dc */
[----:B------:R-:W-:-:S03]  /*6f30*/  HADD2.F32 R220, -RZ, R164.H1_H1 ;  /* 0x300000a4ffdc7230 */ /* 0x000fc60000004100 */
[----:B------:R-:W-:Y:S01]  /*6f40*/  FMUL.FTZ R223, R219, UR12 ;  /* 0x0000000cdbdf7c20 */ /* 0x000fe20008410000 */
[--C-:B-----5:R-:W-:Y:S02]  /*6f50*/  HADD2.F32 R219, -RZ, R172.reuse.H0_H0 ;  /* 0x200000acffdb7230 */ /* 0x120fe40000004100 */
        /* <DEDUP_REMOVED lines=36> */
[--C-:B------:R-:W-:Y:S01]  /*71a0*/  FFMA.FTZ R29, R179, UR4, R195.reuse ;  /* 0x00000004b31d7c23 */ /* 0x100fe200080100c3 */
[----:B------:R-:W-:Y:S01]  /*71b0*/  FFMA.FTZ R195, R184, UR4, R195 ;  /* 0x00000004b8c37c23 */ /* 0x000fe200080100c3 */
[----:B------:R-:W-:Y:S02]  /*71c0*/  FMUL.FTZ R28, R125, R28 ;  /* 0x0000001c7d1c7220 */ /* 0x000fe40000410000 */
[----:B------:R-:W-:-:S04]  /*71d0*/  FADD.FTZ R29, R188, -R29 ;  /* 0x8000001dbc1d7221 */ /* 0x000fc80000010000 */
[----:B------:R-:W-:Y:S01]  /*71e0*/  FFMA.FTZ R29, R29, UR24, R221 ;  /* 0x000000181d1d7c23 */ /* 0x000fe200080100dd */
[--C-:B------:R-:W-:Y:S02]  /*71f0*/  HADD2.F32 R221, -RZ, R175.reuse.H0_H0 ;  /* 0x200000afffdd7230 */ /* 0x100fe40000004100 */
[----:B------:R-:W-:Y:S02]  /*7200*/  HADD2.F32 R175, -RZ, R175.H1_H1 ;  /* 0x300000afffaf7230 */ /* 0x000fe40000004100 */
[----:B------:R-:W-:-:S04]  /*7210*/  FMUL.FTZ R29, R29, UR12 ;  /* 0x0000000c1d1d7c20 */ /* 0x000fc80008410000 */
[----:B------:R-:W-:Y:S01]  /*7220*/  FFMA.FTZ R221, R29, R221, R30 ;  /* 0x000000dd1ddd7223 */ /* 0x000fe2000001001e */
[----:B------:R-:W-:Y:S01]  /*7230*/  FADD.FTZ R30, R187, -R195 ;  /* 0x800000c3bb1e7221 */ /* 0x000fe20000010000 */
[----:B------:R-:W-:-:S05]  /*7240*/  HADD2.F32 R195, -RZ, R167.H1_H1 ;  /* 0x300000a7ffc37230 */ /* 0x000fca0000004100 */
        /* <DEDUP_REMOVED lines=8> */
[----:B------:R-:W-:Y:S01]  /*72d0*/  F2FP.F16.F32.PACK_AB R31, R30, R31 ;  /* 0x0000001f1e1f723e */ /* 0x000fe200000000ff */
[----:B------:R-:W-:Y:S02]  /*72e0*/  FMUL.FTZ R30, R124, R249 ;  /* 0x000000f97c1e7220 */ /* 0x000fe40000410000 */
[----:B------:R-:W-:-:S03]  /*72f0*/  F2FP.F16.F32.PACK_AB R29, R33, R29 ;  /* 0x0000001d211d723e */ /* 0x000fc600000000ff */
[----:B------:R-:W-:Y:S02]  /*7300*/  F2FP.F16.F32.PACK_AB R30, R28, R30 ;  /* 0x0000001e1c1e723e */ /* 0x000fe400000000ff */
[----:B------:R-:W-:-:S07]  /*7310*/  F2FP.F16.F32.PACK_AB R28, R32, R175 ;  /* 0x000000af201c723e */ /* 0x000fce00000000ff */
.L_x_8128:
        /* <DEDUP_REMOVED lines=12> */
.L_x_8112:
[----:B------:R-:W-:Y:S05]  /*73e0*/  BSYNC.RECONVERGENT B0 ;  /* 0x0000000000007941 */ /* 0x000fea0003800200 */
.L_x_8098:
[----:B------:R-:W-:Y:S02]  /*73f0*/  UIADD3 UR7, UPT, UPT, UR7, UR22, URZ ;  /* 0x0000001607077290 */ /* 0x000fe4000fffe0ff */
[----:B------:R-:W-:Y:S02]  /*7400*/  UPLOP3.LUT UP2, UPT, UPT, UPT, UP2, 0x40, 0x4 ;  /* 0x000000000004789c */ /* 0x000fe40003f4e820 */
[----:B------:R-:W-:-:S09]  /*7410*/  UISETP.GE.AND UP1, UPT, UR7, UR23, UPT ;  /* 0x000000170700728c */ /* 0x000fd2000bf26270 */
[----:B------:R-:W-:Y:S05]  /*7420*/  BRA.U !UP1, `(.L_x_8129) ;  /* 0xffffff9509987547 */ /* 0x000fea000b83ffff */
.L_x_8087:
        /* <DEDUP_REMOVED lines=19> */
.L_x_8131:
[----:B------:R-:W-:Y:S05]  /*7560*/  BSYNC.RECONVERGENT B0 ;  /* 0x0000000000007941 */ /* 0x000fea0003800200 */
.L_x_8130:
        /* <DEDUP_REMOVED lines=15> */
.L_x_8133:
[----:B------:R-:W-:Y:S05]  /*7660*/  BSYNC.RECONVERGENT B0 ;  /* 0x0000000000007941 */ /* 0x000fea0003800200 */
.L_x_8132:
        /* <DEDUP_REMOVED lines=15> */
.L_x_8135:
[----:B------:R-:W-:Y:S05]  /*7760*/  BSYNC.RECONVERGENT B0 ;  /* 0x0000000000007941 */ /* 0x000fea0003800200 */
.L_x_8134:
        /* <DEDUP_REMOVED lines=14> */
.L_x_8136:
        /* <DEDUP_REMOVED lines=11> */
.L_x_15682:


//--------------------- .text._ZN10layer_norm13ln_bwd_kernelINS_13Kernel_traitsIf6__halfS2_S2_fjLj4096ELj1ELj1ELj4ELj16ENS_18Kernel_traits_baseILj4096EfS2_S2_S2_fjLj128EEEEELb0ELb1ELb0ELb1EEEvNS_9BwdParamsE --------------------------
	.section	.text._ZN10layer_norm13ln_bwd_kernelINS_13Kernel_traitsIf6__halfS2_S2_fjLj4096ELj1ELj1ELj4ELj16ENS_18Kernel_traits_baseILj4096EfS2_S2_S2_fjLj128EEEEELb0ELb1ELb0ELb1EEEvNS_9BwdParamsE,"ax",@progbits
	.align	128
        .global         _ZN10layer_norm13ln_bwd_kernelINS_13Kernel_traitsIf6__halfS2_S2_fjLj4096ELj1ELj1ELj4ELj16ENS_18Kernel_traits_baseILj4096EfS2_S2_S2_fjLj128EEEEELb0ELb1ELb0ELb1EEEvNS_9BwdParamsE
        .type           _ZN10layer_norm13ln_bwd_kernelINS_13Kernel_traitsIf6__halfS2_S2_fjLj4096ELj1ELj1ELj4ELj16ENS_18Kernel_traits_baseILj4096EfS2_S2_S2_fjLj128EEEEELb0ELb1ELb0ELb1EEEvNS_9BwdParamsE,@function
        .size           _ZN10layer_norm13ln_bwd_kernelINS_13Kernel_traitsIf6__halfS2_S2_fjLj4096ELj1ELj1ELj4ELj16ENS_18Kernel_traits_baseILj4096EfS2_S2_S2_fjLj128EEEEELb0ELb1ELb0ELb1EEEvNS_9BwdParamsE,(.L_x_15683 - _ZN10layer_norm13ln_bwd_kernelINS_13Kernel_traitsIf6__halfS2_S2_fjLj4096ELj1ELj1ELj4ELj16ENS_18Kernel_traits_baseILj4096EfS2_S2_S2_fjLj128EEEEELb0ELb1ELb0ELb1EEEvNS_9BwdParamsE)
        .other          _ZN10layer_norm13ln_bwd_kernelINS_13Kernel_traitsIf6__halfS2_S2_fjLj4096ELj1ELj1ELj4ELj16ENS_18Kernel_traits_baseILj4096EfS2_S2_S2_fjLj128EEEEELb0ELb1ELb0ELb1EEEvNS_9BwdParamsE,@"STO_CUDA_ENTRY STV_DEFAULT"
_ZN10layer_norm13ln_bwd_kernelINS_13Kernel_traitsIf6__halfS2_S2_fjLj4096ELj1ELj1ELj4ELj16ENS_18Kernel_traits_baseILj4096EfS2_S2_S2_fjLj128EEEEELb0ELb1ELb0ELb1EEEvNS_9BwdParamsE:
.text._ZN10layer_norm13ln_bwd_kernelINS_13Kernel_traitsIf6__halfS2_S2_fjLj4096ELj1ELj1ELj4ELj16ENS_18Kernel_traits_baseILj4096EfS2_S2_S2_fjLj128EEEEELb0ELb1ELb0ELb1EEEvNS_9BwdParamsE:
        /* <DEDUP_REMOVED lines=58> */
[----:B------:R-:W3:Y:S03]  /*03a0*/  LDCU.64 UR4, c[0x0][0x3e0] ;  /* 0x00007c00ff0477ac */ /* 0x000ee60008000a00 */
[----:B------:R2:W-:Y:S03]  /*03b0*/  STL [R1+0x20], RZ ;  /* 0x000020ff01007387 */ /* 0x0005e60000100800 */
        /* <DEDUP_REMOVED lines=14> */
[----:B------:R2:W-:Y:S03]  /*04a0*/  STL [R1+0xc], RZ ;  /* 0x00000cff01007387 */ /* 0x0005e60000100800 */
[----:B------:R-:W-:Y:S01]  /*04b0*/  HFMA2 R156, -RZ, RZ, 0, 0 ;  /* 0x00000000ff9c7431 */ /* 0x000fe200000001ff */
[----:B------:R-:W-:-:S02]  /*04c0*/  CS2R R212, SRZ ;  /* 0x0000000000d47805 */ /* 0x000fc4000001ff00 */
[----:B------:R-:W-:Y:S01]  /*04d0*/  CS2R R210, SRZ ;  /* 0x0000000000d27805 */ /* 0x000fe2000001ff00 */
[----:B------:R2:W-:Y:S01]  /*04e0*/  STL [R1+0x8], RZ ;  /* 0x000008ff01007387 */ /* 0x0005e20000100800 */
[----:B------:R-:W-:Y:S02]  /*04f0*/  CS2R R216, SRZ ;  /* 0x0000000000d87805 */ /* 0x000fe4000001ff00 */
[----:B------:R-:W-:Y:S01]  /*0500*/  CS2R R214, SRZ ;  /* 0x0000000000d67805 */ /* 0x000fe2000001ff00 */
[----:B----4-:R-:W-:Y:S01]  /*0510*/  IMAD.WIDE.U32 R4, R0, 0x20, R4 ;  /* 0x0000002000047825 */ /* 0x010fe200078e0004 */
[----:B------:R2:W-:Y:S01]  /*0520*/  STL [R1+0x4], RZ ;  /* 0x000004ff01007387 */ /* 0x0005e20000100800 */
[----:B------:R-:W-:Y:S02]  /*0530*/  CS2R R208, SRZ ;  /* 0x0000000000d07805 */ /* 0x000fe4000001ff00 */
[----:B------:R-:W-:Y:S02]  /*0540*/  CS2R R218, SRZ ;  /* 0x0000000000da7805 */ /* 0x000fe4000001ff00 */
[----:B------:R-:W-:Y:S01]  /*0550*/  CS2R R236, SRZ ;  /* 0x0000000000ec7805 */ /* 0x000fe2000001ff00 */
[----:B------:R2:W-:Y:S01]  /*0560*/  STL [R1], RZ ;  /* 0x000000ff01007387 */ /* 0x0005e20000100800 */
[----:B---3--:R-:W-:Y:S01]  /*0570*/  UISETP.NE.U32.AND UP0, UPT, UR4, URZ, UPT ;  /* 0x000000ff0400728c */ /* 0x008fe2000bf05070 */
[----:B------:R-:W-:-:S02]  /*0580*/  MOV R220, RZ ;  /* 0x000000ff00dc7202 */ /* 0x000fc40000000f00 */
[----:B------:R-:W-:Y:S01]  /*0590*/  CS2R R206, SRZ ;  /* 0x0000000000ce7805 */ /* 0x000fe2000001ff00 */
[----:B0-----:R-:W5:Y:S01]  /*05a0*/  LDG.E.128 R96, desc[UR16][R2.64] ;  /* 0x0000001002607981 */ /* 0x001f62000c1e1d00 */
        /* <DEDUP_REMOVED lines=9> */
[----:B------:R-:W-:Y:S02]  /*0640*/  MOV R252, RZ ;  /* 0x000000ff00fc7202 */ /* 0x000fe40000000f00 */
[----:B------:R-:W-:Y:S01]  /*0650*/  CS2R R250, SRZ ;  /* 0x0000000000fa7805 */ /* 0x000fe2000001ff00 */
[----:B------:R-:W5:Y:S01]  /*0660*/  LDG.E.128 R84, desc[UR16][R2.64+0x1010] ;  /* 0x0010101002547981 */ /* 0x000f62000c1e1d00 */
[----:B------:R-:W-:Y:S02]  /*0670*/  CS2R R190, SRZ ;  /* 0x0000000000be7805 */ /* 0x000fe4000001ff00 */
[----:B------:R-:W-:-:S02]  /*0680*/  MOV R189, RZ ;  /* 0x000000ff00bd7202 */ /* 0x000fc40000000f00 */
[----:B------:R-:W-:Y:S01]  /*0690*/  CS2R R180, SRZ ;  /* 0x0000000000b47805 */ /* 0x000fe2000001ff00 */
[----:B------:R-:W5:Y:S01]  /*06a0*/  LDG.E.128 R80, desc[UR16][R2.64+0x2000] ;  /* 0x0020001002507981 */ /* 0x000f62000c1e1d00 */
[----:B------:R-:W-:Y:S02]  /*06b0*/  CS2R R176, SRZ ;  /* 0x0000000000b07805 */ /* 0x000fe4000001ff00 */
[----:B------:R-:W-:Y:S02]  /*06c0*/  MOV R175, RZ ;  /* 0x000000ff00af7202 */ /* 0x000fe40000000f00 */
        /* <DEDUP_REMOVED lines=23> */
[----:B0-----:R-:W-:Y:S02]  /*0840*/  CS2R R2, SRZ ;  /* 0x0000000000027805 */ /* 0x001fe4000001ff00 */
[----:B------:R-:W-:Y:S01]  /*0850*/  MOV R0, RZ ;  /* 0x000000ff00007202 */ /* 0x000fe20000000f00 */
[----:B------:R-:W5:Y:S01]  /*0860*/  LDG.E.128 R52, desc[UR16][R4.64+0x2000] ;  /* 0x0020001004347981 */ /* 0x000f62000c1e1d00 */
[----:B------:R-:W0:Y:S03]  /*0870*/  LDCU.64 UR22, c[0x0][0x478] ;  /* 0x00008f00ff1677ac */ /* 0x000e260008000a00 */
[----:B------:R-:W5:Y:S01]  /*0880*/  LDG.E.128 R48, desc[UR16][R4.64+0x1010] ;  /* 0x0010101004307981 */ /* 0x000f62000c1e1d00 */
[----:B------:R-:W1:Y:S03]  /*0890*/  LDCU.128 UR12, c[0x0][0x3c0] ;  /* 0x00007800ff0c77ac */ /* 0x000e660008000c00 */
[----:B------:R-:W5:Y:S01]  /*08a0*/  LDG.E.128 R44, desc[UR16][R4.64+0x1000] ;  /* 0x00100010042c7981 */ /* 0x000f62000c1e1d00 */
[----:B------:R-:W3:Y:S03]  /*08b0*/  LDCU.64 UR18, c[0x0][0x438] ;  /* 0x00008700ff1277ac */ /* 0x000ee60008000a00 */
[----:B------:R-:W5:Y:S01]  /*08c0*/  LDG.E.128 R40, desc[UR16][R4.64+0x10] ;  /* 0x0000101004287981 */ /* 0x000f62000c1e1d00 */
[----:B------:R-:W4:Y:S03]  /*08d0*/  LDCU.64 UR24, c[0x0][0x380] ;  /* 0x00007000ff1877ac */ /* 0x000f260008000a00 */
[----:B------:R2:W5:Y:S01]  /*08e0*/  LDG.E.128 R36, desc[UR16][R4.64] ;  /* 0x0000001004247981 */ /* 0x000562000c1e1d00 */
[----:B------:R-:W-:Y:S01]  /*08f0*/  UISETP.NE.AND.EX UP0, UPT, UR5, URZ, UPT, UP0 ;  /* 0x000000ff0500728c */ /* 0x000fe2000bf05300 */
[----:B012---:R-:W-:-:S10]  /*0900*/  CS2R R4, SRZ ;  /* 0x0000000000047805 */ /* 0x007fd4000001ff00 */
.L_x_8158:
[----:B0-----:R-:W0:Y:S01]  /*0910*/  S2R R124, SR_TID.X ;  /* 0x00000000007c7919 */ /* 0x001e220000002100 */
[----:B-1----:R-:W1:Y:S01]  /*0920*/  @UP0 LDCU.64 UR4, c[0x0][0x3e0] ;  /* 0x00007c00ff0407ac */ /* 0x002e620008000a00 */
[----:B------:R-:W2:Y:S01]  /*0930*/  LDC.64 R148, c[0x0][0x3a8] ;  /* 0x0000ea00ff947b82 */ /* 0x000ea20000000a00 */
[----:B------:R-:W-:Y:S01]  /*0940*/  PLOP3.LUT P1, PT, PT, PT, UP0, 0x80, 0x8 ;  /* 0x000000000008781c */ /* 0x000fe20003f2f008 */
[----:B------:R-:W4:Y:S01]  /*0950*/  LDL.LU R246, [R1+0x8] ;  /* 0x0000080001f67983 */ /* 0x000f220000300800 */
[----:B------:R-:W-:Y:S02]  /*0960*/  UIMAD UR7, UR6, UR20, URZ ;  /* 0x00000014060772a4 */ /* 0x000fe4000f8e02ff */
[----:B------:R-:W-:Y:S02]  /*0970*/  UIMAD.WIDE UR10, UR6, 0x4, UR12 ;  /* 0x00000004060a78a5 */ /* 0x000fe4000f8e020c */
[----:B------:R-:W-:Y:S01]  /*0980*/  USHF.R.S32.HI UR8, URZ, 0x1f, UR7 ;  /* 0x0000001fff087899 */ /* 0x000fe20008011407 */
[----:B------:R-:W3:Y:S03]  /*0990*/  LDC.64 R144, c[0x0][0x428] ;  /* 0x00010a00ff907b82 */ /* 0x000ee60000000a00 */
[----:B------:R-:W-:Y:S01]  /*09a0*/  ULEA.HI UR8, UR8, UR7, URZ, 0x3 ;  /* 0x0000000708087291 */ /* 0x000fe2000f8f18ff */
[----:B------:R-:W-:-:S02]  /*09b0*/  MOV R120, UR10 ;  /* 0x0000000a00787c02 */ /* 0x000fc40008000f00 */
[----:B------:R-:W-:Y:S01]  /*09c0*/  MOV R121, UR11 ;  /* 0x0000000b00797c02 */ /* 0x000fe20008000f00 */
[----:B------:R-:W-:Y:S02]  /*09d0*/  UIMAD.WIDE UR10, UR6, 0x4, UR14 ;  /* 0x00000004060a78a5 */ /* 0x000fe4000f8e020e */
[----:B-1----:R-:W-:Y:S01]  /*09e0*/  @UP0 UIMAD.WIDE UR4, UR6, 0x2, UR4 ;  /* 0x00000002060408a5 */ /* 0x002fe2000f8e0204 */
[----:B------:R-:W-:Y:S01]  /*09f0*/  MOV R157, UR8 ;  /* 0x00000008009d7c02 */ /* 0x000fe20008000f00 */
[----:B------:R1:W4:Y:S04]  /*0a00*/  LDG.E R162, desc[UR16][R120.64] ;  /* 0x0000001078a27981 */ /* 0x000328000c1e1900 */
[----:B------:R-:W-:Y:S02]  /*0a10*/  MOV R122, UR4 ;  /* 0x00000004007a7c02 */ /* 0x000fe40008000f00 */
[----:B------:R-:W-:-:S02]  /*0a20*/  MOV R123, UR5 ;  /* 0x00000005007b7c02 */ /* 0x000fc40008000f00 */
[----:B0-----:R-:W-:-:S03]  /*0a30*/  LEA.HI.SX32 R157, R157, R124, 0x1d ;  /* 0x0000007c9d9d7211 */ /* 0x001fc600078feaff */
[----:B------:R2:W4:Y:S01]  /*0a40*/  @P1 LDG.E.U16 R159, desc[UR16][R122.64] ;  /* 0x000000107a9f1981 */ /* 0x000522000c1e1500 */
[----:B-1----:R-:W-:Y:S02]  /*0a50*/  MOV R120, UR10 ;  /* 0x0000000a00787c02 */ /* 0x002fe40008000f00 */
[----:B------:R-:W-:-:S05]  /*0a60*/  MOV R121, UR11 ;  /* 0x0000000b00797c02 */ /* 0x000fca0008000f00 */
[----:B------:R-:W4:Y:S01]  /*0a70*/  LDG.E R164, desc[UR16][R120.64] ;  /* 0x0000001078a47981 */ /* 0x000f22000c1e1900 */
[----:B--2---:R-:W-:-:S06]  /*0a80*/  IMAD.WIDE.U32 R122, R157, 0x10, R148 ;  /* 0x000000109d7a7825 */ /* 0x004fcc00078e0094 */
[----:B------:R-:W2:Y:S01]  /*0a90*/  LDG.E.128 R120, desc[UR16][R122.64] ;  /* 0x000000107a787981 */ /* 0x000ea2000c1e1d00 */
[C---:B------:R-:W-:Y:S02]  /*0aa0*/  IADD3 R163, PT, PT, R157.reuse, 0x80, RZ ;  /* 0x000000809da37810 */ /* 0x040fe40007ffe0ff */
[C---:B------:R-:W-:Y:S02]  /*0ab0*/  IADD3 R179, PT, PT, R157.reuse, 0x100, RZ ;  /* 0x000001009db37810 */ /* 0x040fe40007ffe0ff */
[C---:B------:R-:W-:Y:S01]  /*0ac0*/  IADD3 R158, PT, PT, R157.reuse, 0x180, RZ ;  /* 0x000001809d9e7810 */ /* 0x040fe20007ffe0ff */
[----:B---3--:R-:W-:-:S04]  /*0ad0*/  IMAD.WIDE.U32 R124, R157, 0x10, R144 ;  /* 0x000000109d7c7825 */ /* 0x008fc800078e0090 */
[C---:B------:R-:W-:Y:S02]  /*0ae0*/  IMAD.WIDE.U32 R128, R163.reuse, 0x10, R148 ;  /* 0x00000010a3807825 */ /* 0x040fe400078e0094 */
[----:B------:R-:W3:Y:S02]  /*0af0*/  LDG.E.128 R124, desc[UR16][R124.64] ;  /* 0x000000107c7c7981 */ /* 0x000ee4000c1e1d00 */
[--C-:B------:R-:W-:Y:S02]  /*0b00*/  IMAD.WIDE.U32 R132, R163, 0x10, R144.reuse ;  /* 0x00000010a3847825 */ /* 0x100fe400078e0090 */
[----:B------:R-:W3:Y:S02]  /*0b10*/  LDG.E.128 R128, desc[UR16][R128.64] ;  /* 0x0000001080807981 */ /* 0x000ee4000c1e1d00 */
[--C-:B------:R-:W-:Y:S02]  /*0b20*/  IMAD.WIDE.U32 R140, R179, 0x10, R144.reuse ;  /* 0x00000010b38c7825 */ /* 0x100fe400078e0090 */
[----:B------:R-:W3:Y:S02]  /*0b30*/  LDG.E.128 R132, desc[UR16][R132.64] ;  /* 0x0000001084847981 */ /* 0x000ee4000c1e1d00 */
[----:B------:R-:W-:-:S02]  /*0b40*/  IMAD.WIDE.U32 R144, R158, 0x10, R144 ;  /* 0x000000109e907825 */ /* 0x000fc400078e0090 */
[----:B------:R-:W3:Y:S04]  /*0b50*/  LDG.E.128 R140, desc[UR16][R140.64] ;  /* 0x000000108c8c7981 */ /* 0x000ee8000c1e1d00 */
[----:B------:R-:W3:Y:S01]  /*0b60*/  LDG.E.128 R144, desc[UR16][R144.64] ;  /* 0x0000001090907981 */ /* 0x000ee2000c1e1d00 */
[----:B------:R-:W-:-:S06]  /*0b70*/  IMAD.WIDE.U32 R136, R179, 0x10, R148 ;  /* 0x00000010b3887825 */ /* 0x000fcc00078e0094 */
[----:B------:R-:W3:Y:S01]  /*0b80*/  LDG.E.128 R136, desc[UR16][R136.64] ;  /* 0x0000001088887981 */ /* 0x000ee2000c1e1d00 */
[----:B------:R-:W-:Y:S01]  /*0b90*/  ISETP.NE.AND P2, PT, RZ, UR9, PT ;  /* 0x00000009ff007c0c */ /* 0x000fe2000bf45270 */
[----:B------:R-:W-:-:S06]  /*0ba0*/  IMAD.WIDE.U32 R148, R158, 0x10, R148 ;  /* 0x000000109e947825 */ /* 0x000fcc00078e0094 */
[----:B------:R-:W3:Y:S01]  /*0bb0*/  LDG.E.128 R148, desc[UR16][R148.64] ;  /* 0x0000001094947981 */ /* 0x000ee2000c1e1d00 */
[----:B------:R-:W-:-:S04]  /*0bc0*/  ISETP.NE.U32.AND P0, PT, RZ, UR18, PT ;  /* 0x00000012ff007c0c */ /* 0x000fc8000bf05070 */
[----:B------:R-:W-:-:S13]  /*0bd0*/  ISETP.NE.AND.EX P0, PT, RZ, UR19, PT, P0 ;  /* 0x00000013ff007c0c */ /* 0x000fda000bf05300 */
[----:B------:R-:W0:Y:S01]  /*0be0*/  @P0 LDC.64 R160, c[0x0][0x438] ;  /* 0x00010e00ffa00b82 */ /* 0x000e220000000a00 */
[----:B----4-:R-:W-:-:S04]  /*0bf0*/  FSEL R162, R162, RZ, !P2 ;  /* 0x000000ffa2a27208 */ /* 0x010fc80005000000 */
[----:B------:R-:W-:Y:S02]  /*0c00*/  R2UR UR5, R162 ;  /* 0x00000000a20572ca */ /* 0x000fe400000e0000 */
[----:B------:R-:W-:Y:S01]  /*0c10*/  R2UR UR8, R164 ;  /* 0x00000000a40872ca */ /* 0x000fe200000e0000 */
[----:B--2---:R-:W-:Y:S02]  /*0c20*/  HADD2.F32 R174, -RZ, R121.H1_H1 ;  /* 0x30000079ffae7230 */ /* 0x004fe40000004100 */
[----:B------:R-:W-:-:S08]  /*0c30*/  HADD2.F32 R173, -RZ, R122.H0_H0 ;  /* 0x2000007affad7230 */ /* 0x000fd00000004100 */
[----:B------:R-:W-:Y:S01]  /*0c40*/  FADD.FTZ R174, R174, -UR5 ;  /* 0x80000005aeae7e21 */ /* 0x000fe20008010000 */
[----:B------:R-:W-:-:S03]  /*0c50*/  FADD.FTZ R173, R173, -UR5 ;  /* 0x80000005adad7e21 */ /* 0x000fc60008010000 */
[----:B------:R-:W-:Y:S02]  /*0c60*/  FMUL.FTZ R224, R174, UR8 ;  /* 0x00000008aee07c20 */ /* 0x000fe40008410000 */
[----:B------:R-:W2:Y:S01]  /*0c70*/  LDL.LU R174, [R1+0x4] ;  /* 0x0000040001ae7983 */ /* 0x000ea20000300800 */
[----:B------:R-:W-:-:S03]  /*0c80*/  FMUL.FTZ R226, R173, UR8 ;  /* 0x00000008ade27c20 */ /* 0x000fc60008410000 */
[----:B------:R-:W4:Y:S01]  /*0c90*/  LDL.LU R173, [R1] ;  /* 0x0000000001ad7983 */ /* 0x000f220000300800 */
[----:B------:R-:W-:Y:S02]  /*0ca0*/  HADD2.F32 R182, -RZ, R122.H1_H1 ;  /* 0x3000007affb67230 */ /* 0x000fe40000004100 */
[--C-:B------:R-:W-:Y:S02]  /*0cb0*/  HADD2.F32 R183, -RZ, R123.reuse.H0_H0 ;  /* 0x2000007bffb77230 */ /* 0x100fe40000004100 */
[----:B------:R-:W-:Y:S02]  /*0cc0*/  HADD2.F32 R185, -RZ, R123.H1_H1 ;  /* 0x3000007bffb97230 */ /* 0x000fe40000004100 */
[----:B------:R-:W1:Y:S01]  /*0cd0*/  @P0 LDC.64 R122, c[0x0][0x438] ;  /* 0x00010e00ff7a0b82 */ /* 0x000e620000000a00 */
[----:B------:R-:W-:Y:S02]  /*0ce0*/  @P1 HADD2.F32 R159, -RZ, R159.H0_H0 ;  /* 0x2000009fff9f1230 */ /* 0x000fe40000004100 */
[----:B------:R-:W-:-:S02]  /*0cf0*/  HADD2.F32 R169, -RZ, R120.H0_H0 ;  /* 0x20000078ffa97230 */ /* 0x000fc40000004100 */
[--C-:B---3--:R-:W-:Y:S01]  /*0d00*/  HADD2.F32 R164, -RZ, R129.reuse.H1_H1 ;  /* 0x30000081ffa47230 */ /* 0x108fe20000004100 */
[----:B------:R-:W-:Y:S01]  /*0d10*/  @P1 R2UR UR4, R159 ;  /* 0x000000009f0412ca */ /* 0x000fe200000e0000 */
[----:B------:R-:W-:Y:S02]  /*0d20*/  HADD2.F32 R159, -RZ, R129.H0_H0 ;  /* 0x20000081ff9f7230 */ /* 0x000fe40000004100 */
[----:B------:R-:W-:Y:S02]  /*0d30*/  HADD2.F32 R170, -RZ, R120.H1_H1 ;  /* 0x30000078ffaa7230 */ /* 0x000fe40000004100 */
[----:B------:R-:W-:Y:S02]  /*0d40*/  HADD2.F32 R129, -RZ, R144.H0_H0 ;  /* 0x20000090ff817230 */ /* 0x000fe40000004100 */
[----:B------:R-:W-:Y:S02]  /*0d50*/  HADD2.F32 R171, -RZ, R121.H0_H0 ;  /* 0x20000079ffab7230 */ /* 0x000fe40000004100 */
[----:B------:R-:W3:Y:S01]  /*0d60*/  @P0 LDC.64 R120, c[0x0][0x438] ;  /* 0x00010e00ff780b82 */ /* 0x000ee20000000a00 */
[----:B------:R-:W-:-:S02]  /*0d70*/  HADD2.F32 R221, -RZ, R124.H0_H0 ;  /* 0x2000007cffdd7230 */ /* 0x000fc40000004100 */
[----:B-1----:R-:W-:-:S05]  /*0d80*/  @P0 IMAD.WIDE.U32 R122, R158, 0x10, R122 ;  /* 0x000000109e7a0825 */ /* 0x002fca00078e007a */
[----:B-----5:R1:W5:Y:S01]  /*0d90*/  @P0 LDG.E.128 R112, desc[UR16][R122.64] ;  /* 0x000000107a700981 */ /* 0x020362000c1e1d00 */
[----:B------:R-:W-:Y:S02]  /*0da0*/  HADD2.F32 R223, -RZ, R124.H1_H1 ;  /* 0x3000007cffdf7230 */ /* 0x000fe40000004100 */
[--C-:B------:R-:W-:Y:S02]  /*0db0*/  HADD2.F32 R229, -RZ, R126.reuse.H0_H0 ;  /* 0x2000007effe57230 */ /* 0x100fe40000004100 */
[----:B------:R-:W-:Y:S02]  /*0dc0*/  HADD2.F32 R231, -RZ, R126.H1_H1 ;  /* 0x3000007effe77230 */ /* 0x000fe40000004100 */
[--C-:B------:R-:W-:Y:S02]  /*0dd0*/  HADD2.F32 R225, -RZ, R125.reuse.H0_H0 ;  /* 0x2000007dffe17230 */ /* 0x100fe40000004100 */
[----:B-1----:R-:W-:Y:S02]  /*0de0*/  HADD2.F32 R122, -RZ, R144.H1_H1 ;  /* 0x30000090ff7a7230 */ /* 0x002fe40000004100 */
[----:B------:R-:W-:Y:S01]  /*0df0*/  FADD.FTZ R144, R169, -UR5 ;  /* 0x80000005a9907e21 */ /* 0x000fe20008010000 */
[----:B------:R-:W-:-:S02]  /*0e00*/  HADD2.F32 R227, -RZ, R125.H1_H1 ;  /* 0x3000007dffe37230 */ /* 0x000fc40000004100 */
[--C-:B------:R-:W-:Y:S02]  /*0e10*/  HADD2.F32 R186, -RZ, R128.reuse.H0_H0 ;  /* 0x20000080ffba7230 */ /* 0x100fe40000004100 */
[--C-:B------:R-:W-:Y:S02]  /*0e20*/  HADD2.F32 R124, -RZ, R145.reuse.H0_H0 ;  /* 0x20000091ff7c7230 */ /* 0x100fe40000004100 */
[----:B------:R-:W-:Y:S02]  /*0e30*/  HADD2.F32 R126, -RZ, R145.H1_H1 ;  /* 0x30000091ff7e7230 */ /* 0x000fe40000004100 */
[----:B------:R-:W-:Y:S01]  /*0e40*/  FMUL.FTZ R144, R144, UR8 ;  /* 0x0000000890907c20 */ /* 0x000fe20008410000 */
[----:B------:R-:W-:Y:S02]  /*0e50*/  HADD2.F32 R128, -RZ, R128.H1_H1 ;  /* 0x30000080ff807230 */ /* 0x000fe40000004100 */
[--C-:B------:R-:W-:Y:S02]  /*0e60*/  HADD2.F32 R125, -RZ, R146.reuse.H0_H0 ;  /* 0x20000092ff7d7230 */ /* 0x100fe40000004100 */
[----:B------:R-:W-:-:S02]  /*0e70*/  HADD2.F32 R145, -RZ, R146.H1_H1 ;  /* 0x30000092ff917230 */ /* 0x000fc40000004100 */
[----:B------:R-:W-:Y:S01]  /*0e80*/  FADD.FTZ R146, R170, -UR5 ;  /* 0x80000005aa927e21 */ /* 0x000fe20008010000 */
[----:B0-----:R-:W-:Y:S02]  /*0e90*/  @P0 IMAD.WIDE.U32 R160, R163, 0x10, R160 ;  /* 0x00000010a3a00825 */ /* 0x001fe400078e00a0 */
[----:B------:R-:W0:Y:S02]  /*0ea0*/  @P0 LDC.64 R162, c[0x0][0x438] ;  /* 0x00010e00ffa20b82 */ /* 0x000e240000000a00 */
[----:B------:R-:W-:Y:S01]  /*0eb0*/  FADD.FTZ R183, R183, -UR5 ;  /* 0x80000005b7b77e21 */ /* 0x000fe20008010000 */
[----:B------:R-:W-:Y:S01]  /*0ec0*/  FADD.FTZ R171, R171, -UR5 ;  /* 0x80000005abab7e21 */ /* 0x000fe20008010000 */
[----:B------:R-:W-:Y:S01]  /*0ed0*/  FADD.FTZ R33, R221, R33 ;  /* 0x00000021dd217221 */ /* 0x000fe20000010000 */
[----:B------:R-:W-:Y:S01]  /*0ee0*/  FMUL.FTZ R146, R146, UR8 ;  /* 0x0000000892927c20 */ /* 0x000fe20008410000 */
[-C--:B------:R-:W-:Y:S01]  /*0ef0*/  FFMA.FTZ R0, R144, R221.reuse, R0 ;  /* 0x000000dd90007223 */ /* 0x080fe20000010000 */
[----:B------:R-:W-:Y:S01]  /*0f00*/  FADD.FTZ R128, R128, -UR5 ;  /* 0x8000000580807e21 */ /* 0x000fe20008010000 */
[----:B------:R-:W-:Y:S01]  /*0f10*/  FMUL.FTZ R221, R96, R221 ;  /* 0x000000dd60dd7220 */ /* 0x000fe20000410000 */
[----:B------:R-:W-:Y:S01]  /*0f20*/  FMUL.FTZ R230, R183, UR8 ;  /* 0x00000008b7e67c20 */ /* 0x000fe20008410000 */
[----:B------:R-:W-:Y:S01]  /*0f30*/  FADD.FTZ R34, R223, R34 ;  /* 0x00000022df227221 */ /* 0x000fe20000010000 */
[----:B------:R-:W-:Y:S01]  /*0f40*/  FMUL.FTZ R222, R171, UR8 ;  /* 0x00000008abde7c20 */ /* 0x000fe20008410000 */
[-C--:B------:R-:W-:Y:S01]  /*0f50*/  FFMA.FTZ R2, R146, R223.reuse, R2 ;  /* 0x000000df92027223 */ /* 0x080fe20000010002 */
[----:B------:R-:W-:Y:S01]  /*0f60*/  FMUL.FTZ R183, R128, UR8 ;  /* 0x0000000880b77c20 */ /* 0x000fe20008410000 */
[----:B------:R-:W-:Y:S01]  /*0f70*/  FMUL.FTZ R223, R97, R223 ;  /* 0x000000df61df7220 */ /* 0x000fe20000410000 */
[----:B------:R-:W-:Y:S01]  /*0f80*/  FADD.FTZ R128, RZ, R221 ;  /* 0x000000ddff807221 */ /* 0x000fe20000010000 */
[----:B------:R-:W-:Y:S01]  /*0f90*/  FADD.FTZ R35, R225, R35 ;  /* 0x00000023e1237221 */ /* 0x000fe20000010000 */
[-C--:B------:R-:W-:Y:S01]  /*0fa0*/  FFMA.FTZ R3, R222, R225.reuse, R3 ;  /* 0x000000e1de037223 */ /* 0x080fe20000010003 */
[----:B------:R-:W-:Y:S01]  /*0fb0*/  FMUL.FTZ R225, R98, R225 ;  /* 0x000000e162e17220 */ /* 0x000fe20000410000 */
[----:B------:R-:W-:Y:S01]  /*0fc0*/  FADD.FTZ R128, R223, R128 ;  /* 0x00000080df807221 */ /* 0x000fe20000010000 */
[----:B------:R-:W-:Y:S01]  /*0fd0*/  FADD.FTZ R182, R182, -UR5 ;  /* 0x80000005b6b67e21 */ /* 0x000fe20008010000 */
[----:B------:R-:W-:Y:S01]  /*0fe0*/  FADD.FTZ R152, R227, R152 ;  /* 0x00000098e3987221 */ /* 0x000fe20000010000 */
[-C--:B------:R-:W-:Y:S01]  /*0ff0*/  FFMA.FTZ R4, R224, R227.reuse, R4 ;  /* 0x000000e3e0047223 */ /* 0x080fe20000010004 */
[----:B------:R-:W-:Y:S01]  /*1000*/  FMUL.FTZ R227, R99, R227 ;  /* 0x000000e363e37220 */ /* 0x000fe20000410000 */
[----:B------:R-:W-:Y:S01]  /*1010*/  FADD.FTZ R128, R225, R128 ;  /* 0x00000080e1807221 */ /* 0x000fe20000010000 */
[----:B------:R-:W-:-:S02]  /*1020*/  HADD2.F32 R165, -RZ, R130.H0_H0 ;  /* 0x20000082ffa57230 */ /* 0x000fc40000004100 */
[----:B------:R-:W-:Y:S02]  /*1030*/  HADD2.F32 R166, -RZ, R130.H1_H1 ;  /* 0x30000082ffa67230 */ /* 0x000fe40000004100 */
[----:B------:R-:W-:Y:S01]  /*1040*/  FADD.FTZ R153, R229, R153 ;  /* 0x00000099e5997221 */ /* 0x000fe20000010000 */
[----:B------:R-:W-:Y:S02]  /*1050*/  HADD2.F32 R130, -RZ, R136.H0_H0 ;  /* 0x20000088ff827230 */ /* 0x000fe40000004100 */
[----:B------:R-:W-:Y:S01]  /*1060*/  FMUL.FTZ R228, R182, UR8 ;  /* 0x00000008b6e47c20 */ /* 0x000fe20008410000 */
[----:B------:R-:W-:Y:S01]  /*1070*/  FFMA.FTZ R5, R226, R229, R5 ;  /* 0x000000e5e2057223 */ /* 0x000fe20000010005 */
[----:B---3--:R-:W-:-:S04]  /*1080*/  @P0 IMAD.WIDE.U32 R120, R179, 0x10, R120 ;  /* 0x00000010b3780825 */ /* 0x008fc800078e0078 */
[----:B------:R-:W-:Y:S01]  /*1090*/  FMUL.FTZ R229, R92, R229 ;  /* 0x000000e55ce57220 */ /* 0x000fe20000410000 */
[----:B------:R-:W-:Y:S01]  /*10a0*/  FADD.FTZ R128, R227, R128 ;  /* 0x00000080e3807221 */ /* 0x000fe20000010000 */
[----:B------:R-:W-:Y:S01]  /*10b0*/  FADD.FTZ R185, R185, -UR5 ;  /* 0x80000005b9b97e21 */ /* 0x000fe20008010000 */
[--C-:B------:R-:W-:Y:S02]  /*10c0*/  HADD2.F32 R233, -RZ, R127.reuse.H0_H0 ;  /* 0x2000007fffe97230 */ /* 0x100fe40000004100 */
[----:B------:R-:W-:Y:S01]  /*10d0*/  FADD.FTZ R159, R159, -UR5 ;  /* 0x800000059f9f7e21 */ /* 0x000fe20008010000 */
[----:B------:R-:W-:Y:S01]  /*10e0*/  FADD.FTZ R154, R231, R154 ;  /* 0x0000009ae79a7221 */ /* 0x000fe20000010000 */
[-C--:B------:R-:W-:Y:S01]  /*10f0*/  FFMA.FTZ R6, R228, R231.reuse, R6 ;  /* 0x000000e7e4067223 */ /* 0x080fe20000010006 */
[----:B------:R-:W-:Y:S01]  /*1100*/  FADD.FTZ R130, R130, -UR5 ;  /* 0x8000000582827e21 */ /* 0x000fe20008010000 */
[----:B0-----:R-:W-:Y:S01]  /*1110*/  @P0 IMAD.WIDE.U32 R162, R157, 0x10, R162 ;  /* 0x000000109da20825 */ /* 0x001fe200078e00a2 */
[----:B------:R0:W5:Y:S03]  /*1120*/  @P0 LDG.E.128 R104, desc[UR16][R160.64] ;  /* 0x00000010a0680981 */ /* 0x000166000c1e1d00 */
[----:B------:R-:W-:Y:S01]  /*1130*/  FMUL.FTZ R231, R93, R231 ;  /* 0x000000e75de77220 */ /* 0x000fe20000410000 */
[----:B------:R-:W-:Y:S01]  /*1140*/  FADD.FTZ R128, R229, R128 ;  /* 0x00000080e5807221 */ /* 0x000fe20000010000 */
[----:B------:R-:W-:Y:S01]  /*1150*/  FMUL.FTZ R232, R185, UR8 ;  /* 0x00000008b9e87c20 */ /* 0x000fe20008410000 */
[----:B------:R1:W5:Y:S01]  /*1160*/  @P0 LDG.E.128 R108, desc[UR16][R120.64] ;  /* 0x00000010786c0981 */ /* 0x000362000c1e1d00 */
[----:B------:R-:W-:Y:S01]  /*1170*/  FMUL.FTZ R185, R159, UR8 ;  /* 0x000000089fb97c20 */ /* 0x000fe20008410000 */
[----:B------:R-:W-:-:S02]  /*1180*/  HADD2.F32 R127, -RZ, R127.H1_H1 ;  /* 0x3000007fff7f7230 */ /* 0x000fc40000004100 */
[----:B------:R-:W-:Y:S01]  /*1190*/  FADD.FTZ R155, R233, R155 ;  /* 0x0000009be99b7221 */ /* 0x000fe20000010000 */
[-C--:B------:R-:W-:Y:S01]  /*11a0*/  FFMA.FTZ R7, R230, R233.reuse, R7 ;  /* 0x000000e9e6077223 */ /* 0x080fe20000010007 */
[----:B------:R-:W-:Y:S01]  /*11b0*/  FADD.FTZ R182, R186, -UR5 ;  /* 0x80000005bab67e21 */ /* 0x000fe20008010000 */
[----:B0-----:R-:W-:Y:S02]  /*11c0*/  HADD2.F32 R160, -RZ, R137.H0_H0 ;  /* 0x20000089ffa07230 */ /* 0x001fe40000004100 */
[----:B------:R-:W-:Y:S01]  /*11d0*/  FMUL.FTZ R159, R130, UR8 ;  /* 0x00000008829f7c20 */ /* 0x000fe20008410000 */
[----:B------:R-:W-:Y:S01]  /*11e0*/  FMUL.FTZ R233, R94, R233 ;  /* 0x000000e95ee97220 */ /* 0x000fe20000410000 */
[----:B------:R0:W5:Y:S01]  /*11f0*/  @P0 LDG.E.128 R100, desc[UR16][R162.64] ;  /* 0x00000010a2640981 */ /* 0x000162000c1e1d00 */
[----:B-1----:R-:W-:Y:S02]  /*1200*/  HADD2.F32 R121, -RZ, R140.H0_H0 ;  /* 0x2000008cff797230 */ /* 0x002fe40000004100 */
[----:B------:R-:W-:Y:S01]  /*1210*/  FADD.FTZ R128, R231, R128 ;  /* 0x00000080e7807221 */ /* 0x000fe20000010000 */
[----:B------:R-:W-:-:S02]  /*1220*/  HADD2.F32 R184, -RZ, R132.H0_H0 ;  /* 0x20000084ffb87230 */ /* 0x000fc40000004100 */
[----:B------:R-:W-:Y:S01]  /*1230*/  FMUL.FTZ R182, R182, UR8 ;  /* 0x00000008b6b67c20 */ /* 0x000fe20008410000 */
[----:B------:R-:W-:Y:S01]  /*1240*/  FMUL.FTZ R234, R95, R127 ;  /* 0x0000007f5fea7220 */ /* 0x000fe20000410000 */
[----:B------:R-:W-:Y:S01]  /*1250*/  FADD.FTZ R191, R121, R191 ;  /* 0x000000bf79bf7221 */ /* 0x000fe20000010000 */
[-C--:B------:R-:W-:Y:S01]  /*1260*/  FFMA.FTZ R17, R159, R121.reuse, R17 ;  /* 0x000000799f117223 */ /* 0x080fe20000010011 */
[----:B------:R-:W-:Y:S01]  /*1270*/  FADD.FTZ R123, R233, R128 ;  /* 0x00000080e97b7221 */ /* 0x000fe20000010000 */
[----:B0-----:R-:W-:Y:S01]  /*1280*/  FADD.FTZ R163, R160, -UR5 ;  /* 0x80000005a0a37e21 */ /* 0x001fe20008010000 */
[----:B------:R-:W-:Y:S01]  /*1290*/  FMUL.FTZ R160, R80, R121 ;  /* 0x0000007950a07220 */ /* 0x000fe20000410000 */
[----:B------:R-:W-:Y:S01]  /*12a0*/  FFMA.FTZ R121, R144, R221, RZ ;  /* 0x000000dd90797223 */ /* 0x000fe200000100ff */
[----:B------:R-:W-:Y:S02]  /*12b0*/  HADD2.F32 R132, -RZ, R132.H1_H1 ;  /* 0x30000084ff847230 */ /* 0x000fe40000004100 */
[----:B------:R-:W-:Y:S01]  /*12c0*/  FADD.FTZ R175, R184, R175 ;  /* 0x000000afb8af7221 */ /* 0x000fe20000010000 */
[-C--:B------:R-:W-:Y:S01]  /*12d0*/  FFMA.FTZ R9, R182, R184.reuse, R9 ;  /* 0x000000b8b6097223 */ /* 0x080fe20000010009 */
[----:B------:R-:W-:Y:S01]  /*12e0*/  FMUL.FTZ R184, R88, R184 ;  /* 0x000000b858b87220 */ /* 0x000fe20000410000 */
[----:B------:R-:W-:Y:S01]  /*12f0*/  FFMA.FTZ R121, R146, R223, R121 ;  /* 0x000000df92797223 */ /* 0x000fe20000010079 */
[----:B------:R-:W-:Y:S01]  /*1300*/  FADD.FTZ R123, R234, R123 ;  /* 0x0000007bea7b7221 */ /* 0x000fe20000010000 */
[----:B------:R-:W-:-:S02]  /*1310*/  HADD2.F32 R188, -RZ, R133.H0_H0 ;  /* 0x20000085ffbc7230 */ /* 0x000fc40000004100 */
[----:B------:R-:W-:Y:S01]  /*1320*/  FMUL.FTZ R186, R89, R132 ;  /* 0x0000008459ba7220 */ /* 0x000fe20000410000 */
[----:B------:R-:W-:Y:S01]  /*1330*/  FFMA.FTZ R121, R222, R225, R121 ;  /* 0x000000e1de797223 */ /* 0x000fe20000010079 */
[----:B------:R-:W-:Y:S01]  /*1340*/  FADD.FTZ R123, R184, R123 ;  /* 0x0000007bb87b7221 */ /* 0x000fe20000010000 */
[----:B------:R-:W-:Y:S02]  /*1350*/  HADD2.F32 R120, -RZ, R141.H0_H0 ;  /* 0x2000008dff787230 */ /* 0x000fe40000004100 */
[----:B------:R-:W-:Y:S01]  /*1360*/  FADD.FTZ R164, R164, -UR5 ;  /* 0x80000005a4a47e21 */ /* 0x000fe20008010000 */
[----:B------:R-:W-:Y:S02]  /*1370*/  HADD2.F32 R133, -RZ, R133.H1_H1 ;  /* 0x30000085ff857230 */ /* 0x000fe40000004100 */
[----:B------:R-:W-:Y:S01]  /*1380*/  FADD.FTZ R165, R165, -UR5 ;  /* 0x80000005a5a57e21 */ /* 0x000fe20008010000 */
[----:B------:R-:W-:Y:S01]  /*1390*/  FADD.FTZ R177, R188, R177 ;  /* 0x000000b1bcb17221 */ /* 0x000fe20000010000 */
[-C--:B------:R-:W-:Y:S01]  /*13a0*/  FFMA.FTZ R11, R185, R188.reuse, R11 ;  /* 0x000000bcb90b7223 */ /* 0x080fe2000001000b */
[----:B------:R-:W-:Y:S01]  /*13b0*/  FMUL.FTZ R163, R163, UR8 ;  /* 0x00000008a3a37c20 */ /* 0x000fe20008410000 */
[----:B------:R-:W-:Y:S01]  /*13c0*/  FMUL.FTZ R188, R90, R188 ;  /* 0x000000bc5abc7220 */ /* 0x000fe20000410000 */
[----:B------:R-:W-:Y:S01]  /*13d0*/  FFMA.FTZ R121, R224, R227, R121 ;  /* 0x000000e3e0797223 */ /* 0x000fe20000010079 */
[----:B------:R-:W-:Y:S01]  /*13e0*/  FADD.FTZ R123, R186, R123 ;  /* 0x0000007bba7b7221 */ /* 0x000fe20000010000 */
[----:B------:R-:W-:-:S02]  /*13f0*/  HADD2.F32 R167, -RZ, R131.H0_H0 ;  /* 0x20000083ffa77230 */ /* 0x000fc40000004100 */
[----:B------:R-:W-:Y:S01]  /*1400*/  FMUL.FTZ R187, R164, UR8 ;  /* 0x00000008a4bb7c20 */ /* 0x000fe20008410000 */
[--C-:B------:R-:W-:Y:S02]  /*1410*/  HADD2.F32 R195, -RZ, R134.reuse.H0_H0 ;  /* 0x20000086ffc37230 */ /* 0x100fe40000004100 */
[----:B------:R-:W-:Y:S01]  /*1420*/  FMUL.FTZ R192, R165, UR8 ;  /* 0x00000008a5c07c20 */ /* 0x000fe20008410000 */
[----:B------:R-:W-:Y:S01]  /*1430*/  FADD.FTZ R202, R120, R202 ;  /* 0x000000ca78ca7221 */ /* 0x000fe20000010000 */
[-C--:B------:R-:W-:Y:S01]  /*1440*/  FFMA.FTZ R19, R163, R120.reuse, R19 ;  /* 0x00000078a3137223 */ /* 0x080fe20000010013 */
[----:B------:R-:W-:Y:S01]  /*1450*/  FMUL.FTZ R164, R82, R120 ;  /* 0x0000007852a47220 */ /* 0x000fe20000410000 */
[----:B------:R-:W-:Y:S01]  /*1460*/  FMUL.FTZ R193, R91, R133 ;  /* 0x000000855bc17220 */ /* 0x000fe20000410000 */
[----:B------:R-:W-:Y:S01]  /*1470*/  FFMA.FTZ R121, R226, R229, R121 ;  /* 0x000000e5e2797223 */ /* 0x000fe20000010079 */
[----:B------:R-:W-:Y:S01]  /*1480*/  FADD.FTZ R120, R188, R123 ;  /* 0x0000007bbc787221 */ /* 0x000fe20000010000 */
[----:B------:R-:W-:-:S02]  /*1490*/  HADD2.F32 R134, -RZ, R134.H1_H1 ;  /* 0x30000086ff867230 */ /* 0x000fc40000004100 */
[----:B------:R-:W-:Y:S01]  /*14a0*/  FADD.FTZ R167, R167, -UR5 ;  /* 0x80000005a7a77e21 */ /* 0x000fe20008010000 */
[----:B------:R-:W-:Y:S01]  /*14b0*/  FADD.FTZ R180, R195, R180 ;  /* 0x000000b4c3b47221 */ /* 0x000fe20000010000 */
[-C--:B------:R-:W-:Y:S01]  /*14c0*/  FFMA.FTZ R13, R192, R195.reuse, R13 ;  /* 0x000000c3c00d7223 */ /* 0x080fe2000001000d */
[----:B------:R-:W-:Y:S01]  /*14d0*/  FMUL.FTZ R195, R84, R195 ;  /* 0x000000c354c37220 */ /* 0x000fe20000410000 */
[----:B------:R-:W-:Y:S01]  /*14e0*/  FFMA.FTZ R121, R228, R231, R121 ;  /* 0x000000e7e4797223 */ /* 0x000fe20000010079 */
[----:B------:R-:W-:Y:S01]  /*14f0*/  FADD.FTZ R120, R193, R120 ;  /* 0x00000078c1787221 */ /* 0x000fe20000010000 */
[--C-:B------:R-:W-:Y:S02]  /*1500*/  HADD2.F32 R198, -RZ, R135.reuse.H0_H0 ;  /* 0x20000087ffc67230 */ /* 0x100fe40000004100 */
[----:B------:R-:W-:Y:S01]  /*1510*/  FMUL.FTZ R196, R167, UR8 ;  /* 0x00000008a7c47c20 */ /* 0x000fe20008410000 */
[----:B------:R-:W-:Y:S01]  /*1520*/  FMUL.FTZ R197, R85, R134 ;  /* 0x0000008655c57220 */ /* 0x000fe20000410000 */
[----:B------:R-:W-:Y:S01]  /*1530*/  FFMA.FTZ R121, R230, R233, R121 ;  /* 0x000000e9e6797223 */ /* 0x000fe20000010079 */
[----:B------:R-:W-:Y:S01]  /*1540*/  FADD.FTZ R120, R195, R120 ;  /* 0x00000078c3787221 */ /* 0x000fe20000010000 */
[----:B------:R-:W-:-:S02]  /*1550*/  HADD2.F32 R135, -RZ, R135.H1_H1 ;  /* 0x30000087ff877230 */ /* 0x000fc40000004100 */
[----:B------:R-:W-:Y:S01]  /*1560*/  FADD.FTZ R189, R198, R189 ;  /* 0x000000bdc6bd7221 */ /* 0x000fe20000010000 */
[-C--:B------:R-:W-:Y:S01]  /*1570*/  FFMA.FTZ R15, R196, R198.reuse, R15 ;  /* 0x000000c6c40f7223 */ /* 0x080fe2000001000f */
[----:B------:R-:W-:Y:S01]  /*1580*/  FMUL.FTZ R198, R86, R198 ;  /* 0x000000c656c67220 */ /* 0x000fe20000410000 */
[----:B------:R-:W-:Y:S01]  /*1590*/  FFMA.FTZ R121, R232, R234, R121 ;  /* 0x000000eae8797223 */ /* 0x000fe20000010079 */
[----:B------:R-:W-:Y:S01]  /*15a0*/  FADD.FTZ R123, R197, R120 ;  /* 0x00000078c57b7221 */ /* 0x000fe20000010000 */
[----:B------:R-:W-:Y:S02]  /*15b0*/  FMUL.FTZ R200, R87, R135 ;  /* 0x0000008757c87220 */ /* 0x000fe40000410000 */
[----:B------:R-:W-:Y:S01]  /*15c0*/  FFMA.FTZ R120, R182, R184, R121 ;  /* 0x000000b8b6787223 */ /* 0x000fe20000010079 */
[----:B------:R-:W-:Y:S01]  /*15d0*/  FADD.FTZ R123, R198, R123 ;  /* 0x0000007bc67b7221 */ /* 0x000fe20000010000 */
[----:B------:R-:W-:Y:S02]  /*15e0*/  HADD2.F32 R162, -RZ, R139.H0_H0 ;  /* 0x2000008bffa27230 */ /* 0x000fe40000004100 */
[----:B------:R-:W-:-:S02]  /*15f0*/  HADD2.F32 R140, -RZ, R140.H1_H1 ;  /* 0x3000008cff8c7230 */ /* 0x000fc40000004100 */
[----:B------:R-:W-:Y:S01]  /*1600*/  FFMA.FTZ R120, R183, R186, R120 ;  /* 0x000000bab7787223 */ /* 0x000fe20000010078 */
[----:B------:R-:W-:Y:S01]  /*1610*/  FADD.FTZ R123, R200, R123 ;  /* 0x0000007bc87b7221 */ /* 0x000fe20000010000 */
[----:B------:R-:W-:Y:S02]  /*1620*/  HADD2.F32 R161, -RZ, R137.H1_H1 ;  /* 0x30000089ffa17230 */ /* 0x000fe40000004100 */
[----:B------:R-:W-:Y:S01]  /*1630*/  FADD.FTZ R171, R162, -UR5 ;  /* 0x80000005a2ab7e21 */ /* 0x000fe20008010000 */
[----:B------:R-:W-:Y:S02]  /*1640*/  HADD2.F32 R137, -RZ, R138.H0_H0 ;  /* 0x2000008aff897230 */ /* 0x000fe40000004100 */
[----:B------:R-:W-:Y:S01]  /*1650*/  FMUL.FTZ R162, R81, R140 ;  /* 0x0000008c51a27220 */ /* 0x000fe20000410000 */
[----:B------:R-:W-:Y:S01]  /*1660*/  FFMA.FTZ R120, R185, R188, R120 ;  /* 0x000000bcb9787223 */ /* 0x000fe20000010078 */
[----:B------:R-:W-:Y:S01]  /*1670*/  FADD.FTZ R123, R160, R123 ;  /* 0x0000007ba07b7221 */ /* 0x000fe20000010000 */
[----:B------:R-:W-:-:S02]  /*1680*/  HADD2.F32 R141, -RZ, R141.H1_H1 ;  /* 0x3000008dff8d7230 */ /* 0x000fc40000004100 */
[----:B------:R-:W-:Y:S01]  /*1690*/  FADD.FTZ R166, R166, -UR5 ;  /* 0x80000005a6a67e21 */ /* 0x000fe20008010000 */
[----:B------:R-:W-:Y:S01]  /*16a0*/  FADD.FTZ R137, R137, -UR5 ;  /* 0x8000000589897e21 */ /* 0x000fe20008010000 */
[----:B------:R-:W-:Y:S01]  /*16b0*/  FFMA.FTZ R121, R187, R193, R120 ;  /* 0x000000c1bb797223 */ /* 0x000fe20000010078 */
[----:B------:R-:W-:Y:S01]  /*16c0*/  FADD.FTZ R123, R162, R123 ;  /* 0x0000007ba27b7221 */ /* 0x000fe20000010000 */
[----:B------:R-:W-:Y:S02]  /*16d0*/  HADD2.F32 R168, -RZ, R142.H0_H0 ;  /* 0x2000008effa87230 */ /* 0x000fe40000004100 */
[----:B------:R-:W-:Y:S01]  /*16e0*/  FMUL.FTZ R194, R166, UR8 ;  /* 0x00000008a6c27c20 */ /* 0x000fe20008410000 */
[----:B------:R-:W-:Y:S02]  /*16f0*/  HADD2.F32 R131, -RZ, R131.H1_H1 ;  /* 0x30000083ff837230 */ /* 0x000fe40000004100 */
[----:B------:R-:W-:Y:S01]  /*1700*/  FMUL.FTZ R167, R137, UR8 ;  /* 0x0000000889a77c20 */ /* 0x000fe20008410000 */
[----:B------:R-:W-:Y:S01]  /*1710*/  FMUL.FTZ R166, R83, R141 ;  /* 0x0000008d53a67220 */ /* 0x000fe20000410000 */
[----:B------:R-:W-:Y:S01]  /*1720*/  FFMA.FTZ R121, R192, R195, R121 ;  /* 0x000000c3c0797223 */ /* 0x000fe20000010079 */
[----:B------:R-:W-:Y:S01]  /*1730*/  FADD.FTZ R123, R164, R123 ;  /* 0x0000007ba47b7221 */ /* 0x000fe20000010000 */
[----:B------:R-:W-:-:S02]  /*1740*/  HADD2.F32 R120, -RZ, R148.H0_H0 ;  /* 0x20000094ff787230 */ /* 0x000fc40000004100 */
[----:B------:R-:W-:Y:S01]  /*1750*/  FADD.FTZ R251, R168, R251 ;  /* 0x000000fba8fb7221 */ /* 0x000fe20000010000 */
[----:B------:R-:W-:Y:S02]  /*1760*/  HADD2.F32 R142, -RZ, R142.H1_H1 ;  /* 0x3000008eff8e7230 */ /* 0x000fe40000004100 */
[-C--:B------:R-:W-:Y:S01]  /*1770*/  FFMA.FTZ R21, R167, R168.reuse, R21 ;  /* 0x000000a8a7157223 */ /* 0x080fe20000010015 */
[--C-:B------:R-:W-:Y:S02]  /*1780*/  HADD2.F32 R172, -RZ, R143.reuse.H0_H0 ;  /* 0x2000008fffac7230 */ /* 0x100fe40000004100 */
[----:B------:R-:W-:Y:S01]  /*1790*/  FADD.FTZ R131, R131, -UR5 ;  /* 0x8000000583837e21 */ /* 0x000fe20008010000 */
[----:B------:R-:W-:Y:S01]  /*17a0*/  FMUL.FTZ R168, R76, R168 ;  /* 0x000000a84ca87220 */ /* 0x000fe20000410000 */
[----:B------:R-:W-:Y:S01]  /*17b0*/  FFMA.FTZ R121, R194, R197, R121 ;  /* 0x000000c5c2797223 */ /* 0x000fe20000010079 */
[----:B------:R-:W-:Y:S01]  /*17c0*/  FADD.FTZ R123, R166, R123 ;  /* 0x0000007ba67b7221 */ /* 0x000fe20000010000 */
[----:B------:R-:W-:-:S02]  /*17d0*/  HADD2.F32 R143, -RZ, R143.H1_H1 ;  /* 0x3000008fff8f7230 */ /* 0x000fc40000004100 */
[----:B------:R-:W-:Y:S01]  /*17e0*/  FMUL.FTZ R171, R171, UR8 ;  /* 0x00000008abab7c20 */ /* 0x000fe20008410000 */
[----:B------:R-:W-:Y:S02]  /*17f0*/  HADD2.F32 R136, -RZ, R136.H1_H1 ;  /* 0x30000088ff887230 */ /* 0x000fe40000004100 */
[----:B------:R-:W-:Y:S01]  /*1800*/  FADD.FTZ R128, R120, -UR5 ;  /* 0x8000000578807e21 */ /* 0x000fe20008010000 */
[----:B------:R-:W-:Y:S01]  /*1810*/  FMUL.FTZ R199, R131, UR8 ;  /* 0x0000000883c77c20 */ /* 0x000fe20008410000 */
[----:B------:R-:W-:Y:S01]  /*1820*/  FMUL.FTZ R170, R77, R142 ;  /* 0x0000008e4daa7220 */ /* 0x000fe20000410000 */
[----:B------:R-:W-:Y:S01]  /*1830*/  FFMA.FTZ R120, R196, R198, R121 ;  /* 0x000000c6c4787223 */ /* 0x000fe20000010079 */
[----:B------:R-:W-:Y:S01]  /*1840*/  FADD.FTZ R123, R168, R123 ;  /* 0x0000007ba87b7221 */ /* 0x000fe20000010000 */
[----:B------:R-:W-:Y:S01]  /*1850*/  FFMA.FTZ R23, R171, R172, R23 ;  /* 0x000000acab177223 */ /* 0x000fe20000010017 */
[----:B------:R-:W-:Y:S01]  /*1860*/  FADD.FTZ R136, R136, -UR5 ;  /* 0x8000000588887e21 */ /* 0x000fe20008010000 */
[----:B------:R-:W-:Y:S01]  /*1870*/  FFMA.FTZ R120, R199, R200, R120 ;  /* 0x000000c8c7787223 */ /* 0x000fe20000010078 */
[----:B------:R-:W-:Y:S01]  /*1880*/  FADD.FTZ R123, R170, R123 ;  /* 0x0000007baa7b7221 */ /* 0x000fe20000010000 */
[----:B------:R-:W-:Y:S01]  /*1890*/  FADD.FTZ R165, R161, -UR5 ;  /* 0x80000005a1a57e21 */ /* 0x000fe20008010000 */
[----:B------:R-:W-:Y:S01]  /*18a0*/  FMUL.FTZ R128, R128, UR8 ;  /* 0x0000000880807c20 */ /* 0x000fe20008410000 */
[----:B------:R-:W-:Y:S01]  /*18b0*/  FMUL.FTZ R161, R136, UR8 ;  /* 0x0000000888a17c20 */ /* 0x000fe20008410000 */
[----:B------:R-:W-:Y:S01]  /*18c0*/  FFMA.FTZ R120, R159, R160, R120 ;  /* 0x000000a09f787223 */ /* 0x000fe20000010078 */
[----:B------:R-:W-:Y:S01]  /*18d0*/  FADD.FTZ R246, R129, R246 ;  /* 0x000000f681f67221 */ /* 0x000fe20000010000 */
[-C--:B------:R-:W-:Y:S01]  /*18e0*/  FFMA.FTZ R25, R128, R129.reuse, R25 ;  /* 0x0000008180197223 */ /* 0x080fe20000010019 */
[----:B------:R-:W-:Y:S01]  /*18f0*/  FMUL.FTZ R129, R72, R129 ;  /* 0x0000008148817220 */ /* 0x000fe20000410000 */
[----:B------:R-:W-:Y:S01]  /*1900*/  FFMA.FTZ R120, R161, R162, R120 ;  /* 0x000000a2a1787223 */ /* 0x000fe20000010078 */
[----:B------:R-:W-:Y:S01]  /*1910*/  FMUL.FTZ R165, R165, UR8 ;  /* 0x00000008a5a57c20 */ /* 0x000fe20008410000 */
[----:B------:R-:W-:-:S02]  /*1920*/  HADD2.F32 R138, -RZ, R138.H1_H1 ;  /* 0x3000008aff8a7230 */ /* 0x000fc40000004100 */
[----:B------:R-:W-:Y:S01]  /*1930*/  FFMA.FTZ R120, R163, R164, R120 ;  /* 0x000000a4a3787223 */ /* 0x000fe20000010078 */
[----:B------:R-:W-:Y:S01]  /*1940*/  FADD.FTZ R176, R132, R176 ;  /* 0x000000b084b07221 */ /* 0x000fe20000010000 */
[----:B------:R-:W-:Y:S01]  /*1950*/  FFMA.FTZ R10, R183, R132, R10 ;  /* 0x00000084b70a7223 */ /* 0x000fe2000001000a */
[----:B------:R-:W-:Y:S01]  /*1960*/  FMUL.FTZ R131, R74, R124 ;  /* 0x0000007c4a837220 */ /* 0x000fe20000410000 */
[----:B------:R-:W-:Y:S01]  /*1970*/  FFMA.FTZ R132, R165, R166, R120 ;  /* 0x000000a6a5847223 */ /* 0x000fe20000010078 */
[----:B------:R-:W-:Y:S01]  /*1980*/  FADD.FTZ R138, R138, -UR5 ;  /* 0x800000058a8a7e21 */ /* 0x000fe20008010000 */
[----:B------:R-:W-:Y:S02]  /*1990*/  HADD2.F32 R139, -RZ, R139.H1_H1 ;  /* 0x3000008bff8b7230 */ /* 0x000fe40000004100 */
[----:B------:R-:W-:Y:S01]  /*19a0*/  FADD.FTZ R178, R133, R178 ;  /* 0x000000b285b27221 */ /* 0x000fe20000010000 */
[----:B------:R-:W-:Y:S01]  /*19b0*/  FMUL.FTZ R169, R138, UR8 ;  /* 0x000000088aa97c20 */ /* 0x000fe20008410000 */
[----:B------:R-:W-:Y:S01]  /*19c0*/  FFMA.FTZ R12, R187, R133, R12 ;  /* 0x00000085bb0c7223 */ /* 0x000fe2000001000c */
[----:B------:R-:W-:Y:S01]  /*19d0*/  FMUL.FTZ R133, R68, R125 ;  /* 0x0000007d44857220 */ /* 0x000fe20000410000 */
[----:B------:R-:W-:Y:S01]  /*19e0*/  FADD.FTZ R139, R139, -UR5 ;  /* 0x800000058b8b7e21 */ /* 0x000fe20008010000 */
[----:B------:R-:W-:Y:S01]  /*19f0*/  FADD.FTZ R181, R134, R181 ;  /* 0x000000b586b57221 */ /* 0x000fe20000010000 */
[----:B------:R-:W-:Y:S01]  /*1a00*/  FFMA.FTZ R14, R194, R134, R14 ;  /* 0x00000086c20e7223 */ /* 0x000fe2000001000e */
[----:B------:R-:W-:-:S02]  /*1a10*/  HADD2.F32 R136, -RZ, R148.H1_H1 ;  /* 0x30000094ff887230 */ /* 0x000fc40000004100 */
[----:B------:R-:W-:Y:S01]  /*1a20*/  FMUL.FTZ R134, R69, R145 ;  /* 0x0000009145867220 */ /* 0x000fe20000410000 */
[----:B------:R-:W-:Y:S01]  /*1a30*/  FADD.FTZ R190, R135, R190 ;  /* 0x000000be87be7221 */ /* 0x000fe20000010000 */
[----:B------:R-:W-:Y:S01]  /*1a40*/  FFMA.FTZ R16, R199, R135, R16 ;  /* 0x00000087c7107223 */ /* 0x000fe20000010010 */
[----:B------:R-:W-:Y:S02]  /*1a50*/  HADD2.F32 R138, -RZ, R149.H0_H0 ;  /* 0x20000095ff8a7230 */ /* 0x000fe40000004100 */
[----:B------:R-:W-:Y:S01]  /*1a60*/  FADD.FTZ R136, R136, -UR5 ;  /* 0x8000000588887e21 */ /* 0x000fe20008010000 */
[----:B--2---:R-:W-:Y:S01]  /*1a70*/  FADD.FTZ R174, R143, R174 ;  /* 0x000000ae8fae7221 */ /* 0x004fe20000010000 */
[----:B----4-:R-:W-:Y:S01]  /*1a80*/  FADD.FTZ R173, R172, R173 ;  /* 0x000000adacad7221 */ /* 0x010fe20000010000 */
[----:B------:R-:W-:-:S04]  /*1a90*/  FMUL.FTZ R172, R78, R172 ;  /* 0x000000ac4eac7220 */ /* 0x000fc80000410000 */
[----:B------:R-:W-:Y:S01]  /*1aa0*/  STL [R1], R173 ;  /* 0x000000ad01007387 */ /* 0x000fe20000100800 */
[----:B------:R-:W-:-:S03]  /*1ab0*/  FADD.FTZ R123, R172, R123 ;  /* 0x0000007bac7b7221 */ /* 0x000fc60000010000 */
[----:B------:R0:W-:Y:S02]  /*1ac0*/  STL [R1+0x4], R174 ;  /* 0x000004ae01007387 */ /* 0x0001e40000100800 */
[----:B0-----:R-:W-:-:S04]  /*1ad0*/  FMUL.FTZ R174, R79, R143 ;  /* 0x0000008f4fae7220 */ /* 0x001fc80000410000 */
[----:B------:R-:W-:-:S04]  /*1ae0*/  FADD.FTZ R130, R174, R123 ;  /* 0x0000007bae827221 */ /* 0x000fc80000010000 */
[----:B------:R-:W-:Y:S01]  /*1af0*/  FADD.FTZ R121, R129, R130 ;  /* 0x0000008281797221 */ /* 0x000fe20000010000 */
[----:B------:R-:W-:Y:S01]  /*1b00*/  FMUL.FTZ R130, R73, R122 ;  /* 0x0000007a49827220 */ /* 0x000fe20000410000 */
[----:B------:R-:W-:-:S03]  /*1b10*/  FFMA.FTZ R123, R167, R168, R132 ;  /* 0x000000a8a77b7223 */ /* 0x000fc60000010084 */
[----:B------:R-:W-:Y:S01]  /*1b20*/  FADD.FTZ R120, R121, R130 ;  /* 0x0000008279787221 */ /* 0x000fe20000010000 */
[----:B------:R-:W-:-:S03]  /*1b30*/  FMUL.FTZ R132, R75, R126 ;  /* 0x0000007e4b847220 */ /* 0x000fc60000410000 */
[----:B------:R-:W-:Y:S01]  /*1b40*/  FADD.FTZ R121, R120, R131 ;  /* 0x0000008378797221 */ /* 0x000fe20000010000 */
[----:B------:R-:W-:Y:S01]  /*1b50*/  FFMA.FTZ R123, R169, R170, R123 ;  /* 0x000000aaa97b7223 */ /* 0x000fe2000001007b */
[----:B------:R0:W-:Y:S02]  /*1b60*/  STL [R1+0x8], R246 ;  /* 0x000008f601007387 */ /* 0x0001e40000100800 */
[----:B------:R-:W-:Y:S01]  /*1b70*/  FADD.FTZ R121, R121, R132 ;  /* 0x0000008479797221 */ /* 0x000fe20000010000 */
[----:B------:R-:W-:Y:S01]  /*1b80*/  FMUL.FTZ R173, R139, UR8 ;  /* 0x000000088bad7c20 */ /* 0x000fe20008410000 */
[----:B------:R-:W-:Y:S02]  /*1b90*/  FFMA.FTZ R123, R171, R172, R123 ;  /* 0x000000acab7b7223 */ /* 0x000fe4000001007b */
[----:B------:R-:W-:Y:S01]  /*1ba0*/  FADD.FTZ R121, R121, R133 ;  /* 0x0000008579797221 */ /* 0x000fe20000010000 */
[----:B0-----:R-:W-:-:S03]  /*1bb0*/  HADD2.F32 R246, -RZ, R147.H0_H0 ;  /* 0x20000093fff67230 */ /* 0x001fc60000004100 */
[----:B------:R-:W-:Y:S01]  /*1bc0*/  FADD.FTZ R121, R121, R134 ;  /* 0x0000008679797221 */ /* 0x000fe20000010000 */
[----:B------:R-:W-:Y:S02]  /*1bd0*/  HADD2.F32 R147, -RZ, R147.H1_H1 ;  /* 0x30000093ff937230 */ /* 0x000fe40000004100 */
[----:B------:R-:W-:Y:S01]  /*1be0*/  FFMA.FTZ R123, R173, R174, R123 ;  /* 0x000000aead7b7223 */ /* 0x000fe2000001007b */
[----:B------:R-:W-:Y:S01]  /*1bf0*/  FMUL.FTZ R135, R70, R246 ;  /* 0x000000f646877220 */ /* 0x000fe20000410000 */
[----:B------:R-:W-:Y:S02]  /*1c00*/  HADD2.F32 R139, -RZ, R149.H1_H1 ;  /* 0x30000095ff8b7230 */ /* 0x000fe40000004100 */
[----:B------:R-:W-:Y:S01]  /*1c10*/  FMUL.FTZ R137, R71, R147 ;  /* 0x0000009347897220 */ /* 0x000fe20000410000 */
[----:B------:R-:W-:Y:S01]  /*1c20*/  FADD.FTZ R138, R138, -UR5 ;  /* 0x800000058a8a7e21 */ /* 0x000fe20008010000 */
[----:B------:R-:W-:Y:S01]  /*1c30*/  FADD.FTZ R121, R121, R135 ;  /* 0x0000008779797221 */ /* 0x000fe20000010000 */
[----:B------:R-:W-:Y:S01]  /*1c40*/  FMUL.FTZ R136, R136, UR8 ;  /* 0x0000000888887c20 */ /* 0x000fe20008410000 */
[----:B------:R-:W-:Y:S01]  /*1c50*/  FFMA.FTZ R123, R128, R129, R123 ;  /* 0x00000081807b7223 */ /* 0x000fe2000001007b */
[----:B------:R-:W-:Y:S01]  /*1c60*/  FADD.FTZ R201, R140, R201 ;  /* 0x000000c98cc97221 */ /* 0x000fe20000010000 */
[----:B------:R-:W-:Y:S01]  /*1c70*/  FFMA.FTZ R18, R161, R140, R18 ;  /* 0x0000008ca1127223 */ /* 0x000fe20000010012 */
[----:B------:R-:W-:-:S02]  /*1c80*/  HADD2.F32 R140, -RZ, R150.H0_H0 ;  /* 0x20000096ff8c7230 */ /* 0x000fc40000004100 */
[----:B------:R-:W-:Y:S01]  /*1c90*/  FADD.FTZ R121, R121, R137 ;  /* 0x0000008979797221 */ /* 0x000fe20000010000 */
[----:B------:R-:W-:Y:S01]  /*1ca0*/  FADD.FTZ R139, R139, -UR5 ;  /* 0x800000058b8b7e21 */ /* 0x000fe20008010000 */
[----:B------:R-:W-:Y:S01]  /*1cb0*/  FMUL.FTZ R138, R138, UR8 ;  /* 0x000000088a8a7c20 */ /* 0x000fe20008410000 */
[----:B------:R-:W-:Y:S01]  /*1cc0*/  FFMA.FTZ R123, R136, R130, R123 ;  /* 0x00000082887b7223 */ /* 0x000fe2000001007b */
[----:B------:R-:W-:Y:S01]  /*1cd0*/  FADD.FTZ R250, R141, R250 ;  /* 0x000000fa8dfa7221 */ /* 0x000fe20000010000 */
[----:B------:R-:W-:Y:S01]  /*1ce0*/  FFMA.FTZ R20, R165, R141, R20 ;  /* 0x0000008da5147223 */ /* 0x000fe20000010014 */
[----:B------:R-:W-:Y:S02]  /*1cf0*/  HADD2.F32 R141, -RZ, R150.H1_H1 ;  /* 0x30000096ff8d7230 */ /* 0x000fe40000004100 */
[----:B------:R-:W-:Y:S01]  /*1d00*/  FADD.FTZ R140, R140, -UR5 ;  /* 0x800000058c8c7e21 */ /* 0x000fe20008010000 */
[----:B------:R-:W-:Y:S01]  /*1d10*/  FMUL.FTZ R139, R139, UR8 ;  /* 0x000000088b8b7c20 */ /* 0x000fe20008410000 */
[----:B------:R-:W-:Y:S01]  /*1d20*/  FFMA.FTZ R123, R138, R131, R123 ;  /* 0x000000838a7b7223 */ /* 0x000fe2000001007b */
[----:B------:R-:W0:Y:S01]  /*1d30*/  SHFL.DOWN PT, R120, R121, 0x10, 0x1f ;  /* 0x0a001f0079787f89 */ /* 0x000e2200000e0000 */
[----:B------:R-:W-:Y:S01]  /*1d40*/  FADD.FTZ R252, R142, R252 ;  /* 0x000000fc8efc7221 */ /* 0x000fe20000010000 */
[----:B------:R-:W-:Y:S01]  /*1d50*/  FFMA.FTZ R22, R169, R142, R22 ;  /* 0x0000008ea9167223 */ /* 0x000fe20000010016 */
[----:B------:R-:W-:-:S02]  /*1d60*/  HADD2.F32 R142, -RZ, R151.H0_H0 ;  /* 0x20000097ff8e7230 */ /* 0x000fc40000004100 */
[----:B------:R-:W-:Y:S01]  /*1d70*/  FADD.FTZ R141, R141, -UR5 ;  /* 0x800000058d8d7e21 */ /* 0x000fe20008010000 */
[----:B------:R-:W-:Y:S01]  /*1d80*/  FMUL.FTZ R140, R140, UR8 ;  /* 0x000000088c8c7c20 */ /* 0x000fe20008410000 */
[----:B------:R-:W-:Y:S01]  /*1d90*/  FFMA.FTZ R123, R139, R132, R123 ;  /* 0x000000848b7b7223 */ /* 0x000fe2000001007b */
[----:B------:R-:W-:Y:S02]  /*1da0*/  HADD2.F32 R151, -RZ, R151.H1_H1 ;  /* 0x30000097ff977230 */ /* 0x000fe40000004100 */
[----:B------:R-:W-:Y:S01]  /*1db0*/  FADD.FTZ R142, R142, -UR5 ;  /* 0x800000058e8e7e21 */ /* 0x000fe20008010000 */
[----:B------:R-:W-:Y:S01]  /*1dc0*/  FMUL.FTZ R141, R141, UR8 ;  /* 0x000000088d8d7c20 */ /* 0x000fe20008410000 */
[----:B------:R-:W-:Y:S01]  /*1dd0*/  FFMA.FTZ R123, R140, R133, R123 ;  /* 0x000000858c7b7223 */ /* 0x000fe2000001007b */
[----:B------:R-:W-:Y:S01]  /*1de0*/  FFMA.FTZ R24, R173, R143, R24 ;  /* 0x0000008fad187223 */ /* 0x000fe20000010018 */
[----:B------:R-:W-:Y:S01]  /*1df0*/  FADD.FTZ R143, R151, -UR5 ;  /* 0x80000005978f7e21 */ /* 0x000fe20008010000 */
[----:B------:R-:W-:Y:S01]  /*1e00*/  FMUL.FTZ R142, R142, UR8 ;  /* 0x000000088e8e7c20 */ /* 0x000fe20008410000 */
[----:B------:R-:W-:-:S02]  /*1e10*/  FFMA.FTZ R123, R141, R134, R123 ;  /* 0x000000868d7b7223 */ /* 0x000fc4000001007b */
[----:B------:R-:W-:Y:S02]  /*1e20*/  FMUL.FTZ R143, R143, UR8 ;  /* 0x000000088f8f7c20 */ /* 0x000fe40008410000 */
        /* <DEDUP_REMOVED lines=16> */
[----:B------:R-:W-:Y:S01]  /*1f30*/  FADD.FTZ R156, R127, R156 ;  /* 0x0000009c7f9c7221 */ /* 0x000fe20000010000 */
[----:B------:R-:W-:Y:S02]  /*1f40*/  FFMA.FTZ R8, R232, R127, R8 ;  /* 0x0000007fe8087223 */ /* 0x000fe40000010008 */
[----:B------:R-:W1:Y:S01]  /*1f50*/  S2R R127, SR_TID.X ;  /* 0x00000000007f7919 */ /* 0x000e620000002100 */
[----:B0-----:R-:W-:Y:S02]  /*1f60*/  FADD.FTZ R121, R123, R121 ;  /* 0x000000797b797221 */ /* 0x001fe40000010000 */
[----:B------:R-:W0:Y:S01]  /*1f70*/  SHFL.DOWN PT, R123, R120, 0x1, 0x1f ;  /* 0x08201f00787b7f89 */ /* 0x000e2200000e0000 */
[----:B-1----:R-:W-:Y:S01]  /*1f80*/  LOP3.LUT P0, RZ, R127, 0x1f, RZ, 0xc0, !PT ;  /* 0x0000001f7fff7812 */ /* 0x002fe2000780c0ff */
[----:B0-----:R-:W-:Y:S02]  /*1f90*/  FADD.FTZ R120, R120, R123 ;  /* 0x0000007b78787221 */ /* 0x001fe40000010000 */
[----:B------:R-:W0:Y:S01]  /*1fa0*/  SHFL.DOWN PT, R123, R121, 0x1, 0x1f ;  /* 0x08201f00797b7f89 */ /* 0x000e2200000e0000 */
[----:B------:R-:W-:Y:S01]  /*1fb0*/  UMOV UR7, 0x3f800000 ;  /* 0x3f80000000077882 */ /* 0x000fe20000000000 */
[----:B------:R-:W-:Y:S01]  /*1fc0*/  @UP0 UMOV UR7, UR4 ;  /* 0x0000000400070c82 */ /* 0x000fe20008000000 */
        /* <DEDUP_REMOVED lines=11> */
.L_x_8139:
[----:B------:R-:W-:Y:S05]  /*2080*/  BSYNC.RECONVERGENT B0 ;  /* 0x0000000000007941 */ /* 0x000fea0003800200 */
.L_x_8138:
[----:B0-----:R-:W2:Y:S04]  /*2090*/  LDL.LU R120, [R1+0xc] ;  /* 0x00000c0001787983 */ /* 0x001ea80000300800 */
[----:B------:R-:W3:Y:S04]  /*20a0*/  LDL.LU R148, [R1+0x10] ;  /* 0x0000100001947983 */ /* 0x000ee80000300800 */
[----:B------:R-:W4:Y:S04]  /*20b0*/  LDL.LU R150, [R1+0x14] ;  /* 0x0000140001967983 */ /* 0x000f280000300800 */
[----:B------:R-:W4:Y:S01]  /*20c0*/  LDL.LU R127, [R1+0x18] ;  /* 0x00001800017f7983 */ /* 0x000f220000300800 */
[----:B------:R-:W0:Y:S01]  /*20d0*/  S2UR UR5, SR_CgaCtaId ;  /* 0x00000000000579c3 */ /* 0x000e220000008800 */
[----:B------:R-:W-:-:S02]  /*20e0*/  UMOV UR4, 0x400 ;  /* 0x0000040000047882 */ /* 0x000fc40000000000 */
[----:B------:R-:W4:Y:S01]  /*20f0*/  LDL.LU R149, [R1+0x1c] ;  /* 0x00001c0001957983 */ /* 0x000f220000300800 */
[----:B------:R-:W-:Y:S01]  /*2100*/  FFMA.FTZ R31, R142, R246, R31 ;  /* 0x000000f68e1f7223 */ /* 0x000fe2000001001f */
[----:B------:R-:W-:Y:S01]  /*2110*/  FFMA.FTZ R26, R136, R122, R26 ;  /* 0x0000007a881a7223 */ /* 0x000fe2000001001a */
[----:B0-----:R-:W-:-:S04]  /*2120*/  ULEA UR4, UR5, UR4, 0x18 ;  /* 0x0000000405047291 */ /* 0x001fc8000f8ec0ff */
[----:B------:R-:W-:Y:S02]  /*2130*/  UIADD3 UR5, UPT, UPT, UR4, 0x4020, URZ ;  /* 0x0000402004057890 */ /* 0x000fe4000fffe0ff */
[----:B------:R-:W-:Y:S01]  /*2140*/  @!UP2 UIADD3 UR5, UPT, UPT, UR4, 0x4000, URZ ;  /* 0x000040000405a890 */ /* 0x000fe2000fffe0ff */
[----:B------:R-:W-:Y:S01]  /*2150*/  BAR.SYNC.DEFER_BLOCKING 0x0 ;  /* 0x0000000000007b1d */ /* 0x000fe20000010000 */
[----:B--2---:R-:W-:Y:S01]  /*2160*/  FADD.FTZ R120, R122, R120 ;  /* 0x000000787a787221 */ /* 0x004fe20000010000 */
[----:B---3--:R-:W-:-:S04]  /*2170*/  FADD.FTZ R148, R124, R148 ;  /* 0x000000947c947221 */ /* 0x008fc80000010000 */
[----:B------:R-:W-:Y:S04]  /*2180*/  STL [R1+0xc], R120 ;  /* 0x00000c7801007387 */ /* 0x000fe80000100800 */
[----:B------:R0:W-:Y:S01]  /*2190*/  STL [R1+0x10], R148 ;  /* 0x0000109401007387 */ /* 0x0001e20000100800 */
[----:B----4-:R-:W-:Y:S01]  /*21a0*/  FADD.FTZ R150, R126, R150 ;  /* 0x000000967e967221 */ /* 0x010fe20000010000 */
[----:B------:R-:W-:Y:S02]  /*21b0*/  FADD.FTZ R127, R125, R127 ;  /* 0x0000007f7d7f7221 */ /* 0x000fe40000010000 */
[----:B------:R-:W1:Y:S04]  /*21c0*/  LDS.128 R120, [UR5] ;  /* 0x00000005ff787984 */ /* 0x000e680008000c00 */
[----:B0-----:R-:W2:Y:S01]  /*21d0*/  LDL.LU R148, [R1+0x20] ;  /* 0x0000200001947983 */ /* 0x001ea20000300800 */
[----:B------:R-:W-:-:S03]  /*21e0*/  FADD.FTZ R149, R145, R149 ;  /* 0x0000009591957221 */ /* 0x000fc60000010000 */
[----:B------:R-:W-:Y:S04]  /*21f0*/  STL [R1+0x14], R150 ;  /* 0x0000149601007387 */ /* 0x000fe80000100800 */
[----:B------:R-:W-:Y:S04]  /*2200*/  STL [R1+0x18], R127 ;  /* 0x0000187f01007387 */ /* 0x000fe80000100800 */
[----:B------:R-:W-:Y:S01]  /*2210*/  STL [R1+0x1c], R149 ;  /* 0x00001c9501007387 */ /* 0x000fe20000100800 */
[----:B------:R-:W-:Y:S02]  /*2220*/  UIADD3 UR5, UPT, UPT, UR4, 0x4030, URZ ;  /* 0x0000403004057890 */ /* 0x000fe4000fffe0ff */
[----:B------:R-:W-:Y:S01]  /*2230*/  @!UP2 UIADD3 UR5, UPT, UPT, UR4, 0x4010, URZ ;  /* 0x000040100405a890 */ /* 0x000fe2000fffe0ff */
[----:B------:R-:W-:Y:S01]  /*2240*/  FFMA.FTZ R27, R138, R124, R27 ;  /* 0x0000007c8a1b7223 */ /* 0x000fe2000001001b */
[----:B------:R-:W-:Y:S01]  /*2250*/  FFMA.FTZ R28, R139, R126, R28 ;  /* 0x0000007e8b1c7223 */ /* 0x000fe2000001001c */
[----:B------:R-:W-:-:S06]  /*2260*/  FFMA.FTZ R29, R140, R125, R29 ;  /* 0x0000007d8c1d7223 */ /* 0x000fcc000001001d */
[----:B------:R-:W0:Y:S01]  /*2270*/  LDS.128 R124, [UR5] ;  /* 0x00000005ff7c7984 */ /* 0x000e220008000c00 */
[----:B--2---:R-:W-:-:S03]  /*2280*/  FADD.FTZ R148, R246, R148 ;  /* 0x00000094f6947221 */ /* 0x004fc60000010000 */
[----:B------:R-:W2:Y:S01]  /*2290*/  LDL.LU R246, [R1+0x24] ;  /* 0x0000240001f67983 */ /* 0x000ea20000300800 */
[----:B-1----:R-:W-:-:S04]  /*22a0*/  FADD.FTZ R121, RZ, R121 ;  /* 0x00000079ff797221 */ /* 0x002fc80000010000 */
[----:B------:R-:W-:Y:S01]  /*22b0*/  FADD.FTZ R123, R123, R121 ;  /* 0x000000797b7b7221 */ /* 0x000fe20000010000 */
[----:B------:R-:W-:Y:S01]  /*22c0*/  FADD.FTZ R120, RZ, R120 ;  /* 0x00000078ff787221 */ /* 0x000fe20000010000 */
[----:B------:R1:W-:Y:S02]  /*22d0*/  STL [R1+0x20], R148 ;  /* 0x0000209401007387 */ /* 0x0003e40000100800 */
[----:B0-----:R-:W-:Y:S01]  /*22e0*/  FADD.FTZ R123, R123, R125 ;  /* 0x0000007d7b7b7221 */ /* 0x001fe20000010000 */
[----:B------:R-:W-:-:S03]  /*22f0*/  FADD.FTZ R120, R122, R120 ;  /* 0x000000787a787221 */ /* 0x000fc60000010000 */
        /* <DEDUP_REMOVED lines=8> */
[----:B------:R-:W-:Y:S01]  /*2380*/  FFMA.FTZ R30, R141, R145, R30 ;  /* 0x000000918d1e7223 */ /* 0x000fe2000001001e */
[----:B------:R-:W-:-:S03]  /*2390*/  FFMA.FTZ R32, R143, R147, R32 ;  /* 0x000000938f207223 */ /* 0x000fc60000010020 */
[----:B------:R-:W-:Y:S01]  /*23a0*/  FSEL R145, R120, RZ, !P2 ;  /* 0x000000ff78917208 */ /* 0x000fe20005000000 */
[----:B--2---:R-:W-:-:S05]  /*23b0*/  FADD.FTZ R246, R147, R246 ;  /* 0x000000f693f67221 */ /* 0x004fca0000010000 */
[----:B------:R1:W-:Y:S01]  /*23c0*/  STL [R1+0x24], R246 ;  /* 0x000024f601007387 */ /* 0x0003e20000100800 */
[----:B------:R-:W-:Y:S05]  /*23d0*/  BRA.U UP1, `(.L_x_8140) ;  /* 0x00000021016c7547 */ /* 0x000fea000b800000 */
        /* <DEDUP_REMOVED lines=12> */
[--C-:B------:R-:W-:Y:S01]  /*24a0*/  FFMA.FTZ R226, R226, UR4, R145.reuse ;  /* 0x00000004e2e27c23 */ /* 0x100fe20008010091 */
[----:B------:R-:W-:Y:S01]  /*24b0*/  FFMA.FTZ R228, R228, UR4, R145 ;  /* 0x00000004e4e47c23 */ /* 0x000fe20008010091 */
[----:B------:R-:W-:Y:S01]  /*24c0*/  FMUL.FTZ R144, R144, UR8 ;  /* 0x0000000890907c20 */ /* 0x000fe20008410000 */
[----:B------:R-:W-:Y:S01]  /*24d0*/  FMUL.FTZ R223, R223, UR8 ;  /* 0x00000008dfdf7c20 */ /* 0x000fe20008410000 */
[----:B------:R-:W-:Y:S01]  /*24e0*/  FADD.FTZ R234, R234, -R125 ;  /* 0x8000007deaea7221 */ /* 0x000fe20000010000 */
[----:B-----5:R-:W-:-:S02]  /*24f0*/  HADD2.F32 R124, -RZ, R120.H0_H0 ;  /* 0x20000078ff7c7230 */ /* 0x020fc40000004100 */
[--C-:B------:R-:W-:Y:S01]  /*2500*/  FFMA.FTZ R222, R222, UR4, R145.reuse ;  /* 0x00000004dede7c23 */ /* 0x100fe20008010091 */
[----:B------:R-:W-:Y:S01]  /*2510*/  FADD.FTZ R227, R227, -R224 ;  /* 0x800000e0e3e37221 */ /* 0x000fe20000010000 */
[----:B------:R-:W-:Y:S01]  /*2520*/  FMUL.FTZ R125, R144, UR7 ;  /* 0x00000007907d7c20 */ /* 0x000fe20008410000 */
[----:B------:R-:W-:Y:S02]  /*2530*/  HADD2.F32 R127, -RZ, R120.H1_H1 ;  /* 0x30000078ff7f7230 */ /* 0x000fe40000004100 */
[----:B------:R-:W-:Y:S01]  /*2540*/  FFMA.FTZ R230, R230, UR4, R145 ;  /* 0x00000004e6e67c23 */ /* 0x000fe20008010091 */
[----:B------:R-:W-:Y:S01]  /*2550*/  FMUL.FTZ R126, R223, UR7 ;  /* 0x00000007df7e7c20 */ /* 0x000fe20008410000 */
[----:B------:R-:W-:Y:S01]  /*2560*/  FADD.FTZ R229, R229, -R226 ;  /* 0x800000e2e5e57221 */ /* 0x000fe20000010000 */
[----:B------:R-:W-:Y:S01]  /*2570*/  FADD.FTZ R231, R231, -R228 ;  /* 0x800000e4e7e77221 */ /* 0x000fe20000010000 */
[----:B------:R-:W-:Y:S01]  /*2580*/  FADD.FTZ R225, R225, -R222 ;  /* 0x800000dee1e17221 */ /* 0x000fe20000010000 */
[----:B------:R-:W-:Y:S01]  /*2590*/  FMUL.FTZ R124, R125, R124 ;  /* 0x0000007c7d7c7220 */ /* 0x000fe20000410000 */
[----:B------:R-:W-:Y:S01]  /*25a0*/  FMUL.FTZ R120, R36, R125 ;  /* 0x0000007d24787220 */ /* 0x000fe20000410000 */
[----:B------:R-:W-:Y:S01]  /*25b0*/  FMUL.FTZ R221, R227, UR8 ;  /* 0x00000008e3dd7c20 */ /* 0x000fe20008410000 */
[----:B------:R-:W-:Y:S01]  /*25c0*/  FADD.FTZ R233, R233, -R230 ;  /* 0x800000e6e9e97221 */ /* 0x000fe20000010000 */
[----:B------:R-:W-:Y:S01]  /*25d0*/  FMUL.FTZ R147, R37, R126 ;  /* 0x0000007e25937220 */ /* 0x000fe20000410000 */
[----:B------:R-:W-:Y:S01]  /*25e0*/  FMUL.FTZ R125, R126, R127 ;  /* 0x0000007f7e7d7220 */ /* 0x000fe20000410000 */
[----:B------:R-:W-:-:S02]  /*25f0*/  HADD2.F32 R126, -RZ, R121.H0_H0 ;  /* 0x20000079ff7e7230 */ /* 0x000fc40000004100 */
[----:B------:R-:W-:Y:S01]  /*2600*/  FMUL.FTZ R146, R229, UR8 ;  /* 0x00000008e5927c20 */ /* 0x000fe20008410000 */
[----:B------:R-:W-:Y:S02]  /*2610*/  HADD2.F32 R121, -RZ, R121.H1_H1 ;  /* 0x30000079ff797230 */ /* 0x000fe40000004100 */
[----:B------:R-:W-:Y:S01]  /*2620*/  FMUL.FTZ R151, R231, UR8 ;  /* 0x00000008e7977c20 */ /* 0x000fe20008410000 */
[----:B------:R-:W-:Y:S01]  /*2630*/  FMUL.FTZ R150, R225, UR8 ;  /* 0x00000008e1967c20 */ /* 0x000fe20008410000 */
[----:B------:R-:W-:Y:S01]  /*2640*/  FMUL.FTZ R221, R221, UR7 ;  /* 0x00000007dddd7c20 */ /* 0x000fe20008410000 */
[--C-:B------:R-:W-:Y:S02]  /*2650*/  HADD2.F32 R144, -RZ, R122.reuse.H0_H0 ;  /* 0x2000007aff907230 */ /* 0x100fe40000004100 */
[----:B-1----:R-:W-:Y:S01]  /*2660*/  FMUL.FTZ R148, R233, UR8 ;  /* 0x00000008e9947c20 */ /* 0x002fe20008410000 */
[----:B------:R-:W-:Y:S01]  /*2670*/  FMUL.FTZ R149, R234, UR8 ;  /* 0x00000008ea957c20 */ /* 0x000fe20008410000 */
[----:B------:R-:W-:-:S02]  /*2680*/  HADD2.F32 R122, -RZ, R122.H1_H1 ;  /* 0x3000007aff7a7230 */ /* 0x000fc40000004100 */
[----:B------:R-:W-:Y:S01]  /*2690*/  FMUL.FTZ R146, R146, UR7 ;  /* 0x0000000792927c20 */ /* 0x000fe20008410000 */
[----:B------:R-:W-:Y:S01]  /*26a0*/  FMUL.FTZ R151, R151, UR7 ;  /* 0x0000000797977c20 */ /* 0x000fe20008410000 */
[----:B------:R-:W-:Y:S01]  /*26b0*/  FMUL.FTZ R150, R150, UR7 ;  /* 0x0000000796967c20 */ /* 0x000fe20008410000 */
[----:B------:R-:W-:Y:S01]  /*26c0*/  FMUL.FTZ R127, R221, R121 ;  /* 0x00000079dd7f7220 */ /* 0x000fe20000410000 */
[----:B------:R-:W-:Y:S01]  /*26d0*/  FMUL.FTZ R148, R148, UR7 ;  /* 0x0000000794947c20 */ /* 0x000fe20008410000 */
[----:B------:R-:W-:Y:S01]  /*26e0*/  FMUL.FTZ R149, R149, UR7 ;  /* 0x0000000795957c20 */ /* 0x000fe20008410000 */
[----:B------:R-:W-:Y:S01]  /*26f0*/  FMUL.FTZ R121, R39, R221 ;  /* 0x000000dd27797220 */ /* 0x000fe20000410000 */
[----:B------:R-:W-:Y:S01]  /*2700*/  F2FP.F16.F32.PACK_AB R120, R147, R120 ;  /* 0x000000789378723e */ /* 0x000fe200000000ff */
[----:B------:R-:W-:Y:S01]  /*2710*/  FMUL.FTZ R144, R146, R144 ;  /* 0x0000009092907220 */ /* 0x000fe20000410000 */
[----:B------:R-:W-:Y:S01]  /*2720*/  FMUL.FTZ R221, R40, R146 ;  /* 0x0000009228dd7220 */ /* 0x000fe20000410000 */
        /* <DEDUP_REMOVED lines=12> */
[----:B------:R-:W-:Y:S01]  /*27f0*/  F2FP.F16.F32.PACK_AB R123, R222, R151 ;  /* 0x00000097de7b723e */ /* 0x000fe200000000ff */
[----:B------:R-:W-:Y:S06]  /*2800*/  BRA `(.L_x_8142) ;  /* 0x0000000400007947 */ /* 0x000fec0003800000 */
.L_x_8141:
        /* <DEDUP_REMOVED lines=8> */
[----:B------:R-:W-:Y:S01]  /*2890*/  FADD.FTZ R227, R227, -R224 ;  /* 0x800000e0e3e37221 */ /* 0x000fe20000010000 */
[----:B------:R-:W-:Y:S01]  /*28a0*/  FMUL.FTZ R116, R221, UR8 ;  /* 0x00000008dd747c20 */ /* 0x000fe20008410000 */
[----:B------:R-:W-:Y:S01]  /*28b0*/  FADD.FTZ R234, R234, -R117 ;  /* 0x80000075eaea7221 */ /* 0x000fe20000010000 */
[----:B------:R-:W-:Y:S01]  /*28c0*/  FMUL.FTZ R223, R223, UR8 ;  /* 0x00000008dfdf7c20 */ /* 0x000fe20008410000 */
[----:B------:R-:W-:Y:S01]  /*28d0*/  FMUL.FTZ R117, R225, UR8 ;  /* 0x00000008e1757c20 */ /* 0x000fe20008410000 */
[----:B------:R-:W-:Y:S01]  /*28e0*/  FMUL.FTZ R118, R227, UR8 ;  /* 0x00000008e3767c20 */ /* 0x000fe20008410000 */
[----:B-----5:R-:W-:-:S02]  /*28f0*/  HADD2.F32 R124, -RZ, R120.H0_H0 ;  /* 0x20000078ff7c7230 */ /* 0x020fc40000004100 */
[----:B------:R-:W-:Y:S01]  /*2900*/  FMUL.FTZ R119, R116, UR7 ;  /* 0x0000000774777c20 */ /* 0x000fe20008410000 */
[--C-:B------:R-:W-:Y:S01]  /*2910*/  HADD2.F32 R126, -RZ, R121.reuse.H0_H0 ;  /* 0x20000079ff7e7230 */ /* 0x100fe20000004100 */
[----:B------:R-:W-:Y:S01]  /*2920*/  F2FP.F16.F32.PACK_AB R116, R223, R116 ;  /* 0x00000074df74723e */ /* 0x000fe200000000ff */
[----:B------:R-:W-:Y:S02]  /*2930*/  HADD2.F32 R120, -RZ, R120.H1_H1 ;  /* 0x30000078ff787230 */ /* 0x000fe40000004100 */
[----:B------:R-:W-:Y:S01]  /*2940*/  FMUL.FTZ R127, R117, UR7 ;  /* 0x00000007757f7c20 */ /* 0x000fe20008410000 */
[----:B------:R-:W-:Y:S02]  /*2950*/  HADD2.F32 R121, -RZ, R121.H1_H1 ;  /* 0x30000079ff797230 */ /* 0x000fe40000004100 */
[----:B------:R-:W-:Y:S01]  /*2960*/  FMUL.FTZ R223, R223, UR7 ;  /* 0x00000007dfdf7c20 */ /* 0x000fe20008410000 */
[----:B------:R-:W-:Y:S01]  /*2970*/  FMUL.FTZ R146, R118, UR7 ;  /* 0x0000000776927c20 */ /* 0x000fe20008410000 */
[--C-:B------:R-:W-:Y:S01]  /*2980*/  FFMA.FTZ R228, R228, UR4, R145.reuse ;  /* 0x00000004e4e47c23 */ /* 0x100fe20008010091 */
[--C-:B------:R-:W-:Y:S01]  /*2990*/  FFMA.FTZ R230, R230, UR4, R145.reuse ;  /* 0x00000004e6e67c23 */ /* 0x100fe20008010091 */
[----:B------:R-:W-:Y:S01]  /*29a0*/  FMUL.FTZ R126, R127, R126 ;  /* 0x0000007e7f7e7220 */ /* 0x000fe20000410000 */
[----:B------:R-:W-:Y:S01]  /*29b0*/  FMUL.FTZ R144, R38, R127 ;  /* 0x0000007f26907220 */ /* 0x000fe20000410000 */
[----:B------:R-:W-:Y:S01]  /*29c0*/  FFMA.FTZ R226, R226, UR4, R145 ;  /* 0x00000004e2e27c23 */ /* 0x000fe20008010091 */
[----:B------:R-:W-:Y:S01]  /*29d0*/  FMUL.FTZ R124, R119, R124 ;  /* 0x0000007c777c7220 */ /* 0x000fe20000410000 */
[----:B------:R-:W-:Y:S01]  /*29e0*/  FMUL.FTZ R125, R223, R120 ;  /* 0x00000078df7d7220 */ /* 0x000fe20000410000 */
[----:B------:R-:W-:Y:S01]  /*29f0*/  FMUL.FTZ R127, R146, R121 ;  /* 0x00000079927f7220 */ /* 0x000fe20000410000 */
[----:B------:R-:W-:Y:S01]  /*2a00*/  FADD.FTZ R231, R231, -R228 ;  /* 0x800000e4e7e77221 */ /* 0x000fe20000010000 */
[----:B------:R-:W-:Y:S01]  /*2a10*/  FMUL.FTZ R119, R36, R119 ;  /* 0x0000007724777220 */ /* 0x000fe20000410000 */
[----:B------:R-:W-:Y:S01]  /*2a20*/  FMUL.FTZ R120, R37, R223 ;  /* 0x000000df25787220 */ /* 0x000fe20000410000 */
[----:B------:R-:W-:Y:S01]  /*2a30*/  FMUL.FTZ R121, R39, R146 ;  /* 0x0000009227797220 */ /* 0x000fe20000410000 */
[----:B------:R-:W-:Y:S01]  /*2a40*/  FADD.FTZ R233, R233, -R230 ;  /* 0x800000e6e9e97221 */ /* 0x000fe20000010000 */
[----:B------:R-:W-:Y:S01]  /*2a50*/  FADD.FTZ R229, R229, -R226 ;  /* 0x800000e2e5e57221 */ /* 0x000fe20000010000 */
[----:B------:R-:W-:Y:S01]  /*2a60*/  FMUL.FTZ R231, R231, UR8 ;  /* 0x00000008e7e77c20 */ /* 0x000fe20008410000 */
[----:B------:R-:W-:Y:S01]  /*2a70*/  F2FP.F16.F32.PACK_AB R120, R120, R119 ;  /* 0x000000777878723e */ /* 0x000fe200000000ff */
[----:B------:R-:W-:Y:S01]  /*2a80*/  FMUL.FTZ R119, R233, UR8 ;  /* 0x00000008e9777c20 */ /* 0x000fe20008410000 */
[----:B------:R-:W-:Y:S01]  /*2a90*/  F2FP.F16.F32.PACK_AB R121, R121, R144 ;  /* 0x000000907979723e */ /* 0x000fe200000000ff */
[--C-:B------:R-:W-:Y:S01]  /*2aa0*/  HADD2.F32 R144, -RZ, R122.reuse.H0_H0 ;  /* 0x2000007aff907230 */ /* 0x100fe20000004100 */
[----:B------:R-:W-:Y:S01]  /*2ab0*/  F2FP.F16.F32.PACK_AB R117, R118, R117 ;  /* 0x000000757675723e */ /* 0x000fe200000000ff */
[----:B------:R-:W-:-:S02]  /*2ac0*/  HADD2.F32 R122, -RZ, R122.H1_H1 ;  /* 0x3000007aff7a7230 */ /* 0x000fc40000004100 */
[----:B------:R-:W-:Y:S01]  /*2ad0*/  FMUL.FTZ R118, R229, UR8 ;  /* 0x00000008e5767c20 */ /* 0x000fe20008410000 */
[----:B------:R-:W-:Y:S01]  /*2ae0*/  FMUL.FTZ R234, R234, UR8 ;  /* 0x00000008eaea7c20 */ /* 0x000fe20008410000 */
[----:B------:R-:W-:Y:S01]  /*2af0*/  FMUL.FTZ R151, R231, UR7 ;  /* 0x00000007e7977c20 */ /* 0x000fe20008410000 */
[--C-:B------:R-:W-:Y:S02]  /*2b00*/  HADD2.F32 R147, -RZ, R123.reuse.H0_H0 ;  /* 0x2000007bff937230 */ /* 0x100fe40000004100 */
[----:B-1----:R-:W-:Y:S01]  /*2b10*/  FMUL.FTZ R148, R119, UR7 ;  /* 0x0000000777947c20 */ /* 0x002fe20008410000 */
[----:B------:R-:W-:Y:S02]  /*2b20*/  HADD2.F32 R123, -RZ, R123.H1_H1 ;  /* 0x3000007bff7b7230 */ /* 0x000fe40000004100 */
        /* <DEDUP_REMOVED lines=14> */
.L_x_8142:
        /* <DEDUP_REMOVED lines=12> */
[--C-:B------:R-:W-:Y:S01]  /*2cd0*/  FFMA.FTZ R183, R183, UR4, R145.reuse ;  /* 0x00000004b7b77c23 */ /* 0x100fe20008010091 */
[----:B------:R-:W-:Y:S01]  /*2ce0*/  FFMA.FTZ R116, R187, UR4, R145 ;  /* 0x00000004bb747c23 */ /* 0x000fe20008010091 */
[--C-:B-----5:R-:W-:Y:S02]  /*2cf0*/  HADD2.F32 R118, -RZ, R120.reuse.H0_H0 ;  /* 0x20000078ff767230 */ /* 0x120fe40000004100 */
[----:B------:R-:W-:Y:S01]  /*2d00*/  FADD.FTZ R184, R184, -R117 ;  /* 0x80000075b8b87221 */ /* 0x000fe20000010000 */
[----:B------:R-:W-:Y:S01]  /*2d10*/  FADD.FTZ R186, R186, -R183 ;  /* 0x800000b7baba7221 */ /* 0x000fe20000010000 */
[----:B------:R-:W-:Y:S01]  /*2d20*/  FADD.FTZ R193, R193, -R116 ;  /* 0x80000074c1c17221 */ /* 0x000fe20000010000 */
[--C-:B------:R-:W-:Y:S01]  /*2d30*/  FFMA.FTZ R117, R196, UR4, R145.reuse ;  /* 0x00000004c4757c23 */ /* 0x100fe20008010091 */
[----:B------:R-:W-:Y:S01]  /*2d40*/  FMUL.FTZ R116, R184, UR8 ;  /* 0x00000008b8747c20 */ /* 0x000fe20008410000 */
[----:B------:R-:W-:Y:S01]  /*2d50*/  FMUL.FTZ R119, R186, UR8 ;  /* 0x00000008ba777c20 */ /* 0x000fe20008410000 */
[----:B------:R-:W-:Y:S01]  /*2d60*/  FFMA.FTZ R185, R185, UR4, R145 ;  /* 0x00000004b9b97c23 */ /* 0x000fe20008010091 */
[----:B------:R-:W-:Y:S01]  /*2d70*/  FADD.FTZ R198, R198, -R117 ;  /* 0x80000075c6c67221 */ /* 0x000fe20000010000 */
[----:B------:R-:W-:Y:S01]  /*2d80*/  FMUL.FTZ R117, R116, UR7 ;  /* 0x0000000774757c20 */ /* 0x000fe20008410000 */
[----:B------:R-:W-:Y:S01]  /*2d90*/  FMUL.FTZ R182, R119, UR7 ;  /* 0x0000000777b67c20 */ /* 0x000fe20008410000 */
[----:B------:R-:W-:-:S02]  /*2da0*/  HADD2.F32 R151, -RZ, R120.H1_H1 ;  /* 0x30000078ff977230 */ /* 0x000fc40000004100 */
[--C-:B------:R-:W-:Y:S01]  /*2db0*/  FFMA.FTZ R192, R192, UR4, R145.reuse ;  /* 0x00000004c0c07c23 */ /* 0x100fe20008010091 */
[----:B------:R-:W-:Y:S01]  /*2dc0*/  FFMA.FTZ R194, R194, UR4, R145 ;  /* 0x00000004c2c27c23 */ /* 0x000fe20008010091 */
[----:B------:R-:W-:Y:S01]  /*2dd0*/  FMUL.FTZ R149, R117, R118 ;  /* 0x0000007675957220 */ /* 0x000fe20000410000 */
[----:B------:R-:W-:Y:S01]  /*2de0*/  FMUL.FTZ R120, R44, R117 ;  /* 0x000000752c787220 */ /* 0x000fe20000410000 */
[----:B------:R-:W-:Y:S01]  /*2df0*/  FMUL.FTZ R117, R45, R182 ;  /* 0x000000b62d757220 */ /* 0x000fe20000410000 */
[----:B------:R-:W-:Y:S01]  /*2e00*/  FADD.FTZ R188, R188, -R185 ;  /* 0x800000b9bcbc7221 */ /* 0x000fe20000010000 */
[----:B------:R-:W-:Y:S01]  /*2e10*/  FADD.FTZ R195, R195, -R192 ;  /* 0x800000c0c3c37221 */ /* 0x000fe20000010000 */
[----:B------:R-:W-:Y:S01]  /*2e20*/  FADD.FTZ R197, R197, -R194 ;  /* 0x800000c2c5c57221 */ /* 0x000fe20000010000 */
[----:B------:R-:W-:Y:S01]  /*2e30*/  FFMA.FTZ R199, R199, UR4, R145 ;  /* 0x00000004c7c77c23 */ /* 0x000fe20008010091 */
[----:B------:R-:W-:Y:S01]  /*2e40*/  F2FP.F16.F32.PACK_AB R120, R117, R120 ;  /* 0x000000787578723e */ /* 0x000fe200000000ff */
[----:B------:R-:W-:Y:S01]  /*2e50*/  FMUL.FTZ R117, R188, UR8 ;  /* 0x00000008bc757c20 */ /* 0x000fe20008410000 */
[----:B------:R-:W-:Y:S01]  /*2e60*/  FMUL.FTZ R118, R193, UR8 ;  /* 0x00000008c1767c20 */ /* 0x000fe20008410000 */
[----:B------:R-:W-:Y:S01]  /*2e70*/  FADD.FTZ R200, R200, -R199 ;  /* 0x800000c7c8c87221 */ /* 0x000fe20000010000 */
[----:B------:R-:W-:Y:S01]  /*2e80*/  FMUL.FTZ R195, R195, UR8 ;  /* 0x00000008c3c37c20 */ /* 0x000fe20008410000 */
[----:B------:R-:W-:Y:S01]  /*2e90*/  FMUL.FTZ R188, R197, UR8 ;  /* 0x00000008c5bc7c20 */ /* 0x000fe20008410000 */
[----:B------:R-:W-:Y:S01]  /*2ea0*/  F2FP.F16.F32.PACK_AB R116, R119, R116 ;  /* 0x000000747774723e */ /* 0x000fe200000000ff */
[----:B------:R-:W-:Y:S01]  /*2eb0*/  FMUL.FTZ R192, R117, UR7 ;  /* 0x0000000775c07c20 */ /* 0x000fe20008410000 */
[----:B------:R-:W-:-:S02]  /*2ec0*/  HADD2.F32 R185, -RZ, R122.H0_H0 ;  /* 0x2000007affb97230 */ /* 0x000fc40000004100 */
[----:B------:R-:W-:Y:S01]  /*2ed0*/  FMUL.FTZ R119, R198, UR8 ;  /* 0x00000008c6777c20 */ /* 0x000fe20008410000 */
[----:B------:R-:W-:Y:S01]  /*2ee0*/  FMUL.FTZ R200, R200, UR8 ;  /* 0x00000008c8c87c20 */ /* 0x000fe20008410000 */
[C---:B------:R-:W-:Y:S01]  /*2ef0*/  F2FP.F16.F32.PACK_AB R117, R118.reuse, R117 ;  /* 0x000000757675723e */ /* 0x040fe200000000ff */
[----:B------:R-:W-:Y:S01]  /*2f00*/  FMUL.FTZ R194, R118, UR7 ;  /* 0x0000000776c27c20 */ /* 0x000fe20008410000 */
[----:B------:R-:W-:Y:S02]  /*2f10*/  HADD2.F32 R122, -RZ, R122.H1_H1 ;  /* 0x3000007aff7a7230 */ /* 0x000fe40000004100 */
[----:B------:R-:W-:Y:S01]  /*2f20*/  FMUL.FTZ R186, R195, UR7 ;  /* 0x00000007c3ba7c20 */ /* 0x000fe20008410000 */
[C---:B------:R-:W-:Y:S01]  /*2f30*/  F2FP.F16.F32.PACK_AB R118, R188.reuse, R195 ;  /* 0x000000c3bc76723e */ /* 0x040fe200000000ff */
[----:B------:R-:W-:Y:S02]  /*2f40*/  HADD2.F32 R183, -RZ, R121.H0_H0 ;  /* 0x20000079ffb77230 */ /* 0x000fe40000004100 */
[----:B------:R-:W-:Y:S01]  /*2f50*/  FMUL.FTZ R188, R188, UR7 ;  /* 0x00000007bcbc7c20 */ /* 0x000fe20008410000 */
[----:B------:R-:W-:-:S02]  /*2f60*/  HADD2.F32 R187, -RZ, R123.H0_H0 ;  /* 0x2000007bffbb7230 */ /* 0x000fc40000004100 */
[----:B------:R-:W-:Y:S01]  /*2f70*/  FMUL.FTZ R182, R182, R151 ;  /* 0x00000097b6b67220 */ /* 0x000fe20000410000 */
[----:B------:R-:W-:Y:S02]  /*2f80*/  HADD2.F32 R121, -RZ, R121.H1_H1 ;  /* 0x30000079ff797230 */ /* 0x000fe40000004100 */
[----:B------:R-:W-:Y:S01]  /*2f90*/  FMUL.FTZ R151, R119, UR7 ;  /* 0x0000000777977c20 */ /* 0x000fe20008410000 */
[----:B------:R-:W-:Y:S02]  /*2fa0*/  HADD2.F32 R123, -RZ, R123.H1_H1 ;  /* 0x3000007bff7b7230 */ /* 0x000fe40000004100 */
        /* <DEDUP_REMOVED lines=16> */
[----:B------:R-:W-:Y:S01]  /*30b0*/  F2FP.F16.F32.PACK_AB R123, R150, R151 ;  /* 0x00000097967b723e */ /* 0x000fe200000000ff */
[----:B------:R-:W-:Y:S06]  /*30c0*/  BRA `(.L_x_8144) ;  /* 0x0000000000f07947 */ /* 0x000fec0003800000 */
.L_x_8143:
[--C-:B------:R-:W-:Y:S01]  /*30d0*/  FFMA.FTZ R149, R182, UR4, R145.reuse ;  /* 0x00000004b6957c23 */ /* 0x100fe20008010091 */
[--C-:B------:R-:W-:Y:S01]  /*30e0*/  FFMA.FTZ R183, R183, UR4, R145.reuse ;  /* 0x00000004b7b77c23 */ /* 0x100fe20008010091 */
[--C-:B------:R-:W-:Y:S01]  /*30f0*/  FFMA.FTZ R150, R187, UR4, R145.reuse ;  /* 0x00000004bb967c23 */ /* 0x100fe20008010091 */
[----:B------:R-:W-:Y:S01]  /*3100*/  FFMA.FTZ R185, R185, UR4, R145 ;  /* 0x00000004b9b97c23 */ /* 0x000fe20008010091 */
[----:B------:R-:W-:Y:S01]  /*3110*/  FADD.FTZ R184, R184, -R149 ;  /* 0x80000095b8b87221 */ /* 0x000fe20000010000 */
[----:B------:R-:W-:Y:S01]  /*3120*/  FADD.FTZ R186, R186, -R183 ;  /* 0x800000b7baba7221 */ /* 0x000fe20000010000 */
[----:B------:R-:W-:Y:S01]  /*3130*/  FADD.FTZ R193, R193, -R150 ;  /* 0x80000096c1c17221 */ /* 0x000fe20000010000 */
[----:B------:R-:W-:Y:S01]  /*3140*/  FFMA.FTZ R149, R196, UR4, R145 ;  /* 0x00000004c4957c23 */ /* 0x000fe20008010091 */
[----:B------:R-:W-:Y:S01]  /*3150*/  FMUL.FTZ R184, R184, UR8 ;  /* 0x00000008b8b87c20 */ /* 0x000fe20008410000 */
[----:B------:R-:W-:Y:S01]  /*3160*/  FMUL.FTZ R186, R186, UR8 ;  /* 0x00000008baba7c20 */ /* 0x000fe20008410000 */
[----:B-----5:R-:W-:-:S02]  /*3170*/  HADD2.F32 R150, -RZ, R120.H0_H0 ;  /* 0x20000078ff967230 */ /* 0x020fc40000004100 */
[--C-:B------:R-:W-:Y:S01]  /*3180*/  FFMA.FTZ R194, R194, UR4, R145.reuse ;  /* 0x00000004c2c27c23 */ /* 0x100fe20008010091 */
[----:B------:R-:W-:Y:S01]  /*3190*/  FMUL.FTZ R151, R184, UR7 ;  /* 0x00000007b8977c20 */ /* 0x000fe20008410000 */
[----:B------:R-:W-:Y:S01]  /*31a0*/  FMUL.FTZ R186, R186, UR7 ;  /* 0x00000007baba7c20 */ /* 0x000fe20008410000 */
[--C-:B------:R-:W-:Y:S01]  /*31b0*/  FFMA.FTZ R192, R192, UR4, R145.reuse ;  /* 0x00000004c0c07c23 */ /* 0x100fe20008010091 */
[----:B------:R-:W-:Y:S01]  /*31c0*/  FFMA.FTZ R199, R199, UR4, R145 ;  /* 0x00000004c7c77c23 */ /* 0x000fe20008010091 */
[----:B------:R-:W-:Y:S01]  /*31d0*/  FADD.FTZ R198, R198, -R149 ;  /* 0x80000095c6c67221 */ /* 0x000fe20000010000 */
[----:B------:R-:W-:Y:S02]  /*31e0*/  HADD2.F32 R183, -RZ, R120.H1_H1 ;  /* 0x30000078ffb77230 */ /* 0x000fe40000004100 */
[----:B------:R-:W-:Y:S01]  /*31f0*/  FADD.FTZ R188, R188, -R185 ;  /* 0x800000b9bcbc7221 */ /* 0x000fe20000010000 */
[----:B------:R-:W-:Y:S01]  /*3200*/  FMUL.FTZ R149, R151, R150 ;  /* 0x0000009697957220 */ /* 0x000fe20000410000 */
[----:B------:R-:W-:Y:S01]  /*3210*/  FMUL.FTZ R120, R44, R151 ;  /* 0x000000972c787220 */ /* 0x000fe20000410000 */
[----:B------:R-:W-:Y:S01]  /*3220*/  FADD.FTZ R197, R197, -R194 ;  /* 0x800000c2c5c57221 */ /* 0x000fe20000010000 */
[----:B------:R-:W-:Y:S01]  /*3230*/  FMUL.FTZ R151, R45, R186 ;  /* 0x000000ba2d977220 */ /* 0x000fe20000410000 */
[----:B------:R-:W-:Y:S01]  /*3240*/  FADD.FTZ R195, R195, -R192 ;  /* 0x800000c0c3c37221 */ /* 0x000fe20000010000 */
[----:B------:R-:W-:Y:S01]  /*3250*/  FADD.FTZ R200, R200, -R199 ;  /* 0x800000c7c8c87221 */ /* 0x000fe20000010000 */
[----:B------:R-:W-:Y:S01]  /*3260*/  FMUL.FTZ R193, R193, UR8 ;  /* 0x00000008c1c17c20 */ /* 0x000fe20008410000 */
[----:B------:R-:W-:Y:S01]  /*3270*/  FMUL.FTZ R182, R186, R183 ;  /* 0x000000b7bab67220 */ /* 0x000fe20000410000 */
[----:B------:R-:W-:Y:S01]  /*3280*/  FMUL.FTZ R188, R188, UR8 ;  /* 0x00000008bcbc7c20 */ /* 0x000fe20008410000 */
[----:B------:R-:W-:-:S02]  /*3290*/  HADD2.F32 R183, -RZ, R121.H0_H0 ;  /* 0x20000079ffb77230 */ /* 0x000fc40000004100 */
[----:B------:R-:W-:Y:S01]  /*32a0*/  FMUL.FTZ R197, R197, UR8 ;  /* 0x00000008c5c57c20 */ /* 0x000fe20008410000 */
[----:B------:R-:W-:Y:S01]  /*32b0*/  F2FP.F16.F32.PACK_AB R120, R151, R120 ;  /* 0x000000789778723e */ /* 0x000fe200000000ff */
[----:B------:R-:W-:Y:S02]  /*32c0*/  HADD2.F32 R121, -RZ, R121.H1_H1 ;  /* 0x30000079ff797230 */ /* 0x000fe40000004100 */
[----:B------:R-:W-:Y:S01]  /*32d0*/  FMUL.FTZ R195, R195, UR8 ;  /* 0x00000008c3c37c20 */ /* 0x000fe20008410000 */
[--C-:B------:R-:W-:Y:S02]  /*32e0*/  HADD2.F32 R185, -RZ, R122.reuse.H0_H0 ;  /* 0x2000007affb97230 */ /* 0x100fe40000004100 */
[----:B------:R-:W-:Y:S01]  /*32f0*/  FMUL.FTZ R151, R198, UR8 ;  /* 0x00000008c6977c20 */ /* 0x000fe20008410000 */
[----:B------:R-:W-:Y:S01]  /*3300*/  FMUL.FTZ R150, R200, UR8 ;  /* 0x00000008c8967c20 */ /* 0x000fe20008410000 */
[----:B------:R-:W-:Y:S01]  /*3310*/  FMUL.FTZ R186, R193, UR7 ;  /* 0x00000007c1ba7c20 */ /* 0x000fe20008410000 */
[----:B------:R-:W-:-:S02]  /*3320*/  HADD2.F32 R122, -RZ, R122.H1_H1 ;  /* 0x3000007aff7a7230 */ /* 0x000fc40000004100 */
[----:B------:R-:W-:Y:S01]  /*3330*/  FMUL.FTZ R192, R188, UR7 ;  /* 0x00000007bcc07c20 */ /* 0x000fe20008410000 */
[--C-:B------:R-:W-:Y:S02]  /*3340*/  HADD2.F32 R187, -RZ, R123.reuse.H0_H0 ;  /* 0x2000007bffbb7230 */ /* 0x100fe40000004100 */
[----:B------:R-:W-:Y:S01]  /*3350*/  FMUL.FTZ R188, R197, UR7 ;  /* 0x00000007c5bc7c20 */ /* 0x000fe20008410000 */
[----:B------:R-:W-:Y:S02]  /*3360*/  HADD2.F32 R123, -RZ, R123.H1_H1 ;  /* 0x3000007bff7b7230 */ /* 0x000fe40000004100 */
        /* <DEDUP_REMOVED lines=15> */
[----:B------:R-:W-:Y:S02]  /*3460*/  F2FP.F16.F32.PACK_AB R121, R121, R192 ;  /* 0x000000c07979723e */ /* 0x000fe400000000ff */
[----:B------:R-:W-:Y:S02]  /*3470*/  F2FP.F16.F32.PACK_AB R122, R122, R195 ;  /* 0x000000c37a7a723e */ /* 0x000fe400000000ff */
[----:B------:R-:W-:-:S07]  /*3480*/  F2FP.F16.F32.PACK_AB R123, R150, R151 ;  /* 0x00000097967b723e */ /* 0x000fce00000000ff */
.L_x_8144:
        /* <DEDUP_REMOVED lines=14> */
[--C-:B------:R-:W-:Y:S01]  /*3570*/  FFMA.FTZ R117, R167, UR4, R145.reuse ;  /* 0x00000004a7757c23 */ /* 0x100fe20008010091 */
[--C-:B------:R-:W-:Y:S01]  /*3580*/  FFMA.FTZ R169, R169, UR4, R145.reuse ;  /* 0x00000004a9a97c23 */ /* 0x100fe20008010091 */
[----:B------:R-:W-:Y:S01]  /*3590*/  FMUL.FTZ R116, R159, UR8 ;  /* 0x000000089f747c20 */ /* 0x000fe20008410000 */
[----:B------:R-:W-:Y:S01]  /*35a0*/  FMUL.FTZ R161, R161, UR8 ;  /* 0x00000008a1a17c20 */ /* 0x000fe20008410000 */
[----:B------:R-:W-:Y:S01]  /*35b0*/  FFMA.FTZ R165, R165, UR4, R145 ;  /* 0x00000004a5a57c23 */ /* 0x000fe20008010091 */
[----:B------:R-:W-:Y:S01]  /*35c0*/  FADD.FTZ R164, R164, -R163 ;  /* 0x800000a3a4a47221 */ /* 0x000fe20000010000 */
[----:B------:R-:W-:Y:S01]  /*35d0*/  FMUL.FTZ R119, R116, UR7 ;  /* 0x0000000774777c20 */ /* 0x000fe20008410000 */
[----:B------:R-:W-:Y:S01]  /*35e0*/  FMUL.FTZ R160, R161, UR7 ;  /* 0x00000007a1a07c20 */ /* 0x000fe20008410000 */
[----:B------:R-:W-:Y:S01]  /*35f0*/  FFMA.FTZ R171, R171, UR4, R145 ;  /* 0x00000004abab7c23 */ /* 0x000fe20008010091 */
[----:B------:R-:W-:-:S02]  /*3600*/  HADD2.F32 R151, -RZ, R120.H1_H1 ;  /* 0x30000078ff977230 */ /* 0x000fc40000004100 */
[----:B------:R-:W-:Y:S01]  /*3610*/  FFMA.FTZ R173, R173, UR4, R145 ;  /* 0x00000004adad7c23 */ /* 0x000fe20008010091 */
[----:B------:R-:W-:Y:S01]  /*3620*/  FMUL.FTZ R163, R119, R118 ;  /* 0x0000007677a37220 */ /* 0x000fe20000410000 */
[----:B------:R-:W-:Y:S01]  /*3630*/  FMUL.FTZ R120, R52, R119 ;  /* 0x0000007734787220 */ /* 0x000fe20000410000 */
[----:B------:R-:W-:Y:S01]  /*3640*/  FMUL.FTZ R119, R53, R160 ;  /* 0x000000a035777220 */ /* 0x000fe20000410000 */
[----:B------:R-:W-:Y:S01]  /*3650*/  FADD.FTZ R117, R168, -R117 ;  /* 0x80000075a8757221 */ /* 0x000fe20000010000 */
[----:B------:R-:W-:Y:S01]  /*3660*/  FADD.FTZ R170, R170, -R169 ;  /* 0x800000a9aaaa7221 */ /* 0x000fe20000010000 */
[----:B------:R-:W-:Y:S01]  /*3670*/  FADD.FTZ R166, R166, -R165 ;  /* 0x800000a5a6a67221 */ /* 0x000fe20000010000 */
[----:B------:R-:W-:Y:S01]  /*3680*/  FADD.FTZ R171, R172, -R171 ;  /* 0x800000abacab7221 */ /* 0x000fe20000010000 */
[----:B------:R-:W-:Y:S01]  /*3690*/  FADD.FTZ R173, R174, -R173 ;  /* 0x800000adaead7221 */ /* 0x000fe20000010000 */
[----:B------:R-:W-:Y:S01]  /*36a0*/  F2FP.F16.F32.PACK_AB R116, R161, R116 ;  /* 0x00000074a174723e */ /* 0x000fe200000000ff */
[----:B------:R-:W-:Y:S01]  /*36b0*/  FMUL.FTZ R164, R164, UR8 ;  /* 0x00000008a4a47c20 */ /* 0x000fe20008410000 */
[----:B------:R-:W-:Y:S01]  /*36c0*/  F2FP.F16.F32.PACK_AB R120, R119, R120 ;  /* 0x000000787778723e */ /* 0x000fe200000000ff */
[----:B------:R-:W-:Y:S01]  /*36d0*/  FMUL.FTZ R118, R117, UR8 ;  /* 0x0000000875767c20 */ /* 0x000fe20008410000 */
[----:B------:R-:W-:Y:S01]  /*36e0*/  FMUL.FTZ R161, R170, UR8 ;  /* 0x00000008aaa17c20 */ /* 0x000fe20008410000 */
[----:B------:R-:W-:Y:S01]  /*36f0*/  FMUL.FTZ R119, R166, UR8 ;  /* 0x00000008a6777c20 */ /* 0x000fe20008410000 */
[----:B------:R-:W-:Y:S01]  /*3700*/  FMUL.FTZ R171, R171, UR8 ;  /* 0x00000008abab7c20 */ /* 0x000fe20008410000 */
[----:B------:R-:W-:Y:S01]  /*3710*/  FMUL.FTZ R166, R173, UR8 ;  /* 0x00000008ada67c20 */ /* 0x000fe20008410000 */
[----:B------:R-:W-:-:S02]  /*3720*/  HADD2.F32 R150, -RZ, R121.H0_H0 ;  /* 0x20000079ff967230 */ /* 0x000fc40000004100 */
[----:B------:R-:W-:Y:S01]  /*3730*/  FMUL.FTZ R162, R160, R151 ;  /* 0x00000097a0a27220 */ /* 0x000fe20000410000 */
[--C-:B------:R-:W-:Y:S02]  /*3740*/  HADD2.F32 R151, -RZ, R122.reuse.H0_H0 ;  /* 0x2000007aff977230 */ /* 0x100fe40000004100 */
[----:B------:R-:W-:Y:S01]  /*3750*/  FMUL.FTZ R157, R164, UR7 ;  /* 0x00000007a49d7c20 */ /* 0x000fe20008410000 */
[----:B------:R-:W-:Y:S02]  /*3760*/  HADD2.F32 R168, -RZ, R123.H0_H0 ;  /* 0x2000007bffa87230 */ /* 0x000fe40000004100 */
[----:B------:R-:W-:Y:S01]  /*3770*/  FMUL.FTZ R159, R118, UR7 ;  /* 0x00000007769f7c20 */ /* 0x000fe20008410000 */
[----:B------:R-:W-:Y:S01]  /*3780*/  HADD2.F32 R121, -RZ, R121.H1_H1 ;  /* 0x30000079ff797230 */ /* 0x000fe20000004100 */
[----:B------:R-:W-:Y:S01]  /*3790*/  F2FP.F16.F32.PACK_AB R118, R161, R118 ;  /* 0x00000076a176723e */ /* 0x000fe200000000ff */
[----:B------:R-:W-:Y:S02]  /*37a0*/  HADD2.F32 R122, -RZ, R122.H1_H1 ;  /* 0x3000007aff7a7230 */ /* 0x000fe40000004100 */
[----:B------:R-:W-:Y:S01]  /*37b0*/  FMUL.FTZ R169, R171, UR7 ;  /* 0x00000007aba97c20 */ /* 0x000fe20008410000 */
[----:B------:R-:W-:-:S02]  /*37c0*/  HADD2.F32 R123, -RZ, R123.H1_H1 ;  /* 0x3000007bff7b7230 */ /* 0x000fc40000004100 */
[----:B------:R-:W-:Y:S01]  /*37d0*/  FMUL.FTZ R160, R119, UR7 ;  /* 0x0000000777a07c20 */ /* 0x000fe20008410000 */
[----:B------:R-:W-:Y:S01]  /*37e0*/  FMUL.FTZ R161, R161, UR7 ;  /* 0x00000007a1a17c20 */ /* 0x000fe20008410000 */
[C---:B------:R-:W-:Y:S01]  /*37f0*/  FMUL.FTZ R170, R166.reuse, UR7 ;  /* 0x00000007a6aa7c20 */ /* 0x040fe20008410000 */
[----:B------:R-:W-:Y:S01]  /*3800*/  F2FP.F16.F32.PACK_AB R117, R119, R164 ;  /* 0x000000a47775723e */ /* 0x000fe200000000ff */
[----:B------:R-:W-:Y:S01]  /*3810*/  FMUL.FTZ R164, R157, R150 ;  /* 0x000000969da47220 */ /* 0x000fe20000410000 */
[----:B------:R-:W-:Y:S01]  /*3820*/  F2FP.F16.F32.PACK_AB R119, R166, R171 ;  /* 0x000000aba677723e */ /* 0x000fe200000000ff */
        /* <DEDUP_REMOVED lines=13> */
[----:B------:R-:W-:Y:S01]  /*3900*/  F2FP.F16.F32.PACK_AB R123, R123, R150 ;  /* 0x000000967b7b723e */ /* 0x000fe200000000ff */
[----:B------:R-:W-:Y:S06]  /*3910*/  BRA `(.L_x_8146) ;  /* 0x0000000000f07947 */ /* 0x000fec0003800000 */
.L_x_8145:
        /* <DEDUP_REMOVED lines=8> */
[----:B------:R-:W-:Y:S01]  /*39a0*/  FMUL.FTZ R159, R159, UR8 ;  /* 0x000000089f9f7c20 */ /* 0x000fe20008410000 */
[----:B------:R-:W-:Y:S01]  /*39b0*/  FMUL.FTZ R161, R161, UR8 ;  /* 0x00000008a1a17c20 */ /* 0x000fe20008410000 */
[--C-:B------:R-:W-:Y:S01]  /*39c0*/  FFMA.FTZ R171, R171, UR4, R145.reuse ;  /* 0x00000004abab7c23 */ /* 0x100fe20008010091 */
[----:B------:R-:W-:Y:S01]  /*39d0*/  FFMA.FTZ R173, R173, UR4, R145 ;  /* 0x00000004adad7c23 */ /* 0x000fe20008010091 */
[----:B------:R-:W-:Y:S01]  /*39e0*/  FADD.FTZ R164, R164, -R163 ;  /* 0x800000a3a4a47221 */ /* 0x000fe20000010000 */
[----:B------:R-:W-:Y:S01]  /*39f0*/  FMUL.FTZ R159, R159, UR7 ;  /* 0x000000079f9f7c20 */ /* 0x000fe20008410000 */
[----:B------:R-:W-:Y:S01]  /*3a00*/  FMUL.FTZ R162, R161, UR7 ;  /* 0x00000007a1a27c20 */ /* 0x000fe20008410000 */
[----:B------:R-:W-:Y:S01]  /*3a10*/  FADD.FTZ R166, R166, -R165 ;  /* 0x800000a5a6a67221 */ /* 0x000fe20000010000 */
[----:B------:R-:W-:Y:S01]  /*3a20*/  FADD.FTZ R168, R168, -R167 ;  /* 0x800000a7a8a87221 */ /* 0x000fe20000010000 */
[----:B------:R-:W-:Y:S01]  /*3a30*/  FADD.FTZ R170, R170, -R169 ;  /* 0x800000a9aaaa7221 */ /* 0x000fe20000010000 */
[----:B------:R-:W-:Y:S01]  /*3a40*/  FADD.FTZ R172, R172, -R171 ;  /* 0x800000abacac7221 */ /* 0x000fe20000010000 */
[----:B------:R-:W-:Y:S01]  /*3a50*/  FADD.FTZ R174, R174, -R173 ;  /* 0x800000adaeae7221 */ /* 0x000fe20000010000 */
[----:B-----5:R-:W-:-:S02]  /*3a60*/  HADD2.F32 R150, -RZ, R120.H0_H0 ;  /* 0x20000078ff967230 */ /* 0x020fc40000004100 */
[----:B------:R-:W-:Y:S01]  /*3a70*/  FMUL.FTZ R157, R53, R162 ;  /* 0x000000a2359d7220 */ /* 0x000fe20000410000 */
[----:B------:R-:W-:Y:S02]  /*3a80*/  HADD2.F32 R151, -RZ, R120.H1_H1 ;  /* 0x30000078ff977230 */ /* 0x000fe40000004100 */
[----:B------:R-:W-:Y:S01]  /*3a90*/  FMUL.FTZ R120, R52, R159 ;  /* 0x0000009f34787220 */ /* 0x000fe20000410000 */
[----:B------:R-:W-:Y:S01]  /*3aa0*/  FMUL.FTZ R164, R164, UR8 ;  /* 0x00000008a4a47c20 */ /* 0x000fe20008410000 */
[----:B------:R-:W-:Y:S01]  /*3ab0*/  FMUL.FTZ R166, R166, UR8 ;  /* 0x00000008a6a67c20 */ /* 0x000fe20008410000 */
[----:B------:R-:W-:Y:S01]  /*3ac0*/  FMUL.FTZ R168, R168, UR8 ;  /* 0x00000008a8a87c20 */ /* 0x000fe20008410000 */
[----:B------:R-:W-:Y:S01]  /*3ad0*/  FMUL.FTZ R170, R170, UR8 ;  /* 0x00000008aaaa7c20 */ /* 0x000fe20008410000 */
[----:B------:R-:W-:Y:S01]  /*3ae0*/  FMUL.FTZ R172, R172, UR8 ;  /* 0x00000008acac7c20 */ /* 0x000fe20008410000 */
[----:B------:R-:W-:Y:S01]  /*3af0*/  FMUL.FTZ R174, R174, UR8 ;  /* 0x00000008aeae7c20 */ /* 0x000fe20008410000 */
[----:B------:R-:W-:Y:S01]  /*3b00*/  FMUL.FTZ R163, R159, R150 ;  /* 0x000000969fa37220 */ /* 0x000fe20000410000 */
[----:B------:R-:W-:Y:S01]  /*3b10*/  FMUL.FTZ R162, R162, R151 ;  /* 0x00000097a2a27220 */ /* 0x000fe20000410000 */
[----:B------:R-:W-:-:S02]  /*3b20*/  HADD2.F32 R160, -RZ, R121.H0_H0 ;  /* 0x20000079ffa07230 */ /* 0x000fc40000004100 */
[----:B------:R-:W-:Y:S01]  /*3b30*/  FMUL.FTZ R151, R164, UR7 ;  /* 0x00000007a4977c20 */ /* 0x000fe20008410000 */
[----:B------:R-:W-:Y:S01]  /*3b40*/  HADD2.F32 R165, -RZ, R121.H1_H1 ;  /* 0x30000079ffa57230 */ /* 0x000fe20000004100 */
[----:B------:R-:W-:Y:S01]  /*3b50*/  F2FP.F16.F32.PACK_AB R120, R157, R120 ;  /* 0x000000789d78723e */ /* 0x000fe200000000ff */
[--C-:B------:R-:W-:Y:S02]  /*3b60*/  HADD2.F32 R150, -RZ, R122.reuse.H0_H0 ;  /* 0x2000007aff967230 */ /* 0x100fe40000004100 */
[----:B------:R-:W-:Y:S01]  /*3b70*/  FMUL.FTZ R166, R166, UR7 ;  /* 0x00000007a6a67c20 */ /* 0x000fe20008410000 */
[--C-:B------:R-:W-:Y:S02]  /*3b80*/  HADD2.F32 R121, -RZ, R123.reuse.H0_H0 ;  /* 0x2000007bff797230 */ /* 0x100fe40000004100 */
[----:B------:R-:W-:Y:S01]  /*3b90*/  FMUL.FTZ R157, R168, UR7 ;  /* 0x00000007a89d7c20 */ /* 0x000fe20008410000 */
[----:B------:R-:W-:Y:S02]  /*3ba0*/  HADD2.F32 R122, -RZ, R122.H1_H1 ;  /* 0x3000007aff7a7230 */ /* 0x000fe40000004100 */
[----:B------:R-:W-:Y:S01]  /*3bb0*/  FMUL.FTZ R170, R170, UR7 ;  /* 0x00000007aaaa7c20 */ /* 0x000fe20008410000 */
[----:B------:R-:W-:-:S02]  /*3bc0*/  HADD2.F32 R123, -RZ, R123.H1_H1 ;  /* 0x3000007bff7b7230 */ /* 0x000fc40000004100 */
        /* <DEDUP_REMOVED lines=16> */
[----:B------:R-:W-:-:S07]  /*3cd0*/  F2FP.F16.F32.PACK_AB R123, R123, R172 ;  /* 0x000000ac7b7b723e */ /* 0x000fce00000000ff */
.L_x_8146:
        /* <DEDUP_REMOVED lines=33> */
[--C-:B-----5:R-:W-:Y:S01]  /*3ef0*/  HADD2.F32 R138, -RZ, R120.reuse.H0_H0 ;  /* 0x20000078ff8a7230 */ /* 0x120fe20000004100 */
[----:B------:R-:W-:Y:S01]  /*3f00*/  F2FP.F16.F32.PACK_AB R116, R117, R116 ;  /* 0x000000747574723e */ /* 0x000fe200000000ff */
[----:B------:R-:W-:-:S02]  /*3f10*/  HADD2.F32 R136, -RZ, R120.H1_H1 ;  /* 0x30000078ff887230 */ /* 0x000fc40000004100 */
[----:B------:R-:W-:Y:S01]  /*3f20*/  FMUL.FTZ R130, R117, UR7 ;  /* 0x0000000775827c20 */ /* 0x000fe20008410000 */
[----:B------:R-:W-:Y:S02]  /*3f30*/  HADD2.F32 R128, -RZ, R121.H0_H0 ;  /* 0x20000079ff807230 */ /* 0x000fe40000004100 */
[----:B------:R-:W-:Y:S01]  /*3f40*/  FMUL.FTZ R131, R118, UR7 ;  /* 0x0000000776837c20 */ /* 0x000fe20008410000 */
[--C-:B------:R-:W-:Y:S01]  /*3f50*/  HADD2.F32 R120, -RZ, R122.reuse.H0_H0 ;  /* 0x2000007aff787230 */ /* 0x100fe20000004100 */
[C---:B------:R-:W-:Y:S01]  /*3f60*/  F2FP.F16.F32.PACK_AB R117, R139.reuse, R118 ;  /* 0x000000768b75723e */ /* 0x040fe200000000ff */
[----:B------:R-:W-:Y:S02]  /*3f70*/  HADD2.F32 R119, -RZ, R123.H0_H0 ;  /* 0x2000007bff777230 */ /* 0x000fe40000004100 */
[----:B------:R-:W-:Y:S01]  /*3f80*/  FMUL.FTZ R140, R139, UR7 ;  /* 0x000000078b8c7c20 */ /* 0x000fe20008410000 */
[----:B------:R-:W-:Y:S02]  /*3f90*/  HADD2.F32 R121, -RZ, R121.H1_H1 ;  /* 0x30000079ff797230 */ /* 0x000fe40000004100 */
[----:B------:R-:W-:Y:S01]  /*3fa0*/  FMUL.FTZ R139, R132, UR7 ;  /* 0x00000007848b7c20 */ /* 0x000fe20008410000 */
[----:B------:R-:W-:Y:S01]  /*3fb0*/  HADD2.F32 R122, -RZ, R122.H1_H1 ;  /* 0x3000007aff7a7230 */ /* 0x000fe20000004100 */
[----:B------:R-:W-:Y:S01]  /*3fc0*/  F2FP.F16.F32.PACK_AB R118, R141, R132 ;  /* 0x000000848d76723e */ /* 0x000fe200000000ff */
[----:B------:R-:W-:-:S02]  /*3fd0*/  HADD2.F32 R123, -RZ, R123.H1_H1 ;  /* 0x3000007bff7b7230 */ /* 0x000fc40000004100 */
        /* <DEDUP_REMOVED lines=23> */
[----:B------:R-:W-:Y:S01]  /*4150*/  F2FP.F16.F32.PACK_AB R123, R150, R143 ;  /* 0x0000008f967b723e */ /* 0x000fe200000000ff */
[----:B------:R-:W-:Y:S06]  /*4160*/  BRA `(.L_x_8148) ;  /* 0x0000000000f07947 */ /* 0x000fec0003800000 */
.L_x_8147:
[--C-:B------:R-:W-:Y:S01]  /*4170*/  FFMA.FTZ R151, R136, UR4, R145.reuse ;  /* 0x0000000488977c23 */ /* 0x100fe20008010091 */
[--C-:B------:R-:W-:Y:S01]  /*4180*/  FFMA.FTZ R150, R128, UR4, R145.reuse ;  /* 0x0000000480967c23 */ /* 0x100fe20008010091 */
        /* <DEDUP_REMOVED lines=21> */
[----:B-----5:R-:W-:-:S02]  /*42e0*/  HADD2.F32 R138, -RZ, R120.H0_H0 ;  /* 0x20000078ff8a7230 */ /* 0x020fc40000004100 */
[----:B------:R-:W-:Y:S01]  /*42f0*/  FMUL.FTZ R170, R170, UR8 ;  /* 0x00000008aaaa7c20 */ /* 0x000fe20008410000 */
[----:B------:R-:W-:Y:S02]  /*4300*/  HADD2.F32 R136, -RZ, R120.H1_H1 ;  /* 0x30000078ff887230 */ /* 0x000fe40000004100 */
[----:B------:R-:W-:Y:S01]  /*4310*/  FMUL.FTZ R151, R151, UR7 ;  /* 0x0000000797977c20 */ /* 0x000fe20008410000 */
[--C-:B------:R-:W-:Y:S02]  /*4320*/  HADD2.F32 R128, -RZ, R121.reuse.H0_H0 ;  /* 0x20000079ff807230 */ /* 0x100fe40000004100 */
[----:B------:R-:W-:Y:S01]  /*4330*/  FMUL.FTZ R129, R150, UR7 ;  /* 0x0000000796817c20 */ /* 0x000fe20008410000 */
[----:B------:R-:W-:Y:S02]  /*4340*/  HADD2.F32 R120, -RZ, R122.H0_H0 ;  /* 0x2000007aff787230 */ /* 0x000fe40000004100 */
[----:B------:R-:W-:Y:S01]  /*4350*/  FMUL.FTZ R131, R160, UR7 ;  /* 0x00000007a0837c20 */ /* 0x000fe20008410000 */
[----:B------:R-:W-:-:S02]  /*4360*/  HADD2.F32 R121, -RZ, R121.H1_H1 ;  /* 0x30000079ff797230 */ /* 0x000fc40000004100 */
[----:B------:R-:W-:Y:S01]  /*4370*/  FMUL.FTZ R140, R157, UR7 ;  /* 0x000000079d8c7c20 */ /* 0x000fe20008410000 */
[----:B------:R-:W-:Y:S02]  /*4380*/  HADD2.F32 R122, -RZ, R122.H1_H1 ;  /* 0x3000007aff7a7230 */ /* 0x000fe40000004100 */
[----:B------:R-:W-:Y:S01]  /*4390*/  FMUL.FTZ R141, R130, UR7 ;  /* 0x00000007828d7c20 */ /* 0x000fe20008410000 */
[--C-:B------:R-:W-:Y:S02]  /*43a0*/  HADD2.F32 R139, -RZ, R123.reuse.H0_H0 ;  /* 0x2000007bff8b7230 */ /* 0x100fe40000004100 */
[----:B------:R-:W-:Y:S01]  /*43b0*/  FMUL.FTZ R142, R132, UR7 ;  /* 0x00000007848e7c20 */ /* 0x000fe20008410000 */
[----:B------:R-:W-:Y:S01]  /*43c0*/  FMUL.FTZ R143, R133, UR7 ;  /* 0x00000007858f7c20 */ /* 0x000fe20008410000 */
[----:B------:R-:W-:Y:S01]  /*43d0*/  FMUL.FTZ R170, R170, UR7 ;  /* 0x00000007aaaa7c20 */ /* 0x000fe20008410000 */
        /* <DEDUP_REMOVED lines=21> */
.L_x_8148:
[----:B------:R-:W1:Y:S02]  /*4530*/  @P0 LDC.64 R128, c[0x0][0x478] ;  /* 0x00011e00ff800b82 */ /* 0x000e640000000a00 */
[----:B-1----:R-:W-:-:S04]  /*4540*/  @P0 IMAD.WIDE.U32 R128, R158, 0x10, R128 ;  /* 0x000000109e800825 */ /* 0x002fc800078e0080 */
[----:B------:R-:W-:Y:S01]  /*4550*/  IMAD.WIDE.U32 R158, R158, 0x10, R222 ;  /* 0x000000109e9e7825 */ /* 0x000fe200078e00de */
[----:B------:R1:W-:Y:S04]  /*4560*/  @P0 STG.E.128 desc[UR16][R128.64], R116 ;  /* 0x0000007480000986 */ /* 0x0003e8000c101d10 */
[----:B------:R1:W-:Y:S01]  /*4570*/  STG.E.128 desc[UR16][R158.64], R120 ;  /* 0x000000789e007986 */ /* 0x0003e2000c101d10 */
[----:B------:R-:W-:Y:S05]  /*4580*/  BRA `(.L_x_8149) ;  /* 0x0000002400787947 */ /* 0x000fea0003800000 */
.L_x_8140:
        /* <DEDUP_REMOVED lines=8> */
[--C-:B-----5:R-:W-:Y:S02]  /*4610*/  HADD2.F32 R124, -RZ, R100.reuse.H0_H0 ;  /* 0x20000064ff7c7230 */ /* 0x120fe40000004100 */
[----:B------:R-:W-:Y:S01]  /*4620*/  FFMA.FTZ R125, R232, UR4, R145 ;  /* 0x00000004e87d7c23 */ /* 0x000fe20008010091 */
[----:B------:R-:W-:Y:S01]  /*4630*/  FADD.FTZ R221, R221, -R144 ;  /* 0x80000090dddd7221 */ /* 0x000fe20000010000 */
[----:B------:R-:W-:Y:S02]  /*4640*/  HADD2.F32 R126, -RZ, R100.H1_H1 ;  /* 0x30000064ff7e7230 */ /* 0x000fe40000004100 */
[----:B------:R-:W-:Y:S01]  /*4650*/  FADD.FTZ R223, R223, -R146 ;  /* 0x80000092dfdf7221 */ /* 0x000fe20000010000 */
[----:B------:R-:W-:Y:S01]  /*4660*/  FADD.FTZ R150, R234, -R125 ;  /* 0x8000007dea967221 */ /* 0x000fe20000010000 */
[----:B------:R-:W-:Y:S01]  /*4670*/  FFMA.FTZ R124, R221, UR8, R124 ;  /* 0x00000008dd7c7c23 */ /* 0x000fe2000801007c */
[----:B------:R-:W-:-:S02]  /*4680*/  HADD2.F32 R127, -RZ, R120.H1_H1 ;  /* 0x30000078ff7f7230 */ /* 0x000fc40000004100 */
[----:B------:R-:W-:Y:S01]  /*4690*/  FFMA.FTZ R126, R223, UR8, R126 ;  /* 0x00000008df7e7c23 */ /* 0x000fe2000801007e */
[--C-:B------:R-:W-:Y:S01]  /*46a0*/  FFMA.FTZ R222, R222, UR4, R145.reuse ;  /* 0x00000004dede7c23 */ /* 0x100fe20008010091 */
[----:B------:R-:W-:Y:S01]  /*46b0*/  FMUL.FTZ R125, R124, UR7 ;  /* 0x000000077c7d7c20 */ /* 0x000fe20008410000 */
[----:B------:R-:W-:Y:S02]  /*46c0*/  HADD2.F32 R124, -RZ, R120.H0_H0 ;  /* 0x20000078ff7c7230 */ /* 0x000fe40000004100 */
[----:B------:R-:W-:Y:S01]  /*46d0*/  FMUL.FTZ R126, R126, UR7 ;  /* 0x000000077e7e7c20 */ /* 0x000fe20008410000 */
[----:B-1----:R-:W-:Y:S01]  /*46e0*/  FFMA.FTZ R148, R228, UR4, R145 ;  /* 0x00000004e4947c23 */ /* 0x002fe20008010091 */
[----:B------:R-:W-:Y:S01]  /*46f0*/  FMUL.FTZ R120, R36, R125 ;  /* 0x0000007d24787220 */ /* 0x000fe20000410000 */
[----:B------:R-:W-:Y:S01]  /*4700*/  FADD.FTZ R225, R225, -R222 ;  /* 0x800000dee1e17221 */ /* 0x000fe20000010000 */
[----:B------:R-:W-:Y:S01]  /*4710*/  FMUL.FTZ R124, R125, R124 ;  /* 0x0000007c7d7c7220 */ /* 0x000fe20000410000 */
[----:B------:R-:W-:Y:S01]  /*4720*/  FMUL.FTZ R147, R37, R126 ;  /* 0x0000007e25937220 */ /* 0x000fe20000410000 */
[----:B------:R-:W-:Y:S01]  /*4730*/  FMUL.FTZ R125, R126, R127 ;  /* 0x0000007f7e7d7220 */ /* 0x000fe20000410000 */
[----:B------:R-:W-:-:S02]  /*4740*/  HADD2.F32 R126, -RZ, R101.H0_H0 ;  /* 0x20000065ff7e7230 */ /* 0x000fc40000004100 */
[----:B------:R-:W-:Y:S01]  /*4750*/  FADD.FTZ R148, R231, -R148 ;  /* 0x80000094e7947221 */ /* 0x000fe20000010000 */
[--C-:B------:R-:W-:Y:S02]  /*4760*/  HADD2.F32 R127, -RZ, R102.reuse.H1_H1 ;  /* 0x30000066ff7f7230 */ /* 0x100fe40000004100 */
[--C-:B------:R-:W-:Y:S01]  /*4770*/  FFMA.FTZ R224, R224, UR4, R145.reuse ;  /* 0x00000004e0e07c23 */ /* 0x100fe20008010091 */
[--C-:B------:R-:W-:Y:S01]  /*4780*/  FFMA.FTZ R226, R226, UR4, R145.reuse ;  /* 0x00000004e2e27c23 */ /* 0x100fe20008010091 */
[----:B------:R-:W-:Y:S01]  /*4790*/  FFMA.FTZ R158, R230, UR4, R145 ;  /* 0x00000004e69e7c23 */ /* 0x000fe20008010091 */
[----:B------:R-:W-:Y:S01]  /*47a0*/  FFMA.FTZ R179, R225, UR8, R126 ;  /* 0x00000008e1b37c23 */ /* 0x000fe2000801007e */
[----:B------:R-:W-:Y:S01]  /*47b0*/  F2FP.F16.F32.PACK_AB R120, R147, R120 ;  /* 0x000000789378723e */ /* 0x000fe200000000ff */
[----:B------:R-:W-:Y:S02]  /*47c0*/  HADD2.F32 R144, -RZ, R101.H1_H1 ;  /* 0x30000065ff907230 */ /* 0x000fe40000004100 */
[----:B------:R-:W-:Y:S01]  /*47d0*/  FFMA.FTZ R148, R148, UR8, R127 ;  /* 0x0000000894947c23 */ /* 0x000fe2000801007f */
[----:B------:R-:W-:-:S02]  /*47e0*/  HADD2.F32 R126, -RZ, R102.H0_H0 ;  /* 0x20000066ff7e7230 */ /* 0x000fc40000004100 */
[----:B------:R-:W-:Y:S01]  /*47f0*/  FADD.FTZ R227, R227, -R224 ;  /* 0x800000e0e3e37221 */ /* 0x000fe20000010000 */
[----:B------:R-:W-:Y:S01]  /*4800*/  FADD.FTZ R149, R229, -R226 ;  /* 0x800000e2e5957221 */ /* 0x000fe20000010000 */
[--C-:B------:R-:W-:Y:S02]  /*4810*/  HADD2.F32 R127, -RZ, R103.reuse.H0_H0 ;  /* 0x20000067ff7f7230 */ /* 0x100fe40000004100 */
[----:B------:R-:W-:Y:S01]  /*4820*/  FADD.FTZ R158, R233, -R158 ;  /* 0x8000009ee99e7221 */ /* 0x000fe20000010000 */
[----:B------:R-:W-:Y:S02]  /*4830*/  HADD2.F32 R147, -RZ, R103.H1_H1 ;  /* 0x30000067ff937230 */ /* 0x000fe40000004100 */
[----:B------:R-:W-:Y:S01]  /*4840*/  FFMA.FTZ R151, R227, UR8, R144 ;  /* 0x00000008e3977c23 */ /* 0x000fe20008010090 */
[----:B------:R-:W-:Y:S01]  /*4850*/  FFMA.FTZ R149, R149, UR8, R126 ;  /* 0x0000000895957c23 */ /* 0x000fe2000801007e */
[----:B------:R-:W-:Y:S01]  /*4860*/  FFMA.FTZ R158, R158, UR8, R127 ;  /* 0x000000089e9e7c23 */ /* 0x000fe2000801007f */
[----:B------:R-:W-:-:S02]  /*4870*/  HADD2.F32 R126, -RZ, R121.H0_H0 ;  /* 0x20000079ff7e7230 */ /* 0x000fc40000004100 */
[----:B------:R-:W-:Y:S01]  /*4880*/  FFMA.FTZ R150, R150, UR8, R147 ;  /* 0x0000000896967c23 */ /* 0x000fe20008010093 */
[----:B------:R-:W-:Y:S02]  /*4890*/  HADD2.F32 R127, -RZ, R121.H1_H1 ;  /* 0x30000079ff7f7230 */ /* 0x000fe40000004100 */
[----:B------:R-:W-:Y:S01]  /*48a0*/  FMUL.FTZ R179, R179, UR7 ;  /* 0x00000007b3b37c20 */ /* 0x000fe20008410000 */
[--C-:B------:R-:W-:Y:S02]  /*48b0*/  HADD2.F32 R144, -RZ, R122.reuse.H0_H0 ;  /* 0x2000007aff907230 */ /* 0x100fe40000004100 */
[----:B------:R-:W-:Y:S01]  /*48c0*/  FMUL.FTZ R151, R151, UR7 ;  /* 0x0000000797977c20 */ /* 0x000fe20008410000 */
[----:B------:R-:W-:Y:S02]  /*48d0*/  HADD2.F32 R146, -RZ, R122.H1_H1 ;  /* 0x3000007aff927230 */ /* 0x000fe40000004100 */
[----:B------:R-:W-:Y:S01]  /*48e0*/  FMUL.FTZ R149, R149, UR7 ;  /* 0x0000000795957c20 */ /* 0x000fe20008410000 */
[----:B------:R-:W-:Y:S01]  /*48f0*/  FMUL.FTZ R148, R148, UR7 ;  /* 0x0000000794947c20 */ /* 0x000fe20008410000 */
[----:B------:R-:W-:Y:S01]  /*4900*/  FMUL.FTZ R122, R158, UR7 ;  /* 0x000000079e7a7c20 */ /* 0x000fe20008410000 */
        /* <DEDUP_REMOVED lines=19> */
.L_x_8150:
[--C-:B------:R-:W-:Y:S01]  /*4a40*/  FFMA.FTZ R144, R144, UR4, R145.reuse ;  /* 0x0000000490907c23 */ /* 0x100fe20008010091 */
[--C-:B------:R-:W-:Y:S01]  /*4a50*/  FFMA.FTZ R146, R146, UR4, R145.reuse ;  /* 0x0000000492927c23 */ /* 0x100fe20008010091 */
[--C-:B-----5:R-:W-:Y:S02]  /*4a60*/  HADD2.F32 R116, -RZ, R100.reuse.H0_H0 ;  /* 0x20000064ff747230 */ /* 0x120fe40000004100 */
[----:B------:R-:W-:Y:S01]  /*4a70*/  FFMA.FTZ R222, R222, UR4, R145 ;  /* 0x00000004dede7c23 */ /* 0x000fe20008010091 */
[----:B------:R-:W-:Y:S01]  /*4a80*/  FADD.FTZ R221, R221, -R144 ;  /* 0x80000090dddd7221 */ /* 0x000fe20000010000 */
[----:B------:R-:W-:Y:S02]  /*4a90*/  HADD2.F32 R118, -RZ, R100.H1_H1 ;  /* 0x30000064ff767230 */ /* 0x000fe40000004100 */
[----:B------:R-:W-:Y:S01]  /*4aa0*/  FADD.FTZ R223, R223, -R146 ;  /* 0x80000092dfdf7221 */ /* 0x000fe20000010000 */
[--C-:B------:R-:W-:Y:S02]  /*4ab0*/  HADD2.F32 R124, -RZ, R120.reuse.H0_H0 ;  /* 0x20000078ff7c7230 */ /* 0x100fe40000004100 */
[----:B------:R-:W-:Y:S01]  /*4ac0*/  FFMA.FTZ R116, R221, UR8, R116 ;  /* 0x00000008dd747c23 */ /* 0x000fe20008010074 */
[----:B------:R-:W-:-:S02]  /*4ad0*/  HADD2.F32 R125, -RZ, R120.H1_H1 ;  /* 0x30000078ff7d7230 */ /* 0x000fc40000004100 */
[----:B------:R-:W-:Y:S01]  /*4ae0*/  FFMA.FTZ R223, R223, UR8, R118 ;  /* 0x00000008dfdf7c23 */ /* 0x000fe20008010076 */
[----:B------:R-:W-:Y:S01]  /*4af0*/  FADD.FTZ R225, R225, -R222 ;  /* 0x800000dee1e17221 */ /* 0x000fe20000010000 */
[----:B------:R-:W-:Y:S01]  /*4b00*/  FMUL.FTZ R117, R116, UR7 ;  /* 0x0000000774757c20 */ /* 0x000fe20008410000 */
[--C-:B------:R-:W-:Y:S01]  /*4b10*/  FFMA.FTZ R226, R226, UR4, R145.reuse ;  /* 0x00000004e2e27c23 */ /* 0x100fe20008010091 */
[----:B------:R-:W-:Y:S01]  /*4b20*/  FMUL.FTZ R118, R223, UR7 ;  /* 0x00000007df767c20 */ /* 0x000fe20008410000 */
[----:B-1----:R-:W-:Y:S01]  /*4b30*/  FFMA.FTZ R148, R228, UR4, R145 ;  /* 0x00000004e4947c23 */ /* 0x002fe20008010091 */
[----:B------:R-:W-:Y:S01]  /*4b40*/  FMUL.FTZ R124, R117, R124 ;  /* 0x0000007c757c7220 */ /* 0x000fe20000410000 */
[----:B------:R-:W-:Y:S01]  /*4b50*/  FMUL.FTZ R120, R36, R117 ;  /* 0x0000007524787220 */ /* 0x000fe20000410000 */
[----:B------:R-:W-:Y:S01]  /*4b60*/  FMUL.FTZ R117, R37, R118 ;  /* 0x0000007625757220 */ /* 0x000fe20000410000 */
[----:B------:R-:W-:Y:S01]  /*4b70*/  FMUL.FTZ R125, R118, R125 ;  /* 0x0000007d767d7220 */ /* 0x000fe20000410000 */
[----:B------:R-:W-:-:S02]  /*4b80*/  HADD2.F32 R118, -RZ, R101.H0_H0 ;  /* 0x20000065ff767230 */ /* 0x000fc40000004100 */
[--C-:B------:R-:W-:Y:S01]  /*4b90*/  FFMA.FTZ R224, R224, UR4, R145.reuse ;  /* 0x00000004e0e07c23 */ /* 0x100fe20008010091 */
[--C-:B------:R-:W-:Y:S01]  /*4ba0*/  HADD2.F32 R127, -RZ, R102.reuse.H1_H1 ;  /* 0x30000066ff7f7230 */ /* 0x100fe20000004100 */
[----:B------:R-:W-:Y:S01]  /*4bb0*/  F2FP.F16.F32.PACK_AB R120, R117, R120 ;  /* 0x000000787578723e */ /* 0x000fe200000000ff */
[----:B------:R-:W-:Y:S01]  /*4bc0*/  FADD.FTZ R119, R229, -R226 ;  /* 0x800000e2e5777221 */ /* 0x000fe20000010000 */
[----:B------:R-:W-:Y:S01]  /*4bd0*/  FFMA.FTZ R117, R225, UR8, R118 ;  /* 0x00000008e1757c23 */ /* 0x000fe20008010076 */
[----:B------:R-:W-:Y:S02]  /*4be0*/  HADD2.F32 R118, -RZ, R102.H0_H0 ;  /* 0x20000066ff767230 */ /* 0x000fe40000004100 */
[----:B------:R-:W-:Y:S01]  /*4bf0*/  FADD.FTZ R148, R231, -R148 ;  /* 0x80000094e7947221 */ /* 0x000fe20000010000 */
[--C-:B------:R-:W-:Y:S01]  /*4c00*/  FFMA.FTZ R158, R230, UR4, R145.reuse ;  /* 0x00000004e69e7c23 */ /* 0x100fe20008010091 */
[----:B------:R-:W-:Y:S01]  /*4c10*/  FFMA.FTZ R149, R232, UR4, R145 ;  /* 0x00000004e8957c23 */ /* 0x000fe20008010091 */
[----:B------:R-:W-:-:S02]  /*4c20*/  HADD2.F32 R150, -RZ, R101.H1_H1 ;  /* 0x30000065ff967230 */ /* 0x000fc40000004100 */
[----:B------:R-:W-:Y:S01]  /*4c30*/  FADD.FTZ R227, R227, -R224 ;  /* 0x800000e0e3e37221 */ /* 0x000fe20000010000 */
[----:B------:R-:W-:Y:S01]  /*4c40*/  FFMA.FTZ R119, R119, UR8, R118 ;  /* 0x0000000877777c23 */ /* 0x000fe20008010076 */
[----:B------:R-:W-:Y:S01]  /*4c50*/  FFMA.FTZ R148, R148, UR8, R127 ;  /* 0x0000000894947c23 */ /* 0x000fe2000801007f */
[--C-:B------:R-:W-:Y:S02]  /*4c60*/  HADD2.F32 R127, -RZ, R103.reuse.H0_H0 ;  /* 0x20000067ff7f7230 */ /* 0x100fe40000004100 */
[----:B------:R-:W-:Y:S01]  /*4c70*/  FADD.FTZ R158, R233, -R158 ;  /* 0x8000009ee99e7221 */ /* 0x000fe20000010000 */
[----:B------:R-:W-:Y:S02]  /*4c80*/  HADD2.F32 R118, -RZ, R103.H1_H1 ;  /* 0x30000067ff767230 */ /* 0x000fe40000004100 */
[----:B------:R-:W-:Y:S01]  /*4c90*/  FADD.FTZ R149, R234, -R149 ;  /* 0x80000095ea957221 */ /* 0x000fe20000010000 */
[----:B------:R-:W-:Y:S01]  /*4ca0*/  FFMA.FTZ R150, R227, UR8, R150 ;  /* 0x00000008e3967c23 */ /* 0x000fe20008010096 */
[----:B------:R-:W-:Y:S01]  /*4cb0*/  FFMA.FTZ R158, R158, UR8, R127 ;  /* 0x000000089e9e7c23 */ /* 0x000fe2000801007f */
[----:B------:R-:W-:Y:S01]  /*4cc0*/  FMUL.FTZ R179, R117, UR7 ;  /* 0x0000000775b37c20 */ /* 0x000fe20008410000 */
[----:B------:R-:W-:Y:S01]  /*4cd0*/  FFMA.FTZ R149, R149, UR8, R118 ;  /* 0x0000000895957c23 */ /* 0x000fe20008010076 */
[--C-:B------:R-:W-:Y:S01]  /*4ce0*/  HADD2.F32 R126, -RZ, R121.reuse.H0_H0 ;  /* 0x20000079ff7e7230 */ /* 0x100fe20000004100 */
[----:B------:R-:W-:Y:S01]  /*4cf0*/  F2FP.F16.F32.PACK_AB R117, R150, R117 ;  /* 0x000000759675723e */ /* 0x000fe200000000ff */
[----:B------:R-:W-:-:S02]  /*4d00*/  HADD2.F32 R127, -RZ, R121.H1_H1 ;  /* 0x30000079ff7f7230 */ /* 0x000fc40000004100 */
[----:B------:R-:W-:Y:S01]  /*4d10*/  FMUL.FTZ R150, R150, UR7 ;  /* 0x0000000796967c20 */ /* 0x000fe20008410000 */
[--C-:B------:R-:W-:Y:S02]  /*4d20*/  HADD2.F32 R144, -RZ, R122.reuse.H0_H0 ;  /* 0x2000007aff907230 */ /* 0x100fe40000004100 */
[----:B------:R-:W-:Y:S01]  /*4d30*/  FMUL.FTZ R151, R119, UR7 ;  /* 0x0000000777977c20 */ /* 0x000fe20008410000 */
[----:B------:R-:W-:Y:S01]  /*4d40*/  HADD2.F32 R146, -RZ, R122.H1_H1 ;  /* 0x3000007aff927230 */ /* 0x000fe20000004100 */
[C---:B------:R-:W-:Y:S01]  /*4d50*/  F2FP.F16.F32.PACK_AB R118, R148.reuse, R119 ;  /* 0x000000779476723e */ /* 0x040fe200000000ff */
[----:B------:R-:W-:Y:S01]  /*4d60*/  FMUL.FTZ R148, R148, UR7 ;  /* 0x0000000794947c20 */ /* 0x000fe20008410000 */
[----:B------:R-:W-:Y:S01]  /*4d70*/  FMUL.FTZ R121, R158, UR7 ;  /* 0x000000079e797c20 */ /* 0x000fe20008410000 */
[C---:B------:R-:W-:Y:S01]  /*4d80*/  FMUL.FTZ R122, R149.reuse, UR7 ;  /* 0x00000007957a7c20 */ /* 0x040fe20008410000 */
[--C-:B------:R-:W-:Y:S01]  /*4d90*/  HADD2.F32 R147, -RZ, R123.reuse.H0_H0 ;  /* 0x2000007bff937230 */ /* 0x100fe20000004100 */
[----:B------:R-:W-:Y:S01]  /*4da0*/  F2FP.F16.F32.PACK_AB R119, R149, R158 ;  /* 0x0000009e9577723e */ /* 0x000fe200000000ff */
        /* <DEDUP_REMOVED lines=17> */
.L_x_8151:
        /* <DEDUP_REMOVED lines=15> */
[----:B------:R-:W-:Y:S01]  /*4fb0*/  FFMA.FTZ R116, R187, UR4, R145 ;  /* 0x00000004bb747c23 */ /* 0x000fe20008010091 */
[----:B------:R-:W-:Y:S02]  /*4fc0*/  HADD2.F32 R119, -RZ, R104.H1_H1 ;  /* 0x30000068ff777230 */ /* 0x000fe40000004100 */
[----:B------:R-:W-:Y:S01]  /*4fd0*/  FADD.FTZ R184, R184, -R117 ;  /* 0x80000075b8b87221 */ /* 0x000fe20000010000 */
[----:B------:R-:W-:Y:S01]  /*4fe0*/  FFMA.FTZ R117, R196, UR4, R145 ;  /* 0x00000004c4757c23 */ /* 0x000fe20008010091 */
[----:B------:R-:W-:Y:S01]  /*4ff0*/  FADD.FTZ R186, R186, -R183 ;  /* 0x800000b7baba7221 */ /* 0x000fe20000010000 */
[----:B------:R-:W-:Y:S01]  /*5000*/  FADD.FTZ R193, R193, -R116 ;  /* 0x80000074c1c17221 */ /* 0x000fe20000010000 */
[----:B-----5:R-:W-:Y:S02]  /*5010*/  HADD2.F32 R118, -RZ, R120.H0_H0 ;  /* 0x20000078ff767230 */ /* 0x020fe40000004100 */
[----:B------:R-:W-:Y:S01]  /*5020*/  FADD.FTZ R198, R198, -R117 ;  /* 0x80000075c6c67221 */ /* 0x000fe20000010000 */
[----:B------:R-:W-:-:S02]  /*5030*/  HADD2.F32 R117, -RZ, R104.H0_H0 ;  /* 0x20000068ff757230 */ /* 0x000fc40000004100 */
[----:B------:R-:W-:Y:S01]  /*5040*/  FFMA.FTZ R119, R186, UR8, R119 ;  /* 0x00000008ba777c23 */ /* 0x000fe20008010077 */
[----:B------:R-:W-:Y:S02]  /*5050*/  HADD2.F32 R151, -RZ, R120.H1_H1 ;  /* 0x30000078ff977230 */ /* 0x000fe40000004100 */
[--C-:B------:R-:W-:Y:S01]  /*5060*/  FFMA.FTZ R185, R185, UR4, R145.reuse ;  /* 0x00000004b9b97c23 */ /* 0x100fe20008010091 */
[----:B------:R-:W-:Y:S01]  /*5070*/  FFMA.FTZ R192, R192, UR4, R145 ;  /* 0x00000004c0c07c23 */ /* 0x000fe20008010091 */
[----:B------:R-:W-:Y:S01]  /*5080*/  FFMA.FTZ R116, R184, UR8, R117 ;  /* 0x00000008b8747c23 */ /* 0x000fe20008010075 */
[----:B------:R-:W-:Y:S01]  /*5090*/  FMUL.FTZ R182, R119, UR7 ;  /* 0x0000000777b67c20 */ /* 0x000fe20008410000 */
[--C-:B------:R-:W-:Y:S01]  /*50a0*/  FFMA.FTZ R194, R194, UR4, R145.reuse ;  /* 0x00000004c2c27c23 */ /* 0x100fe20008010091 */
[----:B------:R-:W-:Y:S01]  /*50b0*/  FFMA.FTZ R199, R199, UR4, R145 ;  /* 0x00000004c7c77c23 */ /* 0x000fe20008010091 */
[----:B------:R-:W-:Y:S01]  /*50c0*/  FMUL.FTZ R117, R116, UR7 ;  /* 0x0000000774757c20 */ /* 0x000fe20008410000 */
[----:B------:R-:W-:-:S02]  /*50d0*/  HADD2.F32 R150, -RZ, R106.H0_H0 ;  /* 0x2000006aff967230 */ /* 0x000fc40000004100 */
[----:B------:R-:W-:Y:S01]  /*50e0*/  FADD.FTZ R188, R188, -R185 ;  /* 0x800000b9bcbc7221 */ /* 0x000fe20000010000 */
[----:B------:R-:W-:Y:S01]  /*50f0*/  FADD.FTZ R195, R195, -R192 ;  /* 0x800000c0c3c37221 */ /* 0x000fe20000010000 */
[----:B------:R-:W-:Y:S01]  /*5100*/  FMUL.FTZ R149, R117, R118 ;  /* 0x0000007675957220 */ /* 0x000fe20000410000 */
[----:B------:R-:W-:Y:S01]  /*5110*/  FMUL.FTZ R120, R44, R117 ;  /* 0x000000752c787220 */ /* 0x000fe20000410000 */
[----:B------:R-:W-:Y:S01]  /*5120*/  FMUL.FTZ R117, R45, R182 ;  /* 0x000000b62d757220 */ /* 0x000fe20000410000 */
[--C-:B------:R-:W-:Y:S02]  /*5130*/  HADD2.F32 R118, -RZ, R105.reuse.H1_H1 ;  /* 0x30000069ff767230 */ /* 0x100fe40000004100 */
[----:B------:R-:W-:Y:S01]  /*5140*/  FADD.FTZ R197, R197, -R194 ;  /* 0x800000c2c5c57221 */ /* 0x000fe20000010000 */
[----:B------:R-:W-:Y:S02]  /*5150*/  HADD2.F32 R184, -RZ, R106.H1_H1 ;  /* 0x3000006affb87230 */ /* 0x000fe40000004100 */
[----:B------:R-:W-:Y:S01]  /*5160*/  FMUL.FTZ R182, R182, R151 ;  /* 0x00000097b6b67220 */ /* 0x000fe20000410000 */
[----:B------:R-:W-:Y:S01]  /*5170*/  F2FP.F16.F32.PACK_AB R120, R117, R120 ;  /* 0x000000787578723e */ /* 0x000fe200000000ff */
[----:B------:R-:W-:Y:S01]  /*5180*/  HADD2.F32 R117, -RZ, R105.H0_H0 ;  /* 0x20000069ff757230 */ /* 0x000fe20000004100 */
[----:B------:R-:W-:Y:S01]  /*5190*/  F2FP.F16.F32.PACK_AB R116, R119, R116 ;  /* 0x000000747774723e */ /* 0x000fe200000000ff */
[----:B------:R-:W-:-:S02]  /*51a0*/  HADD2.F32 R151, -RZ, R107.H1_H1 ;  /* 0x3000006bff977230 */ /* 0x000fc40000004100 */
[----:B------:R-:W-:Y:S01]  /*51b0*/  FADD.FTZ R200, R200, -R199 ;  /* 0x800000c7c8c87221 */ /* 0x000fe20000010000 */
[----:B------:R-:W-:Y:S02]  /*51c0*/  HADD2.F32 R119, -RZ, R107.H0_H0 ;  /* 0x2000006bff777230 */ /* 0x000fe40000004100 */
[----:B------:R-:W-:Y:S01]  /*51d0*/  FFMA.FTZ R117, R188, UR8, R117 ;  /* 0x00000008bc757c23 */ /* 0x000fe20008010075 */
[----:B------:R-:W-:Y:S01]  /*51e0*/  FFMA.FTZ R118, R193, UR8, R118 ;  /* 0x00000008c1767c23 */ /* 0x000fe20008010076 */
[----:B------:R-:W-:Y:S01]  /*51f0*/  FFMA.FTZ R195, R195, UR8, R150 ;  /* 0x00000008c3c37c23 */ /* 0x000fe20008010096 */
[----:B------:R-:W-:Y:S01]  /*5200*/  FFMA.FTZ R150, R197, UR8, R184 ;  /* 0x00000008c5967c23 */ /* 0x000fe200080100b8 */
[----:B------:R-:W-:Y:S01]  /*5210*/  FFMA.FTZ R200, R200, UR8, R151 ;  /* 0x00000008c8c87c23 */ /* 0x000fe20008010097 */
[----:B------:R-:W-:Y:S01]  /*5220*/  FFMA.FTZ R119, R198, UR8, R119 ;  /* 0x00000008c6777c23 */ /* 0x000fe20008010077 */
[--C-:B------:R-:W-:Y:S02]  /*5230*/  HADD2.F32 R186, -RZ, R121.reuse.H0_H0 ;  /* 0x20000079ffba7230 */ /* 0x100fe40000004100 */
[----:B------:R-:W-:Y:S01]  /*5240*/  FMUL.FTZ R151, R117, UR7 ;  /* 0x0000000775977c20 */ /* 0x000fe20008410000 */
[----:B------:R-:W-:Y:S01]  /*5250*/  HADD2.F32 R184, -RZ, R121.H1_H1 ;  /* 0x30000079ffb87230 */ /* 0x000fe20000004100 */
[----:B------:R-:W-:Y:S01]  /*5260*/  F2FP.F16.F32.PACK_AB R117, R118, R117 ;  /* 0x000000757675723e */ /* 0x000fe200000000ff */
[----:B------:R-:W-:-:S02]  /*5270*/  HADD2.F32 R185, -RZ, R122.H0_H0 ;  /* 0x2000007affb97230 */ /* 0x000fc40000004100 */
[----:B------:R-:W-:Y:S01]  /*5280*/  FMUL.FTZ R179, R118, UR7 ;  /* 0x0000000776b37c20 */ /* 0x000fe20008410000 */
[----:B------:R-:W-:Y:S02]  /*5290*/  HADD2.F32 R122, -RZ, R122.H1_H1 ;  /* 0x3000007aff7a7230 */ /* 0x000fe40000004100 */
[----:B------:R-:W-:Y:S01]  /*52a0*/  FMUL.FTZ R188, R195, UR7 ;  /* 0x00000007c3bc7c20 */ /* 0x000fe20008410000 */
[--C-:B------:R-:W-:Y:S01]  /*52b0*/  HADD2.F32 R187, -RZ, R123.reuse.H0_H0 ;  /* 0x2000007bffbb7230 */ /* 0x100fe20000004100 */
[C---:B------:R-:W-:Y:S01]  /*52c0*/  F2FP.F16.F32.PACK_AB R118, R150.reuse, R195 ;  /* 0x000000c39676723e */ /* 0x040fe200000000ff */
        /* <DEDUP_REMOVED lines=21> */
.L_x_8152:
[--C-:B------:R-:W-:Y:S01]  /*5420*/  FFMA.FTZ R149, R182, UR4, R145.reuse ;  /* 0x00000004b6957c23 */ /* 0x100fe20008010091 */
[--C-:B------:R-:W-:Y:S01]  /*5430*/  FFMA.FTZ R183, R183, UR4, R145.reuse ;  /* 0x00000004b7b77c23 */ /* 0x100fe20008010091 */
[----:B------:R-:W-:Y:S02]  /*5440*/  HADD2.F32 R151, -RZ, R104.H1_H1 ;  /* 0x30000068ff977230 */ /* 0x000fe40000004100 */
[----:B------:R-:W-:Y:S01]  /*5450*/  FFMA.FTZ R150, R187, UR4, R145 ;  /* 0x00000004bb967c23 */ /* 0x000fe20008010091 */
        /* <DEDUP_REMOVED lines=13> */
[----:B------:R-:W-:Y:S01]  /*5530*/  FADD.FTZ R188, R188, -R185 ;  /* 0x800000b9bcbc7221 */ /* 0x000fe20000010000 */
[--C-:B------:R-:W-:Y:S01]  /*5540*/  FFMA.FTZ R194, R194, UR4, R145.reuse ;  /* 0x00000004c2c27c23 */ /* 0x100fe20008010091 */
[----:B------:R-:W-:Y:S01]  /*5550*/  FMUL.FTZ R151, R149, UR7 ;  /* 0x0000000795977c20 */ /* 0x000fe20008410000 */
[----:B------:R-:W-:Y:S01]  /*5560*/  FFMA.FTZ R199, R199, UR4, R145 ;  /* 0x00000004c7c77c23 */ /* 0x000fe20008010091 */
[----:B------:R-:W-:Y:S01]  /*5570*/  FMUL.FTZ R182, R186, R179 ;  /* 0x000000b3bab67220 */ /* 0x000fe20000410000 */
[----:B------:R-:W-:Y:S01]  /*5580*/  FADD.FTZ R195, R195, -R192 ;  /* 0x800000c0c3c37221 */ /* 0x000fe20000010000 */
[----:B------:R-:W-:Y:S01]  /*5590*/  FMUL.FTZ R149, R151, R150 ;  /* 0x0000009697957220 */ /* 0x000fe20000410000 */
[----:B------:R-:W-:Y:S01]  /*55a0*/  FMUL.FTZ R120, R44, R151 ;  /* 0x000000972c787220 */ /* 0x000fe20000410000 */
[----:B------:R-:W-:Y:S01]  /*55b0*/  FMUL.FTZ R151, R45, R186 ;  /* 0x000000ba2d977220 */ /* 0x000fe20000410000 */
[----:B------:R-:W-:-:S02]  /*55c0*/  HADD2.F32 R150, -RZ, R105.H1_H1 ;  /* 0x30000069ff967230 */ /* 0x000fc40000004100 */
[----:B------:R-:W-:Y:S01]  /*55d0*/  FADD.FTZ R197, R197, -R194 ;  /* 0x800000c2c5c57221 */ /* 0x000fe20000010000 */
[--C-:B------:R-:W-:Y:S02]  /*55e0*/  HADD2.F32 R184, -RZ, R106.reuse.H1_H1 ;  /* 0x3000006affb87230 */ /* 0x100fe40000004100 */
[----:B------:R-:W-:Y:S01]  /*55f0*/  FADD.FTZ R200, R200, -R199 ;  /* 0x800000c7c8c87221 */ /* 0x000fe20000010000 */
[----:B------:R-:W-:Y:S01]  /*5600*/  F2FP.F16.F32.PACK_AB R120, R151, R120 ;  /* 0x000000789778723e */ /* 0x000fe200000000ff */
[----:B------:R-:W-:Y:S02]  /*5610*/  HADD2.F32 R151, -RZ, R105.H0_H0 ;  /* 0x20000069ff977230 */ /* 0x000fe40000004100 */
[----:B------:R-:W-:Y:S01]  /*5620*/  FFMA.FTZ R193, R193, UR8, R150 ;  /* 0x00000008c1c17c23 */ /* 0x000fe20008010096 */
[----:B------:R-:W-:Y:S02]  /*5630*/  HADD2.F32 R150, -RZ, R106.H0_H0 ;  /* 0x2000006aff967230 */ /* 0x000fe40000004100 */
[----:B------:R-:W-:Y:S01]  /*5640*/  FFMA.FTZ R197, R197, UR8, R184 ;  /* 0x00000008c5c57c23 */ /* 0x000fe200080100b8 */
[----:B------:R-:W-:-:S02]  /*5650*/  HADD2.F32 R179, -RZ, R107.H1_H1 ;  /* 0x3000006bffb37230 */ /* 0x000fc40000004100 */
[----:B------:R-:W-:Y:S01]  /*5660*/  FFMA.FTZ R188, R188, UR8, R151 ;  /* 0x00000008bcbc7c23 */ /* 0x000fe20008010097 */
[----:B------:R-:W-:Y:S02]  /*5670*/  HADD2.F32 R151, -RZ, R107.H0_H0 ;  /* 0x2000006bff977230 */ /* 0x000fe40000004100 */
[----:B------:R-:W-:Y:S01]  /*5680*/  FFMA.FTZ R195, R195, UR8, R150 ;  /* 0x00000008c3c37c23 */ /* 0x000fe20008010096 */
[--C-:B------:R-:W-:Y:S02]  /*5690*/  HADD2.F32 R184, -RZ, R121.reuse.H0_H0 ;  /* 0x20000079ffb87230 */ /* 0x100fe40000004100 */
[----:B------:R-:W-:Y:S01]  /*56a0*/  FFMA.FTZ R150, R200, UR8, R179 ;  /* 0x00000008c8967c23 */ /* 0x000fe200080100b3 */
[----:B------:R-:W-:Y:S02]  /*56b0*/  HADD2.F32 R121, -RZ, R121.H1_H1 ;  /* 0x30000079ff797230 */ /* 0x000fe40000004100 */
[----:B------:R-:W-:Y:S01]  /*56c0*/  FFMA.FTZ R151, R198, UR8, R151 ;  /* 0x00000008c6977c23 */ /* 0x000fe20008010097 */
[----:B------:R-:W-:-:S02]  /*56d0*/  HADD2.F32 R185, -RZ, R122.H0_H0 ;  /* 0x2000007affb97230 */ /* 0x000fc40000004100 */
[----:B------:R-:W-:Y:S01]  /*56e0*/  FMUL.FTZ R179, R188, UR7 ;  /* 0x00000007bcb37c20 */ /* 0x000fe20008410000 */
[--C-:B------:R-:W-:Y:S02]  /*56f0*/  HADD2.F32 R187, -RZ, R123.reuse.H0_H0 ;  /* 0x2000007bffbb7230 */ /* 0x100fe40000004100 */
[----:B------:R-:W-:Y:S01]  /*5700*/  FMUL.FTZ R186, R193, UR7 ;  /* 0x00000007c1ba7c20 */ /* 0x000fe20008410000 */
[----:B------:R-:W-:Y:S02]  /*5710*/  HADD2.F32 R122, -RZ, R122.H1_H1 ;  /* 0x3000007aff7a7230 */ /* 0x000fe40000004100 */
        /* <DEDUP_REMOVED lines=20> */
.L_x_8153:
[----:B------:R-:W0:Y:S02]  /*5860*/  @P0 LDC.64 R150, c[0x0][0x478] ;  /* 0x00011e00ff960b82 */ /* 0x000e240000000a00 */
[----:B0-----:R-:W-:-:S05]  /*5870*/  @P0 IMAD.WIDE.U32 R150, R158, 0x10, R150 ;  /* 0x000000109e960825 */ /* 0x001fca00078e0096 */
[----:B------:R0:W-:Y:S02]  /*5880*/  @P0 STG.E.128 desc[UR16][R150.64], R116 ;  /* 0x0000007496000986 */ /* 0x0001e4000c101d10 */
[----:B0-----:R-:W-:Y:S01]  /*5890*/  IMAD.WIDE.U32 R150, R158, 0x10, R222 ;  /* 0x000000109e967825 */ /* 0x001fe200078e00de */
[----:B------:R-:W-:-:S04]  /*58a0*/  IADD3 R158, PT, PT, R157, 0x100, RZ ;  /* 0x000001009d9e7810 */ /* 0x000fc80007ffe0ff */
        /* <DEDUP_REMOVED lines=9> */
[----:B------:R-:W-:Y:S01]  /*5940*/  FFMA.FTZ R169, R169, UR4, R145 ;  /* 0x00000004a9a97c23 */ /* 0x000fe20008010091 */
[----:B------:R-:W-:Y:S02]  /*5950*/  HADD2.F32 R117, -RZ, R108.H1_H1 ;  /* 0x3000006cff757230 */ /* 0x000fe40000004100 */
[----:B------:R-:W-:Y:S01]  /*5960*/  FADD.FTZ R162, R162, -R161 ;  /* 0x800000a1a2a27221 */ /* 0x000fe20000010000 */
[----:B------:R-:W-:Y:S01]  /*5970*/  FFMA.FTZ R173, R173, UR4, R145 ;  /* 0x00000004adad7c23 */ /* 0x000fe20008010091 */
[----:B------:R-:W-:-:S02]  /*5980*/  HADD2.F32 R118, -RZ, R109.H0_H0 ;  /* 0x2000006dff767230 */ /* 0x000fc40000004100 */
[----:B------:R-:W-:Y:S01]  /*5990*/  FADD.FTZ R163, R164, -R163 ;  /* 0x800000a3a4a37221 */ /* 0x000fe20000010000 */
[----:B------:R-:W-:Y:S01]  /*59a0*/  FFMA.FTZ R116, R159, UR8, R116 ;  /* 0x000000089f747c23 */ /* 0x000fe20008010074 */
[----:B------:R-:W-:Y:S01]  /*59b0*/  FFMA.FTZ R165, R165, UR4, R145 ;  /* 0x00000004a5a57c23 */ /* 0x000fe20008010091 */
[----:B------:R-:W-:Y:S01]  /*59c0*/  FADD.FTZ R169, R170, -R169 ;  /* 0x800000a9aaa97221 */ /* 0x000fe20000010000 */
[----:B------:R-:W-:Y:S02]  /*59d0*/  HADD2.F32 R159, -RZ, R111.H1_H1 ;  /* 0x3000006fff9f7230 */ /* 0x000fe40000004100 */
[----:B------:R-:W-:Y:S01]  /*59e0*/  FADD.FTZ R170, R174, -R173 ;  /* 0x800000adaeaa7221 */ /* 0x000fe20000010000 */
[----:B------:R-:W-:Y:S01]  /*59f0*/  FFMA.FTZ R161, R162, UR8, R117 ;  /* 0x00000008a2a17c23 */ /* 0x000fe20008010075 */
[----:B------:R-:W-:Y:S01]  /*5a00*/  FFMA.FTZ R117, R163, UR8, R118 ;  /* 0x00000008a3757c23 */ /* 0x000fe20008010076 */
[----:B------:R-:W-:Y:S02]  /*5a10*/  HADD2.F32 R118, -RZ, R109.H1_H1 ;  /* 0x3000006dff767230 */ /* 0x000fe40000004100 */
[----:B------:R-:W-:Y:S01]  /*5a20*/  FADD.FTZ R165, R166, -R165 ;  /* 0x800000a5a6a57221 */ /* 0x000fe20000010000 */
[----:B------:R-:W-:Y:S01]  /*5a30*/  FFMA.FTZ R167, R167, UR4, R145 ;  /* 0x00000004a7a77c23 */ /* 0x000fe20008010091 */
[----:B------:R-:W-:Y:S01]  /*5a40*/  FFMA.FTZ R170, R170, UR8, R159 ;  /* 0x00000008aaaa7c23 */ /* 0x000fe2000801009f */
[----:B------:R-:W-:Y:S01]  /*5a50*/  FFMA.FTZ R171, R171, UR4, R145 ;  /* 0x00000004abab7c23 */ /* 0x000fe20008010091 */
[----:B------:R-:W-:Y:S01]  /*5a60*/  FMUL.FTZ R159, R116, UR7 ;  /* 0x00000007749f7c20 */ /* 0x000fe20008410000 */
[----:B------:R-:W-:Y:S01]  /*5a70*/  FMUL.FTZ R164, R161, UR7 ;  /* 0x00000007a1a47c20 */ /* 0x000fe20008410000 */
[----:B------:R-:W-:-:S02]  /*5a80*/  HADD2.F32 R119, -RZ, R110.H0_H0 ;  /* 0x2000006eff777230 */ /* 0x000fc40000004100 */
[----:B------:R-:W-:Y:S01]  /*5a90*/  FFMA.FTZ R118, R165, UR8, R118 ;  /* 0x00000008a5767c23 */ /* 0x000fe20008010076 */
[----:B------:R-:W-:Y:S01]  /*5aa0*/  HADD2.F32 R150, -RZ, R110.H1_H1 ;  /* 0x3000006eff967230 */ /* 0x000fe20000004100 */
[----:B------:R-:W-:Y:S01]  /*5ab0*/  F2FP.F16.F32.PACK_AB R116, R161, R116 ;  /* 0x00000074a174723e */ /* 0x000fe200000000ff */
[----:B------:R-:W-:Y:S01]  /*5ac0*/  FADD.FTZ R168, R168, -R167 ;  /* 0x800000a7a8a87221 */ /* 0x000fe20000010000 */
[----:B------:R-:W-:Y:S02]  /*5ad0*/  HADD2.F32 R151, -RZ, R111.H0_H0 ;  /* 0x2000006fff977230 */ /* 0x000fe40000004100 */
[----:B------:R-:W-:Y:S01]  /*5ae0*/  FADD.FTZ R172, R172, -R171 ;  /* 0x800000abacac7221 */ /* 0x000fe20000010000 */
[--C-:B-----5:R-:W-:Y:S02]  /*5af0*/  HADD2.F32 R160, -RZ, R120.reuse.H0_H0 ;  /* 0x20000078ffa07230 */ /* 0x120fe40000004100 */
[----:B------:R-:W-:Y:S01]  /*5b00*/  FFMA.FTZ R119, R168, UR8, R119 ;  /* 0x00000008a8777c23 */ /* 0x000fe20008010077 */
[----:B------:R-:W-:-:S02]  /*5b10*/  HADD2.F32 R165, -RZ, R120.H1_H1 ;  /* 0x30000078ffa57230 */ /* 0x000fc40000004100 */
[----:B------:R-:W-:Y:S01]  /*5b20*/  FMUL.FTZ R120, R52, R159 ;  /* 0x0000009f34787220 */ /* 0x000fe20000410000 */
[--C-:B------:R-:W-:Y:S02]  /*5b30*/  HADD2.F32 R166, -RZ, R121.reuse.H0_H0 ;  /* 0x20000079ffa67230 */ /* 0x100fe40000004100 */
[----:B------:R-:W-:Y:S01]  /*5b40*/  FFMA.FTZ R150, R169, UR8, R150 ;  /* 0x00000008a9967c23 */ /* 0x000fe20008010096 */
[----:B------:R-:W-:Y:S02]  /*5b50*/  HADD2.F32 R161, -RZ, R121.H1_H1 ;  /* 0x30000079ffa17230 */ /* 0x000fe40000004100 */
[----:B------:R-:W-:Y:S01]  /*5b60*/  FMUL.FTZ R121, R53, R164 ;  /* 0x000000a435797220 */ /* 0x000fe20000410000 */
[----:B------:R-:W-:Y:S01]  /*5b70*/  FFMA.FTZ R151, R172, UR8, R151 ;  /* 0x00000008ac977c23 */ /* 0x000fe20008010097 */
[----:B------:R-:W-:Y:S01]  /*5b80*/  FMUL.FTZ R163, R159, R160 ;  /* 0x000000a09fa37220 */ /* 0x000fe20000410000 */
[--C-:B------:R-:W-:Y:S02]  /*5b90*/  HADD2.F32 R160, -RZ, R122.reuse.H0_H0 ;  /* 0x2000007affa07230 */ /* 0x100fe40000004100 */
[----:B------:R-:W-:Y:S01]  /*5ba0*/  FMUL.FTZ R159, R119, UR7 ;  /* 0x00000007779f7c20 */ /* 0x000fe20008410000 */
[----:B------:R-:W-:Y:S01]  /*5bb0*/  F2FP.F16.F32.PACK_AB R120, R121, R120 ;  /* 0x000000787978723e */ /* 0x000fe200000000ff */
[----:B------:R-:W-:-:S02]  /*5bc0*/  HADD2.F32 R167, -RZ, R122.H1_H1 ;  /* 0x3000007affa77230 */ /* 0x000fc40000004100 */
[----:B------:R-:W-:Y:S01]  /*5bd0*/  FMUL.FTZ R121, R117, UR7 ;  /* 0x0000000775797c20 */ /* 0x000fe20008410000 */
[C---:B------:R-:W-:Y:S01]  /*5be0*/  F2FP.F16.F32.PACK_AB R117, R118.reuse, R117 ;  /* 0x000000757675723e */ /* 0x040fe200000000ff */
[----:B------:R-:W-:Y:S01]  /*5bf0*/  FMUL.FTZ R122, R118, UR7 ;  /* 0x00000007767a7c20 */ /* 0x000fe20008410000 */
[--C-:B------:R-:W-:Y:S01]  /*5c00*/  HADD2.F32 R168, -RZ, R123.reuse.H0_H0 ;  /* 0x2000007bffa87230 */ /* 0x100fe20000004100 */
[----:B------:R-:W-:Y:S01]  /*5c10*/  F2FP.F16.F32.PACK_AB R118, R150, R119 ;  /* 0x000000779676723e */ /* 0x000fe200000000ff */
[----:B------:R-:W-:Y:S02]  /*5c20*/  HADD2.F32 R123, -RZ, R123.H1_H1 ;  /* 0x3000007bff7b7230 */ /* 0x000fe40000004100 */
[----:B------:R-:W-:Y:S01]  /*5c30*/  FMUL.FTZ R169, R151, UR7 ;  /* 0x0000000797a97c20 */ /* 0x000fe20008410000 */
[----:B------:R-:W-:Y:S01]  /*5c40*/  F2FP.F16.F32.PACK_AB R119, R170, R151 ;  /* 0x00000097aa77723e */ /* 0x000fe200000000ff */
        /* <DEDUP_REMOVED lines=15> */
[----:B------:R-:W-:-:S03]  /*5d40*/  F2FP.F16.F32.PACK_AB R121, R122, R121 ;  /* 0x000000797a79723e */ /* 0x000fc600000000ff */
[----:B------:R-:W-:Y:S02]  /*5d50*/  F2FP.F16.F32.PACK_AB R122, R150, R159 ;  /* 0x0000009f967a723e */ /* 0x000fe400000000ff */
[----:B------:R-:W-:Y:S01]  /*5d60*/  F2FP.F16.F32.PACK_AB R123, R170, R151 ;  /* 0x00000097aa7b723e */ /* 0x000fe200000000ff */
[----:B------:R-:W-:Y:S06]  /*5d70*/  BRA `(.L_x_8155) ;  /* 0x0000000400107947 */ /* 0x000fec0003800000 */
.L_x_8154:
[--C-:B------:R-:W-:Y:S01]  /*5d80*/  FFMA.FTZ R159, R159, UR4, R145.reuse ;  /* 0x000000049f9f7c23 */ /* 0x100fe20008010091 */
[--C-:B------:R-:W-:Y:S01]  /*5d90*/  FFMA.FTZ R161, R161, UR4, R145.reuse ;  /* 0x00000004a1a17c23 */ /* 0x100fe20008010091 */
[--C-:B------:R-:W-:Y:S02]  /*5da0*/  HADD2.F32 R151, -RZ, R108.reuse.H0_H0 ;  /* 0x2000006cff977230 */ /* 0x100fe40000004100 */
[----:B------:R-:W-:Y:S01]  /*5db0*/  FFMA.FTZ R163, R163, UR4, R145 ;  /* 0x00000004a3a37c23 */ /* 0x000fe20008010091 */
[----:B------:R-:W-:Y:S01]  /*5dc0*/  FADD.FTZ R160, R160, -R159 ;  /* 0x8000009fa0a07221 */ /* 0x000fe20000010000 */
[----:B------:R-:W-:Y:S02]  /*5dd0*/  HADD2.F32 R159, -RZ, R108.H1_H1 ;  /* 0x3000006cff9f7230 */ /* 0x000fe40000004100 */
[----:B------:R-:W-:Y:S01]  /*5de0*/  FADD.FTZ R162, R162, -R161 ;  /* 0x800000a1a2a27221 */ /* 0x000fe20000010000 */
[----:B------:R-:W-:Y:S01]  /*5df0*/  FFMA.FTZ R165, R165, UR4, R145 ;  /* 0x00000004a5a57c23 */ /* 0x000fe20008010091 */
[----:B------:R-:W-:Y:S01]  /*5e00*/  FADD.FTZ R150, R164, -R163 ;  /* 0x800000a3a4967221 */ /* 0x000fe20000010000 */
[----:B------:R-:W-:Y:S01]  /*5e10*/  FFMA.FTZ R160, R160, UR8, R151 ;  /* 0x00000008a0a07c23 */ /* 0x000fe20008010097 */
[----:B------:R-:W-:Y:S01]  /*5e20*/  FFMA.FTZ R163, R162, UR8, R159 ;  /* 0x00000008a2a37c23 */ /* 0x000fe2000801009f */
[----:B------:R-:W-:-:S02]  /*5e30*/  HADD2.F32 R151, -RZ, R109.H0_H0 ;  /* 0x2000006dff977230 */ /* 0x000fc40000004100 */
[----:B------:R-:W-:Y:S01]  /*5e40*/  FADD.FTZ R165, R166, -R165 ;  /* 0x800000a5a6a57221 */ /* 0x000fe20000010000 */
[----:B------:R-:W-:Y:S02]  /*5e50*/  HADD2.F32 R162, -RZ, R109.H1_H1 ;  /* 0x3000006dffa27230 */ /* 0x000fe40000004100 */
[----:B------:R-:W-:Y:S01]  /*5e60*/  FFMA.FTZ R167, R167, UR4, R145 ;  /* 0x00000004a7a77c23 */ /* 0x000fe20008010091 */
[----:B------:R-:W-:Y:S02]  /*5e70*/  HADD2.F32 R164, -RZ, R110.H0_H0 ;  /* 0x2000006effa47230 */ /* 0x000fe40000004100 */
[----:B------:R-:W-:Y:S01]  /*5e80*/  FFMA.FTZ R150, R150, UR8, R151 ;  /* 0x0000000896967c23 */ /* 0x000fe20008010097 */
[----:B------:R-:W-:Y:S01]  /*5e90*/  FMUL.FTZ R161, R160, UR7 ;  /* 0x00000007a0a17c20 */ /* 0x000fe20008410000 */
[----:B------:R-:W-:Y:S01]  /*5ea0*/  FFMA.FTZ R151, R165, UR8, R162 ;  /* 0x00000008a5977c23 */ /* 0x000fe200080100a2 */
[--C-:B-----5:R-:W-:Y:S02]  /*5eb0*/  HADD2.F32 R162, -RZ, R120.reuse.H0_H0 ;  /* 0x20000078ffa27230 */ /* 0x120fe40000004100 */
[----:B------:R-:W-:Y:S01]  /*5ec0*/  FFMA.FTZ R169, R169, UR4, R145 ;  /* 0x00000004a9a97c23 */ /* 0x000fe20008010091 */
[----:B------:R-:W-:-:S02]  /*5ed0*/  HADD2.F32 R165, -RZ, R120.H1_H1 ;  /* 0x30000078ffa57230 */ /* 0x000fc40000004100 */
[----:B------:R-:W-:Y:S01]  /*5ee0*/  FADD.FTZ R167, R168, -R167 ;  /* 0x800000a7a8a77221 */ /* 0x000fe20000010000 */
[----:B------:R-:W-:Y:S01]  /*5ef0*/  FMUL.FTZ R160, R163, UR7 ;  /* 0x00000007a3a07c20 */ /* 0x000fe20008410000 */
[--C-:B------:R-:W-:Y:S01]  /*5f00*/  FFMA.FTZ R171, R171, UR4, R145.reuse ;  /* 0x00000004abab7c23 */ /* 0x100fe20008010091 */
[----:B------:R-:W-:Y:S01]  /*5f10*/  FFMA.FTZ R173, R173, UR4, R145 ;  /* 0x00000004adad7c23 */ /* 0x000fe20008010091 */
[----:B------:R-:W-:Y:S01]  /*5f20*/  FMUL.FTZ R163, R161, R162 ;  /* 0x000000a2a1a37220 */ /* 0x000fe20000410000 */
[----:B------:R-:W-:Y:S01]  /*5f30*/  FADD.FTZ R170, R170, -R169 ;  /* 0x800000a9aaaa7221 */ /* 0x000fe20000010000 */
[----:B------:R-:W-:Y:S01]  /*5f40*/  FFMA.FTZ R159, R167, UR8, R164 ;  /* 0x00000008a79f7c23 */ /* 0x000fe200080100a4 */
[----:B------:R-:W-:Y:S01]  /*5f50*/  FMUL.FTZ R162, R160, R165 ;  /* 0x000000a5a0a27220 */ /* 0x000fe20000410000 */
[----:B------:R-:W-:Y:S02]  /*5f60*/  HADD2.F32 R167, -RZ, R110.H1_H1 ;  /* 0x3000006effa77230 */ /* 0x000fe40000004100 */
[----:B------:R-:W-:Y:S01]  /*5f70*/  FMUL.FTZ R120, R52, R161 ;  /* 0x000000a134787220 */ /* 0x000fe20000410000 */
[----:B------:R-:W-:-:S02]  /*5f80*/  HADD2.F32 R165, -RZ, R111.H0_H0 ;  /* 0x2000006fffa57230 */ /* 0x000fc40000004100 */
[----:B------:R-:W-:Y:S01]  /*5f90*/  FADD.FTZ R172, R172, -R171 ;  /* 0x800000abacac7221 */ /* 0x000fe20000010000 */
[----:B------:R-:W-:Y:S02]  /*5fa0*/  HADD2.F32 R169, -RZ, R111.H1_H1 ;  /* 0x3000006fffa97230 */ /* 0x000fe40000004100 */
[----:B------:R-:W-:Y:S01]  /*5fb0*/  FADD.FTZ R174, R174, -R173 ;  /* 0x800000adaeae7221 */ /* 0x000fe20000010000 */
[----:B------:R-:W-:Y:S01]  /*5fc0*/  FMUL.FTZ R161, R53, R160 ;  /* 0x000000a035a17220 */ /* 0x000fe20000410000 */
[----:B------:R-:W-:Y:S01]  /*5fd0*/  FFMA.FTZ R167, R170, UR8, R167 ;  /* 0x00000008aaa77c23 */ /* 0x000fe200080100a7 */
[----:B------:R-:W-:Y:S01]  /*5fe0*/  FFMA.FTZ R172, R172, UR8, R165 ;  /* 0x00000008acac7c23 */ /* 0x000fe200080100a5 */
[----:B------:R-:W-:Y:S01]  /*5ff0*/  FFMA.FTZ R169, R174, UR8, R169 ;  /* 0x00000008aea97c23 */ /* 0x000fe200080100a9 */
[--C-:B------:R-:W-:Y:S01]  /*6000*/  HADD2.F32 R164, -RZ, R121.reuse.H0_H0 ;  /* 0x20000079ffa47230 */ /* 0x100fe20000004100 */
[----:B------:R-:W-:Y:S01]  /*6010*/  F2FP.F16.F32.PACK_AB R120, R161, R120 ;  /* 0x00000078a178723e */ /* 0x000fe200000000ff */
[----:B------:R-:W-:-:S02]  /*6020*/  HADD2.F32 R165, -RZ, R121.H1_H1 ;  /* 0x30000079ffa57230 */ /* 0x000fc40000004100 */
[----:B------:R-:W-:Y:S01]  /*6030*/  FMUL.FTZ R121, R150, UR7 ;  /* 0x0000000796797c20 */ /* 0x000fe20008410000 */
[--C-:B------:R-:W-:Y:S02]  /*6040*/  HADD2.F32 R166, -RZ, R122.reuse.H0_H0 ;  /* 0x2000007affa67230 */ /* 0x100fe40000004100 */
[----:B------:R-:W-:Y:S01]  /*6050*/  FMUL.FTZ R159, R159, UR7 ;  /* 0x000000079f9f7c20 */ /* 0x000fe20008410000 */
[----:B------:R-:W-:Y:S02]  /*6060*/  HADD2.F32 R161, -RZ, R122.H1_H1 ;  /* 0x3000007affa17230 */ /* 0x000fe40000004100 */
[----:B------:R-:W-:Y:S01]  /*6070*/  FMUL.FTZ R122, R151, UR7 ;  /* 0x00000007977a7c20 */ /* 0x000fe20008410000 */
[--C-:B------:R-:W-:Y:S02]  /*6080*/  HADD2.F32 R168, -RZ, R123.reuse.H0_H0 ;  /* 0x2000007bffa87230 */ /* 0x100fe40000004100 */
        /* <DEDUP_REMOVED lines=19> */
.L_x_8155:
        /* <DEDUP_REMOVED lines=10> */
[--C-:B------:R-:W-:Y:S01]  /*6260*/  FFMA.FTZ R117, R136, UR4, R145.reuse ;  /* 0x0000000488757c23 */ /* 0x100fe20008010091 */
[----:B------:R-:W-:Y:S01]  /*6270*/  FFMA.FTZ R138, R138, UR4, R145 ;  /* 0x000000048a8a7c23 */ /* 0x000fe20008010091 */
[----:B------:R-:W-:Y:S02]  /*6280*/  HADD2.F32 R118, -RZ, R113.H0_H0 ;  /* 0x20000071ff767230 */ /* 0x000fe40000004100 */
[----:B------:R-:W-:Y:S01]  /*6290*/  FADD.FTZ R129, R129, -R116 ;  /* 0x8000007481817221 */ /* 0x000fe20000010000 */
[----:B------:R-:W-:Y:S01]  /*62a0*/  FADD.FTZ R130, R130, -R117 ;  /* 0x8000007582827221 */ /* 0x000fe20000010000 */
[--C-:B------:R-:W-:Y:S02]  /*62b0*/  HADD2.F32 R116, -RZ, R112.reuse.H0_H0 ;  /* 0x20000070ff747230 */ /* 0x100fe40000004100 */
[----:B0-----:R-:W-:Y:S01]  /*62c0*/  FFMA.FTZ R159, R141, UR4, R145 ;  /* 0x000000048d9f7c23 */ /* 0x001fe20008010091 */
[----:B------:R-:W-:-:S02]  /*62d0*/  HADD2.F32 R117, -RZ, R112.H1_H1 ;  /* 0x30000070ff757230 */ /* 0x000fc40000004100 */
[--C-:B------:R-:W-:Y:S01]  /*62e0*/  FFMA.FTZ R150, R143, UR4, R145.reuse ;  /* 0x000000048f967c23 */ /* 0x100fe20008010091 */
[----:B------:R-:W-:Y:S01]  /*62f0*/  FADD.FTZ R131, R131, -R138 ;  /* 0x8000008a83837221 */ /* 0x000fe20000010000 */
[--C-:B------:R-:W-:Y:S01]  /*6300*/  FFMA.FTZ R151, R139, UR4, R145.reuse ;  /* 0x000000048b977c23 */ /* 0x100fe20008010091 */
[--C-:B------:R-:W-:Y:S01]  /*6310*/  FFMA.FTZ R140, R140, UR4, R145.reuse ;  /* 0x000000048c8c7c23 */ /* 0x100fe20008010091 */
[----:B------:R-:W-:Y:S01]  /*6320*/  FFMA.FTZ R142, R142, UR4, R145 ;  /* 0x000000048e8e7c23 */ /* 0x000fe20008010091 */
[----:B------:R-:W-:Y:S01]  /*6330*/  FFMA.FTZ R116, R129, UR8, R116 ;  /* 0x0000000881747c23 */ /* 0x000fe20008010074 */
[----:B------:R-:W-:Y:S01]  /*6340*/  FADD.FTZ R138, R134, -R159 ;  /* 0x8000009f868a7221 */ /* 0x000fe20000010000 */
[----:B------:R-:W-:Y:S01]  /*6350*/  FADD.FTZ R150, R137, -R150 ;  /* 0x8000009689967221 */ /* 0x000fe20000010000 */
[----:B------:R-:W-:Y:S01]  /*6360*/  FFMA.FTZ R117, R130, UR8, R117 ;  /* 0x0000000882757c23 */ /* 0x000fe20008010075 */
[----:B------:R-:W-:Y:S01]  /*6370*/  FFMA.FTZ R118, R131, UR8, R118 ;  /* 0x0000000883767c23 */ /* 0x000fe20008010076 */
[----:B------:R-:W-:-:S02]  /*6380*/  HADD2.F32 R129, -RZ, R113.H1_H1 ;  /* 0x30000071ff817230 */ /* 0x000fc40000004100 */
[----:B------:R-:W-:Y:S01]  /*6390*/  FADD.FTZ R132, R132, -R151 ;  /* 0x8000009784847221 */ /* 0x000fe20000010000 */
[--C-:B------:R-:W-:Y:S02]  /*63a0*/  HADD2.F32 R130, -RZ, R114.reuse.H0_H0 ;  /* 0x20000072ff827230 */ /* 0x100fe40000004100 */
[----:B------:R-:W-:Y:S01]  /*63b0*/  FADD.FTZ R141, R133, -R140 ;  /* 0x8000008c858d7221 */ /* 0x000fe20000010000 */
[----:B------:R-:W-:Y:S02]  /*63c0*/  HADD2.F32 R131, -RZ, R114.H1_H1 ;  /* 0x30000072ff837230 */ /* 0x000fe40000004100 */
[----:B------:R-:W-:Y:S01]  /*63d0*/  FADD.FTZ R143, R135, -R142 ;  /* 0x8000008e878f7221 */ /* 0x000fe20000010000 */
[--C-:B------:R-:W-:Y:S02]  /*63e0*/  HADD2.F32 R134, -RZ, R115.reuse.H0_H0 ;  /* 0x20000073ff867230 */ /* 0x100fe40000004100 */
[----:B------:R-:W-:Y:S01]  /*63f0*/  FFMA.FTZ R133, R132, UR8, R129 ;  /* 0x0000000884857c23 */ /* 0x000fe20008010081 */
[----:B------:R-:W-:-:S02]  /*6400*/  HADD2.F32 R137, -RZ, R115.H1_H1 ;  /* 0x30000073ff897230 */ /* 0x000fc40000004100 */
[----:B------:R-:W-:Y:S01]  /*6410*/  FFMA.FTZ R132, R141, UR8, R130 ;  /* 0x000000088d847c23 */ /* 0x000fe20008010082 */
[--C-:B-----5:R-:W-:Y:S02]  /*6420*/  HADD2.F32 R136, -RZ, R120.reuse.H0_H0 ;  /* 0x20000078ff887230 */ /* 0x120fe40000004100 */
[----:B------:R-:W-:Y:S01]  /*6430*/  FFMA.FTZ R135, R138, UR8, R131 ;  /* 0x000000088a877c23 */ /* 0x000fe20008010083 */
[----:B------:R-:W-:Y:S02]  /*6440*/  HADD2.F32 R128, -RZ, R120.H1_H1 ;  /* 0x30000078ff807230 */ /* 0x000fe40000004100 */
[----:B------:R-:W-:Y:S01]  /*6450*/  FFMA.FTZ R142, R143, UR8, R134 ;  /* 0x000000088f8e7c23 */ /* 0x000fe20008010086 */
[----:B------:R-:W-:Y:S01]  /*6460*/  FFMA.FTZ R145, R150, UR8, R137 ;  /* 0x0000000896917c23 */ /* 0x000fe20008010089 */
[--C-:B------:R-:W-:Y:S02]  /*6470*/  HADD2.F32 R120, -RZ, R121.reuse.H0_H0 ;  /* 0x20000079ff787230 */ /* 0x100fe40000004100 */
[----:B------:R-:W-:Y:S01]  /*6480*/  FMUL.FTZ R130, R117, UR7 ;  /* 0x0000000775827c20 */ /* 0x000fe20008410000 */
[----:B------:R-:W-:-:S02]  /*6490*/  HADD2.F32 R121, -RZ, R121.H1_H1 ;  /* 0x30000079ff797230 */ /* 0x000fc40000004100 */
[----:B------:R-:W-:Y:S01]  /*64a0*/  FMUL.FTZ R129, R116, UR7 ;  /* 0x0000000774817c20 */ /* 0x000fe20008410000 */
[--C-:B------:R-:W-:Y:S02]  /*64b0*/  HADD2.F32 R119, -RZ, R122.reuse.H0_H0 ;  /* 0x2000007aff777230 */ /* 0x100fe40000004100 */
        /* <DEDUP_REMOVED lines=8> */
[----:B------:R-:W-:Y:S01]  /*6540*/  FMUL.FTZ R143, R142, UR7 ;  /* 0x000000078e8f7c20 */ /* 0x000fe20008410000 */
[----:B------:R-:W-:Y:S01]  /*6550*/  FMUL.FTZ R150, R145, UR7 ;  /* 0x0000000791967c20 */ /* 0x000fe20008410000 */
        /* <DEDUP_REMOVED lines=24> */
.L_x_8156:
        /* <DEDUP_REMOVED lines=14> */
[----:B------:R-:W-:-:S02]  /*67c0*/  HADD2.F32 R130, -RZ, R112.H1_H1 ;  /* 0x30000070ff827230 */ /* 0x000fc40000004100 */
[----:B------:R-:W-:Y:S01]  /*67d0*/  FADD.FTZ R142, R135, -R142 ;  /* 0x8000008e878e7221 */ /* 0x000fe20000010000 */
[----:B------:R-:W-:Y:S02]  /*67e0*/  HADD2.F32 R129, -RZ, R112.H0_H0 ;  /* 0x20000070ff817230 */ /* 0x000fe40000004100 */
[----:B------:R-:W-:Y:S01]  /*67f0*/  FADD.FTZ R160, R137, -R160 ;  /* 0x800000a089a07221 */ /* 0x000fe20000010000 */
[--C-:B------:R-:W-:Y:S02]  /*6800*/  HADD2.F32 R131, -RZ, R113.reuse.H0_H0 ;  /* 0x20000071ff837230 */ /* 0x100fe40000004100 */
[----:B------:R-:W-:Y:S01]  /*6810*/  FFMA.FTZ R130, R151, UR8, R130 ;  /* 0x0000000897827c23 */ /* 0x000fe20008010082 */
[----:B------:R-:W-:Y:S02]  /*6820*/  HADD2.F32 R132, -RZ, R113.H1_H1 ;  /* 0x30000071ff847230 */ /* 0x000fe40000004100 */
[----:B------:R-:W-:Y:S01]  /*6830*/  FFMA.FTZ R129, R150, UR8, R129 ;  /* 0x0000000896817c23 */ /* 0x000fe20008010081 */
[----:B------:R-:W-:-:S02]  /*6840*/  HADD2.F32 R133, -RZ, R114.H0_H0 ;  /* 0x20000072ff857230 */ /* 0x000fc40000004100 */
[----:B------:R-:W-:Y:S01]  /*6850*/  FFMA.FTZ R131, R158, UR8, R131 ;  /* 0x000000089e837c23 */ /* 0x000fe20008010083 */
[----:B------:R-:W-:Y:S02]  /*6860*/  HADD2.F32 R134, -RZ, R114.H1_H1 ;  /* 0x30000072ff867230 */ /* 0x000fe40000004100 */
[----:B------:R-:W-:Y:S01]  /*6870*/  FFMA.FTZ R132, R159, UR8, R132 ;  /* 0x000000089f847c23 */ /* 0x000fe20008010084 */
[--C-:B------:R-:W-:Y:S02]  /*6880*/  HADD2.F32 R135, -RZ, R115.reuse.H0_H0 ;  /* 0x20000073ff877230 */ /* 0x100fe40000004100 */
[----:B------:R-:W-:Y:S01]  /*6890*/  FFMA.FTZ R133, R140, UR8, R133 ;  /* 0x000000088c857c23 */ /* 0x000fe20008010085 */
[----:B------:R-:W-:Y:S02]  /*68a0*/  HADD2.F32 R137, -RZ, R115.H1_H1 ;  /* 0x30000073ff897230 */ /* 0x000fe40000004100 */
[----:B------:R-:W-:Y:S01]  /*68b0*/  FFMA.FTZ R134, R141, UR8, R134 ;  /* 0x000000088d867c23 */ /* 0x000fe20008010086 */
[----:B-----5:R-:W-:-:S02]  /*68c0*/  HADD2.F32 R138, -RZ, R120.H0_H0 ;  /* 0x20000078ff8a7230 */ /* 0x020fc40000004100 */
[----:B------:R-:W-:Y:S01]  /*68d0*/  FFMA.FTZ R135, R142, UR8, R135 ;  /* 0x000000088e877c23 */ /* 0x000fe20008010087 */
[----:B------:R-:W-:Y:S02]  /*68e0*/  HADD2.F32 R136, -RZ, R120.H1_H1 ;  /* 0x30000078ff887230 */ /* 0x000fe40000004100 */
[----:B------:R-:W-:Y:S01]  /*68f0*/  FFMA.FTZ R137, R160, UR8, R137 ;  /* 0x00000008a0897c23 */ /* 0x000fe20008010089 */
        /* <DEDUP_REMOVED lines=34> */
.L_x_8157:
[----:B------:R-:W0:Y:S01]  /*6b20*/  @P0 LDC.64 R128, c[0x0][0x478] ;  /* 0x00011e00ff800b82 */ /* 0x000e220000000a00 */
[----:B------:R-:W-:-:S04]  /*6b30*/  IMAD.WIDE.U32 R130, R157, 0x10, R222 ;  /* 0x000000109d827825 */ /* 0x000fc800078e00de */
[----:B0-----:R-:W-:-:S05]  /*6b40*/  @P0 IMAD.WIDE.U32 R128, R157, 0x10, R128 ;  /* 0x000000109d800825 */ /* 0x001fca00078e0080 */
[----:B------:R0:W-:Y:S04]  /*6b50*/  @P0 STG.E.128 desc[UR16][R128.64], R116 ;  /* 0x0000007480000986 */ /* 0x0001e8000c101d10 */
[----:B------:R0:W-:Y:S02]  /*6b60*/  STG.E.128 desc[UR16][R130.64], R120 ;  /* 0x0000007882007986 */ /* 0x0001e4000c101d10 */
.L_x_8149:
        /* <DEDUP_REMOVED lines=121> */
.L_x_8137:
        /* <DEDUP_REMOVED lines=36> */
.L_x_8159:
        /* <DEDUP_REMOVED lines=12> */
.L_x_15683:


//--------------------- .text._ZN10layer_norm13ln_bwd_kernelINS_13Kernel_traitsIf6__halfS2_S2_fjLj4096ELj1ELj1ELj4ELj16ENS_18Kernel_traits_baseILj4096EfS2_S2_S2_fjLj128EEEEELb0ELb1ELb1ELb0EEEvNS_9BwdParamsE --------------------------
	.section	.text._ZN10layer_norm13ln_bwd_kernelINS_13Kernel_traitsIf6__halfS2_S2_fjLj4096ELj1ELj1ELj4ELj16ENS_18Kernel_traits_baseILj4096EfS2_S2_S2_fjLj128EEEEELb0ELb1ELb1ELb0EEEvNS_9BwdParamsE,"ax",@progbits
	.align	128
        .global         _ZN10layer_norm13ln_bwd_kernelINS_13Kernel_traitsIf6__halfS2_S2_fjLj4096ELj1ELj1ELj4ELj16ENS_18Kernel_traits_baseILj4096EfS2_S2_S2_fjLj128EEEEELb0ELb1ELb1ELb0EEEvNS_9BwdParamsE
        .type           _ZN10layer_norm13ln_bwd_kernelINS_13Kernel_traitsIf6__halfS2_S2_fjLj4096ELj1ELj1ELj4ELj16ENS_18Kernel_traits_baseILj4096EfS2_S2_S2_fjLj128EEEEELb0ELb1ELb1ELb0EEEvNS_9BwdParamsE,@function
        .size           _ZN10layer_norm13ln_bwd_kernelINS_13Kernel_traitsIf6__halfS2_S2_fjLj4096ELj1ELj1ELj4ELj16ENS_18Kernel_traits_baseILj4096EfS2_S2_S2_fjLj128EEEEELb0ELb1ELb1ELb0EEEvNS_9BwdParamsE,(.L_x_15684 - _ZN10layer_norm13ln_bwd_kernelINS_13Kernel_traitsIf6__halfS2_S2_fjLj4096ELj1ELj1ELj4ELj16ENS_18Kernel_traits_baseILj4096EfS2_S2_S2_fjLj128EEEEELb0ELb1ELb1ELb0EEEvNS_9BwdParamsE)
        .other          _ZN10layer_norm13ln_bwd_kernelINS_13Kernel_traitsIf6__halfS2_S2_fjLj4096ELj1ELj1ELj4ELj16ENS_18Kernel_traits_baseILj4096EfS2_S2_S2_fjLj128EEEEELb0ELb1ELb1ELb0EEEvNS_9BwdParamsE,@"STO_CUDA_ENTRY STV_DEFAULT"
_ZN10layer_norm13ln_bwd_kernelINS_13Kernel_traitsIf6__halfS2_S2_fjLj4096ELj1ELj1ELj4ELj16ENS_18Kernel_traits_baseILj4096EfS2_S2_S2_fjLj128EEEEELb0ELb1ELb1ELb0EEEvNS_9BwdParamsE:
.text._ZN10layer_norm13ln_bwd_kernelINS_13Kernel_traitsIf6__halfS2_S2_fjLj4096ELj1ELj1ELj4ELj16ENS_18Kernel_traits_baseILj4096EfS2_S2_S2_fjLj128EEEEELb0ELb1ELb1ELb0EEEvNS_9BwdParamsE:
        /* <DEDUP_REMOVED lines=177> */
.L_x_8312:
        /* <DEDUP_REMOVED lines=64> */
[----:B------:R-:W-:Y:S02]  /*0f10*/  HADD2.F32 R4, -RZ, R5.H0_H0 ;  /* 0x20000005ff047230 */ /* 0x000fe40000004100 */
[----:B------:R-:W-:-:S03]  /*0f20*/  HADD2.F32 R181, -RZ, R6.H0_H0 ;  /* 0x20000006ffb57230 */ /* 0x000fc60000004100 */
[----:B------:R-:W-:Y:S02]  /*0f30*/  FADD.FTZ R183, R4, -UR32 ;  /* 0x8000002004b77e21 */ /* 0x000fe40008010000 */
[----:B------:R-:W2:Y:S01]  /*0f40*/  LDL R4, [R1+0x30] ;  /* 0x0000300001047983 */ /* 0x000ea20000100800 */
[----:B------:R-:W-:Y:S02]  /*0f50*/  HADD2.F32 R182, -RZ, R5.H1_H1 ;  /* 0x30000005ffb67230 */ /* 0x000fe40000004100 */
[--C-:B------:R-:W-:Y:S02]  /*0f60*/  HADD2.F32 R185, -RZ, R7.reuse.H0_H0 ;  /* 0x20000007ffb97230 */ /* 0x100fe40000004100 */
[----:B------:R-:W-:Y:S02]  /*0f70*/  HADD2.F32 R186, -RZ, R7.H1_H1 ;  /* 0x30000007ffba7230 */ /* 0x000fe40000004100 */
[----:B------:R-:W-:Y:S02]  /*0f80*/  FADD.FTZ R7, R181, -UR32 ;  /* 0x80000020b5077e21 */ /* 0x000fe40008010000 */
[----:B------:R-:W2:Y:S01]  /*0f90*/  LDL R181, [R1+0x38] ;  /* 0x0000380001b57983 */ /* 0x000ea20000100800 */
[----:B---3--:R-:W-:-:S02]  /*0fa0*/  HADD2.F32 R13, -RZ, R11.H0_H0 ;  /* 0x2000000bff0d7230 */ /* 0x008fc40000004100 */
[----:B------:R-:W-:Y:S02]  /*0fb0*/  HADD2.F32 R15, -RZ, R11.H1_H1 ;  /* 0x3000000bff0f7230 */ /* 0x000fe40000004100 */
[----:B------:R-:W-:Y:S02]  /*0fc0*/  FADD.FTZ R11, R182, -UR32 ;  /* 0x80000020b60b7e21 */ /* 0x000fe40008010000 */
[----:B------:R-:W3:Y:S01]  /*0fd0*/  LDL R182, [R1+0x3c] ;  /* 0x00003c0001b67983 */ /* 0x000ee20000100800 */
[----:B------:R-:W-:Y:S01]  /*0fe0*/  FADD.FTZ R0, R0, -UR32 ;  /* 0x8000002000007e21 */ /* 0x000fe20008010000 */
[----:B------:R-:W-:Y:S02]  /*0ff0*/  HADD2.F32 R3, -RZ, R8.H0_H0 ;  /* 0x20000008ff037230 */ /* 0x000fe40000004100 */
[----:B------:R-:W-:Y:S01]  /*1000*/  FADD.FTZ R184, R14, -UR32 ;  /* 0x800000200eb87e21 */ /* 0x000fe20008010000 */
[----:B------:R-:W-:Y:S01]  /*1010*/  FMUL.FTZ R0, R0, UR30 ;  /* 0x0000001e00007c20 */ /* 0x000fe20008410000 */
[----:B------:R-:W-:-:S02]  /*1020*/  HADD2.F32 R180, -RZ, R6.H1_H1 ;  /* 0x30000006ffb47230 */ /* 0x000fc40000004100 */
[----:B------:R-:W-:Y:S01]  /*1030*/  FADD.FTZ R88, R88, R3 ;  /* 0x0000000358587221 */ /* 0x000fe20000010000 */
[----:B------:R-:W-:Y:S02]  /*1040*/  HADD2.F32 R5, -RZ, R8.H1_H1 ;  /* 0x30000008ff057230 */ /* 0x000fe40000004100 */
[----:B------:R-:W-:Y:S01]  /*1050*/  FMUL.FTZ R230, R184, UR30 ;  /* 0x0000001eb8e67c20 */ /* 0x000fe20008410000 */
[--C-:B------:R-:W-:Y:S02]  /*1060*/  HADD2.F32 R6, -RZ, R9.reuse.H0_H0 ;  /* 0x20000009ff067230 */ /* 0x100fe40000004100 */
[----:B------:R-:W-:Y:S01]  /*1070*/  FFMA.FTZ R60, R0, R3, R60 ;  /* 0x00000003003c7223 */ /* 0x000fe2000001003c */
[----:B------:R-:W-:Y:S02]  /*1080*/  HADD2.F32 R8, -RZ, R9.H1_H1 ;  /* 0x30000009ff087230 */ /* 0x000fe40000004100 */
[----:B------:R-:W-:Y:S01]  /*1090*/  FADD.FTZ R89, R89, R5 ;  /* 0x0000000559597221 */ /* 0x000fe20000010000 */
[-C--:B------:R-:W-:Y:S01]  /*10a0*/  FFMA.FTZ R61, R230, R5.reuse, R61 ;  /* 0x00000005e63d7223 */ /* 0x080fe2000001003d */
[----:B------:R-:W-:Y:S01]  /*10b0*/  FMUL.FTZ R229, R229, R5 ;  /* 0x00000005e5e57220 */ /* 0x000fe20000410000 */
[----:B------:R-:W-:Y:S01]  /*10c0*/  FADD.FTZ R90, R90, R6 ;  /* 0x000000065a5a7221 */ /* 0x000fe20000010000 */
[----:B------:R-:W-:Y:S01]  /*10d0*/  FMUL.FTZ R5, R11, UR30 ;  /* 0x0000001e0b057c20 */ /* 0x000fe20008410000 */
[----:B------:R-:W-:-:S03]  /*10e0*/  FADD.FTZ R91, R91, R8 ;  /* 0x000000085b5b7221 */ /* 0x000fc60000010000 */
[----:B------:R-:W-:Y:S01]  /*10f0*/  FFMA.FTZ R63, R5, R8, R63 ;  /* 0x00000008053f7223 */ /* 0x000fe2000001003f */
[--C-:B------:R-:W-:Y:S02]  /*1100*/  HADD2.F32 R9, -RZ, R10.reuse.H0_H0 ;  /* 0x2000000aff097230 */ /* 0x100fe40000004100 */
[----:B------:R-:W-:Y:S02]  /*1110*/  HADD2.F32 R12, -RZ, R10.H1_H1 ;  /* 0x3000000aff0c7230 */ /* 0x000fe40000004100 */
[----:B------:R-:W-:Y:S01]  /*1120*/  FADD.FTZ R10, R180, -UR32 ;  /* 0x80000020b40a7e21 */ /* 0x000fe20008010000 */
[----:B------:R-:W-:Y:S01]  /*1130*/  FMUL.FTZ R7, R7, UR30 ;  /* 0x0000001e07077c20 */ /* 0x000fe20008410000 */
[----:B------:R-:W-:Y:S01]  /*1140*/  FADD.FTZ R180, R185, -UR32 ;  /* 0x80000020b9b47e21 */ /* 0x000fe20008010000 */
[----:B------:R-:W-:Y:S01]  /*1150*/  FADD.FTZ R92, R92, R9 ;  /* 0x000000095c5c7221 */ /* 0x000fe20000010000 */
[----:B------:R-:W-:Y:S01]  /*1160*/  FMUL.FTZ R10, R10, UR30 ;  /* 0x0000001e0a0a7c20 */ /* 0x000fe20008410000 */
[-C--:B------:R-:W-:Y:S01]  /*1170*/  FFMA.FTZ R64, R7, R9.reuse, R64 ;  /* 0x0000000907407223 */ /* 0x080fe20000010040 */
[----:B------:R-:W-:Y:S01]  /*1180*/  FMUL.FTZ R9, R232, R9 ;  /* 0x00000009e8097220 */ /* 0x000fe20000410000 */
[----:B------:R-:W-:Y:S01]  /*1190*/  FADD.FTZ R93, R93, R12 ;  /* 0x0000000c5d5d7221 */ /* 0x000fe20000010000 */
[----:B------:R-:W-:Y:S01]  /*11a0*/  FFMA.FTZ R65, R10, R12, R65 ;  /* 0x0000000c0a417223 */ /* 0x000fe20000010041 */
[----:B------:R-:W-:Y:S01]  /*11b0*/  FADD.FTZ R14, R186, -UR32 ;  /* 0x80000020ba0e7e21 */ /* 0x000fe20008010000 */
[----:B------:R-:W-:-:S03]  /*11c0*/  FADD.FTZ R94, R94, R13 ;  /* 0x0000000d5e5e7221 */ /* 0x000fc60000010000 */
[----:B------:R-:W-:Y:S01]  /*11d0*/  FMUL.FTZ R14, R14, UR30 ;  /* 0x0000001e0e0e7c20 */ /* 0x000fe20008410000 */
[----:B------:R-:W-:-:S03]  /*11e0*/  FADD.FTZ R95, R95, R15 ;  /* 0x0000000f5f5f7221 */ /* 0x000fc60000010000 */
[-C--:B------:R-:W-:Y:S01]  /*11f0*/  FFMA.FTZ R67, R14, R15.reuse, R67 ;  /* 0x0000000f0e437223 */ /* 0x080fe20000010043 */
[----:B----4-:R-:W-:Y:S01]  /*1200*/  FMUL.FTZ R15, R187, R15 ;  /* 0x0000000fbb0f7220 */ /* 0x010fe20000410000 */
[----:B------:R-:W-:Y:S02]  /*1210*/  IADD3 R234, PT, PT, R234, 0x80, RZ ;  /* 0x00000080eaea7810 */ /* 0x000fe40007ffe0ff */
[----:B------:R-:W-:Y:S01]  /*1220*/  IADD3 R196, PT, PT, R196, 0x80, RZ ;  /* 0x00000080c4c47810 */ /* 0x000fe20007ffe0ff */
[----:B--2---:R-:W-:Y:S01]  /*1230*/  FMUL.FTZ R4, R4, R3 ;  /* 0x0000000304047220 */ /* 0x004fe20000410000 */
[----:B------:R-:W-:-:S04]  /*1240*/  FMUL.FTZ R3, R183, UR30 ;  /* 0x0000001eb7037c20 */ /* 0x000fc80008410000 */
[----:B------:R-:W-:Y:S01]  /*1250*/  FFMA.FTZ R62, R3, R6, R62 ;  /* 0x00000006033e7223 */ /* 0x000fe2000001003e */
[----:B------:R-:W-:Y:S01]  /*1260*/  FFMA.FTZ R11, R0, R4, RZ ;  /* 0x00000004000b7223 */ /* 0x000fe200000100ff */
[----:B------:R-:W-:Y:S01]  /*1270*/  FMUL.FTZ R6, R181, R6 ;  /* 0x00000006b5067220 */ /* 0x000fe20000410000 */
[----:B------:R-:W-:-:S04]  /*1280*/  FADD.FTZ R181, RZ, R4 ;  /* 0x00000004ffb57221 */ /* 0x000fc80000010000 */
[----:B------:R-:W-:Y:S01]  /*1290*/  FADD.FTZ R181, R181, R229 ;  /* 0x000000e5b5b57221 */ /* 0x000fe20000010000 */
[----:B---3--:R-:W-:Y:S01]  /*12a0*/  FMUL.FTZ R8, R182, R8 ;  /* 0x00000008b6087220 */ /* 0x008fe20000410000 */
[----:B------:R-:W-:Y:S02]  /*12b0*/  FFMA.FTZ R182, R230, R229, R11 ;  /* 0x000000e5e6b67223 */ /* 0x000fe4000001000b */
[----:B------:R-:W-:Y:S02]  /*12c0*/  FADD.FTZ R181, R181, R6 ;  /* 0x00000006b5b57221 */ /* 0x000fe40000010000 */
[----:B------:R-:W-:Y:S02]  /*12d0*/  FFMA.FTZ R182, R3, R6, R182 ;  /* 0x0000000603b67223 */ /* 0x000fe400000100b6 */
[----:B------:R-:W-:Y:S02]  /*12e0*/  FADD.FTZ R181, R181, R8 ;  /* 0x00000008b5b57221 */ /* 0x000fe40000010000 */
[----:B------:R-:W-:Y:S01]  /*12f0*/  FFMA.FTZ R182, R5, R8, R182 ;  /* 0x0000000805b67223 */ /* 0x000fe200000100b6 */
[----:B------:R-:W-:Y:S01]  /*1300*/  FMUL.FTZ R11, R233, R12 ;  /* 0x0000000ce90b7220 */ /* 0x000fe20000410000 */
[----:B------:R-:W-:Y:S01]  /*1310*/  FMUL.FTZ R12, R180, UR30 ;  /* 0x0000001eb40c7c20 */ /* 0x000fe20008410000 */
[----:B------:R-:W-:Y:S01]  /*1320*/  FADD.FTZ R181, R181, R9 ;  /* 0x00000009b5b57221 */ /* 0x000fe20000010000 */
[----:B------:R-:W-:-:S02]  /*1330*/  FFMA.FTZ R182, R7, R9, R182 ;  /* 0x0000000907b67223 */ /* 0x000fc400000100b6 */
[-C--:B------:R-:W-:Y:S01]  /*1340*/  FFMA.FTZ R66, R12, R13.reuse, R66 ;  /* 0x0000000d0c427223 */ /* 0x080fe20000010042 */
[----:B------:R-:W-:Y:S01]  /*1350*/  FMUL.FTZ R13, R252, R13 ;  /* 0x0000000dfc0d7220 */ /* 0x000fe20000410000 */
[----:B------:R-:W-:Y:S01]  /*1360*/  FADD.FTZ R181, R181, R11 ;  /* 0x0000000bb5b57221 */ /* 0x000fe20000010000 */
[----:B------:R-:W-:-:S03]  /*1370*/  FFMA.FTZ R182, R10, R11, R182 ;  /* 0x0000000b0ab67223 */ /* 0x000fc600000100b6 */
[----:B------:R-:W-:Y:S01]  /*1380*/  FADD.FTZ R181, R181, R13 ;  /* 0x0000000db5b57221 */ /* 0x000fe20000010000 */
[----:B------:R-:W-:-:S03]  /*1390*/  FFMA.FTZ R182, R12, R13, R182 ;  /* 0x0000000d0cb67223 */ /* 0x000fc600000100b6 */
[----:B------:R-:W-:Y:S01]  /*13a0*/  FADD.FTZ R232, R181, R15 ;  /* 0x0000000fb5e87221 */ /* 0x000fe20000010000 */
[----:B------:R-:W-:-:S07]  /*13b0*/  FFMA.FTZ R233, R14, R15, R182 ;  /* 0x0000000f0ee97223 */ /* 0x000fce00000100b6 */
.L_x_8164:
[----:B------:R-:W-:Y:S05]  /*13c0*/  BSYNC.RECONVERGENT B1 ;  /* 0x0000000000017941 */ /* 0x000fea0003800200 */
.L_x_8163:
        /* <DEDUP_REMOVED lines=18> */
[----:B--2---:R-:W-:Y:S02]  /*14f0*/  HADD2.F32 R184, -RZ, R16.H1_H1 ;  /* 0x30000010ffb87230 */ /* 0x004fe40000004100 */
[----:B------:R-:W-:Y:S02]  /*1500*/  HADD2.F32 R190, -RZ, R19.H0_H0 ;  /* 0x20000013ffbe7230 */ /* 0x000fe40000004100 */
[----:B------:R-:W-:Y:S02]  /*1510*/  HADD2.F32 R189, -RZ, R18.H0_H0 ;  /* 0x20000012ffbd7230 */ /* 0x000fe40000004100 */
[--C-:B---3--:R-:W-:Y:S02]  /*1520*/  HADD2.F32 R185, -RZ, R22.reuse.H0_H0 ;  /* 0x20000016ffb97230 */ /* 0x108fe40000004100 */
[----:B------:R-:W-:Y:S02]  /*1530*/  HADD2.F32 R183, -RZ, R22.H1_H1 ;  /* 0x30000016ffb77230 */ /* 0x000fe40000004100 */
[----:B------:R-:W-:Y:S01]  /*1540*/  FADD.FTZ R22, R184, -UR32 ;  /* 0x80000020b8167e21 */ /* 0x000fe20008010000 */
[----:B------:R-:W-:Y:S01]  /*1550*/  FADD.FTZ R184, R190, -UR32 ;  /* 0x80000020beb87e21 */ /* 0x000fe20008010000 */
[--C-:B0-----:R-:W-:Y:S01]  /*1560*/  HADD2.F32 R181, -RZ, R23.reuse.H0_H0 ;  /* 0x20000017ffb57230 */ /* 0x101fe20000004100 */
[----:B------:R-:W2:Y:S01]  /*1570*/  LDL R190, [R1+0x10] ;  /* 0x0000100001be7983 */ /* 0x000ea20000100800 */
[----:B------:R-:W-:-:S02]  /*1580*/  HADD2.F32 R180, -RZ, R23.H1_H1 ;  /* 0x30000017ffb47230 */ /* 0x000fc40000004100 */
[----:B------:R-:W-:Y:S02]  /*1590*/  FADD.FTZ R23, R189, -UR32 ;  /* 0x80000020bd177e21 */ /* 0x000fe40008010000 */
[----:B------:R-:W3:Y:S01]  /*15a0*/  LDL R189, [R1+0x14] ;  /* 0x0000140001bd7983 */ /* 0x000ee20000100800 */
[----:B------:R-:W-:Y:S02]  /*15b0*/  HADD2.F32 R182, -RZ, R16.H0_H0 ;  /* 0x20000010ffb67230 */ /* 0x000fe40000004100 */
[----:B------:R-:W-:Y:S02]  /*15c0*/  HADD2.F32 R16, -RZ, R17.H0_H0 ;  /* 0x20000011ff107230 */ /* 0x000fe40000004100 */
[----:B------:R-:W-:Y:S02]  /*15d0*/  HADD2.F32 R191, -RZ, R19.H1_H1 ;  /* 0x30000013ffbf7230 */ /* 0x000fe40000004100 */
[----:B------:R-:W-:Y:S02]  /*15e0*/  HADD2.F32 R17, -RZ, R17.H1_H1 ;  /* 0x30000011ff117230 */ /* 0x000fe40000004100 */
[----:B------:R-:W-:Y:S01]  /*15f0*/  FADD.FTZ R19, R16, -UR32 ;  /* 0x8000002010137e21 */ /* 0x000fe20008010000 */
[----:B------:R-:W-:-:S02]  /*1600*/  HADD2.F32 R188, -RZ, R21.H0_H0 ;  /* 0x20000015ffbc7230 */ /* 0x000fc40000004100 */
[----:B------:R-:W-:Y:S02]  /*1610*/  HADD2.F32 R186, -RZ, R21.H1_H1 ;  /* 0x30000015ffba7230 */ /* 0x000fe40000004100 */
[----:B------:R-:W-:Y:S01]  /*1620*/  FMUL.FTZ R19, R19, UR30 ;  /* 0x0000001e13137c20 */ /* 0x000fe20008410000 */
[----:B------:R-:W-:Y:S01]  /*1630*/  FADD.FTZ R21, R17, -UR32 ;  /* 0x8000002011157e21 */ /* 0x000fe20008010000 */
[----:B------:R-:W-:Y:S01]  /*1640*/  FMUL.FTZ R17, R22, UR30 ;  /* 0x0000001e16117c20 */ /* 0x000fe20008410000 */
[----:B------:R-:W-:Y:S01]  /*1650*/  FADD.FTZ R98, R98, R188 ;  /* 0x000000bc62627221 */ /* 0x000fe20000010000 */
[-C--:B------:R-:W-:Y:S01]  /*1660*/  FFMA.FTZ R70, R19, R188.reuse, R70 ;  /* 0x000000bc13467223 */ /* 0x080fe20000010046 */
[----:B------:R-:W-:Y:S01]  /*1670*/  FMUL.FTZ R22, R192, R188 ;  /* 0x000000bcc0167220 */ /* 0x000fe20000410000 */
[----:B------:R-:W-:Y:S02]  /*1680*/  FMUL.FTZ R188, R195, R186 ;  /* 0x000000bac3bc7220 */ /* 0x000fe40000410000 */
[----:B------:R-:W3:Y:S01]  /*1690*/  LDL R195, [R1+0xc] ;  /* 0x00000c0001c37983 */ /* 0x000ee20000100800 */
[----:B------:R-:W-:Y:S01]  /*16a0*/  FADD.FTZ R182, R182, -UR32 ;  /* 0x80000020b6b67e21 */ /* 0x000fe20008010000 */
[----:B------:R-:W-:-:S02]  /*16b0*/  HADD2.F32 R187, -RZ, R18.H1_H1 ;  /* 0x30000012ffbb7230 */ /* 0x000fc40000004100 */
[--C-:B------:R-:W-:Y:S02]  /*16c0*/  HADD2.F32 R18, -RZ, R20.reuse.H0_H0 ;  /* 0x20000014ff127230 */ /* 0x100fe40000004100 */
[----:B------:R-:W-:Y:S01]  /*16d0*/  FMUL.FTZ R16, R182, UR30 ;  /* 0x0000001eb6107c20 */ /* 0x000fe20008410000 */
[----:B------:R-:W-:Y:S02]  /*16e0*/  HADD2.F32 R20, -RZ, R20.H1_H1 ;  /* 0x30000014ff147230 */ /* 0x000fe40000004100 */
[----:B------:R-:W-:Y:S01]  /*16f0*/  FMUL.FTZ R21, R21, UR30 ;  /* 0x0000001e15157c20 */ /* 0x000fe20008410000 */
[----:B------:R-:W-:Y:S01]  /*1700*/  FMUL.FTZ R23, R23, UR30 ;  /* 0x0000001e17177c20 */ /* 0x000fe20008410000 */
[----:B------:R-:W-:Y:S01]  /*1710*/  FADD.FTZ R96, R96, R18 ;  /* 0x0000001260607221 */ /* 0x000fe20000010000 */
[----:B------:R-:W-:Y:S01]  /*1720*/  FFMA.FTZ R68, R16, R18, R68 ;  /* 0x0000001210447223 */ /* 0x000fe20000010044 */
[----:B------:R-:W-:Y:S01]  /*1730*/  FADD.FTZ R97, R97, R20 ;  /* 0x0000001461617221 */ /* 0x000fe20000010000 */
[----:B------:R-:W-:Y:S01]  /*1740*/  FFMA.FTZ R69, R17, R20, R69 ;  /* 0x0000001411457223 */ /* 0x000fe20000010045 */
[----:B------:R-:W-:Y:S01]  /*1750*/  FADD.FTZ R187, R187, -UR32 ;  /* 0x80000020bbbb7e21 */ /* 0x000fe20008010000 */
[----:B------:R-:W-:Y:S01]  /*1760*/  FADD.FTZ R99, R99, R186 ;  /* 0x000000ba63637221 */ /* 0x000fe20000010000 */
[----:B------:R-:W-:Y:S01]  /*1770*/  FFMA.FTZ R71, R21, R186, R71 ;  /* 0x000000ba15477223 */ /* 0x000fe20000010047 */
[----:B------:R-:W-:Y:S01]  /*1780*/  FADD.FTZ R100, R100, R185 ;  /* 0x000000b964647221 */ /* 0x000fe20000010000 */
[----:B------:R-:W-:Y:S01]  /*1790*/  FFMA.FTZ R72, R23, R185, R72 ;  /* 0x000000b917487223 */ /* 0x000fe20000010048 */
[----:B------:R-:W-:Y:S01]  /*17a0*/  FADD.FTZ R182, R191, -UR32 ;  /* 0x80000020bfb67e21 */ /* 0x000fe20008010000 */
[----:B------:R-:W-:Y:S01]  /*17b0*/  FADD.FTZ R101, R101, R183 ;  /* 0x000000b765657221 */ /* 0x000fe20000010000 */
[----:B----4-:R-:W-:Y:S01]  /*17c0*/  FMUL.FTZ R191, R194, R183 ;  /* 0x000000b7c2bf7220 */ /* 0x010fe20000410000 */
[----:B------:R-:W-:Y:S01]  /*17d0*/  FMUL.FTZ R192, R184, UR30 ;  /* 0x0000001eb8c07c20 */ /* 0x000fe20008410000 */
[----:B------:R-:W-:-:S03]  /*17e0*/  FADD.FTZ R102, R102, R181 ;  /* 0x000000b566667221 */ /* 0x000fc60000010000 */
[----:B------:R-:W-:Y:S01]  /*17f0*/  FFMA.FTZ R74, R192, R181, R74 ;  /* 0x000000b5c04a7223 */ /* 0x000fe2000001004a */
[----:B------:R-:W-:Y:S01]  /*1800*/  FMUL.FTZ R194, R182, UR30 ;  /* 0x0000001eb6c27c20 */ /* 0x000fe20008410000 */
[----:B------:R-:W-:Y:S01]  /*1810*/  FADD.FTZ R103, R103, R180 ;  /* 0x000000b467677221 */ /* 0x000fe20000010000 */
[----:B------:R-:W-:Y:S02]  /*1820*/  IADD3 R234, PT, PT, R234, 0x80, RZ ;  /* 0x00000080eaea7810 */ /* 0x000fe40007ffe0ff */
[----:B------:R-:W-:Y:S01]  /*1830*/  FFMA.FTZ R75, R194, R180, R75 ;  /* 0x000000b4c24b7223 */ /* 0x000fe2000001004b */
[----:B------:R-:W-:Y:S01]  /*1840*/  IADD3 R196, PT, PT, R196, 0x80, RZ ;  /* 0x00000080c4c47810 */ /* 0x000fe20007ffe0ff */
[----:B--2---:R-:W-:Y:S01]  /*1850*/  FMUL.FTZ R18, R190, R18 ;  /* 0x00000012be127220 */ /* 0x004fe20000410000 */
[----:B---3--:R-:W-:Y:S01]  /*1860*/  FMUL.FTZ R20, R189, R20 ;  /* 0x00000014bd147220 */ /* 0x008fe20000410000 */
[----:B------:R-:W-:Y:S02]  /*1870*/  FMUL.FTZ R189, R193, R185 ;  /* 0x000000b9c1bd7220 */ /* 0x000fe40000410000 */
        /* <DEDUP_REMOVED lines=20> */
.L_x_8166:
[----:B------:R-:W-:Y:S05]  /*19c0*/  BSYNC.RECONVERGENT B1 ;  /* 0x0000000000017941 */ /* 0x000fea0003800200 */
.L_x_8165:
        /* <DEDUP_REMOVED lines=18> */
[----:B------:R-:W-:-:S02]  /*1af0*/  HADD2.F32 R206, -RZ, R182.H1_H1 ;  /* 0x300000b6ffce7230 */ /* 0x000fc40000004100 */
[----:B------:R-:W-:Y:S01]  /*1b00*/  FADD.FTZ R182, R197, -UR32 ;  /* 0x80000020c5b67e21 */ /* 0x000fe20008010000 */
[--C-:B0-----:R-:W-:Y:S02]  /*1b10*/  HADD2.F32 R198, -RZ, R181.reuse.H0_H0 ;  /* 0x200000b5ffc67230 */ /* 0x101fe40000004100 */
[----:B------:R-:W-:Y:S01]  /*1b20*/  FADD.FTZ R204, R200, -UR32 ;  /* 0x80000020c8cc7e21 */ /* 0x000fe20008010000 */
[----:B------:R-:W-:Y:S02]  /*1b30*/  HADD2.F32 R202, -RZ, R181.H1_H1 ;  /* 0x300000b5ffca7230 */ /* 0x000fe40000004100 */
[----:B------:R-:W-:Y:S01]  /*1b40*/  FMUL.FTZ R197, R182, UR30 ;  /* 0x0000001eb6c57c20 */ /* 0x000fe20008410000 */
[----:B---3--:R-:W-:Y:S02]  /*1b50*/  HADD2.F32 R199, -RZ, R184.H0_H0 ;  /* 0x200000b8ffc77230 */ /* 0x008fe40000004100 */
[--C-:B------:R-:W-:Y:S02]  /*1b60*/  HADD2.F32 R181, -RZ, R187.reuse.H0_H0 ;  /* 0x200000bbffb57230 */ /* 0x100fe40000004100 */
[----:B------:R-:W-:-:S02]  /*1b70*/  HADD2.F32 R180, -RZ, R187.H1_H1 ;  /* 0x300000bbffb47230 */ /* 0x000fc40000004100 */
[----:B------:R-:W-:Y:S01]  /*1b80*/  FADD.FTZ R187, R207, -UR32 ;  /* 0x80000020cfbb7e21 */ /* 0x000fe20008010000 */
[--C-:B------:R-:W-:Y:S02]  /*1b90*/  HADD2.F32 R203, -RZ, R185.reuse.H0_H0 ;  /* 0x200000b9ffcb7230 */ /* 0x100fe40000004100 */
[----:B------:R-:W-:Y:S01]  /*1ba0*/  FADD.FTZ R200, R198, -UR32 ;  /* 0x80000020c6c87e21 */ /* 0x000fe20008010000 */
[----:B------:R-:W-:Y:S02]  /*1bb0*/  HADD2.F32 R205, -RZ, R185.H1_H1 ;  /* 0x300000b9ffcd7230 */ /* 0x000fe40000004100 */
[----:B------:R-:W-:Y:S01]  /*1bc0*/  FMUL.FTZ R198, R204, UR30 ;  /* 0x0000001eccc67c20 */ /* 0x000fe20008410000 */
[----:B------:R-:W-:Y:S02]  /*1bd0*/  HADD2.F32 R201, -RZ, R184.H1_H1 ;  /* 0x300000b8ffc97230 */ /* 0x000fe40000004100 */
[----:B------:R-:W-:Y:S01]  /*1be0*/  FADD.FTZ R104, R104, R199 ;  /* 0x000000c768687221 */ /* 0x000fe20000010000 */
[----:B------:R-:W-:-:S02]  /*1bf0*/  HADD2.F32 R185, -RZ, R186.H0_H0 ;  /* 0x200000baffb97230 */ /* 0x000fc40000004100 */
[-C--:B------:R-:W-:Y:S01]  /*1c00*/  FFMA.FTZ R76, R197, R199.reuse, R76 ;  /* 0x000000c7c54c7223 */ /* 0x080fe2000001004c */
[----:B------:R-:W-:Y:S01]  /*1c10*/  FMUL.FTZ R204, R187, UR30 ;  /* 0x0000001ebbcc7c20 */ /* 0x000fe20008410000 */
[--C-:B------:R-:W-:Y:S02]  /*1c20*/  HADD2.F32 R208, -RZ, R183.reuse.H0_H0 ;  /* 0x200000b7ffd07230 */ /* 0x100fe40000004100 */
[----:B-----5:R-:W-:Y:S01]  /*1c30*/  FMUL.FTZ R199, R248, R199 ;  /* 0x000000c7f8c77220 */ /* 0x020fe20000410000 */
[----:B------:R-:W-:Y:S02]  /*1c40*/  HADD2.F32 R209, -RZ, R183.H1_H1 ;  /* 0x300000b7ffd17230 */ /* 0x000fe40000004100 */
[----:B------:R-:W-:Y:S02]  /*1c50*/  HADD2.F32 R183, -RZ, R186.H1_H1 ;  /* 0x300000baffb77230 */ /* 0x000fe40000004100 */
[----:B------:R-:W-:Y:S01]  /*1c60*/  FADD.FTZ R186, R206, -UR32 ;  /* 0x80000020ceba7e21 */ /* 0x000fe20008010000 */
[----:B------:R-:W-:Y:S01]  /*1c70*/  FADD.FTZ R202, R202, -UR32 ;  /* 0x80000020caca7e21 */ /* 0x000fe20008010000 */
[----:B------:R-:W-:Y:S01]  /*1c80*/  FADD.FTZ R105, R105, R201 ;  /* 0x000000c969697221 */ /* 0x000fe20000010000 */
[----:B------:R-:W-:Y:S01]  /*1c90*/  FMUL.FTZ R200, R200, UR30 ;  /* 0x0000001ec8c87c20 */ /* 0x000fe20008410000 */
        /* <DEDUP_REMOVED lines=8> */
[----:B------:R-:W-:Y:S01]  /*1d20*/  FMUL.FTZ R202, R202, UR30 ;  /* 0x0000001ecaca7c20 */ /* 0x000fe20008410000 */
[-C--:B------:R-:W-:Y:S01]  /*1d30*/  FFMA.FTZ R78, R200, R203.reuse, R78 ;  /* 0x000000cbc84e7223 */ /* 0x080fe2000001004e */
[----:B------:R-:W-:Y:S01]  /*1d40*/  FMUL.FTZ R207, R186, UR30 ;  /* 0x0000001ebacf7c20 */ /* 0x000fe20008410000 */
[----:B------:R-:W-:Y:S01]  /*1d50*/  FMUL.FTZ R203, R250, R203 ;  /* 0x000000cbfacb7220 */ /* 0x000fe20000410000 */
[----:B------:R-:W-:Y:S01]  /*1d60*/  FADD.FTZ R185, R185, R201 ;  /* 0x000000c9b9b97221 */ /* 0x000fe20000010000 */
[----:B------:R-:W-:Y:S01]  /*1d70*/  FFMA.FTZ R187, R198, R201, R187 ;  /* 0x000000c9c6bb7223 */ /* 0x000fe200000100bb */
[----:B------:R-:W-:Y:S01]  /*1d80*/  FADD.FTZ R184, R208, -UR32 ;  /* 0x80000020d0b87e21 */ /* 0x000fe20008010000 */
        /* <DEDUP_REMOVED lines=27> */
.L_x_8168:
[----:B------:R-:W-:Y:S05]  /*1f40*/  BSYNC.RECONVERGENT B1 ;  /* 0x0000000000017941 */ /* 0x000fea0003800200 */
.L_x_8167:
        /* <DEDUP_REMOVED lines=13> */
[--C-:B------:R-:W-:Y:S02]  /*2020*/  HADD2.F32 R220, -RZ, R181.reuse.H1_H1 ;  /* 0x300000b5ffdc7230 */ /* 0x100fe40000004100 */
[----:B------:R-:W-:Y:S02]  /*2030*/  HADD2.F32 R216, -RZ, R180.H1_H1 ;  /* 0x300000b4ffd87230 */ /* 0x000fe40000004100 */
[----:B------:R-:W-:Y:S01]  /*2040*/  FADD.FTZ R213, R213, -UR32 ;  /* 0x80000020d5d57e21 */ /* 0x000fe20008010000 */
[----:B------:R-:W-:Y:S02]  /*2050*/  HADD2.F32 R218, -RZ, R182.H0_H0 ;  /* 0x200000b6ffda7230 */ /* 0x000fe40000004100 */
[----:B------:R-:W-:Y:S01]  /*2060*/  FADD.FTZ R220, R220, -UR32 ;  /* 0x80000020dcdc7e21 */ /* 0x000fe20008010000 */
[----:B0-----:R-:W-:-:S02]  /*2070*/  HADD2.F32 R214, -RZ, R181.H0_H0 ;  /* 0x200000b5ffd67230 */ /* 0x001fc40000004100 */
[----:B------:R-:W-:Y:S01]  /*2080*/  FADD.FTZ R221, R216, -UR32 ;  /* 0x80000020d8dd7e21 */ /* 0x000fe20008010000 */
[----:B---3--:R-:W-:Y:S02]  /*2090*/  HADD2.F32 R215, -RZ, R184.H0_H0 ;  /* 0x200000b8ffd77230 */ /* 0x008fe40000004100 */
[----:B------:R-:W-:Y:S01]  /*20a0*/  FMUL.FTZ R213, R213, UR30 ;  /* 0x0000001ed5d57c20 */ /* 0x000fe20008410000 */
[--C-:B------:R-:W-:Y:S02]  /*20b0*/  HADD2.F32 R181, -RZ, R187.reuse.H0_H0 ;  /* 0x200000bbffb57230 */ /* 0x100fe40000004100 */
[----:B------:R-:W-:Y:S02]  /*20c0*/  HADD2.F32 R180, -RZ, R187.H1_H1 ;  /* 0x300000bbffb47230 */ /* 0x000fe40000004100 */
[----:B------:R-:W-:Y:S01]  /*20d0*/  FADD.FTZ R187, R218, -UR32 ;  /* 0x80000020dabb7e21 */ /* 0x000fe20008010000 */
[----:B------:R-:W-:Y:S02]  /*20e0*/  HADD2.F32 R222, -RZ, R183.H0_H0 ;  /* 0x200000b7ffde7230 */ /* 0x000fe40000004100 */
[----:B------:R-:W-:Y:S01]  /*20f0*/  FADD.FTZ R216, R214, -UR32 ;  /* 0x80000020d6d87e21 */ /* 0x000fe20008010000 */
[----:B------:R-:W-:-:S02]  /*2100*/  HADD2.F32 R219, -RZ, R185.H0_H0 ;  /* 0x200000b9ffdb7230 */ /* 0x000fc40000004100 */
[----:B------:R-:W-:Y:S01]  /*2110*/  FMUL.FTZ R218, R220, UR30 ;  /* 0x0000001edcda7c20 */ /* 0x000fe20008410000 */
[----:B------:R-:W-:Y:S02]  /*2120*/  HADD2.F32 R196, -RZ, R185.H1_H1 ;  /* 0x300000b9ffc47230 */ /* 0x000fe40000004100 */
[----:B------:R-:W-:Y:S01]  /*2130*/  FADD.FTZ R172, R172, R215 ;  /* 0x000000d7acac7221 */ /* 0x000fe20000010000 */
[----:B------:R-:W-:Y:S02]  /*2140*/  HADD2.F32 R182, -RZ, R182.H1_H1 ;  /* 0x300000b6ffb67230 */ /* 0x000fe40000004100 */
[----:B------:R-:W-:Y:S01]  /*2150*/  FMUL.FTZ R214, R221, UR30 ;  /* 0x0000001eddd67c20 */ /* 0x000fe20008410000 */
[----:B------:R-:W-:Y:S02]  /*2160*/  HADD2.F32 R217, -RZ, R184.H1_H1 ;  /* 0x300000b8ffd97230 */ /* 0x000fe40000004100 */
[----:B------:R-:W-:Y:S01]  /*2170*/  FFMA.FTZ R160, R213, R215, R160 ;  /* 0x000000d7d5a07223 */ /* 0x000fe200000100a0 */
[----:B------:R-:W-:-:S02]  /*2180*/  HADD2.F32 R185, -RZ, R186.H0_H0 ;  /* 0x200000baffb97230 */ /* 0x000fc40000004100 */
[----:B------:R-:W-:Y:S01]  /*2190*/  FMUL.FTZ R220, R187, UR30 ;  /* 0x0000001ebbdc7c20 */ /* 0x000fe20008410000 */
[----:B-----5:R-:W-:Y:S01]  /*21a0*/  FMUL.FTZ R215, R240, R215 ;  /* 0x000000d7f0d77220 */ /* 0x020fe20000410000 */
[----:B------:R-:W-:Y:S02]  /*21b0*/  HADD2.F32 R223, -RZ, R183.H1_H1 ;  /* 0x300000b7ffdf7230 */ /* 0x000fe40000004100 */
[----:B------:R-:W-:Y:S01]  /*21c0*/  FADD.FTZ R184, R222, -UR32 ;  /* 0x80000020deb87e21 */ /* 0x000fe20008010000 */
[----:B------:R-:W-:Y:S02]  /*21d0*/  HADD2.F32 R183, -RZ, R186.H1_H1 ;  /* 0x300000baffb77230 */ /* 0x000fe40000004100 */
        /* <DEDUP_REMOVED lines=11> */
[----:B------:R-:W-:Y:S01]  /*2290*/  FADD.FTZ R174, R174, R219 ;  /* 0x000000dbaeae7221 */ /* 0x000fe20000010000 */
        /* <DEDUP_REMOVED lines=32> */
.L_x_8162:
        /* <DEDUP_REMOVED lines=29> */
.L_x_8169:
[----:B----4-:R-:W-:Y:S05]  /*2670*/  BSYNC.RECONVERGENT B0 ;  /* 0x0000000000007941 */ /* 0x010fea0003800200 */
.L_x_8161:
        /* <DEDUP_REMOVED lines=31> */
.L_x_8171:
[----:B------:R-:W-:Y:S05]  /*2870*/  BSYNC.RECONVERGENT B0 ;  /* 0x0000000000007941 */ /* 0x000fea0003800200 */
.L_x_8170:
        /* <DEDUP_REMOVED lines=43> */
.L_x_8174:
[----:B------:R-:W-:Y:S05]  /*2b30*/  BRA.U UP0, `(.L_x_8175) ;  /* 0x0000000d00487547 */ /* 0x000fea000b800000 */
[----:B------:R-:W-:-:S04]  /*2b40*/  UISETP.NE.U32.AND UP0, UPT, UR4, URZ, UPT ;  /* 0x000000ff0400728c */ /* 0x000fc8000bf05070 */
[----:B------:R-:W-:-:S09]  /*2b50*/  UISETP.NE.AND.EX UP0, UPT, UR5, URZ, UPT, UP0 ;  /* 0x000000ff0500728c */ /* 0x000fd2000bf05300 */
[----:B------:R-:W-:Y:S05]  /*2b60*/  BRA.U UP0, `(.L_x_8176) ;  /* 0x0000000500a47547 */ /* 0x000fea000b800000 */
[----:B------:R-:W-:Y:S05]  /*2b70*/  BRA.U !UP3, `(.L_x_8177) ;  /* 0x000000010b307547 */ /* 0x000fea000b800000 */
[----:B------:R-:W-:Y:S01]  /*2b80*/  MOV R180, UR8 ;  /* 0x0000000800b47c02 */ /* 0x000fe20008000f00 */
[----:B-----5:R-:W-:Y:S01]  /*2b90*/  HADD2.F32 R181, -RZ, R176.H0_H0 ;  /* 0x200000b0ffb57230 */ /* 0x020fe20000004100 */
[----:B------:R-:W-:-:S03]  /*2ba0*/  ISETP.LT.AND P0, PT, RZ, UR31, PT ;  /* 0x0000001fff007c0c */ /* 0x000fc6000bf01270 */
[----:B------:R-:W-:-:S04]  /*2bb0*/  FFMA.FTZ R180, R0, R180, UR9 ;  /* 0x0000000900b47e23 */ /* 0x000fc800080100b4 */
[----:B------:R-:W-:-:S04]  /*2bc0*/  FADD.FTZ R180, R4, -R180 ;  /* 0x800000b404b47221 */ /* 0x000fc80000010000 */
[----:B------:R-:W-:-:S05]  /*2bd0*/  FMUL.FTZ R180, R180, UR30 ;  /* 0x0000001eb4b47c20 */ /* 0x000fca0008410000 */
[----:B------:R-:W-:-:S05]  /*2be0*/  FSEL R180, R180, RZ, P0 ;  /* 0x000000ffb4b47208 */ /* 0x000fca0000000000 */
[----:B------:R-:W-:-:S04]  /*2bf0*/  FMUL.FTZ R180, R180, UR29 ;  /* 0x0000001db4b47c20 */ /* 0x000fc80008410000 */
[----:B------:R-:W-:Y:S01]  /*2c00*/  FFMA.FTZ R116, R180, R181, R116 ;  /* 0x000000b5b4747223 */ /* 0x000fe20000010074 */
[----:B------:R-:W-:-:S05]  /*2c10*/  FMUL.FTZ R180, R28, R180 ;  /* 0x000000b41cb47220 */ /* 0x000fca0000410000 */
[----:B------:R-:W-:-:S04]  /*2c20*/  F2FP.F16.F32.PACK_AB R180, RZ, R180 ;  /* 0x000000b4ffb4723e */ /* 0x000fc800000000ff */
[----:B------:R-:W-:-:S07]  /*2c30*/  PRMT R168, R180, 0x7610, R168 ;  /* 0x00007610b4a87816 */ /* 0x000fce00000000a8 */
.L_x_8177:
[----:B------:R-:W-:Y:S05]  /*2c40*/  BRA.U !UP3, `(.L_x_8178) ;  /* 0x000000010b307547 */ /* 0x000fea000b800000 */
[----:B------:R-:W-:Y:S01]  /*2c50*/  MOV R180, UR8 ;  /* 0x0000000800b47c02 */ /* 0x000fe20008000f00 */
[----:B-----5:R-:W-:Y:S01]  /*2c60*/  HADD2.F32 R181, -RZ, R176.H1_H1 ;  /* 0x300000b0ffb57230 */ /* 0x020fe20000004100 */
        /* <DEDUP_REMOVED lines=10> */
.L_x_8178:
        /* <DEDUP_REMOVED lines=13> */
.L_x_8179:
        /* <DEDUP_REMOVED lines=13> */
.L_x_8180:
        /* <DEDUP_REMOVED lines=13> */
.L_x_8181:
        /* <DEDUP_REMOVED lines=13> */
.L_x_8182:
        /* <DEDUP_REMOVED lines=13> */
.L_x_8183:
        /* <DEDUP_REMOVED lines=12> */
[----:B------:R-:W-:Y:S01]  /*31e0*/  PRMT R171, R171, 0x5410, R180 ;  /* 0x00005410abab7816 */ /* 0x000fe200000000b4 */
[----:B------:R-:W-:Y:S06]  /*31f0*/  BRA `(.L_x_8184) ;  /* 0x0000001000c47947 */ /* 0x000fec0003800000 */
.L_x_8176:
        /* <DEDUP_REMOVED lines=12> */
[----:B-----5:R-:W-:Y:S02]  /*32c0*/  HADD2.F32 R85, -RZ, R176.H0_H0 ;  /* 0x200000b0ff557230 */ /* 0x020fe40000004100 */
[----:B------:R-:W-:-:S04]  /*32d0*/  FMUL.FTZ R86, R87, UR29 ;  /* 0x0000001d57567c20 */ /* 0x000fc80008410000 */
[-C--:B------:R-:W-:Y:S01]  /*32e0*/  FFMA.FTZ R116, R85, R86.reuse, R116 ;  /* 0x0000005655747223 */ /* 0x080fe20000010074 */
[----:B------:R-:W-:-:S05]  /*32f0*/  FMUL.FTZ R85, R28, R86 ;  /* 0x000000561c557220 */ /* 0x000fca0000410000 */
[----:B------:R-:W-:-:S04]  /*3300*/  F2FP.F16.F32.PACK_AB R85, RZ, R85 ;  /* 0x00000055ff55723e */ /* 0x000fc800000000ff */
[----:B------:R-:W-:-:S07]  /*3310*/  PRMT R168, R85, 0x7610, R168 ;  /* 0x0000761055a87816 */ /* 0x000fce00000000a8 */
.L_x_8185:
[----:B------:R-:W-:Y:S05]  /*3320*/  BRA.U !UP3, `(.L_x_8186) ;  /* 0x000000010b187547 */ /* 0x000fea000b800000 */
[----:B-----5:R-:W-:Y:S02]  /*3330*/  HADD2.F32 R85, -RZ, R176.H1_H1 ;  /* 0x300000b0ff557230 */ /* 0x020fe40000004100 */
[----:B------:R-:W-:-:S04]  /*3340*/  FMUL.FTZ R86, R84, UR29 ;  /* 0x0000001d54567c20 */ /* 0x000fc80008410000 */
[-C--:B------:R-:W-:Y:S01]  /*3350*/  FFMA.FTZ R117, R85, R86.reuse, R117 ;  /* 0x0000005655757223 */ /* 0x080fe20000010075 */
[----:B------:R-:W-:-:S05]  /*3360*/  FMUL.FTZ R85, R29, R86 ;  /* 0x000000561d557220 */ /* 0x000fca0000410000 */
[----:B------:R-:W-:-:S04]  /*3370*/  F2FP.F16.F32.PACK_AB R85, RZ, R85 ;  /* 0x00000055ff55723e */ /* 0x000fc800000000ff */
[----:B------:R-:W-:-:S07]  /*3380*/  PRMT R168, R168, 0x5410, R85 ;  /* 0x00005410a8a87816 */ /* 0x000fce0000000055 */
.L_x_8186:
[----:B------:R-:W-:-:S05]  /*3390*/  MOV R85, UR8 ;  /* 0x0000000800557c02 */ /* 0x000fca0008000f00 */
[----:B------:R-:W-:-:S04]  /*33a0*/  FFMA.FTZ R85, R3, R85, UR9 ;  /* 0x0000000903557e23 */ /* 0x000fc80008010055 */
[----:B------:R-:W-:-:S04]  /*33b0*/  FADD.FTZ R85, R6, -R85 ;  /* 0x8000005506557221 */ /* 0x000fc80000010000 */
[----:B------:R-:W-:-:S05]  /*33c0*/  FMUL.FTZ R85, R85, UR30 ;  /* 0x0000001e55557c20 */ /* 0x000fca0008410000 */
        /* <DEDUP_REMOVED lines=8> */
.L_x_8187:
[----:B------:R-:W-:-:S05]  /*3450*/  MOV R86, UR8 ;  /* 0x0000000800567c02 */ /* 0x000fca0008000f00 */
[----:B------:R-:W-:-:S04]  /*3460*/  FFMA.FTZ R86, R5, R86, UR9 ;  /* 0x0000000905567e23 */ /* 0x000fc80008010056 */
[----:B------:R-:W-:-:S04]  /*3470*/  FADD.FTZ R86, R8, -R86 ;  /* 0x8000005608567221 */ /* 0x000fc80000010000 */
[----:B------:R-:W-:-:S05]  /*3480*/  FMUL.FTZ R86, R86, UR30 ;  /* 0x0000001e56567c20 */ /* 0x000fca0008410000 */
[----:B------:R-:W-:Y:S01]  /*3490*/  FSEL R180, R86, RZ, P0 ;  /* 0x000000ff56b47208 */ /* 0x000fe20000000000 */
[----:B------:R-:W-:Y:S06]  /*34a0*/  BRA.U !UP3, `(.L_x_8188) ;  /* 0x000000010b187547 */ /* 0x000fec000b800000 */
[----:B-----5:R-:W-:Y:S02]  /*34b0*/  HADD2.F32 R86, -RZ, R177.H1_H1 ;  /* 0x300000b1ff567230 */ /* 0x020fe40000004100 */
[----:B------:R-:W-:-:S04]  /*34c0*/  FMUL.FTZ R181, R180, UR29 ;  /* 0x0000001db4b57c20 */ /* 0x000fc80008410000 */
[-C--:B------:R-:W-:Y:S01]  /*34d0*/  FFMA.FTZ R119, R86, R181.reuse, R119 ;  /* 0x000000b556777223 */ /* 0x080fe20000010077 */
[----:B------:R-:W-:-:S05]  /*34e0*/  FMUL.FTZ R86, R31, R181 ;  /* 0x000000b51f567220 */ /* 0x000fca0000410000 */
[----:B------:R-:W-:-:S04]  /*34f0*/  F2FP.F16.F32.PACK_AB R86, RZ, R86 ;  /* 0x00000056ff56723e */ /* 0x000fc800000000ff */
[----:B------:R-:W-:-:S07]  /*3500*/  PRMT R169, R169, 0x5410, R86 ;  /* 0x00005410a9a97816 */ /* 0x000fce0000000056 */
.L_x_8188:
        /* <DEDUP_REMOVED lines=12> */
.L_x_8189:
        /* <DEDUP_REMOVED lines=12> */
.L_x_8190:
[----:B------:R-:W-:Y:S02]  /*3690*/  F2FP.F16.F32.PACK_AB R85, R180, R85 ;  /* 0x00000055b455723e */ /* 0x000fe400000000ff */
[----:B------:R-:W-:Y:S02]  /*36a0*/  F2FP.F16.F32.PACK_AB R84, R84, R87 ;  /* 0x000000575454723e */ /* 0x000fe400000000ff */
[----:B------:R-:W-:Y:S02]  /*36b0*/  MOV R180, UR8 ;  /* 0x0000000800b47c02 */ /* 0x000fe40008000f00 */
[----:B------:R-:W-:Y:S02]  /*36c0*/  MOV R87, UR8 ;  /* 0x0000000800577c02 */ /* 0x000fe40008000f00 */
[----:B------:R-:W-:Y:S01]  /*36d0*/  F2FP.F16.F32.PACK_AB R86, R181, R86 ;  /* 0x00000056b556723e */ /* 0x000fe200000000ff */
        /* <DEDUP_REMOVED lines=15> */
.L_x_8191:
[----:B------:R-:W-:Y:S01]  /*37d0*/  F2FP.F16.F32.PACK_AB R87, R180, R87 ;  /* 0x00000057b457723e */ /* 0x000fe200000000ff */
[----:B------:R-:W-:Y:S06]  /*37e0*/  BRA.U !UP3, `(.L_x_8184) ;  /* 0x0000000d0b487547 */ /* 0x000fec000b800000 */
[----:B-----5:R-:W-:Y:S02]  /*37f0*/  HADD2.F32 R181, -RZ, R179.H1_H1 ;  /* 0x300000b3ffb57230 */ /* 0x020fe40000004100 */
[----:B------:R-:W-:-:S04]  /*3800*/  FMUL.FTZ R180, R180, UR29 ;  /* 0x0000001db4b47c20 */ /* 0x000fc80008410000 */
[-C--:B------:R-:W-:Y:S01]  /*3810*/  FFMA.FTZ R123, R181, R180.reuse, R123 ;  /* 0x000000b4b57b7223 */ /* 0x080fe2000001007b */
[----:B------:R-:W-:-:S05]  /*3820*/  FMUL.FTZ R180, R35, R180 ;  /* 0x000000b423b47220 */ /* 0x000fca0000410000 */
[----:B------:R-:W-:-:S04]  /*3830*/  F2FP.F16.F32.PACK_AB R180, RZ, R180 ;  /* 0x000000b4ffb4723e */ /* 0x000fc800000000ff */
[----:B------:R-:W-:Y:S01]  /*3840*/  PRMT R171, R171, 0x5410, R180 ;  /* 0x00005410abab7816 */ /* 0x000fe200000000b4 */
[----:B------:R-:W-:Y:S06]  /*3850*/  BRA `(.L_x_8184) ;  /* 0x0000000c002c7947 */ /* 0x000fec0003800000 */
.L_x_8175:
[----:B------:R-:W-:-:S04]  /*3860*/  UISETP.NE.U32.AND UP0, UPT, UR4, URZ, UPT ;  /* 0x000000ff0400728c */ /* 0x000fc8000bf05070 */
[----:B------:R-:W-:-:S09]  /*3870*/  UISETP.NE.AND.EX UP0, UPT, UR5, URZ, UPT, UP0 ;  /* 0x000000ff0500728c */ /* 0x000fd2000bf05300 */
[----:B------:R-:W-:Y:S05]  /*3880*/  BRA.U UP0, `(.L_x_8192) ;  /* 0x0000000500887547 */ /* 0x000fea000b800000 */
[----:B------:R-:W-:Y:S01]  /*3890*/  ISETP.LT.AND P0, PT, RZ, UR31, PT ;  /* 0x0000001fff007c0c */ /* 0x000fe2000bf01270 */
[----:B------:R-:W-:-:S12]  /*38a0*/  BRA.U !UP3, `(.L_x_8193) ;  /* 0x000000010b2c7547 */ /* 0x000fd8000b800000 */
[----:B------:R-:W-:Y:S01]  /*38b0*/  MOV R180, UR8 ;  /* 0x0000000800b47c02 */ /* 0x000fe20008000f00 */
[----:B-----5:R-:W-:-:S04]  /*38c0*/  HADD2.F32 R181, -RZ, R148.H0_H0 ;  /* 0x20000094ffb57230 */ /* 0x020fc80000004100 */
[----:B------:R-:W-:-:S04]  /*38d0*/  @P0 FFMA.FTZ R180, R0, R180, UR9 ;  /* 0x0000000900b40e23 */ /* 0x000fc800080100b4 */
[----:B------:R-:W-:-:S04]  /*38e0*/  @P0 FADD.FTZ R180, R4, -R180 ;  /* 0x800000b404b40221 */ /* 0x000fc80000010000 */
[----:B------:R-:W-:Y:S01]  /*38f0*/  @P0 FFMA.FTZ R181, R180, UR30, R181 ;  /* 0x0000001eb4b50c23 */ /* 0x000fe200080100b5 */
[----:B------:R-:W-:-:S03]  /*3900*/  HADD2.F32 R180, -RZ, R176.H0_H0 ;  /* 0x200000b0ffb47230 */ /* 0x000fc60000004100 */
[----:B------:R-:W-:-:S04]  /*3910*/  FMUL.FTZ R181, R181, UR29 ;  /* 0x0000001db5b57c20 */ /* 0x000fc80008410000 */
[-C--:B------:R-:W-:Y:S01]  /*3920*/  FFMA.FTZ R116, R180, R181.reuse, R116 ;  /* 0x000000b5b4747223 */ /* 0x080fe20000010074 */
[----:B------:R-:W-:-:S05]  /*3930*/  FMUL.FTZ R180, R28, R181 ;  /* 0x000000b51cb47220 */ /* 0x000fca0000410000 */
[----:B------:R-:W-:-:S04]  /*3940*/  F2FP.F16.F32.PACK_AB R180, RZ, R180 ;  /* 0x000000b4ffb4723e */ /* 0x000fc800000000ff */
[----:B------:R-:W-:-:S07]  /*3950*/  PRMT R168, R180, 0x7610, R168 ;  /* 0x00007610b4a87816 */ /* 0x000fce00000000a8 */
.L_x_8193:
[----:B------:R-:W-:Y:S05]  /*3960*/  BRA.U !UP3, `(.L_x_8194) ;  /* 0x000000010b2c7547 */ /* 0x000fea000b800000 */
[----:B------:R-:W-:Y:S01]  /*3970*/  MOV R180, UR8 ;  /* 0x0000000800b47c02 */ /* 0x000fe20008000f00 */
[----:B-----5:R-:W-:-:S04]  /*3980*/  HADD2.F32 R181, -RZ, R148.H1_H1 ;  /* 0x30000094ffb57230 */ /* 0x020fc80000004100 */
[----:B------:R-:W-:-:S04]  /*3990*/  @P0 FFMA.FTZ R180, R230, R180, UR9 ;  /* 0x00000009e6b40e23 */ /* 0x000fc800080100b4 */
[----:B------:R-:W-:-:S04]  /*39a0*/  @P0 FADD.FTZ R180, R229, -R180 ;  /* 0x800000b4e5b40221 */ /* 0x000fc80000010000 */
[----:B------:R-:W-:Y:S01]  /*39b0*/  @P0 FFMA.FTZ R181, R180, UR30, R181 ;  /* 0x0000001eb4b50c23 */ /* 0x000fe200080100b5 */
[----:B------:R-:W-:-:S03]  /*39c0*/  HADD2.F32 R180, -RZ, R176.H1_H1 ;  /* 0x300000b0ffb47230 */ /* 0x000fc60000004100 */
[----:B------:R-:W-:-:S04]  /*39d0*/  FMUL.FTZ R181, R181, UR29 ;  /* 0x0000001db5b57c20 */ /* 0x000fc80008410000 */
[-C--:B------:R-:W-:Y:S01]  /*39e0*/  FFMA.FTZ R117, R180, R181.reuse, R117 ;  /* 0x000000b5b4757223 */ /* 0x080fe20000010075 */
[----:B------:R-:W-:-:S05]  /*39f0*/  FMUL.FTZ R180, R29, R181 ;  /* 0x000000b51db47220 */ /* 0x000fca0000410000 */
[----:B------:R-:W-:-:S04]  /*3a00*/  F2FP.F16.F32.PACK_AB R180, RZ, R180 ;  /* 0x000000b4ffb4723e */ /* 0x000fc800000000ff */
[----:B------:R-:W-:-:S07]  /*3a10*/  PRMT R168, R168, 0x5410, R180 ;  /* 0x00005410a8a87816 */ /* 0x000fce00000000b4 */
.L_x_8194:
[----:B------:R-:W-:Y:S05]  /*3a20*/  BRA.U !UP3, `(.L_x_8195) ;  /* 0x000000010b2c7547 */ /* 0x000fea000b800000 */
        /* <DEDUP_REMOVED lines=11> */
.L_x_8195:
        /* <DEDUP_REMOVED lines=12> */
.L_x_8196:
        /* <DEDUP_REMOVED lines=12> */
.L_x_8197:
        /* <DEDUP_REMOVED lines=12> */
.L_x_8198:
        /* <DEDUP_REMOVED lines=12> */
.L_x_8199:
        /* <DEDUP_REMOVED lines=11> */
[----:B------:R-:W-:Y:S01]  /*3e90*/  PRMT R171, R171, 0x5410, R180 ;  /* 0x00005410abab7816 */ /* 0x000fe200000000b4 */
[----:B------:R-:W-:Y:S06]  /*3ea0*/  BRA `(.L_x_8184) ;  /* 0x0000000400987947 */ /* 0x000fec0003800000 */
.L_x_8192:
[----:B------:R-:W-:Y:S01]  /*3eb0*/  ISETP.LT.AND P0, PT, RZ, UR31, PT ;  /* 0x0000001fff007c0c */ /* 0x000fe2000bf01270 */
[----:B-----5:R-:W-:Y:S01]  /*3ec0*/  HADD2.F32 R180, -RZ, R148.H0_H0 ;  /* 0x20000094ffb47230 */ /* 0x020fe20000004100 */
[----:B------:R-:W-:Y:S02]  /*3ed0*/  MOV R84, UR8 ;  /* 0x0000000800547c02 */ /* 0x000fe40008000f00 */
[----:B------:R-:W-:Y:S02]  /*3ee0*/  PLOP3.LUT P3, PT, PT, PT, UP2, 0x80, 0x8 ;  /* 0x000000000008781c */ /* 0x000fe40003f6f028 */
[----:B------:R-:W-:Y:S02]  /*3ef0*/  MOV R87, UR8 ;  /* 0x0000000800577c02 */ /* 0x000fe40008000f00 */
[----:B------:R-:W-:-:S05]  /*3f00*/  MOV R86, UR8 ;  /* 0x0000000800567c02 */ /* 0x000fca0008000f00 */
[----:B------:R-:W-:Y:S01]  /*3f10*/  @P0 FFMA.FTZ R84, R230, R84, UR9 ;  /* 0x00000009e6540e23 */ /* 0x000fe20008010054 */
[----:B------:R-:W-:-:S03]  /*3f20*/  @P0 FFMA.FTZ R87, R3, R87, UR9 ;  /* 0x0000000903570e23 */ /* 0x000fc60008010057 */
[----:B------:R-:W-:Y:S01]  /*3f30*/  @P0 FADD.FTZ R85, R229, -R84 ;  /* 0x80000054e5550221 */ /* 0x000fe20000010000 */
[----:B------:R-:W-:Y:S02]  /*3f40*/  HADD2.F32 R84, -RZ, R148.H1_H1 ;  /* 0x30000094ff547230 */ /* 0x000fe40000004100 */
[----:B------:R-:W-:Y:S01]  /*3f50*/  @P3 FFMA.FTZ R86, R0, R86, UR9 ;  /* 0x0000000900563e23 */ /* 0x000fe20008010056 */
[----:B------:R-:W-:Y:S02]  /*3f60*/  @P0 FADD.FTZ R87, R6, -R87 ;  /* 0x8000005706570221 */ /* 0x000fe40000010000 */
[----:B------:R-:W-:Y:S01]  /*3f70*/  @P0 FFMA.FTZ R84, R85, UR30, R84 ;  /* 0x0000001e55540c23 */ /* 0x000fe20008010054 */
[----:B------:R-:W-:Y:S02]  /*3f80*/  HADD2.F32 R85, -RZ, R149.H0_H0 ;  /* 0x20000095ff557230 */ /* 0x000fe40000004100 */
[----:B------:R-:W-:-:S03]  /*3f90*/  @P3 FADD.FTZ R86, R4, -R86 ;  /* 0x8000005604563221 */ /* 0x000fc60000010000 */
[----:B------:R-:W-:Y:S01]  /*3fa0*/  @P0 FFMA.FTZ R85, R87, UR30, R85 ;  /* 0x0000001e57550c23 */ /* 0x000fe20008010055 */
[----:B------:R-:W-:Y:S01]  /*3fb0*/  @P3 FFMA.FTZ R180, R86, UR30, R180 ;  /* 0x0000001e56b43c23 */ /* 0x000fe200080100b4 */
[----:B------:R-:W-:Y:S06]  /*3fc0*/  BRA.U !UP3, `(.L_x_8200) ;  /* 0x000000010b187547 */ /* 0x000fec000b800000 */
[----:B------:R-:W-:Y:S02]  /*3fd0*/  HADD2.F32 R86, -RZ, R176.H0_H0 ;  /* 0x200000b0ff567230 */ /* 0x000fe40000004100 */
[----:B------:R-:W-:-:S04]  /*3fe0*/  FMUL.FTZ R87, R180, UR29 ;  /* 0x0000001db4577c20 */ /* 0x000fc80008410000 */
[-C--:B------:R-:W-:Y:S01]  /*3ff0*/  FFMA.FTZ R116, R86, R87.reuse, R116 ;  /* 0x0000005756747223 */ /* 0x080fe20000010074 */
[----:B------:R-:W-:-:S05]  /*4000*/  FMUL.FTZ R86, R28, R87 ;  /* 0x000000571c567220 */ /* 0x000fca0000410000 */
[----:B------:R-:W-:-:S04]  /*4010*/  F2FP.F16.F32.PACK_AB R86, RZ, R86 ;  /* 0x00000056ff56723e */ /* 0x000fc800000000ff */
[----:B------:R-:W-:-:S07]  /*4020*/  PRMT R168, R86, 0x7610, R168 ;  /* 0x0000761056a87816 */ /* 0x000fce00000000a8 */
.L_x_8200:
[----:B------:R-:W-:Y:S05]  /*4030*/  BRA.U !UP3, `(.L_x_8201) ;  /* 0x000000010b187547 */ /* 0x000fea000b800000 */
[----:B------:R-:W-:Y:S02]  /*4040*/  HADD2.F32 R86, -RZ, R176.H1_H1 ;  /* 0x300000b0ff567230 */ /* 0x000fe40000004100 */
[----:B------:R-:W-:-:S04]  /*4050*/  FMUL.FTZ R87, R84, UR29 ;  /* 0x0000001d54577c20 */ /* 0x000fc80008410000 */
[-C--:B------:R-:W-:Y:S01]  /*4060*/  FFMA.FTZ R117, R86, R87.reuse, R117 ;  /* 0x0000005756757223 */ /* 0x080fe20000010075 */
[----:B------:R-:W-:-:S05]  /*4070*/  FMUL.FTZ R86, R29, R87 ;  /* 0x000000571d567220 */ /* 0x000fca0000410000 */
[----:B------:R-:W-:-:S04]  /*4080*/  F2FP.F16.F32.PACK_AB R86, RZ, R86 ;  /* 0x00000056ff56723e */ /* 0x000fc800000000ff */
[----:B------:R-:W-:-:S07]  /*4090*/  PRMT R168, R168, 0x5410, R86 ;  /* 0x00005410a8a87816 */ /* 0x000fce0000000056 */
.L_x_8201:
[----:B------:R-:W-:Y:S05]  /*40a0*/  BRA.U !UP3, `(.L_x_8202) ;  /* 0x000000010b187547 */ /* 0x000fea000b800000 */
[----:B------:R-:W-:Y:S02]  /*40b0*/  HADD2.F32 R86, -RZ, R177.H0_H0 ;  /* 0x200000b1ff567230 */ /* 0x000fe40000004100 */
[----:B------:R-:W-:-:S04]  /*40c0*/  FMUL.FTZ R87, R85, UR29 ;  /* 0x0000001d55577c20 */ /* 0x000fc80008410000 */
[-C--:B------:R-:W-:Y:S01]  /*40d0*/  FFMA.FTZ R118, R86, R87.reuse, R118 ;  /* 0x0000005756767223 */ /* 0x080fe20000010076 */
[----:B------:R-:W-:-:S05]  /*40e0*/  FMUL.FTZ R86, R30, R87 ;  /* 0x000000571e567220 */ /* 0x000fca0000410000 */
[----:B------:R-:W-:-:S04]  /*40f0*/  F2FP.F16.F32.PACK_AB R86, RZ, R86 ;  /* 0x00000056ff56723e */ /* 0x000fc800000000ff */
[----:B------:R-:W-:-:S07]  /*4100*/  PRMT R169, R86, 0x7610, R169 ;  /* 0x0000761056a97816 */ /* 0x000fce00000000a9 */
.L_x_8202:
[----:B------:R-:W-:Y:S01]  /*4110*/  MOV R86, UR8 ;  /* 0x0000000800567c02 */ /* 0x000fe20008000f00 */
[----:B------:R-:W-:-:S04]  /*4120*/  HADD2.F32 R181, -RZ, R149.H1_H1 ;  /* 0x30000095ffb57230 */ /* 0x000fc80000004100 */
[----:B------:R-:W-:-:S04]  /*4130*/  @P0 FFMA.FTZ R86, R5, R86, UR9 ;  /* 0x0000000905560e23 */ /* 0x000fc80008010056 */
[----:B------:R-:W-:-:S04]  /*4140*/  @P0 FADD.FTZ R86, R8, -R86 ;  /* 0x8000005608560221 */ /* 0x000fc80000010000 */
[----:B------:R-:W-:Y:S01]  /*4150*/  @P0 FFMA.FTZ R181, R86, UR30, R181 ;  /* 0x0000001e56b50c23 */ /* 0x000fe200080100b5 */
[----:B------:R-:W-:Y:S06]  /*4160*/  BRA.U !UP3, `(.L_x_8203) ;  /* 0x000000010b187547 */ /* 0x000fec000b800000 */
[----:B------:R-:W-:Y:S02]  /*4170*/  HADD2.F32 R86, -RZ, R177.H1_H1 ;  /* 0x300000b1ff567230 */ /* 0x000fe40000004100 */
[----:B------:R-:W-:-:S04]  /*4180*/  FMUL.FTZ R87, R181, UR29 ;  /* 0x0000001db5577c20 */ /* 0x000fc80008410000 */
[-C--:B------:R-:W-:Y:S01]  /*4190*/  FFMA.FTZ R119, R86, R87.reuse, R119 ;  /* 0x0000005756777223 */ /* 0x080fe20000010077 */
[----:B------:R-:W-:-:S05]  /*41a0*/  FMUL.FTZ R86, R31, R87 ;  /* 0x000000571f567220 */ /* 0x000fca0000410000 */
[----:B------:R-:W-:-:S04]  /*41b0*/  F2FP.F16.F32.PACK_AB R86, RZ, R86 ;  /* 0x00000056ff56723e */ /* 0x000fc800000000ff */
[----:B------:R-:W-:-:S07]  /*41c0*/  PRMT R169, R169, 0x5410, R86 ;  /* 0x00005410a9a97816 */ /* 0x000fce0000000056 */
.L_x_8203:
[----:B------:R-:W-:-:S05]  /*41d0*/  MOV R86, UR8 ;  /* 0x0000000800567c02 */ /* 0x000fca0008000f00 */
[----:B------:R-:W-:-:S04]  /*41e0*/  @P0 FFMA.FTZ R86, R7, R86, UR9 ;  /* 0x0000000907560e23 */ /* 0x000fc80008010056 */
[----:B------:R-:W-:Y:S01]  /*41f0*/  @P0 FADD.FTZ R87, R9, -R86 ;  /* 0x8000005609570221 */ /* 0x000fe20000010000 */
[----:B------:R-:W-:-:S05]  /*4200*/  HADD2.F32 R86, -RZ, R150.H0_H0 ;  /* 0x20000096ff567230 */ /* 0x000fca0000004100 */
        /* <DEDUP_REMOVED lines=8> */
.L_x_8204:
        /* <DEDUP_REMOVED lines=12> */
.L_x_8205:
[----:B------:R-:W-:Y:S02]  /*4350*/  F2FP.F16.F32.PACK_AB R84, R84, R180 ;  /* 0x000000b45454723e */ /* 0x000fe400000000ff */
[----:B------:R-:W-:Y:S02]  /*4360*/  MOV R87, UR8 ;  /* 0x0000000800577c02 */ /* 0x000fe40008000f00 */
[----:B------:R-:W-:Y:S02]  /*4370*/  MOV R180, UR8 ;  /* 0x0000000800b47c02 */ /* 0x000fe40008000f00 */
[----:B------:R-:W-:Y:S01]  /*4380*/  F2FP.F16.F32.PACK_AB R85, R181, R85 ;  /* 0x00000055b555723e */ /* 0x000fe200000000ff */
[----:B------:R-:W-:Y:S01]  /*4390*/  @P0 FFMA.FTZ R87, R12, R87, UR9 ;  /* 0x000000090c570e23 */ /* 0x000fe20008010057 */
[----:B------:R-:W-:Y:S01]  /*43a0*/  F2FP.F16.F32.PACK_AB R86, R184, R86 ;  /* 0x00000056b856723e */ /* 0x000fe200000000ff */
[----:B------:R-:W-:Y:S02]  /*43b0*/  @P0 FFMA.FTZ R180, R14, R180, UR9 ;  /* 0x000000090eb40e23 */ /* 0x000fe400080100b4 */
[----:B------:R-:W-:Y:S01]  /*43c0*/  @P0 FADD.FTZ R185, R13, -R87 ;  /* 0x800000570db90221 */ /* 0x000fe20000010000 */
[----:B------:R-:W-:-:S02]  /*43d0*/  HADD2.F32 R87, -RZ, R151.H0_H0 ;  /* 0x20000097ff577230 */ /* 0x000fc40000004100 */
[----:B------:R-:W-:Y:S01]  /*43e0*/  @P0 FADD.FTZ R181, R15, -R180 ;  /* 0x800000b40fb50221 */ /* 0x000fe20000010000 */
[----:B------:R-:W-:Y:S02]  /*43f0*/  HADD2.F32 R180, -RZ, R151.H1_H1 ;  /* 0x30000097ffb47230 */ /* 0x000fe40000004100 */
[----:B------:R-:W-:-:S03]  /*4400*/  @P0 FFMA.FTZ R87, R185, UR30, R87 ;  /* 0x0000001eb9570c23 */ /* 0x000fc60008010057 */
        /* <DEDUP_REMOVED lines=8> */
.L_x_8206:
[----:B------:R-:W-:Y:S01]  /*4490*/  F2FP.F16.F32.PACK_AB R87, R180, R87 ;  /* 0x00000057b457723e */ /* 0x000fe200000000ff */
[----:B------:R-:W-:Y:S06]  /*44a0*/  BRA.U !UP3, `(.L_x_8184) ;  /* 0x000000010b187547 */ /* 0x000fec000b800000 */
[----:B------:R-:W-:Y:S02]  /*44b0*/  HADD2.F32 R181, -RZ, R179.H1_H1 ;  /* 0x300000b3ffb57230 */ /* 0x000fe40000004100 */
[----:B------:R-:W-:-:S04]  /*44c0*/  FMUL.FTZ R180, R180, UR29 ;  /* 0x0000001db4b47c20 */ /* 0x000fc80008410000 */
[-C--:B------:R-:W-:Y:S01]  /*44d0*/  FFMA.FTZ R123, R181, R180.reuse, R123 ;  /* 0x000000b4b57b7223 */ /* 0x080fe2000001007b */
[----:B------:R-:W-:-:S05]  /*44e0*/  FMUL.FTZ R180, R35, R180 ;  /* 0x000000b423b47220 */ /* 0x000fca0000410000 */
[----:B------:R-:W-:-:S04]  /*44f0*/  F2FP.F16.F32.PACK_AB R180, RZ, R180 ;  /* 0x000000b4ffb4723e */ /* 0x000fc800000000ff */
[----:B------:R-:W-:-:S07]  /*4500*/  PRMT R171, R171, 0x5410, R180 ;  /* 0x00005410abab7816 */ /* 0x000fce00000000b4 */
.L_x_8184:
        /* <DEDUP_REMOVED lines=11> */
.L_x_8173:
[----:B------:R-:W-:Y:S05]  /*45c0*/  BSYNC.RECONVERGENT B0 ;  /* 0x0000000000007941 */ /* 0x000fea0003800200 */
.L_x_8172:
        /* <DEDUP_REMOVED lines=9> */
.L_x_8209:
[----:B------:R-:W-:Y:S05]  /*4660*/  BRA.U !UP0, `(.L_x_8210) ;  /* 0x0000000d08307547 */ /* 0x000fea000b800000 */
[----:B------:R-:W-:-:S04]  /*4670*/  UISETP.NE.U32.AND UP0, UPT, UR4, URZ, UPT ;  /* 0x000000ff0400728c */ /* 0x000fc8000bf05070 */
[----:B------:R-:W-:-:S06]  /*4680*/  UISETP.NE.AND.EX UP0, UPT, UR5, URZ, UPT, UP0 ;  /* 0x000000ff0500728c */ /* 0x000fcc000bf05300 */
[----:B------:R-:W-:-:S13]  /*4690*/  PLOP3.LUT P0, PT, PT, PT, UP0, 0x80, 0x8 ;  /* 0x000000000008781c */ /* 0x000fda0003f0f008 */
[----:B------:R-:W-:Y:S05]  /*46a0*/  @!P0 BRA `(.L_x_8211) ;  /* 0x0000000400988947 */ /* 0x000fea0003800000 */
[----:B------:R-:W-:Y:S01]  /*46b0*/  ISETP.LT.AND P4, PT, RZ, UR31, PT ;  /* 0x0000001fff007c0c */ /* 0x000fe2000bf81270 */
[----:B0----5:R-:W-:Y:S01]  /*46c0*/  HADD2.F32 R180, -RZ, R152.H0_H0 ;  /* 0x20000098ffb47230 */ /* 0x021fe20000004100 */
[----:B------:R-:W-:Y:S02]  /*46d0*/  MOV R84, UR8 ;  /* 0x0000000800547c02 */ /* 0x000fe40008000f00 */
[----:B------:R-:W-:Y:S02]  /*46e0*/  MOV R87, UR8 ;  /* 0x0000000800577c02 */ /* 0x000fe40008000f00 */
[----:B------:R-:W-:-:S07]  /*46f0*/  MOV R86, UR8 ;  /* 0x0000000800567c02 */ /* 0x000fce0008000f00 */
[----:B------:R-:W-:Y:S01]  /*4700*/  @P4 FFMA.FTZ R84, R17, R84, UR9 ;  /* 0x0000000911544e23 */ /* 0x000fe20008010054 */
[----:B------:R-:W-:Y:S01]  /*4710*/  @P4 FFMA.FTZ R87, R19, R87, UR9 ;  /* 0x0000000913574e23 */ /* 0x000fe20008010057 */
[----:B------:R-:W-:Y:S02]  /*4720*/  @P4 FFMA.FTZ R86, R16, R86, UR9 ;  /* 0x0000000910564e23 */ /* 0x000fe40008010056 */
[----:B------:R-:W-:Y:S01]  /*4730*/  @P4 FADD.FTZ R85, R20, -R84 ;  /* 0x8000005414554221 */ /* 0x000fe20000010000 */
[----:B------:R-:W-:Y:S02]  /*4740*/  HADD2.F32 R84, -RZ, R152.H1_H1 ;  /* 0x30000098ff547230 */ /* 0x000fe40000004100 */
[----:B------:R-:W-:Y:S01]  /*4750*/  @P4 FADD.FTZ R87, R22, -R87 ;  /* 0x8000005716574221 */ /* 0x000fe20000010000 */
[----:B------:R-:W-:Y:S02]  /*4760*/  @P4 FADD.FTZ R86, R18, -R86 ;  /* 0x8000005612564221 */ /* 0x000fe40000010000 */
[----:B------:R-:W-:Y:S01]  /*4770*/  @P4 FFMA.FTZ R84, R85, UR30, R84 ;  /* 0x0000001e55544c23 */ /* 0x000fe20008010054 */
[----:B------:R-:W-:-:S02]  /*4780*/  HADD2.F32 R85, -RZ, R153.H0_H0 ;  /* 0x20000099ff557230 */ /* 0x000fc40000004100 */
        /* <DEDUP_REMOVED lines=9> */
.L_x_8212:
[----:B------:R-:W-:Y:S05]  /*4820*/  BRA.U !UP3, `(.L_x_8213) ;  /* 0x000000010b187547 */ /* 0x000fea000b800000 */
[----:B------:R-:W-:Y:S02]  /*4830*/  HADD2.F32 R86, -RZ, R176.H1_H1 ;  /* 0x300000b0ff567230 */ /* 0x000fe40000004100 */
[----:B------:R-:W-:-:S04]  /*4840*/  FMUL.FTZ R87, R84, UR29 ;  /* 0x0000001d54577c20 */ /* 0x000fc80008410000 */
[-C--:B------:R-:W-:Y:S01]  /*4850*/  FFMA.FTZ R125, R86, R87.reuse, R125 ;  /* 0x00000057567d7223 */ /* 0x080fe2000001007d */
[----:B------:R-:W-:-:S05]  /*4860*/  FMUL.FTZ R86, R37, R87 ;  /* 0x0000005725567220 */ /* 0x000fca0000410000 */
[----:B------:R-:W-:-:S04]  /*4870*/  F2FP.F16.F32.PACK_AB R86, RZ, R86 ;  /* 0x00000056ff56723e */ /* 0x000fc800000000ff */
[----:B------:R-:W-:-:S07]  /*4880*/  PRMT R168, R168, 0x5410, R86 ;  /* 0x00005410a8a87816 */ /* 0x000fce0000000056 */
.L_x_8213:
[----:B------:R-:W-:Y:S05]  /*4890*/  BRA.U !UP3, `(.L_x_8214) ;  /* 0x000000010b187547 */ /* 0x000fea000b800000 */
[----:B------:R-:W-:Y:S02]  /*48a0*/  HADD2.F32 R86, -RZ, R177.H0_H0 ;  /* 0x200000b1ff567230 */ /* 0x000fe40000004100 */
[----:B------:R-:W-:-:S04]  /*48b0*/  FMUL.FTZ R87, R85, UR29 ;  /* 0x0000001d55577c20 */ /* 0x000fc80008410000 */
[-C--:B------:R-:W-:Y:S01]  /*48c0*/  FFMA.FTZ R126, R86, R87.reuse, R126 ;  /* 0x00000057567e7223 */ /* 0x080fe2000001007e */
[----:B------:R-:W-:-:S05]  /*48d0*/  FMUL.FTZ R86, R38, R87 ;  /* 0x0000005726567220 */ /* 0x000fca0000410000 */
[----:B------:R-:W-:-:S04]  /*48e0*/  F2FP.F16.F32.PACK_AB R86, RZ, R86 ;  /* 0x00000056ff56723e */ /* 0x000fc800000000ff */
[----:B------:R-:W-:-:S07]  /*48f0*/  PRMT R169, R86, 0x7610, R169 ;  /* 0x0000761056a97816 */ /* 0x000fce00000000a9 */
.L_x_8214:
        /* <DEDUP_REMOVED lines=12> */
.L_x_8215:
        /* <DEDUP_REMOVED lines=12> */
.L_x_8216:
        /* <DEDUP_REMOVED lines=12> */
.L_x_8217:
        /* <DEDUP_REMOVED lines=20> */
.L_x_8218:
[----:B------:R-:W-:Y:S01]  /*4c80*/  F2FP.F16.F32.PACK_AB R87, R180, R87 ;  /* 0x00000057b457723e */ /* 0x000fe200000000ff */
[----:B------:R-:W-:Y:S06]  /*4c90*/  BRA.U !UP3, `(.L_x_8219) ;  /* 0x000000110bec7547 */ /* 0x000fec000b800000 */
[----:B------:R-:W-:Y:S02]  /*4ca0*/  HADD2.F32 R181, -RZ, R179.H1_H1 ;  /* 0x300000b3ffb57230 */ /* 0x000fe40000004100 */
[----:B------:R-:W-:-:S04]  /*4cb0*/  FMUL.FTZ R180, R180, UR29 ;  /* 0x0000001db4b47c20 */ /* 0x000fc80008410000 */
[-C--:B------:R-:W-:Y:S01]  /*4cc0*/  FFMA.FTZ R131, R181, R180.reuse, R131 ;  /* 0x000000b4b5837223 */ /* 0x080fe20000010083 */
[----:B------:R-:W-:-:S05]  /*4cd0*/  FMUL.FTZ R180, R43, R180 ;  /* 0x000000b42bb47220 */ /* 0x000fca0000410000 */
[----:B------:R-:W-:-:S04]  /*4ce0*/  F2FP.F16.F32.PACK_AB R180, RZ, R180 ;  /* 0x000000b4ffb4723e */ /* 0x000fc800000000ff */
[----:B------:R-:W-:Y:S01]  /*4cf0*/  PRMT R171, R171, 0x5410, R180 ;  /* 0x00005410abab7816 */ /* 0x000fe200000000b4 */
[----:B------:R-:W-:Y:S06]  /*4d00*/  BRA `(.L_x_8219) ;  /* 0x0000001000d07947 */ /* 0x000fec0003800000 */
.L_x_8211:
[----:B------:R-:W-:Y:S01]  /*4d10*/  ISETP.LT.AND P4, PT, RZ, UR31, PT ;  /* 0x0000001fff007c0c */ /* 0x000fe2000bf81270 */
[----:B------:R-:W-:-:S12]  /*4d20*/  BRA.U !UP3, `(.L_x_8220) ;  /* 0x000000010b2c7547 */ /* 0x000fd8000b800000 */
[----:B0-----:R-:W-:Y:S01]  /*4d30*/  MOV R180, UR8 ;  /* 0x0000000800b47c02 */ /* 0x001fe20008000f00 */
        /* <DEDUP_REMOVED lines=10> */
.L_x_8220:
[----:B------:R-:W-:Y:S05]  /*4de0*/  BRA.U !UP3, `(.L_x_8221) ;  /* 0x000000010b2c7547 */ /* 0x000fea000b800000 */
[----:B0-----:R-:W-:Y:S01]  /*4df0*/  MOV R180, UR8 ;  /* 0x0000000800b47c02 */ /* 0x001fe20008000f00 */
        /* <DEDUP_REMOVED lines=10> */
.L_x_8221:
[----:B------:R-:W-:Y:S05]  /*4ea0*/  BRA.U !UP3, `(.L_x_8222) ;  /* 0x000000010b2c7547 */ /* 0x000fea000b800000 */
        /* <DEDUP_REMOVED lines=11> */
.L_x_8222:
        /* <DEDUP_REMOVED lines=12> */
.L_x_8223:
        /* <DEDUP_REMOVED lines=12> */
.L_x_8224:
        /* <DEDUP_REMOVED lines=12> */
.L_x_8225:
        /* <DEDUP_REMOVED lines=12> */
.L_x_8226:
        /* <DEDUP_REMOVED lines=13> */
.L_x_8210:
        /* <DEDUP_REMOVED lines=22> */
.L_x_8228:
[----:B------:R-:W-:Y:S05]  /*5490*/  BRA.U !UP3, `(.L_x_8229) ;  /* 0x000000010b187547 */ /* 0x000fea000b800000 */
[----:B-----5:R-:W-:Y:S02]  /*54a0*/  HADD2.F32 R85, -RZ, R176.H1_H1 ;  /* 0x300000b0ff557230 */ /* 0x020fe40000004100 */
[----:B------:R-:W-:-:S04]  /*54b0*/  FMUL.FTZ R86, R84, UR29 ;  /* 0x0000001d54567c20 */ /* 0x000fc80008410000 */
[-C--:B------:R-:W-:Y:S01]  /*54c0*/  FFMA.FTZ R125, R85, R86.reuse, R125 ;  /* 0x00000056557d7223 */ /* 0x080fe2000001007d */
[----:B------:R-:W-:-:S05]  /*54d0*/  FMUL.FTZ R85, R37, R86 ;  /* 0x0000005625557220 */ /* 0x000fca0000410000 */
[----:B------:R-:W-:-:S04]  /*54e0*/  F2FP.F16.F32.PACK_AB R85, RZ, R85 ;  /* 0x00000055ff55723e */ /* 0x000fc800000000ff */
[----:B------:R-:W-:-:S07]  /*54f0*/  PRMT R168, R168, 0x5410, R85 ;  /* 0x00005410a8a87816 */ /* 0x000fce0000000055 */
.L_x_8229:
        /* <DEDUP_REMOVED lines=12> */
.L_x_8230:
        /* <DEDUP_REMOVED lines=12> */
.L_x_8231:
        /* <DEDUP_REMOVED lines=12> */
.L_x_8232:
        /* <DEDUP_REMOVED lines=12> */
.L_x_8233:
        /* <DEDUP_REMOVED lines=20> */
.L_x_8234:
        /* <DEDUP_REMOVED lines=9> */
.L_x_8227:
        /* <DEDUP_REMOVED lines=11> */
[----:B------:R-:W-:-:S04]  /*5a80*/  F2FP.F16.F32.PACK_AB R180, RZ, R180 ;  /* 0x000000b4ffb4723e */ /* 0x000fc800000000ff */
[----:B------:R-:W-:-:S07]  /*5a90*/  PRMT R168, R180, 0x7610, R168 ;  /* 0x00007610b4a87816 */ /* 0x000fce00000000a8 */
.L_x_8235:
        /* <DEDUP_REMOVED lines=13> */
.L_x_8236:
        /* <DEDUP_REMOVED lines=13> */
.L_x_8237:
        /* <DEDUP_REMOVED lines=13> */
.L_x_8238:
        /* <DEDUP_REMOVED lines=13> */
.L_x_8239:
        /* <DEDUP_REMOVED lines=13> */
.L_x_8240:
        /* <DEDUP_REMOVED lines=13> */
.L_x_8241:
        /* <DEDUP_REMOVED lines=13> */
.L_x_8219:
        /* <DEDUP_REMOVED lines=9> */
.L_x_8208:
[----:B------:R-:W-:Y:S05]  /*60e0*/  BSYNC.RECONVERGENT B0 ;  /* 0x0000000000007941 */ /* 0x000fea0003800200 */
.L_x_8207:
        /* <DEDUP_REMOVED lines=9> */
.L_x_8244:
[----:B------:R-:W-:Y:S05]  /*6180*/  BRA.U !UP0, `(.L_x_8245) ;  /* 0x0000000d08307547 */ /* 0x000fea000b800000 */
[----:B------:R-:W-:-:S04]  /*6190*/  UISETP.NE.U32.AND UP0, UPT, UR4, URZ, UPT ;  /* 0x000000ff0400728c */ /* 0x000fc8000bf05070 */
[----:B------:R-:W-:-:S06]  /*61a0*/  UISETP.NE.AND.EX UP0, UPT, UR5, URZ, UPT, UP0 ;  /* 0x000000ff0500728c */ /* 0x000fcc000bf05300 */
[----:B------:R-:W-:-:S13]  /*61b0*/  PLOP3.LUT P0, PT, PT, PT, UP0, 0x80, 0x8 ;  /* 0x000000000008781c */ /* 0x000fda0003f0f008 */
[----:B------:R-:W-:Y:S05]  /*61c0*/  @!P0 BRA `(.L_x_8246) ;  /* 0x0000000400988947 */ /* 0x000fea0003800000 */
[----:B------:R-:W-:Y:S01]  /*61d0*/  ISETP.LT.AND P5, PT, RZ, UR31, PT ;  /* 0x0000001fff007c0c */ /* 0x000fe2000bfa1270 */
[----:B01---5:R-:W-:Y:S01]  /*61e0*/  HADD2.F32 R180, -RZ, R156.H0_H0 ;  /* 0x2000009cffb47230 */ /* 0x023fe20000004100 */
        /* <DEDUP_REMOVED lines=21> */
.L_x_8247:
[----:B------:R-:W-:Y:S05]  /*6340*/  BRA.U !UP3, `(.L_x_8248) ;  /* 0x000000010b187547 */ /* 0x000fea000b800000 */
[----:B------:R-:W-:Y:S02]  /*6350*/  HADD2.F32 R86, -RZ, R176.H1_H1 ;  /* 0x300000b0ff567230 */ /* 0x000fe40000004100 */
[----:B------:R-:W-:-:S04]  /*6360*/  FMUL.FTZ R87, R84, UR29 ;  /* 0x0000001d54577c20 */ /* 0x000fc80008410000 */
[-C--:B------:R-:W-:Y:S01]  /*6370*/  FFMA.FTZ R133, R86, R87.reuse, R133 ;  /* 0x0000005756857223 */ /* 0x080fe20000010085 */
[----:B------:R-:W-:-:S05]  /*6380*/  FMUL.FTZ R86, R45, R87 ;  /* 0x000000572d567220 */ /* 0x000fca0000410000 */
[----:B------:R-:W-:-:S04]  /*6390*/  F2FP.F16.F32.PACK_AB R86, RZ, R86 ;  /* 0x00000056ff56723e */ /* 0x000fc800000000ff */
[----:B------:R-:W-:-:S07]  /*63a0*/  PRMT R168, R168, 0x5410, R86 ;  /* 0x00005410a8a87816 */ /* 0x000fce0000000056 */
.L_x_8248:
[----:B------:R-:W-:Y:S05]  /*63b0*/  BRA.U !UP3, `(.L_x_8249) ;  /* 0x000000010b187547 */ /* 0x000fea000b800000 */
[----:B------:R-:W-:Y:S02]  /*63c0*/  HADD2.F32 R86, -RZ, R177.H0_H0 ;  /* 0x200000b1ff567230 */ /* 0x000fe40000004100 */
[----:B------:R-:W-:-:S04]  /*63d0*/  FMUL.FTZ R87, R85, UR29 ;  /* 0x0000001d55577c20 */ /* 0x000fc80008410000 */
[-C--:B------:R-:W-:Y:S01]  /*63e0*/  FFMA.FTZ R134, R86, R87.reuse, R134 ;  /* 0x0000005756867223 */ /* 0x080fe20000010086 */
[----:B------:R-:W-:-:S05]  /*63f0*/  FMUL.FTZ R86, R46, R87 ;  /* 0x000000572e567220 */ /* 0x000fca0000410000 */
[----:B------:R-:W-:-:S04]  /*6400*/  F2FP.F16.F32.PACK_AB R86, RZ, R86 ;  /* 0x00000056ff56723e */ /* 0x000fc800000000ff */
[----:B------:R-:W-:-:S07]  /*6410*/  PRMT R169, R86, 0x7610, R169 ;  /* 0x0000761056a97816 */ /* 0x000fce00000000a9 */
.L_x_8249:
        /* <DEDUP_REMOVED lines=12> */
.L_x_8250:
        /* <DEDUP_REMOVED lines=12> */
.L_x_8251:
        /* <DEDUP_REMOVED lines=12> */
.L_x_8252:
        /* <DEDUP_REMOVED lines=20> */
.L_x_8253:
        /* <DEDUP_REMOVED lines=9> */
.L_x_8246:
[----:B------:R-:W-:Y:S01]  /*6830*/  ISETP.LT.AND P5, PT, RZ, UR31, PT ;  /* 0x0000001fff007c0c */ /* 0x000fe2000bfa1270 */
[----:B------:R-:W-:-:S12]  /*6840*/  BRA.U !UP3, `(.L_x_8255) ;  /* 0x000000010b2c7547 */ /* 0x000fd8000b800000 */
[----:B01----:R-:W-:Y:S01]  /*6850*/  MOV R180, UR8 ;  /* 0x0000000800b47c02 */ /* 0x003fe20008000f00 */
        /* <DEDUP_REMOVED lines=10> */
.L_x_8255:
[----:B------:R-:W-:Y:S05]  /*6900*/  BRA.U !UP3, `(.L_x_8256) ;  /* 0x000000010b2c7547 */ /* 0x000fea000b800000 */
[----:B01----:R-:W-:Y:S01]  /*6910*/  MOV R180, UR8 ;  /* 0x0000000800b47c02 */ /* 0x003fe20008000f00 */
        /* <DEDUP_REMOVED lines=10> */
.L_x_8256:
[----:B------:R-:W-:Y:S05]  /*69c0*/  BRA.U !UP3, `(.L_x_8257) ;  /* 0x000000010b2c7547 */ /* 0x000fea000b800000 */
        /* <DEDUP_REMOVED lines=11> */
.L_x_8257:
        /* <DEDUP_REMOVED lines=12> */
.L_x_8258:
        /* <DEDUP_REMOVED lines=12> */
.L_x_8259:
        /* <DEDUP_REMOVED lines=12> */
.L_x_8260:
        /* <DEDUP_REMOVED lines=12> */
.L_x_8261:
        /* <DEDUP_REMOVED lines=13> */
.L_x_8245:
        /* <DEDUP_REMOVED lines=22> */
.L_x_8263:
[----:B------:R-:W-:Y:S05]  /*6fb0*/  BRA.U !UP3, `(.L_x_8264) ;  /* 0x000000010b187547 */ /* 0x000fea000b800000 */
[----:B-----5:R-:W-:Y:S02]  /*6fc0*/  HADD2.F32 R85, -RZ, R176.H1_H1 ;  /* 0x300000b0ff557230 */ /* 0x020fe40000004100 */
[----:B------:R-:W-:-:S04]  /*6fd0*/  FMUL.FTZ R86, R84, UR29 ;  /* 0x0000001d54567c20 */ /* 0x000fc80008410000 */
[-C--:B------:R-:W-:Y:S01]  /*6fe0*/  FFMA.FTZ R133, R85, R86.reuse, R133 ;  /* 0x0000005655857223 */ /* 0x080fe20000010085 */
[----:B------:R-:W-:-:S05]  /*6ff0*/  FMUL.FTZ R85, R45, R86 ;  /* 0x000000562d557220 */ /* 0x000fca0000410000 */
[----:B------:R-:W-:-:S04]  /*7000*/  F2FP.F16.F32.PACK_AB R85, RZ, R85 ;  /* 0x00000055ff55723e */ /* 0x000fc800000000ff */
[----:B------:R-:W-:-:S07]  /*7010*/  PRMT R168, R168, 0x5410, R85 ;  /* 0x00005410a8a87816 */ /* 0x000fce0000000055 */
.L_x_8264:
        /* <DEDUP_REMOVED lines=12> */
.L_x_8265:
        /* <DEDUP_REMOVED lines=12> */
.L_x_8266:
        /* <DEDUP_REMOVED lines=12> */
.L_x_8267:
        /* <DEDUP_REMOVED lines=12> */
.L_x_8268:
        /* <DEDUP_REMOVED lines=20> */
.L_x_8269:
        /* <DEDUP_REMOVED lines=9> */
.L_x_8262:
        /* <DEDUP_REMOVED lines=13> */
.L_x_8270:
        /* <DEDUP_REMOVED lines=13> */
.L_x_8271:
        /* <DEDUP_REMOVED lines=13> */
.L_x_8272:
        /* <DEDUP_REMOVED lines=13> */
.L_x_8273:
        /* <DEDUP_REMOVED lines=13> */
.L_x_8274:
        /* <DEDUP_REMOVED lines=13> */
.L_x_8275:
        /* <DEDUP_REMOVED lines=13> */
.L_x_8276:
        /* <DEDUP_REMOVED lines=13> */
.L_x_8254:
        /* <DEDUP_REMOVED lines=9> */
.L_x_8243:
[----:B------:R-:W-:Y:S05]  /*7c00*/  BSYNC.RECONVERGENT B0 ;  /* 0x0000000000007941 */ /* 0x000fea0003800200 */
.L_x_8242:
        /* <DEDUP_REMOVED lines=9> */
.L_x_8279:
[----:B------:R-:W-:Y:S05]  /*7ca0*/  BRA.U !UP0, `(.L_x_8280) ;  /* 0x0000000d08307547 */ /* 0x000fea000b800000 */
[----:B------:R-:W-:-:S04]  /*7cb0*/  UISETP.NE.U32.AND UP0, UPT, UR4, URZ, UPT ;  /* 0x000000ff0400728c */ /* 0x000fc8000bf05070 */
[----:B------:R-:W-:-:S06]  /*7cc0*/  UISETP.NE.AND.EX UP0, UPT, UR5, URZ, UPT, UP0 ;  /* 0x000000ff0500728c */ /* 0x000fcc000bf05300 */
[----:B------:R-:W-:-:S13]  /*7cd0*/  PLOP3.LUT P0, PT, PT, PT, UP0, 0x80, 0x8 ;  /* 0x000000000008781c */ /* 0x000fda0003f0f008 */
[----:B------:R-:W-:Y:S05]  /*7ce0*/  @!P0 BRA `(.L_x_8281) ;  /* 0x0000000400988947 */ /* 0x000fea0003800000 */
[----:B------:R-:W-:Y:S01]  /*7cf0*/  ISETP.LT.AND P6, PT, RZ, UR31, PT ;  /* 0x0000001fff007c0c */ /* 0x000fe2000bfc1270 */
[----:B012--5:R-:W-:Y:S01]  /*7d00*/  HADD2.F32 R180, -RZ, R24.H0_H0 ;  /* 0x20000018ffb47230 */ /* 0x027fe20000004100 */
        /* <DEDUP_REMOVED lines=21> */
.L_x_8282:
[----:B------:R-:W-:Y:S05]  /*7e60*/  BRA.U !UP3, `(.L_x_8283) ;  /* 0x000000010b187547 */ /* 0x000fea000b800000 */
[----:B------:R-:W-:Y:S02]  /*7e70*/  HADD2.F32 R86, -RZ, R176.H1_H1 ;  /* 0x300000b0ff567230 */ /* 0x000fe40000004100 */
[----:B------:R-:W-:-:S04]  /*7e80*/  FMUL.FTZ R87, R84, UR29 ;  /* 0x0000001d54577c20 */ /* 0x000fc80008410000 */
[-C--:B------:R-:W-:Y:S01]  /*7e90*/  FFMA.FTZ R141, R86, R87.reuse, R141 ;  /* 0x00000057568d7223 */ /* 0x080fe2000001008d */
[----:B------:R-:W-:-:S05]  /*7ea0*/  FMUL.FTZ R86, R53, R87 ;  /* 0x0000005735567220 */ /* 0x000fca0000410000 */
[----:B------:R-:W-:-:S04]  /*7eb0*/  F2FP.F16.F32.PACK_AB R86, RZ, R86 ;  /* 0x00000056ff56723e */ /* 0x000fc800000000ff */
[----:B------:R-:W-:-:S07]  /*7ec0*/  PRMT R168, R168, 0x5410, R86 ;  /* 0x00005410a8a87816 */ /* 0x000fce0000000056 */
.L_x_8283:
[----:B------:R-:W-:Y:S05]  /*7ed0*/  BRA.U !UP3, `(.L_x_8284) ;  /* 0x000000010b187547 */ /* 0x000fea000b800000 */
[----:B------:R-:W-:Y:S02]  /*7ee0*/  HADD2.F32 R86, -RZ, R177.H0_H0 ;  /* 0x200000b1ff567230 */ /* 0x000fe40000004100 */
[----:B------:R-:W-:-:S04]  /*7ef0*/  FMUL.FTZ R87, R85, UR29 ;  /* 0x0000001d55577c20 */ /* 0x000fc80008410000 */
[-C--:B------:R-:W-:Y:S01]  /*7f00*/  FFMA.FTZ R142, R86, R87.reuse, R142 ;  /* 0x00000057568e7223 */ /* 0x080fe2000001008e */
[----:B------:R-:W-:-:S05]  /*7f10*/  FMUL.FTZ R86, R54, R87 ;  /* 0x0000005736567220 */ /* 0x000fca0000410000 */
[----:B------:R-:W-:-:S04]  /*7f20*/  F2FP.F16.F32.PACK_AB R86, RZ, R86 ;  /* 0x00000056ff56723e */ /* 0x000fc800000000ff */
[----:B------:R-:W-:-:S07]  /*7f30*/  PRMT R169, R86, 0x7610, R169 ;  /* 0x0000761056a97816 */ /* 0x000fce00000000a9 */
.L_x_8284:
        /* <DEDUP_REMOVED lines=12> */
.L_x_8285:
        /* <DEDUP_REMOVED lines=12> */
.L_x_8286:
        /* <DEDUP_REMOVED lines=12> */
.L_x_8287:
        /* <DEDUP_REMOVED lines=20> */
.L_x_8288:
        /* <DEDUP_REMOVED lines=9> */
.L_x_8281:
[----:B------:R-:W-:Y:S01]  /*8350*/  ISETP.LT.AND P6, PT, RZ, UR31, PT ;  /* 0x0000001fff007c0c */ /* 0x000fe2000bfc1270 */
[----:B------:R-:W-:-:S12]  /*8360*/  BRA.U !UP3, `(.L_x_8290) ;  /* 0x000000010b2c7547 */ /* 0x000fd8000b800000 */
[----:B012---:R-:W-:Y:S01]  /*8370*/  MOV R180, UR8 ;  /* 0x0000000800b47c02 */ /* 0x007fe20008000f00 */
        /* <DEDUP_REMOVED lines=10> */
.L_x_8290:
[----:B------:R-:W-:Y:S05]  /*8420*/  BRA.U !UP3, `(.L_x_8291) ;  /* 0x000000010b2c7547 */ /* 0x000fea000b800000 */
[----:B012---:R-:W-:Y:S01]  /*8430*/  MOV R180, UR8 ;  /* 0x0000000800b47c02 */ /* 0x007fe20008000f00 */
        /* <DEDUP_REMOVED lines=10> */
.L_x_8291:
[----:B------:R-:W-:Y:S05]  /*84e0*/  BRA.U !UP3, `(.L_x_8292) ;  /* 0x000000010b2c7547 */ /* 0x000fea000b800000 */
        /* <DEDUP_REMOVED lines=11> */
.L_x_8292:
        /* <DEDUP_REMOVED lines=12> */
.L_x_8293:
        /* <DEDUP_REMOVED lines=12> */
.L_x_8294:
        /* <DEDUP_REMOVED lines=12> */
.L_x_8295:
        /* <DEDUP_REMOVED lines=12> */
.L_x_8296:
        /* <DEDUP_REMOVED lines=13> */
.L_x_8280:
[----:B012---:R-:W0:Y:S02]  /*8970*/  LDC.64 R180, c[0x0][0x478] ;  /* 0x00011e00ffb47b82 */ /* 0x007e240000000a00 */
        /* <DEDUP_REMOVED lines=21> */
.L_x_8298:
[----:B------:R-:W-:Y:S05]  /*8ad0*/  BRA.U !UP3, `(.L_x_8299) ;  /* 0x000000010b187547 */ /* 0x000fea000b800000 */
[----:B-----5:R-:W-:Y:S02]  /*8ae0*/  HADD2.F32 R85, -RZ, R176.H1_H1 ;  /* 0x300000b0ff557230 */ /* 0x020fe40000004100 */
[----:B------:R-:W-:-:S04]  /*8af0*/  FMUL.FTZ R86, R84, UR29 ;  /* 0x0000001d54567c20 */ /* 0x000fc80008410000 */
[-C--:B------:R-:W-:Y:S01]  /*8b00*/  FFMA.FTZ R141, R85, R86.reuse, R141 ;  /* 0x00000056558d7223 */ /* 0x080fe2000001008d */
[----:B------:R-:W-:-:S05]  /*8b10*/  FMUL.FTZ R85, R53, R86 ;  /* 0x0000005635557220 */ /* 0x000fca0000410000 */
[----:B------:R-:W-:-:S04]  /*8b20*/  F2FP.F16.F32.PACK_AB R85, RZ, R85 ;  /* 0x00000055ff55723e */ /* 0x000fc800000000ff */
[----:B------:R-:W-:-:S07]  /*8b30*/  PRMT R168, R168, 0x5410, R85 ;  /* 0x00005410a8a87816 */ /* 0x000fce0000000055 */
.L_x_8299:
        /* <DEDUP_REMOVED lines=12> */
.L_x_8300:
        /* <DEDUP_REMOVED lines=12> */
.L_x_8301:
        /* <DEDUP_REMOVED lines=12> */
.L_x_8302:
        /* <DEDUP_REMOVED lines=12> */
.L_x_8303:
        /* <DEDUP_REMOVED lines=20> */
.L_x_8304:
        /* <DEDUP_REMOVED lines=9> */
.L_x_8297:
        /* <DEDUP_REMOVED lines=13> */
.L_x_8305:
        /* <DEDUP_REMOVED lines=13> */
.L_x_8306:
        /* <DEDUP_REMOVED lines=13> */
.L_x_8307:
        /* <DEDUP_REMOVED lines=13> */
.L_x_8308:
        /* <DEDUP_REMOVED lines=13> */
.L_x_8309:
        /* <DEDUP_REMOVED lines=13> */
.L_x_8310:
        /* <DEDUP_REMOVED lines=13> */
.L_x_8311:
        /* <DEDUP_REMOVED lines=13> */
.L_x_8289:
[----:B012---:R-:W0:Y:S01]  /*9690*/  @P0 LDC.64 R180, c[0x0][0x478] ;  /* 0x00011e00ffb40b82 */ /* 0x007e220000000a00 */
[----:B------:R-:W1:Y:S01]  /*96a0*/  @UP3 LDCU.64 UR6, c[0x0][0x468] ;  /* 0x00008d00ff0637ac */ /* 0x000e620008000a00 */
[----:B0-----:R-:W-:Y:S01]  /*96b0*/  @P0 IMAD.WIDE.U32 R180, R183, 0x10, R180 ;  /* 0x00000010b7b40825 */ /* 0x001fe200078e00b4 */
[----:B------:R-:W-:-:S04]  /*96c0*/  MOV R183, 0x10 ;  /* 0x0000001000b77802 */ /* 0x000fc80000000f00 */
[----:B------:R3:W-:Y:S01]  /*96d0*/  @P0 STG.E.128 desc[UR16][R180.64], R84 ;  /* 0x00000054b4000986 */ /* 0x0007e2000c101d10 */
[----:B-1----:R-:W-:-:S05]  /*96e0*/  @P2 IMAD.WIDE.U32 R182, R182, R183, UR6 ;  /* 0x00000006b6b62e25 */ /* 0x002fca000f8e00b7 */
[----:B------:R3:W-:Y:S02]  /*96f0*/  @P2 STG.E.128 desc[UR16][R182.64], R168 ;  /* 0x000000a8b6002986 */ /* 0x0007e4000c101d10 */
.L_x_8278:
[----:B------:R-:W-:Y:S05]  /*9700*/  BSYNC.RECONVERGENT B0 ;  /* 0x0000000000007941 */ /* 0x000fea0003800200 */
.L_x_8277:
[----:B------:R-:W-:Y:S02]  /*9710*/  UIADD3 UR26, UPT, UPT, UR26, UR24, URZ ;  /* 0x000000181a1a7290 */ /* 0x000fe4000fffe0ff */
[----:B------:R-:W-:Y:S02]  /*9720*/  UPLOP3.LUT UP1, UPT, UPT, UPT, UP1, 0x40, 0x4 ;  /* 0x000000000004789c */ /* 0x000fe40003f2e810 */
[----:B------:R-:W-:-:S09]  /*9730*/  UISETP.GE.AND UP0, UPT, UR26, UR25, UPT ;  /* 0x000000191a00728c */ /* 0x000fd2000bf06270 */
[----:B------:R-:W-:Y:S05]  /*9740*/  BRA.U !UP0, `(.L_x_8312) ;  /* 0xffffff7108f07547 */ /* 0x000fea000b83ffff */
.L_x_8160:
        /* <DEDUP_REMOVED lines=19> */
.L_x_8314:
[----:B------:R-:W-:Y:S05]  /*9880*/  BSYNC.RECONVERGENT B0 ;  /* 0x0000000000007941 */ /* 0x000fea0003800200 */
.L_x_8313:
        /* <DEDUP_REMOVED lines=15> */
.L_x_8316:
[----:B------:R-:W-:Y:S05]  /*9980*/  BSYNC.RECONVERGENT B0 ;  /* 0x0000000000007941 */ /* 0x000fea0003800200 */
.L_x_8315:
        /* <DEDUP_REMOVED lines=15> */
.L_x_8318:
[----:B------:R-:W-:Y:S05]  /*9a80*/  BSYNC.RECONVERGENT B0 ;  /* 0x0000000000007941 */ /* 0x000fea0003800200 */
.L_x_8317:
        /* <DEDUP_REMOVED lines=14> */
.L_x_8319:
        /* <DEDUP_REMOVED lines=9> */
.L_x_15684:


//--------------------- .text._ZN10layer_norm13ln_bwd_kernelINS_13Kernel_traitsIf6__halfS2_S2_fjLj4096ELj1ELj1ELj4ELj16ENS_18Kernel_traits_baseILj4096EfS2_S2_S2_fjLj128EEEEELb0ELb1ELb1ELb1EEEvNS_9BwdParamsE --------------------------
	.section	.text._ZN10layer_norm13ln_bwd_kernelINS_13Kernel_traitsIf6__halfS2_S2_fjLj4096ELj1ELj1ELj4ELj16ENS_18Kernel_traits_baseILj4096EfS2_S2_S2_fjLj128EEEEELb0ELb1ELb1ELb1EEEvNS_9BwdParamsE,"ax",@progbits
	.align	128
        .global         _ZN10layer_norm13ln_bwd_kernelINS_13Kernel_traitsIf6__halfS2_S2_fjLj4096ELj1ELj1ELj4ELj16ENS_18Kernel_traits_baseILj4096EfS2_S2_S2_fjLj128EEEEELb0ELb1ELb1ELb1EEEvNS_9BwdParamsE
        .type           _ZN10layer_norm13ln_bwd_kernelINS_13Kernel_traitsIf6__halfS2_S2_fjLj4096ELj1ELj1ELj4ELj16ENS_18Kernel_traits_baseILj4096EfS2_S2_S2_fjLj128EEEEELb0ELb1ELb1ELb1EEEvNS_9BwdParamsE,@function
        .size           _ZN10layer_norm13ln_bwd_kernelINS_13Kernel_traitsIf6__halfS2_S2_fjLj4096ELj1ELj1ELj4ELj16ENS_18Kernel_traits_baseILj4096EfS2_S2_S2_fjLj128EEEEELb0ELb1ELb1ELb1EEEvNS_9BwdParamsE,(.L_x_15685 - _ZN10layer_norm13ln_bwd_kernelINS_13Kernel_traitsIf6__halfS2_S2_fjLj4096ELj1ELj1ELj4ELj16ENS_18Kernel_traits_baseILj4096EfS2_S2_S2_fjLj128EEEEELb0ELb1ELb1ELb1EEEvNS_9BwdParamsE)
        .other          _ZN10layer_norm13ln_bwd_kernelINS_13Kernel_traitsIf6__halfS2_S2_fjLj4096ELj1ELj1ELj4ELj16ENS_18Kernel_traits_baseILj4096EfS2_S2_S2_fjLj128EEEEELb0ELb1ELb1ELb1EEEvNS_9BwdParamsE,@"STO_CUDA_ENTRY STV_DEFAULT"
_ZN10layer_norm13ln_bwd_kernelINS_13Kernel_traitsIf6__halfS2_S2_fjLj4096ELj1ELj1ELj4ELj16ENS_18Kernel_traits_baseILj4096EfS2_S2_S2_fjLj128EEEEELb0ELb1ELb1ELb1EEEvNS_9BwdParamsE:
.text._ZN10layer_norm13ln_bwd_kernelINS_13Kernel_traitsIf6__halfS2_S2_fjLj4096ELj1ELj1ELj4ELj16ENS_18Kernel_traits_baseILj4096EfS2_S2_S2_fjLj128EEEEELb0ELb1ELb1ELb1EEEvNS_9BwdParamsE:
        /* <DEDUP_REMOVED lines=92> */
.L_x_8456:
        /* <DEDUP_REMOVED lines=18> */
[----:B------:R-:W0:Y:S01]  /*06e0*/  S2R R7, SR_TID.X ;  /* 0x0000000000077919 */ /* 0x000e220000002100 */
[----:B------:R-:W-:Y:S01]  /*06f0*/  UIMAD UR9, UR8, UR26, URZ ;  /* 0x0000001a080972a4 */ /* 0x000fe2000f8e02ff */
[----:B------:R-:W1:Y:S01]  /*0700*/  LDC.64 R200, c[0x0][0x3a8] ;  /* 0x0000ea00ffc87b82 */ /* 0x000e620000000a00 */
[----:B------:R-:W-:Y:S01]  /*0710*/  UIADD3 UR11, UPT, UPT, UR32, -0x1, URZ ;  /* 0xffffffff200b7890 */ /* 0x000fe2000fffe0ff */
[----:B------:R3:W-:Y:S01]  /*0720*/  STL [R1+0x20], R20 ;  /* 0x0000201401007387 */ /* 0x0007e20000100800 */
[----:B------:R-:W-:Y:S02]  /*0730*/  USHF.R.S32.HI UR10, URZ, 0x1f, UR9 ;  /* 0x0000001fff0a7899 */ /* 0x000fe40008011409 */
[----:B------:R-:W-:Y:S02]  /*0740*/  UIMAD UR11, UR11, UR26, URZ ;  /* 0x0000001a0b0b72a4 */ /* 0x000fe4000f8e02ff */
[----:B------:R-:W-:Y:S01]  /*0750*/  ULEA.HI UR10, UR10, UR9, URZ, 0x3 ;  /* 0x000000090a0a7291 */ /* 0x000fe2000f8f18ff */
[----:B------:R-:W4:Y:S01]  /*0760*/  LDC.64 R4, c[0x0][0x428] ;  /* 0x00010a00ff047b82 */ /* 0x000f220000000a00 */
        /* <DEDUP_REMOVED lines=10> */
[C-C-:B-1----:R-:W-:Y:S01]  /*0810*/  IMAD.WIDE.U32 R212, R16.reuse, 0x10, R200.reuse ;  /* 0x0000001010d47825 */ /* 0x142fe200078e00c8 */
[C---:B------:R-:W-:Y:S02]  /*0820*/  IADD3 R3, PT, PT, R16.reuse, 0x80, RZ ;  /* 0x0000008010037810 */ /* 0x040fe40007ffe0ff */
[----:B------:R-:W-:Y:S01]  /*0830*/  IADD3 R0, PT, PT, R16, 0x180, RZ ;  /* 0x0000018010007810 */ /* 0x000fe20007ffe0ff */
[--C-:B------:R-:W-:Y:S01]  /*0840*/  IMAD.WIDE.U32 R196, R2, 0x10, R200.reuse ;  /* 0x0000001002c47825 */ /* 0x100fe200078e00c8 */
[----:B------:R-:W-:Y:S01]  /*0850*/  MOV R226, UR10 ;  /* 0x0000000a00e27c02 */ /* 0x000fe20008000f00 */
[----:B------:R-:W3:Y:S01]  /*0860*/  LDG.E.128 R212, desc[UR18][R212.64] ;  /* 0x00000012d4d47981 */ /* 0x000ee2000c1e1d00 */
[----:B------:R-:W-:Y:S01]  /*0870*/  MOV R227, UR9 ;  /* 0x0000000900e37c02 */ /* 0x000fe20008000f00 */
[----:B------:R-:W-:Y:S01]  /*0880*/  IMAD.WIDE.U32 R204, R3, 0x10, R200 ;  /* 0x0000001003cc7825 */ /* 0x000fe200078e00c8 */
[C---:B--2---:R-:W-:Y:S01]  /*0890*/  IADD3 R13, PT, PT, R7.reuse, 0x80, RZ ;  /* 0x00000080070d7810 */ /* 0x044fe20007ffe0ff */
[----:B------:R-:W2:Y:S02]  /*08a0*/  LDG.E.128 R196, desc[UR18][R196.64] ;  /* 0x00000012c4c47981 */ /* 0x000ea4000c1e1d00 */
[C---:B----4-:R-:W-:Y:S01]  /*08b0*/  IMAD.WIDE.U32 R208, R7.reuse, 0x10, R4 ;  /* 0x0000001007d07825 */ /* 0x050fe200078e0004 */
[----:B------:R-:W-:Y:S01]  /*08c0*/  IADD3 R9, PT, PT, R7, 0x100, RZ ;  /* 0x0000010007097810 */ /* 0x000fe20007ffe0ff */
[----:B------:R-:W4:Y:S02]  /*08d0*/  LDG.E R226, desc[UR18][R226.64] ;  /* 0x00000012e2e27981 */ /* 0x000f24000c1e1900 */
[----:B------:R-:W-:-:S02]  /*08e0*/  IMAD.WIDE.U32 R200, R0, 0x10, R200 ;  /* 0x0000001000c87825 */ /* 0x000fc400078e00c8 */
[----:B------:R-:W4:Y:S01]  /*08f0*/  LDG.E.128 R208, desc[UR18][R208.64] ;  /* 0x00000012d0d07981 */ /* 0x000f22000c1e1d00 */
[----:B------:R-:W-:-:S03]  /*0900*/  IADD3 R7, PT, PT, R7, 0x180, RZ ;  /* 0x0000018007077810 */ /* 0x000fc60007ffe0ff */
[----:B------:R-:W4:Y:S01]  /*0910*/  LDG.E.128 R200, desc[UR18][R200.64] ;  /* 0x00000012c8c87981 */ /* 0x000f22000c1e1d00 */
[----:B------:R-:W-:-:S03]  /*0920*/  IMAD.WIDE.U32 R12, R13, 0x10, R4 ;  /* 0x000000100d0c7825 */ /* 0x000fc600078e0004 */
[----:B------:R-:W4:Y:S01]  /*0930*/  LDG.E.128 R204, desc[UR18][R204.64] ;  /* 0x00000012cccc7981 */ /* 0x000f22000c1e1d00 */
[----:B------:R-:W-:-:S03]  /*0940*/  IMAD.WIDE.U32 R8, R9, 0x10, R4 ;  /* 0x0000001009087825 */ /* 0x000fc600078e0004 */
[----:B------:R-:W4:Y:S01]  /*0950*/  LDG.E.128 R12, desc[UR18][R12.64] ;  /* 0x000000120c0c7981 */ /* 0x000f22000c1e1d00 */
[----:B------:R-:W-:-:S03]  /*0960*/  IMAD.WIDE.U32 R4, R7, 0x10, R4 ;  /* 0x0000001007047825 */ /* 0x000fc600078e0004 */
        /* <DEDUP_REMOVED lines=13> */
[----:B------:R-:W5:Y:S01]  /*0a40*/  @P0 LDG.E.128 R172, desc[UR18][R216.64] ;  /* 0x00000012d8ac0981 */ /* 0x000f62000c1e1d00 */
[----:B------:R-:W-:-:S05]  /*0a50*/  @P0 IMAD.WIDE.U32 R218, R2, 0x10, R218 ;  /* 0x0000001002da0825 */ /* 0x000fca00078e00da */
[----:B------:R-:W5:Y:S01]  /*0a60*/  @P0 LDG.E.128 R176, desc[UR18][R218.64] ;  /* 0x00000012dab00981 */ /* 0x000f62000c1e1d00 */
[----:B------:R-:W-:-:S05]  /*0a70*/  @P0 IMAD.WIDE.U32 R220, R0, 0x10, R220 ;  /* 0x0000001000dc0825 */ /* 0x000fca00078e00dc */
[----:B------:R1:W5:Y:S01]  /*0a80*/  @P0 LDG.E.128 R180, desc[UR18][R220.64] ;  /* 0x00000012dcb40981 */ /* 0x000362000c1e1d00 */
[--C-:B---3--:R-:W-:Y:S02]  /*0a90*/  HADD2.F32 R3, -RZ, R213.reuse.H0_H0 ;  /* 0x200000d5ff037230 */ /* 0x108fe40000004100 */
[----:B------:R-:W-:Y:S02]  /*0aa0*/  HADD2.F32 R225, -RZ, R213.H1_H1 ;  /* 0x300000d5ffe17230 */ /* 0x000fe40000004100 */
[--C-:B------:R-:W-:Y:S02]  /*0ab0*/  HADD2.F32 R222, -RZ, R214.reuse.H0_H0 ;  /* 0x200000d6ffde7230 */ /* 0x100fe40000004100 */
[----:B------:R-:W-:Y:S02]  /*0ac0*/  HADD2.F32 R19, -RZ, R214.H1_H1 ;  /* 0x300000d6ff137230 */ /* 0x000fe40000004100 */
[--C-:B--2---:R-:W-:Y:S02]  /*0ad0*/  HADD2.F32 R213, -RZ, R196.reuse.H0_H0 ;  /* 0x200000c4ffd57230 */ /* 0x104fe40000004100 */
[----:B------:R-:W-:Y:S01]  /*0ae0*/  HADD2.F32 R214, -RZ, R196.H1_H1 ;  /* 0x300000c4ffd67230 */ /* 0x000fe20000004100 */
[----:B----4-:R-:W-:Y:S01]  /*0af0*/  FSEL R196, R226, RZ, !P1 ;  /* 0x000000ffe2c47208 */ /* 0x010fe20004800000 */
[----:B------:R-:W-:-:S02]  /*0b00*/  HADD2.F32 R0, -RZ, R212.H0_H0 ;  /* 0x200000d4ff007230 */ /* 0x000fc40000004100 */
[----:B------:R-:W-:Y:S02]  /*0b10*/  HADD2.F32 R2, -RZ, R212.H1_H1 ;  /* 0x300000d4ff027230 */ /* 0x000fe40000004100 */
[--C-:B------:R-:W-:Y:S02]  /*0b20*/  HADD2.F32 R235, -RZ, R209.reuse.H0_H0 ;  /* 0x200000d1ffeb7230 */ /* 0x100fe40000004100 */
[----:B------:R-:W-:Y:S02]  /*0b30*/  HADD2.F32 R234, -RZ, R209.H1_H1 ;  /* 0x300000d1ffea7230 */ /* 0x000fe40000004100 */
[--C-:B------:R-:W-:Y:S02]  /*0b40*/  HADD2.F32 R233, -RZ, R210.reuse.H0_H0 ;  /* 0x200000d2ffe97230 */ /* 0x100fe40000004100 */
[----:B------:R-:W-:Y:S02]  /*0b50*/  HADD2.F32 R232, -RZ, R210.H1_H1 ;  /* 0x300000d2ffe87230 */ /* 0x000fe40000004100 */
[----:B------:R-:W-:-:S02]  /*0b60*/  HADD2.F32 R231, -RZ, R211.H0_H0 ;  /* 0x200000d3ffe77230 */ /* 0x000fc40000004100 */
[----:B0-----:R-:W-:Y:S02]  /*0b70*/  HADD2.F32 R16, -RZ, R211.H1_H1 ;  /* 0x300000d3ff107230 */ /* 0x001fe40000004100 */
[----:B------:R-:W-:Y:S02]  /*0b80*/  HADD2.F32 R226, -RZ, R203.H0_H0 ;  /* 0x200000cbffe27230 */ /* 0x000fe40000004100 */
[--C-:B------:R-:W-:Y:S02]  /*0b90*/  HADD2.F32 R212, -RZ, R198.reuse.H0_H0 ;  /* 0x200000c6ffd47230 */ /* 0x100fe40000004100 */
[----:B------:R-:W-:Y:S02]  /*0ba0*/  HADD2.F32 R211, -RZ, R198.H1_H1 ;  /* 0x300000c6ffd37230 */ /* 0x000fe40000004100 */
[--C-:B------:R-:W-:Y:S02]  /*0bb0*/  HADD2.F32 R210, -RZ, R199.reuse.H0_H0 ;  /* 0x200000c7ffd27230 */ /* 0x100fe40000004100 */
[----:B------:R-:W-:-:S02]  /*0bc0*/  HADD2.F32 R209, -RZ, R199.H1_H1 ;  /* 0x300000c7ffd17230 */ /* 0x000fc40000004100 */
[----:B-1----:R-:W-:Y:S02]  /*0bd0*/  HADD2.F32 R220, -RZ, R205.H0_H0 ;  /* 0x200000cdffdc7230 */ /* 0x002fe40000004100 */
[----:B------:R-:W-:Y:S02]  /*0be0*/  HADD2.F32 R219, -RZ, R206.H1_H1 ;  /* 0x300000ceffdb7230 */ /* 0x000fe40000004100 */
[--C-:B------:R-:W-:Y:S02]  /*0bf0*/  HADD2.F32 R199, -RZ, R202.reuse.H0_H0 ;  /* 0x200000caffc77230 */ /* 0x100fe40000004100 */
[----:B------:R-:W-:Y:S02]  /*0c00*/  HADD2.F32 R198, -RZ, R202.H1_H1 ;  /* 0x300000caffc67230 */ /* 0x000fe40000004100 */
[--C-:B------:R-:W-:Y:S02]  /*0c10*/  HADD2.F32 R223, -RZ, R204.reuse.H0_H0 ;  /* 0x200000ccffdf7230 */ /* 0x100fe40000004100 */
[----:B------:R-:W-:-:S02]  /*0c20*/  HADD2.F32 R224, -RZ, R204.H1_H1 ;  /* 0x300000ccffe07230 */ /* 0x000fc40000004100 */
[----:B------:R-:W-:Y:S01]  /*0c30*/  FADD.FTZ R228, -R196, R226 ;  /* 0x000000e2c4e47221 */ /* 0x000fe20000010100 */
[--C-:B------:R-:W-:Y:S02]  /*0c40*/  HADD2.F32 R18, -RZ, R215.reuse.H0_H0 ;  /* 0x200000d7ff127230 */ /* 0x100fe40000004100 */
[----:B------:R-:W-:Y:S02]  /*0c50*/  HADD2.F32 R17, -RZ, R215.H1_H1 ;  /* 0x300000d7ff117230 */ /* 0x000fe40000004100 */
[--C-:B------:R-:W-:Y:S02]  /*0c60*/  HADD2.F32 R239, -RZ, R208.reuse.H0_H0 ;  /* 0x200000d0ffef7230 */ /* 0x100fe40000004100 */
[----:B------:R-:W-:Y:S02]  /*0c70*/  HADD2.F32 R236, -RZ, R208.H1_H1 ;  /* 0x300000d0ffec7230 */ /* 0x000fe40000004100 */
[----:B------:R-:W-:Y:S02]  /*0c80*/  HADD2.F32 R221, -RZ, R205.H1_H1 ;  /* 0x300000cdffdd7230 */ /* 0x000fe40000004100 */
[----:B------:R-:W-:-:S02]  /*0c90*/  HADD2.F32 R218, -RZ, R206.H0_H0 ;  /* 0x200000ceffda7230 */ /* 0x000fc40000004100 */
[--C-:B------:R-:W-:Y:S02]  /*0ca0*/  HADD2.F32 R217, -RZ, R207.reuse.H0_H0 ;  /* 0x200000cfffd97230 */ /* 0x100fe40000004100 */
[----:B------:R-:W-:Y:S02]  /*0cb0*/  HADD2.F32 R204, -RZ, R207.H1_H1 ;  /* 0x300000cfffcc7230 */ /* 0x000fe40000004100 */
[----:B------:R-:W-:Y:S01]  /*0cc0*/  FADD.FTZ R242, -R196, R19 ;  /* 0x00000013c4f27221 */ /* 0x000fe20000010100 */
[--C-:B------:R-:W-:Y:S02]  /*0cd0*/  HADD2.F32 R207, -RZ, R200.reuse.H0_H0 ;  /* 0x200000c8ffcf7230 */ /* 0x100fe40000004100 */
[----:B------:R-:W-:Y:S02]  /*0ce0*/  HADD2.F32 R208, -RZ, R200.H1_H1 ;  /* 0x300000c8ffd07230 */ /* 0x000fe40000004100 */
[--C-:B------:R-:W-:Y:S02]  /*0cf0*/  HADD2.F32 R205, -RZ, R201.reuse.H0_H0 ;  /* 0x200000c9ffcd7230 */ /* 0x100fe40000004100 */
[----:B------:R-:W-:-:S02]  /*0d00*/  HADD2.F32 R206, -RZ, R201.H1_H1 ;  /* 0x300000c9ffce7230 */ /* 0x000fc40000004100 */
        /* <DEDUP_REMOVED lines=8> */
[--C-:B------:R-:W-:Y:S02]  /*0d90*/  HADD2.F32 R209, -RZ, R14.reuse.H0_H0 ;  /* 0x2000000effd17230 */ /* 0x100fe40000004100 */
[----:B------:R-:W-:Y:S01]  /*0da0*/  FADD.FTZ R244, -R196, R225 ;  /* 0x000000e1c4f47221 */ /* 0x000fe20000010100 */
[----:B------:R-:W-:-:S02]  /*0db0*/  HADD2.F32 R210, -RZ, R14.H1_H1 ;  /* 0x3000000effd27230 */ /* 0x000fc40000004100 */
[C---:B------:R-:W-:Y:S01]  /*0dc0*/  FADD.FTZ R17, -R196.reuse, R223 ;  /* 0x000000dfc4117221 */ /* 0x040fe20000010100 */
[--C-:B------:R-:W-:Y:S02]  /*0dd0*/  HADD2.F32 R215, -RZ, R197.reuse.H0_H0 ;  /* 0x200000c5ffd77230 */ /* 0x100fe40000004100 */
[C---:B------:R-:W-:Y:S01]  /*0de0*/  FADD.FTZ R18, -R196.reuse, R224 ;  /* 0x000000e0c4127221 */ /* 0x040fe20000010100 */
[----:B------:R-:W-:Y:S02]  /*0df0*/  HADD2.F32 R216, -RZ, R197.H1_H1 ;  /* 0x300000c5ffd87230 */ /* 0x000fe40000004100 */
[C---:B------:R-:W-:Y:S01]  /*0e00*/  FADD.FTZ R229, -R196.reuse, R207 ;  /* 0x000000cfc4e57221 */ /* 0x040fe20000010100 */
[C---:B------:R-:W-:Y:S01]  /*0e10*/  FADD.FTZ R230, -R196.reuse, R208 ;  /* 0x000000d0c4e67221 */ /* 0x040fe20000010100 */
[C---:B------:R-:W-:Y:S01]  /*0e20*/  FADD.FTZ R245, -R196.reuse, R205 ;  /* 0x000000cdc4f57221 */ /* 0x040fe20000010100 */
[----:B------:R-:W-:Y:S01]  /*0e30*/  FADD.FTZ R252, -R196, R206 ;  /* 0x000000cec4fc7221 */ /* 0x000fe20000010100 */
[----:B------:R-:W-:Y:S01]  /*0e40*/  MOV R14, R228 ;  /* 0x000000e4000e7202 */ /* 0x000fe20000000f00 */
[----:B------:R-:W-:-:S02]  /*0e50*/  HADD2.F32 R197, -RZ, R203.H1_H1 ;  /* 0x300000cbffc57230 */ /* 0x000fc40000004100 */
[C---:B------:R-:W-:Y:S01]  /*0e60*/  FADD.FTZ R201, -R196.reuse, R218 ;  /* 0x000000dac4c97221 */ /* 0x040fe20000010100 */
[--C-:B------:R-:W-:Y:S02]  /*0e70*/  HADD2.F32 R205, -RZ, R12.reuse.H0_H0 ;  /* 0x2000000cffcd7230 */ /* 0x100fe40000004100 */
[----:B------:R-:W-:Y:S01]  /*0e80*/  FADD.FTZ R203, -R196, R217 ;  /* 0x000000d9c4cb7221 */ /* 0x000fe20000010100 */
[----:B------:R-:W-:Y:S01]  /*0e90*/  HADD2.F32 R206, -RZ, R12.H1_H1 ;  /* 0x3000000cffce7230 */ /* 0x000fe20000004100 */
[----:B------:R-:W-:Y:S01]  /*0ea0*/  MOV R12, R238 ;  /* 0x000000ee000c7202 */ /* 0x000fe20000000f00 */
[--C-:B------:R-:W-:Y:S02]  /*0eb0*/  HADD2.F32 R207, -RZ, R13.reuse.H0_H0 ;  /* 0x2000000dffcf7230 */ /* 0x100fe40000004100 */
[----:B------:R-:W-:Y:S01]  /*0ec0*/  HADD2.F32 R208, -RZ, R13.H1_H1 ;  /* 0x3000000dffd07230 */ /* 0x000fe20000004100 */
[----:B------:R-:W-:Y:S01]  /*0ed0*/  MOV R13, R237 ;  /* 0x000000ed000d7202 */ /* 0x000fe20000000f00 */
[----:B------:R-:W-:-:S02]  /*0ee0*/  HADD2.F32 R223, -RZ, R9.H0_H0 ;  /* 0x20000009ffdf7230 */ /* 0x000fc40000004100 */
[----:B------:R-:W-:Y:S02]  /*0ef0*/  HADD2.F32 R224, -RZ, R9.H1_H1 ;  /* 0x30000009ffe07230 */ /* 0x000fe40000004100 */
[C---:B------:R-:W-:Y:S01]  /*0f00*/  FADD.FTZ R217, -R196.reuse, R212 ;  /* 0x000000d4c4d97221 */ /* 0x040fe20000010100 */
[----:B------:R-:W2:Y:S01]  /*0f10*/  LDL R9, [R1+0x10] ;  /* 0x0000100001097983 */ /* 0x000ea20000100800 */
[----:B------:R-:W-:Y:S01]  /*0f20*/  FADD.FTZ R218, -R196, R211 ;  /* 0x000000d3c4da7221 */ /* 0x000fe20000010100 */
[--C-:B------:R-:W-:Y:S02]  /*0f30*/  HADD2.F32 R237, -RZ, R4.reuse.H0_H0 ;  /* 0x20000004ffed7230 */ /* 0x100fe40000004100 */
[----:B------:R-:W-:Y:S02]  /*0f40*/  HADD2.F32 R238, -RZ, R4.H1_H1 ;  /* 0x30000004ffee7230 */ /* 0x000fe40000004100 */
[----:B------:R-:W-:Y:S01]  /*0f50*/  FMUL.FTZ R4, R244, UR29 ;  /* 0x0000001df4047c20 */ /* 0x000fe20008410000 */
[--C-:B------:R-:W-:Y:S01]  /*0f60*/  HADD2.F32 R211, -RZ, R15.reuse.H0_H0 ;  /* 0x2000000fffd37230 */ /* 0x100fe20000004100 */
[----:B------:R-:W-:Y:S01]  /*0f70*/  MOV R244, R14 ;  /* 0x0000000e00f47202 */ /* 0x000fe20000000f00 */
[----:B------:R-:W-:Y:S01]  /*0f80*/  HADD2.F32 R212, -RZ, R15.H1_H1 ;  /* 0x3000000fffd47230 */ /* 0x000fe20000004100 */
[----:B------:R-:W3:Y:S01]  /*0f90*/  LDL R14, [R1+0x4] ;  /* 0x00000400010e7983 */ /* 0x000ee20000100800 */
[----:B------:R-:W-:-:S02]  /*0fa0*/  HADD2.F32 R225, -RZ, R10.H0_H0 ;  /* 0x2000000affe17230 */ /* 0x000fc40000004100 */
[----:B------:R-:W-:Y:S01]  /*0fb0*/  HADD2.F32 R226, -RZ, R10.H1_H1 ;  /* 0x3000000affe27230 */ /* 0x000fe20000004100 */
[----:B------:R-:W4:Y:S01]  /*0fc0*/  LDL R15, [R1+0x8] ;  /* 0x00000800010f7983 */ /* 0x000f220000100800 */
[----:B------:R-:W-:-:S03]  /*0fd0*/  HADD2.F32 R227, -RZ, R11.H0_H0 ;  /* 0x2000000bffe37230 */ /* 0x000fc60000004100 */
[----:B------:R-:W4:Y:S01]  /*0fe0*/  LDL R10, [R1+0x14] ;  /* 0x00001400010a7983 */ /* 0x000f220000100800 */
        /* <DEDUP_REMOVED lines=12> */
[----:B------:R-:W4:Y:S01]  /*10b0*/  LDL R11, [R1+0x18] ;  /* 0x00001800010b7983 */ /* 0x000f220000100800 */
[----:B------:R-:W-:-:S02]  /*10c0*/  HADD2.F32 R197, -RZ, R6.H0_H0 ;  /* 0x20000006ffc57230 */ /* 0x000fc40000004100 */
[----:B------:R-:W-:Y:S02]  /*10d0*/  HADD2.F32 R196, -RZ, R6.H1_H1 ;  /* 0x30000006ffc47230 */ /* 0x000fe40000004100 */
[----:B------:R-:W-:Y:S01]  /*10e0*/  FMUL.FTZ R6, R242, UR29 ;  /* 0x0000001df2067c20 */ /* 0x000fe20008410000 */
[----:B------:R-:W-:Y:S01]  /*10f0*/  MOV R242, R12 ;  /* 0x0000000c00f27202 */ /* 0x000fe20000000f00 */
[--C-:B------:R-:W-:Y:S01]  /*1100*/  HADD2.F32 R199, -RZ, R5.reuse.H0_H0 ;  /* 0x20000005ffc77230 */ /* 0x100fe20000004100 */
[----:B------:R-:W4:Y:S01]  /*1110*/  LDL R12, [R1+0x1c] ;  /* 0x00001c00010c7983 */ /* 0x000f220000100800 */
[----:B------:R-:W-:Y:S02]  /*1120*/  HADD2.F32 R198, -RZ, R5.H1_H1 ;  /* 0x30000005ffc67230 */ /* 0x000fe40000004100 */
[----:B------:R-:W-:Y:S01]  /*1130*/  FMUL.FTZ R5, R243, UR29 ;  /* 0x0000001df3057c20 */ /* 0x000fe20008410000 */
[----:B------:R-:W-:Y:S02]  /*1140*/  MOV R243, R13 ;  /* 0x0000000d00f37202 */ /* 0x000fe40000000f00 */
[----:B------:R-:W4:Y:S01]  /*1150*/  LDL R13, [R1] ;  /* 0x00000000010d7983 */ /* 0x000f220000100800 */
[----:B------:R-:W-:-:S02]  /*1160*/  HADD2.F32 R247, -RZ, R7.H0_H0 ;  /* 0x20000007fff77230 */ /* 0x000fc40000004100 */
[----:B------:R-:W-:Y:S02]  /*1170*/  HADD2.F32 R246, -RZ, R7.H1_H1 ;  /* 0x30000007fff67230 */ /* 0x000fe40000004100 */
[----:B------:R-:W-:Y:S02]  /*1180*/  FMUL.FTZ R7, R241, UR29 ;  /* 0x0000001df1077c20 */ /* 0x000fe40008410000 */
[----:B------:R-:W4:Y:S01]  /*1190*/  LDL R241, [R1+0xc] ;  /* 0x00000c0001f17983 */ /* 0x000f220000100800 */
[----:B------:R-:W-:Y:S01]  /*11a0*/  FMUL.FTZ R0, R0, UR29 ;  /* 0x0000001d00007c20 */ /* 0x000fe20008410000 */
[----:B------:R-:W-:Y:S01]  /*11b0*/  FADD.FTZ R78, R78, R231 ;  /* 0x000000e74e4e7221 */ /* 0x000fe20000010000 */
[----:B------:R-:W-:Y:S01]  /*11c0*/  FFMA.FTZ R110, R7, R231, R110 ;  /* 0x000000e7076e7223 */ /* 0x000fe2000001006e */
[----:B------:R-:W-:Y:S01]  /*11d0*/  FMUL.FTZ R2, R2, UR29 ;  /* 0x0000001d02027c20 */ /* 0x000fe20008410000 */
[----:B------:R-:W-:Y:S01]  /*11e0*/  FADD.FTZ R77, R77, R232 ;  /* 0x000000e84d4d7221 */ /* 0x000fe20000010000 */
[----:B------:R-:W-:Y:S01]  /*11f0*/  FFMA.FTZ R109, R6, R232, R109 ;  /* 0x000000e8066d7223 */ /* 0x000fe2000001006d */
[----:B------:R-:W-:Y:S01]  /*1200*/  FMUL.FTZ R3, R3, UR29 ;  /* 0x0000001d03037c20 */ /* 0x000fe20008410000 */
[----:B------:R-:W-:-:S02]  /*1210*/  HADD2.F32 R221, -RZ, R8.H0_H0 ;  /* 0x20000008ffdd7230 */ /* 0x000fc40000004100 */
[----:B------:R-:W-:Y:S02]  /*1220*/  HADD2.F32 R222, -RZ, R8.H1_H1 ;  /* 0x30000008ffde7230 */ /* 0x000fe40000004100 */
[----:B------:R-:W-:Y:S01]  /*1230*/  FMUL.FTZ R8, R240, UR29 ;  /* 0x0000001df0087c20 */ /* 0x000fe20008410000 */
[----:B------:R-:W-:Y:S01]  /*1240*/  FADD.FTZ R79, R79, R16 ;  /* 0x000000104f4f7221 */ /* 0x000fe20000010000 */
[----:B------:R-:W-:Y:S02]  /*1250*/  FMUL.FTZ R17, R17, UR29 ;  /* 0x0000001d11117c20 */ /* 0x000fe40008410000 */
[----:B------:R-:W-:Y:S01]  /*1260*/  FFMA.FTZ R111, R8, R16, R111 ;  /* 0x00000010086f7223 */ /* 0x000fe2000001006f */
[----:B------:R-:W-:Y:S01]  /*1270*/  FMUL.FTZ R18, R18, UR29 ;  /* 0x0000001d12127c20 */ /* 0x000fe20008410000 */
[----:B------:R-:W-:Y:S01]  /*1280*/  FADD.FTZ R72, R72, R205 ;  /* 0x000000cd48487221 */ /* 0x000fe20000010000 */
[-C--:B------:R-:W-:Y:S01]  /*1290*/  FFMA.FTZ R104, R17, R205.reuse, R104 ;  /* 0x000000cd11687223 */ /* 0x080fe20000010068 */
[----:B-----5:R-:W-:Y:S01]  /*12a0*/  FMUL.FTZ R205, R248, R205 ;  /* 0x000000cdf8cd7220 */ /* 0x020fe20000410000 */
[----:B------:R-:W-:Y:S01]  /*12b0*/  FMUL.FTZ R19, R19, UR29 ;  /* 0x0000001d13137c20 */ /* 0x000fe20008410000 */
[----:B------:R-:W-:Y:S01]  /*12c0*/  FADD.FTZ R73, R73, R206 ;  /* 0x000000ce49497221 */ /* 0x000fe20000010000 */
[-C--:B------:R-:W-:Y:S01]  /*12d0*/  FFMA.FTZ R105, R18, R206.reuse, R105 ;  /* 0x000000ce12697223 */ /* 0x080fe20000010069 */
[----:B------:R-:W-:Y:S01]  /*12e0*/  FMUL.FTZ R206, R249, R206 ;  /* 0x000000cef9ce7220 */ /* 0x000fe20000410000 */
        /* <DEDUP_REMOVED lines=37> */
[----:B--2---:R-:W-:Y:S01]  /*1540*/  FMUL.FTZ R9, R9, R239 ;  /* 0x000000ef09097220 */ /* 0x004fe20000410000 */
[----:B---3--:R-:W-:-:S03]  /*1550*/  FMUL.FTZ R14, R14, R232 ;  /* 0x000000e80e0e7220 */ /* 0x008fc60000410000 */
[----:B------:R-:W-:Y:S01]  /*1560*/  FADD.FTZ R232, RZ, R9 ;  /* 0x00000009ffe87221 */ /* 0x000fe20000010000 */
[----:B----4-:R-:W-:Y:S01]  /*1570*/  FMUL.FTZ R15, R15, R231 ;  /* 0x000000e70f0f7220 */ /* 0x010fe20000410000 */
[----:B------:R-:W-:Y:S01]  /*1580*/  FFMA.FTZ R231, R0, R9, RZ ;  /* 0x0000000900e77223 */ /* 0x000fe200000100ff */
[----:B------:R-:W-:-:S04]  /*1590*/  FMUL.FTZ R10, R10, R236 ;  /* 0x000000ec0a0a7220 */ /* 0x000fc80000410000 */
[----:B------:R-:W-:Y:S01]  /*15a0*/  FFMA.FTZ R231, R2, R10, R231 ;  /* 0x0000000a02e77223 */ /* 0x000fe200000100e7 */
[----:B------:R-:W-:Y:S01]  /*15b0*/  FADD.FTZ R232, R10, R232 ;  /* 0x000000e80ae87221 */ /* 0x000fe20000010000 */
[----:B------:R-:W-:-:S04]  /*15c0*/  FMUL.FTZ R11, R11, R235 ;  /* 0x000000eb0b0b7220 */ /* 0x000fc80000410000 */
[----:B------:R-:W-:Y:S01]  /*15d0*/  FFMA.FTZ R231, R3, R11, R231 ;  /* 0x0000000b03e77223 */ /* 0x000fe200000100e7 */
[----:B------:R-:W-:Y:S01]  /*15e0*/  FADD.FTZ R232, R11, R232 ;  /* 0x000000e80be87221 */ /* 0x000fe20000010000 */
[----:B------:R-:W-:-:S04]  /*15f0*/  FMUL.FTZ R12, R12, R234 ;  /* 0x000000ea0c0c7220 */ /* 0x000fc80000410000 */
[----:B------:R-:W-:Y:S01]  /*1600*/  FFMA.FTZ R231, R4, R12, R231 ;  /* 0x0000000c04e77223 */ /* 0x000fe200000100e7 */
[----:B------:R-:W-:Y:S01]  /*1610*/  FMUL.FTZ R13, R13, R233 ;  /* 0x000000e90d0d7220 */ /* 0x000fe20000410000 */
[----:B------:R-:W-:-:S03]  /*1620*/  FADD.FTZ R232, R12, R232 ;  /* 0x000000e80ce87221 */ /* 0x000fc60000010000 */
[----:B------:R-:W-:Y:S01]  /*1630*/  FFMA.FTZ R231, R5, R13, R231 ;  /* 0x0000000d05e77223 */ /* 0x000fe200000100e7 */
[----:B------:R-:W-:-:S03]  /*1640*/  FADD.FTZ R232, R13, R232 ;  /* 0x000000e80de87221 */ /* 0x000fc60000010000 */
        /* <DEDUP_REMOVED lines=16> */
[----:B------:R-:W-:-:S04]  /*1750*/  FADD.FTZ R231, R209, R232 ;  /* 0x000000e8d1e77221 */ /* 0x000fc80000010000 */
[----:B------:R-:W-:-:S04]  /*1760*/  FADD.FTZ R231, R210, R231 ;  /* 0x000000e7d2e77221 */ /* 0x000fc80000010000 */
[----:B------:R-:W-:-:S04]  /*1770*/  FADD.FTZ R231, R211, R231 ;  /* 0x000000e7d3e77221 */ /* 0x000fc80000010000 */
[----:B------:R-:W-:-:S04]  /*1780*/  FADD.FTZ R233, R212, R231 ;  /* 0x000000e7d4e97221 */ /* 0x000fc80000010000 */
[----:B------:R-:W-:-:S04]  /*1790*/  FADD.FTZ R236, R221, R233 ;  /* 0x000000e9ddec7221 */ /* 0x000fc80000010000 */
[----:B------:R-:W-:Y:S01]  /*17a0*/  FADD.FTZ R240, R222, R236 ;  /* 0x000000ecdef07221 */ /* 0x000fe20000010000 */
[----:B------:R-:W-:Y:S02]  /*17b0*/  FMUL.FTZ R236, R20, UR29 ;  /* 0x0000001d14ec7c20 */ /* 0x000fe40008410000 */
[----:B------:R0:W5:Y:S01]  /*17c0*/  LDL.LU R20, [R1+0x20] ;  /* 0x0000200001147983 */ /* 0x0001620000300800 */
[----:B------:R-:W-:-:S04]  /*17d0*/  FFMA.FTZ R235, R202, R210, R235 ;  /* 0x000000d2caeb7223 */ /* 0x000fc800000100eb */
[----:B------:R-:W-:Y:S01]  /*17e0*/  FFMA.FTZ R235, R203, R211, R235 ;  /* 0x000000d3cbeb7223 */ /* 0x000fe200000100eb */
[----:B------:R-:W-:-:S03]  /*17f0*/  FMUL.FTZ R215, R215, UR29 ;  /* 0x0000001dd7d77c20 */ /* 0x000fc60008410000 */
[----:B------:R-:W-:Y:S01]  /*1800*/  FFMA.FTZ R235, R204, R212, R235 ;  /* 0x000000d4cceb7223 */ /* 0x000fe200000100eb */
[----:B------:R-:W-:-:S03]  /*1810*/  FADD.FTZ R80, R80, R239 ;  /* 0x000000ef50507221 */ /* 0x000fc60000010000 */
[----:B------:R-:W-:Y:S01]  /*1820*/  FFMA.FTZ R235, R213, R221, R235 ;  /* 0x000000ddd5eb7223 */ /* 0x000fe200000100eb */
[----:B------:R-:W-:Y:S01]  /*1830*/  FFMA.FTZ R112, R0, R239, R112 ;  /* 0x000000ef00707223 */ /* 0x000fe20000010070 */
[----:B------:R-:W-:Y:S01]  /*1840*/  FMUL.FTZ R216, R216, UR29 ;  /* 0x0000001dd8d87c20 */ /* 0x000fe20008410000 */
[----:B------:R-:W-:Y:S01]  /*1850*/  FADD.FTZ R66, R66, R223 ;  /* 0x000000df42427221 */ /* 0x000fe20000010000 */
[-C--:B------:R-:W-:Y:S01]  /*1860*/  FFMA.FTZ R98, R215, R223.reuse, R98 ;  /* 0x000000dfd7627223 */ /* 0x080fe20000010062 */
[----:B------:R-:W-:Y:S01]  /*1870*/  FMUL.FTZ R223, R122, R223 ;  /* 0x000000df7adf7220 */ /* 0x000fe20000410000 */
[----:B------:R-:W-:Y:S01]  /*1880*/  FFMA.FTZ R239, R214, R222, R235 ;  /* 0x000000ded6ef7223 */ /* 0x000fe200000100eb */
[----:B------:R-:W-:Y:S01]  /*1890*/  FMUL.FTZ R217, R217, UR29 ;  /* 0x0000001dd9d97c20 */ /* 0x000fe20008410000 */
[----:B------:R-:W-:Y:S01]  /*18a0*/  FADD.FTZ R67, R67, R224 ;  /* 0x000000e043437221 */ /* 0x000fe20000010000 */
[-C--:B------:R-:W-:Y:S01]  /*18b0*/  FFMA.FTZ R99, R216, R224.reuse, R99 ;  /* 0x000000e0d8637223 */ /* 0x080fe20000010063 */
[----:B------:R-:W-:Y:S01]  /*18c0*/  FMUL.FTZ R224, R123, R224 ;  /* 0x000000e07be07220 */ /* 0x000fe20000410000 */
[----:B------:R-:W-:Y:S01]  /*18d0*/  FFMA.FTZ R239, R215, R223, R239 ;  /* 0x000000dfd7ef7223 */ /* 0x000fe200000100ef */
[----:B------:R-:W-:Y:S01]  /*18e0*/  FADD.FTZ R240, R223, R240 ;  /* 0x000000f0dff07221 */ /* 0x000fe20000010000 */
        /* <DEDUP_REMOVED lines=18> */
[----:B------:R-:W-:Y:S01]  /*1a10*/  FADD.FTZ R63, R63, R228 ;  /* 0x000000e43f3f7221 */ /* 0x000fe20000010000 */
[-C--:B------:R-:W-:Y:S01]  /*1a20*/  FFMA.FTZ R95, R220, R228.reuse, R95 ;  /* 0x000000e4dc5f7223 */ /* 0x080fe2000001005f */
[----:B------:R-:W-:Y:S01]  /*1a30*/  FMUL.FTZ R229, R229, UR29 ;  /* 0x0000001de5e57c20 */ /* 0x000fe20008410000 */
[----:B------:R-:W-:Y:S01]  /*1a40*/  FMUL.FTZ R231, R245, UR29 ;  /* 0x0000001df5e77c20 */ /* 0x000fe20008410000 */
[----:B------:R-:W-:Y:S01]  /*1a50*/  FMUL.FTZ R228, R127, R228 ;  /* 0x000000e47fe47220 */ /* 0x000fe20000410000 */
[----:B------:R-:W-:Y:S01]  /*1a60*/  FFMA.FTZ R240, R219, R227, R239 ;  /* 0x000000e3dbf07223 */ /* 0x000fe200000100ef */
[----:B------:R-:W-:Y:S01]  /*1a70*/  FADD.FTZ R241, R227, R241 ;  /* 0x000000f1e3f17221 */ /* 0x000fe20000010000 */
[----:B------:R-:W-:Y:S01]  /*1a80*/  FMUL.FTZ R230, R230, UR29 ;  /* 0x0000001de6e67c20 */ /* 0x000fe20008410000 */
[----:B------:R-:W-:Y:S01]  /*1a90*/  FMUL.FTZ R232, R252, UR29 ;  /* 0x0000001dfce87c20 */ /* 0x000fe20008410000 */
[----:B------:R-:W-:Y:S01]  /*1aa0*/  FADD.FTZ R56, R56, R237 ;  /* 0x000000ed38387221 */ /* 0x000fe20000010000 */
[----:B------:R-:W-:Y:S01]  /*1ab0*/  FFMA.FTZ R88, R229, R237, R88 ;  /* 0x000000ede5587223 */ /* 0x000fe20000010058 */
[----:B------:R-:W-:Y:S01]  /*1ac0*/  FADD.FTZ R58, R58, R199 ;  /* 0x000000c73a3a7221 */ /* 0x000fe20000010000 */
[-C--:B------:R-:W-:Y:S01]  /*1ad0*/  FFMA.FTZ R90, R231, R199.reuse, R90 ;  /* 0x000000c7e75a7223 */ /* 0x080fe2000001005a */
[----:B------:R-:W-:Y:S01]  /*1ae0*/  FMUL.FTZ R239, R130, R199 ;  /* 0x000000c782ef7220 */ /* 0x000fe20000410000 */
[----:B------:R-:W-:Y:S01]  /*1af0*/  FMUL.FTZ R237, R128, R237 ;  /* 0x000000ed80ed7220 */ /* 0x000fe20000410000 */
[----:B------:R-:W-:Y:S01]  /*1b00*/  FFMA.FTZ R199, R220, R228, R240 ;  /* 0x000000e4dcc77223 */ /* 0x000fe200000100f0 */
[----:B------:R-:W-:Y:S01]  /*1b10*/  FADD.FTZ R241, R228, R241 ;  /* 0x000000f1e4f17221 */ /* 0x000fe20000010000 */
        /* <DEDUP_REMOVED lines=8> */
[----:B------:R-:W-:-:S02]  /*1ba0*/  FADD.FTZ R83, R83, R234 ;  /* 0x000000ea53537221 */ /* 0x000fc40000010000 */
[----:B------:R-:W-:Y:S01]  /*1bb0*/  FFMA.FTZ R198, R230, R238, R198 ;  /* 0x000000eee6c67223 */ /* 0x000fe200000100c6 */
[----:B------:R-:W-:Y:S01]  /*1bc0*/  FADD.FTZ R199, R199, R238 ;  /* 0x000000eec7c77221 */ /* 0x000fe20000010000 */
[----:B------:R-:W-:Y:S01]  /*1bd0*/  FFMA.FTZ R115, R4, R234, R115 ;  /* 0x000000ea04737223 */ /* 0x000fe20000010073 */
[----:B------:R-:W-:Y:S01]  /*1be0*/  FMUL.FTZ R234, R243, UR29 ;  /* 0x0000001df3ea7c20 */ /* 0x000fe20008410000 */
[----:B------:R-:W-:Y:S01]  /*1bf0*/  FMUL.FTZ R233, R242, UR29 ;  /* 0x0000001df2e97c20 */ /* 0x000fe20008410000 */
[----:B------:R-:W-:Y:S01]  /*1c00*/  FFMA.FTZ R198, R231, R239, R198 ;  /* 0x000000efe7c67223 */ /* 0x000fe200000100c6 */
[----:B------:R-:W-:Y:S01]  /*1c10*/  FADD.FTZ R199, R199, R239 ;  /* 0x000000efc7c77221 */ /* 0x000fe20000010000 */
[----:B------:R-:W-:Y:S01]  /*1c20*/  FADD.FTZ R53, R53, R196 ;  /* 0x000000c435357221 */ /* 0x000fe20000010000 */
[-C--:B------:R-:W-:Y:S01]  /*1c30*/  FFMA.FTZ R85, R234, R196.reuse, R85 ;  /* 0x000000c4ea557223 */ /* 0x080fe20000010055 */
[----:B------:R-:W-:Y:S01]  /*1c40*/  FMUL.FTZ R242, R133, R196 ;  /* 0x000000c485f27220 */ /* 0x000fe20000410000 */
[----:B------:R-:W-:Y:S01]  /*1c50*/  FADD.FTZ R52, R52, R197 ;  /* 0x000000c534347221 */ /* 0x000fe20000010000 */
[-C--:B------:R-:W-:Y:S01]  /*1c60*/  FFMA.FTZ R84, R233, R197.reuse, R84 ;  /* 0x000000c5e9547223 */ /* 0x080fe20000010054 */
[----:B------:R-:W-:Y:S01]  /*1c70*/  FMUL.FTZ R241, R132, R197 ;  /* 0x000000c584f17220 */ /* 0x000fe20000410000 */
[----:B------:R-:W-:Y:S01]  /*1c80*/  FFMA.FTZ R196, R232, R240, R198 ;  /* 0x000000f0e8c47223 */ /* 0x000fe200000100c6 */
[----:B------:R-:W-:-:S03]  /*1c90*/  FADD.FTZ R197, R199, R240 ;  /* 0x000000f0c7c57221 */ /* 0x000fc60000010000 */
[----:B------:R-:W-:Y:S01]  /*1ca0*/  FFMA.FTZ R196, R233, R241, R196 ;  /* 0x000000f1e9c47223 */ /* 0x000fe200000100c4 */
[----:B------:R-:W-:Y:S01]  /*1cb0*/  FADD.FTZ R197, R197, R241 ;  /* 0x000000f1c5c57221 */ /* 0x000fe20000010000 */
[----:B------:R-:W-:Y:S01]  /*1cc0*/  FMUL.FTZ R235, R244, UR29 ;  /* 0x0000001df4eb7c20 */ /* 0x000fe20008410000 */
[----:B------:R-:W-:Y:S01]  /*1cd0*/  FMUL.FTZ R243, R134, R247 ;  /* 0x000000f786f37220 */ /* 0x000fe20000410000 */
[----:B------:R-:W-:Y:S01]  /*1ce0*/  FFMA.FTZ R196, R234, R242, R196 ;  /* 0x000000f2eac47223 */ /* 0x000fe200000100c4 */
[----:B------:R-:W-:Y:S01]  /*1cf0*/  FADD.FTZ R197, R197, R242 ;  /* 0x000000f2c5c57221 */ /* 0x000fe20000010000 */
[----:B------:R-:W-:Y:S02]  /*1d00*/  FMUL.FTZ R244, R135, R246 ;  /* 0x000000f687f47220 */ /* 0x000fe40000410000 */
[----:B------:R-:W-:Y:S01]  /*1d10*/  FFMA.FTZ R196, R235, R243, R196 ;  /* 0x000000f3ebc47223 */ /* 0x000fe200000100c4 */
[----:B------:R-:W-:Y:S01]  /*1d20*/  FADD.FTZ R198, R197, R243 ;  /* 0x000000f3c5c67221 */ /* 0x000fe20000010000 */
[----:B------:R-:W-:Y:S01]  /*1d30*/  FADD.FTZ R54, R54, R247 ;  /* 0x000000f736367221 */ /* 0x000fe20000010000 */
[----:B------:R-:W-:Y:S01]  /*1d40*/  FFMA.FTZ R86, R235, R247, R86 ;  /* 0x000000f7eb567223 */ /* 0x000fe20000010056 */
[C---:B------:R-:W-:Y:S01]  /*1d50*/  FFMA.FTZ R197, R236.reuse, R244, R196 ;  /* 0x000000f4ecc57223 */ /* 0x040fe200000100c4 */
[----:B------:R-:W-:Y:S01]  /*1d60*/  FADD.FTZ R55, R55, R246 ;  /* 0x000000f637377221 */ /* 0x000fe20000010000 */
[----:B------:R-:W-:Y:S01]  /*1d70*/  FFMA.FTZ R87, R236, R246, R87 ;  /* 0x000000f6ec577223 */ /* 0x000fe20000010057 */
[----:B------:R-:W-:Y:S01]  /*1d80*/  FADD.FTZ R196, R198, R244 ;  /* 0x000000f4c6c47221 */ /* 0x000fe20000010000 */
[----:B0-----:R-:W-:Y:S06]  /*1d90*/  BRA `(.L_x_8322) ;  /* 0x0000000000547947 */ /* 0x001fec0003800000 */
.L_x_8321:
        /* <DEDUP_REMOVED lines=21> */
.L_x_8322:
        /* <DEDUP_REMOVED lines=32> */
.L_x_8324:
[----:B------:R-:W-:Y:S05]  /*20f0*/  BSYNC.RECONVERGENT B0 ;  /* 0x0000000000007941 */ /* 0x000fea0003800200 */
.L_x_8323:
        /* <DEDUP_REMOVED lines=61> */
.L_x_8327:
        /* <DEDUP_REMOVED lines=13> */
.L_x_8328:
        /* <DEDUP_REMOVED lines=13> */
.L_x_8329:
        /* <DEDUP_REMOVED lines=13> */
.L_x_8330:
        /* <DEDUP_REMOVED lines=13> */
.L_x_8331:
        /* <DEDUP_REMOVED lines=13> */
.L_x_8332:
        /* <DEDUP_REMOVED lines=13> */
.L_x_8333:
        /* <DEDUP_REMOVED lines=14> */
.L_x_8326:
        /* <DEDUP_REMOVED lines=18> */
.L_x_8335:
[----:B------:R-:W-:Y:S05]  /*2bb0*/  BRA.U !UP2, `(.L_x_8336) ;  /* 0x000000010a187547 */ /* 0x000fea000b800000 */
[----:B-----5:R-:W-:Y:S02]  /*2bc0*/  HADD2.F32 R193, -RZ, R184.H1_H1 ;  /* 0x300000b8ffc17230 */ /* 0x020fe40000004100 */
[----:B------:R-:W-:-:S04]  /*2bd0*/  FMUL.FTZ R194, R192, UR17 ;  /* 0x00000011c0c27c20 */ /* 0x000fc80008410000 */
[-C--:B------:R-:W-:Y:S01]  /*2be0*/  FFMA.FTZ R21, R193, R194.reuse, R21 ;  /* 0x000000c2c1157223 */ /* 0x080fe20000010015 */
[----:B------:R-:W-:-:S05]  /*2bf0*/  FMUL.FTZ R193, R165, R194 ;  /* 0x000000c2a5c17220 */ /* 0x000fca0000410000 */
[----:B------:R-:W-:-:S04]  /*2c00*/  F2FP.F16.F32.PACK_AB R193, RZ, R193 ;  /* 0x000000c1ffc1723e */ /* 0x000fc800000000ff */
[----:B------:R-:W-:-:S07]  /*2c10*/  PRMT R188, R188, 0x5410, R193 ;  /* 0x00005410bcbc7816 */ /* 0x000fce00000000c1 */
.L_x_8336:
        /* <DEDUP_REMOVED lines=12> */
.L_x_8337:
        /* <DEDUP_REMOVED lines=12> */
.L_x_8338:
        /* <DEDUP_REMOVED lines=12> */
.L_x_8339:
        /* <DEDUP_REMOVED lines=12> */
.L_x_8340:
        /* <DEDUP_REMOVED lines=20> */
.L_x_8341:
        /* <DEDUP_REMOVED lines=9> */
.L_x_8325:
        /* <DEDUP_REMOVED lines=16> */
.L_x_8343:
        /* <DEDUP_REMOVED lines=12> */
.L_x_8344:
        /* <DEDUP_REMOVED lines=12> */
.L_x_8345:
        /* <DEDUP_REMOVED lines=12> */
.L_x_8346:
        /* <DEDUP_REMOVED lines=12> */
.L_x_8347:
        /* <DEDUP_REMOVED lines=12> */
.L_x_8348:
        /* <DEDUP_REMOVED lines=12> */
.L_x_8349:
        /* <DEDUP_REMOVED lines=13> */
.L_x_8342:
[----:B------:R-:W-:Y:S01]  /*3740*/  ISETP.LT.AND P1, PT, RZ, UR32, PT ;  /* 0x00000020ff007c0c */ /* 0x000fe2000bf21270 */
[--C-:B-----5:R-:W-:Y:S01]  /*3750*/  HADD2.F32 R192, -RZ, R168.reuse.H1_H1 ;  /* 0x300000a8ffc07230 */ /* 0x120fe20000004100 */
[----:B------:R-:W-:Y:S01]  /*3760*/  MOV R193, UR16 ;  /* 0x0000001000c17c02 */ /* 0x000fe20008000f00 */
[----:B------:R-:W-:Y:S01]  /*3770*/  HADD2.F32 R199, -RZ, R169.H0_H0 ;  /* 0x200000a9ffc77230 */ /* 0x000fe20000004100 */
[----:B------:R-:W-:Y:S01]  /*3780*/  PLOP3.LUT P3, PT, PT, PT, UP3, 0x80, 0x8 ;  /* 0x000000000008781c */ /* 0x000fe20003f6f038 */
[----:B------:R-:W-:Y:S01]  /*3790*/  HADD2.F32 R197, -RZ, R168.H0_H0 ;  /* 0x200000a8ffc57230 */ /* 0x000fe20000004100 */
[----:B------:R-:W-:-:S07]  /*37a0*/  MOV R194, UR16 ;  /* 0x0000001000c27c02 */ /* 0x000fce0008000f00 */
        /* <DEDUP_REMOVED lines=17> */
.L_x_8350:
[----:B------:R-:W-:Y:S05]  /*38c0*/  BRA.U !UP2, `(.L_x_8351) ;  /* 0x000000010a187547 */ /* 0x000fea000b800000 */
[----:B------:R-:W-:Y:S02]  /*38d0*/  HADD2.F32 R193, -RZ, R184.H1_H1 ;  /* 0x300000b8ffc17230 */ /* 0x000fe40000004100 */
[----:B------:R-:W-:-:S04]  /*38e0*/  FMUL.FTZ R194, R192, UR17 ;  /* 0x00000011c0c27c20 */ /* 0x000fc80008410000 */
[-C--:B------:R-:W-:Y:S01]  /*38f0*/  FFMA.FTZ R21, R193, R194.reuse, R21 ;  /* 0x000000c2c1157223 */ /* 0x080fe20000010015 */
[----:B------:R-:W-:-:S05]  /*3900*/  FMUL.FTZ R193, R165, R194 ;  /* 0x000000c2a5c17220 */ /* 0x000fca0000410000 */
[----:B------:R-:W-:-:S04]  /*3910*/  F2FP.F16.F32.PACK_AB R193, RZ, R193 ;  /* 0x000000c1ffc1723e */ /* 0x000fc800000000ff */
[----:B------:R-:W-:-:S07]  /*3920*/  PRMT R188, R188, 0x5410, R193 ;  /* 0x00005410bcbc7816 */ /* 0x000fce00000000c1 */
.L_x_8351:
[----:B------:R-:W-:Y:S05]  /*3930*/  BRA.U !UP2, `(.L_x_8352) ;  /* 0x000000010a187547 */ /* 0x000fea000b800000 */
[----:B------:R-:W-:Y:S02]  /*3940*/  HADD2.F32 R193, -RZ, R185.H0_H0 ;  /* 0x200000b9ffc17230 */ /* 0x000fe40000004100 */
[----:B------:R-:W-:-:S04]  /*3950*/  FMUL.FTZ R194, R199, UR17 ;  /* 0x00000011c7c27c20 */ /* 0x000fc80008410000 */
[-C--:B------:R-:W-:Y:S01]  /*3960*/  FFMA.FTZ R22, R193, R194.reuse, R22 ;  /* 0x000000c2c1167223 */ /* 0x080fe20000010016 */
[----:B------:R-:W-:-:S05]  /*3970*/  FMUL.FTZ R193, R166, R194 ;  /* 0x000000c2a6c17220 */ /* 0x000fca0000410000 */
[----:B------:R-:W-:-:S04]  /*3980*/  F2FP.F16.F32.PACK_AB R193, RZ, R193 ;  /* 0x000000c1ffc1723e */ /* 0x000fc800000000ff */
[----:B------:R-:W-:-:S07]  /*3990*/  PRMT R189, R193, 0x7610, R189 ;  /* 0x00007610c1bd7816 */ /* 0x000fce00000000bd */
.L_x_8352:
[----:B------:R-:W-:-:S05]  /*39a0*/  MOV R193, UR16 ;  /* 0x0000001000c17c02 */ /* 0x000fca0008000f00 */
[----:B------:R-:W-:-:S04]  /*39b0*/  @P1 FFMA.FTZ R193, R4, R193, UR30 ;  /* 0x0000001e04c11e23 */ /* 0x000fc800080100c1 */
[----:B------:R-:W-:Y:S01]  /*39c0*/  @P1 FADD.FTZ R194, R12, -R193 ;  /* 0x800000c10cc21221 */ /* 0x000fe20000010000 */
[----:B------:R-:W-:-:S05]  /*39d0*/  HADD2.F32 R193, -RZ, R169.H1_H1 ;  /* 0x300000a9ffc17230 */ /* 0x000fca0000004100 */
        /* <DEDUP_REMOVED lines=8> */
.L_x_8353:
[----:B------:R-:W-:Y:S01]  /*3a60*/  MOV R194, UR16 ;  /* 0x0000001000c27c02 */ /* 0x000fe20008000f00 */
[----:B------:R-:W-:-:S04]  /*3a70*/  HADD2.F32 R245, -RZ, R170.H0_H0 ;  /* 0x200000aafff57230 */ /* 0x000fc80000004100 */
        /* <DEDUP_REMOVED lines=10> */
.L_x_8354:
        /* <DEDUP_REMOVED lines=12> */
.L_x_8355:
        /* <DEDUP_REMOVED lines=20> */
.L_x_8356:
        /* <DEDUP_REMOVED lines=8> */
.L_x_8334:
        /* <DEDUP_REMOVED lines=14> */
.L_x_8357:
[----:B------:R-:W-:Y:S05]  /*3e80*/  @!P0 BRA `(.L_x_8358) ;  /* 0x0000000c00248947 */ /* 0x000fea0003800000 */
[----:B------:R-:W-:Y:S05]  /*3e90*/  @!P1 BRA `(.L_x_8359) ;  /* 0x0000000400989947 */ /* 0x000fea0003800000 */
[----:B------:R-:W-:Y:S01]  /*3ea0*/  ISETP.LT.AND P3, PT, RZ, UR32, PT ;  /* 0x00000020ff007c0c */ /* 0x000fe2000bf61270 */
[--C-:B-----5:R-:W-:Y:S01]  /*3eb0*/  HADD2.F32 R192, -RZ, R172.reuse.H1_H1 ;  /* 0x300000acffc07230 */ /* 0x120fe20000004100 */
[----:B------:R-:W-:Y:S01]  /*3ec0*/  MOV R193, UR16 ;  /* 0x0000001000c17c02 */ /* 0x000fe20008000f00 */
[----:B------:R-:W-:Y:S01]  /*3ed0*/  HADD2.F32 R199, -RZ, R173.H0_H0 ;  /* 0x200000adffc77230 */ /* 0x000fe20000004100 */
[----:B------:R-:W-:Y:S01]  /*3ee0*/  MOV R194, UR16 ;  /* 0x0000001000c27c02 */ /* 0x000fe20008000f00 */
[----:B------:R-:W-:-:S08]  /*3ef0*/  HADD2.F32 R197, -RZ, R172.H0_H0 ;  /* 0x200000acffc57230 */ /* 0x000fd00000004100 */
        /* <DEDUP_REMOVED lines=16> */
[----:B0-----:R-:W-:-:S07]  /*4000*/  PRMT R188, R193, 0x7610, R188 ;  /* 0x00007610c1bc7816 */ /* 0x001fce00000000bc */
.L_x_8360:
[----:B------:R-:W-:Y:S05]  /*4010*/  BRA.U !UP2, `(.L_x_8361) ;  /* 0x000000010a187547 */ /* 0x000fea000b800000 */
[----:B------:R-:W-:Y:S02]  /*4020*/  HADD2.F32 R193, -RZ, R184.H1_H1 ;  /* 0x300000b8ffc17230 */ /* 0x000fe40000004100 */
[----:B------:R-:W-:-:S04]  /*4030*/  FMUL.FTZ R194, R192, UR17 ;  /* 0x00000011c0c27c20 */ /* 0x000fc80008410000 */
[-C--:B------:R-:W-:Y:S01]  /*4040*/  FFMA.FTZ R29, R193, R194.reuse, R29 ;  /* 0x000000c2c11d7223 */ /* 0x080fe2000001001d */
[----:B------:R-:W-:-:S05]  /*4050*/  FMUL.FTZ R193, R157, R194 ;  /* 0x000000c29dc17220 */ /* 0x000fca0000410000 */
[----:B------:R-:W-:-:S04]  /*4060*/  F2FP.F16.F32.PACK_AB R193, RZ, R193 ;  /* 0x000000c1ffc1723e */ /* 0x000fc800000000ff */
[----:B0-----:R-:W-:-:S07]  /*4070*/  PRMT R188, R188, 0x5410, R193 ;  /* 0x00005410bcbc7816 */ /* 0x001fce00000000c1 */
.L_x_8361:
[----:B------:R-:W-:Y:S05]  /*4080*/  BRA.U !UP2, `(.L_x_8362) ;  /* 0x000000010a187547 */ /* 0x000fea000b800000 */
[----:B------:R-:W-:Y:S02]  /*4090*/  HADD2.F32 R193, -RZ, R185.H0_H0 ;  /* 0x200000b9ffc17230 */ /* 0x000fe40000004100 */
[----:B------:R-:W-:-:S04]  /*40a0*/  FMUL.FTZ R194, R199, UR17 ;  /* 0x00000011c7c27c20 */ /* 0x000fc80008410000 */
[-C--:B------:R-:W-:Y:S01]  /*40b0*/  FFMA.FTZ R30, R193, R194.reuse, R30 ;  /* 0x000000c2c11e7223 */ /* 0x080fe2000001001e */
[----:B------:R-:W-:-:S05]  /*40c0*/  FMUL.FTZ R193, R158, R194 ;  /* 0x000000c29ec17220 */ /* 0x000fca0000410000 */
[----:B------:R-:W-:-:S04]  /*40d0*/  F2FP.F16.F32.PACK_AB R193, RZ, R193 ;  /* 0x000000c1ffc1723e */ /* 0x000fc800000000ff */
[----:B0-----:R-:W-:-:S07]  /*40e0*/  PRMT R189, R193, 0x7610, R189 ;  /* 0x00007610c1bd7816 */ /* 0x001fce00000000bd */
.L_x_8362:
        /* <DEDUP_REMOVED lines=11> */
[----:B0-----:R-:W-:-:S07]  /*41a0*/  PRMT R189, R189, 0x5410, R194 ;  /* 0x00005410bdbd7816 */ /* 0x001fce00000000c2 */
.L_x_8363:
        /* <DEDUP_REMOVED lines=12> */
.L_x_8364:
[----:B------:R-:W-:-:S05]  /*4270*/  MOV R194, UR16 ;  /* 0x0000001000c27c02 */ /* 0x000fca0008000f00 */
[----:B------:R-:W-:-:S04]  /*4280*/  @P3 FFMA.FTZ R194, R202, R194, UR30 ;  /* 0x0000001ecac23e23 */ /* 0x000fc800080100c2 */
[----:B------:R-:W-:Y:S01]  /*4290*/  @P3 FADD.FTZ R195, R210, -R194 ;  /* 0x800000c2d2c33221 */ /* 0x000fe20000010000 */
[----:B------:R-:W-:-:S05]  /*42a0*/  HADD2.F32 R194, -RZ, R174.H1_H1 ;  /* 0x300000aeffc27230 */ /* 0x000fca0000004100 */
[----:B------:R-:W-:Y:S01]  /*42b0*/  @P3 FFMA.FTZ R194, R195, UR29, R194 ;  /* 0x0000001dc3c23c23 */ /* 0x000fe200080100c2 */
[----:B------:R-:W-:Y:S06]  /*42c0*/  BRA.U !UP2, `(.L_x_8365) ;  /* 0x000000010a187547 */ /* 0x000fec000b800000 */
[----:B------:R-:W-:Y:S02]  /*42d0*/  HADD2.F32 R195, -RZ, R186.H1_H1 ;  /* 0x300000baffc37230 */ /* 0x000fe40000004100 */
[----:B0-----:R-:W-:-:S04]  /*42e0*/  FMUL.FTZ R246, R194, UR17 ;  /* 0x00000011c2f67c20 */ /* 0x001fc80008410000 */
[-C--:B------:R-:W-:Y:S01]  /*42f0*/  FFMA.FTZ R33, R195, R246.reuse, R33 ;  /* 0x000000f6c3217223 */ /* 0x080fe20000010021 */
[----:B------:R-:W-:-:S05]  /*4300*/  FMUL.FTZ R195, R153, R246 ;  /* 0x000000f699c37220 */ /* 0x000fca0000410000 */
[----:B------:R-:W-:-:S04]  /*4310*/  F2FP.F16.F32.PACK_AB R195, RZ, R195 ;  /* 0x000000c3ffc3723e */ /* 0x000fc800000000ff */
[----:B------:R-:W-:-:S07]  /*4320*/  PRMT R190, R190, 0x5410, R195 ;  /* 0x00005410bebe7816 */ /* 0x000fce00000000c3 */
.L_x_8365:
[----:B------:R-:W-:Y:S02]  /*4330*/  F2FP.F16.F32.PACK_AB R192, R192, R197 ;  /* 0x000000c5c0c0723e */ /* 0x000fe400000000ff */
[----:B------:R-:W-:Y:S02]  /*4340*/  MOV R195, UR16 ;  /* 0x0000001000c37c02 */ /* 0x000fe40008000f00 */
[----:B------:R-:W-:Y:S02]  /*4350*/  MOV R197, UR16 ;  /* 0x0000001000c57c02 */ /* 0x000fe40008000f00 */
[----:B------:R-:W-:Y:S01]  /*4360*/  F2FP.F16.F32.PACK_AB R193, R193, R199 ;  /* 0x000000c7c1c1723e */ /* 0x000fe200000000ff */
[----:B------:R-:W-:Y:S01]  /*4370*/  @P3 FFMA.FTZ R195, R203, R195, UR30 ;  /* 0x0000001ecbc33e23 */ /* 0x000fe200080100c3 */
[----:B------:R-:W-:Y:S01]  /*4380*/  F2FP.F16.F32.PACK_AB R194, R194, R245 ;  /* 0x000000f5c2c2723e */ /* 0x000fe200000000ff */
[----:B------:R-:W-:Y:S02]  /*4390*/  @P3 FFMA.FTZ R197, R204, R197, UR30 ;  /* 0x0000001eccc53e23 */ /* 0x000fe400080100c5 */
[----:B0-----:R-:W-:Y:S01]  /*43a0*/  @P3 FADD.FTZ R246, R211, -R195 ;  /* 0x800000c3d3f63221 */ /* 0x001fe20000010000 */
        /* <DEDUP_REMOVED lines=12> */
.L_x_8366:
        /* <DEDUP_REMOVED lines=9> */
.L_x_8359:
        /* <DEDUP_REMOVED lines=12> */
[----:B0-----:R-:W-:-:S07]  /*45c0*/  PRMT R188, R197, 0x7610, R188 ;  /* 0x00007610c5bc7816 */ /* 0x001fce00000000bc */
.L_x_8368:
        /* <DEDUP_REMOVED lines=11> */
[----:B0-----:R-:W-:-:S07]  /*4680*/  PRMT R188, R188, 0x5410, R197 ;  /* 0x00005410bcbc7816 */ /* 0x001fce00000000c5 */
.L_x_8369:
        /* <DEDUP_REMOVED lines=12> */
.L_x_8370:
        /* <DEDUP_REMOVED lines=12> */
.L_x_8371:
        /* <DEDUP_REMOVED lines=12> */
.L_x_8372:
        /* <DEDUP_REMOVED lines=12> */
.L_x_8373:
        /* <DEDUP_REMOVED lines=12> */
.L_x_8374:
        /* <DEDUP_REMOVED lines=11> */
[----:B0-----:R-:W-:Y:S01]  /*4b00*/  PRMT R191, R191, 0x5410, R197 ;  /* 0x00005410bfbf7816 */ /* 0x001fe200000000c5 */
[----:B------:R-:W-:Y:S06]  /*4b10*/  BRA `(.L_x_8367) ;  /* 0x0000000c003c7947 */ /* 0x000fec0003800000 */
.L_x_8358:
        /* <DEDUP_REMOVED lines=18> */
[----:B0-----:R-:W-:-:S07]  /*4c40*/  PRMT R188, R193, 0x7610, R188 ;  /* 0x00007610c1bc7816 */ /* 0x001fce00000000bc */
.L_x_8376:
[----:B------:R-:W-:Y:S05]  /*4c50*/  BRA.U !UP2, `(.L_x_8377) ;  /* 0x000000010a187547 */ /* 0x000fea000b800000 */
[----:B-----5:R-:W-:Y:S02]  /*4c60*/  HADD2.F32 R193, -RZ, R184.H1_H1 ;  /* 0x300000b8ffc17230 */ /* 0x020fe40000004100 */
[----:B------:R-:W-:-:S04]  /*4c70*/  FMUL.FTZ R194, R192, UR17 ;  /* 0x00000011c0c27c20 */ /* 0x000fc80008410000 */
[-C--:B------:R-:W-:Y:S01]  /*4c80*/  FFMA.FTZ R29, R193, R194.reuse, R29 ;  /* 0x000000c2c11d7223 */ /* 0x080fe2000001001d */
[----:B------:R-:W-:-:S05]  /*4c90*/  FMUL.FTZ R193, R157, R194 ;  /* 0x000000c29dc17220 */ /* 0x000fca0000410000 */
[----:B------:R-:W-:-:S04]  /*4ca0*/  F2FP.F16.F32.PACK_AB R193, RZ, R193 ;  /* 0x000000c1ffc1723e */ /* 0x000fc800000000ff */
[----:B0-----:R-:W-:-:S07]  /*4cb0*/  PRMT R188, R188, 0x5410, R193 ;  /* 0x00005410bcbc7816 */ /* 0x001fce00000000c1 */
.L_x_8377:
        /* <DEDUP_REMOVED lines=12> */
.L_x_8378:
        /* <DEDUP_REMOVED lines=11> */
[----:B0-----:R-:W-:-:S07]  /*4e30*/  PRMT R189, R189, 0x5410, R194 ;  /* 0x00005410bdbd7816 */ /* 0x001fce00000000c2 */
.L_x_8379:
        /* <DEDUP_REMOVED lines=12> */
.L_x_8380:
[----:B------:R-:W-:-:S05]  /*4f00*/  MOV R199, UR16 ;  /* 0x0000001000c77c02 */ /* 0x000fca0008000f00 */
[----:B------:R-:W-:-:S04]  /*4f10*/  FFMA.FTZ R199, R202, R199, UR30 ;  /* 0x0000001ecac77e23 */ /* 0x000fc800080100c7 */
[----:B------:R-:W-:-:S04]  /*4f20*/  FADD.FTZ R199, R210, -R199 ;  /* 0x800000c7d2c77221 */ /* 0x000fc80000010000 */
[----:B------:R-:W-:-:S05]  /*4f30*/  FMUL.FTZ R199, R199, UR29 ;  /* 0x0000001dc7c77c20 */ /* 0x000fca0008410000 */
[----:B------:R-:W-:Y:S01]  /*4f40*/  FSEL R199, R199, RZ, P3 ;  /* 0x000000ffc7c77208 */ /* 0x000fe20001800000 */
[----:B------:R-:W-:Y:S06]  /*4f50*/  BRA.U !UP2, `(.L_x_8381) ;  /* 0x000000010a187547 */ /* 0x000fec000b800000 */
[----:B-----5:R-:W-:Y:S02]  /*4f60*/  HADD2.F32 R245, -RZ, R186.H1_H1 ;  /* 0x300000bafff57230 */ /* 0x020fe40000004100 */
[----:B0-----:R-:W-:-:S04]  /*4f70*/  FMUL.FTZ R246, R199, UR17 ;  /* 0x00000011c7f67c20 */ /* 0x001fc80008410000 */
[-C--:B------:R-:W-:Y:S01]  /*4f80*/  FFMA.FTZ R33, R245, R246.reuse, R33 ;  /* 0x000000f6f5217223 */ /* 0x080fe20000010021 */
[----:B------:R-:W-:-:S05]  /*4f90*/  FMUL.FTZ R245, R153, R246 ;  /* 0x000000f699f57220 */ /* 0x000fca0000410000 */
[----:B------:R-:W-:-:S04]  /*4fa0*/  F2FP.F16.F32.PACK_AB R245, RZ, R245 ;  /* 0x000000f5fff5723e */ /* 0x000fc800000000ff */
[----:B------:R-:W-:-:S07]  /*4fb0*/  PRMT R190, R190, 0x5410, R245 ;  /* 0x00005410bebe7816 */ /* 0x000fce00000000f5 */
.L_x_8381:
        /* <DEDUP_REMOVED lines=20> */
.L_x_8382:
[----:B------:R-:W-:Y:S01]  /*5100*/  F2FP.F16.F32.PACK_AB R195, R197, R195 ;  /* 0x000000c3c5c3723e */ /* 0x000fe200000000ff */
[----:B------:R-:W-:Y:S06]  /*5110*/  BRA.U !UP2, `(.L_x_8367) ;  /* 0x000000050abc7547 */ /* 0x000fec000b800000 */
[----:B-----5:R-:W-:Y:S02]  /*5120*/  HADD2.F32 R199, -RZ, R187.H1_H1 ;  /* 0x300000bbffc77230 */ /* 0x020fe40000004100 */
[----:B------:R-:W-:-:S04]  /*5130*/  FMUL.FTZ R197, R197, UR17 ;  /* 0x00000011c5c57c20 */ /* 0x000fc80008410000 */
[-C--:B------:R-:W-:Y:S01]  /*5140*/  FFMA.FTZ R35, R199, R197.reuse, R35 ;  /* 0x000000c5c7237223 */ /* 0x080fe20000010023 */
[----:B------:R-:W-:-:S05]  /*5150*/  FMUL.FTZ R197, R155, R197 ;  /* 0x000000c59bc57220 */ /* 0x000fca0000410000 */
[----:B------:R-:W-:-:S04]  /*5160*/  F2FP.F16.F32.PACK_AB R197, RZ, R197 ;  /* 0x000000c5ffc5723e */ /* 0x000fc800000000ff */
[----:B0-----:R-:W-:Y:S01]  /*5170*/  PRMT R191, R191, 0x5410, R197 ;  /* 0x00005410bfbf7816 */ /* 0x001fe200000000c5 */
[----:B------:R-:W-:Y:S06]  /*5180*/  BRA `(.L_x_8367) ;  /* 0x0000000400a07947 */ /* 0x000fec0003800000 */
.L_x_8375:
        /* <DEDUP_REMOVED lines=12> */
[----:B0-----:R-:W-:-:S07]  /*5250*/  PRMT R188, R197, 0x7610, R188 ;  /* 0x00007610c5bc7816 */ /* 0x001fce00000000bc */
.L_x_8383:
        /* <DEDUP_REMOVED lines=13> */
.L_x_8384:
        /* <DEDUP_REMOVED lines=13> */
.L_x_8385:
        /* <DEDUP_REMOVED lines=13> */
.L_x_8386:
        /* <DEDUP_REMOVED lines=13> */
.L_x_8387:
        /* <DEDUP_REMOVED lines=13> */
.L_x_8388:
        /* <DEDUP_REMOVED lines=13> */
.L_x_8389:
        /* <DEDUP_REMOVED lines=13> */
.L_x_8367:
        /* <DEDUP_REMOVED lines=14> */
.L_x_8390:
        /* <DEDUP_REMOVED lines=25> */
.L_x_8393:
[----:B------:R-:W-:Y:S05]  /*5a80*/  BRA.U !UP2, `(.L_x_8394) ;  /* 0x000000010a187547 */ /* 0x000fea000b800000 */
[----:B------:R-:W-:Y:S02]  /*5a90*/  HADD2.F32 R193, -RZ, R184.H1_H1 ;  /* 0x300000b8ffc17230 */ /* 0x000fe40000004100 */
[----:B------:R-:W-:-:S04]  /*5aa0*/  FMUL.FTZ R194, R192, UR17 ;  /* 0x00000011c0c27c20 */ /* 0x000fc80008410000 */
[-C--:B------:R-:W-:Y:S01]  /*5ab0*/  FFMA.FTZ R37, R193, R194.reuse, R37 ;  /* 0x000000c2c1257223 */ /* 0x080fe20000010025 */
[----:B------:R-:W-:-:S05]  /*5ac0*/  FMUL.FTZ R193, R149, R194 ;  /* 0x000000c295c17220 */ /* 0x000fca0000410000 */
[----:B------:R-:W-:-:S04]  /*5ad0*/  F2FP.F16.F32.PACK_AB R193, RZ, R193 ;  /* 0x000000c1ffc1723e */ /* 0x000fc800000000ff */
[----:B0-----:R-:W-:-:S07]  /*5ae0*/  PRMT R188, R188, 0x5410, R193 ;  /* 0x00005410bcbc7816 */ /* 0x001fce00000000c1 */
.L_x_8394:
[----:B------:R-:W-:Y:S05]  /*5af0*/  BRA.U !UP2, `(.L_x_8395) ;  /* 0x000000010a187547 */ /* 0x000fea000b800000 */
[----:B------:R-:W-:Y:S02]  /*5b00*/  HADD2.F32 R193, -RZ, R185.H0_H0 ;  /* 0x200000b9ffc17230 */ /* 0x000fe40000004100 */
[----:B------:R-:W-:-:S04]  /*5b10*/  FMUL.FTZ R194, R199, UR17 ;  /* 0x00000011c7c27c20 */ /* 0x000fc80008410000 */
[-C--:B------:R-:W-:Y:S01]  /*5b20*/  FFMA.FTZ R38, R193, R194.reuse, R38 ;  /* 0x000000c2c1267223 */ /* 0x080fe20000010026 */
[----:B------:R-:W-:-:S05]  /*5b30*/  FMUL.FTZ R193, R150, R194 ;  /* 0x000000c296c17220 */ /* 0x000fca0000410000 */
[----:B------:R-:W-:-:S04]  /*5b40*/  F2FP.F16.F32.PACK_AB R193, RZ, R193 ;  /* 0x000000c1ffc1723e */ /* 0x000fc800000000ff */
[----:B0-----:R-:W-:-:S07]  /*5b50*/  PRMT R189, R193, 0x7610, R189 ;  /* 0x00007610c1bd7816 */ /* 0x001fce00000000bd */
.L_x_8395:
        /* <DEDUP_REMOVED lines=12> */
.L_x_8396:
        /* <DEDUP_REMOVED lines=12> */
.L_x_8397:
        /* <DEDUP_REMOVED lines=12> */
.L_x_8398:
        /* <DEDUP_REMOVED lines=20> */
.L_x_8399:
        /* <DEDUP_REMOVED lines=9> */
.L_x_8392:
        /* <DEDUP_REMOVED lines=13> */
.L_x_8401:
        /* <DEDUP_REMOVED lines=12> */
.L_x_8402:
        /* <DEDUP_REMOVED lines=12> */
.L_x_8403:
        /* <DEDUP_REMOVED lines=12> */
.L_x_8404:
        /* <DEDUP_REMOVED lines=12> */
.L_x_8405:
        /* <DEDUP_REMOVED lines=12> */
.L_x_8406:
        /* <DEDUP_REMOVED lines=12> */
.L_x_8407:
        /* <DEDUP_REMOVED lines=13> */
.L_x_8391:
        /* <DEDUP_REMOVED lines=19> */
.L_x_8409:
[----:B------:R-:W-:Y:S05]  /*66c0*/  BRA.U !UP2, `(.L_x_8410) ;  /* 0x000000010a187547 */ /* 0x000fea000b800000 */
[----:B-----5:R-:W-:Y:S02]  /*66d0*/  HADD2.F32 R193, -RZ, R184.H1_H1 ;  /* 0x300000b8ffc17230 */ /* 0x020fe40000004100 */
[----:B------:R-:W-:-:S04]  /*66e0*/  FMUL.FTZ R194, R192, UR17 ;  /* 0x00000011c0c27c20 */ /* 0x000fc80008410000 */
[-C--:B------:R-:W-:Y:S01]  /*66f0*/  FFMA.FTZ R37, R193, R194.reuse, R37 ;  /* 0x000000c2c1257223 */ /* 0x080fe20000010025 */
[----:B------:R-:W-:-:S05]  /*6700*/  FMUL.FTZ R193, R149, R194 ;  /* 0x000000c295c17220 */ /* 0x000fca0000410000 */
[----:B------:R-:W-:-:S04]  /*6710*/  F2FP.F16.F32.PACK_AB R193, RZ, R193 ;  /* 0x000000c1ffc1723e */ /* 0x000fc800000000ff */
[----:B0-----:R-:W-:-:S07]  /*6720*/  PRMT R188, R188, 0x5410, R193 ;  /* 0x00005410bcbc7816 */ /* 0x001fce00000000c1 */
.L_x_8410:
        /* <DEDUP_REMOVED lines=12> */
.L_x_8411:
        /* <DEDUP_REMOVED lines=12> */
.L_x_8412:
        /* <DEDUP_REMOVED lines=12> */
.L_x_8413:
        /* <DEDUP_REMOVED lines=12> */
.L_x_8414:
        /* <DEDUP_REMOVED lines=20> */
.L_x_8415:
        /* <DEDUP_REMOVED lines=9> */
.L_x_8408:
        /* <DEDUP_REMOVED lines=13> */
.L_x_8416:
        /* <DEDUP_REMOVED lines=13> */
.L_x_8417:
        /* <DEDUP_REMOVED lines=13> */
.L_x_8418:
        /* <DEDUP_REMOVED lines=13> */
.L_x_8419:
        /* <DEDUP_REMOVED lines=13> */
.L_x_8420:
        /* <DEDUP_REMOVED lines=13> */
.L_x_8421:
        /* <DEDUP_REMOVED lines=13> */
.L_x_8422:
        /* <DEDUP_REMOVED lines=13> */
.L_x_8400:
        /* <DEDUP_REMOVED lines=14> */
.L_x_8423:
        /* <DEDUP_REMOVED lines=25> */
.L_x_8426:
[----:B------:R-:W-:Y:S05]  /*74f0*/  BRA.U !UP2, `(.L_x_8427) ;  /* 0x000000010a187547 */ /* 0x000fea000b800000 */
[----:B------:R-:W-:Y:S02]  /*7500*/  HADD2.F32 R193, -RZ, R184.H1_H1 ;  /* 0x300000b8ffc17230 */ /* 0x000fe40000004100 */
[----:B------:R-:W-:-:S04]  /*7510*/  FMUL.FTZ R194, R192, UR17 ;  /* 0x00000011c0c27c20 */ /* 0x000fc80008410000 */
[-C--:B------:R-:W-:Y:S01]  /*7520*/  FFMA.FTZ R45, R193, R194.reuse, R45 ;  /* 0x000000c2c12d7223 */ /* 0x080fe2000001002d */
[----:B------:R-:W-:-:S05]  /*7530*/  FMUL.FTZ R193, R141, R194 ;  /* 0x000000c28dc17220 */ /* 0x000fca0000410000 */
[----:B------:R-:W-:-:S04]  /*7540*/  F2FP.F16.F32.PACK_AB R193, RZ, R193 ;  /* 0x000000c1ffc1723e */ /* 0x000fc800000000ff */
[----:B0-----:R-:W-:-:S07]  /*7550*/  PRMT R188, R188, 0x5410, R193 ;  /* 0x00005410bcbc7816 */ /* 0x001fce00000000c1 */
.L_x_8427:
[----:B------:R-:W-:Y:S05]  /*7560*/  BRA.U !UP2, `(.L_x_8428) ;  /* 0x000000010a187547 */ /* 0x000fea000b800000 */
[----:B------:R-:W-:Y:S02]  /*7570*/  HADD2.F32 R193, -RZ, R185.H0_H0 ;  /* 0x200000b9ffc17230 */ /* 0x000fe40000004100 */
[----:B------:R-:W-:-:S04]  /*7580*/  FMUL.FTZ R194, R198, UR17 ;  /* 0x00000011c6c27c20 */ /* 0x000fc80008410000 */
[-C--:B------:R-:W-:Y:S01]  /*7590*/  FFMA.FTZ R46, R193, R194.reuse, R46 ;  /* 0x000000c2c12e7223 */ /* 0x080fe2000001002e */
[----:B------:R-:W-:-:S05]  /*75a0*/  FMUL.FTZ R193, R142, R194 ;  /* 0x000000c28ec17220 */ /* 0x000fca0000410000 */
[----:B------:R-:W-:-:S04]  /*75b0*/  F2FP.F16.F32.PACK_AB R193, RZ, R193 ;  /* 0x000000c1ffc1723e */ /* 0x000fc800000000ff */
[----:B0-----:R-:W-:-:S07]  /*75c0*/  PRMT R189, R193, 0x7610, R189 ;  /* 0x00007610c1bd7816 */ /* 0x001fce00000000bd */
.L_x_8428:
        /* <DEDUP_REMOVED lines=12> */
.L_x_8429:
        /* <DEDUP_REMOVED lines=12> */
.L_x_8430:
        /* <DEDUP_REMOVED lines=12> */
.L_x_8431:
        /* <DEDUP_REMOVED lines=20> */
.L_x_8432:
        /* <DEDUP_REMOVED lines=9> */
.L_x_8425:
        /* <DEDUP_REMOVED lines=13> */
.L_x_8434:
        /* <DEDUP_REMOVED lines=12> */
.L_x_8435:
        /* <DEDUP_REMOVED lines=12> */
.L_x_8436:
        /* <DEDUP_REMOVED lines=12> */
.L_x_8437:
        /* <DEDUP_REMOVED lines=12> */
.L_x_8438:
        /* <DEDUP_REMOVED lines=12> */
.L_x_8439:
        /* <DEDUP_REMOVED lines=12> */
.L_x_8440:
        /* <DEDUP_REMOVED lines=13> */
.L_x_8424:
        /* <DEDUP_REMOVED lines=19> */
.L_x_8442:
[----:B------:R-:W-:Y:S05]  /*8130*/  BRA.U !UP2, `(.L_x_8443) ;  /* 0x000000010a187547 */ /* 0x000fea000b800000 */
[----:B-----5:R-:W-:Y:S02]  /*8140*/  HADD2.F32 R193, -RZ, R184.H1_H1 ;  /* 0x300000b8ffc17230 */ /* 0x020fe40000004100 */
[----:B------:R-:W-:-:S04]  /*8150*/  FMUL.FTZ R194, R192, UR17 ;  /* 0x00000011c0c27c20 */ /* 0x000fc80008410000 */
[-C--:B------:R-:W-:Y:S01]  /*8160*/  FFMA.FTZ R45, R193, R194.reuse, R45 ;  /* 0x000000c2c12d7223 */ /* 0x080fe2000001002d */
[----:B------:R-:W-:-:S05]  /*8170*/  FMUL.FTZ R193, R141, R194 ;  /* 0x000000c28dc17220 */ /* 0x000fca0000410000 */
[----:B------:R-:W-:-:S04]  /*8180*/  F2FP.F16.F32.PACK_AB R193, RZ, R193 ;  /* 0x000000c1ffc1723e */ /* 0x000fc800000000ff */
[----:B0-----:R-:W-:-:S07]  /*8190*/  PRMT R188, R188, 0x5410, R193 ;  /* 0x00005410bcbc7816 */ /* 0x001fce00000000c1 */
.L_x_8443:
        /* <DEDUP_REMOVED lines=12> */
.L_x_8444:
        /* <DEDUP_REMOVED lines=12> */
.L_x_8445:
        /* <DEDUP_REMOVED lines=12> */
.L_x_8446:
        /* <DEDUP_REMOVED lines=12> */
.L_x_8447:
        /* <DEDUP_REMOVED lines=20> */
.L_x_8448:
        /* <DEDUP_REMOVED lines=9> */
.L_x_8441:
        /* <DEDUP_REMOVED lines=13> */
.L_x_8449:
        /* <DEDUP_REMOVED lines=13> */
.L_x_8450:
        /* <DEDUP_REMOVED lines=13> */
.L_x_8451:
        /* <DEDUP_REMOVED lines=13> */
.L_x_8452:
        /* <DEDUP_REMOVED lines=13> */
.L_x_8453:
        /* <DEDUP_REMOVED lines=13> */
.L_x_8454:
        /* <DEDUP_REMOVED lines=13> */
.L_x_8455:
        /* <DEDUP_REMOVED lines=13> */
.L_x_8433:
        /* <DEDUP_REMOVED lines=12> */
.L_x_8320:
        /* <DEDUP_REMOVED lines=35> */
.L_x_8457:
        /* <DEDUP_REMOVED lines=10> */
.L_x_15685:


//--------------------- .text._ZN10layer_norm13ln_bwd_kernelINS_13Kernel_traitsIf6__halfS2_S2_fjLj4096ELj1ELj1ELj4ELj16ENS_18Kernel_traits_baseILj4096EfS2_S2_S2_fjLj128EEEEELb1ELb0ELb0ELb0EEEvNS_9BwdParamsE --------------------------
	.section	.text._ZN10layer_norm13ln_bwd_kernelINS_13Kernel_traitsIf6__halfS2_S2_fjLj4096ELj1ELj1ELj4ELj16ENS_18Kernel_traits_baseILj4096EfS2_S2_S2_fjLj128EEEEELb1ELb0ELb0ELb0EEEvNS_9BwdParamsE,"ax",@progbits
	.align	128
        .global         _ZN10layer_norm13ln_bwd_kernelINS_13Kernel_traitsIf6__halfS2_S2_fjLj4096ELj1ELj1ELj4ELj16ENS_18Kernel_traits_baseILj4096EfS2_S2_S2_fjLj128EEEEELb1ELb0ELb0ELb0EEEvNS_9BwdParamsE
        .type           _ZN10layer_norm13ln_bwd_kernelINS_13Kernel_traitsIf6__halfS2_S2_fjLj4096ELj1ELj1ELj4ELj16ENS_18Kernel_traits_baseILj4096EfS2_S2_S2_fjLj128EEEEELb1ELb0ELb0ELb0EEEvNS_9BwdParamsE,@function
        .size           _ZN10layer_norm13ln_bwd_kernelINS_13Kernel_traitsIf6__halfS2_S2_fjLj4096ELj1ELj1ELj4ELj16ENS_18Kernel_traits_baseILj4096EfS2_S2_S2_fjLj128EEEEELb1ELb0ELb0ELb0EEEvNS_9BwdParamsE,(.L_x_15686 - _ZN10layer_norm13ln_bwd_kernelINS_13Kernel_traitsIf6__halfS2_S2_fjLj4096ELj1ELj1ELj4ELj16ENS_18Kernel_traits_baseILj4096EfS2_S2_S2_fjLj128EEEEELb1ELb0ELb0ELb0EEEvNS_9BwdParamsE)
        .other          _ZN10layer_norm13ln_bwd_kernelINS_13Kernel_traitsIf6__halfS2_S2_fjLj4096ELj1ELj1ELj4ELj16ENS_18Kernel_traits_baseILj4096EfS2_S2_S2_fjLj128EEEEELb1ELb0ELb0ELb0EEEvNS_9BwdParamsE,@"STO_CUDA_ENTRY STV_DEFAULT"
_ZN10layer_norm13ln_bwd_kernelINS_13Kernel_traitsIf6__halfS2_S2_fjLj4096ELj1ELj1ELj4ELj16ENS_18Kernel_traits_baseILj4096EfS2_S2_S2_fjLj128EEEEELb1ELb0ELb0ELb0EEEvNS_9BwdParamsE:
.text._ZN10layer_norm13ln_bwd_kernelINS_13Kernel_traitsIf6__halfS2_S2_fjLj4096ELj1ELj1ELj4ELj16ENS_18Kernel_traits_baseILj4096EfS2_S2_S2_fjLj128EEEEELb1ELb0ELb0ELb0EEEvNS_9BwdParamsE:
        /* <DEDUP_REMOVED lines=113> */
.L_x_8497:
        /* <DEDUP_REMOVED lines=37> */
[----:B------:R-:W-:Y:S01]  /*0960*/  IADD3 R209, PT, PT, R196, 0x80, RZ ;  /* 0x00000080c4d17810 */ /* 0x000fe20007ffe0ff */
[--C-:B---3--:R-:W-:Y:S02]  /*0970*/  HADD2.F32 R164, -RZ, R148.reuse.H0_H0 ;  /* 0x20000094ffa47230 */ /* 0x108fe40000004100 */
[----:B------:R-:W-:-:S03]  /*0980*/  HADD2.F32 R148, -RZ, R148.H1_H1 ;  /* 0x30000094ff947230 */ /* 0x000fc60000004100 */
[C---:B------:R-:W-:Y:S01]  /*0990*/  FADD.FTZ R197, -R193.reuse, R164 ;  /* 0x000000a4c1c57221 */ /* 0x040fe20000010100 */
[--C-:B------:R-:W-:Y:S02]  /*09a0*/  HADD2.F32 R166, -RZ, R149.reuse.H0_H0 ;  /* 0x20000095ffa67230 */ /* 0x100fe40000004100 */
[----:B------:R-:W-:Y:S02]  /*09b0*/  HADD2.F32 R188, -RZ, R149.H1_H1 ;  /* 0x30000095ffbc7230 */ /* 0x000fe40000004100 */
[----:B-----5:R-:W-:Y:S01]  /*09c0*/  FMUL.FTZ R197, R198, R197 ;  /* 0x000000c5c6c57220 */ /* 0x020fe20000410000 */
[----:B----4-:R-:W-:Y:S02]  /*09d0*/  HADD2.F32 R195, -RZ, R152.H0_H0 ;  /* 0x20000098ffc37230 */ /* 0x010fe40000004100 */
[----:B------:R-:W-:Y:S02]  /*09e0*/  HADD2.F32 R194, -RZ, R151.H0_H0 ;  /* 0x20000097ffc27230 */ /* 0x000fe40000004100 */
[----:B------:R-:W-:Y:S01]  /*09f0*/  FADD.FTZ R149, -R193, R148 ;  /* 0x00000094c1957221 */ /* 0x000fe20000010100 */
[----:B------:R-:W-:-:S02]  /*0a00*/  HADD2.F32 R190, -RZ, R150.H0_H0 ;  /* 0x20000096ffbe7230 */ /* 0x000fc40000004100 */
[C---:B------:R-:W-:Y:S01]  /*0a10*/  FADD.FTZ R191, -R193.reuse, R166 ;  /* 0x000000a6c1bf7221 */ /* 0x040fe20000010100 */
[----:B------:R-:W-:Y:S02]  /*0a20*/  HADD2.F32 R208, -RZ, R151.H1_H1 ;  /* 0x30000097ffd07230 */ /* 0x000fe40000004100 */
[----:B------:R-:W-:Y:S01]  /*0a30*/  FADD.FTZ R151, -R193, R188 ;  /* 0x000000bcc1977221 */ /* 0x000fe20000010100 */
[----:B------:R-:W-:Y:S02]  /*0a40*/  HADD2.F32 R152, -RZ, R152.H1_H1 ;  /* 0x30000098ff987230 */ /* 0x000fe40000004100 */
[----:B------:R-:W-:Y:S01]  /*0a50*/  FADD.FTZ R92, R92, R195 ;  /* 0x000000c35c5c7221 */ /* 0x000fe20000010000 */
[-C--:B------:R-:W-:Y:S01]  /*0a60*/  FFMA.FTZ R64, R197, R195.reuse, R64 ;  /* 0x000000c3c5407223 */ /* 0x080fe20000010040 */
[----:B------:R-:W-:Y:S01]  /*0a70*/  FMUL.FTZ R195, R56, R195 ;  /* 0x000000c338c37220 */ /* 0x000fe20000410000 */
[----:B------:R-:W-:Y:S02]  /*0a80*/  HADD2.F32 R150, -RZ, R150.H1_H1 ;  /* 0x30000096ff967230 */ /* 0x000fe40000004100 */
[----:B------:R-:W-:Y:S01]  /*0a90*/  FADD.FTZ R181, -R193, R194 ;  /* 0x000000c2c1b57221 */ /* 0x000fe20000010100 */
[----:B------:R-:W-:-:S02]  /*0aa0*/  HADD2.F32 R189, -RZ, R153.H0_H0 ;  /* 0x20000099ffbd7230 */ /* 0x000fc40000004100 */
[----:B0-----:R-:W-:Y:S01]  /*0ab0*/  FADD.FTZ R187, -R193, R190 ;  /* 0x000000bec1bb7221 */ /* 0x001fe20000010100 */
[C---:B------:R-:W-:Y:S01]  /*0ac0*/  FMUL.FTZ R194, R198.reuse, R149 ;  /* 0x00000095c6c27220 */ /* 0x040fe20000410000 */
[C---:B------:R-:W-:Y:S01]  /*0ad0*/  FMUL.FTZ R191, R198.reuse, R191 ;  /* 0x000000bfc6bf7220 */ /* 0x040fe20000410000 */
[----:B------:R-:W-:Y:S01]  /*0ae0*/  FMUL.FTZ R188, R198, R151 ;  /* 0x00000097c6bc7220 */ /* 0x000fe20000410000 */
[----:B------:R-:W-:Y:S01]  /*0af0*/  FMUL.FTZ R190, R57, R152 ;  /* 0x0000009839be7220 */ /* 0x000fe20000410000 */
[----:B------:R-:W-:Y:S01]  /*0b00*/  FADD.FTZ R149, RZ, R195 ;  /* 0x000000c3ff957221 */ /* 0x000fe20000010000 */
[----:B------:R-:W-:Y:S01]  /*0b10*/  FFMA.FTZ R151, R197, R195, RZ ;  /* 0x000000c3c5977223 */ /* 0x000fe200000100ff */
[----:B------:R-:W-:Y:S02]  /*0b20*/  HADD2.F32 R186, -RZ, R153.H1_H1 ;  /* 0x30000099ffba7230 */ /* 0x000fe40000004100 */
[----:B------:R-:W-:Y:S01]  /*0b30*/  FADD.FTZ R153, -R193, R150 ;  /* 0x00000096c1997221 */ /* 0x000fe20000010100 */
[----:B------:R-:W-:Y:S01]  /*0b40*/  FADD.FTZ R94, R94, R189 ;  /* 0x000000bd5e5e7221 */ /* 0x000fe20000010000 */
[-C--:B------:R-:W-:Y:S01]  /*0b50*/  FFMA.FTZ R66, R191, R189.reuse, R66 ;  /* 0x000000bdbf427223 */ /* 0x080fe20000010042 */
[----:B------:R-:W-:Y:S01]  /*0b60*/  FMUL.FTZ R189, R58, R189 ;  /* 0x000000bd3abd7220 */ /* 0x000fe20000410000 */
[----:B------:R-:W-:Y:S01]  /*0b70*/  FADD.FTZ R148, R149, R190 ;  /* 0x000000be95947221 */ /* 0x000fe20000010000 */
[----:B------:R-:W-:Y:S01]  /*0b80*/  FFMA.FTZ R150, R194, R190, R151 ;  /* 0x000000bec2967223 */ /* 0x000fe20000010097 */
[----:B-1----:R-:W-:-:S02]  /*0b90*/  HADD2.F32 R185, -RZ, R154.H0_H0 ;  /* 0x2000009affb97230 */ /* 0x002fc40000004100 */
[----:B------:R-:W-:Y:S01]  /*0ba0*/  FADD.FTZ R95, R95, R186 ;  /* 0x000000ba5f5f7221 */ /* 0x000fe20000010000 */
[-C--:B------:R-:W-:Y:S01]  /*0bb0*/  FFMA.FTZ R67, R188, R186.reuse, R67 ;  /* 0x000000babc437223 */ /* 0x080fe20000010043 */
[----:B------:R-:W-:Y:S01]  /*0bc0*/  FMUL.FTZ R187, R198, R187 ;  /* 0x000000bbc6bb7220 */ /* 0x000fe20000410000 */
        /* <DEDUP_REMOVED lines=34> */
.L_x_8460:
[----:B---34-:R-:W-:Y:S05]  /*0df0*/  BSYNC.RECONVERGENT B0 ;  /* 0x0000000000007941 */ /* 0x018fea0003800200 */
.L_x_8459:
        /* <DEDUP_REMOVED lines=18> */
[--C-:B------:R-:W-:Y:S02]  /*0f20*/  HADD2.F32 R22, -RZ, R9.reuse.H0_H0 ;  /* 0x20000009ff167230 */ /* 0x100fe40000004100 */
[----:B------:R-:W-:Y:S02]  /*0f30*/  HADD2.F32 R8, -RZ, R8.H1_H1 ;  /* 0x30000008ff087230 */ /* 0x000fe40000004100 */
[----:B------:R-:W-:Y:S01]  /*0f40*/  FADD.FTZ R7, -R193, R20 ;  /* 0x00000014c1077221 */ /* 0x000fe20000010100 */
[----:B------:R-:W-:Y:S02]  /*0f50*/  HADD2.F32 R150, -RZ, R10.H0_H0 ;  /* 0x2000000aff967230 */ /* 0x000fe40000004100 */
[----:B------:R-:W-:-:S02]  /*0f60*/  HADD2.F32 R148, -RZ, R9.H1_H1 ;  /* 0x30000009ff947230 */ /* 0x000fc40000004100 */
[----:B------:R-:W-:Y:S02]  /*0f70*/  HADD2.F32 R10, -RZ, R10.H1_H1 ;  /* 0x3000000aff0a7230 */ /* 0x000fe40000004100 */
[----:B-----5:R-:W-:Y:S01]  /*0f80*/  FMUL.FTZ R7, R198, R7 ;  /* 0x00000007c6077220 */ /* 0x020fe20000410000 */
[----:B----4-:R-:W-:Y:S02]  /*0f90*/  HADD2.F32 R9, -RZ, R12.H0_H0 ;  /* 0x2000000cff097230 */ /* 0x010fe40000004100 */
[--C-:B0-----:R-:W-:Y:S02]  /*0fa0*/  HADD2.F32 R17, -RZ, R13.reuse.H0_H0 ;  /* 0x2000000dff117230 */ /* 0x101fe40000004100 */
[----:B------:R-:W-:Y:S02]  /*0fb0*/  HADD2.F32 R16, -RZ, R13.H1_H1 ;  /* 0x3000000dff107230 */ /* 0x000fe40000004100 */
[----:B------:R-:W-:Y:S01]  /*0fc0*/  FADD.FTZ R13, -R193, R22 ;  /* 0x00000016c10d7221 */ /* 0x000fe20000010100 */
[----:B------:R-:W-:-:S02]  /*0fd0*/  HADD2.F32 R154, -RZ, R11.H0_H0 ;  /* 0x2000000bff9a7230 */ /* 0x000fc40000004100 */
[----:B------:R-:W-:Y:S02]  /*0fe0*/  HADD2.F32 R210, -RZ, R11.H1_H1 ;  /* 0x3000000bffd27230 */ /* 0x000fe40000004100 */
[C---:B------:R-:W-:Y:S01]  /*0ff0*/  FADD.FTZ R11, -R193.reuse, R8 ;  /* 0x00000008c10b7221 */ /* 0x040fe20000010100 */
[----:B------:R-:W-:Y:S01]  /*1000*/  FADD.FTZ R149, -R193, R10 ;  /* 0x0000000ac1957221 */ /* 0x000fe20000010100 */
[----:B------:R-:W-:Y:S02]  /*1010*/  HADD2.F32 R12, -RZ, R12.H1_H1 ;  /* 0x3000000cff0c7230 */ /* 0x000fe40000004100 */
[----:B------:R-:W-:Y:S01]  /*1020*/  FADD.FTZ R100, R100, R9 ;  /* 0x0000000964647221 */ /* 0x000fe20000010000 */
[-C--:B------:R-:W-:Y:S01]  /*1030*/  FFMA.FTZ R72, R7, R9.reuse, R72 ;  /* 0x0000000907487223 */ /* 0x080fe20000010048 */
[----:B------:R-:W-:Y:S01]  /*1040*/  FMUL.FTZ R10, R32, R9 ;  /* 0x00000009200a7220 */ /* 0x000fe20000410000 */
[----:B------:R-:W-:Y:S01]  /*1050*/  FMUL.FTZ R9, R198, R13 ;  /* 0x0000000dc6097220 */ /* 0x000fe20000410000 */
[----:B------:R-:W-:-:S02]  /*1060*/  HADD2.F32 R153, -RZ, R15.H0_H0 ;  /* 0x2000000fff997230 */ /* 0x000fc40000004100 */
[----:B------:R-:W-:Y:S01]  /*1070*/  FMUL.FTZ R8, R198, R11 ;  /* 0x0000000bc6087220 */ /* 0x000fe20000410000 */
[----:B------:R-:W-:Y:S02]  /*1080*/  HADD2.F32 R212, -RZ, R15.H1_H1 ;  /* 0x3000000fffd47230 */ /* 0x000fe40000004100 */
[C---:B------:R-:W-:Y:S01]  /*1090*/  FADD.FTZ R15, -R193.reuse, R148 ;  /* 0x00000094c10f7221 */ /* 0x040fe20000010100 */
[--C-:B------:R-:W-:Y:S02]  /*10a0*/  HADD2.F32 R21, -RZ, R14.reuse.H0_H0 ;  /* 0x2000000eff157230 */ /* 0x100fe40000004100 */
[----:B-1----:R-:W-:Y:S01]  /*10b0*/  FADD.FTZ R19, -R193, R150 ;  /* 0x00000096c1137221 */ /* 0x002fe20000010100 */
[----:B------:R-:W-:Y:S02]  /*10c0*/  HADD2.F32 R152, -RZ, R14.H1_H1 ;  /* 0x3000000eff987230 */ /* 0x000fe40000004100 */
[-C--:B------:R-:W-:Y:S01]  /*10d0*/  FMUL.FTZ R11, R33, R12.reuse ;  /* 0x0000000c210b7220 */ /* 0x080fe20000410000 */
[----:B------:R-:W-:Y:S01]  /*10e0*/  FADD.FTZ R102, R102, R17 ;  /* 0x0000001166667221 */ /* 0x000fe20000010000 */
[-C--:B------:R-:W-:Y:S01]  /*10f0*/  FFMA.FTZ R74, R9, R17.reuse, R74 ;  /* 0x00000011094a7223 */ /* 0x080fe2000001004a */
[----:B------:R-:W-:Y:S01]  /*1100*/  FMUL.FTZ R14, R34, R17 ;  /* 0x00000011220e7220 */ /* 0x000fe20000410000 */
[----:B------:R-:W-:Y:S01]  /*1110*/  FADD.FTZ R20, R199, R10 ;  /* 0x0000000ac7147221 */ /* 0x000fe20000010000 */
[----:B------:R-:W-:Y:S01]  /*1120*/  FADD.FTZ R101, R101, R12 ;  /* 0x0000000c65657221 */ /* 0x000fe20000010000 */
[----:B------:R-:W-:Y:S01]  /*1130*/  FFMA.FTZ R73, R8, R12, R73 ;  /* 0x0000000c08497223 */ /* 0x000fe20000010049 */
        /* <DEDUP_REMOVED lines=16> */
[----:B------:R-:W-:Y:S01]  /*1240*/  FADD.FTZ R151, -R193, R154 ;  /* 0x0000009ac1977221 */ /* 0x000fe20000010100 */
[----:B------:R-:W-:Y:S01]  /*1250*/  FMUL.FTZ R17, R37, R152 ;  /* 0x0000009825117220 */ /* 0x000fe20000410000 */
[----:B------:R-:W-:Y:S01]  /*1260*/  FADD.FTZ R22, R149, R16 ;  /* 0x0000001095167221 */ /* 0x000fe20000010000 */
[----:B------:R-:W-:Y:S01]  /*1270*/  FFMA.FTZ R149, R15, R16, R20 ;  /* 0x000000100f957223 */ /* 0x000fe20000010014 */
[----:B------:R-:W-:Y:S01]  /*1280*/  FMUL.FTZ R19, R198, R151 ;  /* 0x00000097c6137220 */ /* 0x000fe20000410000 */
        /* <DEDUP_REMOVED lines=16> */
.L_x_8462:
[----:B------:R-:W-:Y:S05]  /*1390*/  BSYNC.RECONVERGENT B0 ;  /* 0x0000000000007941 */ /* 0x000fea0003800200 */
.L_x_8461:
        /* <DEDUP_REMOVED lines=18> */
[----:B------:R-:W-:Y:S02]  /*14c0*/  HADD2.F32 R24, -RZ, R24.H1_H1 ;  /* 0x30000018ff187230 */ /* 0x000fe40000004100 */
[--C-:B------:R-:W-:Y:S02]  /*14d0*/  HADD2.F32 R210, -RZ, R27.reuse.H0_H0 ;  /* 0x2000001bffd27230 */ /* 0x100fe40000004100 */
[----:B------:R-:W-:Y:S02]  /*14e0*/  HADD2.F32 R212, -RZ, R27.H1_H1 ;  /* 0x3000001bffd47230 */ /* 0x000fe40000004100 */
[----:B------:R-:W-:Y:S01]  /*14f0*/  FADD.FTZ R27, -R193, R24 ;  /* 0x00000018c11b7221 */ /* 0x000fe20000010100 */
[----:B------:R-:W-:-:S02]  /*1500*/  HADD2.F32 R160, -RZ, R25.H1_H1 ;  /* 0x30000019ffa07230 */ /* 0x000fc40000004100 */
[----:B------:R-:W-:Y:S01]  /*1510*/  FADD.FTZ R23, -R193, R156 ;  /* 0x0000009cc1177221 */ /* 0x000fe20000010100 */
[----:B------:R-:W-:Y:S02]  /*1520*/  HADD2.F32 R158, -RZ, R25.H0_H0 ;  /* 0x20000019ff9e7230 */ /* 0x000fe40000004100 */
[----:B------:R-:W-:Y:S02]  /*1530*/  HADD2.F32 R162, -RZ, R26.H0_H0 ;  /* 0x2000001affa27230 */ /* 0x000fe40000004100 */
[----:B----4-:R-:W-:Y:S02]  /*1540*/  HADD2.F32 R25, -RZ, R28.H0_H0 ;  /* 0x2000001cff197230 */ /* 0x010fe40000004100 */
[----:B-----5:R-:W-:Y:S01]  /*1550*/  FMUL.FTZ R24, R198, R27 ;  /* 0x0000001bc6187220 */ /* 0x020fe20000410000 */
[----:B------:R-:W-:Y:S02]  /*1560*/  HADD2.F32 R26, -RZ, R26.H1_H1 ;  /* 0x3000001aff1a7230 */ /* 0x000fe40000004100 */
[----:B------:R-:W-:-:S02]  /*1570*/  HADD2.F32 R28, -RZ, R28.H1_H1 ;  /* 0x3000001cff1c7230 */ /* 0x000fc40000004100 */
[----:B------:R-:W-:Y:S01]  /*1580*/  FMUL.FTZ R23, R198, R23 ;  /* 0x00000017c6177220 */ /* 0x000fe20000410000 */
[--C-:B------:R-:W-:Y:S02]  /*1590*/  HADD2.F32 R153, -RZ, R31.reuse.H0_H0 ;  /* 0x2000001fff997230 */ /* 0x100fe40000004100 */
[----:B------:R-:W-:Y:S02]  /*15a0*/  HADD2.F32 R154, -RZ, R31.H1_H1 ;  /* 0x3000001fff9a7230 */ /* 0x000fe40000004100 */
[C---:B------:R-:W-:Y:S01]  /*15b0*/  FADD.FTZ R31, -R193.reuse, R160 ;  /* 0x000000a0c11f7221 */ /* 0x040fe20000010100 */
[--C-:B0-----:R-:W-:Y:S02]  /*15c0*/  HADD2.F32 R149, -RZ, R29.reuse.H0_H0 ;  /* 0x2000001dff957230 */ /* 0x101fe40000004100 */
[----:B------:R-:W-:Y:S02]  /*15d0*/  HADD2.F32 R148, -RZ, R29.H1_H1 ;  /* 0x3000001dff947230 */ /* 0x000fe40000004100 */
[C---:B------:R-:W-:Y:S01]  /*15e0*/  FADD.FTZ R29, -R193.reuse, R158 ;  /* 0x0000009ec11d7221 */ /* 0x040fe20000010100 */
[----:B------:R-:W-:Y:S01]  /*15f0*/  FADD.FTZ R157, -R193, R26 ;  /* 0x0000001ac19d7221 */ /* 0x000fe20000010100 */
[----:B------:R-:W-:Y:S01]  /*1600*/  FADD.FTZ R109, R109, R28 ;  /* 0x0000001c6d6d7221 */ /* 0x000fe20000010000 */
[-C--:B------:R-:W-:Y:S01]  /*1610*/  FFMA.FTZ R81, R24, R28.reuse, R81 ;  /* 0x0000001c18517223 */ /* 0x080fe20000010051 */
[----:B------:R-:W-:Y:S01]  /*1620*/  FMUL.FTZ R27, R41, R28 ;  /* 0x0000001c291b7220 */ /* 0x000fe20000410000 */
[----:B------:R-:W-:Y:S01]  /*1630*/  FADD.FTZ R155, -R193, R162 ;  /* 0x000000a2c19b7221 */ /* 0x000fe20000010100 */
[----:B------:R-:W-:Y:S01]  /*1640*/  FADD.FTZ R108, R108, R25 ;  /* 0x000000196c6c7221 */ /* 0x000fe20000010000 */
[-C--:B------:R-:W-:Y:S01]  /*1650*/  FFMA.FTZ R80, R23, R25.reuse, R80 ;  /* 0x0000001917507223 */ /* 0x080fe20000010050 */
[----:B------:R-:W-:Y:S01]  /*1660*/  FMUL.FTZ R26, R40, R25 ;  /* 0x00000019281a7220 */ /* 0x000fe20000410000 */
[C---:B------:R-:W-:Y:S01]  /*1670*/  FMUL.FTZ R28, R198.reuse, R31 ;  /* 0x0000001fc61c7220 */ /* 0x040fe20000410000 */
[----:B------:R-:W-:Y:S01]  /*1680*/  FMUL.FTZ R25, R198, R29 ;  /* 0x0000001dc6197220 */ /* 0x000fe20000410000 */
[----:B-1----:R-:W-:-:S02]  /*1690*/  HADD2.F32 R151, -RZ, R30.H0_H0 ;  /* 0x2000001eff977230 */ /* 0x002fc40000004100 */
[----:B------:R-:W-:Y:S01]  /*16a0*/  FADD.FTZ R111, R111, R148 ;  /* 0x000000946f6f7221 */ /* 0x000fe20000010000 */
[----:B------:R-:W-:Y:S02]  /*16b0*/  HADD2.F32 R152, -RZ, R30.H1_H1 ;  /* 0x3000001eff987230 */ /* 0x000fe40000004100 */
        /* <DEDUP_REMOVED lines=17> */
[C---:B------:R-:W-:Y:S01]  /*17d0*/  FMUL.FTZ R158, R198.reuse, R157 ;  /* 0x0000009dc69e7220 */ /* 0x040fe20000410000 */
        /* <DEDUP_REMOVED lines=21> */
.L_x_8464:
[----:B------:R-:W-:Y:S05]  /*1930*/  BSYNC.RECONVERGENT B0 ;  /* 0x0000000000007941 */ /* 0x000fea0003800200 */
.L_x_8463:
        /* <DEDUP_REMOVED lines=18> */
[--C-:B---3--:R-:W-:Y:S02]  /*1a60*/  HADD2.F32 R174, -RZ, R149.reuse.H0_H0 ;  /* 0x20000095ffae7230 */ /* 0x108fe40000004100 */
[----:B------:R-:W-:Y:S02]  /*1a70*/  HADD2.F32 R176, -RZ, R149.H1_H1 ;  /* 0x30000095ffb07230 */ /* 0x000fe40000004100 */
[--C-:B------:R-:W-:Y:S02]  /*1a80*/  HADD2.F32 R172, -RZ, R148.reuse.H0_H0 ;  /* 0x20000094ffac7230 */ /* 0x100fe40000004100 */
[----:B0-----:R-:W-:Y:S02]  /*1a90*/  HADD2.F32 R170, -RZ, R148.H1_H1 ;  /* 0x30000094ffaa7230 */ /* 0x001fe40000004100 */
[----:B------:R-:W-:Y:S02]  /*1aa0*/  HADD2.F32 R148, -RZ, R151.H0_H0 ;  /* 0x20000097ff947230 */ /* 0x000fe40000004100 */
[C---:B------:R-:W-:Y:S01]  /*1ab0*/  FADD.FTZ R165, -R193.reuse, R174 ;  /* 0x000000aec1a57221 */ /* 0x040fe20000010100 */
[----:B------:R-:W-:Y:S01]  /*1ac0*/  FADD.FTZ R171, -R193, R176 ;  /* 0x000000b0c1ab7221 */ /* 0x000fe20000010100 */
[----:B----4-:R-:W-:-:S02]  /*1ad0*/  HADD2.F32 R149, -RZ, R152.H0_H0 ;  /* 0x20000098ff957230 */ /* 0x010fc40000004100 */
[C---:B------:R-:W-:Y:S01]  /*1ae0*/  FADD.FTZ R163, -R193.reuse, R172 ;  /* 0x000000acc1a37221 */ /* 0x040fe20000010100 */
[C---:B------:R-:W-:Y:S01]  /*1af0*/  FADD.FTZ R177, -R193.reuse, R148 ;  /* 0x00000094c1b17221 */ /* 0x040fe20000010100 */
[----:B------:R-:W-:Y:S02]  /*1b00*/  HADD2.F32 R169, -RZ, R153.H0_H0 ;  /* 0x20000099ffa97230 */ /* 0x000fe40000004100 */
[C---:B-----5:R-:W-:Y:S01]  /*1b10*/  FMUL.FTZ R165, R198.reuse, R165 ;  /* 0x000000a5c6a57220 */ /* 0x060fe20000410000 */
[----:B------:R-:W-:Y:S02]  /*1b20*/  HADD2.F32 R180, -RZ, R151.H1_H1 ;  /* 0x30000097ffb47230 */ /* 0x000fe40000004100 */
[----:B------:R-:W-:Y:S01]  /*1b30*/  FADD.FTZ R151, -R193, R170 ;  /* 0x000000aac1977221 */ /* 0x000fe20000010100 */
[----:B------:R-:W-:Y:S02]  /*1b40*/  HADD2.F32 R148, -RZ, R153.H1_H1 ;  /* 0x30000099ff947230 */ /* 0x000fe40000004100 */
[----:B------:R-:W-:Y:S01]  /*1b50*/  FMUL.FTZ R172, R198, R171 ;  /* 0x000000abc6ac7220 */ /* 0x000fe20000410000 */
[----:B------:R-:W-:-:S02]  /*1b60*/  HADD2.F32 R152, -RZ, R152.H1_H1 ;  /* 0x30000098ff987230 */ /* 0x000fc40000004100 */
[----:B------:R-:W-:Y:S01]  /*1b70*/  FMUL.FTZ R163, R198, R163 ;  /* 0x000000a3c6a37220 */ /* 0x000fe20000410000 */
        /* <DEDUP_REMOVED lines=11> */
[----:B------:R-:W-:Y:S01]  /*1c30*/  FMUL.FTZ R168, R198, R151 ;  /* 0x00000097c6a87220 */ /* 0x000fe20000410000 */
[----:B------:R-:W-:Y:S01]  /*1c40*/  FFMA.FTZ R149, R163, R170, R208 ;  /* 0x000000aaa3957223 */ /* 0x000fe200000100d0 */
[----:B------:R-:W-:-:S02]  /*1c50*/  HADD2.F32 R178, -RZ, R150.H0_H0 ;  /* 0x20000096ffb27230 */ /* 0x000fc40000004100 */
[----:B------:R-:W-:Y:S01]  /*1c60*/  FADD.FTZ R151, R148, R167 ;  /* 0x000000a794977221 */ /* 0x000fe20000010000 */
[----:B------:R-:W-:Y:S02]  /*1c70*/  HADD2.F32 R150, -RZ, R150.H1_H1 ;  /* 0x30000096ff967230 */ /* 0x000fe40000004100 */
[----:B------:R-:W-:Y:S01]  /*1c80*/  FFMA.FTZ R148, R168, R167, R149 ;  /* 0x000000a7a8947223 */ /* 0x000fe20000010095 */
[--C-:B------:R-:W-:Y:S02]  /*1c90*/  HADD2.F32 R153, -RZ, R154.reuse.H0_H0 ;  /* 0x2000009aff997230 */ /* 0x100fe40000004100 */
[C---:B------:R-:W-:Y:S01]  /*1ca0*/  FADD.FTZ R173, -R193.reuse, R178 ;  /* 0x000000b2c1ad7221 */ /* 0x040fe20000010100 */
        /* <DEDUP_REMOVED lines=35> */
.L_x_8466:
[----:B------:R-:W-:Y:S05]  /*1ee0*/  BSYNC.RECONVERGENT B0 ;  /* 0x0000000000007941 */ /* 0x000fea0003800200 */
.L_x_8465:
[----:B------:R-:W0:Y:S01]  /*1ef0*/  SHFL.DOWN PT, R148, R199, 0x10, 0x1f ;  /* 0x0a001f00c7947f89 */ /* 0x000e2200000e0000 */
[----:B------:R-:W-:Y:S02]  /*1f00*/  LOP3.LUT P6, RZ, R4, 0x1f, RZ, 0xc0, !PT ;  /* 0x0000001f04ff7812 */ /* 0x000fe400078cc0ff */
[----:B------:R-:W-:Y:S01]  /*1f10*/  LEA R211, R192, R211, 0x18 ;  /* 0x000000d3c0d37211 */ /* 0x000fe200078ec0ff */
[----:B------:R-:W1:Y:S01]  /*1f20*/  SHFL.DOWN PT, R149, R208, 0x10, 0x1f ;  /* 0x0a001f00d0957f89 */ /* 0x000e6200000e0000 */
[----:B------:R-:W-:Y:S02]  /*1f30*/  PLOP3.LUT P0, PT, PT, PT, PT, 0x80, 0x8 ;  /* 0x000000000008781c */ /* 0x000fe40003f0f070 */
[----:B------:R-:W-:-:S07]  /*1f40*/  IADD3 R210, PT, PT, R211, 0x4020, RZ ;  /* 0x00004020d3d27810 */ /* 0x000fce0007ffe0ff */
        /* <DEDUP_REMOVED lines=115> */
[----:B------:R-:W-:Y:S02]  /*2680*/  F2FP.F16.F32.PACK_AB R149, R155, R152 ;  /* 0x000000989b95723e */ /* 0x000fe400000000ff */
[----:B------:R-:W-:Y:S01]  /*2690*/  F2FP.F16.F32.PACK_AB R148, R153, R148 ;  /* 0x000000949994723e */ /* 0x000fe200000000ff */
[----:B------:R-:W-:Y:S06]  /*26a0*/  BRA `(.L_x_8472) ;  /* 0x0000000400047947 */ /* 0x000fec0003800000 */
.L_x_8471:
        /* <DEDUP_REMOVED lines=12> */
[----:B------:R-:W-:Y:S01]  /*2770*/  F2FP.F16.F32.PACK_AB R123, R212, R123 ;  /* 0x0000007bd47b723e */ /* 0x000fe200000000ff */
        /* <DEDUP_REMOVED lines=43> */
[----:B------:R-:W-:Y:S02]  /*2a30*/  F2FP.F16.F32.PACK_AB R121, R154, R151 ;  /* 0x000000979a79723e */ /* 0x000fe400000000ff */
[----:B------:R-:W-:Y:S01]  /*2a40*/  F2FP.F16.F32.PACK_AB R151, R214, R211 ;  /* 0x000000d3d697723e */ /* 0x000fe200000000ff */
[----:B------:R-:W-:-:S04]  /*2a50*/  FMUL.FTZ R120, R149, R192 ;  /* 0x000000c095787220 */ /* 0x000fc80000410000 */
[----:B------:R-:W-:-:S05]  /*2a60*/  FMUL.FTZ R120, R120, UR11 ;  /* 0x0000000b78787c20 */ /* 0x000fca0008410000 */
[----:B------:R-:W-:Y:S02]  /*2a70*/  FSEL R148, R120, RZ, P0 ;  /* 0x000000ff78947208 */ /* 0x000fe40000000000 */
[----:B------:R-:W-:Y:S02]  /*2a80*/  F2FP.F16.F32.PACK_AB R120, R150, R149 ;  /* 0x000000959678723e */ /* 0x000fe400000000ff */
[----:B------:R-:W-:Y:S02]  /*2a90*/  F2FP.F16.F32.PACK_AB R150, R210, R209 ;  /* 0x000000d1d296723e */ /* 0x000fe400000000ff */
[----:B------:R-:W-:Y:S02]  /*2aa0*/  F2FP.F16.F32.PACK_AB R149, R155, R152 ;  /* 0x000000989b95723e */ /* 0x000fe400000000ff */
[----:B------:R-:W-:-:S07]  /*2ab0*/  F2FP.F16.F32.PACK_AB R148, R153, R148 ;  /* 0x000000949994723e */ /* 0x000fce00000000ff */
.L_x_8472:
[----:B------:R-:W0:Y:S08]  /*2ac0*/  @P6 LDC.64 R154, c[0x0][0x478] ;  /* 0x00011e00ff9a6b82 */ /* 0x000e300000000a00 */
[----:B------:R-:W1:Y:S01]  /*2ad0*/  LDC.64 R152, c[0x0][0x468] ;  /* 0x00011a00ff987b82 */ /* 0x000e620000000a00 */
[----:B0-----:R-:W-:-:S05]  /*2ae0*/  @P6 IMAD.WIDE.U32 R154, R196, 0x10, R154 ;  /* 0x00000010c49a6825 */ /* 0x001fca00078e009a */
[----:B------:R0:W-:Y:S01]  /*2af0*/  @P6 STG.E.128 desc[UR4][R154.64], R120 ;  /* 0x000000789a006986 */ /* 0x0001e2000c101d04 */
[C---:B-1----:R-:W-:Y:S01]  /*2b00*/  IMAD.WIDE.U32 R152, R196.reuse, 0x10, R152 ;  /* 0x00000010c4987825 */ /* 0x042fe200078e0098 */
[----:B------:R-:W-:-:S04]  /*2b10*/  IADD3 R196, PT, PT, R196, 0x80, RZ ;  /* 0x00000080c4c47810 */ /* 0x000fc80007ffe0ff */
[----:B------:R0:W-:Y:S03]  /*2b20*/  STG.E.128 desc[UR4][R152.64], R148 ;  /* 0x0000009498007986 */ /* 0x0001e6000c101d04 */
.L_x_8470:
[----:B------:R-:W-:Y:S05]  /*2b30*/  BSYNC.RECONVERGENT B1 ;  /* 0x0000000000017941 */ /* 0x000fea0003800200 */
.L_x_8469:
        /* <DEDUP_REMOVED lines=20> */
[----:B------:R-:W-:Y:S02]  /*2c80*/  F2FP.F16.F32.PACK_AB R123, R212, R123 ;  /* 0x0000007bd47b723e */ /* 0x000fe400000000ff */
        /* <DEDUP_REMOVED lines=38> */
[----:B------:R-:W-:Y:S02]  /*2ef0*/  F2FP.F16.F32.PACK_AB R121, R154, R151 ;  /* 0x000000979a79723e */ /* 0x000fe400000000ff */
[----:B------:R-:W-:Y:S02]  /*2f00*/  F2FP.F16.F32.PACK_AB R151, R214, R211 ;  /* 0x000000d3d697723e */ /* 0x000fe400000000ff */
[----:B------:R-:W-:Y:S01]  /*2f10*/  FSEL R153, R120, RZ, P0 ;  /* 0x000000ff78997208 */ /* 0x000fe20000000000 */
[----:B------:R-:W-:Y:S01]  /*2f20*/  FMUL.FTZ R120, R149, R192 ;  /* 0x000000c095787220 */ /* 0x000fe20000410000 */
[----:B------:R-:W-:-:S03]  /*2f30*/  LOP3.LUT P0, RZ, R204, 0xff, RZ, 0xc0, !PT ;  /* 0x000000ffccff7812 */ /* 0x000fc6000780c0ff */
[----:B------:R-:W-:-:S05]  /*2f40*/  FMUL.FTZ R120, R120, UR11 ;  /* 0x0000000b78787c20 */ /* 0x000fca0008410000 */
[----:B------:R-:W-:Y:S02]  /*2f50*/  FSEL R148, R120, RZ, P0 ;  /* 0x000000ff78947208 */ /* 0x000fe40000000000 */
[----:B------:R-:W-:Y:S02]  /*2f60*/  F2FP.F16.F32.PACK_AB R120, R150, R149 ;  /* 0x000000959678723e */ /* 0x000fe400000000ff */
[----:B------:R-:W-:Y:S02]  /*2f70*/  F2FP.F16.F32.PACK_AB R150, R210, R209 ;  /* 0x000000d1d296723e */ /* 0x000fe400000000ff */
[----:B------:R-:W-:Y:S02]  /*2f80*/  F2FP.F16.F32.PACK_AB R149, R155, R152 ;  /* 0x000000989b95723e */ /* 0x000fe400000000ff */
[----:B------:R-:W-:Y:S01]  /*2f90*/  F2FP.F16.F32.PACK_AB R148, R153, R148 ;  /* 0x000000949994723e */ /* 0x000fe200000000ff */
[----:B------:R-:W-:Y:S06]  /*2fa0*/  BRA `(.L_x_8476) ;  /* 0x0000000000f47947 */ /* 0x000fec0003800000 */
.L_x_8475:
        /* <DEDUP_REMOVED lines=59> */
[----:B------:R-:W-:Y:S02]  /*3360*/  F2FP.F16.F32.PACK_AB R149, R155, R152 ;  /* 0x000000989b95723e */ /* 0x000fe400000000ff */
[----:B------:R-:W-:-:S07]  /*3370*/  F2FP.F16.F32.PACK_AB R148, R153, R148 ;  /* 0x000000949994723e */ /* 0x000fce00000000ff */
.L_x_8476:
[----:B------:R-:W0:Y:S08]  /*3380*/  @P6 LDC.64 R154, c[0x0][0x478] ;  /* 0x00011e00ff9a6b82 */ /* 0x000e300000000a00 */
[----:B------:R-:W1:Y:S01]  /*3390*/  LDC.64 R152, c[0x0][0x468] ;  /* 0x00011a00ff987b82 */ /* 0x000e620000000a00 */
[----:B0-----:R-:W-:-:S05]  /*33a0*/  @P6 IMAD.WIDE.U32 R154, R196, 0x10, R154 ;  /* 0x00000010c49a6825 */ /* 0x001fca00078e009a */
[----:B------:R2:W-:Y:S01]  /*33b0*/  @P6 STG.E.128 desc[UR4][R154.64], R120 ;  /* 0x000000789a006986 */ /* 0x0005e2000c101d04 */
[C---:B-1----:R-:W-:Y:S01]  /*33c0*/  IMAD.WIDE.U32 R152, R196.reuse, 0x10, R152 ;  /* 0x00000010c4987825 */ /* 0x042fe200078e0098 */
[----:B------:R-:W-:-:S04]  /*33d0*/  IADD3 R196, PT, PT, R196, 0x80, RZ ;  /* 0x00000080c4c47810 */ /* 0x000fc80007ffe0ff */
[----:B------:R2:W-:Y:S03]  /*33e0*/  STG.E.128 desc[UR4][R152.64], R148 ;  /* 0x0000009498007986 */ /* 0x0005e6000c101d04 */
.L_x_8474:
[----:B------:R-:W-:Y:S05]  /*33f0*/  BSYNC.RECONVERGENT B1 ;  /* 0x0000000000017941 */ /* 0x000fea0003800200 */
.L_x_8473:
        /* <DEDUP_REMOVED lines=71> */
.L_x_8479:
        /* <DEDUP_REMOVED lines=61> */
.L_x_8480:
[----:B------:R-:W0:Y:S08]  /*3c40*/  @P6 LDC.64 R154, c[0x0][0x478] ;  /* 0x00011e00ff9a6b82 */ /* 0x000e300000000a00 */
[----:B------:R-:W1:Y:S01]  /*3c50*/  LDC.64 R152, c[0x0][0x468] ;  /* 0x00011a00ff987b82 */ /* 0x000e620000000a00 */
[----:B0-----:R-:W-:-:S05]  /*3c60*/  @P6 IMAD.WIDE.U32 R154, R196, 0x10, R154 ;  /* 0x00000010c49a6825 */ /* 0x001fca00078e009a */
[----:B------:R3:W-:Y:S01]  /*3c70*/  @P6 STG.E.128 desc[UR4][R154.64], R120 ;  /* 0x000000789a006986 */ /* 0x0007e2000c101d04 */
[C---:B-1----:R-:W-:Y:S01]  /*3c80*/  IMAD.WIDE.U32 R152, R196.reuse, 0x10, R152 ;  /* 0x00000010c4987825 */ /* 0x042fe200078e0098 */
[----:B------:R-:W-:-:S04]  /*3c90*/  IADD3 R196, PT, PT, R196, 0x80, RZ ;  /* 0x00000080c4c47810 */ /* 0x000fc80007ffe0ff */
[----:B------:R3:W-:Y:S03]  /*3ca0*/  STG.E.128 desc[UR4][R152.64], R148 ;  /* 0x0000009498007986 */ /* 0x0007e6000c101d04 */
.L_x_8478:
[----:B------:R-:W-:Y:S05]  /*3cb0*/  BSYNC.RECONVERGENT B1 ;  /* 0x0000000000017941 */ /* 0x000fea0003800200 */
.L_x_8477:
        /* <DEDUP_REMOVED lines=21> */
[----:B------:R-:W-:-:S03]  /*3e10*/  F2FP.F16.F32.PACK_AB R123, R210, R123 ;  /* 0x0000007bd27b723e */ /* 0x000fc600000000ff */
        /* <DEDUP_REMOVED lines=37> */
[----:B------:R-:W-:Y:S02]  /*4070*/  F2FP.F16.F32.PACK_AB R120, R120, R193 ;  /* 0x000000c17878723e */ /* 0x000fe400000000ff */
[----:B------:R-:W-:Y:S01]  /*4080*/  FMUL.FTZ R121, R121, UR11 ;  /* 0x0000000b79797c20 */ /* 0x000fe20008410000 */
[----:B------:R-:W-:-:S04]  /*4090*/  FMUL.FTZ R192, R192, UR11 ;  /* 0x0000000bc0c07c20 */ /* 0x000fc80008410000 */
[----:B------:R-:W-:Y:S02]  /*40a0*/  FSEL R153, R121, RZ, P0 ;  /* 0x000000ff79997208 */ /* 0x000fe40000000000 */
[----:B------:R-:W-:Y:S02]  /*40b0*/  LOP3.LUT P0, RZ, R202, 0xff, RZ, 0xc0, !PT ;  /* 0x000000ffcaff7812 */ /* 0x000fe4000780c0ff */
[----:B------:R-:W-:Y:S02]  /*40c0*/  F2FP.F16.F32.PACK_AB R121, R150, R149 ;  /* 0x000000959679723e */ /* 0x000fe400000000ff */
[----:B------:R-:W-:Y:S02]  /*40d0*/  FSEL R148, R192, RZ, P0 ;  /* 0x000000ffc0947208 */ /* 0x000fe40000000000 */
[----:B------:R-:W-:Y:S02]  /*40e0*/  F2FP.F16.F32.PACK_AB R150, R199, R154 ;  /* 0x0000009ac796723e */ /* 0x000fe400000000ff */
[----:B------:R-:W-:-:S02]  /*40f0*/  F2FP.F16.F32.PACK_AB R149, R155, R152 ;  /* 0x000000989b95723e */ /* 0x000fc400000000ff */
[----:B------:R-:W-:Y:S01]  /*4100*/  F2FP.F16.F32.PACK_AB R148, R153, R148 ;  /* 0x000000949994723e */ /* 0x000fe200000000ff */
[----:B------:R-:W-:Y:S06]  /*4110*/  BRA `(.L_x_8483) ;  /* 0x0000000000f47947 */ /* 0x000fec0003800000 */
.L_x_8482:
        /* <DEDUP_REMOVED lines=58> */
[----:B------:R-:W-:Y:S02]  /*44c0*/  F2FP.F16.F32.PACK_AB R149, R155, R152 ;  /* 0x000000989b95723e */ /* 0x000fe400000000ff */
[----:B------:R-:W-:-:S04]  /*44d0*/  FSEL R148, R193, RZ, P0 ;  /* 0x000000ffc1947208 */ /* 0x000fc80000000000 */
[----:B------:R-:W-:-:S07]  /*44e0*/  F2FP.F16.F32.PACK_AB R148, R153, R148 ;  /* 0x000000949994723e */ /* 0x000fce00000000ff */
.L_x_8483:
[----:B------:R-:W0:Y:S08]  /*44f0*/  @P6 LDC.64 R154, c[0x0][0x478] ;  /* 0x00011e00ff9a6b82 */ /* 0x000e300000000a00 */
[----:B------:R-:W1:Y:S01]  /*4500*/  LDC.64 R152, c[0x0][0x468] ;  /* 0x00011a00ff987b82 */ /* 0x000e620000000a00 */
[----:B0-----:R-:W-:-:S05]  /*4510*/  @P6 IMAD.WIDE.U32 R154, R196, 0x10, R154 ;  /* 0x00000010c49a6825 */ /* 0x001fca00078e009a */
[----:B------:R0:W-:Y:S01]  /*4520*/  @P6 STG.E.128 desc[UR4][R154.64], R120 ;  /* 0x000000789a006986 */ /* 0x0001e2000c101d04 */
[----:B-1----:R-:W-:-:S05]  /*4530*/  IMAD.WIDE.U32 R152, R196, 0x10, R152 ;  /* 0x00000010c4987825 */ /* 0x002fca00078e0098 */
[----:B------:R0:W-:Y:S01]  /*4540*/  STG.E.128 desc[UR4][R152.64], R148 ;  /* 0x0000009498007986 */ /* 0x0001e2000c101d04 */
[----:B------:R-:W-:Y:S05]  /*4550*/  BRA `(.L_x_8481) ;  /* 0x0000002400ec7947 */ /* 0x000fea0003800000 */
.L_x_8468:
        /* <DEDUP_REMOVED lines=14> */
[C---:B-----5:R-:W-:Y:S01]  /*4640*/  FFMA.FTZ R149, R198.reuse, R148, R149 ;  /* 0x00000094c6957223 */ /* 0x060fe20000010095 */
[----:B------:R-:W-:Y:S01]  /*4650*/  FFMA.FTZ R148, R191, R193, R208 ;  /* 0x000000c1bf947223 */ /* 0x000fe200000100d0 */
[----:B------:R-:W-:Y:S01]  /*4660*/  FFMA.FTZ R155, R198, R153, R151 ;  /* 0x00000099c69b7223 */ /* 0x000fe20000010097 */
[----:B------:R-:W-:-:S02]  /*4670*/  HADD2.F32 R151, -RZ, R126.H0_H0 ;  /* 0x2000007eff977230 */ /* 0x000fc40000004100 */
[-C--:B------:R-:W-:Y:S01]  /*4680*/  FMUL.FTZ R149, R149, R192.reuse ;  /* 0x000000c095957220 */ /* 0x080fe20000410000 */
[----:B------:R-:W-:Y:S01]  /*4690*/  FADD.FTZ R152, R185, -R150 ;  /* 0x80000096b9987221 */ /* 0x000fe20000010000 */
[----:B------:R-:W-:Y:S01]  /*46a0*/  FMUL.FTZ R155, R155, R192 ;  /* 0x000000c09b9b7220 */ /* 0x000fe20000410000 */
[----:B------:R-:W-:Y:S01]  /*46b0*/  FADD.FTZ R150, R189, -R148 ;  /* 0x80000094bd967221 */ /* 0x000fe20000010000 */
[----:B------:R-:W-:Y:S01]  /*46c0*/  FMUL.FTZ R149, R149, UR11 ;  /* 0x0000000b95957c20 */ /* 0x000fe20008410000 */
[----:B------:R-:W-:Y:S01]  /*46d0*/  FFMA.FTZ R154, R184, R193, R208 ;  /* 0x000000c1b89a7223 */ /* 0x000fe200000100d0 */
[----:B------:R-:W-:Y:S01]  /*46e0*/  FMUL.FTZ R148, R155, UR11 ;  /* 0x0000000b9b947c20 */ /* 0x000fe20008410000 */
[----:B------:R-:W-:Y:S01]  /*46f0*/  FFMA.FTZ R151, R198, R152, R151 ;  /* 0x00000098c6977223 */ /* 0x000fe20000010097 */
[----:B------:R-:W-:Y:S01]  /*4700*/  HADD2.F32 R153, -RZ, R126.H1_H1 ;  /* 0x3000007eff997230 */ /* 0x000fe20000004100 */
[----:B------:R-:W-:Y:S01]  /*4710*/  FSEL R210, R149, RZ, P0 ;  /* 0x000000ff95d27208 */ /* 0x000fe20000000000 */
[----:B------:R-:W-:Y:S01]  /*4720*/  FADD.FTZ R154, R183, -R154 ;  /* 0x8000009ab79a7221 */ /* 0x000fe20000010000 */
[----:B------:R-:W-:Y:S01]  /*4730*/  ISETP.GE.U32.AND P0, PT, R206, RZ, PT ;  /* 0x000000ffce00720c */ /* 0x000fe20003f06070 */
[----:B------:R-:W-:-:S02]  /*4740*/  HADD2.F32 R149, -RZ, R125.H0_H0 ;  /* 0x2000007dff957230 */ /* 0x000fc40000004100 */
[-CC-:B------:R-:W-:Y:S01]  /*4750*/  FFMA.FTZ R209, R188, R193.reuse, R208.reuse ;  /* 0x000000c1bcd17223 */ /* 0x180fe200000100d0 */
[----:B------:R-:W-:Y:S01]  /*4760*/  FFMA.FTZ R155, R198, R154, R153 ;  /* 0x0000009ac69b7223 */ /* 0x000fe20000010099 */
[----:B------:R-:W-:Y:S01]  /*4770*/  ISETP.GE.U32.AND.EX P0, PT, R207, 0x1000000, PT, P0 ;  /* 0x01000000cf00780c */ /* 0x000fe20003f06100 */
[----:B------:R-:W-:Y:S01]  /*4780*/  FFMA.FTZ R199, R194, R193, R208 ;  /* 0x000000c1c2c77223 */ /* 0x000fe200000100d0 */
[----:B------:R-:W-:Y:S01]  /*4790*/  FFMA.FTZ R153, R198, R150, R149 ;  /* 0x00000096c6997223 */ /* 0x000fe20000010095 */
[-C--:B------:R-:W-:Y:S01]  /*47a0*/  FMUL.FTZ R155, R155, R192.reuse ;  /* 0x000000c09b9b7220 */ /* 0x080fe20000410000 */
[----:B------:R-:W-:Y:S01]  /*47b0*/  FSEL R211, R148, RZ, P0 ;  /* 0x000000ff94d37208 */ /* 0x000fe20000000000 */
[----:B------:R-:W-:Y:S01]  /*47c0*/  FMUL.FTZ R148, R151, R192 ;  /* 0x000000c097947220 */ /* 0x000fe20000410000 */
[----:B------:R-:W-:Y:S01]  /*47d0*/  LOP3.LUT P0, RZ, R207, 0xff, RZ, 0xc0, !PT ;  /* 0x000000ffcfff7812 */ /* 0x000fe2000780c0ff */
[----:B------:R-:W-:Y:S02]  /*47e0*/  HADD2.F32 R151, -RZ, R125.H1_H1 ;  /* 0x3000007dff977230 */ /* 0x000fe40000004100 */
[----:B------:R-:W-:Y:S01]  /*47f0*/  FADD.FTZ R209, R186, -R209 ;  /* 0x800000d1bad17221 */ /* 0x000fe20000010000 */
[----:B------:R-:W-:Y:S01]  /*4800*/  FMUL.FTZ R148, R148, UR11 ;  /* 0x0000000b94947c20 */ /* 0x000fe20008410000 */
[----:B------:R-:W-:-:S02]  /*4810*/  HADD2.F32 R149, -RZ, R124.H1_H1 ;  /* 0x3000007cff957230 */ /* 0x000fc40000004100 */
[----:B------:R-:W-:Y:S01]  /*4820*/  FADD.FTZ R154, R190, -R199 ;  /* 0x800000c7be9a7221 */ /* 0x000fe20000010000 */
[----:B------:R-:W-:Y:S01]  /*4830*/  FMUL.FTZ R152, R155, UR11 ;  /* 0x0000000b9b987c20 */ /* 0x000fe20008410000 */
[----:B------:R-:W-:Y:S01]  /*4840*/  FMUL.FTZ R153, R153, R192 ;  /* 0x000000c099997220 */ /* 0x000fe20000410000 */
[----:B------:R-:W-:Y:S01]  /*4850*/  FSEL R150, R148, RZ, P0 ;  /* 0x000000ff94967208 */ /* 0x000fe20000000000 */
[----:B------:R-:W-:Y:S01]  /*4860*/  FFMA.FTZ R148, R197, R193, R208 ;  /* 0x000000c1c5947223 */ /* 0x000fe200000100d0 */
[----:B------:R-:W-:Y:S01]  /*4870*/  LOP3.LUT P0, RZ, R207, 0xff00, RZ, 0xc0, !PT ;  /* 0x0000ff00cfff7812 */ /* 0x000fe2000780c0ff */
[C---:B------:R-:W-:Y:S01]  /*4880*/  FFMA.FTZ R155, R198.reuse, R209, R151 ;  /* 0x000000d1c69b7223 */ /* 0x040fe20000010097 */
[----:B------:R-:W-:Y:S01]  /*4890*/  FFMA.FTZ R151, R198, R154, R149 ;  /* 0x0000009ac6977223 */ /* 0x000fe20000010095 */
[----:B------:R-:W-:Y:S01]  /*48a0*/  FADD.FTZ R154, R195, -R148 ;  /* 0x80000094c39a7221 */ /* 0x000fe20000010000 */
[----:B------:R-:W-:Y:S01]  /*48b0*/  FSEL R209, R152, RZ, P0 ;  /* 0x000000ff98d17208 */ /* 0x000fe20000000000 */
[----:B------:R-:W-:-:S02]  /*48c0*/  HADD2.F32 R149, -RZ, R124.H0_H0 ;  /* 0x2000007cff957230 */ /* 0x000fc40000004100 */
[----:B------:R-:W-:Y:S01]  /*48d0*/  FMUL.FTZ R148, R153, UR11 ;  /* 0x0000000b99947c20 */ /* 0x000fe20008410000 */
[----:B------:R-:W-:Y:S01]  /*48e0*/  LOP3.LUT P0, RZ, R206, 0xff0000, RZ, 0xc0, !PT ;  /* 0x00ff0000ceff7812 */ /* 0x000fe2000780c0ff */
[----:B------:R-:W0:Y:S01]  /*48f0*/  LDC.64 R152, c[0x0][0x468] ;  /* 0x00011a00ff987b82 */ /* 0x000e220000000a00 */
[----:B------:R-:W-:Y:S01]  /*4900*/  FMUL.FTZ R155, R155, R192 ;  /* 0x000000c09b9b7220 */ /* 0x000fe20000410000 */
[----:B------:R-:W-:Y:S01]  /*4910*/  FFMA.FTZ R149, R198, R154, R149 ;  /* 0x0000009ac6957223 */ /* 0x000fe20000010095 */
[----:B------:R-:W-:Y:S01]  /*4920*/  FSEL R154, R148, RZ, P0 ;  /* 0x000000ff949a7208 */ /* 0x000fe20000000000 */
[-C--:B------:R-:W-:Y:S01]  /*4930*/  FMUL.FTZ R151, R151, R192.reuse ;  /* 0x000000c097977220 */ /* 0x080fe20000410000 */
[----:B------:R-:W-:Y:S01]  /*4940*/  FMUL.FTZ R155, R155, UR11 ;  /* 0x0000000b9b9b7c20 */ /* 0x000fe20008410000 */
[----:B------:R-:W-:Y:S01]  /*4950*/  LOP3.LUT P0, RZ, R206, 0xff000000, RZ, 0xc0, !PT ;  /* 0xff000000ceff7812 */ /* 0x000fe2000780c0ff */
[----:B------:R-:W-:Y:S01]  /*4960*/  FMUL.FTZ R149, R149, R192 ;  /* 0x000000c095957220 */ /* 0x000fe20000410000 */
[----:B------:R-:W-:Y:S01]  /*4970*/  FMUL.FTZ R151, R151, UR11 ;  /* 0x0000000b97977c20 */ /* 0x000fe20008410000 */
[----:B------:R-:W-:-:S02]  /*4980*/  F2FP.F16.F32.PACK_AB R150, R209, R150 ;  /* 0x00000096d196723e */ /* 0x000fc400000000ff */
[----:B------:R-:W-:Y:S01]  /*4990*/  FSEL R199, R155, RZ, P0 ;  /* 0x000000ff9bc77208 */ /* 0x000fe20000000000 */
[----:B------:R-:W-:Y:S01]  /*49a0*/  FMUL.FTZ R149, R149, UR11 ;  /* 0x0000000b95957c20 */ /* 0x000fe20008410000 */
[----:B------:R-:W-:-:S04]  /*49b0*/  LOP3.LUT P0, RZ, R206, 0xff00, RZ, 0xc0, !PT ;  /* 0x0000ff00ceff7812 */ /* 0x000fc8000780c0ff */
[----:B------:R-:W-:Y:S02]  /*49c0*/  FSEL R155, R151, RZ, P0 ;  /* 0x000000ff979b7208 */ /* 0x000fe40000000000 */
[----:B------:R-:W-:Y:S02]  /*49d0*/  LOP3.LUT P0, RZ, R206, 0xff, RZ, 0xc0, !PT ;  /* 0x000000ffceff7812 */ /* 0x000fe4000780c0ff */
[----:B------:R-:W-:Y:S02]  /*49e0*/  F2FP.F16.F32.PACK_AB R151, R211, R210 ;  /* 0x000000d2d397723e */ /* 0x000fe400000000ff */
[----:B------:R-:W-:Y:S01]  /*49f0*/  FSEL R148, R149, RZ, P0 ;  /* 0x000000ff95947208 */ /* 0x000fe20000000000 */
[----:B0-----:R-:W-:Y:S01]  /*4a00*/  IMAD.WIDE.U32 R152, R196, 0x10, R152 ;  /* 0x00000010c4987825 */ /* 0x001fe200078e0098 */
[----:B------:R-:W-:Y:S02]  /*4a10*/  F2FP.F16.F32.PACK_AB R149, R199, R154 ;  /* 0x0000009ac795723e */ /* 0x000fe400000000ff */
[----:B------:R-:W-:-:S02]  /*4a20*/  F2FP.F16.F32.PACK_AB R148, R155, R148 ;  /* 0x000000949b94723e */ /* 0x000fc400000000ff */
[----:B------:R-:W-:-:S03]  /*4a30*/  IADD3 R196, PT, PT, R196, 0x80, RZ ;  /* 0x00000080c4c47810 */ /* 0x000fc60007ffe0ff */
[----:B------:R0:W-:Y:S04]  /*4a40*/  STG.E.128 desc[UR4][R152.64], R148 ;  /* 0x0000009498007986 */ /* 0x0001e8000c101d04 */
.L_x_8486:
[----:B------:R-:W-:Y:S05]  /*4a50*/  BSYNC.RECONVERGENT B1 ;  /* 0x0000000000017941 */ /* 0x000fea0003800200 */
.L_x_8485:
[----:B------:R-:W-:Y:S04]  /*4a60*/  BSSY.RECONVERGENT B1, `(.L_x_8487) ;  /* 0x000004b000017945 */ /* 0x000fe80003800200 */
[----:B------:R-:W-:Y:S05]  /*4a70*/  @!P5 BRA `(.L_x_8488) ;  /* 0x000000040024d947 */ /* 0x000fea0003800000 */
[-CC-:B0-----:R-:W-:Y:S01]  /*4a80*/  FFMA.FTZ R151, R19, R193.reuse, R208.reuse ;  /* 0x000000c113977223 */ /* 0x181fe200000100d0 */
[--C-:B------:R-:W-:Y:S02]  /*4a90*/  HADD2.F32 R149, -RZ, R131.reuse.H0_H0 ;  /* 0x20000083ff957230 */ /* 0x100fe40000004100 */
[-CC-:B------:R-:W-:Y:S01]  /*4aa0*/  FFMA.FTZ R148, R22, R193.reuse, R208.reuse ;  /* 0x000000c116947223 */ /* 0x180fe200000100d0 */
[----:B------:R-:W-:Y:S01]  /*4ab0*/  LOP3.LUT P0, RZ, R205, 0xff0000, RZ, 0xc0, !PT ;  /* 0x00ff0000cdff7812 */ /* 0x000fe2000780c0ff */
[----:B------:R-:W-:Y:S01]  /*4ac0*/  FADD.FTZ R151, R20, -R151 ;  /* 0x8000009714977221 */ /* 0x000fe20000010000 */
[-C--:B------:R-:W-:Y:S01]  /*4ad0*/  FFMA.FTZ R209, R15, R193.reuse, R208 ;  /* 0x000000c10fd17223 */ /* 0x080fe200000100d0 */
        /* <DEDUP_REMOVED lines=9> */
[----:B------:R-:W-:Y:S01]  /*4b70*/  FFMA.FTZ R148, R18, R193, R208 ;  /* 0x000000c112947223 */ /* 0x000fe200000100d0 */
[----:B------:R-:W-:Y:S01]  /*4b80*/  FMUL.FTZ R149, R149, UR11 ;  /* 0x0000000b95957c20 */ /* 0x000fe20008410000 */
[----:B------:R-:W-:Y:S02]  /*4b90*/  HADD2.F32 R151, -RZ, R130.H0_H0 ;  /* 0x20000082ff977230 */ /* 0x000fe40000004100 */
[----:B------:R-:W-:Y:S01]  /*4ba0*/  FMUL.FTZ R155, R155, R192 ;  /* 0x000000c09b9b7220 */ /* 0x000fe20000410000 */
[----:B------:R-:W-:Y:S01]  /*4bb0*/  FADD.FTZ R152, R17, -R148 ;  /* 0x8000009411987221 */ /* 0x000fe20000010000 */
[----:B------:R-:W-:-:S02]  /*4bc0*/  FSEL R210, R149, RZ, P0 ;  /* 0x000000ff95d27208 */ /* 0x000fc40000000000 */
[----:B------:R-:W-:Y:S01]  /*4bd0*/  FMUL.FTZ R148, R155, UR11 ;  /* 0x0000000b9b947c20 */ /* 0x000fe20008410000 */
[----:B------:R-:W-:Y:S01]  /*4be0*/  ISETP.GE.U32.AND P0, PT, R204, RZ, PT ;  /* 0x000000ffcc00720c */ /* 0x000fe20003f06070 */
[C---:B------:R-:W-:Y:S01]  /*4bf0*/  FFMA.FTZ R151, R198.reuse, R209, R151 ;  /* 0x000000d1c6977223 */ /* 0x040fe20000010097 */
[--C-:B------:R-:W-:Y:S02]  /*4c00*/  HADD2.F32 R149, -RZ, R129.reuse.H0_H0 ;  /* 0x20000081ff957230 */ /* 0x100fe40000004100 */
[----:B------:R-:W-:Y:S01]  /*4c10*/  FFMA.FTZ R155, R198, R152, R153 ;  /* 0x00000098c69b7223 */ /* 0x000fe20000010099 */
[----:B------:R-:W-:Y:S01]  /*4c20*/  ISETP.GE.U32.AND.EX P0, PT, R205, 0x1000000, PT, P0 ;  /* 0x01000000cd00780c */ /* 0x000fe20003f06100 */
[-CC-:B------:R-:W-:Y:S01]  /*4c30*/  FFMA.FTZ R152, R12, R193.reuse, R208.reuse ;  /* 0x000000c10c987223 */ /* 0x180fe200000100d0 */
[----:B------:R-:W-:Y:S02]  /*4c40*/  FFMA.FTZ R153, R198, R150, R149 ;  /* 0x00000096c6997223 */ /* 0x000fe40000010095 */
[----:B------:R-:W-:Y:S01]  /*4c50*/  FSEL R211, R148, RZ, P0 ;  /* 0x000000ff94d37208 */ /* 0x000fe20000000000 */
[-C--:B------:R-:W-:Y:S01]  /*4c60*/  FMUL.FTZ R148, R151, R192.reuse ;  /* 0x000000c097947220 */ /* 0x080fe20000410000 */
[----:B------:R-:W-:Y:S01]  /*4c70*/  FFMA.FTZ R150, R8, R193, R208 ;  /* 0x000000c108967223 */ /* 0x000fe200000100d0 */
[----:B------:R-:W-:Y:S01]  /*4c80*/  LOP3.LUT P0, RZ, R205, 0xff, RZ, 0xc0, !PT ;  /* 0x000000ffcdff7812 */ /* 0x000fe2000780c0ff */
[----:B------:R-:W-:Y:S01]  /*4c90*/  FMUL.FTZ R155, R155, R192 ;  /* 0x000000c09b9b7220 */ /* 0x000fe20000410000 */
[----:B------:R-:W-:Y:S01]  /*4ca0*/  FMUL.FTZ R148, R148, UR11 ;  /* 0x0000000b94947c20 */ /* 0x000fe20008410000 */
[----:B------:R-:W-:-:S02]  /*4cb0*/  HADD2.F32 R151, -RZ, R129.H1_H1 ;  /* 0x30000081ff977230 */ /* 0x000fc40000004100 */
[----:B------:R-:W-:Y:S01]  /*4cc0*/  FADD.FTZ R199, R13, -R152 ;  /* 0x800000980dc77221 */ /* 0x000fe20000010000 */
[----:B------:R-:W-:Y:S01]  /*4cd0*/  FADD.FTZ R154, R11, -R150 ;  /* 0x800000960b9a7221 */ /* 0x000fe20000010000 */
[----:B------:R-:W-:Y:S01]  /*4ce0*/  FMUL.FTZ R152, R155, UR11 ;  /* 0x0000000b9b987c20 */ /* 0x000fe20008410000 */
[----:B------:R-:W-:Y:S01]  /*4cf0*/  FSEL R150, R148, RZ, P0 ;  /* 0x000000ff94967208 */ /* 0x000fe20000000000 */
[----:B------:R-:W-:Y:S01]  /*4d00*/  FMUL.FTZ R153, R153, R192 ;  /* 0x000000c099997220 */ /* 0x000fe20000410000 */
[----:B------:R-:W-:Y:S01]  /*4d10*/  LOP3.LUT P0, RZ, R205, 0xff00, RZ, 0xc0, !PT ;  /* 0x0000ff00cdff7812 */ /* 0x000fe2000780c0ff */
[--C-:B------:R-:W-:Y:S02]  /*4d20*/  HADD2.F32 R149, -RZ, R128.reuse.H1_H1 ;  /* 0x30000080ff957230 */ /* 0x100fe40000004100 */
[----:B------:R-:W-:Y:S01]  /*4d30*/  FFMA.FTZ R155, R198, R199, R151 ;  /* 0x000000c7c69b7223 */ /* 0x000fe20000010097 */
[----:B------:R-:W-:Y:S01]  /*4d40*/  FFMA.FTZ R199, R7, R193, R208 ;  /* 0x000000c107c77223 */ /* 0x000fe200000100d0 */
[----:B------:R-:W-:Y:S01]  /*4d50*/  FSEL R209, R152, RZ, P0 ;  /* 0x000000ff98d17208 */ /* 0x000fe20000000000 */
[----:B------:R-:W-:Y:S01]  /*4d60*/  FMUL.FTZ R148, R153, UR11 ;  /* 0x0000000b99947c20 */ /* 0x000fe20008410000 */
[----:B------:R-:W-:Y:S01]  /*4d70*/  FFMA.FTZ R151, R198, R154, R149 ;  /* 0x0000009ac6977223 */ /* 0x000fe20000010095 */
[----:B------:R-:W0:Y:S01]  /*4d80*/  LDC.64 R152, c[0x0][0x468] ;  /* 0x00011a00ff987b82 */ /* 0x000e220000000a00 */
[----:B------:R-:W-:Y:S01]  /*4d90*/  LOP3.LUT P0, RZ, R204, 0xff0000, RZ, 0xc0, !PT ;  /* 0x00ff0000ccff7812 */ /* 0x000fe2000780c0ff */
[----:B------:R-:W-:Y:S01]  /*4da0*/  FMUL.FTZ R155, R155, R192 ;  /* 0x000000c09b9b7220 */ /* 0x000fe20000410000 */
[----:B------:R-:W-:-:S02]  /*4db0*/  HADD2.F32 R149, -RZ, R128.H0_H0 ;  /* 0x20000080ff957230 */ /* 0x000fc40000004100 */
[----:B------:R-:W-:Y:S01]  /*4dc0*/  FADD.FTZ R199, R10, -R199 ;  /* 0x800000c70ac77221 */ /* 0x000fe20000010000 */
[----:B------:R-:W-:Y:S01]  /*4dd0*/  FSEL R154, R148, RZ, P0 ;  /* 0x000000ff949a7208 */ /* 0x000fe20000000000 */
[----:B------:R-:W-:Y:S01]  /*4de0*/  FMUL.FTZ R155, R155, UR11 ;  /* 0x0000000b9b9b7c20 */ /* 0x000fe20008410000 */
[----:B------:R-:W-:Y:S01]  /*4df0*/  FMUL.FTZ R151, R151, R192 ;  /* 0x000000c097977220 */ /* 0x000fe20000410000 */
[----:B------:R-:W-:Y:S01]  /*4e00*/  LOP3.LUT P0, RZ, R204, 0xff000000, RZ, 0xc0, !PT ;  /* 0xff000000ccff7812 */ /* 0x000fe2000780c0ff */
[----:B------:R-:W-:Y:S01]  /*4e10*/  FFMA.FTZ R149, R198, R199, R149 ;  /* 0x000000c7c6957223 */ /* 0x000fe20000010095 */
[----:B------:R-:W-:Y:S01]  /*4e20*/  F2FP.F16.F32.PACK_AB R150, R209, R150 ;  /* 0x00000096d196723e */ /* 0x000fe200000000ff */
[----:B------:R-:W-:Y:S01]  /*4e30*/  FMUL.FTZ R151, R151, UR11 ;  /* 0x0000000b97977c20 */ /* 0x000fe20008410000 */
[----:B------:R-:W-:Y:S01]  /*4e40*/  FSEL R199, R155, RZ, P0 ;  /* 0x000000ff9bc77208 */ /* 0x000fe20000000000 */
[----:B------:R-:W-:Y:S01]  /*4e50*/  FMUL.FTZ R149, R149, R192 ;  /* 0x000000c095957220 */ /* 0x000fe20000410000 */
[----:B------:R-:W-:-:S03]  /*4e60*/  LOP3.LUT P0, RZ, R204, 0xff00, RZ, 0xc0, !PT ;  /* 0x0000ff00ccff7812 */ /* 0x000fc6000780c0ff */
[----:B------:R-:W-:Y:S01]  /*4e70*/  FMUL.FTZ R149, R149, UR11 ;  /* 0x0000000b95957c20 */ /* 0x000fe20008410000 */
        /* <DEDUP_REMOVED lines=9> */
.L_x_8488:
[----:B------:R-:W-:Y:S05]  /*4f10*/  BSYNC.RECONVERGENT B1 ;  /* 0x0000000000017941 */ /* 0x000fea0003800200 */
.L_x_8487:
[----:B------:R-:W-:Y:S04]  /*4f20*/  BSSY.RECONVERGENT B1, `(.L_x_8489) ;  /* 0x000004b000017945 */ /* 0x000fe80003800200 */
[----:B------:R-:W-:Y:S05]  /*4f30*/  @!P4 BRA `(.L_x_8490) ;  /* 0x000000040024c947 */ /* 0x000fea0003800000 */
[-CC-:B01----:R-:W-:Y:S01]  /*4f40*/  FFMA.FTZ R151, R159, R193.reuse, R208.reuse ;  /* 0x000000c19f977223 */ /* 0x183fe200000100d0 */
        /* <DEDUP_REMOVED lines=72> */
.L_x_8490:
[----:B------:R-:W-:Y:S05]  /*53d0*/  BSYNC.RECONVERGENT B1 ;  /* 0x0000000000017941 */ /* 0x000fea0003800200 */
.L_x_8489:
        /* <DEDUP_REMOVED lines=8> */
[-C--:B------:R-:W-:Y:S01]  /*5460*/  FFMA.FTZ R213, R171, R193.reuse, R208 ;  /* 0x000000c1abd57223 */ /* 0x080fe200000100d0 */
[----:B------:R-:W-:Y:S01]  /*5470*/  FADD.FTZ R154, R173, -R148 ;  /* 0x80000094ad9a7221 */ /* 0x000fe20000010000 */
[C---:B-----5:R-:W-:Y:S01]  /*5480*/  FFMA.FTZ R155, R198.reuse, R150, R149 ;  /* 0x00000096c69b7223 */ /* 0x060fe20000010095 */
[----:B------:R-:W-:Y:S01]  /*5490*/  FFMA.FTZ R209, R165, R193, R208 ;  /* 0x000000c1a5d17223 */ /* 0x000fe200000100d0 */
[----:B------:R-:W-:Y:S01]  /*54a0*/  FFMA.FTZ R199, R198, R199, R151 ;  /* 0x000000c7c6c77223 */ /* 0x000fe20000010097 */
[----:B------:R-:W-:-:S02]  /*54b0*/  HADD2.F32 R151, -RZ, R138.H0_H0 ;  /* 0x2000008aff977230 */ /* 0x000fc40000004100 */
[-C--:B------:R-:W-:Y:S01]  /*54c0*/  FMUL.FTZ R155, R155, R192.reuse ;  /* 0x000000c09b9b7220 */ /* 0x080fe20000410000 */
[----:B------:R-:W-:Y:S01]  /*54d0*/  LOP3.LUT P0, RZ, R203, 0xff0000, RZ, 0xc0, !PT ;  /* 0x00ff0000cbff7812 */ /* 0x000fe2000780c0ff */
[----:B------:R-:W-:Y:S01]  /*54e0*/  FADD.FTZ R213, R176, -R213 ;  /* 0x800000d5b0d57221 */ /* 0x000fe20000010000 */
[----:B------:R-:W-:Y:S01]  /*54f0*/  FADD.FTZ R150, R174, -R209 ;  /* 0x800000d1ae967221 */ /* 0x000fe20000010000 */
[----:B------:R-:W-:Y:S01]  /*5500*/  FMUL.FTZ R148, R155, UR11 ;  /* 0x0000000b9b947c20 */ /* 0x000fe20008410000 */
[-C--:B------:R-:W-:Y:S01]  /*5510*/  FMUL.FTZ R199, R199, R192.reuse ;  /* 0x000000c0c7c77220 */ /* 0x080fe20000410000 */
[----:B------:R-:W-:Y:S01]  /*5520*/  FFMA.FTZ R155, R198, R213, R151 ;  /* 0x000000d5c69b7223 */ /* 0x000fe20000010097 */
[----:B------:R-:W-:Y:S02]  /*5530*/  HADD2.F32 R153, -RZ, R138.H1_H1 ;  /* 0x3000008aff997230 */ /* 0x000fe40000004100 */
[-CC-:B------:R-:W-:Y:S01]  /*5540*/  FFMA.FTZ R152, R172, R193.reuse, R208.reuse ;  /* 0x000000c1ac987223 */ /* 0x180fe200000100d0 */
[----:B------:R-:W-:Y:S01]  /*5550*/  FSEL R209, R148, RZ, P0 ;  /* 0x000000ff94d17208 */ /* 0x000fe20000000000 */
[--C-:B------:R-:W-:Y:S01]  /*5560*/  HADD2.F32 R149, -RZ, R137.reuse.H0_H0 ;  /* 0x20000089ff957230 */ /* 0x100fe20000004100 */
[----:B------:R-:W-:Y:S01]  /*5570*/  ISETP.GE.U32.AND P0, PT, R202, RZ, PT ;  /* 0x000000ffca00720c */ /* 0x000fe20003f06070 */
[----:B------:R-:W-:Y:S01]  /*5580*/  FMUL.FTZ R199, R199, UR11 ;  /* 0x0000000bc7c77c20 */ /* 0x000fe20008410000 */
[-CC-:B------:R-:W-:Y:S01]  /*5590*/  FFMA.FTZ R211, R163, R193.reuse, R208.reuse ;  /* 0x000000c1a3d37223 */ /* 0x180fe200000100d0 */
[----:B------:R-:W-:Y:S01]  /*55a0*/  FMUL.FTZ R155, R155, R192 ;  /* 0x000000c09b9b7220 */ /* 0x000fe20000410000 */
[----:B------:R-:W-:Y:S01]  /*55b0*/  ISETP.GE.U32.AND.EX P0, PT, R203, 0x1000000, PT, P0 ;  /* 0x01000000cb00780c */ /* 0x000fe20003f06100 */
[----:B------:R-:W-:Y:S01]  /*55c0*/  FFMA.FTZ R208, R168, R193, R208 ;  /* 0x000000c1a8d07223 */ /* 0x000fe200000100d0 */
[C---:B------:R-:W-:Y:S01]  /*55d0*/  FFMA.FTZ R193, R198.reuse, R154, R153 ;  /* 0x0000009ac6c17223 */ /* 0x040fe20000010099 */
[----:B------:R-:W-:Y:S01]  /*55e0*/  FFMA.FTZ R151, R198, R150, R149 ;  /* 0x00000096c6977223 */ /* 0x000fe20000010095 */
[----:B------:R-:W-:-:S02]  /*55f0*/  HADD2.F32 R153, -RZ, R137.H1_H1 ;  /* 0x30000089ff997230 */ /* 0x000fc40000004100 */
[----:B------:R-:W-:Y:S01]  /*5600*/  FADD.FTZ R152, R169, -R152 ;  /* 0x80000098a9987221 */ /* 0x000fe20000010000 */
[--C-:B------:R-:W-:Y:S02]  /*5610*/  HADD2.F32 R149, -RZ, R136.reuse.H1_H1 ;  /* 0x30000088ff957230 */ /* 0x100fe40000004100 */
        /* <DEDUP_REMOVED lines=19> */
[-C--:B------:R-:W-:Y:S01]  /*5750*/  FMUL.FTZ R153, R153, R192.reuse ;  /* 0x000000c099997220 */ /* 0x080fe20000410000 */
        /* <DEDUP_REMOVED lines=18> */
.L_x_8484:
[----:B------:R-:W-:Y:S04]  /*5880*/  BSSY.RECONVERGENT B1, `(.L_x_8491) ;  /* 0x0000052000017945 */ /* 0x000fe80003800200 */
[----:B------:R-:W-:Y:S05]  /*5890*/  @!P2 BRA `(.L_x_8492) ;  /* 0x000000040040a947 */ /* 0x000fea0003800000 */
[-C--:B------:R-:W-:Y:S01]  /*58a0*/  FFMA.FTZ R120, R181, R193.reuse, R208 ;  /* 0x000000c1b5787223 */ /* 0x080fe200000100d0 */
[--C-:B------:R-:W-:Y:S01]  /*58b0*/  HADD2.F32 R123, -RZ, R127.reuse.H0_H0 ;  /* 0x2000007fff7b7230 */ /* 0x100fe20000004100 */
[----:B------:R-:W-:Y:S01]  /*58c0*/  LOP3.LUT P0, RZ, R207, 0xff0000, RZ, 0xc0, !PT ;  /* 0x00ff0000cfff7812 */ /* 0x000fe2000780c0ff */
[----:B------:R-:W-:Y:S02]  /*58d0*/  HADD2.F32 R151, -RZ, R127.H1_H1 ;  /* 0x3000007fff977230 */ /* 0x000fe40000004100 */
[----:B------:R-:W-:Y:S01]  /*58e0*/  FADD.FTZ R121, R179, -R120 ;  /* 0x80000078b3797221 */ /* 0x000fe20000010000 */
[-CC-:B------:R-:W-:Y:S01]  /*58f0*/  FFMA.FTZ R120, R187, R193.reuse, R208.reuse ;  /* 0x000000c1bb787223 */ /* 0x180fe200000100d0 */
[----:B------:R-:W-:Y:S02]  /*5900*/  HADD2.F32 R122, -RZ, R126.H0_H0 ;  /* 0x2000007eff7a7230 */ /* 0x000fe40000004100 */
[--C-:B------:R-:W-:Y:S01]  /*5910*/  FFMA.FTZ R150, R184, R193, R208.reuse ;  /* 0x000000c1b8967223 */ /* 0x100fe200000100d0 */
[----:B-----5:R-:W-:Y:S01]  /*5920*/  FFMA.FTZ R215, R198, R121, R123 ;  /* 0x00000079c6d77223 */ /* 0x020fe2000001007b */
[-C--:B------:R-:W-:Y:S01]  /*5930*/  FFMA.FTZ R121, R166, R193.reuse, R208 ;  /* 0x000000c1a6797223 */ /* 0x080fe200000100d0 */
[--C-:B------:R-:W-:Y:S01]  /*5940*/  HADD2.F32 R148, -RZ, R125.reuse.H1_H1 ;  /* 0x3000007dff947230 */ /* 0x100fe20000004100 */
[----:B------:R-:W0:Y:S01]  /*5950*/  LDC.64 R154, c[0x0][0x478] ;  /* 0x00011e00ff9a7b82 */ /* 0x000e220000000a00 */
[----:B------:R-:W-:Y:S01]  /*5960*/  FMUL.FTZ R123, R215, R192 ;  /* 0x000000c0d77b7220 */ /* 0x000fe20000410000 */
[----:B------:R-:W-:Y:S01]  /*5970*/  FADD.FTZ R149, R164, -R121 ;  /* 0x80000079a4957221 */ /* 0x000fe20000010000 */
[----:B------:R-:W-:Y:S01]  /*5980*/  FADD.FTZ R121, R185, -R120 ;  /* 0x80000078b9797221 */ /* 0x000fe20000010000 */
[----:B------:R-:W-:Y:S01]  /*5990*/  FFMA.FTZ R120, R191, R193, R208 ;  /* 0x000000c1bf787223 */ /* 0x000fe200000100d0 */
[----:B------:R-:W-:Y:S01]  /*59a0*/  FMUL.FTZ R123, R123, UR11 ;  /* 0x0000000b7b7b7c20 */ /* 0x000fe20008410000 */
[C---:B------:R-:W-:Y:S01]  /*59b0*/  FFMA.FTZ R218, R198.reuse, R149, R151 ;  /* 0x00000095c6da7223 */ /* 0x040fe20000010097 */
[----:B------:R-:W-:Y:S01]  /*59c0*/  FFMA.FTZ R211, R198, R121, R122 ;  /* 0x00000079c6d37223 */ /* 0x000fe2000001007a */
[----:B------:R-:W-:-:S02]  /*59d0*/  HADD2.F32 R122, -RZ, R125.H0_H0 ;  /* 0x2000007dff7a7230 */ /* 0x000fc40000004100 */
[----:B------:R-:W-:Y:S01]  /*59e0*/  FADD.FTZ R121, R189, -R120 ;  /* 0x80000078bd797221 */ /* 0x000fe20000010000 */
[----:B------:R-:W-:Y:S01]  /*59f0*/  FSEL R217, R123, RZ, P0 ;  /* 0x000000ff7bd97208 */ /* 0x000fe20000000000 */
[----:B------:R-:W-:Y:S01]  /*5a00*/  FFMA.FTZ R123, R188, R193, R208 ;  /* 0x000000c1bc7b7223 */ /* 0x000fe200000100d0 */
[-C--:B------:R-:W-:Y:S01]  /*5a10*/  FMUL.FTZ R152, R218, R192.reuse ;  /* 0x000000c0da987220 */ /* 0x080fe20000410000 */
[----:B------:R-:W-:Y:S01]  /*5a20*/  ISETP.GE.U32.AND P0, PT, R206, RZ, PT ;  /* 0x000000ffce00720c */ /* 0x000fe20003f06070 */
[----:B------:R-:W-:Y:S02]  /*5a30*/  HADD2.F32 R151, -RZ, R126.H1_H1 ;  /* 0x3000007eff977230 */ /* 0x000fe40000004100 */
[----:B------:R-:W-:Y:S01]  /*5a40*/  FADD.FTZ R149, R183, -R150 ;  /* 0x80000096b7957221 */ /* 0x000fe20000010000 */
[----:B------:R-:W-:Y:S01]  /*5a50*/  FADD.FTZ R123, R186, -R123 ;  /* 0x8000007bba7b7221 */ /* 0x000fe20000010000 */
[----:B------:R-:W-:Y:S01]  /*5a60*/  FMUL.FTZ R152, R152, UR11 ;  /* 0x0000000b98987c20 */ /* 0x000fe20008410000 */
[C---:B------:R-:W-:Y:S01]  /*5a70*/  FFMA.FTZ R199, R198.reuse, R121, R122 ;  /* 0x00000079c6c77223 */ /* 0x040fe2000001007a */
        /* <DEDUP_REMOVED lines=21> */
[----:B------:R-:W-:Y:S01]  /*5bd0*/  FMUL.FTZ R121, R120, UR11 ;  /* 0x0000000b78797c20 */ /* 0x000fe20008410000 */
        /* <DEDUP_REMOVED lines=13> */
[----:B------:R-:W-:Y:S02]  /*5cb0*/  LOP3.LUT P0, RZ, R206, 0xff, RZ, 0xc0, !PT ;  /* 0x000000ffceff7812 */ /* 0x000fe4000780c0ff */
        /* <DEDUP_REMOVED lines=14> */
.L_x_8492:
[----:B------:R-:W-:Y:S05]  /*5da0*/  BSYNC.RECONVERGENT B1 ;  /* 0x0000000000017941 */ /* 0x000fea0003800200 */
.L_x_8491:
[----:B------:R-:W-:Y:S04]  /*5db0*/  BSSY.RECONVERGENT B1, `(.L_x_8493) ;  /* 0x0000052000017945 */ /* 0x000fe80003800200 */
[----:B------:R-:W-:Y:S05]  /*5dc0*/  @!P5 BRA `(.L_x_8494) ;  /* 0x000000040040d947 */ /* 0x000fea0003800000 */
[-CC-:B0-----:R-:W-:Y:S01]  /*5dd0*/  FFMA.FTZ R121, R19, R193.reuse, R208.reuse ;  /* 0x000000c113797223 */ /* 0x181fe200000100d0 */
[--C-:B------:R-:W-:Y:S02]  /*5de0*/  HADD2.F32 R123, -RZ, R131.reuse.H0_H0 ;  /* 0x20000083ff7b7230 */ /* 0x100fe40000004100 */
[-CC-:B------:R-:W-:Y:S01]  /*5df0*/  FFMA.FTZ R148, R22, R193.reuse, R208.reuse ;  /* 0x000000c116947223 */ /* 0x180fe200000100d0 */
[----:B------:R-:W-:Y:S02]  /*5e00*/  HADD2.F32 R149, -RZ, R131.H1_H1 ;  /* 0x30000083ff957230 */ /* 0x000fe40000004100 */
[----:B------:R-:W-:Y:S01]  /*5e10*/  FADD.FTZ R121, R20, -R121 ;  /* 0x8000007914797221 */ /* 0x000fe20000010000 */
[--C-:B------:R-:W-:Y:S01]  /*5e20*/  HADD2.F32 R120, -RZ, R130.reuse.H0_H0 ;  /* 0x20000082ff787230 */ /* 0x100fe20000004100 */
[----:B------:R-:W-:Y:S01]  /*5e30*/  LOP3.LUT P0, RZ, R205, 0xff0000, RZ, 0xc0, !PT ;  /* 0x00ff0000cdff7812 */ /* 0x000fe2000780c0ff */
[--C-:B------:R-:W-:Y:S01]  /*5e40*/  FFMA.FTZ R150, R18, R193, R208.reuse ;  /* 0x000000c112967223 */ /* 0x100fe200000100d0 */
[----:B-----5:R-:W-:Y:S01]  /*5e50*/  FFMA.FTZ R215, R198, R121, R123 ;  /* 0x00000079c6d77223 */ /* 0x020fe2000001007b */
[----:B------:R-:W-:Y:S01]  /*5e60*/  FFMA.FTZ R121, R15, R193, R208 ;  /* 0x000000c10f797223 */ /* 0x000fe200000100d0 */
[----:B------:R-:W-:Y:S01]  /*5e70*/  FADD.FTZ R123, R21, -R148 ;  /* 0x80000094157b7221 */ /* 0x000fe20000010000 */
[----:B------:R-:W-:-:S02]  /*5e80*/  HADD2.F32 R151, -RZ, R130.H1_H1 ;  /* 0x30000082ff977230 */ /* 0x000fc40000004100 */
[-C--:B------:R-:W-:Y:S01]  /*5e90*/  FMUL.FTZ R122, R215, R192.reuse ;  /* 0x000000c0d77a7220 */ /* 0x080fe20000410000 */
[----:B------:R-:W-:Y:S01]  /*5ea0*/  FADD.FTZ R121, R16, -R121 ;  /* 0x8000007910797221 */ /* 0x000fe20000010000 */
[----:B------:R-:W-:Y:S01]  /*5eb0*/  FFMA.FTZ R218, R198, R123, R149 ;  /* 0x0000007bc6da7223 */ /* 0x000fe20000010095 */
[----:B------:R-:W-:Y:S01]  /*5ec0*/  FADD.FTZ R149, R17, -R150 ;  /* 0x8000009611957221 */ /* 0x000fe20000010000 */
[----:B------:R-:W-:Y:S01]  /*5ed0*/  FMUL.FTZ R122, R122, UR11 ;  /* 0x0000000b7a7a7c20 */ /* 0x000fe20008410000 */
[----:B------:R-:W-:Y:S01]  /*5ee0*/  FFMA.FTZ R211, R198, R121, R120 ;  /* 0x00000079c6d37223 */ /* 0x000fe20000010078 */
[----:B------:R-:W-:Y:S01]  /*5ef0*/  FMUL.FTZ R152, R218, R192 ;  /* 0x000000c0da987220 */ /* 0x000fe20000410000 */
[-CC-:B------:R-:W-:Y:S01]  /*5f00*/  FFMA.FTZ R121, R9, R193.reuse, R208.reuse ;  /* 0x000000c109797223 */ /* 0x180fe200000100d0 */
[--C-:B------:R-:W-:Y:S01]  /*5f10*/  HADD2.F32 R148, -RZ, R129.reuse.H1_H1 ;  /* 0x30000081ff947230 */ /* 0x100fe20000004100 */
[----:B------:R-:W-:Y:S01]  /*5f20*/  FSEL R217, R122, RZ, P0 ;  /* 0x000000ff7ad97208 */ /* 0x000fe20000000000 */
[----:B------:R-:W-:Y:S01]  /*5f30*/  FFMA.FTZ R122, R12, R193, R208 ;  /* 0x000000c10c7a7223 */ /* 0x000fe200000100d0 */
[----:B------:R-:W-:Y:S01]  /*5f40*/  ISETP.GE.U32.AND P0, PT, R204, RZ, PT ;  /* 0x000000ffcc00720c */ /* 0x000fe20003f06070 */
[----:B------:R-:W-:-:S02]  /*5f50*/  HADD2.F32 R120, -RZ, R129.H0_H0 ;  /* 0x20000081ff787230 */ /* 0x000fc40000004100 */
[----:B------:R-:W-:Y:S01]  /*5f60*/  FMUL.FTZ R152, R152, UR11 ;  /* 0x0000000b98987c20 */ /* 0x000fe20008410000 */
[----:B------:R-:W-:Y:S01]  /*5f70*/  FADD.FTZ R123, R13, -R122 ;  /* 0x8000007a0d7b7221 */ /* 0x000fe20000010000 */
[----:B------:R-:W-:Y:S01]  /*5f80*/  FADD.FTZ R121, R14, -R121 ;  /* 0x800000790e797221 */ /* 0x000fe20000010000 */
[----:B------:R-:W-:Y:S01]  /*5f90*/  ISETP.GE.U32.AND.EX P0, PT, R205, 0x1000000, PT, P0 ;  /* 0x01000000cd00780c */ /* 0x000fe20003f06100 */
[-C--:B------:R-:W-:Y:S01]  /*5fa0*/  FMUL.FTZ R122, R211, R192.reuse ;  /* 0x000000c0d37a7220 */ /* 0x080fe20000410000 */
[C---:B------:R-:W-:Y:S01]  /*5fb0*/  FFMA.FTZ R214, R198.reuse, R149, R151 ;  /* 0x00000095c6d67223 */ /* 0x040fe20000010097 */
[C---:B------:R-:W-:Y:S01]  /*5fc0*/  FFMA.FTZ R210, R198.reuse, R123, R148 ;  /* 0x0000007bc6d27223 */ /* 0x040fe20000010094 */
[----:B------:R-:W-:Y:S01]  /*5fd0*/  FFMA.FTZ R199, R198, R121, R120 ;  /* 0x00000079c6c77223 */ /* 0x000fe20000010078 */
[----:B------:R-:W-:Y:S01]  /*5fe0*/  FSEL R220, R152, RZ, P0 ;  /* 0x000000ff98dc7208 */ /* 0x000fe20000000000 */
[----:B------:R-:W-:Y:S01]  /*5ff0*/  FMUL.FTZ R148, R122, UR11 ;  /* 0x0000000b7a947c20 */ /* 0x000fe20008410000 */
[----:B------:R-:W-:Y:S01]  /*6000*/  LOP3.LUT P0, RZ, R205, 0xff, RZ, 0xc0, !PT ;  /* 0x000000ffcdff7812 */ /* 0x000fe2000780c0ff */
[-CC-:B------:R-:W-:Y:S01]  /*6010*/  FFMA.FTZ R121, R7, R193.reuse, R208.reuse ;  /* 0x000000c107797223 */ /* 0x180fe200000100d0 */
        /* <DEDUP_REMOVED lines=43> */
.L_x_8494:
[----:B------:R-:W-:Y:S05]  /*62d0*/  BSYNC.RECONVERGENT B1 ;  /* 0x0000000000017941 */ /* 0x000fea0003800200 */
.L_x_8493:
[----:B------:R-:W-:Y:S04]  /*62e0*/  BSSY.RECONVERGENT B1, `(.L_x_8495) ;  /* 0x0000052000017945 */ /* 0x000fe80003800200 */
[----:B------:R-:W-:Y:S05]  /*62f0*/  @!P4 BRA `(.L_x_8496) ;  /* 0x000000040040c947 */ /* 0x000fea0003800000 */
[-CC-:B01----:R-:W-:Y:S01]  /*6300*/  FFMA.FTZ R121, R159, R193.reuse, R208.reuse ;  /* 0x000000c19f797223 */ /* 0x183fe200000100d0 */
        /* <DEDUP_REMOVED lines=79> */
.L_x_8496:
[----:B------:R-:W-:Y:S05]  /*6800*/  BSYNC.RECONVERGENT B1 ;  /* 0x0000000000017941 */ /* 0x000fea0003800200 */
.L_x_8495:
[----:B------:R-:W-:Y:S05]  /*6810*/  @!P3 BRA `(.L_x_8481) ;  /* 0x00000004003cb947 */ /* 0x000fea0003800000 */
[-CC-:B012---:R-:W-:Y:S01]  /*6820*/  FFMA.FTZ R121, R175, R193.reuse, R208.reuse ;  /* 0x000000c1af797223 */ /* 0x187fe200000100d0 */
[--C-:B------:R-:W-:Y:S02]  /*6830*/  HADD2.F32 R123, -RZ, R139.reuse.H0_H0 ;  /* 0x2000008bff7b7230 */ /* 0x100fe40000004100 */
[----:B------:R-:W-:Y:S01]  /*6840*/  FFMA.FTZ R152, R182, R193, R208 ;  /* 0x000000c1b6987223 */ /* 0x000fe200000100d0 */
[----:B------:R-:W-:Y:S02]  /*6850*/  HADD2.F32 R155, -RZ, R139.H1_H1 ;  /* 0x3000008bff9b7230 */ /* 0x000fe40000004100 */
[----:B------:R-:W-:Y:S01]  /*6860*/  FADD.FTZ R121, R180, -R121 ;  /* 0x80000079b4797221 */ /* 0x000fe20000010000 */
[----:B------:R-:W-:Y:S02]  /*6870*/  HADD2.F32 R120, -RZ, R138.H0_H0 ;  /* 0x2000008aff787230 */ /* 0x000fe40000004100 */
[----:B------:R-:W-:Y:S01]  /*6880*/  FADD.FTZ R153, R177, -R152 ;  /* 0x80000098b1997221 */ /* 0x000fe20000010000 */
[----:B------:R-:W-:Y:S01]  /*6890*/  LOP3.LUT P0, RZ, R203, 0xff0000, RZ, 0xc0, !PT ;  /* 0x00ff0000cbff7812 */ /* 0x000fe2000780c0ff */
[C---:B-----5:R-:W-:Y:S01]  /*68a0*/  FFMA.FTZ R123, R198.reuse, R121, R123 ;  /* 0x00000079c67b7223 */ /* 0x060fe2000001007b */
[-CC-:B------:R-:W-:Y:S01]  /*68b0*/  FFMA.FTZ R121, R171, R193.reuse, R208.reuse ;  /* 0x000000c1ab797223 */ /* 0x180fe200000100d0 */
[--C-:B------:R-:W-:Y:S01]  /*68c0*/  FFMA.FTZ R149, R165, R193, R208.reuse ;  /* 0x000000c1a5957223 */ /* 0x100fe200000100d0 */
[----:B------:R-:W-:Y:S01]  /*68d0*/  FFMA.FTZ R214, R198, R153, R155 ;  /* 0x00000099c6d67223 */ /* 0x000fe2000001009b */
[-C--:B------:R-:W-:Y:S01]  /*68e0*/  FMUL.FTZ R148, R123, R192.reuse ;  /* 0x000000c07b947220 */ /* 0x080fe20000410000 */
[----:B------:R-:W-:Y:S01]  /*68f0*/  FADD.FTZ R151, R176, -R121 ;  /* 0x80000079b0977221 */ /* 0x000fe20000010000 */
[----:B------:R-:W-:Y:S01]  /*6900*/  FFMA.FTZ R150, R178, R193, R208 ;  /* 0x000000c1b2967223 */ /* 0x000fe200000100d0 */
[----:B------:R-:W-:Y:S01]  /*6910*/  FMUL.FTZ R152, R214, R192 ;  /* 0x000000c0d6987220 */ /* 0x000fe20000410000 */
[----:B------:R-:W-:Y:S01]  /*6920*/  FMUL.FTZ R148, R148, UR11 ;  /* 0x0000000b94947c20 */ /* 0x000fe20008410000 */
[----:B------:R-:W-:Y:S01]  /*6930*/  FFMA.FTZ R209, R198, R151, R120 ;  /* 0x00000097c6d17223 */ /* 0x000fe20000010078 */
[----:B------:R-:W-:-:S02]  /*6940*/  HADD2.F32 R120, -RZ, R137.H0_H0 ;  /* 0x20000089ff787230 */ /* 0x000fc40000004100 */
[----:B------:R-:W-:Y:S01]  /*6950*/  FADD.FTZ R149, R174, -R149 ;  /* 0x80000095ae957221 */ /* 0x000fe20000010000 */
[-CC-:B------:R-:W-:Y:S01]  /*6960*/  FFMA.FTZ R122, R172, R193.reuse, R208.reuse ;  /* 0x000000c1ac7a7223 */ /* 0x180fe200000100d0 */
[----:B------:R-:W-:Y:S01]  /*6970*/  FSEL R212, R148, RZ, P0 ;  /* 0x000000ff94d47208 */ /* 0x000fe20000000000 */
[----:B------:R-:W-:Y:S01]  /*6980*/  HADD2.F32 R155, -RZ, R138.H1_H1 ;  /* 0x3000008aff9b7230 */ /* 0x000fe20000004100 */
[----:B------:R-:W-:Y:S01]  /*6990*/  ISETP.GE.U32.AND P0, PT, R202, RZ, PT ;  /* 0x000000ffca00720c */ /* 0x000fe20003f06070 */
[-C--:B------:R-:W-:Y:S01]  /*69a0*/  FFMA.FTZ R121, R163, R193.reuse, R208 ;  /* 0x000000c1a3797223 */ /* 0x080fe200000100d0 */
[----:B------:R-:W-:Y:S01]  /*69b0*/  FADD.FTZ R153, R173, -R150 ;  /* 0x80000096ad997221 */ /* 0x000fe20000010000 */
[----:B------:R-:W-:Y:S01]  /*69c0*/  FFMA.FTZ R208, R168, R193, R208 ;  /* 0x000000c1a8d07223 */ /* 0x000fe200000100d0 */
[----:B------:R-:W-:Y:S02]  /*69d0*/  HADD2.F32 R148, -RZ, R137.H1_H1 ;  /* 0x30000089ff947230 */ /* 0x000fe40000004100 */
[----:B------:R-:W-:Y:S01]  /*69e0*/  FMUL.FTZ R152, R152, UR11 ;  /* 0x0000000b98987c20 */ /* 0x000fe20008410000 */
[C---:B------:R-:W-:Y:S01]  /*69f0*/  FFMA.FTZ R193, R198.reuse, R149, R120 ;  /* 0x00000095c6c17223 */ /* 0x040fe20000010078 */
        /* <DEDUP_REMOVED lines=8> */
[-C--:B------:R-:W-:Y:S01]  /*6a80*/  FMUL.FTZ R148, R211, R192.reuse ;  /* 0x000000c0d3947220 */ /* 0x080fe20000410000 */
[-C--:B------:R-:W-:Y:S01]  /*6a90*/  FMUL.FTZ R120, R193, R192.reuse ;  /* 0x000000c0c1787220 */ /* 0x080fe20000410000 */
[--C-:B------:R-:W-:Y:S01]  /*6aa0*/  HADD2.F32 R149, -RZ, R136.reuse.H0_H0 ;  /* 0x20000088ff957230 */ /* 0x100fe20000004100 */
[----:B------:R-:W-:Y:S01]  /*6ab0*/  FSEL R210, R122, RZ, P0 ;  /* 0x000000ff7ad27208 */ /* 0x000fe20000000000 */
[----:B------:R-:W-:Y:S01]  /*6ac0*/  FMUL.FTZ R148, R148, UR11 ;  /* 0x0000000b94947c20 */ /* 0x000fe20008410000 */
[----:B------:R-:W-:Y:S01]  /*6ad0*/  LOP3.LUT P0, RZ, R203, 0xff00, RZ, 0xc0, !PT ;  /* 0x0000ff00cbff7812 */ /* 0x000fe2000780c0ff */
[----:B------:R-:W-:Y:S01]  /*6ae0*/  FADD.FTZ R121, R170, -R121 ;  /* 0x80000079aa797221 */ /* 0x000fe20000010000 */
[----:B------:R-:W0:Y:S01]  /*6af0*/  LDC.64 R152, c[0x0][0x478] ;  /* 0x00011e00ff987b82 */ /* 0x000e220000000a00 */
[----:B------:R-:W-:Y:S01]  /*6b00*/  FMUL.FTZ R120, R120, UR11 ;  /* 0x0000000b78787c20 */ /* 0x000fe20008410000 */
[----:B------:R-:W-:Y:S01]  /*6b10*/  FSEL R213, R148, RZ, P0 ;  /* 0x000000ff94d57208 */ /* 0x000fe20000000000 */
[----:B------:R-:W-:Y:S01]  /*6b20*/  FMUL.FTZ R122, R150, R192 ;  /* 0x000000c0967a7220 */ /* 0x000fe20000410000 */
[----:B------:R-:W-:Y:S01]  /*6b30*/  LOP3.LUT P0, RZ, R202, 0xff0000, RZ, 0xc0, !PT ;  /* 0x00ff0000caff7812 */ /* 0x000fe2000780c0ff */
[----:B------:R-:W-:Y:S01]  /*6b40*/  FFMA.FTZ R149, R198, R121, R149 ;  /* 0x00000079c6957223 */ /* 0x000fe20000010095 */
[----:B------:R-:W-:-:S02]  /*6b50*/  HADD2.F32 R151, -RZ, R136.H1_H1 ;  /* 0x30000088ff977230 */ /* 0x000fc40000004100 */
        /* <DEDUP_REMOVED lines=27> */
.L_x_8481:
[----:B------:R-:W-:Y:S05]  /*6d10*/  BSYNC.RECONVERGENT B0 ;  /* 0x0000000000007941 */ /* 0x000fea0003800200 */
.L_x_8467:
[----:B01234-:R-:W0:Y:S01]  /*6d20*/  LDC.64 R148, c[0x0][0x380] ;  /* 0x0000e000ff947b82 */ /* 0x01fe220000000a00 */
[----:B------:R-:W-:Y:S02]  /*6d30*/  PLOP3.LUT P1, PT, P1, PT, PT, 0x8, 0x80 ;  /* 0x000000000080781c */ /* 0x000fe40000f2e170 */
[----:B0-----:R-:W-:-:S04]  /*6d40*/  IADD3 R0, PT, PT, R0, R148, RZ ;  /* 0x0000009400007210 */ /* 0x001fc80007ffe0ff */
[----:B------:R-:W-:-:S13]  /*6d50*/  ISETP.GE.AND P0, PT, R0, R149, PT ;  /* 0x000000950000720c */ /* 0x000fda0003f06270 */
[----:B------:R-:W-:Y:S05]  /*6d60*/  @!P0 BRA `(.L_x_8497) ;  /* 0xffffff9800688947 */ /* 0x000fea000383ffff */
.L_x_8458:
        /* <DEDUP_REMOVED lines=39> */
.L_x_8498:
        /* <DEDUP_REMOVED lines=10> */
.L_x_15686:


//--------------------- .text._ZN10layer_norm13ln_bwd_kernelINS_13Kernel_traitsIf6__halfS2_S2_fjLj4096ELj1ELj1ELj4ELj16ENS_18Kernel_traits_baseILj4096EfS2_S2_S2_fjLj128EEEEELb1ELb0ELb0ELb1EEEvNS_9BwdParamsE --------------------------
	.section	.text._ZN10layer_norm13ln_bwd_kernelINS_13Kernel_traitsIf6__halfS2_S2_fjLj4096ELj1ELj1ELj4ELj16ENS_18Kernel_traits_baseILj4096EfS2_S2_S2_fjLj128EEEEELb1ELb0ELb0ELb1EEEvNS_9BwdParamsE,"ax",@progbits
	.align	128
        .global         _ZN10layer_norm13ln_bwd_kernelINS_13Kernel_traitsIf6__halfS2_S2_fjLj4096ELj1ELj1ELj4ELj16ENS_18Kernel_traits_baseILj4096EfS2_S2_S2_fjLj128EEEEELb1ELb0ELb0ELb1EEEvNS_9BwdParamsE
        .type           _ZN10layer_norm13ln_bwd_kernelINS_13Kernel_traitsIf6__halfS2_S2_fjLj4096ELj1ELj1ELj4ELj16ENS_18Kernel_traits_baseILj4096EfS2_S2_S2_fjLj128EEEEELb1ELb0ELb0ELb1EEEvNS_9BwdParamsE,@function
        .size           _ZN10layer_norm13ln_bwd_kernelINS_13Kernel_traitsIf6__halfS2_S2_fjLj4096ELj1ELj1ELj4ELj16ENS_18Kernel_traits_baseILj4096EfS2_S2_S2_fjLj128EEEEELb1ELb0ELb0ELb1EEEvNS_9BwdParamsE,(.L_x_15687 - _ZN10layer_norm13ln_bwd_kernelINS_13Kernel_traitsIf6__halfS2_S2_fjLj4096ELj1ELj1ELj4ELj16ENS_18Kernel_traits_baseILj4096EfS2_S2_S2_fjLj128EEEEELb1ELb0ELb0ELb1EEEvNS_9BwdParamsE)
        .other          _ZN10layer_norm13ln_bwd_kernelINS_13Kernel_traitsIf6__halfS2_S2_fjLj4096ELj1ELj1ELj4ELj16ENS_18Kernel_traits_baseILj4096EfS2_S2_S2_fjLj128EEEEELb1ELb0ELb0ELb1EEEvNS_9BwdParamsE,@"STO_CUDA_ENTRY STV_DEFAULT"
_ZN10layer_norm13ln_bwd_kernelINS_13Kernel_traitsIf6__halfS2_S2_fjLj4096ELj1ELj1ELj4ELj16ENS_18Kernel_traits_baseILj4096EfS2_S2_S2_fjLj128EEEEELb1ELb0ELb0ELb1EEEvNS_9BwdParamsE:
.text._ZN10layer_norm13ln_bwd_kernelINS_13Kernel_traitsIf6__halfS2_S2_fjLj4096ELj1ELj1ELj4ELj16ENS_18Kernel_traits_baseILj4096EfS2_S2_S2_fjLj128EEEEELb1ELb0ELb0ELb1EEEvNS_9BwdParamsE:
        /* <DEDUP_REMOVED lines=78> */
[----:B------:R-:W1:Y:S03]  /*04e0*/  LDCU.U8 UR8, c[0x0][0x410] ;  /* 0x00008200ff0877ac */ /* 0x000e660008000000 */
        /* <DEDUP_REMOVED lines=11> */
[----:B------:R-:W-:Y:S02]  /*05a0*/  MOV R151, RZ ;  /* 0x000000ff00977202 */ /* 0x000fe40000000f00 */
[----:B------:R-:W-:Y:S01]  /*05b0*/  MOV R152, UR5 ;  /* 0x0000000500987c02 */ /* 0x000fe20008000f00 */
[----:B------:R-:W0:Y:S01]  /*05c0*/  LDCU.64 UR14, c[0x0][0x478] ;  /* 0x00008f00ff0e77ac */ /* 0x000e220008000a00 */
[----:B-1-34-:R-:W0:Y:S07]  /*05d0*/  LDCU.64 UR10, c[0x0][0x438] ;  /* 0x00008700ff0a77ac */ /* 0x01ae2e0008000a00 */
.L_x_8511:
[----:B------:R-:W1:Y:S01]  /*05e0*/  LDC.64 R84, c[0x0][0x428] ;  /* 0x00010a00ff547b82 */ /* 0x000e620000000a00 */
[----:B------:R-:W-:-:S05]  /*05f0*/  IMAD R0, R152, UR9, RZ ;  /* 0x0000000998007c24 */ /* 0x000fca000f8e02ff */
        /* <DEDUP_REMOVED lines=13> */
[C---:B------:R-:W-:Y:S01]  /*06d0*/  IADD3 R154, PT, PT, R157.reuse, 0x100, RZ ;  /* 0x000001009d9a7810 */ /* 0x040fe20007ffe0ff */
[----:B----4-:R-:W-:Y:S01]  /*06e0*/  IMAD.WIDE R158, R152, 0x4, R158 ;  /* 0x00000004989e7825 */ /* 0x010fe200078e029e */
[----:B------:R-:W-:-:S03]  /*06f0*/  IADD3 R153, PT, PT, R157, 0x180, RZ ;  /* 0x000001809d997810 */ /* 0x000fc60007ffe0ff */
[C---:B------:R-:W-:Y:S01]  /*0700*/  IMAD.WIDE.U32 R72, R154.reuse, 0x10, R80 ;  /* 0x000000109a487825 */ /* 0x040fe200078e0050 */
[----:B------:R-:W4:Y:S03]  /*0710*/  LDG.E R174, desc[UR6][R158.64] ;  /* 0x000000069eae7981 */ /* 0x000f26000c1e1900 */
[--C-:B------:R-:W-:Y:S02]  /*0720*/  IMAD.WIDE.U32 R76, R154, 0x10, R84.reuse ;  /* 0x000000109a4c7825 */ /* 0x100fe400078e0054 */
[----:B------:R-:W4:Y:S02]  /*0730*/  LDG.E.128 R72, desc[UR6][R72.64] ;  /* 0x0000000648487981 */ /* 0x000f24000c1e1d00 */
[----:B------:R-:W-:Y:S02]  /*0740*/  IMAD.WIDE.U32 R68, R155, 0x10, R84 ;  /* 0x000000109b447825 */ /* 0x000fe400078e0054 */
[----:B------:R-:W4:Y:S02]  /*0750*/  LDG.E.128 R76, desc[UR6][R76.64] ;  /* 0x000000064c4c7981 */ /* 0x000f24000c1e1d00 */
[----:B-1----:R-:W-:-:S02]  /*0760*/  IMAD.WIDE R164, R152, 0x4, R164 ;  /* 0x0000000498a47825 */ /* 0x002fc400078e02a4 */
[----:B------:R-:W4:Y:S02]  /*0770*/  LDG.E.128 R68, desc[UR6][R68.64] ;  /* 0x0000000644447981 */ /* 0x000f24000c1e1d00 */
[C---:B------:R-:W-:Y:S02]  /*0780*/  IMAD.WIDE.U32 R80, R153.reuse, 0x10, R80 ;  /* 0x0000001099507825 */ /* 0x040fe400078e0050 */
[----:B------:R-:W4:Y:S04]  /*0790*/  LDG.E R156, desc[UR6][R164.64] ;  /* 0x00000006a49c7981 */ /* 0x000f28000c1e1900 */
[----:B------:R-:W4:Y:S01]  /*07a0*/  LDG.E.128 R80, desc[UR6][R80.64] ;  /* 0x0000000650507981 */ /* 0x000f22000c1e1d00 */
[----:B------:R-:W-:-:S06]  /*07b0*/  IMAD.WIDE.U32 R84, R153, 0x10, R84 ;  /* 0x0000001099547825 */ /* 0x000fcc00078e0054 */
[----:B------:R-:W4:Y:S01]  /*07c0*/  LDG.E.128 R84, desc[UR6][R84.64] ;  /* 0x0000000654547981 */ /* 0x000f22000c1e1d00 */
[----:B0-----:R-:W-:-:S04]  /*07d0*/  ISETP.NE.U32.AND P3, PT, RZ, UR10, PT ;  /* 0x0000000aff007c0c */ /* 0x001fc8000bf65070 */
[----:B------:R-:W-:Y:S02]  /*07e0*/  ISETP.NE.AND.EX P3, PT, RZ, UR11, PT, P3 ;  /* 0x0000000bff007c0c */ /* 0x000fe4000bf65330 */
[----:B------:R-:W-:Y:S01]  /*07f0*/  ISETP.NE.AND P5, PT, RZ, UR8, PT ;  /* 0x00000008ff007c0c */ /* 0x000fe2000bfa5270 */
[--C-:B--2---:R-:W-:Y:S02]  /*0800*/  HADD2.F32 R163, -RZ, R60.reuse.H0_H0 ;  /* 0x2000003cffa37230 */ /* 0x104fe40000004100 */
[----:B------:R-:W-:Y:S02]  /*0810*/  HADD2.F32 R160, -RZ, R60.H1_H1 ;  /* 0x3000003cffa07230 */ /* 0x000fe40000004100 */
[--C-:B------:R-:W-:Y:S02]  /*0820*/  HADD2.F32 R167, -RZ, R61.reuse.H0_H0 ;  /* 0x2000003dffa77230 */ /* 0x100fe40000004100 */
[----:B------:R-:W-:-:S04]  /*0830*/  HADD2.F32 R173, -RZ, R61.H1_H1 ;  /* 0x3000003dffad7230 */ /* 0x000fc80000004100 */
[----:B------:R-:W0:Y:S01]  /*0840*/  @P3 LDC.64 R60, c[0x0][0x438] ;  /* 0x00010e00ff3c3b82 */ /* 0x000e220000000a00 */
[--C-:B---3--:R-:W-:Y:S02]  /*0850*/  HADD2.F32 R229, -RZ, R58.reuse.H0_H0 ;  /* 0x2000003affe57230 */ /* 0x108fe40000004100 */
[----:B------:R-:W-:Y:S02]  /*0860*/  HADD2.F32 R231, -RZ, R58.H1_H1 ;  /* 0x3000003affe77230 */ /* 0x000fe40000004100 */
[--C-:B------:R-:W-:Y:S02]  /*0870*/  HADD2.F32 R243, -RZ, R59.reuse.H0_H0 ;  /* 0x2000003bfff37230 */ /* 0x100fe40000004100 */
[----:B------:R-:W-:Y:S02]  /*0880*/  HADD2.F32 R227, -RZ, R59.H1_H1 ;  /* 0x3000003bffe37230 */ /* 0x000fe40000004100 */
[--C-:B------:R-:W-:Y:S01]  /*0890*/  HADD2.F32 R166, -RZ, R62.reuse.H0_H0 ;  /* 0x2000003effa67230 */ /* 0x100fe20000004100 */
[----:B------:R-:W1:Y:S01]  /*08a0*/  @P3 LDC.64 R58, c[0x0][0x438] ;  /* 0x00010e00ff3a3b82 */ /* 0x000e620000000a00 */
[----:B------:R-:W-:-:S02]  /*08b0*/  HADD2.F32 R168, -RZ, R62.H1_H1 ;  /* 0x3000003effa87230 */ /* 0x000fc40000004100 */
[--C-:B------:R-:W-:Y:S02]  /*08c0*/  HADD2.F32 R162, -RZ, R63.reuse.H0_H0 ;  /* 0x2000003fffa27230 */ /* 0x100fe40000004100 */
[----:B------:R-:W-:Y:S02]  /*08d0*/  HADD2.F32 R171, -RZ, R63.H1_H1 ;  /* 0x3000003fffab7230 */ /* 0x000fe40000004100 */
[--C-:B------:R-:W-:Y:S01]  /*08e0*/  HADD2.F32 R221, -RZ, R66.reuse.H0_H0 ;  /* 0x20000042ffdd7230 */ /* 0x100fe20000004100 */
[----:B------:R-:W2:Y:S01]  /*08f0*/  @P1 LDC.64 R62, c[0x0][0x3e0] ;  /* 0x0000f800ff3e1b82 */ /* 0x000ea20000000a00 */
[----:B------:R-:W-:Y:S02]  /*0900*/  HADD2.F32 R223, -RZ, R66.H1_H1 ;  /* 0x30000042ffdf7230 */ /* 0x000fe40000004100 */
[--C-:B------:R-:W-:Y:S02]  /*0910*/  HADD2.F32 R225, -RZ, R67.reuse.H0_H0 ;  /* 0x20000043ffe17230 */ /* 0x100fe40000004100 */
[----:B------:R-:W-:-:S02]  /*0920*/  HADD2.F32 R201, -RZ, R67.H1_H1 ;  /* 0x30000043ffc97230 */ /* 0x000fc40000004100 */
[--C-:B------:R-:W-:Y:S01]  /*0930*/  HADD2.F32 R239, -RZ, R56.reuse.H0_H0 ;  /* 0x20000038ffef7230 */ /* 0x100fe20000004100 */
[----:B------:R-:W3:Y:S01]  /*0940*/  @P3 LDC.64 R66, c[0x0][0x438] ;  /* 0x00010e00ff423b82 */ /* 0x000ee20000000a00 */
[----:B------:R-:W-:Y:S02]  /*0950*/  HADD2.F32 R233, -RZ, R56.H1_H1 ;  /* 0x30000038ffe97230 */ /* 0x000fe40000004100 */
[--C-:B------:R-:W-:Y:S02]  /*0960*/  HADD2.F32 R237, -RZ, R57.reuse.H0_H0 ;  /* 0x20000039ffed7230 */ /* 0x100fe40000004100 */
[----:B------:R-:W-:-:S03]  /*0970*/  HADD2.F32 R235, -RZ, R57.H1_H1 ;  /* 0x30000039ffeb7230 */ /* 0x000fc60000004100 */
[----:B------:R-:W1:Y:S01]  /*0980*/  LDC.64 R56, c[0x0][0x3b0] ;  /* 0x0000ec00ff387b82 */ /* 0x000e620000000a00 */
[--C-:B------:R-:W-:Y:S02]  /*0990*/  HADD2.F32 R213, -RZ, R64.reuse.H0_H0 ;  /* 0x20000040ffd57230 */ /* 0x100fe40000004100 */
[----:B------:R-:W-:Y:S02]  /*09a0*/  HADD2.F32 R215, -RZ, R64.H1_H1 ;  /* 0x30000040ffd77230 */ /* 0x000fe40000004100 */
[--C-:B------:R-:W-:Y:S02]  /*09b0*/  HADD2.F32 R217, -RZ, R65.reuse.H0_H0 ;  /* 0x20000041ffd97230 */ /* 0x100fe40000004100 */
[----:B------:R-:W-:Y:S02]  /*09c0*/  HADD2.F32 R219, -RZ, R65.H1_H1 ;  /* 0x30000041ffdb7230 */ /* 0x000fe40000004100 */
[----:B------:R-:W1:Y:S01]  /*09d0*/  @P3 LDC.64 R64, c[0x0][0x438] ;  /* 0x00010e00ff403b82 */ /* 0x000e620000000a00 */
[----:B----4-:R-:W-:Y:S01]  /*09e0*/  FSEL R174, R174, RZ, !P5 ;  /* 0x000000ffaeae7208 */ /* 0x010fe20006800000 */
[----:B------:R-:W-:-:S02]  /*09f0*/  HADD2.F32 R0, -RZ, R75.H1_H1 ;  /* 0x3000004bff007230 */ /* 0x000fc40000004100 */
[----:B0-----:R-:W-:-:S04]  /*0a00*/  @P3 IMAD.WIDE.U32 R60, R154, 0x10, R60 ;  /* 0x000000109a3c3825 */ /* 0x001fc800078e003c */
[----:B------:R-:W-:Y:S01]  /*0a10*/  FADD.FTZ R239, -R174, R239 ;  /* 0x000000efaeef7221 */ /* 0x000fe20000010100 */
[----:B-----5:R-:W-:Y:S01]  /*0a20*/  FMUL.FTZ R241, R32, R163 ;  /* 0x000000a320f17220 */ /* 0x020fe20000410000 */
        /* <DEDUP_REMOVED lines=10> */
[--C-:B------:R-:W-:Y:S02]  /*0ad0*/  HADD2.F32 R169, -RZ, R68.reuse.H0_H0 ;  /* 0x20000044ffa97230 */ /* 0x100fe40000004100 */
[----:B------:R-:W-:Y:S02]  /*0ae0*/  HADD2.F32 R175, -RZ, R68.H1_H1 ;  /* 0x30000044ffaf7230 */ /* 0x000fe40000004100 */
[----:B--2---:R-:W-:-:S04]  /*0af0*/  @P1 IMAD.WIDE R62, R152, 0x2, R62 ;  /* 0x00000002983e1825 */ /* 0x004fc800078e023e */
[----:B------:R-:W-:Y:S01]  /*0b00*/  FMUL.FTZ R239, R33, R160 ;  /* 0x000000a021ef7220 */ /* 0x000fe20000410000 */
[----:B---3--:R-:W-:-:S04]  /*0b10*/  @P3 IMAD.WIDE.U32 R66, R157, 0x10, R66 ;  /* 0x000000109d423825 */ /* 0x008fc800078e0042 */
[----:B0-----:R-:W-:Y:S01]  /*0b20*/  FADD.FTZ R60, RZ, R241 ;  /* 0x000000f1ff3c7221 */ /* 0x001fe20000010000 */
[----:B------:R-:W-:Y:S01]  /*0b30*/  FADD.FTZ R237, -R174, R237 ;  /* 0x000000edaeed7221 */ /* 0x000fe20000010100 */
[----:B------:R-:W-:Y:S01]  /*0b40*/  FMUL.FTZ R242, R156, R233 ;  /* 0x000000e99cf27220 */ /* 0x000fe20000410000 */
[----:B-1----:R-:W-:-:S04]  /*0b50*/  @P3 IMAD.WIDE.U32 R72, R153, 0x10, R58 ;  /* 0x0000001099483825 */ /* 0x002fc800078e003a */
[----:B------:R-:W-:Y:S01]  /*0b60*/  FFMA.FTZ R61, R0, R241, RZ ;  /* 0x000000f1003d7223 */ /* 0x000fe200000100ff */
[----:B------:R0:W2:Y:S01]  /*0b70*/  @P1 LDG.E.U16 R204, desc[UR6][R62.64] ;  /* 0x000000063ecc1981 */ /* 0x0000a2000c1e1500 */
[----:B------:R-:W-:Y:S02]  /*0b80*/  HADD2.F32 R68, -RZ, R80.H0_H0 ;  /* 0x20000050ff447230 */ /* 0x000fe40000004100 */
[----:B------:R-:W-:Y:S01]  /*0b90*/  IMAD.WIDE.U32 R58, R154, 0x8, R56 ;  /* 0x000000089a3a7825 */ /* 0x000fe200078e0038 */
[----:B------:R-:W5:Y:S03]  /*0ba0*/  @P3 LDG.E.128 R36, desc[UR6][R66.64] ;  /* 0x0000000642243981 */ /* 0x000f66000c1e1d00 */
[----:B------:R-:W-:Y:S01]  /*0bb0*/  FMUL.FTZ R240, R34, R167 ;  /* 0x000000a722f07220 */ /* 0x000fe20000410000 */
[--C-:B------:R-:W-:Y:S02]  /*0bc0*/  HADD2.F32 R211, -RZ, R81.reuse.H0_H0 ;  /* 0x20000051ffd37230 */ /* 0x100fe40000004100 */
[----:B------:R-:W-:-:S02]  /*0bd0*/  HADD2.F32 R209, -RZ, R81.H1_H1 ;  /* 0x30000051ffd17230 */ /* 0x000fc40000004100 */
[----:B------:R-:W-:Y:S01]  /*0be0*/  FADD.FTZ R81, -R174, R68 ;  /* 0x00000044ae517221 */ /* 0x000fe20000010100 */
[--C-:B------:R-:W-:Y:S02]  /*0bf0*/  HADD2.F32 R170, -RZ, R69.reuse.H0_H0 ;  /* 0x20000045ffaa7230 */ /* 0x100fe40000004100 */
[----:B0-----:R-:W-:Y:S01]  /*0c00*/  FADD.FTZ R63, R60, R239 ;  /* 0x000000ef3c3f7221 */ /* 0x001fe20000010000 */
[----:B------:R-:W-:Y:S01]  /*0c10*/  HADD2.F32 R159, -RZ, R69.H1_H1 ;  /* 0x30000045ff9f7230 */ /* 0x000fe20000004100 */
[----:B------:R0:W5:Y:S01]  /*0c20*/  LDG.E.64 R66, desc[UR6][R58.64] ;  /* 0x000000063a427981 */ /* 0x000162000c1e1b00 */
[--C-:B------:R-:W-:Y:S02]  /*0c30*/  HADD2.F32 R161, -RZ, R70.reuse.H0_H0 ;  /* 0x20000046ffa17230 */ /* 0x100fe40000004100 */
[----:B------:R-:W-:Y:S01]  /*0c40*/  FADD.FTZ R235, -R174, R235 ;  /* 0x000000ebaeeb7221 */ /* 0x000fe20000010100 */
[----:B------:R-:W-:Y:S02]  /*0c50*/  HADD2.F32 R158, -RZ, R70.H1_H1 ;  /* 0x30000046ff9e7230 */ /* 0x000fe40000004100 */
[----:B------:R-:W-:Y:S01]  /*0c60*/  FMUL.FTZ R237, R156, R237 ;  /* 0x000000ed9ced7220 */ /* 0x000fe20000410000 */
[----:B------:R-:W-:-:S02]  /*0c70*/  HADD2.F32 R165, -RZ, R71.H0_H0 ;  /* 0x20000047ffa57230 */ /* 0x000fc40000004100 */
[----:B------:R-:W-:Y:S02]  /*0c80*/  HADD2.F32 R164, -RZ, R71.H1_H1 ;  /* 0x30000047ffa47230 */ /* 0x000fe40000004100 */
[----:B------:R-:W-:-:S04]  /*0c90*/  @P3 IMAD.WIDE.U32 R64, R155, 0x10, R64 ;  /* 0x000000109b403825 */ /* 0x000fc800078e0040 */
[----:B0-----:R-:W-:Y:S01]  /*0ca0*/  FFMA.FTZ R58, R242, R239, R61 ;  /* 0x000000eff23a7223 */ /* 0x001fe2000001003d */
[----:B------:R-:W-:Y:S01]  /*0cb0*/  FMUL.FTZ R238, R35, R173 ;  /* 0x000000ad23ee7220 */ /* 0x000fe20000410000 */
[----:B------:R-:W-:Y:S01]  /*0cc0*/  FADD.FTZ R229, -R174, R229 ;  /* 0x000000e5aee57221 */ /* 0x000fe20000010100 */
[----:B------:R-:W-:-:S04]  /*0cd0*/  IMAD.WIDE.U32 R70, R157, 0x8, R56 ;  /* 0x000000089d467825 */ /* 0x000fc800078e0038 */
[----:B------:R-:W-:Y:S01]  /*0ce0*/  FADD.FTZ R63, R63, R240 ;  /* 0x000000f03f3f7221 */ /* 0x000fe20000010000 */
[----:B------:R-:W-:Y:S01]  /*0cf0*/  FMUL.FTZ R233, R28, R166 ;  /* 0x000000a61ce97220 */ /* 0x000fe20000410000 */
[----:B------:R-:W-:Y:S01]  /*0d00*/  FADD.FTZ R231, -R174, R231 ;  /* 0x000000e7aee77221 */ /* 0x000fe20000010100 */
[----:B------:R-:W-:-:S04]  /*0d10*/  IMAD.WIDE.U32 R68, R155, 0x8, R56 ;  /* 0x000000089b447825 */ /* 0x000fc800078e0038 */
[----:B------:R-:W-:Y:S01]  /*0d20*/  FMUL.FTZ R235, R156, R235 ;  /* 0x000000eb9ceb7220 */ /* 0x000fe20000410000 */
[----:B------:R-:W-:Y:S01]  /*0d30*/  FFMA.FTZ R58, R237, R240, R58 ;  /* 0x000000f0ed3a7223 */ /* 0x000fe2000001003a */
[----:B------:R-:W5:Y:S01]  /*0d40*/  @P3 LDG.E.128 R40, desc[UR6][R64.64] ;  /* 0x0000000640283981 */ /* 0x000f62000c1e1d00 */
[----:B------:R-:W-:-:S04]  /*0d50*/  IMAD.WIDE.U32 R56, R153, 0x8, R56 ;  /* 0x0000000899387825 */ /* 0x000fc800078e0038 */
[----:B------:R-:W-:Y:S01]  /*0d60*/  FMUL.FTZ R236, R156, R229 ;  /* 0x000000e59cec7220 */ /* 0x000fe20000410000 */
[----:B------:R-:W-:Y:S01]  /*0d70*/  FMUL.FTZ R234, R29, R168 ;  /* 0x000000a81dea7220 */ /* 0x000fe20000410000 */
[----:B------:R-:W-:Y:S01]  /*0d80*/  FADD.FTZ R243, -R174, R243 ;  /* 0x000000f3aef37221 */ /* 0x000fe20000010100 */
[----:B------:R-:W-:Y:S01]  /*0d90*/  FMUL.FTZ R231, R156, R231 ;  /* 0x000000e79ce77220 */ /* 0x000fe20000410000 */
[C---:B------:R-:W-:Y:S01]  /*0da0*/  FADD.FTZ R227, -R174.reuse, R227 ;  /* 0x000000e3aee37221 */ /* 0x040fe20000010100 */
[----:B------:R-:W-:Y:S01]  /*0db0*/  FMUL.FTZ R230, R31, R171 ;  /* 0x000000ab1fe67220 */ /* 0x000fe20000410000 */
[----:B------:R-:W-:Y:S01]  /*0dc0*/  FADD.FTZ R213, -R174, R213 ;  /* 0x000000d5aed57221 */ /* 0x000fe20000010100 */
[----:B------:R-:W-:Y:S01]  /*0dd0*/  FMUL.FTZ R212, R24, R169 ;  /* 0x000000a918d47220 */ /* 0x000fe20000410000 */
[----:B------:R0:W5:Y:S01]  /*0de0*/  LDG.E.64 R64, desc[UR6][R56.64] ;  /* 0x0000000638407981 */ /* 0x000162000c1e1b00 */
[----:B------:R-:W-:Y:S01]  /*0df0*/  FMUL.FTZ R229, R30, R162 ;  /* 0x000000a21ee57220 */ /* 0x000fe20000410000 */
[C---:B------:R-:W-:Y:S01]  /*0e00*/  FADD.FTZ R215, -R174.reuse, R215 ;  /* 0x000000d7aed77221 */ /* 0x040fe20000010100 */
[----:B------:R-:W-:Y:S01]  /*0e10*/  FADD.FTZ R217, -R174, R217 ;  /* 0x000000d9aed97221 */ /* 0x000fe20000010100 */
[----:B------:R-:W-:Y:S01]  /*0e20*/  FMUL.FTZ R216, R26, R170 ;  /* 0x000000aa1ad87220 */ /* 0x000fe20000410000 */
[C---:B------:R-:W-:Y:S01]  /*0e30*/  FADD.FTZ R219, -R174.reuse, R219 ;  /* 0x000000dbaedb7221 */ /* 0x040fe20000010100 */
[----:B------:R-:W-:Y:S01]  /*0e40*/  FADD.FTZ R221, -R174, R221 ;  /* 0x000000ddaedd7221 */ /* 0x000fe20000010100 */
[----:B------:R-:W-:Y:S01]  /*0e50*/  FMUL.FTZ R220, R20, R161 ;  /* 0x000000a114dc7220 */ /* 0x000fe20000410000 */
[C---:B------:R-:W-:Y:S01]  /*0e60*/  FADD.FTZ R223, -R174.reuse, R223 ;  /* 0x000000dfaedf7221 */ /* 0x040fe20000010100 */
[----:B------:R-:W-:Y:S01]  /*0e70*/  FMUL.FTZ R222, R21, R158 ;  /* 0x0000009e15de7220 */ /* 0x000fe20000410000 */
[----:B0-----:R-:W-:Y:S01]  /*0e80*/  FADD.FTZ R56, R63, R238 ;  /* 0x000000ee3f387221 */ /* 0x001fe20000010000 */
[----:B------:R-:W-:Y:S01]  /*0e90*/  FFMA.FTZ R57, R235, R238, R58 ;  /* 0x000000eeeb397223 */ /* 0x000fe2000001003a */
[C---:B------:R-:W-:Y:S01]  /*0ea0*/  FADD.FTZ R225, -R174.reuse, R225 ;  /* 0x000000e1aee17221 */ /* 0x040fe20000010100 */
[----:B------:R-:W-:Y:S01]  /*0eb0*/  FADD.FTZ R201, -R174, R201 ;  /* 0x000000c9aec97221 */ /* 0x000fe20000010100 */
[----:B------:R-:W-:Y:S01]  /*0ec0*/  FADD.FTZ R59, R56, R233 ;  /* 0x000000e9383b7221 */ /* 0x000fe20000010000 */
[----:B------:R-:W-:Y:S01]  /*0ed0*/  FFMA.FTZ R56, R236, R233, R57 ;  /* 0x000000e9ec387223 */ /* 0x000fe20000010039 */
[----:B------:R-:W-:Y:S01]  /*0ee0*/  FMUL.FTZ R232, R156, R243 ;  /* 0x000000f39ce87220 */ /* 0x000fe20000410000 */
[----:B------:R-:W-:-:S02]  /*0ef0*/  HADD2.F32 R191, -RZ, R75.H0_H0 ;  /* 0x2000004bffbf7230 */ /* 0x000fc40000004100 */
[----:B------:R-:W-:Y:S01]  /*0f00*/  FADD.FTZ R58, R59, R234 ;  /* 0x000000ea3b3a7221 */ /* 0x000fe20000010000 */
[----:B------:R-:W-:Y:S01]  /*0f10*/  FFMA.FTZ R57, R231, R234, R56 ;  /* 0x000000eae7397223 */ /* 0x000fe20000010038 */
        /* <DEDUP_REMOVED lines=21> */
[----:B------:R-:W-:-:S02]  /*1070*/  HADD2.F32 R177, -RZ, R77.H0_H0 ;  /* 0x2000004dffb17230 */ /* 0x000fc40000004100 */
        /* <DEDUP_REMOVED lines=26> */
[----:B------:R-:W-:Y:S01]  /*1220*/  FADD.FTZ R193, -R174, R193 ;  /* 0x000000c1aec17221 */ /* 0x000fe20000010100 */
[----:B------:R-:W-:Y:S02]  /*1230*/  HADD2.F32 R74, -RZ, R77.H1_H1 ;  /* 0x3000004dff4a7230 */ /* 0x000fe40000004100 */
[----:B------:R-:W-:Y:S01]  /*1240*/  FMUL.FTZ R196, R18, R177 ;  /* 0x000000b112c47220 */ /* 0x000fe20000410000 */
[----:B------:R-:W-:Y:S01]  /*1250*/  FMUL.FTZ R199, R156, R199 ;  /* 0x000000c79cc77220 */ /* 0x000fe20000410000 */
[----:B------:R-:W-:Y:S01]  /*1260*/  FFMA.FTZ R56, R198, R201, R57 ;  /* 0x000000c9c6387223 */ /* 0x000fe20000010039 */
[--C-:B------:R-:W-:Y:S02]  /*1270*/  HADD2.F32 R77, -RZ, R78.reuse.H0_H0 ;  /* 0x2000004eff4d7230 */ /* 0x100fe40000004100 */
[----:B------:R-:W-:Y:S01]  /*1280*/  FADD.FTZ R195, -R174, R195 ;  /* 0x000000c3aec37221 */ /* 0x000fe20000010100 */
[----:B------:R-:W-:Y:S01]  /*1290*/  FMUL.FTZ R197, R19, R74 ;  /* 0x0000004a13c57220 */ /* 0x000fe20000410000 */
[----:B------:R-:W-:Y:S01]  /*12a0*/  FMUL.FTZ R194, R156, R193 ;  /* 0x000000c19cc27220 */ /* 0x000fe20000410000 */
[----:B------:R-:W-:Y:S01]  /*12b0*/  FADD.FTZ R58, R59, R196 ;  /* 0x000000c43b3a7221 */ /* 0x000fe20000010000 */
[----:B------:R-:W-:Y:S01]  /*12c0*/  FFMA.FTZ R57, R199, R196, R56 ;  /* 0x000000c4c7397223 */ /* 0x000fe20000010038 */
[----:B------:R-:W-:-:S02]  /*12d0*/  HADD2.F32 R78, -RZ, R78.H1_H1 ;  /* 0x3000004eff4e7230 */ /* 0x000fc40000004100 */
        /* <DEDUP_REMOVED lines=10> */
[----:B------:R-:W-:-:S02]  /*1380*/  HADD2.F32 R80, -RZ, R80.H1_H1 ;  /* 0x30000050ff507230 */ /* 0x000fc40000004100 */
[--C-:B------:R-:W-:Y:S02]  /*1390*/  HADD2.F32 R183, -RZ, R82.reuse.H0_H0 ;  /* 0x20000052ffb77230 */ /* 0x100fe40000004100 */
[----:B------:R-:W-:Y:S02]  /*13a0*/  HADD2.F32 R207, -RZ, R82.H1_H1 ;  /* 0x30000052ffcf7230 */ /* 0x000fe40000004100 */
[--C-:B------:R-:W-:Y:S02]  /*13b0*/  HADD2.F32 R205, -RZ, R83.reuse.H0_H0 ;  /* 0x20000053ffcd7230 */ /* 0x100fe40000004100 */
[----:B------:R-:W-:Y:S02]  /*13c0*/  HADD2.F32 R185, -RZ, R83.H1_H1 ;  /* 0x30000053ffb97230 */ /* 0x000fe40000004100 */
[----:B------:R-:W-:Y:S01]  /*13d0*/  FMUL.FTZ R188, R14, R179 ;  /* 0x000000b30ebc7220 */ /* 0x000fe20000410000 */
[----:B------:R-:W-:Y:S01]  /*13e0*/  FMUL.FTZ R191, R156, R191 ;  /* 0x000000bf9cbf7220 */ /* 0x000fe20000410000 */
        /* <DEDUP_REMOVED lines=31> */
[----:B------:R-:W-:Y:S02]  /*15e0*/  HADD2.F32 R184, -RZ, R86.H1_H1 ;  /* 0x30000056ffb87230 */ /* 0x000fe40000004100 */
        /* <DEDUP_REMOVED lines=21> */
[----:B------:R0:W5:Y:S02]  /*1740*/  @P3 LDG.E.128 R48, desc[UR6][R72.64] ;  /* 0x0000000648303981 */ /* 0x000164000c1e1d00 */
[----:B------:R-:W-:Y:S01]  /*1750*/  FADD.FTZ R57, R57, R208 ;  /* 0x000000d039397221 */ /* 0x000fe20000010000 */
[----:B------:R-:W-:Y:S01]  /*1760*/  FFMA.FTZ R59, R210, R208, R59 ;  /* 0x000000d0d23b7223 */ /* 0x000fe2000001003b */
[----:B------:R-:W-:-:S02]  /*1770*/  LOP3.LUT P4, RZ, R2, 0x1f, RZ, 0xc0, !PT ;  /* 0x0000001f02ff7812 */ /* 0x000fc4000788c0ff */
[----:B------:R-:W-:Y:S01]  /*1780*/  PLOP3.LUT P0, PT, PT, PT, PT, 0x80, 0x8 ;  /* 0x000000000008781c */ /* 0x000fe20003f0f070 */
[----:B------:R-:W1:Y:S04]  /*1790*/  SHFL.DOWN PT, R56, R57, 0x10, 0x1f ;  /* 0x0a001f0039387f89 */ /* 0x000e6800000e0000 */
[----:B------:R-:W3:Y:S01]  /*17a0*/  SHFL.DOWN PT, R58, R59, 0x10, 0x1f ;  /* 0x0a001f003b3a7f89 */ /* 0x000ee200000e0000 */
[----:B------:R-:W-:Y:S01]  /*17b0*/  FADD.FTZ R147, R160, R147 ;  /* 0x00000093a0937221 */ /* 0x000fe20000010000 */
[----:B------:R-:W-:Y:S02]  /*17c0*/  FFMA.FTZ R149, R242, R160, R149 ;  /* 0x000000a0f2957223 */ /* 0x000fe40000010095 */
[----:B------:R-:W5:Y:S04]  /*17d0*/  LDG.E.64 R70, desc[UR6][R70.64] ;  /* 0x0000000646467981 */ /* 0x000f68000c1e1b00 */
[----:B------:R-:W5:Y:S01]  /*17e0*/  LDG.E.64 R68, desc[UR6][R68.64] ;  /* 0x0000000644447981 */ /* 0x000f62000c1e1b00 */
[----:B-1----:R-:W-:Y:S01]  /*17f0*/  FADD.FTZ R56, R57, R56 ;  /* 0x0000003839387221 */ /* 0x002fe20000010000 */
[----:B---3--:R-:W-:-:S04]  /*1800*/  FADD.FTZ R58, R59, R58 ;  /* 0x0000003a3b3a7221 */ /* 0x008fc80000010000 */
[----:B------:R-:W1:Y:S04]  /*1810*/  SHFL.DOWN PT, R61, R56, 0x8, 0x1f ;  /* 0x09001f00383d7f89 */ /* 0x000e6800000e0000 */
[----:B------:R-:W3:Y:S01]  /*1820*/  SHFL.DOWN PT, R63, R58, 0x8, 0x1f ;  /* 0x09001f003a3f7f89 */ /* 0x000ee200000e0000 */
[----:B-1----:R-:W-:Y:S01]  /*1830*/  FADD.FTZ R61, R56, R61 ;  /* 0x0000003d383d7221 */ /* 0x002fe20000010000 */
[----:B---3--:R-:W-:-:S04]  /*1840*/  FADD.FTZ R63, R58, R63 ;  /* 0x0000003f3a3f7221 */ /* 0x008fc80000010000 */
[----:B------:R-:W1:Y:S04]  /*1850*/  SHFL.DOWN PT, R60, R61, 0x4, 0x1f ;  /* 0x08801f003d3c7f89 */ /* 0x000e6800000e0000 */
[----:B------:R-:W3:Y:S01]  /*1860*/  SHFL.DOWN PT, R62, R63, 0x4, 0x1f ;  /* 0x08801f003f3e7f89 */ /* 0x000ee200000e0000 */
[----:B0-----:R-:W0:Y:S01]  /*1870*/  S2R R73, SR_CgaCtaId ;  /* 0x0000000000497919 */ /* 0x001e220000008800 */
[----:B-1----:R-:W-:Y:S01]  /*1880*/  FADD.FTZ R60, R61, R60 ;  /* 0x0000003c3d3c7221 */ /* 0x002fe20000010000 */
[----:B---3--:R-:W-:-:S04]  /*1890*/  FADD.FTZ R62, R63, R62 ;  /* 0x0000003e3f3e7221 */ /* 0x008fc80000010000 */
[----:B------:R-:W1:Y:S04]  /*18a0*/  SHFL.DOWN PT, R57, R60, 0x2, 0x1f ;  /* 0x08401f003c397f89 */ /* 0x000e6800000e0000 */
[----:B------:R-:W3:Y:S01]  /*18b0*/  SHFL.DOWN PT, R59, R62, 0x2, 0x1f ;  /* 0x08401f003e3b7f89 */ /* 0x000ee200000e0000 */
[----:B------:R-:W-:-:S04]  /*18c0*/  MOV R56, 0x400 ;  /* 0x0000040000387802 */ /* 0x000fc80000000f00 */
[----:B0-----:R-:W-:Y:S01]  /*18d0*/  LEA R58, R73, R56, 0x18 ;  /* 0x00000038493a7211 */ /* 0x001fe200078ec0ff */
[----:B-1----:R-:W-:Y:S01]  /*18e0*/  FADD.FTZ R57, R60, R57 ;  /* 0x000000393c397221 */ /* 0x002fe20000010000 */
[----:B---3--:R-:W-:-:S04]  /*18f0*/  FADD.FTZ R59, R62, R59 ;  /* 0x0000003b3e3b7221 */ /* 0x008fc80000010000 */
[----:B------:R-:W0:Y:S04]  /*1900*/  SHFL.DOWN PT, R72, R57, 0x1, 0x1f ;  /* 0x08201f0039487f89 */ /* 0x000e2800000e0000 */
[----:B------:R-:W1:Y:S01]  /*1910*/  SHFL.DOWN PT, R56, R59, 0x1, 0x1f ;  /* 0x08201f003b387f89 */ /* 0x000e6200000e0000 */
[----:B------:R-:W-:Y:S02]  /*1920*/  @!P4 PLOP3.LUT P0, PT, P2, PT, PT, 0x80, 0x8 ;  /* 0x000000000008c81c */ /* 0x000fe4000170f070 */
[----:B------:R-:W-:-:S04]  /*1930*/  IADD3 R185, PT, PT, R58, 0x4020, RZ ;  /* 0x000040203ab97810 */ /* 0x000fc80007ffe0ff */
[----:B------:R-:W-:-:S07]  /*1940*/  @!P4 MOV R60, R185 ;  /* 0x000000b9003cc202 */ /* 0x000fce0000000f00 */
[----:B------:R-:W-:-:S04]  /*1950*/  @!P0 IADD3 R60, PT, PT, R58, 0x4000, RZ ;  /* 0x000040003a3c8810 */ /* 0x000fc80007ffe0ff */
[----:B------:R-:W-:Y:S01]  /*1960*/  @!P4 LEA R160, R150, R60, 0x3 ;  /* 0x0000003c96a0c211 */ /* 0x000fe200078e18ff */
[----:B0-----:R-:W-:Y:S01]  /*1970*/  FADD.FTZ R72, R57, R72 ;  /* 0x0000004839487221 */ /* 0x001fe20000010000 */
        /* <DEDUP_REMOVED lines=90> */
[-CC-:B------:R-:W-:Y:S01]  /*1f20*/  FFMA.FTZ R237, R237, R74.reuse, R73.reuse ;  /* 0x0000004aeded7223 */ /* 0x180fe20000010049 */
[----:B------:R-:W-:Y:S01]  /*1f30*/  FADD.FTZ R241, R241, -R0 ;  /* 0x80000000f1f17221 */ /* 0x000fe20000010000 */
[----:B------:R-:W-:Y:S01]  /*1f40*/  FFMA.FTZ R59, R82, R74, R73 ;  /* 0x0000004a523b7223 */ /* 0x000fe20000010049 */
[----:B------:R-:W-:Y:S02]  /*1f50*/  HADD2.F32 R78, -RZ, R36.H1_H1 ;  /* 0x30000024ff4e7230 */ /* 0x000fe40000004100 */
[----:B------:R-:W-:Y:S01]  /*1f60*/  FADD.FTZ R239, R239, -R242 ;  /* 0x800000f2efef7221 */ /* 0x000fe20000010000 */
[----:B------:R-:W-:-:S02]  /*1f70*/  HADD2.F32 R82, -RZ, R37.H0_H0 ;  /* 0x20000025ff527230 */ /* 0x000fc40000004100 */
[----:B------:R-:W-:Y:S01]  /*1f80*/  FADD.FTZ R237, R240, -R237 ;  /* 0x800000edf0ed7221 */ /* 0x000fe20000010000 */
[C---:B------:R-:W-:Y:S01]  /*1f90*/  FFMA.FTZ R77, R156.reuse, R241, R77 ;  /* 0x000000f19c4d7223 */ /* 0x040fe2000001004d */
[----:B------:R-:W-:Y:S01]  /*1fa0*/  FFMA.FTZ R239, R156, R239, R78 ;  /* 0x000000ef9cef7223 */ /* 0x000fe2000001004e */
[----:B------:R-:W-:Y:S01]  /*1fb0*/  LOP3.LUT P5, RZ, R70, 0xff, RZ, 0xc0, !PT ;  /* 0x000000ff46ff7812 */ /* 0x000fe200078ac0ff */
[----:B------:R-:W-:Y:S01]  /*1fc0*/  FFMA.FTZ R237, R156, R237, R82 ;  /* 0x000000ed9ced7223 */ /* 0x000fe20000010052 */
[-C--:B------:R-:W-:Y:S01]  /*1fd0*/  FMUL.FTZ R77, R77, R72.reuse ;  /* 0x000000484d4d7220 */ /* 0x080fe20000410000 */
[-C--:B------:R-:W-:Y:S01]  /*1fe0*/  FMUL.FTZ R239, R239, R72.reuse ;  /* 0x00000048efef7220 */ /* 0x080fe20000410000 */
[C---:B------:R-:W-:Y:S01]  /*1ff0*/  LOP3.LUT P4, RZ, R70.reuse, 0xff00, RZ, 0xc0, !PT ;  /* 0x0000ff0046ff7812 */ /* 0x040fe2000788c0ff */
[----:B------:R-:W-:Y:S01]  /*2000*/  FMUL.FTZ R237, R237, R72 ;  /* 0x00000048eded7220 */ /* 0x000fe20000410000 */
[----:B------:R-:W-:Y:S01]  /*2010*/  FMUL.FTZ R77, R77, UR4 ;  /* 0x000000044d4d7c20 */ /* 0x000fe20008410000 */
[----:B------:R-:W-:Y:S01]  /*2020*/  FMUL.FTZ R239, R239, UR4 ;  /* 0x00000004efef7c20 */ /* 0x000fe20008410000 */
[----:B------:R-:W-:Y:S01]  /*2030*/  LOP3.LUT P6, RZ, R70, 0xff0000, RZ, 0xc0, !PT ;  /* 0x00ff000046ff7812 */ /* 0x000fe200078cc0ff */
[----:B------:R-:W-:Y:S01]  /*2040*/  FMUL.FTZ R78, R237, UR4 ;  /* 0x00000004ed4e7c20 */ /* 0x000fe20008410000 */
        /* <DEDUP_REMOVED lines=15> */
[----:B------:R-:W-:Y:S01]  /*2140*/  LOP3.LUT P6, RZ, R71, 0xff0000, RZ, 0xc0, !PT ;  /* 0x00ff000047ff7812 */ /* 0x000fe200078cc0ff */
[-CC-:B------:R-:W-:Y:S01]  /*2150*/  FFMA.FTZ R0, R219, R74.reuse, R73.reuse ;  /* 0x0000004adb007223 */ /* 0x180fe20000010049 */
[----:B------:R-:W-:Y:S01]  /*2160*/  ISETP.GE.U32.AND.EX P5, PT, R71, 0x1000000, PT, P5 ;  /* 0x010000004700780c */ /* 0x000fe20003fa6150 */
        /* <DEDUP_REMOVED lines=18> */
[----:B------:R-:W-:-:S02]  /*2290*/  HADD2.F32 R71, -RZ, R37.H1_H1 ;  /* 0x30000025ff477230 */ /* 0x000fc40000004100 */
[----:B------:R-:W-:Y:S01]  /*22a0*/  FFMA.FTZ R73, R210, R74, R73 ;  /* 0x0000004ad2497223 */ /* 0x000fe20000010049 */
[----:B------:R-:W-:Y:S01]  /*22b0*/  FADD.FTZ R235, R238, -R235 ;  /* 0x800000ebeeeb7221 */ /* 0x000fe20000010000 */
[--C-:B------:R-:W-:Y:S02]  /*22c0*/  HADD2.F32 R74, -RZ, R38.reuse.H0_H0 ;  /* 0x20000026ff4a7230 */ /* 0x100fe40000004100 */
[----:B------:R-:W-:Y:S01]  /*22d0*/  FADD.FTZ R233, R233, -R236 ;  /* 0x800000ece9e97221 */ /* 0x000fe20000010000 */
[----:B------:R-:W-:Y:S02]  /*22e0*/  HADD2.F32 R82, -RZ, R38.H1_H1 ;  /* 0x30000026ff527230 */ /* 0x000fe40000004100 */
[----:B------:R-:W-:Y:S01]  /*22f0*/  FADD.FTZ R231, R234, -R231 ;  /* 0x800000e7eae77221 */ /* 0x000fe20000010000 */
[----:B------:R-:W-:Y:S01]  /*2300*/  FFMA.FTZ R71, R156, R235, R71 ;  /* 0x000000eb9c477223 */ /* 0x000fe20000010047 */
[----:B------:R-:W-:Y:S02]  /*2310*/  HADD2.F32 R81, -RZ, R40.H0_H0 ;  /* 0x20000028ff517230 */ /* 0x000fe40000004100 */
[----:B------:R-:W-:Y:S01]  /*2320*/  FADD.FTZ R159, R212, -R159 ;  /* 0x8000009fd49f7221 */ /* 0x000fe20000010000 */
[----:B------:R-:W-:-:S02]  /*2330*/  HADD2.F32 R86, -RZ, R39.H0_H0 ;  /* 0x20000027ff567230 */ /* 0x000fc40000004100 */
[C---:B------:R-:W-:Y:S01]  /*2340*/  FFMA.FTZ R233, R156.reuse, R233, R74 ;  /* 0x000000e99ce97223 */ /* 0x040fe2000001004a */
[----:B------:R-:W-:Y:S01]  /*2350*/  FADD.FTZ R229, R229, -R232 ;  /* 0x800000e8e5e57221 */ /* 0x000fe20000010000 */
[----:B------:R-:W-:Y:S01]  /*2360*/  FADD.FTZ R213, R213, -R158 ;  /* 0x8000009ed5d57221 */ /* 0x000fe20000010000 */
[----:B------:R-:W-:Y:S01]  /*2370*/  FFMA.FTZ R231, R156, R231, R82 ;  /* 0x000000e79ce77223 */ /* 0x000fe20000010052 */
[----:B------:R-:W-:Y:S02]  /*2380*/  HADD2.F32 R74, -RZ, R40.H1_H1 ;  /* 0x30000028ff4a7230 */ /* 0x000fe40000004100 */
[----:B------:R-:W-:Y:S01]  /*2390*/  FMUL.FTZ R71, R71, R72 ;  /* 0x0000004847477220 */ /* 0x000fe20000410000 */
[----:B------:R-:W-:Y:S02]  /*23a0*/  HADD2.F32 R158, -RZ, R39.H1_H1 ;  /* 0x30000027ff9e7230 */ /* 0x000fe40000004100 */
[----:B------:R-:W-:Y:S01]  /*23b0*/  FADD.FTZ R227, R230, -R227 ;  /* 0x800000e3e6e37221 */ /* 0x000fe20000010000 */
[----:B------:R-:W-:-:S02]  /*23c0*/  HADD2.F32 R82, -RZ, R41.H0_H0 ;  /* 0x20000029ff527230 */ /* 0x000fc40000004100 */
[----:B------:R-:W-:Y:S01]  /*23d0*/  FADD.FTZ R161, R216, -R161 ;  /* 0x800000a1d8a17221 */ /* 0x000fe20000010000 */
[C---:B------:R-:W-:Y:S01]  /*23e0*/  FFMA.FTZ R159, R156.reuse, R159, R81 ;  /* 0x0000009f9c9f7223 */ /* 0x040fe20000010051 */
[C---:B------:R-:W-:Y:S01]  /*23f0*/  FFMA.FTZ R229, R156.reuse, R229, R86 ;  /* 0x000000e59ce57223 */ /* 0x040fe20000010056 */
[-C--:B------:R-:W-:Y:S01]  /*2400*/  FMUL.FTZ R233, R233, R72.reuse ;  /* 0x00000048e9e97220 */ /* 0x080fe20000410000 */
[----:B------:R-:W-:Y:S01]  /*2410*/  FMUL.FTZ R71, R71, UR4 ;  /* 0x0000000447477c20 */ /* 0x000fe20008410000 */
[C---:B------:R-:W-:Y:S01]  /*2420*/  FFMA.FTZ R213, R156.reuse, R213, R74 ;  /* 0x000000d59cd57223 */ /* 0x040fe2000001004a */
        /* <DEDUP_REMOVED lines=24> */
[--C-:B------:R-:W-:Y:S01]  /*25b0*/  HADD2.F32 R0, -RZ, R42.reuse.H0_H0 ;  /* 0x2000002aff007230 */ /* 0x100fe20000004100 */
[----:B------:R-:W-:Y:S01]  /*25c0*/  ISETP.GE.U32.AND P0, PT, R68, RZ, PT ;  /* 0x000000ff4400720c */ /* 0x000fe20003f06070 */
[----:B------:R-:W-:Y:S01]  /*25d0*/  HADD2.F32 R56, -RZ, R42.H1_H1 ;  /* 0x3000002aff387230 */ /* 0x000fe20000004100 */
[----:B------:R-:W-:Y:S01]  /*25e0*/  FSEL R86, R86, RZ, P6 ;  /* 0x000000ff56567208 */ /* 0x000fe20003000000 */
[----:B------:R-:W-:Y:S01]  /*25f0*/  FADD.FTZ R221, R220, -R221 ;  /* 0x800000dddcdd7221 */ /* 0x000fe20000010000 */
[----:B------:R-:W-:Y:S01]  /*2600*/  LOP3.LUT P6, RZ, R68, 0xff000000, RZ, 0xc0, !PT ;  /* 0xff00000044ff7812 */ /* 0x000fe200078cc0ff */
[--C-:B------:R-:W-:Y:S01]  /*2610*/  HADD2.F32 R163, -RZ, R44.reuse.H0_H0 ;  /* 0x2000002cffa37230 */ /* 0x100fe20000004100 */
[----:B------:R-:W-:Y:S01]  /*2620*/  FSEL R159, R159, RZ, P5 ;  /* 0x000000ff9f9f7208 */ /* 0x000fe20002800000 */
[----:B------:R-:W-:Y:S01]  /*2630*/  FADD.FTZ R203, R200, -R203 ;  /* 0x800000cbc8cb7221 */ /* 0x000fe20000010000 */
[----:B------:R-:W-:Y:S01]  /*2640*/  FSEL R68, R213, RZ, P3 ;  /* 0x000000ffd5447208 */ /* 0x000fe20001800000 */
[----:B------:R-:W-:Y:S01]  /*2650*/  HADD2.F32 R160, -RZ, R43.H1_H1 ;  /* 0x3000002bffa07230 */ /* 0x000fe20000004100 */
[----:B------:R-:W-:Y:S01]  /*2660*/  FSEL R158, R158, RZ, P4 ;  /* 0x000000ff9e9e7208 */ /* 0x000fe20002000000 */
[----:B------:R-:W-:Y:S01]  /*2670*/  FFMA.FTZ R221, R156, R221, R0 ;  /* 0x000000dd9cdd7223 */ /* 0x000fe20000010000 */
[C---:B------:R-:W-:Y:S01]  /*2680*/  LOP3.LUT P5, RZ, R69.reuse, 0xff, RZ, 0xc0, !PT ;  /* 0x000000ff45ff7812 */ /* 0x040fe200078ac0ff */
[----:B------:R-:W-:Y:S01]  /*2690*/  FADD.FTZ R61, R226, -R61 ;  /* 0x8000003de23d7221 */ /* 0x000fe20000010000 */
[C---:B------:R-:W-:Y:S01]  /*26a0*/  LOP3.LUT P3, RZ, R69.reuse, 0xff00, RZ, 0xc0, !PT ;  /* 0x0000ff0045ff7812 */ /* 0x040fe2000786c0ff */
[----:B------:R-:W-:Y:S01]  /*26b0*/  HADD2.F32 R0, -RZ, R44.H1_H1 ;  /* 0x3000002cff007230 */ /* 0x000fe20000004100 */
[----:B------:R-:W-:Y:S01]  /*26c0*/  LOP3.LUT P4, RZ, R69, 0xff0000, RZ, 0xc0, !PT ;  /* 0x00ff000045ff7812 */ /* 0x000fe2000788c0ff */
[----:B------:R-:W-:Y:S01]  /*26d0*/  FADD.FTZ R201, R201, -R198 ;  /* 0x800000c6c9c97221 */ /* 0x000fe20000010000 */
[----:B------:R-:W-:Y:S01]  /*26e0*/  ISETP.GE.U32.AND.EX P0, PT, R69, 0x1000000, PT, P0 ;  /* 0x010000004500780c */ /* 0x000fe20003f06100 */
[----:B------:R-:W-:Y:S01]  /*26f0*/  FADD.FTZ R69, R222, -R57 ;  /* 0x80000039de457221 */ /* 0x000fe20000010000 */
[----:B------:R-:W-:-:S02]  /*2700*/  HADD2.F32 R57, -RZ, R41.H1_H1 ;  /* 0x30000029ff397230 */ /* 0x000fc40000004100 */
[----:B------:R-:W-:Y:S01]  /*2710*/  FADD.FTZ R199, R196, -R199 ;  /* 0x800000c7c4c77221 */ /* 0x000fe20000010000 */
[C---:B------:R-:W-:Y:S01]  /*2720*/  FFMA.FTZ R163, R156.reuse, R203, R163 ;  /* 0x000000cb9ca37223 */ /* 0x040fe200000100a3 */
[C---:B------:R-:W-:Y:S01]  /*2730*/  FFMA.FTZ R69, R156.reuse, R69, R56 ;  /* 0x000000459c457223 */ /* 0x040fe20000010038 */
[----:B------:R-:W-:Y:S02]  /*2740*/  HADD2.F32 R56, -RZ, R45.H0_H0 ;  /* 0x2000002dff387230 */ /* 0x000fe40000004100 */
[C---:B------:R-:W-:Y:S01]  /*2750*/  FFMA.FTZ R57, R156.reuse, R217, R57 ;  /* 0x000000d99c397223 */ /* 0x040fe20000010039 */
[C---:B------:R-:W-:Y:S01]  /*2760*/  FFMA.FTZ R161, R156.reuse, R61, R160 ;  /* 0x0000003d9ca17223 */ /* 0x040fe200000100a0 */
[-C--:B------:R-:W-:Y:S01]  /*2770*/  FMUL.FTZ R221, R221, R72.reuse ;  /* 0x00000048dddd7220 */ /* 0x080fe20000410000 */
[-C--:B------:R-:W-:Y:S01]  /*2780*/  FMUL.FTZ R69, R69, R72.reuse ;  /* 0x0000004845457220 */ /* 0x080fe20000410000 */
[-C--:B------:R-:W-:Y:S01]  /*2790*/  FMUL.FTZ R57, R57, R72.reuse ;  /* 0x0000004839397220 */ /* 0x080fe20000410000 */
[C---:B------:R-:W-:Y:S01]  /*27a0*/  FFMA.FTZ R201, R156.reuse, R201, R0 ;  /* 0x000000c99cc97223 */ /* 0x040fe20000010000 */
[----:B------:R-:W-:Y:S01]  /*27b0*/  FFMA.FTZ R199, R156, R199, R56 ;  /* 0x000000c79cc77223 */ /* 0x000fe20000010038 */
[-C--:B------:R-:W-:Y:S01]  /*27c0*/  FMUL.FTZ R163, R163, R72.reuse ;  /* 0x00000048a3a37220 */ /* 0x080fe20000410000 */
[----:B------:R-:W-:Y:S01]  /*27d0*/  FMUL.FTZ R57, R57, UR4 ;  /* 0x0000000439397c20 */ /* 0x000fe20008410000 */
[----:B------:R-:W-:Y:S01]  /*27e0*/  FMUL.FTZ R0, R221, UR4 ;  /* 0x00000004dd007c20 */ /* 0x000fe20008410000 */
[----:B------:R-:W-:Y:S01]  /*27f0*/  FMUL.FTZ R69, R69, UR4 ;  /* 0x0000000445457c20 */ /* 0x000fe20008410000 */
[-C--:B------:R-:W-:Y:S01]  /*2800*/  FMUL.FTZ R161, R161, R72.reuse ;  /* 0x00000048a1a17220 */ /* 0x080fe20000410000 */
[-C--:B------:R-:W-:Y:S01]  /*2810*/  FMUL.FTZ R201, R201, R72.reuse ;  /* 0x00000048c9c97220 */ /* 0x080fe20000410000 */
[----:B------:R-:W-:Y:S01]  /*2820*/  FSEL R61, R57, RZ, P6 ;  /* 0x000000ff393d7208 */ /* 0x000fe20003000000 */
[-C--:B------:R-:W-:Y:S01]  /*2830*/  FMUL.FTZ R199, R199, R72.reuse ;  /* 0x00000048c7c77220 */ /* 0x080fe20000410000 */
[----:B------:R-:W-:Y:S01]  /*2840*/  FMUL.FTZ R160, R163, UR4 ;  /* 0x00000004a3a07c20 */ /* 0x000fe20008410000 */
[----:B------:R-:W-:Y:S01]  /*2850*/  HADD2.F32 R74, -RZ, R43.H0_H0 ;  /* 0x2000002bff4a7230 */ /* 0x000fe20000004100 */
[----:B------:R-:W-:Y:S01]  /*2860*/  LOP3.LUT P6, RZ, R66, 0xff, RZ, 0xc0, !PT ;  /* 0x000000ff42ff7812 */ /* 0x000fe200078cc0ff */
[----:B------:R-:W-:Y:S01]  /*2870*/  FMUL.FTZ R161, R161, UR4 ;  /* 0x00000004a1a17c20 */ /* 0x000fe20008410000 */
[----:B------:R-:W-:Y:S01]  /*2880*/  FSEL R0, R0, RZ, P5 ;  /* 0x000000ff00007208 */ /* 0x000fe20002800000 */
[----:B------:R-:W-:Y:S01]  /*2890*/  FMUL.FTZ R201, R201, UR4 ;  /* 0x00000004c9c97c20 */ /* 0x000fe20008410000 */
[----:B------:R-:W-:Y:S01]  /*28a0*/  FSEL R69, R69, RZ, P3 ;  /* 0x000000ff45457208 */ /* 0x000fe20001800000 */
[----:B------:R-:W-:Y:S01]  /*28b0*/  FMUL.FTZ R163, R199, UR4 ;  /* 0x00000004c7a37c20 */ /* 0x000fe20008410000 */
[----:B------:R-:W-:Y:S01]  /*28c0*/  LOP3.LUT P5, RZ, R66, 0xff00, RZ, 0xc0, !PT ;  /* 0x0000ff0042ff7812 */ /* 0x000fe200078ac0ff */
[----:B------:R-:W-:Y:S01]  /*28d0*/  FFMA.FTZ R223, R156, R223, R74 ;  /* 0x000000df9cdf7223 */ /* 0x000fe2000001004a */
[----:B------:R-:W-:Y:S01]  /*28e0*/  LOP3.LUT P3, RZ, R66, 0xff0000, RZ, 0xc0, !PT ;  /* 0x00ff000042ff7812 */ /* 0x000fe2000786c0ff */
[----:B------:R-:W-:Y:S01]  /*28f0*/  HADD2.F32 R57, -RZ, R45.H1_H1 ;  /* 0x3000002dff397230 */ /* 0x000fe20000004100 */
[----:B------:R-:W-:Y:S01]  /*2900*/  FSEL R160, R160, RZ, P6 ;  /* 0x000000ffa0a07208 */ /* 0x000fe20003000000 */
[----:B------:R-:W-:Y:S01]  /*2910*/  FADD.FTZ R197, R197, -R194 ;  /* 0x800000c2c5c57221 */ /* 0x000fe20000010000 */
[----:B------:R-:W-:Y:S01]  /*2920*/  ISETP.GE.U32.AND P6, PT, R66, RZ, PT ;  /* 0x000000ff4200720c */ /* 0x000fe20003fc6070 */
[--C-:B------:R-:W-:Y:S01]  /*2930*/  HADD2.F32 R56, -RZ, R46.reuse.H0_H0 ;  /* 0x2000002eff387230 */ /* 0x100fe20000004100 */
[----:B------:R-:W-:Y:S01]  /*2940*/  FSEL R165, R161, RZ, P0 ;  /* 0x000000ffa1a57208 */ /* 0x000fe20000000000 */
[----:B------:R-:W-:Y:S01]  /*2950*/  FADD.FTZ R195, R192, -R195 ;  /* 0x800000c3c0c37221 */ /* 0x000fe20000010000 */
[----:B------:R-:W-:Y:S01]  /*2960*/  FSEL R161, R201, RZ, P5 ;  /* 0x000000ffc9a17208 */ /* 0x000fe20002800000 */
[----:B------:R-:W-:Y:S01]  /*2970*/  FADD.FTZ R79, R79, -R58 ;  /* 0x8000003a4f4f7221 */ /* 0x000fe20000010000 */
[----:B------:R-:W-:Y:S01]  /*2980*/  FSEL R163, R163, RZ, P3 ;  /* 0x000000ffa3a37208 */ /* 0x000fe20001800000 */
[----:B------:R-:W-:Y:S01]  /*2990*/  FMUL.FTZ R223, R223, R72 ;  /* 0x00000048dfdf7220 */ /* 0x000fe20000410000 */
[C---:B------:R-:W-:Y:S01]  /*29a0*/  LOP3.LUT P0, RZ, R67.reuse, 0xff, RZ, 0xc0, !PT ;  /* 0x000000ff43ff7812 */ /* 0x040fe2000780c0ff */
[----:B------:R-:W-:Y:S01]  /*29b0*/  HADD2.F32 R58, -RZ, R46.H1_H1 ;  /* 0x3000002eff3a7230 */ /* 0x000fe20000004100 */
[----:B------:R-:W-:Y:S01]  /*29c0*/  LOP3.LUT P5, RZ, R67, 0xff00, RZ, 0xc0, !PT ;  /* 0x0000ff0043ff7812 */ /* 0x000fe200078ac0ff */
[----:B------:R-:W-:Y:S01]  /*29d0*/  FADD.FTZ R193, R193, -R190 ;  /* 0x800000bec1c17221 */ /* 0x000fe20000010000 */
[C---:B------:R-:W-:Y:S01]  /*29e0*/  LOP3.LUT P3, RZ, R67.reuse, 0xff0000, RZ, 0xc0, !PT ;  /* 0x00ff000043ff7812 */ /* 0x040fe2000786c0ff */
[----:B------:R-:W-:Y:S01]  /*29f0*/  FFMA.FTZ R57, R156, R197, R57 ;  /* 0x000000c59c397223 */ /* 0x000fe20000010039 */
[----:B------:R-:W-:Y:S01]  /*2a00*/  ISETP.GE.U32.AND.EX P6, PT, R67, 0x1000000, PT, P6 ;  /* 0x010000004300780c */ /* 0x000fe20003fc6160 */
[----:B------:R-:W-:-:S02]  /*2a10*/  HADD2.F32 R67, -RZ, R48.H0_H0 ;  /* 0x20000030ff437230 */ /* 0x000fc40000004100 */
[----:B------:R-:W-:Y:S01]  /*2a20*/  FADD.FTZ R87, R87, -R62 ;  /* 0x8000003e57577221 */ /* 0x000fe20000010000 */
[C---:B------:R-:W-:Y:S01]  /*2a30*/  FFMA.FTZ R195, R156.reuse, R195, R56 ;  /* 0x000000c39cc37223 */ /* 0x040fe20000010038 */
[----:B------:R-:W-:Y:S01]  /*2a40*/  FMUL.FTZ R162, R223, UR4 ;  /* 0x00000004dfa27c20 */ /* 0x000fe20008410000 */
[----:B------:R-:W-:Y:S02]  /*2a50*/  HADD2.F32 R62, -RZ, R47.H1_H1 ;  /* 0x3000002fff3e7230 */ /* 0x000fe40000004100 */
[----:B------:R-:W-:Y:S01]  /*2a60*/  FADD.FTZ R189, R189, -R186 ;  /* 0x800000babdbd7221 */ /* 0x000fe20000010000 */
[----:B------:R-:W-:Y:S02]  /*2a70*/  HADD2.F32 R56, -RZ, R49.H0_H0 ;  /* 0x20000031ff387230 */ /* 0x000fe40000004100 */
[----:B------:R-:W-:Y:S01]  /*2a80*/  FADD.FTZ R83, R83, -R60 ;  /* 0x8000003c53537221 */ /* 0x000fe20000010000 */
[C---:B------:R-:W-:Y:S01]  /*2a90*/  FFMA.FTZ R193, R156.reuse, R193, R58 ;  /* 0x000000c19cc17223 */ /* 0x040fe2000001003a */
[----:B------:R-:W-:Y:S01]  /*2aa0*/  FMUL.FTZ R57, R57, R72 ;  /* 0x0000004839397220 */ /* 0x000fe20000410000 */
[----:B------:R-:W-:Y:S01]  /*2ab0*/  FFMA.FTZ R67, R156, R79, R67 ;  /* 0x0000004f9c437223 */ /* 0x000fe20000010043 */
[----:B------:R-:W-:Y:S01]  /*2ac0*/  FSEL R162, R162, RZ, P4 ;  /* 0x000000ffa2a27208 */ /* 0x000fe20002000000 */
[----:B------:R-:W-:-:S02]  /*2ad0*/  HADD2.F32 R60, -RZ, R47.H0_H0 ;  /* 0x2000002fff3c7230 */ /* 0x000fc40000004100 */
[C---:B------:R-:W-:Y:S01]  /*2ae0*/  FFMA.FTZ R189, R156.reuse, R189, R62 ;  /* 0x000000bd9cbd7223 */ /* 0x040fe2000001003e */
[----:B------:R-:W-:Y:S02]  /*2af0*/  HADD2.F32 R58, -RZ, R50.H0_H0 ;  /* 0x20000032ff3a7230 */ /* 0x000fe40000004100 */
[----:B------:R-:W-:Y:S01]  /*2b00*/  FMUL.FTZ R57, R57, UR4 ;  /* 0x0000000439397c20 */ /* 0x000fe20008410000 */
[----:B------:R-:W-:Y:S01]  /*2b10*/  FFMA.FTZ R83, R156, R83, R56 ;  /* 0x000000539c537223 */ /* 0x000fe20000010038 */
[-C--:B------:R-:W-:Y:S01]  /*2b20*/  FMUL.FTZ R193, R193, R72.reuse ;  /* 0x00000048c1c17220 */ /* 0x080fe20000410000 */
[----:B------:R-:W-:Y:S01]  /*2b30*/  LOP3.LUT P4, RZ, R66, 0xff000000, RZ, 0xc0, !PT ;  /* 0xff00000042ff7812 */ /* 0x000fe2000788c0ff */
[----:B------:R-:W-:Y:S01]  /*2b40*/  FADD.FTZ R191, R188, -R191 ;  /* 0x800000bfbcbf7221 */ /* 0x000fe20000010000 */
[-C--:B------:R-:W-:Y:S01]  /*2b50*/  FMUL.FTZ R56, R67, R72.reuse ;  /* 0x0000004843387220 */ /* 0x080fe20000410000 */
[----:B------:R-:W-:Y:S01]  /*2b60*/  FMUL.FTZ R193, R193, UR4 ;  /* 0x00000004c1c17c20 */ /* 0x000fe20008410000 */
[-C--:B------:R-:W-:Y:S01]  /*2b70*/  FMUL.FTZ R189, R189, R72.reuse ;  /* 0x00000048bdbd7220 */ /* 0x080fe20000410000 */
[C---:B------:R-:W-:Y:S01]  /*2b80*/  FFMA.FTZ R191, R156.reuse, R191, R60 ;  /* 0x000000bf9cbf7223 */ /* 0x040fe2000001003c */
[----:B------:R-:W-:Y:S01]  /*2b90*/  FFMA.FTZ R87, R156, R87, R58 ;  /* 0x000000579c577223 */ /* 0x000fe2000001003a */
[----:B------:R-:W-:Y:S01]  /*2ba0*/  FSEL R164, R57, RZ, P4 ;  /* 0x000000ff39a47208 */ /* 0x000fe20002000000 */
[-C--:B------:R-:W-:Y:S01]  /*2bb0*/  FMUL.FTZ R83, R83, R72.reuse ;  /* 0x0000004853537220 */ /* 0x080fe20000410000 */
[----:B------:R-:W-:Y:S01]  /*2bc0*/  FMUL.FTZ R56, R56, UR4 ;  /* 0x0000000438387c20 */ /* 0x000fe20008410000 */
[C---:B------:R-:W-:Y:S01]  /*2bd0*/  LOP3.LUT P4, RZ, R64.reuse, 0xff, RZ, 0xc0, !PT ;  /* 0x000000ff40ff7812 */ /* 0x040fe2000788c0ff */
[----:B------:R-:W-:Y:S01]  /*2be0*/  FMUL.FTZ R189, R189, UR4 ;  /* 0x00000004bdbd7c20 */ /* 0x000fe20008410000 */
[-C--:B------:R-:W-:Y:S01]  /*2bf0*/  FMUL.FTZ R195, R195, R72.reuse ;  /* 0x00000048c3c37220 */ /* 0x080fe20000410000 */
[-C--:B------:R-:W-:Y:S01]  /*2c00*/  FMUL.FTZ R191, R191, R72.reuse ;  /* 0x00000048bfbf7220 */ /* 0x080fe20000410000 */
[----:B------:R-:W-:Y:S01]  /*2c10*/  FSEL R193, R193, RZ, P5 ;  /* 0x000000ffc1c17208 */ /* 0x000fe20002800000 */
[----:B------:R-:W-:Y:S01]  /*2c20*/  FMUL.FTZ R87, R87, R72 ;  /* 0x0000004857577220 */ /* 0x000fe20000410000 */
[----:B------:R-:W-:Y:S01]  /*2c30*/  FMUL.FTZ R83, R83, UR4 ;  /* 0x0000000453537c20 */ /* 0x000fe20008410000 */
[----:B------:R-:W-:Y:S01]  /*2c40*/  LOP3.LUT P5, RZ, R64, 0xff0000, RZ, 0xc0, !PT ;  /* 0x00ff000040ff7812 */ /* 0x000fe200078ac0ff */
[----:B------:R-:W-:Y:S01]  /*2c50*/  FMUL.FTZ R195, R195, UR4 ;  /* 0x00000004c3c37c20 */ /* 0x000fe20008410000 */
[----:B------:R-:W-:Y:S01]  /*2c60*/  FSEL R79, R56, RZ, P4 ;  /* 0x000000ff384f7208 */ /* 0x000fe20002000000 */
[----:B------:R-:W-:Y:S01]  /*2c70*/  FMUL.FTZ R191, R191, UR4 ;  /* 0x00000004bfbf7c20 */ /* 0x000fe20008410000 */
[----:B------:R-:W0:Y:S01]  /*2c80*/  LDC.64 R56, c[0x0][0x468] ;  /* 0x00011a00ff387b82 */ /* 0x000e220000000a00 */
[----:B------:R-:W-:Y:S01]  /*2c90*/  FSEL R166, R189, RZ, P6 ;  /* 0x000000ffbda67208 */ /* 0x000fe20003000000 */
[----:B------:R-:W-:Y:S01]  /*2ca0*/  FMUL.FTZ R87, R87, UR4 ;  /* 0x0000000457577c20 */ /* 0x000fe20008410000 */
[----:B------:R-:W-:Y:S01]  /*2cb0*/  LOP3.LUT P6, RZ, R65, 0xff, RZ, 0xc0, !PT ;  /* 0x000000ff41ff7812 */ /* 0x000fe200078cc0ff */
[----:B------:R-:W-:Y:S01]  /*2cc0*/  HADD2.F32 R58, -RZ, R48.H1_H1 ;  /* 0x30000030ff3a7230 */ /* 0x000fe20000004100 */
[----:B------:R-:W-:Y:S01]  /*2cd0*/  FSEL R83, R83, RZ, P5 ;  /* 0x000000ff53537208 */ /* 0x000fe20002800000 */
[----:B------:R-:W-:Y:S01]  /*2ce0*/  HADD2.F32 R60, -RZ, R49.H1_H1 ;  /* 0x30000031ff3c7230 */ /* 0x000fe20000004100 */
[----:B------:R-:W-:Y:S01]  /*2cf0*/  ISETP.GE.U32.AND P5, PT, R64, RZ, PT ;  /* 0x000000ff4000720c */ /* 0x000fe20003fa6070 */
[----:B------:R-:W-:Y:S01]  /*2d00*/  HADD2.F32 R62, -RZ, R50.H1_H1 ;  /* 0x30000032ff3e7230 */ /* 0x000fe20000004100 */
        /* <DEDUP_REMOVED lines=8> */
[----:B------:R-:W-:Y:S01]  /*2d90*/  LOP3.LUT P3, RZ, R64, 0xff000000, RZ, 0xc0, !PT ;  /* 0xff00000040ff7812 */ /* 0x000fe2000786c0ff */
[--C-:B------:R-:W-:Y:S01]  /*2da0*/  HADD2.F32 R64, -RZ, R51.reuse.H0_H0 ;  /* 0x20000033ff407230 */ /* 0x100fe20000004100 */
[C---:B------:R-:W-:Y:S01]  /*2db0*/  LOP3.LUT P4, RZ, R65.reuse, 0xff00, RZ, 0xc0, !PT ;  /* 0x0000ff0041ff7812 */ /* 0x040fe2000788c0ff */
[----:B------:R-:W-:Y:S01]  /*2dc0*/  FADD.FTZ R73, R208, -R73 ;  /* 0x80000049d0497221 */ /* 0x000fe20000010000 */
[C---:B------:R-:W-:Y:S01]  /*2dd0*/  LOP3.LUT P6, RZ, R65.reuse, 0xff0000, RZ, 0xc0, !PT ;  /* 0x00ff000041ff7812 */ /* 0x040fe200078cc0ff */
[----:B------:R-:W-:Y:S01]  /*2de0*/  FFMA.FTZ R59, R156, R59, R58 ;  /* 0x0000003b9c3b7223 */ /* 0x000fe2000001003a */
[----:B------:R-:W-:Y:S01]  /*2df0*/  ISETP.GE.U32.AND.EX P5, PT, R65, 0x1000000, PT, P5 ;  /* 0x010000004100780c */ /* 0x000fe20003fa6150 */
[----:B------:R-:W-:-:S02]  /*2e00*/  HADD2.F32 R65, -RZ, R51.H1_H1 ;  /* 0x30000033ff417230 */ /* 0x000fc40000004100 */
[C---:B------:R-:W-:Y:S01]  /*2e10*/  FFMA.FTZ R63, R156.reuse, R63, R60 ;  /* 0x0000003f9c3f7223 */ /* 0x040fe2000001003c */
[C---:B------:R-:W-:Y:S01]  /*2e20*/  FFMA.FTZ R75, R156.reuse, R75, R62 ;  /* 0x0000004b9c4b7223 */ /* 0x040fe2000001003e */
[C---:B------:R-:W-:Y:S01]  /*2e30*/  FFMA.FTZ R207, R156.reuse, R207, R64 ;  /* 0x000000cf9ccf7223 */ /* 0x040fe20000010040 */
[-C--:B------:R-:W-:Y:S01]  /*2e40*/  FMUL.FTZ R76, R59, R72.reuse ;  /* 0x000000483b4c7220 */ /* 0x080fe20000410000 */
[----:B------:R-:W-:Y:S01]  /*2e50*/  FFMA.FTZ R65, R156, R73, R65 ;  /* 0x000000499c417223 */ /* 0x000fe20000010041 */
        /* <DEDUP_REMOVED lines=9> */
[----:B0-----:R-:W-:Y:S01]  /*2ef0*/  IMAD.WIDE.U32 R72, R157, 0x10, R56 ;  /* 0x000000109d487825 */ /* 0x001fe200078e0038 */
[----:B------:R-:W-:-:S02]  /*2f00*/  F2FP.F16.F32.PACK_AB R62, R69, R0 ;  /* 0x00000000453e723e */ /* 0x000fc400000000ff */
[----:B------:R-:W-:Y:S01]  /*2f10*/  F2FP.F16.F32.PACK_AB R60, R68, R85 ;  /* 0x00000055443c723e */ /* 0x000fe200000000ff */
[--C-:B------:R-:W-:Y:S01]  /*2f20*/  IMAD.WIDE.U32 R74, R155, 0x10, R56.reuse ;  /* 0x000000109b4a7825 */ /* 0x100fe200078e0038 */
[----:B------:R-:W-:Y:S02]  /*2f30*/  FSEL R0, R167, RZ, P5 ;  /* 0x000000ffa7007208 */ /* 0x000fe40002800000 */
[----:B------:R-:W-:Y:S01]  /*2f40*/  FSEL R80, R80, RZ, P3 ;  /* 0x000000ff50507208 */ /* 0x000fe20001800000 */
[--C-:B------:R-:W-:Y:S01]  /*2f50*/  IMAD.WIDE.U32 R154, R154, 0x10, R56.reuse ;  /* 0x000000109a9a7825 */ /* 0x100fe200078e0038 */
[----:B------:R-:W-:Y:S02]  /*2f60*/  FSEL R68, R76, RZ, P0 ;  /* 0x000000ff4c447208 */ /* 0x000fe40000000000 */
[----:B------:R-:W-:Y:S01]  /*2f70*/  F2FP.F16.F32.PACK_AB R59, R159, R86 ;  /* 0x000000569f3b723e */ /* 0x000fe200000000ff */
[----:B------:R-:W-:Y:S01]  /*2f80*/  IMAD.WIDE.U32 R156, R153, 0x10, R56 ;  /* 0x00000010999c7825 */ /* 0x000fe200078e0038 */
[----:B------:R-:W-:-:S02]  /*2f90*/  F2FP.F16.F32.PACK_AB R57, R71, R78 ;  /* 0x0000004e4739723e */ /* 0x000fc400000000ff */
[----:B------:R-:W-:Y:S02]  /*2fa0*/  F2FP.F16.F32.PACK_AB R56, R70, R77 ;  /* 0x0000004d4638723e */ /* 0x000fe400000000ff */
[----:B------:R-:W-:Y:S02]  /*2fb0*/  FSEL R71, R207, RZ, P6 ;  /* 0x000000ffcf477208 */ /* 0x000fe40003000000 */
[----:B------:R-:W-:Y:S02]  /*2fc0*/  FSEL R70, R84, RZ, P4 ;  /* 0x000000ff54467208 */ /* 0x000fe40002000000 */
[----:B------:R-:W-:Y:S02]  /*2fd0*/  F2FP.F16.F32.PACK_AB R58, R82, R81 ;  /* 0x00000051523a723e */ /* 0x000fe400000000ff */
[----:B------:R-:W-:Y:S02]  /*2fe0*/  F2FP.F16.F32.PACK_AB R63, R165, R162 ;  /* 0x000000a2a53f723e */ /* 0x000fe400000000ff */
[----:B------:R-:W-:Y:S01]  /*2ff0*/  F2FP.F16.F32.PACK_AB R61, R61, R158 ;  /* 0x0000009e3d3d723e */ /* 0x000fe200000000ff */
[----:B------:R0:W-:Y:S01]  /*3000*/  STG.E.128 desc[UR6][R72.64], R56 ;  /* 0x0000003848007986 */ /* 0x0001e2000c101d06 */
[----:B------:R-:W-:-:S02]  /*3010*/  F2FP.F16.F32.PACK_AB R67, R166, R67 ;  /* 0x00000043a643723e */ /* 0x000fc400000000ff */
        /* <DEDUP_REMOVED lines=11> */
.L_x_8501:
[-CC-:B------:R-:W-:Y:S01]  /*30d0*/  FFMA.FTZ R232, R232, R74.reuse, R73.reuse ;  /* 0x0000004ae8e87223 */ /* 0x180fe20000010049 */
[-CC-:B------:R-:W-:Y:S01]  /*30e0*/  FFMA.FTZ R227, R227, R74.reuse, R73.reuse ;  /* 0x0000004ae3e37223 */ /* 0x180fe20000010049 */
[----:B------:R-:W-:Y:S01]  /*30f0*/  FFMA.FTZ R236, R236, R74, R73 ;  /* 0x0000004aecec7223 */ /* 0x000fe20000010049 */
[--C-:B-----5:R-:W-:Y:S02]  /*3100*/  HADD2.F32 R57, -RZ, R39.reuse.H0_H0 ;  /* 0x20000027ff397230 */ /* 0x120fe40000004100 */
[----:B------:R-:W-:Y:S01]  /*3110*/  FADD.FTZ R55, R229, -R232 ;  /* 0x800000e8e5377221 */ /* 0x000fe20000010000 */
[----:B------:R-:W-:Y:S02]  /*3120*/  HADD2.F32 R52, -RZ, R39.H1_H1 ;  /* 0x30000027ff347230 */ /* 0x000fe40000004100 */
[----:B------:R-:W-:Y:S01]  /*3130*/  FADD.FTZ R227, R230, -R227 ;  /* 0x800000e3e6e37221 */ /* 0x000fe20000010000 */
[----:B------:R-:W-:Y:S02]  /*3140*/  HADD2.F32 R54, -RZ, R38.H0_H0 ;  /* 0x20000026ff367230 */ /* 0x000fe40000004100 */
        /* <DEDUP_REMOVED lines=8> */
[----:B------:R-:W-:Y:S01]  /*31d0*/  FMUL.FTZ R54, R53, R72 ;  /* 0x0000004835367220 */ /* 0x000fe20000410000 */
[----:B------:R-:W-:Y:S01]  /*31e0*/  FMUL.FTZ R56, R56, UR4 ;  /* 0x0000000438387c20 */ /* 0x000fe20008410000 */
[----:B------:R-:W-:Y:S01]  /*31f0*/  FMUL.FTZ R57, R57, UR4 ;  /* 0x0000000439397c20 */ /* 0x000fe20008410000 */
[C---:B------:R-:W-:Y:S01]  /*3200*/  ISETP.GE.U32.AND.EX P6, PT, R71.reuse, 0x1000000, PT, P6 ;  /* 0x010000004700780c */ /* 0x040fe20003fc6160 */
[-CC-:B------:R-:W-:Y:S01]  /*3210*/  FFMA.FTZ R0, R0, R74.reuse, R73.reuse ;  /* 0x0000004a00007223 */ /* 0x180fe20000010049 */
[----:B------:R-:W-:Y:S01]  /*3220*/  FMUL.FTZ R54, R54, UR4 ;  /* 0x0000000436367c20 */ /* 0x000fe20008410000 */
[----:B------:R-:W-:Y:S01]  /*3230*/  LOP3.LUT P3, RZ, R71, 0xff, RZ, 0xc0, !PT ;  /* 0x000000ff47ff7812 */ /* 0x000fe2000786c0ff */
[-CC-:B------:R-:W-:Y:S01]  /*3240*/  FFMA.FTZ R231, R231, R74.reuse, R73.reuse ;  /* 0x0000004ae7e77223 */ /* 0x180fe20000010049 */
[----:B------:R-:W-:Y:S01]  /*3250*/  FSEL R76, R56, RZ, P4 ;  /* 0x000000ff384c7208 */ /* 0x000fe20002000000 */
[----:B------:R-:W-:Y:S01]  /*3260*/  FADD.FTZ R163, R241, -R0 ;  /* 0x80000000f1a37221 */ /* 0x000fe20000010000 */
[----:B------:R-:W-:Y:S01]  /*3270*/  FSEL R75, R57, RZ, P6 ;  /* 0x000000ff394b7208 */ /* 0x000fe20003000000 */
[-C--:B------:R-:W-:Y:S01]  /*3280*/  FFMA.FTZ R237, R237, R74.reuse, R73 ;  /* 0x0000004aeded7223 */ /* 0x080fe20000010049 */
[C---:B------:R-:W-:Y:S01]  /*3290*/  LOP3.LUT P0, RZ, R70.reuse, 0xff, RZ, 0xc0, !PT ;  /* 0x000000ff46ff7812 */ /* 0x040fe2000780c0ff */
[----:B------:R-:W-:Y:S01]  /*32a0*/  HADD2.F32 R0, -RZ, R36.H0_H0 ;  /* 0x20000024ff007230 */ /* 0x000fe20000004100 */
[C---:B------:R-:W-:Y:S01]  /*32b0*/  LOP3.LUT P5, RZ, R70.reuse, 0xff00, RZ, 0xc0, !PT ;  /* 0x0000ff0046ff7812 */ /* 0x040fe200078ac0ff */
[----:B------:R-:W-:Y:S01]  /*32c0*/  HADD2.F32 R57, -RZ, R38.H1_H1 ;  /* 0x30000026ff397230 */ /* 0x000fe20000004100 */
[----:B------:R-:W-:Y:S01]  /*32d0*/  LOP3.LUT P4, RZ, R70, 0xff0000, RZ, 0xc0, !PT ;  /* 0x00ff000046ff7812 */ /* 0x000fe2000788c0ff */
[----:B------:R-:W-:Y:S01]  /*32e0*/  FADD.FTZ R231, R234, -R231 ;  /* 0x800000e7eae77221 */ /* 0x000fe20000010000 */
[----:B------:R-:W-:Y:S01]  /*32f0*/  LOP3.LUT P6, RZ, R70, 0xff000000, RZ, 0xc0, !PT ;  /* 0xff00000046ff7812 */ /* 0x000fe200078cc0ff */
[----:B------:R-:W-:Y:S01]  /*3300*/  HADD2.F32 R56, -RZ, R37.H0_H0 ;  /* 0x20000025ff387230 */ /* 0x000fe20000004100 */
[----:B------:R-:W-:Y:S01]  /*3310*/  FSEL R70, R54, RZ, P3 ;  /* 0x000000ff36467208 */ /* 0x000fe20001800000 */
[-CC-:B------:R-:W-:Y:S01]  /*3320*/  FFMA.FTZ R54, R225, R74.reuse, R73.reuse ;  /* 0x0000004ae1367223 */ /* 0x180fe20000010049 */
[----:B------:R-:W-:Y:S01]  /*3330*/  FFMA.FTZ R235, R235, R74, R73 ;  /* 0x0000004aebeb7223 */ /* 0x000fe20000010049 */
[----:B------:R-:W-:Y:S01]  /*3340*/  FADD.FTZ R61, R240, -R237 ;  /* 0x800000edf03d7221 */ /* 0x000fe20000010000 */
[----:B------:R-:W-:Y:S01]  /*3350*/  FFMA.FTZ R163, R156, R163, R0 ;  /* 0x000000a39ca37223 */ /* 0x000fe20000010000 */
[----:B------:R-:W-:Y:S01]  /*3360*/  FADD.FTZ R63, R223, -R54 ;  /* 0x80000036df3f7221 */ /* 0x000fe20000010000 */
[----:B------:R-:W-:-:S02]  /*3370*/  HADD2.F32 R0, -RZ, R43.H0_H0 ;  /* 0x2000002bff007230 */ /* 0x000fc40000004100 */
[----:B------:R-:W-:Y:S01]  /*3380*/  FFMA.FTZ R54, R156, R231, R57 ;  /* 0x000000e79c367223 */ /* 0x000fe20000010039 */
[----:B------:R-:W-:Y:S02]  /*3390*/  HADD2.F32 R62, -RZ, R37.H1_H1 ;  /* 0x30000025ff3e7230 */ /* 0x000fe40000004100 */
[----:B------:R-:W-:Y:S01]  /*33a0*/  FADD.FTZ R235, R238, -R235 ;  /* 0x800000ebeeeb7221 */ /* 0x000fe20000010000 */
[----:B------:R-:W-:Y:S01]  /*33b0*/  FFMA.FTZ R61, R156, R61, R56 ;  /* 0x0000003d9c3d7223 */ /* 0x000fe20000010038 */
[--C-:B------:R-:W-:Y:S01]  /*33c0*/  FFMA.FTZ R242, R242, R74, R73.reuse ;  /* 0x0000004af2f27223 */ /* 0x100fe20000010049 */
[-C--:B------:R-:W-:Y:S01]  /*33d0*/  FMUL.FTZ R56, R54, R72.reuse ;  /* 0x0000004836387220 */ /* 0x080fe20000410000 */
[C---:B------:R-:W-:Y:S01]  /*33e0*/  FFMA.FTZ R63, R156.reuse, R63, R0 ;  /* 0x0000003f9c3f7223 */ /* 0x040fe20000010000 */
[----:B------:R-:W-:Y:S02]  /*33f0*/  HADD2.F32 R164, -RZ, R36.H1_H1 ;  /* 0x30000024ffa47230 */ /* 0x000fe40000004100 */
[----:B------:R-:W-:Y:S01]  /*3400*/  FFMA.FTZ R62, R156, R235, R62 ;  /* 0x000000eb9c3e7223 */ /* 0x000fe2000001003e */
[----:B------:R-:W-:Y:S01]  /*3410*/  FMUL.FTZ R0, R61, R72 ;  /* 0x000000483d007220 */ /* 0x000fe20000410000 */
[----:B------:R-:W-:Y:S01]  /*3420*/  FADD.FTZ R239, R239, -R242 ;  /* 0x800000f2efef7221 */ /* 0x000fe20000010000 */
[----:B------:R-:W-:Y:S01]  /*3430*/  LOP3.LUT P3, RZ, R71, 0xff00, RZ, 0xc0, !PT ;  /* 0x0000ff0047ff7812 */ /* 0x000fe2000786c0ff */
[-CC-:B------:R-:W-:Y:S01]  /*3440*/  FFMA.FTZ R221, R221, R74.reuse, R73.reuse ;  /* 0x0000004adddd7223 */ /* 0x180fe20000010049 */
[----:B------:R-:W-:Y:S01]  /*3450*/  FMUL.FTZ R71, R56, UR4 ;  /* 0x0000000438477c20 */ /* 0x000fe20008410000 */
[----:B------:R-:W-:Y:S01]  /*3460*/  FFMA.FTZ R59, R228, R74, R73 ;  /* 0x0000004ae43b7223 */ /* 0x000fe20000010049 */
[-C--:B------:R-:W-:Y:S01]  /*3470*/  FMUL.FTZ R56, R62, R72.reuse ;  /* 0x000000483e387220 */ /* 0x080fe20000410000 */
        /* <DEDUP_REMOVED lines=8> */
[-C--:B------:R-:W-:Y:S01]  /*3500*/  FMUL.FTZ R56, R164, R72.reuse ;  /* 0x00000048a4387220 */ /* 0x080fe20000410000 */
[----:B------:R-:W-:Y:S01]  /*3510*/  FMUL.FTZ R0, R0, UR4 ;  /* 0x0000000400007c20 */ /* 0x000fe20008410000 */
[C---:B------:R-:W-:Y:S01]  /*3520*/  FFMA.FTZ R161, R156.reuse, R161, R58 ;  /* 0x000000a19ca17223 */ /* 0x040fe2000001003a */
[----:B------:R-:W-:Y:S01]  /*3530*/  FFMA.FTZ R60, R156, R59, R60 ;  /* 0x0000003b9c3c7223 */ /* 0x000fe2000001003c */
[----:B------:R-:W-:Y:S01]  /*3540*/  FMUL.FTZ R56, R56, UR4 ;  /* 0x0000000438387c20 */ /* 0x000fe20008410000 */
[-C--:B------:R-:W-:Y:S01]  /*3550*/  FMUL.FTZ R58, R63, R72.reuse ;  /* 0x000000483f3a7220 */ /* 0x080fe20000410000 */
[----:B------:R-:W-:Y:S01]  /*3560*/  FSEL R162, R0, RZ, P0 ;  /* 0x000000ff00a27208 */ /* 0x000fe20000000000 */
[-C--:B------:R-:W-:Y:S01]  /*3570*/  FMUL.FTZ R0, R161, R72.reuse ;  /* 0x00000048a1007220 */ /* 0x080fe20000410000 */
[----:B------:R-:W-:Y:S01]  /*3580*/  FMUL.FTZ R59, R60, R72 ;  /* 0x000000483c3b7220 */ /* 0x000fe20000410000 */
[----:B------:R-:W-:Y:S01]  /*3590*/  ISETP.GE.U32.AND P0, PT, R68, RZ, PT ;  /* 0x000000ff4400720c */ /* 0x000fe20003f06070 */
[----:B------:R-:W-:Y:S01]  /*35a0*/  FMUL.FTZ R58, R58, UR4 ;  /* 0x000000043a3a7c20 */ /* 0x000fe20008410000 */
[----:B------:R-:W-:Y:S01]  /*35b0*/  FSEL R165, R56, RZ, P5 ;  /* 0x000000ff38a57208 */ /* 0x000fe20002800000 */
[----:B------:R-:W-:Y:S01]  /*35c0*/  FMUL.FTZ R0, R0, UR4 ;  /* 0x0000000400007c20 */ /* 0x000fe20008410000 */
[----:B------:R-:W-:Y:S01]  /*35d0*/  FSEL R78, R78, RZ, P6 ;  /* 0x000000ff4e4e7208 */ /* 0x000fe20003000000 */
[----:B------:R-:W-:Y:S01]  /*35e0*/  FMUL.FTZ R59, R59, UR4 ;  /* 0x000000043b3b7c20 */ /* 0x000fe20008410000 */
[----:B------:R-:W-:Y:S01]  /*35f0*/  LOP3.LUT P5, RZ, R69, 0xff0000, RZ, 0xc0, !PT ;  /* 0x00ff000045ff7812 */ /* 0x000fe200078ac0ff */
[-CC-:B------:R-:W-:Y:S01]  /*3600*/  FFMA.FTZ R56, R215, R74.reuse, R73.reuse ;  /* 0x0000004ad7387223 */ /* 0x180fe20000010049 */
[C---:B------:R-:W-:Y:S01]  /*3610*/  LOP3.LUT P6, RZ, R69.reuse, 0xff, RZ, 0xc0, !PT ;  /* 0x000000ff45ff7812 */ /* 0x040fe200078cc0ff */
[-CC-:B------:R-:W-:Y:S01]  /*3620*/  FFMA.FTZ R57, R214, R74.reuse, R73.reuse ;  /* 0x0000004ad6397223 */ /* 0x180fe20000010049 */
[----:B------:R-:W-:Y:S01]  /*3630*/  ISETP.GE.U32.AND.EX P0, PT, R69, 0x1000000, PT, P0 ;  /* 0x010000004500780c */ /* 0x000fe20003f06100 */
[----:B------:R-:W-:Y:S01]  /*3640*/  HADD2.F32 R167, -RZ, R42.H1_H1 ;  /* 0x3000002affa77230 */ /* 0x000fe20000004100 */
[----:B------:R-:W-:Y:S01]  /*3650*/  FSEL R159, R58, RZ, P5 ;  /* 0x000000ff3a9f7208 */ /* 0x000fe20002800000 */
[-CC-:B------:R-:W-:Y:S01]  /*3660*/  FFMA.FTZ R58, R219, R74.reuse, R73.reuse ;  /* 0x0000004adb3a7223 */ /* 0x180fe20000010049 */
[----:B------:R-:W-:Y:S01]  /*3670*/  FSEL R0, R0, RZ, P6 ;  /* 0x000000ff00007208 */ /* 0x000fe20003000000 */
[----:B------:R-:W-:Y:S01]  /*3680*/  FADD.FTZ R213, R213, -R56 ;  /* 0x80000038d5d57221 */ /* 0x000fe20000010000 */
[----:B------:R-:W-:Y:S01]  /*3690*/  FSEL R158, R59, RZ, P0 ;  /* 0x000000ff3b9e7208 */ /* 0x000fe20000000000 */
[-CC-:B------:R-:W-:Y:S01]  /*36a0*/  FFMA.FTZ R59, R218, R74.reuse, R73.reuse ;  /* 0x0000004ada3b7223 */ /* 0x180fe20000010049 */
[----:B------:R-:W-:Y:S01]  /*36b0*/  LOP3.LUT P6, RZ, R69, 0xff00, RZ, 0xc0, !PT ;  /* 0x0000ff0045ff7812 */ /* 0x000fe200078cc0ff */
[----:B------:R-:W-:Y:S01]  /*36c0*/  FFMA.FTZ R69, R224, R74, R73 ;  /* 0x0000004ae0457223 */ /* 0x000fe20000010049 */
[----:B------:R-:W-:Y:S01]  /*36d0*/  FADD.FTZ R217, R217, -R58 ;  /* 0x8000003ad9d97221 */ /* 0x000fe20000010000 */
[----:B------:R-:W-:-:S02]  /*36e0*/  HADD2.F32 R58, -RZ, R41.H0_H0 ;  /* 0x20000029ff3a7230 */ /* 0x000fc40000004100 */
[----:B------:R-:W-:Y:S01]  /*36f0*/  FADD.FTZ R59, R216, -R59 ;  /* 0x8000003bd83b7221 */ /* 0x000fe20000010000 */
[----:B------:R-:W-:Y:S01]  /*3700*/  FADD.FTZ R69, R222, -R69 ;  /* 0x80000045de457221 */ /* 0x000fe20000010000 */
[--C-:B------:R-:W-:Y:S02]  /*3710*/  HADD2.F32 R56, -RZ, R40.reuse.H0_H0 ;  /* 0x20000028ff387230 */ /* 0x100fe40000004100 */
[----:B------:R-:W-:Y:S01]  /*3720*/  FADD.FTZ R57, R212, -R57 ;  /* 0x80000039d4397221 */ /* 0x000fe20000010000 */
[----:B------:R-:W-:Y:S02]  /*3730*/  HADD2.F32 R176, -RZ, R41.H1_H1 ;  /* 0x30000029ffb07230 */ /* 0x000fe40000004100 */
[C---:B------:R-:W-:Y:S01]  /*3740*/  FFMA.FTZ R174, R156.reuse, R69, R167 ;  /* 0x000000459cae7223 */ /* 0x040fe200000100a7 */
[C---:B------:R-:W-:Y:S01]  /*3750*/  FFMA.FTZ R179, R156.reuse, R59, R58 ;  /* 0x0000003b9cb37223 */ /* 0x040fe2000001003a */
[----:B------:R-:W-:Y:S01]  /*3760*/  FFMA.FTZ R181, R156, R57, R56 ;  /* 0x000000399cb57223 */ /* 0x000fe20000010038 */
[----:B------:R-:W-:-:S02]  /*3770*/  HADD2.F32 R178, -RZ, R40.H1_H1 ;  /* 0x30000028ffb27230 */ /* 0x000fc40000004100 */
[-C--:B------:R-:W-:Y:S01]  /*3780*/  FMUL.FTZ R57, R174, R72.reuse ;  /* 0x00000048ae397220 */ /* 0x080fe20000410000 */
[----:B------:R-:W-:Y:S01]  /*3790*/  FMUL.FTZ R56, R179, R72 ;  /* 0x00000048b3387220 */ /* 0x000fe20000410000 */
[----:B------:R-:W-:Y:S01]  /*37a0*/  FFMA.FTZ R176, R156, R217, R176 ;  /* 0x000000d99cb07223 */ /* 0x000fe200000100b0 */
[-CC-:B------:R-:W-:Y:S01]  /*37b0*/  FFMA.FTZ R195, R195, R74.reuse, R73.reuse ;  /* 0x0000004ac3c37223 */ /* 0x180fe20000010049 */
[-CC-:B------:R-:W-:Y:S01]  /*37c0*/  FFMA.FTZ R191, R191, R74.reuse, R73.reuse ;  /* 0x0000004abfbf7223 */ /* 0x180fe20000010049 */
[----:B------:R-:W-:Y:S01]  /*37d0*/  FFMA.FTZ R186, R186, R74, R73 ;  /* 0x0000004ababa7223 */ /* 0x000fe20000010049 */
[----:B------:R-:W-:Y:S01]  /*37e0*/  FMUL.FTZ R167, R57, UR4 ;  /* 0x0000000439a77c20 */ /* 0x000fe20008410000 */
[----:B------:R-:W-:Y:S01]  /*37f0*/  FMUL.FTZ R160, R56, UR4 ;  /* 0x0000000438a07c20 */ /* 0x000fe20008410000 */
[-C--:B------:R-:W-:Y:S01]  /*3800*/  FMUL.FTZ R57, R176, R72.reuse ;  /* 0x00000048b0397220 */ /* 0x080fe20000410000 */
[----:B------:R-:W-:Y:S01]  /*3810*/  FMUL.FTZ R56, R181, R72 ;  /* 0x00000048b5387220 */ /* 0x000fe20000410000 */
[----:B------:R-:W-:-:S02]  /*3820*/  HADD2.F32 R59, -RZ, R47.H0_H0 ;  /* 0x2000002fff3b7230 */ /* 0x000fc40000004100 */
[----:B------:R-:W-:Y:S01]  /*3830*/  FFMA.FTZ R178, R156, R213, R178 ;  /* 0x000000d59cb27223 */ /* 0x000fe200000100b2 */
[----:B------:R-:W-:Y:S02]  /*3840*/  HADD2.F32 R172, -RZ, R47.H1_H1 ;  /* 0x3000002fffac7230 */ /* 0x000fe40000004100 */
[----:B------:R-:W-:Y:S01]  /*3850*/  FADD.FTZ R175, R192, -R195 ;  /* 0x800000c3c0af7221 */ /* 0x000fe20000010000 */
[--C-:B------:R-:W-:Y:S02]  /*3860*/  HADD2.F32 R58, -RZ, R46.reuse.H0_H0 ;  /* 0x2000002eff3a7230 */ /* 0x100fe40000004100 */
[----:B------:R-:W-:Y:S01]  /*3870*/  FADD.FTZ R177, R188, -R191 ;  /* 0x800000bfbcb17221 */ /* 0x000fe20000010000 */
[----:B------:R-:W-:Y:S01]  /*3880*/  FADD.FTZ R189, R189, -R186 ;  /* 0x800000babdbd7221 */ /* 0x000fe20000010000 */
[----:B------:R-:W-:Y:S01]  /*3890*/  FSEL R71, R71, RZ, P3 ;  /* 0x000000ff47477208 */ /* 0x000fe20001800000 */
[----:B------:R-:W-:Y:S01]  /*38a0*/  FMUL.FTZ R169, R57, UR4 ;  /* 0x0000000439a97c20 */ /* 0x000fe20008410000 */
[----:B------:R-:W-:Y:S01]  /*38b0*/  FMUL.FTZ R56, R56, UR4 ;  /* 0x0000000438387c20 */ /* 0x000fe20008410000 */
[----:B------:R-:W-:Y:S01]  /*38c0*/  LOP3.LUT P3, RZ, R68, 0xff, RZ, 0xc0, !PT ;  /* 0x000000ff44ff7812 */ /* 0x000fe2000786c0ff */
[-C--:B------:R-:W-:Y:S01]  /*38d0*/  FMUL.FTZ R57, R178, R72.reuse ;  /* 0x00000048b2397220 */ /* 0x080fe20000410000 */
[C---:B------:R-:W-:Y:S01]  /*38e0*/  FFMA.FTZ R177, R156.reuse, R177, R59 ;  /* 0x000000b19cb17223 */ /* 0x040fe2000001003b */
[C---:B------:R-:W-:Y:S01]  /*38f0*/  FFMA.FTZ R172, R156.reuse, R189, R172 ;  /* 0x000000bd9cac7223 */ /* 0x040fe200000100ac */
[----:B------:R-:W-:Y:S01]  /*3900*/  FFMA.FTZ R175, R156, R175, R58 ;  /* 0x000000af9caf7223 */ /* 0x000fe2000001003a */
[----:B------:R-:W-:Y:S01]  /*3910*/  FSEL R77, R77, RZ, P4 ;  /* 0x000000ff4d4d7208 */ /* 0x000fe20002000000 */
[----:B------:R-:W-:Y:S01]  /*3920*/  FMUL.FTZ R57, R57, UR4 ;  /* 0x0000000439397c20 */ /* 0x000fe20008410000 */
[----:B------:R-:W-:Y:S01]  /*3930*/  FSEL R170, R56, RZ, P3 ;  /* 0x000000ff38aa7208 */ /* 0x000fe20001800000 */
[-C--:B------:R-:W-:Y:S01]  /*3940*/  FMUL.FTZ R58, R177, R72.reuse ;  /* 0x00000048b13a7220 */ /* 0x080fe20000410000 */
[----:B------:R-:W-:Y:S01]  /*3950*/  LOP3.LUT P4, RZ, R68, 0xff00, RZ, 0xc0, !PT ;  /* 0x0000ff0044ff7812 */ /* 0x000fe2000788c0ff */
[-C--:B------:R-:W-:Y:S01]  /*3960*/  FMUL.FTZ R59, R172, R72.reuse ;  /* 0x00000048ac3b7220 */ /* 0x080fe20000410000 */
[----:B------:R-:W-:Y:S01]  /*3970*/  LOP3.LUT P0, RZ, R68, 0xff000000, RZ, 0xc0, !PT ;  /* 0xff00000044ff7812 */ /* 0x000fe2000780c0ff */
        /* <DEDUP_REMOVED lines=9> */
[----:B------:R-:W-:Y:S01]  /*3a10*/  LOP3.LUT P0, RZ, R67, 0xff, RZ, 0xc0, !PT ;  /* 0x000000ff43ff7812 */ /* 0x000fe2000780c0ff */
[-CC-:B------:R-:W-:Y:S01]  /*3a20*/  FFMA.FTZ R203, R203, R74.reuse, R73.reuse ;  /* 0x0000004acbcb7223 */ /* 0x180fe20000010049 */
[C---:B------:R-:W-:Y:S01]  /*3a30*/  LOP3.LUT P4, RZ, R67.reuse, 0xff0000, RZ, 0xc0, !PT ;  /* 0x00ff000043ff7812 */ /* 0x040fe2000788c0ff */
[-CC-:B------:R-:W-:Y:S01]  /*3a40*/  FFMA.FTZ R198, R198, R74.reuse, R73.reuse ;  /* 0x0000004ac6c67223 */ /* 0x180fe20000010049 */
[----:B------:R-:W-:Y:S01]  /*3a50*/  ISETP.GE.U32.AND.EX P3, PT, R67, 0x1000000, PT, P3 ;  /* 0x010000004300780c */ /* 0x000fe20003f66130 */
        /* <DEDUP_REMOVED lines=13> */
[----:B------:R-:W-:Y:S01]  /*3b30*/  LOP3.LUT P5, RZ, R66, 0xff00, RZ, 0xc0, !PT ;  /* 0x0000ff0042ff7812 */ /* 0x000fe200078ac0ff */
[-CC-:B------:R-:W-:Y:S01]  /*3b40*/  FFMA.FTZ R195, R210, R74.reuse, R73.reuse ;  /* 0x0000004ad2c37223 */ /* 0x180fe20000010049 */
[C---:B------:R-:W-:Y:S01]  /*3b50*/  LOP3.LUT P4, RZ, R66.reuse, 0xff0000, RZ, 0xc0, !PT ;  /* 0x00ff000042ff7812 */ /* 0x040fe2000788c0ff */
[----:B------:R-:W-:Y:S01]  /*3b60*/  HADD2.F32 R57, -RZ, R46.H1_H1 ;  /* 0x3000002eff397230 */ /* 0x000fe20000004100 */
[----:B------:R-:W-:Y:S01]  /*3b70*/  LOP3.LUT P3, RZ, R66, 0xff000000, RZ, 0xc0, !PT ;  /* 0xff00000042ff7812 */ /* 0x000fe2000786c0ff */
[-CC-:B------:R-:W-:Y:S01]  /*3b80*/  FFMA.FTZ R66, R183, R74.reuse, R73.reuse ;  /* 0x0000004ab7427223 */ /* 0x180fe20000010049 */
[----:B------:R-:W-:Y:S01]  /*3b90*/  LOP3.LUT P0, RZ, R67, 0xff00, RZ, 0xc0, !PT ;  /* 0x0000ff0043ff7812 */ /* 0x000fe2000780c0ff */
[----:B------:R-:W-:Y:S01]  /*3ba0*/  FFMA.FTZ R67, R82, R74, R73 ;  /* 0x0000004a52437223 */ /* 0x000fe20000010049 */
[----:B------:R-:W-:Y:S01]  /*3bb0*/  FADD.FTZ R73, R193, -R190 ;  /* 0x800000bec1497221 */ /* 0x000fe20000010000 */
[----:B------:R-:W-:Y:S01]  /*3bc0*/  FADD.FTZ R193, R83, -R58 ;  /* 0x8000003a53c17221 */ /* 0x000fe20000010000 */
[----:B------:R-:W-:-:S02]  /*3bd0*/  HADD2.F32 R58, -RZ, R45.H0_H0 ;  /* 0x2000002dff3a7230 */ /* 0x000fc40000004100 */
[----:B------:R-:W-:Y:S01]  /*3be0*/  FADD.FTZ R199, R196, -R199 ;  /* 0x800000c7c4c77221 */ /* 0x000fe20000010000 */
[----:B------:R-:W-:Y:S02]  /*3bf0*/  HADD2.F32 R82, -RZ, R45.H1_H1 ;  /* 0x3000002dff527230 */ /* 0x000fe40000004100 */
[----:B------:R-:W-:Y:S01]  /*3c00*/  FFMA.FTZ R73, R156, R73, R57 ;  /* 0x000000499c497223 */ /* 0x000fe20000010039 */
[----:B------:R-:W-:Y:S01]  /*3c10*/  FADD.FTZ R197, R197, -R194 ;  /* 0x800000c2c5c57221 */ /* 0x000fe20000010000 */
[----:B------:R-:W-:Y:S01]  /*3c20*/  FADD.FTZ R189, R79, -R56 ;  /* 0x800000384fbd7221 */ /* 0x000fe20000010000 */
[--C-:B------:R-:W-:Y:S02]  /*3c30*/  HADD2.F32 R56, -RZ, R44.reuse.H0_H0 ;  /* 0x2000002cff387230 */ /* 0x100fe40000004100 */
[----:B------:R-:W-:Y:S01]  /*3c40*/  FADD.FTZ R183, R200, -R203 ;  /* 0x800000cbc8b77221 */ /* 0x000fe20000010000 */
[----:B------:R-:W-:Y:S01]  /*3c50*/  FFMA.FTZ R83, R156, R199, R58 ;  /* 0x000000c79c537223 */ /* 0x000fe2000001003a */
[----:B------:R-:W-:Y:S01]  /*3c60*/  FMUL.FTZ R57, R73, R72 ;  /* 0x0000004849397220 */ /* 0x000fe20000410000 */
[----:B------:R-:W-:-:S02]  /*3c70*/  HADD2.F32 R186, -RZ, R44.H1_H1 ;  /* 0x3000002cffba7230 */ /* 0x000fc40000004100 */
[C---:B------:R-:W-:Y:S01]  /*3c80*/  FFMA.FTZ R82, R156.reuse, R197, R82 ;  /* 0x000000c59c527223 */ /* 0x040fe20000010052 */
[----:B------:R-:W-:Y:S01]  /*3c90*/  FADD.FTZ R201, R201, -R198 ;  /* 0x800000c6c9c97221 */ /* 0x000fe20000010000 */
[----:B------:R-:W-:Y:S01]  /*3ca0*/  FFMA.FTZ R183, R156, R183, R56 ;  /* 0x000000b79cb77223 */ /* 0x000fe20000010038 */
[-C--:B------:R-:W-:Y:S01]  /*3cb0*/  FMUL.FTZ R56, R83, R72.reuse ;  /* 0x0000004853387220 */ /* 0x080fe20000410000 */
[----:B------:R-:W-:Y:S01]  /*3cc0*/  FMUL.FTZ R85, R57, UR4 ;  /* 0x0000000439557c20 */ /* 0x000fe20008410000 */
[----:B------:R-:W-:Y:S01]  /*3cd0*/  FADD.FTZ R191, R87, -R66 ;  /* 0x8000004257bf7221 */ /* 0x000fe20000010000 */
[----:B------:R-:W-:Y:S01]  /*3ce0*/  FMUL.FTZ R57, R82, R72 ;  /* 0x0000004852397220 */ /* 0x000fe20000410000 */
[----:B------:R-:W-:Y:S01]  /*3cf0*/  FFMA.FTZ R186, R156, R201, R186 ;  /* 0x000000c99cba7223 */ /* 0x000fe200000100ba */
[----:B------:R-:W-:Y:S02]  /*3d00*/  HADD2.F32 R66, -RZ, R50.H0_H0 ;  /* 0x20000032ff427230 */ /* 0x000fe40000004100 */
[----:B------:R-:W-:Y:S01]  /*3d10*/  FMUL.FTZ R87, R56, UR4 ;  /* 0x0000000438577c20 */ /* 0x000fe20008410000 */
[----:B------:R-:W-:-:S02]  /*3d20*/  HADD2.F32 R59, -RZ, R48.H0_H0 ;  /* 0x20000030ff3b7230 */ /* 0x000fc40000004100 */
[-C--:B------:R-:W-:Y:S01]  /*3d30*/  FMUL.FTZ R56, R183, R72.reuse ;  /* 0x00000048b7387220 */ /* 0x080fe20000410000 */
[----:B------:R-:W-:Y:S01]  /*3d40*/  FMUL.FTZ R184, R57, UR4 ;  /* 0x0000000439b87c20 */ /* 0x000fe20008410000 */
[----:B------:R-:W-:Y:S02]  /*3d50*/  HADD2.F32 R58, -RZ, R49.H0_H0 ;  /* 0x20000031ff3a7230 */ /* 0x000fe40000004100 */
[-C--:B------:R-:W-:Y:S01]  /*3d60*/  FMUL.FTZ R57, R186, R72.reuse ;  /* 0x00000048ba397220 */ /* 0x080fe20000410000 */
[----:B------:R-:W-:Y:S01]  /*3d70*/  FFMA.FTZ R191, R156, R191, R66 ;  /* 0x000000bf9cbf7223 */ /* 0x000fe20000010042 */
[----:B------:R-:W-:Y:S01]  /*3d80*/  FMUL.FTZ R56, R56, UR4 ;  /* 0x0000000438387c20 */ /* 0x000fe20008410000 */
[C---:B------:R-:W-:Y:S01]  /*3d90*/  FFMA.FTZ R189, R156.reuse, R189, R59 ;  /* 0x000000bd9cbd7223 */ /* 0x040fe2000001003b */
[----:B------:R-:W-:Y:S01]  /*3da0*/  FMUL.FTZ R57, R57, UR4 ;  /* 0x0000000439397c20 */ /* 0x000fe20008410000 */
[----:B------:R-:W-:Y:S01]  /*3db0*/  FFMA.FTZ R193, R156, R193, R58 ;  /* 0x000000c19cc17223 */ /* 0x000fe2000001003a */
[-C--:B------:R-:W-:Y:S01]  /*3dc0*/  FMUL.FTZ R59, R191, R72.reuse ;  /* 0x00000048bf3b7220 */ /* 0x080fe20000410000 */
[----:B------:R-:W-:Y:S01]  /*3dd0*/  FSEL R187, R56, RZ, P6 ;  /* 0x000000ff38bb7208 */ /* 0x000fe20003000000 */
[-C--:B------:R-:W-:Y:S01]  /*3de0*/  FMUL.FTZ R58, R189, R72.reuse ;  /* 0x00000048bd3a7220 */ /* 0x080fe20000410000 */
[----:B------:R-:W-:Y:S01]  /*3df0*/  FMUL.FTZ R56, R193, R72 ;  /* 0x00000048c1387220 */ /* 0x000fe20000410000 */
[----:B------:R-:W-:Y:S01]  /*3e00*/  FSEL R188, R57, RZ, P5 ;  /* 0x000000ff39bc7208 */ /* 0x000fe20002800000 */
[----:B------:R-:W-:Y:S01]  /*3e10*/  FMUL.FTZ R59, R59, UR4 ;  /* 0x000000043b3b7c20 */ /* 0x000fe20008410000 */
[----:B------:R-:W-:Y:S01]  /*3e20*/  LOP3.LUT P5, RZ, R65, 0xff, RZ, 0xc0, !PT ;  /* 0x000000ff41ff7812 */ /* 0x000fe200078ac0ff */
[----:B------:R-:W-:Y:S01]  /*3e30*/  FMUL.FTZ R180, R56, UR4 ;  /* 0x0000000438b47c20 */ /* 0x000fe20008410000 */
[----:B------:R-:W-:Y:S01]  /*3e40*/  FSEL R85, R85, RZ, P0 ;  /* 0x000000ff55557208 */ /* 0x000fe20000000000 */
[----:B------:R-:W-:Y:S01]  /*3e50*/  FMUL.FTZ R58, R58, UR4 ;  /* 0x000000043a3a7c20 */ /* 0x000fe20008410000 */
[----:B------:R-:W-:Y:S01]  /*3e60*/  FSEL R185, R59, RZ, P5 ;  /* 0x000000ff3bb97208 */ /* 0x000fe20002800000 */
[----:B------:R-:W0:Y:S01]  /*3e70*/  LDC.64 R56, c[0x0][0x478] ;  /* 0x00011e00ff387b82 */ /* 0x000e220000000a00 */
[--C-:B------:R-:W-:Y:S01]  /*3e80*/  HADD2.F32 R59, -RZ, R51.reuse.H1_H1 ;  /* 0x30000033ff3b7230 */ /* 0x100fe20000004100 */
[----:B------:R-:W-:Y:S01]  /*3e90*/  LOP3.LUT P0, RZ, R64, 0xff, RZ, 0xc0, !PT ;  /* 0x000000ff40ff7812 */ /* 0x000fe2000780c0ff */
[----:B------:R-:W-:Y:S01]  /*3ea0*/  FADD.FTZ R195, R208, -R195 ;  /* 0x800000c3d0c37221 */ /* 0x000fe20000010000 */
[----:B------:R-:W-:Y:S01]  /*3eb0*/  FSEL R184, R184, RZ, P3 ;  /* 0x000000ffb8b87208 */ /* 0x000fe20001800000 */
[----:B------:R-:W-:Y:S01]  /*3ec0*/  FADD.FTZ R207, R207, -R68 ;  /* 0x80000044cfcf7221 */ /* 0x000fe20000010000 */
[----:B------:R-:W-:Y:S01]  /*3ed0*/  FSEL R86, R58, RZ, P0 ;  /* 0x000000ff3a567208 */ /* 0x000fe20000000000 */
[----:B------:R-:W-:Y:S01]  /*3ee0*/  FFMA.FTZ R195, R156, R195, R59 ;  /* 0x000000c39cc37223 */ /* 0x000fe2000001003b */
[C---:B------:R-:W-:Y:S01]  /*3ef0*/  LOP3.LUT P3, RZ, R64.reuse, 0xff0000, RZ, 0xc0, !PT ;  /* 0x00ff000040ff7812 */ /* 0x040fe2000786c0ff */
[----:B------:R-:W1:Y:S01]  /*3f00*/  LDC.64 R58, c[0x0][0x468] ;  /* 0x00011a00ff3a7b82 */ /* 0x000e620000000a00 */
[----:B------:R-:W-:Y:S01]  /*3f10*/  ISETP.GE.U32.AND P0, PT, R64, RZ, PT ;  /* 0x000000ff4000720c */ /* 0x000fe20003f06070 */
[----:B------:R-:W-:Y:S01]  /*3f20*/  HADD2.F32 R66, -RZ, R51.H0_H0 ;  /* 0x20000033ff427230 */ /* 0x000fe20000004100 */
[----:B------:R-:W-:Y:S01]  /*3f30*/  FSEL R180, R180, RZ, P3 ;  /* 0x000000ffb4b47208 */ /* 0x000fe20001800000 */
[----:B------:R-:W-:Y:S01]  /*3f40*/  FADD.FTZ R67, R80, -R67 ;  /* 0x8000004350437221 */ /* 0x000fe20000010000 */
[----:B------:R-:W-:Y:S01]  /*3f50*/  FSEL R87, R87, RZ, P4 ;  /* 0x000000ff57577208 */ /* 0x000fe20002000000 */
[----:B------:R-:W-:Y:S01]  /*3f60*/  FADD.FTZ R81, R182, -R81 ;  /* 0x80000051b6517221 */ /* 0x000fe20000010000 */
[C---:B------:R-:W-:Y:S01]  /*3f70*/  LOP3.LUT P3, RZ, R65.reuse, 0xff00, RZ, 0xc0, !PT ;  /* 0x0000ff0041ff7812 */ /* 0x040fe2000786c0ff */
[----:B------:R-:W-:Y:S01]  /*3f80*/  FFMA.FTZ R207, R156, R207, R66 ;  /* 0x000000cf9ccf7223 */ /* 0x000fe20000010042 */
[----:B------:R-:W-:-:S02]  /*3f90*/  LOP3.LUT P5, RZ, R65, 0xff0000, RZ, 0xc0, !PT ;  /* 0x00ff000041ff7812 */ /* 0x000fc400078ac0ff */
[----:B------:R-:W-:Y:S01]  /*3fa0*/  ISETP.GE.U32.AND.EX P0, PT, R65, 0x1000000, PT, P0 ;  /* 0x010000004100780c */ /* 0x000fe20003f06100 */
[----:B------:R-:W-:Y:S01]  /*3fb0*/  FADD.FTZ R65, R84, -R69 ;  /* 0x8000004554417221 */ /* 0x000fe20000010000 */
[----:B------:R-:W-:Y:S02]  /*3fc0*/  F2FP.F16.F32.PACK_AB R54, R54, R53 ;  /* 0x000000353636723e */ /* 0x000fe400000000ff */
[C---:B------:R-:W-:Y:S01]  /*3fd0*/  LOP3.LUT P4, RZ, R64.reuse, 0xff00, RZ, 0xc0, !PT ;  /* 0x0000ff0040ff7812 */ /* 0x040fe2000788c0ff */
[----:B0-----:R-:W-:Y:S01]  /*3fe0*/  IMAD.WIDE.U32 R68, R157, 0x10, R56 ;  /* 0x000000109d447825 */ /* 0x001fe200078e0038 */
[----:B------:R-:W-:Y:S02]  /*3ff0*/  LOP3.LUT P6, RZ, R64, 0xff000000, RZ, 0xc0, !PT ;  /* 0xff00000040ff7812 */ /* 0x000fe400078cc0ff */
[----:B------:R-:W-:Y:S01]  /*4000*/  F2FP.F16.F32.PACK_AB R55, R52, R55 ;  /* 0x000000373437723e */ /* 0x000fe200000000ff */
[----:B------:R-:W-:Y:S01]  /*4010*/  HADD2.F32 R64, -RZ, R50.H1_H1 ;  /* 0x30000032ff407230 */ /* 0x000fe20000004100 */
[----:B------:R-:W-:Y:S01]  /*4020*/  F2FP.F16.F32.PACK_AB R53, R62, R61 ;  /* 0x0000003d3e35723e */ /* 0x000fe200000000ff */
[----:B------:R-:W-:Y:S01]  /*4030*/  HADD2.F32 R61, -RZ, R48.H1_H1 ;  /* 0x30000030ff3d7230 */ /* 0x000fe20000004100 */
[----:B------:R-:W-:Y:S01]  /*4040*/  F2FP.F16.F32.PACK_AB R52, R164, R163 ;  /* 0x000000a3a434723e */ /* 0x000fe200000000ff */
[----:B------:R-:W-:-:S02]  /*4050*/  HADD2.F32 R62, -RZ, R49.H1_H1 ;  /* 0x30000031ff3e7230 */ /* 0x000fc40000004100 */
[C---:B------:R-:W-:Y:S01]  /*4060*/  FFMA.FTZ R164, R156.reuse, R81, R64 ;  /* 0x000000519ca47223 */ /* 0x040fe20000010040 */
[----:B------:R-:W-:Y:S01]  /*4070*/  F2FP.F16.F32.PACK_AB R66, R71, R70 ;  /* 0x000000464742723e */ /* 0x000fe200000000ff */
[C---:B------:R-:W-:Y:S01]  /*4080*/  FFMA.FTZ R84, R156.reuse, R67, R61 ;  /* 0x000000439c547223 */ /* 0x040fe2000001003d */
[----:B------:R0:W-:Y:S01]  /*4090*/  STG.E.128 desc[UR6][R68.64], R52 ;  /* 0x0000003444007986 */ /* 0x0001e2000c101d06 */
[----:B------:R-:W-:Y:S01]  /*40a0*/  FFMA.FTZ R163, R156, R65, R62 ;  /* 0x000000419ca37223 */ /* 0x000fe2000001003e */
[----:B------:R-:W-:Y:S01]  /*40b0*/  F2FP.F16.F32.PACK_AB R67, R75, R76 ;  /* 0x0000004c4b43723e */ /* 0x000fe200000000ff */
[--C-:B------:R-:W-:Y:S01]  /*40c0*/  IMAD.WIDE.U32 R70, R155, 0x10, R56.reuse ;  /* 0x000000109b467825 */ /* 0x100fe200078e0038 */
[----:B------:R-:W-:Y:S02]  /*40d0*/  F2FP.F16.F32.PACK_AB R65, R78, R77 ;  /* 0x0000004d4e41723e */ /* 0x000fe400000000ff */
[----:B------:R-:W-:Y:S01]  /*40e0*/  F2FP.F16.F32.PACK_AB R64, R165, R162 ;  /* 0x000000a2a540723e */ /* 0x000fe200000000ff */
[----:B------:R-:W-:Y:S01]  /*40f0*/  IMAD.WIDE.U32 R74, R154, 0x10, R56 ;  /* 0x000000109a4a7825 */ /* 0x000fe200078e0038 */
[----:B------:R-:W-:-:S02]  /*4100*/  F2FP.F16.F32.PACK_AB R63, R60, R63 ;  /* 0x0000003f3c3f723e */ /* 0x000fc400000000ff */
[----:B------:R-:W-:Y:S01]  /*4110*/  F2FP.F16.F32.PACK_AB R62, R174, R161 ;  /* 0x000000a1ae3e723e */ /* 0x000fe200000000ff */
[--C-:B-1----:R-:W-:Y:S01]  /*4120*/  IMAD.WIDE.U32 R78, R155, 0x10, R58.reuse ;  /* 0x000000109b4e7825 */ /* 0x102fe200078e003a */
[----:B------:R-:W-:Y:S02]  /*4130*/  F2FP.F16.F32.PACK_AB R61, R176, R179 ;  /* 0x000000b3b03d723e */ /* 0x000fe400000000ff */
[----:B------:R-:W-:Y:S01]  /*4140*/  F2FP.F16.F32.PACK_AB R60, R178, R181 ;  /* 0x000000b5b23c723e */ /* 0x000fe200000000ff */
[----:B------:R-:W-:Y:S01]  /*4150*/  IMAD.WIDE.U32 R154, R154, 0x10, R58 ;  /* 0x000000109a9a7825 */ /* 0x000fe200078e003a */
[----:B0-----:R-:W-:-:S03]  /*4160*/  F2FP.F16.F32.PACK_AB R52, R84, R189 ;  /* 0x000000bd5434723e */ /* 0x001fc600000000ff */
[----:B------:R-:W-:Y:S01]  /*4170*/  IMAD.WIDE.U32 R68, R157, 0x10, R58 ;  /* 0x000000109d447825 */ /* 0x000fe200078e003a */
[----:B------:R-:W-:-:S03]  /*4180*/  F2FP.F16.F32.PACK_AB R53, R163, R193 ;  /* 0x000000c1a335723e */ /* 0x000fc600000000ff */
[-C--:B------:R-:W-:Y:S01]  /*4190*/  FMUL.FTZ R84, R84, R72.reuse ;  /* 0x0000004854547220 */ /* 0x080fe20000410000 */
[C---:B------:R-:W-:Y:S01]  /*41a0*/  F2FP.F16.F32.PACK_AB R54, R164.reuse, R191 ;  /* 0x000000bfa436723e */ /* 0x040fe200000000ff */
[-C--:B------:R-:W-:Y:S01]  /*41b0*/  FMUL.FTZ R163, R163, R72.reuse ;  /* 0x00000048a3a37220 */ /* 0x080fe20000410000 */
[----:B------:R0:W-:Y:S01]  /*41c0*/  STG.E.128 desc[UR6][R68.64], R64 ;  /* 0x0000004044007986 */ /* 0x0001e2000c101d06 */
[----:B------:R-:W-:Y:S01]  /*41d0*/  FMUL.FTZ R164, R164, R72 ;  /* 0x00000048a4a47220 */ /* 0x000fe20000410000 */
[----:B------:R-:W-:Y:S01]  /*41e0*/  FMUL.FTZ R84, R84, UR4 ;  /* 0x0000000454547c20 */ /* 0x000fe20008410000 */
[----:B------:R-:W-:Y:S01]  /*41f0*/  FMUL.FTZ R163, R163, UR4 ;  /* 0x00000004a3a37c20 */ /* 0x000fe20008410000 */
[----:B------:R-:W-:-:S04]  /*4200*/  IMAD.WIDE.U32 R80, R153, 0x10, R58 ;  /* 0x0000001099507825 */ /* 0x000fc800078e003a */
[----:B------:R-:W-:Y:S01]  /*4210*/  FMUL.FTZ R164, R164, UR4 ;  /* 0x00000004a4a47c20 */ /* 0x000fe20008410000 */
[----:B------:R1:W-:Y:S01]  /*4220*/  STG.E.128 desc[UR6][R70.64], R60 ;  /* 0x0000003c46007986 */ /* 0x0003e2000c101d06 */
[----:B------:R-:W-:Y:S01]  /*4230*/  F2FP.F16.F32.PACK_AB R58, R73, R175 ;  /* 0x000000af493a723e */ /* 0x000fe200000000ff */
[----:B------:R-:W-:Y:S01]  /*4240*/  IMAD.WIDE.U32 R76, R153, 0x10, R56 ;  /* 0x00000010994c7825 */ /* 0x000fe200078e0038 */
[----:B------:R-:W-:Y:S02]  /*4250*/  FSEL R73, R84, RZ, P4 ;  /* 0x000000ff54497208 */ /* 0x000fe40002000000 */
[----:B------:R-:W-:Y:S02]  /*4260*/  F2FP.F16.F32.PACK_AB R59, R172, R177 ;  /* 0x000000b1ac3b723e */ /* 0x000fe400000000ff */
[----:B------:R-:W-:Y:S02]  /*4270*/  F2FP.F16.F32.PACK_AB R57, R82, R83 ;  /* 0x000000535239723e */ /* 0x000fe400000000ff */
[----:B------:R-:W-:-:S02]  /*4280*/  F2FP.F16.F32.PACK_AB R56, R186, R183 ;  /* 0x000000b7ba38723e */ /* 0x000fc400000000ff */
[----:B------:R-:W-:Y:S01]  /*4290*/  F2FP.F16.F32.PACK_AB R55, R195, R207 ;  /* 0x000000cfc337723e */ /* 0x000fe200000000ff */
[-C--:B0-----:R-:W-:Y:S01]  /*42a0*/  FMUL.FTZ R68, R207, R72.reuse ;  /* 0x00000048cf447220 */ /* 0x081fe20000410000 */
[----:B------:R-:W-:Y:S01]  /*42b0*/  FMUL.FTZ R72, R195, R72 ;  /* 0x00000048c3487220 */ /* 0x000fe20000410000 */
[----:B------:R-:W-:Y:S02]  /*42c0*/  FSEL R69, R163, RZ, P6 ;  /* 0x000000ffa3457208 */ /* 0x000fe40003000000 */
[----:B------:R-:W-:Y:S01]  /*42d0*/  FMUL.FTZ R68, R68, UR4 ;  /* 0x0000000444447c20 */ /* 0x000fe20008410000 */
[----:B------:R-:W-:Y:S01]  /*42e0*/  FMUL.FTZ R72, R72, UR4 ;  /* 0x0000000448487c20 */ /* 0x000fe20008410000 */
[----:B-1----:R-:W-:Y:S02]  /*42f0*/  F2FP.F16.F32.PACK_AB R63, R158, R159 ;  /* 0x0000009f9e3f723e */ /* 0x002fe400000000ff */
[----:B------:R-:W-:Y:S02]  /*4300*/  F2FP.F16.F32.PACK_AB R62, R167, R0 ;  /* 0x00000000a73e723e */ /* 0x000fe400000000ff */
[----:B------:R-:W-:-:S02]  /*4310*/  FSEL R68, R68, RZ, P5 ;  /* 0x000000ff44447208 */ /* 0x000fc40002800000 */
[----:B------:R-:W-:Y:S02]  /*4320*/  FSEL R71, R72, RZ, P0 ;  /* 0x000000ff48477208 */ /* 0x000fe40000000000 */
[----:B------:R-:W-:Y:S02]  /*4330*/  F2FP.F16.F32.PACK_AB R61, R169, R160 ;  /* 0x000000a0a93d723e */ /* 0x000fe400000000ff */
[----:B------:R-:W-:Y:S02]  /*4340*/  F2FP.F16.F32.PACK_AB R60, R173, R170 ;  /* 0x000000aaad3c723e */ /* 0x000fe400000000ff */
[----:B------:R-:W-:Y:S02]  /*4350*/  FSEL R70, R164, RZ, P3 ;  /* 0x000000ffa4467208 */ /* 0x000fe40001800000 */
[----:B------:R-:W-:Y:S01]  /*4360*/  F2FP.F16.F32.PACK_AB R67, R168, R171 ;  /* 0x000000aba843723e */ /* 0x000fe200000000ff */
[----:B------:R1:W-:Y:S01]  /*4370*/  STG.E.128 desc[UR6][R78.64], R60 ;  /* 0x0000003c4e007986 */ /* 0x0003e2000c101d06 */
[----:B------:R-:W-:-:S02]  /*4380*/  F2FP.F16.F32.PACK_AB R66, R85, R166 ;  /* 0x000000a65542723e */ /* 0x000fc400000000ff */
[----:B------:R-:W-:Y:S01]  /*4390*/  F2FP.F16.F32.PACK_AB R65, R184, R87 ;  /* 0x00000057b841723e */ /* 0x000fe200000000ff */
[----:B------:R1:W-:Y:S01]  /*43a0*/  STG.E.128 desc[UR6][R74.64], R56 ;  /* 0x000000384a007986 */ /* 0x0003e2000c101d06 */
[----:B------:R-:W-:Y:S02]  /*43b0*/  F2FP.F16.F32.PACK_AB R64, R188, R187 ;  /* 0x000000bbbc40723e */ /* 0x000fe400000000ff */
[----:B------:R-:W-:Y:S02]  /*43c0*/  F2FP.F16.F32.PACK_AB R71, R71, R68 ;  /* 0x000000444747723e */ /* 0x000fe400000000ff */
[----:B------:R-:W-:Y:S01]  /*43d0*/  F2FP.F16.F32.PACK_AB R70, R70, R185 ;  /* 0x000000b94646723e */ /* 0x000fe200000000ff */
[----:B------:R1:W-:Y:S01]  /*43e0*/  STG.E.128 desc[UR6][R154.64], R64 ;  /* 0x000000409a007986 */ /* 0x0003e2000c101d06 */
[----:B------:R-:W-:Y:S02]  /*43f0*/  F2FP.F16.F32.PACK_AB R69, R69, R180 ;  /* 0x000000b44545723e */ /* 0x000fe400000000ff */
[----:B------:R-:W-:Y:S01]  /*4400*/  F2FP.F16.F32.PACK_AB R68, R73, R86 ;  /* 0x000000564944723e */ /* 0x000fe200000000ff */
[----:B------:R1:W-:Y:S04]  /*4410*/  STG.E.128 desc[UR6][R76.64], R52 ;  /* 0x000000344c007986 */ /* 0x0003e8000c101d06 */
[----:B------:R1:W-:Y:S01]  /*4420*/  STG.E.128 desc[UR6][R80.64], R68 ;  /* 0x0000004450007986 */ /* 0x0003e2000c101d06 */
[----:B------:R-:W-:Y:S05]  /*4430*/  BRA `(.L_x_8502) ;  /* 0x00000020005c7947 */ /* 0x000fea0003800000 */
.L_x_8500:
        /* <DEDUP_REMOVED lines=65> */
.L_x_8503:
        /* <DEDUP_REMOVED lines=65> */
.L_x_8504:
        /* <DEDUP_REMOVED lines=8> */
[-CC-:B0-----:R-:W-:Y:S01]  /*4ce0*/  FFMA.FTZ R53, R224, R74.reuse, R73.reuse ;  /* 0x0000004ae0357223 */ /* 0x181fe20000010049 */
[-CC-:B------:R-:W-:Y:S01]  /*4cf0*/  FFMA.FTZ R221, R221, R74.reuse, R73.reuse ;  /* 0x0000004adddd7223 */ /* 0x180fe20000010049 */
[----:B------:R-:W-:Y:S01]  /*4d00*/  FFMA.FTZ R59, R228, R74, R73 ;  /* 0x0000004ae43b7223 */ /* 0x000fe20000010049 */
[----:B------:R-:W-:Y:S01]  /*4d10*/  FADD.FTZ R55, R223, -R0 ;  /* 0x80000000df377221 */ /* 0x000fe20000010000 */
[----:B------:R-:W-:Y:S01]  /*4d20*/  FADD.FTZ R53, R222, -R53 ;  /* 0x80000035de357221 */ /* 0x000fe20000010000 */
[----:B------:R-:W-:Y:S01]  /*4d30*/  FADD.FTZ R57, R220, -R221 ;  /* 0x800000dddc397221 */ /* 0x000fe20000010000 */
[----:B------:R-:W-:Y:S01]  /*4d40*/  LOP3.LUT P6, RZ, R69, 0xff0000, RZ, 0xc0, !PT ;  /* 0x00ff000045ff7812 */ /* 0x000fe200078cc0ff */
[C---:B------:R-:W-:Y:S01]  /*4d50*/  FMUL.FTZ R55, R156.reuse, R55 ;  /* 0x000000379c377220 */ /* 0x040fe20000410000 */
[C---:B------:R-:W-:Y:S01]  /*4d60*/  FMUL.FTZ R54, R156.reuse, R53 ;  /* 0x000000359c367220 */ /* 0x040fe20000410000 */
[----:B------:R-:W-:Y:S01]  /*4d70*/  FMUL.FTZ R57, R156, R57 ;  /* 0x000000399c397220 */ /* 0x000fe20000410000 */
[----:B------:R-:W-:Y:S01]  /*4d80*/  FADD.FTZ R59, R226, -R59 ;  /* 0x8000003be23b7221 */ /* 0x000fe20000010000 */
[-C--:B------:R-:W-:Y:S01]  /*4d90*/  FMUL.FTZ R52, R55, R72.reuse ;  /* 0x0000004837347220 */ /* 0x080fe20000410000 */
[----:B------:R-:W-:Y:S01]  /*4da0*/  ISETP.GE.U32.AND P3, PT, R68, RZ, PT ;  /* 0x000000ff4400720c */ /* 0x000fe20003f66070 */
[-C--:B------:R-:W-:Y:S01]  /*4db0*/  FMUL.FTZ R0, R57, R72.reuse ;  /* 0x0000004839007220 */ /* 0x080fe20000410000 */
[C---:B------:R-:W-:Y:S01]  /*4dc0*/  LOP3.LUT P5, RZ, R69.reuse, 0xff, RZ, 0xc0, !PT ;  /* 0x000000ff45ff7812 */ /* 0x040fe200078ac0ff */
[----:B------:R-:W-:Y:S01]  /*4dd0*/  FMUL.FTZ R53, R52, UR4 ;  /* 0x0000000434357c20 */ /* 0x000fe20008410000 */
[----:B------:R-:W-:Y:S01]  /*4de0*/  FMUL.FTZ R52, R54, R72 ;  /* 0x0000004836347220 */ /* 0x000fe20000410000 */
[----:B------:R-:W-:Y:S01]  /*4df0*/  FMUL.FTZ R0, R0, UR4 ;  /* 0x0000000400007c20 */ /* 0x000fe20008410000 */
[----:B------:R-:W-:Y:S01]  /*4e00*/  FMUL.FTZ R56, R156, R59 ;  /* 0x0000003b9c387220 */ /* 0x000fe20000410000 */
[----:B------:R-:W-:Y:S01]  /*4e10*/  ISETP.GE.U32.AND.EX P3, PT, R69, 0x1000000, PT, P3 ;  /* 0x010000004500780c */ /* 0x000fe20003f66130 */
[----:B------:R-:W-:Y:S01]  /*4e20*/  FMUL.FTZ R52, R52, UR4 ;  /* 0x0000000434347c20 */ /* 0x000fe20008410000 */
[----:B------:R-:W-:Y:S01]  /*4e30*/  FSEL R71, R53, RZ, P6 ;  /* 0x000000ff35477208 */ /* 0x000fe20003000000 */
[--C-:B------:R-:W-:Y:S01]  /*4e40*/  FFMA.FTZ R59, R218, R74, R73.reuse ;  /* 0x0000004ada3b7223 */ /* 0x100fe20000010049 */
[----:B------:R-:W-:Y:S01]  /*4e50*/  LOP3.LUT P6, RZ, R69, 0xff00, RZ, 0xc0, !PT ;  /* 0x0000ff0045ff7812 */ /* 0x000fe200078cc0ff */
[----:B------:R-:W-:Y:S01]  /*4e60*/  FMUL.FTZ R58, R56, R72 ;  /* 0x00000048383a7220 */ /* 0x000fe20000410000 */
[----:B------:R-:W-:Y:S01]  /*4e70*/  FSEL R69, R0, RZ, P5 ;  /* 0x000000ff00457208 */ /* 0x000fe20002800000 */
[-CC-:B------:R-:W-:Y:S01]  /*4e80*/  FFMA.FTZ R0, R215, R74.reuse, R73.reuse ;  /* 0x0000004ad7007223 */ /* 0x180fe20000010049 */
[----:B------:R-:W-:Y:S01]  /*4e90*/  FSEL R70, R52, RZ, P6 ;  /* 0x000000ff34467208 */ /* 0x000fe20003000000 */
[-CC-:B------:R-:W-:Y:S01]  /*4ea0*/  FFMA.FTZ R52, R219, R74.reuse, R73.reuse ;  /* 0x0000004adb347223 */ /* 0x180fe20000010049 */
[----:B------:R-:W-:Y:S01]  /*4eb0*/  FFMA.FTZ R53, R214, R74, R73 ;  /* 0x0000004ad6357223 */ /* 0x000fe20000010049 */
[----:B------:R-:W-:Y:S01]  /*4ec0*/  FADD.FTZ R63, R216, -R59 ;  /* 0x8000003bd83f7221 */ /* 0x000fe20000010000 */
[----:B------:R-:W-:Y:S01]  /*4ed0*/  FMUL.FTZ R58, R58, UR4 ;  /* 0x000000043a3a7c20 */ /* 0x000fe20008410000 */
[----:B------:R-:W-:Y:S01]  /*4ee0*/  FADD.FTZ R217, R217, -R52 ;  /* 0x80000034d9d97221 */ /* 0x000fe20000010000 */
[----:B------:R-:W-:Y:S01]  /*4ef0*/  FADD.FTZ R213, R213, -R0 ;  /* 0x80000000d5d57221 */ /* 0x000fe20000010000 */
[----:B------:R-:W-:Y:S01]  /*4f00*/  FADD.FTZ R59, R212, -R53 ;  /* 0x80000035d43b7221 */ /* 0x000fe20000010000 */
[C---:B------:R-:W-:Y:S01]  /*4f10*/  FMUL.FTZ R53, R156.reuse, R63 ;  /* 0x0000003f9c357220 */ /* 0x040fe20000410000 */
[----:B------:R-:W-:Y:S01]  /*4f20*/  FMUL.FTZ R0, R156, R217 ;  /* 0x000000d99c007220 */ /* 0x000fe20000410000 */
[----:B------:R-:W-:Y:S01]  /*4f30*/  F2FP.F16.F32.PACK_AB R54, R54, R57 ;  /* 0x000000393636723e */ /* 0x000fe200000000ff */
[C---:B------:R-:W-:Y:S01]  /*4f40*/  FMUL.FTZ R52, R156.reuse, R213 ;  /* 0x000000d59c347220 */ /* 0x040fe20000410000 */
        /* <DEDUP_REMOVED lines=26> */
.L_x_8505:
        /* <DEDUP_REMOVED lines=61> */
.L_x_8506:
        /* <DEDUP_REMOVED lines=72> */
.L_x_8507:
        /* <DEDUP_REMOVED lines=61> */
.L_x_8508:
[----:B------:R-:W0:Y:S02]  /*5d10*/  @P0 LDC.64 R62, c[0x0][0x478] ;  /* 0x00011e00ff3e0b82 */ /* 0x000e240000000a00 */
[----:B0-----:R-:W-:-:S04]  /*5d20*/  @P0 IMAD.WIDE.U32 R62, R154, 0x10, R62 ;  /* 0x000000109a3e0825 */ /* 0x001fc800078e003e */
[----:B------:R-:W-:Y:S01]  /*5d30*/  IMAD.WIDE.U32 R154, R154, 0x10, R60 ;  /* 0x000000109a9a7825 */ /* 0x000fe200078e003c */
        /* <DEDUP_REMOVED lines=16> */
[-CC-:B------:R-:W-:Y:S01]  /*5e40*/  FFMA.FTZ R71, R86, R74.reuse, R73.reuse ;  /* 0x0000004a56477223 */ /* 0x180fe20000010049 */
[--C-:B------:R-:W-:Y:S01]  /*5e50*/  FFMA.FTZ R75, R210, R74, R73.reuse ;  /* 0x0000004ad24b7223 */ /* 0x100fe20000010049 */
[-C--:B------:R-:W-:Y:S01]  /*5e60*/  FMUL.FTZ R52, R55, R72.reuse ;  /* 0x0000004837347220 */ /* 0x080fe20000410000 */
[----:B------:R-:W-:Y:S01]  /*5e70*/  FMUL.FTZ R57, R0, UR4 ;  /* 0x0000000400397c20 */ /* 0x000fe20008410000 */
[----:B------:R-:W-:Y:S01]  /*5e80*/  FMUL.FTZ R0, R53, R72 ;  /* 0x0000004835007220 */ /* 0x000fe20000410000 */
        /* <DEDUP_REMOVED lines=23> */
[----:B------:R-:W-:-:S02]  /*6000*/  F2FP.F16.F32.PACK_AB R54, R54, R55 ;  /* 0x000000373636723e */ /* 0x000fc400000000ff */
[----:B------:R-:W-:Y:S01]  /*6010*/  F2FP.F16.F32.PACK_AB R53, R0, R53 ;  /* 0x000000350035723e */ /* 0x000fe200000000ff */
[-C--:B------:R-:W-:Y:S01]  /*6020*/  FMUL.FTZ R0, R52, R72.reuse ;  /* 0x0000004834007220 */ /* 0x080fe20000410000 */
[C---:B------:R-:W-:Y:S01]  /*6030*/  F2FP.F16.F32.PACK_AB R55, R62.reuse, R63 ;  /* 0x0000003f3e37723e */ /* 0x040fe200000000ff */
        /* <DEDUP_REMOVED lines=15> */
[----:B------:R-:W-:Y:S02]  /*6130*/  F2FP.F16.F32.PACK_AB R52, R52, R57 ;  /* 0x000000393434723e */ /* 0x000fe400000000ff */
[----:B------:R-:W-:-:S02]  /*6140*/  F2FP.F16.F32.PACK_AB R57, R62, R59 ;  /* 0x0000003b3e39723e */ /* 0x000fc400000000ff */
[----:B------:R-:W-:Y:S02]  /*6150*/  F2FP.F16.F32.PACK_AB R58, R67, R58 ;  /* 0x0000003a433a723e */ /* 0x000fe400000000ff */
[----:B------:R-:W-:Y:S02]  /*6160*/  F2FP.F16.F32.PACK_AB R59, R65, R66 ;  /* 0x00000042413b723e */ /* 0x000fe400000000ff */
[----:B------:R-:W-:Y:S01]  /*6170*/  F2FP.F16.F32.PACK_AB R56, R63, R56 ;  /* 0x000000383f38723e */ /* 0x000fe200000000ff */
[----:B------:R-:W-:Y:S06]  /*6180*/  BRA `(.L_x_8510) ;  /* 0x0000000000f47947 */ /* 0x000fec0003800000 */
.L_x_8509:
        /* <DEDUP_REMOVED lines=10> */
[-CC-:B------:R-:W-:Y:S01]  /*6230*/  FFMA.FTZ R67, R210, R74.reuse, R73.reuse ;  /* 0x0000004ad2437223 */ /* 0x180fe20000010049 */
        /* <DEDUP_REMOVED lines=50> */
.L_x_8510:
[----:B------:R-:W0:Y:S01]  /*6560*/  @P0 LDC.64 R62, c[0x0][0x478] ;  /* 0x00011e00ff3e0b82 */ /* 0x000e220000000a00 */
[----:B------:R-:W-:-:S04]  /*6570*/  IMAD.WIDE.U32 R60, R153, 0x10, R60 ;  /* 0x00000010993c7825 */ /* 0x000fc800078e003c */
[----:B0-----:R-:W-:-:S05]  /*6580*/  @P0 IMAD.WIDE.U32 R62, R153, 0x10, R62 ;  /* 0x00000010993e0825 */ /* 0x001fca00078e003e */
[----:B------:R2:W-:Y:S04]  /*6590*/  @P0 STG.E.128 desc[UR6][R62.64], R52 ;  /* 0x000000343e000986 */ /* 0x0005e8000c101d06 */
[----:B------:R2:W-:Y:S02]  /*65a0*/  STG.E.128 desc[UR6][R60.64], R56 ;  /* 0x000000383c007986 */ /* 0x0005e4000c101d06 */
.L_x_8502:
        /* <DEDUP_REMOVED lines=69> */
.L_x_8499:
        /* <DEDUP_REMOVED lines=24> */
.L_x_8512:
        /* <DEDUP_REMOVED lines=16> */
.L_x_15687:


//--------------------- .text._ZN10layer_norm22ln_bwd_finalize_kernelINS_22Kernel_traits_finalizeILj4096Ef6__halfS2_S2_fjLb0ELj1024ELj4ENS_18Kernel_traits_baseILj4096EfS2_S2_S2_fjLj1024EEEEELb0ELb0EEEvNS_9BwdParamsE --------------------------
	.section	.text._ZN10layer_norm22ln_bwd_finalize_kernelINS_22Kernel_traits_finalizeILj4096Ef6__halfS2_S2_fjLb0ELj1024ELj4ENS_18Kernel_traits_baseILj4096EfS2_S2_S2_fjLj1024EEEEELb0ELb0EEEvNS_9BwdParamsE,"ax",@progbits
	.align	128
        .global         _ZN10layer_norm22ln_bwd_finalize_kernelINS_22Kernel_traits_finalizeILj4096Ef6__halfS2_S2_fjLb0ELj1024ELj4ENS_18Kernel_traits_baseILj4096EfS2_S2_S2_fjLj1024EEEEELb0ELb0EEEvNS_9BwdParamsE
        .type           _ZN10layer_norm22ln_bwd_finalize_kernelINS_22Kernel_traits_finalizeILj4096Ef6__halfS2_S2_fjLb0ELj1024ELj4ENS_18Kernel_traits_baseILj4096EfS2_S2_S2_fjLj1024EEEEELb0ELb0EEEvNS_9BwdParamsE,@function
        .size           _ZN10layer_norm22ln_bwd_finalize_kernelINS_22Kernel_traits_finalizeILj4096Ef6__halfS2_S2_fjLb0ELj1024ELj4ENS_18Kernel_traits_baseILj4096EfS2_S2_S2_fjLj1024EEEEELb0ELb0EEEvNS_9BwdParamsE,(.L_x_15688 - _ZN10layer_norm22ln_bwd_finalize_kernelINS_22Kernel_traits_finalizeILj4096Ef6__halfS2_S2_fjLb0ELj1024ELj4ENS_18Kernel_traits_baseILj4096EfS2_S2_S2_fjLj1024EEEEELb0ELb0EEEvNS_9BwdParamsE)
        .other          _ZN10layer_norm22ln_bwd_finalize_kernelINS_22Kernel_traits_finalizeILj4096Ef6__halfS2_S2_fjLb0ELj1024ELj4ENS_18Kernel_traits_baseILj4096EfS2_S2_S2_fjLj1024EEEEELb0ELb0EEEvNS_9BwdParamsE,@"STO_CUDA_ENTRY STV_DEFAULT"
_ZN10layer_norm22ln_bwd_finalize_kernelINS_22Kernel_traits_finalizeILj4096Ef6__halfS2_S2_fjLb0ELj1024ELj4ENS_18Kernel_traits_baseILj4096EfS2_S2_S2_fjLj1024EEEEELb0ELb0EEEvNS_9BwdParamsE:
.text._ZN10layer_norm22ln_bwd_finalize_kernelINS_22Kernel_traits_finalizeILj4096Ef6__halfS2_S2_fjLb0ELj1024ELj4ENS_18Kernel_traits_baseILj4096EfS2_S2_S2_fjLj1024EEEEELb0ELb0EEEvNS_9BwdParamsE:
        /* <DEDUP_REMOVED lines=82> */
.L_x_8517:
        /* <DEDUP_REMOVED lines=118> */
.L_x_8516:
[----:B------:R-:W-:Y:S05]  /*0c80*/  BSYNC.RECONVERGENT B1 ;  /* 0x0000000000017941 */ /* 0x000fea0003800200 */
.L_x_8515:
        /* <DEDUP_REMOVED lines=75> */
.L_x_8519:
[----:B------:R-:W-:Y:S05]  /*1140*/  BSYNC.RECONVERGENT B1 ;  /* 0x0000000000017941 */ /* 0x000fea0003800200 */
.L_x_8518:
        /* <DEDUP_REMOVED lines=37> */
.L_x_8521:
[----:B------:R-:W-:Y:S05]  /*13a0*/  BSYNC.RECONVERGENT B1 ;  /* 0x0000000000017941 */ /* 0x000fea0003800200 */
.L_x_8520:
[----:B------:R-:W-:Y:S05]  /*13b0*/  @!P1 BRA `(.L_x_8514) ;  /* 0x0000000000409947 */ /* 0x000fea0003800000 */
[----:B------:R-:W0:Y:S01]  /*13c0*/  LDC.64 R6, c[0x0][0x440] ;  /* 0x00011000ff067b82 */ /* 0x000e220000000a00 */
[----:B------:R-:W-:Y:S01]  /*13d0*/  IMAD R59, R2, R56, R59 ;  /* 0x00000038023b7224 */ /* 0x000fe200078e023b */
[----:B------:R-:W-:Y:S02]  /*13e0*/  LOP3.LUT R8, R8, 0x1f, RZ, 0xc0, !PT ;  /* 0x0000001f08087812 */ /* 0x000fe400078ec0ff */
[----:B------:R-:W-:Y:S02]  /*13f0*/  IADD3 R9, PT, PT, -R9, RZ, RZ ;  /* 0x000000ff09097210 */ /* 0x000fe40007ffe1ff */
[----:B------:R-:W-:Y:S02]  /*1400*/  IADD3 R59, PT, PT, R8, R59, RZ ;  /* 0x0000003b083b7210 */ /* 0x000fe40007ffe0ff */
[----:B------:R-:W1:Y:S05]  /*1410*/  LDC.64 R10, c[0x0][0x448] ;  /* 0x00011200ff0a7b82 */ /* 0x000e6a0000000a00 */
.L_x_8522:
        /* <DEDUP_REMOVED lines=10> */
.L_x_8514:
[----:B------:R-:W-:Y:S05]  /*14c0*/  BSYNC.RECONVERGENT B0 ;  /* 0x0000000000007941 */ /* 0x000fea0003800200 */
.L_x_8513:
        /* <DEDUP_REMOVED lines=57> */
.L_x_8523:
        /* <DEDUP_REMOVED lines=10> */
.L_x_15688:


//--------------------- .text._ZN10layer_norm13ln_bwd_kernelINS_13Kernel_traitsIf6__halfS2_S2_fjLj4096ELj1ELj1ELj4ELj16ENS_18Kernel_traits_baseILj4096EfS2_S2_S2_fjLj128EEEEELb1ELb0ELb1ELb0EEEvNS_9BwdParamsE --------------------------
	.section	.text._ZN10layer_norm13ln_bwd_kernelINS_13Kernel_traitsIf6__halfS2_S2_fjLj4096ELj1ELj1ELj4ELj16ENS_18Kernel_traits_baseILj4096EfS2_S2_S2_fjLj128EEEEELb1ELb0ELb1ELb0EEEvNS_9BwdParamsE,"ax",@progbits
	.align	128
        .global         _ZN10layer_norm13ln_bwd_kernelINS_13Kernel_traitsIf6__halfS2_S2_fjLj4096ELj1ELj1ELj4ELj16ENS_18Kernel_traits_baseILj4096EfS2_S2_S2_fjLj128EEEEELb1ELb0ELb1ELb0EEEvNS_9BwdParamsE
        .type           _ZN10layer_norm13ln_bwd_kernelINS_13Kernel_traitsIf6__halfS2_S2_fjLj4096ELj1ELj1ELj4ELj16ENS_18Kernel_traits_baseILj4096EfS2_S2_S2_fjLj128EEEEELb1ELb0ELb1ELb0EEEvNS_9BwdParamsE,@function
        .size           _ZN10layer_norm13ln_bwd_kernelINS_13Kernel_traitsIf6__halfS2_S2_fjLj4096ELj1ELj1ELj4ELj16ENS_18Kernel_traits_baseILj4096EfS2_S2_S2_fjLj128EEEEELb1ELb0ELb1ELb0EEEvNS_9BwdParamsE,(.L_x_15689 - _ZN10layer_norm13ln_bwd_kernelINS_13Kernel_traitsIf6__halfS2_S2_fjLj4096ELj1ELj1ELj4ELj16ENS_18Kernel_traits_baseILj4096EfS2_S2_S2_fjLj128EEEEELb1ELb0ELb1ELb0EEEvNS_9BwdParamsE)
        .other          _ZN10layer_norm13ln_bwd_kernelINS_13Kernel_traitsIf6__halfS2_S2_fjLj4096ELj1ELj1ELj4ELj16ENS_18Kernel_traits_baseILj4096EfS2_S2_S2_fjLj128EEEEELb1ELb0ELb1ELb0EEEvNS_9BwdParamsE,@"STO_CUDA_ENTRY STV_DEFAULT"
_ZN10layer_norm13ln_bwd_kernelINS_13Kernel_traitsIf6__halfS2_S2_fjLj4096ELj1ELj1ELj4ELj16ENS_18Kernel_traits_baseILj4096EfS2_S2_S2_fjLj128EEEEELb1ELb0ELb1ELb0EEEvNS_9BwdParamsE:
.text._ZN10layer_norm13ln_bwd_kernelINS_13Kernel_traitsIf6__halfS2_S2_fjLj4096ELj1ELj1ELj4ELj16ENS_18Kernel_traits_baseILj4096EfS2_S2_S2_fjLj128EEEEELb1ELb0ELb1ELb0EEEvNS_9BwdParamsE:
        /* <DEDUP_REMOVED lines=108> */
.L_x_8673:
        /* <DEDUP_REMOVED lines=57> */
[----:B------:R-:W-:Y:S02]  /*0a50*/  IADD3 R212, PT, PT, R212, 0x80, RZ ;  /* 0x00000080d4d47810 */ /* 0x000fe40007ffe0ff */
[----:B------:R-:W-:Y:S02]  /*0a60*/  IADD3 R195, PT, PT, R195, 0x80, RZ ;  /* 0x00000080c3c37810 */ /* 0x000fe40007ffe0ff */
[----:B------:R-:W-:Y:S01]  /*0a70*/  IADD3 R209, PT, PT, R209, 0x80, RZ ;  /* 0x00000080d1d17810 */ /* 0x000fe20007ffe0ff */
[--C-:B--2---:R-:W-:Y:S02]  /*0a80*/  HADD2.F32 R3, -RZ, R12.reuse.H0_H0 ;  /* 0x2000000cff037230 */ /* 0x104fe40000004100 */
[----:B------:R-:W-:Y:S02]  /*0a90*/  HADD2.F32 R157, -RZ, R12.H1_H1 ;  /* 0x3000000cff9d7230 */ /* 0x000fe40000004100 */
[----:B------:R-:W-:-:S02]  /*0aa0*/  HADD2.F32 R159, -RZ, R13.H0_H0 ;  /* 0x2000000dff9f7230 */ /* 0x000fc40000004100 */
[C---:B------:R-:W-:Y:S01]  /*0ab0*/  FADD.FTZ R3, -R194.reuse, R3 ;  /* 0x00000003c2037221 */ /* 0x040fe20000010100 */
[----:B------:R-:W-:Y:S02]  /*0ac0*/  HADD2.F32 R163, -RZ, R14.H0_H0 ;  /* 0x2000000effa37230 */ /* 0x000fe40000004100 */
[----:B------:R-:W-:Y:S01]  /*0ad0*/  FADD.FTZ R157, -R194, R157 ;  /* 0x0000009dc29d7221 */ /* 0x000fe20000010100 */
[--C-:B---3--:R-:W-:Y:S02]  /*0ae0*/  HADD2.F32 R9, -RZ, R16.reuse.H0_H0 ;  /* 0x20000010ff097230 */ /* 0x108fe40000004100 */
[----:B------:R-:W-:Y:S01]  /*0af0*/  FMUL.FTZ R3, R4, R3 ;  /* 0x0000000304037220 */ /* 0x000fe20000410000 */
[----:B------:R-:W-:Y:S01]  /*0b00*/  FADD.FTZ R159, -R194, R159 ;  /* 0x0000009fc29f7221 */ /* 0x000fe20000010100 */
[----:B------:R-:W-:Y:S02]  /*0b10*/  HADD2.F32 R161, -RZ, R13.H1_H1 ;  /* 0x3000000dffa17230 */ /* 0x000fe40000004100 */
[----:B0-----:R-:W-:Y:S01]  /*0b20*/  FMUL.FTZ R10, R4, R157 ;  /* 0x0000009d040a7220 */ /* 0x001fe20000410000 */
[----:B------:R-:W-:-:S02]  /*0b30*/  HADD2.F32 R16, -RZ, R16.H1_H1 ;  /* 0x30000010ff107230 */ /* 0x000fc40000004100 */
[----:B------:R-:W-:Y:S01]  /*0b40*/  FADD.FTZ R100, R100, R9 ;  /* 0x0000000964647221 */ /* 0x000fe20000010000 */
[--C-:B------:R-:W-:Y:S02]  /*0b50*/  HADD2.F32 R13, -RZ, R17.reuse.H0_H0 ;  /* 0x20000011ff0d7230 */ /* 0x100fe40000004100 */
[-C--:B------:R-:W-:Y:S01]  /*0b60*/  FFMA.FTZ R72, R3, R9.reuse, R72 ;  /* 0x0000000903487223 */ /* 0x080fe20000010048 */
[----:B------:R-:W-:Y:S01]  /*0b70*/  FMUL.FTZ R12, R40, R9 ;  /* 0x00000009280c7220 */ /* 0x000fe20000410000 */
[----:B------:R-:W-:Y:S01]  /*0b80*/  FMUL.FTZ R9, R4, R159 ;  /* 0x0000009f04097220 */ /* 0x000fe20000410000 */
[C---:B------:R-:W-:Y:S01]  /*0b90*/  FADD.FTZ R163, -R194.reuse, R163 ;  /* 0x000000a3c2a37221 */ /* 0x040fe20000010100 */
[----:B------:R-:W-:Y:S02]  /*0ba0*/  HADD2.F32 R211, -RZ, R14.H1_H1 ;  /* 0x3000000effd37230 */ /* 0x000fe40000004100 */
[----:B------:R-:W-:Y:S01]  /*0bb0*/  FADD.FTZ R161, -R194, R161 ;  /* 0x000000a1c2a17221 */ /* 0x000fe20000010100 */
[----:B-1----:R-:W-:-:S02]  /*0bc0*/  HADD2.F32 R20, -RZ, R17.H1_H1 ;  /* 0x30000011ff147230 */ /* 0x002fc40000004100 */
[----:B------:R-:W-:Y:S01]  /*0bd0*/  FADD.FTZ R101, R101, R16 ;  /* 0x0000001065657221 */ /* 0x000fe20000010000 */
[-C--:B------:R-:W-:Y:S01]  /*0be0*/  FFMA.FTZ R73, R10, R16.reuse, R73 ;  /* 0x000000100a497223 */ /* 0x080fe20000010049 */
[----:B------:R-:W-:Y:S01]  /*0bf0*/  FMUL.FTZ R11, R41, R16 ;  /* 0x00000010290b7220 */ /* 0x000fe20000410000 */
[--C-:B------:R-:W-:Y:S02]  /*0c00*/  HADD2.F32 R213, -RZ, R15.reuse.H0_H0 ;  /* 0x2000000fffd57230 */ /* 0x100fe40000004100 */
[----:B------:R-:W-:Y:S01]  /*0c10*/  FADD.FTZ R102, R102, R13 ;  /* 0x0000000d66667221 */ /* 0x000fe20000010000 */
[----:B------:R-:W-:Y:S02]  /*0c20*/  HADD2.F32 R17, -RZ, R18.H0_H0 ;  /* 0x20000012ff117230 */ /* 0x000fe40000004100 */
[-C--:B------:R-:W-:Y:S01]  /*0c30*/  FFMA.FTZ R74, R9, R13.reuse, R74 ;  /* 0x0000000d094a7223 */ /* 0x080fe2000001004a */
[----:B------:R-:W-:Y:S01]  /*0c40*/  FMUL.FTZ R16, R42, R13 ;  /* 0x0000000d2a107220 */ /* 0x000fe20000410000 */
[----:B------:R-:W-:-:S02]  /*0c50*/  HADD2.F32 R15, -RZ, R15.H1_H1 ;  /* 0x3000000fff0f7230 */ /* 0x000fc40000004100 */
[C---:B------:R-:W-:Y:S01]  /*0c60*/  FMUL.FTZ R13, R4.reuse, R163 ;  /* 0x000000a3040d7220 */ /* 0x040fe20000410000 */
[----:B------:R-:W-:Y:S01]  /*0c70*/  FMUL.FTZ R14, R4, R161 ;  /* 0x000000a1040e7220 */ /* 0x000fe20000410000 */
[----:B------:R-:W-:Y:S02]  /*0c80*/  HADD2.F32 R24, -RZ, R18.H1_H1 ;  /* 0x30000012ff187230 */ /* 0x000fe40000004100 */
[----:B------:R-:W-:Y:S01]  /*0c90*/  FADD.FTZ R211, -R194, R211 ;  /* 0x000000d3c2d37221 */ /* 0x000fe20000010100 */
[----:B------:R-:W-:Y:S01]  /*0ca0*/  FADD.FTZ R104, R104, R17 ;  /* 0x0000001168687221 */ /* 0x000fe20000010000 */
[-C--:B------:R-:W-:Y:S01]  /*0cb0*/  FFMA.FTZ R76, R13, R17.reuse, R76 ;  /* 0x000000110d4c7223 */ /* 0x080fe2000001004c */
[----:B------:R-:W-:Y:S01]  /*0cc0*/  FMUL.FTZ R18, R44, R17 ;  /* 0x000000112c127220 */ /* 0x000fe20000410000 */
[----:B------:R-:W-:Y:S01]  /*0cd0*/  FADD.FTZ R22, RZ, R12 ;  /* 0x0000000cff167221 */ /* 0x000fe20000010000 */
[----:B------:R-:W-:Y:S01]  /*0ce0*/  FADD.FTZ R217, -R194, R15 ;  /* 0x0000000fc2d97221 */ /* 0x000fe20000010100 */
[----:B------:R-:W-:Y:S01]  /*0cf0*/  FFMA.FTZ R17, R3, R12, RZ ;  /* 0x0000000c03117223 */ /* 0x000fe200000100ff */
[----:B------:R-:W-:Y:S01]  /*0d00*/  FADD.FTZ R103, R103, R20 ;  /* 0x0000001467677221 */ /* 0x000fe20000010000 */
[-C--:B------:R-:W-:Y:S01]  /*0d10*/  FFMA.FTZ R75, R14, R20.reuse, R75 ;  /* 0x000000140e4b7223 */ /* 0x080fe2000001004b */
[----:B------:R-:W-:Y:S01]  /*0d20*/  FMUL.FTZ R15, R43, R20 ;  /* 0x000000142b0f7220 */ /* 0x000fe20000410000 */
[----:B------:R-:W-:-:S02]  /*0d30*/  HADD2.F32 R215, -RZ, R19.H0_H0 ;  /* 0x20000013ffd77230 */ /* 0x000fc40000004100 */
[----:B------:R-:W-:Y:S01]  /*0d40*/  FMUL.FTZ R20, R4, R211 ;  /* 0x000000d304147220 */ /* 0x000fe20000410000 */
[----:B------:R-:W-:Y:S02]  /*0d50*/  HADD2.F32 R158, -RZ, R19.H1_H1 ;  /* 0x30000013ff9e7230 */ /* 0x000fe40000004100 */
        /* <DEDUP_REMOVED lines=26> */
.L_x_8528:
[----:B----4-:R-:W-:Y:S05]  /*0f00*/  BSYNC.RECONVERGENT B1 ;  /* 0x0000000000017941 */ /* 0x010fea0003800200 */
.L_x_8527:
        /* <DEDUP_REMOVED lines=16> */
[----:B------:R-:W-:Y:S02]  /*1010*/  IADD3 R212, PT, PT, R212, 0x80, RZ ;  /* 0x00000080d4d47810 */ /* 0x000fe40007ffe0ff */
[----:B------:R-:W-:Y:S02]  /*1020*/  IADD3 R195, PT, PT, R195, 0x80, RZ ;  /* 0x00000080c3c37810 */ /* 0x000fe40007ffe0ff */
[----:B------:R-:W-:Y:S01]  /*1030*/  IADD3 R209, PT, PT, R209, 0x80, RZ ;  /* 0x00000080d1d17810 */ /* 0x000fe20007ffe0ff */
[--C-:B---3--:R-:W-:Y:S02]  /*1040*/  HADD2.F32 R23, -RZ, R28.reuse.H0_H0 ;  /* 0x2000001cff177230 */ /* 0x108fe40000004100 */
[----:B------:R-:W-:Y:S02]  /*1050*/  HADD2.F32 R159, -RZ, R28.H1_H1 ;  /* 0x3000001cff9f7230 */ /* 0x000fe40000004100 */
[----:B------:R-:W-:-:S02]  /*1060*/  HADD2.F32 R163, -RZ, R29.H0_H0 ;  /* 0x2000001dffa37230 */ /* 0x000fc40000004100 */
[C---:B------:R-:W-:Y:S01]  /*1070*/  FADD.FTZ R23, -R194.reuse, R23 ;  /* 0x00000017c2177221 */ /* 0x040fe20000010100 */
[----:B------:R-:W-:Y:S02]  /*1080*/  HADD2.F32 R165, -RZ, R29.H1_H1 ;  /* 0x3000001dffa57230 */ /* 0x000fe40000004100 */
[----:B------:R-:W-:Y:S01]  /*1090*/  FADD.FTZ R159, -R194, R159 ;  /* 0x0000009fc29f7221 */ /* 0x000fe20000010100 */
[----:B----4-:R-:W-:Y:S02]  /*10a0*/  HADD2.F32 R25, -RZ, R32.H0_H0 ;  /* 0x20000020ff197230 */ /* 0x010fe40000004100 */
[----:B------:R-:W-:Y:S01]  /*10b0*/  FMUL.FTZ R23, R4, R23 ;  /* 0x0000001704177220 */ /* 0x000fe20000410000 */
[----:B------:R-:W-:Y:S02]  /*10c0*/  HADD2.F32 R213, -RZ, R30.H0_H0 ;  /* 0x2000001effd57230 */ /* 0x000fe40000004100 */
[----:B------:R-:W-:Y:S01]  /*10d0*/  FADD.FTZ R163, -R194, R163 ;  /* 0x000000a3c2a37221 */ /* 0x000fe20000010100 */
[----:B------:R-:W-:-:S02]  /*10e0*/  HADD2.F32 R32, -RZ, R32.H1_H1 ;  /* 0x30000020ff207230 */ /* 0x000fc40000004100 */
[----:B------:R-:W-:Y:S01]  /*10f0*/  FADD.FTZ R108, R108, R25 ;  /* 0x000000196c6c7221 */ /* 0x000fe20000010000 */
[----:B------:R-:W-:Y:S02]  /*1100*/  HADD2.F32 R29, -RZ, R33.H0_H0 ;  /* 0x20000021ff1d7230 */ /* 0x000fe40000004100 */
[----:B0-----:R-:W-:Y:S01]  /*1110*/  FMUL.FTZ R26, R4, R159 ;  /* 0x0000009f041a7220 */ /* 0x001fe20000410000 */
[-C--:B------:R-:W-:Y:S01]  /*1120*/  FFMA.FTZ R80, R23, R25.reuse, R80 ;  /* 0x0000001917507223 */ /* 0x080fe20000010050 */
[----:B------:R-:W-:Y:S01]  /*1130*/  FMUL.FTZ R28, R48, R25 ;  /* 0x00000019301c7220 */ /* 0x000fe20000410000 */
[----:B------:R-:W-:Y:S01]  /*1140*/  FADD.FTZ R165, -R194, R165 ;  /* 0x000000a5c2a57221 */ /* 0x000fe20000010100 */
[----:B------:R-:W-:Y:S01]  /*1150*/  FMUL.FTZ R25, R4, R163 ;  /* 0x000000a304197220 */ /* 0x000fe20000410000 */
[--C-:B------:R-:W-:Y:S02]  /*1160*/  HADD2.F32 R217, -RZ, R31.reuse.H0_H0 ;  /* 0x2000001fffd97230 */ /* 0x100fe40000004100 */
[----:B------:R-:W-:Y:S01]  /*1170*/  FADD.FTZ R213, -R194, R213 ;  /* 0x000000d5c2d57221 */ /* 0x000fe20000010100 */
[----:B------:R-:W-:-:S02]  /*1180*/  HADD2.F32 R31, -RZ, R31.H1_H1 ;  /* 0x3000001fff1f7230 */ /* 0x000fc40000004100 */
[----:B------:R-:W-:Y:S01]  /*1190*/  FADD.FTZ R109, R109, R32 ;  /* 0x000000206d6d7221 */ /* 0x000fe20000010000 */
[----:B------:R-:W-:Y:S02]  /*11a0*/  HADD2.F32 R215, -RZ, R30.H1_H1 ;  /* 0x3000001effd77230 */ /* 0x000fe40000004100 */
[-C--:B------:R-:W-:Y:S01]  /*11b0*/  FFMA.FTZ R81, R26, R32.reuse, R81 ;  /* 0x000000201a517223 */ /* 0x080fe20000010051 */
[----:B------:R-:W-:Y:S02]  /*11c0*/  HADD2.F32 R156, -RZ, R33.H1_H1 ;  /* 0x30000021ff9c7230 */ /* 0x000fe40000004100 */
[----:B------:R-:W-:Y:S01]  /*11d0*/  FMUL.FTZ R27, R49, R32 ;  /* 0x00000020311b7220 */ /* 0x000fe20000410000 */
[--C-:B------:R-:W-:Y:S02]  /*11e0*/  HADD2.F32 R33, -RZ, R34.reuse.H0_H0 ;  /* 0x20000022ff217230 */ /* 0x100fe40000004100 */
[----:B------:R-:W-:Y:S01]  /*11f0*/  FADD.FTZ R110, R110, R29 ;  /* 0x0000001d6e6e7221 */ /* 0x000fe20000010000 */
[----:B------:R-:W-:Y:S01]  /*1200*/  FMUL.FTZ R30, R4, R165 ;  /* 0x000000a5041e7220 */ /* 0x000fe20000410000 */
[-C--:B------:R-:W-:Y:S01]  /*1210*/  FFMA.FTZ R82, R25, R29.reuse, R82 ;  /* 0x0000001d19527223 */ /* 0x080fe20000010052 */
[----:B------:R-:W-:Y:S01]  /*1220*/  FMUL.FTZ R32, R50, R29 ;  /* 0x0000001d32207220 */ /* 0x000fe20000410000 */
[----:B------:R-:W-:Y:S01]  /*1230*/  FMUL.FTZ R29, R4, R213 ;  /* 0x000000d5041d7220 */ /* 0x000fe20000410000 */
[----:B------:R-:W-:Y:S01]  /*1240*/  FADD.FTZ R219, -R194, R31 ;  /* 0x0000001fc2db7221 */ /* 0x000fe20000010100 */
[----:B------:R-:W-:-:S02]  /*1250*/  HADD2.F32 R158, -RZ, R34.H1_H1 ;  /* 0x30000022ff9e7230 */ /* 0x000fc40000004100 */
[----:B------:R-:W-:Y:S01]  /*1260*/  FADD.FTZ R111, R111, R156 ;  /* 0x0000009c6f6f7221 */ /* 0x000fe20000010000 */
        /* <DEDUP_REMOVED lines=8> */
[--C-:B------:R-:W-:Y:S02]  /*12f0*/  HADD2.F32 R161, -RZ, R35.reuse.H0_H0 ;  /* 0x20000023ffa17230 */ /* 0x100fe40000004100 */
[----:B------:R-:W-:Y:S01]  /*1300*/  FMUL.FTZ R164, R4, R215 ;  /* 0x000000d704a47220 */ /* 0x000fe20000410000 */
[----:B------:R-:W-:-:S02]  /*1310*/  HADD2.F32 R160, -RZ, R35.H1_H1 ;  /* 0x30000023ffa07230 */ /* 0x000fc40000004100 */
        /* <DEDUP_REMOVED lines=26> */
.L_x_8530:
[----:B------:R-:W-:Y:S05]  /*14c0*/  BSYNC.RECONVERGENT B1 ;  /* 0x0000000000017941 */ /* 0x000fea0003800200 */
.L_x_8529:
        /* <DEDUP_REMOVED lines=17> */
[----:B------:R-:W-:Y:S02]  /*15e0*/  IADD3 R195, PT, PT, R195, 0x80, RZ ;  /* 0x00000080c3c37810 */ /* 0x000fe40007ffe0ff */
[----:B------:R-:W-:Y:S01]  /*15f0*/  IADD3 R209, PT, PT, R209, 0x80, RZ ;  /* 0x00000080d1d17810 */ /* 0x000fe20007ffe0ff */
[--C-:B---3--:R-:W-:Y:S02]  /*1600*/  HADD2.F32 R187, -RZ, R157.reuse.H1_H1 ;  /* 0x3000009dffbb7230 */ /* 0x108fe40000004100 */
[----:B------:R-:W-:Y:S02]  /*1610*/  HADD2.F32 R169, -RZ, R156.H0_H0 ;  /* 0x2000009cffa97230 */ /* 0x000fe40000004100 */
[----:B------:R-:W-:-:S02]  /*1620*/  HADD2.F32 R185, -RZ, R157.H0_H0 ;  /* 0x2000009dffb97230 */ /* 0x000fc40000004100 */
[C---:B------:R-:W-:Y:S01]  /*1630*/  FADD.FTZ R187, -R194.reuse, R187 ;  /* 0x000000bbc2bb7221 */ /* 0x040fe20000010100 */
[----:B------:R-:W-:Y:S02]  /*1640*/  HADD2.F32 R183, -RZ, R156.H1_H1 ;  /* 0x3000009cffb77230 */ /* 0x000fe40000004100 */
[C---:B------:R-:W-:Y:S01]  /*1650*/  FADD.FTZ R169, -R194.reuse, R169 ;  /* 0x000000a9c2a97221 */ /* 0x040fe20000010100 */
[--C-:B----4-:R-:W-:Y:S02]  /*1660*/  HADD2.F32 R157, -RZ, R160.reuse.H0_H0 ;  /* 0x200000a0ff9d7230 */ /* 0x110fe40000004100 */
[----:B0-----:R-:W-:Y:S01]  /*1670*/  FADD.FTZ R171, -R194, R185 ;  /* 0x000000b9c2ab7221 */ /* 0x001fe20000010100 */
[----:B------:R-:W-:Y:S02]  /*1680*/  HADD2.F32 R156, -RZ, R161.H1_H1 ;  /* 0x300000a1ff9c7230 */ /* 0x000fe40000004100 */
[----:B------:R-:W-:Y:S01]  /*1690*/  FMUL.FTZ R182, R4, R187 ;  /* 0x000000bb04b67220 */ /* 0x000fe20000410000 */
[----:B------:R-:W-:-:S02]  /*16a0*/  HADD2.F32 R160, -RZ, R160.H1_H1 ;  /* 0x300000a0ffa07230 */ /* 0x000fc40000004100 */
[----:B------:R-:W-:Y:S01]  /*16b0*/  FMUL.FTZ R169, R4, R169 ;  /* 0x000000a904a97220 */ /* 0x000fe20000410000 */
[----:B-1----:R-:W-:Y:S01]  /*16c0*/  FMUL.FTZ R180, R56, R157 ;  /* 0x0000009d38b47220 */ /* 0x002fe20000410000 */
[--C-:B------:R-:W-:Y:S02]  /*16d0*/  HADD2.F32 R215, -RZ, R159.reuse.H0_H0 ;  /* 0x2000009fffd77230 */ /* 0x100fe40000004100 */
[----:B------:R-:W-:Y:S01]  /*16e0*/  FADD.FTZ R183, -R194, R183 ;  /* 0x000000b7c2b77221 */ /* 0x000fe20000010100 */
[----:B------:R-:W-:Y:S02]  /*16f0*/  HADD2.F32 R217, -RZ, R159.H1_H1 ;  /* 0x3000009fffd97230 */ /* 0x000fe40000004100 */
[----:B------:R-:W-:Y:S01]  /*1700*/  FMUL.FTZ R171, R4, R171 ;  /* 0x000000ab04ab7220 */ /* 0x000fe20000410000 */
[----:B------:R-:W-:Y:S02]  /*1710*/  HADD2.F32 R159, -RZ, R161.H0_H0 ;  /* 0x200000a1ff9f7230 */ /* 0x000fe40000004100 */
        /* <DEDUP_REMOVED lines=12> */
[----:B------:R-:W-:-:S02]  /*17e0*/  HADD2.F32 R189, -RZ, R158.H0_H0 ;  /* 0x2000009effbd7230 */ /* 0x000fc40000004100 */
[----:B------:R-:W-:Y:S01]  /*17f0*/  FADD.FTZ R159, R156, R181 ;  /* 0x000000b59c9f7221 */ /* 0x000fe20000010000 */
[----:B------:R-:W-:Y:S01]  /*1800*/  FFMA.FTZ R156, R170, R181, R157 ;  /* 0x000000b5aa9c7223 */ /* 0x000fe2000001009d */
[----:B------:R-:W-:Y:S02]  /*1810*/  HADD2.F32 R213, -RZ, R158.H1_H1 ;  /* 0x3000009effd57230 */ /* 0x000fe40000004100 */
[--C-:B------:R-:W-:Y:S02]  /*1820*/  HADD2.F32 R161, -RZ, R162.reuse.H0_H0 ;  /* 0x200000a2ffa17230 */ /* 0x100fe40000004100 */
[C---:B------:R-:W-:Y:S01]  /*1830*/  FADD.FTZ R189, -R194.reuse, R189 ;  /* 0x000000bdc2bd7221 */ /* 0x040fe20000010100 */
[----:B------:R-:W-:Y:S01]  /*1840*/  FADD.FTZ R158, R159, R184 ;  /* 0x000000b89f9e7221 */ /* 0x000fe20000010000 */
[----:B------:R-:W-:Y:S01]  /*1850*/  FFMA.FTZ R157, R171, R184, R156 ;  /* 0x000000b8ab9d7223 */ /* 0x000fe2000001009c */
[----:B------:R-:W-:Y:S02]  /*1860*/  HADD2.F32 R162, -RZ, R162.H1_H1 ;  /* 0x300000a2ffa27230 */ /* 0x000fe40000004100 */
[----:B------:R-:W-:Y:S01]  /*1870*/  FADD.FTZ R213, -R194, R213 ;  /* 0x000000d5c2d57221 */ /* 0x000fe20000010100 */
[----:B------:R-:W-:Y:S01]  /*1880*/  FMUL.FTZ R183, R4, R189 ;  /* 0x000000bd04b77220 */ /* 0x000fe20000410000 */
[----:B------:R-:W-:Y:S01]  /*1890*/  FMUL.FTZ R186, R60, R161 ;  /* 0x000000a13cba7220 */ /* 0x000fe20000410000 */
[----:B------:R-:W-:Y:S01]  /*18a0*/  FADD.FTZ R159, R158, R185 ;  /* 0x000000b99e9f7221 */ /* 0x000fe20000010000 */
[----:B------:R-:W-:Y:S01]  /*18b0*/  FFMA.FTZ R156, R182, R185, R157 ;  /* 0x000000b9b69c7223 */ /* 0x000fe2000001009d */
[----:B------:R-:W-:-:S02]  /*18c0*/  HADD2.F32 R191, -RZ, R163.H0_H0 ;  /* 0x200000a3ffbf7230 */ /* 0x000fc40000004100 */
[----:B------:R-:W-:Y:S01]  /*18d0*/  FADD.FTZ R215, -R194, R215 ;  /* 0x000000d7c2d77221 */ /* 0x000fe20000010100 */
[C---:B------:R-:W-:Y:S01]  /*18e0*/  FMUL.FTZ R188, R4.reuse, R213 ;  /* 0x000000d504bc7220 */ /* 0x040fe20000410000 */
[----:B------:R-:W-:Y:S01]  /*18f0*/  FMUL.FTZ R187, R61, R162 ;  /* 0x000000a23dbb7220 */ /* 0x000fe20000410000 */
        /* <DEDUP_REMOVED lines=24> */
.L_x_8532:
[----:B------:R-:W-:Y:S05]  /*1a80*/  BSYNC.RECONVERGENT B1 ;  /* 0x0000000000017941 */ /* 0x000fea0003800200 */
.L_x_8531:
        /* <DEDUP_REMOVED lines=15> */
[--C-:B---3--:R-:W-:Y:S02]  /*1b80*/  HADD2.F32 R195, -RZ, R157.reuse.H0_H0 ;  /* 0x2000009dffc37230 */ /* 0x108fe40000004100 */
[----:B------:R-:W-:-:S02]  /*1b90*/  HADD2.F32 R157, -RZ, R157.H1_H1 ;  /* 0x3000009dff9d7230 */ /* 0x000fc40000004100 */
[--C-:B------:R-:W-:Y:S02]  /*1ba0*/  HADD2.F32 R167, -RZ, R156.reuse.H0_H0 ;  /* 0x2000009cffa77230 */ /* 0x100fe40000004100 */
[----:B------:R-:W-:Y:S02]  /*1bb0*/  HADD2.F32 R193, -RZ, R156.H1_H1 ;  /* 0x3000009cffc17230 */ /* 0x000fe40000004100 */
[C---:B0-----:R-:W-:Y:S01]  /*1bc0*/  FADD.FTZ R199, -R194.reuse, R157 ;  /* 0x0000009dc2c77221 */ /* 0x041fe20000010100 */
[--C-:B------:R-:W-:Y:S02]  /*1bd0*/  HADD2.F32 R205, -RZ, R159.reuse.H0_H0 ;  /* 0x2000009fffcd7230 */ /* 0x100fe40000004100 */
[----:B------:R-:W-:Y:S01]  /*1be0*/  FADD.FTZ R167, -R194, R167 ;  /* 0x000000a7c2a77221 */ /* 0x000fe20000010100 */
[----:B----4-:R-:W-:Y:S02]  /*1bf0*/  HADD2.F32 R157, -RZ, R160.H0_H0 ;  /* 0x200000a0ff9d7230 */ /* 0x010fe40000004100 */
[----:B------:R-:W-:-:S02]  /*1c00*/  HADD2.F32 R159, -RZ, R159.H1_H1 ;  /* 0x3000009fff9f7230 */ /* 0x000fc40000004100 */
[C---:B------:R-:W-:Y:S01]  /*1c10*/  FADD.FTZ R193, -R194.reuse, R193 ;  /* 0x000000c1c2c17221 */ /* 0x040fe20000010100 */
[--C-:B------:R-:W-:Y:S02]  /*1c20*/  HADD2.F32 R156, -RZ, R161.reuse.H1_H1 ;  /* 0x300000a1ff9c7230 */ /* 0x100fe40000004100 */
[----:B------:R-:W-:Y:S01]  /*1c30*/  FADD.FTZ R195, -R194, R195 ;  /* 0x000000c3c2c37221 */ /* 0x000fe20000010100 */
[----:B------:R-:W-:Y:S02]  /*1c40*/  HADD2.F32 R160, -RZ, R160.H1_H1 ;  /* 0x300000a0ffa07230 */ /* 0x000fe40000004100 */
[C---:B------:R-:W-:Y:S01]  /*1c50*/  FMUL.FTZ R200, R4.reuse, R199 ;  /* 0x000000c704c87220 */ /* 0x040fe20000410000 */
[----:B------:R-:W-:Y:S01]  /*1c60*/  FMUL.FTZ R167, R4, R167 ;  /* 0x000000a704a77220 */ /* 0x000fe20000410000 */
[----:B------:R-:W-:Y:S01]  /*1c70*/  FMUL.FTZ R198, R64, R157 ;  /* 0x0000009d40c67220 */ /* 0x000fe20000410000 */
[----:B------:R-:W-:Y:S01]  /*1c80*/  FADD.FTZ R209, -R194, R159 ;  /* 0x0000009fc2d17221 */ /* 0x000fe20000010100 */
[----:B------:R-:W-:-:S02]  /*1c90*/  HADD2.F32 R159, -RZ, R161.H0_H0 ;  /* 0x200000a1ff9f7230 */ /* 0x000fc40000004100 */
[C---:B------:R-:W-:Y:S01]  /*1ca0*/  FMUL.FTZ R196, R4.reuse, R193 ;  /* 0x000000c104c47220 */ /* 0x040fe20000410000 */
        /* <DEDUP_REMOVED lines=20> */
[----:B------:R-:W-:Y:S01]  /*1df0*/  FADD.FTZ R203, -R194, R203 ;  /* 0x000000cbc2cb7221 */ /* 0x000fe20000010100 */
        /* <DEDUP_REMOVED lines=33> */
.L_x_8526:
        /* <DEDUP_REMOVED lines=39> */
.L_x_8534:
        /* <DEDUP_REMOVED lines=36> */
.L_x_8533:
[----:B----4-:R-:W-:Y:S05]  /*24c0*/  BSYNC.RECONVERGENT B0 ;  /* 0x0000000000007941 */ /* 0x010fea0003800200 */
.L_x_8525:
        /* <DEDUP_REMOVED lines=32> */
.L_x_8536:
[----:B------:R-:W-:Y:S05]  /*26d0*/  BSYNC.RECONVERGENT B0 ;  /* 0x0000000000007941 */ /* 0x000fea0003800200 */
.L_x_8535:
        /* <DEDUP_REMOVED lines=50> */
.L_x_8541:
        /* <DEDUP_REMOVED lines=12> */
.L_x_8542:
        /* <DEDUP_REMOVED lines=12> */
.L_x_8543:
        /* <DEDUP_REMOVED lines=12> */
.L_x_8544:
        /* <DEDUP_REMOVED lines=12> */
.L_x_8545:
        /* <DEDUP_REMOVED lines=12> */
.L_x_8546:
        /* <DEDUP_REMOVED lines=12> */
.L_x_8547:
        /* <DEDUP_REMOVED lines=14> */
.L_x_8540:
        /* <DEDUP_REMOVED lines=17> */
.L_x_8549:
        /* <DEDUP_REMOVED lines=11> */
.L_x_8550:
        /* <DEDUP_REMOVED lines=11> */
.L_x_8551:
[----:B------:R-:W-:Y:S01]  /*31d0*/  FFMA.FTZ R130, R20, R7, R160 ;  /* 0x0000000714827223 */ /* 0x000fe200000100a0 */
[----:B------:R-:W-:Y:S01]  /*31e0*/  FMUL.FTZ R131, R4, R131 ;  /* 0x0000008304837220 */ /* 0x000fe20000410000 */
[----:B------:R-:W-:Y:S01]  /*31f0*/  FADD.FTZ R129, R18, -R159 ;  /* 0x8000009f12817221 */ /* 0x000fe20000010000 */
[----:B------:R-:W-:Y:S01]  /*3200*/  F2FP.F16.F32.PACK_AB R158, RZ, R157 ;  /* 0x0000009dff9e723e */ /* 0x000fe200000000ff */
        /* <DEDUP_REMOVED lines=12> */
.L_x_8552:
        /* <DEDUP_REMOVED lines=12> */
.L_x_8553:
        /* <DEDUP_REMOVED lines=11> */
.L_x_8554:
        /* <DEDUP_REMOVED lines=10> */
.L_x_8555:
        /* <DEDUP_REMOVED lines=13> */
.L_x_8539:
        /* <DEDUP_REMOVED lines=17> */
.L_x_8557:
        /* <DEDUP_REMOVED lines=11> */
.L_x_8558:
        /* <DEDUP_REMOVED lines=11> */
.L_x_8559:
        /* <DEDUP_REMOVED lines=11> */
.L_x_8560:
        /* <DEDUP_REMOVED lines=11> */
.L_x_8561:
        /* <DEDUP_REMOVED lines=11> */
.L_x_8562:
        /* <DEDUP_REMOVED lines=11> */
.L_x_8563:
        /* <DEDUP_REMOVED lines=13> */
.L_x_8556:
        /* <DEDUP_REMOVED lines=20> */
[-CC-:B------:R-:W-:Y:S01]  /*3cf0*/  @P5 FFMA.FTZ R213, R19, R7.reuse, R160.reuse ;  /* 0x0000000713d55223 */ /* 0x180fe200000100a0 */
[----:B------:R-:W-:Y:S01]  /*3d00*/  @P5 FFMA.FTZ R158, R24, R7, R160 ;  /* 0x00000007189e5223 */ /* 0x000fe200000100a0 */
[----:B------:R-:W-:Y:S01]  /*3d10*/  @P5 FADD.FTZ R211, R18, -R211 ;  /* 0x800000d312d35221 */ /* 0x000fe20000010000 */
[----:B------:R-:W-:Y:S01]  /*3d20*/  @P5 FADD.FTZ R128, R17, -R128 ;  /* 0x8000008011805221 */ /* 0x000fe20000010000 */
[C---:B------:R-:W-:Y:S01]  /*3d30*/  @P5 FFMA.FTZ R157, R4.reuse, R130, R157 ;  /* 0x00000082049d5223 */ /* 0x040fe2000001009d */
[----:B------:R-:W-:Y:S01]  /*3d40*/  @P5 FFMA.FTZ R159, R4, R156, R159 ;  /* 0x0000009c049f5223 */ /* 0x000fe2000001009f */
[----:B------:R-:W-:-:S02]  /*3d50*/  HADD2.F32 R156, -RZ, R135.H1_H1 ;  /* 0x30000087ff9c7230 */ /* 0x000fc40000004100 */
[----:B------:R-:W-:Y:S01]  /*3d60*/  @P5 FADD.FTZ R130, R22, -R213 ;  /* 0x800000d516825221 */ /* 0x000fe20000010000 */
[----:B------:R-:W-:Y:S01]  /*3d70*/  @P5 FADD.FTZ R213, R21, -R158 ;  /* 0x8000009e15d55221 */ /* 0x000fe20000010000 */
[C---:B------:R-:W-:Y:S01]  /*3d80*/  @P5 FFMA.FTZ R163, R4.reuse, R211, R163 ;  /* 0x000000d304a35223 */ /* 0x040fe200000100a3 */
[C---:B------:R-:W-:Y:S01]  /*3d90*/  @P5 FFMA.FTZ R195, R4.reuse, R128, R195 ;  /* 0x0000008004c35223 */ /* 0x040fe200000100c3 */
[C---:B------:R-:W-:Y:S01]  /*3da0*/  @P5 FFMA.FTZ R209, R4.reuse, R130, R209 ;  /* 0x0000008204d15223 */ /* 0x040fe200000100d1 */
[----:B------:R-:W-:Y:S01]  /*3db0*/  @P5 FFMA.FTZ R156, R4, R213, R156 ;  /* 0x000000d5049c5223 */ /* 0x000fe2000001009c */
[----:B------:R-:W-:Y:S02]  /*3dc0*/  F2FP.F16.F32.PACK_AB R158, RZ, R129 ;  /* 0x00000081ff9e723e */ /* 0x000fe400000000ff */
        /* <DEDUP_REMOVED lines=12> */
.L_x_8564:
[----:B------:R-:W-:Y:S05]  /*3e90*/  @!P4 BRA `(.L_x_8565) ;  /* 0x000000000018c947 */ /* 0x000fea0003800000 */
[----:B------:R-:W-:Y:S01]  /*3ea0*/  FMUL.FTZ R131, R131, UR17 ;  /* 0x0000001183837c20 */ /* 0x000fe20008410000 */
[----:B------:R-:W-:-:S03]  /*3eb0*/  LOP3.LUT P5, RZ, R174, 0xff00, RZ, 0xc0, !PT ;  /* 0x0000ff00aeff7812 */ /* 0x000fc600078ac0ff */
[----:B------:R-:W-:-:S05]  /*3ec0*/  FMUL.FTZ R131, R131, UR16 ;  /* 0x0000001083837c20 */ /* 0x000fca0008410000 */
[----:B------:R-:W-:-:S04]  /*3ed0*/  FSEL R131, R131, RZ, P5 ;  /* 0x000000ff83837208 */ /* 0x000fc80002800000 */
[----:B------:R-:W-:-:S04]  /*3ee0*/  F2FP.F16.F32.PACK_AB R131, RZ, R131 ;  /* 0x00000083ff83723e */ /* 0x000fc800000000ff */
[----:B------:R-:W-:-:S07]  /*3ef0*/  PRMT R144, R144, 0x5410, R131 ;  /* 0x0000541090907816 */ /* 0x000fce0000000083 */
.L_x_8565:
[----:B------:R-:W-:Y:S05]  /*3f00*/  @!P4 BRA `(.L_x_8566) ;  /* 0x000000000018c947 */ /* 0x000fea0003800000 */
[----:B------:R-:W-:Y:S01]  /*3f10*/  FMUL.FTZ R157, R157, UR17 ;  /* 0x000000119d9d7c20 */ /* 0x000fe20008410000 */
[----:B------:R-:W-:-:S03]  /*3f20*/  LOP3.LUT P5, RZ, R174, 0xff0000, RZ, 0xc0, !PT ;  /* 0x00ff0000aeff7812 */ /* 0x000fc600078ac0ff */
[----:B------:R-:W-:-:S05]  /*3f30*/  FMUL.FTZ R157, R157, UR16 ;  /* 0x000000109d9d7c20 */ /* 0x000fca0008410000 */
[----:B------:R-:W-:-:S04]  /*3f40*/  FSEL R157, R157, RZ, P5 ;  /* 0x000000ff9d9d7208 */ /* 0x000fc80002800000 */
[----:B------:R-:W-:-:S04]  /*3f50*/  F2FP.F16.F32.PACK_AB R157, RZ, R157 ;  /* 0x0000009dff9d723e */ /* 0x000fc800000000ff */
[----:B------:R-:W-:-:S07]  /*3f60*/  PRMT R145, R157, 0x7610, R145 ;  /* 0x000076109d917816 */ /* 0x000fce0000000091 */
.L_x_8566:
[----:B------:R-:W-:Y:S05]  /*3f70*/  @!P4 BRA `(.L_x_8567) ;  /* 0x000000000018c947 */ /* 0x000fea0003800000 */
[----:B------:R-:W-:Y:S01]  /*3f80*/  FMUL.FTZ R159, R159, UR17 ;  /* 0x000000119f9f7c20 */ /* 0x000fe20008410000 */
[----:B------:R-:W-:-:S03]  /*3f90*/  LOP3.LUT P5, RZ, R174, 0xff000000, RZ, 0xc0, !PT ;  /* 0xff000000aeff7812 */ /* 0x000fc600078ac0ff */
[----:B------:R-:W-:-:S05]  /*3fa0*/  FMUL.FTZ R159, R159, UR16 ;  /* 0x000000109f9f7c20 */ /* 0x000fca0008410000 */
[----:B------:R-:W-:-:S04]  /*3fb0*/  FSEL R159, R159, RZ, P5 ;  /* 0x000000ff9f9f7208 */ /* 0x000fc80002800000 */
[----:B------:R-:W-:-:S04]  /*3fc0*/  F2FP.F16.F32.PACK_AB R159, RZ, R159 ;  /* 0x0000009fff9f723e */ /* 0x000fc800000000ff */
[----:B------:R-:W-:-:S07]  /*3fd0*/  PRMT R145, R145, 0x5410, R159 ;  /* 0x0000541091917816 */ /* 0x000fce000000009f */
.L_x_8567:
[----:B------:R-:W-:Y:S05]  /*3fe0*/  @!P4 BRA `(.L_x_8568) ;  /* 0x000000000018c947 */ /* 0x000fea0003800000 */
[----:B------:R-:W-:Y:S01]  /*3ff0*/  FMUL.FTZ R163, R163, UR17 ;  /* 0x00000011a3a37c20 */ /* 0x000fe20008410000 */
[----:B------:R-:W-:-:S03]  /*4000*/  LOP3.LUT P5, RZ, R175, 0xff, RZ, 0xc0, !PT ;  /* 0x000000ffafff7812 */ /* 0x000fc600078ac0ff */
[----:B------:R-:W-:-:S05]  /*4010*/  FMUL.FTZ R163, R163, UR16 ;  /* 0x00000010a3a37c20 */ /* 0x000fca0008410000 */
[----:B------:R-:W-:-:S04]  /*4020*/  FSEL R163, R163, RZ, P5 ;  /* 0x000000ffa3a37208 */ /* 0x000fc80002800000 */
[----:B------:R-:W-:-:S04]  /*4030*/  F2FP.F16.F32.PACK_AB R163, RZ, R163 ;  /* 0x000000a3ffa3723e */ /* 0x000fc800000000ff */
[----:B------:R-:W-:-:S07]  /*4040*/  PRMT R146, R163, 0x7610, R146 ;  /* 0x00007610a3927816 */ /* 0x000fce0000000092 */
.L_x_8568:
[----:B------:R-:W-:Y:S05]  /*4050*/  @!P4 BRA `(.L_x_8569) ;  /* 0x000000000018c947 */ /* 0x000fea0003800000 */
[----:B------:R-:W-:Y:S01]  /*4060*/  FMUL.FTZ R195, R195, UR17 ;  /* 0x00000011c3c37c20 */ /* 0x000fe20008410000 */
[----:B------:R-:W-:-:S03]  /*4070*/  LOP3.LUT P5, RZ, R175, 0xff00, RZ, 0xc0, !PT ;  /* 0x0000ff00afff7812 */ /* 0x000fc600078ac0ff */
[----:B------:R-:W-:-:S05]  /*4080*/  FMUL.FTZ R195, R195, UR16 ;  /* 0x00000010c3c37c20 */ /* 0x000fca0008410000 */
[----:B------:R-:W-:-:S04]  /*4090*/  FSEL R195, R195, RZ, P5 ;  /* 0x000000ffc3c37208 */ /* 0x000fc80002800000 */
[----:B------:R-:W-:-:S04]  /*40a0*/  F2FP.F16.F32.PACK_AB R195, RZ, R195 ;  /* 0x000000c3ffc3723e */ /* 0x000fc800000000ff */
[----:B------:R-:W-:-:S07]  /*40b0*/  PRMT R146, R146, 0x5410, R195 ;  /* 0x0000541092927816 */ /* 0x000fce00000000c3 */
.L_x_8569:
[----:B------:R-:W-:Y:S05]  /*40c0*/  @!P4 BRA `(.L_x_8570) ;  /* 0x000000000018c947 */ /* 0x000fea0003800000 */
[----:B------:R-:W-:Y:S01]  /*40d0*/  FMUL.FTZ R128, R209, UR17 ;  /* 0x00000011d1807c20 */ /* 0x000fe20008410000 */
[----:B------:R-:W-:-:S03]  /*40e0*/  LOP3.LUT P5, RZ, R175, 0xff0000, RZ, 0xc0, !PT ;  /* 0x00ff0000afff7812 */ /* 0x000fc600078ac0ff */
[----:B------:R-:W-:-:S05]  /*40f0*/  FMUL.FTZ R128, R128, UR16 ;  /* 0x0000001080807c20 */ /* 0x000fca0008410000 */
[----:B------:R-:W-:-:S04]  /*4100*/  FSEL R128, R128, RZ, P5 ;  /* 0x000000ff80807208 */ /* 0x000fc80002800000 */
[----:B------:R-:W-:-:S04]  /*4110*/  F2FP.F16.F32.PACK_AB R128, RZ, R128 ;  /* 0x00000080ff80723e */ /* 0x000fc800000000ff */
[----:B------:R-:W-:-:S07]  /*4120*/  PRMT R147, R128, 0x7610, R147 ;  /* 0x0000761080937816 */ /* 0x000fce0000000093 */
.L_x_8570:
        /* <DEDUP_REMOVED lines=12> */
.L_x_8548:
        /* <DEDUP_REMOVED lines=10> */
.L_x_8538:
[----:B------:R-:W-:Y:S05]  /*4290*/  BSYNC.RECONVERGENT B0 ;  /* 0x0000000000007941 */ /* 0x000fea0003800200 */
.L_x_8537:
        /* <DEDUP_REMOVED lines=26> */
[----:B------:R-:W-:Y:S01]  /*4440*/  @P6 FADD.FTZ R156, R31, -R156 ;  /* 0x8000009c1f9c6221 */ /* 0x000fe20000010000 */
[----:B------:R-:W-:Y:S01]  /*4450*/  @P6 FFMA.FTZ R129, R4, R131, R129 ;  /* 0x0000008304816223 */ /* 0x000fe20000010081 */
[----:B------:R-:W-:-:S02]  /*4460*/  HADD2.F32 R131, -RZ, R138.H0_H0 ;  /* 0x2000008aff837230 */ /* 0x000fc40000004100 */
[-CC-:B------:R-:W-:Y:S01]  /*4470*/  @P6 FFMA.FTZ R213, R35, R7.reuse, R160.reuse ;  /* 0x0000000723d56223 */ /* 0x180fe200000100a0 */
[----:B------:R-:W-:Y:S01]  /*4480*/  @P6 FFMA.FTZ R158, R168, R7, R160 ;  /* 0x00000007a89e6223 */ /* 0x000fe200000100a0 */
[----:B------:R-:W-:Y:S01]  /*4490*/  @P6 FADD.FTZ R163, R34, -R163 ;  /* 0x800000a322a36221 */ /* 0x000fe20000010000 */
[----:B------:R-:W-:Y:S01]  /*44a0*/  @P6 FADD.FTZ R128, R33, -R128 ;  /* 0x8000008021806221 */ /* 0x000fe20000010000 */
[C---:B------:R-:W-:Y:S01]  /*44b0*/  @P6 FFMA.FTZ R159, R4.reuse, R130, R159 ;  /* 0x00000082049f6223 */ /* 0x040fe2000001009f */
[----:B------:R-:W-:Y:S01]  /*44c0*/  @P6 FFMA.FTZ R195, R4, R156, R195 ;  /* 0x0000009c04c36223 */ /* 0x000fe200000100c3 */
        /* <DEDUP_REMOVED lines=20> */
.L_x_8575:
[----:B------:R-:W-:Y:S05]  /*4610*/  @!P4 BRA `(.L_x_8576) ;  /* 0x000000000018c947 */ /* 0x000fea0003800000 */
[----:B------:R-:W-:Y:S01]  /*4620*/  FMUL.FTZ R157, R157, UR17 ;  /* 0x000000119d9d7c20 */ /* 0x000fe20008410000 */
[----:B------:R-:W-:-:S03]  /*4630*/  LOP3.LUT P6, RZ, R172, 0xff00, RZ, 0xc0, !PT ;  /* 0x0000ff00acff7812 */ /* 0x000fc600078cc0ff */
[----:B------:R-:W-:-:S05]  /*4640*/  FMUL.FTZ R157, R157, UR16 ;  /* 0x000000109d9d7c20 */ /* 0x000fca0008410000 */
[----:B------:R-:W-:-:S04]  /*4650*/  FSEL R157, R157, RZ, P6 ;  /* 0x000000ff9d9d7208 */ /* 0x000fc80003000000 */
[----:B------:R-:W-:-:S04]  /*4660*/  F2FP.F16.F32.PACK_AB R157, RZ, R157 ;  /* 0x0000009dff9d723e */ /* 0x000fc800000000ff */
[----:B------:R-:W-:-:S07]  /*4670*/  PRMT R144, R144, 0x5410, R157 ;  /* 0x0000541090907816 */ /* 0x000fce000000009d */
.L_x_8576:
[----:B------:R-:W-:Y:S05]  /*4680*/  @!P4 BRA `(.L_x_8577) ;  /* 0x000000000018c947 */ /* 0x000fea0003800000 */
[----:B------:R-:W-:Y:S01]  /*4690*/  FMUL.FTZ R159, R159, UR17 ;  /* 0x000000119f9f7c20 */ /* 0x000fe20008410000 */
[----:B------:R-:W-:-:S03]  /*46a0*/  LOP3.LUT P6, RZ, R172, 0xff0000, RZ, 0xc0, !PT ;  /* 0x00ff0000acff7812 */ /* 0x000fc600078cc0ff */
[----:B------:R-:W-:-:S05]  /*46b0*/  FMUL.FTZ R159, R159, UR16 ;  /* 0x000000109f9f7c20 */ /* 0x000fca0008410000 */
[----:B------:R-:W-:-:S04]  /*46c0*/  FSEL R159, R159, RZ, P6 ;  /* 0x000000ff9f9f7208 */ /* 0x000fc80003000000 */
[----:B------:R-:W-:-:S04]  /*46d0*/  F2FP.F16.F32.PACK_AB R159, RZ, R159 ;  /* 0x0000009fff9f723e */ /* 0x000fc800000000ff */
[----:B------:R-:W-:-:S07]  /*46e0*/  PRMT R145, R159, 0x7610, R145 ;  /* 0x000076109f917816 */ /* 0x000fce0000000091 */
.L_x_8577:
[----:B------:R-:W-:Y:S05]  /*46f0*/  @!P4 BRA `(.L_x_8578) ;  /* 0x000000000018c947 */ /* 0x000fea0003800000 */
[----:B------:R-:W-:Y:S01]  /*4700*/  FMUL.FTZ R195, R195, UR17 ;  /* 0x00000011c3c37c20 */ /* 0x000fe20008410000 */
[----:B------:R-:W-:-:S03]  /*4710*/  LOP3.LUT P6, RZ, R172, 0xff000000, RZ, 0xc0, !PT ;  /* 0xff000000acff7812 */ /* 0x000fc600078cc0ff */
[----:B------:R-:W-:-:S05]  /*4720*/  FMUL.FTZ R195, R195, UR16 ;  /* 0x00000010c3c37c20 */ /* 0x000fca0008410000 */
[----:B------:R-:W-:-:S04]  /*4730*/  FSEL R195, R195, RZ, P6 ;  /* 0x000000ffc3c37208 */ /* 0x000fc80003000000 */
[----:B------:R-:W-:-:S04]  /*4740*/  F2FP.F16.F32.PACK_AB R195, RZ, R195 ;  /* 0x000000c3ffc3723e */ /* 0x000fc800000000ff */
[----:B------:R-:W-:-:S07]  /*4750*/  PRMT R145, R145, 0x5410, R195 ;  /* 0x0000541091917816 */ /* 0x000fce00000000c3 */
.L_x_8578:
[----:B------:R-:W-:Y:S05]  /*4760*/  @!P4 BRA `(.L_x_8579) ;  /* 0x000000000018c947 */ /* 0x000fea0003800000 */
[----:B------:R-:W-:Y:S01]  /*4770*/  FMUL.FTZ R131, R131, UR17 ;  /* 0x0000001183837c20 */ /* 0x000fe20008410000 */
[----:B------:R-:W-:-:S03]  /*4780*/  LOP3.LUT P6, RZ, R173, 0xff, RZ, 0xc0, !PT ;  /* 0x000000ffadff7812 */ /* 0x000fc600078cc0ff */
[----:B------:R-:W-:-:S05]  /*4790*/  FMUL.FTZ R131, R131, UR16 ;  /* 0x0000001083837c20 */ /* 0x000fca0008410000 */
[----:B------:R-:W-:-:S04]  /*47a0*/  FSEL R131, R131, RZ, P6 ;  /* 0x000000ff83837208 */ /* 0x000fc80003000000 */
[----:B------:R-:W-:-:S04]  /*47b0*/  F2FP.F16.F32.PACK_AB R131, RZ, R131 ;  /* 0x00000083ff83723e */ /* 0x000fc800000000ff */
[----:B------:R-:W-:-:S07]  /*47c0*/  PRMT R146, R131, 0x7610, R146 ;  /* 0x0000761083927816 */ /* 0x000fce0000000092 */
.L_x_8579:
[----:B------:R-:W-:Y:S05]  /*47d0*/  @!P4 BRA `(.L_x_8580) ;  /* 0x000000000018c947 */ /* 0x000fea0003800000 */
[----:B------:R-:W-:Y:S01]  /*47e0*/  FMUL.FTZ R209, R209, UR17 ;  /* 0x00000011d1d17c20 */ /* 0x000fe20008410000 */
[----:B------:R-:W-:-:S03]  /*47f0*/  LOP3.LUT P6, RZ, R173, 0xff00, RZ, 0xc0, !PT ;  /* 0x0000ff00adff7812 */ /* 0x000fc600078cc0ff */
[----:B------:R-:W-:-:S05]  /*4800*/  FMUL.FTZ R209, R209, UR16 ;  /* 0x00000010d1d17c20 */ /* 0x000fca0008410000 */
[----:B------:R-:W-:-:S04]  /*4810*/  FSEL R209, R209, RZ, P6 ;  /* 0x000000ffd1d17208 */ /* 0x000fc80003000000 */
[----:B------:R-:W-:-:S04]  /*4820*/  F2FP.F16.F32.PACK_AB R209, RZ, R209 ;  /* 0x000000d1ffd1723e */ /* 0x000fc800000000ff */
[----:B------:R-:W-:-:S07]  /*4830*/  PRMT R146, R146, 0x5410, R209 ;  /* 0x0000541092927816 */ /* 0x000fce00000000d1 */
.L_x_8580:
[----:B------:R-:W-:Y:S05]  /*4840*/  @!P4 BRA `(.L_x_8581) ;  /* 0x000000000018c947 */ /* 0x000fea0003800000 */
[----:B------:R-:W-:Y:S01]  /*4850*/  FMUL.FTZ R128, R211, UR17 ;  /* 0x00000011d3807c20 */ /* 0x000fe20008410000 */
[----:B------:R-:W-:-:S03]  /*4860*/  LOP3.LUT P6, RZ, R173, 0xff0000, RZ, 0xc0, !PT ;  /* 0x00ff0000adff7812 */ /* 0x000fc600078cc0ff */
[----:B------:R-:W-:-:S05]  /*4870*/  FMUL.FTZ R128, R128, UR16 ;  /* 0x0000001080807c20 */ /* 0x000fca0008410000 */
[----:B------:R-:W-:-:S04]  /*4880*/  FSEL R128, R128, RZ, P6 ;  /* 0x000000ff80807208 */ /* 0x000fc80003000000 */
[----:B------:R-:W-:-:S04]  /*4890*/  F2FP.F16.F32.PACK_AB R128, RZ, R128 ;  /* 0x00000080ff80723e */ /* 0x000fc800000000ff */
[----:B------:R-:W-:-:S07]  /*48a0*/  PRMT R147, R128, 0x7610, R147 ;  /* 0x0000761080937816 */ /* 0x000fce0000000093 */
.L_x_8581:
        /* <DEDUP_REMOVED lines=13> */
.L_x_8574:
        /* <DEDUP_REMOVED lines=14> */
.L_x_8583:
        /* <DEDUP_REMOVED lines=13> */
.L_x_8584:
        /* <DEDUP_REMOVED lines=13> */
.L_x_8585:
        /* <DEDUP_REMOVED lines=13> */
.L_x_8586:
        /* <DEDUP_REMOVED lines=13> */
.L_x_8587:
        /* <DEDUP_REMOVED lines=13> */
.L_x_8588:
        /* <DEDUP_REMOVED lines=13> */
.L_x_8589:
        /* <DEDUP_REMOVED lines=13> */
.L_x_8573:
        /* <DEDUP_REMOVED lines=35> */
[----:B------:R-:W-:Y:S02]  /*5240*/  F2FP.F16.F32.PACK_AB R128, RZ, R159 ;  /* 0x0000009fff80723e */ /* 0x000fe400000000ff */
[----:B------:R-:W-:Y:S02]  /*5250*/  F2FP.F16.F32.PACK_AB R156, RZ, R162 ;  /* 0x000000a2ff9c723e */ /* 0x000fe400000000ff */
[----:B------:R-:W-:-:S02]  /*5260*/  F2FP.F16.F32.PACK_AB R129, RZ, R163 ;  /* 0x000000a3ff81723e */ /* 0x000fc400000000ff */
[----:B------:R-:W-:Y:S02]  /*5270*/  F2FP.F16.F32.PACK_AB R157, RZ, R195 ;  /* 0x000000c3ff9d723e */ /* 0x000fe400000000ff */
        /* <DEDUP_REMOVED lines=11> */
.L_x_8591:
[----:B------:R-:W-:Y:S05]  /*5330*/  @!P4 BRA `(.L_x_8592) ;  /* 0x000000000018c947 */ /* 0x000fea0003800000 */
[----:B------:R-:W-:Y:S01]  /*5340*/  FMUL.FTZ R130, R162, UR17 ;  /* 0x00000011a2827c20 */ /* 0x000fe20008410000 */
[----:B-----5:R-:W-:-:S03]  /*5350*/  LOP3.LUT P6, RZ, R172, 0xff00, RZ, 0xc0, !PT ;  /* 0x0000ff00acff7812 */ /* 0x020fc600078cc0ff */
[----:B------:R-:W-:-:S05]  /*5360*/  FMUL.FTZ R130, R130, UR16 ;  /* 0x0000001082827c20 */ /* 0x000fca0008410000 */
[----:B------:R-:W-:-:S04]  /*5370*/  FSEL R130, R130, RZ, P6 ;  /* 0x000000ff82827208 */ /* 0x000fc80003000000 */
[----:B------:R-:W-:-:S04]  /*5380*/  F2FP.F16.F32.PACK_AB R130, RZ, R130 ;  /* 0x00000082ff82723e */ /* 0x000fc800000000ff */
[----:B------:R-:W-:-:S07]  /*5390*/  PRMT R144, R144, 0x5410, R130 ;  /* 0x0000541090907816 */ /* 0x000fce0000000082 */
.L_x_8592:
[----:B------:R-:W-:Y:S05]  /*53a0*/  @!P4 BRA `(.L_x_8593) ;  /* 0x000000000018c947 */ /* 0x000fea0003800000 */
[----:B------:R-:W-:Y:S01]  /*53b0*/  FMUL.FTZ R130, R163, UR17 ;  /* 0x00000011a3827c20 */ /* 0x000fe20008410000 */
[----:B-----5:R-:W-:-:S03]  /*53c0*/  LOP3.LUT P6, RZ, R172, 0xff0000, RZ, 0xc0, !PT ;  /* 0x00ff0000acff7812 */ /* 0x020fc600078cc0ff */
[----:B------:R-:W-:-:S05]  /*53d0*/  FMUL.FTZ R130, R130, UR16 ;  /* 0x0000001082827c20 */ /* 0x000fca0008410000 */
[----:B------:R-:W-:-:S04]  /*53e0*/  FSEL R130, R130, RZ, P6 ;  /* 0x000000ff82827208 */ /* 0x000fc80003000000 */
[----:B------:R-:W-:-:S04]  /*53f0*/  F2FP.F16.F32.PACK_AB R130, RZ, R130 ;  /* 0x00000082ff82723e */ /* 0x000fc800000000ff */
[----:B------:R-:W-:-:S07]  /*5400*/  PRMT R145, R130, 0x7610, R145 ;  /* 0x0000761082917816 */ /* 0x000fce0000000091 */
.L_x_8593:
[----:B------:R-:W-:Y:S05]  /*5410*/  @!P4 BRA `(.L_x_8594) ;  /* 0x000000000018c947 */ /* 0x000fea0003800000 */
[----:B------:R-:W-:Y:S01]  /*5420*/  FMUL.FTZ R130, R195, UR17 ;  /* 0x00000011c3827c20 */ /* 0x000fe20008410000 */
[----:B-----5:R-:W-:-:S03]  /*5430*/  LOP3.LUT P6, RZ, R172, 0xff000000, RZ, 0xc0, !PT ;  /* 0xff000000acff7812 */ /* 0x020fc600078cc0ff */
[----:B------:R-:W-:-:S05]  /*5440*/  FMUL.FTZ R130, R130, UR16 ;  /* 0x0000001082827c20 */ /* 0x000fca0008410000 */
[----:B------:R-:W-:-:S04]  /*5450*/  FSEL R130, R130, RZ, P6 ;  /* 0x000000ff82827208 */ /* 0x000fc80003000000 */
[----:B------:R-:W-:-:S04]  /*5460*/  F2FP.F16.F32.PACK_AB R130, RZ, R130 ;  /* 0x00000082ff82723e */ /* 0x000fc800000000ff */
[----:B------:R-:W-:-:S07]  /*5470*/  PRMT R145, R145, 0x5410, R130 ;  /* 0x0000541091917816 */ /* 0x000fce0000000082 */
.L_x_8594:
[----:B------:R-:W-:Y:S05]  /*5480*/  @!P4 BRA `(.L_x_8595) ;  /* 0x000000000018c947 */ /* 0x000fea0003800000 */
[----:B------:R-:W-:Y:S01]  /*5490*/  FMUL.FTZ R130, R131, UR17 ;  /* 0x0000001183827c20 */ /* 0x000fe20008410000 */
[----:B-----5:R-:W-:-:S03]  /*54a0*/  LOP3.LUT P6, RZ, R173, 0xff, RZ, 0xc0, !PT ;  /* 0x000000ffadff7812 */ /* 0x020fc600078cc0ff */
[----:B------:R-:W-:-:S05]  /*54b0*/  FMUL.FTZ R130, R130, UR16 ;  /* 0x0000001082827c20 */ /* 0x000fca0008410000 */
[----:B------:R-:W-:-:S04]  /*54c0*/  FSEL R130, R130, RZ, P6 ;  /* 0x000000ff82827208 */ /* 0x000fc80003000000 */
[----:B------:R-:W-:-:S04]  /*54d0*/  F2FP.F16.F32.PACK_AB R130, RZ, R130 ;  /* 0x00000082ff82723e */ /* 0x000fc800000000ff */
[----:B------:R-:W-:-:S07]  /*54e0*/  PRMT R146, R130, 0x7610, R146 ;  /* 0x0000761082927816 */ /* 0x000fce0000000092 */
.L_x_8595:
[----:B------:R-:W-:Y:S05]  /*54f0*/  @!P4 BRA `(.L_x_8596) ;  /* 0x000000000018c947 */ /* 0x000fea0003800000 */
[----:B------:R-:W-:Y:S01]  /*5500*/  FMUL.FTZ R130, R211, UR17 ;  /* 0x00000011d3827c20 */ /* 0x000fe20008410000 */
[----:B-----5:R-:W-:-:S03]  /*5510*/  LOP3.LUT P6, RZ, R173, 0xff00, RZ, 0xc0, !PT ;  /* 0x0000ff00adff7812 */ /* 0x020fc600078cc0ff */
[----:B------:R-:W-:-:S05]  /*5520*/  FMUL.FTZ R130, R130, UR16 ;  /* 0x0000001082827c20 */ /* 0x000fca0008410000 */
[----:B------:R-:W-:-:S04]  /*5530*/  FSEL R130, R130, RZ, P6 ;  /* 0x000000ff82827208 */ /* 0x000fc80003000000 */
[----:B------:R-:W-:-:S04]  /*5540*/  F2FP.F16.F32.PACK_AB R130, RZ, R130 ;  /* 0x00000082ff82723e */ /* 0x000fc800000000ff */
[----:B------:R-:W-:-:S07]  /*5550*/  PRMT R146, R146, 0x5410, R130 ;  /* 0x0000541092927816 */ /* 0x000fce0000000082 */
.L_x_8596:
[----:B------:R-:W-:Y:S05]  /*5560*/  @!P4 BRA `(.L_x_8597) ;  /* 0x000000000018c947 */ /* 0x000fea0003800000 */
[----:B------:R-:W-:Y:S01]  /*5570*/  FMUL.FTZ R130, R158, UR17 ;  /* 0x000000119e827c20 */ /* 0x000fe20008410000 */
[----:B-----5:R-:W-:-:S03]  /*5580*/  LOP3.LUT P6, RZ, R173, 0xff0000, RZ, 0xc0, !PT ;  /* 0x00ff0000adff7812 */ /* 0x020fc600078cc0ff */
[----:B------:R-:W-:-:S05]  /*5590*/  FMUL.FTZ R130, R130, UR16 ;  /* 0x0000001082827c20 */ /* 0x000fca0008410000 */
[----:B------:R-:W-:-:S04]  /*55a0*/  FSEL R130, R130, RZ, P6 ;  /* 0x000000ff82827208 */ /* 0x000fc80003000000 */
[----:B------:R-:W-:-:S04]  /*55b0*/  F2FP.F16.F32.PACK_AB R130, RZ, R130 ;  /* 0x00000082ff82723e */ /* 0x000fc800000000ff */
[----:B------:R-:W-:-:S07]  /*55c0*/  PRMT R147, R130, 0x7610, R147 ;  /* 0x0000761082937816 */ /* 0x000fce0000000093 */
.L_x_8597:
        /* <DEDUP_REMOVED lines=13> */
.L_x_8590:
        /* <DEDUP_REMOVED lines=12> */
.L_x_8598:
        /* <DEDUP_REMOVED lines=12> */
.L_x_8599:
        /* <DEDUP_REMOVED lines=12> */
.L_x_8600:
        /* <DEDUP_REMOVED lines=12> */
.L_x_8601:
        /* <DEDUP_REMOVED lines=12> */
.L_x_8602:
        /* <DEDUP_REMOVED lines=12> */
.L_x_8603:
        /* <DEDUP_REMOVED lines=12> */
.L_x_8604:
        /* <DEDUP_REMOVED lines=13> */
.L_x_8582:
        /* <DEDUP_REMOVED lines=8> */
.L_x_8572:
[----:B------:R-:W-:Y:S05]  /*5d30*/  BSYNC.RECONVERGENT B0 ;  /* 0x0000000000007941 */ /* 0x000fea0003800200 */
.L_x_8571:
        /* <DEDUP_REMOVED lines=55> */
.L_x_8609:
[----:B------:R-:W-:Y:S05]  /*60b0*/  @!P4 BRA `(.L_x_8610) ;  /* 0x000000000018c947 */ /* 0x000fea0003800000 */
[----:B------:R-:W-:Y:S01]  /*60c0*/  FMUL.FTZ R157, R157, UR17 ;  /* 0x000000119d9d7c20 */ /* 0x000fe20008410000 */
[----:B------:R-:W-:-:S03]  /*60d0*/  LOP3.LUT P6, RZ, R176, 0xff00, RZ, 0xc0, !PT ;  /* 0x0000ff00b0ff7812 */ /* 0x000fc600078cc0ff */
[----:B------:R-:W-:-:S05]  /*60e0*/  FMUL.FTZ R157, R157, UR16 ;  /* 0x000000109d9d7c20 */ /* 0x000fca0008410000 */
[----:B------:R-:W-:-:S04]  /*60f0*/  FSEL R157, R157, RZ, P6 ;  /* 0x000000ff9d9d7208 */ /* 0x000fc80003000000 */
[----:B------:R-:W-:-:S04]  /*6100*/  F2FP.F16.F32.PACK_AB R157, RZ, R157 ;  /* 0x0000009dff9d723e */ /* 0x000fc800000000ff */
[----:B------:R-:W-:-:S07]  /*6110*/  PRMT R144, R144, 0x5410, R157 ;  /* 0x0000541090907816 */ /* 0x000fce000000009d */
.L_x_8610:
[----:B------:R-:W-:Y:S05]  /*6120*/  @!P4 BRA `(.L_x_8611) ;  /* 0x000000000018c947 */ /* 0x000fea0003800000 */
[----:B------:R-:W-:Y:S01]  /*6130*/  FMUL.FTZ R159, R159, UR17 ;  /* 0x000000119f9f7c20 */ /* 0x000fe20008410000 */
[----:B------:R-:W-:-:S03]  /*6140*/  LOP3.LUT P6, RZ, R176, 0xff0000, RZ, 0xc0, !PT ;  /* 0x00ff0000b0ff7812 */ /* 0x000fc600078cc0ff */
[----:B------:R-:W-:-:S05]  /*6150*/  FMUL.FTZ R159, R159, UR16 ;  /* 0x000000109f9f7c20 */ /* 0x000fca0008410000 */
[----:B------:R-:W-:-:S04]  /*6160*/  FSEL R159, R159, RZ, P6 ;  /* 0x000000ff9f9f7208 */ /* 0x000fc80003000000 */
[----:B------:R-:W-:-:S04]  /*6170*/  F2FP.F16.F32.PACK_AB R159, RZ, R159 ;  /* 0x0000009fff9f723e */ /* 0x000fc800000000ff */
[----:B------:R-:W-:-:S07]  /*6180*/  PRMT R145, R159, 0x7610, R145 ;  /* 0x000076109f917816 */ /* 0x000fce0000000091 */
.L_x_8611:
[----:B------:R-:W-:Y:S05]  /*6190*/  @!P4 BRA `(.L_x_8612) ;  /* 0x000000000018c947 */ /* 0x000fea0003800000 */
[----:B------:R-:W-:Y:S01]  /*61a0*/  FMUL.FTZ R195, R195, UR17 ;  /* 0x00000011c3c37c20 */ /* 0x000fe20008410000 */
[----:B------:R-:W-:-:S03]  /*61b0*/  LOP3.LUT P6, RZ, R176, 0xff000000, RZ, 0xc0, !PT ;  /* 0xff000000b0ff7812 */ /* 0x000fc600078cc0ff */
[----:B------:R-:W-:-:S05]  /*61c0*/  FMUL.FTZ R195, R195, UR16 ;  /* 0x00000010c3c37c20 */ /* 0x000fca0008410000 */
[----:B------:R-:W-:-:S04]  /*61d0*/  FSEL R195, R195, RZ, P6 ;  /* 0x000000ffc3c37208 */ /* 0x000fc80003000000 */
[----:B------:R-:W-:-:S04]  /*61e0*/  F2FP.F16.F32.PACK_AB R195, RZ, R195 ;  /* 0x000000c3ffc3723e */ /* 0x000fc800000000ff */
[----:B------:R-:W-:-:S07]  /*61f0*/  PRMT R145, R145, 0x5410, R195 ;  /* 0x0000541091917816 */ /* 0x000fce00000000c3 */
.L_x_8612:
[----:B------:R-:W-:Y:S05]  /*6200*/  @!P4 BRA `(.L_x_8613) ;  /* 0x000000000018c947 */ /* 0x000fea0003800000 */
[----:B------:R-:W-:Y:S01]  /*6210*/  FMUL.FTZ R131, R131, UR17 ;  /* 0x0000001183837c20 */ /* 0x000fe20008410000 */
[----:B------:R-:W-:-:S03]  /*6220*/  LOP3.LUT P6, RZ, R177, 0xff, RZ, 0xc0, !PT ;  /* 0x000000ffb1ff7812 */ /* 0x000fc600078cc0ff */
[----:B------:R-:W-:-:S05]  /*6230*/  FMUL.FTZ R131, R131, UR16 ;  /* 0x0000001083837c20 */ /* 0x000fca0008410000 */
[----:B------:R-:W-:-:S04]  /*6240*/  FSEL R131, R131, RZ, P6 ;  /* 0x000000ff83837208 */ /* 0x000fc80003000000 */
[----:B------:R-:W-:-:S04]  /*6250*/  F2FP.F16.F32.PACK_AB R131, RZ, R131 ;  /* 0x00000083ff83723e */ /* 0x000fc800000000ff */
[----:B------:R-:W-:-:S07]  /*6260*/  PRMT R146, R131, 0x7610, R146 ;  /* 0x0000761083927816 */ /* 0x000fce0000000092 */
.L_x_8613:
[----:B------:R-:W-:Y:S05]  /*6270*/  @!P4 BRA `(.L_x_8614) ;  /* 0x000000000018c947 */ /* 0x000fea0003800000 */
[----:B------:R-:W-:Y:S01]  /*6280*/  FMUL.FTZ R209, R209, UR17 ;  /* 0x00000011d1d17c20 */ /* 0x000fe20008410000 */
[----:B------:R-:W-:-:S03]  /*6290*/  LOP3.LUT P6, RZ, R177, 0xff00, RZ, 0xc0, !PT ;  /* 0x0000ff00b1ff7812 */ /* 0x000fc600078cc0ff */
[----:B------:R-:W-:-:S05]  /*62a0*/  FMUL.FTZ R209, R209, UR16 ;  /* 0x00000010d1d17c20 */ /* 0x000fca0008410000 */
[----:B------:R-:W-:-:S04]  /*62b0*/  FSEL R209, R209, RZ, P6 ;  /* 0x000000ffd1d17208 */ /* 0x000fc80003000000 */
[----:B------:R-:W-:-:S04]  /*62c0*/  F2FP.F16.F32.PACK_AB R209, RZ, R209 ;  /* 0x000000d1ffd1723e */ /* 0x000fc800000000ff */
[----:B------:R-:W-:-:S07]  /*62d0*/  PRMT R146, R146, 0x5410, R209 ;  /* 0x0000541092927816 */ /* 0x000fce00000000d1 */
.L_x_8614:
[----:B------:R-:W-:Y:S05]  /*62e0*/  @!P4 BRA `(.L_x_8615) ;  /* 0x000000000018c947 */ /* 0x000fea0003800000 */
[----:B------:R-:W-:Y:S01]  /*62f0*/  FMUL.FTZ R128, R211, UR17 ;  /* 0x00000011d3807c20 */ /* 0x000fe20008410000 */
[----:B------:R-:W-:-:S03]  /*6300*/  LOP3.LUT P6, RZ, R177, 0xff0000, RZ, 0xc0, !PT ;  /* 0x00ff0000b1ff7812 */ /* 0x000fc600078cc0ff */
[----:B------:R-:W-:-:S05]  /*6310*/  FMUL.FTZ R128, R128, UR16 ;  /* 0x0000001080807c20 */ /* 0x000fca0008410000 */
[----:B------:R-:W-:-:S04]  /*6320*/  FSEL R128, R128, RZ, P6 ;  /* 0x000000ff80807208 */ /* 0x000fc80003000000 */
[----:B------:R-:W-:-:S04]  /*6330*/  F2FP.F16.F32.PACK_AB R128, RZ, R128 ;  /* 0x00000080ff80723e */ /* 0x000fc800000000ff */
[----:B------:R-:W-:-:S07]  /*6340*/  PRMT R147, R128, 0x7610, R147 ;  /* 0x0000761080937816 */ /* 0x000fce0000000093 */
.L_x_8615:
        /* <DEDUP_REMOVED lines=13> */
.L_x_8608:
        /* <DEDUP_REMOVED lines=14> */
.L_x_8617:
        /* <DEDUP_REMOVED lines=13> */
.L_x_8618:
        /* <DEDUP_REMOVED lines=13> */
.L_x_8619:
        /* <DEDUP_REMOVED lines=13> */
.L_x_8620:
        /* <DEDUP_REMOVED lines=13> */
.L_x_8621:
        /* <DEDUP_REMOVED lines=13> */
.L_x_8622:
        /* <DEDUP_REMOVED lines=13> */
.L_x_8623:
        /* <DEDUP_REMOVED lines=13> */
.L_x_8607:
        /* <DEDUP_REMOVED lines=50> */
.L_x_8625:
[----:B------:R-:W-:Y:S05]  /*6dd0*/  @!P4 BRA `(.L_x_8626) ;  /* 0x000000000018c947 */ /* 0x000fea0003800000 */
[----:B------:R-:W-:Y:S01]  /*6de0*/  FMUL.FTZ R130, R162, UR17 ;  /* 0x00000011a2827c20 */ /* 0x000fe20008410000 */
[----:B-----5:R-:W-:-:S03]  /*6df0*/  LOP3.LUT P6, RZ, R176, 0xff00, RZ, 0xc0, !PT ;  /* 0x0000ff00b0ff7812 */ /* 0x020fc600078cc0ff */
[----:B------:R-:W-:-:S05]  /*6e00*/  FMUL.FTZ R130, R130, UR16 ;  /* 0x0000001082827c20 */ /* 0x000fca0008410000 */
[----:B------:R-:W-:-:S04]  /*6e10*/  FSEL R130, R130, RZ, P6 ;  /* 0x000000ff82827208 */ /* 0x000fc80003000000 */
[----:B------:R-:W-:-:S04]  /*6e20*/  F2FP.F16.F32.PACK_AB R130, RZ, R130 ;  /* 0x00000082ff82723e */ /* 0x000fc800000000ff */
[----:B------:R-:W-:-:S07]  /*6e30*/  PRMT R144, R144, 0x5410, R130 ;  /* 0x0000541090907816 */ /* 0x000fce0000000082 */
.L_x_8626:
[----:B------:R-:W-:Y:S05]  /*6e40*/  @!P4 BRA `(.L_x_8627) ;  /* 0x000000000018c947 */ /* 0x000fea0003800000 */
[----:B------:R-:W-:Y:S01]  /*6e50*/  FMUL.FTZ R130, R163, UR17 ;  /* 0x00000011a3827c20 */ /* 0x000fe20008410000 */
[----:B-----5:R-:W-:-:S03]  /*6e60*/  LOP3.LUT P6, RZ, R176, 0xff0000, RZ, 0xc0, !PT ;  /* 0x00ff0000b0ff7812 */ /* 0x020fc600078cc0ff */
[----:B------:R-:W-:-:S05]  /*6e70*/  FMUL.FTZ R130, R130, UR16 ;  /* 0x0000001082827c20 */ /* 0x000fca0008410000 */
[----:B------:R-:W-:-:S04]  /*6e80*/  FSEL R130, R130, RZ, P6 ;  /* 0x000000ff82827208 */ /* 0x000fc80003000000 */
[----:B------:R-:W-:-:S04]  /*6e90*/  F2FP.F16.F32.PACK_AB R130, RZ, R130 ;  /* 0x00000082ff82723e */ /* 0x000fc800000000ff */
[----:B------:R-:W-:-:S07]  /*6ea0*/  PRMT R145, R130, 0x7610, R145 ;  /* 0x0000761082917816 */ /* 0x000fce0000000091 */
.L_x_8627:
[----:B------:R-:W-:Y:S05]  /*6eb0*/  @!P4 BRA `(.L_x_8628) ;  /* 0x000000000018c947 */ /* 0x000fea0003800000 */
[----:B------:R-:W-:Y:S01]  /*6ec0*/  FMUL.FTZ R130, R195, UR17 ;  /* 0x00000011c3827c20 */ /* 0x000fe20008410000 */
[----:B-----5:R-:W-:-:S03]  /*6ed0*/  LOP3.LUT P6, RZ, R176, 0xff000000, RZ, 0xc0, !PT ;  /* 0xff000000b0ff7812 */ /* 0x020fc600078cc0ff */
[----:B------:R-:W-:-:S05]  /*6ee0*/  FMUL.FTZ R130, R130, UR16 ;  /* 0x0000001082827c20 */ /* 0x000fca0008410000 */
[----:B------:R-:W-:-:S04]  /*6ef0*/  FSEL R130, R130, RZ, P6 ;  /* 0x000000ff82827208 */ /* 0x000fc80003000000 */
[----:B------:R-:W-:-:S04]  /*6f00*/  F2FP.F16.F32.PACK_AB R130, RZ, R130 ;  /* 0x00000082ff82723e */ /* 0x000fc800000000ff */
[----:B------:R-:W-:-:S07]  /*6f10*/  PRMT R145, R145, 0x5410, R130 ;  /* 0x0000541091917816 */ /* 0x000fce0000000082 */
.L_x_8628:
[----:B------:R-:W-:Y:S05]  /*6f20*/  @!P4 BRA `(.L_x_8629) ;  /* 0x000000000018c947 */ /* 0x000fea0003800000 */
[----:B------:R-:W-:Y:S01]  /*6f30*/  FMUL.FTZ R130, R131, UR17 ;  /* 0x0000001183827c20 */ /* 0x000fe20008410000 */
[----:B-----5:R-:W-:-:S03]  /*6f40*/  LOP3.LUT P6, RZ, R177, 0xff, RZ, 0xc0, !PT ;  /* 0x000000ffb1ff7812 */ /* 0x020fc600078cc0ff */
[----:B------:R-:W-:-:S05]  /*6f50*/  FMUL.FTZ R130, R130, UR16 ;  /* 0x0000001082827c20 */ /* 0x000fca0008410000 */
[----:B------:R-:W-:-:S04]  /*6f60*/  FSEL R130, R130, RZ, P6 ;  /* 0x000000ff82827208 */ /* 0x000fc80003000000 */
[----:B------:R-:W-:-:S04]  /*6f70*/  F2FP.F16.F32.PACK_AB R130, RZ, R130 ;  /* 0x00000082ff82723e */ /* 0x000fc800000000ff */
[----:B------:R-:W-:-:S07]  /*6f80*/  PRMT R146, R130, 0x7610, R146 ;  /* 0x0000761082927816 */ /* 0x000fce0000000092 */
.L_x_8629:
[----:B------:R-:W-:Y:S05]  /*6f90*/  @!P4 BRA `(.L_x_8630) ;  /* 0x000000000018c947 */ /* 0x000fea0003800000 */
[----:B------:R-:W-:Y:S01]  /*6fa0*/  FMUL.FTZ R130, R211, UR17 ;  /* 0x00000011d3827c20 */ /* 0x000fe20008410000 */
[----:B-----5:R-:W-:-:S03]  /*6fb0*/  LOP3.LUT P6, RZ, R177, 0xff00, RZ, 0xc0, !PT ;  /* 0x0000ff00b1ff7812 */ /* 0x020fc600078cc0ff */
[----:B------:R-:W-:-:S05]  /*6fc0*/  FMUL.FTZ R130, R130, UR16 ;  /* 0x0000001082827c20 */ /* 0x000fca0008410000 */
[----:B------:R-:W-:-:S04]  /*6fd0*/  FSEL R130, R130, RZ, P6 ;  /* 0x000000ff82827208 */ /* 0x000fc80003000000 */
[----:B------:R-:W-:-:S04]  /*6fe0*/  F2FP.F16.F32.PACK_AB R130, RZ, R130 ;  /* 0x00000082ff82723e */ /* 0x000fc800000000ff */
[----:B------:R-:W-:-:S07]  /*6ff0*/  PRMT R146, R146, 0x5410, R130 ;  /* 0x0000541092927816 */ /* 0x000fce0000000082 */
.L_x_8630:
[----:B------:R-:W-:Y:S05]  /*7000*/  @!P4 BRA `(.L_x_8631) ;  /* 0x000000000018c947 */ /* 0x000fea0003800000 */
[----:B------:R-:W-:Y:S01]  /*7010*/  FMUL.FTZ R130, R158, UR17 ;  /* 0x000000119e827c20 */ /* 0x000fe20008410000 */
[----:B-----5:R-:W-:-:S03]  /*7020*/  LOP3.LUT P6, RZ, R177, 0xff0000, RZ, 0xc0, !PT ;  /* 0x00ff0000b1ff7812 */ /* 0x020fc600078cc0ff */
[----:B------:R-:W-:-:S05]  /*7030*/  FMUL.FTZ R130, R130, UR16 ;  /* 0x0000001082827c20 */ /* 0x000fca0008410000 */
[----:B------:R-:W-:-:S04]  /*7040*/  FSEL R130, R130, RZ, P6 ;  /* 0x000000ff82827208 */ /* 0x000fc80003000000 */
[----:B------:R-:W-:-:S04]  /*7050*/  F2FP.F16.F32.PACK_AB R130, RZ, R130 ;  /* 0x00000082ff82723e */ /* 0x000fc800000000ff */
[----:B------:R-:W-:-:S07]  /*7060*/  PRMT R147, R130, 0x7610, R147 ;  /* 0x0000761082937816 */ /* 0x000fce0000000093 */
.L_x_8631:
        /* <DEDUP_REMOVED lines=13> */
.L_x_8624:
        /* <DEDUP_REMOVED lines=12> */
.L_x_8632:
        /* <DEDUP_REMOVED lines=12> */
.L_x_8633:
        /* <DEDUP_REMOVED lines=12> */
.L_x_8634:
        /* <DEDUP_REMOVED lines=12> */
.L_x_8635:
        /* <DEDUP_REMOVED lines=12> */
.L_x_8636:
        /* <DEDUP_REMOVED lines=12> */
.L_x_8637:
        /* <DEDUP_REMOVED lines=12> */
.L_x_8638:
        /* <DEDUP_REMOVED lines=13> */
.L_x_8616:
        /* <DEDUP_REMOVED lines=8> */
.L_x_8606:
[----:B------:R-:W-:Y:S05]  /*77d0*/  BSYNC.RECONVERGENT B0 ;  /* 0x0000000000007941 */ /* 0x000fea0003800200 */
.L_x_8605:
        /* <DEDUP_REMOVED lines=10> */
[--C-:B0-23-5:R-:W-:Y:S02]  /*7880*/  HADD2.F32 R130, -RZ, R37.reuse.H1_H1 ;  /* 0x30000025ff827230 */ /* 0x12dfe40000004100 */
[----:B------:R-:W-:Y:S02]  /*7890*/  HADD2.F32 R6, -RZ, R36.H1_H1 ;  /* 0x30000024ff067230 */ /* 0x000fe40000004100 */
        /* <DEDUP_REMOVED lines=8> */
[-CC-:B------:R-:W-:Y:S01]  /*7920*/  @P6 FFMA.FTZ R195, R205, R7.reuse, R160.reuse ;  /* 0x00000007cdc36223 */ /* 0x180fe200000100a0 */
[----:B------:R-:W-:Y:S01]  /*7930*/  @P6 FFMA.FTZ R162, R210, R7, R160 ;  /* 0x00000007d2a26223 */ /* 0x000fe200000100a0 */
[----:B------:R-:W-:Y:S01]  /*7940*/  @P6 FADD.FTZ R128, R202, -R159 ;  /* 0x8000009fca806221 */ /* 0x000fe20000010000 */
[----:B------:R-:W-:-:S02]  /*7950*/  HADD2.F32 R7, -RZ, R36.H0_H0 ;  /* 0x20000024ff077230 */ /* 0x000fc40000004100 */
[----:B------:R-:W-:Y:S01]  /*7960*/  @P6 FADD.FTZ R159, R199, -R156 ;  /* 0x8000009cc79f6221 */ /* 0x000fe20000010000 */
[----:B------:R-:W-:Y:S01]  /*7970*/  @P6 FADD.FTZ R129, R198, -R129 ;  /* 0x80000081c6816221 */ /* 0x000fe20000010000 */
[C---:B------:R-:W-:Y:S01]  /*7980*/  @P6 FFMA.FTZ R6, R4.reuse, R131, R6 ;  /* 0x0000008304066223 */ /* 0x040fe20000010006 */
[C---:B------:R-:W-:Y:S01]  /*7990*/  @P6 FFMA.FTZ R157, R4.reuse, R128, R157 ;  /* 0x00000080049d6223 */ /* 0x040fe2000001009d */
[C---:B------:R-:W-:Y:S01]  /*79a0*/  @P6 FFMA.FTZ R130, R4.reuse, R159, R130 ;  /* 0x0000009f04826223 */ /* 0x040fe20000010082 */
[----:B------:R-:W-:Y:S01]  /*79b0*/  @P6 FFMA.FTZ R7, R4, R129, R7 ;  /* 0x0000008104076223 */ /* 0x000fe20000010007 */
[--C-:B------:R-:W-:Y:S02]  /*79c0*/  HADD2.F32 R156, -RZ, R38.reuse.H1_H1 ;  /* 0x30000026ff9c7230 */ /* 0x100fe40000004100 */
[----:B------:R-:W-:Y:S01]  /*79d0*/  @P6 FADD.FTZ R129, R203, -R158 ;  /* 0x8000009ecb816221 */ /* 0x000fe20000010000 */
[----:B------:R-:W-:Y:S02]  /*79e0*/  HADD2.F32 R159, -RZ, R39.H0_H0 ;  /* 0x20000027ff9f7230 */ /* 0x000fe40000004100 */
[----:B------:R-:W-:Y:S01]  /*79f0*/  @P6 FADD.FTZ R128, R208, -R195 ;  /* 0x800000c3d0806221 */ /* 0x000fe20000010000 */
[----:B------:R-:W-:-:S02]  /*7a00*/  HADD2.F32 R131, -RZ, R38.H0_H0 ;  /* 0x20000026ff837230 */ /* 0x000fc40000004100 */
[----:B------:R-:W-:Y:S01]  /*7a10*/  @P6 FADD.FTZ R163, R204, -R163 ;  /* 0x800000a3cca36221 */ /* 0x000fe20000010000 */
[----:B------:R-:W-:Y:S02]  /*7a20*/  HADD2.F32 R160, -RZ, R39.H1_H1 ;  /* 0x30000027ffa07230 */ /* 0x000fe40000004100 */
[----:B------:R-:W-:Y:S01]  /*7a30*/  @P6 FADD.FTZ R195, R207, -R162 ;  /* 0x800000a2cfc36221 */ /* 0x000fe20000010000 */
[C---:B------:R-:W-:Y:S01]  /*7a40*/  @P6 FFMA.FTZ R156, R4.reuse, R129, R156 ;  /* 0x00000081049c6223 */ /* 0x040fe2000001009c */
[C---:B------:R-:W-:Y:S01]  /*7a50*/  @P6 FFMA.FTZ R159, R4.reuse, R128, R159 ;  /* 0x00000080049f6223 */ /* 0x040fe2000001009f */
[C---:B------:R-:W-:Y:S01]  /*7a60*/  @P6 FFMA.FTZ R131, R4.reuse, R163, R131 ;  /* 0x000000a304836223 */ /* 0x040fe20000010083 */
[----:B------:R-:W-:Y:S01]  /*7a70*/  @P6 FFMA.FTZ R160, R4, R195, R160 ;  /* 0x000000c304a06223 */ /* 0x000fe200000100a0 */
[----:B------:R-:W-:Y:S02]  /*7a80*/  F2FP.F16.F32.PACK_AB R128, R6, R7 ;  /* 0x000000070680723e */ /* 0x000fe400000000ff */
        /* <DEDUP_REMOVED lines=8> */
.L_x_8643:
[----:B------:R-:W-:Y:S05]  /*7b10*/  @!P4 BRA `(.L_x_8644) ;  /* 0x000000000018c947 */ /* 0x000fea0003800000 */
[----:B------:R-:W-:Y:S01]  /*7b20*/  FMUL.FTZ R6, R6, UR17 ;  /* 0x0000001106067c20 */ /* 0x000fe20008410000 */
[----:B------:R-:W-:-:S03]  /*7b30*/  LOP3.LUT P6, RZ, R178, 0xff00, RZ, 0xc0, !PT ;  /* 0x0000ff00b2ff7812 */ /* 0x000fc600078cc0ff */
[----:B------:R-:W-:-:S05]  /*7b40*/  FMUL.FTZ R6, R6, UR16 ;  /* 0x0000001006067c20 */ /* 0x000fca0008410000 */
[----:B------:R-:W-:-:S04]  /*7b50*/  FSEL R6, R6, RZ, P6 ;  /* 0x000000ff06067208 */ /* 0x000fc80003000000 */
[----:B------:R-:W-:-:S04]  /*7b60*/  F2FP.F16.F32.PACK_AB R6, RZ, R6 ;  /* 0x00000006ff06723e */ /* 0x000fc800000000ff */
[----:B------:R-:W-:-:S07]  /*7b70*/  PRMT R144, R144, 0x5410, R6 ;  /* 0x0000541090907816 */ /* 0x000fce0000000006 */
.L_x_8644:
[----:B------:R-:W-:Y:S05]  /*7b80*/  @!P4 BRA `(.L_x_8645) ;  /* 0x000000000018c947 */ /* 0x000fea0003800000 */
[----:B------:R-:W-:Y:S01]  /*7b90*/  FMUL.FTZ R157, R157, UR17 ;  /* 0x000000119d9d7c20 */ /* 0x000fe20008410000 */
[----:B------:R-:W-:-:S03]  /*7ba0*/  LOP3.LUT P6, RZ, R178, 0xff0000, RZ, 0xc0, !PT ;  /* 0x00ff0000b2ff7812 */ /* 0x000fc600078cc0ff */
[----:B------:R-:W-:-:S05]  /*7bb0*/  FMUL.FTZ R157, R157, UR16 ;  /* 0x000000109d9d7c20 */ /* 0x000fca0008410000 */
[----:B------:R-:W-:-:S04]  /*7bc0*/  FSEL R157, R157, RZ, P6 ;  /* 0x000000ff9d9d7208 */ /* 0x000fc80003000000 */
[----:B------:R-:W-:-:S04]  /*7bd0*/  F2FP.F16.F32.PACK_AB R157, RZ, R157 ;  /* 0x0000009dff9d723e */ /* 0x000fc800000000ff */
[----:B------:R-:W-:-:S07]  /*7be0*/  PRMT R145, R157, 0x7610, R145 ;  /* 0x000076109d917816 */ /* 0x000fce0000000091 */
.L_x_8645:
[----:B------:R-:W-:Y:S05]  /*7bf0*/  @!P4 BRA `(.L_x_8646) ;  /* 0x000000000018c947 */ /* 0x000fea0003800000 */
[----:B------:R-:W-:Y:S01]  /*7c00*/  FMUL.FTZ R130, R130, UR17 ;  /* 0x0000001182827c20 */ /* 0x000fe20008410000 */
[----:B------:R-:W-:-:S03]  /*7c10*/  LOP3.LUT P6, RZ, R178, 0xff000000, RZ, 0xc0, !PT ;  /* 0xff000000b2ff7812 */ /* 0x000fc600078cc0ff */
[----:B------:R-:W-:-:S05]  /*7c20*/  FMUL.FTZ R130, R130, UR16 ;  /* 0x0000001082827c20 */ /* 0x000fca0008410000 */
[----:B------:R-:W-:-:S04]  /*7c30*/  FSEL R130, R130, RZ, P6 ;  /* 0x000000ff82827208 */ /* 0x000fc80003000000 */
[----:B------:R-:W-:-:S04]  /*7c40*/  F2FP.F16.F32.PACK_AB R130, RZ, R130 ;  /* 0x00000082ff82723e */ /* 0x000fc800000000ff */
[----:B------:R-:W-:-:S07]  /*7c50*/  PRMT R145, R145, 0x5410, R130 ;  /* 0x0000541091917816 */ /* 0x000fce0000000082 */
.L_x_8646:
[----:B------:R-:W-:Y:S05]  /*7c60*/  @!P4 BRA `(.L_x_8647) ;  /* 0x000000000018c947 */ /* 0x000fea0003800000 */
[----:B------:R-:W-:Y:S01]  /*7c70*/  FMUL.FTZ R4, R131, UR17 ;  /* 0x0000001183047c20 */ /* 0x000fe20008410000 */
[----:B------:R-:W-:-:S03]  /*7c80*/  LOP3.LUT P6, RZ, R179, 0xff, RZ, 0xc0, !PT ;  /* 0x000000ffb3ff7812 */ /* 0x000fc600078cc0ff */
[----:B------:R-:W-:-:S05]  /*7c90*/  FMUL.FTZ R4, R4, UR16 ;  /* 0x0000001004047c20 */ /* 0x000fca0008410000 */
[----:B------:R-:W-:-:S04]  /*7ca0*/  FSEL R4, R4, RZ, P6 ;  /* 0x000000ff04047208 */ /* 0x000fc80003000000 */
[----:B------:R-:W-:-:S04]  /*7cb0*/  F2FP.F16.F32.PACK_AB R4, RZ, R4 ;  /* 0x00000004ff04723e */ /* 0x000fc800000000ff */
[----:B------:R-:W-:-:S07]  /*7cc0*/  PRMT R146, R4, 0x7610, R146 ;  /* 0x0000761004927816 */ /* 0x000fce0000000092 */
.L_x_8647:
[----:B------:R-:W-:Y:S05]  /*7cd0*/  @!P4 BRA `(.L_x_8648) ;  /* 0x000000000018c947 */ /* 0x000fea0003800000 */
[----:B------:R-:W-:Y:S01]  /*7ce0*/  FMUL.FTZ R4, R156, UR17 ;  /* 0x000000119c047c20 */ /* 0x000fe20008410000 */
[----:B------:R-:W-:-:S03]  /*7cf0*/  LOP3.LUT P6, RZ, R179, 0xff00, RZ, 0xc0, !PT ;  /* 0x0000ff00b3ff7812 */ /* 0x000fc600078cc0ff */
[----:B------:R-:W-:-:S05]  /*7d00*/  FMUL.FTZ R4, R4, UR16 ;  /* 0x0000001004047c20 */ /* 0x000fca0008410000 */
[----:B------:R-:W-:-:S04]  /*7d10*/  FSEL R4, R4, RZ, P6 ;  /* 0x000000ff04047208 */ /* 0x000fc80003000000 */
[----:B------:R-:W-:-:S04]  /*7d20*/  F2FP.F16.F32.PACK_AB R4, RZ, R4 ;  /* 0x00000004ff04723e */ /* 0x000fc800000000ff */
[----:B------:R-:W-:-:S07]  /*7d30*/  PRMT R146, R146, 0x5410, R4 ;  /* 0x0000541092927816 */ /* 0x000fce0000000004 */
.L_x_8648:
[----:B------:R-:W-:Y:S05]  /*7d40*/  @!P4 BRA `(.L_x_8649) ;  /* 0x000000000018c947 */ /* 0x000fea0003800000 */
[----:B------:R-:W-:Y:S01]  /*7d50*/  FMUL.FTZ R4, R159, UR17 ;  /* 0x000000119f047c20 */ /* 0x000fe20008410000 */
[----:B------:R-:W-:-:S03]  /*7d60*/  LOP3.LUT P6, RZ, R179, 0xff0000, RZ, 0xc0, !PT ;  /* 0x00ff0000b3ff7812 */ /* 0x000fc600078cc0ff */
[----:B------:R-:W-:-:S05]  /*7d70*/  FMUL.FTZ R4, R4, UR16 ;  /* 0x0000001004047c20 */ /* 0x000fca0008410000 */
[----:B------:R-:W-:-:S04]  /*7d80*/  FSEL R4, R4, RZ, P6 ;  /* 0x000000ff04047208 */ /* 0x000fc80003000000 */
[----:B------:R-:W-:-:S04]  /*7d90*/  F2FP.F16.F32.PACK_AB R4, RZ, R4 ;  /* 0x00000004ff04723e */ /* 0x000fc800000000ff */
[----:B------:R-:W-:-:S07]  /*7da0*/  PRMT R147, R4, 0x7610, R147 ;  /* 0x0000761004937816 */ /* 0x000fce0000000093 */
.L_x_8649:
        /* <DEDUP_REMOVED lines=11> */
.L_x_8642:
        /* <DEDUP_REMOVED lines=14> */
.L_x_8651:
        /* <DEDUP_REMOVED lines=13> */
.L_x_8652:
        /* <DEDUP_REMOVED lines=13> */
.L_x_8653:
        /* <DEDUP_REMOVED lines=13> */
.L_x_8654:
        /* <DEDUP_REMOVED lines=13> */
.L_x_8655:
        /* <DEDUP_REMOVED lines=13> */
.L_x_8656:
        /* <DEDUP_REMOVED lines=13> */
.L_x_8657:
        /* <DEDUP_REMOVED lines=11> */
[----:B0-23--:R-:W-:Y:S01]  /*84d0*/  PRMT R147, R147, 0x5410, R7 ;  /* 0x0000541093937816 */ /* 0x00dfe20000000007 */
[----:B------:R-:W-:Y:S06]  /*84e0*/  BRA `(.L_x_8650) ;  /* 0x0000000c00107947 */ /* 0x000fec0003800000 */
.L_x_8641:
        /* <DEDUP_REMOVED lines=46> */
.L_x_8659:
[----:B------:R-:W-:Y:S05]  /*87d0*/  @!P4 BRA `(.L_x_8660) ;  /* 0x000000000018c947 */ /* 0x000fea0003800000 */
[----:B------:R-:W-:Y:S01]  /*87e0*/  FMUL.FTZ R4, R7, UR17 ;  /* 0x0000001107047c20 */ /* 0x000fe20008410000 */
[----:B-----5:R-:W-:-:S03]  /*87f0*/  LOP3.LUT P6, RZ, R178, 0xff00, RZ, 0xc0, !PT ;  /* 0x0000ff00b2ff7812 */ /* 0x020fc600078cc0ff */
[----:B------:R-:W-:-:S05]  /*8800*/  FMUL.FTZ R4, R4, UR16 ;  /* 0x0000001004047c20 */ /* 0x000fca0008410000 */
[----:B------:R-:W-:-:S04]  /*8810*/  FSEL R4, R4, RZ, P6 ;  /* 0x000000ff04047208 */ /* 0x000fc80003000000 */
[----:B------:R-:W-:-:S04]  /*8820*/  F2FP.F16.F32.PACK_AB R4, RZ, R4 ;  /* 0x00000004ff04723e */ /* 0x000fc800000000ff */
[----:B------:R-:W-:-:S07]  /*8830*/  PRMT R144, R144, 0x5410, R4 ;  /* 0x0000541090907816 */ /* 0x000fce0000000004 */
.L_x_8660:
[----:B------:R-:W-:Y:S05]  /*8840*/  @!P4 BRA `(.L_x_8661) ;  /* 0x000000000018c947 */ /* 0x000fea0003800000 */
[----:B------:R-:W-:Y:S01]  /*8850*/  FMUL.FTZ R4, R157, UR17 ;  /* 0x000000119d047c20 */ /* 0x000fe20008410000 */
[----:B-----5:R-:W-:-:S03]  /*8860*/  LOP3.LUT P6, RZ, R178, 0xff0000, RZ, 0xc0, !PT ;  /* 0x00ff0000b2ff7812 */ /* 0x020fc600078cc0ff */
[----:B------:R-:W-:-:S05]  /*8870*/  FMUL.FTZ R4, R4, UR16 ;  /* 0x0000001004047c20 */ /* 0x000fca0008410000 */
[----:B------:R-:W-:-:S04]  /*8880*/  FSEL R4, R4, RZ, P6 ;  /* 0x000000ff04047208 */ /* 0x000fc80003000000 */
[----:B------:R-:W-:-:S04]  /*8890*/  F2FP.F16.F32.PACK_AB R4, RZ, R4 ;  /* 0x00000004ff04723e */ /* 0x000fc800000000ff */
[----:B------:R-:W-:-:S07]  /*88a0*/  PRMT R145, R4, 0x7610, R145 ;  /* 0x0000761004917816 */ /* 0x000fce0000000091 */
.L_x_8661:
[----:B------:R-:W-:Y:S05]  /*88b0*/  @!P4 BRA `(.L_x_8662) ;  /* 0x000000000018c947 */ /* 0x000fea0003800000 */
[----:B------:R-:W-:Y:S01]  /*88c0*/  FMUL.FTZ R4, R158, UR17 ;  /* 0x000000119e047c20 */ /* 0x000fe20008410000 */
[----:B-----5:R-:W-:-:S03]  /*88d0*/  LOP3.LUT P6, RZ, R178, 0xff000000, RZ, 0xc0, !PT ;  /* 0xff000000b2ff7812 */ /* 0x020fc600078cc0ff */
[----:B------:R-:W-:-:S05]  /*88e0*/  FMUL.FTZ R4, R4, UR16 ;  /* 0x0000001004047c20 */ /* 0x000fca0008410000 */
[----:B------:R-:W-:-:S04]  /*88f0*/  FSEL R4, R4, RZ, P6 ;  /* 0x000000ff04047208 */ /* 0x000fc80003000000 */
[----:B------:R-:W-:-:S04]  /*8900*/  F2FP.F16.F32.PACK_AB R4, RZ, R4 ;  /* 0x00000004ff04723e */ /* 0x000fc800000000ff */
[----:B------:R-:W-:-:S07]  /*8910*/  PRMT R145, R145, 0x5410, R4 ;  /* 0x0000541091917816 */ /* 0x000fce0000000004 */
.L_x_8662:
[----:B------:R-:W-:Y:S05]  /*8920*/  @!P4 BRA `(.L_x_8663) ;  /* 0x000000000018c947 */ /* 0x000fea0003800000 */
[----:B------:R-:W-:Y:S01]  /*8930*/  FMUL.FTZ R4, R130, UR17 ;  /* 0x0000001182047c20 */ /* 0x000fe20008410000 */
[----:B-----5:R-:W-:-:S03]  /*8940*/  LOP3.LUT P6, RZ, R179, 0xff, RZ, 0xc0, !PT ;  /* 0x000000ffb3ff7812 */ /* 0x020fc600078cc0ff */
[----:B------:R-:W-:-:S05]  /*8950*/  FMUL.FTZ R4, R4, UR16 ;  /* 0x0000001004047c20 */ /* 0x000fca0008410000 */
[----:B------:R-:W-:-:S04]  /*8960*/  FSEL R4, R4, RZ, P6 ;  /* 0x000000ff04047208 */ /* 0x000fc80003000000 */
[----:B------:R-:W-:-:S04]  /*8970*/  F2FP.F16.F32.PACK_AB R4, RZ, R4 ;  /* 0x00000004ff04723e */ /* 0x000fc800000000ff */
[----:B------:R-:W-:-:S07]  /*8980*/  PRMT R146, R4, 0x7610, R146 ;  /* 0x0000761004927816 */ /* 0x000fce0000000092 */
.L_x_8663:
[----:B------:R-:W-:Y:S05]  /*8990*/  @!P4 BRA `(.L_x_8664) ;  /* 0x000000000018c947 */ /* 0x000fea0003800000 */
[----:B------:R-:W-:Y:S01]  /*89a0*/  FMUL.FTZ R4, R131, UR17 ;  /* 0x0000001183047c20 */ /* 0x000fe20008410000 */
[----:B-----5:R-:W-:-:S03]  /*89b0*/  LOP3.LUT P6, RZ, R179, 0xff00, RZ, 0xc0, !PT ;  /* 0x0000ff00b3ff7812 */ /* 0x020fc600078cc0ff */
[----:B------:R-:W-:-:S05]  /*89c0*/  FMUL.FTZ R4, R4, UR16 ;  /* 0x0000001004047c20 */ /* 0x000fca0008410000 */
[----:B------:R-:W-:-:S04]  /*89d0*/  FSEL R4, R4, RZ, P6 ;  /* 0x000000ff04047208 */ /* 0x000fc80003000000 */
[----:B------:R-:W-:-:S04]  /*89e0*/  F2FP.F16.F32.PACK_AB R4, RZ, R4 ;  /* 0x00000004ff04723e */ /* 0x000fc800000000ff */
[----:B------:R-:W-:-:S07]  /*89f0*/  PRMT R146, R146, 0x5410, R4 ;  /* 0x0000541092927816 */ /* 0x000fce0000000004 */
.L_x_8664:
[----:B------:R-:W-:Y:S05]  /*8a00*/  @!P4 BRA `(.L_x_8665) ;  /* 0x000000000018c947 */ /* 0x000fea0003800000 */
[----:B------:R-:W-:Y:S01]  /*8a10*/  FMUL.FTZ R4, R156, UR17 ;  /* 0x000000119c047c20 */ /* 0x000fe20008410000 */
[----:B-----5:R-:W-:-:S03]  /*8a20*/  LOP3.LUT P6, RZ, R179, 0xff0000, RZ, 0xc0, !PT ;  /* 0x00ff0000b3ff7812 */ /* 0x020fc600078cc0ff */
[----:B------:R-:W-:-:S05]  /*8a30*/  FMUL.FTZ R4, R4, UR16 ;  /* 0x0000001004047c20 */ /* 0x000fca0008410000 */
[----:B------:R-:W-:-:S04]  /*8a40*/  FSEL R4, R4, RZ, P6 ;  /* 0x000000ff04047208 */ /* 0x000fc80003000000 */
[----:B------:R-:W-:-:S04]  /*8a50*/  F2FP.F16.F32.PACK_AB R4, RZ, R4 ;  /* 0x00000004ff04723e */ /* 0x000fc800000000ff */
[----:B------:R-:W-:-:S07]  /*8a60*/  PRMT R147, R4, 0x7610, R147 ;  /* 0x0000761004937816 */ /* 0x000fce0000000093 */
.L_x_8665:
        /* <DEDUP_REMOVED lines=11> */
.L_x_8658:
        /* <DEDUP_REMOVED lines=12> */
.L_x_8666:
        /* <DEDUP_REMOVED lines=12> */
.L_x_8667:
        /* <DEDUP_REMOVED lines=12> */
.L_x_8668:
        /* <DEDUP_REMOVED lines=12> */
.L_x_8669:
        /* <DEDUP_REMOVED lines=12> */
.L_x_8670:
        /* <DEDUP_REMOVED lines=12> */
.L_x_8671:
        /* <DEDUP_REMOVED lines=12> */
.L_x_8672:
        /* <DEDUP_REMOVED lines=13> */
.L_x_8650:
[----:B0-23--:R-:W0:Y:S08]  /*9130*/  @P5 LDC.64 R156, c[0x0][0x478] ;  /* 0x00011e00ff9c5b82 */ /* 0x00de300000000a00 */
[----:B------:R-:W1:Y:S01]  /*9140*/  @P4 LDC.64 R6, c[0x0][0x468] ;  /* 0x00011a00ff064b82 */ /* 0x000e620000000a00 */
[----:B0-----:R-:W-:-:S05]  /*9150*/  @P5 IMAD.WIDE.U32 R156, R8, 0x10, R156 ;  /* 0x00000010089c5825 */ /* 0x001fca00078e009c */
[----:B------:R4:W-:Y:S01]  /*9160*/  @P5 STG.E.128 desc[UR10][R156.64], R128 ;  /* 0x000000809c005986 */ /* 0x0009e2000c101d0a */
[----:B-1----:R-:W-:-:S05]  /*9170*/  @P4 IMAD.WIDE.U32 R6, R161, 0x10, R6 ;  /* 0x00000010a1064825 */ /* 0x002fca00078e0006 */
[----:B------:R4:W-:Y:S02]  /*9180*/  @P4 STG.E.128 desc[UR10][R6.64], R144 ;  /* 0x0000009006004986 */ /* 0x0009e4000c101d0a */
.L_x_8640:
[----:B------:R-:W-:Y:S05]  /*9190*/  BSYNC.RECONVERGENT B0 ;  /* 0x0000000000007941 */ /* 0x000fea0003800200 */
.L_x_8639:
[----:B----4-:R-:W1:Y:S01]  /*91a0*/  LDC.64 R6, c[0x0][0x380] ;  /* 0x0000e000ff067b82 */ /* 0x010e620000000a00 */
[----:B------:R-:W-:Y:S01]  /*91b0*/  UPLOP3.LUT UP1, UPT, UPT, UPT, UP1, 0x40, 0x4 ;  /* 0x000000000004789c */ /* 0x000fe20003f2e810 */
[----:B-1----:R-:W-:-:S04]  /*91c0*/  IADD3 R0, PT, PT, R0, R6, RZ ;  /* 0x0000000600007210 */ /* 0x002fc80007ffe0ff */
[----:B------:R-:W-:-:S13]  /*91d0*/  ISETP.GE.AND P4, PT, R0, R7, PT ;  /* 0x000000070000720c */ /* 0x000fda0003f86270 */
[----:B------:R-:W-:Y:S05]  /*91e0*/  @!P4 BRA `(.L_x_8673) ;  /* 0xffffff740034c947 */ /* 0x000fea000383ffff */
.L_x_8524:
        /* <DEDUP_REMOVED lines=40> */
.L_x_8674:
        /* <DEDUP_REMOVED lines=9> */
.L_x_15689:


//--------------------- .text._ZN10layer_norm22ln_bwd_finalize_kernelINS_22Kernel_traits_finalizeILj4096Ef6__halfS2_S2_fjLb0ELj1024ELj4ENS_18Kernel_traits_baseILj4096EfS2_S2_S2_fjLj1024EEEEELb0ELb1EEEvNS_9BwdParamsE --------------------------
	.section	.text._ZN10layer_norm22ln_bwd_finalize_kernelINS_22Kernel_traits_finalizeILj4096Ef6__halfS2_S2_fjLb0ELj1024ELj4ENS_18Kernel_traits_baseILj4096EfS2_S2_S2_fjLj1024EEEEELb0ELb1EEEvNS_9BwdParamsE,"ax",@progbits
	.align	128
        .global         _ZN10layer_norm22ln_bwd_finalize_kernelINS_22Kernel_traits_finalizeILj4096Ef6__halfS2_S2_fjLb0ELj1024ELj4ENS_18Kernel_traits_baseILj4096EfS2_S2_S2_fjLj1024EEEEELb0ELb1EEEvNS_9BwdParamsE
        .type           _ZN10layer_norm22ln_bwd_finalize_kernelINS_22Kernel_traits_finalizeILj4096Ef6__halfS2_S2_fjLb0ELj1024ELj4ENS_18Kernel_traits_baseILj4096EfS2_S2_S2_fjLj1024EEEEELb0ELb1EEEvNS_9BwdParamsE,@function
        .size           _ZN10layer_norm22ln_bwd_finalize_kernelINS_22Kernel_traits_finalizeILj4096Ef6__halfS2_S2_fjLb0ELj1024ELj4ENS_18Kernel_traits_baseILj4096EfS2_S2_S2_fjLj1024EEEEELb0ELb1EEEvNS_9BwdParamsE,(.L_x_15690 - _ZN10layer_norm22ln_bwd_finalize_kernelINS_22Kernel_traits_finalizeILj4096Ef6__halfS2_S2_fjLb0ELj1024ELj4ENS_18Kernel_traits_baseILj4096EfS2_S2_S2_fjLj1024EEEEELb0ELb1EEEvNS_9BwdParamsE)
        .other          _ZN10layer_norm22ln_bwd_finalize_kernelINS_22Kernel_traits_finalizeILj4096Ef6__halfS2_S2_fjLb0ELj1024ELj4ENS_18Kernel_traits_baseILj4096EfS2_S2_S2_fjLj1024EEEEELb0ELb1EEEvNS_9BwdParamsE,@"STO_CUDA_ENTRY STV_DEFAULT"
_ZN10layer_norm22ln_bwd_finalize_kernelINS_22Kernel_traits_finalizeILj4096Ef6__halfS2_S2_fjLb0ELj1024ELj4ENS_18Kernel_traits_baseILj4096EfS2_S2_S2_fjLj1024EEEEELb0ELb1EEEvNS_9BwdParamsE:
.text._ZN10layer_norm22ln_bwd_finalize_kernelINS_22Kernel_traits_finalizeILj4096Ef6__halfS2_S2_fjLb0ELj1024ELj4ENS_18Kernel_traits_baseILj4096EfS2_S2_S2_fjLj1024EEEEELb0ELb1EEEvNS_9BwdParamsE:
        /* <DEDUP_REMOVED lines=81> */
.L_x_8679:
        /* <DEDUP_REMOVED lines=118> */
.L_x_8678:
[----:B------:R-:W-:Y:S05]  /*0c70*/  BSYNC.RECONVERGENT B1 ;  /* 0x0000000000017941 */ /* 0x000fea0003800200 */
.L_x_8677:
        /* <DEDUP_REMOVED lines=77> */
.L_x_8681:
[----:B------:R-:W-:Y:S05]  /*1150*/  BSYNC.RECONVERGENT B1 ;  /* 0x0000000000017941 */ /* 0x000fea0003800200 */
.L_x_8680:
        /* <DEDUP_REMOVED lines=38> */
.L_x_8683:
[----:B------:R-:W-:Y:S05]  /*13c0*/  BSYNC.RECONVERGENT B1 ;  /* 0x0000000000017941 */ /* 0x000fea0003800200 */
.L_x_8682:
        /* <DEDUP_REMOVED lines=8> */
.L_x_8684:
        /* <DEDUP_REMOVED lines=10> */
.L_x_8676:
[----:B------:R-:W-:Y:S05]  /*14f0*/  BSYNC.RECONVERGENT B0 ;  /* 0x0000000000007941 */ /* 0x000fea0003800200 */
.L_x_8675:
        /* <DEDUP_REMOVED lines=55> */
.L_x_8685:
        /* <DEDUP_REMOVED lines=9> */
.L_x_15690:


//--------------------- .text._ZN10layer_norm13ln_bwd_kernelINS_13Kernel_traitsIf6__halfS2_S2_fjLj4096ELj1ELj1ELj4ELj16ENS_18Kernel_traits_baseILj4096EfS2_S2_S2_fjLj128EEEEELb1ELb0ELb1ELb1EEEvNS_9BwdParamsE --------------------------
	.section	.text._ZN10layer_norm13ln_bwd_kernelINS_13Kernel_traitsIf6__halfS2_S2_fjLj4096ELj1ELj1ELj4ELj16ENS_18Kernel_traits_baseILj4096EfS2_S2_S2_fjLj128EEEEELb1ELb0ELb1ELb1EEEvNS_9BwdParamsE,"ax",@progbits
	.align	128
        .global         _ZN10layer_norm13ln_bwd_kernelINS_13Kernel_traitsIf6__halfS2_S2_fjLj4096ELj1ELj1ELj4ELj16ENS_18Kernel_traits_baseILj4096EfS2_S2_S2_fjLj128EEEEELb1ELb0ELb1ELb1EEEvNS_9BwdParamsE
        .type           _ZN10layer_norm13ln_bwd_kernelINS_13Kernel_traitsIf6__halfS2_S2_fjLj4096ELj1ELj1ELj4ELj16ENS_18Kernel_traits_baseILj4096EfS2_S2_S2_fjLj128EEEEELb1ELb0ELb1ELb1EEEvNS_9BwdParamsE,@function
        .size           _ZN10layer_norm13ln_bwd_kernelINS_13Kernel_traitsIf6__halfS2_S2_fjLj4096ELj1ELj1ELj4ELj16ENS_18Kernel_traits_baseILj4096EfS2_S2_S2_fjLj128EEEEELb1ELb0ELb1ELb1EEEvNS_9BwdParamsE,(.L_x_15691 - _ZN10layer_norm13ln_bwd_kernelINS_13Kernel_traitsIf6__halfS2_S2_fjLj4096ELj1ELj1ELj4ELj16ENS_18Kernel_traits_baseILj4096EfS2_S2_S2_fjLj128EEEEELb1ELb0ELb1ELb1EEEvNS_9BwdParamsE)
        .other          _ZN10layer_norm13ln_bwd_kernelINS_13Kernel_traitsIf6__halfS2_S2_fjLj4096ELj1ELj1ELj4ELj16ENS_18Kernel_traits_baseILj4096EfS2_S2_S2_fjLj128EEEEELb1ELb0ELb1ELb1EEEvNS_9BwdParamsE,@"STO_CUDA_ENTRY STV_DEFAULT"
_ZN10layer_norm13ln_bwd_kernelINS_13Kernel_traitsIf6__halfS2_S2_fjLj4096ELj1ELj1ELj4ELj16ENS_18Kernel_traits_baseILj4096EfS2_S2_S2_fjLj128EEEEELb1ELb0ELb1ELb1EEEvNS_9BwdParamsE:
.text._ZN10layer_norm13ln_bwd_kernelINS_13Kernel_traitsIf6__halfS2_S2_fjLj4096ELj1ELj1ELj4ELj16ENS_18Kernel_traits_baseILj4096EfS2_S2_S2_fjLj128EEEEELb1ELb0ELb1ELb1EEEvNS_9BwdParamsE:
        /* <DEDUP_REMOVED lines=58> */
.L_x_8820:
        /* <DEDUP_REMOVED lines=16> */
[-C--:B0-----:R-:W-:Y:S01]  /*04a0*/  IMAD R2, R0, R165.reuse, RZ ;  /* 0x000000a500027224 */ /* 0x081fe200078e02ff */
[----:B-----5:R-:W-:Y:S01]  /*04b0*/  ISETP.GE.AND P2, PT, R206, 0x1, PT ;  /* 0x00000001ce00780c */ /* 0x020fe20003f46270 */
[----:B------:R-:W-:-:S05]  /*04c0*/  IMAD R6, R6, R165, RZ ;  /* 0x000000a506067224 */ /* 0x000fca00078e02ff */
[----:B------:R-:W0:Y:S01]  /*04d0*/  LDC.64 R186, c[0x0][0x3b0] ;  /* 0x0000ec00ffba7b82 */ /* 0x000e220000000a00 */
[----:B------:R-:W-:-:S04]  /*04e0*/  SHF.R.S32.HI R3, RZ, 0x1f, R2 ;  /* 0x0000001fff037819 */ /* 0x000fc80000011402 */
[----:B------:R-:W-:Y:S02]  /*04f0*/  LEA.HI R2, R3, R2, RZ, 0x3 ;  /* 0x0000000203027211 */ /* 0x000fe400078f18ff */
[----:B------:R-:W-:Y:S02]  /*0500*/  SHF.R.S32.HI R3, RZ, 0x1f, R6 ;  /* 0x0000001fff037819 */ /* 0x000fe40000011406 */
[-C--:B------:R-:W-:Y:S02]  /*0510*/  LEA.HI.SX32 R167, R2, R201.reuse, 0x1d ;  /* 0x000000c902a77211 */ /* 0x080fe400078feaff */
[----:B------:R-:W-:Y:S02]  /*0520*/  LEA.HI R6, R3, R6, RZ, 0x3 ;  /* 0x0000000603067211 */ /* 0x000fe400078f18ff */
[C---:B------:R-:W-:Y:S01]  /*0530*/  IADD3 R169, PT, PT, R167.reuse, 0x80, RZ ;  /* 0x00000080a7a97810 */ /* 0x040fe20007ffe0ff */
[----:B--2---:R-:W-:Y:S01]  /*0540*/  IMAD.WIDE.U32 R152, R167, 0x10, R12 ;  /* 0x00000010a7987825 */ /* 0x004fe200078e000c */
[----:B------:R-:W-:-:S02]  /*0550*/  LEA.HI.SX32 R7, R6, R201, 0x1d ;  /* 0x000000c906077211 */ /* 0x000fc400078feaff */
[----:B------:R-:W-:Y:S02]  /*0560*/  IADD3 R171, PT, PT, R167, 0x100, RZ ;  /* 0x00000100a7ab7810 */ /* 0x000fe40007ffe0ff */
[----:B------:R-:W-:Y:S02]  /*0570*/  IADD3 R9, PT, PT, R7, 0x100, RZ ;  /* 0x0000010007097810 */ /* 0x000fe40007ffe0ff */
[----:B------:R-:W-:Y:S01]  /*0580*/  IADD3 R173, PT, PT, R167, 0x180, RZ ;  /* 0x00000180a7ad7810 */ /* 0x000fe20007ffe0ff */
[----:B------:R-:W-:Y:S01]  /*0590*/  IMAD.WIDE.U32 R24, R169, 0x10, R12 ;  /* 0x00000010a9187825 */ /* 0x000fe200078e000c */
[C---:B------:R-:W-:Y:S01]  /*05a0*/  IADD3 R21, PT, PT, R7.reuse, 0x80, RZ ;  /* 0x0000008007157810 */ /* 0x040fe20007ffe0ff */
[----:B------:R-:W2:Y:S02]  /*05b0*/  LDG.E.128 R152, desc[UR12][R152.64] ;  /* 0x0000000c98987981 */ /* 0x000ea4000c1e1d00 */
[--C-:B-1----:R-:W-:Y:S02]  /*05c0*/  IMAD.WIDE.U32 R28, R7, 0x10, R4.reuse ;  /* 0x00000010071c7825 */ /* 0x102fe400078e0004 */
[----:B------:R-:W3:Y:S02]  /*05d0*/  LDG.E.128 R24, desc[UR12][R24.64] ;  /* 0x0000000c18187981 */ /* 0x000ee4000c1e1d00 */
[----:B------:R-:W-:-:S02]  /*05e0*/  IMAD.WIDE.U32 R8, R9, 0x10, R4 ;  /* 0x0000001009087825 */ /* 0x000fc400078e0004 */
[----:B------:R-:W4:Y:S02]  /*05f0*/  LDG.E.128 R28, desc[UR12][R28.64] ;  /* 0x0000000c1c1c7981 */ /* 0x000f24000c1e1d00 */
[----:B------:R-:W-:-:S04]  /*0600*/  IMAD.WIDE.U32 R20, R21, 0x10, R4 ;  /* 0x0000001015147825 */ /* 0x000fc800078e0004 */
[----:B------:R-:W-:Y:S01]  /*0610*/  IMAD.WIDE R2, R0, 0x4, R158 ;  /* 0x0000000400027825 */ /* 0x000fe200078e029e */
[----:B------:R-:W4:Y:S03]  /*0620*/  LDG.E.128 R8, desc[UR12][R8.64] ;  /* 0x0000000c08087981 */ /* 0x000f26000c1e1d00 */
[--C-:B------:R-:W-:Y:S01]  /*0630*/  IMAD.WIDE.U32 R16, R171, 0x10, R12.reuse ;  /* 0x00000010ab107825 */ /* 0x100fe200078e000c */
[----:B------:R-:W-:Y:S01]  /*0640*/  IADD3 R7, PT, PT, R7, 0x180, RZ ;  /* 0x0000018007077810 */ /* 0x000fe20007ffe0ff */
[----:B------:R-:W4:Y:S02]  /*0650*/  LDG.E.128 R20, desc[UR12][R20.64] ;  /* 0x0000000c14147981 */ /* 0x000f24000c1e1d00 */
[----:B------:R-:W-:Y:S02]  /*0660*/  IMAD.WIDE.U32 R12, R173, 0x10, R12 ;  /* 0x00000010ad0c7825 */ /* 0x000fe400078e000c */
[----:B------:R1:W4:Y:S04]  /*0670*/  LDG.E R2, desc[UR12][R2.64] ;  /* 0x0000000c02027981 */ /* 0x000328000c1e1900 */
[----:B------:R-:W4:Y:S01]  /*0680*/  LDG.E.128 R16, desc[UR12][R16.64] ;  /* 0x0000000c10107981 */ /* 0x000f22000c1e1d00 */
[----:B------:R-:W-:-:S03]  /*0690*/  IMAD.WIDE.U32 R4, R7, 0x10, R4 ;  /* 0x0000001007047825 */ /* 0x000fc600078e0004 */
[----:B------:R-:W4:Y:S04]  /*06a0*/  LDG.E.128 R12, desc[UR12][R12.64] ;  /* 0x0000000c0c0c7981 */ /* 0x000f28000c1e1d00 */
[----:B------:R-:W4:Y:S01]  /*06b0*/  LDG.E.128 R4, desc[UR12][R4.64] ;  /* 0x0000000c04047981 */ /* 0x000f22000c1e1d00 */
[----:B-1----:R-:W-:-:S05]  /*06c0*/  @P2 IADD3 R3, PT, PT, R206, -0x1, RZ ;  /* 0xffffffffce032810 */ /* 0x002fca0007ffe0ff */
        /* <DEDUP_REMOVED lines=16> */
[----:B------:R-:W-:-:S02]  /*07d0*/  MOV R205, UR7 ;  /* 0x0000000700cd7c02 */ /* 0x000fc40008000f00 */
[----:B------:R-:W-:-:S04]  /*07e0*/  ISETP.NE.U32.AND P0, PT, RZ, UR6, PT ;  /* 0x00000006ff007c0c */ /* 0x000fc8000bf05070 */
[----:B------:R-:W-:-:S13]  /*07f0*/  ISETP.NE.AND.EX P0, PT, R205, RZ, PT, P0 ;  /* 0x000000ffcd00720c */ /* 0x000fda0003f05300 */
[----:B------:R-:W0:Y:S08]  /*0800*/  @P0 LDC.64 R156, c[0x0][0x438] ;  /* 0x00010e00ff9c0b82 */ /* 0x000e300000000a00 */
[----:B------:R-:W1:Y:S08]  /*0810*/  @P0 LDC.64 R158, c[0x0][0x438] ;  /* 0x00010e00ff9e0b82 */ /* 0x000e700000000a00 */
[----:B------:R-:W1:Y:S08]  /*0820*/  @P0 LDC.64 R160, c[0x0][0x438] ;  /* 0x00010e00ffa00b82 */ /* 0x000e700000000a00 */
[----:B------:R-:W1:Y:S01]  /*0830*/  @P0 LDC.64 R162, c[0x0][0x438] ;  /* 0x00010e00ffa20b82 */ /* 0x000e620000000a00 */
[----:B0-----:R-:W-:-:S05]  /*0840*/  @P0 IMAD.WIDE.U32 R156, R167, 0x10, R156 ;  /* 0x00000010a79c0825 */ /* 0x001fca00078e009c */
[----:B------:R-:W5:Y:S01]  /*0850*/  @P0 LDG.E.128 R44, desc[UR12][R156.64] ;  /* 0x0000000c9c2c0981 */ /* 0x000f62000c1e1d00 */
[----:B-1----:R-:W-:-:S05]  /*0860*/  @P0 IMAD.WIDE.U32 R158, R169, 0x10, R158 ;  /* 0x00000010a99e0825 */ /* 0x002fca00078e009e */
[----:B------:R-:W5:Y:S01]  /*0870*/  @P0 LDG.E.128 R40, desc[UR12][R158.64] ;  /* 0x0000000c9e280981 */ /* 0x000f62000c1e1d00 */
[----:B------:R-:W-:-:S05]  /*0880*/  @P0 IMAD.WIDE.U32 R160, R171, 0x10, R160 ;  /* 0x00000010aba00825 */ /* 0x000fca00078e00a0 */
[----:B------:R-:W5:Y:S01]  /*0890*/  @P0 LDG.E.128 R36, desc[UR12][R160.64] ;  /* 0x0000000ca0240981 */ /* 0x000f62000c1e1d00 */
[----:B------:R-:W-:-:S05]  /*08a0*/  @P0 IMAD.WIDE.U32 R162, R173, 0x10, R162 ;  /* 0x00000010ada20825 */ /* 0x000fca00078e00a2 */
[----:B------:R0:W5:Y:S01]  /*08b0*/  @P0 LDG.E.128 R32, desc[UR12][R162.64] ;  /* 0x0000000ca2200981 */ /* 0x000162000c1e1d00 */
[----:B------:R-:W-:Y:S01]  /*08c0*/  ISETP.NE.AND P0, PT, RZ, UR11, PT ;  /* 0x0000000bff007c0c */ /* 0x000fe2000bf05270 */
[--C-:B--2---:R-:W-:Y:S02]  /*08d0*/  HADD2.F32 R172, -RZ, R155.reuse.H0_H0 ;  /* 0x2000009bffac7230 */ /* 0x104fe40000004100 */
[----:B------:R-:W-:Y:S02]  /*08e0*/  HADD2.F32 R155, -RZ, R155.H1_H1 ;  /* 0x3000009bff9b7230 */ /* 0x000fe40000004100 */
[----:B---3--:R-:W-:Y:S02]  /*08f0*/  HADD2.F32 R174, -RZ, R24.H1_H1 ;  /* 0x30000018ffae7230 */ /* 0x008fe40000004100 */
[----:B------:R-:W-:Y:S02]  /*0900*/  HADD2.F32 R179, -RZ, R27.H0_H0 ;  /* 0x2000001bffb37230 */ /* 0x000fe40000004100 */
[----:B----4-:R-:W-:-:S02]  /*0910*/  HADD2.F32 R215, -RZ, R28.H0_H0 ;  /* 0x2000001cffd77230 */ /* 0x010fc40000004100 */
[----:B------:R-:W-:Y:S02]  /*0920*/  HADD2.F32 R168, -RZ, R28.H1_H1 ;  /* 0x3000001cffa87230 */ /* 0x000fe40000004100 */
[--C-:B0-----:R-:W-:Y:S02]  /*0930*/  HADD2.F32 R163, -RZ, R31.reuse.H0_H0 ;  /* 0x2000001fffa37230 */ /* 0x101fe40000004100 */
[----:B------:R-:W-:Y:S02]  /*0940*/  HADD2.F32 R28, -RZ, R31.H1_H1 ;  /* 0x3000001fff1c7230 */ /* 0x000fe40000004100 */
[----:B------:R-:W-:Y:S02]  /*0950*/  HADD2.F32 R31, -RZ, R24.H0_H0 ;  /* 0x20000018ff1f7230 */ /* 0x000fe40000004100 */
[----:B------:R-:W-:Y:S02]  /*0960*/  HADD2.F32 R180, -RZ, R27.H1_H1 ;  /* 0x3000001bffb47230 */ /* 0x000fe40000004100 */
[----:B------:R-:W-:-:S02]  /*0970*/  HADD2.F32 R173, -RZ, R10.H0_H0 ;  /* 0x2000000affad7230 */ /* 0x000fc40000004100 */
[----:B------:R-:W-:Y:S02]  /*0980*/  HADD2.F32 R158, -RZ, R10.H1_H1 ;  /* 0x3000000aff9e7230 */ /* 0x000fe40000004100 */
[--C-:B------:R-:W-:Y:S01]  /*0990*/  HADD2.F32 R27, -RZ, R20.reuse.H0_H0 ;  /* 0x20000014ff1b7230 */ /* 0x100fe20000004100 */
[----:B------:R-:W-:Y:S01]  /*09a0*/  FSEL R10, R2, RZ, !P0 ;  /* 0x000000ff020a7208 */ /* 0x000fe20004000000 */
[----:B------:R-:W-:Y:S02]  /*09b0*/  HADD2.F32 R24, -RZ, R20.H1_H1 ;  /* 0x30000014ff187230 */ /* 0x000fe40000004100 */
[----:B------:R-:W-:Y:S02]  /*09c0*/  HADD2.F32 R171, -RZ, R153.H0_H0 ;  /* 0x20000099ffab7230 */ /* 0x000fe40000004100 */
[----:B------:R-:W-:Y:S02]  /*09d0*/  HADD2.F32 R175, -RZ, R25.H0_H0 ;  /* 0x20000019ffaf7230 */ /* 0x000fe40000004100 */
[----:B------:R-:W-:-:S02]  /*09e0*/  HADD2.F32 R20, -RZ, R16.H0_H0 ;  /* 0x20000010ff147230 */ /* 0x000fc40000004100 */
[----:B------:R-:W-:Y:S02]  /*09f0*/  HADD2.F32 R219, -RZ, R16.H1_H1 ;  /* 0x30000010ffdb7230 */ /* 0x000fe40000004100 */
        /* <DEDUP_REMOVED lines=8> */
[----:B------:R-:W-:Y:S02]  /*0a80*/  HADD2.F32 R18, -RZ, R19.H0_H0 ;  /* 0x20000013ff127230 */ /* 0x000fe40000004100 */
[----:B------:R-:W-:Y:S02]  /*0a90*/  HADD2.F32 R14, -RZ, R14.H1_H1 ;  /* 0x3000000eff0e7230 */ /* 0x000fe40000004100 */
[----:B------:R-:W-:-:S02]  /*0aa0*/  HADD2.F32 R156, -RZ, R154.H0_H0 ;  /* 0x2000009aff9c7230 */ /* 0x000fc40000004100 */
[--C-:B------:R-:W-:Y:S02]  /*0ab0*/  HADD2.F32 R25, -RZ, R21.reuse.H0_H0 ;  /* 0x20000015ff197230 */ /* 0x100fe40000004100 */
[----:B------:R-:W-:Y:S02]  /*0ac0*/  HADD2.F32 R26, -RZ, R21.H1_H1 ;  /* 0x30000015ff1a7230 */ /* 0x000fe40000004100 */
[C---:B------:R-:W-:Y:S01]  /*0ad0*/  FADD.FTZ R21, -R10.reuse, R155 ;  /* 0x0000009b0a157221 */ /* 0x040fe20000010100 */
[--C-:B------:R-:W-:Y:S02]  /*0ae0*/  HADD2.F32 R161, -RZ, R23.reuse.H0_H0 ;  /* 0x20000017ffa17230 */ /* 0x100fe40000004100 */
[----:B------:R-:W-:Y:S02]  /*0af0*/  HADD2.F32 R162, -RZ, R23.H1_H1 ;  /* 0x30000017ffa27230 */ /* 0x000fe40000004100 */
[----:B------:R-:W-:Y:S01]  /*0b00*/  FADD.FTZ R23, -R10, R174 ;  /* 0x000000ae0a177221 */ /* 0x000fe20000010100 */
[----:B------:R-:W-:-:S02]  /*0b10*/  HADD2.F32 R211, -RZ, R29.H0_H0 ;  /* 0x2000001dffd37230 */ /* 0x000fc40000004100 */
[----:B------:R-:W-:Y:S01]  /*0b20*/  FADD.FTZ R221, -R10, R175 ;  /* 0x000000af0add7221 */ /* 0x000fe20000010100 */
[----:B------:R-:W-:Y:S02]  /*0b30*/  HADD2.F32 R164, -RZ, R29.H1_H1 ;  /* 0x3000001dffa47230 */ /* 0x000fe40000004100 */
[--C-:B------:R-:W-:Y:S02]  /*0b40*/  HADD2.F32 R167, -RZ, R30.reuse.H0_H0 ;  /* 0x2000001effa77230 */ /* 0x100fe40000004100 */
[----:B------:R-:W-:Y:S02]  /*0b50*/  HADD2.F32 R160, -RZ, R30.H1_H1 ;  /* 0x3000001effa07230 */ /* 0x000fe40000004100 */
[--C-:B------:R-:W-:Y:S02]  /*0b60*/  HADD2.F32 R29, -RZ, R22.reuse.H0_H0 ;  /* 0x20000016ff1d7230 */ /* 0x100fe40000004100 */
[----:B------:R-:W-:Y:S02]  /*0b70*/  HADD2.F32 R30, -RZ, R22.H1_H1 ;  /* 0x30000016ff1e7230 */ /* 0x000fe40000004100 */
[----:B------:R-:W-:-:S02]  /*0b80*/  HADD2.F32 R217, -RZ, R17.H0_H0 ;  /* 0x20000011ffd97230 */ /* 0x000fc40000004100 */
[----:B------:R-:W-:Y:S02]  /*0b90*/  HADD2.F32 R213, -RZ, R17.H1_H1 ;  /* 0x30000011ffd57230 */ /* 0x000fe40000004100 */
[C---:B------:R-:W-:Y:S01]  /*0ba0*/  FADD.FTZ R17, -R10.reuse, R157 ;  /* 0x0000009d0a117221 */ /* 0x040fe20000010100 */
[--C-:B------:R-:W-:Y:S02]  /*0bb0*/  HADD2.F32 R183, -RZ, R13.reuse.H0_H0 ;  /* 0x2000000dffb77230 */ /* 0x100fe40000004100 */
[----:B------:R-:W-:Y:S02]  /*0bc0*/  HADD2.F32 R185, -RZ, R13.H1_H1 ;  /* 0x3000000dffb97230 */ /* 0x000fe40000004100 */
[C---:B------:R-:W-:Y:S01]  /*0bd0*/  FADD.FTZ R13, -R10.reuse, R153 ;  /* 0x000000990a0d7221 */ /* 0x040fe20000010100 */
        /* <DEDUP_REMOVED lines=9> */
[----:B------:R-:W-:Y:S01]  /*0c70*/  FADD.FTZ R15, -R10, R156 ;  /* 0x0000009c0a0f7221 */ /* 0x000fe20000010100 */
[C---:B------:R-:W-:Y:S01]  /*0c80*/  FMUL.FTZ R14, R204.reuse, R21 ;  /* 0x00000015cc0e7220 */ /* 0x040fe20000410000 */
[----:B------:R-:W-:Y:S01]  /*0c90*/  FMUL.FTZ R18, R204, R23 ;  /* 0x00000017cc127220 */ /* 0x000fe20000410000 */
[----:B------:R-:W-:-:S02]  /*0ca0*/  HADD2.F32 R3, -RZ, R152.H0_H0 ;  /* 0x20000098ff037230 */ /* 0x000fc40000004100 */
[----:B------:R-:W-:Y:S01]  /*0cb0*/  FADD.FTZ R223, -R10, R176 ;  /* 0x000000b00adf7221 */ /* 0x000fe20000010100 */
[--C-:B------:R-:W-:Y:S02]  /*0cc0*/  HADD2.F32 R197, -RZ, R6.reuse.H0_H0 ;  /* 0x20000006ffc57230 */ /* 0x100fe40000004100 */
[----:B------:R-:W-:Y:S01]  /*0cd0*/  FMUL.FTZ R21, R204, R221 ;  /* 0x000000ddcc157220 */ /* 0x000fe20000410000 */
[----:B------:R-:W-:Y:S02]  /*0ce0*/  HADD2.F32 R156, -RZ, R6.H1_H1 ;  /* 0x30000006ff9c7230 */ /* 0x000fe40000004100 */
[----:B------:R-:W-:Y:S01]  /*0cf0*/  FADD.FTZ R225, -R10, R177 ;  /* 0x000000b10ae17221 */ /* 0x000fe20000010100 */
[----:B------:R-:W-:Y:S02]  /*0d00*/  HADD2.F32 R152, -RZ, R152.H1_H1 ;  /* 0x30000098ff987230 */ /* 0x000fe40000004100 */
[----:B------:R-:W-:Y:S01]  /*0d10*/  FMUL.FTZ R6, R204, R13 ;  /* 0x0000000dcc067220 */ /* 0x000fe20000410000 */
[----:B------:R-:W-:-:S02]  /*0d20*/  HADD2.F32 R2, -RZ, R12.H0_H0 ;  /* 0x2000000cff027230 */ /* 0x000fc40000004100 */
[----:B------:R-:W-:Y:S01]  /*0d30*/  FMUL.FTZ R13, R204, R19 ;  /* 0x00000013cc0d7220 */ /* 0x000fe20000410000 */
[----:B------:R-:W-:Y:S02]  /*0d40*/  HADD2.F32 R181, -RZ, R12.H1_H1 ;  /* 0x3000000cffb57230 */ /* 0x000fe40000004100 */
[----:B------:R-:W-:Y:S01]  /*0d50*/  FADD.FTZ R177, -R10, R22 ;  /* 0x000000160ab17221 */ /* 0x000fe20000010100 */
[----:B------:R-:W-:Y:S01]  /*0d60*/  FMUL.FTZ R19, R204, R31 ;  /* 0x0000001fcc137220 */ /* 0x000fe20000410000 */
[----:B------:R-:W-:Y:S01]  /*0d70*/  FADD.FTZ R133, R133, R24 ;  /* 0x0000001885857221 */ /* 0x000fe20000010000 */
[-C--:B------:R-:W-:Y:S01]  /*0d80*/  FFMA.FTZ R89, R18, R24.reuse, R89 ;  /* 0x0000001812597223 */ /* 0x080fe20000010059 */
[----:B------:R-:W-:Y:S01]  /*0d90*/  FMUL.FTZ R23, R69, R24 ;  /* 0x0000001845177220 */ /* 0x000fe20000410000 */
[--C-:B------:R-:W-:Y:S02]  /*0da0*/  HADD2.F32 R159, -RZ, R11.reuse.H0_H0 ;  /* 0x2000000bff9f7230 */ /* 0x100fe40000004100 */
[----:B------:R-:W-:Y:S01]  /*0db0*/  FADD.FTZ R134, R134, R25 ;  /* 0x0000001986867221 */ /* 0x000fe20000010000 */
[----:B------:R-:W-:-:S02]  /*0dc0*/  HADD2.F32 R154, -RZ, R11.H1_H1 ;  /* 0x3000000bff9a7230 */ /* 0x000fc40000004100 */
[----:B------:R-:W-:Y:S01]  /*0dd0*/  FMUL.FTZ R22, R204, R223 ;  /* 0x000000dfcc167220 */ /* 0x000fe20000410000 */
[-C--:B------:R-:W-:Y:S01]  /*0de0*/  FFMA.FTZ R90, R21, R25.reuse, R90 ;  /* 0x00000019155a7223 */ /* 0x080fe2000001005a */
[----:B------:R-:W-:Y:S01]  /*0df0*/  FMUL.FTZ R24, R70, R25 ;  /* 0x0000001946187220 */ /* 0x000fe20000410000 */
[--C-:B------:R-:W-:Y:S02]  /*0e00*/  HADD2.F32 R169, -RZ, R9.reuse.H0_H0 ;  /* 0x20000009ffa97230 */ /* 0x100fe40000004100 */
[C---:B------:R-:W-:Y:S01]  /*0e10*/  FADD.FTZ R11, -R10.reuse, R171 ;  /* 0x000000ab0a0b7221 */ /* 0x040fe20000010100 */
[----:B------:R-:W-:Y:S02]  /*0e20*/  HADD2.F32 R170, -RZ, R9.H1_H1 ;  /* 0x30000009ffaa7230 */ /* 0x000fe40000004100 */
[C---:B------:R-:W-:Y:S01]  /*0e30*/  FADD.FTZ R227, -R10.reuse, R178 ;  /* 0x000000b20ae37221 */ /* 0x040fe20000010100 */
[----:B------:R-:W-:Y:S01]  /*0e40*/  FADD.FTZ R229, -R10, R179 ;  /* 0x000000b30ae57221 */ /* 0x000fe20000010100 */
        /* <DEDUP_REMOVED lines=28> */
[----:B------:R-:W-:Y:S01]  /*1010*/  FMUL.FTZ R26, R204, R227 ;  /* 0x000000e3cc1a7220 */ /* 0x000fe20000410000 */
[-C--:B------:R-:W-:Y:S01]  /*1020*/  FFMA.FTZ R92, R25, R29.reuse, R92 ;  /* 0x0000001d195c7223 */ /* 0x080fe2000001005c */
[----:B------:R-:W-:Y:S01]  /*1030*/  FMUL.FTZ R28, R64, R29 ;  /* 0x0000001d401c7220 */ /* 0x000fe20000410000 */
[----:B------:R-:W-:Y:S01]  /*1040*/  FMUL.FTZ R29, R204, R229 ;  /* 0x000000e5cc1d7220 */ /* 0x000fe20000410000 */
[----:B------:R-:W-:-:S02]  /*1050*/  HADD2.F32 R207, -RZ, R4.H0_H0 ;  /* 0x20000004ffcf7230 */ /* 0x000fc40000004100 */
[----:B------:R-:W-:Y:S01]  /*1060*/  FMUL.FTZ R2, R204, R9 ;  /* 0x00000009cc027220 */ /* 0x000fe20000410000 */
[----:B------:R-:W-:Y:S02]  /*1070*/  HADD2.F32 R182, -RZ, R4.H1_H1 ;  /* 0x30000004ffb67230 */ /* 0x000fe40000004100 */
[----:B------:R-:W-:Y:S01]  /*1080*/  FMUL.FTZ R4, R76, R215 ;  /* 0x000000d74c047220 */ /* 0x000fe20000410000 */
[C---:B------:R-:W-:Y:S01]  /*1090*/  FMUL.FTZ R9, R204.reuse, R15 ;  /* 0x0000000fcc097220 */ /* 0x040fe20000410000 */
[--C-:B------:R-:W-:Y:S02]  /*10a0*/  HADD2.F32 R201, -RZ, R5.reuse.H0_H0 ;  /* 0x20000005ffc97230 */ /* 0x100fe40000004100 */
[----:B------:R-:W-:Y:S01]  /*10b0*/  FMUL.FTZ R3, R204, R3 ;  /* 0x00000003cc037220 */ /* 0x000fe20000410000 */
[----:B------:R-:W-:Y:S02]  /*10c0*/  HADD2.F32 R194, -RZ, R5.H1_H1 ;  /* 0x30000005ffc27230 */ /* 0x000fe40000004100 */
[----:B------:R-:W-:Y:S01]  /*10d0*/  FADD.FTZ R137, R137, R160 ;  /* 0x000000a089897221 */ /* 0x000fe20000010000 */
[-C--:B------:R-:W-:Y:S01]  /*10e0*/  FFMA.FTZ R85, R10, R160.reuse, R85 ;  /* 0x000000a00a557223 */ /* 0x080fe20000010055 */
[----:B------:R-:W-:Y:S01]  /*10f0*/  FMUL.FTZ R15, R73, R160 ;  /* 0x000000a0490f7220 */ /* 0x000fe20000410000 */
[----:B------:R-:W-:Y:S01]  /*1100*/  FADD.FTZ R129, R129, R30 ;  /* 0x0000001e81817221 */ /* 0x000fe20000010000 */
[-C--:B------:R-:W-:Y:S01]  /*1110*/  FFMA.FTZ R93, R26, R30.reuse, R93 ;  /* 0x0000001e1a5d7223 */ /* 0x080fe2000001005d */
[----:B------:R-:W-:Y:S01]  /*1120*/  FMUL.FTZ R31, R65, R30 ;  /* 0x0000001e411f7220 */ /* 0x000fe20000410000 */
[----:B------:R-:W-:Y:S01]  /*1130*/  FMUL.FTZ R5, R204, R11 ;  /* 0x0000000bcc057220 */ /* 0x000fe20000410000 */
[----:B------:R-:W-:Y:S01]  /*1140*/  FADD.FTZ R130, R130, R161 ;  /* 0x000000a182827221 */ /* 0x000fe20000010000 */
[----:B------:R-:W-:Y:S01]  /*1150*/  FMUL.FTZ R30, R204, R231 ;  /* 0x000000e7cc1e7220 */ /* 0x000fe20000410000 */
[-C--:B------:R-:W-:Y:S01]  /*1160*/  FFMA.FTZ R94, R29, R161.reuse, R94 ;  /* 0x000000a11d5e7223 */ /* 0x080fe2000001005e */
[----:B------:R-:W-:Y:S01]  /*1170*/  FMUL.FTZ R160, R66, R161 ;  /* 0x000000a142a07220 */ /* 0x000fe20000410000 */
[----:B------:R-:W-:-:S02]  /*1180*/  HADD2.F32 R155, -RZ, R7.H0_H0 ;  /* 0x20000007ff9b7230 */ /* 0x000fc40000004100 */
[----:B------:R-:W-:Y:S01]  /*1190*/  FADD.FTZ R143, R143, R164 ;  /* 0x000000a48f8f7221 */ /* 0x000fe20000010000 */
[----:B------:R-:W-:Y:S02]  /*11a0*/  HADD2.F32 R152, -RZ, R7.H1_H1 ;  /* 0x30000007ff987230 */ /* 0x000fe40000004100 */
[-C--:B------:R-:W-:Y:S01]  /*11b0*/  FFMA.FTZ R83, R6, R164.reuse, R83 ;  /* 0x000000a406537223 */ /* 0x080fe20000010053 */
[----:B------:R-:W-:Y:S01]  /*11c0*/  FMUL.FTZ R11, R79, R164 ;  /* 0x000000a44f0b7220 */ /* 0x000fe20000410000 */
[----:B------:R-:W-:Y:S01]  /*11d0*/  FMUL.FTZ R161, R204, R233 ;  /* 0x000000e9cca17220 */ /* 0x000fe20000410000 */
[----:B------:R-:W-:Y:S01]  /*11e0*/  FMUL.FTZ R7, R77, R168 ;  /* 0x000000a84d077220 */ /* 0x000fe20000410000 */
        /* <DEDUP_REMOVED lines=25> */
[-C--:B------:R-:W-:Y:S01]  /*1380*/  FFMA.FTZ R97, R164, R166.reuse, R97 ;  /* 0x000000a6a4617223 */ /* 0x080fe20000010061 */
[----:B------:R-:W-:Y:S01]  /*1390*/  FMUL.FTZ R165, R61, R166 ;  /* 0x000000a63da57220 */ /* 0x000fe20000410000 */
[----:B------:R-:W-:Y:S01]  /*13a0*/  FADD.FTZ R211, R172, R11 ;  /* 0x0000000bacd37221 */ /* 0x000fe20000010000 */
[----:B------:R-:W-:Y:S01]  /*13b0*/  FFMA.FTZ R166, R6, R11, R167 ;  /* 0x0000000b06a67223 */ /* 0x000fe200000100a7 */
[----:B------:R-:W-:Y:S02]  /*13c0*/  FMUL.FTZ R167, R204, R217 ;  /* 0x000000d9cca77220 */ /* 0x000fe40000410000 */
        /* <DEDUP_REMOVED lines=114> */
.L_x_8687:
[----:B-----5:R-:W-:Y:S01]  /*1af0*/  ISETP.GE.AND P2, PT, R206, 0x1, PT ;  /* 0x00000001ce00780c */ /* 0x020fe20003f46270 */
[----:B------:R-:W-:Y:S01]  /*1b00*/  HFMA2 R193, -RZ, RZ, 0, 0 ;  /* 0x00000000ffc17431 */ /* 0x000fe200000001ff */
[----:B------:R-:W-:Y:S02]  /*1b10*/  MOV R205, UR7 ;  /* 0x0000000700cd7c02 */ /* 0x000fe40008000f00 */
[----:B------:R-:W-:Y:S02]  /*1b20*/  ISETP.NE.U32.AND P0, PT, RZ, UR6, PT ;  /* 0x00000006ff007c0c */ /* 0x000fe4000bf05070 */
[----:B------:R-:W-:Y:S02]  /*1b30*/  MOV R155, RZ ;  /* 0x000000ff009b7202 */ /* 0x000fe40000000f00 */
[----:B------:R-:W-:-:S05]  /*1b40*/  ISETP.NE.AND.EX P0, PT, R205, RZ, PT, P0 ;  /* 0x000000ffcd00720c */ /* 0x000fca0003f05300 */
[----:B------:R-:W1:Y:S01]  /*1b50*/  @P2 LDC R153, c[0x0][0x388] ;  /* 0x0000e200ff992b82 */ /* 0x000e620000000800 */
[----:B------:R-:W-:-:S05]  /*1b60*/  @P2 IADD3 R152, PT, PT, R206, -0x1, RZ ;  /* 0xffffffffce982810 */ /* 0x000fca0007ffe0ff */
[----:B-1----:R-:W-:-:S05]  /*1b70*/  @P2 IMAD R152, R152, R153, RZ ;  /* 0x0000009998982224 */ /* 0x002fca00078e02ff */
[----:B------:R-:W-:-:S04]  /*1b80*/  @P2 SHF.R.S32.HI R153, RZ, 0x1f, R152 ;  /* 0x0000001fff992819 */ /* 0x000fc80000011498 */
[----:B------:R-:W-:Y:S01]  /*1b90*/  @P2 LEA.HI R152, R153, R152, RZ, 0x3 ;  /* 0x0000009899982211 */ /* 0x000fe200078f18ff */
[----:B------:R-:W-:-:S03]  /*1ba0*/  HFMA2 R153, -RZ, RZ, 0, 0 ;  /* 0x00000000ff997431 */ /* 0x000fc600000001ff */
        /* <DEDUP_REMOVED lines=15> */
.L_x_8689:
        /* <DEDUP_REMOVED lines=28> */
.L_x_8688:
        /* <DEDUP_REMOVED lines=32> */
.L_x_8691:
[----:B------:R-:W-:Y:S05]  /*2060*/  BSYNC.RECONVERGENT B0 ;  /* 0x0000000000007941 */ /* 0x000fea0003800200 */
.L_x_8690:
        /* <DEDUP_REMOVED lines=53> */
.L_x_8694:
        /* <DEDUP_REMOVED lines=12> */
.L_x_8695:
        /* <DEDUP_REMOVED lines=12> */
.L_x_8696:
        /* <DEDUP_REMOVED lines=12> */
.L_x_8697:
        /* <DEDUP_REMOVED lines=12> */
.L_x_8698:
        /* <DEDUP_REMOVED lines=12> */
.L_x_8699:
        /* <DEDUP_REMOVED lines=12> */
.L_x_8700:
        /* <DEDUP_REMOVED lines=14> */
.L_x_8693:
        /* <DEDUP_REMOVED lines=17> */
.L_x_8702:
        /* <DEDUP_REMOVED lines=10> */
.L_x_8703:
        /* <DEDUP_REMOVED lines=9> */
.L_x_8704:
[-CC-:B------:R-:W-:Y:S01]  /*2b60*/  FFMA.FTZ R150, R6, R156.reuse, R157.reuse ;  /* 0x0000009c06967223 */ /* 0x180fe2000001009d */
[-CC-:B------:R-:W-:Y:S01]  /*2b70*/  FFMA.FTZ R151, R9, R156.reuse, R157.reuse ;  /* 0x0000009c09977223 */ /* 0x180fe2000001009d */
[-CC-:B------:R-:W-:Y:S01]  /*2b80*/  FFMA.FTZ R158, R10, R156.reuse, R157.reuse ;  /* 0x0000009c0a9e7223 */ /* 0x180fe2000001009d */
[-CC-:B------:R-:W-:Y:S01]  /*2b90*/  FFMA.FTZ R155, R13, R156.reuse, R157.reuse ;  /* 0x0000009c0d9b7223 */ /* 0x180fe2000001009d */
[----:B------:R-:W-:Y:S01]  /*2ba0*/  FADD.FTZ R149, R11, -R150 ;  /* 0x800000960b957221 */ /* 0x000fe20000010000 */
[----:B------:R-:W-:Y:S01]  /*2bb0*/  FFMA.FTZ R206, R14, R156, R157 ;  /* 0x0000009c0ece7223 */ /* 0x000fe2000001009d */
[----:B------:R-:W-:Y:S01]  /*2bc0*/  F2FP.F16.F32.PACK_AB R154, RZ, R153 ;  /* 0x00000099ff9a723e */ /* 0x000fe200000000ff */
        /* <DEDUP_REMOVED lines=17> */
.L_x_8705:
        /* <DEDUP_REMOVED lines=12> */
.L_x_8706:
[----:B------:R-:W-:Y:S05]  /*2da0*/  @!P2 BRA `(.L_x_8707) ;  /* 0x000000000018a947 */ /* 0x000fea0003800000 */
[----:B------:R-:W-:Y:S01]  /*2db0*/  FMUL.FTZ R149, R153, UR17 ;  /* 0x0000001199957c20 */ /* 0x000fe20008410000 */
[----:B-----5:R-:W-:-:S03]  /*2dc0*/  LOP3.LUT P0, RZ, R193, 0xff00, RZ, 0xc0, !PT ;  /* 0x0000ff00c1ff7812 */ /* 0x020fc6000780c0ff */
[----:B------:R-:W-:-:S05]  /*2dd0*/  FMUL.FTZ R149, R149, UR16 ;  /* 0x0000001095957c20 */ /* 0x000fca0008410000 */
[----:B------:R-:W-:-:S04]  /*2de0*/  FSEL R149, R149, RZ, P0 ;  /* 0x000000ff95957208 */ /* 0x000fc80000000000 */
[----:B------:R-:W-:-:S04]  /*2df0*/  F2FP.F16.F32.PACK_AB R149, RZ, R149 ;  /* 0x00000095ff95723e */ /* 0x000fc800000000ff */
[----:B------:R-:W-:-:S07]  /*2e00*/  PRMT R146, R146, 0x5410, R149 ;  /* 0x0000541092927816 */ /* 0x000fce0000000095 */
.L_x_8707:
[----:B------:R-:W-:Y:S05]  /*2e10*/  @!P2 BRA `(.L_x_8708) ;  /* 0x000000000018a947 */ /* 0x000fea0003800000 */
[----:B------:R-:W-:Y:S01]  /*2e20*/  FMUL.FTZ R149, R155, UR17 ;  /* 0x000000119b957c20 */ /* 0x000fe20008410000 */
[----:B-----5:R-:W-:-:S03]  /*2e30*/  LOP3.LUT P0, RZ, R193, 0xff0000, RZ, 0xc0, !PT ;  /* 0x00ff0000c1ff7812 */ /* 0x020fc6000780c0ff */
[----:B------:R-:W-:-:S05]  /*2e40*/  FMUL.FTZ R149, R149, UR16 ;  /* 0x0000001095957c20 */ /* 0x000fca0008410000 */
[----:B------:R-:W-:-:S04]  /*2e50*/  FSEL R149, R149, RZ, P0 ;  /* 0x000000ff95957208 */ /* 0x000fc80000000000 */
[----:B------:R-:W-:-:S04]  /*2e60*/  F2FP.F16.F32.PACK_AB R149, RZ, R149 ;  /* 0x00000095ff95723e */ /* 0x000fc800000000ff */
[----:B------:R-:W-:-:S07]  /*2e70*/  PRMT R147, R149, 0x7610, R147 ;  /* 0x0000761095937816 */ /* 0x000fce0000000093 */
.L_x_8708:
        /* <DEDUP_REMOVED lines=13> */
.L_x_8692:
        /* <DEDUP_REMOVED lines=17> */
.L_x_8710:
        /* <DEDUP_REMOVED lines=11> */
.L_x_8711:
        /* <DEDUP_REMOVED lines=11> */
.L_x_8712:
        /* <DEDUP_REMOVED lines=11> */
.L_x_8713:
        /* <DEDUP_REMOVED lines=11> */
.L_x_8714:
        /* <DEDUP_REMOVED lines=11> */
.L_x_8715:
        /* <DEDUP_REMOVED lines=11> */
.L_x_8716:
        /* <DEDUP_REMOVED lines=13> */
.L_x_8709:
        /* <DEDUP_REMOVED lines=16> */
[-C--:B------:R-:W-:Y:S01]  /*3650*/  @P0 FFMA.FTZ R148, R6, R156.reuse, R157 ;  /* 0x0000009c06940223 */ /* 0x080fe2000001009d */
[C---:B------:R-:W-:Y:S01]  /*3660*/  @P0 FFMA.FTZ R153, R204.reuse, R149, R153 ;  /* 0x00000095cc990223 */ /* 0x040fe20000010099 */
[----:B------:R-:W-:Y:S01]  /*3670*/  @P0 FFMA.FTZ R149, R13, R156, R157 ;  /* 0x0000009c0d950223 */ /* 0x000fe2000001009d */
[C---:B------:R-:W-:Y:S01]  /*3680*/  @P0 FFMA.FTZ R209, R204.reuse, R150, R209 ;  /* 0x00000096ccd10223 */ /* 0x040fe200000100d1 */
[----:B------:R-:W-:Y:S01]  /*3690*/  @P0 FADD.FTZ R148, R11, -R148 ;  /* 0x800000940b940221 */ /* 0x000fe20000010000 */
[----:B------:R-:W-:Y:S01]  /*36a0*/  @P0 FFMA.FTZ R211, R204, R152, R211 ;  /* 0x00000098ccd30223 */ /* 0x000fe200000100d3 */
[----:B------:R-:W-:-:S02]  /*36b0*/  HADD2.F32 R213, -RZ, R47.H0_H0 ;  /* 0x2000002fffd57230 */ /* 0x000fc40000004100 */
[----:B------:R-:W-:Y:S01]  /*36c0*/  @P0 FADD.FTZ R150, R16, -R149 ;  /* 0x8000009510960221 */ /* 0x000fe20000010000 */
[----:B------:R-:W-:Y:S01]  /*36d0*/  @P0 FFMA.FTZ R155, R204, R148, R155 ;  /* 0x00000094cc9b0223 */ /* 0x000fe2000001009b */
[----:B------:R-:W-:Y:S01]  /*36e0*/  @P0 FFMA.FTZ R148, R14, R156, R157 ;  /* 0x0000009c0e940223 */ /* 0x000fe2000001009d */
[----:B------:R-:W-:Y:S02]  /*36f0*/  HADD2.F32 R152, -RZ, R47.H1_H1 ;  /* 0x3000002fff987230 */ /* 0x000fe40000004100 */
[----:B------:R-:W-:Y:S01]  /*3700*/  @P0 FFMA.FTZ R213, R204, R150, R213 ;  /* 0x00000096ccd50223 */ /* 0x000fe200000100d5 */
[----:B------:R-:W-:Y:S02]  /*3710*/  HADD2.F32 R149, -RZ, R44.H0_H0 ;  /* 0x2000002cff957230 */ /* 0x000fe40000004100 */
[----:B------:R-:W-:Y:S01]  /*3720*/  @P0 FADD.FTZ R217, R17, -R148 ;  /* 0x8000009411d90221 */ /* 0x000fe20000010000 */
[----:B------:R-:W-:Y:S01]  /*3730*/  @P1 FADD.FTZ R148, R4, -R215 ;  /* 0x800000d704941221 */ /* 0x000fe20000010000 */
[----:B------:R-:W-:-:S02]  /*3740*/  F2FP.F16.F32.PACK_AB R150, RZ, R209 ;  /* 0x000000d1ff96723e */ /* 0x000fc400000000ff */
[C---:B------:R-:W-:Y:S01]  /*3750*/  @P0 FFMA.FTZ R152, R204.reuse, R217, R152 ;  /* 0x000000d9cc980223 */ /* 0x040fe20000010098 */
        /* <DEDUP_REMOVED lines=8> */
.L_x_8717:
[----:B------:R-:W-:Y:S05]  /*37e0*/  @!P2 BRA `(.L_x_8718) ;  /* 0x000000000018a947 */ /* 0x000fea0003800000 */
[----:B------:R-:W-:Y:S01]  /*37f0*/  FMUL.FTZ R148, R151, UR17 ;  /* 0x0000001197947c20 */ /* 0x000fe20008410000 */
[----:B------:R-:W-:-:S03]  /*3800*/  LOP3.LUT P0, RZ, R192, 0xff00, RZ, 0xc0, !PT ;  /* 0x0000ff00c0ff7812 */ /* 0x000fc6000780c0ff */
[----:B------:R-:W-:-:S05]  /*3810*/  FMUL.FTZ R148, R148, UR16 ;  /* 0x0000001094947c20 */ /* 0x000fca0008410000 */
[----:B------:R-:W-:-:S04]  /*3820*/  FSEL R148, R148, RZ, P0 ;  /* 0x000000ff94947208 */ /* 0x000fc80000000000 */
[----:B------:R-:W-:-:S04]  /*3830*/  F2FP.F16.F32.PACK_AB R148, RZ, R148 ;  /* 0x00000094ff94723e */ /* 0x000fc800000000ff */
[----:B------:R-:W-:-:S07]  /*3840*/  PRMT R144, R144, 0x5410, R148 ;  /* 0x0000541090907816 */ /* 0x000fce0000000094 */
.L_x_8718:
[----:B------:R-:W-:Y:S05]  /*3850*/  @!P2 BRA `(.L_x_8719) ;  /* 0x000000000018a947 */ /* 0x000fea0003800000 */
[----:B------:R-:W-:Y:S01]  /*3860*/  FMUL.FTZ R148, R153, UR17 ;  /* 0x0000001199947c20 */ /* 0x000fe20008410000 */
[----:B------:R-:W-:-:S03]  /*3870*/  LOP3.LUT P0, RZ, R192, 0xff0000, RZ, 0xc0, !PT ;  /* 0x00ff0000c0ff7812 */ /* 0x000fc6000780c0ff */
[----:B------:R-:W-:-:S05]  /*3880*/  FMUL.FTZ R148, R148, UR16 ;  /* 0x0000001094947c20 */ /* 0x000fca0008410000 */
[----:B------:R-:W-:-:S04]  /*3890*/  FSEL R148, R148, RZ, P0 ;  /* 0x000000ff94947208 */ /* 0x000fc80000000000 */
[----:B------:R-:W-:-:S04]  /*38a0*/  F2FP.F16.F32.PACK_AB R148, RZ, R148 ;  /* 0x00000094ff94723e */ /* 0x000fc800000000ff */
[----:B------:R-:W-:-:S07]  /*38b0*/  PRMT R145, R148, 0x7610, R145 ;  /* 0x0000761094917816 */ /* 0x000fce0000000091 */
.L_x_8719:
[----:B------:R-:W-:Y:S05]  /*38c0*/  @!P2 BRA `(.L_x_8720) ;  /* 0x000000000018a947 */ /* 0x000fea0003800000 */
[----:B------:R-:W-:Y:S01]  /*38d0*/  FMUL.FTZ R148, R155, UR17 ;  /* 0x000000119b947c20 */ /* 0x000fe20008410000 */
[----:B------:R-:W-:-:S03]  /*38e0*/  LOP3.LUT P0, RZ, R192, 0xff000000, RZ, 0xc0, !PT ;  /* 0xff000000c0ff7812 */ /* 0x000fc6000780c0ff */
[----:B------:R-:W-:-:S05]  /*38f0*/  FMUL.FTZ R148, R148, UR16 ;  /* 0x0000001094947c20 */ /* 0x000fca0008410000 */
[----:B------:R-:W-:-:S04]  /*3900*/  FSEL R148, R148, RZ, P0 ;  /* 0x000000ff94947208 */ /* 0x000fc80000000000 */
[----:B------:R-:W-:-:S04]  /*3910*/  F2FP.F16.F32.PACK_AB R148, RZ, R148 ;  /* 0x00000094ff94723e */ /* 0x000fc800000000ff */
[----:B------:R-:W-:-:S07]  /*3920*/  PRMT R145, R145, 0x5410, R148 ;  /* 0x0000541091917816 */ /* 0x000fce0000000094 */
.L_x_8720:
[----:B------:R-:W-:Y:S05]  /*3930*/  @!P2 BRA `(.L_x_8721) ;  /* 0x000000000018a947 */ /* 0x000fea0003800000 */
[----:B------:R-:W-:Y:S01]  /*3940*/  FMUL.FTZ R209, R209, UR17 ;  /* 0x00000011d1d17c20 */ /* 0x000fe20008410000 */
[----:B------:R-:W-:-:S03]  /*3950*/  LOP3.LUT P0, RZ, R193, 0xff, RZ, 0xc0, !PT ;  /* 0x000000ffc1ff7812 */ /* 0x000fc6000780c0ff */
[----:B------:R-:W-:-:S05]  /*3960*/  FMUL.FTZ R209, R209, UR16 ;  /* 0x00000010d1d17c20 */ /* 0x000fca0008410000 */
[----:B------:R-:W-:-:S04]  /*3970*/  FSEL R209, R209, RZ, P0 ;  /* 0x000000ffd1d17208 */ /* 0x000fc80000000000 */
[----:B------:R-:W-:-:S04]  /*3980*/  F2FP.F16.F32.PACK_AB R209, RZ, R209 ;  /* 0x000000d1ffd1723e */ /* 0x000fc800000000ff */
[----:B------:R-:W-:-:S07]  /*3990*/  PRMT R146, R209, 0x7610, R146 ;  /* 0x00007610d1927816 */ /* 0x000fce0000000092 */
.L_x_8721:
[----:B------:R-:W-:Y:S05]  /*39a0*/  @!P2 BRA `(.L_x_8722) ;  /* 0x000000000018a947 */ /* 0x000fea0003800000 */
[----:B------:R-:W-:Y:S01]  /*39b0*/  FMUL.FTZ R148, R211, UR17 ;  /* 0x00000011d3947c20 */ /* 0x000fe20008410000 */
[----:B------:R-:W-:-:S03]  /*39c0*/  LOP3.LUT P0, RZ, R193, 0xff00, RZ, 0xc0, !PT ;  /* 0x0000ff00c1ff7812 */ /* 0x000fc6000780c0ff */
[----:B------:R-:W-:-:S05]  /*39d0*/  FMUL.FTZ R148, R148, UR16 ;  /* 0x0000001094947c20 */ /* 0x000fca0008410000 */
[----:B------:R-:W-:-:S04]  /*39e0*/  FSEL R148, R148, RZ, P0 ;  /* 0x000000ff94947208 */ /* 0x000fc80000000000 */
[----:B------:R-:W-:-:S04]  /*39f0*/  F2FP.F16.F32.PACK_AB R148, RZ, R148 ;  /* 0x00000094ff94723e */ /* 0x000fc800000000ff */
[----:B------:R-:W-:-:S07]  /*3a00*/  PRMT R146, R146, 0x5410, R148 ;  /* 0x0000541092927816 */ /* 0x000fce0000000094 */
.L_x_8722:
        /* <DEDUP_REMOVED lines=13> */
.L_x_8723:
        /* <DEDUP_REMOVED lines=11> */
.L_x_8701:
        /* <DEDUP_REMOVED lines=13> */
[--C-:B-1---5:R-:W-:Y:S02]  /*3c60*/  HADD2.F32 R153, -RZ, R40.reuse.H1_H1 ;  /* 0x30000028ff997230 */ /* 0x122fe40000004100 */
[----:B------:R-:W-:Y:S02]  /*3c70*/  HADD2.F32 R149, -RZ, R40.H0_H0 ;  /* 0x20000028ff957230 */ /* 0x000fe40000004100 */
[--C-:B------:R-:W-:Y:S02]  /*3c80*/  HADD2.F32 R155, -RZ, R41.reuse.H0_H0 ;  /* 0x20000029ff9b7230 */ /* 0x100fe40000004100 */
        /* <DEDUP_REMOVED lines=12> */
[-CC-:B------:R-:W-:Y:S01]  /*3d50*/  @P3 FFMA.FTZ R193, R25, R156.reuse, R157.reuse ;  /* 0x0000009c19c13223 */ /* 0x180fe2000001009d */
[-CC-:B------:R-:W-:Y:S01]  /*3d60*/  @P3 FFMA.FTZ R213, R29, R156.reuse, R157.reuse ;  /* 0x0000009c1dd53223 */ /* 0x180fe2000001009d */
[----:B------:R-:W-:Y:S01]  /*3d70*/  @P3 FFMA.FTZ R154, R30, R156, R157 ;  /* 0x0000009c1e9a3223 */ /* 0x000fe2000001009d */
[C---:B------:R-:W-:Y:S01]  /*3d80*/  @P3 FFMA.FTZ R149, R204.reuse, R151, R149 ;  /* 0x00000097cc953223 */ /* 0x040fe20000010095 */
        /* <DEDUP_REMOVED lines=24> */
.L_x_8726:
[----:B------:R-:W-:Y:S05]  /*3f10*/  @!P2 BRA `(.L_x_8727) ;  /* 0x000000000018a947 */ /* 0x000fea0003800000 */
[----:B------:R-:W-:Y:S01]  /*3f20*/  FMUL.FTZ R153, R153, UR17 ;  /* 0x0000001199997c20 */ /* 0x000fe20008410000 */
[----:B------:R-:W-:-:S03]  /*3f30*/  LOP3.LUT P3, RZ, R190, 0xff00, RZ, 0xc0, !PT ;  /* 0x0000ff00beff7812 */ /* 0x000fc6000786c0ff */
[----:B------:R-:W-:-:S05]  /*3f40*/  FMUL.FTZ R153, R153, UR16 ;  /* 0x0000001099997c20 */ /* 0x000fca0008410000 */
[----:B------:R-:W-:-:S04]  /*3f50*/  FSEL R153, R153, RZ, P3 ;  /* 0x000000ff99997208 */ /* 0x000fc80001800000 */
[----:B------:R-:W-:-:S04]  /*3f60*/  F2FP.F16.F32.PACK_AB R153, RZ, R153 ;  /* 0x00000099ff99723e */ /* 0x000fc800000000ff */
[----:B------:R-:W-:-:S07]  /*3f70*/  PRMT R144, R144, 0x5410, R153 ;  /* 0x0000541090907816 */ /* 0x000fce0000000099 */
.L_x_8727:
[----:B------:R-:W-:Y:S05]  /*3f80*/  @!P2 BRA `(.L_x_8728) ;  /* 0x000000000018a947 */ /* 0x000fea0003800000 */
[----:B------:R-:W-:Y:S01]  /*3f90*/  FMUL.FTZ R155, R155, UR17 ;  /* 0x000000119b9b7c20 */ /* 0x000fe20008410000 */
[----:B------:R-:W-:-:S03]  /*3fa0*/  LOP3.LUT P3, RZ, R190, 0xff0000, RZ, 0xc0, !PT ;  /* 0x00ff0000beff7812 */ /* 0x000fc6000786c0ff */
[----:B------:R-:W-:-:S05]  /*3fb0*/  FMUL.FTZ R155, R155, UR16 ;  /* 0x000000109b9b7c20 */ /* 0x000fca0008410000 */
[----:B------:R-:W-:-:S04]  /*3fc0*/  FSEL R155, R155, RZ, P3 ;  /* 0x000000ff9b9b7208 */ /* 0x000fc80001800000 */
[----:B------:R-:W-:-:S04]  /*3fd0*/  F2FP.F16.F32.PACK_AB R155, RZ, R155 ;  /* 0x0000009bff9b723e */ /* 0x000fc800000000ff */
[----:B------:R-:W-:-:S07]  /*3fe0*/  PRMT R145, R155, 0x7610, R145 ;  /* 0x000076109b917816 */ /* 0x000fce0000000091 */
.L_x_8728:
[----:B------:R-:W-:Y:S05]  /*3ff0*/  @!P2 BRA `(.L_x_8729) ;  /* 0x000000000018a947 */ /* 0x000fea0003800000 */
[----:B------:R-:W-:Y:S01]  /*4000*/  FMUL.FTZ R205, R205, UR17 ;  /* 0x00000011cdcd7c20 */ /* 0x000fe20008410000 */
[----:B------:R-:W-:-:S03]  /*4010*/  LOP3.LUT P3, RZ, R190, 0xff000000, RZ, 0xc0, !PT ;  /* 0xff000000beff7812 */ /* 0x000fc6000786c0ff */
[----:B------:R-:W-:-:S05]  /*4020*/  FMUL.FTZ R205, R205, UR16 ;  /* 0x00000010cdcd7c20 */ /* 0x000fca0008410000 */
[----:B------:R-:W-:-:S04]  /*4030*/  FSEL R205, R205, RZ, P3 ;  /* 0x000000ffcdcd7208 */ /* 0x000fc80001800000 */
[----:B------:R-:W-:-:S04]  /*4040*/  F2FP.F16.F32.PACK_AB R205, RZ, R205 ;  /* 0x000000cdffcd723e */ /* 0x000fc800000000ff */
[----:B------:R-:W-:-:S07]  /*4050*/  PRMT R145, R145, 0x5410, R205 ;  /* 0x0000541091917816 */ /* 0x000fce00000000cd */
.L_x_8729:
[----:B------:R-:W-:Y:S05]  /*4060*/  @!P2 BRA `(.L_x_8730) ;  /* 0x000000000018a947 */ /* 0x000fea0003800000 */
[----:B------:R-:W-:Y:S01]  /*4070*/  FMUL.FTZ R148, R151, UR17 ;  /* 0x0000001197947c20 */ /* 0x000fe20008410000 */
[----:B------:R-:W-:-:S03]  /*4080*/  LOP3.LUT P3, RZ, R191, 0xff, RZ, 0xc0, !PT ;  /* 0x000000ffbfff7812 */ /* 0x000fc6000786c0ff */
[----:B------:R-:W-:-:S05]  /*4090*/  FMUL.FTZ R148, R148, UR16 ;  /* 0x0000001094947c20 */ /* 0x000fca0008410000 */
[----:B------:R-:W-:-:S04]  /*40a0*/  FSEL R148, R148, RZ, P3 ;  /* 0x000000ff94947208 */ /* 0x000fc80001800000 */
[----:B------:R-:W-:-:S04]  /*40b0*/  F2FP.F16.F32.PACK_AB R148, RZ, R148 ;  /* 0x00000094ff94723e */ /* 0x000fc800000000ff */
[----:B------:R-:W-:-:S07]  /*40c0*/  PRMT R146, R148, 0x7610, R146 ;  /* 0x0000761094927816 */ /* 0x000fce0000000092 */
.L_x_8730:
[----:B------:R-:W-:Y:S05]  /*40d0*/  @!P2 BRA `(.L_x_8731) ;  /* 0x000000000018a947 */ /* 0x000fea0003800000 */
[----:B------:R-:W-:Y:S01]  /*40e0*/  FMUL.FTZ R148, R150, UR17 ;  /* 0x0000001196947c20 */ /* 0x000fe20008410000 */
[----:B------:R-:W-:-:S03]  /*40f0*/  LOP3.LUT P3, RZ, R191, 0xff00, RZ, 0xc0, !PT ;  /* 0x0000ff00bfff7812 */ /* 0x000fc6000786c0ff */
[----:B------:R-:W-:-:S05]  /*4100*/  FMUL.FTZ R148, R148, UR16 ;  /* 0x0000001094947c20 */ /* 0x000fca0008410000 */
[----:B------:R-:W-:-:S04]  /*4110*/  FSEL R148, R148, RZ, P3 ;  /* 0x000000ff94947208 */ /* 0x000fc80001800000 */
[----:B------:R-:W-:-:S04]  /*4120*/  F2FP.F16.F32.PACK_AB R148, RZ, R148 ;  /* 0x00000094ff94723e */ /* 0x000fc800000000ff */
[----:B------:R-:W-:-:S07]  /*4130*/  PRMT R146, R146, 0x5410, R148 ;  /* 0x0000541092927816 */ /* 0x000fce0000000094 */
.L_x_8731:
[----:B------:R-:W-:Y:S05]  /*4140*/  @!P2 BRA `(.L_x_8732) ;  /* 0x000000000018a947 */ /* 0x000fea0003800000 */
[----:B------:R-:W-:Y:S01]  /*4150*/  FMUL.FTZ R148, R211, UR17 ;  /* 0x00000011d3947c20 */ /* 0x000fe20008410000 */
[----:B------:R-:W-:-:S03]  /*4160*/  LOP3.LUT P3, RZ, R191, 0xff0000, RZ, 0xc0, !PT ;  /* 0x00ff0000bfff7812 */ /* 0x000fc6000786c0ff */
[----:B------:R-:W-:-:S05]  /*4170*/  FMUL.FTZ R148, R148, UR16 ;  /* 0x0000001094947c20 */ /* 0x000fca0008410000 */
[----:B------:R-:W-:-:S04]  /*4180*/  FSEL R148, R148, RZ, P3 ;  /* 0x000000ff94947208 */ /* 0x000fc80001800000 */
[----:B------:R-:W-:-:S04]  /*4190*/  F2FP.F16.F32.PACK_AB R148, RZ, R148 ;  /* 0x00000094ff94723e */ /* 0x000fc800000000ff */
[----:B------:R-:W-:-:S07]  /*41a0*/  PRMT R147, R148, 0x7610, R147 ;  /* 0x0000761094937816 */ /* 0x000fce0000000093 */
.L_x_8732:
        /* <DEDUP_REMOVED lines=13> */
.L_x_8725:
[----:B------:R-:W-:Y:S01]  /*4280*/  ISETP.GT.AND P3, PT, R203, RZ, PT ;  /* 0x000000ffcb00720c */ /* 0x000fe20003f64270 */
[----:B------:R-:W-:-:S12]  /*4290*/  @!P2 BRA `(.L_x_8734) ;  /* 0x000000000028a947 */ /* 0x000fd80003800000 */
[----:B-1----:R-:W-:Y:S01]  /*42a0*/  @P3 FFMA.FTZ R155, R19, R156, R157 ;  /* 0x0000009c139b3223 */ /* 0x002fe2000001009d */
        /* <DEDUP_REMOVED lines=9> */
.L_x_8734:
[----:B------:R-:W-:Y:S05]  /*4340*/  @!P2 BRA `(.L_x_8735) ;  /* 0x000000000028a947 */ /* 0x000fea0003800000 */
[----:B-1----:R-:W-:Y:S01]  /*4350*/  @P3 FFMA.FTZ R152, R18, R156, R157 ;  /* 0x0000009c12983223 */ /* 0x002fe2000001009d */
        /* <DEDUP_REMOVED lines=9> */
.L_x_8735:
[----:B------:R-:W-:Y:S05]  /*43f0*/  @!P2 BRA `(.L_x_8736) ;  /* 0x000000000028a947 */ /* 0x000fea0003800000 */
        /* <DEDUP_REMOVED lines=10> */
.L_x_8736:
        /* <DEDUP_REMOVED lines=11> */
.L_x_8737:
        /* <DEDUP_REMOVED lines=11> */
.L_x_8738:
        /* <DEDUP_REMOVED lines=11> */
.L_x_8739:
        /* <DEDUP_REMOVED lines=11> */
.L_x_8740:
[----:B------:R-:W-:Y:S05]  /*4760*/  @!P2 BRA `(.L_x_8733) ;  /* 0x0000000c003ca947 */ /* 0x000fea0003800000 */
[----:B-1----:R-:W-:Y:S01]  /*4770*/  @P3 FFMA.FTZ R152, R30, R156, R157 ;  /* 0x0000009c1e983223 */ /* 0x002fe2000001009d */
        /* <DEDUP_REMOVED lines=11> */
.L_x_8724:
        /* <DEDUP_REMOVED lines=19> */
.L_x_8742:
        /* <DEDUP_REMOVED lines=9> */
.L_x_8743:
        /* <DEDUP_REMOVED lines=24> */
.L_x_8744:
[----:B------:R-:W-:Y:S05]  /*4b70*/  @!P2 BRA `(.L_x_8745) ;  /* 0x000000000018a947 */ /* 0x000fea0003800000 */
[----:B------:R-:W-:Y:S01]  /*4b80*/  FMUL.FTZ R149, R153, UR17 ;  /* 0x0000001199957c20 */ /* 0x000fe20008410000 */
[----:B------:R-:W-:-:S03]  /*4b90*/  LOP3.LUT P4, RZ, R190, 0xff000000, RZ, 0xc0, !PT ;  /* 0xff000000beff7812 */ /* 0x000fc6000788c0ff */
[----:B------:R-:W-:-:S05]  /*4ba0*/  FMUL.FTZ R149, R149, UR16 ;  /* 0x0000001095957c20 */ /* 0x000fca0008410000 */
[----:B------:R-:W-:-:S04]  /*4bb0*/  FSEL R149, R149, RZ, P4 ;  /* 0x000000ff95957208 */ /* 0x000fc80002000000 */
[----:B------:R-:W-:-:S04]  /*4bc0*/  F2FP.F16.F32.PACK_AB R149, RZ, R149 ;  /* 0x00000095ff95723e */ /* 0x000fc800000000ff */
[----:B------:R-:W-:-:S07]  /*4bd0*/  PRMT R145, R145, 0x5410, R149 ;  /* 0x0000541091917816 */ /* 0x000fce0000000095 */
.L_x_8745:
        /* <DEDUP_REMOVED lines=12> */
.L_x_8746:
[----:B------:R-:W-:Y:S05]  /*4ca0*/  @!P2 BRA `(.L_x_8747) ;  /* 0x000000000018a947 */ /* 0x000fea0003800000 */
[----:B------:R-:W-:Y:S01]  /*4cb0*/  FMUL.FTZ R150, R152, UR17 ;  /* 0x0000001198967c20 */ /* 0x000fe20008410000 */
[----:B------:R-:W-:-:S03]  /*4cc0*/  LOP3.LUT P4, RZ, R191, 0xff00, RZ, 0xc0, !PT ;  /* 0x0000ff00bfff7812 */ /* 0x000fc6000788c0ff */
[----:B------:R-:W-:-:S05]  /*4cd0*/  FMUL.FTZ R150, R150, UR16 ;  /* 0x0000001096967c20 */ /* 0x000fca0008410000 */
[----:B------:R-:W-:-:S04]  /*4ce0*/  FSEL R150, R150, RZ, P4 ;  /* 0x000000ff96967208 */ /* 0x000fc80002000000 */
[----:B------:R-:W-:-:S04]  /*4cf0*/  F2FP.F16.F32.PACK_AB R150, RZ, R150 ;  /* 0x00000096ff96723e */ /* 0x000fc800000000ff */
[----:B------:R-:W-:-:S07]  /*4d00*/  PRMT R146, R146, 0x5410, R150 ;  /* 0x0000541092927816 */ /* 0x000fce0000000096 */
.L_x_8747:
        /* <DEDUP_REMOVED lines=10> */
.L_x_8748:
        /* <DEDUP_REMOVED lines=10> */
.L_x_8741:
        /* <DEDUP_REMOVED lines=12> */
.L_x_8749:
        /* <DEDUP_REMOVED lines=12> */
.L_x_8750:
        /* <DEDUP_REMOVED lines=12> */
.L_x_8751:
        /* <DEDUP_REMOVED lines=12> */
.L_x_8752:
        /* <DEDUP_REMOVED lines=12> */
.L_x_8753:
        /* <DEDUP_REMOVED lines=12> */
.L_x_8754:
        /* <DEDUP_REMOVED lines=12> */
.L_x_8755:
        /* <DEDUP_REMOVED lines=13> */
.L_x_8733:
        /* <DEDUP_REMOVED lines=11> */
[--C-:B-1----:R-:W-:Y:S02]  /*5510*/  HADD2.F32 R153, -RZ, R36.reuse.H1_H1 ;  /* 0x30000024ff997230 */ /* 0x102fe40000004100 */
[----:B------:R-:W-:Y:S02]  /*5520*/  HADD2.F32 R151, -RZ, R36.H0_H0 ;  /* 0x20000024ff977230 */ /* 0x000fe40000004100 */
[--C-:B------:R-:W-:Y:S02]  /*5530*/  HADD2.F32 R152, -RZ, R37.reuse.H1_H1 ;  /* 0x30000025ff987230 */ /* 0x100fe40000004100 */
[----:B------:R-:W-:Y:S02]  /*5540*/  HADD2.F32 R155, -RZ, R37.H0_H0 ;  /* 0x20000025ff9b7230 */ /* 0x000fe40000004100 */
        /* <DEDUP_REMOVED lines=38> */
.L_x_8758:
[----:B------:R-:W-:Y:S05]  /*57b0*/  @!P2 BRA `(.L_x_8759) ;  /* 0x000000000018a947 */ /* 0x000fea0003800000 */
[----:B------:R-:W-:Y:S01]  /*57c0*/  FMUL.FTZ R153, R153, UR17 ;  /* 0x0000001199997c20 */ /* 0x000fe20008410000 */
[----:B------:R-:W-:-:S03]  /*57d0*/  LOP3.LUT P3, RZ, R188, 0xff00, RZ, 0xc0, !PT ;  /* 0x0000ff00bcff7812 */ /* 0x000fc6000786c0ff */
[----:B------:R-:W-:-:S05]  /*57e0*/  FMUL.FTZ R153, R153, UR16 ;  /* 0x0000001099997c20 */ /* 0x000fca0008410000 */
[----:B------:R-:W-:-:S04]  /*57f0*/  FSEL R153, R153, RZ, P3 ;  /* 0x000000ff99997208 */ /* 0x000fc80001800000 */
[----:B------:R-:W-:-:S04]  /*5800*/  F2FP.F16.F32.PACK_AB R153, RZ, R153 ;  /* 0x00000099ff99723e */ /* 0x000fc800000000ff */
[----:B------:R-:W-:-:S07]  /*5810*/  PRMT R144, R144, 0x5410, R153 ;  /* 0x0000541090907816 */ /* 0x000fce0000000099 */
.L_x_8759:
[----:B------:R-:W-:Y:S05]  /*5820*/  @!P2 BRA `(.L_x_8760) ;  /* 0x000000000018a947 */ /* 0x000fea0003800000 */
[----:B------:R-:W-:Y:S01]  /*5830*/  FMUL.FTZ R155, R155, UR17 ;  /* 0x000000119b9b7c20 */ /* 0x000fe20008410000 */
[----:B------:R-:W-:-:S03]  /*5840*/  LOP3.LUT P3, RZ, R188, 0xff0000, RZ, 0xc0, !PT ;  /* 0x00ff0000bcff7812 */ /* 0x000fc6000786c0ff */
[----:B------:R-:W-:-:S05]  /*5850*/  FMUL.FTZ R155, R155, UR16 ;  /* 0x000000109b9b7c20 */ /* 0x000fca0008410000 */
[----:B------:R-:W-:-:S04]  /*5860*/  FSEL R155, R155, RZ, P3 ;  /* 0x000000ff9b9b7208 */ /* 0x000fc80001800000 */
[----:B------:R-:W-:-:S04]  /*5870*/  F2FP.F16.F32.PACK_AB R155, RZ, R155 ;  /* 0x0000009bff9b723e */ /* 0x000fc800000000ff */
[----:B------:R-:W-:-:S07]  /*5880*/  PRMT R145, R155, 0x7610, R145 ;  /* 0x000076109b917816 */ /* 0x000fce0000000091 */
.L_x_8760:
[----:B------:R-:W-:Y:S05]  /*5890*/  @!P2 BRA `(.L_x_8761) ;  /* 0x000000000018a947 */ /* 0x000fea0003800000 */
[----:B------:R-:W-:Y:S01]  /*58a0*/  FMUL.FTZ R152, R152, UR17 ;  /* 0x0000001198987c20 */ /* 0x000fe20008410000 */
[----:B------:R-:W-:-:S03]  /*58b0*/  LOP3.LUT P3, RZ, R188, 0xff000000, RZ, 0xc0, !PT ;  /* 0xff000000bcff7812 */ /* 0x000fc6000786c0ff */
[----:B------:R-:W-:-:S05]  /*58c0*/  FMUL.FTZ R152, R152, UR16 ;  /* 0x0000001098987c20 */ /* 0x000fca0008410000 */
[----:B------:R-:W-:-:S04]  /*58d0*/  FSEL R152, R152, RZ, P3 ;  /* 0x000000ff98987208 */ /* 0x000fc80001800000 */
[----:B------:R-:W-:-:S04]  /*58e0*/  F2FP.F16.F32.PACK_AB R152, RZ, R152 ;  /* 0x00000098ff98723e */ /* 0x000fc800000000ff */
[----:B------:R-:W-:-:S07]  /*58f0*/  PRMT R145, R145, 0x5410, R152 ;  /* 0x0000541091917816 */ /* 0x000fce0000000098 */
.L_x_8761:
[----:B------:R-:W-:Y:S05]  /*5900*/  @!P2 BRA `(.L_x_8762) ;  /* 0x000000000018a947 */ /* 0x000fea0003800000 */
[----:B------:R-:W-:Y:S01]  /*5910*/  FMUL.FTZ R148, R191, UR17 ;  /* 0x00000011bf947c20 */ /* 0x000fe20008410000 */
[----:B------:R-:W-:-:S03]  /*5920*/  LOP3.LUT P3, RZ, R189, 0xff, RZ, 0xc0, !PT ;  /* 0x000000ffbdff7812 */ /* 0x000fc6000786c0ff */
[----:B------:R-:W-:-:S05]  /*5930*/  FMUL.FTZ R148, R148, UR16 ;  /* 0x0000001094947c20 */ /* 0x000fca0008410000 */
[----:B------:R-:W-:-:S04]  /*5940*/  FSEL R148, R148, RZ, P3 ;  /* 0x000000ff94947208 */ /* 0x000fc80001800000 */
[----:B------:R-:W-:-:S04]  /*5950*/  F2FP.F16.F32.PACK_AB R148, RZ, R148 ;  /* 0x00000094ff94723e */ /* 0x000fc800000000ff */
[----:B------:R-:W-:-:S07]  /*5960*/  PRMT R146, R148, 0x7610, R146 ;  /* 0x0000761094927816 */ /* 0x000fce0000000092 */
.L_x_8762:
[----:B------:R-:W-:Y:S05]  /*5970*/  @!P2 BRA `(.L_x_8763) ;  /* 0x000000000018a947 */ /* 0x000fea0003800000 */
[----:B------:R-:W-:Y:S01]  /*5980*/  FMUL.FTZ R148, R150, UR17 ;  /* 0x0000001196947c20 */ /* 0x000fe20008410000 */
[----:B------:R-:W-:-:S03]  /*5990*/  LOP3.LUT P3, RZ, R189, 0xff00, RZ, 0xc0, !PT ;  /* 0x0000ff00bdff7812 */ /* 0x000fc6000786c0ff */
[----:B------:R-:W-:-:S05]  /*59a0*/  FMUL.FTZ R148, R148, UR16 ;  /* 0x0000001094947c20 */ /* 0x000fca0008410000 */
[----:B------:R-:W-:-:S04]  /*59b0*/  FSEL R148, R148, RZ, P3 ;  /* 0x000000ff94947208 */ /* 0x000fc80001800000 */
[----:B------:R-:W-:-:S04]  /*59c0*/  F2FP.F16.F32.PACK_AB R148, RZ, R148 ;  /* 0x00000094ff94723e */ /* 0x000fc800000000ff */
[----:B------:R-:W-:-:S07]  /*59d0*/  PRMT R146, R146, 0x5410, R148 ;  /* 0x0000541092927816 */ /* 0x000fce0000000094 */
.L_x_8763:
        /* <DEDUP_REMOVED lines=9> */
.L_x_8764:
        /* <DEDUP_REMOVED lines=10> */
.L_x_8757:
[----:B------:R-:W-:Y:S01]  /*5b10*/  ISETP.GT.AND P3, PT, R203, RZ, PT ;  /* 0x000000ffcb00720c */ /* 0x000fe20003f64270 */
[----:B------:R-:W-:-:S12]  /*5b20*/  @!P2 BRA `(.L_x_8766) ;  /* 0x000000000028a947 */ /* 0x000fd80003800000 */
[----:B-1----:R-:W-:Y:S01]  /*5b30*/  @P3 FFMA.FTZ R155, R161, R156, R157 ;  /* 0x0000009ca19b3223 */ /* 0x002fe2000001009d */
        /* <DEDUP_REMOVED lines=9> */
.L_x_8766:
[----:B------:R-:W-:Y:S05]  /*5bd0*/  @!P2 BRA `(.L_x_8767) ;  /* 0x000000000028a947 */ /* 0x000fea0003800000 */
[----:B-1----:R-:W-:Y:S01]  /*5be0*/  @P3 FFMA.FTZ R152, R164, R156, R157 ;  /* 0x0000009ca4983223 */ /* 0x002fe2000001009d */
        /* <DEDUP_REMOVED lines=9> */
.L_x_8767:
[----:B------:R-:W-:Y:S05]  /*5c80*/  @!P2 BRA `(.L_x_8768) ;  /* 0x000000000028a947 */ /* 0x000fea0003800000 */
        /* <DEDUP_REMOVED lines=10> */
.L_x_8768:
        /* <DEDUP_REMOVED lines=11> */
.L_x_8769:
        /* <DEDUP_REMOVED lines=11> */
.L_x_8770:
        /* <DEDUP_REMOVED lines=11> */
.L_x_8771:
        /* <DEDUP_REMOVED lines=11> */
.L_x_8772:
[----:B------:R-:W-:Y:S05]  /*5ff0*/  @!P2 BRA `(.L_x_8765) ;  /* 0x0000000c0034a947 */ /* 0x000fea0003800000 */
[----:B-1----:R-:W-:Y:S01]  /*6000*/  @P3 FFMA.FTZ R152, R176, R156, R157 ;  /* 0x0000009cb0983223 */ /* 0x002fe2000001009d */
        /* <DEDUP_REMOVED lines=11> */
.L_x_8756:
        /* <DEDUP_REMOVED lines=19> */
.L_x_8774:
[----:B------:R-:W-:Y:S05]  /*61f0*/  @!P2 BRA `(.L_x_8775) ;  /* 0x000000000018a947 */ /* 0x000fea0003800000 */
[----:B------:R-:W-:Y:S01]  /*6200*/  FMUL.FTZ R149, R151, UR17 ;  /* 0x0000001197957c20 */ /* 0x000fe20008410000 */
[----:B------:R-:W-:-:S03]  /*6210*/  LOP3.LUT P4, RZ, R188, 0xff00, RZ, 0xc0, !PT ;  /* 0x0000ff00bcff7812 */ /* 0x000fc6000788c0ff */
[----:B------:R-:W-:-:S05]  /*6220*/  FMUL.FTZ R149, R149, UR16 ;  /* 0x0000001095957c20 */ /* 0x000fca0008410000 */
[----:B------:R-:W-:-:S04]  /*6230*/  FSEL R149, R149, RZ, P4 ;  /* 0x000000ff95957208 */ /* 0x000fc80002000000 */
[----:B------:R-:W-:-:S04]  /*6240*/  F2FP.F16.F32.PACK_AB R149, RZ, R149 ;  /* 0x00000095ff95723e */ /* 0x000fc800000000ff */
[----:B------:R-:W-:-:S07]  /*6250*/  PRMT R144, R144, 0x5410, R149 ;  /* 0x0000541090907816 */ /* 0x000fce0000000095 */
.L_x_8775:
        /* <DEDUP_REMOVED lines=26> */
.L_x_8776:
[----:B------:R-:W-:Y:S05]  /*6400*/  @!P2 BRA `(.L_x_8777) ;  /* 0x000000000018a947 */ /* 0x000fea0003800000 */
[----:B------:R-:W-:Y:S01]  /*6410*/  FMUL.FTZ R149, R155, UR17 ;  /* 0x000000119b957c20 */ /* 0x000fe20008410000 */
[----:B------:R-:W-:-:S03]  /*6420*/  LOP3.LUT P4, RZ, R188, 0xff000000, RZ, 0xc0, !PT ;  /* 0xff000000bcff7812 */ /* 0x000fc6000788c0ff */
[----:B------:R-:W-:-:S05]  /*6430*/  FMUL.FTZ R149, R149, UR16 ;  /* 0x0000001095957c20 */ /* 0x000fca0008410000 */
[----:B------:R-:W-:-:S04]  /*6440*/  FSEL R149, R149, RZ, P4 ;  /* 0x000000ff95957208 */ /* 0x000fc80002000000 */
[----:B------:R-:W-:-:S04]  /*6450*/  F2FP.F16.F32.PACK_AB R149, RZ, R149 ;  /* 0x00000095ff95723e */ /* 0x000fc800000000ff */
[----:B------:R-:W-:-:S07]  /*6460*/  PRMT R145, R145, 0x5410, R149 ;  /* 0x0000541091917816 */ /* 0x000fce0000000095 */
.L_x_8777:
        /* <DEDUP_REMOVED lines=12> */
.L_x_8778:
[----:B------:R-:W-:Y:S05]  /*6530*/  @!P2 BRA `(.L_x_8779) ;  /* 0x000000000018a947 */ /* 0x000fea0003800000 */
[----:B------:R-:W-:Y:S01]  /*6540*/  FMUL.FTZ R150, R152, UR17 ;  /* 0x0000001198967c20 */ /* 0x000fe20008410000 */
[----:B------:R-:W-:-:S03]  /*6550*/  LOP3.LUT P3, RZ, R189, 0xff00, RZ, 0xc0, !PT ;  /* 0x0000ff00bdff7812 */ /* 0x000fc6000786c0ff */
[----:B------:R-:W-:-:S05]  /*6560*/  FMUL.FTZ R150, R150, UR16 ;  /* 0x0000001096967c20 */ /* 0x000fca0008410000 */
[----:B------:R-:W-:-:S04]  /*6570*/  FSEL R150, R150, RZ, P3 ;  /* 0x000000ff96967208 */ /* 0x000fc80001800000 */
[----:B------:R-:W-:-:S04]  /*6580*/  F2FP.F16.F32.PACK_AB R150, RZ, R150 ;  /* 0x00000096ff96723e */ /* 0x000fc800000000ff */
[----:B------:R-:W-:-:S07]  /*6590*/  PRMT R146, R146, 0x5410, R150 ;  /* 0x0000541092927816 */ /* 0x000fce0000000096 */
.L_x_8779:
[----:B------:R-:W-:Y:S05]  /*65a0*/  @!P2 BRA `(.L_x_8780) ;  /* 0x000000000018a947 */ /* 0x000fea0003800000 */
[----:B------:R-:W-:Y:S01]  /*65b0*/  FMUL.FTZ R150, R153, UR17 ;  /* 0x0000001199967c20 */ /* 0x000fe20008410000 */
[----:B------:R-:W-:-:S03]  /*65c0*/  LOP3.LUT P3, RZ, R189, 0xff0000, RZ, 0xc0, !PT ;  /* 0x00ff0000bdff7812 */ /* 0x000fc6000786c0ff */
[----:B------:R-:W-:-:S05]  /*65d0*/  FMUL.FTZ R150, R150, UR16 ;  /* 0x0000001096967c20 */ /* 0x000fca0008410000 */
[----:B------:R-:W-:-:S04]  /*65e0*/  FSEL R150, R150, RZ, P3 ;  /* 0x000000ff96967208 */ /* 0x000fc80001800000 */
[----:B------:R-:W-:-:S04]  /*65f0*/  F2FP.F16.F32.PACK_AB R150, RZ, R150 ;  /* 0x00000096ff96723e */ /* 0x000fc800000000ff */
[----:B------:R-:W-:-:S07]  /*6600*/  PRMT R147, R150, 0x7610, R147 ;  /* 0x0000761096937816 */ /* 0x000fce0000000093 */
.L_x_8780:
        /* <DEDUP_REMOVED lines=11> */
.L_x_8773:
        /* <DEDUP_REMOVED lines=12> */
.L_x_8781:
        /* <DEDUP_REMOVED lines=12> */
.L_x_8782:
        /* <DEDUP_REMOVED lines=12> */
.L_x_8783:
        /* <DEDUP_REMOVED lines=12> */
.L_x_8784:
        /* <DEDUP_REMOVED lines=12> */
.L_x_8785:
        /* <DEDUP_REMOVED lines=12> */
.L_x_8786:
        /* <DEDUP_REMOVED lines=12> */
.L_x_8787:
        /* <DEDUP_REMOVED lines=13> */
.L_x_8765:
        /* <DEDUP_REMOVED lines=12> */
[--C-:B------:R-:W-:Y:S02]  /*6d90*/  HADD2.F32 R151, -RZ, R32.reuse.H0_H0 ;  /* 0x20000020ff977230 */ /* 0x100fe40000004100 */
[----:B------:R-:W-:Y:S02]  /*6da0*/  HADD2.F32 R150, -RZ, R32.H1_H1 ;  /* 0x30000020ff967230 */ /* 0x000fe40000004100 */
[----:B------:R-:W-:-:S06]  /*6db0*/  HADD2.F32 R155, -RZ, R33.H0_H0 ;  /* 0x20000021ff9b7230 */ /* 0x000fcc0000004100 */
        /* <DEDUP_REMOVED lines=18> */
[--C-:B------:R-:W-:Y:S02]  /*6ee0*/  HADD2.F32 R157, -RZ, R35.reuse.H0_H0 ;  /* 0x20000023ff9d7230 */ /* 0x100fe40000004100 */
[----:B------:R-:W-:Y:S01]  /*6ef0*/  @P1 FADD.FTZ R148, R198, -R193 ;  /* 0x800000c1c6941221 */ /* 0x000fe20000010000 */
[----:B------:R-:W-:Y:S02]  /*6f00*/  HADD2.F32 R153, -RZ, R34.H0_H0 ;  /* 0x20000022ff997230 */ /* 0x000fe40000004100 */
        /* <DEDUP_REMOVED lines=16> */
.L_x_8790:
[----:B------:R-:W-:Y:S05]  /*7010*/  @!P2 BRA `(.L_x_8791) ;  /* 0x000000000018a947 */ /* 0x000fea0003800000 */
[----:B------:R-:W-:Y:S01]  /*7020*/  FMUL.FTZ R150, R150, UR17 ;  /* 0x0000001196967c20 */ /* 0x000fe20008410000 */
[----:B------:R-:W-:-:S03]  /*7030*/  LOP3.LUT P1, RZ, R186, 0xff00, RZ, 0xc0, !PT ;  /* 0x0000ff00baff7812 */ /* 0x000fc6000782c0ff */
[----:B------:R-:W-:-:S05]  /*7040*/  FMUL.FTZ R150, R150, UR16 ;  /* 0x0000001096967c20 */ /* 0x000fca0008410000 */
[----:B------:R-:W-:-:S04]  /*7050*/  FSEL R150, R150, RZ, P1 ;  /* 0x000000ff96967208 */ /* 0x000fc80000800000 */
[----:B------:R-:W-:-:S04]  /*7060*/  F2FP.F16.F32.PACK_AB R150, RZ, R150 ;  /* 0x00000096ff96723e */ /* 0x000fc800000000ff */
[----:B------:R-:W-:-:S07]  /*7070*/  PRMT R144, R144, 0x5410, R150 ;  /* 0x0000541090907816 */ /* 0x000fce0000000096 */
.L_x_8791:
[----:B------:R-:W-:Y:S05]  /*7080*/  @!P2 BRA `(.L_x_8792) ;  /* 0x000000000018a947 */ /* 0x000fea0003800000 */
[----:B------:R-:W-:Y:S01]  /*7090*/  FMUL.FTZ R155, R155, UR17 ;  /* 0x000000119b9b7c20 */ /* 0x000fe20008410000 */
[----:B------:R-:W-:-:S03]  /*70a0*/  LOP3.LUT P1, RZ, R186, 0xff0000, RZ, 0xc0, !PT ;  /* 0x00ff0000baff7812 */ /* 0x000fc6000782c0ff */
[----:B------:R-:W-:-:S05]  /*70b0*/  FMUL.FTZ R155, R155, UR16 ;  /* 0x000000109b9b7c20 */ /* 0x000fca0008410000 */
[----:B------:R-:W-:-:S04]  /*70c0*/  FSEL R155, R155, RZ, P1 ;  /* 0x000000ff9b9b7208 */ /* 0x000fc80000800000 */
[----:B------:R-:W-:-:S04]  /*70d0*/  F2FP.F16.F32.PACK_AB R155, RZ, R155 ;  /* 0x0000009bff9b723e */ /* 0x000fc800000000ff */
[----:B------:R-:W-:-:S07]  /*70e0*/  PRMT R145, R155, 0x7610, R145 ;  /* 0x000076109b917816 */ /* 0x000fce0000000091 */
.L_x_8792:
[----:B------:R-:W-:Y:S05]  /*70f0*/  @!P2 BRA `(.L_x_8793) ;  /* 0x000000000018a947 */ /* 0x000fea0003800000 */
[----:B------:R-:W-:Y:S01]  /*7100*/  FMUL.FTZ R152, R152, UR17 ;  /* 0x0000001198987c20 */ /* 0x000fe20008410000 */
[----:B------:R-:W-:-:S03]  /*7110*/  LOP3.LUT P1, RZ, R186, 0xff000000, RZ, 0xc0, !PT ;  /* 0xff000000baff7812 */ /* 0x000fc6000782c0ff */
[----:B------:R-:W-:-:S05]  /*7120*/  FMUL.FTZ R152, R152, UR16 ;  /* 0x0000001098987c20 */ /* 0x000fca0008410000 */
[----:B------:R-:W-:-:S04]  /*7130*/  FSEL R152, R152, RZ, P1 ;  /* 0x000000ff98987208 */ /* 0x000fc80000800000 */
[----:B------:R-:W-:-:S04]  /*7140*/  F2FP.F16.F32.PACK_AB R152, RZ, R152 ;  /* 0x00000098ff98723e */ /* 0x000fc800000000ff */
[----:B------:R-:W-:-:S07]  /*7150*/  PRMT R145, R145, 0x5410, R152 ;  /* 0x0000541091917816 */ /* 0x000fce0000000098 */
.L_x_8793:
[----:B------:R-:W-:Y:S05]  /*7160*/  @!P2 BRA `(.L_x_8794) ;  /* 0x000000000018a947 */ /* 0x000fea0003800000 */
[----:B------:R-:W-:Y:S01]  /*7170*/  FMUL.FTZ R150, R153, UR17 ;  /* 0x0000001199967c20 */ /* 0x000fe20008410000 */
[----:B------:R-:W-:-:S03]  /*7180*/  LOP3.LUT P1, RZ, R187, 0xff, RZ, 0xc0, !PT ;  /* 0x000000ffbbff7812 */ /* 0x000fc6000782c0ff */
[----:B------:R-:W-:-:S05]  /*7190*/  FMUL.FTZ R150, R150, UR16 ;  /* 0x0000001096967c20 */ /* 0x000fca0008410000 */
[----:B------:R-:W-:-:S04]  /*71a0*/  FSEL R150, R150, RZ, P1 ;  /* 0x000000ff96967208 */ /* 0x000fc80000800000 */
[----:B------:R-:W-:-:S04]  /*71b0*/  F2FP.F16.F32.PACK_AB R150, RZ, R150 ;  /* 0x00000096ff96723e */ /* 0x000fc800000000ff */
[----:B------:R-:W-:-:S07]  /*71c0*/  PRMT R146, R150, 0x7610, R146 ;  /* 0x0000761096927816 */ /* 0x000fce0000000092 */
.L_x_8794:
[----:B------:R-:W-:Y:S05]  /*71d0*/  @!P2 BRA `(.L_x_8795) ;  /* 0x000000000018a947 */ /* 0x000fea0003800000 */
[----:B------:R-:W-:Y:S01]  /*71e0*/  FMUL.FTZ R150, R154, UR17 ;  /* 0x000000119a967c20 */ /* 0x000fe20008410000 */
[----:B------:R-:W-:-:S03]  /*71f0*/  LOP3.LUT P1, RZ, R187, 0xff00, RZ, 0xc0, !PT ;  /* 0x0000ff00bbff7812 */ /* 0x000fc6000782c0ff */
[----:B------:R-:W-:-:S05]  /*7200*/  FMUL.FTZ R150, R150, UR16 ;  /* 0x0000001096967c20 */ /* 0x000fca0008410000 */
[----:B------:R-:W-:-:S04]  /*7210*/  FSEL R150, R150, RZ, P1 ;  /* 0x000000ff96967208 */ /* 0x000fc80000800000 */
[----:B------:R-:W-:-:S04]  /*7220*/  F2FP.F16.F32.PACK_AB R150, RZ, R150 ;  /* 0x00000096ff96723e */ /* 0x000fc800000000ff */
[----:B------:R-:W-:-:S07]  /*7230*/  PRMT R146, R146, 0x5410, R150 ;  /* 0x0000541092927816 */ /* 0x000fce0000000096 */
.L_x_8795:
[----:B------:R-:W-:Y:S05]  /*7240*/  @!P2 BRA `(.L_x_8796) ;  /* 0x000000000018a947 */ /* 0x000fea0003800000 */
[----:B------:R-:W-:Y:S01]  /*7250*/  FMUL.FTZ R150, R157, UR17 ;  /* 0x000000119d967c20 */ /* 0x000fe20008410000 */
[----:B------:R-:W-:-:S03]  /*7260*/  LOP3.LUT P1, RZ, R187, 0xff0000, RZ, 0xc0, !PT ;  /* 0x00ff0000bbff7812 */ /* 0x000fc6000782c0ff */
[----:B------:R-:W-:-:S05]  /*7270*/  FMUL.FTZ R150, R150, UR16 ;  /* 0x0000001096967c20 */ /* 0x000fca0008410000 */
[----:B------:R-:W-:-:S04]  /*7280*/  FSEL R150, R150, RZ, P1 ;  /* 0x000000ff96967208 */ /* 0x000fc80000800000 */
[----:B------:R-:W-:-:S04]  /*7290*/  F2FP.F16.F32.PACK_AB R150, RZ, R150 ;  /* 0x00000096ff96723e */ /* 0x000fc800000000ff */
[----:B------:R-:W-:-:S07]  /*72a0*/  PRMT R147, R150, 0x7610, R147 ;  /* 0x0000761096937816 */ /* 0x000fce0000000093 */
.L_x_8796:
        /* <DEDUP_REMOVED lines=11> */
.L_x_8789:
        /* <DEDUP_REMOVED lines=12> */
.L_x_8798:
        /* <DEDUP_REMOVED lines=11> */
.L_x_8799:
        /* <DEDUP_REMOVED lines=11> */
.L_x_8800:
        /* <DEDUP_REMOVED lines=11> */
.L_x_8801:
        /* <DEDUP_REMOVED lines=11> */
.L_x_8802:
        /* <DEDUP_REMOVED lines=11> */
.L_x_8803:
        /* <DEDUP_REMOVED lines=11> */
.L_x_8804:
[----:B------:R-:W-:Y:S05]  /*7840*/  @!P2 BRA `(.L_x_8797) ;  /* 0x0000000c0034a947 */ /* 0x000fea0003800000 */
[----:B------:R-:W-:Y:S01]  /*7850*/  @P1 FFMA.FTZ R157, R202, R156, R157 ;  /* 0x0000009cca9d1223 */ /* 0x000fe2000001009d */
[----:B-1----:R-:W-:-:S03]  /*7860*/  HADD2.F32 R153, -RZ, R35.H1_H1 ;  /* 0x30000023ff997230 */ /* 0x002fc60000004100 */
        /* <DEDUP_REMOVED lines=10> */
.L_x_8788:
        /* <DEDUP_REMOVED lines=35> */
.L_x_8806:
[----:B------:R-:W-:Y:S05]  /*7b40*/  @!P2 BRA `(.L_x_8807) ;  /* 0x000000000018a947 */ /* 0x000fea0003800000 */
[----:B------:R-:W-:Y:S01]  /*7b50*/  FMUL.FTZ R148, R156, UR17 ;  /* 0x000000119c947c20 */ /* 0x000fe20008410000 */
[----:B------:R-:W-:-:S03]  /*7b60*/  LOP3.LUT P3, RZ, R186, 0xff00, RZ, 0xc0, !PT ;  /* 0x0000ff00baff7812 */ /* 0x000fc6000786c0ff */
[----:B------:R-:W-:-:S05]  /*7b70*/  FMUL.FTZ R148, R148, UR16 ;  /* 0x0000001094947c20 */ /* 0x000fca0008410000 */
[----:B------:R-:W-:-:S04]  /*7b80*/  FSEL R148, R148, RZ, P3 ;  /* 0x000000ff94947208 */ /* 0x000fc80001800000 */
[----:B------:R-:W-:-:S04]  /*7b90*/  F2FP.F16.F32.PACK_AB R148, RZ, R148 ;  /* 0x00000094ff94723e */ /* 0x000fc800000000ff */
[----:B------:R-:W-:-:S07]  /*7ba0*/  PRMT R144, R144, 0x5410, R148 ;  /* 0x0000541090907816 */ /* 0x000fce0000000094 */
.L_x_8807:
        /* <DEDUP_REMOVED lines=10> */
.L_x_8808:
[----:B------:R-:W-:Y:S05]  /*7c50*/  @!P2 BRA `(.L_x_8809) ;  /* 0x000000000018a947 */ /* 0x000fea0003800000 */
[----:B------:R-:W-:Y:S01]  /*7c60*/  FMUL.FTZ R149, R151, UR17 ;  /* 0x0000001197957c20 */ /* 0x000fe20008410000 */
[----:B------:R-:W-:-:S03]  /*7c70*/  LOP3.LUT P3, RZ, R186, 0xff000000, RZ, 0xc0, !PT ;  /* 0xff000000baff7812 */ /* 0x000fc6000786c0ff */
[----:B------:R-:W-:-:S05]  /*7c80*/  FMUL.FTZ R149, R149, UR16 ;  /* 0x0000001095957c20 */ /* 0x000fca0008410000 */
[----:B------:R-:W-:-:S04]  /*7c90*/  FSEL R149, R149, RZ, P3 ;  /* 0x000000ff95957208 */ /* 0x000fc80001800000 */
[----:B------:R-:W-:-:S04]  /*7ca0*/  F2FP.F16.F32.PACK_AB R149, RZ, R149 ;  /* 0x00000095ff95723e */ /* 0x000fc800000000ff */
[----:B------:R-:W-:-:S07]  /*7cb0*/  PRMT R145, R145, 0x5410, R149 ;  /* 0x0000541091917816 */ /* 0x000fce0000000095 */
.L_x_8809:
        /* <DEDUP_REMOVED lines=12> */
.L_x_8810:
[----:B------:R-:W-:Y:S05]  /*7d80*/  @!P2 BRA `(.L_x_8811) ;  /* 0x000000000018a947 */ /* 0x000fea0003800000 */
[----:B------:R-:W-:Y:S01]  /*7d90*/  FMUL.FTZ R150, R153, UR17 ;  /* 0x0000001199967c20 */ /* 0x000fe20008410000 */
[----:B------:R-:W-:-:S03]  /*7da0*/  LOP3.LUT P1, RZ, R187, 0xff00, RZ, 0xc0, !PT ;  /* 0x0000ff00bbff7812 */ /* 0x000fc6000782c0ff */
[----:B------:R-:W-:-:S05]  /*7db0*/  FMUL.FTZ R150, R150, UR16 ;  /* 0x0000001096967c20 */ /* 0x000fca0008410000 */
[----:B------:R-:W-:-:S04]  /*7dc0*/  FSEL R150, R150, RZ, P1 ;  /* 0x000000ff96967208 */ /* 0x000fc80000800000 */
[----:B------:R-:W-:-:S04]  /*7dd0*/  F2FP.F16.F32.PACK_AB R150, RZ, R150 ;  /* 0x00000096ff96723e */ /* 0x000fc800000000ff */
[----:B------:R-:W-:-:S07]  /*7de0*/  PRMT R146, R146, 0x5410, R150 ;  /* 0x0000541092927816 */ /* 0x000fce0000000096 */
.L_x_8811:
[----:B------:R-:W-:Y:S05]  /*7df0*/  @!P2 BRA `(.L_x_8812) ;  /* 0x000000000018a947 */ /* 0x000fea0003800000 */
[----:B------:R-:W-:Y:S01]  /*7e00*/  FMUL.FTZ R150, R151, UR17 ;  /* 0x0000001197967c20 */ /* 0x000fe20008410000 */
[----:B------:R-:W-:-:S03]  /*7e10*/  LOP3.LUT P1, RZ, R187, 0xff0000, RZ, 0xc0, !PT ;  /* 0x00ff0000bbff7812 */ /* 0x000fc6000782c0ff */
[----:B------:R-:W-:-:S05]  /*7e20*/  FMUL.FTZ R150, R150, UR16 ;  /* 0x0000001096967c20 */ /* 0x000fca0008410000 */
[----:B------:R-:W-:-:S04]  /*7e30*/  FSEL R150, R150, RZ, P1 ;  /* 0x000000ff96967208 */ /* 0x000fc80000800000 */
[----:B------:R-:W-:-:S04]  /*7e40*/  F2FP.F16.F32.PACK_AB R150, RZ, R150 ;  /* 0x00000096ff96723e */ /* 0x000fc800000000ff */
[----:B------:R-:W-:-:S07]  /*7e50*/  PRMT R147, R150, 0x7610, R147 ;  /* 0x0000761096937816 */ /* 0x000fce0000000093 */
.L_x_8812:
        /* <DEDUP_REMOVED lines=11> */
.L_x_8805:
        /* <DEDUP_REMOVED lines=12> */
.L_x_8813:
        /* <DEDUP_REMOVED lines=12> */
.L_x_8814:
        /* <DEDUP_REMOVED lines=12> */
.L_x_8815:
        /* <DEDUP_REMOVED lines=12> */
.L_x_8816:
        /* <DEDUP_REMOVED lines=12> */
.L_x_8817:
        /* <DEDUP_REMOVED lines=12> */
.L_x_8818:
        /* <DEDUP_REMOVED lines=12> */
.L_x_8819:
        /* <DEDUP_REMOVED lines=13> */
.L_x_8797:
        /* <DEDUP_REMOVED lines=13> */
.L_x_8686:
        /* <DEDUP_REMOVED lines=25> */
.L_x_8821:
        /* <DEDUP_REMOVED lines=16> */
.L_x_15691:


//--------------------- .text._ZN10layer_norm13ln_bwd_kernelINS_13Kernel_traitsIf6__halfS2_S2_fjLj4096ELj1ELj1ELj4ELj16ENS_18Kernel_traits_baseILj4096EfS2_S2_S2_fjLj128EEEEELb1ELb1ELb0ELb0EEEvNS_9BwdParamsE --------------------------
	.section	.text._ZN10layer_norm13ln_bwd_kernelINS_13Kernel_traitsIf6__halfS2_S2_fjLj4096ELj1ELj1ELj4ELj16ENS_18Kernel_traits_baseILj4096EfS2_S2_S2_fjLj128EEEEELb1ELb1ELb0ELb0EEEvNS_9BwdParamsE,"ax",@progbits
	.align	128
        .global         _ZN10layer_norm13ln_bwd_kernelINS_13Kernel_traitsIf6__halfS2_S2_fjLj4096ELj1ELj1ELj4ELj16ENS_18Kernel_traits_baseILj4096EfS2_S2_S2_fjLj128EEEEELb1ELb1ELb0ELb0EEEvNS_9BwdParamsE
        .type           _ZN10layer_norm13ln_bwd_kernelINS_13Kernel_traitsIf6__halfS2_S2_fjLj4096ELj1ELj1ELj4ELj16ENS_18Kernel_traits_baseILj4096EfS2_S2_S2_fjLj128EEEEELb1ELb1ELb0ELb0EEEvNS_9BwdParamsE,@function
        .size           _ZN10layer_norm13ln_bwd_kernelINS_13Kernel_traitsIf6__halfS2_S2_fjLj4096ELj1ELj1ELj4ELj16ENS_18Kernel_traits_baseILj4096EfS2_S2_S2_fjLj128EEEEELb1ELb1ELb0ELb0EEEvNS_9BwdParamsE,(.L_x_15692 - _ZN10layer_norm13ln_bwd_kernelINS_13Kernel_traitsIf6__halfS2_S2_fjLj4096ELj1ELj1ELj4ELj16ENS_18Kernel_traits_baseILj4096EfS2_S2_S2_fjLj128EEEEELb1ELb1ELb0ELb0EEEvNS_9BwdParamsE)
        .other          _ZN10layer_norm13ln_bwd_kernelINS_13Kernel_traitsIf6__halfS2_S2_fjLj4096ELj1ELj1ELj4ELj16ENS_18Kernel_traits_baseILj4096EfS2_S2_S2_fjLj128EEEEELb1ELb1ELb0ELb0EEEvNS_9BwdParamsE,@"STO_CUDA_ENTRY STV_DEFAULT"
_ZN10layer_norm13ln_bwd_kernelINS_13Kernel_traitsIf6__halfS2_S2_fjLj4096ELj1ELj1ELj4ELj16ENS_18Kernel_traits_baseILj4096EfS2_S2_S2_fjLj128EEEEELb1ELb1ELb0ELb0EEEvNS_9BwdParamsE:
.text._ZN10layer_norm13ln_bwd_kernelINS_13Kernel_traitsIf6__halfS2_S2_fjLj4096ELj1ELj1ELj4ELj16ENS_18Kernel_traits_baseILj4096EfS2_S2_S2_fjLj128EEEEELb1ELb1ELb0ELb0EEEvNS_9BwdParamsE:
        /* <DEDUP_REMOVED lines=180> */
.L_x_8864:
[----:B------:R-:W1:Y:S01]  /*0b40*/  @UP0 LDCU.64 UR4, c[0x0][0x3e0] ;  /* 0x00007c00ff0407ac */ /* 0x000e620008000a00 */
[----:B------:R-:W-:Y:S01]  /*0b50*/  PLOP3.LUT P0, PT, PT, PT, UP0, 0x80, 0x8 ;  /* 0x000000000008781c */ /* 0x000fe20003f0f008 */
[----:B0-----:R-:W-:Y:S02]  /*0b60*/  UIMAD.WIDE UR12, UR7, 0x4, UR10 ;  /* 0x00000004070c78a5 */ /* 0x001fe4000f8e020a */
[----:B-1----:R-:W-:-:S06]  /*0b70*/  @UP0 UIMAD.WIDE UR4, UR7, 0x2, UR4 ;  /* 0x00000002070408a5 */ /* 0x002fcc000f8e0204 */
[----:B------:R-:W-:Y:S02]  /*0b80*/  MOV R176, UR4 ;  /* 0x0000000400b07c02 */ /* 0x000fe40008000f00 */
[----:B------:R-:W-:-:S05]  /*0b90*/  MOV R177, UR5 ;  /* 0x0000000500b17c02 */ /* 0x000fca0008000f00 */
[----:B------:R0:W4:Y:S01]  /*0ba0*/  @P0 LDG.E.U16 R21, desc[UR14][R176.64] ;  /* 0x0000000eb0150981 */ /* 0x000122000c1e1500 */
[----:B------:R-:W-:Y:S01]  /*0bb0*/  UIMAD.WIDE UR4, UR7, 0x4, UR8 ;  /* 0x00000004070478a5 */ /* 0x000fe2000f8e0208 */
        /* <DEDUP_REMOVED lines=18> */
[----:B------:R-:W-:Y:S01]  /*0ce0*/  P2R R248, PR, RZ, 0x20 ;  /* 0x00000020fff87803 */ /* 0x000fe20000000000 */
[----:B----4-:R-:W-:-:S05]  /*0cf0*/  @P0 HADD2.F32 R21, -RZ, R21.H0_H0 ;  /* 0x20000015ff150230 */ /* 0x010fca0000004100 */
[----:B------:R-:W-:Y:S02]  /*0d00*/  @P0 R2UR UR13, R21 ;  /* 0x00000000150d02ca */ /* 0x000fe400000e0000 */
[----:B------:R-:W-:Y:S02]  /*0d10*/  MOV R21, UR5 ;  /* 0x0000000500157c02 */ /* 0x000fe40008000f00 */
[----:B------:R-:W-:Y:S02]  /*0d20*/  ISETP.GE.U32.AND P0, PT, R230, 0x100, PT ;  /* 0x00000100e600780c */ /* 0x000fe40003f06070 */
[----:B0-----:R-:W-:-:S04]  /*0d30*/  LEA.HI.SX32 R21, R21, R249, 0x1d ;  /* 0x000000f915157211 */ /* 0x001fc800078feaff */
[----:B------:R-:W-:Y:S02]  /*0d40*/  MOV R227, R21 ;  /* 0x0000001500e37202 */ /* 0x000fe40000000f00 */
[----:B------:R-:W-:Y:S01]  /*0d50*/  R2UR UR23, R178 ;  /* 0x00000000b21772ca */ /* 0x000fe200000e0000 */
[----:B------:R-:W-:Y:S01]  /*0d60*/  @UP0 UMOV UR12, UR13 ;  /* 0x0000000d000c0c82 */ /* 0x000fe20008000000 */
        /* <DEDUP_REMOVED lines=21> */
[--C-:B--2---:R-:W-:Y:S02]  /*0ec0*/  HADD2.F32 R193, -RZ, R177.reuse.H0_H0 ;  /* 0x200000b1ffc17230 */ /* 0x104fe40000004100 */
[----:B------:R-:W-:Y:S02]  /*0ed0*/  HADD2.F32 R223, -RZ, R178.H0_H0 ;  /* 0x200000b2ffdf7230 */ /* 0x000fe40000004100 */
[--C-:B------:R-:W-:Y:S02]  /*0ee0*/  HADD2.F32 R0, -RZ, R176.reuse.H0_H0 ;  /* 0x200000b0ff007230 */ /* 0x100fe40000004100 */
[----:B------:R-:W-:Y:S01]  /*0ef0*/  FADD.FTZ R226, -R195, R193 ;  /* 0x000000c1c3e27221 */ /* 0x000fe20000010100 */
[----:B------:R-:W-:Y:S01]  /*0f00*/  HADD2.F32 R222, -RZ, R176.H1_H1 ;  /* 0x300000b0ffde7230 */ /* 0x000fe20000004100 */
[----:B------:R-:W2:Y:S01]  /*0f10*/  LDL R193, [R1+0x30] ;  /* 0x0000300001c17983 */ /* 0x000ea20000100800 */
[----:B------:R-:W-:-:S02]  /*0f20*/  HADD2.F32 R225, -RZ, R177.H1_H1 ;  /* 0x300000b1ffe17230 */ /* 0x000fc40000004100 */
[--C-:B---3--:R-:W-:Y:S02]  /*0f30*/  HADD2.F32 R177, -RZ, R183.reuse.H0_H0 ;  /* 0x200000b7ffb17230 */ /* 0x108fe40000004100 */
[----:B------:R-:W-:Y:S02]  /*0f40*/  HADD2.F32 R176, -RZ, R183.H1_H1 ;  /* 0x300000b7ffb07230 */ /* 0x000fe40000004100 */
[C---:B------:R-:W-:Y:S02]  /*0f50*/  FADD.FTZ R183, -R195.reuse, R223 ;  /* 0x000000dfc3b77221 */ /* 0x040fe40000010100 */
[----:B------:R-:W3:Y:S01]  /*0f60*/  LDL R223, [R1+0x34] ;  /* 0x0000340001df7983 */ /* 0x000ee20000100800 */
[C---:B------:R-:W-:Y:S01]  /*0f70*/  FADD.FTZ R227, -R195.reuse, R222 ;  /* 0x000000dec3e37221 */ /* 0x040fe20000010100 */
[----:B------:R-:W-:Y:S02]  /*0f80*/  FADD.FTZ R222, -R195, R225 ;  /* 0x000000e1c3de7221 */ /* 0x000fe40000010100 */
[----:B------:R-:W4:Y:S01]  /*0f90*/  LDL R225, [R1+0x38] ;  /* 0x0000380001e17983 */ /* 0x000f220000100800 */
[----:B------:R-:W-:-:S02]  /*0fa0*/  HADD2.F32 R191, -RZ, R179.H0_H0 ;  /* 0x200000b3ffbf7230 */ /* 0x000fc40000004100 */
[C---:B------:R-:W-:Y:S01]  /*0fb0*/  FADD.FTZ R0, -R195.reuse, R0 ;  /* 0x00000000c3007221 */ /* 0x040fe20000010100 */
[--C-:B------:R-:W-:Y:S02]  /*0fc0*/  HADD2.F32 R190, -RZ, R180.reuse.H0_H0 ;  /* 0x200000b4ffbe7230 */ /* 0x100fe40000004100 */
[--C-:B------:R-:W-:Y:S02]  /*0fd0*/  HADD2.F32 R221, -RZ, R181.reuse.H0_H0 ;  /* 0x200000b5ffdd7230 */ /* 0x100fe40000004100 */
[----:B------:R-:W-:Y:S01]  /*0fe0*/  FMUL.FTZ R0, R0, UR23 ;  /* 0x0000001700007c20 */ /* 0x000fe20008410000 */
[----:B------:R-:W-:Y:S02]  /*0ff0*/  HADD2.F32 R220, -RZ, R181.H1_H1 ;  /* 0x300000b5ffdc7230 */ /* 0x000fe40000004100 */
[----:B------:R-:W-:Y:S01]  /*1000*/  FADD.FTZ R181, -R195, R191 ;  /* 0x000000bfc3b57221 */ /* 0x000fe20000010100 */
[----:B------:R-:W-:Y:S02]  /*1010*/  HADD2.F32 R189, -RZ, R180.H1_H1 ;  /* 0x300000b4ffbd7230 */ /* 0x000fe40000004100 */
[----:B------:R-:W-:Y:S01]  /*1020*/  FMUL.FTZ R191, R227, UR23 ;  /* 0x00000017e3bf7c20 */ /* 0x000fe20008410000 */
[----:B------:R-:W-:Y:S01]  /*1030*/  FADD.FTZ R108, R108, R190 ;  /* 0x000000be6c6c7221 */ /* 0x000fe20000010000 */
[----:B------:R-:W-:Y:S01]  /*1040*/  FFMA.FTZ R140, R0, R190, R140 ;  /* 0x000000be008c7223 */ /* 0x000fe2000001008c */
[----:B------:R-:W-:-:S02]  /*1050*/  HADD2.F32 R224, -RZ, R178.H1_H1 ;  /* 0x300000b2ffe07230 */ /* 0x000fc40000004100 */
[----:B------:R-:W-:Y:S01]  /*1060*/  FADD.FTZ R109, R109, R189 ;  /* 0x000000bd6d6d7221 */ /* 0x000fe20000010000 */
[--C-:B------:R-:W-:Y:S02]  /*1070*/  HADD2.F32 R180, -RZ, R182.reuse.H0_H0 ;  /* 0x200000b6ffb47230 */ /* 0x100fe40000004100 */
[----:B------:R-:W-:Y:S01]  /*1080*/  FFMA.FTZ R141, R191, R189, R141 ;  /* 0x000000bdbf8d7223 */ /* 0x000fe2000001008d */
[----:B------:R-:W-:Y:S01]  /*1090*/  FMUL.FTZ R183, R183, UR23 ;  /* 0x00000017b7b77c20 */ /* 0x000fe20008410000 */
[----:B------:R-:W-:Y:S02]  /*10a0*/  HADD2.F32 R178, -RZ, R179.H1_H1 ;  /* 0x300000b3ffb27230 */ /* 0x000fe40000004100 */
[----:B------:R-:W-:Y:S02]  /*10b0*/  HADD2.F32 R179, -RZ, R182.H1_H1 ;  /* 0x300000b6ffb37230 */ /* 0x000fe40000004100 */
[----:B------:R-:W-:Y:S01]  /*10c0*/  FADD.FTZ R182, -R195, R224 ;  /* 0x000000e0c3b67221 */ /* 0x000fe20000010100 */
[----:B------:R-:W-:Y:S01]  /*10d0*/  FADD.FTZ R104, R104, R180 ;  /* 0x000000b468687221 */ /* 0x000fe20000010000 */
[----:B------:R-:W-:Y:S01]  /*10e0*/  FFMA.FTZ R136, R183, R180, R136 ;  /* 0x000000b4b7887223 */ /* 0x000fe20000010088 */
[----:B------:R-:W-:Y:S01]  /*10f0*/  FADD.FTZ R111, R111, R220 ;  /* 0x000000dc6f6f7221 */ /* 0x000fe20000010000 */
[----:B------:R-:W-:Y:S01]  /*1100*/  FMUL.FTZ R224, R228, R220 ;  /* 0x000000dce4e07220 */ /* 0x000fe20000410000 */
[----:B------:R-:W-:Y:S01]  /*1110*/  FMUL.FTZ R182, R182, UR23 ;  /* 0x00000017b6b67c20 */ /* 0x000fe20008410000 */
[----:B------:R-:W-:-:S03]  /*1120*/  FADD.FTZ R105, R105, R179 ;  /* 0x000000b369697221 */ /* 0x000fc60000010000 */
[----:B------:R-:W-:Y:S01]  /*1130*/  FFMA.FTZ R137, R182, R179, R137 ;  /* 0x000000b3b6897223 */ /* 0x000fe20000010089 */
[----:B------:R-:W-:Y:S01]  /*1140*/  FMUL.FTZ R181, R181, UR23 ;  /* 0x00000017b5b57c20 */ /* 0x000fe20008410000 */
[----:B------:R-:W-:Y:S01]  /*1150*/  FADD.FTZ R110, R110, R221 ;  /* 0x000000dd6e6e7221 */ /* 0x000fe20000010000 */
[----:B------:R-:W-:Y:S02]  /*1160*/  FADD.FTZ R106, R106, R177 ;  /* 0x000000b16a6a7221 */ /* 0x000fe40000010000 */
[----:B------:R-:W-:Y:S01]  /*1170*/  FFMA.FTZ R138, R181, R177, R138 ;  /* 0x000000b1b58a7223 */ /* 0x000fe2000001008a */
[----:B------:R-:W-:Y:S01]  /*1180*/  FADD.FTZ R178, -R195, R178 ;  /* 0x000000b2c3b27221 */ /* 0x000fe20000010100 */
[----:B------:R-:W-:Y:S01]  /*1190*/  FADD.FTZ R107, R107, R176 ;  /* 0x000000b06b6b7221 */ /* 0x000fe20000010000 */
[----:B------:R-:W-:Y:S01]  /*11a0*/  IADD3 R227, PT, PT, R21, 0x80, RZ ;  /* 0x0000008015e37810 */ /* 0x000fe20007ffe0ff */
[----:B--2---:R-:W-:Y:S01]  /*11b0*/  FMUL.FTZ R193, R193, R190 ;  /* 0x000000bec1c17220 */ /* 0x004fe20000410000 */
[----:B------:R-:W-:Y:S01]  /*11c0*/  FMUL.FTZ R190, R226, UR23 ;  /* 0x00000017e2be7c20 */ /* 0x000fe20008410000 */
[----:B---3--:R-:W-:Y:S01]  /*11d0*/  FMUL.FTZ R226, R223, R189 ;  /* 0x000000bddfe27220 */ /* 0x008fe20000410000 */
[----:B------:R-:W-:Y:S01]  /*11e0*/  FMUL.FTZ R189, R222, UR23 ;  /* 0x00000017debd7c20 */ /* 0x000fe20008410000 */
[----:B------:R-:W-:Y:S01]  /*11f0*/  FMUL.FTZ R223, R229, R180 ;  /* 0x000000b4e5df7220 */ /* 0x000fe20000410000 */
[----:B------:R-:W-:-:S02]  /*1200*/  FADD.FTZ R180, RZ, R193 ;  /* 0x000000c1ffb47221 */ /* 0x000fc40000010000 */
[----:B------:R-:W-:Y:S01]  /*1210*/  FFMA.FTZ R143, R189, R220, R143 ;  /* 0x000000dcbd8f7223 */ /* 0x000fe2000001008f */
[----:B------:R-:W-:Y:S01]  /*1220*/  FFMA.FTZ R220, R0, R193, RZ ;  /* 0x000000c100dc7223 */ /* 0x000fe200000100ff */
[----:B----4-:R-:W-:Y:S01]  /*1230*/  FMUL.FTZ R225, R225, R221 ;  /* 0x000000dde1e17220 */ /* 0x010fe20000410000 */
[----:B------:R-:W-:Y:S02]  /*1240*/  FADD.FTZ R180, R180, R226 ;  /* 0x000000e2b4b47221 */ /* 0x000fe40000010000 */
[----:B------:R-:W-:Y:S01]  /*1250*/  FFMA.FTZ R220, R191, R226, R220 ;  /* 0x000000e2bfdc7223 */ /* 0x000fe200000100dc */
[----:B------:R-:W-:Y:S01]  /*1260*/  FMUL.FTZ R222, R251, R179 ;  /* 0x000000b3fbde7220 */ /* 0x000fe20000410000 */
[----:B------:R-:W-:Y:S02]  /*1270*/  FADD.FTZ R179, R180, R225 ;  /* 0x000000e1b4b37221 */ /* 0x000fe40000010000 */
[----:B------:R-:W-:Y:S02]  /*1280*/  FFMA.FTZ R180, R190, R225, R220 ;  /* 0x000000e1beb47223 */ /* 0x000fe400000100dc */
[----:B------:R-:W-:-:S02]  /*1290*/  FADD.FTZ R179, R179, R224 ;  /* 0x000000e0b3b37221 */ /* 0x000fc40000010000 */
[----:B------:R-:W-:Y:S01]  /*12a0*/  FFMA.FTZ R180, R189, R224, R180 ;  /* 0x000000e0bdb47223 */ /* 0x000fe200000100b4 */
[----:B------:R-:W-:Y:S01]  /*12b0*/  FFMA.FTZ R142, R190, R221, R142 ;  /* 0x000000ddbe8e7223 */ /* 0x000fe2000001008e */
        /* <DEDUP_REMOVED lines=9> */
[C---:B------:R-:W-:Y:S02]  /*1350*/  FFMA.FTZ R139, R180.reuse, R176, R139 ;  /* 0x000000b0b48b7223 */ /* 0x040fe4000001008b */
[----:B------:R-:W-:Y:S01]  /*1360*/  FADD.FTZ R228, R179, R220 ;  /* 0x000000dcb3e47221 */ /* 0x000fe20000010000 */
[----:B------:R-:W-:-:S07]  /*1370*/  FFMA.FTZ R229, R180, R220, R177 ;  /* 0x000000dcb4e57223 */ /* 0x000fce00000100b1 */
.L_x_8824:
[----:B------:R-:W-:Y:S05]  /*1380*/  BSYNC.RECONVERGENT B0 ;  /* 0x0000000000007941 */ /* 0x000fea0003800200 */
.L_x_8823:
[----:B------:R-:W-:Y:S04]  /*1390*/  BSSY.RECONVERGENT B0, `(.L_x_8825) ;  /* 0x0000061000007945 */ /* 0x000fe80003800200 */
[----:B------:R-:W-:Y:S05]  /*13a0*/  @!P0 BRA `(.L_x_8826) ;  /* 0x00000004007c8947 */ /* 0x000fea0003800000 */
[----:B------:R-:W0:Y:S01]  /*13b0*/  LDC.64 R16, c[0x0][0x3a8] ;  /* 0x0000ea00ff107b82 */ /* 0x000e220000000a00 */
[----:B------:R-:W2:Y:S04]  /*13c0*/  LDL R251, [R1+0x4] ;  /* 0x0000040001fb7983 */ /* 0x000ea80000100800 */
[----:B------:R-:W3:Y:S03]  /*13d0*/  LDL R250, [R1+0xc] ;  /* 0x00000c0001fa7983 */ /* 0x000ee60000100800 */
[----:B------:R-:W1:Y:S01]  /*13e0*/  LDC.64 R26, c[0x0][0x428] ;  /* 0x00010a00ff1a7b82 */ /* 0x000e620000000a00 */
[----:B------:R-:W-:-:S07]  /*13f0*/  ISETP.NE.U32.AND P2, PT, RZ, UR18, PT ;  /* 0x00000012ff007c0c */ /* 0x000fce000bf45070 */
[----:B------:R-:W4:Y:S01]  /*1400*/  LDC.64 R186, c[0x0][0x3b0] ;  /* 0x0000ec00ffba7b82 */ /* 0x000f220000000a00 */
[----:B0-----:R-:W-:-:S06]  /*1410*/  IMAD.WIDE.U32 R16, R227, 0x10, R16 ;  /* 0x00000010e3107825 */ /* 0x001fcc00078e0010 */
[----:B------:R-:W2:Y:S01]  /*1420*/  LDG.E.128 R16, desc[UR14][R16.64] ;  /* 0x0000000e10107981 */ /* 0x000ea2000c1e1d00 */
[----:B-1----:R-:W-:-:S05]  /*1430*/  IMAD.WIDE.U32 R26, R227, 0x10, R26 ;  /* 0x00000010e31a7825 */ /* 0x002fca00078e001a */
[----:B------:R0:W3:Y:S01]  /*1440*/  LDG.E.128 R176, desc[UR14][R26.64] ;  /* 0x0000000e1ab07981 */ /* 0x0000e2000c1e1d00 */
[----:B------:R-:W-:-:S13]  /*1450*/  ISETP.NE.AND.EX P2, PT, RZ, UR19, PT, P2 ;  /* 0x00000013ff007c0c */ /* 0x000fda000bf45320 */
[----:B0-----:R-:W0:Y:S02]  /*1460*/  @P2 LDC.64 R26, c[0x0][0x438] ;  /* 0x00010e00ff1a2b82 */ /* 0x001e240000000a00 */
[----:B0-----:R-:W-:-:S05]  /*1470*/  @P2 IMAD.WIDE.U32 R26, R227, 0x10, R26 ;  /* 0x00000010e31a2825 */ /* 0x001fca00078e001a */
[----:B------:R4:W5:Y:S02]  /*1480*/  @P2 LDG.E.128 R40, desc[UR14][R26.64] ;  /* 0x0000000e1a282981 */ /* 0x000964000c1e1d00 */
[----:B----4-:R-:W-:-:S06]  /*1490*/  IMAD.WIDE.U32 R26, R227, 0x8, R186 ;  /* 0x00000008e31a7825 */ /* 0x010fcc00078e00ba */
[----:B------:R-:W5:Y:S01]  /*14a0*/  LDG.E.64 R26, desc[UR14][R26.64] ;  /* 0x0000000e1a1a7981 */ /* 0x000f62000c1e1b00 */
[--C-:B--2---:R-:W-:Y:S02]  /*14b0*/  HADD2.F32 R188, -RZ, R16.reuse.H0_H0 ;  /* 0x20000010ffbc7230 */ /* 0x104fe40000004100 */
[----:B------:R-:W-:Y:S02]  /*14c0*/  HADD2.F32 R215, -RZ, R16.H1_H1 ;  /* 0x30000010ffd77230 */ /* 0x000fe40000004100 */
[----:B------:R-:W-:Y:S02]  /*14d0*/  HADD2.F32 R187, -RZ, R19.H1_H1 ;  /* 0x30000013ffbb7230 */ /* 0x000fe40000004100 */
[--C-:B---3--:R-:W-:Y:S02]  /*14e0*/  HADD2.F32 R186, -RZ, R176.reuse.H0_H0 ;  /* 0x200000b0ffba7230 */ /* 0x108fe40000004100 */
[----:B------:R-:W-:Y:S02]  /*14f0*/  HADD2.F32 R20, -RZ, R176.H1_H1 ;  /* 0x300000b0ff147230 */ /* 0x000fe40000004100 */
[C---:B------:R-:W-:Y:S01]  /*1500*/  FADD.FTZ R176, -R195.reuse, R188 ;  /* 0x000000bcc3b07221 */ /* 0x040fe20000010100 */
[----:B------:R-:W-:-:S03]  /*1510*/  FADD.FTZ R219, -R195, R215 ;  /* 0x000000d7c3db7221 */ /* 0x000fc60000010100 */
[----:B------:R-:W-:Y:S01]  /*1520*/  FMUL.FTZ R188, R176, UR23 ;  /* 0x00000017b0bc7c20 */ /* 0x000fe20008410000 */
[----:B------:R-:W-:Y:S01]  /*1530*/  FADD.FTZ R176, -R195, R187 ;  /* 0x000000bbc3b07221 */ /* 0x000fe20000010100 */
[----:B------:R-:W-:Y:S02]  /*1540*/  FMUL.FTZ R187, R219, UR23 ;  /* 0x00000017dbbb7c20 */ /* 0x000fe40008410000 */
[----:B------:R-:W2:Y:S01]  /*1550*/  LDL R219, [R1+0x10] ;  /* 0x0000100001db7983 */ /* 0x000ea20000100800 */
[--C-:B------:R-:W-:Y:S02]  /*1560*/  HADD2.F32 R218, -RZ, R17.reuse.H1_H1 ;  /* 0x30000011ffda7230 */ /* 0x100fe40000004100 */
[--C-:B------:R-:W-:Y:S02]  /*1570*/  HADD2.F32 R217, -RZ, R18.reuse.H1_H1 ;  /* 0x30000012ffd97230 */ /* 0x100fe40000004100 */
[----:B------:R-:W-:Y:S02]  /*1580*/  HADD2.F32 R213, -RZ, R17.H0_H0 ;  /* 0x20000011ffd57230 */ /* 0x000fe40000004100 */
[----:B------:R-:W-:Y:S01]  /*1590*/  FADD.FTZ R215, -R195, R218 ;  /* 0x000000dac3d77221 */ /* 0x000fe20000010100 */
[----:B------:R-:W-:Y:S01]  /*15a0*/  HADD2.F32 R216, -RZ, R18.H0_H0 ;  /* 0x20000012ffd87230 */ /* 0x000fe20000004100 */
[----:B------:R-:W3:Y:S01]  /*15b0*/  LDL R218, [R1+0x14] ;  /* 0x0000140001da7983 */ /* 0x000ee20000100800 */
[----:B------:R-:W-:-:S02]  /*15c0*/  HADD2.F32 R18, -RZ, R178.H0_H0 ;  /* 0x200000b2ff127230 */ /* 0x000fc40000004100 */
[----:B------:R-:W-:Y:S02]  /*15d0*/  HADD2.F32 R17, -RZ, R178.H1_H1 ;  /* 0x300000b2ff117230 */ /* 0x000fe40000004100 */
[C---:B------:R-:W-:Y:S01]  /*15e0*/  FADD.FTZ R178, -R195.reuse, R217 ;  /* 0x000000d9c3b27221 */ /* 0x040fe20000010100 */
[----:B------:R-:W-:Y:S02]  /*15f0*/  HADD2.F32 R214, -RZ, R19.H0_H0 ;  /* 0x20000013ffd67230 */ /* 0x000fe40000004100 */
[C---:B------:R-:W-:Y:S01]  /*1600*/  FADD.FTZ R231, -R195.reuse, R213 ;  /* 0x000000d5c3e77221 */ /* 0x040fe20000010100 */
[----:B------:R-:W4:Y:S01]  /*1610*/  LDL R217, [R1+0x18] ;  /* 0x0000180001d97983 */ /* 0x000f220000100800 */
[----:B------:R-:W-:Y:S01]  /*1620*/  FADD.FTZ R213, -R195, R216 ;  /* 0x000000d8c3d57221 */ /* 0x000fe20000010100 */
[--C-:B------:R-:W-:Y:S02]  /*1630*/  HADD2.F32 R19, -RZ, R177.reuse.H0_H0 ;  /* 0x200000b1ff137230 */ /* 0x100fe40000004100 */
[----:B------:R-:W4:Y:S01]  /*1640*/  LDL R216, [R1+0x1c] ;  /* 0x00001c0001d87983 */ /* 0x000f220000100800 */
[----:B------:R-:W-:-:S02]  /*1650*/  HADD2.F32 R212, -RZ, R177.H1_H1 ;  /* 0x300000b1ffd47230 */ /* 0x000fc40000004100 */
[----:B------:R-:W-:Y:S02]  /*1660*/  FADD.FTZ R177, -R195, R214 ;  /* 0x000000d6c3b17221 */ /* 0x000fe40000010100 */
[----:B------:R-:W4:Y:S01]  /*1670*/  LDL R214, [R1] ;  /* 0x0000000001d67983 */ /* 0x000f220000100800 */
[----:B------:R-:W-:Y:S01]  /*1680*/  FADD.FTZ R100, R100, R186 ;  /* 0x000000ba64647221 */ /* 0x000fe20000010000 */
[-C--:B------:R-:W-:Y:S01]  /*1690*/  FFMA.FTZ R132, R188, R186.reuse, R132 ;  /* 0x000000babc847223 */ /* 0x080fe20000010084 */
[----:B--2---:R-:W-:Y:S01]  /*16a0*/  FMUL.FTZ R219, R219, R186 ;  /* 0x000000badbdb7220 */ /* 0x004fe20000410000 */
[----:B------:R-:W-:Y:S02]  /*16b0*/  FMUL.FTZ R186, R231, UR23 ;  /* 0x00000017e7ba7c20 */ /* 0x000fe40008410000 */
[----:B------:R-:W2:Y:S01]  /*16c0*/  LDL R231, [R1+0x8] ;  /* 0x0000080001e77983 */ /* 0x000ea20000100800 */
[----:B------:R-:W-:Y:S01]  /*16d0*/  FADD.FTZ R101, R101, R20 ;  /* 0x0000001465657221 */ /* 0x000fe20000010000 */
[-C--:B------:R-:W-:Y:S01]  /*16e0*/  FFMA.FTZ R133, R187, R20.reuse, R133 ;  /* 0x00000014bb857223 */ /* 0x080fe20000010085 */
[----:B---3--:R-:W-:Y:S01]  /*16f0*/  FMUL.FTZ R218, R218, R20 ;  /* 0x00000014dada7220 */ /* 0x008fe20000410000 */
[----:B------:R-:W-:Y:S01]  /*1700*/  FMUL.FTZ R20, R215, UR23 ;  /* 0x00000017d7147c20 */ /* 0x000fe20008410000 */
[----:B------:R-:W-:Y:S01]  /*1710*/  FADD.FTZ R102, R102, R19 ;  /* 0x0000001366667221 */ /* 0x000fe20000010000 */
[-C--:B------:R-:W-:Y:S01]  /*1720*/  FFMA.FTZ R134, R186, R19.reuse, R134 ;  /* 0x00000013ba867223 */ /* 0x080fe20000010086 */
[----:B------:R-:W-:Y:S01]  /*1730*/  FADD.FTZ R103, R103, R212 ;  /* 0x000000d467677221 */ /* 0x000fe20000010000 */
[-C--:B------:R-:W-:Y:S01]  /*1740*/  FFMA.FTZ R135, R20, R212.reuse, R135 ;  /* 0x000000d414877223 */ /* 0x080fe20000010087 */
[----:B----4-:R-:W-:Y:S01]  /*1750*/  FMUL.FTZ R217, R217, R19 ;  /* 0x00000013d9d97220 */ /* 0x010fe20000410000 */
[----:B------:R-:W-:Y:S01]  /*1760*/  FMUL.FTZ R19, R213, UR23 ;  /* 0x00000017d5137c20 */ /* 0x000fe20008410000 */
[----:B------:R-:W-:Y:S01]  /*1770*/  FFMA.FTZ R213, R188, R219, R229 ;  /* 0x000000dbbcd57223 */ /* 0x000fe200000100e5 */
[----:B------:R-:W-:Y:S01]  /*1780*/  FMUL.FTZ R216, R216, R212 ;  /* 0x000000d4d8d87220 */ /* 0x000fe20000410000 */
[----:B------:R-:W-:Y:S01]  /*1790*/  FADD.FTZ R212, R228, R219 ;  /* 0x000000dbe4d47221 */ /* 0x000fe20000010000 */
[----:B------:R-:W-:Y:S01]  /*17a0*/  FADD.FTZ R96, R96, R18 ;  /* 0x0000001260607221 */ /* 0x000fe20000010000 */
[-C--:B------:R-:W-:Y:S01]  /*17b0*/  FFMA.FTZ R128, R19, R18.reuse, R128 ;  /* 0x0000001213807223 */ /* 0x080fe20000010080 */
[----:B------:R-:W-:Y:S01]  /*17c0*/  FMUL.FTZ R215, R214, R18 ;  /* 0x00000012d6d77220 */ /* 0x000fe20000410000 */
[----:B------:R-:W-:Y:S01]  /*17d0*/  FMUL.FTZ R18, R178, UR23 ;  /* 0x00000017b2127c20 */ /* 0x000fe20008410000 */
[----:B------:R-:W-:Y:S01]  /*17e0*/  FADD.FTZ R178, R212, R218 ;  /* 0x000000dad4b27221 */ /* 0x000fe20000010000 */
[----:B------:R-:W-:Y:S01]  /*17f0*/  FFMA.FTZ R213, R187, R218, R213 ;  /* 0x000000dabbd57223 */ /* 0x000fe200000100d5 */
[----:B------:R-:W-:-:S02]  /*1800*/  FADD.FTZ R97, R97, R17 ;  /* 0x0000001161617221 */ /* 0x000fc40000010000 */
[----:B------:R-:W-:Y:S01]  /*1810*/  FADD.FTZ R178, R178, R217 ;  /* 0x000000d9b2b27221 */ /* 0x000fe20000010000 */
[----:B------:R-:W-:Y:S01]  /*1820*/  FFMA.FTZ R213, R186, R217, R213 ;  /* 0x000000d9bad57223 */ /* 0x000fe200000100d5 */
[-C--:B------:R-:W-:Y:S01]  /*1830*/  FFMA.FTZ R129, R18, R17.reuse, R129 ;  /* 0x0000001112817223 */ /* 0x080fe20000010081 */
[----:B------:R-:W-:Y:S01]  /*1840*/  FMUL.FTZ R214, R251, R17 ;  /* 0x00000011fbd67220 */ /* 0x000fe20000410000 */
[----:B------:R-:W-:Y:S01]  /*1850*/  FMUL.FTZ R17, R177, UR23 ;  /* 0x00000017b1117c20 */ /* 0x000fe20008410000 */
[----:B------:R-:W-:Y:S01]  /*1860*/  FADD.FTZ R178, R178, R216 ;  /* 0x000000d8b2b27221 */ /* 0x000fe20000010000 */
[----:B------:R-:W-:Y:S01]  /*1870*/  FFMA.FTZ R177, R20, R216, R213 ;  /* 0x000000d814b17223 */ /* 0x000fe200000100d5 */
[--C-:B------:R-:W-:Y:S02]  /*1880*/  HADD2.F32 R16, -RZ, R179.reuse.H0_H0 ;  /* 0x200000b3ff107230 */ /* 0x100fe40000004100 */
[----:B------:R-:W-:Y:S01]  /*1890*/  FADD.FTZ R178, R178, R215 ;  /* 0x000000d7b2b27221 */ /* 0x000fe20000010000 */
[----:B------:R-:W-:Y:S01]  /*18a0*/  FFMA.FTZ R177, R19, R215, R177 ;  /* 0x000000d713b17223 */ /* 0x000fe200000100b1 */
[----:B------:R-:W-:-:S02]  /*18b0*/  HADD2.F32 R179, -RZ, R179.H1_H1 ;  /* 0x300000b3ffb37230 */ /* 0x000fc40000004100 */
[----:B------:R-:W-:Y:S01]  /*18c0*/  FADD.FTZ R178, R178, R214 ;  /* 0x000000d6b2b27221 */ /* 0x000fe20000010000 */
[----:B------:R-:W-:Y:S01]  /*18d0*/  FFMA.FTZ R177, R18, R214, R177 ;  /* 0x000000d612b17223 */ /* 0x000fe200000100b1 */
[----:B------:R-:W-:Y:S01]  /*18e0*/  FADD.FTZ R98, R98, R16 ;  /* 0x0000001062627221 */ /* 0x000fe20000010000 */
[-C--:B------:R-:W-:Y:S01]  /*18f0*/  FFMA.FTZ R130, R17, R16.reuse, R130 ;  /* 0x0000001011827223 */ /* 0x080fe20000010082 */
[----:B------:R-:W-:Y:S01]  /*1900*/  FMUL.FTZ R212, R250, R179 ;  /* 0x000000b3fad47220 */ /* 0x000fe20000410000 */
[----:B------:R-:W-:Y:S01]  /*1910*/  FADD.FTZ R99, R99, R179 ;  /* 0x000000b363637221 */ /* 0x000fe20000010000 */
[----:B------:R-:W-:Y:S01]  /*1920*/  IADD3 R227, PT, PT, R227, 0x80, RZ ;  /* 0x00000080e3e37810 */ /* 0x000fe20007ffe0ff */
[----:B--2---:R-:W-:Y:S01]  /*1930*/  FMUL.FTZ R213, R231, R16 ;  /* 0x00000010e7d57220 */ /* 0x004fe20000410000 */
[----:B------:R-:W-:-:S03]  /*1940*/  FMUL.FTZ R16, R176, UR23 ;  /* 0x00000017b0107c20 */ /* 0x000fc60008410000 */
[----:B------:R-:W-:Y:S01]  /*1950*/  FADD.FTZ R178, R178, R213 ;  /* 0x000000d5b2b27221 */ /* 0x000fe20000010000 */
[----:B------:R-:W-:Y:S01]  /*1960*/  FFMA.FTZ R177, R17, R213, R177 ;  /* 0x000000d511b17223 */ /* 0x000fe200000100b1 */
[----:B------:R-:W-:Y:S02]  /*1970*/  FFMA.FTZ R131, R16, R179, R131 ;  /* 0x000000b310837223 */ /* 0x000fe40000010083 */
[----:B------:R-:W-:Y:S01]  /*1980*/  FADD.FTZ R228, R178, R212 ;  /* 0x000000d4b2e47221 */ /* 0x000fe20000010000 */
[----:B------:R-:W-:-:S07]  /*1990*/  FFMA.FTZ R229, R16, R212, R177 ;  /* 0x000000d410e57223 */ /* 0x000fce00000100b1 */
.L_x_8826:
[----:B------:R-:W-:Y:S05]  /*19a0*/  BSYNC.RECONVERGENT B0 ;  /* 0x0000000000007941 */ /* 0x000fea0003800200 */
.L_x_8825:
[----:B------:R-:W-:Y:S04]  /*19b0*/  BSSY.RECONVERGENT B0, `(.L_x_8827) ;  /* 0x0000059000007945 */ /* 0x000fe80003800200 */
[----:B------:R-:W-:Y:S05]  /*19c0*/  @!P1 BRA `(.L_x_8828) ;  /* 0x00000004005c9947 */ /* 0x000fea0003800000 */
[----:B------:R-:W0:Y:S08]  /*19d0*/  LDC.64 R8, c[0x0][0x3a8] ;  /* 0x0000ea00ff087b82 */ /* 0x000e300000000a00 */
[----:B------:R-:W1:Y:S01]  /*19e0*/  LDC.64 R12, c[0x0][0x428] ;  /* 0x00010a00ff0c7b82 */ /* 0x000e620000000a00 */
[----:B------:R-:W-:-:S04]  /*19f0*/  ISETP.NE.U32.AND P2, PT, RZ, UR18, PT ;  /* 0x00000012ff007c0c */ /* 0x000fc8000bf45070 */
[----:B------:R-:W-:-:S03]  /*1a00*/  ISETP.NE.AND.EX P2, PT, RZ, UR19, PT, P2 ;  /* 0x00000013ff007c0c */ /* 0x000fc6000bf45320 */
[----:B------:R-:W2:Y:S01]  /*1a10*/  LDC.64 R176, c[0x0][0x3b0] ;  /* 0x0000ec00ffb07b82 */ /* 0x000ea20000000a00 */
[----:B0-----:R-:W-:-:S09]  /*1a20*/  IMAD.WIDE.U32 R8, R227, 0x10, R8 ;  /* 0x00000010e3087825 */ /* 0x001fd200078e0008 */
[----:B------:R-:W0:Y:S01]  /*1a30*/  @P2 LDC.64 R24, c[0x0][0x438] ;  /* 0x00010e00ff182b82 */ /* 0x000e220000000a00 */
[----:B------:R-:W3:Y:S01]  /*1a40*/  LDG.E.128 R8, desc[UR14][R8.64] ;  /* 0x0000000e08087981 */ /* 0x000ee2000c1e1d00 */
[----:B-1----:R-:W-:-:S06]  /*1a50*/  IMAD.WIDE.U32 R12, R227, 0x10, R12 ;  /* 0x00000010e30c7825 */ /* 0x002fcc00078e000c */
[----:B------:R-:W4:Y:S01]  /*1a60*/  LDG.E.128 R12, desc[UR14][R12.64] ;  /* 0x0000000e0c0c7981 */ /* 0x000f22000c1e1d00 */
[----:B0-----:R-:W-:-:S05]  /*1a70*/  @P2 IMAD.WIDE.U32 R24, R227, 0x10, R24 ;  /* 0x00000010e3182825 */ /* 0x001fca00078e0018 */
[----:B------:R2:W5:Y:S02]  /*1a80*/  @P2 LDG.E.128 R36, desc[UR14][R24.64] ;  /* 0x0000000e18242981 */ /* 0x000564000c1e1d00 */
[----:B--2---:R-:W-:-:S06]  /*1a90*/  IMAD.WIDE.U32 R24, R227, 0x8, R176 ;  /* 0x00000008e3187825 */ /* 0x004fcc00078e00b0 */
[----:B------:R-:W5:Y:S01]  /*1aa0*/  LDG.E.64 R24, desc[UR14][R24.64] ;  /* 0x0000000e18187981 */ /* 0x000f62000c1e1b00 */
[----:B------:R-:W-:Y:S01]  /*1ab0*/  IADD3 R227, PT, PT, R227, 0x80, RZ ;  /* 0x00000080e3e37810 */ /* 0x000fe20007ffe0ff */
[----:B---3--:R-:W-:Y:S02]  /*1ac0*/  HADD2.F32 R205, -RZ, R8.H1_H1 ;  /* 0x30000008ffcd7230 */ /* 0x008fe40000004100 */
[--C-:B------:R-:W-:Y:S02]  /*1ad0*/  HADD2.F32 R204, -RZ, R9.reuse.H0_H0 ;  /* 0x20000009ffcc7230 */ /* 0x100fe40000004100 */
[----:B------:R-:W-:Y:S02]  /*1ae0*/  HADD2.F32 R210, -RZ, R9.H1_H1 ;  /* 0x30000009ffd27230 */ /* 0x000fe40000004100 */
[--C-:B------:R-:W-:Y:S02]  /*1af0*/  HADD2.F32 R208, -RZ, R10.reuse.H0_H0 ;  /* 0x2000000affd07230 */ /* 0x100fe40000004100 */
[----:B------:R-:W-:-:S02]  /*1b00*/  HADD2.F32 R209, -RZ, R10.H1_H1 ;  /* 0x3000000affd17230 */ /* 0x000fc40000004100 */
[--C-:B----4-:R-:W-:Y:S02]  /*1b10*/  HADD2.F32 R10, -RZ, R14.reuse.H0_H0 ;  /* 0x2000000eff0a7230 */ /* 0x110fe40000004100 */
[----:B------:R-:W-:Y:S02]  /*1b20*/  HADD2.F32 R9, -RZ, R14.H1_H1 ;  /* 0x3000000eff097230 */ /* 0x000fe40000004100 */
[----:B------:R-:W-:Y:S01]  /*1b30*/  FADD.FTZ R14, -R195, R205 ;  /* 0x000000cdc30e7221 */ /* 0x000fe20000010100 */
[----:B------:R-:W-:Y:S02]  /*1b40*/  HADD2.F32 R178, -RZ, R8.H0_H0 ;  /* 0x20000008ffb27230 */ /* 0x000fe40000004100 */
[--C-:B------:R-:W-:Y:S02]  /*1b50*/  HADD2.F32 R207, -RZ, R11.reuse.H0_H0 ;  /* 0x2000000bffcf7230 */ /* 0x100fe40000004100 */
[----:B------:R-:W-:Y:S02]  /*1b60*/  HADD2.F32 R177, -RZ, R11.H1_H1 ;  /* 0x3000000bffb17230 */ /* 0x000fe40000004100 */
[----:B------:R-:W-:-:S02]  /*1b70*/  HADD2.F32 R206, -RZ, R12.H0_H0 ;  /* 0x2000000cffce7230 */ /* 0x000fc40000004100 */
[----:B------:R-:W-:Y:S01]  /*1b80*/  FMUL.FTZ R14, R14, UR23 ;  /* 0x000000170e0e7c20 */ /* 0x000fe20008410000 */
[----:B------:R-:W-:Y:S02]  /*1b90*/  HADD2.F32 R12, -RZ, R12.H1_H1 ;  /* 0x3000000cff0c7230 */ /* 0x000fe40000004100 */
[--C-:B------:R-:W-:Y:S02]  /*1ba0*/  HADD2.F32 R11, -RZ, R13.reuse.H0_H0 ;  /* 0x2000000dff0b7230 */ /* 0x100fe40000004100 */
[----:B------:R-:W-:Y:S02]  /*1bb0*/  HADD2.F32 R179, -RZ, R13.H1_H1 ;  /* 0x3000000dffb37230 */ /* 0x000fe40000004100 */
[C---:B------:R-:W-:Y:S01]  /*1bc0*/  FADD.FTZ R13, -R195.reuse, R204 ;  /* 0x000000ccc30d7221 */ /* 0x040fe20000010100 */
[--C-:B------:R-:W-:Y:S02]  /*1bd0*/  HADD2.F32 R8, -RZ, R15.reuse.H0_H0 ;  /* 0x2000000fff087230 */ /* 0x100fe40000004100 */
[----:B------:R-:W-:Y:S01]  /*1be0*/  FADD.FTZ R231, -R195, R210 ;  /* 0x000000d2c3e77221 */ /* 0x000fe20000010100 */
[----:B------:R-:W-:-:S02]  /*1bf0*/  HADD2.F32 R176, -RZ, R15.H1_H1 ;  /* 0x3000000fffb07230 */ /* 0x000fc40000004100 */
[----:B------:R-:W-:Y:S01]  /*1c00*/  FADD.FTZ R15, -R195, R178 ;  /* 0x000000b2c30f7221 */ /* 0x000fe20000010100 */
[----:B------:R-:W-:Y:S01]  /*1c10*/  FADD.FTZ R93, R93, R12 ;  /* 0x0000000c5d5d7221 */ /* 0x000fe20000010000 */
[----:B------:R-:W-:Y:S01]  /*1c20*/  FMUL.FTZ R13, R13, UR23 ;  /* 0x000000170d0d7c20 */ /* 0x000fe20008410000 */
[-C--:B------:R-:W-:Y:S01]  /*1c30*/  FFMA.FTZ R125, R14, R12.reuse, R125 ;  /* 0x0000000c0e7d7223 */ /* 0x080fe2000001007d */
[----:B-----5:R-:W-:Y:S01]  /*1c40*/  FMUL.FTZ R210, R245, R12 ;  /* 0x0000000cf5d27220 */ /* 0x020fe20000410000 */
[----:B------:R-:W-:Y:S01]  /*1c50*/  FADD.FTZ R205, -R195, R208 ;  /* 0x000000d0c3cd7221 */ /* 0x000fe20000010100 */
[----:B------:R-:W-:Y:S01]  /*1c60*/  FMUL.FTZ R12, R231, UR23 ;  /* 0x00000017e70c7c20 */ /* 0x000fe20008410000 */
[----:B------:R-:W-:Y:S01]  /*1c70*/  FMUL.FTZ R15, R15, UR23 ;  /* 0x000000170f0f7c20 */ /* 0x000fe20008410000 */
[----:B------:R-:W-:Y:S01]  /*1c80*/  FMUL.FTZ R211, R244, R206 ;  /* 0x000000cef4d37220 */ /* 0x000fe20000410000 */
[----:B------:R-:W-:Y:S01]  /*1c90*/  FADD.FTZ R204, -R195, R209 ;  /* 0x000000d1c3cc7221 */ /* 0x000fe20000010100 */
[----:B------:R-:W-:Y:S01]  /*1ca0*/  FADD.FTZ R94, R94, R11 ;  /* 0x0000000b5e5e7221 */ /* 0x000fe20000010000 */
[-C--:B------:R-:W-:Y:S01]  /*1cb0*/  FFMA.FTZ R126, R13, R11.reuse, R126 ;  /* 0x0000000b0d7e7223 */ /* 0x080fe2000001007e */
[----:B------:R-:W-:Y:S01]  /*1cc0*/  FMUL.FTZ R209, R246, R11 ;  /* 0x0000000bf6d17220 */ /* 0x000fe20000410000 */
[----:B------:R-:W-:Y:S01]  /*1cd0*/  FADD.FTZ R95, R95, R179 ;  /* 0x000000b35f5f7221 */ /* 0x000fe20000010000 */
[----:B------:R-:W-:Y:S01]  /*1ce0*/  FMUL.FTZ R11, R205, UR23 ;  /* 0x00000017cd0b7c20 */ /* 0x000fe20008410000 */
[-C--:B------:R-:W-:Y:S01]  /*1cf0*/  FFMA.FTZ R127, R12, R179.reuse, R127 ;  /* 0x000000b30c7f7223 */ /* 0x080fe2000001007f */
[----:B------:R-:W-:Y:S01]  /*1d00*/  FMUL.FTZ R208, R247, R179 ;  /* 0x000000b3f7d07220 */ /* 0x000fe20000410000 */
[----:B------:R-:W-:Y:S01]  /*1d10*/  FADD.FTZ R179, R228, R211 ;  /* 0x000000d3e4b37221 */ /* 0x000fe20000010000 */
[----:B------:R-:W-:Y:S01]  /*1d20*/  FFMA.FTZ R205, R15, R211, R229 ;  /* 0x000000d30fcd7223 */ /* 0x000fe200000100e5 */
[----:B------:R-:W-:Y:S01]  /*1d30*/  FADD.FTZ R178, -R195, R207 ;  /* 0x000000cfc3b27221 */ /* 0x000fe20000010100 */
[----:B------:R-:W-:Y:S01]  /*1d40*/  FADD.FTZ R88, R88, R10 ;  /* 0x0000000a58587221 */ /* 0x000fe20000010000 */
[----:B------:R-:W-:Y:S01]  /*1d50*/  FADD.FTZ R179, R179, R210 ;  /* 0x000000d2b3b37221 */ /* 0x000fe20000010000 */
[----:B------:R-:W-:Y:S01]  /*1d60*/  FFMA.FTZ R205, R14, R210, R205 ;  /* 0x000000d20ecd7223 */ /* 0x000fe200000100cd */
        /* <DEDUP_REMOVED lines=29> */
.L_x_8828:
[----:B------:R-:W-:Y:S05]  /*1f40*/  BSYNC.RECONVERGENT B0 ;  /* 0x0000000000007941 */ /* 0x000fea0003800200 */
.L_x_8827:
        /* <DEDUP_REMOVED lines=16> */
[----:B---3--:R-:W-:Y:S02]  /*2050*/  HADD2.F32 R192, -RZ, R4.H0_H0 ;  /* 0x20000004ffc07230 */ /* 0x008fe40000004100 */
[--C-:B------:R-:W-:Y:S02]  /*2060*/  HADD2.F32 R194, -RZ, R5.reuse.H0_H0 ;  /* 0x20000005ffc27230 */ /* 0x100fe40000004100 */
[----:B------:R-:W-:-:S02]  /*2070*/  HADD2.F32 R196, -RZ, R5.H1_H1 ;  /* 0x30000005ffc47230 */ /* 0x000fc40000004100 */
[C---:B------:R-:W-:Y:S01]  /*2080*/  FADD.FTZ R192, -R195.reuse, R192 ;  /* 0x000000c0c3c07221 */ /* 0x040fe20000010100 */
[----:B------:R-:W-:Y:S02]  /*2090*/  HADD2.F32 R197, -RZ, R4.H1_H1 ;  /* 0x30000004ffc57230 */ /* 0x000fe40000004100 */
[--C-:B------:R-:W-:Y:S02]  /*20a0*/  HADD2.F32 R5, -RZ, R6.reuse.H0_H0 ;  /* 0x20000006ff057230 */ /* 0x100fe40000004100 */
[----:B------:R-:W-:Y:S01]  /*20b0*/  FMUL.FTZ R192, R192, UR23 ;  /* 0x00000017c0c07c20 */ /* 0x000fe20008410000 */
[----:B------:R-:W-:Y:S02]  /*20c0*/  HADD2.F32 R4, -RZ, R6.H1_H1 ;  /* 0x30000006ff047230 */ /* 0x000fe40000004100 */
[C---:B------:R-:W-:Y:S01]  /*20d0*/  FADD.FTZ R6, -R195.reuse, R196 ;  /* 0x000000c4c3067221 */ /* 0x040fe20000010100 */
[--C-:B0-----:R-:W-:Y:S02]  /*20e0*/  HADD2.F32 R3, -RZ, R7.reuse.H0_H0 ;  /* 0x20000007ff037230 */ /* 0x101fe40000004100 */
[----:B------:R-:W-:Y:S01]  /*20f0*/  FADD.FTZ R5, -R195, R5 ;  /* 0x00000005c3057221 */ /* 0x000fe20000010100 */
[----:B------:R-:W-:-:S02]  /*2100*/  HADD2.F32 R2, -RZ, R7.H1_H1 ;  /* 0x30000007ff027230 */ /* 0x000fc40000004100 */
[C---:B------:R-:W-:Y:S01]  /*2110*/  FADD.FTZ R197, -R195.reuse, R197 ;  /* 0x000000c5c3c57221 */ /* 0x040fe20000010100 */
[----:B----4-:R-:W-:Y:S02]  /*2120*/  HADD2.F32 R198, -RZ, R176.H0_H0 ;  /* 0x200000b0ffc67230 */ /* 0x010fe40000004100 */
[C---:B------:R-:W-:Y:S01]  /*2130*/  FADD.FTZ R7, -R195.reuse, R194 ;  /* 0x000000c2c3077221 */ /* 0x040fe20000010100 */
[C---:B------:R-:W-:Y:S01]  /*2140*/  FADD.FTZ R4, -R195.reuse, R4 ;  /* 0x00000004c3047221 */ /* 0x040fe20000010100 */
[C---:B------:R-:W-:Y:S01]  /*2150*/  FADD.FTZ R3, -R195.reuse, R3 ;  /* 0x00000003c3037221 */ /* 0x040fe20000010100 */
[----:B------:R-:W-:Y:S01]  /*2160*/  FADD.FTZ R2, -R195, R2 ;  /* 0x00000002c3027221 */ /* 0x000fe20000010100 */
[--C-:B------:R-:W-:Y:S02]  /*2170*/  HADD2.F32 R195, -RZ, R177.reuse.H0_H0 ;  /* 0x200000b1ffc37230 */ /* 0x100fe40000004100 */
[----:B------:R-:W-:Y:S01]  /*2180*/  FMUL.FTZ R6, R6, UR23 ;  /* 0x0000001706067c20 */ /* 0x000fe20008410000 */
[----:B------:R-:W-:-:S02]  /*2190*/  HADD2.F32 R194, -RZ, R177.H1_H1 ;  /* 0x300000b1ffc27230 */ /* 0x000fc40000004100 */
[----:B------:R-:W-:Y:S01]  /*21a0*/  FMUL.FTZ R5, R5, UR23 ;  /* 0x0000001705057c20 */ /* 0x000fe20008410000 */
[----:B------:R-:W-:Y:S02]  /*21b0*/  HADD2.F32 R177, -RZ, R178.H0_H0 ;  /* 0x200000b2ffb17230 */ /* 0x000fe40000004100 */
[-C--:B-----5:R-:W-:Y:S01]  /*21c0*/  FMUL.FTZ R203, R236, R198.reuse ;  /* 0x000000c6eccb7220 */ /* 0x0a0fe20000410000 */
[----:B------:R-:W-:Y:S02]  /*21d0*/  HADD2.F32 R196, -RZ, R176.H1_H1 ;  /* 0x300000b0ffc47230 */ /* 0x000fe40000004100 */
        /* <DEDUP_REMOVED lines=9> */
[----:B------:R-:W-:Y:S01]  /*2270*/  FMUL.FTZ R201, R237, R196 ;  /* 0x000000c4edc97220 */ /* 0x000fe20000410000 */
[----:B------:R-:W-:Y:S01]  /*2280*/  FADD.FTZ R177, R228, R203 ;  /* 0x000000cbe4b17221 */ /* 0x000fe20000010000 */
[----:B------:R-:W-:Y:S01]  /*2290*/  FFMA.FTZ R194, R192, R203, R229 ;  /* 0x000000cbc0c27223 */ /* 0x000fe200000100e5 */
[----:B------:R-:W-:-:S02]  /*22a0*/  HADD2.F32 R178, -RZ, R178.H1_H1 ;  /* 0x300000b2ffb27230 */ /* 0x000fc40000004100 */
[----:B------:R-:W-:Y:S01]  /*22b0*/  FMUL.FTZ R4, R4, UR23 ;  /* 0x0000001704047c20 */ /* 0x000fe20008410000 */
        /* <DEDUP_REMOVED lines=10> */
[----:B------:R-:W-:Y:S01]  /*2360*/  FADD.FTZ R85, R85, R196 ;  /* 0x000000c455557221 */ /* 0x000fe20000010000 */
[----:B------:R-:W-:Y:S01]  /*2370*/  FADD.FTZ R177, R177, R199 ;  /* 0x000000c7b1b17221 */ /* 0x000fe20000010000 */
[----:B------:R-:W-:Y:S01]  /*2380*/  FFMA.FTZ R178, R6, R199, R178 ;  /* 0x000000c706b27223 */ /* 0x000fe200000100b2 */
[----:B------:R-:W-:Y:S02]  /*2390*/  HADD2.F32 R179, -RZ, R179.H1_H1 ;  /* 0x300000b3ffb37230 */ /* 0x000fe40000004100 */
[----:B------:R-:W-:Y:S01]  /*23a0*/  FFMA.FTZ R117, R202, R196, R117 ;  /* 0x000000c4ca757223 */ /* 0x000fe20000010075 */
[----:B------:R-:W-:Y:S01]  /*23b0*/  FADD.FTZ R177, R177, R198 ;  /* 0x000000c6b1b17221 */ /* 0x000fe20000010000 */
[----:B------:R-:W-:Y:S01]  /*23c0*/  FFMA.FTZ R178, R5, R198, R178 ;  /* 0x000000c605b27223 */ /* 0x000fe200000100b2 */
        /* <DEDUP_REMOVED lines=16> */
.L_x_8830:
[----:B------:R-:W-:Y:S05]  /*24d0*/  BSYNC.RECONVERGENT B0 ;  /* 0x0000000000007941 */ /* 0x000fea0003800200 */
.L_x_8829:
        /* <DEDUP_REMOVED lines=31> */
.L_x_8832:
[----:B------:R-:W-:Y:S05]  /*26d0*/  BSYNC.RECONVERGENT B0 ;  /* 0x0000000000007941 */ /* 0x000fea0003800200 */
.L_x_8831:
        /* <DEDUP_REMOVED lines=42> */
[--C-:B------:R-:W-:Y:S02]  /*2980*/  @P4 HADD2.F32 R229, -RZ, R177.reuse.H0_H0 ;  /* 0x200000b1ffe54230 */ /* 0x100fe40000004100 */
[----:B------:R-:W-:Y:S01]  /*2990*/  FMUL.FTZ R228, R227, UR22 ;  /* 0x00000016e3e47c20 */ /* 0x000fe20008410000 */
[----:B------:R-:W-:Y:S02]  /*29a0*/  HFMA2 R227, -RZ, RZ, 0, 0 ;  /* 0x00000000ffe37431 */ /* 0x000fe400000001ff */
[----:B------:R-:W-:Y:S02]  /*29b0*/  @P3 HADD2.F32 R177, -RZ, R177.H1_H1 ;  /* 0x300000b1ffb13230 */ /* 0x000fe40000004100 */
[----:B------:R-:W-:Y:S01]  /*29c0*/  @P4 FMUL.FTZ R227, R229, R228 ;  /* 0x000000e4e5e34220 */ /* 0x000fe20000410000 */
[----:B------:R-:W-:-:S02]  /*29d0*/  @P5 HADD2.F32 R231, -RZ, R178.H0_H0 ;  /* 0x200000b2ffe75230 */ /* 0x000fc40000004100 */
[----:B------:R-:W-:Y:S02]  /*29e0*/  @P6 HADD2.F32 R249, -RZ, R179.H0_H0 ;  /* 0x200000b3fff96230 */ /* 0x000fe40000004100 */
        /* <DEDUP_REMOVED lines=28> */
[----:B------:R-:W-:Y:S01]  /*2bb0*/  MOV R227, RZ ;  /* 0x000000ff00e37202 */ /* 0x000fe20000000f00 */
[----:B------:R-:W-:-:S05]  /*2bc0*/  @P5 HADD2.F32 R178, -RZ, R178.H1_H1 ;  /* 0x300000b2ffb25230 */ /* 0x000fca0000004100 */
        /* <DEDUP_REMOVED lines=20> */
[----:B------:R-:W-:-:S05]  /*2d10*/  @P6 HADD2.F32 R179, -RZ, R179.H1_H1 ;  /* 0x300000b3ffb36230 */ /* 0x000fca0000004100 */
[----:B------:R-:W-:-:S04]  /*2d20*/  @P6 FMUL.FTZ R249, R179, R74 ;  /* 0x0000004ab3f96220 */ /* 0x000fc80000410000 */
[----:B------:R-:W-:Y:S01]  /*2d30*/  FADD.FTZ R179, R75, R249 ;  /* 0x000000f94bb37221 */ /* 0x000fe20000010000 */
[----:B------:R-:W-:Y:S01]  /*2d40*/  FMUL.FTZ R75, R171, R74 ;  /* 0x0000004aab4b7220 */ /* 0x000fe20000410000 */
[----:B------:R-:W-:-:S04]  /*2d50*/  FMUL.FTZ R74, R169, R231 ;  /* 0x000000e7a94a7220 */ /* 0x000fc80000410000 */
[----:B------:R-:W-:Y:S02]  /*2d60*/  FSEL R75, R75, RZ, P6 ;  /* 0x000000ff4b4b7208 */ /* 0x000fe40003000000 */
[----:B------:R-:W-:Y:S02]  /*2d70*/  FSEL R74, R74, RZ, P5 ;  /* 0x000000ff4a4a7208 */ /* 0x000fe40002800000 */
[----:B------:R-:W-:Y:S01]  /*2d80*/  F2FP.F16.F32.PACK_AB R75, R75, R73 ;  /* 0x000000494b4b723e */ /* 0x000fe200000000ff */
[----:B------:R-:W-:Y:S01]  /*2d90*/  FMUL.FTZ R73, R174, R228 ;  /* 0x000000e4ae497220 */ /* 0x000fe20000410000 */
[----:B------:R-:W-:Y:S01]  /*2da0*/  F2FP.F16.F32.PACK_AB R74, R74, R72 ;  /* 0x000000484a4a723e */ /* 0x000fe200000000ff */
[----:B------:R-:W-:Y:S01]  /*2db0*/  FFMA.FTZ R72, R0, UR4, R195 ;  /* 0x0000000400487c23 */ /* 0x000fe200080100c3 */
[----:B------:R-:W-:Y:S02]  /*2dc0*/  HFMA2 R228, -RZ, RZ, 0, 0 ;  /* 0x00000000ffe47431 */ /* 0x000fe400000001ff */
[----:B------:R-:W-:Y:S01]  /*2dd0*/  FSEL R73, R73, RZ, P4 ;  /* 0x000000ff49497208 */ /* 0x000fe20002000000 */
[----:B------:R-:W-:Y:S01]  /*2de0*/  FADD.FTZ R72, R193, -R72 ;  /* 0x80000048c1487221 */ /* 0x000fe20000010000 */
[----:B------:R-:W-:-:S02]  /*2df0*/  LOP3.LUT P4, RZ, R184, 0xff, RZ, 0xc0, !PT ;  /* 0x000000ffb8ff7812 */ /* 0x000fc4000788c0ff */
[----:B------:R-:W-:Y:S01]  /*2e00*/  F2FP.F16.F32.PACK_AB R73, R229, R73 ;  /* 0x00000049e549723e */ /* 0x000fe200000000ff */
[----:B------:R-:W-:-:S04]  /*2e10*/  FMUL.FTZ R72, R72, UR23 ;  /* 0x0000001748487c20 */ /* 0x000fc80008410000 */
[----:B------:R-:W-:-:S04]  /*2e20*/  FMUL.FTZ R72, R72, UR12 ;  /* 0x0000000c48487c20 */ /* 0x000fc80008410000 */
[----:B------:R-:W-:Y:S02]  /*2e30*/  FMUL.FTZ R72, R72, UR22 ;  /* 0x0000001648487c20 */ /* 0x000fe40008410000 */
[--C-:B------:R-:W-:Y:S02]  /*2e40*/  @P4 HADD2.F32 R229, -RZ, R176.reuse.H0_H0 ;  /* 0x200000b0ffe54230 */ /* 0x100fe40000004100 */
[----:B------:R-:W-:-:S03]  /*2e50*/  @P3 HADD2.F32 R176, -RZ, R176.H1_H1 ;  /* 0x300000b0ffb03230 */ /* 0x000fc60000004100 */
[-C--:B------:R-:W-:Y:S01]  /*2e60*/  @P4 FMUL.FTZ R228, R229, R72.reuse ;  /* 0x00000048e5e44220 */ /* 0x080fe20000410000 */
[----:B------:R-:W-:-:S03]  /*2e70*/  FMUL.FTZ R72, R172, R72 ;  /* 0x00000048ac487220 */ /* 0x000fc60000410000 */
[----:B------:R-:W-:Y:S01]  /*2e80*/  FADD.FTZ R228, R76, R228 ;  /* 0x000000e44ce47221 */ /* 0x000fe20000010000 */
[----:B------:R-:W-:Y:S01]  /*2e90*/  FFMA.FTZ R76, R191, UR4, R195 ;  /* 0x00000004bf4c7c23 */ /* 0x000fe200080100c3 */
[----:B------:R-:W-:-:S03]  /*2ea0*/  FSEL R72, R72, RZ, P4 ;  /* 0x000000ff48487208 */ /* 0x000fc60002000000 */
        /* <DEDUP_REMOVED lines=9> */
[----:B------:R-:W-:Y:S01]  /*2f40*/  F2FP.F16.F32.PACK_AB R72, R229, R72 ;  /* 0x00000048e548723e */ /* 0x000fe200000000ff */
[----:B------:R-:W-:Y:S06]  /*2f50*/  BRA `(.L_x_8838) ;  /* 0x0000000400a47947 */ /* 0x000fec0003800000 */
.L_x_8837:
        /* <DEDUP_REMOVED lines=11> */
[--C-:B------:R-:W-:Y:S02]  /*3010*/  @P4 HADD2.F32 R30, -RZ, R177.reuse.H0_H0 ;  /* 0x200000b1ff1e4230 */ /* 0x100fe40000004100 */
[----:B------:R-:W-:Y:S01]  /*3020*/  FMUL.FTZ R31, R31, UR22 ;  /* 0x000000161f1f7c20 */ /* 0x000fe20008410000 */
[----:B------:R-:W-:Y:S01]  /*3030*/  FMUL.FTZ R28, R28, UR23 ;  /* 0x000000171c1c7c20 */ /* 0x000fe20008410000 */
[----:B------:R-:W-:Y:S01]  /*3040*/  @P3 HADD2.F32 R228, -RZ, R177.H1_H1 ;  /* 0x300000b1ffe43230 */ /* 0x000fe20000004100 */
[----:B------:R-:W-:Y:S01]  /*3050*/  MOV R177, RZ ;  /* 0x000000ff00b17202 */ /* 0x000fe20000000f00 */
[----:B------:R-:W-:Y:S01]  /*3060*/  @P4 FMUL.FTZ R227, R30, R31 ;  /* 0x0000001f1ee34220 */ /* 0x000fe20000410000 */
[C---:B------:R-:W-:Y:S01]  /*3070*/  FMUL.FTZ R30, R28.reuse, UR12 ;  /* 0x0000000c1c1e7c20 */ /* 0x040fe20008410000 */
[----:B------:R-:W-:-:S02]  /*3080*/  F2FP.F16.F32.PACK_AB R29, R28, R29 ;  /* 0x0000001d1c1d723e */ /* 0x000fc400000000ff */
[----:B------:R-:W-:Y:S01]  /*3090*/  FADD.FTZ R78, R78, R227 ;  /* 0x000000e34e4e7221 */ /* 0x000fe20000010000 */
[----:B------:R-:W-:Y:S01]  /*30a0*/  FMUL.FTZ R30, R30, UR22 ;  /* 0x000000161e1e7c20 */ /* 0x000fe20008410000 */
[----:B------:R-:W-:-:S03]  /*30b0*/  FFMA.FTZ R227, R182, UR4, R195 ;  /* 0x00000004b6e37c23 */ /* 0x000fc600080100c3 */
[-C--:B------:R-:W-:Y:S01]  /*30c0*/  @P3 FMUL.FTZ R177, R228, R30.reuse ;  /* 0x0000001ee4b13220 */ /* 0x080fe20000410000 */
[----:B------:R-:W-:Y:S01]  /*30d0*/  FMUL.FTZ R30, R175, R30 ;  /* 0x0000001eaf1e7220 */ /* 0x000fe20000410000 */
[----:B------:R-:W-:Y:S02]  /*30e0*/  FADD.FTZ R227, R222, -R227 ;  /* 0x800000e3dee37221 */ /* 0x000fe40000010000 */
[----:B------:R-:W-:Y:S01]  /*30f0*/  FADD.FTZ R79, R79, R177 ;  /* 0x000000b14f4f7221 */ /* 0x000fe20000010000 */
[----:B------:R-:W-:Y:S01]  /*3100*/  FMUL.FTZ R177, R174, R31 ;  /* 0x0000001faeb17220 */ /* 0x000fe20000410000 */
[----:B------:R-:W-:Y:S01]  /*3110*/  FFMA.FTZ R31, R183, UR4, R195 ;  /* 0x00000004b71f7c23 */ /* 0x000fe200080100c3 */
[----:B------:R-:W-:Y:S02]  /*3120*/  FSEL R231, R30, RZ, P3 ;  /* 0x000000ff1ee77208 */ /* 0x000fe40001800000 */
[----:B------:R-:W-:Y:S01]  /*3130*/  LOP3.LUT P3, RZ, R185, 0xff00, RZ, 0xc0, !PT ;  /* 0x0000ff00b9ff7812 */ /* 0x000fe2000786c0ff */
[----:B------:R-:W-:Y:S01]  /*3140*/  FADD.FTZ R31, R223, -R31 ;  /* 0x8000001fdf1f7221 */ /* 0x000fe20000010000 */
[----:B------:R-:W-:Y:S01]  /*3150*/  FSEL R229, R177, RZ, P4 ;  /* 0x000000ffb1e57208 */ /* 0x000fe20002000000 */
[----:B------:R-:W-:Y:S01]  /*3160*/  HFMA2 R177, -RZ, RZ, 0, 0 ;  /* 0x00000000ffb17431 */ /* 0x000fe200000001ff */
[----:B------:R-:W-:Y:S01]  /*3170*/  LOP3.LUT P4, RZ, R185, 0xff, RZ, 0xc0, !PT ;  /* 0x000000ffb9ff7812 */ /* 0x000fe2000788c0ff */
[----:B------:R-:W-:-:S04]  /*3180*/  FMUL.FTZ R228, R31, UR23 ;  /* 0x000000171fe47c20 */ /* 0x000fc80008410000 */
[----:B------:R-:W-:-:S04]  /*3190*/  FMUL.FTZ R31, R228, UR12 ;  /* 0x0000000ce41f7c20 */ /* 0x000fc80008410000 */
[----:B------:R-:W-:-:S04]  /*31a0*/  FMUL.FTZ R31, R31, UR22 ;  /* 0x000000161f1f7c20 */ /* 0x000fc80008410000 */
[----:B------:R-:W-:-:S05]  /*31b0*/  @P4 HADD2.F32 R30, -RZ, R178.H0_H0 ;  /* 0x200000b2ff1e4230 */ /* 0x000fca0000004100 */
[----:B------:R-:W-:Y:S01]  /*31c0*/  @P4 FMUL.FTZ R177, R30, R31 ;  /* 0x0000001f1eb14220 */ /* 0x000fe20000410000 */
[----:B------:R-:W-:-:S03]  /*31d0*/  FMUL.FTZ R30, R227, UR23 ;  /* 0x00000017e31e7c20 */ /* 0x000fc60008410000 */
[----:B------:R-:W-:Y:S01]  /*31e0*/  FADD.FTZ R177, R72, R177 ;  /* 0x000000b148b17221 */ /* 0x000fe20000010000 */
[C---:B------:R-:W-:Y:S01]  /*31f0*/  FMUL.FTZ R227, R30.reuse, UR12 ;  /* 0x0000000c1ee37c20 */ /* 0x040fe20008410000 */
[----:B------:R-:W-:Y:S01]  /*3200*/  @P3 HADD2.F32 R72, -RZ, R178.H1_H1 ;  /* 0x300000b2ff483230 */ /* 0x000fe20000004100 */
[----:B------:R-:W-:Y:S02]  /*3210*/  F2FP.F16.F32.PACK_AB R30, R30, R228 ;  /* 0x000000e41e1e723e */ /* 0x000fe400000000ff */
[----:B------:R-:W-:Y:S01]  /*3220*/  FMUL.FTZ R178, R227, UR22 ;  /* 0x00000016e3b27c20 */ /* 0x000fe20008410000 */
[----:B------:R-:W-:-:S03]  /*3230*/  MOV R227, RZ ;  /* 0x000000ff00e37202 */ /* 0x000fc60000000f00 */
        /* <DEDUP_REMOVED lines=10> */
[----:B------:R-:W-:-:S05]  /*32e0*/  @P4 HADD2.F32 R250, -RZ, R179.H0_H0 ;  /* 0x200000b3fffa4230 */ /* 0x000fca0000004100 */
[----:B------:R-:W-:Y:S01]  /*32f0*/  @P4 FMUL.FTZ R249, R250, R73 ;  /* 0x00000049faf94220 */ /* 0x000fe20000410000 */
[----:B------:R-:W-:-:S03]  /*3300*/  FMUL.FTZ R250, R169, R178 ;  /* 0x000000b2a9fa7220 */ /* 0x000fc60000410000 */
[----:B------:R-:W-:Y:S01]  /*3310*/  FADD.FTZ R178, R74, R249 ;  /* 0x000000f94ab27221 */ /* 0x000fe20000010000 */
[----:B------:R-:W-:Y:S01]  /*3320*/  FFMA.FTZ R249, R180, UR4, R195 ;  /* 0x00000004b4f97c23 */ /* 0x000fe200080100c3 */
[----:B------:R-:W-:Y:S02]  /*3330*/  FSEL R74, R250, RZ, P3 ;  /* 0x000000fffa4a7208 */ /* 0x000fe40001800000 */
[----:B------:R-:W-:Y:S01]  /*3340*/  ISETP.GE.U32.AND P3, PT, R184, RZ, PT ;  /* 0x000000ffb800720c */ /* 0x000fe20003f66070 */
[----:B------:R-:W-:Y:S01]  /*3350*/  FADD.FTZ R249, R220, -R249 ;  /* 0x800000f9dcf97221 */ /* 0x000fe20000010000 */
[----:B------:R-:W-:Y:S02]  /*3360*/  F2FP.F16.F32.PACK_AB R74, R74, R72 ;  /* 0x000000484a4a723e */ /* 0x000fe400000000ff */
[----:B------:R-:W-:Y:S01]  /*3370*/  ISETP.GE.U32.AND.EX P3, PT, R185, 0x1000000, PT, P3 ;  /* 0x01000000b900780c */ /* 0x000fe20003f66130 */
[----:B------:R-:W-:-:S04]  /*3380*/  FMUL.FTZ R250, R249, UR23 ;  /* 0x00000017f9fa7c20 */ /* 0x000fc80008410000 */
[C---:B------:R-:W-:Y:S01]  /*3390*/  FMUL.FTZ R249, R250.reuse, UR12 ;  /* 0x0000000cfaf97c20 */ /* 0x040fe20008410000 */
[----:B------:R-:W-:-:S03]  /*33a0*/  F2FP.F16.F32.PACK_AB R31, R250, R31 ;  /* 0x0000001ffa1f723e */ /* 0x000fc600000000ff */
[----:B------:R-:W-:-:S04]  /*33b0*/  FMUL.FTZ R249, R249, UR22 ;  /* 0x00000016f9f97c20 */ /* 0x000fc80008410000 */
[----:B------:R-:W-:-:S05]  /*33c0*/  @P3 HADD2.F32 R179, -RZ, R179.H1_H1 ;  /* 0x300000b3ffb33230 */ /* 0x000fca0000004100 */
        /* <DEDUP_REMOVED lines=10> */
[----:B------:R-:W-:Y:S02]  /*3470*/  HFMA2 R28, -RZ, RZ, 0, 0 ;  /* 0x00000000ff1c7431 */ /* 0x000fe400000001ff */
[----:B------:R-:W-:-:S05]  /*3480*/  @P4 HADD2.F32 R228, -RZ, R176.H0_H0 ;  /* 0x200000b0ffe44230 */ /* 0x000fca0000004100 */
[-C--:B------:R-:W-:Y:S01]  /*3490*/  @P4 FMUL.FTZ R28, R228, R73.reuse ;  /* 0x00000049e41c4220 */ /* 0x080fe20000410000 */
[----:B------:R-:W-:-:S03]  /*34a0*/  FMUL.FTZ R73, R172, R73 ;  /* 0x00000049ac497220 */ /* 0x000fc60000410000 */
[----:B------:R-:W-:Y:S01]  /*34b0*/  FADD.FTZ R228, R76, R28 ;  /* 0x0000001c4ce47221 */ /* 0x000fe20000010000 */
[----:B------:R-:W-:Y:S01]  /*34c0*/  FFMA.FTZ R28, R191, UR4, R195 ;  /* 0x00000004bf1c7c23 */ /* 0x000fe200080100c3 */
[----:B------:R-:W-:Y:S01]  /*34d0*/  FMUL.FTZ R76, R171, R249 ;  /* 0x000000f9ab4c7220 */ /* 0x000fe20000410000 */
[----:B------:R-:W-:Y:S02]  /*34e0*/  FSEL R72, R73, RZ, P4 ;  /* 0x000000ff49487208 */ /* 0x000fe40002000000 */
[----:B------:R-:W-:Y:S01]  /*34f0*/  FADD.FTZ R28, R226, -R28 ;  /* 0x8000001ce21c7221 */ /* 0x000fe20000010000 */
[----:B------:R-:W-:Y:S02]  /*3500*/  F2FP.F16.F32.PACK_AB R73, R231, R229 ;  /* 0x000000e5e749723e */ /* 0x000fe400000000ff */
[----:B------:R-:W-:Y:S01]  /*3510*/  FSEL R76, R76, RZ, P3 ;  /* 0x000000ff4c4c7208 */ /* 0x000fe20001800000 */
[----:B------:R-:W-:Y:S01]  /*3520*/  FMUL.FTZ R249, R28, UR23 ;  /* 0x000000171cf97c20 */ /* 0x000fe20008410000 */
[----:B------:R-:W-:-:S02]  /*3530*/  LOP3.LUT P3, RZ, R184, 0xff00, RZ, 0xc0, !PT ;  /* 0x0000ff00b8ff7812 */ /* 0x000fc4000786c0ff */
[----:B------:R-:W-:Y:S02]  /*3540*/  F2FP.F16.F32.PACK_AB R75, R76, R75 ;  /* 0x0000004b4c4b723e */ /* 0x000fe400000000ff */
[C---:B------:R-:W-:Y:S01]  /*3550*/  F2FP.F16.F32.PACK_AB R28, R249.reuse, R250 ;  /* 0x000000faf91c723e */ /* 0x040fe200000000ff */
[----:B------:R-:W-:Y:S01]  /*3560*/  FMUL.FTZ R249, R249, UR12 ;  /* 0x0000000cf9f97c20 */ /* 0x000fe20008410000 */
[----:B------:R-:W-:-:S03]  /*3570*/  MOV R250, RZ ;  /* 0x000000ff00fa7202 */ /* 0x000fc60000000f00 */
[----:B------:R-:W-:-:S04]  /*3580*/  FMUL.FTZ R249, R249, UR22 ;  /* 0x00000016f9f97c20 */ /* 0x000fc80008410000 */
[----:B------:R-:W-:Y:S02]  /*3590*/  @P3 HADD2.F32 R176, -RZ, R176.H1_H1 ;  /* 0x300000b0ffb03230 */ /* 0x000fe40000004100 */
[----:B------:R-:W-:-:S03]  /*35a0*/  FMUL.FTZ R76, R173, R249 ;  /* 0x000000f9ad4c7220 */ /* 0x000fc60000410000 */
[----:B------:R-:W-:Y:S02]  /*35b0*/  @P3 FMUL.FTZ R250, R176, R249 ;  /* 0x000000f9b0fa3220 */ /* 0x000fe40000410000 */
[----:B------:R-:W-:Y:S02]  /*35c0*/  FSEL R76, R76, RZ, P3 ;  /* 0x000000ff4c4c7208 */ /* 0x000fe40001800000 */
[----:B------:R-:W-:Y:S02]  /*35d0*/  FADD.FTZ R176, R77, R250 ;  /* 0x000000fa4db07221 */ /* 0x000fe40000010000 */
[----:B------:R-:W-:-:S07]  /*35e0*/  F2FP.F16.F32.PACK_AB R72, R76, R72 ;  /* 0x000000484c48723e */ /* 0x000fce00000000ff */
.L_x_8838:
        /* <DEDUP_REMOVED lines=13> */
.L_x_8836:
[----:B------:R-:W-:Y:S05]  /*36c0*/  BSYNC.RECONVERGENT B1 ;  /* 0x0000000000017941 */ /* 0x000fea0003800200 */
.L_x_8835:
        /* <DEDUP_REMOVED lines=112> */
[----:B------:R-:W-:Y:S01]  /*3dd0*/  F2FP.F16.F32.PACK_AB R64, R68, R64 ;  /* 0x000000404440723e */ /* 0x000fe200000000ff */
[----:B------:R-:W-:Y:S06]  /*3de0*/  BRA `(.L_x_8842) ;  /* 0x0000000400947947 */ /* 0x000fec0003800000 */
.L_x_8841:
        /* <DEDUP_REMOVED lines=100> */
[----:B------:R-:W-:-:S07]  /*4430*/  F2FP.F16.F32.PACK_AB R64, R229, R64 ;  /* 0x00000040e540723e */ /* 0x000fce00000000ff */
.L_x_8842:
        /* <DEDUP_REMOVED lines=13> */
.L_x_8840:
[----:B------:R-:W-:Y:S05]  /*4510*/  BSYNC.RECONVERGENT B1 ;  /* 0x0000000000017941 */ /* 0x000fea0003800200 */
.L_x_8839:
        /* <DEDUP_REMOVED lines=19> */
[--C-:B-----5:R-:W-:Y:S02]  /*4650*/  @P4 HADD2.F32 R30, -RZ, R177.reuse.H0_H0 ;  /* 0x200000b1ff1e4230 */ /* 0x120fe40000004100 */
        /* <DEDUP_REMOVED lines=94> */
.L_x_8845:
        /* <DEDUP_REMOVED lines=8> */
[--C-:B-----5:R-:W-:Y:S02]  /*4cc0*/  @P4 HADD2.F32 R229, -RZ, R177.reuse.H0_H0 ;  /* 0x200000b1ffe54230 */ /* 0x120fe40000004100 */
        /* <DEDUP_REMOVED lines=92> */
.L_x_8846:
        /* <DEDUP_REMOVED lines=13> */
.L_x_8844:
[----:B------:R-:W-:Y:S05]  /*5360*/  BSYNC.RECONVERGENT B1 ;  /* 0x0000000000017941 */ /* 0x000fea0003800200 */
.L_x_8843:
        /* <DEDUP_REMOVED lines=96> */
[----:B------:R-:W-:Y:S02]  /*5970*/  FSEL R52, R249, RZ, P3 ;  /* 0x000000fff9347208 */ /* 0x000fe40001800000 */
[----:B------:R-:W-:Y:S01]  /*5980*/  LOP3.LUT P3, RZ, R22, 0xff00, RZ, 0xc0, !PT ;  /* 0x0000ff0016ff7812 */ /* 0x000fe2000786c0ff */
[----:B------:R-:W-:Y:S01]  /*5990*/  FADD.FTZ R28, R201, -R28 ;  /* 0x8000001cc91c7221 */ /* 0x000fe20000010000 */
[----:B------:R-:W-:Y:S02]  /*59a0*/  F2FP.F16.F32.PACK_AB R51, R52, R51 ;  /* 0x000000333433723e */ /* 0x000fe400000000ff */
[----:B------:R-:W-:Y:S01]  /*59b0*/  MOV R249, RZ ;  /* 0x000000ff00f97202 */ /* 0x000fe20000000f00 */
[----:B------:R-:W-:Y:S01]  /*59c0*/  FMUL.FTZ R28, R28, UR23 ;  /* 0x000000171c1c7c20 */ /* 0x000fe20008410000 */
[----:B------:R-:W-:-:S02]  /*59d0*/  FSEL R48, R49, RZ, P4 ;  /* 0x000000ff31307208 */ /* 0x000fc40002000000 */
[----:B------:R-:W-:Y:S01]  /*59e0*/  F2FP.F16.F32.PACK_AB R49, R231, R229 ;  /* 0x000000e5e731723e */ /* 0x000fe200000000ff */
[C---:B------:R-:W-:Y:S01]  /*59f0*/  FMUL.FTZ R195, R28.reuse, UR12 ;  /* 0x0000000c1cc37c20 */ /* 0x040fe20008410000 */
[----:B------:R-:W-:-:S03]  /*5a00*/  F2FP.F16.F32.PACK_AB R28, R28, R250 ;  /* 0x000000fa1c1c723e */ /* 0x000fc600000000ff */
[----:B------:R-:W-:Y:S01]  /*5a10*/  FMUL.FTZ R195, R195, UR22 ;  /* 0x00000016c3c37c20 */ /* 0x000fe20008410000 */
[----:B------:R-:W-:-:S03]  /*5a20*/  @P3 HADD2.F32 R176, -RZ, R176.H1_H1 ;  /* 0x300000b0ffb03230 */ /* 0x000fc60000004100 */
[-C--:B------:R-:W-:Y:S02]  /*5a30*/  FMUL.FTZ R52, R149, R195.reuse ;  /* 0x000000c395347220 */ /* 0x080fe40000410000 */
[----:B------:R-:W-:-:S03]  /*5a40*/  @P3 FMUL.FTZ R249, R176, R195 ;  /* 0x000000c3b0f93220 */ /* 0x000fc60000410000 */
[----:B------:R-:W-:Y:S01]  /*5a50*/  FSEL R52, R52, RZ, P3 ;  /* 0x000000ff34347208 */ /* 0x000fe20001800000 */
[----:B------:R-:W-:-:S03]  /*5a60*/  FADD.FTZ R176, R53, R249 ;  /* 0x000000f935b07221 */ /* 0x000fc60000010000 */
[----:B------:R-:W-:Y:S01]  /*5a70*/  F2FP.F16.F32.PACK_AB R48, R52, R48 ;  /* 0x000000303430723e */ /* 0x000fe200000000ff */
[----:B------:R-:W-:Y:S06]  /*5a80*/  BRA `(.L_x_8849) ;  /* 0x0000000400947947 */ /* 0x000fec0003800000 */
.L_x_8848:
        /* <DEDUP_REMOVED lines=75> */
[--C-:B------:R-:W-:Y:S01]  /*5f40*/  FFMA.FTZ R48, R192, UR4, R195.reuse ;  /* 0x00000004c0307c23 */ /* 0x100fe200080100c3 */
[----:B------:R-:W-:Y:S01]  /*5f50*/  FFMA.FTZ R195, R202, UR4, R195 ;  /* 0x00000004cac37c23 */ /* 0x000fe200080100c3 */
[----:B------:R-:W-:Y:S01]  /*5f60*/  HFMA2 R228, -RZ, RZ, 0, 0 ;  /* 0x00000000ffe47431 */ /* 0x000fe200000001ff */
[----:B------:R-:W-:Y:S01]  /*5f70*/  FSEL R49, R49, RZ, P4 ;  /* 0x000000ff31317208 */ /* 0x000fe20002000000 */
[----:B------:R-:W-:Y:S01]  /*5f80*/  FADD.FTZ R48, R203, -R48 ;  /* 0x80000030cb307221 */ /* 0x000fe20000010000 */
[----:B------:R-:W-:Y:S01]  /*5f90*/  LOP3.LUT P4, RZ, R22, 0xff, RZ, 0xc0, !PT ;  /* 0x000000ff16ff7812 */ /* 0x000fe2000788c0ff */
[----:B------:R-:W-:Y:S01]  /*5fa0*/  FADD.FTZ R195, R201, -R195 ;  /* 0x800000c3c9c37221 */ /* 0x000fe20000010000 */
[----:B------:R-:W-:Y:S01]  /*5fb0*/  F2FP.F16.F32.PACK_AB R49, R229, R49 ;  /* 0x00000031e531723e */ /* 0x000fe200000000ff */
[----:B------:R-:W-:-:S02]  /*5fc0*/  FMUL.FTZ R48, R48, UR23 ;  /* 0x0000001730307c20 */ /* 0x000fc40008410000 */
[----:B------:R-:W-:Y:S02]  /*5fd0*/  FMUL.FTZ R195, R195, UR23 ;  /* 0x00000017c3c37c20 */ /* 0x000fe40008410000 */
[----:B------:R-:W-:-:S04]  /*5fe0*/  FMUL.FTZ R48, R48, UR12 ;  /* 0x0000000c30307c20 */ /* 0x000fc80008410000 */
[----:B------:R-:W-:Y:S02]  /*5ff0*/  FMUL.FTZ R48, R48, UR22 ;  /* 0x0000001630307c20 */ /* 0x000fe40008410000 */
[--C-:B------:R-:W-:Y:S02]  /*6000*/  @P4 HADD2.F32 R229, -RZ, R176.reuse.H0_H0 ;  /* 0x200000b0ffe54230 */ /* 0x100fe40000004100 */
[----:B------:R-:W-:-:S03]  /*6010*/  @P3 HADD2.F32 R176, -RZ, R176.H1_H1 ;  /* 0x300000b0ffb03230 */ /* 0x000fc60000004100 */
[-C--:B------:R-:W-:Y:S01]  /*6020*/  @P4 FMUL.FTZ R228, R229, R48.reuse ;  /* 0x00000030e5e44220 */ /* 0x080fe20000410000 */
[----:B------:R-:W-:-:S03]  /*6030*/  FMUL.FTZ R48, R148, R48 ;  /* 0x0000003094307220 */ /* 0x000fc60000410000 */
[----:B------:R-:W-:Y:S01]  /*6040*/  FADD.FTZ R228, R52, R228 ;  /* 0x000000e434e47221 */ /* 0x000fe20000010000 */
[----:B------:R-:W-:Y:S01]  /*6050*/  FMUL.FTZ R52, R195, UR12 ;  /* 0x0000000cc3347c20 */ /* 0x000fe20008410000 */
[----:B------:R-:W-:-:S03]  /*6060*/  FSEL R48, R48, RZ, P4 ;  /* 0x000000ff30307208 */ /* 0x000fc60002000000 */
[----:B------:R-:W-:Y:S01]  /*6070*/  FMUL.FTZ R195, R52, UR22 ;  /* 0x0000001634c37c20 */ /* 0x000fe20008410000 */
[----:B------:R-:W-:-:S03]  /*6080*/  MOV R52, RZ ;  /* 0x000000ff00347202 */ /* 0x000fc60000000f00 */
[-C--:B------:R-:W-:Y:S01]  /*6090*/  @P3 FMUL.FTZ R52, R176, R195.reuse ;  /* 0x000000c3b0343220 */ /* 0x080fe20000410000 */
[----:B------:R-:W-:-:S05]  /*60a0*/  FMUL.FTZ R176, R149, R195 ;  /* 0x000000c395b07220 */ /* 0x000fca0000410000 */
[----:B------:R-:W-:Y:S01]  /*60b0*/  FSEL R195, R176, RZ, P3 ;  /* 0x000000ffb0c37208 */ /* 0x000fe20001800000 */
[----:B------:R-:W-:-:S03]  /*60c0*/  FADD.FTZ R176, R53, R52 ;  /* 0x0000003435b07221 */ /* 0x000fc60000010000 */
[----:B------:R-:W-:-:S07]  /*60d0*/  F2FP.F16.F32.PACK_AB R48, R195, R48 ;  /* 0x00000030c330723e */ /* 0x000fce00000000ff */
.L_x_8849:
        /* <DEDUP_REMOVED lines=13> */
.L_x_8834:
        /* <DEDUP_REMOVED lines=10> */
[C---:B-----5:R-:W-:Y:S01]  /*6250*/  LOP3.LUT P3, RZ, R184.reuse, 0xff0000, RZ, 0xc0, !PT ;  /* 0x00ff0000b8ff7812 */ /* 0x060fe2000786c0ff */
[----:B------:R-:W-:Y:S01]  /*6260*/  HADD2.F32 R228, -RZ, R45.H0_H0 ;  /* 0x2000002dffe47230 */ /* 0x000fe20000004100 */
[----:B------:R-:W-:Y:S01]  /*6270*/  LOP3.LUT P4, RZ, R184, 0xff000000, RZ, 0xc0, !PT ;  /* 0xff000000b8ff7812 */ /* 0x000fe2000788c0ff */
[----:B------:R-:W-:Y:S01]  /*6280*/  FADD.FTZ R227, R225, -R227 ;  /* 0x800000e3e1e37221 */ /* 0x000fe20000010000 */
[----:B------:R-:W-:-:S03]  /*6290*/  LOP3.LUT P2, RZ, R185, 0xff, RZ, 0xc0, !PT ;  /* 0x000000ffb9ff7812 */ /* 0x000fc6000784c0ff */
[----:B------:R-:W-:-:S04]  /*62a0*/  FFMA.FTZ R227, R227, UR23, R228 ;  /* 0x00000017e3e37c23 */ /* 0x000fc800080100e4 */
[----:B------:R-:W-:Y:S02]  /*62b0*/  FMUL.FTZ R227, R227, UR12 ;  /* 0x0000000ce3e37c20 */ /* 0x000fe40008410000 */
[--C-:B------:R-:W-:Y:S02]  /*62c0*/  @P3 HADD2.F32 R229, -RZ, R177.reuse.H0_H0 ;  /* 0x200000b1ffe53230 */ /* 0x100fe40000004100 */
[----:B------:R-:W-:Y:S01]  /*62d0*/  FMUL.FTZ R228, R227, UR22 ;  /* 0x00000016e3e47c20 */ /* 0x000fe20008410000 */
[----:B------:R-:W-:Y:S02]  /*62e0*/  HFMA2 R227, -RZ, RZ, 0, 0 ;  /* 0x00000000ffe37431 */ /* 0x000fe400000001ff */
[----:B------:R-:W-:Y:S02]  /*62f0*/  @P4 HADD2.F32 R177, -RZ, R177.H1_H1 ;  /* 0x300000b1ffb14230 */ /* 0x000fe40000004100 */
[----:B------:R-:W-:Y:S01]  /*6300*/  @P3 FMUL.FTZ R227, R228, R229 ;  /* 0x000000e5e4e33220 */ /* 0x000fe20000410000 */
[----:B------:R-:W-:-:S02]  /*6310*/  HADD2.F32 R229, -RZ, R45.H1_H1 ;  /* 0x3000002dffe57230 */ /* 0x000fc40000004100 */
[----:B------:R-:W-:Y:S02]  /*6320*/  @P2 HADD2.F32 R231, -RZ, R178.H0_H0 ;  /* 0x200000b2ffe72230 */ /* 0x000fe40000004100 */
[----:B------:R-:W-:Y:S01]  /*6330*/  FADD.FTZ R78, R78, R227 ;  /* 0x000000e34e4e7221 */ /* 0x000fe20000010000 */
[----:B------:R-:W-:-:S04]  /*6340*/  FFMA.FTZ R227, R189, UR4, R195 ;  /* 0x00000004bde37c23 */ /* 0x000fc800080100c3 */
[----:B------:R-:W-:-:S04]  /*6350*/  FADD.FTZ R227, R224, -R227 ;  /* 0x800000e3e0e37221 */ /* 0x000fc80000010000 */
        /* <DEDUP_REMOVED lines=8> */
[----:B------:R-:W-:Y:S02]  /*63e0*/  HADD2.F32 R227, -RZ, R46.H0_H0 ;  /* 0x2000002effe37230 */ /* 0x000fe40000004100 */
[----:B------:R-:W-:Y:S01]  /*63f0*/  FADD.FTZ R177, R223, -R177 ;  /* 0x800000b1dfb17221 */ /* 0x000fe20000010000 */
[----:B------:R-:W-:-:S03]  /*6400*/  FSEL R229, R229, RZ, P4 ;  /* 0x000000ffe5e57208 */ /* 0x000fc60002000000 */
[----:B------:R-:W-:-:S04]  /*6410*/  FFMA.FTZ R177, R177, UR23, R227 ;  /* 0x00000017b1b17c23 */ /* 0x000fc800080100e3 */
[----:B------:R-:W-:-:S04]  /*6420*/  FMUL.FTZ R177, R177, UR12 ;  /* 0x0000000cb1b17c20 */ /* 0x000fc80008410000 */
[----:B------:R-:W-:Y:S01]  /*6430*/  FMUL.FTZ R227, R177, UR22 ;  /* 0x00000016b1e37c20 */ /* 0x000fe20008410000 */
[----:B------:R-:W-:-:S03]  /*6440*/  HFMA2 R177, -RZ, RZ, 0, 0 ;  /* 0x00000000ffb17431 */ /* 0x000fc600000001ff */
[----:B------:R-:W-:Y:S01]  /*6450*/  @P2 FMUL.FTZ R177, R227, R231 ;  /* 0x000000e7e3b12220 */ /* 0x000fe20000410000 */
[----:B------:R-:W-:Y:S02]  /*6460*/  HADD2.F32 R231, -RZ, R46.H1_H1 ;  /* 0x3000002effe77230 */ /* 0x000fe40000004100 */
[----:B------:R-:W-:Y:S01]  /*6470*/  FMUL.FTZ R227, R168, R227 ;  /* 0x000000e3a8e37220 */ /* 0x000fe20000410000 */
[----:B------:R-:W-:Y:S01]  /*6480*/  FADD.FTZ R177, R72, R177 ;  /* 0x000000b148b17221 */ /* 0x000fe20000010000 */
[----:B------:R-:W-:-:S04]  /*6490*/  FFMA.FTZ R72, R182, UR4, R195 ;  /* 0x00000004b6487c23 */ /* 0x000fc800080100c3 */
[----:B------:R-:W-:-:S04]  /*64a0*/  FADD.FTZ R72, R222, -R72 ;  /* 0x80000048de487221 */ /* 0x000fc80000010000 */
[----:B------:R-:W-:Y:S01]  /*64b0*/  FFMA.FTZ R231, R72, UR23, R231 ;  /* 0x0000001748e77c23 */ /* 0x000fe200080100e7 */
[----:B------:R-:W-:Y:S02]  /*64c0*/  FSEL R72, R227, RZ, P2 ;  /* 0x000000ffe3487208 */ /* 0x000fe40001000000 */
[----:B------:R-:W-:Y:S01]  /*64d0*/  LOP3.LUT P2, RZ, R185, 0xff00, RZ, 0xc0, !PT ;  /* 0x0000ff00b9ff7812 */ /* 0x000fe2000784c0ff */
[----:B------:R-:W-:-:S12]  /*64e0*/  FMUL.FTZ R231, R231, UR12 ;  /* 0x0000000ce7e77c20 */ /* 0x000fd80008410000 */
[----:B------:R-:W-:Y:S02]  /*64f0*/  @P2 HADD2.F32 R227, -RZ, R178.H1_H1 ;  /* 0x300000b2ffe32230 */ /* 0x000fe40000004100 */
[----:B------:R-:W-:Y:S01]  /*6500*/  FMUL.FTZ R178, R231, UR22 ;  /* 0x00000016e7b27c20 */ /* 0x000fe20008410000 */
[----:B------:R-:W-:-:S03]  /*6510*/  MOV R231, RZ ;  /* 0x000000ff00e77202 */ /* 0x000fc60000000f00 */
[----:B------:R-:W-:Y:S01]  /*6520*/  @P2 FMUL.FTZ R231, R178, R227 ;  /* 0x000000e3b2e72220 */ /* 0x000fe20000410000 */
[----:B------:R-:W-:-:S03]  /*6530*/  FMUL.FTZ R178, R169, R178 ;  /* 0x000000b2a9b27220 */ /* 0x000fc60000410000 */
[----:B------:R-:W-:Y:S01]  /*6540*/  FADD.FTZ R227, R73, R231 ;  /* 0x000000e749e37221 */ /* 0x000fe20000010000 */
[----:B------:R-:W-:Y:S01]  /*6550*/  FFMA.FTZ R73, R181, UR4, R195 ;  /* 0x00000004b5497c23 */ /* 0x000fe200080100c3 */
[----:B------:R-:W-:-:S03]  /*6560*/  HADD2.F32 R231, -RZ, R47.H0_H0 ;  /* 0x2000002fffe77230 */ /* 0x000fc60000004100 */
[----:B------:R-:W-:-:S04]  /*6570*/  FADD.FTZ R73, R221, -R73 ;  /* 0x80000049dd497221 */ /* 0x000fc80000010000 */
[----:B------:R-:W-:Y:S01]  /*6580*/  FFMA.FTZ R231, R73, UR23, R231 ;  /* 0x0000001749e77c23 */ /* 0x000fe200080100e7 */
[----:B------:R-:W-:Y:S02]  /*6590*/  FSEL R73, R178, RZ, P2 ;  /* 0x000000ffb2497208 */ /* 0x000fe40001000000 */
[----:B------:R-:W-:Y:S01]  /*65a0*/  LOP3.LUT P2, RZ, R185, 0xff0000, RZ, 0xc0, !PT ;  /* 0x00ff0000b9ff7812 */ /* 0x000fe2000784c0ff */
[----:B------:R-:W-:-:S04]  /*65b0*/  FMUL.FTZ R178, R231, UR12 ;  /* 0x0000000ce7b27c20 */ /* 0x000fc80008410000 */
[----:B------:R-:W-:Y:S01]  /*65c0*/  FMUL.FTZ R231, R178, UR22 ;  /* 0x00000016b2e77c20 */ /* 0x000fe20008410000 */
[----:B------:R-:W-:-:S07]  /*65d0*/  HFMA2 R178, -RZ, RZ, 0, 0 ;  /* 0x00000000ffb27431 */ /* 0x000fce00000001ff */
[----:B------:R-:W-:-:S05]  /*65e0*/  @P2 HADD2.F32 R249, -RZ, R179.H0_H0 ;  /* 0x200000b3fff92230 */ /* 0x000fca0000004100 */
        /* <DEDUP_REMOVED lines=13> */
[----:B------:R-:W-:-:S05]  /*66c0*/  @P2 HADD2.F32 R179, -RZ, R179.H1_H1 ;  /* 0x300000b3ffb32230 */ /* 0x000fca0000004100 */
[----:B------:R-:W-:-:S04]  /*66d0*/  @P2 FMUL.FTZ R249, R231, R179 ;  /* 0x000000b3e7f92220 */ /* 0x000fc80000410000 */
[----:B------:R-:W-:Y:S01]  /*66e0*/  FADD.FTZ R179, R75, R249 ;  /* 0x000000f94bb37221 */ /* 0x000fe20000010000 */
[----:B------:R-:W-:-:S05]  /*66f0*/  FMUL.FTZ R75, R171, R231 ;  /* 0x000000e7ab4b7220 */ /* 0x000fca0000410000 */
[----:B------:R-:W-:Y:S02]  /*6700*/  FSEL R75, R75, RZ, P2 ;  /* 0x000000ff4b4b7208 */ /* 0x000fe40001000000 */
[----:B------:R-:W-:Y:S02]  /*6710*/  LOP3.LUT P2, RZ, R184, 0xff, RZ, 0xc0, !PT ;  /* 0x000000ffb8ff7812 */ /* 0x000fe4000784c0ff */
[----:B------:R-:W-:Y:S02]  /*6720*/  F2FP.F16.F32.PACK_AB R75, R75, R74 ;  /* 0x0000004a4b4b723e */ /* 0x000fe400000000ff */
[----:B------:R-:W-:Y:S01]  /*6730*/  F2FP.F16.F32.PACK_AB R74, R73, R72 ;  /* 0x00000048494a723e */ /* 0x000fe200000000ff */
[----:B------:R-:W-:Y:S01]  /*6740*/  FFMA.FTZ R72, R0, UR4, R195 ;  /* 0x0000000400487c23 */ /* 0x000fe200080100c3 */
[----:B------:R-:W-:-:S03]  /*6750*/  HADD2.F32 R73, -RZ, R44.H0_H0 ;  /* 0x2000002cff497230 */ /* 0x000fc60000004100 */
[----:B------:R-:W-:-:S04]  /*6760*/  FADD.FTZ R72, R193, -R72 ;  /* 0x80000048c1487221 */ /* 0x000fc80000010000 */
[----:B------:R-:W-:Y:S01]  /*6770*/  FFMA.FTZ R72, R72, UR23, R73 ;  /* 0x0000001748487c23 */ /* 0x000fe20008010049 */
[----:B------:R-:W-:Y:S01]  /*6780*/  FMUL.FTZ R73, R174, R228 ;  /* 0x000000e4ae497220 */ /* 0x000fe20000410000 */
[----:B------:R-:W-:Y:S02]  /*6790*/  @P2 HADD2.F32 R228, -RZ, R176.H0_H0 ;  /* 0x200000b0ffe42230 */ /* 0x000fe40000004100 */
[----:B------:R-:W-:Y:S02]  /*67a0*/  FMUL.FTZ R72, R72, UR12 ;  /* 0x0000000c48487c20 */ /* 0x000fe40008410000 */
[----:B------:R-:W-:Y:S02]  /*67b0*/  FSEL R73, R73, RZ, P3 ;  /* 0x000000ff49497208 */ /* 0x000fe40001800000 */
[----:B------:R-:W-:Y:S01]  /*67c0*/  FMUL.FTZ R72, R72, UR22 ;  /* 0x0000001648487c20 */ /* 0x000fe20008410000 */
[----:B------:R-:W-:Y:S02]  /*67d0*/  LOP3.LUT P3, RZ, R184, 0xff00, RZ, 0xc0, !PT ;  /* 0x0000ff00b8ff7812 */ /* 0x000fe4000786c0ff */
[----:B------:R-:W-:Y:S01]  /*67e0*/  F2FP.F16.F32.PACK_AB R73, R229, R73 ;  /* 0x00000049e549723e */ /* 0x000fe200000000ff */
[----:B------:R-:W-:-:S02]  /*67f0*/  HFMA2 R229, -RZ, RZ, 0, 0 ;  /* 0x00000000ffe57431 */ /* 0x000fc400000001ff */
[----:B------:R-:W-:Y:S01]  /*6800*/  @P2 FMUL.FTZ R229, R72, R228 ;  /* 0x000000e448e52220 */ /* 0x000fe20000410000 */
[----:B------:R-:W-:Y:S02]  /*6810*/  HADD2.F32 R228, -RZ, R44.H1_H1 ;  /* 0x3000002cffe47230 */ /* 0x000fe40000004100 */
[----:B------:R-:W-:Y:S01]  /*6820*/  FMUL.FTZ R72, R172, R72 ;  /* 0x00000048ac487220 */ /* 0x000fe20000410000 */
[----:B------:R-:W-:Y:S01]  /*6830*/  FADD.FTZ R229, R76, R229 ;  /* 0x000000e54ce57221 */ /* 0x000fe20000010000 */
[----:B------:R-:W-:-:S03]  /*6840*/  FFMA.FTZ R76, R191, UR4, R195 ;  /* 0x00000004bf4c7c23 */ /* 0x000fc600080100c3 */
[----:B------:R-:W-:Y:S01]  /*6850*/  FSEL R72, R72, RZ, P2 ;  /* 0x000000ff48487208 */ /* 0x000fe20001000000 */
[----:B------:R-:W-:Y:S01]  /*6860*/  FADD.FTZ R76, R226, -R76 ;  /* 0x8000004ce24c7221 */ /* 0x000fe20000010000 */
[----:B------:R-:W-:-:S03]  /*6870*/  @P3 HADD2.F32 R176, -RZ, R176.H1_H1 ;  /* 0x300000b0ffb03230 */ /* 0x000fc60000004100 */
[----:B------:R-:W-:-:S04]  /*6880*/  FFMA.FTZ R76, R76, UR23, R228 ;  /* 0x000000174c4c7c23 */ /* 0x000fc800080100e4 */
[----:B------:R-:W-:-:S04]  /*6890*/  FMUL.FTZ R76, R76, UR12 ;  /* 0x0000000c4c4c7c20 */ /* 0x000fc80008410000 */
[----:B------:R-:W-:Y:S01]  /*68a0*/  FMUL.FTZ R228, R76, UR22 ;  /* 0x000000164ce47c20 */ /* 0x000fe20008410000 */
[----:B------:R-:W-:-:S03]  /*68b0*/  MOV R76, RZ ;  /* 0x000000ff004c7202 */ /* 0x000fc60000000f00 */
[----:B------:R-:W-:Y:S01]  /*68c0*/  @P3 FMUL.FTZ R76, R228, R176 ;  /* 0x000000b0e44c3220 */ /* 0x000fe20000410000 */
[----:B------:R-:W-:-:S05]  /*68d0*/  FMUL.FTZ R176, R173, R228 ;  /* 0x000000e4adb07220 */ /* 0x000fca0000410000 */
[----:B------:R-:W-:Y:S01]  /*68e0*/  FSEL R228, R176, RZ, P3 ;  /* 0x000000ffb0e47208 */ /* 0x000fe20001800000 */
[----:B------:R-:W-:-:S03]  /*68f0*/  FADD.FTZ R176, R77, R76 ;  /* 0x0000004c4db07221 */ /* 0x000fc60000010000 */
[----:B------:R-:W-:Y:S01]  /*6900*/  F2FP.F16.F32.PACK_AB R72, R228, R72 ;  /* 0x00000048e448723e */ /* 0x000fe200000000ff */
[----:B------:R-:W-:Y:S06]  /*6910*/  BRA `(.L_x_8853) ;  /* 0x0000000400c47947 */ /* 0x000fec0003800000 */
.L_x_8852:
[----:B------:R-:W-:Y:S01]  /*6920*/  FFMA.FTZ R29, R190, UR4, R195 ;  /* 0x00000004be1d7c23 */ /* 0x000fe200080100c3 */
[--C-:B-----5:R-:W-:Y:S01]  /*6930*/  HADD2.F32 R28, -RZ, R45.reuse.H0_H0 ;  /* 0x2000002dff1c7230 */ /* 0x120fe20000004100 */
[C---:B------:R-:W-:Y:S01]  /*6940*/  LOP3.LUT P2, RZ, R184.reuse, 0xff0000, RZ, 0xc0, !PT ;  /* 0x00ff0000b8ff7812 */ /* 0x040fe2000784c0ff */
[----:B------:R-:W-:Y:S02]  /*6950*/  HADD2.F32 R30, -RZ, R45.H1_H1 ;  /* 0x3000002dff1e7230 */ /* 0x000fe40000004100 */
[----:B------:R-:W-:Y:S01]  /*6960*/  FADD.FTZ R29, R225, -R29 ;  /* 0x8000001de11d7221 */ /* 0x000fe20000010000 */
[----:B------:R-:W-:Y:S01]  /*6970*/  LOP3.LUT P3, RZ, R184, 0xff000000, RZ, 0xc0, !PT ;  /* 0xff000000b8ff7812 */ /* 0x000fe2000786c0ff */
[----:B------:R-:W-:Y:S01]  /*6980*/  HFMA2 R229, -RZ, RZ, 0, 0 ;  /* 0x00000000ffe57431 */ /* 0x000fe200000001ff */
[----:B------:R-:W-:Y:S01]  /*6990*/  LOP3.LUT P4, RZ, R185, 0xff, RZ, 0xc0, !PT ;  /* 0x000000ffb9ff7812 */ /* 0x000fe2000788c0ff */
[----:B------:R-:W-:Y:S01]  /*69a0*/  FFMA.FTZ R29, R29, UR23, R28 ;  /* 0x000000171d1d7c23 */ /* 0x000fe2000801001c */
[----:B------:R-:W-:Y:S01]  /*69b0*/  FFMA.FTZ R28, R189, UR4, R195 ;  /* 0x00000004bd1c7c23 */ /* 0x000fe200080100c3 */
[----:B------:R-:W-:-:S03]  /*69c0*/  MOV R251, RZ ;  /* 0x000000ff00fb7202 */ /* 0x000fc60000000f00 */
[----:B------:R-:W-:-:S04]  /*69d0*/  FADD.FTZ R28, R224, -R28 ;  /* 0x8000001ce01c7221 */ /* 0x000fc80000010000 */
[----:B------:R-:W-:Y:S01]  /*69e0*/  FFMA.FTZ R28, R28, UR23, R30 ;  /* 0x000000171c1c7c23 */ /* 0x000fe2000801001e */
[----:B------:R-:W-:-:S03]  /*69f0*/  FMUL.FTZ R30, R29, UR12 ;  /* 0x0000000c1d1e7c20 */ /* 0x000fc60008410000 */
[----:B------:R-:W-:Y:S01]  /*6a00*/  FMUL.FTZ R31, R28, UR12 ;  /* 0x0000000c1c1f7c20 */ /* 0x000fe20008410000 */
[----:B------:R-:W-:Y:S01]  /*6a10*/  FMUL.FTZ R227, R30, UR22 ;  /* 0x000000161ee37c20 */ /* 0x000fe20008410000 */
[--C-:B------:R-:W-:Y:S01]  /*6a20*/  @P2 HADD2.F32 R30, -RZ, R177.reuse.H0_H0 ;  /* 0x200000b1ff1e2230 */ /* 0x100fe20000004100 */
[----:B------:R-:W-:Y:S01]  /*6a30*/  F2FP.F16.F32.PACK_AB R29, R28, R29 ;  /* 0x0000001d1c1d723e */ /* 0x000fe200000000ff */
[----:B------:R-:W-:Y:S01]  /*6a40*/  FMUL.FTZ R228, R31, UR22 ;  /* 0x000000161fe47c20 */ /* 0x000fe20008410000 */
[----:B------:R-:W-:Y:S02]  /*6a50*/  MOV R31, RZ ;  /* 0x000000ff001f7202 */ /* 0x000fe40000000f00 */
[-C--:B------:R-:W-:Y:S01]  /*6a60*/  @P2 FMUL.FTZ R229, R30, R227.reuse ;  /* 0x000000e31ee52220 */ /* 0x080fe20000410000 */
[----:B------:R-:W-:Y:S02]  /*6a70*/  @P3 HADD2.F32 R30, -RZ, R177.H1_H1 ;  /* 0x300000b1ff1e3230 */ /* 0x000fe40000004100 */
[----:B------:R-:W-:Y:S01]  /*6a80*/  FMUL.FTZ R227, R174, R227 ;  /* 0x000000e3aee37220 */ /* 0x000fe20000410000 */
[----:B------:R-:W-:-:S02]  /*6a90*/  HADD2.F32 R177, -RZ, R46.H0_H0 ;  /* 0x2000002effb17230 */ /* 0x000fc40000004100 */
[----:B------:R-:W-:Y:S01]  /*6aa0*/  FADD.FTZ R78, R78, R229 ;  /* 0x000000e54e4e7221 */ /* 0x000fe20000010000 */
[----:B------:R-:W-:Y:S02]  /*6ab0*/  @P4 HADD2.F32 R229, -RZ, R178.H0_H0 ;  /* 0x200000b2ffe54230 */ /* 0x000fe40000004100 */
[----:B------:R-:W-:Y:S01]  /*6ac0*/  @P3 FMUL.FTZ R31, R30, R228 ;  /* 0x000000e41e1f3220 */ /* 0x000fe20000410000 */
[----:B------:R-:W-:Y:S01]  /*6ad0*/  FFMA.FTZ R30, R183, UR4, R195 ;  /* 0x00000004b71e7c23 */ /* 0x000fe200080100c3 */
[----:B------:R-:W-:Y:S02]  /*6ae0*/  FSEL R231, R227, RZ, P2 ;  /* 0x000000ffe3e77208 */ /* 0x000fe40001000000 */
[----:B------:R-:W-:Y:S01]  /*6af0*/  FADD.FTZ R79, R79, R31 ;  /* 0x0000001f4f4f7221 */ /* 0x000fe20000010000 */
[----:B------:R-:W-:Y:S01]  /*6b00*/  FADD.FTZ R30, R223, -R30 ;  /* 0x8000001edf1e7221 */ /* 0x000fe20000010000 */
[----:B------:R-:W-:-:S03]  /*6b10*/  LOP3.LUT P2, RZ, R185, 0xff00, RZ, 0xc0, !PT ;  /* 0x0000ff00b9ff7812 */ /* 0x000fc6000784c0ff */
[----:B------:R-:W-:Y:S01]  /*6b20*/  FFMA.FTZ R30, R30, UR23, R177 ;  /* 0x000000171e1e7c23 */ /* 0x000fe200080100b1 */
[----:B------:R-:W-:-:S03]  /*6b30*/  HFMA2 R177, -RZ, RZ, 0, 0 ;  /* 0x00000000ffb17431 */ /* 0x000fc600000001ff */
[----:B------:R-:W-:-:S04]  /*6b40*/  FMUL.FTZ R31, R30, UR12 ;  /* 0x0000000c1e1f7c20 */ /* 0x000fc80008410000 */
[----:B------:R-:W-:-:S04]  /*6b50*/  FMUL.FTZ R31, R31, UR22 ;  /* 0x000000161f1f7c20 */ /* 0x000fc80008410000 */
[----:B------:R-:W-:Y:S01]  /*6b60*/  @P4 FMUL.FTZ R177, R229, R31 ;  /* 0x0000001fe5b14220 */ /* 0x000fe20000410000 */
[----:B------:R-:W-:-:S03]  /*6b70*/  FFMA.FTZ R229, R182, UR4, R195 ;  /* 0x00000004b6e57c23 */ /* 0x000fc600080100c3 */
[----:B------:R-:W-:Y:S01]  /*6b80*/  FADD.FTZ R177, R72, R177 ;  /* 0x000000b148b17221 */ /* 0x000fe20000010000 */
[----:B------:R-:W-:Y:S01]  /*6b90*/  FADD.FTZ R227, R222, -R229 ;  /* 0x800000e5dee37221 */ /* 0x000fe20000010000 */
[----:B------:R-:W-:Y:S02]  /*6ba0*/  HADD2.F32 R229, -RZ, R46.H1_H1 ;  /* 0x3000002effe57230 */ /* 0x000fe40000004100 */
[----:B------:R-:W-:Y:S01]  /*6bb0*/  @P2 HADD2.F32 R72, -RZ, R178.H1_H1 ;  /* 0x300000b2ff482230 */ /* 0x000fe20000004100 */
[----:B------:R-:W-:Y:S02]  /*6bc0*/  MOV R178, RZ ;  /* 0x000000ff00b27202 */ /* 0x000fe40000000f00 */
[----:B------:R-:W-:-:S04]  /*6bd0*/  FFMA.FTZ R229, R227, UR23, R229 ;  /* 0x00000017e3e57c23 */ /* 0x000fc800080100e5 */
[C---:B------:R-:W-:Y:S01]  /*6be0*/  FMUL.FTZ R227, R229.reuse, UR12 ;  /* 0x0000000ce5e37c20 */ /* 0x040fe20008410000 */
[----:B------:R-:W-:-:S03]  /*6bf0*/  F2FP.F16.F32.PACK_AB R30, R229, R30 ;  /* 0x0000001ee51e723e */ /* 0x000fc600000000ff */
[----:B------:R-:W-:-:S04]  /*6c00*/  FMUL.FTZ R250, R227, UR22 ;  /* 0x00000016e3fa7c20 */ /* 0x000fc80008410000 */
[----:B------:R-:W-:Y:S01]  /*6c10*/  @P2 FMUL.FTZ R178, R72, R250 ;  /* 0x000000fa48b22220 */ /* 0x000fe20000410000 */
[----:B------:R-:W-:Y:S01]  /*6c20*/  FMUL.FTZ R72, R168, R31 ;  /* 0x0000001fa8487220 */ /* 0x000fe20000410000 */
[----:B------:R-:W-:Y:S02]  /*6c30*/  FFMA.FTZ R31, R181, UR4, R195 ;  /* 0x00000004b51f7c23 */ /* 0x000fe400080100c3 */
[----:B------:R-:W-:Y:S01]  /*6c40*/  FADD.FTZ R227, R73, R178 ;  /* 0x000000b249e37221 */ /* 0x000fe20000010000 */
[----:B------:R-:W-:Y:S01]  /*6c50*/  HADD2.F32 R73, -RZ, R47.H0_H0 ;  /* 0x2000002fff497230 */ /* 0x000fe20000004100 */
[----:B------:R-:W-:Y:S01]  /*6c60*/  FSEL R72, R72, RZ, P4 ;  /* 0x000000ff48487208 */ /* 0x000fe20002000000 */
[----:B------:R-:W-:Y:S01]  /*6c70*/  FADD.FTZ R31, R221, -R31 ;  /* 0x8000001fdd1f7221 */ /* 0x000fe20000010000 */
[----:B------:R-:W-:-:S03]  /*6c80*/  LOP3.LUT P4, RZ, R185, 0xff0000, RZ, 0xc0, !PT ;  /* 0x00ff0000b9ff7812 */ /* 0x000fc6000788c0ff */
[----:B------:R-:W-:-:S04]  /*6c90*/  FFMA.FTZ R31, R31, UR23, R73 ;  /* 0x000000171f1f7c23 */ /* 0x000fc80008010049 */
[----:B------:R-:W-:-:S04]  /*6ca0*/  FMUL.FTZ R73, R31, UR12 ;  /* 0x0000000c1f497c20 */ /* 0x000fc80008410000 */
[----:B------:R-:W-:Y:S01]  /*6cb0*/  FMUL.FTZ R249, R73, UR22 ;  /* 0x0000001649f97c20 */ /* 0x000fe20008410000 */
[----:B------:R-:W-:Y:S02]  /*6cc0*/  HFMA2 R73, -RZ, RZ, 0, 0 ;  /* 0x00000000ff497431 */ /* 0x000fe400000001ff */
[----:B------:R-:W-:Y:S02]  /*6cd0*/  @P4 HADD2.F32 R178, -RZ, R179.H0_H0 ;  /* 0x200000b3ffb24230 */ /* 0x000fe40000004100 */
[----:B------:R-:W-:-:S03]  /*6ce0*/  FMUL.FTZ R229, R170, R249 ;  /* 0x000000f9aae57220 */ /* 0x000fc60000410000 */
[----:B------:R-:W-:-:S04]  /*6cf0*/  @P4 FMUL.FTZ R73, R178, R249 ;  /* 0x000000f9b2494220 */ /* 0x000fc80000410000 */
[----:B------:R-:W-:Y:S01]  /*6d00*/  FADD.FTZ R178, R74, R73 ;  /* 0x000000494ab27221 */ /* 0x000fe20000010000 */
[----:B------:R-:W-:Y:S01]  /*6d10*/  FMUL.FTZ R74, R169, R250 ;  /* 0x000000faa94a7220 */ /* 0x000fe20000410000 */
[----:B------:R-:W-:Y:S01]  /*6d20*/  FFMA.FTZ R73, R180, UR4, R195 ;  /* 0x00000004b4497c23 */ /* 0x000fe200080100c3 */
[----:B------:R-:W-:-:S03]  /*6d30*/  HADD2.F32 R250, -RZ, R47.H1_H1 ;  /* 0x3000002ffffa7230 */ /* 0x000fc60000004100 */
[----:B------:R-:W-:Y:S01]  /*6d40*/  FSEL R74, R74, RZ, P2 ;  /* 0x000000ff4a4a7208 */ /* 0x000fe20001000000 */
[----:B------:R-:W-:Y:S01]  /*6d50*/  FADD.FTZ R73, R220, -R73 ;  /* 0x80000049dc497221 */ /* 0x000fe20000010000 */
[----:B------:R-:W-:Y:S02]  /*6d60*/  ISETP.GE.U32.AND P2, PT, R184, RZ, PT ;  /* 0x000000ffb800720c */ /* 0x000fe40003f46070 */
[----:B------:R-:W-:Y:S01]  /*6d70*/  F2FP.F16.F32.PACK_AB R74, R74, R72 ;  /* 0x000000484a4a723e */ /* 0x000fe200000000ff */
[----:B------:R-:W-:Y:S01]  /*6d80*/  FFMA.FTZ R250, R73, UR23, R250 ;  /* 0x0000001749fa7c23 */ /* 0x000fe200080100fa */
[----:B------:R-:W-:Y:S01]  /*6d90*/  ISETP.GE.U32.AND.EX P2, PT, R185, 0x1000000, PT, P2 ;  /* 0x01000000b900780c */ /* 0x000fe20003f46120 */
[----:B------:R-:W-:Y:S02]  /*6da0*/  FMUL.FTZ R72, R175, R228 ;  /* 0x000000e4af487220 */ /* 0x000fe40000410000 */
[C---:B------:R-:W-:Y:S01]  /*6db0*/  FMUL.FTZ R73, R250.reuse, UR12 ;  /* 0x0000000cfa497c20 */ /* 0x040fe20008410000 */
[----:B------:R-:W-:Y:S01]  /*6dc0*/  F2FP.F16.F32.PACK_AB R31, R250, R31 ;  /* 0x0000001ffa1f723e */ /* 0x000fe200000000ff */
[----:B------:R-:W-:Y:S01]  /*6dd0*/  HADD2.F32 R250, -RZ, R44.H0_H0 ;  /* 0x2000002cfffa7230 */ /* 0x000fe20000004100 */
[----:B------:R-:W-:Y:S01]  /*6de0*/  FSEL R72, R72, RZ, P3 ;  /* 0x000000ff48487208 */ /* 0x000fe20001800000 */
[----:B------:R-:W-:-:S06]  /*6df0*/  FMUL.FTZ R73, R73, UR22 ;  /* 0x0000001649497c20 */ /* 0x000fcc0008410000 */
[----:B------:R-:W-:-:S05]  /*6e00*/  @P2 HADD2.F32 R179, -RZ, R179.H1_H1 ;  /* 0x300000b3ffb32230 */ /* 0x000fca0000004100 */
        /* <DEDUP_REMOVED lines=11> */
[----:B------:R-:W-:-:S03]  /*6ec0*/  F2FP.F16.F32.PACK_AB R75, R73, R75 ;  /* 0x0000004b494b723e */ /* 0x000fc600000000ff */
[----:B------:R-:W-:Y:S01]  /*6ed0*/  FMUL.FTZ R249, R28, UR22 ;  /* 0x000000161cf97c20 */ /* 0x000fe20008410000 */
[----:B------:R-:W-:-:S03]  /*6ee0*/  HFMA2 R28, -RZ, RZ, 0, 0 ;  /* 0x00000000ff1c7431 */ /* 0x000fc600000001ff */
[----:B------:R-:W-:-:S04]  /*6ef0*/  FMUL.FTZ R73, R172, R249 ;  /* 0x000000f9ac497220 */ /* 0x000fc80000410000 */
[--C-:B------:R-:W-:Y:S02]  /*6f00*/  @P4 HADD2.F32 R229, -RZ, R176.reuse.H0_H0 ;  /* 0x200000b0ffe54230 */ /* 0x100fe40000004100 */
[----:B------:R-:W-:-:S03]  /*6f10*/  @P2 HADD2.F32 R176, -RZ, R176.H1_H1 ;  /* 0x300000b0ffb02230 */ /* 0x000fc60000004100 */
[----:B------:R-:W-:-:S04]  /*6f20*/  @P4 FMUL.FTZ R28, R229, R249 ;  /* 0x000000f9e51c4220 */ /* 0x000fc80000410000 */
[----:B------:R-:W-:Y:S01]  /*6f30*/  FADD.FTZ R229, R76, R28 ;  /* 0x0000001c4ce57221 */ /* 0x000fe20000010000 */
[----:B------:R-:W-:Y:S01]  /*6f40*/  FFMA.FTZ R28, R191, UR4, R195 ;  /* 0x00000004bf1c7c23 */ /* 0x000fe200080100c3 */
[----:B------:R-:W-:-:S03]  /*6f50*/  HADD2.F32 R76, -RZ, R44.H1_H1 ;  /* 0x3000002cff4c7230 */ /* 0x000fc60000004100 */
[----:B------:R-:W-:-:S04]  /*6f60*/  FADD.FTZ R28, R226, -R28 ;  /* 0x8000001ce21c7221 */ /* 0x000fc80000010000 */
[----:B------:R-:W-:-:S05]  /*6f70*/  FFMA.FTZ R76, R28, UR23, R76 ;  /* 0x000000171c4c7c23 */ /* 0x000fca000801004c */
[C---:B------:R-:W-:Y:S01]  /*6f80*/  F2FP.F16.F32.PACK_AB R28, R76.reuse, R250 ;  /* 0x000000fa4c1c723e */ /* 0x040fe200000000ff */
        /* <DEDUP_REMOVED lines=8> */
[----:B------:R-:W-:Y:S02]  /*7010*/  F2FP.F16.F32.PACK_AB R73, R72, R231 ;  /* 0x000000e74849723e */ /* 0x000fe400000000ff */
[----:B------:R-:W-:-:S07]  /*7020*/  F2FP.F16.F32.PACK_AB R72, R76, R77 ;  /* 0x0000004d4c48723e */ /* 0x000fce00000000ff */
.L_x_8853:
        /* <DEDUP_REMOVED lines=15> */
.L_x_8851:
[----:B------:R-:W-:Y:S05]  /*7120*/  BSYNC.RECONVERGENT B1 ;  /* 0x0000000000017941 */ /* 0x000fea0003800200 */
.L_x_8850:
        /* <DEDUP_REMOVED lines=9> */
[--C-:B-----5:R-:W-:Y:S01]  /*71c0*/  HADD2.F32 R28, -RZ, R41.reuse.H0_H0 ;  /* 0x20000029ff1c7230 */ /* 0x120fe20000004100 */
[C---:B------:R-:W-:Y:S01]  /*71d0*/  LOP3.LUT P4, RZ, R26.reuse, 0xff0000, RZ, 0xc0, !PT ;  /* 0x00ff00001aff7812 */ /* 0x040fe2000788c0ff */
[----:B------:R-:W-:Y:S02]  /*71e0*/  HADD2.F32 R30, -RZ, R41.H1_H1 ;  /* 0x30000029ff1e7230 */ /* 0x000fe40000004100 */
[----:B------:R-:W-:Y:S01]  /*71f0*/  FADD.FTZ R29, R217, -R29 ;  /* 0x8000001dd91d7221 */ /* 0x000fe20000010000 */
[----:B------:R-:W-:Y:S01]  /*7200*/  LOP3.LUT P3, RZ, R26, 0xff000000, RZ, 0xc0, !PT ;  /* 0xff0000001aff7812 */ /* 0x000fe2000786c0ff */
[----:B------:R-:W-:Y:S01]  /*7210*/  HFMA2 R229, -RZ, RZ, 0, 0 ;  /* 0x00000000ffe57431 */ /* 0x000fe200000001ff */
[----:B------:R-:W-:Y:S01]  /*7220*/  MOV R251, RZ ;  /* 0x000000ff00fb7202 */ /* 0x000fe20000000f00 */
[----:B------:R-:W-:Y:S01]  /*7230*/  FFMA.FTZ R29, R29, UR23, R28 ;  /* 0x000000171d1d7c23 */ /* 0x000fe2000801001c */
[----:B------:R-:W-:-:S04]  /*7240*/  FFMA.FTZ R28, R20, UR4, R195 ;  /* 0x00000004141c7c23 */ /* 0x000fc800080100c3 */
[----:B------:R-:W-:Y:S01]  /*7250*/  FADD.FTZ R28, R216, -R28 ;  /* 0x8000001cd81c7221 */ /* 0x000fe20000010000 */
[----:B------:R-:W-:-:S03]  /*7260*/  @P4 HADD2.F32 R31, -RZ, R177.H0_H0 ;  /* 0x200000b1ff1f4230 */ /* 0x000fc60000004100 */
[----:B------:R-:W-:Y:S01]  /*7270*/  FFMA.FTZ R28, R28, UR23, R30 ;  /* 0x000000171c1c7c23 */ /* 0x000fe2000801001e */
[----:B------:R-:W-:Y:S01]  /*7280*/  FMUL.FTZ R30, R29, UR12 ;  /* 0x0000000c1d1e7c20 */ /* 0x000fe20008410000 */
[----:B------:R-:W-:-:S03]  /*7290*/  @P3 HADD2.F32 R177, -RZ, R177.H1_H1 ;  /* 0x300000b1ffb13230 */ /* 0x000fc60000004100 */
[----:B------:R-:W-:Y:S01]  /*72a0*/  FMUL.FTZ R30, R30, UR22 ;  /* 0x000000161e1e7c20 */ /* 0x000fe20008410000 */
[----:B------:R-:W-:-:S03]  /*72b0*/  F2FP.F16.F32.PACK_AB R29, R28, R29 ;  /* 0x0000001d1c1d723e */ /* 0x000fc600000000ff */
[----:B------:R-:W-:Y:S01]  /*72c0*/  @P4 FMUL.FTZ R229, R30, R31 ;  /* 0x0000001f1ee54220 */ /* 0x000fe20000410000 */
[----:B------:R-:W-:-:S03]  /*72d0*/  FMUL.FTZ R31, R28, UR12 ;  /* 0x0000000c1c1f7c20 */ /* 0x000fc60008410000 */
[----:B------:R-:W-:Y:S01]  /*72e0*/  FADD.FTZ R70, R70, R229 ;  /* 0x000000e546467221 */ /* 0x000fe20000010000 */
[----:B------:R-:W-:Y:S01]  /*72f0*/  FMUL.FTZ R227, R31, UR22 ;  /* 0x000000161fe37c20 */ /* 0x000fe20008410000 */
[----:B------:R-:W-:-:S03]  /*7300*/  MOV R31, RZ ;  /* 0x000000ff001f7202 */ /* 0x000fc60000000f00 */
[----:B------:R-:W-:Y:S01]  /*7310*/  @P3 FMUL.FTZ R31, R227, R177 ;  /* 0x000000b1e31f3220 */ /* 0x000fe20000410000 */
[----:B------:R-:W-:Y:S01]  /*7320*/  FMUL.FTZ R177, R166, R30 ;  /* 0x0000001ea6b17220 */ /* 0x000fe20000410000 */
[----:B------:R-:W-:Y:S01]  /*7330*/  FFMA.FTZ R30, R19, UR4, R195 ;  /* 0x00000004131e7c23 */ /* 0x000fe200080100c3 */
[----:B------:R-:W-:Y:S01]  /*7340*/  FMUL.FTZ R227, R167, R227 ;  /* 0x000000e3a7e37220 */ /* 0x000fe20000410000 */
[----:B------:R-:W-:Y:S02]  /*7350*/  FADD.FTZ R71, R71, R31 ;  /* 0x0000001f47477221 */ /* 0x000fe40000010000 */
[----:B------:R-:W-:Y:S01]  /*7360*/  FSEL R228, R177, RZ, P4 ;  /* 0x000000ffb1e47208 */ /* 0x000fe20002000000 */
[----:B------:R-:W-:Y:S01]  /*7370*/  HADD2.F32 R177, -RZ, R42.H0_H0 ;  /* 0x2000002affb17230 */ /* 0x000fe20000004100 */
[----:B------:R-:W-:Y:S01]  /*7380*/  LOP3.LUT P4, RZ, R27, 0xff, RZ, 0xc0, !PT ;  /* 0x000000ff1bff7812 */ /* 0x000fe2000788c0ff */
[----:B------:R-:W-:Y:S01]  /*7390*/  FADD.FTZ R30, R215, -R30 ;  /* 0x8000001ed71e7221 */ /* 0x000fe20000010000 */
[----:B------:R-:W-:-:S02]  /*73a0*/  FSEL R231, R227, RZ, P3 ;  /* 0x000000ffe3e77208 */ /* 0x000fc40001800000 */
[----:B------:R-:W-:Y:S01]  /*73b0*/  LOP3.LUT P3, RZ, R27, 0xff00, RZ, 0xc0, !PT ;  /* 0x0000ff001bff7812 */ /* 0x000fe2000786c0ff */
[----:B------:R-:W-:Y:S01]  /*73c0*/  FFMA.FTZ R30, R30, UR23, R177 ;  /* 0x000000171e1e7c23 */ /* 0x000fe200080100b1 */
[----:B------:R-:W-:-:S03]  /*73d0*/  HFMA2 R177, -RZ, RZ, 0, 0 ;  /* 0x00000000ffb17431 */ /* 0x000fc600000001ff */
[----:B------:R-:W-:-:S04]  /*73e0*/  FMUL.FTZ R31, R30, UR12 ;  /* 0x0000000c1e1f7c20 */ /* 0x000fc80008410000 */
[----:B------:R-:W-:Y:S02]  /*73f0*/  @P4 HADD2.F32 R229, -RZ, R178.H0_H0 ;  /* 0x200000b2ffe54230 */ /* 0x000fe40000004100 */
        /* <DEDUP_REMOVED lines=36> */
[----:B------:R-:W-:-:S03]  /*7640*/  ISETP.GE.U32.AND.EX P3, PT, R27, 0x1000000, PT, P3 ;  /* 0x010000001b00780c */ /* 0x000fc60003f66130 */
[C---:B------:R-:W-:Y:S01]  /*7650*/  FMUL.FTZ R65, R250.reuse, UR12 ;  /* 0x0000000cfa417c20 */ /* 0x040fe20008410000 */
[----:B------:R-:W-:Y:S01]  /*7660*/  F2FP.F16.F32.PACK_AB R31, R250, R31 ;  /* 0x0000001ffa1f723e */ /* 0x000fe200000000ff */
[----:B------:R-:W-:Y:S02]  /*7670*/  HADD2.F32 R250, -RZ, R40.H0_H0 ;  /* 0x20000028fffa7230 */ /* 0x000fe40000004100 */
[----:B------:R-:W-:-:S06]  /*7680*/  FMUL.FTZ R65, R65, UR22 ;  /* 0x0000001641417c20 */ /* 0x000fcc0008410000 */
[----:B------:R-:W-:-:S05]  /*7690*/  @P3 HADD2.F32 R179, -RZ, R179.H1_H1 ;  /* 0x300000b3ffb33230 */ /* 0x000fca0000004100 */
        /* <DEDUP_REMOVED lines=15> */
[--C-:B------:R-:W-:Y:S01]  /*7790*/  @P4 HADD2.F32 R229, -RZ, R176.reuse.H0_H0 ;  /* 0x200000b0ffe54230 */ /* 0x100fe20000004100 */
[----:B------:R-:W-:Y:S01]  /*77a0*/  FSEL R64, R65, RZ, P4 ;  /* 0x000000ff41407208 */ /* 0x000fe20002000000 */
[----:B------:R-:W-:Y:S01]  /*77b0*/  @P3 HADD2.F32 R176, -RZ, R176.H1_H1 ;  /* 0x300000b0ffb03230 */ /* 0x000fe20000004100 */
[----:B------:R-:W-:Y:S02]  /*77c0*/  F2FP.F16.F32.PACK_AB R65, R231, R228 ;  /* 0x000000e4e741723e */ /* 0x000fe400000000ff */
        /* <DEDUP_REMOVED lines=10> */
[----:B------:R-:W-:Y:S01]  /*7870*/  @P3 FMUL.FTZ R250, R68, R176 ;  /* 0x000000b044fa3220 */ /* 0x000fe20000410000 */
[----:B------:R-:W-:-:S03]  /*7880*/  FMUL.FTZ R68, R165, R68 ;  /* 0x00000044a5447220 */ /* 0x000fc60000410000 */
[----:B------:R-:W-:Y:S02]  /*7890*/  FADD.FTZ R176, R69, R250 ;  /* 0x000000fa45b07221 */ /* 0x000fe40000010000 */
[----:B------:R-:W-:-:S04]  /*78a0*/  FSEL R68, R68, RZ, P3 ;  /* 0x000000ff44447208 */ /* 0x000fc80001800000 */
[----:B------:R-:W-:Y:S01]  /*78b0*/  F2FP.F16.F32.PACK_AB R64, R68, R64 ;  /* 0x000000404440723e */ /* 0x000fe200000000ff */
[----:B------:R-:W-:Y:S06]  /*78c0*/  BRA `(.L_x_8857) ;  /* 0x0000000400b47947 */ /* 0x000fec0003800000 */
.L_x_8856:
[----:B------:R-:W-:Y:S01]  /*78d0*/  FFMA.FTZ R227, R186, UR4, R195 ;  /* 0x00000004bae37c23 */ /* 0x000fe200080100c3 */
[C---:B-----5:R-:W-:Y:S01]  /*78e0*/  LOP3.LUT P4, RZ, R26.reuse, 0xff0000, RZ, 0xc0, !PT ;  /* 0x00ff00001aff7812 */ /* 0x060fe2000788c0ff */
[----:B------:R-:W-:Y:S01]  /*78f0*/  HADD2.F32 R228, -RZ, R41.H0_H0 ;  /* 0x20000029ffe47230 */ /* 0x000fe20000004100 */
[----:B------:R-:W-:Y:S01]  /*7900*/  LOP3.LUT P3, RZ, R26, 0xff000000, RZ, 0xc0, !PT ;  /* 0xff0000001aff7812 */ /* 0x000fe2000786c0ff */
[----:B------:R-:W-:Y:S01]  /*7910*/  FADD.FTZ R227, R217, -R227 ;  /* 0x800000e3d9e37221 */ /* 0x000fe20000010000 */
[C---:B------:R-:W-:Y:S02]  /*7920*/  LOP3.LUT P5, RZ, R27.reuse, 0xff, RZ, 0xc0, !PT ;  /* 0x000000ff1bff7812 */ /* 0x040fe400078ac0ff */
[----:B------:R-:W-:Y:S01]  /*7930*/  LOP3.LUT P6, RZ, R27, 0xff0000, RZ, 0xc0, !PT ;  /* 0x00ff00001bff7812 */ /* 0x000fe200078cc0ff */
        /* <DEDUP_REMOVED lines=10> */
[----:B------:R-:W-:Y:S01]  /*79e0*/  FFMA.FTZ R227, R20, UR4, R195 ;  /* 0x0000000414e37c23 */ /* 0x000fe200080100c3 */
[----:B------:R-:W-:-:S03]  /*79f0*/  @P6 HADD2.F32 R249, -RZ, R179.H0_H0 ;  /* 0x200000b3fff96230 */ /* 0x000fc60000004100 */
[----:B------:R-:W-:-:S04]  /*7a00*/  FADD.FTZ R227, R216, -R227 ;  /* 0x800000e3d8e37221 */ /* 0x000fc80000010000 */
[----:B------:R-:W-:-:S04]  /*7a10*/  FFMA.FTZ R227, R227, UR23, R229 ;  /* 0x00000017e3e37c23 */ /* 0x000fc800080100e5 */
[----:B------:R-:W-:-:S04]  /*7a20*/  FMUL.FTZ R227, R227, UR12 ;  /* 0x0000000ce3e37c20 */ /* 0x000fc80008410000 */
[----:B------:R-:W-:Y:S01]  /*7a30*/  FMUL.FTZ R229, R227, UR22 ;  /* 0x00000016e3e57c20 */ /* 0x000fe20008410000 */
[----:B------:R-:W-:-:S03]  /*7a40*/  MOV R227, RZ ;  /* 0x000000ff00e37202 */ /* 0x000fc60000000f00 */
[----:B------:R-:W-:Y:S01]  /*7a50*/  @P3 FMUL.FTZ R227, R177, R229 ;  /* 0x000000e5b1e33220 */ /* 0x000fe20000410000 */
[----:B------:R-:W-:-:S03]  /*7a60*/  FFMA.FTZ R177, R19, UR4, R195 ;  /* 0x0000000413b17c23 */ /* 0x000fc600080100c3 */
[----:B------:R-:W-:Y:S01]  /*7a70*/  FADD.FTZ R71, R71, R227 ;  /* 0x000000e347477221 */ /* 0x000fe20000010000 */
[----:B------:R-:W-:Y:S02]  /*7a80*/  HADD2.F32 R227, -RZ, R42.H0_H0 ;  /* 0x2000002affe37230 */ /* 0x000fe40000004100 */
[----:B------:R-:W-:-:S04]  /*7a90*/  FADD.FTZ R177, R215, -R177 ;  /* 0x800000b1d7b17221 */ /* 0x000fc80000010000 */
[----:B------:R-:W-:-:S04]  /*7aa0*/  FFMA.FTZ R177, R177, UR23, R227 ;  /* 0x00000017b1b17c23 */ /* 0x000fc800080100e3 */
[----:B------:R-:W-:-:S04]  /*7ab0*/  FMUL.FTZ R177, R177, UR12 ;  /* 0x0000000cb1b17c20 */ /* 0x000fc80008410000 */
[----:B------:R-:W-:Y:S01]  /*7ac0*/  FMUL.FTZ R227, R177, UR22 ;  /* 0x00000016b1e37c20 */ /* 0x000fe20008410000 */
[----:B------:R-:W-:-:S03]  /*7ad0*/  HFMA2 R177, -RZ, RZ, 0, 0 ;  /* 0x00000000ffb17431 */ /* 0x000fc600000001ff */
[----:B------:R-:W-:Y:S01]  /*7ae0*/  @P5 FMUL.FTZ R177, R231, R227 ;  /* 0x000000e3e7b15220 */ /* 0x000fe20000410000 */
[----:B------:R-:W-:-:S03]  /*7af0*/  HADD2.F32 R231, -RZ, R42.H1_H1 ;  /* 0x3000002affe77230 */ /* 0x000fc60000004100 */
        /* <DEDUP_REMOVED lines=9> */
[----:B------:R-:W-:Y:S01]  /*7b90*/  MOV R227, RZ ;  /* 0x000000ff00e37202 */ /* 0x000fe20000000f00 */
[----:B------:R-:W-:-:S05]  /*7ba0*/  @P5 HADD2.F32 R178, -RZ, R178.H1_H1 ;  /* 0x300000b2ffb25230 */ /* 0x000fca0000004100 */
[----:B------:R-:W-:Y:S01]  /*7bb0*/  @P5 FMUL.FTZ R227, R178, R231 ;  /* 0x000000e7b2e35220 */ /* 0x000fe20000410000 */
[----:B------:R-:W-:-:S03]  /*7bc0*/  HADD2.F32 R178, -RZ, R43.H0_H0 ;  /* 0x2000002bffb27230 */ /* 0x000fc60000004100 */
        /* <DEDUP_REMOVED lines=9> */
[----:B------:R-:W-:Y:S02]  /*7c60*/  HADD2.F32 R249, -RZ, R43.H1_H1 ;  /* 0x3000002bfff97230 */ /* 0x000fe40000004100 */
[----:B------:R-:W-:Y:S01]  /*7c70*/  FADD.FTZ R178, R66, R178 ;  /* 0x000000b242b27221 */ /* 0x000fe20000010000 */
[----:B------:R-:W-:Y:S01]  /*7c80*/  FFMA.FTZ R66, R16, UR4, R195 ;  /* 0x0000000410427c23 */ /* 0x000fe200080100c3 */
[----:B------:R-:W-:Y:S02]  /*7c90*/  FSEL R65, R65, RZ, P6 ;  /* 0x000000ff41417208 */ /* 0x000fe40003000000 */
[----:B------:R-:W-:Y:S01]  /*7ca0*/  ISETP.GE.U32.AND P6, PT, R26, RZ, PT ;  /* 0x000000ff1a00720c */ /* 0x000fe20003fc6070 */
[----:B------:R-:W-:-:S03]  /*7cb0*/  FADD.FTZ R66, R212, -R66 ;  /* 0x80000042d4427221 */ /* 0x000fc60000010000 */
[----:B------:R-:W-:Y:S01]  /*7cc0*/  ISETP.GE.U32.AND.EX P6, PT, R27, 0x1000000, PT, P6 ;  /* 0x010000001b00780c */ /* 0x000fe20003fc6160 */
[----:B------:R-:W-:Y:S01]  /*7cd0*/  FFMA.FTZ R66, R66, UR23, R249 ;  /* 0x0000001742427c23 */ /* 0x000fe200080100f9 */
[----:B------:R-:W-:-:S03]  /*7ce0*/  MOV R249, RZ ;  /* 0x000000ff00f97202 */ /* 0x000fc60000000f00 */
        /* <DEDUP_REMOVED lines=13> */
[----:B------:R-:W-:Y:S02]  /*7dc0*/  HADD2.F32 R228, -RZ, R40.H0_H0 ;  /* 0x20000028ffe47230 */ /* 0x000fe40000004100 */
        /* <DEDUP_REMOVED lines=10> */
[----:B------:R-:W-:Y:S01]  /*7e70*/  F2FP.F16.F32.PACK_AB R65, R228, R65 ;  /* 0x00000041e441723e */ /* 0x000fe200000000ff */
[----:B------:R-:W-:-:S05]  /*7e80*/  @P4 HADD2.F32 R228, -RZ, R176.H0_H0 ;  /* 0x200000b0ffe44230 */ /* 0x000fca0000004100 */
[-C--:B------:R-:W-:Y:S01]  /*7e90*/  @P4 FMUL.FTZ R229, R228, R64.reuse ;  /* 0x00000040e4e54220 */ /* 0x080fe20000410000 */
[----:B------:R-:W-:Y:S02]  /*7ea0*/  HADD2.F32 R228, -RZ, R40.H1_H1 ;  /* 0x30000028ffe47230 */ /* 0x000fe40000004100 */
[----:B------:R-:W-:Y:S01]  /*7eb0*/  FMUL.FTZ R64, R164, R64 ;  /* 0x00000040a4407220 */ /* 0x000fe20000410000 */
[----:B------:R-:W-:Y:S01]  /*7ec0*/  FADD.FTZ R229, R68, R229 ;  /* 0x000000e544e57221 */ /* 0x000fe20000010000 */
[----:B------:R-:W-:Y:S01]  /*7ed0*/  FFMA.FTZ R68, R187, UR4, R195 ;  /* 0x00000004bb447c23 */ /* 0x000fe200080100c3 */
[----:B------:R-:W-:Y:S02]  /*7ee0*/  @P3 HADD2.F32 R176, -RZ, R176.H1_H1 ;  /* 0x300000b0ffb03230 */ /* 0x000fe40000004100 */
[----:B------:R-:W-:Y:S01]  /*7ef0*/  FSEL R64, R64, RZ, P4 ;  /* 0x000000ff40407208 */ /* 0x000fe20002000000 */
        /* <DEDUP_REMOVED lines=10> */
.L_x_8857:
        /* <DEDUP_REMOVED lines=13> */
.L_x_8855:
[----:B------:R-:W-:Y:S05]  /*8070*/  BSYNC.RECONVERGENT B1 ;  /* 0x0000000000017941 */ /* 0x000fea0003800200 */
.L_x_8854:
        /* <DEDUP_REMOVED lines=9> */
[--C-:B------:R-:W-:Y:S01]  /*8110*/  HADD2.F32 R28, -RZ, R37.reuse.H0_H0 ;  /* 0x20000025ff1c7230 */ /* 0x100fe20000004100 */
        /* <DEDUP_REMOVED lines=9> */
[----:B-----5:R-:W-:-:S03]  /*81b0*/  @P4 HADD2.F32 R31, -RZ, R177.H0_H0 ;  /* 0x200000b1ff1f4230 */ /* 0x020fc60000004100 */
        /* <DEDUP_REMOVED lines=102> */
.L_x_8860:
[----:B------:R-:W-:Y:S01]  /*8820*/  FFMA.FTZ R227, R13, UR4, R195 ;  /* 0x000000040de37c23 */ /* 0x000fe200080100c3 */
[C---:B------:R-:W-:Y:S01]  /*8830*/  LOP3.LUT P4, RZ, R24.reuse, 0xff0000, RZ, 0xc0, !PT ;  /* 0x00ff000018ff7812 */ /* 0x040fe2000788c0ff */
[----:B------:R-:W-:Y:S01]  /*8840*/  HADD2.F32 R228, -RZ, R37.H0_H0 ;  /* 0x20000025ffe47230 */ /* 0x000fe20000004100 */
[----:B------:R-:W-:Y:S01]  /*8850*/  LOP3.LUT P3, RZ, R24, 0xff000000, RZ, 0xc0, !PT ;  /* 0xff00000018ff7812 */ /* 0x000fe2000786c0ff */
[----:B------:R-:W-:Y:S01]  /*8860*/  FADD.FTZ R227, R209, -R227 ;  /* 0x800000e3d1e37221 */ /* 0x000fe20000010000 */
[C---:B------:R-:W-:Y:S02]  /*8870*/  LOP3.LUT P5, RZ, R25.reuse, 0xff, RZ, 0xc0, !PT ;  /* 0x000000ff19ff7812 */ /* 0x040fe400078ac0ff */
[----:B------:R-:W-:Y:S01]  /*8880*/  LOP3.LUT P6, RZ, R25, 0xff0000, RZ, 0xc0, !PT ;  /* 0x00ff000019ff7812 */ /* 0x000fe200078cc0ff */
[----:B------:R-:W-:-:S04]  /*8890*/  FFMA.FTZ R227, R227, UR23, R228 ;  /* 0x00000017e3e37c23 */ /* 0x000fc800080100e4 */
[----:B------:R-:W-:Y:S02]  /*88a0*/  FMUL.FTZ R227, R227, UR12 ;  /* 0x0000000ce3e37c20 */ /* 0x000fe40008410000 */
[--C-:B-----5:R-:W-:Y:S02]  /*88b0*/  @P4 HADD2.F32 R229, -RZ, R177.reuse.H0_H0 ;  /* 0x200000b1ffe54230 */ /* 0x120fe40000004100 */
        /* <DEDUP_REMOVED lines=99> */
.L_x_8861:
        /* <DEDUP_REMOVED lines=13> */
.L_x_8859:
[----:B------:R-:W-:Y:S05]  /*8fc0*/  BSYNC.RECONVERGENT B1 ;  /* 0x0000000000017941 */ /* 0x000fea0003800200 */
.L_x_8858:
        /* <DEDUP_REMOVED lines=10> */
[----:B------:R-:W-:Y:S01]  /*9070*/  LOP3.LUT P4, RZ, R22, 0xff0000, RZ, 0xc0, !PT ;  /* 0x00ff000016ff7812 */ /* 0x000fe2000788c0ff */
        /* <DEDUP_REMOVED lines=98> */
[----:B------:R-:W-:Y:S01]  /*96a0*/  HADD2.F32 R52, -RZ, R32.H1_H1 ;  /* 0x30000020ff347230 */ /* 0x000fe20000004100 */
[----:B------:R-:W-:Y:S02]  /*96b0*/  MOV R195, RZ ;  /* 0x000000ff00c37202 */ /* 0x000fe40000000f00 */
[----:B------:R-:W-:-:S04]  /*96c0*/  FADD.FTZ R28, R201, -R28 ;  /* 0x8000001cc91c7221 */ /* 0x000fc80000010000 */
[----:B------:R-:W-:-:S04]  /*96d0*/  FFMA.FTZ R28, R28, UR23, R52 ;  /* 0x000000171c1c7c23 */ /* 0x000fc80008010034 */
[C---:B------:R-:W-:Y:S01]  /*96e0*/  FMUL.FTZ R52, R28.reuse, UR12 ;  /* 0x0000000c1c347c20 */ /* 0x040fe20008410000 */
[----:B------:R-:W-:-:S03]  /*96f0*/  F2FP.F16.F32.PACK_AB R28, R28, R250 ;  /* 0x000000fa1c1c723e */ /* 0x000fc600000000ff */
[----:B------:R-:W-:-:S04]  /*9700*/  FMUL.FTZ R52, R52, UR22 ;  /* 0x0000001634347c20 */ /* 0x000fc80008410000 */
[----:B------:R-:W-:Y:S01]  /*9710*/  @P3 FMUL.FTZ R195, R52, R176 ;  /* 0x000000b034c33220 */ /* 0x000fe20000410000 */
[----:B------:R-:W-:-:S03]  /*9720*/  FMUL.FTZ R52, R149, R52 ;  /* 0x0000003495347220 */ /* 0x000fc60000410000 */
[----:B------:R-:W-:Y:S02]  /*9730*/  FADD.FTZ R176, R53, R195 ;  /* 0x000000c335b07221 */ /* 0x000fe40000010000 */
[----:B------:R-:W-:-:S04]  /*9740*/  FSEL R52, R52, RZ, P3 ;  /* 0x000000ff34347208 */ /* 0x000fc80001800000 */
[----:B------:R-:W-:Y:S01]  /*9750*/  F2FP.F16.F32.PACK_AB R48, R52, R48 ;  /* 0x000000303430723e */ /* 0x000fe200000000ff */
[----:B------:R-:W-:Y:S06]  /*9760*/  BRA `(.L_x_8863) ;  /* 0x0000000400b47947 */ /* 0x000fec0003800000 */
.L_x_8862:
        /* <DEDUP_REMOVED lines=93> */
[----:B------:R-:W-:-:S03]  /*9d40*/  FMUL.FTZ R48, R148, R48 ;  /* 0x0000003094307220 */ /* 0x000fc60000410000 */
[----:B------:R-:W-:Y:S01]  /*9d50*/  FADD.FTZ R229, R52, R229 ;  /* 0x000000e534e57221 */ /* 0x000fe20000010000 */
[----:B------:R-:W-:Y:S01]  /*9d60*/  FFMA.FTZ R52, R202, UR4, R195 ;  /* 0x00000004ca347c23 */ /* 0x000fe200080100c3 */
[----:B------:R-:W-:Y:S01]  /*9d70*/  HADD2.F32 R195, -RZ, R32.H1_H1 ;  /* 0x30000020ffc37230 */ /* 0x000fe20000004100 */
[----:B------:R-:W-:Y:S01]  /*9d80*/  FSEL R48, R48, RZ, P4 ;  /* 0x000000ff30307208 */ /* 0x000fe20002000000 */
[----:B------:R-:W-:Y:S02]  /*9d90*/  @P3 HADD2.F32 R176, -RZ, R176.H1_H1 ;  /* 0x300000b0ffb03230 */ /* 0x000fe40000004100 */
        /* <DEDUP_REMOVED lines=10> */
.L_x_8863:
        /* <DEDUP_REMOVED lines=12> */
.L_x_8847:
[----:B------:R-:W-:Y:S05]  /*9f00*/  BSYNC.RECONVERGENT B0 ;  /* 0x0000000000007941 */ /* 0x000fea0003800200 */
.L_x_8833:
[----:B------:R-:W-:Y:S02]  /*9f10*/  UIADD3 UR7, UPT, UPT, UR7, UR24, URZ ;  /* 0x0000001807077290 */ /* 0x000fe4000fffe0ff */
[----:B------:R-:W-:Y:S02]  /*9f20*/  UPLOP3.LUT UP2, UPT, UPT, UPT, UP2, 0x40, 0x4 ;  /* 0x000000000004789c */ /* 0x000fe40003f4e820 */
[----:B------:R-:W-:-:S09]  /*9f30*/  UISETP.GE.AND UP1, UPT, UR7, UR25, UPT ;  /* 0x000000190700728c */ /* 0x000fd2000bf26270 */
[----:B------:R-:W-:Y:S05]  /*9f40*/  BRA.U !UP1, `(.L_x_8864) ;  /* 0xffffff6909fc7547 */ /* 0x000fea000b83ffff */
.L_x_8822:
        /* <DEDUP_REMOVED lines=21> */
.L_x_8866:
[----:B------:R-:W-:Y:S05]  /*a0a0*/  BSYNC.RECONVERGENT B0 ;  /* 0x0000000000007941 */ /* 0x000fea0003800200 */
.L_x_8865:
        /* <DEDUP_REMOVED lines=15> */
.L_x_8868:
[----:B------:R-:W-:Y:S05]  /*a1a0*/  BSYNC.RECONVERGENT B0 ;  /* 0x0000000000007941 */ /* 0x000fea0003800200 */
.L_x_8867:
        /* <DEDUP_REMOVED lines=15> */
.L_x_8870:
[----:B------:R-:W-:Y:S05]  /*a2a0*/  BSYNC.RECONVERGENT B0 ;  /* 0x0000000000007941 */ /* 0x000fea0003800200 */
.L_x_8869:
        /* <DEDUP_REMOVED lines=15> */
.L_x_8871:
        /* <DEDUP_REMOVED lines=14> */
.L_x_15692:


//--------------------- .text._ZN10layer_norm13ln_bwd_kernelINS_13Kernel_traitsIf6__halfS2_S2_fjLj4096ELj1ELj1ELj4ELj16ENS_18Kernel_traits_baseILj4096EfS2_S2_S2_fjLj128EEEEELb1ELb1ELb0ELb1EEEvNS_9BwdParamsE --------------------------
	.section	.text._ZN10layer_norm13ln_bwd_kernelINS_13Kernel_traitsIf6__halfS2_S2_fjLj4096ELj1ELj1ELj4ELj16ENS_18Kernel_traits_baseILj4096EfS2_S2_S2_fjLj128EEEEELb1ELb1ELb0ELb1EEEvNS_9BwdParamsE,"ax",@progbits
	.align	128
        .global         _ZN10layer_norm13ln_bwd_kernelINS_13Kernel_traitsIf6__halfS2_S2_fjLj4096ELj1ELj1ELj4ELj16ENS_18Kernel_traits_baseILj4096EfS2_S2_S2_fjLj128EEEEELb1ELb1ELb0ELb1EEEvNS_9BwdParamsE
        .type           _ZN10layer_norm13ln_bwd_kernelINS_13Kernel_traitsIf6__halfS2_S2_fjLj4096ELj1ELj1ELj4ELj16ENS_18Kernel_traits_baseILj4096EfS2_S2_S2_fjLj128EEEEELb1ELb1ELb0ELb1EEEvNS_9BwdParamsE,@function
        .size           _ZN10layer_norm13ln_bwd_kernelINS_13Kernel_traitsIf6__halfS2_S2_fjLj4096ELj1ELj1ELj4ELj16ENS_18Kernel_traits_baseILj4096EfS2_S2_S2_fjLj128EEEEELb1ELb1ELb0ELb1EEEvNS_9BwdParamsE,(.L_x_15693 - _ZN10layer_norm13ln_bwd_kernelINS_13Kernel_traitsIf6__halfS2_S2_fjLj4096ELj1ELj1ELj4ELj16ENS_18Kernel_traits_baseILj4096EfS2_S2_S2_fjLj128EEEEELb1ELb1ELb0ELb1EEEvNS_9BwdParamsE)
        .other          _ZN10layer_norm13ln_bwd_kernelINS_13Kernel_traitsIf6__halfS2_S2_fjLj4096ELj1ELj1ELj4ELj16ENS_18Kernel_traits_baseILj4096EfS2_S2_S2_fjLj128EEEEELb1ELb1ELb0ELb1EEEvNS_9BwdParamsE,@"STO_CUDA_ENTRY STV_DEFAULT"
_ZN10layer_norm13ln_bwd_kernelINS_13Kernel_traitsIf6__halfS2_S2_fjLj4096ELj1ELj1ELj4ELj16ENS_18Kernel_traits_baseILj4096EfS2_S2_S2_fjLj128EEEEELb1ELb1ELb0ELb1EEEvNS_9BwdParamsE:
.text._ZN10layer_norm13ln_bwd_kernelINS_13Kernel_traitsIf6__halfS2_S2_fjLj4096ELj1ELj1ELj4ELj16ENS_18Kernel_traits_baseILj4096EfS2_S2_S2_fjLj128EEEEELb1ELb1ELb0ELb1EEEvNS_9BwdParamsE:
        /* <DEDUP_REMOVED lines=59> */
[----:B------:R1:W-:Y:S05]  /*03b0*/  STL [R1], RZ ;  /* 0x000000ff01007387 */ /* 0x0003ea0000100800 */
        /* <DEDUP_REMOVED lines=9> */
[----:B------:R-:W-:Y:S02]  /*0450*/  CS2R R232, SRZ ;  /* 0x0000000000e87805 */ /* 0x000fe4000001ff00 */
[----:B------:R-:W-:Y:S02]  /*0460*/  CS2R R230, SRZ ;  /* 0x0000000000e67805 */ /* 0x000fe4000001ff00 */
[----:B------:R-:W-:Y:S01]  /*0470*/  CS2R R238, SRZ ;  /* 0x0000000000ee7805 */ /* 0x000fe2000001ff00 */
[----:B------:R1:W-:Y:S01]  /*0480*/  STL [R1+0x44], RZ ;  /* 0x000044ff01007387 */ /* 0x0003e20000100800 */
[----:B------:R-:W-:Y:S02]  /*0490*/  MOV R237, RZ ;  /* 0x000000ff00ed7202 */ /* 0x000fe40000000f00 */
        /* <DEDUP_REMOVED lines=28> */
[----:B------:R-:W-:-:S02]  /*0660*/  MOV R183, RZ ;  /* 0x000000ff00b77202 */ /* 0x000fc40000000f00 */
        /* <DEDUP_REMOVED lines=14> */
[----:B------:R-:W2:Y:S03]  /*0750*/  LDCU UR15, c[0x0][0x388] ;  /* 0x00007100ff0f77ac */ /* 0x000ea60008000800 */
[----:B------:R1:W-:Y:S01]  /*0760*/  STL [R1+0x14], RZ ;  /* 0x000014ff01007387 */ /* 0x0003e20000100800 */
[----:B---3--:R-:W-:Y:S01]  /*0770*/  UISETP.NE.U32.AND UP0, UPT, UR4, URZ, UPT ;  /* 0x000000ff0400728c */ /* 0x008fe2000bf05070 */
[----:B------:R-:W-:-:S02]  /*0780*/  P2R R0, PR, RZ, 0x1 ;  /* 0x00000001ff007803 */ /* 0x000fc40000000000 */
[----:B------:R-:W-:Y:S01]  /*0790*/  CS2R R10, SRZ ;  /* 0x00000000000a7805 */ /* 0x000fe2000001ff00 */
[----:B0-----:R-:W5:Y:S01]  /*07a0*/  LDG.E.128 R96, desc[UR12][R2.64] ;  /* 0x0000000c02607981 */ /* 0x001f62000c1e1d00 */
[----:B------:R-:W-:Y:S02]  /*07b0*/  CS2R R8, SRZ ;  /* 0x0000000000087805 */ /* 0x000fe4000001ff00 */
[----:B------:R-:W-:Y:S01]  /*07c0*/  CS2R R6, SRZ ;  /* 0x0000000000067805 */ /* 0x000fe2000001ff00 */
[----:B------:R-:W0:Y:S01]  /*07d0*/  LDCU.64 UR22, c[0x0][0x390] ;  /* 0x00007200ff1677ac */ /* 0x000e220008000a00 */
        /* <DEDUP_REMOVED lines=8> */
[----:B------:R-:W5:Y:S01]  /*0860*/  LDG.E.128 R76, desc[UR12][R2.64+0x2010] ;  /* 0x0020100c024c7981 */ /* 0x000f62000c1e1d00 */
[----:B------:R-:W0:Y:S03]  /*0870*/  LDCU.64 UR16, c[0x0][0x438] ;  /* 0x00008700ff1077ac */ /* 0x000e260008000a00 */
[----:B------:R-:W5:Y:S01]  /*0880*/  LDG.E.128 R72, desc[UR12][R2.64+0x3000] ;  /* 0x0030000c02487981 */ /* 0x000f62000c1e1d00 */
[----:B------:R-:W0:Y:S03]  /*0890*/  LDCU.64 UR24, c[0x0][0x380] ;  /* 0x00007000ff1877ac */ /* 0x000e260008000a00 */
[----:B------:R1:W5:Y:S04]  /*08a0*/  LDG.E.128 R68, desc[UR12][R2.64+0x3010] ;  /* 0x0030100c02447981 */ /* 0x000368000c1e1d00 */
[----:B------:R-:W5:Y:S04]  /*08b0*/  LDG.E.128 R64, desc[UR12][R4.64+0x3010] ;  /* 0x0030100c04407981 */ /* 0x000f68000c1e1d00 */
        /* <DEDUP_REMOVED lines=10> */
.L_x_8891:
[----:B0-----:R-:W0:Y:S01]  /*0960*/  S2R R153, SR_TID.X ;  /* 0x0000000000997919 */ /* 0x001e220000002100 */
[----:B------:R-:W-:Y:S01]  /*0970*/  UIMAD UR4, UR6, UR15, URZ ;  /* 0x0000000f060472a4 */ /* 0x000fe2000f8e02ff */
[----:B------:R-:W1:Y:S01]  /*0980*/  LDC.64 R142, c[0x0][0x3a8] ;  /* 0x0000ea00ff8e7b82 */ /* 0x000e620000000a00 */
[----:B------:R-:W-:Y:S01]  /*0990*/  ISETP.NE.AND P3, PT, R0, RZ, PT ;  /* 0x000000ff0000720c */ /* 0x000fe20003f65270 */
[----:B------:R-:W2:Y:S01]  /*09a0*/  LDL.LU R157, [R1+0x14] ;  /* 0x00001400019d7983 */ /* 0x000ea20000300800 */
[----:B------:R-:W-:-:S03]  /*09b0*/  USHF.R.S32.HI UR5, URZ, 0x1f, UR4 ;  /* 0x0000001fff057899 */ /* 0x000fc60008011404 */
[----:B------:R-:W3:Y:S01]  /*09c0*/  LDL.LU R223, [R1+0x18] ;  /* 0x0000180001df7983 */ /* 0x000ee20000300800 */
[----:B------:R-:W-:Y:S01]  /*09d0*/  ULEA.HI UR5, UR5, UR4, URZ, 0x3 ;  /* 0x0000000405057291 */ /* 0x000fe2000f8f18ff */
[----:B------:R-:W4:Y:S02]  /*09e0*/  LDC.64 R148, c[0x0][0x428] ;  /* 0x00010a00ff947b82 */ /* 0x000f240000000a00 */
[----:B------:R-:W3:Y:S03]  /*09f0*/  LDL.LU R162, [R1+0x1c] ;  /* 0x00001c0001a27983 */ /* 0x000ee60000300800 */
[----:B------:R-:W-:Y:S01]  /*0a00*/  MOV R32, UR5 ;  /* 0x0000000500207c02 */ /* 0x000fe20008000f00 */
[----:B------:R-:W-:-:S06]  /*0a10*/  UIMAD.WIDE UR4, UR6, 0x4, UR10 ;  /* 0x00000004060478a5 */ /* 0x000fcc000f8e020a */
[----:B------:R-:W-:Y:S02]  /*0a20*/  MOV R34, UR4 ;  /* 0x0000000400227c02 */ /* 0x000fe40008000f00 */
[----:B------:R-:W-:Y:S01]  /*0a30*/  MOV R35, UR5 ;  /* 0x0000000500237c02 */ /* 0x000fe20008000f00 */
[----:B------:R-:W-:-:S04]  /*0a40*/  UIMAD.WIDE UR4, UR6, 0x4, UR8 ;  /* 0x00000004060478a5 */ /* 0x000fc8000f8e0208 */
[----:B------:R4:W2:Y:S01]  /*0a50*/  LDG.E R154, desc[UR12][R34.64] ;  /* 0x0000000c229a7981 */ /* 0x0008a2000c1e1900 */
[----:B0-----:R-:W-:Y:S02]  /*0a60*/  LEA.HI.SX32 R32, R32, R153, 0x1d ;  /* 0x0000009920207211 */ /* 0x001fe400078feaff */
[----:B------:R-:W-:Y:S02]  /*0a70*/  MOV R140, UR4 ;  /* 0x00000004008c7c02 */ /* 0x000fe40008000f00 */
[----:B------:R-:W-:Y:S01]  /*0a80*/  MOV R141, UR5 ;  /* 0x00000005008d7c02 */ /* 0x000fe20008000f00 */
[C---:B-1----:R-:W-:Y:S01]  /*0a90*/  IMAD.WIDE.U32 R120, R32.reuse, 0x10, R142 ;  /* 0x0000001020787825 */ /* 0x042fe200078e008e */
[C---:B------:R-:W-:Y:S01]  /*0aa0*/  IADD3 R170, PT, PT, R32.reuse, 0x100, RZ ;  /* 0x0000010020aa7810 */ /* 0x040fe20007ffe0ff */
[----:B------:R-:W0:Y:S01]  /*0ab0*/  S2R R152, SR_CgaCtaId ;  /* 0x0000000000987919 */ /* 0x000e220000008800 */
[C---:B------:R-:W-:Y:S01]  /*0ac0*/  IADD3 R33, PT, PT, R32.reuse, 0x80, RZ ;  /* 0x0000008020217810 */ /* 0x040fe20007ffe0ff */
[C---:B----4-:R-:W-:Y:S01]  /*0ad0*/  IMAD.WIDE.U32 R124, R32.reuse, 0x10, R148 ;  /* 0x00000010207c7825 */ /* 0x050fe200078e0094 */
[----:B------:R-:W-:Y:S01]  /*0ae0*/  IADD3 R34, PT, PT, R32, 0x180, RZ ;  /* 0x0000018020227810 */ /* 0x000fe20007ffe0ff */
[----:B------:R-:W4:Y:S01]  /*0af0*/  LDG.E.128 R120, desc[UR12][R120.64] ;  /* 0x0000000c78787981 */ /* 0x000f22000c1e1d00 */
[----:B------:R-:W-:Y:S01]  /*0b00*/  ISETP.NE.AND P2, PT, RZ, UR14, PT ;  /* 0x0000000eff007c0c */ /* 0x000fe2000bf45270 */
[----:B------:R-:W1:Y:S02]  /*0b10*/  @UP0 LDCU.64 UR4, c[0x0][0x3e0] ;  /* 0x00007c00ff0407ac */ /* 0x000e640008000a00 */
[----:B------:R-:W3:Y:S01]  /*0b20*/  LDG.E R35, desc[UR12][R140.64] ;  /* 0x0000000c8c237981 */ /* 0x000ee2000c1e1900 */
[----:B------:R-:W-:-:S03]  /*0b30*/  IMAD.WIDE.U32 R136, R170, 0x10, R142 ;  /* 0x00000010aa887825 */ /* 0x000fc600078e008e */
[----:B------:R-:W3:Y:S01]  /*0b40*/  LDG.E.128 R124, desc[UR12][R124.64] ;  /* 0x0000000c7c7c7981 */ /* 0x000ee2000c1e1d00 */
[----:B------:R-:W-:-:S03]  /*0b50*/  IMAD.WIDE.U32 R128, R33, 0x10, R142 ;  /* 0x0000001021807825 */ /* 0x000fc600078e008e */
[----:B------:R-:W3:Y:S01]  /*0b60*/  LDG.E.128 R136, desc[UR12][R136.64] ;  /* 0x0000000c88887981 */ /* 0x000ee2000c1e1d00 */
[----:B------:R-:W-:-:S03]  /*0b70*/  IMAD.WIDE.U32 R132, R33, 0x10, R148 ;  /* 0x0000001021847825 */ /* 0x000fc600078e0094 */
[----:B------:R-:W3:Y:S01]  /*0b80*/  LDG.E.128 R128, desc[UR12][R128.64] ;  /* 0x0000000c80807981 */ /* 0x000ee2000c1e1d00 */
[----:B------:R-:W-:-:S03]  /*0b90*/  IMAD.WIDE.U32 R142, R34, 0x10, R142 ;  /* 0x00000010228e7825 */ /* 0x000fc600078e008e */
[----:B------:R-:W3:Y:S04]  /*0ba0*/  LDG.E.128 R132, desc[UR12][R132.64] ;  /* 0x0000000c84847981 */ /* 0x000ee8000c1e1d00 */
[----:B------:R-:W3:Y:S01]  /*0bb0*/  LDG.E.128 R140, desc[UR12][R142.64] ;  /* 0x0000000c8e8c7981 */ /* 0x000ee2000c1e1d00 */
[----:B------:R-:W-:-:S06]  /*0bc0*/  IMAD.WIDE.U32 R144, R170, 0x10, R148 ;  /* 0x00000010aa907825 */ /* 0x000fcc00078e0094 */
[----:B------:R-:W3:Y:S01]  /*0bd0*/  LDG.E.128 R144, desc[UR12][R144.64] ;  /* 0x0000000c90907981 */ /* 0x000ee2000c1e1d00 */
[----:B------:R-:W-:-:S06]  /*0be0*/  IMAD.WIDE.U32 R148, R34, 0x10, R148 ;  /* 0x0000001022947825 */ /* 0x000fcc00078e0094 */
[----:B------:R-:W3:Y:S01]  /*0bf0*/  LDG.E.128 R148, desc[UR12][R148.64] ;  /* 0x0000000c94947981 */ /* 0x000ee2000c1e1d00 */
[----:B------:R-:W-:Y:S02]  /*0c00*/  LOP3.LUT P1, RZ, R153, 0x1f, RZ, 0xc0, !PT ;  /* 0x0000001f99ff7812 */ /* 0x000fe4000782c0ff */
[----:B------:R-:W-:Y:S02]  /*0c10*/  PLOP3.LUT P0, PT, PT, PT, PT, 0x80, 0x8 ;  /* 0x000000000008781c */ /* 0x000fe40003f0f070 */
[----:B------:R-:W-:-:S04]  /*0c20*/  MOV R207, 0x400 ;  /* 0x0000040000cf7802 */ /* 0x000fc80000000f00 */
[----:B0-----:R-:W-:-:S05]  /*0c30*/  LEA R207, R152, R207, 0x18 ;  /* 0x000000cf98cf7211 */ /* 0x001fca00078ec0ff */
[----:B------:R-:W-:Y:S02]  /*0c40*/  @!P1 PLOP3.LUT P0, PT, P3, PT, PT, 0x80, 0x8 ;  /* 0x000000000008981c */ /* 0x000fe40001f0f070 */
[----:B------:R-:W-:Y:S02]  /*0c50*/  IADD3 R184, PT, PT, R207, 0x4020, RZ ;  /* 0x00004020cfb87810 */ /* 0x000fe40007ffe0ff */
[----:B------:R-:W-:Y:S02]  /*0c60*/  @!P1 SHF.R.U32.HI R153, RZ, 0x2, R153 ;  /* 0x00000002ff999819 */ /* 0x000fe40000011699 */
[----:B------:R-:W-:Y:S02]  /*0c70*/  @!P1 MOV R152, R184 ;  /* 0x000000b800989202 */ /* 0x000fe40000000f00 */
[----:B------:R-:W-:-:S05]  /*0c80*/  @!P1 LOP3.LUT R153, R153, 0x18, RZ, 0xc0, !PT ;  /* 0x0000001899999812 */ /* 0x000fca00078ec0ff */
[----:B------:R-:W-:-:S04]  /*0c90*/  @!P0 IADD3 R152, PT, PT, R207, 0x4000, RZ ;  /* 0x00004000cf988810 */ /* 0x000fc80007ffe0ff */
[----:B------:R-:W-:Y:S02]  /*0ca0*/  @!P1 IADD3 R171, PT, PT, R153, R152, RZ ;  /* 0x0000009899ab9210 */ /* 0x000fe40007ffe0ff */
[----:B--2---:R-:W-:Y:S01]  /*0cb0*/  R2UR UR19, R154 ;  /* 0x000000009a1372ca */ /* 0x004fe200000e0000 */
[----:B----4-:R-:W-:Y:S01]  /*0cc0*/  HADD2.F32 R186, -RZ, R120.H0_H0 ;  /* 0x20000078ffba7230 */ /* 0x010fe20000004100 */
[----:B---3--:R-:W-:Y:S01]  /*0cd0*/  FSEL R35, R35, RZ, !P2 ;  /* 0x000000ff23237208 */ /* 0x008fe20005000000 */
[----:B------:R-:W-:-:S04]  /*0ce0*/  HADD2.F32 R185, -RZ, R121.H0_H0 ;  /* 0x20000079ffb97230 */ /* 0x000fc80000004100 */
[----:B------:R-:W-:Y:S01]  /*0cf0*/  FADD.FTZ R186, -R35, R186 ;  /* 0x000000ba23ba7221 */ /* 0x000fe20000010100 */
[----:B------:R-:W-:-:S05]  /*0d00*/  HADD2.F32 R189, -RZ, R124.H0_H0 ;  /* 0x2000007cffbd7230 */ /* 0x000fca0000004100 */
[----:B------:R-:W-:Y:S01]  /*0d10*/  FMUL.FTZ R186, R186, UR19 ;  /* 0x00000013baba7c20 */ /* 0x000fe20008410000 */
[----:B------:R-:W-:Y:S02]  /*0d20*/  HADD2.F32 R206, -RZ, R120.H1_H1 ;  /* 0x30000078ffce7230 */ /* 0x000fe40000004100 */
[----:B------:R-:W-:Y:S01]  /*0d30*/  FADD.FTZ R185, -R35, R185 ;  /* 0x000000b923b97221 */ /* 0x000fe20000010100 */
[----:B------:R-:W-:Y:S02]  /*0d40*/  HADD2.F32 R120, -RZ, R136.H0_H0 ;  /* 0x20000088ff787230 */ /* 0x000fe40000004100 */
[----:B------:R-:W-:Y:S01]  /*0d50*/  FADD.FTZ R191, R189, R191 ;  /* 0x000000bfbdbf7221 */ /* 0x000fe20000010000 */
[----:B------:R-:W-:Y:S02]  /*0d60*/  HADD2.F32 R124, -RZ, R124.H1_H1 ;  /* 0x3000007cff7c7230 */ /* 0x000fe40000004100 */
[----:B------:R-:W-:Y:S01]  /*0d70*/  FFMA.FTZ R2, R186, R189, R2 ;  /* 0x000000bdba027223 */ /* 0x000fe20000010002 */
[----:B------:R-:W-:-:S02]  /*0d80*/  HADD2.F32 R172, -RZ, R133.H0_H0 ;  /* 0x20000085ffac7230 */ /* 0x000fc40000004100 */
[----:B-----5:R-:W-:Y:S01]  /*0d90*/  FMUL.FTZ R189, R96, R189 ;  /* 0x000000bd60bd7220 */ /* 0x020fe20000410000 */
        /* <DEDUP_REMOVED lines=15> */
[----:B------:R-:W-:Y:S01]  /*0e90*/  FMUL.FTZ R185, R185, UR19 ;  /* 0x00000013b9b97c20 */ /* 0x000fe20008410000 */
[----:B------:R-:W-:Y:S02]  /*0ea0*/  HADD2.F32 R188, -RZ, R122.H0_H0 ;  /* 0x2000007affbc7230 */ /* 0x000fe40000004100 */
[----:B------:R-:W-:Y:S02]  /*0eb0*/  HADD2.F32 R203, -RZ, R125.H0_H0 ;  /* 0x2000007dffcb7230 */ /* 0x000fe40000004100 */
[----:B------:R-:W-:-:S02]  /*0ec0*/  HADD2.F32 R141, -RZ, R143.H0_H0 ;  /* 0x2000008fff8d7230 */ /* 0x000fc40000004100 */
[----:B------:R-:W-:Y:S02]  /*0ed0*/  HADD2.F32 R142, -RZ, R143.H1_H1 ;  /* 0x3000008fff8e7230 */ /* 0x000fe40000004100 */
[----:B------:R-:W-:Y:S01]  /*0ee0*/  FADD.FTZ R143, -R35, R120 ;  /* 0x00000078238f7221 */ /* 0x000fe20000010100 */
[----:B------:R-:W-:Y:S01]  /*0ef0*/  FMUL.FTZ R205, R97, R124 ;  /* 0x0000007c61cd7220 */ /* 0x000fe20000410000 */
[----:B------:R-:W-:Y:S01]  /*0f00*/  FADD.FTZ R120, RZ, R189 ;  /* 0x000000bdff787221 */ /* 0x000fe20000010000 */
[----:B------:R-:W-:Y:S02]  /*0f10*/  HADD2.F32 R125, -RZ, R125.H1_H1 ;  /* 0x3000007dff7d7230 */ /* 0x000fe40000004100 */
[----:B------:R-:W-:Y:S01]  /*0f20*/  FADD.FTZ R188, -R35, R188 ;  /* 0x000000bc23bc7221 */ /* 0x000fe20000010100 */
[----:B------:R-:W-:Y:S01]  /*0f30*/  FADD.FTZ R193, R203, R193 ;  /* 0x000000c1cbc17221 */ /* 0x000fe20000010000 */
[-C--:B------:R-:W-:Y:S01]  /*0f40*/  FFMA.FTZ R4, R185, R203.reuse, R4 ;  /* 0x000000cbb9047223 */ /* 0x080fe20000010004 */
[----:B------:R-:W-:Y:S01]  /*0f50*/  FMUL.FTZ R203, R98, R203 ;  /* 0x000000cb62cb7220 */ /* 0x000fe20000410000 */
[----:B------:R-:W-:Y:S01]  /*0f60*/  FADD.FTZ R120, R205, R120 ;  /* 0x00000078cd787221 */ /* 0x000fe20000010000 */
[----:B------:R-:W-:-:S02]  /*0f70*/  HADD2.F32 R187, -RZ, R123.H0_H0 ;  /* 0x2000007bffbb7230 */ /* 0x000fc40000004100 */
[----:B------:R-:W-:Y:S01]  /*0f80*/  FMUL.FTZ R188, R188, UR19 ;  /* 0x00000013bcbc7c20 */ /* 0x000fe20008410000 */
[--C-:B------:R-:W-:Y:S02]  /*0f90*/  HADD2.F32 R200, -RZ, R126.reuse.H0_H0 ;  /* 0x2000007effc87230 */ /* 0x100fe40000004100 */
[----:B------:R-:W-:Y:S01]  /*0fa0*/  FMUL.FTZ R202, R99, R125 ;  /* 0x0000007d63ca7220 */ /* 0x000fe20000410000 */
[----:B------:R-:W-:Y:S02]  /*0fb0*/  HADD2.F32 R204, -RZ, R121.H1_H1 ;  /* 0x30000079ffcc7230 */ /* 0x000fe40000004100 */
[----:B------:R-:W-:Y:S01]  /*0fc0*/  FADD.FTZ R121, R203, R120 ;  /* 0x00000078cb797221 */ /* 0x000fe20000010000 */
        /* <DEDUP_REMOVED lines=8> */
[----:B------:R-:W-:Y:S02]  /*1050*/  HADD2.F32 R165, -RZ, R128.H0_H0 ;  /* 0x20000080ffa57230 */ /* 0x000fe40000004100 */
[----:B------:R-:W-:Y:S01]  /*1060*/  FMUL.FTZ R201, R93, R126 ;  /* 0x0000007e5dc97220 */ /* 0x000fe20000410000 */
[----:B------:R-:W-:Y:S01]  /*1070*/  FADD.FTZ R120, R200, R121 ;  /* 0x00000079c8787221 */ /* 0x000fe20000010000 */
[----:B------:R-:W-:Y:S02]  /*1080*/  HADD2.F32 R196, -RZ, R123.H1_H1 ;  /* 0x3000007bffc47230 */ /* 0x000fe40000004100 */
[----:B------:R-:W-:Y:S01]  /*1090*/  FADD.FTZ R209, R198, R209 ;  /* 0x000000d1c6d17221 */ /* 0x000fe20000010000 */
[----:B------:R-:W-:Y:S02]  /*10a0*/  HADD2.F32 R127, -RZ, R127.H1_H1 ;  /* 0x3000007fff7f7230 */ /* 0x000fe40000004100 */
[----:B------:R-:W-:Y:S01]  /*10b0*/  FADD.FTZ R165, -R35, R165 ;  /* 0x000000a523a57221 */ /* 0x000fe20000010100 */
[-C--:B------:R-:W-:Y:S01]  /*10c0*/  FFMA.FTZ R8, R187, R198.reuse, R8 ;  /* 0x000000c6bb087223 */ /* 0x080fe20000010008 */
[----:B------:R-:W-:Y:S01]  /*10d0*/  FMUL.FTZ R198, R94, R198 ;  /* 0x000000c65ec67220 */ /* 0x000fe20000410000 */
[----:B------:R-:W-:Y:S01]  /*10e0*/  FADD.FTZ R123, R201, R120 ;  /* 0x00000078c97b7221 */ /* 0x000fe20000010000 */
[----:B------:R-:W-:Y:S01]  /*10f0*/  FADD.FTZ R206, -R35, R206 ;  /* 0x000000ce23ce7221 */ /* 0x000fe20000010100 */
[----:B------:R-:W-:-:S02]  /*1100*/  HADD2.F32 R168, -RZ, R129.H0_H0 ;  /* 0x20000081ffa87230 */ /* 0x000fc40000004100 */
[----:B------:R-:W-:Y:S01]  /*1110*/  FMUL.FTZ R165, R165, UR19 ;  /* 0x00000013a5a57c20 */ /* 0x000fe20008410000 */
[----:B------:R-:W-:Y:S02]  /*1120*/  HADD2.F32 R167, -RZ, R132.H0_H0 ;  /* 0x20000084ffa77230 */ /* 0x000fe40000004100 */
[----:B------:R-:W-:Y:S01]  /*1130*/  FMUL.FTZ R197, R95, R127 ;  /* 0x0000007f5fc57220 */ /* 0x000fe20000410000 */
[----:B------:R-:W-:Y:S02]  /*1140*/  HADD2.F32 R199, -RZ, R122.H1_H1 ;  /* 0x3000007affc77230 */ /* 0x000fe40000004100 */
[----:B------:R-:W-:Y:S01]  /*1150*/  FADD.FTZ R122, R198, R123 ;  /* 0x0000007bc67a7221 */ /* 0x000fe20000010000 */
[----:B------:R-:W-:Y:S01]  /*1160*/  FMUL.FTZ R206, R206, UR19 ;  /* 0x00000013cece7c20 */ /* 0x000fe20008410000 */
[----:B------:R-:W-:Y:S01]  /*1170*/  FFMA.FTZ R121, R186, R189, RZ ;  /* 0x000000bdba797223 */ /* 0x000fe200000100ff */
[----:B------:R-:W-:Y:S02]  /*1180*/  HADD2.F32 R173, -RZ, R129.H1_H1 ;  /* 0x30000081ffad7230 */ /* 0x000fe40000004100 */
[----:B------:R-:W-:Y:S01]  /*1190*/  FADD.FTZ R168, -R35, R168 ;  /* 0x000000a823a87221 */ /* 0x000fe20000010100 */
[----:B------:R-:W-:-:S02]  /*11a0*/  HADD2.F32 R132, -RZ, R132.H1_H1 ;  /* 0x30000084ff847230 */ /* 0x000fc40000004100 */
[----:B------:R-:W-:Y:S01]  /*11b0*/  FADD.FTZ R211, R167, R211 ;  /* 0x000000d3a7d37221 */ /* 0x000fe20000010000 */
[-C--:B------:R-:W-:Y:S01]  /*11c0*/  FFMA.FTZ R10, R165, R167.reuse, R10 ;  /* 0x000000a7a50a7223 */ /* 0x080fe2000001000a */
[----:B------:R-:W-:Y:S01]  /*11d0*/  FMUL.FTZ R167, R88, R167 ;  /* 0x000000a758a77220 */ /* 0x000fe20000410000 */
[----:B------:R-:W-:Y:S01]  /*11e0*/  FADD.FTZ R122, R197, R122 ;  /* 0x0000007ac57a7221 */ /* 0x000fe20000010000 */
[C---:B------:R-:W-:Y:S01]  /*11f0*/  FADD.FTZ R204, -R35.reuse, R204 ;  /* 0x000000cc23cc7221 */ /* 0x040fe20000010100 */
[----:B------:R-:W-:Y:S01]  /*1200*/  FFMA.FTZ R120, R206, R205, R121 ;  /* 0x000000cdce787223 */ /* 0x000fe20000010079 */
[----:B------:R-:W-:Y:S02]  /*1210*/  HADD2.F32 R174, -RZ, R130.H0_H0 ;  /* 0x20000082ffae7230 */ /* 0x000fe40000004100 */
[----:B------:R-:W-:Y:S01]  /*1220*/  FADD.FTZ R173, -R35, R173 ;  /* 0x000000ad23ad7221 */ /* 0x000fe20000010100 */
[----:B------:R-:W-:Y:S01]  /*1230*/  FMUL.FTZ R168, R168, UR19 ;  /* 0x00000013a8a87c20 */ /* 0x000fe20008410000 */
[----:B------:R-:W-:Y:S01]  /*1240*/  FMUL.FTZ R169, R89, R132 ;  /* 0x0000008459a97220 */ /* 0x000fe20000410000 */
[----:B------:R-:W-:Y:S01]  /*1250*/  FADD.FTZ R122, R167, R122 ;  /* 0x0000007aa77a7221 */ /* 0x000fe20000010000 */
[----:B------:R-:W-:Y:S01]  /*1260*/  FMUL.FTZ R204, R204, UR19 ;  /* 0x00000013cccc7c20 */ /* 0x000fe20008410000 */
[----:B------:R-:W-:Y:S01]  /*1270*/  FFMA.FTZ R121, R185, R203, R120 ;  /* 0x000000cbb9797223 */ /* 0x000fe20000010078 */
[----:B------:R-:W-:Y:S01]  /*1280*/  FADD.FTZ R174, -R35, R174 ;  /* 0x000000ae23ae7221 */ /* 0x000fe20000010100 */
[----:B------:R-:W-:Y:S01]  /*1290*/  FADD.FTZ R213, R172, R213 ;  /* 0x000000d5acd57221 */ /* 0x000fe20000010000 */
[-C--:B------:R-:W-:Y:S01]  /*12a0*/  FFMA.FTZ R12, R168, R172.reuse, R12 ;  /* 0x000000aca80c7223 */ /* 0x080fe2000001000c */
[----:B------:R-:W-:Y:S01]  /*12b0*/  FMUL.FTZ R173, R173, UR19 ;  /* 0x00000013adad7c20 */ /* 0x000fe20008410000 */
[----:B------:R-:W-:Y:S01]  /*12c0*/  FMUL.FTZ R172, R90, R172 ;  /* 0x000000ac5aac7220 */ /* 0x000fe20000410000 */
[----:B------:R-:W-:Y:S01]  /*12d0*/  FADD.FTZ R123, R169, R122 ;  /* 0x0000007aa97b7221 */ /* 0x000fe20000010000 */
[----:B------:R-:W-:-:S02]  /*12e0*/  HADD2.F32 R166, -RZ, R128.H1_H1 ;  /* 0x30000080ffa67230 */ /* 0x000fc40000004100 */
[----:B------:R-:W-:Y:S01]  /*12f0*/  FADD.FTZ R199, -R35, R199 ;  /* 0x000000c723c77221 */ /* 0x000fe20000010100 */
[----:B------:R-:W-:Y:S02]  /*1300*/  HADD2.F32 R177, -RZ, R130.H1_H1 ;  /* 0x30000082ffb17230 */ /* 0x000fe40000004100 */
[----:B------:R-:W-:Y:S01]  /*1310*/  FFMA.FTZ R121, R204, R202, R121 ;  /* 0x000000cacc797223 */ /* 0x000fe20000010079 */
[--C-:B------:R-:W-:Y:S02]  /*1320*/  HADD2.F32 R178, -RZ, R131.reuse.H0_H0 ;  /* 0x20000083ffb27230 */ /* 0x100fe40000004100 */
[----:B------:R-:W-:Y:S02]  /*1330*/  HADD2.F32 R181, -RZ, R131.H1_H1 ;  /* 0x30000083ffb57230 */ /* 0x000fe40000004100 */
[----:B------:R-:W-:Y:S02]  /*1340*/  HADD2.F32 R152, -RZ, R136.H1_H1 ;  /* 0x30000088ff987230 */ /* 0x000fe40000004100 */
[----:B------:R-:W-:Y:S01]  /*1350*/  FADD.FTZ R214, R175, R214 ;  /* 0x000000d6afd67221 */ /* 0x000fe20000010000 */
[----:B------:R-:W-:-:S02]  /*1360*/  HADD2.F32 R176, -RZ, R134.H0_H0 ;  /* 0x20000086ffb07230 */ /* 0x000fc40000004100 */
[----:B------:R-:W-:Y:S01]  /*1370*/  FMUL.FTZ R174, R174, UR19 ;  /* 0x00000013aeae7c20 */ /* 0x000fe20008410000 */
[-C--:B------:R-:W-:Y:S01]  /*1380*/  FFMA.FTZ R13, R173, R175.reuse, R13 ;  /* 0x000000afad0d7223 */ /* 0x080fe2000001000d */
[----:B------:R-:W-:Y:S01]  /*1390*/  FMUL.FTZ R175, R91, R175 ;  /* 0x000000af5baf7220 */ /* 0x000fe20000410000 */
[----:B------:R-:W-:Y:S01]  /*13a0*/  FADD.FTZ R122, R172, R123 ;  /* 0x0000007bac7a7221 */ /* 0x000fe20000010000 */
[----:B------:R-:W-:Y:S01]  /*13b0*/  FMUL.FTZ R199, R199, UR19 ;  /* 0x00000013c7c77c20 */ /* 0x000fe20008410000 */
        /* <DEDUP_REMOVED lines=22> */
[----:B------:R-:W-:Y:S01]  /*1520*/  FADD.FTZ R215, R176, R215 ;  /* 0x000000d7b0d77221 */ /* 0x000fe20000010000 */
[----:B------:R-:W-:Y:S02]  /*1530*/  HADD2.F32 R35, -RZ, R144.H0_H0 ;  /* 0x20000090ff237230 */ /* 0x000fe40000004100 */
[-C--:B------:R-:W-:Y:S01]  /*1540*/  FFMA.FTZ R14, R174, R176.reuse, R14 ;  /* 0x000000b0ae0e7223 */ /* 0x080fe2000001000e */
[----:B------:R-:W-:Y:S01]  /*1550*/  FMUL.FTZ R176, R84, R176 ;  /* 0x000000b054b07220 */ /* 0x000fe20000410000 */
[----:B------:R-:W-:Y:S01]  /*1560*/  FMUL.FTZ R143, R143, UR19 ;  /* 0x000000138f8f7c20 */ /* 0x000fe20008410000 */
[----:B------:R-:W-:Y:S01]  /*1570*/  FADD.FTZ R121, R175, R122 ;  /* 0x0000007aaf797221 */ /* 0x000fe20000010000 */
[----:B------:R-:W-:Y:S01]  /*1580*/  FFMA.FTZ R120, R199, R201, R120 ;  /* 0x000000c9c7787223 */ /* 0x000fe20000010078 */
[--C-:B------:R-:W-:Y:S02]  /*1590*/  HADD2.F32 R159, -RZ, R146.reuse.H0_H0 ;  /* 0x20000092ff9f7230 */ /* 0x100fe40000004100 */
[----:B------:R-:W-:Y:S01]  /*15a0*/  FMUL.FTZ R178, R178, UR19 ;  /* 0x00000013b2b27c20 */ /* 0x000fe20008410000 */
[----:B------:R-:W-:-:S02]  /*15b0*/  HADD2.F32 R161, -RZ, R146.H1_H1 ;  /* 0x30000092ffa17230 */ /* 0x000fc40000004100 */
[----:B------:R-:W-:Y:S01]  /*15c0*/  FMUL.FTZ R179, R85, R134 ;  /* 0x0000008655b37220 */ /* 0x000fe20000410000 */
[----:B------:R-:W-:Y:S01]  /*15d0*/  FADD.FTZ R219, R35, R219 ;  /* 0x000000db23db7221 */ /* 0x000fe20000010000 */
[-C--:B------:R-:W-:Y:S01]  /*15e0*/  FFMA.FTZ R18, R143, R35.reuse, R18 ;  /* 0x000000238f127223 */ /* 0x080fe20000010012 */
[----:B------:R-:W-:Y:S01]  /*15f0*/  FMUL.FTZ R146, R80, R35 ;  /* 0x0000002350927220 */ /* 0x000fe20000410000 */
[----:B------:R-:W-:Y:S01]  /*1600*/  FADD.FTZ R122, R176, R121 ;  /* 0x00000079b07a7221 */ /* 0x000fe20000010000 */
[----:B------:R-:W-:Y:S01]  /*1610*/  FMUL.FTZ R196, R196, UR19 ;  /* 0x00000013c4c47c20 */ /* 0x000fe20008410000 */
        /* <DEDUP_REMOVED lines=11> */
[----:B------:R-:W-:Y:S01]  /*16d0*/  FMUL.FTZ R166, R166, UR19 ;  /* 0x00000013a6a67c20 */ /* 0x000fe20008410000 */
[----:B------:R-:W-:Y:S01]  /*16e0*/  FFMA.FTZ R35, R165, R167, R120 ;  /* 0x000000a7a5237223 */ /* 0x000fe20000010078 */
[----:B------:R-:W-:-:S02]  /*16f0*/  HADD2.F32 R144, -RZ, R144.H1_H1 ;  /* 0x30000090ff907230 */ /* 0x000fc40000004100 */
[----:B------:R-:W-:Y:S01]  /*1700*/  FADD.FTZ R121, R182, R121 ;  /* 0x00000079b6797221 */ /* 0x000fe20000010000 */
[--C-:B------:R-:W-:Y:S02]  /*1710*/  HADD2.F32 R155, -RZ, R145.reuse.H0_H0 ;  /* 0x20000091ff9b7230 */ /* 0x100fe40000004100 */
[----:B------:R-:W-:Y:S01]  /*1720*/  FFMA.FTZ R35, R166, R169, R35 ;  /* 0x000000a9a6237223 */ /* 0x000fe20000010023 */
[----:B------:R-:W-:Y:S02]  /*1730*/  HADD2.F32 R145, -RZ, R145.H1_H1 ;  /* 0x30000091ff917230 */ /* 0x000fe40000004100 */
[----:B------:R-:W-:Y:S01]  /*1740*/  FMUL.FTZ R154, R154, UR19 ;  /* 0x000000139a9a7c20 */ /* 0x000fe20008410000 */
[----:B------:R-:W-:Y:S01]  /*1750*/  FMUL.FTZ R153, R81, R144 ;  /* 0x0000009051997220 */ /* 0x000fe20000410000 */
[----:B------:R-:W-:Y:S01]  /*1760*/  FADD.FTZ R122, R146, R121 ;  /* 0x00000079927a7221 */ /* 0x000fe20000010000 */
[----:B------:R-:W-:Y:S01]  /*1770*/  FFMA.FTZ R120, R168, R172, R35 ;  /* 0x000000aca8787223 */ /* 0x000fe20000010023 */
[----:B------:R-:W-:Y:S01]  /*1780*/  FADD.FTZ R157, R145, R157 ;  /* 0x0000009d919d7221 */ /* 0x000fe20000010000 */
[----:B------:R-:W-:Y:S01]  /*1790*/  FADD.FTZ R221, R155, R221 ;  /* 0x000000dd9bdd7221 */ /* 0x000fe20000010000 */
[-C--:B------:R-:W-:Y:S01]  /*17a0*/  FFMA.FTZ R20, R154, R155.reuse, R20 ;  /* 0x0000009b9a147223 */ /* 0x080fe20000010014 */
[----:B------:R-:W-:Y:S01]  /*17b0*/  FMUL.FTZ R155, R82, R155 ;  /* 0x0000009b529b7220 */ /* 0x000fe20000410000 */
[----:B------:R-:W-:Y:S01]  /*17c0*/  FADD.FTZ R122, R153, R122 ;  /* 0x0000007a997a7221 */ /* 0x000fe20000010000 */
[----:B------:R-:W-:Y:S01]  /*17d0*/  FFMA.FTZ R35, R173, R175, R120 ;  /* 0x000000afad237223 */ /* 0x000fe20000010078 */
[----:B------:R0:W-:Y:S01]  /*17e0*/  STL [R1+0x14], R157 ;  /* 0x0000149d01007387 */ /* 0x0001e20000100800 */
[----:B------:R-:W-:Y:S01]  /*17f0*/  FMUL.FTZ R158, R158, UR19 ;  /* 0x000000139e9e7c20 */ /* 0x000fe20008410000 */
[----:B------:R-:W-:Y:S01]  /*1800*/  FADD.FTZ R122, R155, R122 ;  /* 0x0000007a9b7a7221 */ /* 0x000fe20000010000 */
[----:B------:R-:W-:Y:S01]  /*1810*/  FMUL.FTZ R177, R177, UR19 ;  /* 0x00000013b1b17c20 */ /* 0x000fe20008410000 */
[----:B------:R-:W-:Y:S01]  /*1820*/  FFMA.FTZ R120, R174, R176, R35 ;  /* 0x000000b0ae787223 */ /* 0x000fe20000010023 */
[----:B------:R-:W-:Y:S01]  /*1830*/  FMUL.FTZ R152, R152, UR19 ;  /* 0x0000001398987c20 */ /* 0x000fe20008410000 */
[----:B------:R-:W-:Y:S01]  /*1840*/  FADD.FTZ R223, R159, R223 ;  /* 0x000000df9fdf7221 */ /* 0x000fe20000010000 */
[----:B------:R-:W-:Y:S01]  /*1850*/  FFMA.FTZ R22, R158, R159, R22 ;  /* 0x0000009f9e167223 */ /* 0x000fe20000010016 */
[----:B0-----:R-:W-:Y:S01]  /*1860*/  FMUL.FTZ R157, R83, R145 ;  /* 0x00000091539d7220 */ /* 0x001fe20000410000 */
[----:B------:R-:W-:Y:S01]  /*1870*/  FMUL.FTZ R160, R160, UR19 ;  /* 0x00000013a0a07c20 */ /* 0x000fe20008410000 */
[----:B------:R-:W-:Y:S01]  /*1880*/  FMUL.FTZ R159, R76, R159 ;  /* 0x0000009f4c9f7220 */ /* 0x000fe20000410000 */
        /* <DEDUP_REMOVED lines=14> */
[----:B------:R-:W-:Y:S01]  /*1970*/  FMUL.FTZ R156, R156, UR19 ;  /* 0x000000139c9c7c20 */ /* 0x000fe20008410000 */
[----:B------:R-:W-:Y:S02]  /*1980*/  HADD2.F32 R235, -RZ, R147.H1_H1 ;  /* 0x30000093ffeb7230 */ /* 0x000fe40000004100 */
[----:B------:R-:W-:Y:S01]  /*1990*/  FADD.FTZ R124, R161, R124 ;  /* 0x0000007ca17c7221 */ /* 0x000fe20000010000 */
[----:B------:R-:W-:Y:S01]  /*19a0*/  FMUL.FTZ R147, R78, R144 ;  /* 0x000000904e937220 */ /* 0x000fe20000410000 */
[----:B------:R-:W-:Y:S01]  /*19b0*/  FFMA.FTZ R126, R181, R182, R126 ;  /* 0x000000b6b57e7223 */ /* 0x000fe2000001007e */
[----:B------:R-:W-:Y:S01]  /*19c0*/  FFMA.FTZ R21, R156, R145, R21 ;  /* 0x000000919c157223 */ /* 0x000fe20000010015 */
[----:B------:R-:W-:Y:S01]  /*19d0*/  STL [R1+0x18], R223 ;  /* 0x000018df01007387 */ /* 0x000fe20000100800 */
[----:B------:R-:W-:-:S02]  /*19e0*/  HADD2.F32 R145, -RZ, R148.H0_H0 ;  /* 0x20000094ff917230 */ /* 0x000fc40000004100 */
[----:B------:R-:W-:Y:S01]  /*19f0*/  FADD.FTZ R124, R147, R124 ;  /* 0x0000007c937c7221 */ /* 0x000fe20000010000 */
[----:B------:R0:W-:Y:S01]  /*1a00*/  STL [R1+0x1c], R162 ;  /* 0x00001ca201007387 */ /* 0x0001e20000100800 */
[----:B------:R-:W-:Y:S01]  /*1a10*/  FFMA.FTZ R126, R143, R146, R126 ;  /* 0x000000928f7e7223 */ /* 0x000fe2000001007e */
[----:B------:R-:W-:Y:S02]  /*1a20*/  HADD2.F32 R148, -RZ, R148.H1_H1 ;  /* 0x30000094ff947230 */ /* 0x000fe40000004100 */
[----:B------:R-:W-:Y:S01]  /*1a30*/  FMUL.FTZ R35, R72, R145 ;  /* 0x0000009148237220 */ /* 0x000fe20000410000 */
[----:B------:R-:W-:Y:S01]  /*1a40*/  FFMA.FTZ R126, R152, R153, R126 ;  /* 0x00000099987e7223 */ /* 0x000fe2000001007e */
[----:B0-----:R-:W-:Y:S01]  /*1a50*/  FMUL.FTZ R162, R79, R235 ;  /* 0x000000eb4fa27220 */ /* 0x001fe20000410000 */
[----:B------:R-:W-:-:S03]  /*1a60*/  HADD2.F32 R130, -RZ, R149.H0_H0 ;  /* 0x20000095ff827230 */ /* 0x000fc60000004100 */
[----:B------:R-:W-:Y:S01]  /*1a70*/  FADD.FTZ R124, R162, R124 ;  /* 0x0000007ca27c7221 */ /* 0x000fe20000010000 */
[----:B------:R-:W-:Y:S01]  /*1a80*/  FMUL.FTZ R120, R73, R148 ;  /* 0x0000009449787220 */ /* 0x000fe20000410000 */
[----:B------:R-:W-:Y:S02]  /*1a90*/  FFMA.FTZ R126, R154, R155, R126 ;  /* 0x0000009b9a7e7223 */ /* 0x000fe4000001007e */
[----:B------:R-:W-:Y:S01]  /*1aa0*/  FADD.FTZ R124, R35, R124 ;  /* 0x0000007c237c7221 */ /* 0x000fe20000010000 */
[----:B------:R-:W-:Y:S02]  /*1ab0*/  HADD2.F32 R131, -RZ, R149.H1_H1 ;  /* 0x30000095ff837230 */ /* 0x000fe40000004100 */
[----:B------:R-:W-:Y:S01]  /*1ac0*/  FMUL.FTZ R121, R74, R130 ;  /* 0x000000824a797220 */ /* 0x000fe20000410000 */
[----:B------:R-:W-:Y:S01]  /*1ad0*/  FFMA.FTZ R126, R156, R157, R126 ;  /* 0x0000009d9c7e7223 */ /* 0x000fe2000001007e */
[----:B------:R-:W-:Y:S01]  /*1ae0*/  FADD.FTZ R124, R124, R120 ;  /* 0x000000787c7c7221 */ /* 0x000fe20000010000 */
[----:B------:R-:W-:-:S02]  /*1af0*/  HADD2.F32 R225, -RZ, R150.H0_H0 ;  /* 0x20000096ffe17230 */ /* 0x000fc40000004100 */
[----:B------:R-:W-:Y:S01]  /*1b00*/  FMUL.FTZ R122, R75, R131 ;  /* 0x000000834b7a7220 */ /* 0x000fe20000410000 */
[----:B------:R-:W-:Y:S01]  /*1b10*/  FFMA.FTZ R126, R158, R159, R126 ;  /* 0x0000009f9e7e7223 */ /* 0x000fe2000001007e */
[----:B------:R-:W-:Y:S01]  /*1b20*/  FADD.FTZ R124, R124, R121 ;  /* 0x000000797c7c7221 */ /* 0x000fe20000010000 */
[----:B------:R-:W-:Y:S02]  /*1b30*/  HADD2.F32 R128, -RZ, R150.H1_H1 ;  /* 0x30000096ff807230 */ /* 0x000fe40000004100 */
[----:B------:R-:W-:Y:S01]  /*1b40*/  FMUL.FTZ R123, R68, R225 ;  /* 0x000000e1447b7220 */ /* 0x000fe20000410000 */
[----:B------:R-:W-:Y:S01]  /*1b50*/  FMUL.FTZ R163, R163, UR19 ;  /* 0x00000013a3a37c20 */ /* 0x000fe20008410000 */
[----:B------:R-:W-:Y:S01]  /*1b60*/  FADD.FTZ R124, R124, R122 ;  /* 0x0000007a7c7c7221 */ /* 0x000fe20000010000 */
[----:B------:R-:W-:Y:S01]  /*1b70*/  FFMA.FTZ R126, R160, R161, R126 ;  /* 0x000000a1a07e7223 */ /* 0x000fe2000001007e */
[----:B------:R-:W-:Y:S01]  /*1b80*/  FADD.FTZ R212, R132, R212 ;  /* 0x000000d484d47221 */ /* 0x000fe20000010000 */
[----:B------:R-:W-:Y:S01]  /*1b90*/  FFMA.FTZ R11, R166, R132, R11 ;  /* 0x00000084a60b7223 */ /* 0x000fe2000001000b */
[----:B------:R-:W-:-:S02]  /*1ba0*/  HADD2.F32 R129, -RZ, R151.H0_H0 ;  /* 0x20000097ff817230 */ /* 0x000fc40000004100 */
[----:B------:R-:W-:Y:S01]  /*1bb0*/  FADD.FTZ R124, R124, R123 ;  /* 0x0000007b7c7c7221 */ /* 0x000fe20000010000 */
[----:B------:R-:W-:Y:S01]  /*1bc0*/  FMUL.FTZ R132, R69, R128 ;  /* 0x0000008045847220 */ /* 0x000fe20000410000 */
[----:B------:R-:W-:Y:S01]  /*1bd0*/  FMUL.FTZ R164, R164, UR19 ;  /* 0x00000013a4a47c20 */ /* 0x000fe20008410000 */
[----:B------:R-:W-:Y:S01]  /*1be0*/  FFMA.FTZ R126, R163, R147, R126 ;  /* 0x00000093a37e7223 */ /* 0x000fe2000001007e */
[----:B------:R-:W-:Y:S01]  /*1bf0*/  FADD.FTZ R216, R134, R216 ;  /* 0x000000d886d87221 */ /* 0x000fe20000010000 */
[----:B------:R-:W-:Y:S01]  /*1c00*/  FFMA.FTZ R15, R177, R134, R15 ;  /* 0x00000086b10f7223 */ /* 0x000fe2000001000f */
[----:B------:R-:W-:Y:S02]  /*1c10*/  HADD2.F32 R223, -RZ, R151.H1_H1 ;  /* 0x30000097ffdf7230 */ /* 0x000fe40000004100 */
        /* <DEDUP_REMOVED lines=8> */
[----:B------:R-:W-:Y:S01]  /*1ca0*/  FMUL.FTZ R137, R137, UR19 ;  /* 0x0000001389897c20 */ /* 0x000fe20008410000 */
[----:B------:R-:W-:Y:S01]  /*1cb0*/  FADD.FTZ R124, R124, R136 ;  /* 0x000000887c7c7221 */ /* 0x000fe20000010000 */
[----:B------:R-:W-:Y:S01]  /*1cc0*/  FADD.FTZ R194, R125, R194 ;  /* 0x000000c27dc27221 */ /* 0x000fe20000010000 */
[----:B------:R-:W-:Y:S01]  /*1cd0*/  FFMA.FTZ R126, R135, R120, R126 ;  /* 0x00000078877e7223 */ /* 0x000fe2000001007e */
[----:B------:R-:W-:Y:S01]  /*1ce0*/  FFMA.FTZ R5, R204, R125, R5 ;  /* 0x0000007dcc057223 */ /* 0x000fe20000010005 */
[----:B------:R-:W-:Y:S01]  /*1cf0*/  FMUL.FTZ R138, R138, UR19 ;  /* 0x000000138a8a7c20 */ /* 0x000fe20008410000 */
[----:B------:R-:W0:Y:S01]  /*1d00*/  SHFL.DOWN PT, R125, R124, 0x10, 0x1f ;  /* 0x0a001f007c7d7f89 */ /* 0x000e2200000e0000 */
[----:B------:R-:W-:Y:S01]  /*1d10*/  FFMA.FTZ R126, R137, R121, R126 ;  /* 0x00000079897e7223 */ /* 0x000fe2000001007e */
[----:B------:R-:W-:Y:S01]  /*1d20*/  FMUL.FTZ R139, R139, UR19 ;  /* 0x000000138b8b7c20 */ /* 0x000fe20008410000 */
[----:B------:R-:W-:Y:S01]  /*1d30*/  FMUL.FTZ R140, R140, UR19 ;  /* 0x000000138c8c7c20 */ /* 0x000fe20008410000 */
[----:B------:R-:W-:Y:S01]  /*1d40*/  FMUL.FTZ R141, R141, UR19 ;  /* 0x000000138d8d7c20 */ /* 0x000fe20008410000 */
[----:B------:R-:W-:Y:S01]  /*1d50*/  FFMA.FTZ R126, R138, R122, R126 ;  /* 0x0000007a8a7e7223 */ /* 0x000fe2000001007e */
[----:B------:R-:W-:Y:S01]  /*1d60*/  FMUL.FTZ R142, R142, UR19 ;  /* 0x000000138e8e7c20 */ /* 0x000fe20008410000 */
[----:B------:R-:W2:Y:S02]  /*1d70*/  LDL.LU R149, [R1+0x2c] ;  /* 0x00002c0001957983 */ /* 0x000ea40000300800 */
[----:B------:R-:W-:-:S02]  /*1d80*/  FFMA.FTZ R126, R139, R123, R126 ;  /* 0x0000007b8b7e7223 */ /* 0x000fc4000001007e */
[----:B------:R-:W3:Y:S02]  /*1d90*/  LDL.LU R150, [R1+0x28] ;  /* 0x0000280001967983 */ /* 0x000ee40000300800 */
[----:B------:R-:W-:Y:S02]  /*1da0*/  FFMA.FTZ R126, R140, R132, R126 ;  /* 0x000000848c7e7223 */ /* 0x000fe4000001007e */
[----:B------:R-:W4:Y:S02]  /*1db0*/  LDL.LU R151, [R1+0x24] ;  /* 0x0000240001977983 */ /* 0x000f240000300800 */
        /* <DEDUP_REMOVED lines=21> */
[----:B------:R0:W-:Y:S04]  /*1f10*/  @!P1 STS.64 [R171], R124 ;  /* 0x0000007cab009388 */ /* 0x0001e80000000a00 */
[----:B0-----:R-:W2:Y:S01]  /*1f20*/  LDL.LU R171, [R1+0x20] ;  /* 0x0000200001ab7983 */ /* 0x001ea20000300800 */
[----:B------:R-:W-:-:S04]  /*1f30*/  ISETP.NE.U32.AND P0, PT, RZ, UR16, PT ;  /* 0x00000010ff007c0c */ /* 0x000fc8000bf05070 */
[----:B------:R-:W-:Y:S01]  /*1f40*/  ISETP.NE.AND.EX P0, PT, RZ, UR17, PT, P0 ;  /* 0x00000011ff007c0c */ /* 0x000fe2000bf05300 */
[----:B------:R-:W-:Y:S01]  /*1f50*/  FADD.FTZ R210, R127, R210 ;  /* 0x000000d27fd27221 */ /* 0x000fe20000010000 */
[----:B------:R-:W-:-:S11]  /*1f60*/  FFMA.FTZ R9, R196, R127, R9 ;  /* 0x0000007fc4097223 */ /* 0x000fd60000010009 */
[----:B------:R-:W0:Y:S08]  /*1f70*/  @P0 LDC.64 R126, c[0x0][0x438] ;  /* 0x00010e00ff7e0b82 */ /* 0x000e300000000a00 */
[----:B------:R-:W1:Y:S01]  /*1f80*/  @P0 LDC.64 R124, c[0x0][0x438] ;  /* 0x00010e00ff7c0b82 */ /* 0x000e620000000a00 */
[----:B0-----:R-:W-:-:S05]  /*1f90*/  @P0 IMAD.WIDE.U32 R126, R32, 0x10, R126 ;  /* 0x00000010207e0825 */ /* 0x001fca00078e007e */
[----:B------:R0:W5:Y:S01]  /*1fa0*/  @P0 LDG.E.128 R100, desc[UR12][R126.64] ;  /* 0x0000000c7e640981 */ /* 0x000162000c1e1d00 */
[----:B-1----:R-:W-:-:S05]  /*1fb0*/  @P0 IMAD.WIDE.U32 R124, R33, 0x10, R124 ;  /* 0x00000010217c0825 */ /* 0x002fca00078e007c */
[----:B------:R1:W5:Y:S01]  /*1fc0*/  @P0 LDG.E.128 R104, desc[UR12][R124.64] ;  /* 0x0000000c7c680981 */ /* 0x000362000c1e1d00 */
[----:B0-----:R-:W0:Y:S08]  /*1fd0*/  @P0 LDC.64 R126, c[0x0][0x438] ;  /* 0x00010e00ff7e0b82 */ /* 0x001e300000000a00 */
[----:B-1----:R-:W1:Y:S01]  /*1fe0*/  @P0 LDC.64 R124, c[0x0][0x438] ;  /* 0x00010e00ff7c0b82 */ /* 0x002e620000000a00 */
[----:B------:R-:W-:Y:S01]  /*1ff0*/  @UP0 UIMAD.WIDE UR4, UR6, 0x2, UR4 ;  /* 0x00000002060408a5 */ /* 0x000fe2000f8e0204 */
[----:B0-----:R-:W-:-:S05]  /*2000*/  @P0 IMAD.WIDE.U32 R126, R170, 0x10, R126 ;  /* 0x00000010aa7e0825 */ /* 0x001fca00078e007e */
[----:B------:R0:W5:Y:S01]  /*2010*/  @P0 LDG.E.128 R108, desc[UR12][R126.64] ;  /* 0x0000000c7e6c0981 */ /* 0x000162000c1e1d00 */
[----:B-1----:R-:W-:-:S05]  /*2020*/  @P0 IMAD.WIDE.U32 R124, R34, 0x10, R124 ;  /* 0x00000010227c0825 */ /* 0x002fca00078e007c */
[----:B------:R1:W5:Y:S01]  /*2030*/  @P0 LDG.E.128 R112, desc[UR12][R124.64] ;  /* 0x0000000c7c700981 */ /* 0x000362000c1e1d00 */
[----:B0-----:R-:W0:Y:S01]  /*2040*/  LDC.64 R126, c[0x0][0x3b0] ;  /* 0x0000ec00ff7e7b82 */ /* 0x001e220000000a00 */
[----:B------:R-:W-:Y:S01]  /*2050*/  PLOP3.LUT P0, PT, PT, PT, UP0, 0x80, 0x8 ;  /* 0x000000000008781c */ /* 0x000fe20003f0f008 */
[----:B----4-:R-:W-:Y:S01]  /*2060*/  FADD.FTZ R151, R235, R151 ;  /* 0x00000097eb977221 */ /* 0x010fe20000010000 */
[----:B-1----:R-:W-:Y:S02]  /*2070*/  MOV R124, UR4 ;  /* 0x00000004007c7c02 */ /* 0x002fe40008000f00 */
[----:B------:R-:W-:Y:S01]  /*2080*/  MOV R125, UR5 ;  /* 0x00000005007d7c02 */ /* 0x000fe20008000f00 */
[----:B---3--:R-:W-:Y:S01]  /*2090*/  FADD.FTZ R150, R145, R150 ;  /* 0x0000009691967221 */ /* 0x008fe20000010000 */
[----:B------:R-:W-:Y:S01]  /*20a0*/  FFMA.FTZ R25, R164, R235, R25 ;  /* 0x000000eba4197223 */ /* 0x000fe20000010019 */
[----:B--2---:R-:W-:-:S06]  /*20b0*/  FADD.FTZ R149, R148, R149 ;  /* 0x0000009594957221 */ /* 0x004fcc0000010000 */
[----:B------:R1:W2:Y:S01]  /*20c0*/  @P0 LDG.E.U16 R236, desc[UR12][R124.64] ;  /* 0x0000000c7cec0981 */ /* 0x0002a2000c1e1500 */
[----:B------:R-:W-:Y:S01]  /*20d0*/  FFMA.FTZ R27, R135, R148, R27 ;  /* 0x00000094871b7223 */ /* 0x000fe2000001001b */
[----:B------:R-:W-:Y:S01]  /*20e0*/  FFMA.FTZ R24, R163, R144, R24 ;  /* 0x00000090a3187223 */ /* 0x000fe20000010018 */
[----:B------:R-:W-:Y:S01]  /*20f0*/  FFMA.FTZ R26, R133, R145, R26 ;  /* 0x00000091851a7223 */ /* 0x000fe2000001001a */
[----:B------:R-:W1:Y:S01]  /*2100*/  LDL.LU R125, [R1+0x34] ;  /* 0x00003400017d7983 */ /* 0x000e620000300800 */
[----:B------:R-:W-:-:S05]  /*2110*/  FADD.FTZ R171, R144, R171 ;  /* 0x000000ab90ab7221 */ /* 0x000fca0000010000 */
[----:B------:R-:W-:Y:S04]  /*2120*/  STL [R1+0x20], R171 ;  /* 0x000020ab01007387 */ /* 0x000fe80000100800 */
[----:B------:R-:W3:Y:S04]  /*2130*/  LDL.LU R235, [R1+0x44] ;  /* 0x0000440001eb7983 */ /* 0x000ee80000300800 */
[----:B------:R-:W-:Y:S04]  /*2140*/  STL [R1+0x24], R151 ;  /* 0x0000249701007387 */ /* 0x000fe80000100800 */
[----:B------:R-:W4:Y:S01]  /*2150*/  LDL.LU R124, [R1+0x38] ;  /* 0x00003800017c7983 */ /* 0x000f220000300800 */
[----:B0-----:R-:W-:-:S03]  /*2160*/  IMAD.WIDE.U32 R144, R34, 0x8, R126 ;  /* 0x0000000822907825 */ /* 0x001fc600078e007e */
[----:B------:R0:W-:Y:S04]  /*2170*/  STL [R1+0x28], R150 ;  /* 0x0000289601007387 */ /* 0x0001e80000100800 */
[----:B------:R0:W-:Y:S01]  /*2180*/  STL [R1+0x2c], R149 ;  /* 0x00002c9501007387 */ /* 0x0001e20000100800 */
[----:B------:R-:W-:Y:S01]  /*2190*/  FFMA.FTZ R28, R137, R130, R28 ;  /* 0x00000082891c7223 */ /* 0x000fe2000001001c */
[----:B------:R-:W-:Y:S01]  /*21a0*/  FFMA.FTZ R31, R140, R128, R31 ;  /* 0x000000808c1f7223 */ /* 0x000fe2000001001f */
[----:B------:R-:W-:Y:S01]  /*21b0*/  @!P3 IADD3 R184, PT, PT, R207, 0x4000, RZ ;  /* 0x00004000cfb8b810 */ /* 0x000fe20007ffe0ff */
[----:B------:R-:W5:Y:S01]  /*21c0*/  LDG.E.64 R144, desc[UR12][R144.64] ;  /* 0x0000000c90907981 */ /* 0x000f62000c1e1b00 */
[----:B0-----:R-:W-:-:S04]  /*21d0*/  IMAD.WIDE.U32 R150, R33, 0x8, R126 ;  /* 0x0000000821967825 */ /* 0x001fc800078e007e */
[--C-:B------:R-:W-:Y:S02]  /*21e0*/  IMAD.WIDE.U32 R148, R170, 0x8, R126.reuse ;  /* 0x00000008aa947825 */ /* 0x100fe400078e007e */
[----:B------:R-:W5:Y:S02]  /*21f0*/  LDG.E.64 R150, desc[UR12][R150.64] ;  /* 0x0000000c96967981 */ /* 0x000f64000c1e1b00 */
[----:B------:R-:W-:Y:S02]  /*2200*/  IMAD.WIDE.U32 R170, R32, 0x8, R126 ;  /* 0x0000000820aa7825 */ /* 0x000fe400078e007e */
[----:B------:R-:W2:Y:S04]  /*2210*/  LDL.LU R127, [R1+0x30] ;  /* 0x00003000017f7983 */ /* 0x000ea80000300800 */
[----:B------:R-:W5:Y:S04]  /*2220*/  LDG.E.64 R170, desc[UR12][R170.64] ;  /* 0x0000000caaaa7981 */ /* 0x000f68000c1e1b00 */
[----:B------:R-:W5:Y:S01]  /*2230*/  LDG.E.64 R148, desc[UR12][R148.64] ;  /* 0x0000000c94947981 */ /* 0x000f62000c1e1b00 */
[----:B-1----:R-:W-:Y:S01]  /*2240*/  FADD.FTZ R125, R131, R125 ;  /* 0x0000007d837d7221 */ /* 0x002fe20000010000 */
[----:B----4-:R-:W-:Y:S01]  /*2250*/  FADD.FTZ R124, R225, R124 ;  /* 0x0000007ce17c7221 */ /* 0x010fe20000010000 */
[----:B--2---:R-:W-:-:S02]  /*2260*/  FADD.FTZ R127, R130, R127 ;  /* 0x0000007f827f7221 */ /* 0x004fc40000010000 */
[----:B------:R-:W2:Y:S04]  /*2270*/  LDL.LU R130, [R1+0x3c] ;  /* 0x00003c0001827983 */ /* 0x000ea80000300800 */
[----:B------:R-:W-:Y:S04]  /*2280*/  STL [R1+0x30], R127 ;  /* 0x0000307f01007387 */ /* 0x000fe80000100800 */
[----:B------:R-:W-:Y:S04]  /*2290*/  STL [R1+0x34], R125 ;  /* 0x0000347d01007387 */ /* 0x000fe80000100800 */
[----:B------:R-:W-:Y:S01]  /*22a0*/  STL [R1+0x38], R124 ;  /* 0x0000387c01007387 */ /* 0x000fe20000100800 */
[----:B------:R-:W-:Y:S01]  /*22b0*/  BAR.SYNC.DEFER_BLOCKING 0x0 ;  /* 0x0000000000007b1d */ /* 0x000fe20000010000 */
[----:B------:R-:W-:Y:S01]  /*22c0*/  FFMA.FTZ R29, R138, R131, R29 ;  /* 0x000000838a1d7223 */ /* 0x000fe2000001001d */
[----:B------:R-:W-:-:S04]  /*22d0*/  FFMA.FTZ R183, R141, R129, R183 ;  /* 0x000000818db77223 */ /* 0x000fc800000100b7 */
[----:B------:R-:W0:Y:S01]  /*22e0*/  LDS.128 R124, [R184] ;  /* 0x00000000b87c7984 */ /* 0x000e220000000c00 */
[----:B--2---:R-:W-:Y:S01]  /*22f0*/  FADD.FTZ R130, R128, R130 ;  /* 0x0000008280827221 */ /* 0x004fe20000010000 */
[C---:B------:R-:W-:Y:S02]  /*2300*/  IADD3 R128, PT, PT, R207.reuse, 0x4030, RZ ;  /* 0x00004030cf807810 */ /* 0x040fe40007ffe0ff */
[----:B------:R-:W-:Y:S02]  /*2310*/  @!P3 IADD3 R128, PT, PT, R207, 0x4010, RZ ;  /* 0x00004010cf80b810 */ /* 0x000fe40007ffe0ff */
[----:B------:R-:W-:Y:S04]  /*2320*/  STL [R1+0x3c], R130 ;  /* 0x00003c8201007387 */ /* 0x000fe80000100800 */
[----:B------:R-:W2:Y:S01]  /*2330*/  LDL.LU R207, [R1+0x40] ;  /* 0x0000400001cf7983 */ /* 0x000ea20000300800 */
[----:B0-----:R-:W-:Y:S01]  /*2340*/  FADD.FTZ R125, RZ, R125 ;  /* 0x0000007dff7d7221 */ /* 0x001fe20000010000 */
[----:B---3--:R-:W-:-:S03]  /*2350*/  FADD.FTZ R235, R223, R235 ;  /* 0x000000ebdfeb7221 */ /* 0x008fc60000010000 */
[----:B------:R-:W-:Y:S01]  /*2360*/  FADD.FTZ R127, R127, R125 ;  /* 0x0000007d7f7f7221 */ /* 0x000fe20000010000 */
[----:B------:R-:W-:Y:S01]  /*2370*/  FADD.FTZ R124, RZ, R124 ;  /* 0x0000007cff7c7221 */ /* 0x000fe20000010000 */
[----:B------:R-:W-:Y:S01]  /*2380*/  @P0 HADD2.F32 R236, -RZ, R236.H0_H0 ;  /* 0x200000ecffec0230 */ /* 0x000fe20000004100 */
[----:B------:R-:W-:Y:S02]  /*2390*/  UISETP.NE.U32.AND UP1, UPT, UR16, URZ, UPT ;  /* 0x000000ff1000728c */ /* 0x000fe4000bf25070 */
[----:B------:R-:W-:Y:S02]  /*23a0*/  FADD.FTZ R124, R126, R124 ;  /* 0x0000007c7e7c7221 */ /* 0x000fe40000010000 */
[----:B------:R-:W-:Y:S01]  /*23b0*/  UISETP.NE.AND.EX UP1, UPT, UR17, URZ, UPT, UP1 ;  /* 0x000000ff1100728c */ /* 0x000fe2000bf25310 */
[----:B------:R-:W-:Y:S01]  /*23c0*/  @P0 R2UR UR4, R236 ;  /* 0x00000000ec0402ca */ /* 0x000fe200000e0000 */
[----:B------:R-:W-:Y:S01]  /*23d0*/  FFMA.FTZ R30, R139, R225, R30 ;  /* 0x000000e18b1e7223 */ /* 0x000fe2000001001e */
[----:B------:R-:W-:Y:S01]  /*23e0*/  FFMA.FTZ R190, R142, R223, R190 ;  /* 0x000000df8ebe7223 */ /* 0x000fe200000100be */
[----:B------:R-:W-:-:S10]  /*23f0*/  UMOV UR5, 0x3f800000 ;  /* 0x3f80000000057882 */ /* 0x000fd40000000000 */
[----:B------:R-:W-:Y:S01]  /*2400*/  @UP0 UMOV UR5, UR4 ;  /* 0x0000000400050c82 */ /* 0x000fe20008000000 */
[----:B--2---:R-:W-:Y:S02]  /*2410*/  FADD.FTZ R207, R129, R207 ;  /* 0x000000cf81cf7221 */ /* 0x004fe40000010000 */
[----:B------:R-:W0:Y:S04]  /*2420*/  LDS.128 R128, [R128] ;  /* 0x0000000080807984 */ /* 0x000e280000000c00 */
[----:B------:R1:W-:Y:S04]  /*2430*/  STL [R1+0x40], R207 ;  /* 0x000040cf01007387 */ /* 0x0003e80000100800 */
[----:B------:R1:W-:Y:S01]  /*2440*/  STL [R1+0x44], R235 ;  /* 0x000044eb01007387 */ /* 0x0003e20000100800 */
        /* <DEDUP_REMOVED lines=8> */
[----:B-1----:R-:W-:Y:S08]  /*24d0*/  BRA.U UP1, `(.L_x_8873) ;  /* 0x0000003101707547 */ /* 0x002ff0000b800000 */
[----:B------:R-:W-:Y:S01]  /*24e0*/  ISETP.NE.U32.AND P1, PT, RZ, UR20, PT ;  /* 0x00000014ff007c0c */ /* 0x000fe2000bf25070 */
[----:B------:R-:W-:-:S03]  /*24f0*/  HFMA2 R125, -RZ, RZ, 0, 9.5367431640625e-07 ;  /* 0x00000010ff7d7431 */ /* 0x000fc600000001ff */
[----:B------:R-:W-:Y:S02]  /*2500*/  ISETP.NE.AND.EX P1, PT, RZ, UR21, PT, P1 ;  /* 0x00000015ff007c0c */ /* 0x000fe4000bf25310 */
[----:B------:R-:W-:-:S06]  /*2510*/  IMAD.WIDE.U32 R124, R32, R125, UR22 ;  /* 0x00000016207c7e25 */ /* 0x000fcc000f8e007d */
[----:B------:R-:W5:Y:S05]  /*2520*/  LDG.E.128 R124, desc[UR12][R124.64] ;  /* 0x0000000c7c7c7981 */ /* 0x000f6a000c1e1d00 */
        /* <DEDUP_REMOVED lines=12> */
[----:B------:R-:W-:Y:S01]  /*25f0*/  LOP3.LUT P0, RZ, R171, 0xff, RZ, 0xc0, !PT ;  /* 0x000000ffabff7812 */ /* 0x000fe2000780c0ff */
[----:B------:R-:W-:Y:S01]  /*2600*/  FMUL.FTZ R128, R185, UR5 ;  /* 0x00000005b9807c20 */ /* 0x000fe20008410000 */
[----:B------:R-:W-:Y:S01]  /*2610*/  FFMA.FTZ R199, R199, UR26, R131 ;  /* 0x0000001ac7c77c23 */ /* 0x000fe20008010083 */
[----:B------:R-:W-:-:S02]  /*2620*/  @P5 HADD2.F32 R129, -RZ, R125.H0_H0 ;  /* 0x2000007dff815230 */ /* 0x000fc40000004100 */
[----:B------:R-:W-:Y:S01]  /*2630*/  FMUL.FTZ R184, R184, UR5 ;  /* 0x00000005b8b87c20 */ /* 0x000fe20008410000 */
[----:B------:R-:W-:Y:S01]  /*2640*/  FMUL.FTZ R128, R128, UR4 ;  /* 0x0000000480807c20 */ /* 0x000fe20008410000 */
[----:B------:R-:W-:Y:S01]  /*2650*/  LOP3.LUT P2, RZ, R171, 0xff00, RZ, 0xc0, !PT ;  /* 0x0000ff00abff7812 */ /* 0x000fe2000784c0ff */
[----:B------:R-:W-:Y:S01]  /*2660*/  FADD.FTZ R201, R201, -R199 ;  /* 0x800000c7c9c97221 */ /* 0x000fe20000010000 */
[----:B------:R-:W-:Y:S01]  /*2670*/  FFMA.FTZ R187, R187, UR26, R131 ;  /* 0x0000001abbbb7c23 */ /* 0x000fe20008010083 */
[----:B------:R-:W-:Y:S01]  /*2680*/  @P5 FMUL.FTZ R130, R128, R129 ;  /* 0x0000008180825220 */ /* 0x000fe20000410000 */
[----:B------:R-:W-:Y:S02]  /*2690*/  @P4 HADD2.F32 R129, -RZ, R125.H1_H1 ;  /* 0x3000007dff814230 */ /* 0x000fe40000004100 */
[----:B------:R-:W-:Y:S01]  /*26a0*/  FMUL.FTZ R125, R184, UR4 ;  /* 0x00000004b87d7c20 */ /* 0x000fe20008410000 */
[----:B------:R-:W-:Y:S02]  /*26b0*/  CS2R R184, SRZ ;  /* 0x0000000000b87805 */ /* 0x000fe4000001ff00 */
[----:B------:R-:W-:Y:S01]  /*26c0*/  LOP3.LUT P3, RZ, R171, 0xff0000, RZ, 0xc0, !PT ;  /* 0x00ff0000abff7812 */ /* 0x000fe2000786c0ff */
[----:B------:R-:W-:Y:S01]  /*26d0*/  FADD.FTZ R187, R198, -R187 ;  /* 0x800000bbc6bb7221 */ /* 0x000fe20000010000 */
[----:B------:R-:W-:Y:S01]  /*26e0*/  @P4 FMUL.FTZ R185, R125, R129 ;  /* 0x000000817db94220 */ /* 0x000fe20000410000 */
[----:B------:R-:W-:Y:S01]  /*26f0*/  FADD.FTZ R129, R200, -R188 ;  /* 0x800000bcc8817221 */ /* 0x000fe20000010000 */
[----:B------:R-:W-:-:S02]  /*2700*/  @P0 HADD2.F32 R188, -RZ, R126.H0_H0 ;  /* 0x2000007effbc0230 */ /* 0x000fc40000004100 */
[----:B------:R-:W-:Y:S01]  /*2710*/  FMUL.FTZ R187, R187, UR19 ;  /* 0x00000013bbbb7c20 */ /* 0x000fe20008410000 */
[----:B------:R-:W-:Y:S02]  /*2720*/  @P2 HADD2.F32 R199, -RZ, R126.H1_H1 ;  /* 0x3000007effc72230 */ /* 0x000fe40000004100 */
[----:B------:R-:W-:Y:S01]  /*2730*/  FMUL.FTZ R129, R129, UR19 ;  /* 0x0000001381817c20 */ /* 0x000fe20008410000 */
[--C-:B------:R-:W-:Y:S01]  /*2740*/  FFMA.FTZ R196, R196, UR26, R131.reuse ;  /* 0x0000001ac4c47c23 */ /* 0x100fe20008010083 */
[----:B------:R-:W-:Y:S01]  /*2750*/  FMUL.FTZ R187, R187, UR5 ;  /* 0x00000005bbbb7c20 */ /* 0x000fe20008410000 */
[--C-:B------:R-:W-:Y:S01]  /*2760*/  FFMA.FTZ R186, R186, UR26, R131.reuse ;  /* 0x0000001ababa7c23 */ /* 0x100fe20008010083 */
[----:B------:R-:W-:Y:S01]  /*2770*/  FMUL.FTZ R129, R129, UR5 ;  /* 0x0000000581817c20 */ /* 0x000fe20008410000 */
[----:B------:R-:W-:Y:S01]  /*2780*/  FADD.FTZ R197, R197, -R196 ;  /* 0x800000c4c5c57221 */ /* 0x000fe20000010000 */
[----:B------:R-:W-:Y:S02]  /*2790*/  @P3 HADD2.F32 R198, -RZ, R127.H0_H0 ;  /* 0x2000007fffc63230 */ /* 0x000fe40000004100 */
[----:B------:R-:W-:Y:S01]  /*27a0*/  FMUL.FTZ R196, R187, UR4 ;  /* 0x00000004bbc47c20 */ /* 0x000fe20008410000 */
[----:B------:R-:W-:Y:S01]  /*27b0*/  FMUL.FTZ R129, R129, UR4 ;  /* 0x0000000481817c20 */ /* 0x000fe20008410000 */
[----:B------:R-:W-:Y:S01]  /*27c0*/  FADD.FTZ R189, R189, -R186 ;  /* 0x800000babdbd7221 */ /* 0x000fe20000010000 */
[----:B------:R-:W-:Y:S01]  /*27d0*/  MOV R187, RZ ;  /* 0x000000ff00bb7202 */ /* 0x000fe20000000f00 */
[----:B------:R-:W-:Y:S01]  /*27e0*/  @P3 FMUL.FTZ R187, R196, R198 ;  /* 0x000000c6c4bb3220 */ /* 0x000fe20000410000 */
[----:B------:R-:W-:Y:S01]  /*27f0*/  @P0 FMUL.FTZ R184, R129, R188 ;  /* 0x000000bc81b80220 */ /* 0x000fe20000410000 */
[----:B------:R-:W-:Y:S01]  /*2800*/  FMUL.FTZ R188, R201, UR19 ;  /* 0x00000013c9bc7c20 */ /* 0x000fe20008410000 */
[----:B------:R-:W-:Y:S01]  /*2810*/  FMUL.FTZ R129, R40, R129 ;  /* 0x0000008128817220 */ /* 0x000fe20000410000 */
[----:B------:R-:W-:Y:S01]  /*2820*/  FMUL.FTZ R196, R42, R196 ;  /* 0x000000c42ac47220 */ /* 0x000fe20000410000 */
[----:B------:R-:W-:Y:S01]  /*2830*/  FMUL.FTZ R197, R197, UR19 ;  /* 0x00000013c5c57c20 */ /* 0x000fe20008410000 */
[----:B------:R-:W-:Y:S01]  /*2840*/  FMUL.FTZ R188, R188, UR5 ;  /* 0x00000005bcbc7c20 */ /* 0x000fe20008410000 */
[----:B------:R-:W-:Y:S01]  /*2850*/  FMUL.FTZ R189, R189, UR19 ;  /* 0x00000013bdbd7c20 */ /* 0x000fe20008410000 */
[----:B------:R-:W-:Y:S01]  /*2860*/  FSEL R129, R129, RZ, P0 ;  /* 0x000000ff81817208 */ /* 0x000fe20000000000 */
[----:B------:R-:W-:Y:S01]  /*2870*/  FFMA.FTZ R206, R206, UR26, R131 ;  /* 0x0000001acece7c23 */ /* 0x000fe20008010083 */
[----:B------:R-:W-:Y:S01]  /*2880*/  FMUL.FTZ R126, R188, UR4 ;  /* 0x00000004bc7e7c20 */ /* 0x000fe20008410000 */
[----:B------:R-:W-:Y:S01]  /*2890*/  MOV R188, RZ ;  /* 0x000000ff00bc7202 */ /* 0x000fe20000000f00 */
[----:B------:R-:W-:Y:S01]  /*28a0*/  FMUL.FTZ R197, R197, UR5 ;  /* 0x00000005c5c57c20 */ /* 0x000fe20008410000 */
[----:B------:R-:W-:Y:S01]  /*28b0*/  ISETP.GE.U32.AND P0, PT, R170, RZ, PT ;  /* 0x000000ffaa00720c */ /* 0x000fe20003f06070 */
[----:B------:R-:W-:Y:S01]  /*28c0*/  @P2 FMUL.FTZ R188, R126, R199 ;  /* 0x000000c77ebc2220 */ /* 0x000fe20000410000 */
[----:B------:R-:W-:Y:S01]  /*28d0*/  FMUL.FTZ R126, R41, R126 ;  /* 0x0000007e297e7220 */ /* 0x000fe20000410000 */
[----:B------:R-:W-:Y:S01]  /*28e0*/  FMUL.FTZ R189, R189, UR5 ;  /* 0x00000005bdbd7c20 */ /* 0x000fe20008410000 */
[----:B------:R-:W-:Y:S01]  /*28f0*/  ISETP.GE.U32.AND.EX P0, PT, R171, 0x1000000, PT, P0 ;  /* 0x01000000ab00780c */ /* 0x000fe20003f06100 */
[----:B------:R-:W-:Y:S01]  /*2900*/  FADD.FTZ R205, R205, -R206 ;  /* 0x800000cecdcd7221 */ /* 0x000fe20000010000 */
[----:B------:R-:W-:Y:S01]  /*2910*/  FSEL R171, R196, RZ, P3 ;  /* 0x000000ffc4ab7208 */ /* 0x000fe20001800000 */
[----:B------:R-:W-:Y:S01]  /*2920*/  FMUL.FTZ R196, R189, UR4 ;  /* 0x00000004bdc47c20 */ /* 0x000fe20008410000 */
[----:B------:R-:W-:Y:S01]  /*2930*/  FSEL R126, R126, RZ, P2 ;  /* 0x000000ff7e7e7208 */ /* 0x000fe20001000000 */
[----:B------:R-:W-:Y:S01]  /*2940*/  FMUL.FTZ R205, R205, UR19 ;  /* 0x00000013cdcd7c20 */ /* 0x000fe20008410000 */
[----:B------:R-:W-:Y:S01]  /*2950*/  LOP3.LUT P2, RZ, R170, 0xff, RZ, 0xc0, !PT ;  /* 0x000000ffaaff7812 */ /* 0x000fe2000784c0ff */
[----:B------:R-:W-:Y:S01]  /*2960*/  FMUL.FTZ R128, R38, R128 ;  /* 0x0000008026807220 */ /* 0x000fe20000410000 */
[----:B------:R-:W-:Y:S01]  /*2970*/  LOP3.LUT P3, RZ, R170, 0xff00, RZ, 0xc0, !PT ;  /* 0x0000ff00aaff7812 */ /* 0x000fe2000786c0ff */
[----:B------:R-:W-:Y:S01]  /*2980*/  FMUL.FTZ R125, R39, R125 ;  /* 0x0000007d277d7220 */ /* 0x000fe20000410000 */
[----:B------:R-:W-:-:S02]  /*2990*/  MOV R170, RZ ;  /* 0x000000ff00aa7202 */ /* 0x000fc40000000f00 */
[----:B------:R-:W-:Y:S01]  /*29a0*/  FSEL R128, R128, RZ, P5 ;  /* 0x000000ff80807208 */ /* 0x000fe20002800000 */
[----:B------:R-:W-:Y:S02]  /*29b0*/  @P0 HADD2.F32 R186, -RZ, R127.H1_H1 ;  /* 0x3000007fffba0230 */ /* 0x000fe40000004100 */
[----:B------:R-:W-:Y:S01]  /*29c0*/  FMUL.FTZ R127, R197, UR4 ;  /* 0x00000004c57f7c20 */ /* 0x000fe20008410000 */
[----:B------:R-:W-:Y:S02]  /*29d0*/  FSEL R125, R125, RZ, P4 ;  /* 0x000000ff7d7d7208 */ /* 0x000fe40002000000 */
[----:B------:R-:W-:Y:S01]  /*29e0*/  F2FP.F16.F32.PACK_AB R126, R126, R129 ;  /* 0x000000817e7e723e */ /* 0x000fe200000000ff */
[----:B------:R-:W-:Y:S01]  /*29f0*/  @P0 FMUL.FTZ R170, R127, R186 ;  /* 0x000000ba7faa0220 */ /* 0x000fe20000410000 */
[--C-:B------:R-:W-:Y:S01]  /*2a00*/  @P2 HADD2.F32 R189, -RZ, R124.reuse.H0_H0 ;  /* 0x2000007cffbd2230 */ /* 0x100fe20000004100 */
[----:B------:R-:W-:Y:S01]  /*2a10*/  MOV R186, RZ ;  /* 0x000000ff00ba7202 */ /* 0x000fe20000000f00 */
[----:B------:R-:W-:-:S02]  /*2a20*/  @P3 HADD2.F32 R197, -RZ, R124.H1_H1 ;  /* 0x3000007cffc53230 */ /* 0x000fc40000004100 */
[----:B------:R-:W-:Y:S01]  /*2a30*/  FMUL.FTZ R127, R43, R127 ;  /* 0x0000007f2b7f7220 */ /* 0x000fe20000410000 */
[----:B------:R-:W-:Y:S01]  /*2a40*/  F2FP.F16.F32.PACK_AB R125, R125, R128 ;  /* 0x000000807d7d723e */ /* 0x000fe200000000ff */
[----:B------:R-:W-:Y:S01]  /*2a50*/  @P2 FMUL.FTZ R186, R196, R189 ;  /* 0x000000bdc4ba2220 */ /* 0x000fe20000410000 */
[----:B------:R-:W-:Y:S01]  /*2a60*/  FMUL.FTZ R189, R205, UR5 ;  /* 0x00000005cdbd7c20 */ /* 0x000fe20008410000 */
[----:B------:R-:W-:Y:S01]  /*2a70*/  FMUL.FTZ R196, R36, R196 ;  /* 0x000000c424c47220 */ /* 0x000fe20000410000 */
[----:B------:R-:W-:Y:S02]  /*2a80*/  FSEL R127, R127, RZ, P0 ;  /* 0x000000ff7f7f7208 */ /* 0x000fe40000000000 */
[----:B------:R-:W-:Y:S01]  /*2a90*/  FMUL.FTZ R124, R189, UR4 ;  /* 0x00000004bd7c7c20 */ /* 0x000fe20008410000 */
[----:B------:R-:W-:Y:S02]  /*2aa0*/  MOV R189, RZ ;  /* 0x000000ff00bd7202 */ /* 0x000fe40000000f00 */
[----:B------:R-:W-:Y:S01]  /*2ab0*/  FSEL R196, R196, RZ, P2 ;  /* 0x000000ffc4c47208 */ /* 0x000fe20001000000 */
[----:B------:R-:W-:Y:S01]  /*2ac0*/  @P3 FMUL.FTZ R189, R124, R197 ;  /* 0x000000c57cbd3220 */ /* 0x000fe20000410000 */
[----:B------:R-:W-:Y:S01]  /*2ad0*/  FMUL.FTZ R124, R37, R124 ;  /* 0x0000007c257c7220 */ /* 0x000fe20000410000 */
[----:B------:R-:W-:-:S04]  /*2ae0*/  F2FP.F16.F32.PACK_AB R127, R127, R171 ;  /* 0x000000ab7f7f723e */ /* 0x000fc800000000ff */
[----:B------:R-:W-:-:S04]  /*2af0*/  FSEL R124, R124, RZ, P3 ;  /* 0x000000ff7c7c7208 */ /* 0x000fc80001800000 */
[----:B------:R-:W-:Y:S01]  /*2b00*/  F2FP.F16.F32.PACK_AB R124, R124, R196 ;  /* 0x000000c47c7c723e */ /* 0x000fe200000000ff */
[----:B------:R-:W-:Y:S06]  /*2b10*/  BRA `(.L_x_8875) ;  /* 0x0000000400847947 */ /* 0x000fec0003800000 */
.L_x_8874:
        /* <DEDUP_REMOVED lines=9> */
[----:B------:R-:W-:Y:S01]  /*2bb0*/  FFMA.FTZ R188, R188, UR26, R131 ;  /* 0x0000001abcbc7c23 */ /* 0x000fe20008010083 */
[----:B------:R-:W-:Y:S01]  /*2bc0*/  FMUL.FTZ R116, R116, UR19 ;  /* 0x0000001374747c20 */ /* 0x000fe20008410000 */
[----:B------:R-:W-:Y:S01]  /*2bd0*/  CS2R R184, SRZ ;  /* 0x0000000000b87805 */ /* 0x000fe2000001ff00 */
[----:B------:R-:W-:Y:S01]  /*2be0*/  FMUL.FTZ R128, R117, UR5 ;  /* 0x0000000575807c20 */ /* 0x000fe20008410000 */
[----:B------:R-:W-:Y:S01]  /*2bf0*/  LOP3.LUT P4, RZ, R171, 0xff, RZ, 0xc0, !PT ;  /* 0x000000ffabff7812 */ /* 0x000fe2000788c0ff */
[----:B------:R-:W-:-:S02]  /*2c00*/  @P2 HADD2.F32 R118, -RZ, R125.H0_H0 ;  /* 0x2000007dff762230 */ /* 0x000fc40000004100 */
[----:B------:R-:W-:Y:S01]  /*2c10*/  FMUL.FTZ R119, R116, UR5 ;  /* 0x0000000574777c20 */ /* 0x000fe20008410000 */
[----:B------:R-:W-:Y:S01]  /*2c20*/  FMUL.FTZ R128, R128, UR4 ;  /* 0x0000000480807c20 */ /* 0x000fe20008410000 */
[--C-:B------:R-:W-:Y:S01]  /*2c30*/  FFMA.FTZ R199, R199, UR26, R131.reuse ;  /* 0x0000001ac7c77c23 */ /* 0x100fe20008010083 */
[----:B------:R-:W-:Y:S01]  /*2c40*/  LOP3.LUT P5, RZ, R171, 0xff00, RZ, 0xc0, !PT ;  /* 0x0000ff00abff7812 */ /* 0x000fe200078ac0ff */
[----:B------:R-:W-:Y:S01]  /*2c50*/  FFMA.FTZ R187, R187, UR26, R131 ;  /* 0x0000001abbbb7c23 */ /* 0x000fe20008010083 */
[----:B------:R-:W-:Y:S01]  /*2c60*/  @P2 FMUL.FTZ R130, R128, R118 ;  /* 0x0000007680822220 */ /* 0x000fe20000410000 */
[----:B------:R-:W-:Y:S02]  /*2c70*/  @P3 HADD2.F32 R118, -RZ, R125.H1_H1 ;  /* 0x3000007dff763230 */ /* 0x000fe40000004100 */
[----:B------:R-:W-:Y:S01]  /*2c80*/  FMUL.FTZ R125, R119, UR4 ;  /* 0x00000004777d7c20 */ /* 0x000fe20008410000 */
[----:B------:R-:W-:Y:S01]  /*2c90*/  FADD.FTZ R199, R201, -R199 ;  /* 0x800000c7c9c77221 */ /* 0x000fe20000010000 */
[----:B------:R-:W-:Y:S01]  /*2ca0*/  LOP3.LUT P6, RZ, R171, 0xff0000, RZ, 0xc0, !PT ;  /* 0x00ff0000abff7812 */ /* 0x000fe200078cc0ff */
[----:B------:R-:W-:Y:S01]  /*2cb0*/  FADD.FTZ R198, R198, -R187 ;  /* 0x800000bbc6c67221 */ /* 0x000fe20000010000 */
[----:B------:R-:W-:Y:S01]  /*2cc0*/  @P3 FMUL.FTZ R185, R125, R118 ;  /* 0x000000767db93220 */ /* 0x000fe20000410000 */
[----:B------:R-:W-:Y:S01]  /*2cd0*/  FADD.FTZ R118, R200, -R188 ;  /* 0x800000bcc8767221 */ /* 0x000fe20000010000 */
[----:B------:R-:W-:Y:S01]  /*2ce0*/  FMUL.FTZ R199, R199, UR19 ;  /* 0x00000013c7c77c20 */ /* 0x000fe20008410000 */
[----:B------:R-:W-:Y:S01]  /*2cf0*/  @P4 HADD2.F32 R129, -RZ, R126.H0_H0 ;  /* 0x2000007eff814230 */ /* 0x000fe20000004100 */
[----:B------:R-:W-:Y:S01]  /*2d00*/  ISETP.GE.U32.AND P0, PT, R170, RZ, PT ;  /* 0x000000ffaa00720c */ /* 0x000fe20003f06070 */
[----:B------:R-:W-:Y:S01]  /*2d10*/  FMUL.FTZ R118, R118, UR19 ;  /* 0x0000001376767c20 */ /* 0x000fe20008410000 */
[----:B------:R-:W-:Y:S01]  /*2d20*/  FMUL.FTZ R188, R199, UR5 ;  /* 0x00000005c7bc7c20 */ /* 0x000fe20008410000 */
[----:B------:R-:W-:Y:S01]  /*2d30*/  FFMA.FTZ R196, R196, UR26, R131 ;  /* 0x0000001ac4c47c23 */ /* 0x000fe20008010083 */
[----:B------:R-:W-:Y:S01]  /*2d40*/  ISETP.GE.U32.AND.EX P0, PT, R171, 0x1000000, PT, P0 ;  /* 0x01000000ab00780c */ /* 0x000fe20003f06100 */
[----:B------:R-:W-:Y:S01]  /*2d50*/  FMUL.FTZ R119, R118, UR5 ;  /* 0x0000000576777c20 */ /* 0x000fe20008410000 */
[----:B------:R-:W-:Y:S01]  /*2d60*/  MOV R187, RZ ;  /* 0x000000ff00bb7202 */ /* 0x000fe20000000f00 */
[----:B------:R-:W-:Y:S01]  /*2d70*/  FADD.FTZ R197, R197, -R196 ;  /* 0x800000c4c5c57221 */ /* 0x000fe20000010000 */
[----:B------:R-:W-:-:S02]  /*2d80*/  @P6 HADD2.F32 R171, -RZ, R127.H0_H0 ;  /* 0x2000007fffab6230 */ /* 0x000fc40000004100 */
[----:B------:R-:W-:Y:S01]  /*2d90*/  FMUL.FTZ R119, R119, UR4 ;  /* 0x0000000477777c20 */ /* 0x000fe20008410000 */
[--C-:B------:R-:W-:Y:S01]  /*2da0*/  FFMA.FTZ R186, R186, UR26, R131.reuse ;  /* 0x0000001ababa7c23 */ /* 0x100fe20008010083 */
[----:B------:R-:W-:Y:S01]  /*2db0*/  FMUL.FTZ R197, R197, UR19 ;  /* 0x00000013c5c57c20 */ /* 0x000fe20008410000 */
[----:B------:R-:W-:Y:S01]  /*2dc0*/  FFMA.FTZ R206, R206, UR26, R131 ;  /* 0x0000001acece7c23 */ /* 0x000fe20008010083 */
[----:B------:R-:W-:Y:S01]  /*2dd0*/  @P4 FMUL.FTZ R184, R119, R129 ;  /* 0x0000008177b84220 */ /* 0x000fe20000410000 */
[----:B------:R-:W-:Y:S02]  /*2de0*/  @P5 HADD2.F32 R129, -RZ, R126.H1_H1 ;  /* 0x3000007eff815230 */ /* 0x000fe40000004100 */
[----:B------:R-:W-:Y:S01]  /*2df0*/  FMUL.FTZ R126, R188, UR4 ;  /* 0x00000004bc7e7c20 */ /* 0x000fe20008410000 */
[----:B------:R-:W-:Y:S01]  /*2e00*/  FMUL.FTZ R119, R40, R119 ;  /* 0x0000007728777220 */ /* 0x000fe20000410000 */
[----:B------:R-:W-:Y:S01]  /*2e10*/  MOV R188, RZ ;  /* 0x000000ff00bc7202 */ /* 0x000fe20000000f00 */
[----:B------:R-:W-:Y:S01]  /*2e20*/  FADD.FTZ R189, R189, -R186 ;  /* 0x800000babdbd7221 */ /* 0x000fe20000010000 */
[----:B------:R-:W-:Y:S01]  /*2e30*/  @P5 FMUL.FTZ R188, R126, R129 ;  /* 0x000000817ebc5220 */ /* 0x000fe20000410000 */
[----:B------:R-:W-:Y:S01]  /*2e40*/  FMUL.FTZ R129, R41, R126 ;  /* 0x0000007e29817220 */ /* 0x000fe20000410000 */
[----:B------:R-:W-:Y:S01]  /*2e50*/  FSEL R126, R119, RZ, P4 ;  /* 0x000000ff777e7208 */ /* 0x000fe20002000000 */
[----:B------:R-:W-:Y:S01]  /*2e60*/  FMUL.FTZ R119, R198, UR19 ;  /* 0x00000013c6777c20 */ /* 0x000fe20008410000 */
[C---:B------:R-:W-:Y:S01]  /*2e70*/  LOP3.LUT P4, RZ, R170.reuse, 0xff, RZ, 0xc0, !PT ;  /* 0x000000ffaaff7812 */ /* 0x040fe2000788c0ff */
[----:B------:R-:W-:Y:S01]  /*2e80*/  @P0 HADD2.F32 R196, -RZ, R127.H1_H1 ;  /* 0x3000007fffc40230 */ /* 0x000fe20000004100 */
[----:B------:R-:W-:Y:S01]  /*2e90*/  FSEL R129, R129, RZ, P5 ;  /* 0x000000ff81817208 */ /* 0x000fe20002800000 */
[----:B------:R-:W-:Y:S01]  /*2ea0*/  FADD.FTZ R205, R205, -R206 ;  /* 0x800000cecdcd7221 */ /* 0x000fe20000010000 */
[----:B------:R-:W-:Y:S01]  /*2eb0*/  LOP3.LUT P5, RZ, R170, 0xff00, RZ, 0xc0, !PT ;  /* 0x0000ff00aaff7812 */ /* 0x000fe200078ac0ff */
[----:B------:R-:W-:Y:S01]  /*2ec0*/  FMUL.FTZ R170, R119, UR5 ;  /* 0x0000000577aa7c20 */ /* 0x000fe20008410000 */
[----:B------:R-:W-:Y:S01]  /*2ed0*/  F2FP.F16.F32.PACK_AB R119, R197, R119 ;  /* 0x00000077c577723e */ /* 0x000fe200000000ff */
[----:B------:R-:W-:Y:S01]  /*2ee0*/  FMUL.FTZ R128, R38, R128 ;  /* 0x0000008026807220 */ /* 0x000fe20000410000 */
[----:B------:R-:W-:Y:S01]  /*2ef0*/  F2FP.F16.F32.PACK_AB R117, R116, R117 ;  /* 0x000000757475723e */ /* 0x000fe200000000ff */
[----:B------:R-:W-:Y:S01]  /*2f00*/  FMUL.FTZ R170, R170, UR4 ;  /* 0x00000004aaaa7c20 */ /* 0x000fe20008410000 */
[----:B------:R-:W-:Y:S01]  /*2f10*/  FMUL.FTZ R116, R205, UR19 ;  /* 0x00000013cd747c20 */ /* 0x000fe20008410000 */
[----:B------:R-:W-:Y:S01]  /*2f20*/  MOV R186, RZ ;  /* 0x000000ff00ba7202 */ /* 0x000fe20000000f00 */
[----:B------:R-:W-:Y:S01]  /*2f30*/  FMUL.FTZ R125, R39, R125 ;  /* 0x0000007d277d7220 */ /* 0x000fe20000410000 */
[----:B------:R-:W-:Y:S01]  /*2f40*/  @P6 FMUL.FTZ R187, R170, R171 ;  /* 0x000000abaabb6220 */ /* 0x000fe20000410000 */
[----:B------:R-:W-:Y:S01]  /*2f50*/  FMUL.FTZ R171, R42, R170 ;  /* 0x000000aa2aab7220 */ /* 0x000fe20000410000 */
[----:B------:R-:W-:Y:S01]  /*2f60*/  FMUL.FTZ R170, R197, UR5 ;  /* 0x00000005c5aa7c20 */ /* 0x000fe20008410000 */
[----:B------:R-:W-:Y:S01]  /*2f70*/  FMUL.FTZ R197, R189, UR19 ;  /* 0x00000013bdc57c20 */ /* 0x000fe20008410000 */
[--C-:B------:R-:W-:Y:S01]  /*2f80*/  @P4 HADD2.F32 R189, -RZ, R124.reuse.H0_H0 ;  /* 0x2000007cffbd4230 */ /* 0x100fe20000004100 */
[----:B------:R-:W-:Y:S01]  /*2f90*/  FSEL R128, R128, RZ, P2 ;  /* 0x000000ff80807208 */ /* 0x000fe20001000000 */
[----:B------:R-:W-:Y:S01]  /*2fa0*/  FMUL.FTZ R127, R170, UR4 ;  /* 0x00000004aa7f7c20 */ /* 0x000fe20008410000 */
[----:B------:R-:W-:Y:S01]  /*2fb0*/  MOV R170, RZ ;  /* 0x000000ff00aa7202 */ /* 0x000fe20000000f00 */
[----:B------:R-:W-:Y:S01]  /*2fc0*/  @P5 HADD2.F32 R198, -RZ, R124.H1_H1 ;  /* 0x3000007cffc65230 */ /* 0x000fe20000004100 */
[----:B------:R-:W-:Y:S01]  /*2fd0*/  FSEL R171, R171, RZ, P6 ;  /* 0x000000ffabab7208 */ /* 0x000fe20003000000 */
[----:B------:R-:W-:Y:S01]  /*2fe0*/  @P0 FMUL.FTZ R170, R127, R196 ;  /* 0x000000c47faa0220 */ /* 0x000fe20000410000 */
[----:B------:R-:W-:Y:S01]  /*2ff0*/  FMUL.FTZ R196, R197, UR5 ;  /* 0x00000005c5c47c20 */ /* 0x000fe20008410000 */
[----:B------:R-:W-:Y:S01]  /*3000*/  FMUL.FTZ R127, R43, R127 ;  /* 0x0000007f2b7f7220 */ /* 0x000fe20000410000 */
[----:B------:R-:W-:-:S02]  /*3010*/  FSEL R125, R125, RZ, P3 ;  /* 0x000000ff7d7d7208 */ /* 0x000fc40001800000 */
[----:B------:R-:W-:Y:S01]  /*3020*/  FMUL.FTZ R196, R196, UR4 ;  /* 0x00000004c4c47c20 */ /* 0x000fe20008410000 */
[----:B------:R-:W-:Y:S02]  /*3030*/  F2FP.F16.F32.PACK_AB R118, R199, R118 ;  /* 0x00000076c776723e */ /* 0x000fe400000000ff */
[----:B------:R-:W-:Y:S01]  /*3040*/  FSEL R127, R127, RZ, P0 ;  /* 0x000000ff7f7f7208 */ /* 0x000fe20000000000 */
[----:B------:R-:W-:Y:S01]  /*3050*/  @P4 FMUL.FTZ R186, R196, R189 ;  /* 0x000000bdc4ba4220 */ /* 0x000fe20000410000 */
[----:B------:R-:W-:Y:S01]  /*3060*/  FMUL.FTZ R189, R116, UR5 ;  /* 0x0000000574bd7c20 */ /* 0x000fe20008410000 */
[----:B------:R-:W-:Y:S01]  /*3070*/  FMUL.FTZ R196, R36, R196 ;  /* 0x000000c424c47220 */ /* 0x000fe20000410000 */
[----:B------:R-:W-:Y:S02]  /*3080*/  F2FP.F16.F32.PACK_AB R116, R116, R197 ;  /* 0x000000c57474723e */ /* 0x000fe400000000ff */
[----:B------:R-:W-:Y:S01]  /*3090*/  FMUL.FTZ R124, R189, UR4 ;  /* 0x00000004bd7c7c20 */ /* 0x000fe20008410000 */
[----:B------:R-:W-:-:S02]  /*30a0*/  MOV R189, RZ ;  /* 0x000000ff00bd7202 */ /* 0x000fc40000000f00 */
[----:B------:R-:W-:Y:S01]  /*30b0*/  FSEL R196, R196, RZ, P4 ;  /* 0x000000ffc4c47208 */ /* 0x000fe20002000000 */
[----:B------:R-:W-:Y:S01]  /*30c0*/  @P5 FMUL.FTZ R189, R124, R198 ;  /* 0x000000c67cbd5220 */ /* 0x000fe20000410000 */
[----:B------:R-:W-:Y:S01]  /*30d0*/  FMUL.FTZ R124, R37, R124 ;  /* 0x0000007c257c7220 */ /* 0x000fe20000410000 */
[----:B------:R-:W-:Y:S02]  /*30e0*/  F2FP.F16.F32.PACK_AB R127, R127, R171 ;  /* 0x000000ab7f7f723e */ /* 0x000fe400000000ff */
[----:B------:R-:W-:Y:S02]  /*30f0*/  F2FP.F16.F32.PACK_AB R126, R129, R126 ;  /* 0x0000007e817e723e */ /* 0x000fe400000000ff */
[----:B------:R-:W-:Y:S02]  /*3100*/  FSEL R124, R124, RZ, P5 ;  /* 0x000000ff7c7c7208 */ /* 0x000fe40002800000 */
[----:B------:R-:W-:Y:S02]  /*3110*/  F2FP.F16.F32.PACK_AB R125, R125, R128 ;  /* 0x000000807d7d723e */ /* 0x000fe400000000ff */
[----:B------:R-:W-:-:S07]  /*3120*/  F2FP.F16.F32.PACK_AB R124, R124, R196 ;  /* 0x000000c47c7c723e */ /* 0x000fce00000000ff */
.L_x_8875:
[----:B------:R-:W0:Y:S01]  /*3130*/  @P1 LDC.64 R128, c[0x0][0x478] ;  /* 0x00011e00ff801b82 */ /* 0x000e220000000a00 */
[----:B------:R-:W-:-:S07]  /*3140*/  MOV R198, 0x10 ;  /* 0x0000001000c67802 */ /* 0x000fce0000000f00 */
[----:B------:R-:W1:Y:S01]  /*3150*/  LDC.64 R196, c[0x0][0x468] ;  /* 0x00011a00ffc47b82 */ /* 0x000e620000000a00 */
[----:B0-----:R-:W-:-:S05]  /*3160*/  @P1 IMAD.WIDE.U32 R128, R32, 0x10, R128 ;  /* 0x0000001020801825 */ /* 0x001fca00078e0080 */
[----:B------:R1:W-:Y:S02]  /*3170*/  @P1 STG.E.128 desc[UR12][R128.64], R116 ;  /* 0x0000007480001986 */ /* 0x0003e4000c101d0c */
[----:B-1----:R-:W-:-:S05]  /*3180*/  IMAD.WIDE.U32 R128, R32, 0x10, R196 ;  /* 0x0000001020807825 */ /* 0x002fca00078e00c4 */
[----:B------:R0:W-:Y:S02]  /*3190*/  STG.E.128 desc[UR12][R128.64], R124 ;  /* 0x0000007c80007986 */ /* 0x0001e4000c101d0c */
[----:B0-----:R-:W-:-:S06]  /*31a0*/  IMAD.WIDE.U32 R124, R33, R198, UR22 ;  /* 0x00000016217c7e25 */ /* 0x001fcc000f8e00c6 */
[----:B------:R-:W5:Y:S01]  /*31b0*/  LDG.E.128 R124, desc[UR12][R124.64] ;  /* 0x0000000c7c7c7981 */ /* 0x000f62000c1e1d00 */
[----:B------:R-:W-:Y:S05]  /*31c0*/  @!P1 BRA `(.L_x_8876) ;  /* 0x0000000400809947 */ /* 0x000fea0003800000 */
[--C-:B------:R-:W-:Y:S01]  /*31d0*/  FFMA.FTZ R118, R173, UR26, R131.reuse ;  /* 0x0000001aad767c23 */ /* 0x100fe20008010083 */
[--C-:B------:R-:W-:Y:S01]  /*31e0*/  FFMA.FTZ R117, R168, UR26, R131.reuse ;  /* 0x0000001aa8757c23 */ /* 0x100fe20008010083 */
[----:B------:R-:W-:Y:S01]  /*31f0*/  LOP3.LUT P2, RZ, R150, 0xff0000, RZ, 0xc0, !PT ;  /* 0x00ff000096ff7812 */ /* 0x000fe2000784c0ff */
[----:B------:R-:W-:Y:S01]  /*3200*/  FFMA.FTZ R116, R166, UR26, R131 ;  /* 0x0000001aa6747c23 */ /* 0x000fe20008010083 */
[----:B------:R-:W-:Y:S01]  /*3210*/  LOP3.LUT P3, RZ, R150, 0xff000000, RZ, 0xc0, !PT ;  /* 0xff00000096ff7812 */ /* 0x000fe2000786c0ff */
[----:B------:R-:W-:Y:S01]  /*3220*/  FADD.FTZ R118, R175, -R118 ;  /* 0x80000076af767221 */ /* 0x000fe20000010000 */
[----:B------:R-:W-:Y:S01]  /*3230*/  FADD.FTZ R117, R172, -R117 ;  /* 0x80000075ac757221 */ /* 0x000fe20000010000 */
[----:B------:R-:W-:Y:S01]  /*3240*/  FADD.FTZ R116, R169, -R116 ;  /* 0x80000074a9747221 */ /* 0x000fe20000010000 */
[----:B------:R-:W-:Y:S01]  /*3250*/  CS2R R168, SRZ ;  /* 0x0000000000a87805 */ /* 0x000fe2000001ff00 */
[----:B------:R-:W-:Y:S01]  /*3260*/  FMUL.FTZ R129, R118, UR19 ;  /* 0x0000001376817c20 */ /* 0x000fe20008410000 */
[----:B------:R-:W-:Y:S01]  /*3270*/  FMUL.FTZ R117, R117, UR19 ;  /* 0x0000001375757c20 */ /* 0x000fe20008410000 */
[----:B------:R-:W-:Y:S01]  /*3280*/  HFMA2 R166, -RZ, RZ, 0, 0 ;  /* 0x00000000ffa67431 */ /* 0x000fe200000001ff */
[----:B------:R-:W-:Y:S01]  /*3290*/  LOP3.LUT P4, RZ, R151, 0xff, RZ, 0xc0, !PT ;  /* 0x000000ff97ff7812 */ /* 0x000fe2000788c0ff */
[----:B------:R-:W-:Y:S01]  /*32a0*/  FMUL.FTZ R118, R129, UR5 ;  /* 0x0000000581767c20 */ /* 0x000fe20008410000 */
[----:B------:R-:W-:Y:S01]  /*32b0*/  FMUL.FTZ R128, R117, UR5 ;  /* 0x0000000575807c20 */ /* 0x000fe20008410000 */
[--C-:B-----5:R-:W-:Y:S01]  /*32c0*/  @P2 HADD2.F32 R119, -RZ, R125.reuse.H0_H0 ;  /* 0x2000007dff772230 */ /* 0x120fe20000004100 */
[----:B------:R-:W-:Y:S01]  /*32d0*/  LOP3.LUT P5, RZ, R151, 0xff00, RZ, 0xc0, !PT ;  /* 0x0000ff0097ff7812 */ /* 0x000fe200078ac0ff */
[----:B------:R-:W-:-:S02]  /*32e0*/  @P3 HADD2.F32 R172, -RZ, R125.H1_H1 ;  /* 0x3000007dffac3230 */ /* 0x000fc40000004100 */
[----:B------:R-:W-:Y:S01]  /*32f0*/  FMUL.FTZ R125, R118, UR4 ;  /* 0x00000004767d7c20 */ /* 0x000fe20008410000 */
[----:B------:R-:W-:Y:S01]  /*3300*/  FMUL.FTZ R128, R128, UR4 ;  /* 0x0000000480807c20 */ /* 0x000fe20008410000 */
[----:B------:R-:W-:Y:S01]  /*3310*/  LOP3.LUT P6, RZ, R151, 0xff0000, RZ, 0xc0, !PT ;  /* 0x00ff000097ff7812 */ /* 0x000fe200078cc0ff */
[--C-:B------:R-:W-:Y:S01]  /*3320*/  FFMA.FTZ R181, R181, UR26, R131.reuse ;  /* 0x0000001ab5b57c23 */ /* 0x100fe20008010083 */
[----:B------:R-:W-:Y:S01]  /*3330*/  @P3 FMUL.FTZ R168, R125, R172 ;  /* 0x000000ac7da83220 */ /* 0x000fe20000410000 */
[--C-:B------:R-:W-:Y:S01]  /*3340*/  FFMA.FTZ R172, R177, UR26, R131.reuse ;  /* 0x0000001ab1ac7c23 */ /* 0x100fe20008010083 */
[----:B------:R-:W-:Y:S01]  /*3350*/  @P2 FMUL.FTZ R166, R128, R119 ;  /* 0x0000007780a62220 */ /* 0x000fe20000410000 */
[----:B------:R-:W-:Y:S01]  /*3360*/  FFMA.FTZ R119, R174, UR26, R131 ;  /* 0x0000001aae777c23 */ /* 0x000fe20008010083 */
[----:B------:R-:W-:Y:S01]  /*3370*/  ISETP.GE.U32.AND P0, PT, R150, RZ, PT ;  /* 0x000000ff9600720c */ /* 0x000fe20003f06070 */
[----:B------:R-:W-:Y:S01]  /*3380*/  FADD.FTZ R174, R179, -R172 ;  /* 0x800000acb3ae7221 */ /* 0x000fe20000010000 */
[----:B------:R-:W-:-:S02]  /*3390*/  @P4 HADD2.F32 R172, -RZ, R126.H0_H0 ;  /* 0x2000007effac4230 */ /* 0x000fc40000004100 */
[----:B------:R-:W-:Y:S01]  /*33a0*/  FADD.FTZ R118, R176, -R119 ;  /* 0x80000077b0767221 */ /* 0x000fe20000010000 */
[----:B------:R-:W-:Y:S02]  /*33b0*/  @P5 HADD2.F32 R173, -RZ, R126.H1_H1 ;  /* 0x3000007effad5230 */ /* 0x000fe40000004100 */
[----:B------:R-:W-:Y:S01]  /*33c0*/  FMUL.FTZ R174, R174, UR19 ;  /* 0x00000013aeae7c20 */ /* 0x000fe20008410000 */
[----:B------:R-:W-:Y:S01]  /*33d0*/  FADD.FTZ R176, R182, -R181 ;  /* 0x800000b5b6b07221 */ /* 0x000fe20000010000 */
[----:B------:R-:W-:Y:S01]  /*33e0*/  FMUL.FTZ R118, R118, UR19 ;  /* 0x0000001376767c20 */ /* 0x000fe20008410000 */
[----:B------:R-:W-:Y:S01]  /*33f0*/  ISETP.GE.U32.AND.EX P0, PT, R151, 0x1000000, PT, P0 ;  /* 0x010000009700780c */ /* 0x000fe20003f06100 */
[----:B------:R-:W-:Y:S01]  /*3400*/  FMUL.FTZ R171, R174, UR5 ;  /* 0x00000005aeab7c20 */ /* 0x000fe20008410000 */
[----:B------:R-:W-:Y:S01]  /*3410*/  FMUL.FTZ R176, R176, UR19 ;  /* 0x00000013b0b07c20 */ /* 0x000fe20008410000 */
[----:B------:R-:W-:Y:S01]  /*3420*/  FMUL.FTZ R119, R118, UR5 ;  /* 0x0000000576777c20 */ /* 0x000fe20008410000 */
[----:B------:R-:W-:Y:S01]  /*3430*/  FMUL.FTZ R177, R116, UR19 ;  /* 0x0000001374b17c20 */ /* 0x000fe20008410000 */
[----:B------:R-:W-:Y:S01]  /*3440*/  FMUL.FTZ R126, R171, UR4 ;  /* 0x00000004ab7e7c20 */ /* 0x000fe20008410000 */
[----:B------:R-:W-:Y:S01]  /*3450*/  MOV R171, RZ ;  /* 0x000000ff00ab7202 */ /* 0x000fe20000000f00 */
[----:B------:R-:W-:Y:S01]  /*3460*/  FMUL.FTZ R119, R119, UR4 ;  /* 0x0000000477777c20 */ /* 0x000fe20008410000 */
[----:B------:R-:W-:Y:S01]  /*3470*/  FMUL.FTZ R116, R177, UR5 ;  /* 0x00000005b1747c20 */ /* 0x000fe20008410000 */
[----:B------:R-:W-:Y:S01]  /*3480*/  @P5 FMUL.FTZ R171, R126, R173 ;  /* 0x000000ad7eab5220 */ /* 0x000fe20000410000 */
[----:B------:R-:W-:Y:S01]  /*3490*/  FFMA.FTZ R173, R178, UR26, R131 ;  /* 0x0000001ab2ad7c23 */ /* 0x000fe20008010083 */
[----:B------:R-:W-:Y:S01]  /*34a0*/  @P4 FMUL.FTZ R169, R119, R172 ;  /* 0x000000ac77a94220 */ /* 0x000fe20000410000 */
[----:B------:R-:W-:Y:S01]  /*34b0*/  FMUL.FTZ R119, R48, R119 ;  /* 0x0000007730777220 */ /* 0x000fe20000410000 */
[----:B------:R-:W-:-:S02]  /*34c0*/  HFMA2 R172, -RZ, RZ, 0, 0 ;  /* 0x00000000ffac7431 */ /* 0x000fc400000001ff */
[----:B------:R-:W-:Y:S01]  /*34d0*/  FADD.FTZ R180, R180, -R173 ;  /* 0x800000adb4b47221 */ /* 0x000fe20000010000 */
[----:B------:R-:W-:Y:S01]  /*34e0*/  FMUL.FTZ R173, R49, R126 ;  /* 0x0000007e31ad7220 */ /* 0x000fe20000410000 */
[----:B------:R-:W-:Y:S01]  /*34f0*/  F2FP.F16.F32.PACK_AB R118, R174, R118 ;  /* 0x00000076ae76723e */ /* 0x000fe200000000ff */
[----:B------:R-:W-:Y:S01]  /*3500*/  @P0 HADD2.F32 R178, -RZ, R127.H1_H1 ;  /* 0x3000007fffb20230 */ /* 0x000fe20000004100 */
[----:B------:R-:W-:Y:S01]  /*3510*/  FSEL R126, R119, RZ, P4 ;  /* 0x000000ff777e7208 */ /* 0x000fe20002000000 */
[----:B------:R-:W-:Y:S01]  /*3520*/  FMUL.FTZ R119, R180, UR19 ;  /* 0x00000013b4777c20 */ /* 0x000fe20008410000 */
[----:B------:R-:W-:Y:S01]  /*3530*/  FSEL R173, R173, RZ, P5 ;  /* 0x000000ffadad7208 */ /* 0x000fe20002800000 */
[----:B------:R-:W-:Y:S01]  /*3540*/  FMUL.FTZ R128, R46, R128 ;  /* 0x000000802e807220 */ /* 0x000fe20000410000 */
[C---:B------:R-:W-:Y:S01]  /*3550*/  LOP3.LUT P4, RZ, R150.reuse, 0xff, RZ, 0xc0, !PT ;  /* 0x000000ff96ff7812 */ /* 0x040fe2000788c0ff */
[----:B------:R-:W-:Y:S01]  /*3560*/  FMUL.FTZ R125, R47, R125 ;  /* 0x0000007d2f7d7220 */ /* 0x000fe20000410000 */
[----:B------:R-:W-:Y:S01]  /*3570*/  LOP3.LUT P5, RZ, R150, 0xff00, RZ, 0xc0, !PT ;  /* 0x0000ff0096ff7812 */ /* 0x000fe200078ac0ff */
[----:B------:R-:W-:Y:S01]  /*3580*/  FMUL.FTZ R150, R119, UR5 ;  /* 0x0000000577967c20 */ /* 0x000fe20008410000 */
[----:B------:R-:W-:-:S02]  /*3590*/  F2FP.F16.F32.PACK_AB R119, R176, R119 ;  /* 0x00000077b077723e */ /* 0x000fc400000000ff */
[----:B------:R-:W-:Y:S01]  /*35a0*/  FSEL R128, R128, RZ, P2 ;  /* 0x000000ff80807208 */ /* 0x000fe20001000000 */
[----:B------:R-:W-:Y:S01]  /*35b0*/  FMUL.FTZ R175, R150, UR4 ;  /* 0x0000000496af7c20 */ /* 0x000fe20008410000 */
[----:B------:R-:W-:Y:S01]  /*35c0*/  @P6 HADD2.F32 R150, -RZ, R127.H0_H0 ;  /* 0x2000007fff966230 */ /* 0x000fe20000004100 */
[----:B------:R-:W-:Y:S02]  /*35d0*/  FSEL R125, R125, RZ, P3 ;  /* 0x000000ff7d7d7208 */ /* 0x000fe40001800000 */
[----:B------:R-:W-:Y:S02]  /*35e0*/  F2FP.F16.F32.PACK_AB R117, R129, R117 ;  /* 0x000000758175723e */ /* 0x000fe400000000ff */
[----:B------:R-:W-:Y:S01]  /*35f0*/  @P6 FMUL.FTZ R172, R175, R150 ;  /* 0x00000096afac6220 */ /* 0x000fe20000410000 */
[----:B------:R-:W-:Y:S01]  /*3600*/  FFMA.FTZ R150, R165, UR26, R131 ;  /* 0x0000001aa5967c23 */ /* 0x000fe20008010083 */
[--C-:B------:R-:W-:Y:S01]  /*3610*/  @P4 HADD2.F32 R174, -RZ, R124.reuse.H0_H0 ;  /* 0x2000007cffae4230 */ /* 0x100fe20000004100 */
[----:B------:R-:W-:Y:S01]  /*3620*/  MOV R165, RZ ;  /* 0x000000ff00a57202 */ /* 0x000fe20000000f00 */
[----:B------:R-:W-:-:S02]  /*3630*/  @P5 HADD2.F32 R179, -RZ, R124.H1_H1 ;  /* 0x3000007cffb35230 */ /* 0x000fc40000004100 */
[----:B------:R-:W-:Y:S01]  /*3640*/  FADD.FTZ R167, R167, -R150 ;  /* 0x80000096a7a77221 */ /* 0x000fe20000010000 */
[----:B------:R-:W-:Y:S01]  /*3650*/  FMUL.FTZ R150, R176, UR5 ;  /* 0x00000005b0967c20 */ /* 0x000fe20008410000 */
[----:B------:R-:W-:Y:S01]  /*3660*/  FMUL.FTZ R124, R116, UR4 ;  /* 0x00000004747c7c20 */ /* 0x000fe20008410000 */
[----:B------:R-:W-:Y:S01]  /*3670*/  FMUL.FTZ R175, R50, R175 ;  /* 0x000000af32af7220 */ /* 0x000fe20000410000 */
[----:B------:R-:W-:Y:S01]  /*3680*/  FMUL.FTZ R176, R167, UR19 ;  /* 0x00000013a7b07c20 */ /* 0x000fe20008410000 */
[----:B------:R-:W-:Y:S01]  /*3690*/  FMUL.FTZ R127, R150, UR4 ;  /* 0x00000004967f7c20 */ /* 0x000fe20008410000 */
[----:B------:R-:W-:Y:S01]  /*36a0*/  CS2R R150, SRZ ;  /* 0x0000000000967805 */ /* 0x000fe2000001ff00 */
[----:B------:R-:W-:Y:S01]  /*36b0*/  @P5 FMUL.FTZ R165, R124, R179 ;  /* 0x000000b37ca55220 */ /* 0x000fe20000410000 */
[----:B------:R-:W-:Y:S01]  /*36c0*/  FMUL.FTZ R167, R176, UR5 ;  /* 0x00000005b0a77c20 */ /* 0x000fe20008410000 */
[----:B------:R-:W-:Y:S01]  /*36d0*/  @P0 FMUL.FTZ R150, R127, R178 ;  /* 0x000000b27f960220 */ /* 0x000fe20000410000 */
[----:B------:R-:W-:Y:S01]  /*36e0*/  FMUL.FTZ R127, R51, R127 ;  /* 0x0000007f337f7220 */ /* 0x000fe20000410000 */
[----:B------:R-:W-:Y:S01]  /*36f0*/  FMUL.FTZ R124, R45, R124 ;  /* 0x0000007c2d7c7220 */ /* 0x000fe20000410000 */
[----:B------:R-:W-:Y:S01]  /*3700*/  FMUL.FTZ R167, R167, UR4 ;  /* 0x00000004a7a77c20 */ /* 0x000fe20008410000 */
[----:B------:R-:W-:-:S02]  /*3710*/  FSEL R175, R175, RZ, P6 ;  /* 0x000000ffafaf7208 */ /* 0x000fc40003000000 */
[----:B------:R-:W-:Y:S01]  /*3720*/  F2FP.F16.F32.PACK_AB R116, R177, R176 ;  /* 0x000000b0b174723e */ /* 0x000fe200000000ff */
[----:B------:R-:W-:Y:S01]  /*3730*/  @P4 FMUL.FTZ R151, R167, R174 ;  /* 0x000000aea7974220 */ /* 0x000fe20000410000 */
[----:B------:R-:W-:Y:S01]  /*3740*/  FMUL.FTZ R167, R44, R167 ;  /* 0x000000a72ca77220 */ /* 0x000fe20000410000 */
        /* <DEDUP_REMOVED lines=8> */
.L_x_8876:
[--C-:B------:R-:W-:Y:S01]  /*37d0*/  FFMA.FTZ R168, R168, UR26, R131.reuse ;  /* 0x0000001aa8a87c23 */ /* 0x100fe20008010083 */
[----:B------:R-:W-:Y:S01]  /*37e0*/  LOP3.LUT P5, RZ, R150, 0xff0000, RZ, 0xc0, !PT ;  /* 0x00ff000096ff7812 */ /* 0x000fe200078ac0ff */
[--C-:B------:R-:W-:Y:S01]  /*37f0*/  FFMA.FTZ R128, R166, UR26, R131.reuse ;  /* 0x0000001aa6807c23 */ /* 0x100fe20008010083 */
[--C-:B------:R-:W-:Y:S01]  /*3800*/  FFMA.FTZ R166, R173, UR26, R131.reuse ;  /* 0x0000001aada67c23 */ /* 0x100fe20008010083 */
[----:B------:R-:W-:Y:S01]  /*3810*/  FADD.FTZ R168, R172, -R168 ;  /* 0x800000a8aca87221 */ /* 0x000fe20000010000 */
[----:B------:R-:W-:Y:S01]  /*3820*/  LOP3.LUT P4, RZ, R150, 0xff000000, RZ, 0xc0, !PT ;  /* 0xff00000096ff7812 */ /* 0x000fe2000788c0ff */
[----:B------:R-:W-:Y:S01]  /*3830*/  FADD.FTZ R128, R169, -R128 ;  /* 0x80000080a9807221 */ /* 0x000fe20000010000 */
[----:B------:R-:W-:Y:S01]  /*3840*/  FADD.FTZ R175, R175, -R166 ;  /* 0x800000a6afaf7221 */ /* 0x000fe20000010000 */
[----:B------:R-:W-:Y:S01]  /*3850*/  FMUL.FTZ R129, R168, UR19 ;  /* 0x00000013a8817c20 */ /* 0x000fe20008410000 */
[----:B------:R-:W-:Y:S02]  /*3860*/  HFMA2 R166, -RZ, RZ, 0, 0 ;  /* 0x00000000ffa67431 */ /* 0x000fe400000001ff */
[----:B------:R-:W-:Y:S01]  /*3870*/  FFMA.FTZ R172, R177, UR26, R131 ;  /* 0x0000001ab1ac7c23 */ /* 0x000fe20008010083 */
[----:B------:R-:W-:Y:S01]  /*3880*/  LOP3.LUT P2, RZ, R151, 0xff00, RZ, 0xc0, !PT ;  /* 0x0000ff0097ff7812 */ /* 0x000fe2000784c0ff */
[----:B------:R-:W-:Y:S01]  /*3890*/  FMUL.FTZ R129, R129, UR5 ;  /* 0x0000000581817c20 */ /* 0x000fe20008410000 */
[----:B------:R-:W-:Y:S01]  /*38a0*/  LOP3.LUT P0, RZ, R151, 0xff, RZ, 0xc0, !PT ;  /* 0x000000ff97ff7812 */ /* 0x000fe2000780c0ff */
[----:B-----5:R-:W-:-:S02]  /*38b0*/  @P5 HADD2.F32 R168, -RZ, R125.H0_H0 ;  /* 0x2000007dffa85230 */ /* 0x020fc40000004100 */
[----:B------:R-:W-:Y:S01]  /*38c0*/  FADD.FTZ R179, R179, -R172 ;  /* 0x800000acb3b37221 */ /* 0x000fe20000010000 */
[----:B------:R-:W-:Y:S01]  /*38d0*/  FMUL.FTZ R129, R129, UR4 ;  /* 0x0000000481817c20 */ /* 0x000fe20008410000 */
[----:B------:R-:W-:Y:S01]  /*38e0*/  MOV R171, RZ ;  /* 0x000000ff00ab7202 */ /* 0x000fe20000000f00 */
[----:B------:R-:W-:Y:S01]  /*38f0*/  @P4 HADD2.F32 R169, -RZ, R125.H1_H1 ;  /* 0x3000007dffa94230 */ /* 0x000fe20000004100 */
[----:B------:R-:W-:Y:S01]  /*3900*/  LOP3.LUT P3, RZ, R151, 0xff0000, RZ, 0xc0, !PT ;  /* 0x00ff000097ff7812 */ /* 0x000fe2000786c0ff */
[-C--:B------:R-:W-:Y:S01]  /*3910*/  @P5 FMUL.FTZ R166, R168, R129.reuse ;  /* 0x00000081a8a65220 */ /* 0x080fe20000410000 */
[----:B------:R-:W-:Y:S01]  /*3920*/  FMUL.FTZ R168, R175, UR19 ;  /* 0x00000013afa87c20 */ /* 0x000fe20008410000 */
[----:B------:R-:W-:Y:S01]  /*3930*/  FFMA.FTZ R181, R181, UR26, R131 ;  /* 0x0000001ab5b57c23 */ /* 0x000fe20008010083 */
[----:B------:R-:W-:Y:S01]  /*3940*/  FMUL.FTZ R129, R46, R129 ;  /* 0x000000812e817220 */ /* 0x000fe20000410000 */
[--C-:B------:R-:W-:Y:S02]  /*3950*/  @P2 HADD2.F32 R175, -RZ, R126.reuse.H1_H1 ;  /* 0x3000007effaf2230 */ /* 0x100fe40000004100 */
[----:B------:R-:W-:Y:S01]  /*3960*/  FMUL.FTZ R168, R168, UR5 ;  /* 0x00000005a8a87c20 */ /* 0x000fe20008410000 */
[----:B------:R-:W-:-:S02]  /*3970*/  @P0 HADD2.F32 R172, -RZ, R126.H0_H0 ;  /* 0x2000007effac0230 */ /* 0x000fc40000004100 */
[----:B------:R-:W-:Y:S01]  /*3980*/  FADD.FTZ R182, R182, -R181 ;  /* 0x800000b5b6b67221 */ /* 0x000fe20000010000 */
[----:B------:R-:W-:Y:S01]  /*3990*/  FSEL R129, R129, RZ, P5 ;  /* 0x000000ff81817208 */ /* 0x000fe20002800000 */
[----:B------:R-:W-:Y:S01]  /*39a0*/  FMUL.FTZ R125, R168, UR4 ;  /* 0x00000004a87d7c20 */ /* 0x000fe20008410000 */
[----:B------:R-:W-:-:S03]  /*39b0*/  MOV R168, RZ ;  /* 0x000000ff00a87202 */ /* 0x000fc60000000f00 */
[-C--:B------:R-:W-:Y:S01]  /*39c0*/  @P4 FMUL.FTZ R168, R169, R125.reuse ;  /* 0x0000007da9a84220 */ /* 0x080fe20000410000 */
[----:B------:R-:W-:Y:S01]  /*39d0*/  FFMA.FTZ R169, R174, UR26, R131 ;  /* 0x0000001aaea97c23 */ /* 0x000fe20008010083 */
[----:B------:R-:W-:Y:S01]  /*39e0*/  FMUL.FTZ R174, R179, UR19 ;  /* 0x00000013b3ae7c20 */ /* 0x000fe20008410000 */
[----:B------:R-:W-:Y:S02]  /*39f0*/  FMUL.FTZ R125, R47, R125 ;  /* 0x0000007d2f7d7220 */ /* 0x000fe40000410000 */
[----:B------:R-:W-:Y:S01]  /*3a00*/  FADD.FTZ R169, R176, -R169 ;  /* 0x800000a9b0a97221 */ /* 0x000fe20000010000 */
[----:B------:R-:W-:Y:S01]  /*3a10*/  FMUL.FTZ R174, R174, UR5 ;  /* 0x00000005aeae7c20 */ /* 0x000fe20008410000 */
[----:B------:R-:W-:Y:S02]  /*3a20*/  @P3 HADD2.F32 R176, -RZ, R127.H0_H0 ;  /* 0x2000007fffb03230 */ /* 0x000fe40000004100 */
[----:B------:R-:W-:Y:S01]  /*3a30*/  FMUL.FTZ R169, R169, UR19 ;  /* 0x00000013a9a97c20 */ /* 0x000fe20008410000 */
[----:B------:R-:W-:-:S03]  /*3a40*/  FMUL.FTZ R174, R174, UR4 ;  /* 0x00000004aeae7c20 */ /* 0x000fc60008410000 */
[----:B------:R-:W-:Y:S01]  /*3a50*/  FMUL.FTZ R173, R169, UR5 ;  /* 0x00000005a9ad7c20 */ /* 0x000fe20008410000 */
[----:B------:R-:W-:Y:S01]  /*3a60*/  @P2 FMUL.FTZ R171, R175, R174 ;  /* 0x000000aeafab2220 */ /* 0x000fe20000410000 */
[----:B------:R-:W-:Y:S01]  /*3a70*/  FFMA.FTZ R175, R178, UR26, R131 ;  /* 0x0000001ab2af7c23 */ /* 0x000fe20008010083 */
[----:B------:R-:W-:Y:S02]  /*3a80*/  HFMA2 R169, -RZ, RZ, 0, 0 ;  /* 0x00000000ffa97431 */ /* 0x000fe400000001ff */
[----:B------:R-:W-:Y:S01]  /*3a90*/  FMUL.FTZ R173, R173, UR4 ;  /* 0x00000004adad7c20 */ /* 0x000fe20008410000 */
[----:B------:R-:W-:-:S03]  /*3aa0*/  FADD.FTZ R175, R180, -R175 ;  /* 0x800000afb4af7221 */ /* 0x000fc60000010000 */
[-C--:B------:R-:W-:Y:S01]  /*3ab0*/  FMUL.FTZ R126, R48, R173.reuse ;  /* 0x000000ad307e7220 */ /* 0x080fe20000410000 */
[----:B------:R-:W-:Y:S01]  /*3ac0*/  @P0 FMUL.FTZ R169, R172, R173 ;  /* 0x000000adaca90220 */ /* 0x000fe20000410000 */
[----:B------:R-:W-:Y:S01]  /*3ad0*/  FMUL.FTZ R175, R175, UR19 ;  /* 0x00000013afaf7c20 */ /* 0x000fe20008410000 */
[----:B------:R-:W-:Y:S01]  /*3ae0*/  FMUL.FTZ R173, R49, R174 ;  /* 0x000000ae31ad7220 */ /* 0x000fe20000410000 */
[----:B------:R-:W-:Y:S01]  /*3af0*/  HFMA2 R172, -RZ, RZ, 0, 0 ;  /* 0x00000000ffac7431 */ /* 0x000fe200000001ff */
[----:B------:R-:W-:Y:S01]  /*3b00*/  FSEL R126, R126, RZ, P0 ;  /* 0x000000ff7e7e7208 */ /* 0x000fe20000000000 */
[----:B------:R-:W-:Y:S01]  /*3b10*/  FMUL.FTZ R175, R175, UR5 ;  /* 0x00000005afaf7c20 */ /* 0x000fe20008410000 */
[----:B------:R-:W-:Y:S02]  /*3b20*/  ISETP.GE.U32.AND P0, PT, R150, RZ, PT ;  /* 0x000000ff9600720c */ /* 0x000fe40003f06070 */
[----:B------:R-:W-:Y:S01]  /*3b30*/  FSEL R173, R173, RZ, P2 ;  /* 0x000000ffadad7208 */ /* 0x000fe20001000000 */
[----:B------:R-:W-:Y:S01]  /*3b40*/  FMUL.FTZ R175, R175, UR4 ;  /* 0x00000004afaf7c20 */ /* 0x000fe20008410000 */
[----:B------:R-:W-:-:S02]  /*3b50*/  ISETP.GE.U32.AND.EX P0, PT, R151, 0x1000000, PT, P0 ;  /* 0x010000009700780c */ /* 0x000fc40003f06100 */
[----:B------:R-:W-:Y:S01]  /*3b60*/  LOP3.LUT P2, RZ, R150, 0xff, RZ, 0xc0, !PT ;  /* 0x000000ff96ff7812 */ /* 0x000fe2000784c0ff */
[-C--:B------:R-:W-:Y:S01]  /*3b70*/  FMUL.FTZ R174, R50, R175.reuse ;  /* 0x000000af32ae7220 */ /* 0x080fe20000410000 */
[----:B------:R-:W-:Y:S01]  /*3b80*/  @P3 FMUL.FTZ R172, R176, R175 ;  /* 0x000000afb0ac3220 */ /* 0x000fe20000410000 */
[----:B------:R-:W-:Y:S01]  /*3b90*/  FMUL.FTZ R176, R182, UR19 ;  /* 0x00000013b6b07c20 */ /* 0x000fe20008410000 */
[----:B------:R-:W-:Y:S02]  /*3ba0*/  F2FP.F16.F32.PACK_AB R126, R173, R126 ;  /* 0x0000007ead7e723e */ /* 0x000fe400000000ff */
[----:B------:R-:W-:Y:S01]  /*3bb0*/  FSEL R174, R174, RZ, P3 ;  /* 0x000000ffaeae7208 */ /* 0x000fe20001800000 */
[----:B------:R-:W-:Y:S01]  /*3bc0*/  FMUL.FTZ R176, R176, UR5 ;  /* 0x00000005b0b07c20 */ /* 0x000fe20008410000 */
[----:B------:R-:W-:Y:S01]  /*3bd0*/  LOP3.LUT P3, RZ, R150, 0xff00, RZ, 0xc0, !PT ;  /* 0x0000ff0096ff7812 */ /* 0x000fe2000786c0ff */
[----:B------:R-:W-:Y:S01]  /*3be0*/  FFMA.FTZ R150, R165, UR26, R131 ;  /* 0x0000001aa5967c23 */ /* 0x000fe20008010083 */
[----:B------:R-:W-:Y:S01]  /*3bf0*/  MOV R165, RZ ;  /* 0x000000ff00a57202 */ /* 0x000fe20000000f00 */
[----:B------:R-:W-:-:S02]  /*3c00*/  @P0 HADD2.F32 R127, -RZ, R127.H1_H1 ;  /* 0x3000007fff7f0230 */ /* 0x000fc40000004100 */
[----:B------:R-:W-:Y:S01]  /*3c10*/  FMUL.FTZ R176, R176, UR4 ;  /* 0x00000004b0b07c20 */ /* 0x000fe20008410000 */
[----:B------:R-:W-:Y:S01]  /*3c20*/  FADD.FTZ R150, R167, -R150 ;  /* 0x80000096a7967221 */ /* 0x000fe20000010000 */
[----:B------:R-:W-:-:S03]  /*3c30*/  @P2 HADD2.F32 R178, -RZ, R124.H0_H0 ;  /* 0x2000007cffb22230 */ /* 0x000fc60000004100 */
[----:B------:R-:W-:Y:S01]  /*3c40*/  FMUL.FTZ R167, R150, UR19 ;  /* 0x0000001396a77c20 */ /* 0x000fe20008410000 */
[----:B------:R-:W-:Y:S02]  /*3c50*/  CS2R R150, SRZ ;  /* 0x0000000000967805 */ /* 0x000fe4000001ff00 */
[-C--:B------:R-:W-:Y:S01]  /*3c60*/  @P0 FMUL.FTZ R150, R127, R176.reuse ;  /* 0x000000b07f960220 */ /* 0x080fe20000410000 */
[----:B------:R-:W-:Y:S01]  /*3c70*/  FMUL.FTZ R127, R128, UR19 ;  /* 0x00000013807f7c20 */ /* 0x000fe20008410000 */
[----:B------:R-:W-:Y:S01]  /*3c80*/  FMUL.FTZ R167, R167, UR5 ;  /* 0x00000005a7a77c20 */ /* 0x000fe20008410000 */
[----:B------:R-:W-:Y:S02]  /*3c90*/  @P3 HADD2.F32 R175, -RZ, R124.H1_H1 ;  /* 0x3000007cffaf3230 */ /* 0x000fe40000004100 */
[----:B------:R-:W-:Y:S01]  /*3ca0*/  FMUL.FTZ R176, R51, R176 ;  /* 0x000000b033b07220 */ /* 0x000fe20000410000 */
[----:B------:R-:W-:Y:S01]  /*3cb0*/  FMUL.FTZ R127, R127, UR5 ;  /* 0x000000057f7f7c20 */ /* 0x000fe20008410000 */
[----:B------:R-:W-:Y:S01]  /*3cc0*/  FMUL.FTZ R167, R167, UR4 ;  /* 0x00000004a7a77c20 */ /* 0x000fe20008410000 */
[----:B------:R-:W-:-:S02]  /*3cd0*/  FSEL R128, R125, RZ, P4 ;  /* 0x000000ff7d807208 */ /* 0x000fc40002000000 */
[----:B------:R-:W-:Y:S01]  /*3ce0*/  FMUL.FTZ R124, R127, UR4 ;  /* 0x000000047f7c7c20 */ /* 0x000fe20008410000 */
[-C--:B------:R-:W-:Y:S01]  /*3cf0*/  @P2 FMUL.FTZ R151, R178, R167.reuse ;  /* 0x000000a7b2972220 */ /* 0x080fe20000410000 */
[----:B------:R-:W-:Y:S01]  /*3d00*/  FMUL.FTZ R167, R44, R167 ;  /* 0x000000a72ca77220 */ /* 0x000fe20000410000 */
[----:B------:R-:W-:Y:S01]  /*3d10*/  FSEL R127, R176, RZ, P0 ;  /* 0x000000ffb07f7208 */ /* 0x000fe20000000000 */
[-C--:B------:R-:W-:Y:S01]  /*3d20*/  @P3 FMUL.FTZ R165, R175, R124.reuse ;  /* 0x0000007cafa53220 */ /* 0x080fe20000410000 */
[----:B------:R-:W-:Y:S01]  /*3d30*/  FMUL.FTZ R124, R45, R124 ;  /* 0x0000007c2d7c7220 */ /* 0x000fe20000410000 */
[----:B------:R-:W-:Y:S02]  /*3d40*/  F2FP.F16.F32.PACK_AB R125, R128, R129 ;  /* 0x00000081807d723e */ /* 0x000fe400000000ff */
[----:B------:R-:W-:Y:S02]  /*3d50*/  FSEL R167, R167, RZ, P2 ;  /* 0x000000ffa7a77208 */ /* 0x000fe40001000000 */
[----:B------:R-:W-:-:S02]  /*3d60*/  FSEL R124, R124, RZ, P3 ;  /* 0x000000ff7c7c7208 */ /* 0x000fc40001800000 */
[----:B------:R-:W-:Y:S02]  /*3d70*/  F2FP.F16.F32.PACK_AB R127, R127, R174 ;  /* 0x000000ae7f7f723e */ /* 0x000fe400000000ff */
[----:B------:R-:W-:-:S07]  /*3d80*/  F2FP.F16.F32.PACK_AB R124, R124, R167 ;  /* 0x000000a77c7c723e */ /* 0x000fce00000000ff */
.L_x_8877:
[----:B------:R-:W0:Y:S02]  /*3d90*/  @P1 LDC.64 R128, c[0x0][0x478] ;  /* 0x00011e00ff801b82 */ /* 0x000e240000000a00 */
[----:B0-----:R-:W-:-:S05]  /*3da0*/  @P1 IMAD.WIDE.U32 R128, R33, 0x10, R128 ;  /* 0x0000001021801825 */ /* 0x001fca00078e0080 */
[----:B------:R0:W-:Y:S02]  /*3db0*/  @P1 STG.E.128 desc[UR12][R128.64], R116 ;  /* 0x0000007480001986 */ /* 0x0001e4000c101d0c */
[----:B0-----:R-:W-:Y:S01]  /*3dc0*/  IMAD.WIDE.U32 R128, R33, 0x10, R196 ;  /* 0x0000001021807825 */ /* 0x001fe200078e00c4 */
[----:B------:R-:W-:-:S04]  /*3dd0*/  MOV R33, 0x10 ;  /* 0x0000001000217802 */ /* 0x000fc80000000f00 */
[----:B------:R0:W-:Y:S02]  /*3de0*/  STG.E.128 desc[UR12][R128.64], R124 ;  /* 0x0000007c80007986 */ /* 0x0001e4000c101d0c */
[----:B0-----:R-:W-:-:S05]  /*3df0*/  IADD3 R128, PT, PT, R32, 0x100, RZ ;  /* 0x0000010020807810 */ /* 0x001fca0007ffe0ff */
[----:B------:R-:W-:-:S06]  /*3e00*/  IMAD.WIDE.U32 R124, R128, R33, UR22 ;  /* 0x00000016807c7e25 */ /* 0x000fcc000f8e0021 */
[----:B------:R-:W5:Y:S01]  /*3e10*/  LDG.E.128 R124, desc[UR12][R124.64] ;  /* 0x0000000c7c7c7981 */ /* 0x000f62000c1e1d00 */
        /* <DEDUP_REMOVED lines=10> */
[----:B------:R-:W-:Y:S01]  /*3ec0*/  LOP3.LUT P2, RZ, R149, 0xff0000, RZ, 0xc0, !PT ;  /* 0x00ff000095ff7812 */ /* 0x000fe2000784c0ff */
[----:B------:R-:W-:-:S02]  /*3ed0*/  HFMA2 R147, -RZ, RZ, 0, 0 ;  /* 0x00000000ff937431 */ /* 0x000fc400000001ff */
[----:B------:R-:W-:Y:S01]  /*3ee0*/  FMUL.FTZ R117, R117, UR19 ;  /* 0x0000001375757c20 */ /* 0x000fe20008410000 */
[----:B------:R-:W-:Y:S01]  /*3ef0*/  FMUL.FTZ R32, R118, UR5 ;  /* 0x0000000576207c20 */ /* 0x000fe20008410000 */
[----:B------:R-:W-:Y:S01]  /*3f00*/  FMUL.FTZ R119, R119, UR19 ;  /* 0x0000001377777c20 */ /* 0x000fe20008410000 */
[----:B------:R-:W-:Y:S01]  /*3f10*/  CS2R R158, SRZ ;  /* 0x00000000009e7805 */ /* 0x000fe2000001ff00 */
[--C-:B------:R-:W-:Y:S01]  /*3f20*/  FFMA.FTZ R154, R154, UR26, R131.reuse ;  /* 0x0000001a9a9a7c23 */ /* 0x100fe20008010083 */
[----:B------:R-:W-:Y:S01]  /*3f30*/  FMUL.FTZ R33, R32, UR4 ;  /* 0x0000000420217c20 */ /* 0x000fe20008410000 */
[--C-:B-----5:R-:W-:Y:S01]  /*3f40*/  @P0 HADD2.F32 R32, -RZ, R126.reuse.H0_H0 ;  /* 0x2000007eff200230 */ /* 0x120fe20000004100 */
[----:B------:R-:W-:Y:S01]  /*3f50*/  LOP3.LUT P5, RZ, R148, 0xff0000, RZ, 0xc0, !PT ;  /* 0x00ff000094ff7812 */ /* 0x000fe200078ac0ff */
[----:B------:R-:W-:Y:S02]  /*3f60*/  @P3 HADD2.F32 R126, -RZ, R126.H1_H1 ;  /* 0x3000007eff7e3230 */ /* 0x000fe40000004100 */
[--C-:B------:R-:W-:Y:S01]  /*3f70*/  FFMA.FTZ R156, R156, UR26, R131.reuse ;  /* 0x0000001a9c9c7c23 */ /* 0x100fe20008010083 */
[----:B------:R-:W-:Y:S01]  /*3f80*/  LOP3.LUT P4, RZ, R148, 0xff000000, RZ, 0xc0, !PT ;  /* 0xff00000094ff7812 */ /* 0x000fe2000788c0ff */
[----:B------:R-:W-:Y:S01]  /*3f90*/  @P0 FMUL.FTZ R147, R33, R32 ;  /* 0x0000002021930220 */ /* 0x000fe20000410000 */
[----:B------:R-:W-:Y:S01]  /*3fa0*/  FMUL.FTZ R32, R117, UR5 ;  /* 0x0000000575207c20 */ /* 0x000fe20008410000 */
[----:B------:R-:W-:Y:S01]  /*3fb0*/  FMUL.FTZ R33, R56, R33 ;  /* 0x0000002138217220 */ /* 0x000fe20000410000 */
[--C-:B------:R-:W-:Y:S01]  /*3fc0*/  FFMA.FTZ R143, R143, UR26, R131.reuse ;  /* 0x0000001a8f8f7c23 */ /* 0x100fe20008010083 */
[----:B------:R-:W-:Y:S01]  /*3fd0*/  FFMA.FTZ R152, R152, UR26, R131 ;  /* 0x0000001a98987c23 */ /* 0x000fe20008010083 */
[----:B------:R-:W-:Y:S01]  /*3fe0*/  FMUL.FTZ R116, R32, UR4 ;  /* 0x0000000420747c20 */ /* 0x000fe20008410000 */
[----:B------:R-:W-:Y:S01]  /*3ff0*/  FMUL.FTZ R32, R119, UR5 ;  /* 0x0000000577207c20 */ /* 0x000fe20008410000 */
[----:B------:R-:W-:Y:S01]  /*4000*/  FSEL R33, R33, RZ, P0 ;  /* 0x000000ff21217208 */ /* 0x000fe20000000000 */
[----:B------:R-:W-:Y:S01]  /*4010*/  FADD.FTZ R153, R153, -R152 ;  /* 0x8000009899997221 */ /* 0x000fe20000010000 */
[----:B------:R-:W-:Y:S01]  /*4020*/  @P3 FMUL.FTZ R158, R116, R126 ;  /* 0x0000007e749e3220 */ /* 0x000fe20000410000 */
[----:B------:R-:W-:Y:S01]  /*4030*/  FMUL.FTZ R129, R32, UR4 ;  /* 0x0000000420817c20 */ /* 0x000fe20008410000 */
[----:B------:R-:W-:-:S02]  /*4040*/  @P2 HADD2.F32 R32, -RZ, R127.H0_H0 ;  /* 0x2000007fff202230 */ /* 0x000fc40000004100 */
[----:B------:R-:W-:Y:S01]  /*4050*/  FMUL.FTZ R126, R57, R116 ;  /* 0x00000074397e7220 */ /* 0x000fe20000410000 */
[----:B------:R-:W-:Y:S01]  /*4060*/  FADD.FTZ R116, R155, -R154 ;  /* 0x8000009a9b747221 */ /* 0x000fe20000010000 */
[----:B------:R-:W-:Y:S01]  /*4070*/  FADD.FTZ R155, R157, -R156 ;  /* 0x8000009c9d9b7221 */ /* 0x000fe20000010000 */
[----:B------:R-:W-:Y:S01]  /*4080*/  ISETP.GE.U32.AND P0, PT, R148, RZ, PT ;  /* 0x000000ff9400720c */ /* 0x000fe20003f06070 */
[----:B------:R-:W-:Y:S01]  /*4090*/  @P2 FMUL.FTZ R159, R129, R32 ;  /* 0x00000020819f2220 */ /* 0x000fe20000410000 */
[----:B------:R-:W-:Y:S01]  /*40a0*/  FMUL.FTZ R32, R58, R129 ;  /* 0x000000813a207220 */ /* 0x000fe20000410000 */
[----:B------:R-:W-:Y:S01]  /*40b0*/  FFMA.FTZ R129, R164, UR26, R131 ;  /* 0x0000001aa4817c23 */ /* 0x000fe20008010083 */
[----:B------:R-:W-:Y:S01]  /*40c0*/  FMUL.FTZ R116, R116, UR19 ;  /* 0x0000001374747c20 */ /* 0x000fe20008410000 */
[----:B------:R-:W-:Y:S01]  /*40d0*/  FMUL.FTZ R155, R155, UR19 ;  /* 0x000000139b9b7c20 */ /* 0x000fe20008410000 */
[----:B------:R-:W-:Y:S01]  /*40e0*/  ISETP.GE.U32.AND.EX P0, PT, R149, 0x1000000, PT, P0 ;  /* 0x010000009500780c */ /* 0x000fe20003f06100 */
[----:B------:R-:W-:Y:S01]  /*40f0*/  FADD.FTZ R162, R162, -R129 ;  /* 0x80000081a2a27221 */ /* 0x000fe20000010000 */
[----:B------:R-:W-:Y:S01]  /*4100*/  FMUL.FTZ R129, R116, UR5 ;  /* 0x0000000574817c20 */ /* 0x000fe20008410000 */
[----:B------:R-:W-:Y:S01]  /*4110*/  FADD.FTZ R149, R146, -R143 ;  /* 0x8000008f92957221 */ /* 0x000fe20000010000 */
[----:B------:R-:W-:Y:S01]  /*4120*/  FMUL.FTZ R154, R155, UR5 ;  /* 0x000000059b9a7c20 */ /* 0x000fe20008410000 */
[----:B------:R-:W-:-:S02]  /*4130*/  @P5 HADD2.F32 R146, -RZ, R125.H0_H0 ;  /* 0x2000007dff925230 */ /* 0x000fc40000004100 */
[----:B------:R-:W-:Y:S01]  /*4140*/  FMUL.FTZ R129, R129, UR4 ;  /* 0x0000000481817c20 */ /* 0x000fe20008410000 */
[----:B------:R-:W-:Y:S01]  /*4150*/  @P4 HADD2.F32 R125, -RZ, R125.H1_H1 ;  /* 0x3000007dff7d4230 */ /* 0x000fe20000004100 */
[----:B------:R-:W-:Y:S01]  /*4160*/  FSEL R126, R126, RZ, P3 ;  /* 0x000000ff7e7e7208 */ /* 0x000fe20001800000 */
[----:B------:R-:W-:Y:S01]  /*4170*/  FMUL.FTZ R154, R154, UR4 ;  /* 0x000000049a9a7c20 */ /* 0x000fe20008410000 */
[----:B------:R-:W-:Y:S01]  /*4180*/  LOP3.LUT P3, RZ, R148, 0xff, RZ, 0xc0, !PT ;  /* 0x000000ff94ff7812 */ /* 0x000fe2000786c0ff */
[----:B------:R-:W-:Y:S01]  /*4190*/  FMUL.FTZ R162, R162, UR19 ;  /* 0x00000013a2a27c20 */ /* 0x000fe20008410000 */
[----:B------:R-:W-:Y:S01]  /*41a0*/  MOV R143, RZ ;  /* 0x000000ff008f7202 */ /* 0x000fe20000000f00 */
[----:B------:R-:W-:Y:S01]  /*41b0*/  @P5 FMUL.FTZ R143, R129, R146 ;  /* 0x00000092818f5220 */ /* 0x000fe20000410000 */
[----:B------:R-:W-:Y:S02]  /*41c0*/  HFMA2 R146, -RZ, RZ, 0, 0 ;  /* 0x00000000ff927431 */ /* 0x000fe400000001ff */
[----:B------:R-:W-:Y:S01]  /*41d0*/  @P4 FMUL.FTZ R146, R154, R125 ;  /* 0x0000007d9a924220 */ /* 0x000fe20000410000 */
[----:B------:R-:W-:Y:S01]  /*41e0*/  FMUL.FTZ R125, R162, UR5 ;  /* 0x00000005a27d7c20 */ /* 0x000fe20008410000 */
[----:B------:R-:W-:-:S02]  /*41f0*/  @P0 HADD2.F32 R152, -RZ, R127.H1_H1 ;  /* 0x3000007fff980230 */ /* 0x000fc40000004100 */
[----:B------:R-:W-:Y:S01]  /*4200*/  FMUL.FTZ R127, R149, UR19 ;  /* 0x00000013957f7c20 */ /* 0x000fe20008410000 */
[----:B------:R-:W-:Y:S01]  /*4210*/  FSEL R32, R32, RZ, P2 ;  /* 0x000000ff20207208 */ /* 0x000fe20001000000 */
[----:B------:R-:W-:Y:S01]  /*4220*/  FMUL.FTZ R157, R125, UR4 ;  /* 0x000000047d9d7c20 */ /* 0x000fe20008410000 */
[----:B------:R-:W-:Y:S01]  /*4230*/  LOP3.LUT P2, RZ, R148, 0xff00, RZ, 0xc0, !PT ;  /* 0x0000ff0094ff7812 */ /* 0x000fe2000784c0ff */
[----:B------:R-:W-:Y:S01]  /*4240*/  FMUL.FTZ R125, R127, UR5 ;  /* 0x000000057f7d7c20 */ /* 0x000fe20008410000 */
[----:B------:R-:W-:Y:S01]  /*4250*/  MOV R148, RZ ;  /* 0x000000ff00947202 */ /* 0x000fe20000000f00 */
[----:B------:R-:W-:Y:S01]  /*4260*/  @P0 FMUL.FTZ R148, R157, R152 ;  /* 0x000000989d940220 */ /* 0x000fe20000410000 */
[----:B------:R-:W-:Y:S02]  /*4270*/  @P3 HADD2.F32 R152, -RZ, R124.H0_H0 ;  /* 0x2000007cff983230 */ /* 0x000fe40000004100 */
[----:B------:R-:W-:Y:S01]  /*4280*/  FMUL.FTZ R125, R125, UR4 ;  /* 0x000000047d7d7c20 */ /* 0x000fe20008410000 */
[----:B------:R-:W-:Y:S01]  /*4290*/  FMUL.FTZ R156, R153, UR19 ;  /* 0x00000013999c7c20 */ /* 0x000fe20008410000 */
[----:B------:R-:W-:-:S02]  /*42a0*/  HFMA2 R149, -RZ, RZ, 0, 0 ;  /* 0x00000000ff957431 */ /* 0x000fc400000001ff */
[----:B------:R-:W-:Y:S01]  /*42b0*/  FMUL.FTZ R129, R54, R129 ;  /* 0x0000008136817220 */ /* 0x000fe20000410000 */
[----:B------:R-:W-:Y:S01]  /*42c0*/  @P3 FMUL.FTZ R149, R125, R152 ;  /* 0x000000987d953220 */ /* 0x000fe20000410000 */
[----:B------:R-:W-:Y:S01]  /*42d0*/  FMUL.FTZ R152, R156, UR5 ;  /* 0x000000059c987c20 */ /* 0x000fe20008410000 */
[----:B------:R-:W-:Y:S01]  /*42e0*/  FMUL.FTZ R154, R55, R154 ;  /* 0x0000009a379a7220 */ /* 0x000fe20000410000 */
[----:B------:R-:W-:Y:S01]  /*42f0*/  FMUL.FTZ R125, R52, R125 ;  /* 0x0000007d347d7220 */ /* 0x000fe20000410000 */
[----:B------:R-:W-:Y:S02]  /*4300*/  @P2 HADD2.F32 R153, -RZ, R124.H1_H1 ;  /* 0x3000007cff992230 */ /* 0x000fe40000004100 */
[----:B------:R-:W-:Y:S01]  /*4310*/  FMUL.FTZ R124, R152, UR4 ;  /* 0x00000004987c7c20 */ /* 0x000fe20008410000 */
[----:B------:R-:W-:Y:S02]  /*4320*/  MOV R152, RZ ;  /* 0x000000ff00987202 */ /* 0x000fe40000000f00 */
[----:B------:R-:W-:Y:S01]  /*4330*/  F2FP.F16.F32.PACK_AB R118, R117, R118 ;  /* 0x000000767576723e */ /* 0x000fe200000000ff */
[----:B------:R-:W-:Y:S01]  /*4340*/  @P2 FMUL.FTZ R152, R124, R153 ;  /* 0x000000997c982220 */ /* 0x000fe20000410000 */
[----:B------:R-:W-:Y:S01]  /*4350*/  FMUL.FTZ R153, R59, R157 ;  /* 0x0000009d3b997220 */ /* 0x000fe20000410000 */
[----:B------:R-:W-:Y:S01]  /*4360*/  FMUL.FTZ R124, R53, R124 ;  /* 0x0000007c357c7220 */ /* 0x000fe20000410000 */
[----:B------:R-:W-:-:S02]  /*4370*/  F2FP.F16.F32.PACK_AB R117, R155, R116 ;  /* 0x000000749b75723e */ /* 0x000fc400000000ff */
[----:B------:R-:W-:Y:S02]  /*4380*/  F2FP.F16.F32.PACK_AB R116, R156, R127 ;  /* 0x0000007f9c74723e */ /* 0x000fe400000000ff */
[----:B------:R-:W-:Y:S02]  /*4390*/  FSEL R153, R153, RZ, P0 ;  /* 0x000000ff99997208 */ /* 0x000fe40000000000 */
[----:B------:R-:W-:Y:S02]  /*43a0*/  F2FP.F16.F32.PACK_AB R126, R126, R33 ;  /* 0x000000217e7e723e */ /* 0x000fe400000000ff */
[----:B------:R-:W-:Y:S02]  /*43b0*/  F2FP.F16.F32.PACK_AB R127, R153, R32 ;  /* 0x00000020997f723e */ /* 0x000fe400000000ff */
[----:B------:R-:W-:Y:S02]  /*43c0*/  FSEL R129, R129, RZ, P5 ;  /* 0x000000ff81817208 */ /* 0x000fe40002800000 */
[----:B------:R-:W-:-:S02]  /*43d0*/  FSEL R154, R154, RZ, P4 ;  /* 0x000000ff9a9a7208 */ /* 0x000fc40002000000 */
[----:B------:R-:W-:Y:S02]  /*43e0*/  FSEL R32, R125, RZ, P3 ;  /* 0x000000ff7d207208 */ /* 0x000fe40001800000 */
[----:B------:R-:W-:Y:S02]  /*43f0*/  FSEL R33, R124, RZ, P2 ;  /* 0x000000ff7c217208 */ /* 0x000fe40001000000 */
[----:B------:R-:W-:Y:S02]  /*4400*/  F2FP.F16.F32.PACK_AB R119, R162, R119 ;  /* 0x00000077a277723e */ /* 0x000fe400000000ff */
[----:B------:R-:W-:Y:S02]  /*4410*/  F2FP.F16.F32.PACK_AB R125, R154, R129 ;  /* 0x000000819a7d723e */ /* 0x000fe400000000ff */
[----:B------:R-:W-:Y:S01]  /*4420*/  F2FP.F16.F32.PACK_AB R124, R33, R32 ;  /* 0x00000020217c723e */ /* 0x000fe200000000ff */
[----:B------:R-:W-:Y:S06]  /*4430*/  BRA `(.L_x_8879) ;  /* 0x0000000400707947 */ /* 0x000fec0003800000 */
.L_x_8878:
[--C-:B------:R-:W-:Y:S01]  /*4440*/  FFMA.FTZ R158, R158, UR26, R131.reuse ;  /* 0x0000001a9e9e7c23 */ /* 0x100fe20008010083 */
[C---:B------:R-:W-:Y:S01]  /*4450*/  LOP3.LUT P0, RZ, R149.reuse, 0xff, RZ, 0xc0, !PT ;  /* 0x000000ff95ff7812 */ /* 0x040fe2000780c0ff */
        /* <DEDUP_REMOVED lines=20> */
[-C--:B------:R-:W-:Y:S01]  /*45a0*/  @P0 FMUL.FTZ R147, R32, R33.reuse ;  /* 0x0000002120930220 */ /* 0x080fe20000410000 */
[----:B------:R-:W-:Y:S01]  /*45b0*/  FMUL.FTZ R32, R160, UR5 ;  /* 0x00000005a0207c20 */ /* 0x000fe20008410000 */
[----:B------:R-:W-:Y:S01]  /*45c0*/  FMUL.FTZ R33, R56, R33 ;  /* 0x0000002138217220 */ /* 0x000fe20000410000 */
[----:B------:R-:W-:Y:S01]  /*45d0*/  FADD.FTZ R154, R155, -R154 ;  /* 0x8000009a9b9a7221 */ /* 0x000fe20000010000 */
[----:B------:R-:W-:Y:S01]  /*45e0*/  FADD.FTZ R156, R157, -R156 ;  /* 0x8000009c9d9c7221 */ /* 0x000fe20000010000 */
[----:B------:R-:W-:Y:S01]  /*45f0*/  FMUL.FTZ R126, R32, UR4 ;  /* 0x00000004207e7c20 */ /* 0x000fe20008410000 */
[----:B------:R-:W-:Y:S01]  /*4600*/  FMUL.FTZ R32, R174, UR5 ;  /* 0x00000005ae207c20 */ /* 0x000fe20008410000 */
[----:B------:R-:W-:Y:S01]  /*4610*/  FSEL R33, R33, RZ, P0 ;  /* 0x000000ff21217208 */ /* 0x000fe20000000000 */
[--C-:B------:R-:W-:Y:S01]  /*4620*/  FFMA.FTZ R143, R143, UR26, R131.reuse ;  /* 0x0000001a8f8f7c23 */ /* 0x100fe20008010083 */
[-C--:B------:R-:W-:Y:S01]  /*4630*/  @P3 FMUL.FTZ R158, R129, R126.reuse ;  /* 0x0000007e819e3220 */ /* 0x080fe20000410000 */
[----:B------:R-:W-:Y:S01]  /*4640*/  FMUL.FTZ R129, R32, UR4 ;  /* 0x0000000420817c20 */ /* 0x000fe20008410000 */
[----:B------:R-:W-:Y:S01]  /*4650*/  @P2 HADD2.F32 R32, -RZ, R127.H0_H0 ;  /* 0x2000007fff202230 */ /* 0x000fe20000004100 */
[----:B------:R-:W-:Y:S01]  /*4660*/  ISETP.GE.U32.AND P0, PT, R148, RZ, PT ;  /* 0x000000ff9400720c */ /* 0x000fe20003f06070 */
[----:B------:R-:W-:Y:S01]  /*4670*/  FMUL.FTZ R126, R57, R126 ;  /* 0x0000007e397e7220 */ /* 0x000fe20000410000 */
[----:B------:R-:W-:-:S02]  /*4680*/  FFMA.FTZ R152, R152, UR26, R131 ;  /* 0x0000001a98987c23 */ /* 0x000fc40008010083 */
[-C--:B------:R-:W-:Y:S01]  /*4690*/  @P2 FMUL.FTZ R159, R32, R129.reuse ;  /* 0x00000081209f2220 */ /* 0x080fe20000410000 */
[----:B------:R-:W-:Y:S01]  /*46a0*/  FMUL.FTZ R32, R58, R129 ;  /* 0x000000813a207220 */ /* 0x000fe20000410000 */
[----:B------:R-:W-:Y:S01]  /*46b0*/  FFMA.FTZ R129, R164, UR26, R131 ;  /* 0x0000001aa4817c23 */ /* 0x000fe20008010083 */
[----:B------:R-:W-:Y:S01]  /*46c0*/  ISETP.GE.U32.AND.EX P0, PT, R149, 0x1000000, PT, P0 ;  /* 0x010000009500780c */ /* 0x000fe20003f06100 */
[----:B------:R-:W-:Y:S01]  /*46d0*/  FADD.FTZ R153, R153, -R152 ;  /* 0x8000009899997221 */ /* 0x000fe20000010000 */
[----:B------:R-:W-:Y:S01]  /*46e0*/  FSEL R126, R126, RZ, P3 ;  /* 0x000000ff7e7e7208 */ /* 0x000fe20001800000 */
[----:B------:R-:W-:Y:S01]  /*46f0*/  FADD.FTZ R162, R162, -R129 ;  /* 0x80000081a2a27221 */ /* 0x000fe20000010000 */
[----:B------:R-:W-:Y:S01]  /*4700*/  FMUL.FTZ R129, R154, UR19 ;  /* 0x000000139a817c20 */ /* 0x000fe20008410000 */
[----:B------:R-:W-:Y:S01]  /*4710*/  FMUL.FTZ R154, R156, UR19 ;  /* 0x000000139c9a7c20 */ /* 0x000fe20008410000 */
[----:B------:R-:W-:Y:S01]  /*4720*/  FSEL R32, R32, RZ, P2 ;  /* 0x000000ff20207208 */ /* 0x000fe20001000000 */
[----:B------:R-:W-:Y:S01]  /*4730*/  FMUL.FTZ R162, R162, UR19 ;  /* 0x00000013a2a27c20 */ /* 0x000fe20008410000 */
[----:B------:R-:W-:Y:S01]  /*4740*/  FMUL.FTZ R129, R129, UR5 ;  /* 0x0000000581817c20 */ /* 0x000fe20008410000 */
[----:B------:R-:W-:Y:S01]  /*4750*/  LOP3.LUT P3, RZ, R148, 0xff, RZ, 0xc0, !PT ;  /* 0x000000ff94ff7812 */ /* 0x000fe2000786c0ff */
[----:B------:R-:W-:Y:S01]  /*4760*/  FMUL.FTZ R154, R154, UR5 ;  /* 0x000000059a9a7c20 */ /* 0x000fe20008410000 */
[----:B------:R-:W-:Y:S01]  /*4770*/  LOP3.LUT P2, RZ, R148, 0xff00, RZ, 0xc0, !PT ;  /* 0x0000ff0094ff7812 */ /* 0x000fe2000784c0ff */
[----:B------:R-:W-:Y:S01]  /*4780*/  FADD.FTZ R148, R146, -R143 ;  /* 0x8000008f92947221 */ /* 0x000fe20000010000 */
[----:B------:R-:W-:-:S02]  /*4790*/  @P5 HADD2.F32 R146, -RZ, R125.H0_H0 ;  /* 0x2000007dff925230 */ /* 0x000fc40000004100 */
[----:B------:R-:W-:Y:S01]  /*47a0*/  FMUL.FTZ R129, R129, UR4 ;  /* 0x0000000481817c20 */ /* 0x000fe20008410000 */
[----:B------:R-:W-:Y:S02]  /*47b0*/  @P4 HADD2.F32 R125, -RZ, R125.H1_H1 ;  /* 0x3000007dff7d4230 */ /* 0x000fe40000004100 */
        /* <DEDUP_REMOVED lines=8> */
[--C-:B------:R-:W-:Y:S02]  /*4840*/  @P3 HADD2.F32 R156, -RZ, R124.reuse.H0_H0 ;  /* 0x2000007cff9c3230 */ /* 0x100fe40000004100 */
[----:B------:R-:W-:Y:S01]  /*4850*/  FMUL.FTZ R152, R125, UR4 ;  /* 0x000000047d987c20 */ /* 0x000fe20008410000 */
[----:B------:R-:W-:Y:S01]  /*4860*/  F2FP.F16.F32.PACK_AB R126, R126, R33 ;  /* 0x000000217e7e723e */ /* 0x000fe200000000ff */
[----:B------:R-:W-:Y:S01]  /*4870*/  FMUL.FTZ R125, R127, UR5 ;  /* 0x000000057f7d7c20 */ /* 0x000fe20008410000 */
[----:B------:R-:W-:Y:S01]  /*4880*/  FMUL.FTZ R129, R54, R129 ;  /* 0x0000008136817220 */ /* 0x000fe20000410000 */
[----:B------:R-:W-:Y:S01]  /*4890*/  FMUL.FTZ R127, R59, R152 ;  /* 0x000000983b7f7220 */ /* 0x000fe20000410000 */
[----:B------:R-:W-:Y:S01]  /*48a0*/  FMUL.FTZ R154, R55, R154 ;  /* 0x0000009a379a7220 */ /* 0x000fe20000410000 */
[----:B------:R-:W-:Y:S01]  /*48b0*/  FMUL.FTZ R155, R125, UR4 ;  /* 0x000000047d9b7c20 */ /* 0x000fe20008410000 */
[----:B------:R-:W-:Y:S01]  /*48c0*/  FMUL.FTZ R125, R153, UR19 ;  /* 0x00000013997d7c20 */ /* 0x000fe20008410000 */
[----:B------:R-:W-:Y:S01]  /*48d0*/  @P2 HADD2.F32 R153, -RZ, R124.H1_H1 ;  /* 0x3000007cff992230 */ /* 0x000fe20000004100 */
[----:B------:R-:W-:-:S02]  /*48e0*/  FSEL R127, R127, RZ, P0 ;  /* 0x000000ff7f7f7208 */ /* 0x000fc40000000000 */
[----:B------:R-:W-:Y:S01]  /*48f0*/  FMUL.FTZ R125, R125, UR5 ;  /* 0x000000057d7d7c20 */ /* 0x000fe20008410000 */
[----:B------:R-:W-:Y:S01]  /*4900*/  MOV R148, RZ ;  /* 0x000000ff00947202 */ /* 0x000fe20000000f00 */
[----:B------:R-:W-:Y:S01]  /*4910*/  @P0 FMUL.FTZ R148, R149, R152 ;  /* 0x0000009895940220 */ /* 0x000fe20000410000 */
[----:B------:R-:W-:Y:S01]  /*4920*/  F2FP.F16.F32.PACK_AB R127, R127, R32 ;  /* 0x000000207f7f723e */ /* 0x000fe200000000ff */
[----:B------:R-:W-:Y:S01]  /*4930*/  FMUL.FTZ R124, R125, UR4 ;  /* 0x000000047d7c7c20 */ /* 0x000fe20008410000 */
[-C--:B------:R-:W-:Y:S01]  /*4940*/  FMUL.FTZ R32, R52, R155.reuse ;  /* 0x0000009b34207220 */ /* 0x080fe20000410000 */
[----:B------:R-:W-:Y:S01]  /*4950*/  FSEL R125, R129, RZ, P5 ;  /* 0x000000ff817d7208 */ /* 0x000fe20002800000 */
[----:B------:R-:W-:Y:S02]  /*4960*/  HFMA2 R149, -RZ, RZ, 0, 0 ;  /* 0x00000000ff957431 */ /* 0x000fe400000001ff */
[----:B------:R-:W-:Y:S01]  /*4970*/  FMUL.FTZ R33, R53, R124 ;  /* 0x0000007c35217220 */ /* 0x000fe20000410000 */
[----:B------:R-:W-:Y:S01]  /*4980*/  FSEL R154, R154, RZ, P4 ;  /* 0x000000ff9a9a7208 */ /* 0x000fe20002000000 */
[----:B------:R-:W-:Y:S01]  /*4990*/  @P3 FMUL.FTZ R149, R156, R155 ;  /* 0x0000009b9c953220 */ /* 0x000fe20000410000 */
[----:B------:R-:W-:-:S02]  /*49a0*/  FSEL R32, R32, RZ, P3 ;  /* 0x000000ff20207208 */ /* 0x000fc40001800000 */
[----:B------:R-:W-:Y:S02]  /*49b0*/  FSEL R33, R33, RZ, P2 ;  /* 0x000000ff21217208 */ /* 0x000fe40001000000 */
[----:B------:R-:W-:Y:S01]  /*49c0*/  MOV R152, RZ ;  /* 0x000000ff00987202 */ /* 0x000fe20000000f00 */
[----:B------:R-:W-:Y:S01]  /*49d0*/  @P2 FMUL.FTZ R152, R153, R124 ;  /* 0x0000007c99982220 */ /* 0x000fe20000410000 */
[----:B------:R-:W-:Y:S02]  /*49e0*/  F2FP.F16.F32.PACK_AB R125, R154, R125 ;  /* 0x0000007d9a7d723e */ /* 0x000fe400000000ff */
[----:B------:R-:W-:-:S07]  /*49f0*/  F2FP.F16.F32.PACK_AB R124, R33, R32 ;  /* 0x00000020217c723e */ /* 0x000fce00000000ff */
.L_x_8879:
[----:B------:R-:W0:Y:S01]  /*4a00*/  @P1 LDC.64 R32, c[0x0][0x478] ;  /* 0x00011e00ff201b82 */ /* 0x000e220000000a00 */
[----:B------:R-:W-:Y:S01]  /*4a10*/  MOV R129, 0x10 ;  /* 0x0000001000817802 */ /* 0x000fe20000000f00 */
[----:B0-----:R-:W-:-:S05]  /*4a20*/  @P1 IMAD.WIDE.U32 R32, R128, 0x10, R32 ;  /* 0x0000001080201825 */ /* 0x001fca00078e0020 */
[----:B------:R0:W-:Y:S02]  /*4a30*/  @P1 STG.E.128 desc[UR12][R32.64], R116 ;  /* 0x0000007420001986 */ /* 0x0001e4000c101d0c */
[----:B0-----:R-:W-:-:S04]  /*4a40*/  IMAD.WIDE.U32 R32, R128, 0x10, R196 ;  /* 0x0000001080207825 */ /* 0x001fc800078e00c4 */
[----:B------:R-:W-:Y:S01]  /*4a50*/  IMAD.WIDE.U32 R128, R34, R129, UR22 ;  /* 0x0000001622807e25 */ /* 0x000fe2000f8e0081 */
[----:B------:R0:W-:Y:S04]  /*4a60*/  STG.E.128 desc[UR12][R32.64], R124 ;  /* 0x0000007c20007986 */ /* 0x0001e8000c101d0c */
[----:B0-----:R0:W5:Y:S01]  /*4a70*/  LDG.E.128 R124, desc[UR12][R128.64] ;  /* 0x0000000c807c7981 */ /* 0x001162000c1e1d00 */
[----:B------:R-:W-:Y:S05]  /*4a80*/  @!P1 BRA `(.L_x_8880) ;  /* 0x0000000400809947 */ /* 0x000fea0003800000 */
[--C-:B------:R-:W-:Y:S01]  /*4a90*/  FFMA.FTZ R32, R137, UR26, R131.reuse ;  /* 0x0000001a89207c23 */ /* 0x100fe20008010083 */
[--C-:B------:R-:W-:Y:S01]  /*4aa0*/  FFMA.FTZ R117, R138, UR26, R131.reuse ;  /* 0x0000001a8a757c23 */ /* 0x100fe20008010083 */
[C---:B------:R-:W-:Y:S01]  /*4ab0*/  LOP3.LUT P0, RZ, R144.reuse, 0xff0000, RZ, 0xc0, !PT ;  /* 0x00ff000090ff7812 */ /* 0x040fe2000780c0ff */
[----:B------:R-:W-:Y:S01]  /*4ac0*/  FFMA.FTZ R118, R139, UR26, R131 ;  /* 0x0000001a8b767c23 */ /* 0x000fe20008010083 */
[----:B------:R-:W-:Y:S01]  /*4ad0*/  LOP3.LUT P2, RZ, R144, 0xff000000, RZ, 0xc0, !PT ;  /* 0xff00000090ff7812 */ /* 0x000fe2000784c0ff */
[----:B------:R-:W-:Y:S01]  /*4ae0*/  FADD.FTZ R32, R121, -R32 ;  /* 0x8000002079207221 */ /* 0x000fe20000010000 */
[----:B------:R-:W-:Y:S01]  /*4af0*/  FADD.FTZ R122, R122, -R117 ;  /* 0x800000757a7a7221 */ /* 0x000fe20000010000 */
[----:B------:R-:W-:Y:S01]  /*4b00*/  FADD.FTZ R118, R123, -R118 ;  /* 0x800000767b767221 */ /* 0x000fe20000010000 */
[----:B------:R-:W-:Y:S01]  /*4b10*/  LOP3.LUT P5, RZ, R145, 0xff, RZ, 0xc0, !PT ;  /* 0x000000ff91ff7812 */ /* 0x000fe200078ac0ff */
[----:B------:R-:W-:Y:S01]  /*4b20*/  FMUL.FTZ R117, R32, UR19 ;  /* 0x0000001320757c20 */ /* 0x000fe20008410000 */
[----:B------:R-:W-:Y:S01]  /*4b30*/  FMUL.FTZ R32, R122, UR19 ;  /* 0x000000137a207c20 */ /* 0x000fe20008410000 */
[----:B------:R-:W-:Y:S01]  /*4b40*/  FMUL.FTZ R118, R118, UR19 ;  /* 0x0000001376767c20 */ /* 0x000fe20008410000 */
[----:B------:R-:W-:Y:S01]  /*4b50*/  FFMA.FTZ R137, R140, UR26, R131 ;  /* 0x0000001a8c897c23 */ /* 0x000fe20008010083 */
[----:B------:R-:W-:Y:S01]  /*4b60*/  FMUL.FTZ R119, R117, UR5 ;  /* 0x0000000575777c20 */ /* 0x000fe20008410000 */
[----:B------:R-:W-:Y:S01]  /*4b70*/  FMUL.FTZ R122, R32, UR5 ;  /* 0x00000005207a7c20 */ /* 0x000fe20008410000 */
[----:B-----5:R-:W-:-:S02]  /*4b80*/  @P0 HADD2.F32 R121, -RZ, R125.H0_H0 ;  /* 0x2000007dff790230 */ /* 0x020fc40000004100 */
[----:B------:R-:W-:Y:S01]  /*4b90*/  FMUL.FTZ R123, R118, UR5 ;  /* 0x00000005767b7c20 */ /* 0x000fe20008410000 */
[----:B------:R-:W-:Y:S01]  /*4ba0*/  FMUL.FTZ R119, R119, UR4 ;  /* 0x0000000477777c20 */ /* 0x000fe20008410000 */
[----:B------:R-:W-:Y:S02]  /*4bb0*/  @P2 HADD2.F32 R125, -RZ, R125.H1_H1 ;  /* 0x3000007dff7d2230 */ /* 0x000fe40000004100 */
[----:B------:R-:W-:Y:S01]  /*4bc0*/  FFMA.FTZ R116, R133, UR26, R131 ;  /* 0x0000001a85747c23 */ /* 0x000fe20008010083 */
[----:B0-----:R-:W-:Y:S01]  /*4bd0*/  CS2R R128, SRZ ;  /* 0x0000000000807805 */ /* 0x001fe2000001ff00 */
[----:B------:R-:W-:Y:S01]  /*4be0*/  FMUL.FTZ R122, R122, UR4 ;  /* 0x000000047a7a7c20 */ /* 0x000fe20008410000 */
[----:B------:R-:W-:Y:S01]  /*4bf0*/  FMUL.FTZ R133, R123, UR4 ;  /* 0x000000047b857c20 */ /* 0x000fe20008410000 */
[----:B------:R-:W-:Y:S01]  /*4c00*/  @P0 FMUL.FTZ R129, R119, R121 ;  /* 0x0000007977810220 */ /* 0x000fe20000410000 */
[----:B------:R-:W-:Y:S02]  /*4c10*/  HFMA2 R138, -RZ, RZ, 0, 0 ;  /* 0x00000000ff8a7431 */ /* 0x000fe400000001ff */
[----:B------:R-:W-:Y:S01]  /*4c20*/  FADD.FTZ R123, R132, -R137 ;  /* 0x80000089847b7221 */ /* 0x000fe20000010000 */
[----:B------:R-:W-:Y:S01]  /*4c30*/  FMUL.FTZ R121, R62, R119 ;  /* 0x000000773e797220 */ /* 0x000fe20000410000 */
[--C-:B------:R-:W-:Y:S01]  /*4c40*/  FFMA.FTZ R135, R135, UR26, R131.reuse ;  /* 0x0000001a87877c23 */ /* 0x100fe20008010083 */
[--C-:B------:R-:W-:Y:S01]  /*4c50*/  FFMA.FTZ R141, R141, UR26, R131.reuse ;  /* 0x0000001a8d8d7c23 */ /* 0x100fe20008010083 */
[----:B------:R-:W-:Y:S01]  /*4c60*/  FFMA.FTZ R33, R142, UR26, R131 ;  /* 0x0000001a8e217c23 */ /* 0x000fe20008010083 */
[----:B------:R-:W-:Y:S01]  /*4c70*/  @P2 FMUL.FTZ R138, R122, R125 ;  /* 0x0000007d7a8a2220 */ /* 0x000fe20000410000 */
[----:B------:R-:W-:Y:S01]  /*4c80*/  FMUL.FTZ R132, R63, R122 ;  /* 0x0000007a3f847220 */ /* 0x000fe20000410000 */
[----:B------:R-:W-:-:S02]  /*4c90*/  @P5 HADD2.F32 R131, -RZ, R126.H0_H0 ;  /* 0x2000007eff835230 */ /* 0x000fc40000004100 */
[----:B------:R-:W-:Y:S01]  /*4ca0*/  FMUL.FTZ R122, R64, R133 ;  /* 0x00000085407a7220 */ /* 0x000fe20000410000 */
[----:B------:R-:W-:Y:S01]  /*4cb0*/  LOP3.LUT P4, RZ, R145, 0xff00, RZ, 0xc0, !PT ;  /* 0x0000ff0091ff7812 */ /* 0x000fe2000788c0ff */
[----:B------:R-:W-:Y:S01]  /*4cc0*/  FMUL.FTZ R123, R123, UR19 ;  /* 0x000000137b7b7c20 */ /* 0x000fe20008410000 */
[----:B------:R-:W-:Y:S01]  /*4cd0*/  FSEL R121, R121, RZ, P0 ;  /* 0x000000ff79797208 */ /* 0x000fe20000000000 */
[----:B------:R-:W-:Y:S01]  /*4ce0*/  @P5 FMUL.FTZ R128, R133, R131 ;  /* 0x0000008385805220 */ /* 0x000fe20000410000 */
[----:B------:R-:W-:Y:S01]  /*4cf0*/  ISETP.GE.U32.AND P0, PT, R144, RZ, PT ;  /* 0x000000ff9000720c */ /* 0x000fe20003f06070 */
[----:B------:R-:W-:Y:S01]  /*4d00*/  FADD.FTZ R141, R134, -R141 ;  /* 0x8000008d868d7221 */ /* 0x000fe20000010000 */
[----:B------:R-:W-:Y:S01]  /*4d10*/  FSEL R122, R122, RZ, P5 ;  /* 0x000000ff7a7a7208 */ /* 0x000fe20002800000 */
[----:B------:R-:W-:Y:S01]  /*4d20*/  FADD.FTZ R136, R136, -R33 ;  /* 0x8000002188887221 */ /* 0x000fe20000010000 */
[----:B------:R-:W-:Y:S01]  /*4d30*/  LOP3.LUT P5, RZ, R145, 0xff0000, RZ, 0xc0, !PT ;  /* 0x00ff000091ff7812 */ /* 0x000fe200078ac0ff */
[----:B------:R-:W-:Y:S01]  /*4d40*/  FADD.FTZ R116, R35, -R116 ;  /* 0x8000007423747221 */ /* 0x000fe20000010000 */
[----:B------:R-:W-:Y:S01]  /*4d50*/  LOP3.LUT P3, RZ, R144, 0xff, RZ, 0xc0, !PT ;  /* 0x000000ff90ff7812 */ /* 0x000fe2000786c0ff */
[----:B------:R-:W-:Y:S01]  /*4d60*/  FADD.FTZ R135, R120, -R135 ;  /* 0x8000008778877221 */ /* 0x000fe20000010000 */
[----:B------:R-:W-:Y:S01]  /*4d70*/  ISETP.GE.U32.AND.EX P0, PT, R145, 0x1000000, PT, P0 ;  /* 0x010000009100780c */ /* 0x000fe20003f06100 */
[----:B------:R-:W-:Y:S01]  /*4d80*/  FMUL.FTZ R33, R123, UR5 ;  /* 0x000000057b217c20 */ /* 0x000fe20008410000 */
[----:B------:R-:W-:Y:S01]  /*4d90*/  FMUL.FTZ R141, R141, UR19 ;  /* 0x000000138d8d7c20 */ /* 0x000fe20008410000 */
[----:B------:R-:W-:Y:S01]  /*4da0*/  FMUL.FTZ R140, R136, UR19 ;  /* 0x00000013888c7c20 */ /* 0x000fe20008410000 */
[----:B------:R-:W-:Y:S01]  /*4db0*/  FMUL.FTZ R136, R116, UR19 ;  /* 0x0000001374887c20 */ /* 0x000fe20008410000 */
[----:B------:R-:W-:Y:S01]  /*4dc0*/  FMUL.FTZ R135, R135, UR19 ;  /* 0x0000001387877c20 */ /* 0x000fe20008410000 */
[----:B------:R-:W-:Y:S01]  /*4dd0*/  FSEL R132, R132, RZ, P2 ;  /* 0x000000ff84847208 */ /* 0x000fe20001000000 */
[----:B------:R-:W-:Y:S01]  /*4de0*/  @P4 HADD2.F32 R126, -RZ, R126.H1_H1 ;  /* 0x3000007eff7e4230 */ /* 0x000fe20000004100 */
[----:B------:R-:W-:Y:S01]  /*4df0*/  LOP3.LUT P2, RZ, R144, 0xff00, RZ, 0xc0, !PT ;  /* 0x0000ff0090ff7812 */ /* 0x000fe2000784c0ff */
[----:B------:R-:W-:Y:S01]  /*4e00*/  FMUL.FTZ R139, R33, UR4 ;  /* 0x00000004218b7c20 */ /* 0x000fe20008410000 */
[----:B------:R-:W-:Y:S01]  /*4e10*/  FMUL.FTZ R120, R141, UR5 ;  /* 0x000000058d787c20 */ /* 0x000fe20008410000 */
[----:B------:R-:W-:Y:S01]  /*4e20*/  FMUL.FTZ R134, R140, UR5 ;  /* 0x000000058c867c20 */ /* 0x000fe20008410000 */
[----:B------:R-:W-:Y:S01]  /*4e30*/  FMUL.FTZ R33, R136, UR5 ;  /* 0x0000000588217c20 */ /* 0x000fe20008410000 */
[----:B------:R-:W-:Y:S01]  /*4e40*/  FMUL.FTZ R116, R135, UR5 ;  /* 0x0000000587747c20 */ /* 0x000fe20008410000 */
[----:B------:R-:W-:Y:S01]  /*4e50*/  @P5 HADD2.F32 R133, -RZ, R127.H0_H0 ;  /* 0x2000007fff855230 */ /* 0x000fe20000004100 */
[----:B------:R-:W-:Y:S01]  /*4e60*/  MOV R125, RZ ;  /* 0x000000ff007d7202 */ /* 0x000fe20000000f00 */
[----:B------:R-:W-:-:S02]  /*4e70*/  @P3 HADD2.F32 R35, -RZ, R124.H0_H0 ;  /* 0x2000007cff233230 */ /* 0x000fc40000004100 */
[----:B------:R-:W-:Y:S01]  /*4e80*/  FMUL.FTZ R120, R120, UR4 ;  /* 0x0000000478787c20 */ /* 0x000fe20008410000 */
[----:B------:R-:W-:Y:S02]  /*4e90*/  @P0 HADD2.F32 R137, -RZ, R127.H1_H1 ;  /* 0x3000007fff890230 */ /* 0x000fe40000004100 */
[----:B------:R-:W-:Y:S01]  /*4ea0*/  @P4 FMUL.FTZ R125, R139, R126 ;  /* 0x0000007e8b7d4220 */ /* 0x000fe20000410000 */
[----:B------:R-:W-:Y:S01]  /*4eb0*/  FMUL.FTZ R142, R134, UR4 ;  /* 0x00000004868e7c20 */ /* 0x000fe20008410000 */
[----:B------:R-:W-:Y:S01]  /*4ec0*/  FMUL.FTZ R33, R33, UR4 ;  /* 0x0000000421217c20 */ /* 0x000fe20008410000 */
[----:B------:R-:W-:Y:S01]  /*4ed0*/  CS2R R126, SRZ ;  /* 0x00000000007e7805 */ /* 0x000fe2000001ff00 */
[----:B------:R-:W-:Y:S01]  /*4ee0*/  FMUL.FTZ R134, R116, UR4 ;  /* 0x0000000474867c20 */ /* 0x000fe20008410000 */
[----:B------:R-:W-:Y:S01]  /*4ef0*/  @P5 FMUL.FTZ R126, R120, R133 ;  /* 0x00000085787e5220 */ /* 0x000fe20000410000 */
[----:B------:R-:W-:Y:S01]  /*4f00*/  F2FP.F16.F32.PACK_AB R118, R123, R118 ;  /* 0x000000767b76723e */ /* 0x000fe200000000ff */
[----:B------:R-:W-:Y:S01]  /*4f10*/  @P3 FMUL.FTZ R127, R33, R35 ;  /* 0x00000023217f3220 */ /* 0x000fe20000410000 */
[----:B------:R-:W-:Y:S01]  /*4f20*/  F2FP.F16.F32.PACK_AB R117, R32, R117 ;  /* 0x000000752075723e */ /* 0x000fe200000000ff */
[----:B------:R-:W-:Y:S01]  /*4f30*/  FMUL.FTZ R120, R66, R120 ;  /* 0x0000007842787220 */ /* 0x000fe20000410000 */
[----:B------:R-:W-:Y:S01]  /*4f40*/  FMUL.FTZ R123, R67, R142 ;  /* 0x0000008e437b7220 */ /* 0x000fe20000410000 */
[----:B------:R-:W-:Y:S01]  /*4f50*/  FMUL.FTZ R32, R60, R33 ;  /* 0x000000213c207220 */ /* 0x000fe20000410000 */
[----:B------:R-:W-:Y:S01]  /*4f60*/  FMUL.FTZ R35, R65, R139 ;  /* 0x0000008b41237220 */ /* 0x000fe20000410000 */
[----:B------:R-:W-:Y:S01]  /*4f70*/  FMUL.FTZ R33, R61, R134 ;  /* 0x000000863d217220 */ /* 0x000fe20000410000 */
[----:B------:R-:W-:Y:S01]  /*4f80*/  @P2 HADD2.F32 R119, -RZ, R124.H1_H1 ;  /* 0x3000007cff772230 */ /* 0x000fe20000004100 */
[----:B------:R-:W-:Y:S01]  /*4f90*/  FSEL R120, R120, RZ, P5 ;  /* 0x000000ff78787208 */ /* 0x000fe20002800000 */
[----:B------:R-:W-:Y:S01]  /*4fa0*/  HFMA2 R131, -RZ, RZ, 0, 0 ;  /* 0x00000000ff837431 */ /* 0x000fe200000001ff */
[----:B------:R-:W-:Y:S01]  /*4fb0*/  FSEL R123, R123, RZ, P0 ;  /* 0x000000ff7b7b7208 */ /* 0x000fe20000000000 */
[----:B------:R-:W-:Y:S01]  /*4fc0*/  @P0 FMUL.FTZ R131, R142, R137 ;  /* 0x000000898e830220 */ /* 0x000fe20000410000 */
[----:B------:R-:W-:-:S02]  /*4fd0*/  FSEL R35, R35, RZ, P4 ;  /* 0x000000ff23237208 */ /* 0x000fc40002000000 */
[----:B------:R-:W-:Y:S02]  /*4fe0*/  FSEL R32, R32, RZ, P3 ;  /* 0x000000ff20207208 */ /* 0x000fe40001800000 */
[----:B------:R-:W-:Y:S02]  /*4ff0*/  FSEL R33, R33, RZ, P2 ;  /* 0x000000ff21217208 */ /* 0x000fe40001000000 */
[----:B------:R-:W-:Y:S01]  /*5000*/  MOV R124, RZ ;  /* 0x000000ff007c7202 */ /* 0x000fe20000000f00 */
        /* <DEDUP_REMOVED lines=8> */
.L_x_8880:
[--C-:B------:R-:W-:Y:S01]  /*5090*/  FFMA.FTZ R32, R137, UR26, R131.reuse ;  /* 0x0000001a89207c23 */ /* 0x100fe20008010083 */
[--C-:B0-----:R-:W-:Y:S01]  /*50a0*/  FFMA.FTZ R129, R138, UR26, R131.reuse ;  /* 0x0000001a8a817c23 */ /* 0x101fe20008010083 */
[----:B------:R-:W-:Y:S01]  /*50b0*/  FFMA.FTZ R128, R139, UR26, R131 ;  /* 0x0000001a8b807c23 */ /* 0x000fe20008010083 */
[----:B------:R-:W-:Y:S01]  /*50c0*/  LOP3.LUT P0, RZ, R144, 0xff0000, RZ, 0xc0, !PT ;  /* 0x00ff000090ff7812 */ /* 0x000fe2000780c0ff */
[----:B------:R-:W-:Y:S01]  /*50d0*/  FADD.FTZ R32, R121, -R32 ;  /* 0x8000002079207221 */ /* 0x000fe20000010000 */
[----:B------:R-:W-:Y:S01]  /*50e0*/  FADD.FTZ R122, R122, -R129 ;  /* 0x800000817a7a7221 */ /* 0x000fe20000010000 */
[----:B------:R-:W-:Y:S01]  /*50f0*/  LOP3.LUT P2, RZ, R144, 0xff000000, RZ, 0xc0, !PT ;  /* 0xff00000090ff7812 */ /* 0x000fe2000784c0ff */
[----:B------:R-:W-:Y:S01]  /*5100*/  FADD.FTZ R123, R123, -R128 ;  /* 0x800000807b7b7221 */ /* 0x000fe20000010000 */
[----:B------:R-:W-:Y:S01]  /*5110*/  FMUL.FTZ R32, R32, UR19 ;  /* 0x0000001320207c20 */ /* 0x000fe20008410000 */
[----:B------:R-:W-:Y:S01]  /*5120*/  FMUL.FTZ R121, R122, UR19 ;  /* 0x000000137a797c20 */ /* 0x000fe20008410000 */
[----:B------:R-:W-:Y:S01]  /*5130*/  LOP3.LUT P5, RZ, R145, 0xff, RZ, 0xc0, !PT ;  /* 0x000000ff91ff7812 */ /* 0x000fe200078ac0ff */
[----:B------:R-:W-:Y:S01]  /*5140*/  FMUL.FTZ R122, R123, UR19 ;  /* 0x000000137b7a7c20 */ /* 0x000fe20008410000 */
[----:B------:R-:W-:Y:S01]  /*5150*/  FMUL.FTZ R32, R32, UR5 ;  /* 0x0000000520207c20 */ /* 0x000fe20008410000 */
[----:B------:R-:W-:Y:S01]  /*5160*/  FMUL.FTZ R121, R121, UR5 ;  /* 0x0000000579797c20 */ /* 0x000fe20008410000 */
[--C-:B------:R-:W-:Y:S01]  /*5170*/  FFMA.FTZ R137, R140, UR26, R131.reuse ;  /* 0x0000001a8c897c23 */ /* 0x100fe20008010083 */
[----:B------:R-:W-:Y:S01]  /*5180*/  FMUL.FTZ R122, R122, UR5 ;  /* 0x000000057a7a7c20 */ /* 0x000fe20008410000 */
[----:B------:R-:W-:Y:S01]  /*5190*/  FMUL.FTZ R123, R32, UR4 ;  /* 0x00000004207b7c20 */ /* 0x000fe20008410000 */
[----:B------:R-:W-:Y:S01]  /*51a0*/  LOP3.LUT P4, RZ, R145, 0xff00, RZ, 0xc0, !PT ;  /* 0x0000ff0091ff7812 */ /* 0x000fe2000788c0ff */
[--C-:B------:R-:W-:Y:S01]  /*51b0*/  FFMA.FTZ R33, R142, UR26, R131.reuse ;  /* 0x0000001a8e217c23 */ /* 0x100fe20008010083 */
[----:B------:R-:W-:Y:S01]  /*51c0*/  FMUL.FTZ R32, R121, UR4 ;  /* 0x0000000479207c20 */ /* 0x000fe20008410000 */
[--C-:B------:R-:W-:Y:S01]  /*51d0*/  FFMA.FTZ R135, R135, UR26, R131.reuse ;  /* 0x0000001a87877c23 */ /* 0x100fe20008010083 */
[--C-:B------:R-:W-:Y:S01]  /*51e0*/  FFMA.FTZ R141, R141, UR26, R131.reuse ;  /* 0x0000001a8d8d7c23 */ /* 0x100fe20008010083 */
[----:B------:R-:W-:Y:S01]  /*51f0*/  FFMA.FTZ R140, R133, UR26, R131 ;  /* 0x0000001a858c7c23 */ /* 0x000fe20008010083 */
[----:B-----5:R-:W-:-:S02]  /*5200*/  @P0 HADD2.F32 R142, -RZ, R125.H0_H0 ;  /* 0x2000007dff8e0230 */ /* 0x020fc40000004100 */
[----:B------:R-:W-:Y:S01]  /*5210*/  FADD.FTZ R137, R132, -R137 ;  /* 0x8000008984897221 */ /* 0x000fe20000010000 */
[-C--:B------:R-:W-:Y:S01]  /*5220*/  FMUL.FTZ R121, R62, R123.reuse ;  /* 0x0000007b3e797220 */ /* 0x080fe20000410000 */
[----:B------:R-:W-:Y:S02]  /*5230*/  @P2 HADD2.F32 R131, -RZ, R125.H1_H1 ;  /* 0x3000007dff832230 */ /* 0x000fe40000004100 */
[----:B------:R-:W-:Y:S01]  /*5240*/  FMUL.FTZ R125, R122, UR4 ;  /* 0x000000047a7d7c20 */ /* 0x000fe20008410000 */
[----:B------:R-:W-:Y:S01]  /*5250*/  CS2R R128, SRZ ;  /* 0x0000000000807805 */ /* 0x000fe2000001ff00 */
[----:B------:R-:W-:Y:S01]  /*5260*/  FMUL.FTZ R137, R137, UR19 ;  /* 0x0000001389897c20 */ /* 0x000fe20008410000 */
[----:B------:R-:W-:Y:S01]  /*5270*/  @P0 FMUL.FTZ R129, R142, R123 ;  /* 0x0000007b8e810220 */ /* 0x000fe20000410000 */
[----:B------:R-:W-:Y:S01]  /*5280*/  FSEL R121, R121, RZ, P0 ;  /* 0x000000ff79797208 */ /* 0x000fe20000000000 */
[----:B------:R-:W-:Y:S02]  /*5290*/  HFMA2 R138, -RZ, RZ, 0, 0 ;  /* 0x00000000ff8a7431 */ /* 0x000fe400000001ff */
[----:B------:R-:W-:-:S02]  /*52a0*/  @P5 HADD2.F32 R154, -RZ, R126.H0_H0 ;  /* 0x2000007eff9a5230 */ /* 0x000fc40000004100 */
[-C--:B------:R-:W-:Y:S01]  /*52b0*/  FMUL.FTZ R122, R64, R125.reuse ;  /* 0x0000007d407a7220 */ /* 0x080fe20000410000 */
[----:B------:R-:W-:Y:S01]  /*52c0*/  ISETP.GE.U32.AND P0, PT, R144, RZ, PT ;  /* 0x000000ff9000720c */ /* 0x000fe20003f06070 */
[-C--:B------:R-:W-:Y:S01]  /*52d0*/  @P2 FMUL.FTZ R138, R131, R32.reuse ;  /* 0x00000020838a2220 */ /* 0x080fe20000410000 */
[----:B------:R-:W-:Y:S01]  /*52e0*/  FADD.FTZ R123, R136, -R33 ;  /* 0x80000021887b7221 */ /* 0x000fe20000010000 */
[----:B------:R-:W-:Y:S01]  /*52f0*/  FMUL.FTZ R32, R63, R32 ;  /* 0x000000203f207220 */ /* 0x000fe20000410000 */
[----:B------:R-:W-:Y:S01]  /*5300*/  FMUL.FTZ R33, R137, UR5 ;  /* 0x0000000589217c20 */ /* 0x000fe20008410000 */
[----:B------:R-:W-:Y:S01]  /*5310*/  LOP3.LUT P3, RZ, R144, 0xff, RZ, 0xc0, !PT ;  /* 0x000000ff90ff7812 */ /* 0x000fe2000786c0ff */
[----:B------:R-:W-:Y:S01]  /*5320*/  FADD.FTZ R140, R35, -R140 ;  /* 0x8000008c238c7221 */ /* 0x000fe20000010000 */
[C---:B------:R-:W-:Y:S01]  /*5330*/  ISETP.GE.U32.AND.EX P0, PT, R145.reuse, 0x1000000, PT, P0 ;  /* 0x010000009100780c */ /* 0x040fe20003f06100 */
[----:B------:R-:W-:Y:S01]  /*5340*/  @P5 FMUL.FTZ R128, R154, R125 ;  /* 0x0000007d9a805220 */ /* 0x000fe20000410000 */
[----:B------:R-:W-:Y:S01]  /*5350*/  FSEL R122, R122, RZ, P5 ;  /* 0x000000ff7a7a7208 */ /* 0x000fe20002800000 */
[----:B------:R-:W-:Y:S01]  /*5360*/  @P4 HADD2.F32 R35, -RZ, R126.H1_H1 ;  /* 0x3000007eff234230 */ /* 0x000fe20000004100 */
[----:B------:R-:W-:Y:S01]  /*5370*/  LOP3.LUT P5, RZ, R145, 0xff0000, RZ, 0xc0, !PT ;  /* 0x00ff000091ff7812 */ /* 0x000fe200078ac0ff */
[----:B------:R-:W-:Y:S01]  /*5380*/  FADD.FTZ R141, R134, -R141 ;  /* 0x8000008d868d7221 */ /* 0x000fe20000010000 */
[----:B------:R-:W-:Y:S01]  /*5390*/  FMUL.FTZ R136, R33, UR4 ;  /* 0x0000000421887c20 */ /* 0x000fe20008410000 */
[----:B------:R-:W-:Y:S01]  /*53a0*/  FSEL R32, R32, RZ, P2 ;  /* 0x000000ff20207208 */ /* 0x000fe20001000000 */
[----:B------:R-:W-:Y:S01]  /*53b0*/  FADD.FTZ R135, R120, -R135 ;  /* 0x8000008778877221 */ /* 0x000fe20000010000 */
[----:B------:R-:W-:Y:S01]  /*53c0*/  LOP3.LUT P2, RZ, R144, 0xff00, RZ, 0xc0, !PT ;  /* 0x0000ff0090ff7812 */ /* 0x000fe2000784c0ff */
[----:B------:R-:W-:Y:S01]  /*53d0*/  FMUL.FTZ R120, R141, UR19 ;  /* 0x000000138d787c20 */ /* 0x000fe20008410000 */
[----:B------:R-:W-:Y:S01]  /*53e0*/  MOV R125, RZ ;  /* 0x000000ff007d7202 */ /* 0x000fe20000000f00 */
[----:B------:R-:W-:Y:S01]  /*53f0*/  @P4 FMUL.FTZ R125, R35, R136 ;  /* 0x00000088237d4220 */ /* 0x000fe20000410000 */
[----:B------:R-:W-:Y:S01]  /*5400*/  FMUL.FTZ R123, R123, UR19 ;  /* 0x000000137b7b7c20 */ /* 0x000fe20008410000 */
[----:B------:R-:W-:Y:S01]  /*5410*/  FMUL.FTZ R33, R140, UR19 ;  /* 0x000000138c217c20 */ /* 0x000fe20008410000 */
[----:B------:R-:W-:Y:S01]  /*5420*/  FMUL.FTZ R35, R135, UR19 ;  /* 0x0000001387237c20 */ /* 0x000fe20008410000 */
[----:B------:R-:W-:Y:S01]  /*5430*/  FMUL.FTZ R120, R120, UR5 ;  /* 0x0000000578787c20 */ /* 0x000fe20008410000 */
[----:B------:R-:W-:Y:S01]  /*5440*/  FMUL.FTZ R123, R123, UR5 ;  /* 0x000000057b7b7c20 */ /* 0x000fe20008410000 */
[----:B------:R-:W-:Y:S01]  /*5450*/  FMUL.FTZ R33, R33, UR5 ;  /* 0x0000000521217c20 */ /* 0x000fe20008410000 */
[----:B------:R-:W-:Y:S01]  /*5460*/  FMUL.FTZ R35, R35, UR5 ;  /* 0x0000000523237c20 */ /* 0x000fe20008410000 */
[----:B------:R-:W-:-:S02]  /*5470*/  @P3 HADD2.F32 R142, -RZ, R124.H0_H0 ;  /* 0x2000007cff8e3230 */ /* 0x000fc40000004100 */
[----:B------:R-:W-:Y:S01]  /*5480*/  FMUL.FTZ R133, R120, UR4 ;  /* 0x0000000478857c20 */ /* 0x000fe20008410000 */
[--C-:B------:R-:W-:Y:S02]  /*5490*/  @P0 HADD2.F32 R139, -RZ, R127.reuse.H1_H1 ;  /* 0x3000007fff8b0230 */ /* 0x100fe40000004100 */
[----:B------:R-:W-:Y:S01]  /*54a0*/  FMUL.FTZ R132, R123, UR4 ;  /* 0x000000047b847c20 */ /* 0x000fe20008410000 */
[----:B------:R-:W-:Y:S01]  /*54b0*/  FMUL.FTZ R33, R33, UR4 ;  /* 0x0000000421217c20 */ /* 0x000fe20008410000 */
[----:B------:R-:W-:Y:S02]  /*54c0*/  @P5 HADD2.F32 R144, -RZ, R127.H0_H0 ;  /* 0x2000007fff905230 */ /* 0x000fe40000004100 */
[----:B------:R-:W-:Y:S01]  /*54d0*/  FMUL.FTZ R134, R35, UR4 ;  /* 0x0000000423867c20 */ /* 0x000fe20008410000 */
[----:B------:R-:W-:Y:S01]  /*54e0*/  CS2R R126, SRZ ;  /* 0x00000000007e7805 */ /* 0x000fe2000001ff00 */
[----:B------:R-:W-:Y:S02]  /*54f0*/  @P2 HADD2.F32 R137, -RZ, R124.H1_H1 ;  /* 0x3000007cff892230 */ /* 0x000fe40000004100 */
[----:B------:R-:W-:-:S02]  /*5500*/  HFMA2 R131, -RZ, RZ, 0, 0 ;  /* 0x00000000ff837431 */ /* 0x000fc400000001ff */
        /* <DEDUP_REMOVED lines=15> */
[----:B------:R-:W-:Y:S02]  /*5600*/  F2FP.F16.F32.PACK_AB R123, R123, R134 ;  /* 0x000000867b7b723e */ /* 0x000fe400000000ff */
[----:B------:R-:W-:-:S02]  /*5610*/  F2FP.F16.F32.PACK_AB R122, R133, R122 ;  /* 0x0000007a857a723e */ /* 0x000fc400000000ff */
[----:B------:R-:W-:Y:S02]  /*5620*/  F2FP.F16.F32.PACK_AB R121, R32, R121 ;  /* 0x000000792079723e */ /* 0x000fe400000000ff */
[----:B------:R-:W-:-:S07]  /*5630*/  F2FP.F16.F32.PACK_AB R120, R120, R33 ;  /* 0x000000217878723e */ /* 0x000fce00000000ff */
.L_x_8881:
[----:B------:R-:W0:Y:S02]  /*5640*/  @P1 LDC.64 R32, c[0x0][0x478] ;  /* 0x00011e00ff201b82 */ /* 0x000e240000000a00 */
[----:B0-----:R-:W-:-:S04]  /*5650*/  @P1 IMAD.WIDE.U32 R32, R34, 0x10, R32 ;  /* 0x0000001022201825 */ /* 0x001fc800078e0020 */
[----:B------:R-:W-:Y:S01]  /*5660*/  IMAD.WIDE.U32 R34, R34, 0x10, R196 ;  /* 0x0000001022227825 */ /* 0x000fe200078e00c4 */
[----:B------:R0:W-:Y:S04]  /*5670*/  @P1 STG.E.128 desc[UR12][R32.64], R116 ;  /* 0x0000007420001986 */ /* 0x0001e8000c101d0c */
[----:B------:R0:W-:Y:S01]  /*5680*/  STG.E.128 desc[UR12][R34.64], R120 ;  /* 0x0000007822007986 */ /* 0x0001e2000c101d0c */
[----:B------:R-:W-:Y:S05]  /*5690*/  BRA `(.L_x_8882) ;  /* 0x00000034007c7947 */ /* 0x000fea0003800000 */
.L_x_8873:
[----:B------:R-:W-:-:S05]  /*56a0*/  HFMA2 R124, -RZ, RZ, 0, 9.5367431640625e-07 ;  /* 0x00000010ff7c7431 */ /* 0x000fca00000001ff */
[----:B------:R-:W-:-:S06]  /*56b0*/  IMAD.WIDE.U32 R124, R32, R124, UR22 ;  /* 0x00000016207c7e25 */ /* 0x000fcc000f8e007c */
[----:B------:R-:W5:Y:S01]  /*56c0*/  LDG.E.128 R124, desc[UR12][R124.64] ;  /* 0x0000000c7c7c7981 */ /* 0x000f62000c1e1d00 */
[----:B------:R-:W-:-:S04]  /*56d0*/  UISETP.NE.U32.AND UP1, UPT, UR20, URZ, UPT ;  /* 0x000000ff1400728c */ /* 0x000fc8000bf25070 */
[----:B------:R-:W-:-:S09]  /*56e0*/  UISETP.NE.AND.EX UP1, UPT, UR21, URZ, UPT, UP1 ;  /* 0x000000ff1500728c */ /* 0x000fd2000bf25310 */
[----:B------:R-:W-:Y:S05]  /*56f0*/  BRA.U UP1, `(.L_x_8883) ;  /* 0x0000000501987547 */ /* 0x000fea000b800000 */
[--C-:B------:R-:W-:Y:S01]  /*5700*/  FFMA.FTZ R186, R186, UR26, R131.reuse ;  /* 0x0000001ababa7c23 */ /* 0x100fe20008010083 */
[----:B-----5:R-:W-:Y:S01]  /*5710*/  LOP3.LUT P4, RZ, R170, 0xff, RZ, 0xc0, !PT ;  /* 0x000000ffaaff7812 */ /* 0x020fe2000788c0ff */
[----:B------:R-:W-:Y:S01]  /*5720*/  HADD2.F32 R34, -RZ, R100.H0_H0 ;  /* 0x20000064ff227230 */ /* 0x000fe20000004100 */
[----:B------:R-:W-:Y:S01]  /*5730*/  UMOV UR4, UR7 ;  /* 0x0000000700047c82 */ /* 0x000fe20008000000 */
[----:B------:R-:W-:Y:S01]  /*5740*/  FADD.FTZ R186, R189, -R186 ;  /* 0x800000babdba7221 */ /* 0x000fe20000010000 */
[--C-:B------:R-:W-:Y:S01]  /*5750*/  FFMA.FTZ R206, R206, UR26, R131.reuse ;  /* 0x0000001acece7c23 */ /* 0x100fe20008010083 */
[----:B------:R-:W-:Y:S01]  /*5760*/  LOP3.LUT P1, RZ, R170, 0xff00, RZ, 0xc0, !PT ;  /* 0x0000ff00aaff7812 */ /* 0x000fe2000782c0ff */
[----:B------:R-:W-:Y:S01]  /*5770*/  FFMA.FTZ R185, R185, UR26, R131 ;  /* 0x0000001ab9b97c23 */ /* 0x000fe20008010083 */
[----:B------:R-:W-:Y:S01]  /*5780*/  FFMA.FTZ R34, R186, UR19, R34 ;  /* 0x00000013ba227c23 */ /* 0x000fe20008010022 */
[----:B------:R-:W-:Y:S01]  /*5790*/  MOV R186, RZ ;  /* 0x000000ff00ba7202 */ /* 0x000fe20000000f00 */
[----:B------:R-:W-:Y:S01]  /*57a0*/  FADD.FTZ R205, R205, -R206 ;  /* 0x800000cecdcd7221 */ /* 0x000fe20000010000 */
[----:B------:R-:W-:Y:S01]  /*57b0*/  MOV R189, RZ ;  /* 0x000000ff00bd7202 */ /* 0x000fe20000000f00 */
[----:B------:R-:W-:Y:S01]  /*57c0*/  FMUL.FTZ R34, R34, UR5 ;  /* 0x0000000522227c20 */ /* 0x000fe20008410000 */
[----:B------:R-:W-:Y:S01]  /*57d0*/  LOP3.LUT P3, RZ, R170, 0xff0000, RZ, 0xc0, !PT ;  /* 0x00ff0000aaff7812 */ /* 0x000fe2000786c0ff */
[----:B------:R-:W-:-:S02]  /*57e0*/  @P4 HADD2.F32 R128, -RZ, R124.H0_H0 ;  /* 0x2000007cff804230 */ /* 0x000fc40000004100 */
[----:B------:R-:W-:Y:S01]  /*57f0*/  FADD.FTZ R185, R203, -R185 ;  /* 0x800000b9cbb97221 */ /* 0x000fe20000010000 */
[----:B------:R-:W-:Y:S01]  /*5800*/  FMUL.FTZ R34, R34, UR4 ;  /* 0x0000000422227c20 */ /* 0x000fe20008410000 */
[--C-:B------:R-:W-:Y:S01]  /*5810*/  FFMA.FTZ R204, R204, UR26, R131.reuse ;  /* 0x0000001acccc7c23 */ /* 0x100fe20008010083 */
[----:B------:R-:W-:Y:S01]  /*5820*/  MOV R130, RZ ;  /* 0x000000ff00827202 */ /* 0x000fe20000000f00 */
[--C-:B------:R-:W-:Y:S01]  /*5830*/  FFMA.FTZ R188, R188, UR26, R131.reuse ;  /* 0x0000001abcbc7c23 */ /* 0x100fe20008010083 */
[----:B------:R-:W-:Y:S01]  /*5840*/  @P4 FMUL.FTZ R186, R34, R128 ;  /* 0x0000008022ba4220 */ /* 0x000fe20000410000 */
[----:B------:R-:W-:Y:S01]  /*5850*/  HADD2.F32 R128, -RZ, R100.H1_H1 ;  /* 0x30000064ff807230 */ /* 0x000fe20000004100 */
[----:B------:R-:W-:Y:S01]  /*5860*/  LOP3.LUT P2, RZ, R170, 0xff000000, RZ, 0xc0, !PT ;  /* 0xff000000aaff7812 */ /* 0x000fe2000784c0ff */
[----:B------:R-:W-:Y:S01]  /*5870*/  FADD.FTZ R202, R202, -R204 ;  /* 0x800000cccaca7221 */ /* 0x000fe20000010000 */
[----:B------:R-:W-:Y:S01]  /*5880*/  LOP3.LUT P0, RZ, R171, 0xff, RZ, 0xc0, !PT ;  /* 0x000000ffabff7812 */ /* 0x000fe2000780c0ff */
[----:B------:R-:W-:Y:S01]  /*5890*/  FADD.FTZ R188, R200, -R188 ;  /* 0x800000bcc8bc7221 */ /* 0x000fe20000010000 */
[----:B------:R-:W-:Y:S01]  /*58a0*/  FFMA.FTZ R128, R205, UR19, R128 ;  /* 0x00000013cd807c23 */ /* 0x000fe20008010080 */
[--C-:B------:R-:W-:Y:S01]  /*58b0*/  FFMA.FTZ R199, R199, UR26, R131.reuse ;  /* 0x0000001ac7c77c23 */ /* 0x100fe20008010083 */
[----:B------:R-:W-:Y:S01]  /*58c0*/  LOP3.LUT P5, RZ, R171, 0xff00, RZ, 0xc0, !PT ;  /* 0x0000ff00abff7812 */ /* 0x000fe200078ac0ff */
[----:B------:R-:W-:Y:S01]  /*58d0*/  FFMA.FTZ R187, R187, UR26, R131 ;  /* 0x0000001abbbb7c23 */ /* 0x000fe20008010083 */
[----:B------:R-:W-:Y:S01]  /*58e0*/  FMUL.FTZ R129, R128, UR5 ;  /* 0x0000000580817c20 */ /* 0x000fe20008410000 */
[----:B------:R-:W-:-:S02]  /*58f0*/  @P1 HADD2.F32 R128, -RZ, R124.H1_H1 ;  /* 0x3000007cff801230 */ /* 0x000fc40000004100 */
[----:B------:R-:W-:Y:S01]  /*5900*/  FADD.FTZ R201, R201, -R199 ;  /* 0x800000c7c9c97221 */ /* 0x000fe20000010000 */
[----:B------:R-:W-:Y:S01]  /*5910*/  FADD.FTZ R187, R198, -R187 ;  /* 0x800000bbc6bb7221 */ /* 0x000fe20000010000 */
[----:B------:R-:W-:Y:S01]  /*5920*/  FMUL.FTZ R124, R129, UR4 ;  /* 0x00000004817c7c20 */ /* 0x000fe20008410000 */
[----:B------:R-:W-:Y:S02]  /*5930*/  @P3 HADD2.F32 R129, -RZ, R125.H0_H0 ;  /* 0x2000007dff813230 */ /* 0x000fe40000004100 */
[----:B------:R-:W-:Y:S01]  /*5940*/  FFMA.FTZ R196, R196, UR26, R131 ;  /* 0x0000001ac4c47c23 */ /* 0x000fe20008010083 */
[----:B------:R-:W-:Y:S02]  /*5950*/  HADD2.F32 R198, -RZ, R103.H0_H0 ;  /* 0x20000067ffc67230 */ /* 0x000fe40000004100 */
[----:B------:R-:W-:Y:S01]  /*5960*/  @P1 FMUL.FTZ R189, R124, R128 ;  /* 0x000000807cbd1220 */ /* 0x000fe20000410000 */
[----:B------:R-:W-:Y:S02]  /*5970*/  HADD2.F32 R128, -RZ, R101.H0_H0 ;  /* 0x20000065ff807230 */ /* 0x000fe40000004100 */
[----:B------:R-:W-:Y:S01]  /*5980*/  FADD.FTZ R196, R197, -R196 ;  /* 0x800000c4c5c47221 */ /* 0x000fe20000010000 */
[----:B------:R-:W-:-:S02]  /*5990*/  @P5 HADD2.F32 R199, -RZ, R126.H1_H1 ;  /* 0x3000007effc75230 */ /* 0x000fc40000004100 */
[----:B------:R-:W-:Y:S01]  /*59a0*/  FFMA.FTZ R187, R187, UR19, R198 ;  /* 0x00000013bbbb7c23 */ /* 0x000fe200080100c6 */
[----:B------:R-:W-:Y:S01]  /*59b0*/  FMUL.FTZ R34, R36, R34 ;  /* 0x0000002224227220 */ /* 0x000fe20000410000 */
[----:B------:R-:W-:Y:S01]  /*59c0*/  FFMA.FTZ R128, R185, UR19, R128 ;  /* 0x00000013b9807c23 */ /* 0x000fe20008010080 */
[----:B------:R-:W-:Y:S01]  /*59d0*/  FMUL.FTZ R124, R37, R124 ;  /* 0x0000007c257c7220 */ /* 0x000fe20000410000 */
[----:B------:R-:W-:Y:S02]  /*59e0*/  FMUL.FTZ R187, R187, UR5 ;  /* 0x00000005bbbb7c20 */ /* 0x000fe40008410000 */
[----:B------:R-:W-:Y:S01]  /*59f0*/  FMUL.FTZ R128, R128, UR5 ;  /* 0x0000000580807c20 */ /* 0x000fe20008410000 */
[----:B------:R-:W-:Y:S01]  /*5a00*/  FSEL R34, R34, RZ, P4 ;  /* 0x000000ff22227208 */ /* 0x000fe20002000000 */
[----:B------:R-:W-:Y:S01]  /*5a10*/  FMUL.FTZ R198, R187, UR4 ;  /* 0x00000004bbc67c20 */ /* 0x000fe20008410000 */
[----:B------:R-:W-:Y:S01]  /*5a20*/  MOV R187, RZ ;  /* 0x000000ff00bb7202 */ /* 0x000fe20000000f00 */
[----:B------:R-:W-:Y:S01]  /*5a30*/  FMUL.FTZ R128, R128, UR4 ;  /* 0x0000000480807c20 */ /* 0x000fe20008410000 */
[----:B------:R-:W-:-:S03]  /*5a40*/  FSEL R124, R124, RZ, P1 ;  /* 0x000000ff7c7c7208 */ /* 0x000fc60000800000 */
[----:B------:R-:W-:Y:S01]  /*5a50*/  @P3 FMUL.FTZ R130, R128, R129 ;  /* 0x0000008180823220 */ /* 0x000fe20000410000 */
[----:B------:R-:W-:Y:S02]  /*5a60*/  HADD2.F32 R129, -RZ, R101.H1_H1 ;  /* 0x30000065ff817230 */ /* 0x000fe40000004100 */
[----:B------:R-:W-:Y:S01]  /*5a70*/  FMUL.FTZ R128, R38, R128 ;  /* 0x0000008026807220 */ /* 0x000fe20000410000 */
[----:B------:R-:W-:Y:S02]  /*5a80*/  F2FP.F16.F32.PACK_AB R124, R124, R34 ;  /* 0x000000227c7c723e */ /* 0x000fe400000000ff */
[----:B------:R-:W-:Y:S02]  /*5a90*/  FFMA.FTZ R129, R202, UR19, R129 ;  /* 0x00000013ca817c23 */ /* 0x000fe40008010081 */
[----:B------:R-:W-:Y:S02]  /*5aa0*/  FSEL R128, R128, RZ, P3 ;  /* 0x000000ff80807208 */ /* 0x000fe40001800000 */
[----:B------:R-:W-:Y:S01]  /*5ab0*/  FMUL.FTZ R184, R129, UR5 ;  /* 0x0000000581b87c20 */ /* 0x000fe20008410000 */
[----:B------:R-:W-:-:S03]  /*5ac0*/  @P2 HADD2.F32 R129, -RZ, R125.H1_H1 ;  /* 0x3000007dff812230 */ /* 0x000fc60000004100 */
[----:B------:R-:W-:Y:S01]  /*5ad0*/  FMUL.FTZ R125, R184, UR4 ;  /* 0x00000004b87d7c20 */ /* 0x000fe20008410000 */
[----:B------:R-:W-:-:S03]  /*5ae0*/  CS2R R184, SRZ ;  /* 0x0000000000b87805 */ /* 0x000fc6000001ff00 */
[----:B------:R-:W-:Y:S01]  /*5af0*/  @P2 FMUL.FTZ R185, R125, R129 ;  /* 0x000000817db92220 */ /* 0x000fe20000410000 */
[----:B------:R-:W-:Y:S02]  /*5b00*/  HADD2.F32 R129, -RZ, R102.H0_H0 ;  /* 0x20000066ff817230 */ /* 0x000fe40000004100 */
[----:B------:R-:W-:-:S03]  /*5b10*/  FMUL.FTZ R125, R39, R125 ;  /* 0x0000007d277d7220 */ /* 0x000fc60000410000 */
[----:B------:R-:W-:Y:S01]  /*5b20*/  FFMA.FTZ R129, R188, UR19, R129 ;  /* 0x00000013bc817c23 */ /* 0x000fe20008010081 */
[----:B------:R-:W-:Y:S01]  /*5b30*/  @P0 HADD2.F32 R188, -RZ, R126.H0_H0 ;  /* 0x2000007effbc0230 */ /* 0x000fe20000004100 */
[----:B------:R-:W-:Y:S02]  /*5b40*/  FSEL R125, R125, RZ, P2 ;  /* 0x000000ff7d7d7208 */ /* 0x000fe40001000000 */
[----:B------:R-:W-:Y:S02]  /*5b50*/  FMUL.FTZ R129, R129, UR5 ;  /* 0x0000000581817c20 */ /* 0x000fe40008410000 */
[----:B------:R-:W-:Y:S02]  /*5b60*/  F2FP.F16.F32.PACK_AB R125, R125, R128 ;  /* 0x000000807d7d723e */ /* 0x000fe400000000ff */
[----:B------:R-:W-:-:S04]  /*5b70*/  FMUL.FTZ R129, R129, UR4 ;  /* 0x0000000481817c20 */ /* 0x000fc80008410000 */
[----:B------:R-:W-:Y:S01]  /*5b80*/  @P0 FMUL.FTZ R184, R129, R188 ;  /* 0x000000bc81b80220 */ /* 0x000fe20000410000 */
[----:B------:R-:W-:Y:S01]  /*5b90*/  FMUL.FTZ R129, R40, R129 ;  /* 0x0000008128817220 */ /* 0x000fe20000410000 */
[----:B------:R-:W-:-:S04]  /*5ba0*/  HADD2.F32 R188, -RZ, R102.H1_H1 ;  /* 0x30000066ffbc7230 */ /* 0x000fc80000004100 */
[----:B------:R-:W-:Y:S01]  /*5bb0*/  FSEL R129, R129, RZ, P0 ;  /* 0x000000ff81817208 */ /* 0x000fe20000000000 */
[----:B------:R-:W-:Y:S01]  /*5bc0*/  FFMA.FTZ R188, R201, UR19, R188 ;  /* 0x00000013c9bc7c23 */ /* 0x000fe200080100bc */
[----:B------:R-:W-:-:S03]  /*5bd0*/  LOP3.LUT P0, RZ, R171, 0xff0000, RZ, 0xc0, !PT ;  /* 0x00ff0000abff7812 */ /* 0x000fc6000780c0ff */
[----:B------:R-:W-:-:S04]  /*5be0*/  FMUL.FTZ R188, R188, UR5 ;  /* 0x00000005bcbc7c20 */ /* 0x000fc80008410000 */
[----:B------:R-:W-:Y:S01]  /*5bf0*/  FMUL.FTZ R126, R188, UR4 ;  /* 0x00000004bc7e7c20 */ /* 0x000fe20008410000 */
[----:B------:R-:W-:-:S03]  /*5c00*/  MOV R188, RZ ;  /* 0x000000ff00bc7202 */ /* 0x000fc60000000f00 */
[----:B------:R-:W-:Y:S01]  /*5c10*/  @P5 FMUL.FTZ R188, R126, R199 ;  /* 0x000000c77ebc5220 */ /* 0x000fe20000410000 */
[----:B------:R-:W-:Y:S01]  /*5c20*/  FMUL.FTZ R126, R41, R126 ;  /* 0x0000007e297e7220 */ /* 0x000fe20000410000 */
[----:B------:R-:W-:-:S04]  /*5c30*/  @P0 HADD2.F32 R199, -RZ, R127.H0_H0 ;  /* 0x2000007fffc70230 */ /* 0x000fc80000004100 */
[----:B------:R-:W-:Y:S01]  /*5c40*/  FSEL R126, R126, RZ, P5 ;  /* 0x000000ff7e7e7208 */ /* 0x000fe20002800000 */
[----:B------:R-:W-:Y:S01]  /*5c50*/  @P0 FMUL.FTZ R187, R198, R199 ;  /* 0x000000c7c6bb0220 */ /* 0x000fe20000410000 */
[----:B------:R-:W-:Y:S02]  /*5c60*/  FMUL.FTZ R198, R42, R198 ;  /* 0x000000c62ac67220 */ /* 0x000fe40000410000 */
[----:B------:R-:W-:-:S03]  /*5c70*/  F2FP.F16.F32.PACK_AB R126, R126, R129 ;  /* 0x000000817e7e723e */ /* 0x000fc600000000ff */
[----:B------:R-:W-:Y:S02]  /*5c80*/  FSEL R198, R198, RZ, P0 ;  /* 0x000000ffc6c67208 */ /* 0x000fe40000000000 */
[----:B------:R-:W-:Y:S01]  /*5c90*/  ISETP.GE.U32.AND P0, PT, R170, RZ, PT ;  /* 0x000000ffaa00720c */ /* 0x000fe20003f06070 */
[----:B------:R-:W-:-:S03]  /*5ca0*/  HADD2.F32 R170, -RZ, R103.H1_H1 ;  /* 0x30000067ffaa7230 */ /* 0x000fc60000004100 */
[----:B------:R-:W-:Y:S02]  /*5cb0*/  ISETP.GE.U32.AND.EX P0, PT, R171, 0x1000000, PT, P0 ;  /* 0x01000000ab00780c */ /* 0x000fe40003f06100 */
[----:B------:R-:W-:-:S04]  /*5cc0*/  FFMA.FTZ R170, R196, UR19, R170 ;  /* 0x00000013c4aa7c23 */ /* 0x000fc800080100aa */
[----:B------:R-:W-:-:S04]  /*5cd0*/  FMUL.FTZ R170, R170, UR5 ;  /* 0x00000005aaaa7c20 */ /* 0x000fc80008410000 */
[----:B------:R-:W-:Y:S01]  /*5ce0*/  FMUL.FTZ R171, R170, UR4 ;  /* 0x00000004aaab7c20 */ /* 0x000fe20008410000 */
[----:B------:R-:W-:Y:S02]  /*5cf0*/  MOV R170, RZ ;  /* 0x000000ff00aa7202 */ /* 0x000fe40000000f00 */
[----:B------:R-:W-:-:S05]  /*5d00*/  @P0 HADD2.F32 R127, -RZ, R127.H1_H1 ;  /* 0x3000007fff7f0230 */ /* 0x000fca0000004100 */
[----:B------:R-:W-:Y:S01]  /*5d10*/  @P0 FMUL.FTZ R170, R171, R127 ;  /* 0x0000007fabaa0220 */ /* 0x000fe20000410000 */
[----:B------:R-:W-:-:S05]  /*5d20*/  FMUL.FTZ R171, R43, R171 ;  /* 0x000000ab2bab7220 */ /* 0x000fca0000410000 */
[----:B------:R-:W-:-:S04]  /*5d30*/  FSEL R127, R171, RZ, P0 ;  /* 0x000000ffab7f7208 */ /* 0x000fc80000000000 */
[----:B------:R-:W-:Y:S01]  /*5d40*/  F2FP.F16.F32.PACK_AB R127, R127, R198 ;  /* 0x000000c67f7f723e */ /* 0x000fe200000000ff */
[----:B------:R-:W-:Y:S06]  /*5d50*/  BRA `(.L_x_8884) ;  /* 0x0000000400a47947 */ /* 0x000fec0003800000 */
.L_x_8883:
[----:B------:R-:W-:Y:S01]  /*5d60*/  FFMA.FTZ R185, R185, UR26, R131 ;  /* 0x0000001ab9b97c23 */ /* 0x000fe20008010083 */
[----:B-----5:R-:W-:Y:S01]  /*5d70*/  LOP3.LUT P1, RZ, R170, 0xff0000, RZ, 0xc0, !PT ;  /* 0x00ff0000aaff7812 */ /* 0x020fe2000782c0ff */
[----:B------:R-:W-:Y:S01]  /*5d80*/  HADD2.F32 R34, -RZ, R101.H0_H0 ;  /* 0x20000065ff227230 */ /* 0x000fe20000004100 */
[----:B------:R-:W-:Y:S01]  /*5d90*/  UMOV UR4, UR7 ;  /* 0x0000000700047c82 */ /* 0x000fe20008000000 */
[----:B------:R-:W-:Y:S01]  /*5da0*/  FADD.FTZ R117, R203, -R185 ;  /* 0x800000b9cb757221 */ /* 0x000fe20000010000 */
[--C-:B------:R-:W-:Y:S01]  /*5db0*/  FFMA.FTZ R116, R204, UR26, R131.reuse ;  /* 0x0000001acc747c23 */ /* 0x100fe20008010083 */
[----:B------:R-:W-:Y:S01]  /*5dc0*/  MOV R130, RZ ;  /* 0x000000ff00827202 */ /* 0x000fe20000000f00 */
[----:B------:R-:W-:Y:S01]  /*5dd0*/  FFMA.FTZ R188, R188, UR26, R131 ;  /* 0x0000001abcbc7c23 */ /* 0x000fe20008010083 */
[----:B------:R-:W-:Y:S01]  /*5de0*/  FFMA.FTZ R117, R117, UR19, R34 ;  /* 0x0000001375757c23 */ /* 0x000fe20008010022 */
[----:B------:R-:W-:Y:S01]  /*5df0*/  LOP3.LUT P2, RZ, R170, 0xff000000, RZ, 0xc0, !PT ;  /* 0xff000000aaff7812 */ /* 0x000fe2000784c0ff */
[----:B------:R-:W-:Y:S01]  /*5e00*/  FADD.FTZ R116, R202, -R116 ;  /* 0x80000074ca747221 */ /* 0x000fe20000010000 */
[----:B------:R-:W-:Y:S01]  /*5e10*/  CS2R R184, SRZ ;  /* 0x0000000000b87805 */ /* 0x000fe2000001ff00 */
[----:B------:R-:W-:Y:S01]  /*5e20*/  FMUL.FTZ R34, R117, UR5 ;  /* 0x0000000575227c20 */ /* 0x000fe20008410000 */
[----:B------:R-:W-:Y:S01]  /*5e30*/  LOP3.LUT P5, RZ, R171, 0xff, RZ, 0xc0, !PT ;  /* 0x000000ffabff7812 */ /* 0x000fe200078ac0ff */
[----:B------:R-:W-:-:S02]  /*5e40*/  @P1 HADD2.F32 R118, -RZ, R125.H0_H0 ;  /* 0x2000007dff761230 */ /* 0x000fc40000004100 */
[--C-:B------:R-:W-:Y:S01]  /*5e50*/  FFMA.FTZ R129, R199, UR26, R131.reuse ;  /* 0x0000001ac7817c23 */ /* 0x100fe20008010083 */
[----:B------:R-:W-:Y:S01]  /*5e60*/  FMUL.FTZ R34, R34, UR4 ;  /* 0x0000000422227c20 */ /* 0x000fe20008410000 */
[----:B------:R-:W-:Y:S01]  /*5e70*/  LOP3.LUT P3, RZ, R171, 0xff00, RZ, 0xc0, !PT ;  /* 0x0000ff00abff7812 */ /* 0x000fe2000786c0ff */
[----:B------:R-:W-:Y:S01]  /*5e80*/  FFMA.FTZ R187, R187, UR26, R131 ;  /* 0x0000001abbbb7c23 */ /* 0x000fe20008010083 */
[----:B------:R-:W-:Y:S01]  /*5e90*/  FADD.FTZ R129, R201, -R129 ;  /* 0x80000081c9817221 */ /* 0x000fe20000010000 */
[----:B------:R-:W-:Y:S01]  /*5ea0*/  @P1 FMUL.FTZ R130, R118, R34 ;  /* 0x0000002276821220 */ /* 0x000fe20000410000 */
[----:B------:R-:W-:Y:S01]  /*5eb0*/  HADD2.F32 R118, -RZ, R101.H1_H1 ;  /* 0x30000065ff767230 */ /* 0x000fe20000004100 */
[----:B------:R-:W-:Y:S01]  /*5ec0*/  LOP3.LUT P6, RZ, R171, 0xff0000, RZ, 0xc0, !PT ;  /* 0x00ff0000abff7812 */ /* 0x000fe200078cc0ff */
[----:B------:R-:W-:Y:S01]  /*5ed0*/  FADD.FTZ R198, R198, -R187 ;  /* 0x800000bbc6c67221 */ /* 0x000fe20000010000 */
[----:B------:R-:W-:Y:S01]  /*5ee0*/  ISETP.GE.U32.AND P0, PT, R170, RZ, PT ;  /* 0x000000ffaa00720c */ /* 0x000fe20003f06070 */
[----:B------:R-:W-:Y:S01]  /*5ef0*/  FFMA.FTZ R186, R186, UR26, R131 ;  /* 0x0000001ababa7c23 */ /* 0x000fe20008010083 */
[----:B------:R-:W-:Y:S01]  /*5f00*/  FFMA.FTZ R116, R116, UR19, R118 ;  /* 0x0000001374747c23 */ /* 0x000fe20008010076 */
[----:B------:R-:W-:Y:S01]  /*5f10*/  @P2 HADD2.F32 R118, -RZ, R125.H1_H1 ;  /* 0x3000007dff762230 */ /* 0x000fe20000004100 */
[----:B------:R-:W-:Y:S01]  /*5f20*/  LOP3.LUT P4, RZ, R170, 0xff, RZ, 0xc0, !PT ;  /* 0x000000ffaaff7812 */ /* 0x000fe2000788c0ff */
[----:B------:R-:W-:-:S02]  /*5f30*/  @P5 HADD2.F32 R128, -RZ, R126.H0_H0 ;  /* 0x2000007eff805230 */ /* 0x000fc40000004100 */
[----:B------:R-:W-:Y:S01]  /*5f40*/  FMUL.FTZ R119, R116, UR5 ;  /* 0x0000000574777c20 */ /* 0x000fe20008410000 */
[----:B------:R-:W-:Y:S01]  /*5f50*/  ISETP.GE.U32.AND.EX P0, PT, R171, 0x1000000, PT, P0 ;  /* 0x01000000ab00780c */ /* 0x000fe20003f06100 */
[--C-:B------:R-:W-:Y:S01]  /*5f60*/  FFMA.FTZ R206, R206, UR26, R131.reuse ;  /* 0x0000001acece7c23 */ /* 0x100fe20008010083 */
[----:B------:R-:W-:Y:S01]  /*5f70*/  F2FP.F16.F32.PACK_AB R117, R116, R117 ;  /* 0x000000757475723e */ /* 0x000fe200000000ff */
[----:B------:R-:W-:Y:S01]  /*5f80*/  FMUL.FTZ R125, R119, UR4 ;  /* 0x00000004777d7c20 */ /* 0x000fe20008410000 */
[----:B------:R-:W-:Y:S02]  /*5f90*/  HADD2.F32 R119, -RZ, R102.H0_H0 ;  /* 0x20000066ff777230 */ /* 0x000fe40000004100 */
[----:B------:R-:W-:Y:S01]  /*5fa0*/  FFMA.FTZ R196, R196, UR26, R131 ;  /* 0x0000001ac4c47c23 */ /* 0x000fe20008010083 */
[----:B------:R-:W-:Y:S02]  /*5fb0*/  @P6 HADD2.F32 R171, -RZ, R127.H0_H0 ;  /* 0x2000007fffab6230 */ /* 0x000fe40000004100 */
[----:B------:R-:W-:Y:S01]  /*5fc0*/  @P2 FMUL.FTZ R185, R118, R125 ;  /* 0x0000007d76b92220 */ /* 0x000fe20000410000 */
[----:B------:R-:W-:Y:S01]  /*5fd0*/  FADD.FTZ R118, R200, -R188 ;  /* 0x800000bcc8767221 */ /* 0x000fe20000010000 */
[----:B------:R-:W-:-:S02]  /*5fe0*/  HADD2.F32 R116, -RZ, R100.H0_H0 ;  /* 0x20000064ff747230 */ /* 0x000fc40000004100 */
[----:B------:R-:W-:Y:S01]  /*5ff0*/  FADD.FTZ R189, R189, -R186 ;  /* 0x800000babdbd7221 */ /* 0x000fe20000010000 */
[----:B------:R-:W-:Y:S01]  /*6000*/  FADD.FTZ R205, R205, -R206 ;  /* 0x800000cecdcd7221 */ /* 0x000fe20000010000 */
[----:B------:R-:W-:Y:S01]  /*6010*/  FFMA.FTZ R118, R118, UR19, R119 ;  /* 0x0000001376767c23 */ /* 0x000fe20008010077 */
[----:B------:R-:W-:Y:S01]  /*6020*/  FADD.FTZ R197, R197, -R196 ;  /* 0x800000c4c5c57221 */ /* 0x000fe20000010000 */
[----:B------:R-:W-:Y:S01]  /*6030*/  FFMA.FTZ R116, R189, UR19, R116 ;  /* 0x00000013bd747c23 */ /* 0x000fe20008010074 */
[----:B------:R-:W-:Y:S02]  /*6040*/  @P4 HADD2.F32 R189, -RZ, R124.H0_H0 ;  /* 0x2000007cffbd4230 */ /* 0x000fe40000004100 */
[----:B------:R-:W-:Y:S01]  /*6050*/  FMUL.FTZ R119, R118, UR5 ;  /* 0x0000000576777c20 */ /* 0x000fe20008410000 */
[----:B------:R-:W-:Y:S01]  /*6060*/  @P0 HADD2.F32 R196, -RZ, R127.H1_H1 ;  /* 0x3000007fffc40230 */ /* 0x000fe20000004100 */
[----:B------:R-:W-:Y:S01]  /*6070*/  MOV R186, RZ ;  /* 0x000000ff00ba7202 */ /* 0x000fe20000000f00 */
[----:B------:R-:W-:Y:S01]  /*6080*/  FMUL.FTZ R34, R38, R34 ;  /* 0x0000002226227220 */ /* 0x000fe20000410000 */
[----:B------:R-:W-:Y:S01]  /*6090*/  FMUL.FTZ R119, R119, UR4 ;  /* 0x0000000477777c20 */ /* 0x000fe20008410000 */
[----:B------:R-:W-:-:S03]  /*60a0*/  FMUL.FTZ R125, R39, R125 ;  /* 0x0000007d277d7220 */ /* 0x000fc60000410000 */
[-C--:B------:R-:W-:Y:S01]  /*60b0*/  @P5 FMUL.FTZ R184, R128, R119.reuse ;  /* 0x0000007780b85220 */ /* 0x080fe20000410000 */
[----:B------:R-:W-:Y:S02]  /*60c0*/  HADD2.F32 R128, -RZ, R102.H1_H1 ;  /* 0x30000066ff807230 */ /* 0x000fe40000004100 */
[----:B------:R-:W-:Y:S01]  /*60d0*/  FMUL.FTZ R187, R40, R119 ;  /* 0x0000007728bb7220 */ /* 0x000fe20000410000 */
[----:B------:R-:W-:Y:S02]  /*60e0*/  FSEL R34, R34, RZ, P1 ;  /* 0x000000ff22227208 */ /* 0x000fe40000800000 */
[----:B------:R-:W-:Y:S01]  /*60f0*/  FSEL R125, R125, RZ, P2 ;  /* 0x000000ff7d7d7208 */ /* 0x000fe20001000000 */
[----:B------:R-:W-:Y:S01]  /*6100*/  FFMA.FTZ R129, R129, UR19, R128 ;  /* 0x0000001381817c23 */ /* 0x000fe20008010080 */
[----:B------:R-:W-:Y:S02]  /*6110*/  @P3 HADD2.F32 R128, -RZ, R126.H1_H1 ;  /* 0x3000007eff803230 */ /* 0x000fe40000004100 */
[----:B------:R-:W-:Y:S01]  /*6120*/  F2FP.F16.F32.PACK_AB R125, R125, R34 ;  /* 0x000000227d7d723e */ /* 0x000fe200000000ff */
[C---:B------:R-:W-:Y:S01]  /*6130*/  FMUL.FTZ R188, R129.reuse, UR5 ;  /* 0x0000000581bc7c20 */ /* 0x040fe20008410000 */
[----:B------:R-:W-:Y:S01]  /*6140*/  F2FP.F16.F32.PACK_AB R118, R129, R118 ;  /* 0x000000768176723e */ /* 0x000fe200000000ff */
[----:B------:R-:W-:-:S02]  /*6150*/  HADD2.F32 R129, -RZ, R100.H1_H1 ;  /* 0x30000064ff817230 */ /* 0x000fc40000004100 */
[----:B------:R-:W-:Y:S01]  /*6160*/  FMUL.FTZ R126, R188, UR4 ;  /* 0x00000004bc7e7c20 */ /* 0x000fe20008410000 */
[----:B------:R-:W-:Y:S02]  /*6170*/  MOV R188, RZ ;  /* 0x000000ff00bc7202 */ /* 0x000fe40000000f00 */
[----:B------:R-:W-:Y:S01]  /*6180*/  FFMA.FTZ R205, R205, UR19, R129 ;  /* 0x00000013cdcd7c23 */ /* 0x000fe20008010081 */
[-C--:B------:R-:W-:Y:S01]  /*6190*/  @P3 FMUL.FTZ R188, R128, R126.reuse ;  /* 0x0000007e80bc3220 */ /* 0x080fe20000410000 */
[----:B------:R-:W-:Y:S02]  /*61a0*/  HADD2.F32 R128, -RZ, R103.H0_H0 ;  /* 0x20000067ff807230 */ /* 0x000fe40000004100 */
[----:B------:R-:W-:Y:S01]  /*61b0*/  FMUL.FTZ R129, R116, UR5 ;  /* 0x0000000574817c20 */ /* 0x000fe20008410000 */
[----:B------:R-:W-:Y:S01]  /*61c0*/  FMUL.FTZ R126, R41, R126 ;  /* 0x0000007e297e7220 */ /* 0x000fe20000410000 */
[----:B------:R-:W-:Y:S01]  /*61d0*/  F2FP.F16.F32.PACK_AB R116, R205, R116 ;  /* 0x00000074cd74723e */ /* 0x000fe200000000ff */
[----:B------:R-:W-:Y:S01]  /*61e0*/  FFMA.FTZ R119, R198, UR19, R128 ;  /* 0x00000013c6777c23 */ /* 0x000fe20008010080 */
[----:B------:R-:W-:Y:S01]  /*61f0*/  FSEL R128, R187, RZ, P5 ;  /* 0x000000ffbb807208 */ /* 0x000fe20002800000 */
[----:B------:R-:W-:Y:S01]  /*6200*/  FMUL.FTZ R129, R129, UR4 ;  /* 0x0000000481817c20 */ /* 0x000fe20008410000 */
[----:B------:R-:W-:Y:S01]  /*6210*/  LOP3.LUT P5, RZ, R170, 0xff00, RZ, 0xc0, !PT ;  /* 0x0000ff00aaff7812 */ /* 0x000fe200078ac0ff */
[----:B------:R-:W-:Y:S01]  /*6220*/  FMUL.FTZ R170, R119, UR5 ;  /* 0x0000000577aa7c20 */ /* 0x000fe20008410000 */
[----:B------:R-:W-:Y:S01]  /*6230*/  MOV R187, RZ ;  /* 0x000000ff00bb7202 */ /* 0x000fe20000000f00 */
[-C--:B------:R-:W-:Y:S01]  /*6240*/  @P4 FMUL.FTZ R186, R189, R129.reuse ;  /* 0x00000081bdba4220 */ /* 0x080fe20000410000 */
[----:B------:R-:W-:Y:S01]  /*6250*/  FMUL.FTZ R189, R205, UR5 ;  /* 0x00000005cdbd7c20 */ /* 0x000fe20008410000 */
[----:B------:R-:W-:Y:S01]  /*6260*/  FMUL.FTZ R170, R170, UR4 ;  /* 0x00000004aaaa7c20 */ /* 0x000fe20008410000 */
[----:B------:R-:W-:Y:S01]  /*6270*/  FMUL.FTZ R129, R36, R129 ;  /* 0x0000008124817220 */ /* 0x000fe20000410000 */
[----:B------:R-:W-:-:S02]  /*6280*/  FSEL R126, R126, RZ, P3 ;  /* 0x000000ff7e7e7208 */ /* 0x000fc40001800000 */
[-C--:B------:R-:W-:Y:S01]  /*6290*/  @P6 FMUL.FTZ R187, R171, R170.reuse ;  /* 0x000000aaabbb6220 */ /* 0x080fe20000410000 */
[----:B------:R-:W-:Y:S01]  /*62a0*/  FMUL.FTZ R171, R42, R170 ;  /* 0x000000aa2aab7220 */ /* 0x000fe20000410000 */
[----:B------:R-:W-:Y:S01]  /*62b0*/  HADD2.F32 R170, -RZ, R103.H1_H1 ;  /* 0x30000067ffaa7230 */ /* 0x000fe20000004100 */
[----:B------:R-:W-:Y:S02]  /*62c0*/  FSEL R129, R129, RZ, P4 ;  /* 0x000000ff81817208 */ /* 0x000fe40002000000 */
[----:B------:R-:W-:Y:S02]  /*62d0*/  F2FP.F16.F32.PACK_AB R126, R126, R128 ;  /* 0x000000807e7e723e */ /* 0x000fe400000000ff */
[----:B------:R-:W-:Y:S01]  /*62e0*/  FFMA.FTZ R197, R197, UR19, R170 ;  /* 0x00000013c5c57c23 */ /* 0x000fe200080100aa */
[----:B------:R-:W-:-:S03]  /*62f0*/  FSEL R171, R171, RZ, P6 ;  /* 0x000000ffabab7208 */ /* 0x000fc60003000000 */
[C---:B------:R-:W-:Y:S01]  /*6300*/  FMUL.FTZ R170, R197.reuse, UR5 ;  /* 0x00000005c5aa7c20 */ /* 0x040fe20008410000 */
[----:B------:R-:W-:-:S03]  /*6310*/  F2FP.F16.F32.PACK_AB R119, R197, R119 ;  /* 0x00000077c577723e */ /* 0x000fc600000000ff */
[----:B------:R-:W-:Y:S01]  /*6320*/  FMUL.FTZ R127, R170, UR4 ;  /* 0x00000004aa7f7c20 */ /* 0x000fe20008410000 */
[----:B------:R-:W-:-:S03]  /*6330*/  MOV R170, RZ ;  /* 0x000000ff00aa7202 */ /* 0x000fc60000000f00 */
[-C--:B------:R-:W-:Y:S01]  /*6340*/  @P0 FMUL.FTZ R170, R196, R127.reuse ;  /* 0x0000007fc4aa0220 */ /* 0x080fe20000410000 */
[----:B------:R-:W-:Y:S02]  /*6350*/  @P5 HADD2.F32 R196, -RZ, R124.H1_H1 ;  /* 0x3000007cffc45230 */ /* 0x000fe40000004100 */
[----:B------:R-:W-:Y:S01]  /*6360*/  FMUL.FTZ R124, R189, UR4 ;  /* 0x00000004bd7c7c20 */ /* 0x000fe20008410000 */
[----:B------:R-:W-:Y:S01]  /*6370*/  MOV R189, RZ ;  /* 0x000000ff00bd7202 */ /* 0x000fe20000000f00 */
[----:B------:R-:W-:Y:S02]  /*6380*/  FMUL.FTZ R127, R43, R127 ;  /* 0x0000007f2b7f7220 */ /* 0x000fe40000410000 */
[-C--:B------:R-:W-:Y:S01]  /*6390*/  @P5 FMUL.FTZ R189, R196, R124.reuse ;  /* 0x0000007cc4bd5220 */ /* 0x080fe20000410000 */
[----:B------:R-:W-:Y:S02]  /*63a0*/  FMUL.FTZ R124, R37, R124 ;  /* 0x0000007c257c7220 */ /* 0x000fe40000410000 */
[----:B------:R-:W-:-:S03]  /*63b0*/  FSEL R127, R127, RZ, P0 ;  /* 0x000000ff7f7f7208 */ /* 0x000fc60000000000 */
[----:B------:R-:W-:Y:S02]  /*63c0*/  FSEL R124, R124, RZ, P5 ;  /* 0x000000ff7c7c7208 */ /* 0x000fe40002800000 */
[----:B------:R-:W-:Y:S02]  /*63d0*/  F2FP.F16.F32.PACK_AB R127, R127, R171 ;  /* 0x000000ab7f7f723e */ /* 0x000fe400000000ff */
[----:B------:R-:W-:-:S07]  /*63e0*/  F2FP.F16.F32.PACK_AB R124, R124, R129 ;  /* 0x000000817c7c723e */ /* 0x000fce00000000ff */
.L_x_8884:
[----:B------:R-:W-:Y:S01]  /*63f0*/  ISETP.NE.U32.AND P0, PT, RZ, UR20, PT ;  /* 0x00000014ff007c0c */ /* 0x000fe2000bf05070 */
[----:B------:R-:W0:Y:S01]  /*6400*/  LDC.64 R196, c[0x0][0x468] ;  /* 0x00011a00ffc47b82 */ /* 0x000e220000000a00 */
[----:B------:R-:W-:Y:S02]  /*6410*/  MOV R34, 0x10 ;  /* 0x0000001000227802 */ /* 0x000fe40000000f00 */
[----:B------:R-:W-:-:S13]  /*6420*/  ISETP.NE.AND.EX P0, PT, RZ, UR21, PT, P0 ;  /* 0x00000015ff007c0c */ /* 0x000fda000bf05300 */
[----:B------:R-:W1:Y:S02]  /*6430*/  @P0 LDC.64 R128, c[0x0][0x478] ;  /* 0x00011e00ff800b82 */ /* 0x000e640000000a00 */
[----:B-1----:R-:W-:-:S05]  /*6440*/  @P0 IMAD.WIDE.U32 R128, R32, 0x10, R128 ;  /* 0x0000001020800825 */ /* 0x002fca00078e0080 */
[----:B------:R0:W-:Y:S02]  /*6450*/  @P0 STG.E.128 desc[UR12][R128.64], R116 ;  /* 0x0000007480000986 */ /* 0x0001e4000c101d0c */
[----:B0-----:R-:W-:-:S05]  /*6460*/  IMAD.WIDE.U32 R128, R32, 0x10, R196 ;  /* 0x0000001020807825 */ /* 0x001fca00078e00c4 */
        /* <DEDUP_REMOVED lines=11> */
[C---:B------:R-:W-:Y:S01]  /*6520*/  LOP3.LUT P5, RZ, R150.reuse, 0xff0000, RZ, 0xc0, !PT ;  /* 0x00ff000096ff7812 */ /* 0x040fe200078ac0ff */
[--C-:B------:R-:W-:Y:S02]  /*6530*/  HADD2.F32 R119, -RZ, R105.reuse.H0_H0 ;  /* 0x20000069ff777230 */ /* 0x100fe40000004100 */
[----:B------:R-:W-:Y:S01]  /*6540*/  FADD.FTZ R129, R179, -R128 ;  /* 0x80000080b3817221 */ /* 0x000fe20000010000 */
[----:B------:R-:W-:Y:S01]  /*6550*/  HADD2.F32 R128, -RZ, R105.H1_H1 ;  /* 0x30000069ff807230 */ /* 0x000fe20000004100 */
[----:B------:R-:W-:Y:S01]  /*6560*/  LOP3.LUT P4, RZ, R150, 0xff000000, RZ, 0xc0, !PT ;  /* 0xff00000096ff7812 */ /* 0x000fe2000788c0ff */
[----:B------:R-:W-:Y:S01]  /*6570*/  FFMA.FTZ R34, R166, UR26, R131 ;  /* 0x0000001aa6227c23 */ /* 0x000fe20008010083 */
[----:B------:R-:W-:Y:S01]  /*6580*/  FFMA.FTZ R116, R116, UR19, R119 ;  /* 0x0000001374747c23 */ /* 0x000fe20008010077 */
[----:B------:R-:W-:Y:S01]  /*6590*/  LOP3.LUT P1, RZ, R151, 0xff, RZ, 0xc0, !PT ;  /* 0x000000ff97ff7812 */ /* 0x000fe2000782c0ff */
[----:B------:R-:W-:Y:S01]  /*65a0*/  FFMA.FTZ R117, R117, UR19, R128 ;  /* 0x0000001375757c23 */ /* 0x000fe20008010080 */
[----:B------:R-:W-:Y:S01]  /*65b0*/  FADD.FTZ R34, R169, -R34 ;  /* 0x80000022a9227221 */ /* 0x000fe20000010000 */
[----:B------:R-:W-:Y:S01]  /*65c0*/  FMUL.FTZ R128, R116, UR5 ;  /* 0x0000000574807c20 */ /* 0x000fe20008410000 */
[----:B------:R-:W-:-:S02]  /*65d0*/  HADD2.F32 R169, -RZ, R106.H0_H0 ;  /* 0x2000006affa97230 */ /* 0x000fc40000004100 */
[----:B------:R-:W-:Y:S02]  /*65e0*/  HFMA2 R166, -RZ, RZ, 0, 0 ;  /* 0x00000000ffa67431 */ /* 0x000fe400000001ff */
[--C-:B-----5:R-:W-:Y:S02]  /*65f0*/  @P5 HADD2.F32 R119, -RZ, R125.reuse.H0_H0 ;  /* 0x2000007dff775230 */ /* 0x120fe40000004100 */
[----:B------:R-:W-:Y:S01]  /*6600*/  FMUL.FTZ R128, R128, UR4 ;  /* 0x0000000480807c20 */ /* 0x000fe20008410000 */
[----:B------:R-:W-:Y:S01]  /*6610*/  LOP3.LUT P3, RZ, R151, 0xff00, RZ, 0xc0, !PT ;  /* 0x0000ff0097ff7812 */ /* 0x000fe2000786c0ff */
[----:B------:R-:W-:Y:S01]  /*6620*/  FFMA.FTZ R118, R118, UR19, R169 ;  /* 0x0000001376767c23 */ /* 0x000fe200080100a9 */
[----:B------:R-:W-:Y:S02]  /*6630*/  @P4 HADD2.F32 R172, -RZ, R125.H1_H1 ;  /* 0x3000007dffac4230 */ /* 0x000fe40000004100 */
[----:B------:R-:W-:Y:S01]  /*6640*/  @P5 FMUL.FTZ R166, R128, R119 ;  /* 0x0000007780a65220 */ /* 0x000fe20000410000 */
[----:B------:R-:W-:Y:S01]  /*6650*/  FMUL.FTZ R119, R117, UR5 ;  /* 0x0000000575777c20 */ /* 0x000fe20008410000 */
[----:B------:R-:W-:Y:S01]  /*6660*/  CS2R R168, SRZ ;  /* 0x0000000000a87805 */ /* 0x000fe2000001ff00 */
[----:B------:R-:W-:Y:S01]  /*6670*/  FMUL.FTZ R173, R118, UR5 ;  /* 0x0000000576ad7c20 */ /* 0x000fe20008410000 */
[----:B------:R-:W-:Y:S01]  /*6680*/  LOP3.LUT P2, RZ, R151, 0xff0000, RZ, 0xc0, !PT ;  /* 0x00ff000097ff7812 */ /* 0x000fe2000784c0ff */
[----:B------:R-:W-:Y:S01]  /*6690*/  FMUL.FTZ R125, R119, UR4 ;  /* 0x00000004777d7c20 */ /* 0x000fe20008410000 */
[----:B------:R-:W-:Y:S01]  /*66a0*/  MOV R171, RZ ;  /* 0x000000ff00ab7202 */ /* 0x000fe20000000f00 */
[----:B------:R-:W-:Y:S01]  /*66b0*/  FMUL.FTZ R173, R173, UR4 ;  /* 0x00000004adad7c20 */ /* 0x000fe20008410000 */
[----:B------:R-:W-:Y:S01]  /*66c0*/  FFMA.FTZ R181, R181, UR26, R131 ;  /* 0x0000001ab5b57c23 */ /* 0x000fe20008010083 */
[----:B------:R-:W-:Y:S01]  /*66d0*/  @P4 FMUL.FTZ R168, R125, R172 ;  /* 0x000000ac7da84220 */ /* 0x000fe20000410000 */
[----:B------:R-:W-:-:S02]  /*66e0*/  @P1 HADD2.F32 R172, -RZ, R126.H0_H0 ;  /* 0x2000007effac1230 */ /* 0x000fc40000004100 */
[----:B------:R-:W-:Y:S01]  /*66f0*/  FMUL.FTZ R128, R46, R128 ;  /* 0x000000802e807220 */ /* 0x000fe20000410000 */
[----:B------:R-:W-:Y:S02]  /*6700*/  @P3 HADD2.F32 R175, -RZ, R126.H1_H1 ;  /* 0x3000007effaf3230 */ /* 0x000fe40000004100 */
[----:B------:R-:W-:Y:S01]  /*6710*/  FADD.FTZ R182, R182, -R181 ;  /* 0x800000b5b6b67221 */ /* 0x000fe20000010000 */
[----:B------:R-:W-:Y:S01]  /*6720*/  FMUL.FTZ R125, R47, R125 ;  /* 0x0000007d2f7d7220 */ /* 0x000fe20000410000 */
[----:B------:R-:W-:Y:S01]  /*6730*/  @P1 FMUL.FTZ R169, R173, R172 ;  /* 0x000000acada91220 */ /* 0x000fe20000410000 */
[----:B------:R-:W-:Y:S02]  /*6740*/  HADD2.F32 R172, -RZ, R106.H1_H1 ;  /* 0x3000006affac7230 */ /* 0x000fe40000004100 */
[----:B------:R-:W-:Y:S01]  /*6750*/  FMUL.FTZ R173, R48, R173 ;  /* 0x000000ad30ad7220 */ /* 0x000fe20000410000 */
[----:B------:R-:W-:Y:S01]  /*6760*/  @P2 HADD2.F32 R174, -RZ, R127.H0_H0 ;  /* 0x2000007fffae2230 */ /* 0x000fe20000004100 */
[----:B------:R-:W-:Y:S01]  /*6770*/  FSEL R128, R128, RZ, P5 ;  /* 0x000000ff80807208 */ /* 0x000fe20002800000 */
[----:B------:R-:W-:-:S02]  /*6780*/  FFMA.FTZ R129, R129, UR19, R172 ;  /* 0x0000001381817c23 */ /* 0x000fc400080100ac */
[----:B------:R-:W-:Y:S01]  /*6790*/  FSEL R173, R173, RZ, P1 ;  /* 0x000000ffadad7208 */ /* 0x000fe20000800000 */
[----:B------:R-:W-:Y:S01]  /*67a0*/  HFMA2 R172, -RZ, RZ, 0, 0 ;  /* 0x00000000ffac7431 */ /* 0x000fe200000001ff */
[----:B------:R-:W-:Y:S01]  /*67b0*/  ISETP.GE.U32.AND P1, PT, R150, RZ, PT ;  /* 0x000000ff9600720c */ /* 0x000fe20003f26070 */
[C---:B------:R-:W-:Y:S01]  /*67c0*/  FMUL.FTZ R119, R129.reuse, UR5 ;  /* 0x0000000581777c20 */ /* 0x040fe20008410000 */
[----:B------:R-:W-:Y:S02]  /*67d0*/  F2FP.F16.F32.PACK_AB R118, R129, R118 ;  /* 0x000000768176723e */ /* 0x000fe400000000ff */
[----:B------:R-:W-:Y:S01]  /*67e0*/  ISETP.GE.U32.AND.EX P1, PT, R151, 0x1000000, PT, P1 ;  /* 0x010000009700780c */ /* 0x000fe20003f26110 */
[----:B------:R-:W-:Y:S01]  /*67f0*/  FMUL.FTZ R126, R119, UR4 ;  /* 0x00000004777e7c20 */ /* 0x000fe20008410000 */
[----:B------:R-:W-:Y:S01]  /*6800*/  FFMA.FTZ R119, R178, UR26, R131 ;  /* 0x0000001ab2777c23 */ /* 0x000fe20008010083 */
[--C-:B------:R-:W-:Y:S01]  /*6810*/  HADD2.F32 R151, -RZ, R107.reuse.H1_H1 ;  /* 0x3000006bff977230 */ /* 0x100fe20000004100 */
[----:B------:R-:W-:Y:S01]  /*6820*/  FSEL R125, R125, RZ, P4 ;  /* 0x000000ff7d7d7208 */ /* 0x000fe20002000000 */
[----:B------:R-:W-:Y:S01]  /*6830*/  @P3 FMUL.FTZ R171, R126, R175 ;  /* 0x000000af7eab3220 */ /* 0x000fe20000410000 */
[----:B------:R-:W-:Y:S01]  /*6840*/  FADD.FTZ R180, R180, -R119 ;  /* 0x80000077b4b47221 */ /* 0x000fe20000010000 */
[----:B------:R-:W-:-:S02]  /*6850*/  HADD2.F32 R119, -RZ, R107.H0_H0 ;  /* 0x2000006bff777230 */ /* 0x000fc40000004100 */
[----:B------:R-:W-:Y:S01]  /*6860*/  FMUL.FTZ R126, R49, R126 ;  /* 0x0000007e317e7220 */ /* 0x000fe20000410000 */
[----:B------:R-:W-:Y:S01]  /*6870*/  FFMA.FTZ R182, R182, UR19, R151 ;  /* 0x00000013b6b67c23 */ /* 0x000fe20008010097 */
[----:B------:R-:W-:Y:S01]  /*6880*/  F2FP.F16.F32.PACK_AB R117, R117, R116 ;  /* 0x000000747575723e */ /* 0x000fe200000000ff */
[----:B------:R-:W-:Y:S02]  /*6890*/  FFMA.FTZ R119, R180, UR19, R119 ;  /* 0x00000013b4777c23 */ /* 0x000fe40008010077 */
[----:B------:R-:W-:Y:S01]  /*68a0*/  FSEL R126, R126, RZ, P3 ;  /* 0x000000ff7e7e7208 */ /* 0x000fe20001800000 */
[----:B------:R-:W-:Y:S01]  /*68b0*/  @P1 HADD2.F32 R176, -RZ, R127.H1_H1 ;  /* 0x3000007fffb01230 */ /* 0x000fe20000004100 */
[----:B------:R-:W-:Y:S01]  /*68c0*/  LOP3.LUT P3, RZ, R150, 0xff, RZ, 0xc0, !PT ;  /* 0x000000ff96ff7812 */ /* 0x000fe2000786c0ff */
[----:B------:R-:W-:Y:S01]  /*68d0*/  FMUL.FTZ R175, R119, UR5 ;  /* 0x0000000577af7c20 */ /* 0x000fe20008410000 */
[----:B------:R-:W-:Y:S02]  /*68e0*/  F2FP.F16.F32.PACK_AB R119, R182, R119 ;  /* 0x00000077b677723e */ /* 0x000fe400000000ff */
[----:B------:R-:W-:Y:S01]  /*68f0*/  F2FP.F16.F32.PACK_AB R126, R126, R173 ;  /* 0x000000ad7e7e723e */ /* 0x000fe200000000ff */
[----:B------:R-:W-:Y:S01]  /*6900*/  FMUL.FTZ R175, R175, UR4 ;  /* 0x00000004afaf7c20 */ /* 0x000fe20008410000 */
[----:B------:R-:W-:-:S03]  /*6910*/  F2FP.F16.F32.PACK_AB R125, R125, R128 ;  /* 0x000000807d7d723e */ /* 0x000fc600000000ff */
[----:B------:R-:W-:Y:S01]  /*6920*/  @P2 FMUL.FTZ R172, R175, R174 ;  /* 0x000000aeafac2220 */ /* 0x000fe20000410000 */
[----:B------:R-:W-:Y:S01]  /*6930*/  FMUL.FTZ R174, R50, R175 ;  /* 0x000000af32ae7220 */ /* 0x000fe20000410000 */
[----:B------:R-:W-:-:S04]  /*6940*/  HADD2.F32 R175, -RZ, R104.H1_H1 ;  /* 0x30000068ffaf7230 */ /* 0x000fc80000004100 */
[----:B------:R-:W-:Y:S01]  /*6950*/  FSEL R174, R174, RZ, P2 ;  /* 0x000000ffaeae7208 */ /* 0x000fe20001000000 */
[----:B------:R-:W-:Y:S01]  /*6960*/  FFMA.FTZ R175, R34, UR19, R175 ;  /* 0x0000001322af7c23 */ /* 0x000fe200080100af */
[----:B------:R-:W-:Y:S01]  /*6970*/  LOP3.LUT P2, RZ, R150, 0xff00, RZ, 0xc0, !PT ;  /* 0x0000ff0096ff7812 */ /* 0x000fe2000784c0ff */
[----:B------:R-:W-:Y:S01]  /*6980*/  FFMA.FTZ R150, R165, UR26, R131 ;  /* 0x0000001aa5967c23 */ /* 0x000fe20008010083 */
[----:B------:R-:W-:-:S03]  /*6990*/  @P3 HADD2.F32 R165, -RZ, R124.H0_H0 ;  /* 0x2000007cffa53230 */ /* 0x000fc60000004100 */
[----:B------:R-:W-:Y:S01]  /*69a0*/  FADD.FTZ R151, R167, -R150 ;  /* 0x80000096a7977221 */ /* 0x000fe20000010000 */
[----:B------:R-:W-:Y:S01]  /*69b0*/  FMUL.FTZ R167, R182, UR5 ;  /* 0x00000005b6a77c20 */ /* 0x000fe20008410000 */
[----:B------:R-:W-:-:S03]  /*69c0*/  MOV R150, RZ ;  /* 0x000000ff00967202 */ /* 0x000fc60000000f00 */
[----:B------:R-:W-:-:S03]  /*69d0*/  FMUL.FTZ R167, R167, UR4 ;  /* 0x00000004a7a77c20 */ /* 0x000fc60008410000 */
[----:B------:R-:W-:Y:S02]  /*69e0*/  @P2 HADD2.F32 R177, -RZ, R124.H1_H1 ;  /* 0x3000007cffb12230 */ /* 0x000fe40000004100 */
[----:B------:R-:W-:Y:S01]  /*69f0*/  @P1 FMUL.FTZ R150, R167, R176 ;  /* 0x000000b0a7961220 */ /* 0x000fe20000410000 */
[----:B------:R-:W-:Y:S02]  /*6a00*/  HADD2.F32 R176, -RZ, R104.H0_H0 ;  /* 0x20000068ffb07230 */ /* 0x000fe40000004100 */
[----:B------:R-:W-:-:S03]  /*6a10*/  FMUL.FTZ R167, R51, R167 ;  /* 0x000000a733a77220 */ /* 0x000fc60000410000 */
[----:B------:R-:W-:Y:S01]  /*6a20*/  FFMA.FTZ R127, R151, UR19, R176 ;  /* 0x00000013977f7c23 */ /* 0x000fe200080100b0 */
[----:B------:R-:W-:Y:S01]  /*6a30*/  HFMA2 R151, -RZ, RZ, 0, 0 ;  /* 0x00000000ff977431 */ /* 0x000fe200000001ff */
[----:B------:R-:W-:Y:S02]  /*6a40*/  FSEL R167, R167, RZ, P1 ;  /* 0x000000ffa7a77208 */ /* 0x000fe40000800000 */
[----:B------:R-:W-:Y:S01]  /*6a50*/  FMUL.FTZ R34, R127, UR5 ;  /* 0x000000057f227c20 */ /* 0x000fe20008410000 */
[----:B------:R-:W-:Y:S02]  /*6a60*/  F2FP.F16.F32.PACK_AB R116, R175, R127 ;  /* 0x0000007faf74723e */ /* 0x000fe400000000ff */
[----:B------:R-:W-:Y:S01]  /*6a70*/  F2FP.F16.F32.PACK_AB R127, R167, R174 ;  /* 0x000000aea77f723e */ /* 0x000fe200000000ff */
[----:B------:R-:W-:-:S04]  /*6a80*/  FMUL.FTZ R34, R34, UR4 ;  /* 0x0000000422227c20 */ /* 0x000fc80008410000 */
[----:B------:R-:W-:Y:S01]  /*6a90*/  @P3 FMUL.FTZ R151, R34, R165 ;  /* 0x000000a522973220 */ /* 0x000fe20000410000 */
[----:B------:R-:W-:Y:S01]  /*6aa0*/  FMUL.FTZ R165, R175, UR5 ;  /* 0x00000005afa57c20 */ /* 0x000fe20008410000 */
[----:B------:R-:W-:-:S03]  /*6ab0*/  FMUL.FTZ R34, R44, R34 ;  /* 0x000000222c227220 */ /* 0x000fc60000410000 */
[----:B------:R-:W-:Y:S01]  /*6ac0*/  FMUL.FTZ R124, R165, UR4 ;  /* 0x00000004a57c7c20 */ /* 0x000fe20008410000 */
[----:B------:R-:W-:Y:S02]  /*6ad0*/  MOV R165, RZ ;  /* 0x000000ff00a57202 */ /* 0x000fe40000000f00 */
[----:B------:R-:W-:Y:S01]  /*6ae0*/  FSEL R34, R34, RZ, P3 ;  /* 0x000000ff22227208 */ /* 0x000fe20001800000 */
[----:B------:R-:W-:Y:S01]  /*6af0*/  @P2 FMUL.FTZ R165, R124, R177 ;  /* 0x000000b17ca52220 */ /* 0x000fe20000410000 */
[----:B------:R-:W-:-:S05]  /*6b00*/  FMUL.FTZ R124, R45, R124 ;  /* 0x0000007c2d7c7220 */ /* 0x000fca0000410000 */
[----:B------:R-:W-:-:S04]  /*6b10*/  FSEL R129, R124, RZ, P2 ;  /* 0x000000ff7c817208 */ /* 0x000fc80001000000 */
[----:B------:R-:W-:Y:S01]  /*6b20*/  F2FP.F16.F32.PACK_AB R124, R129, R34 ;  /* 0x00000022817c723e */ /* 0x000fe200000000ff */
[----:B------:R-:W-:Y:S06]  /*6b30*/  BRA `(.L_x_8886) ;  /* 0x00000004008c7947 */ /* 0x000fec0003800000 */
.L_x_8885:
[--C-:B------:R-:W-:Y:S01]  /*6b40*/  FFMA.FTZ R129, R168, UR26, R131.reuse ;  /* 0x0000001aa8817c23 */ /* 0x100fe20008010083 */
[C---:B------:R-:W-:Y:S01]  /*6b50*/  LOP3.LUT P5, RZ, R150.reuse, 0xff0000, RZ, 0xc0, !PT ;  /* 0x00ff000096ff7812 */ /* 0x040fe200078ac0ff */
[----:B------:R-:W-:Y:S01]  /*6b60*/  FFMA.FTZ R34, R173, UR26, R131 ;  /* 0x0000001aad227c23 */ /* 0x000fe20008010083 */
[----:B------:R-:W-:Y:S01]  /*6b70*/  LOP3.LUT P4, RZ, R150, 0xff000000, RZ, 0xc0, !PT ;  /* 0xff00000096ff7812 */ /* 0x000fe2000788c0ff */
[----:B------:R-:W-:Y:S01]  /*6b80*/  FADD.FTZ R172, R172, -R129 ;  /* 0x80000081acac7221 */ /* 0x000fe20000010000 */
[--C-:B------:R-:W-:Y:S02]  /*6b90*/  HADD2.F32 R129, -RZ, R105.reuse.H0_H0 ;  /* 0x20000069ff817230 */ /* 0x100fe40000004100 */
[----:B------:R-:W-:Y:S01]  /*6ba0*/  FADD.FTZ R175, R175, -R34 ;  /* 0x80000022afaf7221 */ /* 0x000fe20000010000 */
[----:B------:R-:W-:Y:S02]  /*6bb0*/  HADD2.F32 R168, -RZ, R105.H1_H1 ;  /* 0x30000069ffa87230 */ /* 0x000fe40000004100 */
[----:B------:R-:W-:Y:S01]  /*6bc0*/  FFMA.FTZ R128, R166, UR26, R131 ;  /* 0x0000001aa6807c23 */ /* 0x000fe20008010083 */
[----:B------:R-:W-:-:S02]  /*6bd0*/  HFMA2 R166, -RZ, RZ, 0, 0 ;  /* 0x00000000ffa67431 */ /* 0x000fc400000001ff */
[----:B------:R-:W-:Y:S01]  /*6be0*/  FFMA.FTZ R34, R172, UR19, R129 ;  /* 0x00000013ac227c23 */ /* 0x000fe20008010081 */
[----:B------:R-:W-:Y:S01]  /*6bf0*/  LOP3.LUT P1, RZ, R151, 0xff, RZ, 0xc0, !PT ;  /* 0x000000ff97ff7812 */ /* 0x000fe2000782c0ff */
[----:B------:R-:W-:Y:S01]  /*6c00*/  FADD.FTZ R128, R169, -R128 ;  /* 0x80000080a9807221 */ /* 0x000fe20000010000 */
[C---:B------:R-:W-:Y:S01]  /*6c10*/  LOP3.LUT P3, RZ, R151.reuse, 0xff00, RZ, 0xc0, !PT ;  /* 0x0000ff0097ff7812 */ /* 0x040fe2000786c0ff */
[----:B------:R-:W-:Y:S01]  /*6c20*/  FMUL.FTZ R34, R34, UR5 ;  /* 0x0000000522227c20 */ /* 0x000fe20008410000 */
[--C-:B-----5:R-:W-:Y:S01]  /*6c30*/  @P5 HADD2.F32 R129, -RZ, R125.reuse.H0_H0 ;  /* 0x2000007dff815230 */ /* 0x120fe20000004100 */
[----:B------:R-:W-:Y:S01]  /*6c40*/  LOP3.LUT P2, RZ, R151, 0xff0000, RZ, 0xc0, !PT ;  /* 0x00ff000097ff7812 */ /* 0x000fe2000784c0ff */
[----:B------:R-:W-:Y:S02]  /*6c50*/  @P4 HADD2.F32 R172, -RZ, R125.H1_H1 ;  /* 0x3000007dffac4230 */ /* 0x000fe40000004100 */
[----:B------:R-:W-:Y:S01]  /*6c60*/  FMUL.FTZ R34, R34, UR4 ;  /* 0x0000000422227c20 */ /* 0x000fe20008410000 */
[----:B------:R-:W-:-:S03]  /*6c70*/  FFMA.FTZ R181, R181, UR26, R131 ;  /* 0x0000001ab5b57c23 */ /* 0x000fc60008010083 */
[-C--:B------:R-:W-:Y:S01]  /*6c80*/  @P5 FMUL.FTZ R166, R129, R34.reuse ;  /* 0x0000002281a65220 */ /* 0x080fe20000410000 */
[----:B------:R-:W-:Y:S01]  /*6c90*/  FFMA.FTZ R129, R175, UR19, R168 ;  /* 0x00000013af817c23 */ /* 0x000fe200080100a8 */
[----:B------:R-:W-:Y:S01]  /*6ca0*/  CS2R R168, SRZ ;  /* 0x0000000000a87805 */ /* 0x000fe2000001ff00 */
[----:B------:R-:W-:Y:S01]  /*6cb0*/  FADD.FTZ R181, R182, -R181 ;  /* 0x800000b5b6b57221 */ /* 0x000fe20000010000 */
[----:B------:R-:W-:Y:S02]  /*6cc0*/  @P3 HADD2.F32 R173, -RZ, R126.H1_H1 ;  /* 0x3000007effad3230 */ /* 0x000fe40000004100 */
[----:B------:R-:W-:Y:S01]  /*6cd0*/  FMUL.FTZ R129, R129, UR5 ;  /* 0x0000000581817c20 */ /* 0x000fe20008410000 */
[----:B------:R-:W-:-:S03]  /*6ce0*/  FMUL.FTZ R34, R46, R34 ;  /* 0x000000222e227220 */ /* 0x000fc60000410000 */
[----:B------:R-:W-:Y:S01]  /*6cf0*/  FMUL.FTZ R125, R129, UR4 ;  /* 0x00000004817d7c20 */ /* 0x000fe20008410000 */
[----:B------:R-:W-:Y:S01]  /*6d00*/  FFMA.FTZ R129, R174, UR26, R131 ;  /* 0x0000001aae817c23 */ /* 0x000fe20008010083 */
[----:B------:R-:W-:Y:S01]  /*6d10*/  @P2 HADD2.F32 R174, -RZ, R127.H0_H0 ;  /* 0x2000007fffae2230 */ /* 0x000fe20000004100 */
[----:B------:R-:W-:Y:S01]  /*6d20*/  FSEL R34, R34, RZ, P5 ;  /* 0x000000ff22227208 */ /* 0x000fe20002800000 */
[-C--:B------:R-:W-:Y:S01]  /*6d30*/  @P4 FMUL.FTZ R168, R172, R125.reuse ;  /* 0x0000007daca84220 */ /* 0x080fe20000410000 */
[----:B------:R-:W-:Y:S01]  /*6d40*/  FADD.FTZ R176, R176, -R129 ;  /* 0x80000081b0b07221 */ /* 0x000fe20000010000 */
[----:B------:R-:W-:Y:S02]  /*6d50*/  HADD2.F32 R129, -RZ, R106.H0_H0 ;  /* 0x2000006aff817230 */ /* 0x000fe40000004100 */
[----:B------:R-:W-:Y:S01]  /*6d60*/  FFMA.FTZ R172, R177, UR26, R131 ;  /* 0x0000001ab1ac7c23 */ /* 0x000fe20008010083 */
[----:B------:R-:W-:Y:S02]  /*6d70*/  FMUL.FTZ R125, R47, R125 ;  /* 0x0000007d2f7d7220 */ /* 0x000fe40000410000 */
[----:B------:R-:W-:Y:S01]  /*6d80*/  FFMA.FTZ R129, R176, UR19, R129 ;  /* 0x00000013b0817c23 */ /* 0x000fe20008010081 */
[----:B------:R-:W-:Y:S01]  /*6d90*/  FADD.FTZ R179, R179, -R172 ;  /* 0x800000acb3b37221 */ /* 0x000fe20000010000 */
[----:B------:R-:W-:Y:S01]  /*6da0*/  @P1 HADD2.F32 R172, -RZ, R126.H0_H0 ;  /* 0x2000007effac1230 */ /* 0x000fe20000004100 */
[----:B------:R-:W-:Y:S01]  /*6db0*/  FSEL R125, R125, RZ, P4 ;  /* 0x000000ff7d7d7208 */ /* 0x000fe20002000000 */
[----:B------:R-:W-:Y:S01]  /*6dc0*/  FMUL.FTZ R129, R129, UR5 ;  /* 0x0000000581817c20 */ /* 0x000fe20008410000 */
[----:B------:R-:W-:-:S02]  /*6dd0*/  HADD2.F32 R176, -RZ, R104.H0_H0 ;  /* 0x20000068ffb07230 */ /* 0x000fc40000004100 */
[----:B------:R-:W-:Y:S01]  /*6de0*/  F2FP.F16.F32.PACK_AB R125, R125, R34 ;  /* 0x000000227d7d723e */ /* 0x000fe200000000ff */
[----:B------:R-:W-:-:S04]  /*6df0*/  FMUL.FTZ R129, R129, UR4 ;  /* 0x0000000481817c20 */ /* 0x000fc80008410000 */
[-C--:B------:R-:W-:Y:S01]  /*6e00*/  @P1 FMUL.FTZ R169, R172, R129.reuse ;  /* 0x00000081aca91220 */ /* 0x080fe20000410000 */
[----:B------:R-:W-:Y:S02]  /*6e10*/  HADD2.F32 R172, -RZ, R106.H1_H1 ;  /* 0x3000006affac7230 */ /* 0x000fe40000004100 */
[----:B------:R-:W-:-:S03]  /*6e20*/  FMUL.FTZ R129, R48, R129 ;  /* 0x0000008130817220 */ /* 0x000fc60000410000 */
[----:B------:R-:W-:Y:S01]  /*6e30*/  FFMA.FTZ R171, R179, UR19, R172 ;  /* 0x00000013b3ab7c23 */ /* 0x000fe200080100ac */
[----:B------:R-:W-:Y:S01]  /*6e40*/  HADD2.F32 R172, -RZ, R107.H0_H0 ;  /* 0x2000006bffac7230 */ /* 0x000fe20000004100 */
[----:B------:R-:W-:Y:S02]  /*6e50*/  FSEL R129, R129, RZ, P1 ;  /* 0x000000ff81817208 */ /* 0x000fe40000800000 */
[----:B------:R-:W-:Y:S01]  /*6e60*/  FMUL.FTZ R171, R171, UR5 ;  /* 0x00000005abab7c20 */ /* 0x000fe20008410000 */
[----:B------:R-:W-:-:S03]  /*6e70*/  ISETP.GE.U32.AND P1, PT, R150, RZ, PT ;  /* 0x000000ff9600720c */ /* 0x000fc60003f26070 */
[----:B------:R-:W-:Y:S01]  /*6e80*/  FMUL.FTZ R126, R171, UR4 ;  /* 0x00000004ab7e7c20 */ /* 0x000fe20008410000 */
[----:B------:R-:W-:Y:S02]  /*6e90*/  MOV R171, RZ ;  /* 0x000000ff00ab7202 */ /* 0x000fe40000000f00 */
[----:B------:R-:W-:Y:S01]  /*6ea0*/  ISETP.GE.U32.AND.EX P1, PT, R151, 0x1000000, PT, P1 ;  /* 0x010000009700780c */ /* 0x000fe20003f26110 */
[-C--:B------:R-:W-:Y:S01]  /*6eb0*/  @P3 FMUL.FTZ R171, R173, R126.reuse ;  /* 0x0000007eadab3220 */ /* 0x080fe20000410000 */
[----:B------:R-:W-:Y:S01]  /*6ec0*/  FFMA.FTZ R173, R178, UR26, R131 ;  /* 0x0000001ab2ad7c23 */ /* 0x000fe20008010083 */
[----:B------:R-:W-:-:S03]  /*6ed0*/  FMUL.FTZ R126, R49, R126 ;  /* 0x0000007e317e7220 */ /* 0x000fc60000410000 */
[----:B------:R-:W-:Y:S02]  /*6ee0*/  FADD.FTZ R173, R180, -R173 ;  /* 0x800000adb4ad7221 */ /* 0x000fe40000010000 */
[----:B------:R-:W-:Y:S02]  /*6ef0*/  FSEL R126, R126, RZ, P3 ;  /* 0x000000ff7e7e7208 */ /* 0x000fe40001800000 */
[----:B------:R-:W-:Y:S01]  /*6f00*/  FFMA.FTZ R173, R173, UR19, R172 ;  /* 0x00000013adad7c23 */ /* 0x000fe200080100ac */
[----:B------:R-:W-:Y:S01]  /*6f10*/  HFMA2 R172, -RZ, RZ, 0, 0 ;  /* 0x00000000ffac7431 */ /* 0x000fe200000001ff */
[----:B------:R-:W-:Y:S01]  /*6f20*/  LOP3.LUT P3, RZ, R150, 0xff, RZ, 0xc0, !PT ;  /* 0x000000ff96ff7812 */ /* 0x000fe2000786c0ff */
[----:B------:R-:W-:Y:S02]  /*6f30*/  @P1 HADD2.F32 R127, -RZ, R127.H1_H1 ;  /* 0x3000007fff7f1230 */ /* 0x000fe40000004100 */
[----:B------:R-:W-:Y:S01]  /*6f40*/  FMUL.FTZ R173, R173, UR5 ;  /* 0x00000005adad7c20 */ /* 0x000fe20008410000 */
[----:B------:R-:W-:-:S03]  /*6f50*/  F2FP.F16.F32.PACK_AB R126, R126, R129 ;  /* 0x000000817e7e723e */ /* 0x000fc600000000ff */
[----:B------:R-:W-:-:S04]  /*6f60*/  FMUL.FTZ R173, R173, UR4 ;  /* 0x00000004adad7c20 */ /* 0x000fc80008410000 */
[-C--:B------:R-:W-:Y:S01]  /*6f70*/  @P2 FMUL.FTZ R172, R174, R173.reuse ;  /* 0x000000adaeac2220 */ /* 0x080fe20000410000 */
[----:B------:R-:W-:-:S05]  /*6f80*/  FMUL.FTZ R173, R50, R173 ;  /* 0x000000ad32ad7220 */ /* 0x000fca0000410000 */
[----:B------:R-:W-:Y:S02]  /*6f90*/  FSEL R173, R173, RZ, P2 ;  /* 0x000000ffadad7208 */ /* 0x000fe40001000000 */
[----:B------:R-:W-:Y:S01]  /*6fa0*/  LOP3.LUT P2, RZ, R150, 0xff00, RZ, 0xc0, !PT ;  /* 0x0000ff0096ff7812 */ /* 0x000fe2000784c0ff */
[----:B------:R-:W-:-:S05]  /*6fb0*/  HADD2.F32 R150, -RZ, R107.H1_H1 ;  /* 0x3000006bff967230 */ /* 0x000fca0000004100 */
[----:B------:R-:W-:Y:S01]  /*6fc0*/  FFMA.FTZ R174, R181, UR19, R150 ;  /* 0x00000013b5ae7c23 */ /* 0x000fe20008010096 */
[----:B------:R-:W-:Y:S01]  /*6fd0*/  FFMA.FTZ R150, R165, UR26, R131 ;  /* 0x0000001aa5967c23 */ /* 0x000fe20008010083 */
[----:B------:R-:W-:Y:S02]  /*6fe0*/  MOV R165, RZ ;  /* 0x000000ff00a57202 */ /* 0x000fe40000000f00 */
[----:B------:R-:W-:Y:S01]  /*6ff0*/  FMUL.FTZ R174, R174, UR5 ;  /* 0x00000005aeae7c20 */ /* 0x000fe20008410000 */
[----:B------:R-:W-:Y:S01]  /*7000*/  FADD.FTZ R167, R167, -R150 ;  /* 0x80000096a7a77221 */ /* 0x000fe20000010000 */
[----:B------:R-:W-:Y:S01]  /*7010*/  CS2R R150, SRZ ;  /* 0x0000000000967805 */ /* 0x000fe2000001ff00 */
[----:B------:R-:W-:Y:S02]  /*7020*/  @P2 HADD2.F32 R175, -RZ, R124.H1_H1 ;  /* 0x3000007cffaf2230 */ /* 0x000fe40000004100 */
[----:B------:R-:W-:Y:S01]  /*7030*/  FMUL.FTZ R174, R174, UR4 ;  /* 0x00000004aeae7c20 */ /* 0x000fe20008410000 */
[----:B------:R-:W-:-:S03]  /*7040*/  FFMA.FTZ R167, R167, UR19, R176 ;  /* 0x00000013a7a77c23 */ /* 0x000fc600080100b0 */
[-C--:B------:R-:W-:Y:S01]  /*7050*/  @P1 FMUL.FTZ R150, R127, R174.reuse ;  /* 0x000000ae7f961220 */ /* 0x080fe20000410000 */
[----:B------:R-:W-:Y:S02]  /*7060*/  HADD2.F32 R127, -RZ, R104.H1_H1 ;  /* 0x30000068ff7f7230 */ /* 0x000fe40000004100 */
[----:B------:R-:W-:Y:S01]  /*7070*/  FMUL.FTZ R167, R167, UR5 ;  /* 0x00000005a7a77c20 */ /* 0x000fe20008410000 */
[----:B------:R-:W-:Y:S02]  /*7080*/  FMUL.FTZ R174, R51, R174 ;  /* 0x000000ae33ae7220 */ /* 0x000fe40000410000 */
[----:B------:R-:W-:Y:S01]  /*7090*/  FFMA.FTZ R127, R128, UR19, R127 ;  /* 0x00000013807f7c23 */ /* 0x000fe2000801007f */
[----:B------:R-:W-:Y:S02]  /*70a0*/  @P3 HADD2.F32 R128, -RZ, R124.H0_H0 ;  /* 0x2000007cff803230 */ /* 0x000fe40000004100 */
[----:B------:R-:W-:Y:S01]  /*70b0*/  FMUL.FTZ R167, R167, UR4 ;  /* 0x00000004a7a77c20 */ /* 0x000fe20008410000 */
[----:B------:R-:W-:Y:S01]  /*70c0*/  FSEL R174, R174, RZ, P1 ;  /* 0x000000ffaeae7208 */ /* 0x000fe20000800000 */
[----:B------:R-:W-:-:S02]  /*70d0*/  FMUL.FTZ R127, R127, UR5 ;  /* 0x000000057f7f7c20 */ /* 0x000fc40008410000 */
[-C--:B------:R-:W-:Y:S01]  /*70e0*/  @P3 FMUL.FTZ R151, R128, R167.reuse ;  /* 0x000000a780973220 */ /* 0x080fe20000410000 */
[----:B------:R-:W-:Y:S01]  /*70f0*/  FMUL.FTZ R167, R44, R167 ;  /* 0x000000a72ca77220 */ /* 0x000fe20000410000 */
[----:B------:R-:W-:Y:S01]  /*7100*/  FMUL.FTZ R124, R127, UR4 ;  /* 0x000000047f7c7c20 */ /* 0x000fe20008410000 */
[----:B------:R-:W-:-:S03]  /*7110*/  F2FP.F16.F32.PACK_AB R127, R174, R173 ;  /* 0x000000adae7f723e */ /* 0x000fc600000000ff */
[-C--:B------:R-:W-:Y:S01]  /*7120*/  @P2 FMUL.FTZ R165, R175, R124.reuse ;  /* 0x0000007cafa52220 */ /* 0x080fe20000410000 */
[----:B------:R-:W-:Y:S01]  /*7130*/  FMUL.FTZ R124, R45, R124 ;  /* 0x0000007c2d7c7220 */ /* 0x000fe20000410000 */
[----:B------:R-:W-:-:S04]  /*7140*/  FSEL R167, R167, RZ, P3 ;  /* 0x000000ffa7a77208 */ /* 0x000fc80001800000 */
[----:B------:R-:W-:-:S04]  /*7150*/  FSEL R124, R124, RZ, P2 ;  /* 0x000000ff7c7c7208 */ /* 0x000fc80001000000 */
[----:B------:R-:W-:-:S07]  /*7160*/  F2FP.F16.F32.PACK_AB R124, R124, R167 ;  /* 0x000000a77c7c723e */ /* 0x000fce00000000ff */
.L_x_8886:
[----:B------:R-:W0:Y:S01]  /*7170*/  @P0 LDC.64 R128, c[0x0][0x478] ;  /* 0x00011e00ff800b82 */ /* 0x000e220000000a00 */
[----:B------:R-:W-:Y:S01]  /*7180*/  MOV R34, 0x10 ;  /* 0x0000001000227802 */ /* 0x000fe20000000f00 */
[----:B0-----:R-:W-:-:S05]  /*7190*/  @P0 IMAD.WIDE.U32 R128, R33, 0x10, R128 ;  /* 0x0000001021800825 */ /* 0x001fca00078e0080 */
[----:B------:R0:W-:Y:S02]  /*71a0*/  @P0 STG.E.128 desc[UR12][R128.64], R116 ;  /* 0x0000007480000986 */ /* 0x0001e4000c101d0c */
[----:B0-----:R-:W-:Y:S01]  /*71b0*/  IMAD.WIDE.U32 R128, R33, 0x10, R196 ;  /* 0x0000001021807825 */ /* 0x001fe200078e00c4 */
[----:B------:R-:W-:-:S04]  /*71c0*/  IADD3 R33, PT, PT, R32, 0x100, RZ ;  /* 0x0000010020217810 */ /* 0x000fc80007ffe0ff */
[----:B------:R0:W-:Y:S02]  /*71d0*/  STG.E.128 desc[UR12][R128.64], R124 ;  /* 0x0000007c80007986 */ /* 0x0001e4000c101d0c */
[----:B0-----:R-:W-:-:S06]  /*71e0*/  IMAD.WIDE.U32 R124, R33, R34, UR22 ;  /* 0x00000016217c7e25 */ /* 0x001fcc000f8e0022 */
[----:B------:R-:W5:Y:S01]  /*71f0*/  LDG.E.128 R124, desc[UR12][R124.64] ;  /* 0x0000000c7c7c7981 */ /* 0x000f62000c1e1d00 */
[----:B------:R-:W-:Y:S05]  /*7200*/  @!P0 BRA `(.L_x_8887) ;  /* 0x0000000400a48947 */ /* 0x000fea0003800000 */
[--C-:B------:R-:W-:Y:S01]  /*7210*/  FFMA.FTZ R158, R158, UR26, R131.reuse ;  /* 0x0000001a9e9e7c23 */ /* 0x100fe20008010083 */
[--C-:B------:R-:W-:Y:S01]  /*7220*/  HADD2.F32 R118, -RZ, R110.reuse.H0_H0 ;  /* 0x2000006eff767230 */ /* 0x100fe20000004100 */
[----:B------:R-:W-:Y:S01]  /*7230*/  LOP3.LUT P1, RZ, R149, 0xff, RZ, 0xc0, !PT ;  /* 0x000000ff95ff7812 */ /* 0x000fe2000782c0ff */
[--C-:B------:R-:W-:Y:S01]  /*7240*/  FFMA.FTZ R34, R163, UR26, R131.reuse ;  /* 0x0000001aa3227c23 */ /* 0x100fe20008010083 */
[----:B------:R-:W-:Y:S01]  /*7250*/  FADD.FTZ R159, R159, -R158 ;  /* 0x8000009e9f9f7221 */ /* 0x000fe20000010000 */
[----:B------:R-:W-:Y:S01]  /*7260*/  FFMA.FTZ R160, R160, UR26, R131 ;  /* 0x0000001aa0a07c23 */ /* 0x000fe20008010083 */
[----:B------:R-:W-:Y:S01]  /*7270*/  LOP3.LUT P3, RZ, R149, 0xff00, RZ, 0xc0, !PT ;  /* 0x0000ff0095ff7812 */ /* 0x000fe2000786c0ff */
[----:B------:R-:W-:Y:S01]  /*7280*/  FADD.FTZ R116, R147, -R34 ;  /* 0x8000002293747221 */ /* 0x000fe20000010000 */
[----:B------:R-:W-:Y:S01]  /*7290*/  FFMA.FTZ R118, R159, UR19, R118 ;  /* 0x000000139f767c23 */ /* 0x000fe20008010076 */
[----:B------:R-:W-:Y:S02]  /*72a0*/  HADD2.F32 R117, -RZ, R110.H1_H1 ;  /* 0x3000006eff757230 */ /* 0x000fe40000004100 */
[----:B------:R-:W-:Y:S01]  /*72b0*/  FADD.FTZ R160, R161, -R160 ;  /* 0x800000a0a1a07221 */ /* 0x000fe20000010000 */
[----:B------:R-:W-:-:S02]  /*72c0*/  HFMA2 R147, -RZ, RZ, 0, 0 ;  /* 0x00000000ff937431 */ /* 0x000fc400000001ff */
[----:B------:R-:W-:Y:S01]  /*72d0*/  FMUL.FTZ R34, R118, UR5 ;  /* 0x0000000576227c20 */ /* 0x000fe20008410000 */
[----:B------:R-:W-:Y:S02]  /*72e0*/  HADD2.F32 R119, -RZ, R111.H0_H0 ;  /* 0x2000006fff777230 */ /* 0x000fe40000004100 */
[----:B------:R-:W-:Y:S01]  /*72f0*/  FFMA.FTZ R117, R160, UR19, R117 ;  /* 0x00000013a0757c23 */ /* 0x000fe20008010075 */
[----:B------:R-:W-:Y:S01]  /*7300*/  CS2R R158, SRZ ;  /* 0x00000000009e7805 */ /* 0x000fe2000001ff00 */
[----:B------:R-:W-:Y:S01]  /*7310*/  FMUL.FTZ R129, R34, UR4 ;  /* 0x0000000422817c20 */ /* 0x000fe20008410000 */
[--C-:B-----5:R-:W-:Y:S02]  /*7320*/  @P1 HADD2.F32 R34, -RZ, R126.reuse.H0_H0 ;  /* 0x2000007eff221230 */ /* 0x120fe40000004100 */
[----:B------:R-:W-:Y:S01]  /*7330*/  FFMA.FTZ R119, R116, UR19, R119 ;  /* 0x0000001374777c23 */ /* 0x000fe20008010077 */
[----:B------:R-:W-:Y:S02]  /*7340*/  @P3 HADD2.F32 R126, -RZ, R126.H1_H1 ;  /* 0x3000007eff7e3230 */ /* 0x000fe40000004100 */
[--C-:B------:R-:W-:Y:S01]  /*7350*/  FFMA.FTZ R154, R154, UR26, R131.reuse ;  /* 0x0000001a9a9a7c23 */ /* 0x100fe20008010083 */
[----:B------:R-:W-:Y:S01]  /*7360*/  LOP3.LUT P5, RZ, R148, 0xff0000, RZ, 0xc0, !PT ;  /* 0x00ff000094ff7812 */ /* 0x000fe200078ac0ff */
[----:B------:R-:W-:Y:S01]  /*7370*/  @P1 FMUL.FTZ R147, R129, R34 ;  /* 0x0000002281931220 */ /* 0x000fe20000410000 */
[----:B------:R-:W-:Y:S01]  /*7380*/  FMUL.FTZ R34, R117, UR5 ;  /* 0x0000000575227c20 */ /* 0x000fe20008410000 */
[----:B------:R-:W-:Y:S01]  /*7390*/  FMUL.FTZ R129, R56, R129 ;  /* 0x0000008138817220 */ /* 0x000fe20000410000 */
[--C-:B------:R-:W-:Y:S01]  /*73a0*/  FFMA.FTZ R152, R152, UR26, R131.reuse ;  /* 0x0000001a98987c23 */ /* 0x100fe20008010083 */
[----:B------:R-:W-:Y:S01]  /*73b0*/  FADD.FTZ R155, R155, -R154 ;  /* 0x8000009a9b9b7221 */ /* 0x000fe20000010000 */
[----:B------:R-:W-:Y:S01]  /*73c0*/  FMUL.FTZ R116, R34, UR4 ;  /* 0x0000000422747c20 */ /* 0x000fe20008410000 */
[----:B------:R-:W-:Y:S01]  /*73d0*/  LOP3.LUT P2, RZ, R149, 0xff0000, RZ, 0xc0, !PT ;  /* 0x00ff000095ff7812 */ /* 0x000fe2000784c0ff */
[----:B------:R-:W-:Y:S01]  /*73e0*/  FFMA.FTZ R156, R156, UR26, R131 ;  /* 0x0000001a9c9c7c23 */ /* 0x000fe20008010083 */
[----:B------:R-:W-:Y:S01]  /*73f0*/  FSEL R129, R129, RZ, P1 ;  /* 0x000000ff81817208 */ /* 0x000fe20000800000 */
[----:B------:R-:W-:Y:S01]  /*7400*/  @P3 FMUL.FTZ R158, R116, R126 ;  /* 0x0000007e749e3220 */ /* 0x000fe20000410000 */
[----:B------:R-:W-:Y:S01]  /*7410*/  ISETP.GE.U32.AND P1, PT, R148, RZ, PT ;  /* 0x000000ff9400720c */ /* 0x000fe20003f26070 */
[----:B------:R-:W-:Y:S01]  /*7420*/  FMUL.FTZ R126, R57, R116 ;  /* 0x00000074397e7220 */ /* 0x000fe20000410000 */
[----:B------:R-:W-:-:S02]  /*7430*/  HADD2.F32 R116, -RZ, R109.H0_H0 ;  /* 0x2000006dff747230 */ /* 0x000fc40000004100 */
[----:B------:R-:W-:Y:S01]  /*7440*/  FADD.FTZ R156, R157, -R156 ;  /* 0x8000009c9d9c7221 */ /* 0x000fe20000010000 */
[----:B------:R-:W-:Y:S01]  /*7450*/  ISETP.GE.U32.AND.EX P1, PT, R149, 0x1000000, PT, P1 ;  /* 0x010000009500780c */ /* 0x000fe20003f26110 */
[----:B------:R-:W-:Y:S01]  /*7460*/  FADD.FTZ R149, R153, -R152 ;  /* 0x8000009899957221 */ /* 0x000fe20000010000 */
[----:B------:R-:W-:Y:S01]  /*7470*/  FFMA.FTZ R153, R164, UR26, R131 ;  /* 0x0000001aa4997c23 */ /* 0x000fe20008010083 */
[----:B------:R-:W-:Y:S01]  /*7480*/  FFMA.FTZ R116, R155, UR19, R116 ;  /* 0x000000139b747c23 */ /* 0x000fe20008010074 */
[----:B------:R-:W-:Y:S01]  /*7490*/  LOP3.LUT P4, RZ, R148, 0xff000000, RZ, 0xc0, !PT ;  /* 0xff00000094ff7812 */ /* 0x000fe2000788c0ff */
[----:B------:R-:W-:Y:S02]  /*74a0*/  HADD2.F32 R155, -RZ, R109.H1_H1 ;  /* 0x3000006dff9b7230 */ /* 0x000fe40000004100 */
[----:B------:R-:W-:Y:S01]  /*74b0*/  FADD.FTZ R157, R162, -R153 ;  /* 0x80000099a29d7221 */ /* 0x000fe20000010000 */
[----:B------:R-:W-:Y:S01]  /*74c0*/  FMUL.FTZ R153, R116, UR5 ;  /* 0x0000000574997c20 */ /* 0x000fe20008410000 */
[----:B------:R-:W-:Y:S01]  /*74d0*/  FFMA.FTZ R143, R143, UR26, R131 ;  /* 0x0000001a8f8f7c23 */ /* 0x000fe20008010083 */
[----:B------:R-:W-:-:S02]  /*74e0*/  @P5 HADD2.F32 R128, -RZ, R125.H0_H0 ;  /* 0x2000007dff805230 */ /* 0x000fc40000004100 */
[----:B------:R-:W-:Y:S01]  /*74f0*/  FFMA.FTZ R155, R156, UR19, R155 ;  /* 0x000000139c9b7c23 */ /* 0x000fe2000801009b */
[----:B------:R-:W-:Y:S01]  /*7500*/  FMUL.FTZ R153, R153, UR4 ;  /* 0x0000000499997c20 */ /* 0x000fe20008410000 */
[----:B------:R-:W-:Y:S01]  /*7510*/  FADD.FTZ R152, R146, -R143 ;  /* 0x8000008f92987221 */ /* 0x000fe20000010000 */
[----:B------:R-:W-:Y:S01]  /*7520*/  FMUL.FTZ R34, R119, UR5 ;  /* 0x0000000577227c20 */ /* 0x000fe20008410000 */
[----:B------:R-:W-:Y:S01]  /*7530*/  MOV R143, RZ ;  /* 0x000000ff008f7202 */ /* 0x000fe20000000f00 */
[----:B------:R-:W-:Y:S01]  /*7540*/  @P5 FMUL.FTZ R143, R153, R128 ;  /* 0x00000080998f5220 */ /* 0x000fe20000410000 */
[----:B------:R-:W-:Y:S02]  /*7550*/  HADD2.F32 R154, -RZ, R111.H1_H1 ;  /* 0x3000006fff9a7230 */ /* 0x000fe40000004100 */
[----:B------:R-:W-:Y:S01]  /*7560*/  FMUL.FTZ R128, R155, UR5 ;  /* 0x000000059b807c20 */ /* 0x000fe20008410000 */
[----:B------:R-:W-:Y:S01]  /*7570*/  FMUL.FTZ R161, R34, UR4 ;  /* 0x0000000422a17c20 */ /* 0x000fe20008410000 */
[----:B------:R-:W-:-:S02]  /*7580*/  @P2 HADD2.F32 R34, -RZ, R127.H0_H0 ;  /* 0x2000007fff222230 */ /* 0x000fc40000004100 */
[----:B------:R-:W-:Y:S02]  /*7590*/  HFMA2 R146, -RZ, RZ, 0, 0 ;  /* 0x00000000ff927431 */ /* 0x000fe400000001ff */
[----:B------:R-:W-:Y:S02]  /*75a0*/  @P4 HADD2.F32 R125, -RZ, R125.H1_H1 ;  /* 0x3000007dff7d4230 */ /* 0x000fe40000004100 */
[----:B------:R-:W-:Y:S01]  /*75b0*/  FMUL.FTZ R128, R128, UR4 ;  /* 0x0000000480807c20 */ /* 0x000fe20008410000 */
[----:B------:R-:W-:Y:S01]  /*75c0*/  FFMA.FTZ R154, R157, UR19, R154 ;  /* 0x000000139d9a7c23 */ /* 0x000fe2000801009a */
[----:B------:R-:W-:Y:S01]  /*75d0*/  @P2 FMUL.FTZ R159, R161, R34 ;  /* 0x00000022a19f2220 */ /* 0x000fe20000410000 */
[----:B------:R-:W-:Y:S01]  /*75e0*/  FMUL.FTZ R34, R58, R161 ;  /* 0x000000a13a227220 */ /* 0x000fe20000410000 */
[----:B------:R-:W-:Y:S01]  /*75f0*/  @P4 FMUL.FTZ R146, R128, R125 ;  /* 0x0000007d80924220 */ /* 0x000fe20000410000 */
[----:B------:R-:W-:Y:S01]  /*7600*/  FMUL.FTZ R125, R154, UR5 ;  /* 0x000000059a7d7c20 */ /* 0x000fe20008410000 */
[----:B------:R-:W-:Y:S01]  /*7610*/  @P1 HADD2.F32 R127, -RZ, R127.H1_H1 ;  /* 0x3000007fff7f1230 */ /* 0x000fe20000004100 */
[----:B------:R-:W-:Y:S01]  /*7620*/  FSEL R126, R126, RZ, P3 ;  /* 0x000000ff7e7e7208 */ /* 0x000fe20001800000 */
[----:B------:R-:W-:Y:S01]  /*7630*/  FMUL.FTZ R153, R54, R153 ;  /* 0x0000009936997220 */ /* 0x000fe20000410000 */
[----:B------:R-:W-:Y:S01]  /*7640*/  FMUL.FTZ R160, R125, UR4 ;  /* 0x000000047da07c20 */ /* 0x000fe20008410000 */
[----:B------:R-:W-:Y:S01]  /*7650*/  FSEL R34, R34, RZ, P2 ;  /* 0x000000ff22227208 */ /* 0x000fe20001000000 */
[----:B------:R-:W-:Y:S01]  /*7660*/  FMUL.FTZ R128, R55, R128 ;  /* 0x0000008037807220 */ /* 0x000fe20000410000 */
[----:B------:R-:W-:-:S02]  /*7670*/  LOP3.LUT P3, RZ, R148, 0xff, RZ, 0xc0, !PT ;  /* 0x000000ff94ff7812 */ /* 0x000fc4000786c0ff */
[----:B------:R-:W-:Y:S02]  /*7680*/  LOP3.LUT P2, RZ, R148, 0xff00, RZ, 0xc0, !PT ;  /* 0x0000ff0094ff7812 */ /* 0x000fe4000784c0ff */
[----:B------:R-:W-:Y:S01]  /*7690*/  MOV R148, RZ ;  /* 0x000000ff00947202 */ /* 0x000fe20000000f00 */
[----:B------:R-:W-:Y:S01]  /*76a0*/  @P1 FMUL.FTZ R148, R160, R127 ;  /* 0x0000007fa0941220 */ /* 0x000fe20000410000 */
[--C-:B------:R-:W-:Y:S01]  /*76b0*/  HADD2.F32 R127, -RZ, R108.reuse.H0_H0 ;  /* 0x2000006cff7f7230 */ /* 0x100fe20000004100 */
[----:B------:R-:W-:Y:S01]  /*76c0*/  F2FP.F16.F32.PACK_AB R119, R154, R119 ;  /* 0x000000779a77723e */ /* 0x000fe200000000ff */
[----:B------:R-:W-:Y:S01]  /*76d0*/  FMUL.FTZ R154, R59, R160 ;  /* 0x000000a03b9a7220 */ /* 0x000fe20000410000 */
[----:B------:R-:W-:Y:S02]  /*76e0*/  F2FP.F16.F32.PACK_AB R118, R117, R118 ;  /* 0x000000767576723e */ /* 0x000fe400000000ff */
[----:B------:R-:W-:Y:S01]  /*76f0*/  FFMA.FTZ R127, R152, UR19, R127 ;  /* 0x00000013987f7c23 */ /* 0x000fe2000801007f */
[----:B------:R-:W-:Y:S01]  /*7700*/  HADD2.F32 R152, -RZ, R108.H1_H1 ;  /* 0x3000006cff987230 */ /* 0x000fe20000004100 */
[----:B------:R-:W-:-:S02]  /*7710*/  F2FP.F16.F32.PACK_AB R117, R155, R116 ;  /* 0x000000749b75723e */ /* 0x000fc400000000ff */
[----:B------:R-:W-:Y:S01]  /*7720*/  FMUL.FTZ R125, R127, UR5 ;  /* 0x000000057f7d7c20 */ /* 0x000fe20008410000 */
[--C-:B------:R-:W-:Y:S02]  /*7730*/  @P2 HADD2.F32 R157, -RZ, R124.reuse.H1_H1 ;  /* 0x3000007cff9d2230 */ /* 0x100fe40000004100 */
[----:B------:R-:W-:Y:S01]  /*7740*/  FFMA.FTZ R156, R149, UR19, R152 ;  /* 0x00000013959c7c23 */ /* 0x000fe20008010098 */
[----:B------:R-:W-:Y:S02]  /*7750*/  @P3 HADD2.F32 R152, -RZ, R124.H0_H0 ;  /* 0x2000007cff983230 */ /* 0x000fe40000004100 */
[----:B------:R-:W-:Y:S01]  /*7760*/  FMUL.FTZ R125, R125, UR4 ;  /* 0x000000047d7d7c20 */ /* 0x000fe20008410000 */
[----:B------:R-:W-:Y:S01]  /*7770*/  HFMA2 R149, -RZ, RZ, 0, 0 ;  /* 0x00000000ff957431 */ /* 0x000fe200000001ff */
[----:B------:R-:W-:Y:S02]  /*7780*/  FSEL R155, R154, RZ, P1 ;  /* 0x000000ff9a9b7208 */ /* 0x000fe40000800000 */
[----:B------:R-:W-:Y:S01]  /*7790*/  @P3 FMUL.FTZ R149, R125, R152 ;  /* 0x000000987d953220 */ /* 0x000fe20000410000 */
[----:B------:R-:W-:Y:S01]  /*77a0*/  FMUL.FTZ R152, R156, UR5 ;  /* 0x000000059c987c20 */ /* 0x000fe20008410000 */
[----:B------:R-:W-:Y:S01]  /*77b0*/  FMUL.FTZ R125, R52, R125 ;  /* 0x0000007d347d7220 */ /* 0x000fe20000410000 */
[----:B------:R-:W-:-:S02]  /*77c0*/  F2FP.F16.F32.PACK_AB R116, R156, R127 ;  /* 0x0000007f9c74723e */ /* 0x000fc400000000ff */
[----:B------:R-:W-:Y:S01]  /*77d0*/  FMUL.FTZ R124, R152, UR4 ;  /* 0x00000004987c7c20 */ /* 0x000fe20008410000 */
[----:B------:R-:W-:Y:S02]  /*77e0*/  MOV R152, RZ ;  /* 0x000000ff00987202 */ /* 0x000fe40000000f00 */
[----:B------:R-:W-:Y:S01]  /*77f0*/  F2FP.F16.F32.PACK_AB R127, R155, R34 ;  /* 0x000000229b7f723e */ /* 0x000fe200000000ff */
[----:B------:R-:W-:Y:S01]  /*7800*/  @P2 FMUL.FTZ R152, R124, R157 ;  /* 0x0000009d7c982220 */ /* 0x000fe20000410000 */
[----:B------:R-:W-:Y:S01]  /*7810*/  FMUL.FTZ R124, R53, R124 ;  /* 0x0000007c357c7220 */ /* 0x000fe20000410000 */
[----:B------:R-:W-:Y:S02]  /*7820*/  F2FP.F16.F32.PACK_AB R126, R126, R129 ;  /* 0x000000817e7e723e */ /* 0x000fe400000000ff */
[----:B------:R-:W-:Y:S02]  /*7830*/  FSEL R153, R153, RZ, P5 ;  /* 0x000000ff99997208 */ /* 0x000fe40002800000 */
[----:B------:R-:W-:-:S02]  /*7840*/  FSEL R128, R128, RZ, P4 ;  /* 0x000000ff80807208 */ /* 0x000fc40002000000 */
[----:B------:R-:W-:Y:S02]  /*7850*/  FSEL R34, R125, RZ, P3 ;  /* 0x000000ff7d227208 */ /* 0x000fe40001800000 */
[----:B------:R-:W-:Y:S02]  /*7860*/  FSEL R129, R124, RZ, P2 ;  /* 0x000000ff7c817208 */ /* 0x000fe40001000000 */
[----:B------:R-:W-:Y:S02]  /*7870*/  F2FP.F16.F32.PACK_AB R125, R128, R153 ;  /* 0x00000099807d723e */ /* 0x000fe400000000ff */
[----:B------:R-:W-:Y:S01]  /*7880*/  F2FP.F16.F32.PACK_AB R124, R129, R34 ;  /* 0x00000022817c723e */ /* 0x000fe200000000ff */
[----:B------:R-:W-:Y:S06]  /*7890*/  BRA `(.L_x_8888) ;  /* 0x0000000400947947 */ /* 0x000fec0003800000 */
.L_x_8887:
[--C-:B------:R-:W-:Y:S01]  /*78a0*/  FFMA.FTZ R158, R158, UR26, R131.reuse ;  /* 0x0000001a9e9e7c23 */ /* 0x100fe20008010083 */
[----:B------:R-:W-:Y:S01]  /*78b0*/  LOP3.LUT P1, RZ, R149, 0xff, RZ, 0xc0, !PT ;  /* 0x000000ff95ff7812 */ /* 0x000fe2000782c0ff */
[--C-:B------:R-:W-:Y:S01]  /*78c0*/  FFMA.FTZ R34, R163, UR26, R131.reuse ;  /* 0x0000001aa3227c23 */ /* 0x100fe20008010083 */
[--C-:B------:R-:W-:Y:S02]  /*78d0*/  HADD2.F32 R129, -RZ, R110.reuse.H0_H0 ;  /* 0x2000006eff817230 */ /* 0x100fe40000004100 */
[----:B------:R-:W-:Y:S01]  /*78e0*/  FADD.FTZ R158, R159, -R158 ;  /* 0x8000009e9f9e7221 */ /* 0x000fe20000010000 */
[----:B------:R-:W-:Y:S01]  /*78f0*/  FFMA.FTZ R160, R160, UR26, R131 ;  /* 0x0000001aa0a07c23 */ /* 0x000fe20008010083 */
[----:B------:R-:W-:Y:S01]  /*7900*/  FADD.FTZ R147, R147, -R34 ;  /* 0x8000002293937221 */ /* 0x000fe20000010000 */
[----:B------:R-:W-:Y:S02]  /*7910*/  HADD2.F32 R128, -RZ, R111.H0_H0 ;  /* 0x2000006fff807230 */ /* 0x000fe40000004100 */
[----:B------:R-:W-:Y:S01]  /*7920*/  FFMA.FTZ R34, R158, UR19, R129 ;  /* 0x000000139e227c23 */ /* 0x000fe20008010081 */
[----:B------:R-:W-:-:S02]  /*7930*/  HADD2.F32 R129, -RZ, R110.H1_H1 ;  /* 0x3000006eff817230 */ /* 0x000fc40000004100 */
[----:B------:R-:W-:Y:S01]  /*7940*/  FADD.FTZ R160, R161, -R160 ;  /* 0x800000a0a1a07221 */ /* 0x000fe20000010000 */
[----:B------:R-:W-:Y:S01]  /*7950*/  LOP3.LUT P3, RZ, R149, 0xff00, RZ, 0xc0, !PT ;  /* 0x0000ff0095ff7812 */ /* 0x000fe2000786c0ff */
[----:B------:R-:W-:Y:S01]  /*7960*/  FMUL.FTZ R34, R34, UR5 ;  /* 0x0000000522227c20 */ /* 0x000fe20008410000 */
[----:B------:R-:W-:Y:S01]  /*7970*/  FFMA.FTZ R161, R147, UR19, R128 ;  /* 0x0000001393a17c23 */ /* 0x000fe20008010080 */
[----:B------:R-:W-:Y:S01]  /*7980*/  FFMA.FTZ R160, R160, UR19, R129 ;  /* 0x00000013a0a07c23 */ /* 0x000fe20008010081 */
[--C-:B-----5:R-:W-:Y:S02]  /*7990*/  @P1 HADD2.F32 R128, -RZ, R126.reuse.H0_H0 ;  /* 0x2000007eff801230 */ /* 0x120fe40000004100 */
[----:B------:R-:W-:Y:S01]  /*79a0*/  FMUL.FTZ R129, R34, UR4 ;  /* 0x0000000422817c20 */ /* 0x000fe20008410000 */
[----:B------:R-:W-:Y:S01]  /*79b0*/  HFMA2 R147, -RZ, RZ, 0, 0 ;  /* 0x00000000ff937431 */ /* 0x000fe200000001ff */
[----:B------:R-:W-:Y:S01]  /*79c0*/  LOP3.LUT P2, RZ, R149, 0xff0000, RZ, 0xc0, !PT ;  /* 0x00ff000095ff7812 */ /* 0x000fe2000784c0ff */
[----:B------:R-:W-:Y:S01]  /*79d0*/  FMUL.FTZ R34, R160, UR5 ;  /* 0x00000005a0227c20 */ /* 0x000fe20008410000 */
[-C--:B------:R-:W-:Y:S01]  /*79e0*/  @P1 FMUL.FTZ R147, R128, R129.reuse ;  /* 0x0000008180931220 */ /* 0x080fe20000410000 */
[----:B------:R-:W-:Y:S01]  /*79f0*/  FMUL.FTZ R129, R56, R129 ;  /* 0x0000008138817220 */ /* 0x000fe20000410000 */
[--C-:B------:R-:W-:Y:S01]  /*7a00*/  FFMA.FTZ R154, R154, UR26, R131.reuse ;  /* 0x0000001a9a9a7c23 */ /* 0x100fe20008010083 */
[----:B------:R-:W-:Y:S01]  /*7a10*/  FFMA.FTZ R156, R156, UR26, R131 ;  /* 0x0000001a9c9c7c23 */ /* 0x000fe20008010083 */
[----:B------:R-:W-:-:S02]  /*7a20*/  @P3 HADD2.F32 R159, -RZ, R126.H1_H1 ;  /* 0x3000007eff9f3230 */ /* 0x000fc40000004100 */
[----:B------:R-:W-:Y:S01]  /*7a30*/  FMUL.FTZ R126, R34, UR4 ;  /* 0x00000004227e7c20 */ /* 0x000fe20008410000 */
[----:B------:R-:W-:Y:S01]  /*7a40*/  FSEL R129, R129, RZ, P1 ;  /* 0x000000ff81817208 */ /* 0x000fe20000800000 */
[----:B------:R-:W-:Y:S01]  /*7a50*/  FMUL.FTZ R34, R161, UR5 ;  /* 0x00000005a1227c20 */ /* 0x000fe20008410000 */
[C---:B------:R-:W-:Y:S01]  /*7a60*/  ISETP.GE.U32.AND P1, PT, R148.reuse, RZ, PT ;  /* 0x000000ff9400720c */ /* 0x040fe20003f26070 */
[----:B------:R-:W-:Y:S01]  /*7a70*/  FADD.FTZ R154, R155, -R154 ;  /* 0x8000009a9b9a7221 */ /* 0x000fe20000010000 */
[C---:B------:R-:W-:Y:S01]  /*7a80*/  LOP3.LUT P5, RZ, R148.reuse, 0xff0000, RZ, 0xc0, !PT ;  /* 0x00ff000094ff7812 */ /* 0x040fe200078ac0ff */
[----:B------:R-:W-:Y:S01]  /*7a90*/  FADD.FTZ R156, R157, -R156 ;  /* 0x8000009c9d9c7221 */ /* 0x000fe20000010000 */
[----:B------:R-:W-:Y:S01]  /*7aa0*/  ISETP.GE.U32.AND.EX P1, PT, R149, 0x1000000, PT, P1 ;  /* 0x010000009500780c */ /* 0x000fe20003f26110 */
[----:B------:R-:W-:Y:S01]  /*7ab0*/  FFMA.FTZ R149, R143, UR26, R131 ;  /* 0x0000001a8f957c23 */ /* 0x000fe20008010083 */
[--C-:B------:R-:W-:Y:S01]  /*7ac0*/  HADD2.F32 R143, -RZ, R109.reuse.H0_H0 ;  /* 0x2000006dff8f7230 */ /* 0x100fe20000004100 */
[----:B------:R-:W-:Y:S01]  /*7ad0*/  LOP3.LUT P4, RZ, R148, 0xff000000, RZ, 0xc0, !PT ;  /* 0xff00000094ff7812 */ /* 0x000fe2000788c0ff */
[----:B------:R-:W-:-:S02]  /*7ae0*/  HADD2.F32 R157, -RZ, R109.H1_H1 ;  /* 0x3000006dff9d7230 */ /* 0x000fc40000004100 */
[----:B------:R-:W-:Y:S01]  /*7af0*/  FMUL.FTZ R161, R34, UR4 ;  /* 0x0000000422a17c20 */ /* 0x000fe20008410000 */
[----:B------:R-:W-:Y:S02]  /*7b00*/  @P2 HADD2.F32 R34, -RZ, R127.H0_H0 ;  /* 0x2000007fff222230 */ /* 0x000fe40000004100 */
[----:B------:R-:W-:Y:S01]  /*7b10*/  FFMA.FTZ R155, R164, UR26, R131 ;  /* 0x0000001aa49b7c23 */ /* 0x000fe20008010083 */
[----:B------:R-:W-:Y:S01]  /*7b20*/  FFMA.FTZ R143, R154, UR19, R143 ;  /* 0x000000139a8f7c23 */ /* 0x000fe2000801008f */
[----:B------:R-:W-:Y:S01]  /*7b30*/  MOV R158, RZ ;  /* 0x000000ff009e7202 */ /* 0x000fe20000000f00 */
[----:B------:R-:W-:Y:S01]  /*7b40*/  @P3 FMUL.FTZ R158, R159, R126 ;  /* 0x0000007e9f9e3220 */ /* 0x000fe20000410000 */
[----:B------:R-:W-:Y:S01]  /*7b50*/  FFMA.FTZ R128, R156, UR19, R157 ;  /* 0x000000139c807c23 */ /* 0x000fe2000801009d */
[----:B------:R-:W-:Y:S02]  /*7b60*/  HFMA2 R159, -RZ, RZ, 0, 0 ;  /* 0x00000000ff9f7431 */ /* 0x000fe400000001ff */
[----:B------:R-:W-:Y:S01]  /*7b70*/  FADD.FTZ R162, R162, -R155 ;  /* 0x8000009ba2a27221 */ /* 0x000fe20000010000 */
[-C--:B------:R-:W-:Y:S01]  /*7b80*/  @P2 FMUL.FTZ R159, R34, R161.reuse ;  /* 0x000000a1229f2220 */ /* 0x080fe20000410000 */
[----:B------:R-:W-:Y:S01]  /*7b90*/  FMUL.FTZ R155, R143, UR5 ;  /* 0x000000058f9b7c20 */ /* 0x000fe20008410000 */
[----:B------:R-:W-:Y:S01]  /*7ba0*/  FMUL.FTZ R34, R58, R161 ;  /* 0x000000a13a227220 */ /* 0x000fe20000410000 */
[----:B------:R-:W-:Y:S01]  /*7bb0*/  FADD.FTZ R149, R146, -R149 ;  /* 0x8000009592957221 */ /* 0x000fe20000010000 */
[----:B------:R-:W-:-:S02]  /*7bc0*/  HADD2.F32 R161, -RZ, R111.H1_H1 ;  /* 0x3000006fffa17230 */ /* 0x000fc40000004100 */
[----:B------:R-:W-:Y:S01]  /*7bd0*/  FMUL.FTZ R128, R128, UR5 ;  /* 0x0000000580807c20 */ /* 0x000fe20008410000 */
[--C-:B------:R-:W-:Y:S02]  /*7be0*/  @P5 HADD2.F32 R146, -RZ, R125.reuse.H0_H0 ;  /* 0x2000007dff925230 */ /* 0x100fe40000004100 */
[----:B------:R-:W-:Y:S01]  /*7bf0*/  FMUL.FTZ R155, R155, UR4 ;  /* 0x000000049b9b7c20 */ /* 0x000fe20008410000 */
[----:B------:R-:W-:Y:S02]  /*7c00*/  @P4 HADD2.F32 R125, -RZ, R125.H1_H1 ;  /* 0x3000007dff7d4230 */ /* 0x000fe40000004100 */
[----:B------:R-:W-:Y:S01]  /*7c10*/  FMUL.FTZ R128, R128, UR4 ;  /* 0x0000000480807c20 */ /* 0x000fe20008410000 */
[----:B------:R-:W-:Y:S01]  /*7c20*/  FFMA.FTZ R161, R162, UR19, R161 ;  /* 0x00000013a2a17c23 */ /* 0x000fe200080100a1 */
[----:B------:R-:W-:Y:S01]  /*7c30*/  MOV R143, RZ ;  /* 0x000000ff008f7202 */ /* 0x000fe20000000f00 */
[----:B------:R-:W-:Y:S01]  /*7c40*/  @P5 FMUL.FTZ R143, R146, R155 ;  /* 0x0000009b928f5220 */ /* 0x000fe20000410000 */
[----:B------:R-:W-:-:S02]  /*7c50*/  HFMA2 R146, -RZ, RZ, 0, 0 ;  /* 0x00000000ff927431 */ /* 0x000fc400000001ff */
[----:B------:R-:W-:Y:S01]  /*7c60*/  FFMA.FTZ R152, R152, UR26, R131 ;  /* 0x0000001a98987c23 */ /* 0x000fe20008010083 */
[----:B------:R-:W-:Y:S01]  /*7c70*/  @P4 FMUL.FTZ R146, R125, R128 ;  /* 0x000000807d924220 */ /* 0x000fe20000410000 */
[----:B------:R-:W-:Y:S01]  /*7c80*/  FMUL.FTZ R125, R161, UR5 ;  /* 0x00000005a17d7c20 */ /* 0x000fe20008410000 */
[--C-:B------:R-:W-:Y:S02]  /*7c90*/  HADD2.F32 R154, -RZ, R108.reuse.H0_H0 ;  /* 0x2000006cff9a7230 */ /* 0x100fe40000004100 */
[----:B------:R-:W-:Y:S01]  /*7ca0*/  FMUL.FTZ R126, R57, R126 ;  /* 0x0000007e397e7220 */ /* 0x000fe20000410000 */
[----:B------:R-:W-:Y:S01]  /*7cb0*/  FADD.FTZ R153, R153, -R152 ;  /* 0x8000009899997221 */ /* 0x000fe20000010000 */
[----:B------:R-:W-:Y:S01]  /*7cc0*/  FMUL.FTZ R152, R125, UR4 ;  /* 0x000000047d987c20 */ /* 0x000fe20008410000 */
[----:B------:R-:W-:Y:S02]  /*7cd0*/  @P1 HADD2.F32 R127, -RZ, R127.H1_H1 ;  /* 0x3000007fff7f1230 */ /* 0x000fe40000004100 */
[----:B------:R-:W-:Y:S01]  /*7ce0*/  FFMA.FTZ R125, R149, UR19, R154 ;  /* 0x00000013957d7c23 */ /* 0x000fe2000801009a */
[----:B------:R-:W-:Y:S01]  /*7cf0*/  FSEL R126, R126, RZ, P3 ;  /* 0x000000ff7e7e7208 */ /* 0x000fe20001800000 */
[----:B------:R-:W-:Y:S01]  /*7d00*/  HADD2.F32 R154, -RZ, R108.H1_H1 ;  /* 0x3000006cff9a7230 */ /* 0x000fe20000004100 */
[----:B------:R-:W-:Y:S01]  /*7d10*/  FSEL R34, R34, RZ, P2 ;  /* 0x000000ff22227208 */ /* 0x000fe20001000000 */
[----:B------:R-:W-:Y:S01]  /*7d20*/  FMUL.FTZ R125, R125, UR5 ;  /* 0x000000057d7d7c20 */ /* 0x000fe20008410000 */
[----:B------:R-:W-:Y:S01]  /*7d30*/  LOP3.LUT P3, RZ, R148, 0xff, RZ, 0xc0, !PT ;  /* 0x000000ff94ff7812 */ /* 0x000fe2000786c0ff */
[----:B------:R-:W-:Y:S01]  /*7d40*/  FMUL.FTZ R155, R54, R155 ;  /* 0x0000009b369b7220 */ /* 0x000fe20000410000 */
[----:B------:R-:W-:Y:S01]  /*7d50*/  LOP3.LUT P2, RZ, R148, 0xff00, RZ, 0xc0, !PT ;  /* 0x0000ff0094ff7812 */ /* 0x000fe2000784c0ff */
[----:B------:R-:W-:Y:S01]  /*7d60*/  FMUL.FTZ R128, R55, R128 ;  /* 0x0000008037807220 */ /* 0x000fe20000410000 */
[----:B------:R-:W-:Y:S01]  /*7d70*/  MOV R148, RZ ;  /* 0x000000ff00947202 */ /* 0x000fe20000000f00 */
[----:B------:R-:W-:Y:S01]  /*7d80*/  @P1 FMUL.FTZ R148, R127, R152 ;  /* 0x000000987f941220 */ /* 0x000fe20000410000 */
[----:B------:R-:W-:Y:S01]  /*7d90*/  FFMA.FTZ R127, R153, UR19, R154 ;  /* 0x00000013997f7c23 */ /* 0x000fe2000801009a */
[----:B------:R-:W-:Y:S01]  /*7da0*/  FMUL.FTZ R153, R125, UR4 ;  /* 0x000000047d997c20 */ /* 0x000fe20008410000 */
[----:B------:R-:W-:Y:S01]  /*7db0*/  F2FP.F16.F32.PACK_AB R126, R126, R129 ;  /* 0x000000817e7e723e */ /* 0x000fe200000000ff */
[----:B------:R-:W-:-:S02]  /*7dc0*/  HFMA2 R149, -RZ, RZ, 0, 0 ;  /* 0x00000000ff957431 */ /* 0x000fc400000001ff */
[----:B------:R-:W-:Y:S01]  /*7dd0*/  FMUL.FTZ R125, R127, UR5 ;  /* 0x000000057f7d7c20 */ /* 0x000fe20008410000 */
[----:B------:R-:W-:Y:S01]  /*7de0*/  FMUL.FTZ R127, R59, R152 ;  /* 0x000000983b7f7220 */ /* 0x000fe20000410000 */
[----:B------:R-:W-:Y:S01]  /*7df0*/  MOV R152, RZ ;  /* 0x000000ff00987202 */ /* 0x000fe20000000f00 */
[--C-:B------:R-:W-:Y:S01]  /*7e00*/  @P3 HADD2.F32 R154, -RZ, R124.reuse.H0_H0 ;  /* 0x2000007cff9a3230 */ /* 0x100fe20000004100 */
[----:B------:R-:W-:Y:S01]  /*7e10*/  FSEL R128, R128, RZ, P4 ;  /* 0x000000ff80807208 */ /* 0x000fe20002000000 */
[----:B------:R-:W-:Y:S02]  /*7e20*/  @P2 HADD2.F32 R157, -RZ, R124.H1_H1 ;  /* 0x3000007cff9d2230 */ /* 0x000fe40000004100 */
[----:B------:R-:W-:Y:S01]  /*7e30*/  FMUL.FTZ R124, R125, UR4 ;  /* 0x000000047d7c7c20 */ /* 0x000fe20008410000 */
[----:B------:R-:W-:Y:S01]  /*7e40*/  FSEL R127, R127, RZ, P1 ;  /* 0x000000ff7f7f7208 */ /* 0x000fe20000800000 */
[-C--:B------:R-:W-:Y:S01]  /*7e50*/  @P3 FMUL.FTZ R149, R154, R153.reuse ;  /* 0x000000999a953220 */ /* 0x080fe20000410000 */
[----:B------:R-:W-:Y:S01]  /*7e60*/  FSEL R125, R155, RZ, P5 ;  /* 0x000000ff9b7d7208 */ /* 0x000fe20002800000 */
[----:B------:R-:W-:Y:S01]  /*7e70*/  @P2 FMUL.FTZ R152, R157, R124 ;  /* 0x0000007c9d982220 */ /* 0x000fe20000410000 */
[----:B------:R-:W-:Y:S01]  /*7e80*/  F2FP.F16.F32.PACK_AB R127, R127, R34 ;  /* 0x000000227f7f723e */ /* 0x000fe200000000ff */
[----:B------:R-:W-:Y:S01]  /*7e90*/  FMUL.FTZ R34, R52, R153 ;  /* 0x0000009934227220 */ /* 0x000fe20000410000 */
[----:B------:R-:W-:Y:S01]  /*7ea0*/  FMUL.FTZ R124, R53, R124 ;  /* 0x0000007c357c7220 */ /* 0x000fe20000410000 */
[----:B------:R-:W-:-:S03]  /*7eb0*/  F2FP.F16.F32.PACK_AB R125, R128, R125 ;  /* 0x0000007d807d723e */ /* 0x000fc600000000ff */
[----:B------:R-:W-:Y:S02]  /*7ec0*/  FSEL R34, R34, RZ, P3 ;  /* 0x000000ff22227208 */ /* 0x000fe40001800000 */
[----:B------:R-:W-:-:S04]  /*7ed0*/  FSEL R129, R124, RZ, P2 ;  /* 0x000000ff7c817208 */ /* 0x000fc80001000000 */
[----:B------:R-:W-:-:S07]  /*7ee0*/  F2FP.F16.F32.PACK_AB R124, R129, R34 ;  /* 0x00000022817c723e */ /* 0x000fce00000000ff */
.L_x_8888:
[----:B------:R-:W0:Y:S01]  /*7ef0*/  @P0 LDC.64 R128, c[0x0][0x478] ;  /* 0x00011e00ff800b82 */ /* 0x000e220000000a00 */
[----:B------:R-:W-:Y:S02]  /*7f00*/  IADD3 R153, PT, PT, R32, 0x180, RZ ;  /* 0x0000018020997810 */ /* 0x000fe40007ffe0ff */
[----:B------:R-:W-:Y:S01]  /*7f10*/  MOV R34, 0x10 ;  /* 0x0000001000227802 */ /* 0x000fe20000000f00 */
[----:B0-----:R-:W-:-:S04]  /*7f20*/  @P0 IMAD.WIDE.U32 R128, R33, 0x10, R128 ;  /* 0x0000001021800825 */ /* 0x001fc800078e0080 */
[----:B------:R-:W-:Y:S01]  /*7f30*/  IMAD.WIDE.U32 R32, R33, 0x10, R196 ;  /* 0x0000001021207825 */ /* 0x000fe200078e00c4 */
[----:B------:R0:W-:Y:S04]  /*7f40*/  @P0 STG.E.128 desc[UR12][R128.64], R116 ;  /* 0x0000007480000986 */ /* 0x0001e8000c101d0c */
[----:B------:R1:W-:Y:S01]  /*7f50*/  STG.E.128 desc[UR12][R32.64], R124 ;  /* 0x0000007c20007986 */ /* 0x0003e2000c101d0c */
[----:B0-----:R-:W-:-:S05]  /*7f60*/  IMAD.WIDE.U32 R128, R153, R34, UR22 ;  /* 0x0000001699807e25 */ /* 0x001fca000f8e0022 */
[----:B-1----:R0:W5:Y:S01]  /*7f70*/  LDG.E.128 R124, desc[UR12][R128.64] ;  /* 0x0000000c807c7981 */ /* 0x002162000c1e1d00 */
[----:B------:R-:W-:Y:S05]  /*7f80*/  @!P0 BRA `(.L_x_8889) ;  /* 0x0000000400a08947 */ /* 0x000fea0003800000 */
[--C-:B------:R-:W-:Y:S01]  /*7f90*/  FFMA.FTZ R32, R137, UR26, R131.reuse ;  /* 0x0000001a89207c23 */ /* 0x100fe20008010083 */
[----:B------:R-:W-:Y:S01]  /*7fa0*/  LOP3.LUT P1, RZ, R144, 0xff0000, RZ, 0xc0, !PT ;  /* 0x00ff000090ff7812 */ /* 0x000fe2000782c0ff */
[--C-:B------:R-:W-:Y:S01]  /*7fb0*/  FFMA.FTZ R33, R138, UR26, R131.reuse ;  /* 0x0000001a8a217c23 */ /* 0x100fe20008010083 */
[----:B------:R-:W-:Y:S01]  /*7fc0*/  FFMA.FTZ R116, R139, UR26, R131 ;  /* 0x0000001a8b747c23 */ /* 0x000fe20008010083 */
[--C-:B------:R-:W-:Y:S02]  /*7fd0*/  HADD2.F32 R117, -RZ, R113.reuse.H0_H0 ;  /* 0x20000071ff757230 */ /* 0x100fe40000004100 */
[----:B------:R-:W-:Y:S01]  /*7fe0*/  FADD.FTZ R34, R121, -R32 ;  /* 0x8000002079227221 */ /* 0x000fe20000010000 */
[----:B------:R-:W-:Y:S02]  /*7ff0*/  HADD2.F32 R32, -RZ, R113.H1_H1 ;  /* 0x30000071ff207230 */ /* 0x000fe40000004100 */
[----:B------:R-:W-:Y:S01]  /*8000*/  FADD.FTZ R33, R122, -R33 ;  /* 0x800000217a217221 */ /* 0x000fe20000010000 */
[----:B------:R-:W-:-:S02]  /*8010*/  HADD2.F32 R118, -RZ, R114.H0_H0 ;  /* 0x20000072ff767230 */ /* 0x000fc40000004100 */
[----:B------:R-:W-:Y:S01]  /*8020*/  FADD.FTZ R123, R123, -R116 ;  /* 0x800000747b7b7221 */ /* 0x000fe20000010000 */
[----:B------:R-:W-:Y:S01]  /*8030*/  LOP3.LUT P5, RZ, R145, 0xff, RZ, 0xc0, !PT ;  /* 0x000000ff91ff7812 */ /* 0x000fe200078ac0ff */
[----:B------:R-:W-:Y:S01]  /*8040*/  FFMA.FTZ R117, R34, UR19, R117 ;  /* 0x0000001322757c23 */ /* 0x000fe20008010075 */
[----:B------:R-:W-:Y:S01]  /*8050*/  LOP3.LUT P2, RZ, R144, 0xff000000, RZ, 0xc0, !PT ;  /* 0xff00000090ff7812 */ /* 0x000fe2000784c0ff */
[----:B------:R-:W-:Y:S01]  /*8060*/  FFMA.FTZ R32, R33, UR19, R32 ;  /* 0x0000001321207c23 */ /* 0x000fe20008010020 */
[----:B------:R-:W-:Y:S01]  /*8070*/  FFMA.FTZ R118, R123, UR19, R118 ;  /* 0x000000137b767c23 */ /* 0x000fe20008010076 */
[----:B------:R-:W-:Y:S01]  /*8080*/  FMUL.FTZ R33, R117, UR5 ;  /* 0x0000000575217c20 */ /* 0x000fe20008410000 */
[----:B-----5:R-:W-:Y:S02]  /*8090*/  @P1 HADD2.F32 R34, -RZ, R125.H0_H0 ;  /* 0x2000007dff221230 */ /* 0x020fe40000004100 */
[----:B------:R-:W-:Y:S01]  /*80a0*/  FMUL.FTZ R116, R32, UR5 ;  /* 0x0000000520747c20 */ /* 0x000fe20008410000 */
[----:B------:R-:W-:Y:S01]  /*80b0*/  FMUL.FTZ R119, R118, UR5 ;  /* 0x0000000576777c20 */ /* 0x000fe20008410000 */
[----:B------:R-:W-:Y:S01]  /*80c0*/  FMUL.FTZ R33, R33, UR4 ;  /* 0x0000000421217c20 */ /* 0x000fe20008410000 */
[----:B0-----:R-:W-:Y:S01]  /*80d0*/  CS2R R128, SRZ ;  /* 0x0000000000807805 */ /* 0x001fe2000001ff00 */
[----:B------:R-:W-:Y:S01]  /*80e0*/  FMUL.FTZ R116, R116, UR4 ;  /* 0x0000000474747c20 */ /* 0x000fe20008410000 */
[----:B------:R-:W-:Y:S01]  /*80f0*/  FMUL.FTZ R119, R119, UR4 ;  /* 0x0000000477777c20 */ /* 0x000fe20008410000 */
[----:B------:R-:W-:-:S02]  /*8100*/  @P5 HADD2.F32 R121, -RZ, R126.H0_H0 ;  /* 0x2000007eff795230 */ /* 0x000fc40000004100 */
[----:B------:R-:W-:Y:S01]  /*8110*/  @P1 FMUL.FTZ R129, R33, R34 ;  /* 0x0000002221811220 */ /* 0x000fe20000410000 */
[----:B------:R-:W-:Y:S01]  /*8120*/  FMUL.FTZ R33, R62, R33 ;  /* 0x000000213e217220 */ /* 0x000fe20000410000 */
[--C-:B------:R-:W-:Y:S01]  /*8130*/  FFMA.FTZ R123, R140, UR26, R131.reuse ;  /* 0x0000001a8c7b7c23 */ /* 0x100fe20008010083 */
[--C-:B------:R-:W-:Y:S01]  /*8140*/  FFMA.FTZ R141, R141, UR26, R131.reuse ;  /* 0x0000001a8d8d7c23 */ /* 0x100fe20008010083 */
[----:B------:R-:W-:Y:S01]  /*8150*/  FMUL.FTZ R34, R64, R119 ;  /* 0x0000007740227220 */ /* 0x000fe20000410000 */
[----:B------:R-:W-:Y:S02]  /*8160*/  @P2 HADD2.F32 R125, -RZ, R125.H1_H1 ;  /* 0x3000007dff7d2230 */ /* 0x000fe40000004100 */
[--C-:B------:R-:W-:Y:S01]  /*8170*/  FFMA.FTZ R140, R133, UR26, R131.reuse ;  /* 0x0000001a858c7c23 */ /* 0x100fe20008010083 */
[----:B------:R-:W-:Y:S01]  /*8180*/  FMUL.FTZ R122, R63, R116 ;  /* 0x000000743f7a7220 */ /* 0x000fe20000410000 */
[--C-:B------:R-:W-:Y:S01]  /*8190*/  FFMA.FTZ R135, R135, UR26, R131.reuse ;  /* 0x0000001a87877c23 */ /* 0x100fe20008010083 */
[----:B------:R-:W-:Y:S01]  /*81a0*/  @P5 FMUL.FTZ R128, R119, R121 ;  /* 0x0000007977805220 */ /* 0x000fe20000410000 */
[----:B------:R-:W-:Y:S01]  /*81b0*/  FFMA.FTZ R137, R142, UR26, R131 ;  /* 0x0000001a8e897c23 */ /* 0x000fe20008010083 */
[----:B------:R-:W-:Y:S01]  /*81c0*/  LOP3.LUT P4, RZ, R145, 0xff00, RZ, 0xc0, !PT ;  /* 0x0000ff0091ff7812 */ /* 0x000fe2000788c0ff */
[----:B------:R-:W-:Y:S01]  /*81d0*/  HADD2.F32 R119, -RZ, R114.H1_H1 ;  /* 0x30000072ff777230 */ /* 0x000fe20000004100 */
[----:B------:R-:W-:Y:S01]  /*81e0*/  FSEL R33, R33, RZ, P1 ;  /* 0x000000ff21217208 */ /* 0x000fe20000800000 */
[----:B------:R-:W-:Y:S01]  /*81f0*/  FADD.FTZ R132, R132, -R123 ;  /* 0x8000007b84847221 */ /* 0x000fe20000010000 */
[----:B------:R-:W-:Y:S01]  /*8200*/  ISETP.GE.U32.AND P1, PT, R144, RZ, PT ;  /* 0x000000ff9000720c */ /* 0x000fe20003f26070 */
[----:B------:R-:W-:Y:S01]  /*8210*/  FADD.FTZ R139, R134, -R141 ;  /* 0x8000008d868b7221 */ /* 0x000fe20000010000 */
[----:B------:R-:W-:Y:S01]  /*8220*/  HFMA2 R138, -RZ, RZ, 0, 0 ;  /* 0x00000000ff8a7431 */ /* 0x000fe200000001ff */
[----:B------:R-:W-:Y:S01]  /*8230*/  FSEL R34, R34, RZ, P5 ;  /* 0x000000ff22227208 */ /* 0x000fe20002800000 */
[----:B------:R-:W-:Y:S01]  /*8240*/  FADD.FTZ R134, R35, -R140 ;  /* 0x8000008c23867221 */ /* 0x000fe20000010000 */
[----:B------:R-:W-:Y:S01]  /*8250*/  @P2 FMUL.FTZ R138, R116, R125 ;  /* 0x0000007d748a2220 */ /* 0x000fe20000410000 */
[----:B------:R-:W-:Y:S01]  /*8260*/  FSEL R122, R122, RZ, P2 ;  /* 0x000000ff7a7a7208 */ /* 0x000fe20001000000 */
[----:B------:R-:W-:Y:S01]  /*8270*/  FADD.FTZ R135, R120, -R135 ;  /* 0x8000008778877221 */ /* 0x000fe20000010000 */
[C---:B------:R-:W-:Y:S01]  /*8280*/  LOP3.LUT P5, RZ, R145.reuse, 0xff0000, RZ, 0xc0, !PT ;  /* 0x00ff000091ff7812 */ /* 0x040fe200078ac0ff */
[----:B------:R-:W-:Y:S01]  /*8290*/  HADD2.F32 R35, -RZ, R112.H0_H0 ;  /* 0x20000070ff237230 */ /* 0x000fe20000004100 */
[----:B------:R-:W-:Y:S01]  /*82a0*/  LOP3.LUT P3, RZ, R144, 0xff, RZ, 0xc0, !PT ;  /* 0x000000ff90ff7812 */ /* 0x000fe2000786c0ff */
[----:B------:R-:W-:Y:S01]  /*82b0*/  FADD.FTZ R136, R136, -R137 ;  /* 0x8000008988887221 */ /* 0x000fe20000010000 */
[----:B------:R-:W-:Y:S01]  /*82c0*/  LOP3.LUT P2, RZ, R144, 0xff00, RZ, 0xc0, !PT ;  /* 0x0000ff0090ff7812 */ /* 0x000fe2000784c0ff */
[--C-:B------:R-:W-:Y:S01]  /*82d0*/  HADD2.F32 R120, -RZ, R115.reuse.H0_H0 ;  /* 0x20000073ff787230 */ /* 0x100fe20000004100 */
[----:B------:R-:W-:Y:S01]  /*82e0*/  ISETP.GE.U32.AND.EX P1, PT, R145, 0x1000000, PT, P1 ;  /* 0x010000009100780c */ /* 0x000fe20003f26110 */
[----:B------:R-:W-:-:S02]  /*82f0*/  HADD2.F32 R121, -RZ, R115.H1_H1 ;  /* 0x30000073ff797230 */ /* 0x000fc40000004100 */
[----:B------:R-:W-:Y:S01]  /*8300*/  FFMA.FTZ R137, R132, UR19, R119 ;  /* 0x0000001384897c23 */ /* 0x000fe20008010077 */
[----:B------:R-:W-:Y:S02]  /*8310*/  HADD2.F32 R116, -RZ, R112.H1_H1 ;  /* 0x30000070ff747230 */ /* 0x000fe40000004100 */
[----:B------:R-:W-:Y:S01]  /*8320*/  FFMA.FTZ R134, R134, UR19, R35 ;  /* 0x0000001386867c23 */ /* 0x000fe20008010023 */
[----:B------:R-:W-:Y:S01]  /*8330*/  FFMA.FTZ R139, R139, UR19, R120 ;  /* 0x000000138b8b7c23 */ /* 0x000fe20008010078 */
[----:B------:R-:W-:Y:S01]  /*8340*/  FFMA.FTZ R140, R136, UR19, R121 ;  /* 0x00000013888c7c23 */ /* 0x000fe20008010079 */
[----:B------:R-:W-:Y:S01]  /*8350*/  FMUL.FTZ R35, R137, UR5 ;  /* 0x0000000589237c20 */ /* 0x000fe20008410000 */
[----:B------:R-:W-:Y:S01]  /*8360*/  FFMA.FTZ R135, R135, UR19, R116 ;  /* 0x0000001387877c23 */ /* 0x000fe20008010074 */
[----:B------:R-:W-:Y:S02]  /*8370*/  @P4 HADD2.F32 R126, -RZ, R126.H1_H1 ;  /* 0x3000007eff7e4230 */ /* 0x000fe40000004100 */
        /* <DEDUP_REMOVED lines=10> */
[----:B------:R-:W-:Y:S01]  /*8420*/  FMUL.FTZ R142, R132, UR4 ;  /* 0x00000004848e7c20 */ /* 0x000fe20008410000 */
[----:B------:R-:W-:Y:S02]  /*8430*/  @P1 HADD2.F32 R133, -RZ, R127.H1_H1 ;  /* 0x3000007fff851230 */ /* 0x000fe40000004100 */
[----:B------:R-:W-:Y:S01]  /*8440*/  @P4 FMUL.FTZ R125, R136, R126 ;  /* 0x0000007e887d4220 */ /* 0x000fe20000410000 */
[----:B------:R-:W-:Y:S01]  /*8450*/  FMUL.FTZ R35, R35, UR4 ;  /* 0x0000000423237c20 */ /* 0x000fe20008410000 */
[----:B------:R-:W-:Y:S01]  /*8460*/  FMUL.FTZ R132, R119, UR4 ;  /* 0x0000000477847c20 */ /* 0x000fe20008410000 */
[----:B------:R-:W-:Y:S02]  /*8470*/  CS2R R126, SRZ ;  /* 0x00000000007e7805 */ /* 0x000fe4000001ff00 */
[----:B------:R-:W-:Y:S01]  /*8480*/  MOV R124, RZ ;  /* 0x000000ff007c7202 */ /* 0x000fe20000000f00 */
[----:B------:R-:W-:Y:S01]  /*8490*/  @P5 FMUL.FTZ R126, R121, R123 ;  /* 0x0000007b797e5220 */ /* 0x000fe20000410000 */
[----:B------:R-:W-:Y:S01]  /*84a0*/  F2FP.F16.F32.PACK_AB R117, R32, R117 ;  /* 0x000000752075723e */ /* 0x000fe200000000ff */
[----:B------:R-:W-:Y:S01]  /*84b0*/  @P3 FMUL.FTZ R127, R35, R116 ;  /* 0x00000074237f3220 */ /* 0x000fe20000410000 */
[----:B------:R-:W-:Y:S01]  /*84c0*/  @P2 FMUL.FTZ R124, R132, R120 ;  /* 0x00000078847c2220 */ /* 0x000fe20000410000 */
[----:B------:R-:W-:Y:S01]  /*84d0*/  FMUL.FTZ R121, R66, R121 ;  /* 0x0000007942797220 */ /* 0x000fe20000410000 */
[----:B------:R-:W-:Y:S01]  /*84e0*/  FMUL.FTZ R32, R60, R35 ;  /* 0x000000233c207220 */ /* 0x000fe20000410000 */
[----:B------:R-:W-:Y:S01]  /*84f0*/  FMUL.FTZ R123, R67, R142 ;  /* 0x0000008e437b7220 */ /* 0x000fe20000410000 */
[----:B------:R-:W-:Y:S01]  /*8500*/  FMUL.FTZ R120, R65, R136 ;  /* 0x0000008841787220 */ /* 0x000fe20000410000 */
[----:B------:R-:W-:Y:S01]  /*8510*/  FMUL.FTZ R35, R61, R132 ;  /* 0x000000843d237220 */ /* 0x000fe20000410000 */
[----:B------:R-:W-:-:S02]  /*8520*/  HFMA2 R131, -RZ, RZ, 0, 0 ;  /* 0x00000000ff837431 */ /* 0x000fc400000001ff */
[----:B------:R-:W-:Y:S01]  /*8530*/  @P1 FMUL.FTZ R131, R142, R133 ;  /* 0x000000858e831220 */ /* 0x000fe20000410000 */
[----:B------:R-:W-:Y:S02]  /*8540*/  FSEL R132, R121, RZ, P5 ;  /* 0x000000ff79847208 */ /* 0x000fe40002800000 */
[----:B------:R-:W-:Y:S02]  /*8550*/  FSEL R123, R123, RZ, P1 ;  /* 0x000000ff7b7b7208 */ /* 0x000fe40000800000 */
[----:B------:R-:W-:Y:S02]  /*8560*/  FSEL R133, R120, RZ, P4 ;  /* 0x000000ff78857208 */ /* 0x000fe40002000000 */
[----:B------:R-:W-:Y:S02]  /*8570*/  FSEL R32, R32, RZ, P3 ;  /* 0x000000ff20207208 */ /* 0x000fe40001800000 */
[----:B------:R-:W-:Y:S02]  /*8580*/  FSEL R121, R35, RZ, P2 ;  /* 0x000000ff23797208 */ /* 0x000fe40001000000 */
        /* <DEDUP_REMOVED lines=8> */
.L_x_8889:
[--C-:B------:R-:W-:Y:S01]  /*8610*/  FFMA.FTZ R33, R138, UR26, R131.reuse ;  /* 0x0000001a8a217c23 */ /* 0x100fe20008010083 */
[--C-:B------:R-:W-:Y:S01]  /*8620*/  FFMA.FTZ R32, R137, UR26, R131.reuse ;  /* 0x0000001a89207c23 */ /* 0x100fe20008010083 */
[----:B------:R-:W-:Y:S01]  /*8630*/  FFMA.FTZ R34, R139, UR26, R131 ;  /* 0x0000001a8b227c23 */ /* 0x000fe20008010083 */
[----:B------:R-:W-:Y:S01]  /*8640*/  LOP3.LUT P1, RZ, R144, 0xff0000, RZ, 0xc0, !PT ;  /* 0x00ff000090ff7812 */ /* 0x000fe2000782c0ff */
[----:B------:R-:W-:Y:S01]  /*8650*/  FADD.FTZ R122, R122, -R33 ;  /* 0x800000217a7a7221 */ /* 0x000fe20000010000 */
[--C-:B------:R-:W-:Y:S02]  /*8660*/  HADD2.F32 R33, -RZ, R113.reuse.H0_H0 ;  /* 0x20000071ff217230 */ /* 0x100fe40000004100 */
[----:B------:R-:W-:Y:S01]  /*8670*/  FADD.FTZ R32, R121, -R32 ;  /* 0x8000002079207221 */ /* 0x000fe20000010000 */
[----:B------:R-:W-:Y:S01]  /*8680*/  FADD.FTZ R34, R123, -R34 ;  /* 0x800000227b227221 */ /* 0x000fe20000010000 */
[----:B------:R-:W-:Y:S01]  /*8690*/  LOP3.LUT P2, RZ, R144, 0xff000000, RZ, 0xc0, !PT ;  /* 0xff00000090ff7812 */ /* 0x000fe2000784c0ff */
[----:B------:R-:W-:-:S02]  /*86a0*/  HADD2.F32 R121, -RZ, R113.H1_H1 ;  /* 0x30000071ff797230 */ /* 0x000fc40000004100 */
[----:B------:R-:W-:Y:S01]  /*86b0*/  FFMA.FTZ R32, R32, UR19, R33 ;  /* 0x0000001320207c23 */ /* 0x000fe20008010021 */
[----:B------:R-:W-:Y:S01]  /*86c0*/  HADD2.F32 R123, -RZ, R114.H0_H0 ;  /* 0x20000072ff7b7230 */ /* 0x000fe20000004100 */
[----:B------:R-:W-:Y:S01]  /*86d0*/  LOP3.LUT P5, RZ, R145, 0xff, RZ, 0xc0, !PT ;  /* 0x000000ff91ff7812 */ /* 0x000fe200078ac0ff */
[----:B------:R-:W-:Y:S01]  /*86e0*/  FFMA.FTZ R135, R135, UR26, R131 ;  /* 0x0000001a87877c23 */ /* 0x000fe20008010083 */
[----:B------:R-:W-:Y:S01]  /*86f0*/  FFMA.FTZ R33, R122, UR19, R121 ;  /* 0x000000137a217c23 */ /* 0x000fe20008010079 */
[----:B------:R-:W-:Y:S01]  /*8700*/  FMUL.FTZ R32, R32, UR5 ;  /* 0x0000000520207c20 */ /* 0x000fe20008410000 */
[----:B------:R-:W-:Y:S01]  /*8710*/  FFMA.FTZ R34, R34, UR19, R123 ;  /* 0x0000001322227c23 */ /* 0x000fe2000801007b */
[----:B------:R-:W-:Y:S01]  /*8720*/  FFMA.FTZ R137, R140, UR26, R131 ;  /* 0x0000001a8c897c23 */ /* 0x000fe20008010083 */
[----:B------:R-:W-:Y:S01]  /*8730*/  FMUL.FTZ R33, R33, UR5 ;  /* 0x0000000521217c20 */ /* 0x000fe20008410000 */
[--C-:B-----5:R-:W-:Y:S02]  /*8740*/  @P1 HADD2.F32 R140, -RZ, R125.reuse.H0_H0 ;  /* 0x2000007dff8c1230 */ /* 0x120fe40000004100 */
[----:B------:R-:W-:Y:S01]  /*8750*/  FMUL.FTZ R34, R34, UR5 ;  /* 0x0000000522227c20 */ /* 0x000fe20008410000 */
[----:B------:R-:W-:Y:S01]  /*8760*/  FMUL.FTZ R121, R32, UR4 ;  /* 0x0000000420797c20 */ /* 0x000fe20008410000 */
[----:B------:R-:W-:-:S02]  /*8770*/  @P2 HADD2.F32 R125, -RZ, R125.H1_H1 ;  /* 0x3000007dff7d2230 */ /* 0x000fc40000004100 */
[----:B------:R-:W-:Y:S01]  /*8780*/  FMUL.FTZ R32, R33, UR4 ;  /* 0x0000000421207c20 */ /* 0x000fe20008410000 */
[----:B------:R-:W-:Y:S01]  /*8790*/  FMUL.FTZ R123, R34, UR4 ;  /* 0x00000004227b7c20 */ /* 0x000fe20008410000 */
[----:B------:R-:W-:Y:S01]  /*87a0*/  FFMA.FTZ R122, R133, UR26, R131 ;  /* 0x0000001a857a7c23 */ /* 0x000fe20008010083 */
[----:B------:R-:W-:Y:S01]  /*87b0*/  LOP3.LUT P4, RZ, R145, 0xff00, RZ, 0xc0, !PT ;  /* 0x0000ff0091ff7812 */ /* 0x000fe2000788c0ff */
[----:B------:R-:W-:Y:S01]  /*87c0*/  FADD.FTZ R135, R120, -R135 ;  /* 0x8000008778877221 */ /* 0x000fe20000010000 */
[----:B------:R-:W-:Y:S01]  /*87d0*/  FMUL.FTZ R33, R62, R121 ;  /* 0x000000793e217220 */ /* 0x000fe20000410000 */
[----:B------:R-:W-:Y:S02]  /*87e0*/  HADD2.F32 R120, -RZ, R114.H1_H1 ;  /* 0x30000072ff787230 */ /* 0x000fe40000004100 */
[----:B------:R-:W-:Y:S01]  /*87f0*/  FFMA.FTZ R139, R142, UR26, R131 ;  /* 0x0000001a8e8b7c23 */ /* 0x000fe20008010083 */
[----:B------:R-:W-:Y:S02]  /*8800*/  HFMA2 R138, -RZ, RZ, 0, 0 ;  /* 0x00000000ff8a7431 */ /* 0x000fe400000001ff */
[----:B------:R-:W-:Y:S01]  /*8810*/  FADD.FTZ R137, R132, -R137 ;  /* 0x8000008984897221 */ /* 0x000fe20000010000 */
[----:B------:R-:W-:-:S02]  /*8820*/  @P5 HADD2.F32 R142, -RZ, R126.H0_H0 ;  /* 0x2000007eff8e5230 */ /* 0x000fc40000004100 */
[-C--:B------:R-:W-:Y:S01]  /*8830*/  @P2 FMUL.FTZ R138, R125, R32.reuse ;  /* 0x000000207d8a2220 */ /* 0x080fe20000410000 */
[----:B------:R-:W-:Y:S01]  /*8840*/  FMUL.FTZ R34, R64, R123 ;  /* 0x0000007b40227220 */ /* 0x000fe20000410000 */
[----:B------:R-:W-:Y:S01]  /*8850*/  FADD.FTZ R122, R35, -R122 ;  /* 0x8000007a237a7221 */ /* 0x000fe20000010000 */
[----:B0-----:R-:W-:Y:S01]  /*8860*/  CS2R R128, SRZ ;  /* 0x0000000000807805 */ /* 0x001fe2000001ff00 */
[----:B------:R-:W-:Y:S01]  /*8870*/  FMUL.FTZ R32, R63, R32 ;  /* 0x000000203f207220 */ /* 0x000fe20000410000 */
[--C-:B------:R-:W-:Y:S02]  /*8880*/  HADD2.F32 R35, -RZ, R112.reuse.H0_H0 ;  /* 0x20000070ff237230 */ /* 0x100fe40000004100 */
[----:B------:R-:W-:Y:S01]  /*8890*/  FFMA.FTZ R141, R141, UR26, R131 ;  /* 0x0000001a8d8d7c23 */ /* 0x000fe20008010083 */
[----:B------:R-:W-:Y:S01]  /*88a0*/  @P1 FMUL.FTZ R129, R140, R121 ;  /* 0x000000798c811220 */ /* 0x000fe20000410000 */
[----:B------:R-:W-:Y:S01]  /*88b0*/  FSEL R33, R33, RZ, P1 ;  /* 0x000000ff21217208 */ /* 0x000fe20000800000 */
[----:B------:R-:W-:Y:S01]  /*88c0*/  FFMA.FTZ R137, R137, UR19, R120 ;  /* 0x0000001389897c23 */ /* 0x000fe20008010078 */
[----:B------:R-:W-:Y:S01]  /*88d0*/  ISETP.GE.U32.AND P1, PT, R144, RZ, PT ;  /* 0x000000ff9000720c */ /* 0x000fe20003f26070 */
[----:B------:R-:W-:Y:S01]  /*88e0*/  @P5 FMUL.FTZ R128, R142, R123 ;  /* 0x0000007b8e805220 */ /* 0x000fe20000410000 */
[----:B------:R-:W-:Y:S01]  /*88f0*/  FSEL R34, R34, RZ, P5 ;  /* 0x000000ff22227208 */ /* 0x000fe20002800000 */
[----:B------:R-:W-:Y:S01]  /*8900*/  HADD2.F32 R132, -RZ, R112.H1_H1 ;  /* 0x30000070ff847230 */ /* 0x000fe20000004100 */
[----:B------:R-:W-:Y:S01]  /*8910*/  FSEL R32, R32, RZ, P2 ;  /* 0x000000ff20207208 */ /* 0x000fe20001000000 */
[----:B------:R-:W-:Y:S01]  /*8920*/  FADD.FTZ R141, R134, -R141 ;  /* 0x8000008d868d7221 */ /* 0x000fe20000010000 */
[----:B------:R-:W-:Y:S01]  /*8930*/  LOP3.LUT P5, RZ, R145, 0xff0000, RZ, 0xc0, !PT ;  /* 0x00ff000091ff7812 */ /* 0x000fe200078ac0ff */
[----:B------:R-:W-:Y:S01]  /*8940*/  FFMA.FTZ R120, R122, UR19, R35 ;  /* 0x000000137a787c23 */ /* 0x000fe20008010023 */
[C---:B------:R-:W-:Y:S01]  /*8950*/  LOP3.LUT P3, RZ, R144.reuse, 0xff, RZ, 0xc0, !PT ;  /* 0x000000ff90ff7812 */ /* 0x040fe2000786c0ff */
[--C-:B------:R-:W-:Y:S01]  /*8960*/  HADD2.F32 R134, -RZ, R115.reuse.H0_H0 ;  /* 0x20000073ff867230 */ /* 0x100fe20000004100 */
[----:B------:R-:W-:Y:S01]  /*8970*/  LOP3.LUT P2, RZ, R144, 0xff00, RZ, 0xc0, !PT ;  /* 0x0000ff0090ff7812 */ /* 0x000fe2000784c0ff */
[----:B------:R-:W-:Y:S01]  /*8980*/  FMUL.FTZ R35, R137, UR5 ;  /* 0x0000000589237c20 */ /* 0x000fe20008410000 */
[----:B------:R-:W-:Y:S01]  /*8990*/  ISETP.GE.U32.AND.EX P1, PT, R145, 0x1000000, PT, P1 ;  /* 0x010000009100780c */ /* 0x000fe20003f26110 */
[----:B------:R-:W-:Y:S01]  /*89a0*/  FADD.FTZ R139, R136, -R139 ;  /* 0x8000008b888b7221 */ /* 0x000fe20000010000 */
[----:B------:R-:W-:-:S02]  /*89b0*/  HADD2.F32 R136, -RZ, R115.H1_H1 ;  /* 0x30000073ff887230 */ /* 0x000fc40000004100 */
[----:B------:R-:W-:Y:S01]  /*89c0*/  FFMA.FTZ R135, R135, UR19, R132 ;  /* 0x0000001387877c23 */ /* 0x000fe20008010084 */
[----:B------:R-:W-:Y:S02]  /*89d0*/  @P4 HADD2.F32 R121, -RZ, R126.H1_H1 ;  /* 0x3000007eff794230 */ /* 0x000fe40000004100 */
[----:B------:R-:W-:Y:S01]  /*89e0*/  FMUL.FTZ R132, R35, UR4 ;  /* 0x0000000423847c20 */ /* 0x000fe20008410000 */
[----:B------:R-:W-:Y:S01]  /*89f0*/  FFMA.FTZ R134, R141, UR19, R134 ;  /* 0x000000138d867c23 */ /* 0x000fe20008010086 */
[----:B------:R-:W-:Y:S01]  /*8a00*/  FFMA.FTZ R122, R139, UR19, R136 ;  /* 0x000000138b7a7c23 */ /* 0x000fe20008010088 */
[----:B------:R-:W-:Y:S01]  /*8a10*/  MOV R125, RZ ;  /* 0x000000ff007d7202 */ /* 0x000fe20000000f00 */
[----:B------:R-:W-:Y:S01]  /*8a20*/  @P4 FMUL.FTZ R125, R121, R132 ;  /* 0x00000084797d4220 */ /* 0x000fe20000410000 */
[----:B------:R-:W-:Y:S01]  /*8a30*/  FMUL.FTZ R121, R134, UR5 ;  /* 0x0000000586797c20 */ /* 0x000fe20008410000 */
[----:B------:R-:W-:Y:S01]  /*8a40*/  FMUL.FTZ R35, R120, UR5 ;  /* 0x0000000578237c20 */ /* 0x000fe20008410000 */
[----:B------:R-:W-:Y:S01]  /*8a50*/  FMUL.FTZ R120, R135, UR5 ;  /* 0x0000000587787c20 */ /* 0x000fe20008410000 */
[----:B------:R-:W-:Y:S01]  /*8a60*/  FMUL.FTZ R122, R122, UR5 ;  /* 0x000000057a7a7c20 */ /* 0x000fe20008410000 */
[----:B------:R-:W-:-:S02]  /*8a70*/  @P5 HADD2.F32 R140, -RZ, R127.H0_H0 ;  /* 0x2000007fff8c5230 */ /* 0x000fc40000004100 */
[----:B------:R-:W-:Y:S01]  /*8a80*/  FMUL.FTZ R121, R121, UR4 ;  /* 0x0000000479797c20 */ /* 0x000fe20008410000 */
[--C-:B------:R-:W-:Y:S02]  /*8a90*/  @P3 HADD2.F32 R136, -RZ, R124.reuse.H0_H0 ;  /* 0x2000007cff883230 */ /* 0x100fe40000004100 */
[----:B------:R-:W-:Y:S01]  /*8aa0*/  FMUL.FTZ R35, R35, UR4 ;  /* 0x0000000423237c20 */ /* 0x000fe20008410000 */
[----:B------:R-:W-:Y:S02]  /*8ab0*/  @P2 HADD2.F32 R123, -RZ, R124.H1_H1 ;  /* 0x3000007cff7b2230 */ /* 0x000fe40000004100 */
[----:B------:R-:W-:Y:S01]  /*8ac0*/  FMUL.FTZ R120, R120, UR4 ;  /* 0x0000000478787c20 */ /* 0x000fe20008410000 */
[----:B------:R-:W-:Y:S01]  /*8ad0*/  @P1 HADD2.F32 R133, -RZ, R127.H1_H1 ;  /* 0x3000007fff851230 */ /* 0x000fe20000004100 */
[----:B------:R-:W-:Y:S01]  /*8ae0*/  CS2R R126, SRZ ;  /* 0x00000000007e7805 */ /* 0x000fe2000001ff00 */
[----:B------:R-:W-:Y:S01]  /*8af0*/  FMUL.FTZ R134, R122, UR4 ;  /* 0x000000047a867c20 */ /* 0x000fe20008410000 */
        /* <DEDUP_REMOVED lines=19> */
[----:B------:R-:W-:-:S07]  /*8c30*/  F2FP.F16.F32.PACK_AB R32, R120, R121 ;  /* 0x000000797820723e */ /* 0x000fce00000000ff */
.L_x_8890:
[----:B------:R-:W0:Y:S01]  /*8c40*/  @P0 LDC.64 R120, c[0x0][0x478] ;  /* 0x00011e00ff780b82 */ /* 0x000e220000000a00 */
[----:B------:R-:W-:-:S04]  /*8c50*/  IMAD.WIDE.U32 R122, R153, 0x10, R196 ;  /* 0x00000010997a7825 */ /* 0x000fc800078e00c4 */
[----:B0-----:R-:W-:-:S05]  /*8c60*/  @P0 IMAD.WIDE.U32 R120, R153, 0x10, R120 ;  /* 0x0000001099780825 */ /* 0x001fca00078e0078 */
[----:B------:R1:W-:Y:S04]  /*8c70*/  @P0 STG.E.128 desc[UR12][R120.64], R116 ;  /* 0x0000007478000986 */ /* 0x0003e8000c101d0c */
[----:B------:R1:W-:Y:S02]  /*8c80*/  STG.E.128 desc[UR12][R122.64], R32 ;  /* 0x000000207a007986 */ /* 0x0003e4000c101d0c */
.L_x_8882:
[----:B------:R-:W2:Y:S04]  /*8c90*/  LDL.LU R132, [R1+0x4] ;  /* 0x0000040001847983 */ /* 0x000ea80000300800 */
[----:B01----:R-:W3:Y:S04]  /*8ca0*/  LDL.LU R123, [R1] ;  /* 0x00000000017b7983 */ /* 0x003ee80000300800 */
[----:B------:R-:W4:Y:S04]  /*8cb0*/  LDL.LU R122, [R1+0x10] ;  /* 0x00001000017a7983 */ /* 0x000f280000300800 */
[----:B------:R-:W5:Y:S04]  /*8cc0*/  LDL.LU R121, [R1+0xc] ;  /* 0x00000c0001797983 */ /* 0x000f680000300800 */
        /* <DEDUP_REMOVED lines=36> */
[----:B-----5:R-:W-:Y:S01]  /*8f10*/  FADD.FTZ R121, R130, R121 ;  /* 0x0000007982797221 */ /* 0x020fe20000010000 */
[----:B------:R-:W-:-:S05]  /*8f20*/  FADD.FTZ R120, R189, R120 ;  /* 0x00000078bd787221 */ /* 0x000fca0000010000 */
[----:B------:R0:W-:Y:S04]  /*8f30*/  STL [R1+0x8], R120 ;  /* 0x0000087801007387 */ /* 0x0001e80000100800 */
[----:B------:R0:W-:Y:S04]  /*8f40*/  STL [R1+0xc], R121 ;  /* 0x00000c7901007387 */ /* 0x0001e80000100800 */
[----:B------:R0:W-:Y:S04]  /*8f50*/  STL [R1+0x10], R122 ;  /* 0x0000107a01007387 */ /* 0x0001e80000100800 */
[----:B------:R0:W-:Y:S04]  /*8f60*/  STL [R1], R123 ;  /* 0x0000007b01007387 */ /* 0x0001e80000100800 */
[----:B------:R0:W-:Y:S01]  /*8f70*/  STL [R1+0x4], R132 ;  /* 0x0000048401007387 */ /* 0x0001e20000100800 */
        /* <DEDUP_REMOVED lines=88> */
[----:B-1----:R-:W-:-:S07]  /*9500*/  MOV R27, R235 ;  /* 0x000000eb001b7202 */ /* 0x002fce0000000f00 */
.L_x_8872:
[----:B------:R-:W1:Y:S01]  /*9510*/  S2R R88, SR_TID.X ;  /* 0x0000000000587919 */ /* 0x000e620000002100 */
[----:B------:R-:W2:Y:S08]  /*9520*/  S2UR UR4, SR_CTAID.X ;  /* 0x00000000000479c3 */ /* 0x000eb00000002500 */
[----:B------:R-:W2:Y:S08]  /*9530*/  LDC R0, c[0x0][0x388] ;  /* 0x0000e200ff007b82 */ /* 0x000eb00000000800 */
        /* <DEDUP_REMOVED lines=33> */
.L_x_8892:
        /* <DEDUP_REMOVED lines=11> */
.L_x_15693:


//--------------------- .text._ZN10layer_norm22ln_bwd_finalize_kernelINS_22Kernel_traits_finalizeILj4096Ef6__halfS2_S2_fjLb1ELj1024ELj4ENS_18Kernel_traits_baseILj4096EfS2_S2_S2_fjLj1024EEEEELb1ELb0EEEvNS_9BwdParamsE --------------------------
	.section	.text._ZN10layer_norm22ln_bwd_finalize_kernelINS_22Kernel_traits_finalizeILj4096Ef6__halfS2_S2_fjLb1ELj1024ELj4ENS_18Kernel_traits_baseILj4096EfS2_S2_S2_fjLj1024EEEEELb1ELb0EEEvNS_9BwdParamsE,"ax",@progbits
	.align	128
        .global         _ZN10layer_norm22ln_bwd_finalize_kernelINS_22Kernel_traits_finalizeILj4096Ef6__halfS2_S2_fjLb1ELj1024ELj4ENS_18Kernel_traits_baseILj4096EfS2_S2_S2_fjLj1024EEEEELb1ELb0EEEvNS_9BwdParamsE
        .type           _ZN10layer_norm22ln_bwd_finalize_kernelINS_22Kernel_traits_finalizeILj4096Ef6__halfS2_S2_fjLb1ELj1024ELj4ENS_18Kernel_traits_baseILj4096EfS2_S2_S2_fjLj1024EEEEELb1ELb0EEEvNS_9BwdParamsE,@function
        .size           _ZN10layer_norm22ln_bwd_finalize_kernelINS_22Kernel_traits_finalizeILj4096Ef6__halfS2_S2_fjLb1ELj1024ELj4ENS_18Kernel_traits_baseILj4096EfS2_S2_S2_fjLj1024EEEEELb1ELb0EEEvNS_9BwdParamsE,(.L_x_15694 - _ZN10layer_norm22ln_bwd_finalize_kernelINS_22Kernel_traits_finalizeILj4096Ef6__halfS2_S2_fjLb1ELj1024ELj4ENS_18Kernel_traits_baseILj4096EfS2_S2_S2_fjLj1024EEEEELb1ELb0EEEvNS_9BwdParamsE)
        .other          _ZN10layer_norm22ln_bwd_finalize_kernelINS_22Kernel_traits_finalizeILj4096Ef6__halfS2_S2_fjLb1ELj1024ELj4ENS_18Kernel_traits_baseILj4096EfS2_S2_S2_fjLj1024EEEEELb1ELb0EEEvNS_9BwdParamsE,@"STO_CUDA_ENTRY STV_DEFAULT"
_ZN10layer_norm22ln_bwd_finalize_kernelINS_22Kernel_traits_finalizeILj4096Ef6__halfS2_S2_fjLb1ELj1024ELj4ENS_18Kernel_traits_baseILj4096EfS2_S2_S2_fjLj1024EEEEELb1ELb0EEEvNS_9BwdParamsE:
.text._ZN10layer_norm22ln_bwd_finalize_kernelINS_22Kernel_traits_finalizeILj4096Ef6__halfS2_S2_fjLb1ELj1024ELj4ENS_18Kernel_traits_baseILj4096EfS2_S2_S2_fjLj1024EEEEELb1ELb0EEEvNS_9BwdParamsE:
        /* <DEDUP_REMOVED lines=60> */
.L_x_8897:
        /* <DEDUP_REMOVED lines=87> */
.L_x_8896:
[----:B------:R-:W-:Y:S05]  /*0930*/  BSYNC.RECONVERGENT B1 ;  /* 0x0000000000017941 */ /* 0x000fea0003800200 */
.L_x_8895:
        /* <DEDUP_REMOVED lines=49> */
.L_x_8899:
[----:B------:R-:W-:Y:S05]  /*0c50*/  BSYNC.RECONVERGENT B1 ;  /* 0x0000000000017941 */ /* 0x000fea0003800200 */
.L_x_8898:
        /* <DEDUP_REMOVED lines=29> */
.L_x_8901:
[----:B------:R-:W-:Y:S05]  /*0e30*/  BSYNC.RECONVERGENT B1 ;  /* 0x0000000000017941 */ /* 0x000fea0003800200 */
.L_x_8900:
        /* <DEDUP_REMOVED lines=14> */
.L_x_8894:
[----:B------:R-:W-:Y:S05]  /*0f20*/  BSYNC.RECONVERGENT B0 ;  /* 0x0000000000007941 */ /* 0x000fea0003800200 */
.L_x_8893:
        /* <DEDUP_REMOVED lines=72> */
.L_x_8902:
        /* <DEDUP_REMOVED lines=13> */
.L_x_15694:


//--------------------- .text._ZN10layer_norm13ln_bwd_kernelINS_13Kernel_traitsIf6__halfS2_S2_fjLj4096ELj1ELj1ELj4ELj16ENS_18Kernel_traits_baseILj4096EfS2_S2_S2_fjLj128EEEEELb1ELb1ELb1ELb0EEEvNS_9BwdParamsE --------------------------
	.section	.text._ZN10layer_norm13ln_bwd_kernelINS_13Kernel_traitsIf6__halfS2_S2_fjLj4096ELj1ELj1ELj4ELj16ENS_18Kernel_traits_baseILj4096EfS2_S2_S2_fjLj128EEEEELb1ELb1ELb1ELb0EEEvNS_9BwdParamsE,"ax",@progbits
	.align	128
        .global         _ZN10layer_norm13ln_bwd_kernelINS_13Kernel_traitsIf6__halfS2_S2_fjLj4096ELj1ELj1ELj4ELj16ENS_18Kernel_traits_baseILj4096EfS2_S2_S2_fjLj128EEEEELb1ELb1ELb1ELb0EEEvNS_9BwdParamsE
        .type           _ZN10layer_norm13ln_bwd_kernelINS_13Kernel_traitsIf6__halfS2_S2_fjLj4096ELj1ELj1ELj4ELj16ENS_18Kernel_traits_baseILj4096EfS2_S2_S2_fjLj128EEEEELb1ELb1ELb1ELb0EEEvNS_9BwdParamsE,@function
        .size           _ZN10layer_norm13ln_bwd_kernelINS_13Kernel_traitsIf6__halfS2_S2_fjLj4096ELj1ELj1ELj4ELj16ENS_18Kernel_traits_baseILj4096EfS2_S2_S2_fjLj128EEEEELb1ELb1ELb1ELb0EEEvNS_9BwdParamsE,(.L_x_15695 - _ZN10layer_norm13ln_bwd_kernelINS_13Kernel_traitsIf6__halfS2_S2_fjLj4096ELj1ELj1ELj4ELj16ENS_18Kernel_traits_baseILj4096EfS2_S2_S2_fjLj128EEEEELb1ELb1ELb1ELb0EEEvNS_9BwdParamsE)
        .other          _ZN10layer_norm13ln_bwd_kernelINS_13Kernel_traitsIf6__halfS2_S2_fjLj4096ELj1ELj1ELj4ELj16ENS_18Kernel_traits_baseILj4096EfS2_S2_S2_fjLj128EEEEELb1ELb1ELb1ELb0EEEvNS_9BwdParamsE,@"STO_CUDA_ENTRY STV_DEFAULT"
_ZN10layer_norm13ln_bwd_kernelINS_13Kernel_traitsIf6__halfS2_S2_fjLj4096ELj1ELj1ELj4ELj16ENS_18Kernel_traits_baseILj4096EfS2_S2_S2_fjLj128EEEEELb1ELb1ELb1ELb0EEEvNS_9BwdParamsE:
.text._ZN10layer_norm13ln_bwd_kernelINS_13Kernel_traitsIf6__halfS2_S2_fjLj4096ELj1ELj1ELj4ELj16ENS_18Kernel_traits_baseILj4096EfS2_S2_S2_fjLj128EEEEELb1ELb1ELb1ELb0EEEvNS_9BwdParamsE:
        /* <DEDUP_REMOVED lines=184> */
.L_x_9118:
[----:B0-----:R-:W-:-:S06]  /*0b80*/  UIMAD.WIDE UR6, UR11, 0x4, UR18 ;  /* 0x000000040b0678a5 */ /* 0x001fcc000f8e0212 */
[----:B-123--:R-:W-:Y:S02]  /*0b90*/  MOV R180, UR6 ;  /* 0x0000000600b47c02 */ /* 0x00efe40008000f00 */
        /* <DEDUP_REMOVED lines=40> */
[----:B0-----:R-:W-:-:S04]  /*0e20*/  MOV R181, UR6 ;  /* 0x0000000600b57c02 */ /* 0x001fc80008000f00 */
        /* <DEDUP_REMOVED lines=29> */
[----:B0-----:R-:W-:-:S05]  /*1000*/  IMAD.WIDE.U32 R184, R190, 0x8, R186 ;  /* 0x00000008beb87825 */ /* 0x001fca00078e00ba */
[----:B------:R0:W5:Y:S01]  /*1010*/  LDG.E.64 R196, desc[UR20][R184.64] ;  /* 0x00000014b8c47981 */ /* 0x000162000c1e1b00 */
[----:B--2---:R-:W-:Y:S02]  /*1020*/  HADD2.F32 R187, -RZ, R4.H1_H1 ;  /* 0x30000004ffbb7230 */ /* 0x004fe40000004100 */
[--C-:B------:R-:W-:Y:S02]  /*1030*/  HADD2.F32 R186, -RZ, R5.reuse.H0_H0 ;  /* 0x20000005ffba7230 */ /* 0x100fe40000004100 */
[----:B------:R-:W-:Y:S02]  /*1040*/  HADD2.F32 R229, -RZ, R5.H1_H1 ;  /* 0x30000005ffe57230 */ /* 0x000fe40000004100 */
[----:B------:R-:W-:Y:S02]  /*1050*/  HADD2.F32 R5, -RZ, R6.H1_H1 ;  /* 0x30000006ff057230 */ /* 0x000fe40000004100 */
[----:B------:R-:W-:Y:S02]  /*1060*/  HADD2.F32 R232, -RZ, R7.H0_H0 ;  /* 0x20000007ffe87230 */ /* 0x000fe40000004100 */
[----:B------:R-:W-:Y:S01]  /*1070*/  FADD.FTZ R230, R187, -UR34 ;  /* 0x80000022bbe67e21 */ /* 0x000fe20008010000 */
[----:B------:R-:W-:-:S02]  /*1080*/  HADD2.F32 R0, -RZ, R4.H0_H0 ;  /* 0x20000004ff007230 */ /* 0x000fc40000004100 */
[--C-:B---3--:R-:W-:Y:S02]  /*1090*/  HADD2.F32 R3, -RZ, R180.reuse.H0_H0 ;  /* 0x200000b4ff037230 */ /* 0x108fe40000004100 */
[----:B0-----:R-:W-:Y:S02]  /*10a0*/  HADD2.F32 R185, -RZ, R180.H1_H1 ;  /* 0x300000b4ffb97230 */ /* 0x001fe40000004100 */
[----:B------:R-:W-:Y:S01]  /*10b0*/  FADD.FTZ R187, R186, -UR34 ;  /* 0x80000022babb7e21 */ /* 0x000fe20008010000 */
[--C-:B------:R-:W-:Y:S02]  /*10c0*/  HADD2.F32 R180, -RZ, R182.reuse.H0_H0 ;  /* 0x200000b6ffb47230 */ /* 0x100fe40000004100 */
[----:B------:R-:W-:Y:S02]  /*10d0*/  HADD2.F32 R4, -RZ, R182.H1_H1 ;  /* 0x300000b6ff047230 */ /* 0x000fe40000004100 */
[----:B------:R-:W-:Y:S01]  /*10e0*/  FADD.FTZ R182, R5, -UR34 ;  /* 0x8000002205b67e21 */ /* 0x000fe20008010000 */
[----:B------:R-:W-:Y:S01]  /*10f0*/  FADD.FTZ R186, R229, -UR34 ;  /* 0x80000022e5ba7e21 */ /* 0x000fe20008010000 */
[----:B------:R-:W-:Y:S01]  /*1100*/  FADD.FTZ R5, R232, -UR34 ;  /* 0x80000022e8057e21 */ /* 0x000fe20008010000 */
[----:B------:R-:W2:Y:S04]  /*1110*/  LDL R229, [R1+0x40] ;  /* 0x0000400001e57983 */ /* 0x000ea80000100800 */
[----:B------:R-:W3:Y:S01]  /*1120*/  LDL R232, [R1+0x5c] ;  /* 0x00005c0001e87983 */ /* 0x000ee20000100800 */
[----:B------:R-:W-:-:S03]  /*1130*/  FMUL.FTZ R238, R187, UR32 ;  /* 0x00000020bbee7c20 */ /* 0x000fc60008410000 */
[----:B------:R-:W3:Y:S01]  /*1140*/  LDL R187, [R1+0x44] ;  /* 0x0000440001bb7983 */ /* 0x000ee20000100800 */
[----:B------:R-:W-:Y:S01]  /*1150*/  FADD.FTZ R0, R0, -UR34 ;  /* 0x8000002200007e21 */ /* 0x000fe20008010000 */
[----:B------:R-:W-:-:S03]  /*1160*/  HADD2.F32 R231, -RZ, R6.H0_H0 ;  /* 0x20000006ffe77230 */ /* 0x000fc60000004100 */
[----:B------:R-:W-:Y:S01]  /*1170*/  FMUL.FTZ R0, R0, UR32 ;  /* 0x0000002000007c20 */ /* 0x000fe20008410000 */
[--C-:B------:R-:W-:Y:S02]  /*1180*/  HADD2.F32 R6, -RZ, R183.reuse.H0_H0 ;  /* 0x200000b7ff067230 */ /* 0x100fe40000004100 */
[----:B------:R-:W-:Y:S02]  /*1190*/  HADD2.F32 R8, -RZ, R183.H1_H1 ;  /* 0x300000b7ff087230 */ /* 0x000fe40000004100 */
[----:B------:R-:W-:Y:S01]  /*11a0*/  FADD.FTZ R183, R231, -UR34 ;  /* 0x80000022e7b77e21 */ /* 0x000fe20008010000 */
[----:B------:R-:W-:Y:S01]  /*11b0*/  FADD.FTZ R92, R92, R3 ;  /* 0x000000035c5c7221 */ /* 0x000fe20000010000 */
[-C--:B------:R-:W-:Y:S01]  /*11c0*/  FFMA.FTZ R60, R0, R3.reuse, R60 ;  /* 0x00000003003c7223 */ /* 0x080fe2000001003c */
[--C-:B------:R-:W-:Y:S02]  /*11d0*/  HADD2.F32 R184, -RZ, R181.reuse.H0_H0 ;  /* 0x200000b5ffb87230 */ /* 0x100fe40000004100 */
[----:B------:R-:W-:Y:S01]  /*11e0*/  FMUL.FTZ R3, R239, R3 ;  /* 0x00000003ef037220 */ /* 0x000fe20000410000 */
[----:B------:R-:W-:-:S02]  /*11f0*/  HADD2.F32 R181, -RZ, R181.H1_H1 ;  /* 0x300000b5ffb57230 */ /* 0x000fc40000004100 */
[----:B------:R-:W-:Y:S01]  /*1200*/  FMUL.FTZ R239, R233, R185 ;  /* 0x000000b9e9ef7220 */ /* 0x000fe20000410000 */
[----:B------:R-:W-:Y:S01]  /*1210*/  FMUL.FTZ R233, R186, UR32 ;  /* 0x00000020bae97c20 */ /* 0x000fe20008410000 */
[----:B------:R-:W-:Y:S01]  /*1220*/  FMUL.FTZ R231, R183, UR32 ;  /* 0x00000020b7e77c20 */ /* 0x000fe20008410000 */
[----:B------:R-:W-:Y:S01]  /*1230*/  FMUL.FTZ R240, R230, UR32 ;  /* 0x00000020e6f07c20 */ /* 0x000fe20008410000 */
[----:B------:R-:W-:Y:S01]  /*1240*/  FADD.FTZ R95, R95, R181 ;  /* 0x000000b55f5f7221 */ /* 0x000fe20000010000 */
[----:B------:R-:W-:Y:S01]  /*1250*/  FFMA.FTZ R63, R233, R181, R63 ;  /* 0x000000b5e93f7223 */ /* 0x000fe2000001003f */
[----:B------:R-:W-:Y:S01]  /*1260*/  FADD.FTZ R96, R96, R180 ;  /* 0x000000b460607221 */ /* 0x000fe20000010000 */
[----:B------:R-:W-:Y:S01]  /*1270*/  FFMA.FTZ R64, R231, R180, R64 ;  /* 0x000000b4e7407223 */ /* 0x000fe20000010040 */
[----:B----4-:R-:W-:Y:S01]  /*1280*/  FMUL.FTZ R237, R237, R184 ;  /* 0x000000b8eded7220 */ /* 0x010fe20000410000 */
[----:B------:R-:W-:Y:S02]  /*1290*/  HADD2.F32 R7, -RZ, R7.H1_H1 ;  /* 0x30000007ff077230 */ /* 0x000fe40000004100 */
[----:B------:R-:W-:Y:S01]  /*12a0*/  FADD.FTZ R97, R97, R4 ;  /* 0x0000000461617221 */ /* 0x000fe20000010000 */
[----:B------:R-:W-:-:S02]  /*12b0*/  FMUL.FTZ R5, R5, UR32 ;  /* 0x0000002005057c20 */ /* 0x000fc40008410000 */
[----:B------:R-:W-:Y:S01]  /*12c0*/  FADD.FTZ R7, R7, -UR34 ;  /* 0x8000002207077e21 */ /* 0x000fe20008010000 */
[----:B------:R-:W-:Y:S01]  /*12d0*/  FADD.FTZ R98, R98, R6 ;  /* 0x0000000662627221 */ /* 0x000fe20000010000 */
[-C--:B------:R-:W-:Y:S01]  /*12e0*/  FFMA.FTZ R66, R5, R6.reuse, R66 ;  /* 0x0000000605427223 */ /* 0x080fe20000010042 */
[----:B------:R-:W-:Y:S01]  /*12f0*/  FMUL.FTZ R6, R235, R6 ;  /* 0x00000006eb067220 */ /* 0x000fe20000410000 */
[----:B------:R-:W-:Y:S01]  /*1300*/  FMUL.FTZ R7, R7, UR32 ;  /* 0x0000002007077c20 */ /* 0x000fe20008410000 */
[----:B------:R-:W-:-:S03]  /*1310*/  FADD.FTZ R99, R99, R8 ;  /* 0x0000000863637221 */ /* 0x000fc60000010000 */
[-C--:B------:R-:W-:Y:S01]  /*1320*/  FFMA.FTZ R67, R7, R8.reuse, R67 ;  /* 0x0000000807437223 */ /* 0x080fe20000010043 */
        /* <DEDUP_REMOVED lines=9> */
[----:B------:R-:W-:Y:S01]  /*13c0*/  FFMA.FTZ R180, R0, R3, RZ ;  /* 0x0000000300b47223 */ /* 0x000fe200000100ff */
[----:B---3--:R-:W-:Y:S01]  /*13d0*/  FMUL.FTZ R232, R232, R181 ;  /* 0x000000b5e8e87220 */ /* 0x008fe20000410000 */
[----:B------:R-:W-:-:S02]  /*13e0*/  FADD.FTZ R181, RZ, R3 ;  /* 0x00000003ffb57221 */ /* 0x000fc40000010000 */
[----:B------:R-:W-:Y:S02]  /*13f0*/  FFMA.FTZ R180, R240, R239, R180 ;  /* 0x000000eff0b47223 */ /* 0x000fe400000100b4 */
[----:B------:R-:W-:Y:S02]  /*1400*/  FADD.FTZ R181, R181, R239 ;  /* 0x000000efb5b57221 */ /* 0x000fe40000010000 */
[----:B------:R-:W-:Y:S02]  /*1410*/  FFMA.FTZ R180, R238, R237, R180 ;  /* 0x000000edeeb47223 */ /* 0x000fe400000100b4 */
        /* <DEDUP_REMOVED lines=13> */
[----:B------:R-:W-:-:S07]  /*14f0*/  FADD.FTZ R235, R181, R8 ;  /* 0x00000008b5eb7221 */ /* 0x000fce0000010000 */
.L_x_8907:
[----:B---34-:R-:W-:Y:S05]  /*1500*/  BSYNC.RECONVERGENT B1 ;  /* 0x0000000000017941 */ /* 0x018fea0003800200 */
.L_x_8906:
[----:B------:R-:W-:Y:S04]  /*1510*/  BSSY.RECONVERGENT B1, `(.L_x_8908) ;  /* 0x0000063000017945 */ /* 0x000fe80003800200 */
[----:B------:R-:W-:Y:S05]  /*1520*/  @!P2 BRA `(.L_x_8909) ;  /* 0x000000040084a947 */ /* 0x000fea0003800000 */
[----:B------:R-:W0:Y:S01]  /*1530*/  LDC.64 R10, c[0x0][0x3a8] ;  /* 0x0000ea00ff0a7b82 */ /* 0x000e220000000a00 */
[----:B------:R-:W2:Y:S04]  /*1540*/  LDL R188, [R1+0x24] ;  /* 0x0000240001bc7983 */ /* 0x000ea80000100800 */
[----:B------:R-:W3:Y:S03]  /*1550*/  LDL R187, [R1+0x28] ;  /* 0x0000280001bb7983 */ /* 0x000ee60000100800 */
[----:B------:R-:W1:Y:S01]  /*1560*/  LDC.64 R16, c[0x0][0x428] ;  /* 0x00010a00ff107b82 */ /* 0x000e620000000a00 */
[----:B------:R-:W-:Y:S01]  /*1570*/  ISETP.NE.U32.AND P0, PT, RZ, UR24, PT ;  /* 0x00000018ff007c0c */ /* 0x000fe2000bf05070 */
[----:B------:R-:W4:Y:S06]  /*1580*/  LDL R186, [R1+0x2c] ;  /* 0x00002c0001ba7983 */ /* 0x000f2c0000100800 */
[----:B------:R-:W1:Y:S01]  /*1590*/  LDC.64 R20, c[0x0][0x3b0] ;  /* 0x0000ec00ff147b82 */ /* 0x000e620000000a00 */
        /* <DEDUP_REMOVED lines=10> */
[--C-:B--2---:R-:W-:Y:S02]  /*1640*/  HADD2.F32 R9, -RZ, R12.reuse.H1_H1 ;  /* 0x3000000cff097230 */ /* 0x104fe40000004100 */
[----:B------:R-:W-:Y:S02]  /*1650*/  HADD2.F32 R21, -RZ, R12.H0_H0 ;  /* 0x2000000cff157230 */ /* 0x000fe40000004100 */
[----:B0-----:R-:W-:Y:S02]  /*1660*/  HADD2.F32 R10, -RZ, R13.H1_H1 ;  /* 0x3000000dff0a7230 */ /* 0x001fe40000004100 */
[--C-:B---3--:R-:W-:Y:S02]  /*1670*/  HADD2.F32 R23, -RZ, R18.reuse.H0_H0 ;  /* 0x20000012ff177230 */ /* 0x108fe40000004100 */
[----:B------:R-:W-:Y:S02]  /*1680*/  HADD2.F32 R20, -RZ, R18.H1_H1 ;  /* 0x30000012ff147230 */ /* 0x000fe40000004100 */
[----:B------:R-:W-:Y:S01]  /*1690*/  FADD.FTZ R18, R9, -UR34 ;  /* 0x8000002209127e21 */ /* 0x000fe20008010000 */
[----:B------:R-:W-:-:S02]  /*16a0*/  HADD2.F32 R183, -RZ, R14.H0_H0 ;  /* 0x2000000effb77230 */ /* 0x000fc40000004100 */
[----:B------:R-:W-:Y:S01]  /*16b0*/  FADD.FTZ R181, R21, -UR34 ;  /* 0x8000002215b57e21 */ /* 0x000fe20008010000 */
[----:B------:R-:W-:Y:S02]  /*16c0*/  HADD2.F32 R182, -RZ, R14.H1_H1 ;  /* 0x3000000effb67230 */ /* 0x000fe40000004100 */
[----:B------:R-:W-:Y:S01]  /*16d0*/  FADD.FTZ R14, R10, -UR34 ;  /* 0x800000220a0e7e21 */ /* 0x000fe20008010000 */
[----:B------:R-:W-:Y:S02]  /*16e0*/  HADD2.F32 R185, -RZ, R15.H1_H1 ;  /* 0x3000000fffb97230 */ /* 0x000fe40000004100 */
[----:B------:R-:W-:Y:S01]  /*16f0*/  FMUL.FTZ R10, R18, UR32 ;  /* 0x00000020120a7c20 */ /* 0x000fe20008410000 */
[----:B------:R-:W-:Y:S01]  /*1700*/  HADD2.F32 R12, -RZ, R13.H0_H0 ;  /* 0x2000000dff0c7230 */ /* 0x000fe20000004100 */
[----:B------:R-:W2:Y:S01]  /*1710*/  LDL R18, [R1+0x30] ;  /* 0x0000300001127983 */ /* 0x000ea20000100800 */
[--C-:B------:R-:W-:Y:S02]  /*1720*/  HADD2.F32 R11, -RZ, R16.reuse.H0_H0 ;  /* 0x20000010ff0b7230 */ /* 0x100fe40000004100 */
[----:B------:R-:W-:Y:S01]  /*1730*/  FMUL.FTZ R9, R181, UR32 ;  /* 0x00000020b5097c20 */ /* 0x000fe20008410000 */
[----:B------:R-:W-:-:S02]  /*1740*/  HADD2.F32 R13, -RZ, R16.H1_H1 ;  /* 0x30000010ff0d7230 */ /* 0x000fc40000004100 */
[----:B------:R-:W-:Y:S01]  /*1750*/  FADD.FTZ R16, R183, -UR34 ;  /* 0x80000022b7107e21 */ /* 0x000fe20008010000 */
[--C-:B------:R-:W-:Y:S01]  /*1760*/  HADD2.F32 R22, -RZ, R19.reuse.H0_H0 ;  /* 0x20000013ff167230 */ /* 0x100fe20000004100 */
[----:B------:R-:W3:Y:S01]  /*1770*/  LDL R183, [R1+0x20] ;  /* 0x0000200001b77983 */ /* 0x000ee20000100800 */
[----:B------:R-:W-:Y:S02]  /*1780*/  HADD2.F32 R180, -RZ, R19.H1_H1 ;  /* 0x30000013ffb47230 */ /* 0x000fe40000004100 */
[----:B------:R-:W-:Y:S01]  /*1790*/  FADD.FTZ R19, R182, -UR34 ;  /* 0x80000022b6137e21 */ /* 0x000fe20008010000 */
[----:B------:R-:W-:Y:S01]  /*17a0*/  HADD2.F32 R184, -RZ, R15.H0_H0 ;  /* 0x2000000fffb87230 */ /* 0x000fe20000004100 */
[----:B------:R-:W3:Y:S01]  /*17b0*/  LDL R182, [R1+0x3c] ;  /* 0x00003c0001b67983 */ /* 0x000ee20000100800 */
[----:B------:R-:W-:-:S03]  /*17c0*/  FADD.FTZ R181, R185, -UR34 ;  /* 0x80000022b9b57e21 */ /* 0x000fc60008010000 */
[----:B------:R-:W3:Y:S01]  /*17d0*/  LDL R185, [R1+0x34] ;  /* 0x0000340001b97983 */ /* 0x000ee20000100800 */
[----:B------:R-:W-:-:S03]  /*17e0*/  FADD.FTZ R21, R184, -UR34 ;  /* 0x80000022b8157e21 */ /* 0x000fc60008010000 */
[----:B------:R-:W3:Y:S01]  /*17f0*/  LDL R184, [R1+0x38] ;  /* 0x0000380001b87983 */ /* 0x000ee20000100800 */
[--C-:B------:R-:W-:Y:S02]  /*1800*/  HADD2.F32 R15, -RZ, R17.reuse.H0_H0 ;  /* 0x20000011ff0f7230 */ /* 0x100fe40000004100 */
[----:B------:R-:W-:Y:S01]  /*1810*/  FMUL.FTZ R14, R14, UR32 ;  /* 0x000000200e0e7c20 */ /* 0x000fe20008410000 */
[----:B------:R-:W-:Y:S02]  /*1820*/  HADD2.F32 R17, -RZ, R17.H1_H1 ;  /* 0x30000011ff117230 */ /* 0x000fe40000004100 */
[----:B------:R-:W-:Y:S01]  /*1830*/  FADD.FTZ R12, R12, -UR34 ;  /* 0x800000220c0c7e21 */ /* 0x000fe20008010000 */
[----:B------:R-:W-:Y:S01]  /*1840*/  FADD.FTZ R100, R100, R11 ;  /* 0x0000000b64647221 */ /* 0x000fe20000010000 */
[----:B------:R-:W-:Y:S01]  /*1850*/  FFMA.FTZ R68, R9, R11, R68 ;  /* 0x0000000b09447223 */ /* 0x000fe20000010044 */
[----:B------:R-:W-:Y:S01]  /*1860*/  FMUL.FTZ R16, R16, UR32 ;  /* 0x0000002010107c20 */ /* 0x000fe20008410000 */
[----:B------:R-:W-:Y:S01]  /*1870*/  FADD.FTZ R103, R103, R17 ;  /* 0x0000001167677221 */ /* 0x000fe20000010000 */
[----:B------:R-:W-:Y:S01]  /*1880*/  FFMA.FTZ R71, R14, R17, R71 ;  /* 0x000000110e477223 */ /* 0x000fe20000010047 */
[----:B------:R-:W-:Y:S01]  /*1890*/  FADD.FTZ R101, R101, R13 ;  /* 0x0000000d65657221 */ /* 0x000fe20000010000 */
[----:B------:R-:W-:Y:S01]  /*18a0*/  FMUL.FTZ R12, R12, UR32 ;  /* 0x000000200c0c7c20 */ /* 0x000fe20008410000 */
[----:B------:R-:W-:Y:S01]  /*18b0*/  FFMA.FTZ R69, R10, R13, R69 ;  /* 0x0000000d0a457223 */ /* 0x000fe20000010045 */
[----:B------:R-:W-:Y:S01]  /*18c0*/  FADD.FTZ R104, R104, R23 ;  /* 0x0000001768687221 */ /* 0x000fe20000010000 */
[----:B------:R-:W-:Y:S01]  /*18d0*/  FFMA.FTZ R72, R16, R23, R72 ;  /* 0x0000001710487223 */ /* 0x000fe20000010048 */
[----:B------:R-:W-:Y:S01]  /*18e0*/  FADD.FTZ R102, R102, R15 ;  /* 0x0000000f66667221 */ /* 0x000fe20000010000 */
[----:B------:R-:W-:Y:S01]  /*18f0*/  FFMA.FTZ R70, R12, R15, R70 ;  /* 0x0000000f0c467223 */ /* 0x000fe20000010046 */
[----:B------:R-:W-:Y:S01]  /*1900*/  FMUL.FTZ R19, R19, UR32 ;  /* 0x0000002013137c20 */ /* 0x000fe20008410000 */
[----:B------:R-:W-:Y:S01]  /*1910*/  FADD.FTZ R105, R105, R20 ;  /* 0x0000001469697221 */ /* 0x000fe20000010000 */
[----:B------:R-:W-:-:S02]  /*1920*/  FMUL.FTZ R21, R21, UR32 ;  /* 0x0000002015157c20 */ /* 0x000fc40008410000 */
[-C--:B------:R-:W-:Y:S01]  /*1930*/  FFMA.FTZ R73, R19, R20.reuse, R73 ;  /* 0x0000001413497223 */ /* 0x080fe20000010049 */
[----:B------:R-:W-:Y:S01]  /*1940*/  FMUL.FTZ R20, R188, R20 ;  /* 0x00000014bc147220 */ /* 0x000fe20000410000 */
[----:B------:R-:W-:Y:S01]  /*1950*/  FADD.FTZ R106, R106, R22 ;  /* 0x000000166a6a7221 */ /* 0x000fe20000010000 */
[-C--:B------:R-:W-:Y:S01]  /*1960*/  FFMA.FTZ R74, R21, R22.reuse, R74 ;  /* 0x00000016154a7223 */ /* 0x080fe2000001004a */
[----:B------:R-:W-:Y:S01]  /*1970*/  FMUL.FTZ R22, R187, R22 ;  /* 0x00000016bb167220 */ /* 0x000fe20000410000 */
[----:B----4-:R-:W-:Y:S01]  /*1980*/  FMUL.FTZ R188, R186, R180 ;  /* 0x000000b4babc7220 */ /* 0x010fe20000410000 */
[----:B------:R-:W-:Y:S01]  /*1990*/  IADD3 R236, PT, PT, R236, 0x80, RZ ;  /* 0x00000080ecec7810 */ /* 0x000fe20007ffe0ff */
[----:B------:R-:W-:Y:S01]  /*19a0*/  FADD.FTZ R107, R107, R180 ;  /* 0x000000b46b6b7221 */ /* 0x000fe20000010000 */
[----:B------:R-:W-:Y:S02]  /*19b0*/  IADD3 R190, PT, PT, R190, 0x80, RZ ;  /* 0x00000080bebe7810 */ /* 0x000fe40007ffe0ff */
[----:B------:R-:W-:Y:S01]  /*19c0*/  IADD3 R189, PT, PT, R189, 0x80, RZ ;  /* 0x00000080bdbd7810 */ /* 0x000fe20007ffe0ff */
[----:B--2---:R-:W-:Y:S01]  /*19d0*/  FMUL.FTZ R11, R18, R11 ;  /* 0x0000000b120b7220 */ /* 0x004fe20000410000 */
[----:B---3--:R-:W-:-:S03]  /*19e0*/  FMUL.FTZ R18, R183, R23 ;  /* 0x00000017b7127220 */ /* 0x008fc60000410000 */
[----:B------:R-:W-:Y:S01]  /*19f0*/  FADD.FTZ R23, R235, R11 ;  /* 0x0000000beb177221 */ /* 0x000fe20000010000 */
[----:B------:R-:W-:Y:S01]  /*1a00*/  FMUL.FTZ R17, R182, R17 ;  /* 0x00000011b6117220 */ /* 0x000fe20000410000 */
[----:B------:R-:W-:Y:S01]  /*1a10*/  FFMA.FTZ R182, R9, R11, R234 ;  /* 0x0000000b09b67223 */ /* 0x000fe200000100ea */
[----:B------:R-:W-:Y:S01]  /*1a20*/  FMUL.FTZ R13, R185, R13 ;  /* 0x0000000db90d7220 */ /* 0x000fe20000410000 */
[----:B------:R-:W-:-:S03]  /*1a30*/  FMUL.FTZ R15, R184, R15 ;  /* 0x0000000fb80f7220 */ /* 0x000fc60000410000 */
        /* <DEDUP_REMOVED lines=10> */
[----:B------:R-:W-:Y:S02]  /*1ae0*/  FMUL.FTZ R23, R181, UR32 ;  /* 0x00000020b5177c20 */ /* 0x000fe40008410000 */
[----:B------:R-:W-:Y:S01]  /*1af0*/  FADD.FTZ R183, R183, R22 ;  /* 0x00000016b7b77221 */ /* 0x000fe20000010000 */
[----:B------:R-:W-:Y:S01]  /*1b00*/  FFMA.FTZ R182, R21, R22, R182 ;  /* 0x0000001615b67223 */ /* 0x000fe200000100b6 */
[----:B------:R-:W-:Y:S02]  /*1b10*/  FFMA.FTZ R75, R23, R180, R75 ;  /* 0x000000b4174b7223 */ /* 0x000fe4000001004b */
[----:B------:R-:W-:Y:S01]  /*1b20*/  FADD.FTZ R235, R183, R188 ;  /* 0x000000bcb7eb7221 */ /* 0x000fe20000010000 */
[----:B------:R-:W-:-:S07]  /*1b30*/  FFMA.FTZ R234, R23, R188, R182 ;  /* 0x000000bc17ea7223 */ /* 0x000fce00000100b6 */
.L_x_8909:
[----:B------:R-:W-:Y:S05]  /*1b40*/  BSYNC.RECONVERGENT B1 ;  /* 0x0000000000017941 */ /* 0x000fea0003800200 */
.L_x_8908:
        /* <DEDUP_REMOVED lines=9> */
[----:B------:R-:W4:Y:S01]  /*1be0*/  LDG.E.128 R180, desc[UR20][R180.64] ;  /* 0x00000014b4b47981 */ /* 0x000f22000c1e1d00 */
[----:B-1----:R-:W-:-:S06]  /*1bf0*/  IMAD.WIDE.U32 R184, R236, 0x10, R184 ;  /* 0x00000010ecb87825 */ /* 0x002fcc00078e00b8 */
[----:B------:R-:W2:Y:S01]  /*1c00*/  LDG.E.128 R184, desc[UR20][R184.64] ;  /* 0x00000014b8b87981 */ /* 0x000ea2000c1e1d00 */
[----:B------:R-:W-:-:S13]  /*1c10*/  ISETP.NE.AND.EX P0, PT, RZ, UR25, PT, P0 ;  /* 0x00000019ff007c0c */ /* 0x000fda000bf05300 */
[----:B------:R-:W0:Y:S01]  /*1c20*/  @P0 LDC.64 R192, c[0x0][0x438] ;  /* 0x00010e00ffc00b82 */ /* 0x000e220000000a00 */
[--C-:B----4-:R-:W-:Y:S02]  /*1c30*/  HADD2.F32 R202, -RZ, R180.reuse.H0_H0 ;  /* 0x200000b4ffca7230 */ /* 0x110fe40000004100 */
[----:B------:R-:W-:-:S03]  /*1c40*/  HADD2.F32 R191, -RZ, R180.H1_H1 ;  /* 0x300000b4ffbf7230 */ /* 0x000fc60000004100 */
[----:B------:R-:W-:Y:S02]  /*1c50*/  FADD.FTZ R207, R202, -UR34 ;  /* 0x80000022cacf7e21 */ /* 0x000fe40008010000 */
[----:B------:R-:W-:Y:S02]  /*1c60*/  FADD.FTZ R206, R191, -UR34 ;  /* 0x80000022bfce7e21 */ /* 0x000fe40008010000 */
[----:B------:R-:W-:Y:S02]  /*1c70*/  FMUL.FTZ R191, R207, UR32 ;  /* 0x00000020cfbf7c20 */ /* 0x000fe40008410000 */
[----:B------:R-:W4:Y:S01]  /*1c80*/  LDL R207, [R1+0x10] ;  /* 0x0000100001cf7983 */ /* 0x000f220000100800 */
[----:B0-----:R-:W-:-:S04]  /*1c90*/  @P0 IMAD.WIDE.U32 R192, R189, 0x10, R192 ;  /* 0x00000010bdc00825 */ /* 0x001fc800078e00c0 */
[--C-:B------:R-:W-:Y:S01]  /*1ca0*/  HADD2.F32 R208, -RZ, R182.reuse.H1_H1 ;  /* 0x300000b6ffd07230 */ /* 0x100fe20000004100 */
[----:B------:R0:W5:Y:S01]  /*1cb0*/  @P0 LDG.E.128 R160, desc[UR20][R192.64] ;  /* 0x00000014c0a00981 */ /* 0x000162000c1e1d00 */
[----:B------:R-:W-:Y:S02]  /*1cc0*/  HADD2.F32 R209, -RZ, R182.H0_H0 ;  /* 0x200000b6ffd17230 */ /* 0x000fe40000004100 */
[----:B------:R-:W-:Y:S02]  /*1cd0*/  HADD2.F32 R210, -RZ, R183.H0_H0 ;  /* 0x200000b7ffd27230 */ /* 0x000fe40000004100 */
[----:B--2---:R-:W-:Y:S02]  /*1ce0*/  HADD2.F32 R203, -RZ, R184.H1_H1 ;  /* 0x300000b8ffcb7230 */ /* 0x004fe40000004100 */
[----:B------:R-:W-:Y:S02]  /*1cf0*/  HADD2.F32 R204, -RZ, R181.H0_H0 ;  /* 0x200000b5ffcc7230 */ /* 0x000fe40000004100 */
[----:B0-----:R-:W-:-:S04]  /*1d00*/  IMAD.WIDE.U32 R192, R190, 0x8, R200 ;  /* 0x00000008bec07825 */ /* 0x001fc800078e00c8 */
[----:B------:R-:W-:Y:S02]  /*1d10*/  HADD2.F32 R201, -RZ, R184.H0_H0 ;  /* 0x200000b8ffc97230 */ /* 0x000fe40000004100 */
[----:B------:R-:W-:Y:S02]  /*1d20*/  HADD2.F32 R200, -RZ, R181.H1_H1 ;  /* 0x300000b5ffc87230 */ /* 0x000fe40000004100 */
[----:B------:R-:W-:Y:S02]  /*1d30*/  HADD2.F32 R182, -RZ, R186.H1_H1 ;  /* 0x300000baffb67230 */ /* 0x000fe40000004100 */
[----:B------:R-:W-:Y:S02]  /*1d40*/  HADD2.F32 R180, -RZ, R187.H1_H1 ;  /* 0x300000bbffb47230 */ /* 0x000fe40000004100 */
[----:B------:R-:W-:Y:S02]  /*1d50*/  HADD2.F32 R211, -RZ, R183.H1_H1 ;  /* 0x300000b7ffd37230 */ /* 0x000fe40000004100 */
[----:B------:R-:W-:-:S02]  /*1d60*/  HADD2.F32 R205, -RZ, R185.H0_H0 ;  /* 0x200000b9ffcd7230 */ /* 0x000fc40000004100 */
[----:B------:R-:W-:Y:S01]  /*1d70*/  FADD.FTZ R202, R204, -UR34 ;  /* 0x80000022ccca7e21 */ /* 0x000fe20008010000 */
[----:B------:R-:W-:Y:S02]  /*1d80*/  HADD2.F32 R184, -RZ, R186.H0_H0 ;  /* 0x200000baffb87230 */ /* 0x000fe40000004100 */
[----:B------:R-:W-:Y:S01]  /*1d90*/  FADD.FTZ R186, R208, -UR34 ;  /* 0x80000022d0ba7e21 */ /* 0x000fe20008010000 */
[----:B------:R-:W-:Y:S02]  /*1da0*/  HADD2.F32 R181, -RZ, R187.H0_H0 ;  /* 0x200000bbffb57230 */ /* 0x000fe40000004100 */
[----:B------:R-:W-:Y:S01]  /*1db0*/  FADD.FTZ R187, R209, -UR34 ;  /* 0x80000022d1bb7e21 */ /* 0x000fe20008010000 */
[----:B------:R-:W2:Y:S01]  /*1dc0*/  LDL R208, [R1+0x18] ;  /* 0x0000180001d07983 */ /* 0x000ea20000100800 */
[----:B------:R-:W-:-:S03]  /*1dd0*/  FADD.FTZ R183, R210, -UR34 ;  /* 0x80000022d2b77e21 */ /* 0x000fc60008010000 */
[----:B------:R-:W3:Y:S04]  /*1de0*/  LDL R209, [R1] ;  /* 0x0000000001d17983 */ /* 0x000ee80000100800 */
[----:B------:R-:W3:Y:S01]  /*1df0*/  LDL R210, [R1+0x14] ;  /* 0x0000140001d27983 */ /* 0x000ee20000100800 */
[----:B------:R-:W-:Y:S02]  /*1e00*/  HADD2.F32 R185, -RZ, R185.H1_H1 ;  /* 0x300000b9ffb97230 */ /* 0x000fe40000004100 */
[----:B------:R-:W-:Y:S01]  /*1e10*/  FADD.FTZ R108, R108, R201 ;  /* 0x000000c96c6c7221 */ /* 0x000fe20000010000 */
[-C--:B------:R-:W-:Y:S01]  /*1e20*/  FFMA.FTZ R76, R191, R201.reuse, R76 ;  /* 0x000000c9bf4c7223 */ /* 0x080fe2000001004c */
[----:B------:R-:W-:Y:S01]  /*1e30*/  FADD.FTZ R204, R200, -UR34 ;  /* 0x80000022c8cc7e21 */ /* 0x000fe20008010000 */
[----:B------:R-:W-:Y:S01]  /*1e40*/  FMUL.FTZ R200, R206, UR32 ;  /* 0x00000020cec87c20 */ /* 0x000fe20008410000 */
[----:B------:R-:W-:Y:S01]  /*1e50*/  FMUL.FTZ R206, R187, UR32 ;  /* 0x00000020bbce7c20 */ /* 0x000fe20008410000 */
[----:B------:R-:W5:Y:S04]  /*1e60*/  LDG.E.64 R192, desc[UR20][R192.64] ;  /* 0x00000014c0c07981 */ /* 0x000f68000c1e1b00 */
[----:B------:R-:W3:Y:S01]  /*1e70*/  LDL R187, [R1+0xc] ;  /* 0x00000c0001bb7983 */ /* 0x000ee20000100800 */
[----:B----4-:R-:W-:Y:S01]  /*1e80*/  FMUL.FTZ R201, R207, R201 ;  /* 0x000000c9cfc97220 */ /* 0x010fe20000410000 */
[----:B------:R-:W-:-:S02]  /*1e90*/  FMUL.FTZ R207, R212, R185 ;  /* 0x000000b9d4cf7220 */ /* 0x000fc40000410000 */
[----:B------:R-:W4:Y:S01]  /*1ea0*/  LDL R212, [R1+0x8] ;  /* 0x0000080001d47983 */ /* 0x000f220000100800 */
[----:B------:R-:W-:Y:S01]  /*1eb0*/  FMUL.FTZ R202, R202, UR32 ;  /* 0x00000020caca7c20 */ /* 0x000fe20008410000 */
[----:B------:R-:W-:Y:S01]  /*1ec0*/  FMUL.FTZ R204, R204, UR32 ;  /* 0x00000020cccc7c20 */ /* 0x000fe20008410000 */
[----:B------:R-:W-:Y:S02]  /*1ed0*/  FADD.FTZ R110, R110, R205 ;  /* 0x000000cd6e6e7221 */ /* 0x000fe40000010000 */
[----:B------:R-:W-:Y:S01]  /*1ee0*/  FFMA.FTZ R78, R202, R205, R78 ;  /* 0x000000cdca4e7223 */ /* 0x000fe2000001004e */
[----:B------:R-:W-:Y:S01]  /*1ef0*/  FADD.FTZ R109, R109, R203 ;  /* 0x000000cb6d6d7221 */ /* 0x000fe20000010000 */
[----:B------:R-:W-:Y:S01]  /*1f00*/  FFMA.FTZ R77, R200, R203, R77 ;  /* 0x000000cbc84d7223 */ /* 0x000fe2000001004d */
[----:B------:R-:W-:Y:S01]  /*1f10*/  FADD.FTZ R111, R111, R185 ;  /* 0x000000b96f6f7221 */ /* 0x000fe20000010000 */
[----:B------:R-:W-:Y:S01]  /*1f20*/  FFMA.FTZ R79, R204, R185, R79 ;  /* 0x000000b9cc4f7223 */ /* 0x000fe2000001004f */
[----:B------:R-:W-:Y:S01]  /*1f30*/  FADD.FTZ R112, R112, R184 ;  /* 0x000000b870707221 */ /* 0x000fe20000010000 */
[-C--:B------:R-:W-:Y:S01]  /*1f40*/  FFMA.FTZ R80, R206, R184.reuse, R80 ;  /* 0x000000b8ce507223 */ /* 0x080fe20000010050 */
[----:B------:R-:W-:Y:S01]  /*1f50*/  FFMA.FTZ R185, R191, R201, R234 ;  /* 0x000000c9bfb97223 */ /* 0x000fe200000100ea */
[----:B------:R-:W-:Y:S01]  /*1f60*/  FADD.FTZ R113, R113, R182 ;  /* 0x000000b671717221 */ /* 0x000fe20000010000 */
[----:B------:R-:W-:Y:S01]  /*1f70*/  FADD.FTZ R213, R211, -UR34 ;  /* 0x80000022d3d57e21 */ /* 0x000fe20008010000 */
[----:B------:R-:W-:Y:S01]  /*1f80*/  FMUL.FTZ R211, R183, UR32 ;  /* 0x00000020b7d37c20 */ /* 0x000fe20008410000 */
[----:B--2---:R-:W-:Y:S01]  /*1f90*/  FMUL.FTZ R205, R208, R205 ;  /* 0x000000cdd0cd7220 */ /* 0x004fe20000410000 */
[----:B---3--:R-:W-:Y:S01]  /*1fa0*/  FMUL.FTZ R208, R209, R184 ;  /* 0x000000b8d1d07220 */ /* 0x008fe20000410000 */
[----:B------:R-:W-:Y:S01]  /*1fb0*/  FADD.FTZ R184, R235, R201 ;  /* 0x000000c9ebb87221 */ /* 0x000fe20000010000 */
[----:B------:R-:W-:Y:S01]  /*1fc0*/  FMUL.FTZ R203, R210, R203 ;  /* 0x000000cbd2cb7220 */ /* 0x000fe20000410000 */
[----:B------:R-:W-:-:S03]  /*1fd0*/  FMUL.FTZ R209, R186, UR32 ;  /* 0x00000020bad17c20 */ /* 0x000fc60008410000 */
[----:B------:R-:W-:Y:S01]  /*1fe0*/  FADD.FTZ R184, R184, R203 ;  /* 0x000000cbb8b87221 */ /* 0x000fe20000010000 */
[----:B------:R-:W-:Y:S01]  /*1ff0*/  FFMA.FTZ R185, R200, R203, R185 ;  /* 0x000000cbc8b97223 */ /* 0x000fe200000100b9 */
        /* <DEDUP_REMOVED lines=10> */
[----:B------:R-:W-:Y:S01]  /*20a0*/  FMUL.FTZ R213, R213, UR32 ;  /* 0x00000020d5d57c20 */ /* 0x000fe20008410000 */
[-C--:B------:R-:W-:Y:S01]  /*20b0*/  FMUL.FTZ R214, R187, R180.reuse ;  /* 0x000000b4bbd67220 */ /* 0x080fe20000410000 */
[----:B------:R-:W-:Y:S01]  /*20c0*/  IADD3 R236, PT, PT, R236, 0x80, RZ ;  /* 0x00000080ecec7810 */ /* 0x000fe20007ffe0ff */
[----:B------:R-:W-:Y:S01]  /*20d0*/  FADD.FTZ R114, R114, R181 ;  /* 0x000000b572727221 */ /* 0x000fe20000010000 */
[-C--:B------:R-:W-:Y:S01]  /*20e0*/  FFMA.FTZ R82, R211, R181.reuse, R82 ;  /* 0x000000b5d3527223 */ /* 0x080fe20000010052 */
[----:B------:R-:W-:Y:S01]  /*20f0*/  FADD.FTZ R115, R115, R180 ;  /* 0x000000b473737221 */ /* 0x000fe20000010000 */
[----:B------:R-:W-:Y:S01]  /*2100*/  FFMA.FTZ R83, R213, R180, R83 ;  /* 0x000000b4d5537223 */ /* 0x000fe20000010053 */
[----:B------:R-:W-:Y:S02]  /*2110*/  IADD3 R190, PT, PT, R190, 0x80, RZ ;  /* 0x00000080bebe7810 */ /* 0x000fe40007ffe0ff */
[----:B------:R-:W-:Y:S01]  /*2120*/  IADD3 R189, PT, PT, R189, 0x80, RZ ;  /* 0x00000080bdbd7810 */ /* 0x000fe20007ffe0ff */
[----:B----4-:R-:W-:-:S04]  /*2130*/  FMUL.FTZ R212, R212, R181 ;  /* 0x000000b5d4d47220 */ /* 0x010fc80000410000 */
[----:B------:R-:W-:Y:S01]  /*2140*/  FADD.FTZ R182, R182, R212 ;  /* 0x000000d4b6b67221 */ /* 0x000fe20000010000 */
[----:B------:R-:W-:-:S03]  /*2150*/  FFMA.FTZ R183, R211, R212, R183 ;  /* 0x000000d4d3b77223 */ /* 0x000fc600000100b7 */
[----:B------:R-:W-:Y:S01]  /*2160*/  FADD.FTZ R235, R182, R214 ;  /* 0x000000d6b6eb7221 */ /* 0x000fe20000010000 */
[----:B------:R-:W-:-:S07]  /*2170*/  FFMA.FTZ R234, R213, R214, R183 ;  /* 0x000000d6d5ea7223 */ /* 0x000fce00000100b7 */
.L_x_8911:
[----:B------:R-:W-:Y:S05]  /*2180*/  BSYNC.RECONVERGENT B1 ;  /* 0x0000000000017941 */ /* 0x000fea0003800200 */
.L_x_8910:
        /* <DEDUP_REMOVED lines=15> */
[--C-:B---3--:R-:W-:Y:S02]  /*2280*/  HADD2.F32 R215, -RZ, R180.reuse.H0_H0 ;  /* 0x200000b4ffd77230 */ /* 0x108fe40000004100 */
[----:B------:R-:W-:Y:S02]  /*2290*/  HADD2.F32 R218, -RZ, R180.H1_H1 ;  /* 0x300000b4ffda7230 */ /* 0x000fe40000004100 */
[----:B------:R-:W-:-:S02]  /*22a0*/  HADD2.F32 R220, -RZ, R182.H0_H0 ;  /* 0x200000b6ffdc7230 */ /* 0x000fc40000004100 */
[----:B------:R-:W-:Y:S01]  /*22b0*/  FADD.FTZ R215, R215, -UR34 ;  /* 0x80000022d7d77e21 */ /* 0x000fe20008010000 */
[--C-:B0-----:R-:W-:Y:S02]  /*22c0*/  HADD2.F32 R216, -RZ, R181.reuse.H0_H0 ;  /* 0x200000b5ffd87230 */ /* 0x101fe40000004100 */
[----:B------:R-:W-:Y:S01]  /*22d0*/  FADD.FTZ R222, R218, -UR34 ;  /* 0x80000022dade7e21 */ /* 0x000fe20008010000 */
[----:B------:R-:W-:Y:S02]  /*22e0*/  HADD2.F32 R221, -RZ, R181.H1_H1 ;  /* 0x300000b5ffdd7230 */ /* 0x000fe40000004100 */
[----:B------:R-:W-:Y:S01]  /*22f0*/  FMUL.FTZ R215, R215, UR32 ;  /* 0x00000020d7d77c20 */ /* 0x000fe20008410000 */
[----:B----4-:R-:W-:Y:S02]  /*2300*/  HADD2.F32 R217, -RZ, R184.H0_H0 ;  /* 0x200000b8ffd97230 */ /* 0x010fe40000004100 */
[--C-:B------:R-:W-:Y:S02]  /*2310*/  HADD2.F32 R181, -RZ, R187.reuse.H0_H0 ;  /* 0x200000bbffb57230 */ /* 0x100fe40000004100 */
[----:B------:R-:W-:-:S02]  /*2320*/  HADD2.F32 R180, -RZ, R187.H1_H1 ;  /* 0x300000bbffb47230 */ /* 0x000fc40000004100 */
[----:B------:R-:W-:Y:S01]  /*2330*/  FADD.FTZ R187, R220, -UR34 ;  /* 0x80000022dcbb7e21 */ /* 0x000fe20008010000 */
[----:B------:R-:W-:Y:S02]  /*2340*/  HADD2.F32 R182, -RZ, R182.H1_H1 ;  /* 0x300000b6ffb67230 */ /* 0x000fe40000004100 */
[----:B------:R-:W-:Y:S01]  /*2350*/  FADD.FTZ R218, R216, -UR34 ;  /* 0x80000022d8da7e21 */ /* 0x000fe20008010000 */
[----:B------:R-:W-:Y:S02]  /*2360*/  HADD2.F32 R224, -RZ, R183.H1_H1 ;  /* 0x300000b7ffe07230 */ /* 0x000fe40000004100 */
[----:B------:R-:W-:Y:S01]  /*2370*/  FMUL.FTZ R216, R222, UR32 ;  /* 0x00000020ded87c20 */ /* 0x000fe20008410000 */
[--C-:B------:R-:W-:Y:S02]  /*2380*/  HADD2.F32 R190, -RZ, R185.reuse.H0_H0 ;  /* 0x200000b9ffbe7230 */ /* 0x100fe40000004100 */
[----:B------:R-:W-:Y:S02]  /*2390*/  HADD2.F32 R189, -RZ, R185.H1_H1 ;  /* 0x300000b9ffbd7230 */ /* 0x000fe40000004100 */
[----:B------:R-:W-:Y:S01]  /*23a0*/  FADD.FTZ R176, R176, R217 ;  /* 0x000000d9b0b07221 */ /* 0x000fe20000010000 */
[----:B------:R-:W-:-:S02]  /*23b0*/  HADD2.F32 R219, -RZ, R184.H1_H1 ;  /* 0x300000b8ffdb7230 */ /* 0x000fc40000004100 */
[-C--:B------:R-:W-:Y:S01]  /*23c0*/  FFMA.FTZ R164, R215, R217.reuse, R164 ;  /* 0x000000d9d7a47223 */ /* 0x080fe200000100a4 */
[--C-:B------:R-:W-:Y:S02]  /*23d0*/  HADD2.F32 R185, -RZ, R186.reuse.H0_H0 ;  /* 0x200000baffb97230 */ /* 0x100fe40000004100 */
[----:B------:R-:W-:Y:S01]  /*23e0*/  FMUL.FTZ R222, R187, UR32 ;  /* 0x00000020bbde7c20 */ /* 0x000fe20008410000 */
[----:B------:R-:W-:Y:S02]  /*23f0*/  HADD2.F32 R223, -RZ, R183.H0_H0 ;  /* 0x200000b7ffdf7230 */ /* 0x000fe40000004100 */
[----:B-----5:R-:W-:Y:S01]  /*2400*/  FMUL.FTZ R217, R248, R217 ;  /* 0x000000d9f8d97220 */ /* 0x020fe20000410000 */
[----:B------:R-:W-:Y:S02]  /*2410*/  HADD2.F32 R183, -RZ, R186.H1_H1 ;  /* 0x300000baffb77230 */ /* 0x000fe40000004100 */
[----:B------:R-:W-:Y:S01]  /*2420*/  FADD.FTZ R186, R182, -UR34 ;  /* 0x80000022b6ba7e21 */ /* 0x000fe20008010000 */
[----:B------:R-:W-:Y:S01]  /*2430*/  FADD.FTZ R182, R224, -UR34 ;  /* 0x80000022e0b67e21 */ /* 0x000fe20008010000 */
        /* <DEDUP_REMOVED lines=9> */
[----:B------:R-:W-:Y:S01]  /*24d0*/  FMUL.FTZ R220, R221, UR32 ;  /* 0x00000020dddc7c20 */ /* 0x000fe20008410000 */
[----:B------:R-:W-:Y:S01]  /*24e0*/  FMUL.FTZ R225, R186, UR32 ;  /* 0x00000020bae17c20 */ /* 0x000fe20008410000 */
        /* <DEDUP_REMOVED lines=34> */
.L_x_8905:
        /* <DEDUP_REMOVED lines=42> */
.L_x_8913:
        /* <DEDUP_REMOVED lines=34> */
[----:B------:R-:W-:-:S07]  /*2bd0*/  CS2R R234, SRZ ;  /* 0x0000000000ea7805 */ /* 0x000fce000001ff00 */
.L_x_8912:
[----:B-1-3--:R-:W-:Y:S05]  /*2be0*/  BSYNC.RECONVERGENT B0 ;  /* 0x0000000000007941 */ /* 0x00afea0003800200 */
.L_x_8904:
        /* <DEDUP_REMOVED lines=31> */
.L_x_8915:
[----:B------:R-:W-:Y:S05]  /*2de0*/  BSYNC.RECONVERGENT B0 ;  /* 0x0000000000007941 */ /* 0x000fea0003800200 */
.L_x_8914:
        /* <DEDUP_REMOVED lines=41> */
.L_x_8918:
        /* <DEDUP_REMOVED lines=12> */
[----:B------:R-:W-:Y:S01]  /*3140*/  HADD2.F32 R185, -RZ, R88.H0_H0 ;  /* 0x20000058ffb97230 */ /* 0x000fe20000004100 */
        /* <DEDUP_REMOVED lines=8> */
.L_x_8923:
[----:B------:R-:W-:Y:S05]  /*31d0*/  BSYNC.RECONVERGENT B1 ;  /* 0x0000000000017941 */ /* 0x000fea0003800200 */
.L_x_8922:
        /* <DEDUP_REMOVED lines=11> */
[----:B------:R-:W-:-:S04]  /*3290*/  F2FP.F16.F32.PACK_AB R184, RZ, R184 ;  /* 0x000000b8ffb8723e */ /* 0x000fc800000000ff */
[----:B------:R-:W-:-:S07]  /*32a0*/  PRMT R172, R184, 0x7610, R172 ;  /* 0x00007610b8ac7816 */ /* 0x000fce00000000ac */
.L_x_8921:
[----:B------:R-:W-:Y:S05]  /*32b0*/  BRA.U !UP3, `(.L_x_8924) ;  /* 0x000000010b707547 */ /* 0x000fea000b800000 */
[----:B-----5:R-:W-:Y:S01]  /*32c0*/  LOP3.LUT P0, RZ, R196, 0xff00, RZ, 0xc0, !PT ;  /* 0x0000ff00c4ff7812 */ /* 0x020fe2000780c0ff */
[----:B------:R-:W-:Y:S01]  /*32d0*/  BSSY.RECONVERGENT B1, `(.L_x_8925) ;  /* 0x000000d000017945 */ /* 0x000fe20003800200 */
[----:B------:R-:W-:-:S11]  /*32e0*/  MOV R184, RZ ;  /* 0x000000ff00b87202 */ /* 0x000fd60000000f00 */
[----:B------:R-:W-:Y:S05]  /*32f0*/  @!P0 BRA `(.L_x_8926) ;  /* 0x0000000000288947 */ /* 0x000fea0003800000 */
[----:B------:R-:W-:Y:S01]  /*3300*/  MOV R184, UR8 ;  /* 0x0000000800b87c02 */ /* 0x000fe20008000f00 */
[----:B------:R-:W-:Y:S01]  /*3310*/  HADD2.F32 R185, -RZ, R88.H1_H1 ;  /* 0x30000058ffb97230 */ /* 0x000fe20000004100 */
        /* <DEDUP_REMOVED lines=8> */
.L_x_8926:
[----:B------:R-:W-:Y:S05]  /*33a0*/  BSYNC.RECONVERGENT B1 ;  /* 0x0000000000017941 */ /* 0x000fea0003800200 */
.L_x_8925:
        /* <DEDUP_REMOVED lines=13> */
.L_x_8924:
        /* <DEDUP_REMOVED lines=15> */
.L_x_8929:
[----:B------:R-:W-:Y:S05]  /*3570*/  BSYNC.RECONVERGENT B1 ;  /* 0x0000000000017941 */ /* 0x000fea0003800200 */
.L_x_8928:
        /* <DEDUP_REMOVED lines=13> */
.L_x_8927:
        /* <DEDUP_REMOVED lines=15> */
.L_x_8932:
[----:B------:R-:W-:Y:S05]  /*3740*/  BSYNC.RECONVERGENT B1 ;  /* 0x0000000000017941 */ /* 0x000fea0003800200 */
.L_x_8931:
        /* <DEDUP_REMOVED lines=13> */
.L_x_8930:
        /* <DEDUP_REMOVED lines=15> */
.L_x_8935:
[----:B------:R-:W-:Y:S05]  /*3910*/  BSYNC.RECONVERGENT B1 ;  /* 0x0000000000017941 */ /* 0x000fea0003800200 */
.L_x_8934:
        /* <DEDUP_REMOVED lines=13> */
.L_x_8933:
        /* <DEDUP_REMOVED lines=15> */
.L_x_8938:
[----:B------:R-:W-:Y:S05]  /*3ae0*/  BSYNC.RECONVERGENT B1 ;  /* 0x0000000000017941 */ /* 0x000fea0003800200 */
.L_x_8937:
        /* <DEDUP_REMOVED lines=13> */
.L_x_8936:
        /* <DEDUP_REMOVED lines=15> */
.L_x_8941:
[----:B------:R-:W-:Y:S05]  /*3cb0*/  BSYNC.RECONVERGENT B1 ;  /* 0x0000000000017941 */ /* 0x000fea0003800200 */
.L_x_8940:
        /* <DEDUP_REMOVED lines=13> */
.L_x_8939:
[----:B------:R-:W-:Y:S05]  /*3d90*/  BRA.U !UP3, `(.L_x_8942) ;  /* 0x0000001d0b307547 */ /* 0x000fea000b800000 */
[----:B-----5:R-:W-:Y:S01]  /*3da0*/  ISETP.GE.U32.AND P0, PT, R196, RZ, PT ;  /* 0x000000ffc400720c */ /* 0x020fe20003f06070 */
[----:B------:R-:W-:Y:S01]  /*3db0*/  BSSY.RECONVERGENT B1, `(.L_x_8943) ;  /* 0x000000e000017945 */ /* 0x000fe20003800200 */
[----:B------:R-:W-:Y:S02]  /*3dc0*/  MOV R184, RZ ;  /* 0x000000ff00b87202 */ /* 0x000fe40000000f00 */
[----:B------:R-:W-:-:S13]  /*3dd0*/  ISETP.GE.U32.AND.EX P0, PT, R197, 0x1000000, PT, P0 ;  /* 0x01000000c500780c */ /* 0x000fda0003f06100 */
        /* <DEDUP_REMOVED lines=11> */
.L_x_8944:
[----:B------:R-:W-:Y:S05]  /*3e90*/  BSYNC.RECONVERGENT B1 ;  /* 0x0000000000017941 */ /* 0x000fea0003800200 */
.L_x_8943:
        /* <DEDUP_REMOVED lines=12> */
[----:B------:R-:W-:Y:S01]  /*3f60*/  PRMT R175, R175, 0x5410, R184 ;  /* 0x00005410afaf7816 */ /* 0x000fe200000000b8 */
[----:B------:R-:W-:Y:S06]  /*3f70*/  BRA `(.L_x_8942) ;  /* 0x0000001800b87947 */ /* 0x000fec0003800000 */
.L_x_8920:
        /* <DEDUP_REMOVED lines=11> */
[----:B------:R-:W-:-:S05]  /*4030*/  @P5 HADD2.F32 R87, -RZ, R88.H0_H0 ;  /* 0x20000058ff575230 */ /* 0x000fca0000004100 */
[-C--:B------:R-:W-:Y:S01]  /*4040*/  @P5 FMUL.FTZ R86, R87, R85.reuse ;  /* 0x0000005557565220 */ /* 0x080fe20000410000 */
[----:B------:R-:W-:-:S03]  /*4050*/  FMUL.FTZ R85, R28, R85 ;  /* 0x000000551c557220 */ /* 0x000fc60000410000 */
[----:B------:R-:W-:Y:S02]  /*4060*/  FADD.FTZ R120, R120, R86 ;  /* 0x0000005678787221 */ /* 0x000fe40000010000 */
[----:B------:R-:W-:-:S04]  /*4070*/  FSEL R85, R85, RZ, P5 ;  /* 0x000000ff55557208 */ /* 0x000fc80002800000 */
[----:B------:R-:W-:-:S04]  /*4080*/  F2FP.F16.F32.PACK_AB R85, RZ, R85 ;  /* 0x00000055ff55723e */ /* 0x000fc800000000ff */
[----:B------:R-:W-:-:S07]  /*4090*/  PRMT R172, R85, 0x7610, R172 ;  /* 0x0000761055ac7816 */ /* 0x000fce00000000ac */
.L_x_8945:
        /* <DEDUP_REMOVED lines=10> */
[----:B------:R-:W-:-:S05]  /*4140*/  @P5 HADD2.F32 R184, -RZ, R88.H1_H1 ;  /* 0x30000058ffb85230 */ /* 0x000fca0000004100 */
[-C--:B------:R-:W-:Y:S01]  /*4150*/  @P5 FMUL.FTZ R86, R184, R85.reuse ;  /* 0x00000055b8565220 */ /* 0x080fe20000410000 */
[----:B------:R-:W-:-:S03]  /*4160*/  FMUL.FTZ R85, R29, R85 ;  /* 0x000000551d557220 */ /* 0x000fc60000410000 */
[----:B------:R-:W-:Y:S02]  /*4170*/  FADD.FTZ R121, R121, R86 ;  /* 0x0000005679797221 */ /* 0x000fe40000010000 */
[----:B------:R-:W-:-:S04]  /*4180*/  FSEL R85, R85, RZ, P5 ;  /* 0x000000ff55557208 */ /* 0x000fc80002800000 */
[----:B------:R-:W-:-:S04]  /*4190*/  F2FP.F16.F32.PACK_AB R85, RZ, R85 ;  /* 0x00000055ff55723e */ /* 0x000fc800000000ff */
[----:B------:R-:W-:-:S07]  /*41a0*/  PRMT R172, R172, 0x5410, R85 ;  /* 0x00005410acac7816 */ /* 0x000fce0000000055 */
.L_x_8946:
        /* <DEDUP_REMOVED lines=17> */
.L_x_8947:
        /* <DEDUP_REMOVED lines=17> */
.L_x_8948:
        /* <DEDUP_REMOVED lines=17> */
.L_x_8949:
        /* <DEDUP_REMOVED lines=17> */
.L_x_8950:
        /* <DEDUP_REMOVED lines=25> */
.L_x_8951:
[----:B------:R-:W-:Y:S01]  /*4780*/  F2FP.F16.F32.PACK_AB R87, R184, R185 ;  /* 0x000000b9b857723e */ /* 0x000fe200000000ff */
[----:B------:R-:W-:Y:S06]  /*4790*/  BRA.U !UP3, `(.L_x_8942) ;  /* 0x000000110bb07547 */ /* 0x000fec000b800000 */
[----:B-----5:R-:W-:Y:S01]  /*47a0*/  ISETP.GE.U32.AND P0, PT, R196, RZ, PT ;  /* 0x000000ffc400720c */ /* 0x020fe20003f06070 */
[----:B------:R-:W-:Y:S01]  /*47b0*/  FMUL.FTZ R184, R184, UR23 ;  /* 0x00000017b8b87c20 */ /* 0x000fe20008410000 */
[----:B------:R-:W-:Y:S02]  /*47c0*/  MOV R185, RZ ;  /* 0x000000ff00b97202 */ /* 0x000fe40000000f00 */
[----:B------:R-:W-:Y:S01]  /*47d0*/  ISETP.GE.U32.AND.EX P0, PT, R197, 0x1000000, PT, P0 ;  /* 0x01000000c500780c */ /* 0x000fe20003f06100 */
[----:B------:R-:W-:-:S12]  /*47e0*/  FMUL.FTZ R184, R184, UR22 ;  /* 0x00000016b8b87c20 */ /* 0x000fd80008410000 */
[----:B------:R-:W-:-:S05]  /*47f0*/  @P0 HADD2.F32 R186, -RZ, R91.H1_H1 ;  /* 0x3000005bffba0230 */ /* 0x000fca0000004100 */
[-C--:B------:R-:W-:Y:S01]  /*4800*/  @P0 FMUL.FTZ R185, R186, R184.reuse ;  /* 0x000000b8bab90220 */ /* 0x080fe20000410000 */
[----:B------:R-:W-:-:S03]  /*4810*/  FMUL.FTZ R184, R35, R184 ;  /* 0x000000b823b87220 */ /* 0x000fc60000410000 */
[----:B------:R-:W-:Y:S02]  /*4820*/  FADD.FTZ R127, R127, R185 ;  /* 0x000000b97f7f7221 */ /* 0x000fe40000010000 */
[----:B------:R-:W-:-:S04]  /*4830*/  FSEL R184, R184, RZ, P0 ;  /* 0x000000ffb8b87208 */ /* 0x000fc80000000000 */
[----:B------:R-:W-:-:S04]  /*4840*/  F2FP.F16.F32.PACK_AB R184, RZ, R184 ;  /* 0x000000b8ffb8723e */ /* 0x000fc800000000ff */
[----:B------:R-:W-:Y:S01]  /*4850*/  PRMT R175, R175, 0x5410, R184 ;  /* 0x00005410afaf7816 */ /* 0x000fe200000000b8 */
[----:B------:R-:W-:Y:S06]  /*4860*/  BRA `(.L_x_8942) ;  /* 0x00000010007c7947 */ /* 0x000fec0003800000 */
.L_x_8919:
[----:B------:R-:W-:Y:S02]  /*4870*/  MOV R180, UR26 ;  /* 0x0000001a00b47c02 */ /* 0x000fe40008000f00 */
[----:B------:R-:W-:Y:S02]  /*4880*/  MOV R181, UR27 ;  /* 0x0000001b00b57c02 */ /* 0x000fe40008000f00 */
[----:B------:R-:W-:-:S04]  /*4890*/  ISETP.NE.U32.AND P0, PT, R180, RZ, PT ;  /* 0x000000ffb400720c */ /* 0x000fc80003f05070 */
[----:B------:R-:W-:-:S13]  /*48a0*/  ISETP.NE.AND.EX P0, PT, R181, RZ, PT, P0 ;  /* 0x000000ffb500720c */ /* 0x000fda0003f05300 */
[----:B------:R-:W-:Y:S05]  /*48b0*/  @P0 BRA `(.L_x_8952) ;  /* 0x00000008002c0947 */ /* 0x000fea0003800000 */
[----:B------:R-:W-:Y:S01]  /*48c0*/  ISETP.LT.AND P5, PT, RZ, UR33, PT ;  /* 0x00000021ff007c0c */ /* 0x000fe2000bfa1270 */
[----:B------:R-:W-:-:S12]  /*48d0*/  BRA.U !UP3, `(.L_x_8953) ;  /* 0x000000010b407547 */ /* 0x000fd8000b800000 */
[----:B------:R-:W-:Y:S01]  /*48e0*/  MOV R184, UR8 ;  /* 0x0000000800b87c02 */ /* 0x000fe20008000f00 */
[----:B-----5:R-:W-:Y:S01]  /*48f0*/  HADD2.F32 R185, -RZ, R152.H0_H0 ;  /* 0x20000098ffb97230 */ /* 0x020fe20000004100 */
[----:B------:R-:W-:-:S03]  /*4900*/  LOP3.LUT P0, RZ, R196, 0xff, RZ, 0xc0, !PT ;  /* 0x000000ffc4ff7812 */ /* 0x000fc6000780c0ff */
[----:B------:R-:W-:-:S04]  /*4910*/  @P5 FFMA.FTZ R184, R0, R184, UR10 ;  /* 0x0000000a00b85e23 */ /* 0x000fc800080100b8 */
[----:B------:R-:W-:-:S04]  /*4920*/  @P5 FADD.FTZ R184, R3, -R184 ;  /* 0x800000b803b85221 */ /* 0x000fc80000010000 */
[----:B------:R-:W-:Y:S02]  /*4930*/  @P5 FFMA.FTZ R185, R184, UR32, R185 ;  /* 0x00000020b8b95c23 */ /* 0x000fe400080100b9 */
[----:B------:R-:W-:Y:S02]  /*4940*/  @P0 HADD2.F32 R186, -RZ, R88.H0_H0 ;  /* 0x20000058ffba0230 */ /* 0x000fe40000004100 */
[----:B------:R-:W-:Y:S01]  /*4950*/  FMUL.FTZ R184, R185, UR23 ;  /* 0x00000017b9b87c20 */ /* 0x000fe20008410000 */
[----:B------:R-:W-:-:S03]  /*4960*/  HFMA2 R185, -RZ, RZ, 0, 0 ;  /* 0x00000000ffb97431 */ /* 0x000fc600000001ff */
[----:B------:R-:W-:-:S04]  /*4970*/  FMUL.FTZ R184, R184, UR22 ;  /* 0x00000016b8b87c20 */ /* 0x000fc80008410000 */
[-C--:B------:R-:W-:Y:S01]  /*4980*/  @P0 FMUL.FTZ R185, R186, R184.reuse ;  /* 0x000000b8bab90220 */ /* 0x080fe20000410000 */
[----:B------:R-:W-:-:S03]  /*4990*/  FMUL.FTZ R184, R28, R184 ;  /* 0x000000b81cb87220 */ /* 0x000fc60000410000 */
[----:B------:R-:W-:Y:S02]  /*49a0*/  FADD.FTZ R120, R120, R185 ;  /* 0x000000b978787221 */ /* 0x000fe40000010000 */
[----:B------:R-:W-:-:S04]  /*49b0*/  FSEL R184, R184, RZ, P0 ;  /* 0x000000ffb8b87208 */ /* 0x000fc80000000000 */
[----:B------:R-:W-:-:S04]  /*49c0*/  F2FP.F16.F32.PACK_AB R184, RZ, R184 ;  /* 0x000000b8ffb8723e */ /* 0x000fc800000000ff */
[----:B------:R-:W-:-:S07]  /*49d0*/  PRMT R172, R184, 0x7610, R172 ;  /* 0x00007610b8ac7816 */ /* 0x000fce00000000ac */
.L_x_8953:
[----:B------:R-:W-:Y:S05]  /*49e0*/  BRA.U !UP3, `(.L_x_8954) ;  /* 0x000000010b407547 */ /* 0x000fea000b800000 */
[----:B------:R-:W-:Y:S01]  /*49f0*/  MOV R184, UR8 ;  /* 0x0000000800b87c02 */ /* 0x000fe20008000f00 */
[----:B-----5:R-:W-:Y:S01]  /*4a00*/  HADD2.F32 R185, -RZ, R152.H1_H1 ;  /* 0x30000098ffb97230 */ /* 0x020fe20000004100 */
[----:B------:R-:W-:-:S03]  /*4a10*/  LOP3.LUT P0, RZ, R196, 0xff00, RZ, 0xc0, !PT ;  /* 0x0000ff00c4ff7812 */ /* 0x000fc6000780c0ff */
[----:B------:R-:W-:-:S04]  /*4a20*/  @P5 FFMA.FTZ R184, R240, R184, UR10 ;  /* 0x0000000af0b85e23 */ /* 0x000fc800080100b8 */
[----:B------:R-:W-:-:S04]  /*4a30*/  @P5 FADD.FTZ R184, R239, -R184 ;  /* 0x800000b8efb85221 */ /* 0x000fc80000010000 */
[----:B------:R-:W-:Y:S02]  /*4a40*/  @P5 FFMA.FTZ R185, R184, UR32, R185 ;  /* 0x00000020b8b95c23 */ /* 0x000fe400080100b9 */
[----:B------:R-:W-:Y:S02]  /*4a50*/  @P0 HADD2.F32 R186, -RZ, R88.H1_H1 ;  /* 0x30000058ffba0230 */ /* 0x000fe40000004100 */
[----:B------:R-:W-:Y:S01]  /*4a60*/  FMUL.FTZ R184, R185, UR23 ;  /* 0x00000017b9b87c20 */ /* 0x000fe20008410000 */
[----:B------:R-:W-:-:S03]  /*4a70*/  MOV R185, RZ ;  /* 0x000000ff00b97202 */ /* 0x000fc60000000f00 */
[----:B------:R-:W-:-:S04]  /*4a80*/  FMUL.FTZ R184, R184, UR22 ;  /* 0x00000016b8b87c20 */ /* 0x000fc80008410000 */
[-C--:B------:R-:W-:Y:S01]  /*4a90*/  @P0 FMUL.FTZ R185, R186, R184.reuse ;  /* 0x000000b8bab90220 */ /* 0x080fe20000410000 */
[----:B------:R-:W-:-:S03]  /*4aa0*/  FMUL.FTZ R184, R29, R184 ;  /* 0x000000b81db87220 */ /* 0x000fc60000410000 */
[----:B------:R-:W-:Y:S02]  /*4ab0*/  FADD.FTZ R121, R121, R185 ;  /* 0x000000b979797221 */ /* 0x000fe40000010000 */
[----:B------:R-:W-:-:S04]  /*4ac0*/  FSEL R184, R184, RZ, P0 ;  /* 0x000000ffb8b87208 */ /* 0x000fc80000000000 */
[----:B------:R-:W-:-:S04]  /*4ad0*/  F2FP.F16.F32.PACK_AB R184, RZ, R184 ;  /* 0x000000b8ffb8723e */ /* 0x000fc800000000ff */
[----:B------:R-:W-:-:S07]  /*4ae0*/  PRMT R172, R172, 0x5410, R184 ;  /* 0x00005410acac7816 */ /* 0x000fce00000000b8 */
.L_x_8954:
[----:B------:R-:W-:Y:S05]  /*4af0*/  BRA.U !UP3, `(.L_x_8955) ;  /* 0x000000010b407547 */ /* 0x000fea000b800000 */
        /* <DEDUP_REMOVED lines=16> */
.L_x_8955:
        /* <DEDUP_REMOVED lines=17> */
.L_x_8956:
        /* <DEDUP_REMOVED lines=17> */
.L_x_8957:
        /* <DEDUP_REMOVED lines=17> */
.L_x_8958:
        /* <DEDUP_REMOVED lines=17> */
.L_x_8959:
[----:B------:R-:W-:Y:S05]  /*5040*/  BRA.U !UP3, `(.L_x_8942) ;  /* 0x000000090b847547 */ /* 0x000fea000b800000 */
[----:B------:R-:W-:Y:S01]  /*5050*/  MOV R184, UR8 ;  /* 0x0000000800b87c02 */ /* 0x000fe20008000f00 */
[----:B-----5:R-:W-:Y:S01]  /*5060*/  HADD2.F32 R185, -RZ, R155.H1_H1 ;  /* 0x3000009bffb97230 */ /* 0x020fe20000004100 */
[----:B------:R-:W-:-:S03]  /*5070*/  ISETP.GE.U32.AND P0, PT, R196, RZ, PT ;  /* 0x000000ffc400720c */ /* 0x000fc60003f06070 */
[----:B------:R-:W-:Y:S01]  /*5080*/  @P5 FFMA.FTZ R184, R7, R184, UR10 ;  /* 0x0000000a07b85e23 */ /* 0x000fe200080100b8 */
[----:B------:R-:W-:-:S03]  /*5090*/  ISETP.GE.U32.AND.EX P0, PT, R197, 0x1000000, PT, P0 ;  /* 0x01000000c500780c */ /* 0x000fc60003f06100 */
[----:B------:R-:W-:-:S04]  /*50a0*/  @P5 FADD.FTZ R184, R8, -R184 ;  /* 0x800000b808b85221 */ /* 0x000fc80000010000 */
[----:B------:R-:W-:-:S04]  /*50b0*/  @P5 FFMA.FTZ R185, R184, UR32, R185 ;  /* 0x00000020b8b95c23 */ /* 0x000fc800080100b9 */
[----:B------:R-:W-:Y:S01]  /*50c0*/  FMUL.FTZ R184, R185, UR23 ;  /* 0x00000017b9b87c20 */ /* 0x000fe20008410000 */
[----:B------:R-:W-:Y:S01]  /*50d0*/  MOV R185, RZ ;  /* 0x000000ff00b97202 */ /* 0x000fe20000000f00 */
[----:B------:R-:W-:Y:S02]  /*50e0*/  @P0 HADD2.F32 R186, -RZ, R91.H1_H1 ;  /* 0x3000005bffba0230 */ /* 0x000fe40000004100 */
[----:B------:R-:W-:-:S04]  /*50f0*/  FMUL.FTZ R184, R184, UR22 ;  /* 0x00000016b8b87c20 */ /* 0x000fc80008410000 */
[-C--:B------:R-:W-:Y:S01]  /*5100*/  @P0 FMUL.FTZ R185, R186, R184.reuse ;  /* 0x000000b8bab90220 */ /* 0x080fe20000410000 */
[----:B------:R-:W-:-:S03]  /*5110*/  FMUL.FTZ R184, R35, R184 ;  /* 0x000000b823b87220 */ /* 0x000fc60000410000 */
[----:B------:R-:W-:Y:S02]  /*5120*/  FADD.FTZ R127, R127, R185 ;  /* 0x000000b97f7f7221 */ /* 0x000fe40000010000 */
[----:B------:R-:W-:-:S04]  /*5130*/  FSEL R184, R184, RZ, P0 ;  /* 0x000000ffb8b87208 */ /* 0x000fc80000000000 */
[----:B------:R-:W-:-:S04]  /*5140*/  F2FP.F16.F32.PACK_AB R184, RZ, R184 ;  /* 0x000000b8ffb8723e */ /* 0x000fc800000000ff */
[----:B------:R-:W-:Y:S01]  /*5150*/  PRMT R175, R175, 0x5410, R184 ;  /* 0x00005410afaf7816 */ /* 0x000fe200000000b8 */
[----:B------:R-:W-:Y:S06]  /*5160*/  BRA `(.L_x_8942) ;  /* 0x00000008003c7947 */ /* 0x000fec0003800000 */
.L_x_8952:
[----:B------:R-:W-:Y:S01]  /*5170*/  ISETP.LT.AND P0, PT, RZ, UR33, PT ;  /* 0x00000021ff007c0c */ /* 0x000fe2000bf01270 */
[--C-:B-----5:R-:W-:Y:S01]  /*5180*/  HADD2.F32 R84, -RZ, R152.reuse.H1_H1 ;  /* 0x30000098ff547230 */ /* 0x120fe20000004100 */
[----:B------:R-:W-:Y:S01]  /*5190*/  PLOP3.LUT P5, PT, PT, PT, UP2, 0x80, 0x8 ;  /* 0x000000000008781c */ /* 0x000fe20003faf028 */
[----:B------:R-:W-:Y:S01]  /*51a0*/  HADD2.F32 R184, -RZ, R152.H0_H0 ;  /* 0x20000098ffb87230 */ /* 0x000fe20000004100 */
[----:B------:R-:W-:Y:S02]  /*51b0*/  MOV R85, UR8 ;  /* 0x0000000800557c02 */ /* 0x000fe40008000f00 */
[----:B------:R-:W-:-:S07]  /*51c0*/  MOV R86, UR8 ;  /* 0x0000000800567c02 */ /* 0x000fce0008000f00 */
        /* <DEDUP_REMOVED lines=18> */
.L_x_8960:
[----:B------:R-:W-:Y:S05]  /*52f0*/  BRA.U !UP3, `(.L_x_8961) ;  /* 0x000000010b2c7547 */ /* 0x000fea000b800000 */
[----:B------:R-:W-:Y:S01]  /*5300*/  LOP3.LUT P5, RZ, R196, 0xff00, RZ, 0xc0, !PT ;  /* 0x0000ff00c4ff7812 */ /* 0x000fe200078ac0ff */
        /* <DEDUP_REMOVED lines=10> */
.L_x_8961:
[----:B------:R-:W-:-:S05]  /*53b0*/  MOV R85, UR8 ;  /* 0x0000000800557c02 */ /* 0x000fca0008000f00 */
[----:B------:R-:W-:-:S04]  /*53c0*/  @P0 FFMA.FTZ R85, R238, R85, UR10 ;  /* 0x0000000aee550e23 */ /* 0x000fc80008010055 */
[----:B------:R-:W-:Y:S01]  /*53d0*/  @P0 FADD.FTZ R86, R237, -R85 ;  /* 0x80000055ed560221 */ /* 0x000fe20000010000 */
[----:B------:R-:W-:-:S05]  /*53e0*/  HADD2.F32 R85, -RZ, R153.H0_H0 ;  /* 0x20000099ff557230 */ /* 0x000fca0000004100 */
        /* <DEDUP_REMOVED lines=13> */
.L_x_8962:
[----:B------:R-:W-:Y:S01]  /*54c0*/  MOV R86, UR8 ;  /* 0x0000000800567c02 */ /* 0x000fe20008000f00 */
[----:B------:R-:W-:-:S04]  /*54d0*/  HADD2.F32 R185, -RZ, R153.H1_H1 ;  /* 0x30000099ffb97230 */ /* 0x000fc80000004100 */
        /* <DEDUP_REMOVED lines=15> */
.L_x_8963:
        /* <DEDUP_REMOVED lines=17> */
.L_x_8964:
        /* <DEDUP_REMOVED lines=17> */
.L_x_8965:
        /* <DEDUP_REMOVED lines=25> */
.L_x_8966:
[----:B------:R-:W-:Y:S01]  /*5980*/  F2FP.F16.F32.PACK_AB R87, R184, R87 ;  /* 0x00000057b857723e */ /* 0x000fe200000000ff */
[----:B------:R-:W-:Y:S06]  /*5990*/  BRA.U !UP3, `(.L_x_8942) ;  /* 0x000000010b307547 */ /* 0x000fec000b800000 */
[----:B------:R-:W-:Y:S01]  /*59a0*/  ISETP.GE.U32.AND P0, PT, R196, RZ, PT ;  /* 0x000000ffc400720c */ /* 0x000fe20003f06070 */
        /* <DEDUP_REMOVED lines=10> */
[----:B------:R-:W-:-:S07]  /*5a50*/  PRMT R175, R175, 0x5410, R184 ;  /* 0x00005410afaf7816 */ /* 0x000fce00000000b8 */
.L_x_8942:
        /* <DEDUP_REMOVED lines=9> */
[----:B-1----:R-:W-:-:S12]  /*5af0*/  HFMA2 R180, -RZ, RZ, 0, 9.5367431640625e-07 ;  /* 0x00000010ffb47431 */ /* 0x002fd800000001ff */
[C---:B0-----:R-:W-:Y:S01]  /*5b00*/  @P0 IMAD.WIDE.U32 R180, R182.reuse, R180, UR6 ;  /* 0x00000006b6b40e25 */ /* 0x041fe2000f8e00b4 */
[----:B------:R-:W-:-:S04]  /*5b10*/  IADD3 R182, PT, PT, R182, 0x80, RZ ;  /* 0x00000080b6b67810 */ /* 0x000fc80007ffe0ff */
[----:B------:R0:W-:Y:S03]  /*5b20*/  @P5 STG.E.128 desc[UR20][R180.64], R172 ;  /* 0x000000acb4005986 */ /* 0x0001e6000c101d14 */
.L_x_8917:
[----:B------:R-:W-:Y:S05]  /*5b30*/  BSYNC.RECONVERGENT B0 ;  /* 0x0000000000007941 */ /* 0x000fea0003800200 */
.L_x_8916:
        /* <DEDUP_REMOVED lines=8> */
.L_x_8969:
[----:B------:R-:W-:Y:S05]  /*5bc0*/  BRA.U !UP0, `(.L_x_8970) ;  /* 0x0000001108787547 */ /* 0x000fea000b800000 */
[----:B------:R-:W-:-:S04]  /*5bd0*/  UISETP.NE.U32.AND UP0, UPT, UR26, URZ, UPT ;  /* 0x000000ff1a00728c */ /* 0x000fc8000bf05070 */
[----:B------:R-:W-:-:S06]  /*5be0*/  UISETP.NE.AND.EX UP0, UPT, UR27, URZ, UPT, UP0 ;  /* 0x000000ff1b00728c */ /* 0x000fcc000bf05300 */
[----:B------:R-:W-:-:S13]  /*5bf0*/  PLOP3.LUT P5, PT, PT, PT, UP0, 0x80, 0x8 ;  /* 0x000000000008781c */ /* 0x000fda0003faf008 */
[----:B------:R-:W-:Y:S05]  /*5c00*/  @!P5 BRA `(.L_x_8971) ;  /* 0x00000008003cd947 */ /* 0x000fea0003800000 */
[----:B------:R-:W-:Y:S01]  /*5c10*/  ISETP.LT.AND P0, PT, RZ, UR33, PT ;  /* 0x00000021ff007c0c */ /* 0x000fe2000bf01270 */
[--C-:B-----5:R-:W-:Y:S01]  /*5c20*/  HADD2.F32 R84, -RZ, R156.reuse.H1_H1 ;  /* 0x3000009cff547230 */ /* 0x120fe20000004100 */
[----:B------:R-:W-:Y:S01]  /*5c30*/  MOV R86, UR8 ;  /* 0x0000000800567c02 */ /* 0x000fe20008000f00 */
[----:B0-----:R-:W-:Y:S01]  /*5c40*/  HADD2.F32 R180, -RZ, R156.H0_H0 ;  /* 0x2000009cffb47230 */ /* 0x001fe20000004100 */
[----:B------:R-:W-:-:S09]  /*5c50*/  MOV R85, UR8 ;  /* 0x0000000800557c02 */ /* 0x000fd20008000f00 */
        /* <DEDUP_REMOVED lines=18> */
.L_x_8972:
[----:B------:R-:W-:Y:S05]  /*5d80*/  BRA.U !UP3, `(.L_x_8973) ;  /* 0x000000010b2c7547 */ /* 0x000fea000b800000 */
[----:B------:R-:W-:Y:S01]  /*5d90*/  LOP3.LUT P6, RZ, R194, 0xff00, RZ, 0xc0, !PT ;  /* 0x0000ff00c2ff7812 */ /* 0x000fe200078cc0ff */
[----:B------:R-:W-:Y:S01]  /*5da0*/  FMUL.FTZ R85, R84, UR23 ;  /* 0x0000001754557c20 */ /* 0x000fe20008410000 */
[----:B------:R-:W-:-:S03]  /*5db0*/  HFMA2 R86, -RZ, RZ, 0, 0 ;  /* 0x00000000ff567431 */ /* 0x000fc600000001ff */
        /* <DEDUP_REMOVED lines=8> */
.L_x_8973:
        /* <DEDUP_REMOVED lines=17> */
.L_x_8974:
        /* <DEDUP_REMOVED lines=17> */
.L_x_8975:
[----:B------:R-:W-:Y:S01]  /*6060*/  MOV R86, UR8 ;  /* 0x0000000800567c02 */ /* 0x000fe20008000f00 */
[----:B------:R-:W-:-:S04]  /*6070*/  HADD2.F32 R184, -RZ, R158.H0_H0 ;  /* 0x2000009effb87230 */ /* 0x000fc80000004100 */
        /* <DEDUP_REMOVED lines=15> */
.L_x_8976:
[----:B------:R-:W-:-:S05]  /*6170*/  MOV R86, UR8 ;  /* 0x0000000800567c02 */ /* 0x000fca0008000f00 */
[----:B------:R-:W-:-:S04]  /*6180*/  @P0 FFMA.FTZ R86, R19, R86, UR10 ;  /* 0x0000000a13560e23 */ /* 0x000fc80008010056 */
[----:B------:R-:W-:Y:S01]  /*6190*/  @P0 FADD.FTZ R87, R20, -R86 ;  /* 0x8000005614570221 */ /* 0x000fe20000010000 */
[----:B------:R-:W-:-:S05]  /*61a0*/  HADD2.F32 R86, -RZ, R158.H1_H1 ;  /* 0x3000009eff567230 */ /* 0x000fca0000004100 */
        /* <DEDUP_REMOVED lines=13> */
.L_x_8977:
        /* <DEDUP_REMOVED lines=25> */
.L_x_8978:
[----:B------:R-:W-:Y:S01]  /*6410*/  F2FP.F16.F32.PACK_AB R87, R180, R87 ;  /* 0x00000057b457723e */ /* 0x000fe200000000ff */
[----:B------:R-:W-:Y:S06]  /*6420*/  BRA.U !UP3, `(.L_x_8979) ;  /* 0x000000210b507547 */ /* 0x000fec000b800000 */
[----:B------:R-:W-:Y:S01]  /*6430*/  ISETP.GE.U32.AND P0, PT, R194, RZ, PT ;  /* 0x000000ffc200720c */ /* 0x000fe20003f06070 */
[----:B------:R-:W-:Y:S01]  /*6440*/  FMUL.FTZ R180, R180, UR23 ;  /* 0x00000017b4b47c20 */ /* 0x000fe20008410000 */
[----:B------:R-:W-:Y:S02]  /*6450*/  HFMA2 R181, -RZ, RZ, 0, 0 ;  /* 0x00000000ffb57431 */ /* 0x000fe400000001ff */
        /* <DEDUP_REMOVED lines=10> */
.L_x_8971:
[----:B------:R-:W-:Y:S01]  /*6500*/  ISETP.LT.AND P6, PT, RZ, UR33, PT ;  /* 0x00000021ff007c0c */ /* 0x000fe2000bfc1270 */
[----:B------:R-:W-:-:S12]  /*6510*/  BRA.U !UP3, `(.L_x_8980) ;  /* 0x000000010b407547 */ /* 0x000fd8000b800000 */
[----:B0-----:R-:W-:Y:S01]  /*6520*/  MOV R180, UR8 ;  /* 0x0000000800b47c02 */ /* 0x001fe20008000f00 */
[----:B-----5:R-:W-:Y:S01]  /*6530*/  HADD2.F32 R181, -RZ, R156.H0_H0 ;  /* 0x2000009cffb57230 */ /* 0x020fe20000004100 */
[----:B------:R-:W-:-:S03]  /*6540*/  LOP3.LUT P0, RZ, R194, 0xff, RZ, 0xc0, !PT ;  /* 0x000000ffc2ff7812 */ /* 0x000fc6000780c0ff */
[----:B------:R-:W-:-:S04]  /*6550*/  @P6 FFMA.FTZ R180, R9, R180, UR10 ;  /* 0x0000000a09b46e23 */ /* 0x000fc800080100b4 */
[----:B------:R-:W-:-:S04]  /*6560*/  @P6 FADD.FTZ R180, R11, -R180 ;  /* 0x800000b40bb46221 */ /* 0x000fc80000010000 */
[----:B------:R-:W-:Y:S02]  /*6570*/  @P6 FFMA.FTZ R181, R180, UR32, R181 ;  /* 0x00000020b4b56c23 */ /* 0x000fe400080100b5 */
[----:B------:R-:W-:Y:S02]  /*6580*/  @P0 HADD2.F32 R184, -RZ, R88.H0_H0 ;  /* 0x20000058ffb80230 */ /* 0x000fe40000004100 */
        /* <DEDUP_REMOVED lines=9> */
.L_x_8980:
[----:B------:R-:W-:Y:S05]  /*6620*/  BRA.U !UP3, `(.L_x_8981) ;  /* 0x000000010b407547 */ /* 0x000fea000b800000 */
[----:B0-----:R-:W-:Y:S01]  /*6630*/  MOV R180, UR8 ;  /* 0x0000000800b47c02 */ /* 0x001fe20008000f00 */
[----:B-----5:R-:W-:Y:S01]  /*6640*/  HADD2.F32 R181, -RZ, R156.H1_H1 ;  /* 0x3000009cffb57230 */ /* 0x020fe20000004100 */
[----:B------:R-:W-:-:S03]  /*6650*/  LOP3.LUT P0, RZ, R194, 0xff00, RZ, 0xc0, !PT ;  /* 0x0000ff00c2ff7812 */ /* 0x000fc6000780c0ff */
[----:B------:R-:W-:-:S04]  /*6660*/  @P6 FFMA.FTZ R180, R10, R180, UR10 ;  /* 0x0000000a0ab46e23 */ /* 0x000fc800080100b4 */
[----:B------:R-:W-:-:S04]  /*6670*/  @P6 FADD.FTZ R180, R13, -R180 ;  /* 0x800000b40db46221 */ /* 0x000fc80000010000 */
[----:B------:R-:W-:Y:S02]  /*6680*/  @P6 FFMA.FTZ R181, R180, UR32, R181 ;  /* 0x00000020b4b56c23 */ /* 0x000fe400080100b5 */
[----:B------:R-:W-:Y:S02]  /*6690*/  @P0 HADD2.F32 R184, -RZ, R88.H1_H1 ;  /* 0x30000058ffb80230 */ /* 0x000fe40000004100 */
        /* <DEDUP_REMOVED lines=9> */
.L_x_8981:
[----:B------:R-:W-:Y:S05]  /*6730*/  BRA.U !UP3, `(.L_x_8982) ;  /* 0x000000010b407547 */ /* 0x000fea000b800000 */
        /* <DEDUP_REMOVED lines=16> */
.L_x_8982:
        /* <DEDUP_REMOVED lines=17> */
.L_x_8983:
        /* <DEDUP_REMOVED lines=17> */
.L_x_8984:
        /* <DEDUP_REMOVED lines=17> */
.L_x_8985:
        /* <DEDUP_REMOVED lines=17> */
.L_x_8986:
[----:B------:R-:W-:Y:S05]  /*6c80*/  BRA.U !UP3, `(.L_x_8979) ;  /* 0x000000190b387547 */ /* 0x000fea000b800000 */
[----:B0-----:R-:W-:Y:S01]  /*6c90*/  MOV R180, UR8 ;  /* 0x0000000800b47c02 */ /* 0x001fe20008000f00 */
[----:B-----5:R-:W-:Y:S01]  /*6ca0*/  HADD2.F32 R181, -RZ, R159.H1_H1 ;  /* 0x3000009fffb57230 */ /* 0x020fe20000004100 */
[----:B------:R-:W-:-:S03]  /*6cb0*/  ISETP.GE.U32.AND P0, PT, R194, RZ, PT ;  /* 0x000000ffc200720c */ /* 0x000fc60003f06070 */
[----:B------:R-:W-:Y:S01]  /*6cc0*/  @P6 FFMA.FTZ R180, R23, R180, UR10 ;  /* 0x0000000a17b46e23 */ /* 0x000fe200080100b4 */
[----:B------:R-:W-:-:S03]  /*6cd0*/  ISETP.GE.U32.AND.EX P0, PT, R195, 0x1000000, PT, P0 ;  /* 0x01000000c300780c */ /* 0x000fc60003f06100 */
[----:B------:R-:W-:-:S04]  /*6ce0*/  @P6 FADD.FTZ R180, R188, -R180 ;  /* 0x800000b4bcb46221 */ /* 0x000fc80000010000 */
[----:B------:R-:W-:-:S04]  /*6cf0*/  @P6 FFMA.FTZ R181, R180, UR32, R181 ;  /* 0x00000020b4b56c23 */ /* 0x000fc800080100b5 */
[----:B------:R-:W-:Y:S01]  /*6d00*/  FMUL.FTZ R180, R181, UR23 ;  /* 0x00000017b5b47c20 */ /* 0x000fe20008410000 */
[----:B------:R-:W-:Y:S02]  /*6d10*/  HFMA2 R181, -RZ, RZ, 0, 0 ;  /* 0x00000000ffb57431 */ /* 0x000fe400000001ff */
        /* <DEDUP_REMOVED lines=9> */
.L_x_8970:
        /* <DEDUP_REMOVED lines=21> */
[----:B0-----:R-:W-:-:S07]  /*6f00*/  PRMT R172, R85, 0x7610, R172 ;  /* 0x0000761055ac7816 */ /* 0x001fce00000000ac */
.L_x_8988:
        /* <DEDUP_REMOVED lines=10> */
[----:B0-----:R-:W-:-:S05]  /*6fb0*/  @P6 HADD2.F32 R180, -RZ, R88.H1_H1 ;  /* 0x30000058ffb46230 */ /* 0x001fca0000004100 */
[-C--:B------:R-:W-:Y:S01]  /*6fc0*/  @P6 FMUL.FTZ R86, R180, R85.reuse ;  /* 0x00000055b4566220 */ /* 0x080fe20000410000 */
[----:B------:R-:W-:-:S03]  /*6fd0*/  FMUL.FTZ R85, R37, R85 ;  /* 0x0000005525557220 */ /* 0x000fc60000410000 */
[----:B------:R-:W-:Y:S02]  /*6fe0*/  FADD.FTZ R129, R129, R86 ;  /* 0x0000005681817221 */ /* 0x000fe40000010000 */
[----:B------:R-:W-:-:S04]  /*6ff0*/  FSEL R85, R85, RZ, P6 ;  /* 0x000000ff55557208 */ /* 0x000fc80003000000 */
[----:B------:R-:W-:-:S04]  /*7000*/  F2FP.F16.F32.PACK_AB R85, RZ, R85 ;  /* 0x00000055ff55723e */ /* 0x000fc800000000ff */
[----:B------:R-:W-:-:S07]  /*7010*/  PRMT R172, R172, 0x5410, R85 ;  /* 0x00005410acac7816 */ /* 0x000fce0000000055 */
.L_x_8989:
        /* <DEDUP_REMOVED lines=17> */
.L_x_8990:
        /* <DEDUP_REMOVED lines=17> */
.L_x_8991:
        /* <DEDUP_REMOVED lines=17> */
.L_x_8992:
        /* <DEDUP_REMOVED lines=17> */
.L_x_8993:
        /* <DEDUP_REMOVED lines=25> */
.L_x_8994:
[----:B------:R-:W-:Y:S01]  /*75f0*/  F2FP.F16.F32.PACK_AB R87, R180, R87 ;  /* 0x00000057b457723e */ /* 0x000fe200000000ff */
[----:B------:R-:W-:Y:S06]  /*7600*/  BRA.U !UP3, `(.L_x_8979) ;  /* 0x0000000d0bd87547 */ /* 0x000fec000b800000 */
[----:B-----5:R-:W-:Y:S01]  /*7610*/  ISETP.GE.U32.AND P0, PT, R194, RZ, PT ;  /* 0x000000ffc200720c */ /* 0x020fe20003f06070 */
        /* <DEDUP_REMOVED lines=12> */
.L_x_8987:
[----:B------:R-:W-:Y:S05]  /*76e0*/  BRA.U !UP3, `(.L_x_8995) ;  /* 0x000000010b707547 */ /* 0x000fea000b800000 */
[----:B-----5:R-:W-:Y:S01]  /*76f0*/  LOP3.LUT P0, RZ, R194, 0xff, RZ, 0xc0, !PT ;  /* 0x000000ffc2ff7812 */ /* 0x020fe2000780c0ff */
[----:B------:R-:W-:Y:S01]  /*7700*/  BSSY.RECONVERGENT B1, `(.L_x_8996) ;  /* 0x000000d000017945 */ /* 0x000fe20003800200 */
[----:B0-----:R-:W-:-:S11]  /*7710*/  MOV R180, RZ ;  /* 0x000000ff00b47202 */ /* 0x001fd60000000f00 */
        /* <DEDUP_REMOVED lines=11> */
.L_x_8997:
[----:B------:R-:W-:Y:S05]  /*77d0*/  BSYNC.RECONVERGENT B1 ;  /* 0x0000000000017941 */ /* 0x000fea0003800200 */
.L_x_8996:
        /* <DEDUP_REMOVED lines=13> */
.L_x_8995:
[----:B------:R-:W-:Y:S05]  /*78b0*/  BRA.U !UP3, `(.L_x_8998) ;  /* 0x000000010b707547 */ /* 0x000fea000b800000 */
[----:B-----5:R-:W-:Y:S01]  /*78c0*/  LOP3.LUT P0, RZ, R194, 0xff00, RZ, 0xc0, !PT ;  /* 0x0000ff00c2ff7812 */ /* 0x020fe2000780c0ff */
[----:B------:R-:W-:Y:S01]  /*78d0*/  BSSY.RECONVERGENT B1, `(.L_x_8999) ;  /* 0x000000d000017945 */ /* 0x000fe20003800200 */
[----:B0-----:R-:W-:-:S11]  /*78e0*/  HFMA2 R180, -RZ, RZ, 0, 0 ;  /* 0x00000000ffb47431 */ /* 0x001fd600000001ff */
        /* <DEDUP_REMOVED lines=11> */
.L_x_9000:
[----:B------:R-:W-:Y:S05]  /*79a0*/  BSYNC.RECONVERGENT B1 ;  /* 0x0000000000017941 */ /* 0x000fea0003800200 */
.L_x_8999:
        /* <DEDUP_REMOVED lines=13> */
.L_x_8998:
        /* <DEDUP_REMOVED lines=15> */
.L_x_9003:
[----:B------:R-:W-:Y:S05]  /*7b70*/  BSYNC.RECONVERGENT B1 ;  /* 0x0000000000017941 */ /* 0x000fea0003800200 */
.L_x_9002:
        /* <DEDUP_REMOVED lines=13> */
.L_x_9001:
        /* <DEDUP_REMOVED lines=15> */
.L_x_9006:
[----:B------:R-:W-:Y:S05]  /*7d40*/  BSYNC.RECONVERGENT B1 ;  /* 0x0000000000017941 */ /* 0x000fea0003800200 */
.L_x_9005:
        /* <DEDUP_REMOVED lines=13> */
.L_x_9004:
        /* <DEDUP_REMOVED lines=15> */
.L_x_9009:
[----:B------:R-:W-:Y:S05]  /*7f10*/  BSYNC.RECONVERGENT B1 ;  /* 0x0000000000017941 */ /* 0x000fea0003800200 */
.L_x_9008:
        /* <DEDUP_REMOVED lines=13> */
.L_x_9007:
        /* <DEDUP_REMOVED lines=15> */
.L_x_9012:
[----:B------:R-:W-:Y:S05]  /*80e0*/  BSYNC.RECONVERGENT B1 ;  /* 0x0000000000017941 */ /* 0x000fea0003800200 */
.L_x_9011:
        /* <DEDUP_REMOVED lines=13> */
.L_x_9010:
        /* <DEDUP_REMOVED lines=15> */
.L_x_9015:
[----:B------:R-:W-:Y:S05]  /*82b0*/  BSYNC.RECONVERGENT B1 ;  /* 0x0000000000017941 */ /* 0x000fea0003800200 */
.L_x_9014:
        /* <DEDUP_REMOVED lines=13> */
.L_x_9013:
[----:B------:R-:W-:Y:S05]  /*8390*/  BRA.U !UP3, `(.L_x_8979) ;  /* 0x000000010b747547 */ /* 0x000fea000b800000 */
[----:B-----5:R-:W-:Y:S01]  /*83a0*/  ISETP.GE.U32.AND P0, PT, R194, RZ, PT ;  /* 0x000000ffc200720c */ /* 0x020fe20003f06070 */
[----:B------:R-:W-:Y:S01]  /*83b0*/  BSSY.RECONVERGENT B1, `(.L_x_9016) ;  /* 0x000000e000017945 */ /* 0x000fe20003800200 */
[----:B0-----:R-:W-:Y:S02]  /*83c0*/  HFMA2 R180, -RZ, RZ, 0, 0 ;  /* 0x00000000ffb47431 */ /* 0x001fe400000001ff */
        /* <DEDUP_REMOVED lines=12> */
.L_x_9017:
[----:B------:R-:W-:Y:S05]  /*8490*/  BSYNC.RECONVERGENT B1 ;  /* 0x0000000000017941 */ /* 0x000fea0003800200 */
.L_x_9016:
        /* <DEDUP_REMOVED lines=13> */
.L_x_8979:
[----:B0-----:R-:W0:Y:S01]  /*8570*/  @P5 LDC.64 R180, c[0x0][0x478] ;  /* 0x00011e00ffb45b82 */ /* 0x001e220000000a00 */
[----:B------:R-:W1:Y:S01]  /*8580*/  @UP3 LDCU.64 UR6, c[0x0][0x468] ;  /* 0x00008d00ff0637ac */ /* 0x000e620008000a00 */
[----:B------:R-:W-:Y:S01]  /*8590*/  PLOP3.LUT P0, PT, PT, PT, UP3, 0x80, 0x8 ;  /* 0x000000000008781c */ /* 0x000fe20003f0f038 */
[C---:B0-----:R-:W-:Y:S01]  /*85a0*/  @P5 IMAD.WIDE.U32 R180, R183.reuse, 0x10, R180 ;  /* 0x00000010b7b45825 */ /* 0x041fe200078e00b4 */
[----:B------:R-:W-:-:S04]  /*85b0*/  IADD3 R183, PT, PT, R183, 0x80, RZ ;  /* 0x00000080b7b77810 */ /* 0x000fc80007ffe0ff */
[----:B------:R0:W-:Y:S01]  /*85c0*/  @P5 STG.E.128 desc[UR20][R180.64], R84 ;  /* 0x00000054b4005986 */ /* 0x0001e2000c101d14 */
[----:B------:R-:W-:Y:S02]  /*85d0*/  PLOP3.LUT P5, PT, PT, PT, UP3, 0x80, 0x8 ;  /* 0x000000000008781c */ /* 0x000fe40003faf038 */
[----:B0-----:R-:W-:-:S05]  /*85e0*/  MOV R180, 0x10 ;  /* 0x0000001000b47802 */ /* 0x001fca0000000f00 */
[C---:B-1----:R-:W-:Y:S01]  /*85f0*/  @P0 IMAD.WIDE.U32 R180, R182.reuse, R180, UR6 ;  /* 0x00000006b6b40e25 */ /* 0x042fe2000f8e00b4 */
[----:B------:R-:W-:-:S05]  /*8600*/  IADD3 R182, PT, PT, R182, 0x80, RZ ;  /* 0x00000080b6b67810 */ /* 0x000fca0007ffe0ff */
[----:B------:R1:W-:Y:S02]  /*8610*/  @P5 STG.E.128 desc[UR20][R180.64], R172 ;  /* 0x000000acb4005986 */ /* 0x0003e4000c101d14 */
.L_x_8968:
[----:B------:R-:W-:Y:S05]  /*8620*/  BSYNC.RECONVERGENT B0 ;  /* 0x0000000000007941 */ /* 0x000fea0003800200 */
.L_x_8967:
        /* <DEDUP_REMOVED lines=8> */
.L_x_9020:
        /* <DEDUP_REMOVED lines=8> */
[----:B01----:R-:W-:Y:S01]  /*8730*/  HADD2.F32 R180, -RZ, R160.H0_H0 ;  /* 0x200000a0ffb47230 */ /* 0x003fe20000004100 */
        /* <DEDUP_REMOVED lines=19> */
.L_x_9023:
        /* <DEDUP_REMOVED lines=12> */
.L_x_9024:
        /* <DEDUP_REMOVED lines=17> */
.L_x_9025:
        /* <DEDUP_REMOVED lines=17> */
.L_x_9026:
        /* <DEDUP_REMOVED lines=17> */
.L_x_9027:
        /* <DEDUP_REMOVED lines=17> */
.L_x_9028:
        /* <DEDUP_REMOVED lines=25> */
.L_x_9029:
        /* <DEDUP_REMOVED lines=15> */
.L_x_9022:
[----:B------:R-:W-:Y:S01]  /*8ff0*/  ISETP.LT.AND P6, PT, RZ, UR33, PT ;  /* 0x00000021ff007c0c */ /* 0x000fe2000bfc1270 */
[----:B------:R-:W-:-:S12]  /*9000*/  BRA.U !UP3, `(.L_x_9031) ;  /* 0x000000010b407547 */ /* 0x000fd8000b800000 */
[----:B01----:R-:W-:Y:S01]  /*9010*/  MOV R180, UR8 ;  /* 0x0000000800b47c02 */ /* 0x003fe20008000f00 */
        /* <DEDUP_REMOVED lines=15> */
.L_x_9031:
[----:B------:R-:W-:Y:S05]  /*9110*/  BRA.U !UP3, `(.L_x_9032) ;  /* 0x000000010b407547 */ /* 0x000fea000b800000 */
[----:B01----:R-:W-:Y:S01]  /*9120*/  MOV R180, UR8 ;  /* 0x0000000800b47c02 */ /* 0x003fe20008000f00 */
        /* <DEDUP_REMOVED lines=15> */
.L_x_9032:
[----:B------:R-:W-:Y:S05]  /*9220*/  BRA.U !UP3, `(.L_x_9033) ;  /* 0x000000010b407547 */ /* 0x000fea000b800000 */
        /* <DEDUP_REMOVED lines=16> */
.L_x_9033:
        /* <DEDUP_REMOVED lines=17> */
.L_x_9034:
        /* <DEDUP_REMOVED lines=17> */
.L_x_9035:
        /* <DEDUP_REMOVED lines=17> */
.L_x_9036:
        /* <DEDUP_REMOVED lines=17> */
.L_x_9037:
[----:B------:R-:W-:Y:S05]  /*9770*/  BRA.U !UP3, `(.L_x_9030) ;  /* 0x000000190b387547 */ /* 0x000fea000b800000 */
[----:B01----:R-:W-:Y:S01]  /*9780*/  MOV R180, UR8 ;  /* 0x0000000800b47c02 */ /* 0x003fe20008000f00 */
        /* <DEDUP_REMOVED lines=17> */
.L_x_9021:
        /* <DEDUP_REMOVED lines=21> */
[----:B01----:R-:W-:-:S07]  /*99f0*/  PRMT R172, R85, 0x7610, R172 ;  /* 0x0000761055ac7816 */ /* 0x003fce00000000ac */
.L_x_9039:
        /* <DEDUP_REMOVED lines=10> */
[----:B01----:R-:W-:-:S05]  /*9aa0*/  @P6 HADD2.F32 R180, -RZ, R88.H1_H1 ;  /* 0x30000058ffb46230 */ /* 0x003fca0000004100 */
[-C--:B------:R-:W-:Y:S01]  /*9ab0*/  @P6 FMUL.FTZ R86, R180, R85.reuse ;  /* 0x00000055b4566220 */ /* 0x080fe20000410000 */
[----:B------:R-:W-:-:S03]  /*9ac0*/  FMUL.FTZ R85, R45, R85 ;  /* 0x000000552d557220 */ /* 0x000fc60000410000 */
[----:B------:R-:W-:Y:S02]  /*9ad0*/  FADD.FTZ R137, R137, R86 ;  /* 0x0000005689897221 */ /* 0x000fe40000010000 */
[----:B------:R-:W-:-:S04]  /*9ae0*/  FSEL R85, R85, RZ, P6 ;  /* 0x000000ff55557208 */ /* 0x000fc80003000000 */
[----:B------:R-:W-:-:S04]  /*9af0*/  F2FP.F16.F32.PACK_AB R85, RZ, R85 ;  /* 0x00000055ff55723e */ /* 0x000fc800000000ff */
[----:B------:R-:W-:-:S07]  /*9b00*/  PRMT R172, R172, 0x5410, R85 ;  /* 0x00005410acac7816 */ /* 0x000fce0000000055 */
.L_x_9040:
        /* <DEDUP_REMOVED lines=17> */
.L_x_9041:
        /* <DEDUP_REMOVED lines=17> */
.L_x_9042:
        /* <DEDUP_REMOVED lines=17> */
.L_x_9043:
        /* <DEDUP_REMOVED lines=17> */
.L_x_9044:
        /* <DEDUP_REMOVED lines=25> */
.L_x_9045:
        /* <DEDUP_REMOVED lines=15> */
.L_x_9038:
[----:B------:R-:W-:Y:S05]  /*a1d0*/  BRA.U !UP3, `(.L_x_9046) ;  /* 0x000000010b707547 */ /* 0x000fea000b800000 */
[----:B-----5:R-:W-:Y:S01]  /*a1e0*/  LOP3.LUT P0, RZ, R192, 0xff, RZ, 0xc0, !PT ;  /* 0x000000ffc0ff7812 */ /* 0x020fe2000780c0ff */
[----:B------:R-:W-:Y:S01]  /*a1f0*/  BSSY.RECONVERGENT B1, `(.L_x_9047) ;  /* 0x000000d000017945 */ /* 0x000fe20003800200 */
[----:B01----:R-:W-:-:S11]  /*a200*/  MOV R180, RZ ;  /* 0x000000ff00b47202 */ /* 0x003fd60000000f00 */
        /* <DEDUP_REMOVED lines=11> */
.L_x_9048:
[----:B------:R-:W-:Y:S05]  /*a2c0*/  BSYNC.RECONVERGENT B1 ;  /* 0x0000000000017941 */ /* 0x000fea0003800200 */
.L_x_9047:
        /* <DEDUP_REMOVED lines=13> */
.L_x_9046:
[----:B------:R-:W-:Y:S05]  /*a3a0*/  BRA.U !UP3, `(.L_x_9049) ;  /* 0x000000010b707547 */ /* 0x000fea000b800000 */
[----:B-----5:R-:W-:Y:S01]  /*a3b0*/  LOP3.LUT P0, RZ, R192, 0xff00, RZ, 0xc0, !PT ;  /* 0x0000ff00c0ff7812 */ /* 0x020fe2000780c0ff */
[----:B------:R-:W-:Y:S01]  /*a3c0*/  BSSY.RECONVERGENT B1, `(.L_x_9050) ;  /* 0x000000d000017945 */ /* 0x000fe20003800200 */
[----:B01----:R-:W-:-:S11]  /*a3d0*/  HFMA2 R180, -RZ, RZ, 0, 0 ;  /* 0x00000000ffb47431 */ /* 0x003fd600000001ff */
        /* <DEDUP_REMOVED lines=11> */
.L_x_9051:
[----:B------:R-:W-:Y:S05]  /*a490*/  BSYNC.RECONVERGENT B1 ;  /* 0x0000000000017941 */ /* 0x000fea0003800200 */
.L_x_9050:
        /* <DEDUP_REMOVED lines=13> */
.L_x_9049:
        /* <DEDUP_REMOVED lines=15> */
.L_x_9054:
[----:B------:R-:W-:Y:S05]  /*a660*/  BSYNC.RECONVERGENT B1 ;  /* 0x0000000000017941 */ /* 0x000fea0003800200 */
.L_x_9053:
        /* <DEDUP_REMOVED lines=13> */
.L_x_9052:
        /* <DEDUP_REMOVED lines=15> */
.L_x_9057:
[----:B------:R-:W-:Y:S05]  /*a830*/  BSYNC.RECONVERGENT B1 ;  /* 0x0000000000017941 */ /* 0x000fea0003800200 */
.L_x_9056:
        /* <DEDUP_REMOVED lines=13> */
.L_x_9055:
        /* <DEDUP_REMOVED lines=15> */
.L_x_9060:
[----:B------:R-:W-:Y:S05]  /*aa00*/  BSYNC.RECONVERGENT B1 ;  /* 0x0000000000017941 */ /* 0x000fea0003800200 */
.L_x_9059:
        /* <DEDUP_REMOVED lines=13> */
.L_x_9058:
        /* <DEDUP_REMOVED lines=15> */
.L_x_9063:
[----:B------:R-:W-:Y:S05]  /*abd0*/  BSYNC.RECONVERGENT B1 ;  /* 0x0000000000017941 */ /* 0x000fea0003800200 */
.L_x_9062:
        /* <DEDUP_REMOVED lines=13> */
.L_x_9061:
        /* <DEDUP_REMOVED lines=15> */
.L_x_9066:
[----:B------:R-:W-:Y:S05]  /*ada0*/  BSYNC.RECONVERGENT B1 ;  /* 0x0000000000017941 */ /* 0x000fea0003800200 */
.L_x_9065:
        /* <DEDUP_REMOVED lines=13> */
.L_x_9064:
[----:B------:R-:W-:Y:S05]  /*ae80*/  BRA.U !UP3, `(.L_x_9030) ;  /* 0x000000010b747547 */ /* 0x000fea000b800000 */
[----:B-----5:R-:W-:Y:S01]  /*ae90*/  ISETP.GE.U32.AND P0, PT, R192, RZ, PT ;  /* 0x000000ffc000720c */ /* 0x020fe20003f06070 */
[----:B------:R-:W-:Y:S01]  /*aea0*/  BSSY.RECONVERGENT B1, `(.L_x_9067) ;  /* 0x000000e000017945 */ /* 0x000fe20003800200 */
[----:B01----:R-:W-:Y:S02]  /*aeb0*/  HFMA2 R180, -RZ, RZ, 0, 0 ;  /* 0x00000000ffb47431 */ /* 0x003fe400000001ff */
        /* <DEDUP_REMOVED lines=12> */
.L_x_9068:
[----:B------:R-:W-:Y:S05]  /*af80*/  BSYNC.RECONVERGENT B1 ;  /* 0x0000000000017941 */ /* 0x000fea0003800200 */
.L_x_9067:
        /* <DEDUP_REMOVED lines=13> */
.L_x_9030:
[----:B01----:R-:W0:Y:S01]  /*b060*/  @P5 LDC.64 R180, c[0x0][0x478] ;  /* 0x00011e00ffb45b82 */ /* 0x003e220000000a00 */
        /* <DEDUP_REMOVED lines=10> */
.L_x_9019:
[----:B------:R-:W-:Y:S05]  /*b110*/  BSYNC.RECONVERGENT B0 ;  /* 0x0000000000007941 */ /* 0x000fea0003800200 */
.L_x_9018:
        /* <DEDUP_REMOVED lines=8> */
.L_x_9071:
        /* <DEDUP_REMOVED lines=8> */
[----:B012---:R-:W-:Y:S01]  /*b220*/  HADD2.F32 R180, -RZ, R24.H0_H0 ;  /* 0x20000018ffb47230 */ /* 0x007fe20000004100 */
        /* <DEDUP_REMOVED lines=19> */
.L_x_9074:
        /* <DEDUP_REMOVED lines=12> */
.L_x_9075:
        /* <DEDUP_REMOVED lines=17> */
.L_x_9076:
        /* <DEDUP_REMOVED lines=17> */
.L_x_9077:
        /* <DEDUP_REMOVED lines=17> */
.L_x_9078:
        /* <DEDUP_REMOVED lines=17> */
.L_x_9079:
        /* <DEDUP_REMOVED lines=25> */
.L_x_9080:
        /* <DEDUP_REMOVED lines=15> */
.L_x_9073:
[----:B------:R-:W-:Y:S01]  /*bae0*/  ISETP.LT.AND P6, PT, RZ, UR33, PT ;  /* 0x00000021ff007c0c */ /* 0x000fe2000bfc1270 */
[----:B------:R-:W-:-:S12]  /*baf0*/  BRA.U !UP3, `(.L_x_9082) ;  /* 0x000000010b407547 */ /* 0x000fd8000b800000 */
[----:B012---:R-:W-:Y:S01]  /*bb00*/  MOV R180, UR8 ;  /* 0x0000000800b47c02 */ /* 0x007fe20008000f00 */
        /* <DEDUP_REMOVED lines=15> */
.L_x_9082:
[----:B------:R-:W-:Y:S05]  /*bc00*/  BRA.U !UP3, `(.L_x_9083) ;  /* 0x000000010b407547 */ /* 0x000fea000b800000 */
[----:B012---:R-:W-:Y:S01]  /*bc10*/  MOV R180, UR8 ;  /* 0x0000000800b47c02 */ /* 0x007fe20008000f00 */
        /* <DEDUP_REMOVED lines=15> */
.L_x_9083:
[----:B------:R-:W-:Y:S05]  /*bd10*/  BRA.U !UP3, `(.L_x_9084) ;  /* 0x000000010b407547 */ /* 0x000fea000b800000 */
        /* <DEDUP_REMOVED lines=16> */
.L_x_9084:
        /* <DEDUP_REMOVED lines=17> */
.L_x_9085:
        /* <DEDUP_REMOVED lines=17> */
.L_x_9086:
        /* <DEDUP_REMOVED lines=17> */
.L_x_9087:
        /* <DEDUP_REMOVED lines=17> */
.L_x_9088:
[----:B------:R-:W-:Y:S05]  /*c260*/  BRA.U !UP3, `(.L_x_9081) ;  /* 0x000000190b0c7547 */ /* 0x000fea000b800000 */
[----:B012---:R-:W-:Y:S01]  /*c270*/  MOV R180, UR8 ;  /* 0x0000000800b47c02 */ /* 0x007fe20008000f00 */
        /* <DEDUP_REMOVED lines=17> */
.L_x_9072:
        /* <DEDUP_REMOVED lines=21> */
[----:B012---:R-:W-:-:S07]  /*c4e0*/  PRMT R172, R85, 0x7610, R172 ;  /* 0x0000761055ac7816 */ /* 0x007fce00000000ac */
.L_x_9090:
        /* <DEDUP_REMOVED lines=10> */
[----:B012---:R-:W-:-:S05]  /*c590*/  @P6 HADD2.F32 R180, -RZ, R88.H1_H1 ;  /* 0x30000058ffb46230 */ /* 0x007fca0000004100 */
[-C--:B------:R-:W-:Y:S01]  /*c5a0*/  @P6 FMUL.FTZ R86, R180, R85.reuse ;  /* 0x00000055b4566220 */ /* 0x080fe20000410000 */
[----:B------:R-:W-:-:S03]  /*c5b0*/  FMUL.FTZ R85, R53, R85 ;  /* 0x0000005535557220 */ /* 0x000fc60000410000 */
[----:B------:R-:W-:Y:S02]  /*c5c0*/  FADD.FTZ R145, R145, R86 ;  /* 0x0000005691917221 */ /* 0x000fe40000010000 */
[----:B------:R-:W-:-:S04]  /*c5d0*/  FSEL R85, R85, RZ, P6 ;  /* 0x000000ff55557208 */ /* 0x000fc80003000000 */
[----:B------:R-:W-:-:S04]  /*c5e0*/  F2FP.F16.F32.PACK_AB R85, RZ, R85 ;  /* 0x00000055ff55723e */ /* 0x000fc800000000ff */
[----:B------:R-:W-:-:S07]  /*c5f0*/  PRMT R172, R172, 0x5410, R85 ;  /* 0x00005410acac7816 */ /* 0x000fce0000000055 */
.L_x_9091:
        /* <DEDUP_REMOVED lines=8> */
[----:B012---:R-:W-:-:S03]  /*c680*/  MOV R180, RZ ;  /* 0x000000ff00b47202 */ /* 0x007fc60000000f00 */
        /* <DEDUP_REMOVED lines=8> */
.L_x_9092:
        /* <DEDUP_REMOVED lines=17> */
.L_x_9093:
        /* <DEDUP_REMOVED lines=17> */
.L_x_9094:
        /* <DEDUP_REMOVED lines=17> */
.L_x_9095:
        /* <DEDUP_REMOVED lines=25> */
.L_x_9096:
        /* <DEDUP_REMOVED lines=15> */
.L_x_9089:
[----:B------:R-:W-:Y:S05]  /*ccc0*/  BRA.U !UP3, `(.L_x_9097) ;  /* 0x000000010b707547 */ /* 0x000fea000b800000 */
[----:B-----5:R-:W-:Y:S01]  /*ccd0*/  LOP3.LUT P0, RZ, R198, 0xff, RZ, 0xc0, !PT ;  /* 0x000000ffc6ff7812 */ /* 0x020fe2000780c0ff */
[----:B------:R-:W-:Y:S01]  /*cce0*/  BSSY.RECONVERGENT B1, `(.L_x_9098) ;  /* 0x000000d000017945 */ /* 0x000fe20003800200 */
[----:B012---:R-:W-:-:S11]  /*ccf0*/  MOV R180, RZ ;  /* 0x000000ff00b47202 */ /* 0x007fd60000000f00 */
        /* <DEDUP_REMOVED lines=11> */
.L_x_9099:
[----:B------:R-:W-:Y:S05]  /*cdb0*/  BSYNC.RECONVERGENT B1 ;  /* 0x0000000000017941 */ /* 0x000fea0003800200 */
.L_x_9098:
        /* <DEDUP_REMOVED lines=13> */
.L_x_9097:
[----:B------:R-:W-:Y:S05]  /*ce90*/  BRA.U !UP3, `(.L_x_9100) ;  /* 0x000000010b707547 */ /* 0x000fea000b800000 */
[----:B-----5:R-:W-:Y:S01]  /*cea0*/  LOP3.LUT P0, RZ, R198, 0xff00, RZ, 0xc0, !PT ;  /* 0x0000ff00c6ff7812 */ /* 0x020fe2000780c0ff */
[----:B------:R-:W-:Y:S01]  /*ceb0*/  BSSY.RECONVERGENT B1, `(.L_x_9101) ;  /* 0x000000d000017945 */ /* 0x000fe20003800200 */
[----:B012---:R-:W-:-:S11]  /*cec0*/  HFMA2 R180, -RZ, RZ, 0, 0 ;  /* 0x00000000ffb47431 */ /* 0x007fd600000001ff */
        /* <DEDUP_REMOVED lines=11> */
.L_x_9102:
[----:B------:R-:W-:Y:S05]  /*cf80*/  BSYNC.RECONVERGENT B1 ;  /* 0x0000000000017941 */ /* 0x000fea0003800200 */
.L_x_9101:
        /* <DEDUP_REMOVED lines=13> */
.L_x_9100:
        /* <DEDUP_REMOVED lines=15> */
.L_x_9105:
[----:B------:R-:W-:Y:S05]  /*d150*/  BSYNC.RECONVERGENT B1 ;  /* 0x0000000000017941 */ /* 0x000fea0003800200 */
.L_x_9104:
        /* <DEDUP_REMOVED lines=13> */
.L_x_9103:
        /* <DEDUP_REMOVED lines=15> */
.L_x_9108:
[----:B------:R-:W-:Y:S05]  /*d320*/  BSYNC.RECONVERGENT B1 ;  /* 0x0000000000017941 */ /* 0x000fea0003800200 */
.L_x_9107:
        /* <DEDUP_REMOVED lines=13> */
.L_x_9106:
        /* <DEDUP_REMOVED lines=15> */
.L_x_9111:
[----:B------:R-:W-:Y:S05]  /*d4f0*/  BSYNC.RECONVERGENT B1 ;  /* 0x0000000000017941 */ /* 0x000fea0003800200 */
.L_x_9110:
        /* <DEDUP_REMOVED lines=13> */
.L_x_9109:
        /* <DEDUP_REMOVED lines=15> */
.L_x_9114:
[----:B------:R-:W-:Y:S05]  /*d6c0*/  BSYNC.RECONVERGENT B1 ;  /* 0x0000000000017941 */ /* 0x000fea0003800200 */
.L_x_9113:
        /* <DEDUP_REMOVED lines=13> */
.L_x_9112:
        /* <DEDUP_REMOVED lines=15> */
.L_x_9117:
[----:B------:R-:W-:Y:S05]  /*d890*/  BSYNC.RECONVERGENT B1 ;  /* 0x0000000000017941 */ /* 0x000fea0003800200 */
.L_x_9116:
        /* <DEDUP_REMOVED lines=13> */
.L_x_9115:
        /* <DEDUP_REMOVED lines=9> */
[----:B------:R-:W-:Y:S01]  /*da00*/  FSEL R180, R180, RZ, P6 ;  /* 0x000000ffb4b47208 */ /* 0x000fe20003000000 */
[----:B------:R-:W-:-:S04]  /*da10*/  @P0 HADD2.F32 R184, -RZ, R91.H1_H1 ;  /* 0x3000005bffb80230 */ /* 0x000fc80000004100 */
[----:B------:R-:W-:-:S04]  /*da20*/  FMUL.FTZ R180, R180, UR23 ;  /* 0x00000017b4b47c20 */ /* 0x000fc80008410000 */
[----:B------:R-:W-:-:S04]  /*da30*/  FMUL.FTZ R180, R180, UR22 ;  /* 0x00000016b4b47c20 */ /* 0x000fc80008410000 */
[-C--:B------:R-:W-:Y:S01]  /*da40*/  @P0 FMUL.FTZ R181, R184, R180.reuse ;  /* 0x000000b4b8b50220 */ /* 0x080fe20000410000 */
[----:B------:R-:W-:-:S03]  /*da50*/  FMUL.FTZ R180, R59, R180 ;  /* 0x000000b43bb47220 */ /* 0x000fc60000410000 */
[----:B------:R-:W-:Y:S02]  /*da60*/  FADD.FTZ R151, R151, R181 ;  /* 0x000000b597977221 */ /* 0x000fe40000010000 */
[----:B------:R-:W-:-:S04]  /*da70*/  FSEL R180, R180, RZ, P0 ;  /* 0x000000ffb4b47208 */ /* 0x000fc80000000000 */
[----:B------:R-:W-:-:S04]  /*da80*/  F2FP.F16.F32.PACK_AB R180, RZ, R180 ;  /* 0x000000b4ffb4723e */ /* 0x000fc800000000ff */
[----:B------:R-:W-:-:S07]  /*da90*/  PRMT R175, R175, 0x5410, R180 ;  /* 0x00005410afaf7816 */ /* 0x000fce00000000b4 */
.L_x_9081:
        /* <DEDUP_REMOVED lines=9> */
.L_x_9070:
[----:B------:R-:W-:Y:S05]  /*db30*/  BSYNC.RECONVERGENT B0 ;  /* 0x0000000000007941 */ /* 0x000fea0003800200 */
.L_x_9069:
[----:B------:R-:W-:Y:S02]  /*db40*/  UIADD3 UR11, UPT, UPT, UR11, UR28, URZ ;  /* 0x0000001c0b0b7290 */ /* 0x000fe4000fffe0ff */
[----:B------:R-:W-:Y:S02]  /*db50*/  UPLOP3.LUT UP1, UPT, UPT, UPT, UP1, 0x40, 0x4 ;  /* 0x000000000004789c */ /* 0x000fe40003f2e810 */
[----:B------:R-:W-:-:S09]  /*db60*/  UISETP.GE.AND UP0, UPT, UR11, UR29, UPT ;  /* 0x0000001d0b00728c */ /* 0x000fd2000bf06270 */
[----:B------:R-:W-:Y:S05]  /*db70*/  BRA.U !UP0, `(.L_x_9118) ;  /* 0xffffff3108007547 */ /* 0x000fea000b83ffff */
.L_x_8903:
        /* <DEDUP_REMOVED lines=19> */
.L_x_9120:
[----:B------:R-:W-:Y:S05]  /*dcb0*/  BSYNC.RECONVERGENT B0 ;  /* 0x0000000000007941 */ /* 0x000fea0003800200 */
.L_x_9119:
        /* <DEDUP_REMOVED lines=15> */
.L_x_9122:
[----:B------:R-:W-:Y:S05]  /*ddb0*/  BSYNC.RECONVERGENT B0 ;  /* 0x0000000000007941 */ /* 0x000fea0003800200 */
.L_x_9121:
        /* <DEDUP_REMOVED lines=15> */
.L_x_9124:
[----:B------:R-:W-:Y:S05]  /*deb0*/  BSYNC.RECONVERGENT B0 ;  /* 0x0000000000007941 */ /* 0x000fea0003800200 */
.L_x_9123:
        /* <DEDUP_REMOVED lines=14> */
.L_x_9125:
        /* <DEDUP_REMOVED lines=14> */
.L_x_15695:


//--------------------- .text._ZN10layer_norm22ln_bwd_finalize_kernelINS_22Kernel_traits_finalizeILj4096Ef6__halfS2_S2_fjLb1ELj1024ELj4ENS_18Kernel_traits_baseILj4096EfS2_S2_S2_fjLj1024EEEEELb1ELb1EEEvNS_9BwdParamsE --------------------------
	.section	.text._ZN10layer_norm22ln_bwd_finalize_kernelINS_22Kernel_traits_finalizeILj4096Ef6__halfS2_S2_fjLb1ELj1024ELj4ENS_18Kernel_traits_baseILj4096EfS2_S2_S2_fjLj1024EEEEELb1ELb1EEEvNS_9BwdParamsE,"ax",@progbits
	.align	128
        .global         _ZN10layer_norm22ln_bwd_finalize_kernelINS_22Kernel_traits_finalizeILj4096Ef6__halfS2_S2_fjLb1ELj1024ELj4ENS_18Kernel_traits_baseILj4096EfS2_S2_S2_fjLj1024EEEEELb1ELb1EEEvNS_9BwdParamsE
        .type           _ZN10layer_norm22ln_bwd_finalize_kernelINS_22Kernel_traits_finalizeILj4096Ef6__halfS2_S2_fjLb1ELj1024ELj4ENS_18Kernel_traits_baseILj4096EfS2_S2_S2_fjLj1024EEEEELb1ELb1EEEvNS_9BwdParamsE,@function
        .size           _ZN10layer_norm22ln_bwd_finalize_kernelINS_22Kernel_traits_finalizeILj4096Ef6__halfS2_S2_fjLb1ELj1024ELj4ENS_18Kernel_traits_baseILj4096EfS2_S2_S2_fjLj1024EEEEELb1ELb1EEEvNS_9BwdParamsE,(.L_x_15696 - _ZN10layer_norm22ln_bwd_finalize_kernelINS_22Kernel_traits_finalizeILj4096Ef6__halfS2_S2_fjLb1ELj1024ELj4ENS_18Kernel_traits_baseILj4096EfS2_S2_S2_fjLj1024EEEEELb1ELb1EEEvNS_9BwdParamsE)
        .other          _ZN10layer_norm22ln_bwd_finalize_kernelINS_22Kernel_traits_finalizeILj4096Ef6__halfS2_S2_fjLb1ELj1024ELj4ENS_18Kernel_traits_baseILj4096EfS2_S2_S2_fjLj1024EEEEELb1ELb1EEEvNS_9BwdParamsE,@"STO_CUDA_ENTRY STV_DEFAULT"
_ZN10layer_norm22ln_bwd_finalize_kernelINS_22Kernel_traits_finalizeILj4096Ef6__halfS2_S2_fjLb1ELj1024ELj4ENS_18Kernel_traits_baseILj4096EfS2_S2_S2_fjLj1024EEEEELb1ELb1EEEvNS_9BwdParamsE:
.text._ZN10layer_norm22ln_bwd_finalize_kernelINS_22Kernel_traits_finalizeILj4096Ef6__halfS2_S2_fjLb1ELj1024ELj4ENS_18Kernel_traits_baseILj4096EfS2_S2_S2_fjLj1024EEEEELb1ELb1EEEvNS_9BwdParamsE:
        /* <DEDUP_REMOVED lines=60> */
.L_x_9130:
        /* <DEDUP_REMOVED lines=87> */
.L_x_9129:
[----:B------:R-:W-:Y:S05]  /*0930*/  BSYNC.RECONVERGENT B1 ;  /* 0x0000000000017941 */ /* 0x000fea0003800200 */
.L_x_9128:
        /* <DEDUP_REMOVED lines=50> */
.L_x_9132:
[----:B------:R-:W-:Y:S05]  /*0c60*/  BSYNC.RECONVERGENT B1 ;  /* 0x0000000000017941 */ /* 0x000fea0003800200 */
.L_x_9131:
        /* <DEDUP_REMOVED lines=30> */
.L_x_9134:
[----:B------:R-:W-:Y:S05]  /*0e50*/  BSYNC.RECONVERGENT B1 ;  /* 0x0000000000017941 */ /* 0x000fea0003800200 */
.L_x_9133:
        /* <DEDUP_REMOVED lines=15> */
.L_x_9127:
[----:B------:R-:W-:Y:S05]  /*0f50*/  BSYNC.RECONVERGENT B0 ;  /* 0x0000000000007941 */ /* 0x000fea0003800200 */
.L_x_9126:
        /* <DEDUP_REMOVED lines=70> */
.L_x_9135:
        /* <DEDUP_REMOVED lines=12> */
.L_x_15696:


//--------------------- .text._ZN10layer_norm13ln_bwd_kernelINS_13Kernel_traitsIf6__halfS2_S2_fjLj4096ELj1ELj1ELj4ELj16ENS_18Kernel_traits_baseILj4096EfS2_S2_S2_fjLj128EEEEELb1ELb1ELb1ELb1EEEvNS_9BwdParamsE --------------------------
	.section	.text._ZN10layer_norm13ln_bwd_kernelINS_13Kernel_traitsIf6__halfS2_S2_fjLj4096ELj1ELj1ELj4ELj16ENS_18Kernel_traits_baseILj4096EfS2_S2_S2_fjLj128EEEEELb1ELb1ELb1ELb1EEEvNS_9BwdParamsE,"ax",@progbits
	.align	128
        .global         _ZN10layer_norm13ln_bwd_kernelINS_13Kernel_traitsIf6__halfS2_S2_fjLj4096ELj1ELj1ELj4ELj16ENS_18Kernel_traits_baseILj4096EfS2_S2_S2_fjLj128EEEEELb1ELb1ELb1ELb1EEEvNS_9BwdParamsE
        .type           _ZN10layer_norm13ln_bwd_kernelINS_13Kernel_traitsIf6__halfS2_S2_fjLj4096ELj1ELj1ELj4ELj16ENS_18Kernel_traits_baseILj4096EfS2_S2_S2_fjLj128EEEEELb1ELb1ELb1ELb1EEEvNS_9BwdParamsE,@function
        .size           _ZN10layer_norm13ln_bwd_kernelINS_13Kernel_traitsIf6__halfS2_S2_fjLj4096ELj1ELj1ELj4ELj16ENS_18Kernel_traits_baseILj4096EfS2_S2_S2_fjLj128EEEEELb1ELb1ELb1ELb1EEEvNS_9BwdParamsE,(.L_x_15697 - _ZN10layer_norm13ln_bwd_kernelINS_13Kernel_traitsIf6__halfS2_S2_fjLj4096ELj1ELj1ELj4ELj16ENS_18Kernel_traits_baseILj4096EfS2_S2_S2_fjLj128EEEEELb1ELb1ELb1ELb1EEEvNS_9BwdParamsE)
        .other          _ZN10layer_norm13ln_bwd_kernelINS_13Kernel_traitsIf6__halfS2_S2_fjLj4096ELj1ELj1ELj4ELj16ENS_18Kernel_traits_baseILj4096EfS2_S2_S2_fjLj128EEEEELb1ELb1ELb1ELb1EEEvNS_9BwdParamsE,@"STO_CUDA_ENTRY STV_DEFAULT"
_ZN10layer_norm13ln_bwd_kernelINS_13Kernel_traitsIf6__halfS2_S2_fjLj4096ELj1ELj1ELj4ELj16ENS_18Kernel_traits_baseILj4096EfS2_S2_S2_fjLj128EEEEELb1ELb1ELb1ELb1EEEvNS_9BwdParamsE:
.text._ZN10layer_norm13ln_bwd_kernelINS_13Kernel_traitsIf6__halfS2_S2_fjLj4096ELj1ELj1ELj4ELj16ENS_18Kernel_traits_baseILj4096EfS2_S2_S2_fjLj128EEEEELb1ELb1ELb1ELb1EEEvNS_9BwdParamsE:
        /* <DEDUP_REMOVED lines=95> */
.L_x_9336:
        /* <DEDUP_REMOVED lines=19> */
[----:B------:R-:W1:Y:S01]  /*0720*/  LDC.64 R192, c[0x0][0x3a8] ;  /* 0x0000ea00ffc07b82 */ /* 0x000e620000000a00 */
[----:B------:R-:W-:Y:S01]  /*0730*/  UIADD3 UR11, UPT, UPT, UR31, -0x1, URZ ;  /* 0xffffffff1f0b7890 */ /* 0x000fe2000fffe0ff */
[----:B------:R-:W-:Y:S01]  /*0740*/  STL [R1+0x50], R22 ;  /* 0x0000501601007387 */ /* 0x000fe20000100800 */
[----:B------:R-:W-:Y:S02]  /*0750*/  USHF.R.S32.HI UR10, URZ, 0x1f, UR9 ;  /* 0x0000001fff0a7899 */ /* 0x000fe40008011409 */
[----:B------:R-:W-:-:S03]  /*0760*/  UIMAD UR11, UR11, UR21, URZ ;  /* 0x000000150b0b72a4 */ /* 0x000fc6000f8e02ff */
[----:B------:R-:W2:Y:S01]  /*0770*/  LDC.64 R2, c[0x0][0x428] ;  /* 0x00010a00ff027b82 */ /* 0x000ea20000000a00 */
[----:B------:R-:W-:Y:S01]  /*0780*/  ULEA.HI UR10, UR10, UR9, URZ, 0x3 ;  /* 0x000000090a0a7291 */ /* 0x000fe2000f8f18ff */
[----:B------:R-:W-:Y:S01]  /*0790*/  ISETP.NE.U32.AND P0, PT, RZ, UR4, PT ;  /* 0x00000004ff007c0c */ /* 0x000fe2000bf05070 */
[----:B------:R-:W-:Y:S02]  /*07a0*/  USHF.R.S32.HI UR9, URZ, 0x1f, UR11 ;  /* 0x0000001fff097899 */ /* 0x000fe4000801140b */
[----:B------:R-:W-:Y:S01]  /*07b0*/  UISETP.GE.AND UP2, UPT, UR20, 0x1, UPT ;  /* 0x000000011400788c */ /* 0x000fe2000bf46270 */
[----:B------:R-:W-:Y:S01]  /*07c0*/  MOV R213, RZ ;  /* 0x000000ff00d57202 */ /* 0x000fe20000000f00 */
[----:B------:R-:W-:Y:S01]  /*07d0*/  ULEA.HI UR9, UR9, UR11, URZ, 0x3 ;  /* 0x0000000b09097291 */ /* 0x000fe2000f8f18ff */
[----:B------:R-:W-:Y:S01]  /*07e0*/  MOV R200, UR10 ;  /* 0x0000000a00c87c02 */ /* 0x000fe20008000f00 */
[----:B------:R-:W-:Y:S01]  /*07f0*/  UIMAD.WIDE UR10, UR8, 0x4, UR12 ;  /* 0x00000004080a78a5 */ /* 0x000fe2000f8e020c */
[----:B------:R-:W-:Y:S03]  /*0800*/  STL [R1+0x4c], R21 ;  /* 0x00004c1501007387 */ /* 0x000fe60000100800 */
[----:B------:R-:W-:Y:S01]  /*0810*/  MOV R0, UR9 ;  /* 0x0000000900007c02 */ /* 0x000fe20008000f00 */
[----:B------:R3:W-:Y:S01]  /*0820*/  STL [R1+0x48], R20 ;  /* 0x0000481401007387 */ /* 0x0007e20000100800 */
[----:B0-----:R-:W-:-:S02]  /*0830*/  LEA.HI.SX32 R200, R200, R201, 0x1d ;  /* 0x000000c9c8c87211 */ /* 0x001fc400078feaff */
[----:B------:R-:W-:Y:S02]  /*0840*/  LEA.HI.SX32 R5, R0, R201, 0x1d ;  /* 0x000000c900057211 */ /* 0x000fe400078feaff */
[C---:B------:R-:W-:Y:S01]  /*0850*/  IADD3 R202, PT, PT, R200.reuse, 0x80, RZ ;  /* 0x00000080c8ca7810 */ /* 0x040fe20007ffe0ff */
[C-C-:B-1----:R-:W-:Y:S01]  /*0860*/  IMAD.WIDE.U32 R216, R200.reuse, 0x10, R192.reuse ;  /* 0x00000010c8d87825 */ /* 0x142fe200078e00c0 */
[C---:B------:R-:W-:Y:S02]  /*0870*/  IADD3 R203, PT, PT, R200.reuse, 0x100, RZ ;  /* 0x00000100c8cb7810 */ /* 0x040fe40007ffe0ff */
[----:B------:R-:W-:Y:S01]  /*0880*/  IADD3 R0, PT, PT, R200, 0x180, RZ ;  /* 0x00000180c8007810 */ /* 0x000fe20007ffe0ff */
[--C-:B------:R-:W-:Y:S01]  /*0890*/  IMAD.WIDE.U32 R196, R202, 0x10, R192.reuse ;  /* 0x00000010cac47825 */ /* 0x100fe200078e00c0 */
[----:B------:R-:W-:Y:S01]  /*08a0*/  MOV R222, UR10 ;  /* 0x0000000a00de7c02 */ /* 0x000fe20008000f00 */
[----:B------:R-:W4:Y:S02]  /*08b0*/  LDG.E.128 R216, desc[UR22][R216.64] ;  /* 0x00000016d8d87981 */ /* 0x000f24000c1e1d00 */
[----:B------:R-:W-:Y:S01]  /*08c0*/  IMAD.WIDE.U32 R188, R203, 0x10, R192 ;  /* 0x00000010cbbc7825 */ /* 0x000fe200078e00c0 */
[----:B------:R-:W-:Y:S01]  /*08d0*/  MOV R223, UR11 ;  /* 0x0000000b00df7c02 */ /* 0x000fe20008000f00 */
[----:B------:R-:W3:Y:S02]  /*08e0*/  LDG.E.128 R196, desc[UR22][R196.64] ;  /* 0x00000016c4c47981 */ /* 0x000ee4000c1e1d00 */
[C---:B--2---:R-:W-:Y:S01]  /*08f0*/  IMAD.WIDE.U32 R16, R5.reuse, 0x10, R2 ;  /* 0x0000001005107825 */ /* 0x044fe200078e0002 */
[----:B------:R-:W-:Y:S01]  /*0900*/  IADD3 R13, PT, PT, R5, 0x80, RZ ;  /* 0x00000080050d7810 */ /* 0x000fe20007ffe0ff */
[----:B------:R-:W2:Y:S02]  /*0910*/  LDG.E.128 R188, desc[UR22][R188.64] ;  /* 0x00000016bcbc7981 */ /* 0x000ea4000c1e1d00 */
[----:B------:R-:W-:-:S02]  /*0920*/  IMAD.WIDE.U32 R192, R0, 0x10, R192 ;  /* 0x0000001000c07825 */ /* 0x000fc400078e00c0 */
[----:B------:R-:W2:Y:S04]  /*0930*/  LDG.E.128 R16, desc[UR22][R16.64] ;  /* 0x0000001610107981 */ /* 0x000ea8000c1e1d00 */
[----:B------:R-:W2:Y:S04]  /*0940*/  LDG.E R222, desc[UR22][R222.64] ;  /* 0x00000016dede7981 */ /* 0x000ea8000c1e1900 */
[----:B------:R-:W2:Y:S01]  /*0950*/  LDG.E.128 R192, desc[UR22][R192.64] ;  /* 0x00000016c0c07981 */ /* 0x000ea2000c1e1d00 */
[----:B------:R-:W-:-:S06]  /*0960*/  IMAD.WIDE.U32 R12, R13, 0x10, R2 ;  /* 0x000000100d0c7825 */ /* 0x000fcc00078e0002 */
[----:B------:R-:W2:Y:S01]  /*0970*/  LDG.E.128 R12, desc[UR22][R12.64] ;  /* 0x000000160c0c7981 */ /* 0x000ea2000c1e1d00 */
[----:B------:R-:W-:Y:S01]  /*0980*/  ISETP.NE.AND.EX P0, PT, RZ, UR5, PT, P0 ;  /* 0x00000005ff007c0c */ /* 0x000fe2000bf05300 */
[----:B------:R-:W-:-:S04]  /*0990*/  @UP2 UIADD3 UR9, UPT, UPT, UR20, -0x1, URZ ;  /* 0xffffffff14092890 */ /* 0x000fc8000fffe0ff */
[----:B------:R-:W-:-:S08]  /*09a0*/  @UP2 UIMAD UR9, UR9, UR21, URZ ;  /* 0x00000015090922a4 */ /* 0x000fd0000f8e02ff */
[----:B------:R-:W0:Y:S08]  /*09b0*/  @P0 LDC.64 R204, c[0x0][0x438] ;  /* 0x00010e00ffcc0b82 */ /* 0x000e300000000a00 */
[----:B------:R-:W1:Y:S01]  /*09c0*/  @P0 LDC.64 R208, c[0x0][0x438] ;  /* 0x00010e00ffd00b82 */ /* 0x000e620000000a00 */
[----:B------:R-:W-:-:S07]  /*09d0*/  @UP2 USHF.R.S32.HI UR10, URZ, 0x1f, UR9 ;  /* 0x0000001fff0a2899 */ /* 0x000fce0008011409 */
[----:B------:R-:W1:Y:S08]  /*09e0*/  @P0 LDC.64 R210, c[0x0][0x438] ;  /* 0x00010e00ffd20b82 */ /* 0x000e700000000a00 */
[----:B------:R-:W1:Y:S01]  /*09f0*/  @P0 LDC.64 R206, c[0x0][0x438] ;  /* 0x00010e00ffce0b82 */ /* 0x000e620000000a00 */
[----:B------:R-:W-:Y:S01]  /*0a00*/  PLOP3.LUT P1, PT, PT, PT, UP2, 0x80, 0x8 ;  /* 0x000000000008781c */ /* 0x000fe20003f2f028 */
[----:B------:R-:W-:-:S06]  /*0a10*/  @UP2 ULEA.HI UR10, UR10, UR9, URZ, 0x3 ;  /* 0x000000090a0a2291 */ /* 0x000fcc000f8f18ff */
[----:B------:R-:W-:-:S06]  /*0a20*/  MOV R212, UR10 ;  /* 0x0000000a00d47c02 */ /* 0x000fcc0008000f00 */
[----:B------:R-:W-:Y:S01]  /*0a30*/  @P1 LEA.HI.SX32 R213, R212, R201, 0x1d ;  /* 0x000000c9d4d51211 */ /* 0x000fe200078feaff */
[----:B0-----:R-:W-:-:S04]  /*0a40*/  @P0 IMAD.WIDE.U32 R200, R200, 0x10, R204 ;  /* 0x00000010c8c80825 */ /* 0x001fc800078e00cc */
[----:B-1----:R-:W-:Y:S01]  /*0a50*/  @P0 IMAD.WIDE.U32 R204, R202, 0x10, R208 ;  /* 0x00000010cacc0825 */ /* 0x002fe200078e00d0 */
[----:B------:R-:W5:Y:S03]  /*0a60*/  @P0 LDG.E.128 R160, desc[UR22][R200.64] ;  /* 0x00000016c8a00981 */ /* 0x000f66000c1e1d00 */
[----:B------:R-:W-:Y:S01]  /*0a70*/  @P0 IMAD.WIDE.U32 R202, R203, 0x10, R210 ;  /* 0x00000010cbca0825 */ /* 0x000fe200078e00d2 */
[----:B------:R4:W5:Y:S03]  /*0a80*/  @P0 LDG.E.128 R164, desc[UR22][R204.64] ;  /* 0x00000016cca40981 */ /* 0x000966000c1e1d00 */
[----:B------:R-:W-:Y:S01]  /*0a90*/  @P0 IMAD.WIDE.U32 R214, R0, 0x10, R206 ;  /* 0x0000001000d60825 */ /* 0x000fe200078e00ce */
[----:B------:R-:W5:Y:S04]  /*0aa0*/  @P0 LDG.E.128 R168, desc[UR22][R202.64] ;  /* 0x00000016caa80981 */ /* 0x000f68000c1e1d00 */
[----:B------:R3:W5:Y:S01]  /*0ab0*/  @P0 LDG.E.128 R172, desc[UR22][R214.64] ;  /* 0x00000016d6ac0981 */ /* 0x000762000c1e1d00 */
[----:B------:R-:W-:-:S02]  /*0ac0*/  ISETP.NE.AND P0, PT, RZ, UR28, PT ;  /* 0x0000001cff007c0c */ /* 0x000fc4000bf05270 */
[----:B------:R-:W-:-:S05]  /*0ad0*/  IADD3 R9, PT, PT, R5, 0x100, RZ ;  /* 0x0000010005097810 */ /* 0x000fca0007ffe0ff */
[----:B------:R-:W-:-:S06]  /*0ae0*/  IMAD.WIDE.U32 R8, R9, 0x10, R2 ;  /* 0x0000001009087825 */ /* 0x000fcc00078e0002 */
[----:B------:R-:W2:Y:S01]  /*0af0*/  LDG.E.128 R8, desc[UR22][R8.64] ;  /* 0x0000001608087981 */ /* 0x000ea2000c1e1d00 */
[----:B----4-:R-:W-:Y:S02]  /*0b00*/  HADD2.F32 R205, -RZ, R219.H1_H1 ;  /* 0x300000dbffcd7230 */ /* 0x010fe40000004100 */
[----:B---3--:R-:W-:Y:S02]  /*0b10*/  HADD2.F32 R214, -RZ, R199.H1_H1 ;  /* 0x300000c7ffd67230 */ /* 0x008fe40000004100 */
[--C-:B--2---:R-:W-:Y:S02]  /*0b20*/  HADD2.F32 R203, -RZ, R188.reuse.H0_H0 ;  /* 0x200000bcffcb7230 */ /* 0x104fe40000004100 */
[----:B------:R-:W-:Y:S02]  /*0b30*/  HADD2.F32 R204, -RZ, R188.H1_H1 ;  /* 0x300000bcffcc7230 */ /* 0x000fe40000004100 */
[--C-:B------:R-:W-:Y:S02]  /*0b40*/  HADD2.F32 R235, -RZ, R17.reuse.H0_H0 ;  /* 0x20000011ffeb7230 */ /* 0x100fe40000004100 */
[----:B------:R-:W-:-:S02]  /*0b50*/  HADD2.F32 R234, -RZ, R17.H1_H1 ;  /* 0x30000011ffea7230 */ /* 0x000fc40000004100 */
[--C-:B------:R-:W-:Y:S01]  /*0b60*/  HADD2.F32 R233, -RZ, R18.reuse.H0_H0 ;  /* 0x20000012ffe97230 */ /* 0x100fe20000004100 */
[----:B------:R-:W-:Y:S01]  /*0b70*/  FSEL R188, R222, RZ, !P0 ;  /* 0x000000ffdebc7208 */ /* 0x000fe20004000000 */
[----:B------:R-:W-:Y:S02]  /*0b80*/  HADD2.F32 R232, -RZ, R18.H1_H1 ;  /* 0x30000012ffe87230 */ /* 0x000fe40000004100 */
[----:B------:R-:W-:Y:S02]  /*0b90*/  HADD2.F32 R224, -RZ, R194.H0_H0 ;  /* 0x200000c2ffe07230 */ /* 0x000fe40000004100 */
[--C-:B------:R-:W-:Y:S02]  /*0ba0*/  HADD2.F32 R17, -RZ, R196.reuse.H0_H0 ;  /* 0x200000c4ff117230 */ /* 0x100fe40000004100 */
[----:B------:R-:W-:Y:S02]  /*0bb0*/  HADD2.F32 R18, -RZ, R196.H1_H1 ;  /* 0x300000c4ff127230 */ /* 0x000fe40000004100 */
[----:B------:R-:W-:-:S02]  /*0bc0*/  HADD2.F32 R196, -RZ, R199.H0_H0 ;  /* 0x200000c7ffc47230 */ /* 0x000fc40000004100 */
[C---:B------:R-:W-:Y:S01]  /*0bd0*/  FADD.FTZ R20, -R188.reuse, R224 ;  /* 0x000000e0bc147221 */ /* 0x040fe20000010100 */
[--C-:B------:R-:W-:Y:S02]  /*0be0*/  HADD2.F32 R226, -RZ, R195.reuse.H0_H0 ;  /* 0x200000c3ffe27230 */ /* 0x100fe40000004100 */
[----:B------:R-:W-:Y:S02]  /*0bf0*/  HADD2.F32 R225, -RZ, R195.H1_H1 ;  /* 0x300000c3ffe17230 */ /* 0x000fe40000004100 */
[C---:B------:R-:W-:Y:S01]  /*0c00*/  FADD.FTZ R195, -R188.reuse, R196 ;  /* 0x000000c4bcc37221 */ /* 0x040fe20000010100 */
[C---:B------:R-:W-:Y:S01]  /*0c10*/  FADD.FTZ R240, -R188.reuse, R205 ;  /* 0x000000cdbcf07221 */ /* 0x040fe20000010100 */
[C---:B------:R-:W-:Y:S01]  /*0c20*/  FADD.FTZ R196, -R188.reuse, R214 ;  /* 0x000000d6bcc47221 */ /* 0x040fe20000010100 */
[C---:B------:R-:W-:Y:S01]  /*0c30*/  FADD.FTZ R205, -R188.reuse, R203 ;  /* 0x000000cbbccd7221 */ /* 0x040fe20000010100 */
[----:B------:R-:W-:Y:S01]  /*0c40*/  FADD.FTZ R214, -R188, R204 ;  /* 0x000000ccbcd67221 */ /* 0x000fe20000010100 */
[----:B------:R0:W-:Y:S01]  /*0c50*/  STL [R1+0x10], R20 ;  /* 0x0000101401007387 */ /* 0x0001e20000100800 */
[----:B------:R-:W-:-:S02]  /*0c60*/  HADD2.F32 R203, -RZ, R15.H0_H0 ;  /* 0x2000000fffcb7230 */ /* 0x000fc40000004100 */
[----:B------:R-:W-:Y:S02]  /*0c70*/  HADD2.F32 R204, -RZ, R15.H1_H1 ;  /* 0x3000000fffcc7230 */ /* 0x000fe40000004100 */
[----:B------:R-:W2:Y:S01]  /*0c80*/  LDL R15, [R1+0x40] ;  /* 0x00004000010f7983 */ /* 0x000ea20000100800 */
[----:B------:R-:W-:-:S05]  /*0c90*/  IADD3 R5, PT, PT, R5, 0x180, RZ ;  /* 0x0000018005057810 */ /* 0x000fca0007ffe0ff */
[----:B------:R-:W-:-:S04]  /*0ca0*/  IMAD.WIDE.U32 R4, R5, 0x10, R2 ;  /* 0x0000001005047825 */ /* 0x000fc800078e0002 */
[----:B------:R-:W-:Y:S02]  /*0cb0*/  HADD2.F32 R223, -RZ, R194.H1_H1 ;  /* 0x300000c2ffdf7230 */ /* 0x000fe40000004100 */
[C---:B------:R-:W-:Y:S01]  /*0cc0*/  FADD.FTZ R21, -R188.reuse, R226 ;  /* 0x000000e2bc157221 */ /* 0x040fe20000010100 */
[----:B------:R-:W3:Y:S01]  /*0cd0*/  LDG.E.128 R4, desc[UR22][R4.64] ;  /* 0x0000001604047981 */ /* 0x000ee2000c1e1d00 */
[C---:B0-----:R-:W-:Y:S01]  /*0ce0*/  FADD.FTZ R20, -R188.reuse, R225 ;  /* 0x000000e1bc147221 */ /* 0x041fe20000010100 */
[----:B------:R-:W0:Y:S01]  /*0cf0*/  LDC.64 R2, c[0x0][0x3b0] ;  /* 0x0000ec00ff027b82 */ /* 0x000e220000000a00 */
[----:B------:R-:W-:Y:S01]  /*0d00*/  FADD.FTZ R22, -R188, R223 ;  /* 0x000000dfbc167221 */ /* 0x000fe20000010100 */
[--C-:B------:R-:W-:Y:S02]  /*0d10*/  HADD2.F32 R227, -RZ, R11.reuse.H0_H0 ;  /* 0x2000000bffe37230 */ /* 0x100fe40000004100 */
[----:B------:R-:W-:Y:S02]  /*0d20*/  HADD2.F32 R228, -RZ, R11.H1_H1 ;  /* 0x3000000bffe47230 */ /* 0x000fe40000004100 */
[----:B------:R-:W-:-:S02]  /*0d30*/  HADD2.F32 R223, -RZ, R9.H0_H0 ;  /* 0x20000009ffdf7230 */ /* 0x000fc40000004100 */
[----:B------:R-:W-:Y:S02]  /*0d40*/  HADD2.F32 R224, -RZ, R9.H1_H1 ;  /* 0x30000009ffe07230 */ /* 0x000fe40000004100 */
[----:B------:R-:W4:Y:S01]  /*0d50*/  LDL R9, [R1+0x38] ;  /* 0x0000380001097983 */ /* 0x000f220000100800 */
[--C-:B------:R-:W-:Y:S02]  /*0d60*/  HADD2.F32 R225, -RZ, R10.reuse.H0_H0 ;  /* 0x2000000affe17230 */ /* 0x100fe40000004100 */
[----:B------:R-:W-:Y:S02]  /*0d70*/  HADD2.F32 R226, -RZ, R10.H1_H1 ;  /* 0x3000000affe27230 */ /* 0x000fe40000004100 */
[----:B------:R-:W4:Y:S01]  /*0d80*/  LDL R10, [R1+0x3c] ;  /* 0x00003c00010a7983 */ /* 0x000f220000100800 */
[----:B--2---:R-:W-:-:S03]  /*0d90*/  FMUL.FTZ R11, R15, R235 ;  /* 0x000000eb0f0b7220 */ /* 0x004fc60000410000 */
[----:B------:R-:W2:Y:S01]  /*0da0*/  LDL R15, [R1+0x30] ;  /* 0x00003000010f7983 */ /* 0x000ea20000100800 */
[C---:B------:R-:W-:Y:S01]  /*0db0*/  IADD3 R211, PT, PT, R213.reuse, 0x80, RZ ;  /* 0x00000080d5d37810 */ /* 0x040fe20007ffe0ff */
[----:B------:R-:W-:Y:S01]  /*0dc0*/  HADD2.F32 R215, -RZ, R219.H0_H0 ;  /* 0x200000dbffd77230 */ /* 0x000fe20000004100 */
[C---:B------:R-:W-:Y:S02]  /*0dd0*/  IADD3 R209, PT, PT, R213.reuse, 0x100, RZ ;  /* 0x00000100d5d17810 */ /* 0x040fe40007ffe0ff */
[C---:B------:R-:W-:Y:S01]  /*0de0*/  IADD3 R221, PT, PT, R213.reuse, 0x180, RZ ;  /* 0x00000180d5dd7810 */ /* 0x040fe20007ffe0ff */
[----:B0-----:R-:W-:-:S04]  /*0df0*/  IMAD.WIDE.U32 R212, R213, 0x8, R2 ;  /* 0x00000008d5d47825 */ /* 0x001fc800078e0002 */
[----:B------:R-:W-:Y:S01]  /*0e00*/  FADD.FTZ R241, -R188, R215 ;  /* 0x000000d7bcf17221 */ /* 0x000fe20000010100 */
[----:B------:R-:W-:-:S04]  /*0e10*/  IMAD.WIDE.U32 R210, R211, 0x8, R2 ;  /* 0x00000008d3d27825 */ /* 0x000fc800078e0002 */
[----:B------:R-:W-:Y:S02]  /*0e20*/  HADD2.F32 R0, -RZ, R216.H0_H0 ;  /* 0x200000d8ff007230 */ /* 0x000fe40000004100 */
[----:B------:R-:W-:Y:S02]  /*0e30*/  HADD2.F32 R231, -RZ, R19.H0_H0 ;  /* 0x20000013ffe77230 */ /* 0x000fe40000004100 */
[--C-:B------:R-:W-:Y:S02]  /*0e40*/  HADD2.F32 R201, -RZ, R189.reuse.H0_H0 ;  /* 0x200000bdffc97230 */ /* 0x100fe40000004100 */
[----:B------:R-:W-:Y:S02]  /*0e50*/  HADD2.F32 R202, -RZ, R189.H1_H1 ;  /* 0x300000bdffca7230 */ /* 0x000fe40000004100 */
[----:B------:R-:W-:Y:S02]  /*0e60*/  HADD2.F32 R222, -RZ, R193.H0_H0 ;  /* 0x200000c1ffde7230 */ /* 0x000fe40000004100 */
[----:B------:R-:W-:-:S02]  /*0e70*/  HADD2.F32 R239, -RZ, R16.H0_H0 ;  /* 0x20000010ffef7230 */ /* 0x000fc40000004100 */
[----:B------:R-:W-:Y:S02]  /*0e80*/  HADD2.F32 R236, -RZ, R16.H1_H1 ;  /* 0x30000010ffec7230 */ /* 0x000fe40000004100 */
[----:B------:R-:W-:Y:S02]  /*0e90*/  HADD2.F32 R220, -RZ, R218.H0_H0 ;  /* 0x200000daffdc7230 */ /* 0x000fe40000004100 */
[--C-:B------:R-:W-:Y:S02]  /*0ea0*/  HADD2.F32 R199, -RZ, R190.reuse.H0_H0 ;  /* 0x200000beffc77230 */ /* 0x100fe40000004100 */
[----:B------:R-:W-:Y:S02]  /*0eb0*/  HADD2.F32 R200, -RZ, R190.H1_H1 ;  /* 0x300000beffc87230 */ /* 0x000fe40000004100 */
[----:B------:R-:W-:Y:S01]  /*0ec0*/  FADD.FTZ R17, -R188, R17 ;  /* 0x00000011bc117221 */ /* 0x000fe20000010100 */
[----:B------:R-:W-:-:S04]  /*0ed0*/  IMAD.WIDE.U32 R208, R209, 0x8, R2 ;  /* 0x00000008d1d07825 */ /* 0x000fc800078e0002 */
[----:B------:R-:W-:-:S04]  /*0ee0*/  IMAD.WIDE.U32 R206, R221, 0x8, R2 ;  /* 0x00000008ddce7825 */ /* 0x000fc800078e0002 */
[--C-:B---3--:R-:W-:Y:S02]  /*0ef0*/  HADD2.F32 R247, -RZ, R7.reuse.H0_H0 ;  /* 0x20000007fff77230 */ /* 0x108fe40000004100 */
[----:B------:R-:W-:Y:S01]  /*0f00*/  FADD.FTZ R18, -R188, R18 ;  /* 0x00000012bc127221 */ /* 0x000fe20000010100 */
[----:B------:R-:W-:Y:S02]  /*0f10*/  HADD2.F32 R2, -RZ, R216.H1_H1 ;  /* 0x300000d8ff027230 */ /* 0x000fe40000004100 */
[----:B------:R-:W-:Y:S01]  /*0f20*/  FADD.FTZ R82, R82, R235 ;  /* 0x000000eb52527221 */ /* 0x000fe20000010000 */
[----:B------:R-:W-:Y:S02]  /*0f30*/  HADD2.F32 R216, -RZ, R198.H0_H0 ;  /* 0x200000c6ffd87230 */ /* 0x000fe40000004100 */
[----:B------:R-:W-:Y:S01]  /*0f40*/  FMUL.FTZ R196, R196, UR30 ;  /* 0x0000001ec4c47c20 */ /* 0x000fe20008410000 */
[----:B------:R-:W-:Y:S02]  /*0f50*/  HADD2.F32 R246, -RZ, R7.H1_H1 ;  /* 0x30000007fff67230 */ /* 0x000fe40000004100 */
[----:B------:R-:W-:Y:S01]  /*0f60*/  FMUL.FTZ R7, R241, UR30 ;  /* 0x0000001ef1077c20 */ /* 0x000fe20008410000 */
[----:B------:R-:W-:-:S02]  /*0f70*/  HADD2.F32 R189, -RZ, R193.H1_H1 ;  /* 0x300000c1ffbd7230 */ /* 0x000fc40000004100 */
[C---:B------:R-:W-:Y:S01]  /*0f80*/  FADD.FTZ R193, -R188.reuse, R216 ;  /* 0x000000d8bcc17221 */ /* 0x040fe20000010100 */
[C---:B------:R-:W-:Y:S01]  /*0f90*/  FADD.FTZ R215, -R188.reuse, R201 ;  /* 0x000000c9bcd77221 */ /* 0x040fe20000010100 */
[----:B------:R-:W-:Y:S01]  /*0fa0*/  FADD.FTZ R216, -R188, R202 ;  /* 0x000000cabcd87221 */ /* 0x000fe20000010100 */
[----:B------:R-:W-:Y:S01]  /*0fb0*/  FADD.FTZ R78, R78, R231 ;  /* 0x000000e74e4e7221 */ /* 0x000fe20000010000 */
[----:B------:R-:W-:Y:S01]  /*0fc0*/  FFMA.FTZ R110, R7, R231, R110 ;  /* 0x000000e7076e7223 */ /* 0x000fe2000001006e */
[--C-:B------:R-:W-:Y:S02]  /*0fd0*/  HADD2.F32 R3, -RZ, R217.reuse.H0_H0 ;  /* 0x200000d9ff037230 */ /* 0x100fe40000004100 */
[----:B------:R-:W-:Y:S01]  /*0fe0*/  FADD.FTZ R71, R71, R204 ;  /* 0x000000cc47477221 */ /* 0x000fe20000010000 */
[----:B------:R-:W-:Y:S02]  /*0ff0*/  HADD2.F32 R221, -RZ, R217.H1_H1 ;  /* 0x300000d9ffdd7230 */ /* 0x000fe40000004100 */
[----:B------:R-:W-:Y:S01]  /*1000*/  FADD.FTZ R77, R77, R232 ;  /* 0x000000e84d4d7221 */ /* 0x000fe20000010000 */
[----:B------:R-:W-:-:S02]  /*1010*/  HADD2.F32 R16, -RZ, R19.H1_H1 ;  /* 0x30000013ff107230 */ /* 0x000fc40000004100 */
[--C-:B------:R-:W-:Y:S02]  /*1020*/  HADD2.F32 R219, -RZ, R197.reuse.H1_H1 ;  /* 0x300000c5ffdb7230 */ /* 0x100fe40000004100 */
[----:B------:R-:W-:Y:S01]  /*1030*/  FADD.FTZ R243, -R188, R220 ;  /* 0x000000dcbcf37221 */ /* 0x000fe20000010100 */
[--C-:B------:R-:W-:Y:S02]  /*1040*/  HADD2.F32 R201, -RZ, R14.reuse.H0_H0 ;  /* 0x2000000effc97230 */ /* 0x100fe40000004100 */
[----:B------:R-:W-:Y:S01]  /*1050*/  FMUL.FTZ R195, R195, UR30 ;  /* 0x0000001ec3c37c20 */ /* 0x000fe20008410000 */
[----:B------:R-:W-:Y:S02]  /*1060*/  HADD2.F32 R202, -RZ, R14.H1_H1 ;  /* 0x3000000effca7230 */ /* 0x000fe40000004100 */
[----:B------:R-:W-:Y:S01]  /*1070*/  FADD.FTZ R70, R70, R203 ;  /* 0x000000cb46467221 */ /* 0x000fe20000010000 */
[----:B------:R-:W-:Y:S01]  /*1080*/  HADD2.F32 R19, -RZ, R197.H0_H0 ;  /* 0x200000c5ff137230 */ /* 0x000fe20000004100 */
[----:B------:R-:W3:Y:S01]  /*1090*/  LDL R14, [R1+0x2c] ;  /* 0x00002c00010e7983 */ /* 0x000ee20000100800 */
[----:B------:R-:W-:-:S02]  /*10a0*/  HADD2.F32 R217, -RZ, R198.H1_H1 ;  /* 0x300000c6ffd97230 */ /* 0x000fc40000004100 */
[--C-:B------:R-:W-:Y:S02]  /*10b0*/  HADD2.F32 R198, -RZ, R191.reuse.H0_H0 ;  /* 0x200000bfffc67230 */ /* 0x100fe40000004100 */
[----:B------:R-:W-:Y:S01]  /*10c0*/  FMUL.FTZ R205, R205, UR30 ;  /* 0x0000001ecdcd7c20 */ /* 0x000fe20008410000 */
[----:B------:R-:W-:Y:S02]  /*10d0*/  HADD2.F32 R197, -RZ, R191.H1_H1 ;  /* 0x300000bfffc57230 */ /* 0x000fe40000004100 */
[----:B------:R-:W-:Y:S01]  /*10e0*/  FMUL.FTZ R214, R214, UR30 ;  /* 0x0000001ed6d67c20 */ /* 0x000fe20008410000 */
[----:B------:R-:W-:Y:S02]  /*10f0*/  HADD2.F32 R218, -RZ, R218.H1_H1 ;  /* 0x300000daffda7230 */ /* 0x000fe40000004100 */
[----:B------:R-:W-:Y:S01]  /*1100*/  FADD.FTZ R76, R76, R233 ;  /* 0x000000e94c4c7221 */ /* 0x000fe20000010000 */
[----:B------:R-:W-:Y:S02]  /*1110*/  HADD2.F32 R190, -RZ, R192.H0_H0 ;  /* 0x200000c0ffbe7230 */ /* 0x000fe40000004100 */
[----:B------:R-:W-:-:S02]  /*1120*/  HADD2.F32 R237, -RZ, R4.H0_H0 ;  /* 0x20000004ffed7230 */ /* 0x000fc40000004100 */
[----:B------:R-:W-:Y:S02]  /*1130*/  HADD2.F32 R238, -RZ, R4.H1_H1 ;  /* 0x30000004ffee7230 */ /* 0x000fe40000004100 */
[C---:B------:R-:W-:Y:S01]  /*1140*/  FADD.FTZ R0, -R188.reuse, R0 ;  /* 0x00000000bc007221 */ /* 0x040fe20000010100 */
[----:B------:R-:W-:Y:S02]  /*1150*/  HADD2.F32 R191, -RZ, R192.H1_H1 ;  /* 0x300000c0ffbf7230 */ /* 0x000fe40000004100 */
[C---:B------:R-:W-:Y:S01]  /*1160*/  FADD.FTZ R192, -R188.reuse, R219 ;  /* 0x000000dbbcc07221 */ /* 0x040fe20000010100 */
[C---:B------:R-:W-:Y:S01]  /*1170*/  FADD.FTZ R219, -R188.reuse, R198 ;  /* 0x000000c6bcdb7221 */ /* 0x040fe20000010100 */
[C---:B------:R-:W-:Y:S01]  /*1180*/  FADD.FTZ R220, -R188.reuse, R197 ;  /* 0x000000c5bcdc7221 */ /* 0x040fe20000010100 */
[--C-:B------:R-:W-:Y:S02]  /*1190*/  HADD2.F32 R197, -RZ, R12.reuse.H0_H0 ;  /* 0x2000000cffc57230 */ /* 0x100fe40000004100 */
[----:B------:R-:W-:Y:S01]  /*11a0*/  FADD.FTZ R2, -R188, R2 ;  /* 0x00000002bc027221 */ /* 0x000fe20000010100 */
[----:B------:R-:W-:-:S02]  /*11b0*/  HADD2.F32 R198, -RZ, R12.H1_H1 ;  /* 0x3000000cffc67230 */ /* 0x000fc40000004100 */
[C---:B------:R-:W-:Y:S01]  /*11c0*/  FADD.FTZ R242, -R188.reuse, R218 ;  /* 0x000000dabcf27221 */ /* 0x040fe20000010100 */
[----:B------:R-:W3:Y:S01]  /*11d0*/  LDL R12, [R1+0x44] ;  /* 0x00004400010c7983 */ /* 0x000ee20000100800 */
[C---:B------:R-:W-:Y:S01]  /*11e0*/  FADD.FTZ R194, -R188.reuse, R217 ;  /* 0x000000d9bcc27221 */ /* 0x040fe20000010100 */
[C---:B------:R-:W-:Y:S01]  /*11f0*/  FADD.FTZ R217, -R188.reuse, R199 ;  /* 0x000000c7bcd97221 */ /* 0x040fe20000010100 */
[C---:B------:R-:W-:Y:S01]  /*1200*/  FADD.FTZ R218, -R188.reuse, R200 ;  /* 0x000000c8bcda7221 */ /* 0x040fe20000010100 */
[--C-:B------:R-:W-:Y:S02]  /*1210*/  HADD2.F32 R199, -RZ, R13.reuse.H0_H0 ;  /* 0x2000000dffc77230 */ /* 0x100fe40000004100 */
[C---:B------:R-:W-:Y:S01]  /*1220*/  FADD.FTZ R245, -R188.reuse, R222 ;  /* 0x000000debcf57221 */ /* 0x040fe20000010100 */
[----:B------:R-:W-:Y:S01]  /*1230*/  HADD2.F32 R200, -RZ, R13.H1_H1 ;  /* 0x3000000dffc87230 */ /* 0x000fe20000004100 */
[----:B------:R-:W3:Y:S04]  /*1240*/  LDL R241, [R1+0x20] ;  /* 0x0000200001f17983 */ /* 0x000ee80000100800 */
[----:B------:R-:W3:Y:S01]  /*1250*/  LDL R13, [R1+0x28] ;  /* 0x00002800010d7983 */ /* 0x000ee20000100800 */
[C---:B------:R-:W-:Y:S01]  /*1260*/  FADD.FTZ R244, -R188.reuse, R221 ;  /* 0x000000ddbcf47221 */ /* 0x040fe20000010100 */
[C---:B------:R-:W-:Y:S01]  /*1270*/  FADD.FTZ R229, -R188.reuse, R190 ;  /* 0x000000bebce57221 */ /* 0x040fe20000010100 */
[----:B------:R-:W-:Y:S01]  /*1280*/  FADD.FTZ R230, -R188, R191 ;  /* 0x000000bfbce67221 */ /* 0x000fe20000010100 */
[----:B------:R-:W-:Y:S01]  /*1290*/  FADD.FTZ R80, R80, R239 ;  /* 0x000000ef50507221 */ /* 0x000fe20000010000 */
[----:B------:R-:W-:Y:S01]  /*12a0*/  FMUL.FTZ R4, R244, UR30 ;  /* 0x0000001ef4047c20 */ /* 0x000fe20008410000 */
[----:B----4-:R-:W-:Y:S01]  /*12b0*/  FMUL.FTZ R9, R9, R239 ;  /* 0x000000ef09097220 */ /* 0x010fe20000410000 */
[----:B------:R-:W4:Y:S01]  /*12c0*/  LDL R244, [R1+0x34] ;  /* 0x0000340001f47983 */ /* 0x000f220000100800 */
[----:B------:R-:W-:-:S02]  /*12d0*/  HADD2.F32 R191, -RZ, R5.H0_H0 ;  /* 0x20000005ffbf7230 */ /* 0x000fc40000004100 */
[----:B------:R-:W-:Y:S02]  /*12e0*/  HADD2.F32 R190, -RZ, R5.H1_H1 ;  /* 0x30000005ffbe7230 */ /* 0x000fe40000004100 */
[----:B------:R-:W-:Y:S01]  /*12f0*/  FMUL.FTZ R5, R243, UR30 ;  /* 0x0000001ef3057c20 */ /* 0x000fe20008410000 */
[C---:B------:R-:W-:Y:S01]  /*1300*/  FADD.FTZ R3, -R188.reuse, R3 ;  /* 0x00000003bc037221 */ /* 0x040fe20000010100 */
[----:B------:R-:W4:Y:S01]  /*1310*/  LDL R243, [R1+0x18] ;  /* 0x0000180001f37983 */ /* 0x000f220000100800 */
[C---:B------:R-:W-:Y:S01]  /*1320*/  FADD.FTZ R19, -R188.reuse, R19 ;  /* 0x00000013bc137221 */ /* 0x040fe20000010100 */
[----:B------:R-:W-:Y:S01]  /*1330*/  FADD.FTZ R252, -R188, R189 ;  /* 0x000000bdbcfc7221 */ /* 0x000fe20000010100 */
[--C-:B------:R-:W-:Y:S02]  /*1340*/  HADD2.F32 R189, -RZ, R6.reuse.H0_H0 ;  /* 0x20000006ffbd7230 */ /* 0x100fe40000004100 */
[----:B------:R-:W-:Y:S01]  /*1350*/  FADD.FTZ R81, R81, R236 ;  /* 0x000000ec51517221 */ /* 0x000fe20000010000 */
[----:B------:R-:W-:-:S02]  /*1360*/  HADD2.F32 R188, -RZ, R6.H1_H1 ;  /* 0x30000006ffbc7230 */ /* 0x000fc40000004100 */
[----:B------:R-:W-:Y:S01]  /*1370*/  FMUL.FTZ R6, R242, UR30 ;  /* 0x0000001ef2067c20 */ /* 0x000fe20008410000 */
[----:B------:R-:W-:Y:S01]  /*1380*/  FMUL.FTZ R10, R10, R236 ;  /* 0x000000ec0a0a7220 */ /* 0x000fe20000410000 */
[----:B------:R-:W4:Y:S01]  /*1390*/  LDL R242, [R1+0x1c] ;  /* 0x00001c0001f27983 */ /* 0x000f220000100800 */
[--C-:B------:R-:W-:Y:S02]  /*13a0*/  HADD2.F32 R221, -RZ, R8.reuse.H0_H0 ;  /* 0x20000008ffdd7230 */ /* 0x100fe40000004100 */
[----:B------:R-:W-:Y:S01]  /*13b0*/  FMUL.FTZ R0, R0, UR30 ;  /* 0x0000001e00007c20 */ /* 0x000fe20008410000 */
[----:B------:R-:W-:Y:S02]  /*13c0*/  HADD2.F32 R222, -RZ, R8.H1_H1 ;  /* 0x30000008ffde7230 */ /* 0x000fe40000004100 */
[----:B------:R-:W-:Y:S01]  /*13d0*/  FMUL.FTZ R8, R240, UR30 ;  /* 0x0000001ef0087c20 */ /* 0x000fe20008410000 */
[----:B------:R-:W-:Y:S01]  /*13e0*/  FADD.FTZ R83, R83, R234 ;  /* 0x000000ea53537221 */ /* 0x000fe20000010000 */
[----:B------:R-:W4:Y:S01]  /*13f0*/  LDL R240, [R1+0x24] ;  /* 0x0000240001f07983 */ /* 0x000f220000100800 */
[----:B------:R-:W-:Y:S01]  /*1400*/  FMUL.FTZ R3, R3, UR30 ;  /* 0x0000001e03037c20 */ /* 0x000fe20008410000 */
[----:B------:R-:W-:Y:S01]  /*1410*/  FMUL.FTZ R2, R2, UR30 ;  /* 0x0000001e02027c20 */ /* 0x000fe20008410000 */
[----:B------:R-:W-:Y:S01]  /*1420*/  FFMA.FTZ R112, R0, R239, R112 ;  /* 0x000000ef00707223 */ /* 0x000fe20000010070 */
[----:B------:R-:W5:Y:S01]  /*1430*/  LDG.E.64 R212, desc[UR22][R212.64] ;  /* 0x00000016d4d47981 */ /* 0x000f62000c1e1b00 */
[----:B------:R-:W-:-:S03]  /*1440*/  FFMA.FTZ R114, R3, R235, R114 ;  /* 0x000000eb03727223 */ /* 0x000fc60000010072 */
[----:B------:R-:W4:Y:S01]  /*1450*/  LDL R239, [R1] ;  /* 0x0000000001ef7983 */ /* 0x000f220000100800 */
[----:B------:R-:W-:-:S03]  /*1460*/  FFMA.FTZ R113, R2, R236, R113 ;  /* 0x000000ec02717223 */ /* 0x000fc60000010071 */
[----:B------:R-:W4:Y:S04]  /*1470*/  LDL R235, [R1+0x8] ;  /* 0x0000080001eb7983 */ /* 0x000f280000100800 */
[----:B------:R-:W4:Y:S04]  /*1480*/  LDL R236, [R1+0x4] ;  /* 0x0000040001ec7983 */ /* 0x000f280000100800 */
[----:B------:R-:W5:Y:S01]  /*1490*/  LDG.E.64 R210, desc[UR22][R210.64] ;  /* 0x00000016d2d27981 */ /* 0x000f62000c1e1b00 */
[----:B--2---:R-:W-:Y:S01]  /*14a0*/  FMUL.FTZ R15, R15, R231 ;  /* 0x000000e70f0f7220 */ /* 0x004fe20000410000 */
[----:B------:R-:W-:-:S02]  /*14b0*/  FMUL.FTZ R17, R17, UR30 ;  /* 0x0000001e11117c20 */ /* 0x000fc40008410000 */
[----:B------:R-:W2:Y:S01]  /*14c0*/  LDL R231, [R1+0xc] ;  /* 0x00000c0001e77983 */ /* 0x000ea20000100800 */
[----:B------:R-:W-:Y:S01]  /*14d0*/  FFMA.FTZ R103, R196, R204, R103 ;  /* 0x000000ccc4677223 */ /* 0x000fe20000010067 */
[----:B------:R-:W-:Y:S01]  /*14e0*/  FFMA.FTZ R109, R6, R232, R109 ;  /* 0x000000e8066d7223 */ /* 0x000fe2000001006d */
[----:B------:R-:W-:Y:S01]  /*14f0*/  FADD.FTZ R79, R79, R16 ;  /* 0x000000104f4f7221 */ /* 0x000fe20000010000 */
[----:B------:R-:W-:Y:S01]  /*1500*/  FFMA.FTZ R111, R8, R16, R111 ;  /* 0x00000010086f7223 */ /* 0x000fe2000001006f */
[----:B------:R-:W-:Y:S01]  /*1510*/  FMUL.FTZ R18, R18, UR30 ;  /* 0x0000001e12127c20 */ /* 0x000fe20008410000 */
        /* <DEDUP_REMOVED lines=14> */
[----:B------:R-:W-:Y:S01]  /*1600*/  FFMA.FTZ R102, R195, R203, R102 ;  /* 0x000000cbc3667223 */ /* 0x000fe20000010066 */
[----:B------:R-:W5:Y:S04]  /*1610*/  LDG.E.64 R208, desc[UR22][R208.64] ;  /* 0x00000016d0d07981 */ /* 0x000f68000c1e1b00 */
[----:B------:R-:W5:Y:S01]  /*1620*/  LDG.E.64 R206, desc[UR22][R206.64] ;  /* 0x00000016cece7981 */ /* 0x000f62000c1e1b00 */
[----:B---3--:R-:W-:Y:S01]  /*1630*/  FMUL.FTZ R14, R14, R232 ;  /* 0x000000e80e0e7220 */ /* 0x008fe20000410000 */
[----:B------:R-:W-:-:S04]  /*1640*/  FADD.FTZ R232, RZ, R9 ;  /* 0x00000009ffe87221 */ /* 0x000fc80000010000 */
[----:B------:R-:W-:-:S04]  /*1650*/  FADD.FTZ R232, R10, R232 ;  /* 0x000000e80ae87221 */ /* 0x000fc80000010000 */
[----:B------:R-:W-:Y:S01]  /*1660*/  FADD.FTZ R232, R11, R232 ;  /* 0x000000e80be87221 */ /* 0x000fe20000010000 */
[----:B------:R-:W-:-:S04]  /*1670*/  FMUL.FTZ R12, R12, R234 ;  /* 0x000000ea0c0c7220 */ /* 0x000fc80000410000 */
[----:B------:R-:W-:Y:S01]  /*1680*/  FADD.FTZ R232, R12, R232 ;  /* 0x000000e80ce87221 */ /* 0x000fe20000010000 */
[----:B------:R-:W-:-:S04]  /*1690*/  FMUL.FTZ R13, R13, R233 ;  /* 0x000000e90d0d7220 */ /* 0x000fc80000410000 */
[----:B------:R-:W-:-:S04]  /*16a0*/  FADD.FTZ R232, R13, R232 ;  /* 0x000000e80de87221 */ /* 0x000fc80000010000 */
[----:B------:R-:W-:Y:S01]  /*16b0*/  FADD.FTZ R232, R14, R232 ;  /* 0x000000e80ee87221 */ /* 0x000fe20000010000 */
[----:B----4-:R-:W-:Y:S01]  /*16c0*/  FMUL.FTZ R16, R244, R16 ;  /* 0x00000010f4107220 */ /* 0x010fe20000410000 */
[----:B------:R-:W-:Y:S02]  /*16d0*/  FMUL.FTZ R197, R243, R197 ;  /* 0x000000c5f3c57220 */ /* 0x000fe40000410000 */
[----:B------:R-:W-:Y:S01]  /*16e0*/  FADD.FTZ R232, R15, R232 ;  /* 0x000000e80fe87221 */ /* 0x000fe20000010000 */
[----:B------:R-:W-:Y:S01]  /*16f0*/  FMUL.FTZ R199, R241, R199 ;  /* 0x000000c7f1c77220 */ /* 0x000fe20000410000 */
[----:B------:R-:W3:Y:S02]  /*1700*/  LDL.LU R244, [R1+0x10] ;  /* 0x0000100001f47983 */ /* 0x000ee40000300800 */
[----:B------:R-:W-:Y:S01]  /*1710*/  FADD.FTZ R232, R16, R232 ;  /* 0x000000e810e87221 */ /* 0x000fe20000010000 */
[----:B------:R-:W-:-:S03]  /*1720*/  FMUL.FTZ R198, R242, R198 ;  /* 0x000000c6f2c67220 */ /* 0x000fc60000410000 */
[----:B------:R-:W-:-:S04]  /*1730*/  FADD.FTZ R232, R197, R232 ;  /* 0x000000e8c5e87221 */ /* 0x000fc80000010000 */
[----:B------:R-:W-:Y:S01]  /*1740*/  FADD.FTZ R232, R198, R232 ;  /* 0x000000e8c6e87221 */ /* 0x000fe20000010000 */
[----:B------:R-:W-:-:S03]  /*1750*/  FMUL.FTZ R200, R240, R200 ;  /* 0x000000c8f0c87220 */ /* 0x000fc60000410000 */
[----:B------:R-:W-:Y:S01]  /*1760*/  FADD.FTZ R232, R199, R232 ;  /* 0x000000e8c7e87221 */ /* 0x000fe20000010000 */
[----:B------:R-:W-:Y:S01]  /*1770*/  FADD.FTZ R69, R69, R202 ;  /* 0x000000ca45457221 */ /* 0x000fe20000010000 */
[-C--:B------:R-:W-:Y:S02]  /*1780*/  FFMA.FTZ R101, R194, R202.reuse, R101 ;  /* 0x000000cac2657223 */ /* 0x080fe40000010065 */
[----:B------:R-:W-:Y:S01]  /*1790*/  FADD.FTZ R232, R200, R232 ;  /* 0x000000e8c8e87221 */ /* 0x000fe20000010000 */
[----:B------:R-:W-:Y:S01]  /*17a0*/  FMUL.FTZ R201, R239, R201 ;  /* 0x000000c9efc97220 */ /* 0x000fe20000410000 */
[----:B------:R-:W-:Y:S01]  /*17b0*/  FMUL.FTZ R203, R235, R203 ;  /* 0x000000cbebcb7220 */ /* 0x000fe20000410000 */
[----:B------:R-:W-:Y:S01]  /*17c0*/  FMUL.FTZ R202, R236, R202 ;  /* 0x000000caecca7220 */ /* 0x000fe20000410000 */
[----:B------:R-:W-:Y:S01]  /*17d0*/  FADD.FTZ R64, R64, R221 ;  /* 0x000000dd40407221 */ /* 0x000fe20000010000 */
[----:B------:R-:W-:Y:S01]  /*17e0*/  FFMA.FTZ R96, R205, R221, R96 ;  /* 0x000000ddcd607223 */ /* 0x000fe20000010060 */
[----:B------:R-:W-:Y:S01]  /*17f0*/  FFMA.FTZ R108, R5, R233, R108 ;  /* 0x000000e9056c7223 */ /* 0x000fe2000001006c */
[----:B-----5:R-:W-:Y:S01]  /*1800*/  FMUL.FTZ R221, R248, R221 ;  /* 0x000000ddf8dd7220 */ /* 0x020fe20000410000 */
[----:B------:R-:W-:Y:S01]  /*1810*/  FADD.FTZ R65, R65, R222 ;  /* 0x000000de41417221 */ /* 0x000fe20000010000 */
[-C--:B------:R-:W-:Y:S01]  /*1820*/  FFMA.FTZ R97, R214, R222.reuse, R97 ;  /* 0x000000ded6617223 */ /* 0x080fe20000010061 */
[----:B------:R-:W-:Y:S01]  /*1830*/  FMUL.FTZ R222, R249, R222 ;  /* 0x000000def9de7220 */ /* 0x000fe20000410000 */
[----:B------:R-:W-:Y:S01]  /*1840*/  FFMA.FTZ R115, R4, R234, R115 ;  /* 0x000000ea04737223 */ /* 0x000fe20000010073 */
[----:B------:R-:W-:-:S02]  /*1850*/  FMUL.FTZ R234, R22, UR30 ;  /* 0x0000001e16ea7c20 */ /* 0x000fc40008410000 */
[----:B------:R0:W5:Y:S01]  /*1860*/  LDL.LU R22, [R1+0x50] ;  /* 0x0000500001167983 */ /* 0x0001620000300800 */
[----:B--2---:R-:W-:Y:S01]  /*1870*/  FMUL.FTZ R204, R231, R204 ;  /* 0x000000cce7cc7220 */ /* 0x004fe20000410000 */
[----:B------:R-:W-:-:S04]  /*1880*/  FFMA.FTZ R231, R0, R9, RZ ;  /* 0x0000000900e77223 */ /* 0x000fc800000100ff */
[----:B------:R-:W-:-:S04]  /*1890*/  FFMA.FTZ R231, R2, R10, R231 ;  /* 0x0000000a02e77223 */ /* 0x000fc800000100e7 */
        /* <DEDUP_REMOVED lines=22> */
[----:B------:R-:W-:Y:S01]  /*1a00*/  FMUL.FTZ R235, R21, UR30 ;  /* 0x0000001e15eb7c20 */ /* 0x000fe20008410000 */
[----:B------:R-:W-:Y:S01]  /*1a10*/  FMUL.FTZ R236, R20, UR30 ;  /* 0x0000001e14ec7c20 */ /* 0x000fe20008410000 */
[----:B------:R0:W5:Y:S04]  /*1a20*/  LDL.LU R21, [R1+0x4c] ;  /* 0x00004c0001157983 */ /* 0x0001680000300800 */
[----:B------:R0:W5:Y:S01]  /*1a30*/  LDL.LU R20, [R1+0x48] ;  /* 0x0000480001147983 */ /* 0x0001620000300800 */
[----:B------:R-:W-:Y:S01]  /*1a40*/  FMUL.FTZ R215, R215, UR30 ;  /* 0x0000001ed7d77c20 */ /* 0x000fe20008410000 */
[----:B------:R-:W-:Y:S01]  /*1a50*/  FMUL.FTZ R216, R216, UR30 ;  /* 0x0000001ed8d87c20 */ /* 0x000fe20008410000 */
[----:B------:R-:W-:-:S02]  /*1a60*/  FADD.FTZ R66, R66, R223 ;  /* 0x000000df42427221 */ /* 0x000fc40000010000 */
[-C--:B------:R-:W-:Y:S01]  /*1a70*/  FFMA.FTZ R98, R215, R223.reuse, R98 ;  /* 0x000000dfd7627223 */ /* 0x080fe20000010062 */
[----:B------:R-:W-:Y:S01]  /*1a80*/  FMUL.FTZ R223, R250, R223 ;  /* 0x000000dffadf7220 */ /* 0x000fe20000410000 */
        /* <DEDUP_REMOVED lines=51> */
[----:B---3--:R-:W-:Y:S02]  /*1dc0*/  FMUL.FTZ R233, R244, UR30 ;  /* 0x0000001ef4e97c20 */ /* 0x008fe40008410000 */
        /* <DEDUP_REMOVED lines=25> */
.L_x_9137:
        /* <DEDUP_REMOVED lines=12> */
.L_x_9139:
        /* <DEDUP_REMOVED lines=15> */
.L_x_9140:
        /* <DEDUP_REMOVED lines=30> */
.L_x_9138:
        /* <DEDUP_REMOVED lines=32> */
.L_x_9142:
[----:B------:R-:W-:Y:S05]  /*24f0*/  BSYNC.RECONVERGENT B0 ;  /* 0x0000000000007941 */ /* 0x000fea0003800200 */
.L_x_9141:
        /* <DEDUP_REMOVED lines=62> */
.L_x_9147:
[----:B------:R-:W-:Y:S05]  /*28e0*/  BSYNC.RECONVERGENT B0 ;  /* 0x0000000000007941 */ /* 0x000fea0003800200 */
.L_x_9146:
        /* <DEDUP_REMOVED lines=13> */
.L_x_9145:
[----:B------:R-:W-:Y:S05]  /*29c0*/  BRA.U !UP2, `(.L_x_9148) ;  /* 0x000000010a707547 */ /* 0x000fea000b800000 */
[----:B-----5:R-:W-:Y:S01]  /*29d0*/  LOP3.LUT P0, RZ, R212, 0xff00, RZ, 0xc0, !PT ;  /* 0x0000ff00d4ff7812 */ /* 0x020fe2000780c0ff */
[----:B------:R-:W-:Y:S01]  /*29e0*/  BSSY.RECONVERGENT B0, `(.L_x_9149) ;  /* 0x000000d000007945 */ /* 0x000fe20003800200 */
[----:B------:R-:W-:-:S11]  /*29f0*/  HFMA2 R190, -RZ, RZ, 0, 0 ;  /* 0x00000000ffbe7431 */ /* 0x000fd600000001ff */
        /* <DEDUP_REMOVED lines=11> */
.L_x_9150:
[----:B------:R-:W-:Y:S05]  /*2ab0*/  BSYNC.RECONVERGENT B0 ;  /* 0x0000000000007941 */ /* 0x000fea0003800200 */
.L_x_9149:
        /* <DEDUP_REMOVED lines=13> */
.L_x_9148:
        /* <DEDUP_REMOVED lines=15> */
.L_x_9153:
[----:B------:R-:W-:Y:S05]  /*2c80*/  BSYNC.RECONVERGENT B0 ;  /* 0x0000000000007941 */ /* 0x000fea0003800200 */
.L_x_9152:
        /* <DEDUP_REMOVED lines=13> */
.L_x_9151:
        /* <DEDUP_REMOVED lines=15> */
.L_x_9156:
[----:B------:R-:W-:Y:S05]  /*2e50*/  BSYNC.RECONVERGENT B0 ;  /* 0x0000000000007941 */ /* 0x000fea0003800200 */
.L_x_9155:
        /* <DEDUP_REMOVED lines=13> */
.L_x_9154:
        /* <DEDUP_REMOVED lines=15> */
.L_x_9159:
[----:B------:R-:W-:Y:S05]  /*3020*/  BSYNC.RECONVERGENT B0 ;  /* 0x0000000000007941 */ /* 0x000fea0003800200 */
.L_x_9158:
        /* <DEDUP_REMOVED lines=13> */
.L_x_9157:
        /* <DEDUP_REMOVED lines=15> */
.L_x_9162:
[----:B------:R-:W-:Y:S05]  /*31f0*/  BSYNC.RECONVERGENT B0 ;  /* 0x0000000000007941 */ /* 0x000fea0003800200 */
.L_x_9161:
        /* <DEDUP_REMOVED lines=13> */
.L_x_9160:
        /* <DEDUP_REMOVED lines=15> */
.L_x_9165:
[----:B------:R-:W-:Y:S05]  /*33c0*/  BSYNC.RECONVERGENT B0 ;  /* 0x0000000000007941 */ /* 0x000fea0003800200 */
.L_x_9164:
        /* <DEDUP_REMOVED lines=13> */
.L_x_9163:
[----:B------:R-:W-:Y:S05]  /*34a0*/  BRA.U !UP2, `(.L_x_9166) ;  /* 0x0000001d0a287547 */ /* 0x000fea000b800000 */
[----:B-----5:R-:W-:Y:S01]  /*34b0*/  ISETP.GE.U32.AND P0, PT, R212, RZ, PT ;  /* 0x000000ffd400720c */ /* 0x020fe20003f06070 */
[----:B------:R-:W-:Y:S01]  /*34c0*/  BSSY.RECONVERGENT B0, `(.L_x_9167) ;  /* 0x000000e000007945 */ /* 0x000fe20003800200 */
[----:B------:R-:W-:Y:S02]  /*34d0*/  HFMA2 R190, -RZ, RZ, 0, 0 ;  /* 0x00000000ffbe7431 */ /* 0x000fe400000001ff */
        /* <DEDUP_REMOVED lines=12> */
.L_x_9168:
[----:B------:R-:W-:Y:S05]  /*35a0*/  BSYNC.RECONVERGENT B0 ;  /* 0x0000000000007941 */ /* 0x000fea0003800200 */
.L_x_9167:
        /* <DEDUP_REMOVED lines=14> */
.L_x_9144:
        /* <DEDUP_REMOVED lines=18> */
.L_x_9169:
        /* <DEDUP_REMOVED lines=17> */
.L_x_9170:
        /* <DEDUP_REMOVED lines=17> */
.L_x_9171:
        /* <DEDUP_REMOVED lines=17> */
.L_x_9172:
        /* <DEDUP_REMOVED lines=17> */
.L_x_9173:
        /* <DEDUP_REMOVED lines=17> */
.L_x_9174:
        /* <DEDUP_REMOVED lines=25> */
.L_x_9175:
        /* <DEDUP_REMOVED lines=15> */
.L_x_9143:
[----:B------:R-:W-:-:S04]  /*3f80*/  UISETP.NE.U32.AND UP0, UPT, UR6, URZ, UPT ;  /* 0x000000ff0600728c */ /* 0x000fc8000bf05070 */
[----:B------:R-:W-:-:S09]  /*3f90*/  UISETP.NE.AND.EX UP0, UPT, UR7, URZ, UPT, UP0 ;  /* 0x000000ff0700728c */ /* 0x000fd2000bf05300 */
[----:B------:R-:W-:Y:S05]  /*3fa0*/  BRA.U UP0, `(.L_x_9176) ;  /* 0x00000009002c7547 */ /* 0x000fea000b800000 */
[----:B------:R-:W-:Y:S01]  /*3fb0*/  ISETP.LT.AND P1, PT, RZ, UR31, PT ;  /* 0x0000001fff007c0c */ /* 0x000fe2000bf21270 */
[----:B------:R-:W-:-:S12]  /*3fc0*/  BRA.U !UP2, `(.L_x_9177) ;  /* 0x000000010a407547 */ /* 0x000fd8000b800000 */
[----:B------:R-:W-:Y:S01]  /*3fd0*/  MOV R190, UR20 ;  /* 0x0000001400be7c02 */ /* 0x000fe20008000f00 */
[----:B-----5:R-:W-:Y:S01]  /*3fe0*/  HADD2.F32 R191, -RZ, R160.H0_H0 ;  /* 0x200000a0ffbf7230 */ /* 0x020fe20000004100 */
[----:B------:R-:W-:-:S03]  /*3ff0*/  LOP3.LUT P0, RZ, R212, 0xff, RZ, 0xc0, !PT ;  /* 0x000000ffd4ff7812 */ /* 0x000fc6000780c0ff */
[----:B------:R-:W-:-:S04]  /*4000*/  @P1 FFMA.FTZ R190, R0, R190, UR32 ;  /* 0x0000002000be1e23 */ /* 0x000fc800080100be */
[----:B------:R-:W-:-:S04]  /*4010*/  @P1 FADD.FTZ R190, R9, -R190 ;  /* 0x800000be09be1221 */ /* 0x000fc80000010000 */
[----:B------:R-:W-:Y:S01]  /*4020*/  @P1 FFMA.FTZ R191, R190, UR30, R191 ;  /* 0x0000001ebebf1c23 */ /* 0x000fe200080100bf */
[----:B------:R-:W-:-:S03]  /*4030*/  MOV R190, RZ ;  /* 0x000000ff00be7202 */ /* 0x000fc60000000f00 */
[----:B------:R-:W-:-:S04]  /*4040*/  FMUL.FTZ R191, R191, UR25 ;  /* 0x00000019bfbf7c20 */ /* 0x000fc80008410000 */
[----:B------:R-:W-:Y:S01]  /*4050*/  FMUL.FTZ R245, R191, UR24 ;  /* 0x00000018bff57c20 */ /* 0x000fe20008410000 */
[----:B------:R-:W-:-:S05]  /*4060*/  @P0 HADD2.F32 R191, -RZ, R176.H0_H0 ;  /* 0x200000b0ffbf0230 */ /* 0x000fca0000004100 */
[----:B------:R-:W-:-:S04]  /*4070*/  @P0 FMUL.FTZ R190, R191, R245 ;  /* 0x000000f5bfbe0220 */ /* 0x000fc80000410000 */
[----:B------:R-:W-:Y:S01]  /*4080*/  FADD.FTZ R20, R20, R190 ;  /* 0x000000be14147221 */ /* 0x000fe20000010000 */
[----:B------:R-:W-:-:S05]  /*4090*/  FMUL.FTZ R190, R156, R245 ;  /* 0x000000f59cbe7220 */ /* 0x000fca0000410000 */
[----:B------:R-:W-:-:S04]  /*40a0*/  FSEL R190, R190, RZ, P0 ;  /* 0x000000ffbebe7208 */ /* 0x000fc80000000000 */
[----:B------:R-:W-:-:S04]  /*40b0*/  F2FP.F16.F32.PACK_AB R190, RZ, R190 ;  /* 0x000000beffbe723e */ /* 0x000fc800000000ff */
[----:B------:R-:W-:-:S07]  /*40c0*/  PRMT R180, R190, 0x7610, R180 ;  /* 0x00007610beb47816 */ /* 0x000fce00000000b4 */
.L_x_9177:
[----:B------:R-:W-:Y:S05]  /*40d0*/  BRA.U !UP2, `(.L_x_9178) ;  /* 0x000000010a407547 */ /* 0x000fea000b800000 */
[----:B------:R-:W-:Y:S01]  /*40e0*/  MOV R190, UR20 ;  /* 0x0000001400be7c02 */ /* 0x000fe20008000f00 */
[----:B-----5:R-:W-:Y:S01]  /*40f0*/  HADD2.F32 R191, -RZ, R160.H1_H1 ;  /* 0x300000a0ffbf7230 */ /* 0x020fe20000004100 */
[----:B------:R-:W-:-:S03]  /*4100*/  LOP3.LUT P0, RZ, R212, 0xff00, RZ, 0xc0, !PT ;  /* 0x0000ff00d4ff7812 */ /* 0x000fc6000780c0ff */
[----:B------:R-:W-:-:S04]  /*4110*/  @P1 FFMA.FTZ R190, R2, R190, UR32 ;  /* 0x0000002002be1e23 */ /* 0x000fc800080100be */
[----:B------:R-:W-:-:S04]  /*4120*/  @P1 FADD.FTZ R190, R10, -R190 ;  /* 0x800000be0abe1221 */ /* 0x000fc80000010000 */
[----:B------:R-:W-:Y:S01]  /*4130*/  @P1 FFMA.FTZ R191, R190, UR30, R191 ;  /* 0x0000001ebebf1c23 */ /* 0x000fe200080100bf */
[----:B------:R-:W-:-:S03]  /*4140*/  HFMA2 R190, -RZ, RZ, 0, 0 ;  /* 0x00000000ffbe7431 */ /* 0x000fc600000001ff */
[----:B------:R-:W-:-:S04]  /*4150*/  FMUL.FTZ R191, R191, UR25 ;  /* 0x00000019bfbf7c20 */ /* 0x000fc80008410000 */
[----:B------:R-:W-:Y:S01]  /*4160*/  FMUL.FTZ R245, R191, UR24 ;  /* 0x00000018bff57c20 */ /* 0x000fe20008410000 */
[----:B------:R-:W-:-:S05]  /*4170*/  @P0 HADD2.F32 R191, -RZ, R176.H1_H1 ;  /* 0x300000b0ffbf0230 */ /* 0x000fca0000004100 */
[----:B------:R-:W-:-:S04]  /*4180*/  @P0 FMUL.FTZ R190, R191, R245 ;  /* 0x000000f5bfbe0220 */ /* 0x000fc80000410000 */
[----:B------:R-:W-:Y:S01]  /*4190*/  FADD.FTZ R21, R21, R190 ;  /* 0x000000be15157221 */ /* 0x000fe20000010000 */
[----:B------:R-:W-:-:S05]  /*41a0*/  FMUL.FTZ R190, R157, R245 ;  /* 0x000000f59dbe7220 */ /* 0x000fca0000410000 */
[----:B------:R-:W-:-:S04]  /*41b0*/  FSEL R190, R190, RZ, P0 ;  /* 0x000000ffbebe7208 */ /* 0x000fc80000000000 */
[----:B------:R-:W-:-:S04]  /*41c0*/  F2FP.F16.F32.PACK_AB R190, RZ, R190 ;  /* 0x000000beffbe723e */ /* 0x000fc800000000ff */
[----:B------:R-:W-:-:S07]  /*41d0*/  PRMT R180, R180, 0x5410, R190 ;  /* 0x00005410b4b47816 */ /* 0x000fce00000000be */
.L_x_9178:
[----:B------:R-:W-:Y:S05]  /*41e0*/  BRA.U !UP2, `(.L_x_9179) ;  /* 0x000000010a407547 */ /* 0x000fea000b800000 */
        /* <DEDUP_REMOVED lines=16> */
.L_x_9179:
        /* <DEDUP_REMOVED lines=17> */
.L_x_9180:
        /* <DEDUP_REMOVED lines=17> */
.L_x_9181:
        /* <DEDUP_REMOVED lines=17> */
.L_x_9182:
        /* <DEDUP_REMOVED lines=17> */
.L_x_9183:
        /* <DEDUP_REMOVED lines=19> */
.L_x_9176:
        /* <DEDUP_REMOVED lines=24> */
.L_x_9184:
        /* <DEDUP_REMOVED lines=12> */
.L_x_9185:
        /* <DEDUP_REMOVED lines=17> */
.L_x_9186:
        /* <DEDUP_REMOVED lines=17> */
.L_x_9187:
        /* <DEDUP_REMOVED lines=17> */
.L_x_9188:
        /* <DEDUP_REMOVED lines=17> */
.L_x_9189:
        /* <DEDUP_REMOVED lines=25> */
.L_x_9190:
        /* <DEDUP_REMOVED lines=14> */
.L_x_9166:
        /* <DEDUP_REMOVED lines=17> */
.L_x_9191:
[----:B------:R-:W-:Y:S05]  /*5260*/  BRA.U !UP0, `(.L_x_9192) ;  /* 0x00000011086c7547 */ /* 0x000fea000b800000 */
[----:B------:R-:W-:Y:S05]  /*5270*/  @!P0 BRA `(.L_x_9193) ;  /* 0x00000008003c8947 */ /* 0x000fea0003800000 */
[----:B------:R-:W-:Y:S01]  /*5280*/  ISETP.LT.AND P1, PT, RZ, UR31, PT ;  /* 0x0000001fff007c0c */ /* 0x000fe2000bf21270 */
[----:B0----5:R-:W-:Y:S01]  /*5290*/  HADD2.F32 R190, -RZ, R164.H1_H1 ;  /* 0x300000a4ffbe7230 */ /* 0x021fe20000004100 */
[----:B------:R-:W-:Y:S02]  /*52a0*/  MOV R185, UR20 ;  /* 0x0000001400b97c02 */ /* 0x000fe40008000f00 */
[----:B------:R-:W-:-:S09]  /*52b0*/  MOV R184, UR20 ;  /* 0x0000001400b87c02 */ /* 0x000fd20008000f00 */
[----:B------:R-:W-:Y:S01]  /*52c0*/  @P1 FFMA.FTZ R185, R18, R185, UR32 ;  /* 0x0000002012b91e23 */ /* 0x000fe200080100b9 */
[----:B------:R-:W-:-:S03]  /*52d0*/  @P1 FFMA.FTZ R184, R17, R184, UR32 ;  /* 0x0000002011b81e23 */ /* 0x000fc600080100b8 */
[----:B------:R-:W-:-:S04]  /*52e0*/  @P1 FADD.FTZ R185, R198, -R185 ;  /* 0x800000b9c6b91221 */ /* 0x000fc80000010000 */
[----:B------:R-:W-:Y:S01]  /*52f0*/  @P1 FFMA.FTZ R190, R185, UR30, R190 ;  /* 0x0000001eb9be1c23 */ /* 0x000fe200080100be */
        /* <DEDUP_REMOVED lines=15> */
.L_x_9194:
        /* <DEDUP_REMOVED lines=12> */
.L_x_9195:
        /* <DEDUP_REMOVED lines=17> */
.L_x_9196:
        /* <DEDUP_REMOVED lines=17> */
.L_x_9197:
        /* <DEDUP_REMOVED lines=17> */
.L_x_9198:
        /* <DEDUP_REMOVED lines=17> */
.L_x_9199:
        /* <DEDUP_REMOVED lines=25> */
.L_x_9200:
        /* <DEDUP_REMOVED lines=15> */
.L_x_9193:
        /* <DEDUP_REMOVED lines=18> */
.L_x_9202:
        /* <DEDUP_REMOVED lines=17> */
.L_x_9203:
        /* <DEDUP_REMOVED lines=17> */
.L_x_9204:
        /* <DEDUP_REMOVED lines=17> */
.L_x_9205:
        /* <DEDUP_REMOVED lines=17> */
.L_x_9206:
        /* <DEDUP_REMOVED lines=17> */
.L_x_9207:
        /* <DEDUP_REMOVED lines=17> */
.L_x_9208:
        /* <DEDUP_REMOVED lines=19> */
.L_x_9192:
        /* <DEDUP_REMOVED lines=19> */
.L_x_9210:
        /* <DEDUP_REMOVED lines=17> */
.L_x_9211:
        /* <DEDUP_REMOVED lines=17> */
.L_x_9212:
        /* <DEDUP_REMOVED lines=17> */
.L_x_9213:
        /* <DEDUP_REMOVED lines=17> */
.L_x_9214:
        /* <DEDUP_REMOVED lines=17> */
.L_x_9215:
        /* <DEDUP_REMOVED lines=25> */
.L_x_9216:
        /* <DEDUP_REMOVED lines=15> */
.L_x_9209:
        /* <DEDUP_REMOVED lines=15> */
.L_x_9219:
[----:B------:R-:W-:Y:S05]  /*6e10*/  BSYNC.RECONVERGENT B0 ;  /* 0x0000000000007941 */ /* 0x000fea0003800200 */
.L_x_9218:
        /* <DEDUP_REMOVED lines=13> */
.L_x_9217:
        /* <DEDUP_REMOVED lines=15> */
.L_x_9222:
[----:B------:R-:W-:Y:S05]  /*6fe0*/  BSYNC.RECONVERGENT B0 ;  /* 0x0000000000007941 */ /* 0x000fea0003800200 */
.L_x_9221:
        /* <DEDUP_REMOVED lines=13> */
.L_x_9220:
        /* <DEDUP_REMOVED lines=15> */
.L_x_9225:
[----:B------:R-:W-:Y:S05]  /*71b0*/  BSYNC.RECONVERGENT B0 ;  /* 0x0000000000007941 */ /* 0x000fea0003800200 */
.L_x_9224:
        /* <DEDUP_REMOVED lines=13> */
.L_x_9223:
        /* <DEDUP_REMOVED lines=15> */
.L_x_9228:
[----:B------:R-:W-:Y:S05]  /*7380*/  BSYNC.RECONVERGENT B0 ;  /* 0x0000000000007941 */ /* 0x000fea0003800200 */
.L_x_9227:
        /* <DEDUP_REMOVED lines=13> */
.L_x_9226:
        /* <DEDUP_REMOVED lines=15> */
.L_x_9231:
[----:B------:R-:W-:Y:S05]  /*7550*/  BSYNC.RECONVERGENT B0 ;  /* 0x0000000000007941 */ /* 0x000fea0003800200 */
.L_x_9230:
        /* <DEDUP_REMOVED lines=13> */
.L_x_9229:
        /* <DEDUP_REMOVED lines=15> */
.L_x_9234:
[----:B------:R-:W-:Y:S05]  /*7720*/  BSYNC.RECONVERGENT B0 ;  /* 0x0000000000007941 */ /* 0x000fea0003800200 */
.L_x_9233:
        /* <DEDUP_REMOVED lines=13> */
.L_x_9232:
        /* <DEDUP_REMOVED lines=15> */
.L_x_9237:
[----:B------:R-:W-:Y:S05]  /*78f0*/  BSYNC.RECONVERGENT B0 ;  /* 0x0000000000007941 */ /* 0x000fea0003800200 */
.L_x_9236:
        /* <DEDUP_REMOVED lines=13> */
.L_x_9235:
        /* <DEDUP_REMOVED lines=16> */
.L_x_9239:
[----:B------:R-:W-:Y:S05]  /*7ad0*/  BSYNC.RECONVERGENT B0 ;  /* 0x0000000000007941 */ /* 0x000fea0003800200 */
.L_x_9238:
        /* <DEDUP_REMOVED lines=13> */
.L_x_9201:
        /* <DEDUP_REMOVED lines=15> */
.L_x_9240:
[----:B------:R-:W-:Y:S05]  /*7ca0*/  BRA.U !UP0, `(.L_x_9241) ;  /* 0x00000011086c7547 */ /* 0x000fea000b800000 */
[----:B------:R-:W-:Y:S05]  /*7cb0*/  @!P0 BRA `(.L_x_9242) ;  /* 0x00000008003c8947 */ /* 0x000fea0003800000 */
[----:B------:R-:W-:Y:S01]  /*7cc0*/  ISETP.LT.AND P1, PT, RZ, UR31, PT ;  /* 0x0000001fff007c0c */ /* 0x000fe2000bf21270 */
[--C-:B------:R-:W-:Y:S01]  /*7cd0*/  HADD2.F32 R184, -RZ, R168.reuse.H1_H1 ;  /* 0x300000a8ffb87230 */ /* 0x100fe20000004100 */
        /* <DEDUP_REMOVED lines=14> */
[----:B-----5:R-:W-:-:S05]  /*7dc0*/  @P2 HADD2.F32 R187, -RZ, R176.H0_H0 ;  /* 0x200000b0ffbb2230 */ /* 0x020fca0000004100 */
[-C--:B------:R-:W-:Y:S01]  /*7dd0*/  @P2 FMUL.FTZ R186, R187, R185.reuse ;  /* 0x000000b9bbba2220 */ /* 0x080fe20000410000 */
[----:B------:R-:W-:-:S03]  /*7de0*/  FMUL.FTZ R185, R140, R185 ;  /* 0x000000b98cb97220 */ /* 0x000fc60000410000 */
[----:B------:R-:W-:Y:S02]  /*7df0*/  FADD.FTZ R36, R36, R186 ;  /* 0x000000ba24247221 */ /* 0x000fe40000010000 */
[----:B------:R-:W-:-:S04]  /*7e00*/  FSEL R185, R185, RZ, P2 ;  /* 0x000000ffb9b97208 */ /* 0x000fc80001000000 */
[----:B------:R-:W-:-:S04]  /*7e10*/  F2FP.F16.F32.PACK_AB R185, RZ, R185 ;  /* 0x000000b9ffb9723e */ /* 0x000fc800000000ff */
[----:B------:R-:W-:-:S07]  /*7e20*/  PRMT R180, R185, 0x7610, R180 ;  /* 0x00007610b9b47816 */ /* 0x000fce00000000b4 */
.L_x_9243:
[----:B------:R-:W-:Y:S05]  /*7e30*/  BRA.U !UP2, `(.L_x_9244) ;  /* 0x000000010a2c7547 */ /* 0x000fea000b800000 */
[----:B------:R-:W-:Y:S01]  /*7e40*/  LOP3.LUT P2, RZ, R208, 0xff00, RZ, 0xc0, !PT ;  /* 0x0000ff00d0ff7812 */ /* 0x000fe2000784c0ff */
[----:B------:R-:W-:Y:S01]  /*7e50*/  FMUL.FTZ R185, R184, UR25 ;  /* 0x00000019b8b97c20 */ /* 0x000fe20008410000 */
[----:B------:R-:W-:-:S03]  /*7e60*/  HFMA2 R186, -RZ, RZ, 0, 0 ;  /* 0x00000000ffba7431 */ /* 0x000fc600000001ff */
[----:B------:R-:W-:-:S08]  /*7e70*/  FMUL.FTZ R185, R185, UR24 ;  /* 0x00000018b9b97c20 */ /* 0x000fd00008410000 */
[----:B-----5:R-:W-:-:S05]  /*7e80*/  @P2 HADD2.F32 R187, -RZ, R176.H1_H1 ;  /* 0x300000b0ffbb2230 */ /* 0x020fca0000004100 */
[-C--:B------:R-:W-:Y:S01]  /*7e90*/  @P2 FMUL.FTZ R186, R187, R185.reuse ;  /* 0x000000b9bbba2220 */ /* 0x080fe20000410000 */
[----:B------:R-:W-:-:S03]  /*7ea0*/  FMUL.FTZ R185, R141, R185 ;  /* 0x000000b98db97220 */ /* 0x000fc60000410000 */
[----:B------:R-:W-:Y:S02]  /*7eb0*/  FADD.FTZ R37, R37, R186 ;  /* 0x000000ba25257221 */ /* 0x000fe40000010000 */
[----:B------:R-:W-:-:S04]  /*7ec0*/  FSEL R185, R185, RZ, P2 ;  /* 0x000000ffb9b97208 */ /* 0x000fc80001000000 */
[----:B------:R-:W-:-:S04]  /*7ed0*/  F2FP.F16.F32.PACK_AB R185, RZ, R185 ;  /* 0x000000b9ffb9723e */ /* 0x000fc800000000ff */
[----:B------:R-:W-:-:S07]  /*7ee0*/  PRMT R180, R180, 0x5410, R185 ;  /* 0x00005410b4b47816 */ /* 0x000fce00000000b9 */
.L_x_9244:
        /* <DEDUP_REMOVED lines=17> */
.L_x_9245:
        /* <DEDUP_REMOVED lines=17> */
.L_x_9246:
        /* <DEDUP_REMOVED lines=17> */
.L_x_9247:
        /* <DEDUP_REMOVED lines=17> */
.L_x_9248:
        /* <DEDUP_REMOVED lines=25> */
.L_x_9249:
[----:B------:R-:W-:Y:S01]  /*84c0*/  F2FP.F16.F32.PACK_AB R187, R190, R187 ;  /* 0x000000bbbebb723e */ /* 0x000fe200000000ff */
[----:B------:R-:W-:Y:S06]  /*84d0*/  BRA.U !UP2, `(.L_x_9250) ;  /* 0x000000210a447547 */ /* 0x000fec000b800000 */
[----:B------:R-:W-:Y:S01]  /*84e0*/  ISETP.GE.U32.AND P1, PT, R208, RZ, PT ;  /* 0x000000ffd000720c */ /* 0x000fe20003f26070 */
[----:B------:R-:W-:Y:S01]  /*84f0*/  FMUL.FTZ R190, R190, UR25 ;  /* 0x00000019bebe7c20 */ /* 0x000fe20008410000 */
[----:B------:R-:W-:Y:S02]  /*8500*/  HFMA2 R191, -RZ, RZ, 0, 0 ;  /* 0x00000000ffbf7431 */ /* 0x000fe400000001ff */
[----:B------:R-:W-:Y:S01]  /*8510*/  ISETP.GE.U32.AND.EX P1, PT, R209, 0x1000000, PT, P1 ;  /* 0x01000000d100780c */ /* 0x000fe20003f26110 */
[----:B------:R-:W-:-:S12]  /*8520*/  FMUL.FTZ R190, R190, UR24 ;  /* 0x00000018bebe7c20 */ /* 0x000fd80008410000 */
[----:B-----5:R-:W-:-:S05]  /*8530*/  @P1 HADD2.F32 R208, -RZ, R179.H1_H1 ;  /* 0x300000b3ffd01230 */ /* 0x020fca0000004100 */
[-C--:B------:R-:W-:Y:S01]  /*8540*/  @P1 FMUL.FTZ R191, R208, R190.reuse ;  /* 0x000000bed0bf1220 */ /* 0x080fe20000410000 */
[----:B------:R-:W-:-:S03]  /*8550*/  FMUL.FTZ R190, R139, R190 ;  /* 0x000000be8bbe7220 */ /* 0x000fc60000410000 */
[----:B------:R-:W-:Y:S02]  /*8560*/  FADD.FTZ R43, R43, R191 ;  /* 0x000000bf2b2b7221 */ /* 0x000fe40000010000 */
[----:B------:R-:W-:-:S04]  /*8570*/  FSEL R190, R190, RZ, P1 ;  /* 0x000000ffbebe7208 */ /* 0x000fc80000800000 */
[----:B------:R-:W-:-:S04]  /*8580*/  F2FP.F16.F32.PACK_AB R190, RZ, R190 ;  /* 0x000000beffbe723e */ /* 0x000fc800000000ff */
[----:B------:R-:W-:Y:S01]  /*8590*/  PRMT R183, R183, 0x5410, R190 ;  /* 0x00005410b7b77816 */ /* 0x000fe200000000be */
[----:B------:R-:W-:Y:S06]  /*85a0*/  BRA `(.L_x_9250) ;  /* 0x0000002000107947 */ /* 0x000fec0003800000 */
.L_x_9242:
[----:B------:R-:W-:Y:S01]  /*85b0*/  ISETP.LT.AND P2, PT, RZ, UR31, PT ;  /* 0x0000001fff007c0c */ /* 0x000fe2000bf41270 */
[----:B------:R-:W-:-:S12]  /*85c0*/  BRA.U !UP2, `(.L_x_9251) ;  /* 0x000000010a407547 */ /* 0x000fd8000b800000 */
[----:B0-----:R-:W-:Y:S01]  /*85d0*/  MOV R190, UR20 ;  /* 0x0000001400be7c02 */ /* 0x001fe20008000f00 */
[----:B------:R-:W-:Y:S01]  /*85e0*/  HADD2.F32 R191, -RZ, R168.H0_H0 ;  /* 0x200000a8ffbf7230 */ /* 0x000fe20000004100 */
[----:B------:R-:W-:-:S03]  /*85f0*/  LOP3.LUT P1, RZ, R208, 0xff, RZ, 0xc0, !PT ;  /* 0x000000ffd0ff7812 */ /* 0x000fc6000782c0ff */
[----:B------:R-:W-:-:S04]  /*8600*/  @P2 FFMA.FTZ R190, R205, R190, UR32 ;  /* 0x00000020cdbe2e23 */ /* 0x000fc800080100be */
[----:B------:R-:W-:-:S04]  /*8610*/  @P2 FADD.FTZ R190, R221, -R190 ;  /* 0x800000beddbe2221 */ /* 0x000fc80000010000 */
[----:B------:R-:W-:Y:S02]  /*8620*/  @P2 FFMA.FTZ R191, R190, UR30, R191 ;  /* 0x0000001ebebf2c23 */ /* 0x000fe400080100bf */
[----:B-----5:R-:W-:Y:S02]  /*8630*/  @P1 HADD2.F32 R210, -RZ, R176.H0_H0 ;  /* 0x200000b0ffd21230 */ /* 0x020fe40000004100 */
        /* <DEDUP_REMOVED lines=9> */
.L_x_9251:
[----:B------:R-:W-:Y:S05]  /*86d0*/  BRA.U !UP2, `(.L_x_9252) ;  /* 0x000000010a407547 */ /* 0x000fea000b800000 */
[----:B0-----:R-:W-:Y:S01]  /*86e0*/  MOV R190, UR20 ;  /* 0x0000001400be7c02 */ /* 0x001fe20008000f00 */
[----:B------:R-:W-:Y:S01]  /*86f0*/  HADD2.F32 R191, -RZ, R168.H1_H1 ;  /* 0x300000a8ffbf7230 */ /* 0x000fe20000004100 */
[----:B------:R-:W-:-:S03]  /*8700*/  LOP3.LUT P1, RZ, R208, 0xff00, RZ, 0xc0, !PT ;  /* 0x0000ff00d0ff7812 */ /* 0x000fc6000782c0ff */
[----:B------:R-:W-:-:S04]  /*8710*/  @P2 FFMA.FTZ R190, R214, R190, UR32 ;  /* 0x00000020d6be2e23 */ /* 0x000fc800080100be */
[----:B------:R-:W-:-:S04]  /*8720*/  @P2 FADD.FTZ R190, R222, -R190 ;  /* 0x800000bedebe2221 */ /* 0x000fc80000010000 */
[----:B------:R-:W-:Y:S02]  /*8730*/  @P2 FFMA.FTZ R191, R190, UR30, R191 ;  /* 0x0000001ebebf2c23 */ /* 0x000fe400080100bf */
[----:B-----5:R-:W-:Y:S02]  /*8740*/  @P1 HADD2.F32 R210, -RZ, R176.H1_H1 ;  /* 0x300000b0ffd21230 */ /* 0x020fe40000004100 */
        /* <DEDUP_REMOVED lines=9> */
.L_x_9252:
[----:B------:R-:W-:Y:S05]  /*87e0*/  BRA.U !UP2, `(.L_x_9253) ;  /* 0x000000010a407547 */ /* 0x000fea000b800000 */
        /* <DEDUP_REMOVED lines=16> */
.L_x_9253:
        /* <DEDUP_REMOVED lines=17> */
.L_x_9254:
        /* <DEDUP_REMOVED lines=17> */
.L_x_9255:
        /* <DEDUP_REMOVED lines=17> */
.L_x_9256:
        /* <DEDUP_REMOVED lines=17> */
.L_x_9257:
[----:B------:R-:W-:Y:S05]  /*8d30*/  BRA.U !UP2, `(.L_x_9250) ;  /* 0x000000190a2c7547 */ /* 0x000fea000b800000 */
[----:B0-----:R-:W-:Y:S01]  /*8d40*/  MOV R190, UR20 ;  /* 0x0000001400be7c02 */ /* 0x001fe20008000f00 */
[----:B------:R-:W-:Y:S01]  /*8d50*/  HADD2.F32 R191, -RZ, R171.H1_H1 ;  /* 0x300000abffbf7230 */ /* 0x000fe20000004100 */
[----:B------:R-:W-:-:S03]  /*8d60*/  ISETP.GE.U32.AND P1, PT, R208, RZ, PT ;  /* 0x000000ffd000720c */ /* 0x000fc60003f26070 */
[----:B------:R-:W-:Y:S01]  /*8d70*/  @P2 FFMA.FTZ R190, R220, R190, UR32 ;  /* 0x00000020dcbe2e23 */ /* 0x000fe200080100be */
[----:B------:R-:W-:-:S03]  /*8d80*/  ISETP.GE.U32.AND.EX P1, PT, R209, 0x1000000, PT, P1 ;  /* 0x01000000d100780c */ /* 0x000fc60003f26110 */
[----:B------:R-:W-:-:S04]  /*8d90*/  @P2 FADD.FTZ R190, R228, -R190 ;  /* 0x800000bee4be2221 */ /* 0x000fc80000010000 */
[----:B------:R-:W-:-:S04]  /*8da0*/  @P2 FFMA.FTZ R191, R190, UR30, R191 ;  /* 0x0000001ebebf2c23 */ /* 0x000fc800080100bf */
[----:B------:R-:W-:Y:S01]  /*8db0*/  FMUL.FTZ R190, R191, UR25 ;  /* 0x00000019bfbe7c20 */ /* 0x000fe20008410000 */
[----:B------:R-:W-:Y:S02]  /*8dc0*/  HFMA2 R191, -RZ, RZ, 0, 0 ;  /* 0x00000000ffbf7431 */ /* 0x000fe400000001ff */
[----:B-----5:R-:W-:Y:S02]  /*8dd0*/  @P1 HADD2.F32 R208, -RZ, R179.H1_H1 ;  /* 0x300000b3ffd01230 */ /* 0x020fe40000004100 */
        /* <DEDUP_REMOVED lines=8> */
.L_x_9241:
        /* <DEDUP_REMOVED lines=18> */
[----:B0-----:R-:W-:-:S07]  /*8f80*/  PRMT R180, R185, 0x7610, R180 ;  /* 0x00007610b9b47816 */ /* 0x001fce00000000b4 */
.L_x_9259:
        /* <DEDUP_REMOVED lines=10> */
[----:B0----5:R-:W-:-:S05]  /*9030*/  @P2 HADD2.F32 R190, -RZ, R176.H1_H1 ;  /* 0x300000b0ffbe2230 */ /* 0x021fca0000004100 */
[-C--:B------:R-:W-:Y:S01]  /*9040*/  @P2 FMUL.FTZ R186, R190, R185.reuse ;  /* 0x000000b9beba2220 */ /* 0x080fe20000410000 */
[----:B------:R-:W-:-:S03]  /*9050*/  FMUL.FTZ R185, R141, R185 ;  /* 0x000000b98db97220 */ /* 0x000fc60000410000 */
[----:B------:R-:W-:Y:S02]  /*9060*/  FADD.FTZ R37, R37, R186 ;  /* 0x000000ba25257221 */ /* 0x000fe40000010000 */
[----:B------:R-:W-:-:S04]  /*9070*/  FSEL R185, R185, RZ, P2 ;  /* 0x000000ffb9b97208 */ /* 0x000fc80001000000 */
[----:B------:R-:W-:-:S04]  /*9080*/  F2FP.F16.F32.PACK_AB R185, RZ, R185 ;  /* 0x000000b9ffb9723e */ /* 0x000fc800000000ff */
[----:B------:R-:W-:-:S07]  /*9090*/  PRMT R180, R180, 0x5410, R185 ;  /* 0x00005410b4b47816 */ /* 0x000fce00000000b9 */
.L_x_9260:
        /* <DEDUP_REMOVED lines=17> */
.L_x_9261:
        /* <DEDUP_REMOVED lines=17> */
.L_x_9262:
        /* <DEDUP_REMOVED lines=17> */
.L_x_9263:
        /* <DEDUP_REMOVED lines=17> */
.L_x_9264:
        /* <DEDUP_REMOVED lines=25> */
.L_x_9265:
        /* <DEDUP_REMOVED lines=15> */
.L_x_9258:
[----:B------:R-:W-:Y:S05]  /*9760*/  BRA.U !UP2, `(.L_x_9266) ;  /* 0x000000010a707547 */ /* 0x000fea000b800000 */
[----:B------:R-:W-:Y:S01]  /*9770*/  LOP3.LUT P1, RZ, R208, 0xff, RZ, 0xc0, !PT ;  /* 0x000000ffd0ff7812 */ /* 0x000fe2000782c0ff */
[----:B------:R-:W-:Y:S01]  /*9780*/  BSSY.RECONVERGENT B0, `(.L_x_9267) ;  /* 0x000000d000007945 */ /* 0x000fe20003800200 */
[----:B0-----:R-:W-:-:S11]  /*9790*/  MOV R190, RZ ;  /* 0x000000ff00be7202 */ /* 0x001fd60000000f00 */
[----:B------:R-:W-:Y:S05]  /*97a0*/  @!P1 BRA `(.L_x_9268) ;  /* 0x0000000000289947 */ /* 0x000fea0003800000 */
        /* <DEDUP_REMOVED lines=10> */
.L_x_9268:
[----:B------:R-:W-:Y:S05]  /*9850*/  BSYNC.RECONVERGENT B0 ;  /* 0x0000000000007941 */ /* 0x000fea0003800200 */
.L_x_9267:
        /* <DEDUP_REMOVED lines=13> */
.L_x_9266:
[----:B------:R-:W-:Y:S05]  /*9930*/  BRA.U !UP2, `(.L_x_9269) ;  /* 0x000000010a707547 */ /* 0x000fea000b800000 */
[----:B------:R-:W-:Y:S01]  /*9940*/  LOP3.LUT P1, RZ, R208, 0xff00, RZ, 0xc0, !PT ;  /* 0x0000ff00d0ff7812 */ /* 0x000fe2000782c0ff */
[----:B------:R-:W-:Y:S01]  /*9950*/  BSSY.RECONVERGENT B0, `(.L_x_9270) ;  /* 0x000000d000007945 */ /* 0x000fe20003800200 */
[----:B0-----:R-:W-:-:S11]  /*9960*/  HFMA2 R190, -RZ, RZ, 0, 0 ;  /* 0x00000000ffbe7431 */ /* 0x001fd600000001ff */
[----:B------:R-:W-:Y:S05]  /*9970*/  @!P1 BRA `(.L_x_9271) ;  /* 0x0000000000289947 */ /* 0x000fea0003800000 */
        /* <DEDUP_REMOVED lines=10> */
.L_x_9271:
[----:B------:R-:W-:Y:S05]  /*9a20*/  BSYNC.RECONVERGENT B0 ;  /* 0x0000000000007941 */ /* 0x000fea0003800200 */
.L_x_9270:
        /* <DEDUP_REMOVED lines=13> */
.L_x_9269:
        /* <DEDUP_REMOVED lines=15> */
.L_x_9274:
[----:B------:R-:W-:Y:S05]  /*9bf0*/  BSYNC.RECONVERGENT B0 ;  /* 0x0000000000007941 */ /* 0x000fea0003800200 */
.L_x_9273:
        /* <DEDUP_REMOVED lines=13> */
.L_x_9272:
        /* <DEDUP_REMOVED lines=15> */
.L_x_9277:
[----:B------:R-:W-:Y:S05]  /*9dc0*/  BSYNC.RECONVERGENT B0 ;  /* 0x0000000000007941 */ /* 0x000fea0003800200 */
.L_x_9276:
        /* <DEDUP_REMOVED lines=13> */
.L_x_9275:
        /* <DEDUP_REMOVED lines=15> */
.L_x_9280:
[----:B------:R-:W-:Y:S05]  /*9f90*/  BSYNC.RECONVERGENT B0 ;  /* 0x0000000000007941 */ /* 0x000fea0003800200 */
.L_x_9279:
        /* <DEDUP_REMOVED lines=13> */
.L_x_9278:
        /* <DEDUP_REMOVED lines=15> */
.L_x_9283:
[----:B------:R-:W-:Y:S05]  /*a160*/  BSYNC.RECONVERGENT B0 ;  /* 0x0000000000007941 */ /* 0x000fea0003800200 */
.L_x_9282:
        /* <DEDUP_REMOVED lines=13> */
.L_x_9281:
        /* <DEDUP_REMOVED lines=15> */
.L_x_9286:
[----:B------:R-:W-:Y:S05]  /*a330*/  BSYNC.RECONVERGENT B0 ;  /* 0x0000000000007941 */ /* 0x000fea0003800200 */
.L_x_9285:
        /* <DEDUP_REMOVED lines=13> */
.L_x_9284:
[----:B------:R-:W-:Y:S05]  /*a410*/  BRA.U !UP2, `(.L_x_9250) ;  /* 0x000000010a747547 */ /* 0x000fea000b800000 */
[----:B------:R-:W-:Y:S01]  /*a420*/  ISETP.GE.U32.AND P1, PT, R208, RZ, PT ;  /* 0x000000ffd000720c */ /* 0x000fe20003f26070 */
[----:B------:R-:W-:Y:S01]  /*a430*/  BSSY.RECONVERGENT B0, `(.L_x_9287) ;  /* 0x000000e000007945 */ /* 0x000fe20003800200 */
[----:B0-----:R-:W-:Y:S02]  /*a440*/  HFMA2 R190, -RZ, RZ, 0, 0 ;  /* 0x00000000ffbe7431 */ /* 0x001fe400000001ff */
[----:B------:R-:W-:-:S13]  /*a450*/  ISETP.GE.U32.AND.EX P1, PT, R209, 0x1000000, PT, P1 ;  /* 0x01000000d100780c */ /* 0x000fda0003f26110 */
        /* <DEDUP_REMOVED lines=11> */
.L_x_9288:
[----:B------:R-:W-:Y:S05]  /*a510*/  BSYNC.RECONVERGENT B0 ;  /* 0x0000000000007941 */ /* 0x000fea0003800200 */
.L_x_9287:
        /* <DEDUP_REMOVED lines=13> */
.L_x_9250:
        /* <DEDUP_REMOVED lines=15> */
.L_x_9289:
[----:B------:R-:W-:Y:S05]  /*a6e0*/  BRA.U !UP0, `(.L_x_9290) ;  /* 0x00000011086c7547 */ /* 0x000fea000b800000 */
[----:B------:R-:W-:Y:S05]  /*a6f0*/  @!P0 BRA `(.L_x_9291) ;  /* 0x00000008003c8947 */ /* 0x000fea0003800000 */
[----:B------:R-:W-:Y:S01]  /*a700*/  ISETP.LT.AND P1, PT, RZ, UR31, PT ;  /* 0x0000001fff007c0c */ /* 0x000fe2000bf21270 */
[--C-:B------:R-:W-:Y:S01]  /*a710*/  HADD2.F32 R184, -RZ, R172.reuse.H1_H1 ;  /* 0x300000acffb87230 */ /* 0x100fe20000004100 */
[----:B------:R-:W-:Y:S01]  /*a720*/  MOV R186, UR20 ;  /* 0x0000001400ba7c02 */ /* 0x000fe20008000f00 */
[----:B------:R-:W-:Y:S01]  /*a730*/  HADD2.F32 R189, -RZ, R172.H0_H0 ;  /* 0x200000acffbd7230 */ /* 0x000fe20000004100 */
        /* <DEDUP_REMOVED lines=19> */
.L_x_9292:
        /* <DEDUP_REMOVED lines=11> */
[----:B0-----:R-:W-:-:S07]  /*a920*/  PRMT R180, R180, 0x5410, R185 ;  /* 0x00005410b4b47816 */ /* 0x001fce00000000b9 */
.L_x_9293:
        /* <DEDUP_REMOVED lines=10> */
[----:B0----5:R-:W-:-:S05]  /*a9d0*/  @P2 HADD2.F32 R190, -RZ, R177.H0_H0 ;  /* 0x200000b1ffbe2230 */ /* 0x021fca0000004100 */
[-C--:B------:R-:W-:Y:S01]  /*a9e0*/  @P2 FMUL.FTZ R187, R190, R186.reuse ;  /* 0x000000babebb2220 */ /* 0x080fe20000410000 */
[----:B------:R-:W-:-:S03]  /*a9f0*/  FMUL.FTZ R186, R134, R186 ;  /* 0x000000ba86ba7220 */ /* 0x000fc60000410000 */
[----:B------:R-:W-:Y:S02]  /*aa00*/  FADD.FTZ R46, R46, R187 ;  /* 0x000000bb2e2e7221 */ /* 0x000fe40000010000 */
[----:B------:R-:W-:-:S04]  /*aa10*/  FSEL R186, R186, RZ, P2 ;  /* 0x000000ffbaba7208 */ /* 0x000fc80001000000 */
[----:B------:R-:W-:-:S04]  /*aa20*/  F2FP.F16.F32.PACK_AB R186, RZ, R186 ;  /* 0x000000baffba723e */ /* 0x000fc800000000ff */
[----:B------:R-:W-:-:S07]  /*aa30*/  PRMT R181, R186, 0x7610, R181 ;  /* 0x00007610bab57816 */ /* 0x000fce00000000b5 */
.L_x_9294:
[----:B------:R-:W-:Y:S01]  /*aa40*/  MOV R186, UR20 ;  /* 0x0000001400ba7c02 */ /* 0x000fe20008000f00 */
[----:B0-----:R-:W-:-:S04]  /*aa50*/  HADD2.F32 R190, -RZ, R173.H1_H1 ;  /* 0x300000adffbe7230 */ /* 0x001fc80000004100 */
        /* <DEDUP_REMOVED lines=15> */
.L_x_9295:
        /* <DEDUP_REMOVED lines=17> */
.L_x_9296:
        /* <DEDUP_REMOVED lines=17> */
.L_x_9297:
        /* <DEDUP_REMOVED lines=25> */
.L_x_9298:
        /* <DEDUP_REMOVED lines=15> */
.L_x_9291:
[----:B------:R-:W-:Y:S01]  /*aff0*/  ISETP.LT.AND P2, PT, RZ, UR31, PT ;  /* 0x0000001fff007c0c */ /* 0x000fe2000bf41270 */
[----:B------:R-:W-:-:S12]  /*b000*/  BRA.U !UP2, `(.L_x_9300) ;  /* 0x000000010a407547 */ /* 0x000fd8000b800000 */
[----:B------:R-:W-:Y:S01]  /*b010*/  MOV R189, UR20 ;  /* 0x0000001400bd7c02 */ /* 0x000fe20008000f00 */
[----:B0-----:R-:W-:Y:S01]  /*b020*/  HADD2.F32 R190, -RZ, R172.H0_H0 ;  /* 0x200000acffbe7230 */ /* 0x001fe20000004100 */
        /* <DEDUP_REMOVED lines=14> */
.L_x_9300:
[----:B------:R-:W-:Y:S05]  /*b110*/  BRA.U !UP2, `(.L_x_9301) ;  /* 0x000000010a407547 */ /* 0x000fea000b800000 */
[----:B------:R-:W-:Y:S01]  /*b120*/  MOV R189, UR20 ;  /* 0x0000001400bd7c02 */ /* 0x000fe20008000f00 */
[----:B0-----:R-:W-:Y:S01]  /*b130*/  HADD2.F32 R190, -RZ, R172.H1_H1 ;  /* 0x300000acffbe7230 */ /* 0x001fe20000004100 */
        /* <DEDUP_REMOVED lines=14> */
.L_x_9301:
[----:B------:R-:W-:Y:S05]  /*b220*/  BRA.U !UP2, `(.L_x_9302) ;  /* 0x000000010a407547 */ /* 0x000fea000b800000 */
        /* <DEDUP_REMOVED lines=16> */
.L_x_9302:
        /* <DEDUP_REMOVED lines=17> */
.L_x_9303:
        /* <DEDUP_REMOVED lines=17> */
.L_x_9304:
        /* <DEDUP_REMOVED lines=17> */
.L_x_9305:
        /* <DEDUP_REMOVED lines=17> */
.L_x_9306:
[----:B------:R-:W-:Y:S05]  /*b770*/  BRA.U !UP2, `(.L_x_9299) ;  /* 0x000000190a007547 */ /* 0x000fea000b800000 */
[----:B------:R-:W-:Y:S01]  /*b780*/  MOV R189, UR20 ;  /* 0x0000001400bd7c02 */ /* 0x000fe20008000f00 */
[----:B0-----:R-:W-:Y:S01]  /*b790*/  HADD2.F32 R190, -RZ, R175.H1_H1 ;  /* 0x300000afffbe7230 */ /* 0x001fe20000004100 */
        /* <DEDUP_REMOVED lines=16> */
.L_x_9290:
        /* <DEDUP_REMOVED lines=19> */
.L_x_9308:
        /* <DEDUP_REMOVED lines=17> */
.L_x_9309:
        /* <DEDUP_REMOVED lines=17> */
.L_x_9310:
        /* <DEDUP_REMOVED lines=17> */
.L_x_9311:
        /* <DEDUP_REMOVED lines=17> */
.L_x_9312:
        /* <DEDUP_REMOVED lines=17> */
.L_x_9313:
        /* <DEDUP_REMOVED lines=25> */
.L_x_9314:
        /* <DEDUP_REMOVED lines=15> */
.L_x_9307:
[----:B------:R-:W-:Y:S05]  /*c1a0*/  BRA.U !UP2, `(.L_x_9315) ;  /* 0x000000010a707547 */ /* 0x000fea000b800000 */
[----:B------:R-:W-:Y:S01]  /*c1b0*/  LOP3.LUT P1, RZ, R206, 0xff, RZ, 0xc0, !PT ;  /* 0x000000ffceff7812 */ /* 0x000fe2000782c0ff */
[----:B------:R-:W-:Y:S01]  /*c1c0*/  BSSY.RECONVERGENT B0, `(.L_x_9316) ;  /* 0x000000d000007945 */ /* 0x000fe20003800200 */
[----:B------:R-:W-:-:S11]  /*c1d0*/  MOV R189, RZ ;  /* 0x000000ff00bd7202 */ /* 0x000fd60000000f00 */
[----:B------:R-:W-:Y:S05]  /*c1e0*/  @!P1 BRA `(.L_x_9317) ;  /* 0x0000000000289947 */ /* 0x000fea0003800000 */
[----:B------:R-:W-:Y:S01]  /*c1f0*/  MOV R189, UR20 ;  /* 0x0000001400bd7c02 */ /* 0x000fe20008000f00 */
[----:B0----5:R-:W-:Y:S01]  /*c200*/  HADD2.F32 R190, -RZ, R176.H0_H0 ;  /* 0x200000b0ffbe7230 */ /* 0x021fe20000004100 */
        /* <DEDUP_REMOVED lines=8> */
.L_x_9317:
[----:B------:R-:W-:Y:S05]  /*c290*/  BSYNC.RECONVERGENT B0 ;  /* 0x0000000000007941 */ /* 0x000fea0003800200 */
.L_x_9316:
        /* <DEDUP_REMOVED lines=12> */
[----:B0-----:R-:W-:-:S07]  /*c360*/  PRMT R180, R189, 0x7610, R180 ;  /* 0x00007610bdb47816 */ /* 0x001fce00000000b4 */
.L_x_9315:
[----:B------:R-:W-:Y:S05]  /*c370*/  BRA.U !UP2, `(.L_x_9318) ;  /* 0x000000010a707547 */ /* 0x000fea000b800000 */
[----:B------:R-:W-:Y:S01]  /*c380*/  LOP3.LUT P1, RZ, R206, 0xff00, RZ, 0xc0, !PT ;  /* 0x0000ff00ceff7812 */ /* 0x000fe2000782c0ff */
[----:B------:R-:W-:Y:S01]  /*c390*/  BSSY.RECONVERGENT B0, `(.L_x_9319) ;  /* 0x000000d000007945 */ /* 0x000fe20003800200 */
[----:B------:R-:W-:-:S11]  /*c3a0*/  HFMA2 R189, -RZ, RZ, 0, 0 ;  /* 0x00000000ffbd7431 */ /* 0x000fd600000001ff */
[----:B------:R-:W-:Y:S05]  /*c3b0*/  @!P1 BRA `(.L_x_9320) ;  /* 0x0000000000289947 */ /* 0x000fea0003800000 */
[----:B------:R-:W-:Y:S01]  /*c3c0*/  MOV R189, UR20 ;  /* 0x0000001400bd7c02 */ /* 0x000fe20008000f00 */
[----:B0----5:R-:W-:Y:S01]  /*c3d0*/  HADD2.F32 R190, -RZ, R176.H1_H1 ;  /* 0x300000b0ffbe7230 */ /* 0x021fe20000004100 */
        /* <DEDUP_REMOVED lines=8> */
.L_x_9320:
[----:B------:R-:W-:Y:S05]  /*c460*/  BSYNC.RECONVERGENT B0 ;  /* 0x0000000000007941 */ /* 0x000fea0003800200 */
.L_x_9319:
        /* <DEDUP_REMOVED lines=13> */
.L_x_9318:
        /* <DEDUP_REMOVED lines=15> */
.L_x_9323:
[----:B------:R-:W-:Y:S05]  /*c630*/  BSYNC.RECONVERGENT B0 ;  /* 0x0000000000007941 */ /* 0x000fea0003800200 */
.L_x_9322:
        /* <DEDUP_REMOVED lines=13> */
.L_x_9321:
        /* <DEDUP_REMOVED lines=15> */
.L_x_9326:
[----:B------:R-:W-:Y:S05]  /*c800*/  BSYNC.RECONVERGENT B0 ;  /* 0x0000000000007941 */ /* 0x000fea0003800200 */
.L_x_9325:
        /* <DEDUP_REMOVED lines=13> */
.L_x_9324:
        /* <DEDUP_REMOVED lines=15> */
.L_x_9329:
[----:B------:R-:W-:Y:S05]  /*c9d0*/  BSYNC.RECONVERGENT B0 ;  /* 0x0000000000007941 */ /* 0x000fea0003800200 */
.L_x_9328:
        /* <DEDUP_REMOVED lines=13> */
.L_x_9327:
        /* <DEDUP_REMOVED lines=15> */
.L_x_9332:
[----:B------:R-:W-:Y:S05]  /*cba0*/  BSYNC.RECONVERGENT B0 ;  /* 0x0000000000007941 */ /* 0x000fea0003800200 */
.L_x_9331:
        /* <DEDUP_REMOVED lines=13> */
.L_x_9330:
        /* <DEDUP_REMOVED lines=15> */
.L_x_9335:
[----:B------:R-:W-:Y:S05]  /*cd70*/  BSYNC.RECONVERGENT B0 ;  /* 0x0000000000007941 */ /* 0x000fea0003800200 */
.L_x_9334:
        /* <DEDUP_REMOVED lines=13> */
.L_x_9333:
        /* <DEDUP_REMOVED lines=9> */
[----:B------:R-:W-:Y:S01]  /*cee0*/  FSEL R189, R189, RZ, P2 ;  /* 0x000000ffbdbd7208 */ /* 0x000fe20001000000 */
[----:B-----5:R-:W-:-:S04]  /*cef0*/  @P1 HADD2.F32 R191, -RZ, R179.H1_H1 ;  /* 0x300000b3ffbf1230 */ /* 0x020fc80000004100 */
        /* <DEDUP_REMOVED lines=8> */
.L_x_9299:
        /* <DEDUP_REMOVED lines=13> */
.L_x_9136:
        /* <DEDUP_REMOVED lines=35> */
.L_x_9337:
        /* <DEDUP_REMOVED lines=16> */
.L_x_15697:


//--------------------- .text._ZN10layer_norm13ln_bwd_kernelINS_13Kernel_traitsI6__halfS2_fS2_fjLj4096ELj1ELj1ELj4ELj16ENS_18Kernel_traits_baseILj4096ES2_S2_fS2_fjLj128EEEEELb0ELb0ELb0ELb0EEEvNS_9BwdParamsE --------------------------
	.section	.text._ZN10layer_norm13ln_bwd_kernelINS_13Kernel_traitsI6__halfS2_fS2_fjLj4096ELj1ELj1ELj4ELj16ENS_18Kernel_traits_baseILj4096ES2_S2_fS2_fjLj128EEEEELb0ELb0ELb0ELb0EEEvNS_9BwdParamsE,"ax",@progbits
	.align	128
        .global         _ZN10layer_norm13ln_bwd_kernelINS_13Kernel_traitsI6__halfS2_fS2_fjLj4096ELj1ELj1ELj4ELj16ENS_18Kernel_traits_baseILj4096ES2_S2_fS2_fjLj128EEEEELb0ELb0ELb0ELb0EEEvNS_9BwdParamsE
        .type           _ZN10layer_norm13ln_bwd_kernelINS_13Kernel_traitsI6__halfS2_fS2_fjLj4096ELj1ELj1ELj4ELj16ENS_18Kernel_traits_baseILj4096ES2_S2_fS2_fjLj128EEEEELb0ELb0ELb0ELb0EEEvNS_9BwdParamsE,@function
        .size           _ZN10layer_norm13ln_bwd_kernelINS_13Kernel_traitsI6__halfS2_fS2_fjLj4096ELj1ELj1ELj4ELj16ENS_18Kernel_traits_baseILj4096ES2_S2_fS2_fjLj128EEEEELb0ELb0ELb0ELb0EEEvNS_9BwdParamsE,(.L_x_15698 - _ZN10layer_norm13ln_bwd_kernelINS_13Kernel_traitsI6__halfS2_fS2_fjLj4096ELj1ELj1ELj4ELj16ENS_18Kernel_traits_baseILj4096ES2_S2_fS2_fjLj128EEEEELb0ELb0ELb0ELb0EEEvNS_9BwdParamsE)
        .other          _ZN10layer_norm13ln_bwd_kernelINS_13Kernel_traitsI6__halfS2_fS2_fjLj4096ELj1ELj1ELj4ELj16ENS_18Kernel_traits_baseILj4096ES2_S2_fS2_fjLj128EEEEELb0ELb0ELb0ELb0EEEvNS_9BwdParamsE,@"STO_CUDA_ENTRY STV_DEFAULT"
_ZN10layer_norm13ln_bwd_kernelINS_13Kernel_traitsI6__halfS2_fS2_fjLj4096ELj1ELj1ELj4ELj16ENS_18Kernel_traits_baseILj4096ES2_S2_fS2_fjLj128EEEEELb0ELb0ELb0ELb0EEEvNS_9BwdParamsE:
.text._ZN10layer_norm13ln_bwd_kernelINS_13Kernel_traitsI6__halfS2_fS2_fjLj4096ELj1ELj1ELj4ELj16ENS_18Kernel_traits_baseILj4096ES2_S2_fS2_fjLj128EEEEELb0ELb0ELb0ELb0EEEvNS_9BwdParamsE:
        /* <DEDUP_REMOVED lines=106> */
.L_x_9380:
        /* <DEDUP_REMOVED lines=34> */
[----:B------:R-:W-:Y:S01]  /*08c0*/  ISETP.NE.AND.EX P1, PT, RZ, UR11, PT, P1 ;  /* 0x0000000bff007c0c */ /* 0x000fe2000bf25310 */
[----:B------:R-:W-:-:S12]  /*08d0*/  HADD2.F32 R201, -RZ, R40.H0_H0 ;  /* 0x20000028ffc97230 */ /* 0x000fd80000004100 */
[----:B------:R-:W1:Y:S01]  /*08e0*/  @P1 LDC.64 R190, c[0x0][0x438] ;  /* 0x00010e00ffbe1b82 */ /* 0x000e620000000a00 */
[--C-:B------:R-:W-:Y:S02]  /*08f0*/  HADD2.F32 R197, -RZ, R41.reuse.H0_H0 ;  /* 0x20000029ffc57230 */ /* 0x100fe40000004100 */
[----:B------:R-:W-:Y:S02]  /*0900*/  HADD2.F32 R198, -RZ, R40.H1_H1 ;  /* 0x30000028ffc67230 */ /* 0x000fe40000004100 */
[----:B------:R-:W-:Y:S02]  /*0910*/  HADD2.F32 R194, -RZ, R41.H1_H1 ;  /* 0x30000029ffc27230 */ /* 0x000fe40000004100 */
[----:B0-----:R-:W-:Y:S02]  /*0920*/  HADD2.F32 R193, -RZ, R42.H0_H0 ;  /* 0x2000002affc17230 */ /* 0x001fe40000004100 */
[----:B------:R-:W-:Y:S02]  /*0930*/  HADD2.F32 R189, -RZ, R43.H0_H0 ;  /* 0x2000002bffbd7230 */ /* 0x000fe40000004100 */
[----:B-1----:R-:W-:-:S05]  /*0940*/  @P1 IMAD.WIDE.U32 R190, R4, 0x20, R190 ;  /* 0x0000002004be1825 */ /* 0x002fca00078e00be */
[----:B------:R-:W5:Y:S04]  /*0950*/  @P1 LDG.E.128 R112, desc[UR8][R190.64] ;  /* 0x00000008be701981 */ /* 0x000f68000c1e1d00 */
[----:B------:R0:W5:Y:S02]  /*0960*/  @P1 LDG.E.128 R116, desc[UR8][R190.64+0x10] ;  /* 0x00001008be741981 */ /* 0x000164000c1e1d00 */
[----:B0-----:R-:W-:Y:S01]  /*0970*/  HADD2.F32 R190, -RZ, R42.H1_H1 ;  /* 0x3000002affbe7230 */ /* 0x001fe20000004100 */
[----:B------:R-:W-:Y:S01]  /*0980*/  IADD3 R207, PT, PT, R4, 0x80, RZ ;  /* 0x0000008004cf7810 */ /* 0x000fe20007ffe0ff */
[C---:B--2---:R-:W-:Y:S01]  /*0990*/  FADD.FTZ R200, -R204.reuse, R153 ;  /* 0x00000099ccc87221 */ /* 0x044fe20000010100 */
[C---:B------:R-:W-:Y:S01]  /*09a0*/  FADD.FTZ R152, -R204.reuse, R152 ;  /* 0x00000098cc987221 */ /* 0x040fe20000010100 */
[C---:B------:R-:W-:Y:S01]  /*09b0*/  FADD.FTZ R154, -R204.reuse, R154 ;  /* 0x0000009acc9a7221 */ /* 0x040fe20000010100 */
[----:B------:R-:W-:-:S02]  /*09c0*/  FADD.FTZ R196, -R204, R155 ;  /* 0x0000009bccc47221 */ /* 0x000fc40000010100 */
[C---:B-----5:R-:W-:Y:S01]  /*09d0*/  FMUL.FTZ R203, R169.reuse, R152 ;  /* 0x00000098a9cb7220 */ /* 0x060fe20000410000 */
[--C-:B----4-:R-:W-:Y:S02]  /*09e0*/  HADD2.F32 R153, -RZ, R156.reuse.H0_H0 ;  /* 0x2000009cff997230 */ /* 0x110fe40000004100 */
[----:B------:R-:W-:Y:S01]  /*09f0*/  FMUL.FTZ R199, R169, R154 ;  /* 0x0000009aa9c77220 */ /* 0x000fe20000410000 */
[--C-:B------:R-:W-:Y:S02]  /*0a00*/  HADD2.F32 R155, -RZ, R157.reuse.H0_H0 ;  /* 0x2000009dff9b7230 */ /* 0x100fe40000004100 */
[----:B------:R-:W-:Y:S02]  /*0a10*/  HADD2.F32 R156, -RZ, R156.H1_H1 ;  /* 0x3000009cff9c7230 */ /* 0x000fe40000004100 */
[-C--:B------:R-:W-:Y:S01]  /*0a20*/  FMUL.FTZ R201, R201, R153.reuse ;  /* 0x00000099c9c97220 */ /* 0x080fe20000410000 */
[----:B------:R-:W-:Y:S01]  /*0a30*/  FADD.FTZ R80, R80, R153 ;  /* 0x0000009950507221 */ /* 0x000fe20000010000 */
[----:B------:R-:W-:Y:S01]  /*0a40*/  FFMA.FTZ R56, R203, R153, R56 ;  /* 0x00000099cb387223 */ /* 0x000fe20000010038 */
[-C--:B------:R-:W-:Y:S01]  /*0a50*/  FMUL.FTZ R197, R197, R155.reuse ;  /* 0x0000009bc5c57220 */ /* 0x080fe20000410000 */
[----:B------:R-:W-:Y:S01]  /*0a60*/  FADD.FTZ R82, R82, R155 ;  /* 0x0000009b52527221 */ /* 0x000fe20000010000 */
[----:B------:R-:W-:Y:S01]  /*0a70*/  FFMA.FTZ R58, R199, R155, R58 ;  /* 0x0000009bc73a7223 */ /* 0x000fe2000001003a */
[----:B------:R-:W-:Y:S01]  /*0a80*/  FMUL.FTZ R200, R169, R200 ;  /* 0x000000c8a9c87220 */ /* 0x000fe20000410000 */
[----:B------:R-:W-:Y:S01]  /*0a90*/  FMUL.FTZ R198, R198, R156 ;  /* 0x0000009cc6c67220 */ /* 0x000fe20000410000 */
[----:B------:R-:W-:Y:S01]  /*0aa0*/  FADD.FTZ R153, RZ, R201 ;  /* 0x000000c9ff997221 */ /* 0x000fe20000010000 */
[----:B------:R-:W-:Y:S01]  /*0ab0*/  FFMA.FTZ R155, R203, R201, RZ ;  /* 0x000000c9cb9b7223 */ /* 0x000fe200000100ff */
[----:B------:R-:W-:-:S02]  /*0ac0*/  HADD2.F32 R157, -RZ, R157.H1_H1 ;  /* 0x3000009dff9d7230 */ /* 0x000fc40000004100 */
[----:B------:R-:W-:Y:S01]  /*0ad0*/  FADD.FTZ R152, R153, R198 ;  /* 0x000000c699987221 */ /* 0x000fe20000010000 */
[----:B------:R-:W-:Y:S01]  /*0ae0*/  FFMA.FTZ R154, R200, R198, R155 ;  /* 0x000000c6c89a7223 */ /* 0x000fe2000001009b */
[--C-:B------:R-:W-:Y:S02]  /*0af0*/  HADD2.F32 R171, -RZ, R158.reuse.H0_H0 ;  /* 0x2000009effab7230 */ /* 0x100fe40000004100 */
[----:B------:R-:W-:Y:S01]  /*0b00*/  FADD.FTZ R160, -R204, R160 ;  /* 0x000000a0cca07221 */ /* 0x000fe20000010100 */
[----:B------:R-:W-:Y:S01]  /*0b10*/  FMUL.FTZ R196, R169, R196 ;  /* 0x000000c4a9c47220 */ /* 0x000fe20000410000 */
[----:B------:R-:W-:Y:S01]  /*0b20*/  FMUL.FTZ R194, R194, R157 ;  /* 0x0000009dc2c27220 */ /* 0x000fe20000410000 */
        /* <DEDUP_REMOVED lines=13> */
[C---:B------:R-:W-:Y:S01]  /*0c00*/  FFMA.FTZ R155, R195.reuse, R193, R154 ;  /* 0x000000c1c39b7223 */ /* 0x040fe2000001009a */
[----:B------:R-:W-:Y:S01]  /*0c10*/  FADD.FTZ R84, R84, R171 ;  /* 0x000000ab54547221 */ /* 0x000fe20000010000 */
[----:B------:R-:W-:Y:S01]  /*0c20*/  FFMA.FTZ R60, R195, R171, R60 ;  /* 0x000000abc33c7223 */ /* 0x000fe2000001003c */
[----:B------:R-:W-:Y:S02]  /*0c30*/  HADD2.F32 R208, -RZ, R159.H1_H1 ;  /* 0x3000009fffd07230 */ /* 0x000fe40000004100 */
[----:B------:R-:W-:Y:S01]  /*0c40*/  FMUL.FTZ R191, R169, R162 ;  /* 0x000000a2a9bf7220 */ /* 0x000fe20000410000 */
[----:B------:R-:W-:-:S02]  /*0c50*/  HADD2.F32 R171, -RZ, R43.H1_H1 ;  /* 0x3000002bffab7230 */ /* 0x000fc40000004100 */
        /* <DEDUP_REMOVED lines=20> */
.L_x_9340:
[----:B---3--:R-:W-:Y:S05]  /*0da0*/  BSYNC.RECONVERGENT B0 ;  /* 0x0000000000007941 */ /* 0x008fea0003800200 */
.L_x_9339:
        /* <DEDUP_REMOVED lines=15> */
[--C-:B0-----:R-:W-:Y:S01]  /*0ea0*/  HADD2.F32 R6, -RZ, R44.reuse.H0_H0 ;  /* 0x2000002cff067230 */ /* 0x101fe20000004100 */
[----:B------:R-:W-:Y:S01]  /*0eb0*/  IADD3 R207, PT, PT, R207, 0x80, RZ ;  /* 0x00000080cfcf7810 */ /* 0x000fe20007ffe0ff */
[C---:B--2---:R-:W-:Y:S01]  /*0ec0*/  FADD.FTZ R8, -R204.reuse, R8 ;  /* 0x00000008cc087221 */ /* 0x044fe20000010100 */
[C---:B------:R-:W-:Y:S01]  /*0ed0*/  FADD.FTZ R20, -R204.reuse, R9 ;  /* 0x00000009cc147221 */ /* 0x040fe20000010100 */
[----:B------:R-:W-:Y:S01]  /*0ee0*/  FADD.FTZ R22, -R204, R10 ;  /* 0x0000000acc167221 */ /* 0x000fe20000010100 */
[----:B------:R-:W-:-:S02]  /*0ef0*/  HADD2.F32 R10, -RZ, R44.H1_H1 ;  /* 0x3000002cff0a7230 */ /* 0x000fc40000004100 */
[----:B-----5:R-:W-:Y:S01]  /*0f00*/  FMUL.FTZ R7, R169, R8 ;  /* 0x00000008a9077220 */ /* 0x020fe20000410000 */
[----:B---3--:R-:W-:Y:S01]  /*0f10*/  FADD.FTZ R156, -R204, R17 ;  /* 0x00000011cc9c7221 */ /* 0x008fe20000010100 */
[--C-:B----4-:R-:W-:Y:S02]  /*0f20*/  HADD2.F32 R9, -RZ, R12.reuse.H0_H0 ;  /* 0x2000000cff097230 */ /* 0x110fe40000004100 */
[----:B------:R-:W-:Y:S02]  /*0f30*/  HADD2.F32 R12, -RZ, R12.H1_H1 ;  /* 0x3000000cff0c7230 */ /* 0x000fe40000004100 */
[--C-:B------:R-:W-:Y:S02]  /*0f40*/  HADD2.F32 R152, -RZ, R13.reuse.H0_H0 ;  /* 0x2000000dff987230 */ /* 0x100fe40000004100 */
[----:B------:R-:W-:Y:S02]  /*0f50*/  HADD2.F32 R153, -RZ, R13.H1_H1 ;  /* 0x3000000dff997230 */ /* 0x000fe40000004100 */
[----:B------:R-:W-:-:S02]  /*0f60*/  HADD2.F32 R155, -RZ, R14.H0_H0 ;  /* 0x2000000eff9b7230 */ /* 0x000fc40000004100 */
[----:B------:R-:W-:Y:S02]  /*0f70*/  HADD2.F32 R157, -RZ, R14.H1_H1 ;  /* 0x3000000eff9d7230 */ /* 0x000fe40000004100 */
[--C-:B------:R-:W-:Y:S02]  /*0f80*/  HADD2.F32 R13, -RZ, R45.reuse.H0_H0 ;  /* 0x2000002dff0d7230 */ /* 0x100fe40000004100 */
[----:B------:R-:W-:Y:S02]  /*0f90*/  HADD2.F32 R14, -RZ, R45.H1_H1 ;  /* 0x3000002dff0e7230 */ /* 0x000fe40000004100 */
[-C--:B------:R-:W-:Y:S01]  /*0fa0*/  FMUL.FTZ R6, R6, R9.reuse ;  /* 0x0000000906067220 */ /* 0x080fe20000410000 */
[----:B------:R-:W-:Y:S02]  /*0fb0*/  HADD2.F32 R17, -RZ, R46.H0_H0 ;  /* 0x2000002eff117230 */ /* 0x000fe40000004100 */
[----:B------:R-:W-:Y:S01]  /*0fc0*/  FADD.FTZ R88, R88, R9 ;  /* 0x0000000958587221 */ /* 0x000fe20000010000 */
[----:B------:R-:W-:Y:S01]  /*0fd0*/  FFMA.FTZ R64, R7, R9, R64 ;  /* 0x0000000907407223 */ /* 0x000fe20000010040 */
[----:B------:R-:W-:Y:S01]  /*0fe0*/  FMUL.FTZ R9, R10, R12 ;  /* 0x0000000c0a097220 */ /* 0x000fe20000410000 */
[----:B------:R-:W-:Y:S01]  /*0ff0*/  FMUL.FTZ R10, R13, R152 ;  /* 0x000000980d0a7220 */ /* 0x000fe20000410000 */
[----:B------:R-:W-:Y:S01]  /*1000*/  FMUL.FTZ R8, R169, R20 ;  /* 0x00000014a9087220 */ /* 0x000fe20000410000 */
[----:B------:R-:W-:Y:S01]  /*1010*/  FMUL.FTZ R13, R14, R153 ;  /* 0x000000990e0d7220 */ /* 0x000fe20000410000 */
[----:B------:R-:W-:Y:S01]  /*1020*/  FMUL.FTZ R14, R17, R155 ;  /* 0x0000009b110e7220 */ /* 0x000fe20000410000 */
[----:B------:R-:W-:Y:S01]  /*1030*/  FADD.FTZ R20, R205, R6 ;  /* 0x00000006cd147221 */ /* 0x000fe20000010000 */
[----:B------:R-:W-:Y:S01]  /*1040*/  FFMA.FTZ R17, R7, R6, R206 ;  /* 0x0000000607117223 */ /* 0x000fe200000100ce */
[C---:B------:R-:W-:Y:S01]  /*1050*/  FADD.FTZ R160, -R204.reuse, R19 ;  /* 0x00000013cca07221 */ /* 0x040fe20000010100 */
[----:B------:R-:W-:Y:S01]  /*1060*/  FADD.FTZ R154, -R204, R11 ;  /* 0x0000000bcc9a7221 */ /* 0x000fe20000010100 */
[----:B------:R-:W-:Y:S01]  /*1070*/  FADD.FTZ R19, R20, R9 ;  /* 0x0000000914137221 */ /* 0x000fe20000010000 */
[----:B------:R-:W-:Y:S01]  /*1080*/  FMUL.FTZ R11, R169, R22 ;  /* 0x00000016a90b7220 */ /* 0x000fe20000410000 */
[----:B------:R-:W-:Y:S01]  /*1090*/  FFMA.FTZ R20, R8, R9, R17 ;  /* 0x0000000908147223 */ /* 0x000fe20000010011 */
[----:B------:R-:W-:Y:S01]  /*10a0*/  FADD.FTZ R16, -R204, R16 ;  /* 0x00000010cc107221 */ /* 0x000fe20000010100 */
[----:B------:R-:W-:Y:S01]  /*10b0*/  FADD.FTZ R89, R89, R12 ;  /* 0x0000000c59597221 */ /* 0x000fe20000010000 */
[----:B------:R-:W-:Y:S01]  /*10c0*/  FFMA.FTZ R65, R8, R12, R65 ;  /* 0x0000000c08417223 */ /* 0x000fe20000010041 */
[----:B------:R-:W-:Y:S01]  /*10d0*/  FMUL.FTZ R12, R169, R154 ;  /* 0x0000009aa90c7220 */ /* 0x000fe20000410000 */
[----:B------:R-:W-:Y:S01]  /*10e0*/  FADD.FTZ R22, R19, R10 ;  /* 0x0000000a13167221 */ /* 0x000fe20000010000 */
[----:B------:R-:W-:Y:S01]  /*10f0*/  FFMA.FTZ R19, R11, R10, R20 ;  /* 0x0000000a0b137223 */ /* 0x000fe20000010014 */
[----:B------:R-:W-:-:S02]  /*1100*/  HADD2.F32 R159, -RZ, R15.H0_H0 ;  /* 0x2000000fff9f7230 */ /* 0x000fc40000004100 */
[----:B------:R-:W-:Y:S02]  /*1110*/  HADD2.F32 R161, -RZ, R15.H1_H1 ;  /* 0x3000000fffa17230 */ /* 0x000fe40000004100 */
[----:B------:R-:W-:Y:S01]  /*1120*/  FMUL.FTZ R15, R169, R16 ;  /* 0x00000010a90f7220 */ /* 0x000fe20000410000 */
[----:B------:R-:W-:Y:S01]  /*1130*/  FADD.FTZ R91, R91, R153 ;  /* 0x000000995b5b7221 */ /* 0x000fe20000010000 */
[----:B------:R-:W-:Y:S01]  /*1140*/  FFMA.FTZ R67, R12, R153, R67 ;  /* 0x000000990c437223 */ /* 0x000fe20000010043 */
[----:B------:R-:W-:Y:S02]  /*1150*/  HADD2.F32 R16, -RZ, R46.H1_H1 ;  /* 0x3000002eff107230 */ /* 0x000fe40000004100 */
[----:B------:R-:W-:Y:S01]  /*1160*/  FADD.FTZ R153, R22, R13 ;  /* 0x0000000d16997221 */ /* 0x000fe20000010000 */
[----:B------:R-:W-:Y:S01]  /*1170*/  FFMA.FTZ R20, R12, R13, R19 ;  /* 0x0000000d0c147223 */ /* 0x000fe20000010013 */
[----:B------:R-:W-:Y:S01]  /*1180*/  FADD.FTZ R90, R90, R152 ;  /* 0x000000985a5a7221 */ /* 0x000fe20000010000 */
[----:B------:R-:W-:Y:S01]  /*1190*/  FFMA.FTZ R66, R11, R152, R66 ;  /* 0x000000980b427223 */ /* 0x000fe20000010042 */
[----:B------:R-:W-:-:S02]  /*11a0*/  HADD2.F32 R152, -RZ, R47.H0_H0 ;  /* 0x2000002fff987230 */ /* 0x000fc40000004100 */
[----:B------:R-:W-:Y:S01]  /*11b0*/  FADD.FTZ R158, -R204, R18 ;  /* 0x00000012cc9e7221 */ /* 0x000fe20000010100 */
[----:B------:R-:W-:Y:S02]  /*11c0*/  HADD2.F32 R154, -RZ, R47.H1_H1 ;  /* 0x3000002fff9a7230 */ /* 0x000fe40000004100 */
        /* <DEDUP_REMOVED lines=22> */
.L_x_9342:
[----:B------:R-:W-:Y:S05]  /*1330*/  BSYNC.RECONVERGENT B0 ;  /* 0x0000000000007941 */ /* 0x000fea0003800200 */
.L_x_9341:
[----:B------:R-:W-:Y:S04]  /*1340*/  BSSY.RECONVERGENT B0, `(.L_x_9343) ;  /* 0x0000058000007945 */ /* 0x000fe80003800200 */
[----:B------:R-:W-:Y:S05]  /*1350*/  @!P3 BRA `(.L_x_9344) ;  /* 0x000000040058b947 */ /* 0x000fea0003800000 */
[----:B------:R-:W0:Y:S08]  /*1360*/  LDC.64 R158, c[0x0][0x3a8] ;  /* 0x0000ea00ff9e7b82 */ /* 0x000e300000000a00 */
[----:B------:R-:W1:Y:S01]  /*1370*/  LDC.64 R24, c[0x0][0x428] ;  /* 0x00010a00ff187b82 */ /* 0x000e620000000a00 */
[----:B0-----:R-:W-:-:S05]  /*1380*/  IMAD.WIDE.U32 R158, R207, 0x20, R158 ;  /* 0x00000020cf9e7825 */ /* 0x001fca00078e009e */
[----:B------:R0:W2:Y:S01]  /*1390*/  LDG.E.128 R152, desc[UR8][R158.64+0x10] ;  /* 0x000010089e987981 */ /* 0x0000a2000c1e1d00 */
[----:B-1----:R-:W-:-:S03]  /*13a0*/  IMAD.WIDE.U32 R28, R207, 0x10, R24 ;  /* 0x00000010cf1c7825 */ /* 0x002fc600078e0018 */
[----:B------:R-:W3:Y:S04]  /*13b0*/  LDG.E.128 R24, desc[UR8][R158.64] ;  /* 0x000000089e187981 */ /* 0x000ee8000c1e1d00 */
[----:B------:R-:W4:Y:S01]  /*13c0*/  LDG.E.128 R28, desc[UR8][R28.64] ;  /* 0x000000081c1c7981 */ /* 0x000f22000c1e1d00 */
[----:B------:R-:W-:-:S04]  /*13d0*/  ISETP.NE.U32.AND P1, PT, RZ, UR10, PT ;  /* 0x0000000aff007c0c */ /* 0x000fc8000bf25070 */
[----:B------:R-:W-:-:S13]  /*13e0*/  ISETP.NE.AND.EX P1, PT, RZ, UR11, PT, P1 ;  /* 0x0000000bff007c0c */ /* 0x000fda000bf25310 */
[----:B------:R-:W1:Y:S01]  /*13f0*/  @P1 LDC.64 R156, c[0x0][0x438] ;  /* 0x00010e00ff9c1b82 */ /* 0x000e620000000a00 */
[----:B------:R-:W-:Y:S02]  /*1400*/  HADD2.F32 R165, -RZ, R51.H0_H0 ;  /* 0x20000033ffa57230 */ /* 0x000fe40000004100 */
[----:B-1----:R-:W-:-:S05]  /*1410*/  @P1 IMAD.WIDE.U32 R156, R207, 0x20, R156 ;  /* 0x00000020cf9c1825 */ /* 0x002fca00078e009c */
[----:B------:R-:W5:Y:S04]  /*1420*/  @P1 LDG.E.128 R128, desc[UR8][R156.64] ;  /* 0x000000089c801981 */ /* 0x000f68000c1e1d00 */
[----:B------:R1:W5:Y:S01]  /*1430*/  @P1 LDG.E.128 R132, desc[UR8][R156.64+0x10] ;  /* 0x000010089c841981 */ /* 0x000362000c1e1d00 */
[----:B------:R-:W-:Y:S01]  /*1440*/  IADD3 R207, PT, PT, R207, 0x80, RZ ;  /* 0x00000080cfcf7810 */ /* 0x000fe20007ffe0ff */
[C---:B---3--:R-:W-:Y:S01]  /*1450*/  FADD.FTZ R164, -R204.reuse, R24 ;  /* 0x00000018cca47221 */ /* 0x048fe20000010100 */
[C---:B------:R-:W-:Y:S01]  /*1460*/  FADD.FTZ R166, -R204.reuse, R25 ;  /* 0x00000019cca67221 */ /* 0x040fe20000010100 */
[----:B------:R-:W-:Y:S02]  /*1470*/  HADD2.F32 R24, -RZ, R48.H0_H0 ;  /* 0x20000030ff187230 */ /* 0x000fe40000004100 */
[----:B------:R-:W-:Y:S01]  /*1480*/  FADD.FTZ R168, -R204, R26 ;  /* 0x0000001acca87221 */ /* 0x000fe20000010100 */
[----:B----4-:R-:W-:-:S02]  /*1490*/  HADD2.F32 R23, -RZ, R28.H0_H0 ;  /* 0x2000001cff177230 */ /* 0x010fc40000004100 */
[----:B------:R-:W-:Y:S01]  /*14a0*/  FADD.FTZ R170, -R204, R27 ;  /* 0x0000001bccaa7221 */ /* 0x000fe20000010100 */
[----:B------:R-:W-:Y:S02]  /*14b0*/  HADD2.F32 R28, -RZ, R28.H1_H1 ;  /* 0x3000001cff1c7230 */ /* 0x000fe40000004100 */
[C---:B-----5:R-:W-:Y:S01]  /*14c0*/  FMUL.FTZ R21, R169.reuse, R164 ;  /* 0x000000a4a9157220 */ /* 0x060fe20000410000 */
[----:B------:R-:W-:Y:S02]  /*14d0*/  HADD2.F32 R25, -RZ, R48.H1_H1 ;  /* 0x30000030ff197230 */ /* 0x000fe40000004100 */
[----:B------:R-:W-:Y:S01]  /*14e0*/  FMUL.FTZ R26, R169, R166 ;  /* 0x000000a6a91a7220 */ /* 0x000fe20000410000 */
[--C-:B0-----:R-:W-:Y:S02]  /*14f0*/  HADD2.F32 R158, -RZ, R29.reuse.H0_H0 ;  /* 0x2000001dff9e7230 */ /* 0x101fe40000004100 */
[----:B------:R-:W-:Y:S02]  /*1500*/  HADD2.F32 R160, -RZ, R29.H1_H1 ;  /* 0x3000001dffa07230 */ /* 0x000fe40000004100 */
[----:B------:R-:W-:-:S02]  /*1510*/  HADD2.F32 R27, -RZ, R49.H0_H0 ;  /* 0x20000031ff1b7230 */ /* 0x000fc40000004100 */
[----:B------:R-:W-:Y:S02]  /*1520*/  HADD2.F32 R29, -RZ, R49.H1_H1 ;  /* 0x30000031ff1d7230 */ /* 0x000fe40000004100 */
[----:B--2---:R-:W-:Y:S01]  /*1530*/  FADD.FTZ R152, -R204, R152 ;  /* 0x00000098cc987221 */ /* 0x004fe20000010100 */
        /* <DEDUP_REMOVED lines=16> */
[----:B------:R-:W-:-:S02]  /*1640*/  HADD2.F32 R159, -RZ, R30.H0_H0 ;  /* 0x2000001eff9f7230 */ /* 0x000fc40000004100 */
[----:B------:R-:W-:Y:S01]  /*1650*/  FADD.FTZ R210, -R204, R154 ;  /* 0x0000009accd27221 */ /* 0x000fe20000010100 */
[----:B------:R-:W-:Y:S02]  /*1660*/  HADD2.F32 R162, -RZ, R30.H1_H1 ;  /* 0x3000001effa27230 */ /* 0x000fe40000004100 */
[----:B------:R-:W-:Y:S01]  /*1670*/  FMUL.FTZ R30, R169, R170 ;  /* 0x000000aaa91e7220 */ /* 0x000fe20000410000 */
[----:B------:R-:W-:Y:S02]  /*1680*/  HADD2.F32 R164, -RZ, R50.H0_H0 ;  /* 0x20000032ffa47230 */ /* 0x000fe40000004100 */
[----:B------:R-:W-:Y:S01]  /*1690*/  FADD.FTZ R154, R155, R28 ;  /* 0x0000001c9b9a7221 */ /* 0x000fe20000010000 */
[----:B------:R-:W-:Y:S01]  /*16a0*/  FFMA.FTZ R153, R25, R28, R152 ;  /* 0x0000001c19997223 */ /* 0x000fe20000010098 */
[--C-:B-1----:R-:W-:Y:S02]  /*16b0*/  HADD2.F32 R156, -RZ, R31.reuse.H0_H0 ;  /* 0x2000001fff9c7230 */ /* 0x102fe40000004100 */
[----:B------:R-:W-:-:S02]  /*16c0*/  HADD2.F32 R157, -RZ, R31.H1_H1 ;  /* 0x3000001fff9d7230 */ /* 0x000fc40000004100 */
[----:B------:R-:W-:Y:S01]  /*16d0*/  FMUL.FTZ R164, R164, R159 ;  /* 0x0000009fa4a47220 */ /* 0x000fe20000410000 */
[----:B------:R-:W-:Y:S02]  /*16e0*/  HADD2.F32 R31, -RZ, R50.H1_H1 ;  /* 0x30000032ff1f7230 */ /* 0x000fe40000004100 */
        /* <DEDUP_REMOVED lines=29> */
.L_x_9344:
[----:B------:R-:W-:Y:S05]  /*18c0*/  BSYNC.RECONVERGENT B0 ;  /* 0x0000000000007941 */ /* 0x000fea0003800200 */
.L_x_9343:
        /* <DEDUP_REMOVED lines=12> */
[----:B------:R-:W-:Y:S02]  /*1990*/  HADD2.F32 R179, -RZ, R53.H1_H1 ;  /* 0x30000035ffb37230 */ /* 0x000fe40000004100 */
[----:B0-----:R-:W-:-:S05]  /*19a0*/  @P1 IMAD.WIDE.U32 R174, R207, 0x20, R174 ;  /* 0x00000020cfae1825 */ /* 0x001fca00078e00ae */
[----:B------:R-:W5:Y:S04]  /*19b0*/  @P1 LDG.E.128 R36, desc[UR8][R174.64] ;  /* 0x00000008ae241981 */ /* 0x000f68000c1e1d00 */
[----:B------:R0:W5:Y:S01]  /*19c0*/  @P1 LDG.E.128 R32, desc[UR8][R174.64+0x10] ;  /* 0x00001008ae201981 */ /* 0x000162000c1e1d00 */
[----:B------:R-:W-:Y:S02]  /*19d0*/  HADD2.F32 R183, -RZ, R54.H1_H1 ;  /* 0x30000036ffb77230 */ /* 0x000fe40000004100 */
[----:B------:R-:W-:Y:S02]  /*19e0*/  HADD2.F32 R187, -RZ, R55.H1_H1 ;  /* 0x30000037ffbb7230 */ /* 0x000fe40000004100 */
[--C-:B0-----:R-:W-:Y:S02]  /*19f0*/  HADD2.F32 R175, -RZ, R52.reuse.H1_H1 ;  /* 0x30000034ffaf7230 */ /* 0x101fe40000004100 */
[C---:B--2---:R-:W-:Y:S01]  /*1a00*/  FADD.FTZ R178, -R204.reuse, R153 ;  /* 0x00000099ccb27221 */ /* 0x044fe20000010100 */
[----:B------:R-:W-:Y:S01]  /*1a10*/  FADD.FTZ R180, -R204, R154 ;  /* 0x0000009accb47221 */ /* 0x000fe20000010100 */
[----:B------:R-:W-:-:S02]  /*1a20*/  HADD2.F32 R153, -RZ, R52.H0_H0 ;  /* 0x20000034ff997230 */ /* 0x000fc40000004100 */
[C---:B------:R-:W-:Y:S01]  /*1a30*/  FADD.FTZ R152, -R204.reuse, R152 ;  /* 0x00000098cc987221 */ /* 0x040fe20000010100 */
[C---:B------:R-:W-:Y:S01]  /*1a40*/  FADD.FTZ R182, -R204.reuse, R155 ;  /* 0x0000009bccb67221 */ /* 0x040fe20000010100 */
[C---:B-----5:R-:W-:Y:S01]  /*1a50*/  FMUL.FTZ R176, R169.reuse, R178 ;  /* 0x000000b2a9b07220 */ /* 0x060fe20000410000 */
[----:B------:R-:W-:Y:S02]  /*1a60*/  HADD2.F32 R178, -RZ, R53.H0_H0 ;  /* 0x20000035ffb27230 */ /* 0x000fe40000004100 */
[C---:B------:R-:W-:Y:S01]  /*1a70*/  FMUL.FTZ R173, R169.reuse, R152 ;  /* 0x00000098a9ad7220 */ /* 0x040fe20000410000 */
[----:B------:R-:W-:Y:S01]  /*1a80*/  FMUL.FTZ R177, R169, R180 ;  /* 0x000000b4a9b17220 */ /* 0x000fe20000410000 */
[--C-:B----4-:R-:W-:Y:S02]  /*1a90*/  HADD2.F32 R154, -RZ, R160.reuse.H0_H0 ;  /* 0x200000a0ff9a7230 */ /* 0x110fe40000004100 */
[----:B---3--:R-:W-:Y:S01]  /*1aa0*/  FADD.FTZ R184, -R204, R156 ;  /* 0x0000009cccb87221 */ /* 0x008fe20000010100 */
[----:B------:R-:W-:-:S02]  /*1ab0*/  HADD2.F32 R160, -RZ, R160.H1_H1 ;  /* 0x300000a0ffa07230 */ /* 0x000fc40000004100 */
[----:B------:R-:W-:Y:S01]  /*1ac0*/  FADD.FTZ R186, -R204, R157 ;  /* 0x0000009dccba7221 */ /* 0x000fe20000010100 */
[--C-:B------:R-:W-:Y:S02]  /*1ad0*/  HADD2.F32 R155, -RZ, R161.reuse.H0_H0 ;  /* 0x200000a1ff9b7230 */ /* 0x100fe40000004100 */
[----:B------:R-:W-:Y:S01]  /*1ae0*/  FMUL.FTZ R174, R153, R154 ;  /* 0x0000009a99ae7220 */ /* 0x000fe20000410000 */
[----:B------:R-:W-:Y:S02]  /*1af0*/  HADD2.F32 R156, -RZ, R161.H1_H1 ;  /* 0x300000a1ff9c7230 */ /* 0x000fe40000004100 */
[----:B------:R-:W-:Y:S01]  /*1b00*/  FMUL.FTZ R175, R175, R160 ;  /* 0x000000a0afaf7220 */ /* 0x000fe20000410000 */
        /* <DEDUP_REMOVED lines=11> */
[----:B------:R-:W-:Y:S02]  /*1bc0*/  HADD2.F32 R182, -RZ, R54.H0_H0 ;  /* 0x20000036ffb67230 */ /* 0x000fe40000004100 */
[----:B------:R-:W-:Y:S01]  /*1bd0*/  FMUL.FTZ R179, R179, R156 ;  /* 0x0000009cb3b37220 */ /* 0x000fe20000410000 */
[----:B------:R-:W-:Y:S01]  /*1be0*/  FADD.FTZ R154, R155, R178 ;  /* 0x000000b29b9a7221 */ /* 0x000fe20000010000 */
[----:B------:R-:W-:Y:S01]  /*1bf0*/  FFMA.FTZ R153, R177, R178, R152 ;  /* 0x000000b2b1997223 */ /* 0x000fe20000010098 */
[----:B------:R-:W-:Y:S02]  /*1c00*/  HADD2.F32 R162, -RZ, R162.H1_H1 ;  /* 0x300000a2ffa27230 */ /* 0x000fe40000004100 */
[C---:B------:R-:W-:Y:S01]  /*1c10*/  FMUL.FTZ R181, R169.reuse, R184 ;  /* 0x000000b8a9b57220 */ /* 0x040fe20000410000 */
[----:B------:R-:W-:Y:S01]  /*1c20*/  FMUL.FTZ R182, R182, R157 ;  /* 0x0000009db6b67220 */ /* 0x000fe20000410000 */
[----:B------:R-:W-:Y:S01]  /*1c30*/  FADD.FTZ R155, R154, R179 ;  /* 0x000000b39a9b7221 */ /* 0x000fe20000010000 */
[----:B------:R-:W-:Y:S01]  /*1c40*/  FFMA.FTZ R152, R180, R179, R153 ;  /* 0x000000b3b4987223 */ /* 0x000fe20000010099 */
[----:B------:R-:W-:Y:S01]  /*1c50*/  FADD.FTZ R188, -R204, R159 ;  /* 0x0000009fccbc7221 */ /* 0x000fe20000010100 */
[----:B------:R-:W-:Y:S01]  /*1c60*/  FMUL.FTZ R184, R169, R186 ;  /* 0x000000baa9b87220 */ /* 0x000fe20000410000 */
[----:B------:R-:W-:-:S02]  /*1c70*/  HADD2.F32 R159, -RZ, R163.H0_H0 ;  /* 0x200000a3ff9f7230 */ /* 0x000fc40000004100 */
[----:B------:R-:W-:Y:S01]  /*1c80*/  FADD.FTZ R158, -R204, R158 ;  /* 0x0000009ecc9e7221 */ /* 0x000fe20000010100 */
        /* <DEDUP_REMOVED lines=27> */
.L_x_9346:
[----:B------:R-:W-:Y:S05]  /*1e40*/  BSYNC.RECONVERGENT B0 ;  /* 0x0000000000007941 */ /* 0x000fea0003800200 */
.L_x_9345:
        /* <DEDUP_REMOVED lines=31> */
.L_x_9348:
[----:B------:R-:W-:Y:S05]  /*2040*/  BSYNC.RECONVERGENT B0 ;  /* 0x0000000000007941 */ /* 0x000fea0003800200 */
.L_x_9347:
[----:B------:R-:W1:Y:S08]  /*2050*/  S2UR UR5, SR_CgaCtaId ;  /* 0x00000000000579c3 */ /* 0x000e700000008800 */
[----:B------:R-:W-:Y:S01]  /*2060*/  BAR.SYNC.DEFER_BLOCKING 0x0 ;  /* 0x0000000000007b1d */ /* 0x000fe20000010000 */
[----:B------:R-:W-:Y:S01]  /*2070*/  UISETP.NE.U32.AND UP0, UPT, UR10, URZ, UPT ;  /* 0x000000ff0a00728c */ /* 0x000fe2000bf05070 */
[----:B------:R-:W-:-:S02]  /*2080*/  HFMA2 R160, -RZ, RZ, 1.875, 0 ;  /* 0x3f800000ffa07431 */ /* 0x000fc400000001ff */
[----:B-----5:R-:W-:Y:S01]  /*2090*/  @P0 HADD2.F32 R160, -RZ, R202.H0_H0 ;  /* 0x200000caffa00230 */ /* 0x020fe20000004100 */
        /* <DEDUP_REMOVED lines=64> */
.L_x_9353:
        /* <DEDUP_REMOVED lines=36> */
.L_x_9354:
        /* <DEDUP_REMOVED lines=8> */
.L_x_9352:
[----:B------:R-:W-:Y:S05]  /*2760*/  BSYNC.RECONVERGENT B1 ;  /* 0x0000000000017941 */ /* 0x000fea0003800200 */
.L_x_9351:
        /* <DEDUP_REMOVED lines=42> */
.L_x_9357:
        /* <DEDUP_REMOVED lines=36> */
.L_x_9358:
        /* <DEDUP_REMOVED lines=8> */
.L_x_9356:
[----:B------:R-:W-:Y:S05]  /*2cd0*/  BSYNC.RECONVERGENT B1 ;  /* 0x0000000000017941 */ /* 0x000fea0003800200 */
.L_x_9355:
        /* <DEDUP_REMOVED lines=42> */
.L_x_9361:
        /* <DEDUP_REMOVED lines=36> */
.L_x_9362:
        /* <DEDUP_REMOVED lines=8> */
.L_x_9360:
[----:B------:R-:W-:Y:S05]  /*3240*/  BSYNC.RECONVERGENT B1 ;  /* 0x0000000000017941 */ /* 0x000fea0003800200 */
.L_x_9359:
        /* <DEDUP_REMOVED lines=41> */
.L_x_9364:
        /* <DEDUP_REMOVED lines=36> */
.L_x_9365:
        /* <DEDUP_REMOVED lines=8> */
.L_x_9350:
        /* <DEDUP_REMOVED lines=42> */
.L_x_9368:
        /* <DEDUP_REMOVED lines=36> */
.L_x_9369:
        /* <DEDUP_REMOVED lines=10> */
.L_x_9367:
[----:B------:R-:W-:Y:S05]  /*3d20*/  BSYNC.RECONVERGENT B1 ;  /* 0x0000000000017941 */ /* 0x000fea0003800200 */
.L_x_9366:
        /* <DEDUP_REMOVED lines=42> */
.L_x_9372:
        /* <DEDUP_REMOVED lines=36> */
.L_x_9373:
        /* <DEDUP_REMOVED lines=8> */
.L_x_9371:
[----:B------:R-:W-:Y:S05]  /*4290*/  BSYNC.RECONVERGENT B1 ;  /* 0x0000000000017941 */ /* 0x000fea0003800200 */
.L_x_9370:
        /* <DEDUP_REMOVED lines=42> */
.L_x_9376:
        /* <DEDUP_REMOVED lines=36> */
.L_x_9377:
        /* <DEDUP_REMOVED lines=8> */
.L_x_9375:
[----:B------:R-:W-:Y:S05]  /*4800*/  BSYNC.RECONVERGENT B1 ;  /* 0x0000000000017941 */ /* 0x000fea0003800200 */
.L_x_9374:
        /* <DEDUP_REMOVED lines=41> */
.L_x_9378:
        /* <DEDUP_REMOVED lines=36> */
.L_x_9379:
[----:B------:R-:W0:Y:S08]  /*4ce0*/  @P1 LDC.64 R158, c[0x0][0x478] ;  /* 0x00011e00ff9e1b82 */ /* 0x000e300000000a00 */
[----:B------:R-:W1:Y:S01]  /*4cf0*/  LDC.64 R156, c[0x0][0x468] ;  /* 0x00011a00ff9c7b82 */ /* 0x000e620000000a00 */
[----:B0-----:R-:W-:-:S05]  /*4d00*/  @P1 IMAD.WIDE.U32 R158, R4, 0x20, R158 ;  /* 0x00000020049e1825 */ /* 0x001fca00078e009e */
[----:B------:R0:W-:Y:S01]  /*4d10*/  @P1 STG.E.128 desc[UR8][R158.64], R140 ;  /* 0x0000008c9e001986 */ /* 0x0001e2000c101d08 */
[----:B-1----:R-:W-:-:S03]  /*4d20*/  IMAD.WIDE.U32 R156, R4, 0x10, R156 ;  /* 0x00000010049c7825 */ /* 0x002fc600078e009c */
[----:B------:R0:W-:Y:S04]  /*4d30*/  @P1 STG.E.128 desc[UR8][R158.64+0x10], R148 ;  /* 0x000010949e001986 */ /* 0x0001e8000c101d08 */
[----:B------:R0:W-:Y:S02]  /*4d40*/  STG.E.128 desc[UR8][R156.64], R152 ;  /* 0x000000989c007986 */ /* 0x0001e4000c101d08 */
.L_x_9363:
[----:B------:R-:W-:Y:S05]  /*4d50*/  BSYNC.RECONVERGENT B0 ;  /* 0x0000000000007941 */ /* 0x000fea0003800200 */
.L_x_9349:
[----:B0-234-:R-:W0:Y:S01]  /*4d60*/  LDC.64 R152, c[0x0][0x380] ;  /* 0x0000e000ff987b82 */ /* 0x01de220000000a00 */
[----:B------:R-:W-:Y:S01]  /*4d70*/  UPLOP3.LUT UP1, UPT, UPT, UPT, UP1, 0x40, 0x4 ;  /* 0x000000000004789c */ /* 0x000fe20003f2e810 */
[----:B0-----:R-:W-:-:S04]  /*4d80*/  IADD3 R5, PT, PT, R5, R152, RZ ;  /* 0x0000009805057210 */ /* 0x001fc80007ffe0ff */
[----:B------:R-:W-:-:S13]  /*4d90*/  ISETP.GE.AND P1, PT, R5, R153, PT ;  /* 0x000000990500720c */ /* 0x000fda0003f26270 */
[----:B------:R-:W-:Y:S05]  /*4da0*/  @!P1 BRA `(.L_x_9380) ;  /* 0xffffffb8003c9947 */ /* 0x000fea000383ffff */
.L_x_9338:
        /* <DEDUP_REMOVED lines=40> */
.L_x_9381:
        /* <DEDUP_REMOVED lines=13> */
.L_x_15698:


//--------------------- .text._ZN10layer_norm13ln_bwd_kernelINS_13Kernel_traitsI6__halfS2_fS2_fjLj4096ELj1ELj1ELj4ELj16ENS_18Kernel_traits_baseILj4096ES2_S2_fS2_fjLj128EEEEELb0ELb0ELb0ELb1EEEvNS_9BwdParamsE --------------------------
	.section	.text._ZN10layer_norm13ln_bwd_kernelINS_13Kernel_traitsI6__halfS2_fS2_fjLj4096ELj1ELj1ELj4ELj16ENS_18Kernel_traits_baseILj4096ES2_S2_fS2_fjLj128EEEEELb0ELb0ELb0ELb1EEEvNS_9BwdParamsE,"ax",@progbits
	.align	128
        .global         _ZN10layer_norm13ln_bwd_kernelINS_13Kernel_traitsI6__halfS2_fS2_fjLj4096ELj1ELj1ELj4ELj16ENS_18Kernel_traits_baseILj4096ES2_S2_fS2_fjLj128EEEEELb0ELb0ELb0ELb1EEEvNS_9BwdParamsE
        .type           _ZN10layer_norm13ln_bwd_kernelINS_13Kernel_traitsI6__halfS2_fS2_fjLj4096ELj1ELj1ELj4ELj16ENS_18Kernel_traits_baseILj4096ES2_S2_fS2_fjLj128EEEEELb0ELb0ELb0ELb1EEEvNS_9BwdParamsE,@function
        .size           _ZN10layer_norm13ln_bwd_kernelINS_13Kernel_traitsI6__halfS2_fS2_fjLj4096ELj1ELj1ELj4ELj16ENS_18Kernel_traits_baseILj4096ES2_S2_fS2_fjLj128EEEEELb0ELb0ELb0ELb1EEEvNS_9BwdParamsE,(.L_x_15699 - _ZN10layer_norm13ln_bwd_kernelINS_13Kernel_traitsI6__halfS2_fS2_fjLj4096ELj1ELj1ELj4ELj16ENS_18Kernel_traits_baseILj4096ES2_S2_fS2_fjLj128EEEEELb0ELb0ELb0ELb1EEEvNS_9BwdParamsE)
        .other          _ZN10layer_norm13ln_bwd_kernelINS_13Kernel_traitsI6__halfS2_fS2_fjLj4096ELj1ELj1ELj4ELj16ENS_18Kernel_traits_baseILj4096ES2_S2_fS2_fjLj128EEEEELb0ELb0ELb0ELb1EEEvNS_9BwdParamsE,@"STO_CUDA_ENTRY STV_DEFAULT"
_ZN10layer_norm13ln_bwd_kernelINS_13Kernel_traitsI6__halfS2_fS2_fjLj4096ELj1ELj1ELj4ELj16ENS_18Kernel_traits_baseILj4096ES2_S2_fS2_fjLj128EEEEELb0ELb0ELb0ELb1EEEvNS_9BwdParamsE:
.text._ZN10layer_norm13ln_bwd_kernelINS_13Kernel_traitsI6__halfS2_fS2_fjLj4096ELj1ELj1ELj4ELj16ENS_18Kernel_traits_baseILj4096ES2_S2_fS2_fjLj128EEEEELb0ELb0ELb0ELb1EEEvNS_9BwdParamsE:
        /* <DEDUP_REMOVED lines=64> */
[----:B------:R-:W-:Y:S01]  /*0400*/  UPLOP3.LUT UP1, UPT, UPT, UPT, UPT, 0x40, 0x4 ;  /* 0x000000000004789c */ /* 0x000fe20003f2e870 */
[----:B------:R-:W1:Y:S01]  /*0410*/  LDC.64 R2, c[0x0][0x3e0] ;  /* 0x0000f800ff027b82 */ /* 0x000e620000000a00 */
[----:B------:R-:W2:Y:S02]  /*0420*/  LDCU UR12, c[0x0][0x388] ;  /* 0x00007100ff0c77ac */ /* 0x000ea40008000800 */
[----:B0-----:R-:W3:Y:S01]  /*0430*/  LDG.E.128 R16, desc[UR8][R146.64] ;  /* 0x0000000892107981 */ /* 0x001ee2000c1e1d00 */
[----:B------:R-:W0:Y:S03]  /*0440*/  LDCU.U8 UR7, c[0x0][0x410] ;  /* 0x00008200ff0777ac */ /* 0x000e260008000000 */
[----:B------:R-:W4:Y:S01]  /*0450*/  LDG.E.128 R12, desc[UR8][R146.64+0x800] ;  /* 0x00080008920c7981 */ /* 0x000f22000c1e1d00 */
[----:B------:R-:W0:Y:S03]  /*0460*/  LDCU UR13, c[0x0][0x400] ;  /* 0x00008000ff0d77ac */ /* 0x000e260008000800 */
[----:B------:R-:W5:Y:S01]  /*0470*/  LDG.E.128 R8, desc[UR8][R146.64+0x1000] ;  /* 0x0010000892087981 */ /* 0x000f62000c1e1d00 */
[----:B------:R-:W0:Y:S03]  /*0480*/  LDCU.64 UR14, c[0x0][0x478] ;  /* 0x00008f00ff0e77ac */ /* 0x000e260008000a00 */
[----:B------:R2:W5:Y:S01]  /*0490*/  LDG.E.128 R4, desc[UR8][R146.64+0x1800] ;  /* 0x0018000892047981 */ /* 0x000562000c1e1d00 */
[----:B------:R-:W-:Y:S01]  /*04a0*/  MOV R155, RZ ;  /* 0x000000ff009b7202 */ /* 0x000fe20000000f00 */
[----:B------:R-:W0:Y:S01]  /*04b0*/  LDCU.64 UR10, c[0x0][0x438] ;  /* 0x00008700ff0a77ac */ /* 0x000e220008000a00 */
[----:B-1----:R-:W-:Y:S01]  /*04c0*/  ISETP.NE.U32.AND P0, PT, R2, RZ, PT ;  /* 0x000000ff0200720c */ /* 0x002fe20003f05070 */
[----:B--2---:R-:W-:-:S03]  /*04d0*/  HFMA2 R147, -RZ, RZ, 0, 0 ;  /* 0x00000000ff937431 */ /* 0x004fc600000001ff */
[----:B------:R-:W-:Y:S02]  /*04e0*/  ISETP.NE.AND.EX P0, PT, R3, RZ, PT, P0 ;  /* 0x000000ff0300720c */ /* 0x000fe40003f05300 */
[----:B------:R-:W-:Y:S01]  /*04f0*/  CS2R R2, SRZ ;  /* 0x0000000000027805 */ /* 0x000fe2000001ff00 */
        /* <DEDUP_REMOVED lines=39> */
[----:B0-----:R-:W-:-:S07]  /*0770*/  CS2R R6, SRZ ;  /* 0x0000000000067805 */ /* 0x001fce000001ff00 */
.L_x_9403:
[----:B------:R-:W0:Y:S01]  /*0780*/  S2R R146, SR_TID.X ;  /* 0x0000000000927919 */ /* 0x000e220000002100 */
[----:B------:R-:W1:Y:S01]  /*0790*/  LDC.64 R108, c[0x0][0x3c0] ;  /* 0x0000f000ff6c7b82 */ /* 0x000e620000000a00 */
[----:B------:R-:W-:-:S05]  /*07a0*/  IMAD R0, R156, UR12, RZ ;  /* 0x0000000c9c007c24 */ /* 0x000fca000f8e02ff */
[----:B------:R-:W-:Y:S02]  /*07b0*/  SHF.R.S32.HI R87, RZ, 0x1f, R0 ;  /* 0x0000001fff577819 */ /* 0x000fe40000011400 */
[----:B------:R-:W2:Y:S02]  /*07c0*/  LDC.64 R198, c[0x0][0x3a8] ;  /* 0x0000ea00ffc67b82 */ /* 0x000ea40000000a00 */
[----:B------:R-:W-:-:S06]  /*07d0*/  LEA.HI R87, R87, R0, RZ, 0x3 ;  /* 0x0000000057577211 */ /* 0x000fcc00078f18ff */
[----:B------:R-:W3:Y:S01]  /*07e0*/  LDC.64 R84, c[0x0][0x428] ;  /* 0x00010a00ff547b82 */ /* 0x000ee20000000a00 */
[----:B-1----:R-:W-:-:S07]  /*07f0*/  IMAD.WIDE R108, R156, 0x4, R108 ;  /* 0x000000049c6c7825 */ /* 0x002fce00078e026c */
[----:B------:R-:W1:Y:S01]  /*0800*/  LDC.64 R194, c[0x0][0x3c8] ;  /* 0x0000f200ffc27b82 */ /* 0x000e620000000a00 */
[----:B------:R-:W4:Y:S01]  /*0810*/  LDG.E R209, desc[UR8][R108.64] ;  /* 0x000000086cd17981 */ /* 0x000f22000c1e1900 */
[----:B0-----:R-:W-:-:S06]  /*0820*/  LEA.HI.SX32 R192, R87, R146, 0x1d ;  /* 0x0000009257c07211 */ /* 0x001fcc00078feaff */
[----:B------:R-:W0:Y:S01]  /*0830*/  @P0 LDC.64 R196, c[0x0][0x3e0] ;  /* 0x0000f800ffc40b82 */ /* 0x000e220000000a00 */
[C---:B--2---:R-:W-:Y:S01]  /*0840*/  IMAD.WIDE.U32 R120, R192.reuse, 0x20, R198 ;  /* 0x00000020c0787825 */ /* 0x044fe200078e00c6 */
[----:B------:R-:W-:-:S04]  /*0850*/  IADD3 R191, PT, PT, R192, 0x80, RZ ;  /* 0x00000080c0bf7810 */ /* 0x000fc80007ffe0ff */
[----:B------:R-:W2:Y:S01]  /*0860*/  LDG.E.128 R88, desc[UR8][R120.64] ;  /* 0x0000000878587981 */ /* 0x000ea2000c1e1d00 */
[C---:B------:R-:W-:Y:S01]  /*0870*/  IMAD.WIDE.U32 R86, R191.reuse, 0x20, R198 ;  /* 0x00000020bf567825 */ /* 0x040fe200078e00c6 */
[C---:B------:R-:W-:Y:S02]  /*0880*/  IADD3 R190, PT, PT, R192.reuse, 0x100, RZ ;  /* 0x00000100c0be7810 */ /* 0x040fe40007ffe0ff */
[C---:B------:R-:W-:Y:S01]  /*0890*/  IADD3 R154, PT, PT, R192.reuse, 0x180, RZ ;  /* 0x00000180c09a7810 */ /* 0x040fe20007ffe0ff */
[----:B---3--:R-:W-:Y:S01]  /*08a0*/  IMAD.WIDE.U32 R92, R192, 0x10, R84 ;  /* 0x00000010c05c7825 */ /* 0x008fe200078e0054 */
[----:B------:R-:W3:Y:S03]  /*08b0*/  LDG.E.128 R108, desc[UR8][R86.64+0x10] ;  /* 0x00001008566c7981 */ /* 0x000ee6000c1e1d00 */
[----:B-1----:R-:W-:Y:S01]  /*08c0*/  IMAD.WIDE R194, R156, 0x4, R194 ;  /* 0x000000049cc27825 */ /* 0x002fe200078e02c2 */
[----:B------:R-:W3:Y:S04]  /*08d0*/  LDG.E.128 R100, desc[UR8][R86.64] ;  /* 0x0000000856647981 */ /* 0x000ee8000c1e1d00 */
[----:B------:R-:W3:Y:S01]  /*08e0*/  LDG.E.128 R92, desc[UR8][R92.64] ;  /* 0x000000085c5c7981 */ /* 0x000ee2000c1e1d00 */
[----:B------:R-:W-:-:S03]  /*08f0*/  IMAD.WIDE.U32 R104, R191, 0x10, R84 ;  /* 0x00000010bf687825 */ /* 0x000fc600078e0054 */
[----:B------:R-:W3:Y:S01]  /*0900*/  LDG.E.128 R96, desc[UR8][R120.64+0x10] ;  /* 0x0000100878607981 */ /* 0x000ee2000c1e1d00 */
[----:B------:R-:W-:-:S03]  /*0910*/  IMAD.WIDE.U32 R200, R190, 0x20, R198 ;  /* 0x00000020bec87825 */ /* 0x000fc600078e00c6 */
[----:B------:R-:W3:Y:S01]  /*0920*/  LDG.E R189, desc[UR8][R194.64] ;  /* 0x00000008c2bd7981 */ /* 0x000ee2000c1e1900 */
[----:B------:R-:W-:-:S03]  /*0930*/  IMAD.WIDE.U32 R116, R190, 0x10, R84 ;  /* 0x00000010be747825 */ /* 0x000fc600078e0054 */
[----:B------:R-:W3:Y:S01]  /*0940*/  LDG.E.128 R104, desc[UR8][R104.64] ;  /* 0x0000000868687981 */ /* 0x000ee2000c1e1d00 */
[----:B------:R-:W-:-:S03]  /*0950*/  IMAD.WIDE.U32 R84, R154, 0x10, R84 ;  /* 0x000000109a547825 */ /* 0x000fc600078e0054 */
[----:B------:R-:W3:Y:S04]  /*0960*/  LDG.E.128 R120, desc[UR8][R200.64+0x10] ;  /* 0x00001008c8787981 */ /* 0x000ee8000c1e1d00 */
[----:B------:R-:W3:Y:S01]  /*0970*/  LDG.E.128 R84, desc[UR8][R84.64] ;  /* 0x0000000854547981 */ /* 0x000ee2000c1e1d00 */
[----:B------:R-:W-:-:S03]  /*0980*/  IMAD.WIDE.U32 R198, R154, 0x20, R198 ;  /* 0x000000209ac67825 */ /* 0x000fc600078e00c6 */
[----:B------:R-:W3:Y:S04]  /*0990*/  LDG.E.128 R116, desc[UR8][R116.64] ;  /* 0x0000000874747981 */ /* 0x000ee8000c1e1d00 */
[----:B------:R-:W3:Y:S04]  /*09a0*/  LDG.E.128 R112, desc[UR8][R200.64] ;  /* 0x00000008c8707981 */ /* 0x000ee8000c1e1d00 */
[----:B------:R-:W3:Y:S04]  /*09b0*/  LDG.E.128 R124, desc[UR8][R198.64] ;  /* 0x00000008c67c7981 */ /* 0x000ee8000c1e1d00 */
[----:B------:R-:W3:Y:S01]  /*09c0*/  LDG.E.128 R128, desc[UR8][R198.64+0x10] ;  /* 0x00001008c6807981 */ /* 0x000ee2000c1e1d00 */
[----:B------:R-:W-:-:S04]  /*09d0*/  ISETP.NE.U32.AND P1, PT, RZ, UR10, PT ;  /* 0x0000000aff007c0c */ /* 0x000fc8000bf25070 */
[----:B------:R-:W-:Y:S02]  /*09e0*/  ISETP.NE.AND.EX P1, PT, RZ, UR11, PT, P1 ;  /* 0x0000000bff007c0c */ /* 0x000fe4000bf25310 */
[----:B------:R-:W-:-:S11]  /*09f0*/  ISETP.NE.AND P2, PT, RZ, UR7, PT ;  /* 0x00000007ff007c0c */ /* 0x000fd6000bf45270 */
[----:B------:R-:W1:Y:S01]  /*0a00*/  @P1 LDC.64 R236, c[0x0][0x438] ;  /* 0x00010e00ffec1b82 */ /* 0x000e620000000a00 */
[----:B0-----:R-:W-:-:S05]  /*0a10*/  @P0 IMAD.WIDE R196, R156, 0x2, R196 ;  /* 0x000000029cc40825 */ /* 0x001fca00078e02c4 */
[----:B------:R-:W5:Y:S01]  /*0a20*/  @P0 LDG.E.U16 R193, desc[UR8][R196.64] ;  /* 0x00000008c4c10981 */ /* 0x000f62000c1e1500 */
[----:B-1----:R-:W-:-:S05]  /*0a30*/  @P1 IMAD.WIDE.U32 R236, R191, 0x20, R236 ;  /* 0x00000020bfec1825 */ /* 0x002fca00078e00ec */
[----:B------:R-:W5:Y:S04]  /*0a40*/  @P1 LDG.E.128 R64, desc[UR8][R236.64] ;  /* 0x00000008ec401981 */ /* 0x000f68000c1e1d00 */
[----:B------:R0:W5:Y:S01]  /*0a50*/  @P1 LDG.E.128 R60, desc[UR8][R236.64+0x10] ;  /* 0x00001008ec3c1981 */ /* 0x000162000c1e1d00 */
[----:B----4-:R-:W-:-:S05]  /*0a60*/  FSEL R209, R209, RZ, !P2 ;  /* 0x000000ffd1d17208 */ /* 0x010fca0005000000 */
[C---:B--2---:R-:W-:Y:S01]  /*0a70*/  FADD.FTZ R0, -R209.reuse, R88 ;  /* 0x00000058d1007221 */ /* 0x044fe20000010100 */
[C---:B------:R-:W-:Y:S02]  /*0a80*/  FADD.FTZ R232, -R209.reuse, R89 ;  /* 0x00000059d1e87221 */ /* 0x040fe40000010100 */
[----:B------:R-:W1:Y:S01]  /*0a90*/  @P1 LDC.64 R88, c[0x0][0x438] ;  /* 0x00010e00ff581b82 */ /* 0x000e620000000a00 */
[C---:B---3--:R-:W-:Y:S01]  /*0aa0*/  FADD.FTZ R222, -R209.reuse, R110 ;  /* 0x0000006ed1de7221 */ /* 0x048fe20000010100 */
[----:B------:R-:W-:-:S06]  /*0ab0*/  FADD.FTZ R224, -R209, R111 ;  /* 0x0000006fd1e07221 */ /* 0x000fcc0000010100 */
[----:B------:R-:W2:Y:S01]  /*0ac0*/  @P1 LDC.64 R110, c[0x0][0x438] ;  /* 0x00010e00ff6e1b82 */ /* 0x000ea20000000a00 */
[C---:B------:R-:W-:Y:S01]  /*0ad0*/  FADD.FTZ R230, -R209.reuse, R90 ;  /* 0x0000005ad1e67221 */ /* 0x040fe20000010100 */
[--C-:B------:R-:W-:Y:S02]  /*0ae0*/  HADD2.F32 R90, -RZ, R92.reuse.H0_H0 ;  /* 0x2000005cff5a7230 */ /* 0x100fe40000004100 */
[C---:B------:R-:W-:Y:S01]  /*0af0*/  FADD.FTZ R210, -R209.reuse, R100 ;  /* 0x00000064d1d27221 */ /* 0x040fe20000010100 */
[C---:B------:R-:W-:Y:S01]  /*0b00*/  FADD.FTZ R212, -R209.reuse, R101 ;  /* 0x00000065d1d47221 */ /* 0x040fe20000010100 */
[----:B------:R-:W-:Y:S02]  /*0b10*/  HADD2.F32 R92, -RZ, R92.H1_H1 ;  /* 0x3000005cff5c7230 */ /* 0x000fe40000004100 */
[----:B------:R-:W3:Y:S01]  /*0b20*/  @P1 LDC.64 R100, c[0x0][0x438] ;  /* 0x00010e00ff641b82 */ /* 0x000ee20000000a00 */
[----:B------:R-:W-:Y:S01]  /*0b30*/  FMUL.FTZ R243, R188, R90 ;  /* 0x0000005abcf37220 */ /* 0x000fe20000410000 */
[----:B------:R-:W-:Y:S01]  /*0b40*/  FADD.FTZ R228, -R209, R91 ;  /* 0x0000005bd1e47221 */ /* 0x000fe20000010100 */
[----:B------:R-:W-:Y:S01]  /*0b50*/  FMUL.FTZ R0, R189, R0 ;  /* 0x00000000bd007220 */ /* 0x000fe20000410000 */
[----:B------:R-:W-:-:S02]  /*0b60*/  HADD2.F32 R91, -RZ, R93.H0_H0 ;  /* 0x2000005dff5b7230 */ /* 0x000fc40000004100 */
[----:B------:R-:W-:Y:S01]  /*0b70*/  FMUL.FTZ R238, R187, R92 ;  /* 0x0000005cbbee7220 */ /* 0x000fe20000410000 */
[----:B------:R-:W-:Y:S01]  /*0b80*/  FMUL.FTZ R241, R189, R232 ;  /* 0x000000e8bdf17220 */ /* 0x000fe20000410000 */
[C---:B------:R-:W-:Y:S01]  /*0b90*/  FADD.FTZ R204, -R209.reuse, R122 ;  /* 0x0000007ad1cc7221 */ /* 0x040fe20000010100 */
[----:B------:R-:W-:Y:S01]  /*0ba0*/  FADD.FTZ R206, -R209, R123 ;  /* 0x0000007bd1ce7221 */ /* 0x000fe20000010100 */
[----:B-1----:R-:W-:-:S04]  /*0bb0*/  @P1 IMAD.WIDE.U32 R122, R154, 0x20, R88 ;  /* 0x000000209a7a1825 */ /* 0x002fc800078e0058 */
[----:B------:R-:W-:Y:S01]  /*0bc0*/  FADD.FTZ R89, RZ, R243 ;  /* 0x000000f3ff597221 */ /* 0x000fe20000010000 */
[--C-:B------:R-:W-:Y:S02]  /*0bd0*/  HADD2.F32 R225, -RZ, R84.reuse.H0_H0 ;  /* 0x20000054ffe17230 */ /* 0x100fe40000004100 */
[----:B------:R-:W-:Y:S02]  /*0be0*/  HADD2.F32 R240, -RZ, R84.H1_H1 ;  /* 0x30000054fff07230 */ /* 0x000fe40000004100 */
[----:B------:R-:W-:Y:S01]  /*0bf0*/  FFMA.FTZ R84, R0, R243, RZ ;  /* 0x000000f300547223 */ /* 0x000fe200000100ff */
[----:B------:R-:W-:Y:S02]  /*0c00*/  HADD2.F32 R194, -RZ, R93.H1_H1 ;  /* 0x3000005dffc27230 */ /* 0x000fe40000004100 */
[----:B0-----:R-:W-:Y:S01]  /*0c10*/  FMUL.FTZ R236, R186, R91 ;  /* 0x0000005bbaec7220 */ /* 0x001fe20000410000 */
[----:B------:R-:W-:Y:S01]  /*0c20*/  FADD.FTZ R89, R238, R89 ;  /* 0x00000059ee597221 */ /* 0x000fe20000010000 */
[----:B------:R-:W-:Y:S01]  /*0c30*/  FMUL.FTZ R239, R189, R230 ;  /* 0x000000e6bdef7220 */ /* 0x000fe20000410000 */
[----:B------:R-:W-:Y:S01]  /*0c40*/  FFMA.FTZ R84, R241, R238, R84 ;  /* 0x000000eef1547223 */ /* 0x000fe20000010054 */
[----:B------:R-:W-:-:S02]  /*0c50*/  HADD2.F32 R93, -RZ, R94.H0_H0 ;  /* 0x2000005eff5d7230 */ /* 0x000fc40000004100 */
[----:B------:R-:W-:Y:S01]  /*0c60*/  FMUL.FTZ R234, R185, R194 ;  /* 0x000000c2b9ea7220 */ /* 0x000fe20000410000 */
[----:B------:R-:W-:Y:S01]  /*0c70*/  FADD.FTZ R89, R236, R89 ;  /* 0x00000059ec597221 */ /* 0x000fe20000010000 */
[C---:B------:R-:W-:Y:S01]  /*0c80*/  FADD.FTZ R235, -R209.reuse, R96 ;  /* 0x00000060d1eb7221 */ /* 0x040fe20000010100 */
[C---:B------:R-:W-:Y:S01]  /*0c90*/  FADD.FTZ R248, -R209.reuse, R120 ;  /* 0x00000078d1f87221 */ /* 0x040fe20000010100 */
[----:B------:R-:W-:Y:S01]  /*0ca0*/  FADD.FTZ R244, -R209, R121 ;  /* 0x00000079d1f47221 */ /* 0x000fe20000010100 */
[----:B------:R-:W-:Y:S01]  /*0cb0*/  FMUL.FTZ R237, R189, R228 ;  /* 0x000000e4bded7220 */ /* 0x000fe20000410000 */
[----:B------:R-:W-:Y:S01]  /*0cc0*/  FFMA.FTZ R84, R239, R236, R84 ;  /* 0x000000ecef547223 */ /* 0x000fe20000010054 */
[----:B--2---:R-:W-:-:S04]  /*0cd0*/  @P1 IMAD.WIDE.U32 R120, R190, 0x20, R110 ;  /* 0x00000020be781825 */ /* 0x004fc800078e006e */
[----:B------:R-:W-:Y:S01]  /*0ce0*/  FMUL.FTZ R232, R184, R93 ;  /* 0x0000005db8e87220 */ /* 0x000fe20000410000 */
[----:B------:R-:W-:Y:S01]  /*0cf0*/  FADD.FTZ R89, R234, R89 ;  /* 0x00000059ea597221 */ /* 0x000fe20000010000 */
[----:B------:R-:W-:Y:S01]  /*0d00*/  FADD.FTZ R207, -R209, R97 ;  /* 0x00000061d1cf7221 */ /* 0x000fe20000010100 */
[----:B------:R-:W-:Y:S02]  /*0d10*/  HADD2.F32 R94, -RZ, R94.H1_H1 ;  /* 0x3000005eff5e7230 */ /* 0x000fe40000004100 */
[----:B------:R-:W-:Y:S01]  /*0d20*/  FMUL.FTZ R235, R189, R235 ;  /* 0x000000ebbdeb7220 */ /* 0x000fe20000410000 */
[----:B------:R-:W-:Y:S01]  /*0d30*/  FFMA.FTZ R84, R237, R234, R84 ;  /* 0x000000eaed547223 */ /* 0x000fe20000010054 */
[----:B------:R-:W-:Y:S01]  /*0d40*/  HADD2.F32 R195, -RZ, R95.H0_H0 ;  /* 0x2000005fffc37230 */ /* 0x000fe20000004100 */
[----:B------:R-:W5:Y:S01]  /*0d50*/  @P1 LDG.E.128 R56, desc[UR8][R120.64] ;  /* 0x0000000878381981 */ /* 0x000f62000c1e1d00 */
[----:B------:R-:W-:Y:S01]  /*0d60*/  FMUL.FTZ R233, R183, R94 ;  /* 0x0000005eb7e97220 */ /* 0x000fe20000410000 */
[----:B------:R-:W-:-:S02]  /*0d70*/  FADD.FTZ R252, -R209, R98 ;  /* 0x00000062d1fc7221 */ /* 0x000fc40000010100 */
[----:B------:R0:W5:Y:S01]  /*0d80*/  @P1 LDG.E.128 R52, desc[UR8][R120.64+0x10] ;  /* 0x0000100878341981 */ /* 0x000162000c1e1d00 */
[----:B------:R-:W-:Y:S01]  /*0d90*/  FMUL.FTZ R230, R189, R207 ;  /* 0x000000cfbde67220 */ /* 0x000fe20000410000 */
[--C-:B------:R-:W-:Y:S02]  /*0da0*/  HADD2.F32 R199, -RZ, R116.reuse.H0_H0 ;  /* 0x20000074ffc77230 */ /* 0x100fe40000004100 */
[----:B------:R-:W-:Y:S02]  /*0db0*/  HADD2.F32 R200, -RZ, R116.H1_H1 ;  /* 0x30000074ffc87230 */ /* 0x000fe40000004100 */
[--C-:B------:R-:W-:Y:S02]  /*0dc0*/  HADD2.F32 R201, -RZ, R117.reuse.H0_H0 ;  /* 0x20000075ffc97230 */ /* 0x100fe40000004100 */
[----:B------:R-:W-:Y:S02]  /*0dd0*/  HADD2.F32 R202, -RZ, R117.H1_H1 ;  /* 0x30000075ffca7230 */ /* 0x000fe40000004100 */
[----:B------:R-:W-:-:S02]  /*0de0*/  HADD2.F32 R196, -RZ, R95.H1_H1 ;  /* 0x3000005fffc47230 */ /* 0x000fc40000004100 */
[----:B0-----:R-:W-:Y:S01]  /*0df0*/  FADD.FTZ R120, R232, R89 ;  /* 0x00000059e8787221 */ /* 0x001fe20000010000 */
[----:B------:R-:W-:Y:S01]  /*0e00*/  FFMA.FTZ R89, R235, R232, R84 ;  /* 0x000000e8eb597223 */ /* 0x000fe20000010054 */
[----:B---3--:R-:W-:-:S04]  /*0e10*/  @P1 IMAD.WIDE.U32 R116, R192, 0x20, R100 ;  /* 0x00000020c0741825 */ /* 0x008fc800078e0064 */
        /* <DEDUP_REMOVED lines=9> */
[----:B------:R-:W-:-:S02]  /*0eb0*/  HADD2.F32 R198, -RZ, R104.H1_H1 ;  /* 0x30000068ffc67230 */ /* 0x000fc40000004100 */
[C---:B------:R-:W-:Y:S01]  /*0ec0*/  FADD.FTZ R218, -R209.reuse, R108 ;  /* 0x0000006cd1da7221 */ /* 0x040fe20000010100 */
[C---:B------:R-:W-:Y:S01]  /*0ed0*/  FADD.FTZ R250, -R209.reuse, R112 ;  /* 0x00000070d1fa7221 */ /* 0x040fe20000010100 */
[----:B------:R-:W-:Y:S01]  /*0ee0*/  FADD.FTZ R242, -R209, R114 ;  /* 0x00000072d1f27221 */ /* 0x000fe20000010100 */
[----:B------:R-:W5:Y:S01]  /*0ef0*/  @P1 LDG.E.128 R72, desc[UR8][R116.64] ;  /* 0x0000000874481981 */ /* 0x000f62000c1e1d00 */
[----:B------:R-:W-:Y:S01]  /*0f00*/  FMUL.FTZ R226, R189, R226 ;  /* 0x000000e2bde27220 */ /* 0x000fe20000410000 */
[----:B------:R-:W-:Y:S01]  /*0f10*/  FFMA.FTZ R89, R231, R228, R84 ;  /* 0x000000e4e7597223 */ /* 0x000fe20000010054 */
[C---:B------:R-:W-:Y:S01]  /*0f20*/  FADD.FTZ R216, -R209.reuse, R103 ;  /* 0x00000067d1d87221 */ /* 0x040fe20000010100 */
[----:B------:R0:W5:Y:S01]  /*0f30*/  @P1 LDG.E.128 R68, desc[UR8][R116.64+0x10] ;  /* 0x0000100874441981 */ /* 0x000162000c1e1d00 */
        /* <DEDUP_REMOVED lines=11> */
[----:B------:R-:W-:Y:S01]  /*0ff0*/  FMUL.FTZ R209, R189, R210 ;  /* 0x000000d2bdd17220 */ /* 0x000fe20000410000 */
[----:B------:R-:W-:Y:S01]  /*1000*/  FMUL.FTZ R210, R180, R197 ;  /* 0x000000c5b4d27220 */ /* 0x000fe20000410000 */
[----:B------:R-:W-:Y:S01]  /*1010*/  FADD.FTZ R101, R229, R120 ;  /* 0x00000078e5657221 */ /* 0x000fe20000010000 */
[----:B------:R-:W-:Y:S01]  /*1020*/  FFMA.FTZ R84, R226, R229, R89 ;  /* 0x000000e5e2547223 */ /* 0x000fe20000010059 */
[----:B------:R-:W-:-:S02]  /*1030*/  HADD2.F32 R97, -RZ, R105.H0_H0 ;  /* 0x20000069ff617230 */ /* 0x000fc40000004100 */
[----:B------:R-:W-:Y:S01]  /*1040*/  FMUL.FTZ R211, R179, R198 ;  /* 0x000000c6b3d37220 */ /* 0x000fe20000410000 */
[----:B------:R-:W-:Y:S01]  /*1050*/  FADD.FTZ R120, R210, R101 ;  /* 0x00000065d2787221 */ /* 0x000fe20000010000 */
[----:B------:R-:W-:Y:S01]  /*1060*/  FMUL.FTZ R212, R189, R212 ;  /* 0x000000d4bdd47220 */ /* 0x000fe20000410000 */
        /* <DEDUP_REMOVED lines=13> */
[----:B------:R-:W-:Y:S01]  /*1140*/  FADD.FTZ R120, R215, R120 ;  /* 0x00000078d7787221 */ /* 0x000fe20000010000 */
[----:B------:R-:W-:Y:S01]  /*1150*/  FMUL.FTZ R219, R189, R218 ;  /* 0x000000dabddb7220 */ /* 0x000fe20000410000 */
        /* <DEDUP_REMOVED lines=16> */
[----:B------:R-:W-:Y:S01]  /*1260*/  FMUL.FTZ R120, R172, R199 ;  /* 0x000000c7ac787220 */ /* 0x000fe20000410000 */
[----:B------:R-:W-:Y:S02]  /*1270*/  HADD2.F32 R208, -RZ, R119.H1_H1 ;  /* 0x30000077ffd07230 */ /* 0x000fe40000004100 */
[----:B------:R-:W-:Y:S01]  /*1280*/  FADD.FTZ R101, R222, R101 ;  /* 0x00000065de657221 */ /* 0x000fe20000010000 */
[----:B------:R-:W-:Y:S01]  /*1290*/  FMUL.FTZ R119, R189, R250 ;  /* 0x000000fabd777220 */ /* 0x000fe20000410000 */
[----:B------:R-:W-:Y:S01]  /*12a0*/  FFMA.FTZ R124, R224, R222, R89 ;  /* 0x000000dee07c7223 */ /* 0x000fe20000010059 */
[----:B------:R-:W5:Y:S01]  /*12b0*/  @P1 LDG.E.128 R48, desc[UR8][R122.64] ;  /* 0x000000087a301981 */ /* 0x000f62000c1e1d00 */
[----:B------:R-:W-:Y:S01]  /*12c0*/  FMUL.FTZ R121, R171, R200 ;  /* 0x000000c8ab797220 */ /* 0x000fe20000410000 */
[----:B------:R-:W-:Y:S01]  /*12d0*/  FADD.FTZ R84, R120, R101 ;  /* 0x0000006578547221 */ /* 0x000fe20000010000 */
[----:B------:R-:W-:Y:S01]  /*12e0*/  FFMA.FTZ R89, R119, R120, R124 ;  /* 0x0000007877597223 */ /* 0x000fe2000001007c */
[----:B------:R0:W5:Y:S01]  /*12f0*/  @P1 LDG.E.128 R44, desc[UR8][R122.64+0x10] ;  /* 0x000010087a2c1981 */ /* 0x000162000c1e1d00 */
[----:B------:R-:W-:Y:S01]  /*1300*/  FMUL.FTZ R124, R170, R201 ;  /* 0x000000c9aa7c7220 */ /* 0x000fe20000410000 */
[----:B------:R-:W-:Y:S01]  /*1310*/  FADD.FTZ R101, R121, R84 ;  /* 0x0000005479657221 */ /* 0x000fe20000010000 */
[----:B------:R-:W-:-:S02]  /*1320*/  HADD2.F32 R203, -RZ, R118.H0_H0 ;  /* 0x20000076ffcb7230 */ /* 0x000fc40000004100 */
[C---:B------:R-:W-:Y:S01]  /*1330*/  FMUL.FTZ R126, R189.reuse, R114 ;  /* 0x00000072bd7e7220 */ /* 0x040fe20000410000 */
[C---:B0-----:R-:W-:Y:S01]  /*1340*/  FMUL.FTZ R122, R189.reuse, R246 ;  /* 0x000000f6bd7a7220 */ /* 0x041fe20000410000 */
[----:B------:R-:W-:-:S03]  /*1350*/  FMUL.FTZ R123, R189, R242 ;  /* 0x000000f2bd7b7220 */ /* 0x000fc60000410000 */
[----:B------:R-:W-:Y:S01]  /*1360*/  FFMA.FTZ R84, R122, R121, R89 ;  /* 0x000000797a547223 */ /* 0x000fe20000010059 */
[----:B------:R-:W-:Y:S01]  /*1370*/  FMUL.FTZ R125, R169, R202 ;  /* 0x000000caa97d7220 */ /* 0x000fe20000410000 */
[----:B------:R-:W-:Y:S02]  /*1380*/  FADD.FTZ R114, R124, R101 ;  /* 0x000000657c727221 */ /* 0x000fe40000010000 */
        /* <DEDUP_REMOVED lines=89> */
.L_x_9384:
[----:B------:R-:W-:Y:S05]  /*1920*/  BSYNC.RECONVERGENT B0 ;  /* 0x0000000000007941 */ /* 0x000fea0003800200 */
.L_x_9383:
        /* <DEDUP_REMOVED lines=9> */
[----:B------:R-:W-:-:S02]  /*19c0*/  HFMA2 R117, -RZ, RZ, 1.875, 0 ;  /* 0x3f800000ff757431 */ /* 0x000fc400000001ff */
[----:B------:R-:W-:Y:S01]  /*19d0*/  FADD.FTZ R151, R92, R151 ;  /* 0x000000975c977221 */ /* 0x000fe20000010000 */
[----:B------:R-:W-:Y:S01]  /*19e0*/  FFMA.FTZ R152, R241, R92, R152 ;  /* 0x0000005cf1987223 */ /* 0x000fe20000010098 */
[----:B-----5:R-:W-:Y:S02]  /*19f0*/  @P0 HADD2.F32 R117, -RZ, R193.H0_H0 ;  /* 0x200000c1ff750230 */ /* 0x020fe40000004100 */
        /* <DEDUP_REMOVED lines=115> */
.L_x_9386:
        /* <DEDUP_REMOVED lines=36> */
.L_x_9387:
        /* <DEDUP_REMOVED lines=47> */
.L_x_9388:
        /* <DEDUP_REMOVED lines=36> */
.L_x_9389:
        /* <DEDUP_REMOVED lines=44> */
.L_x_9390:
        /* <DEDUP_REMOVED lines=36> */
.L_x_9391:
        /* <DEDUP_REMOVED lines=23> */
[C---:B0-----:R-:W-:Y:S01]  /*2f10*/  FFMA.FTZ R80, R189.reuse, R101, R48 ;  /* 0x00000065bd507223 */ /* 0x041fe20000010030 */
        /* <DEDUP_REMOVED lines=20> */
.L_x_9392:
        /* <DEDUP_REMOVED lines=17> */
[C---:B0-----:R-:W-:Y:S01]  /*3170*/  FFMA.FTZ R84, R189.reuse, R105, R50 ;  /* 0x00000069bd547223 */ /* 0x041fe20000010032 */
        /* <DEDUP_REMOVED lines=14> */
[----:B------:R-:W-:Y:S02]  /*3260*/  F2FP.F16.F32.PACK_AB R87, R92, R87 ;  /* 0x000000575c57723e */ /* 0x000fe400000000ff */
[----:B------:R-:W-:Y:S02]  /*3270*/  F2FP.F16.F32.PACK_AB R85, R85, R84 ;  /* 0x000000545555723e */ /* 0x000fe400000000ff */
[----:B------:R-:W-:Y:S02]  /*3280*/  F2FP.F16.F32.PACK_AB R86, R91, R86 ;  /* 0x000000565b56723e */ /* 0x000fe400000000ff */
[----:B------:R-:W-:-:S07]  /*3290*/  F2FP.F16.F32.PACK_AB R84, R117, R0 ;  /* 0x000000007554723e */ /* 0x000fce00000000ff */
.L_x_9393:
[----:B------:R-:W0:Y:S01]  /*32a0*/  @P1 LDC.64 R90, c[0x0][0x478] ;  /* 0x00011e00ff5a1b82 */ /* 0x000e220000000a00 */
[----:B------:R-:W-:-:S04]  /*32b0*/  IMAD.WIDE.U32 R88, R154, 0x10, R88 ;  /* 0x000000109a587825 */ /* 0x000fc800078e0058 */
[----:B0-----:R-:W-:-:S05]  /*32c0*/  @P1 IMAD.WIDE.U32 R90, R154, 0x20, R90 ;  /* 0x000000209a5a1825 */ /* 0x001fca00078e005a */
[----:B------:R1:W-:Y:S04]  /*32d0*/  @P1 STG.E.128 desc[UR8][R90.64], R80 ;  /* 0x000000505a001986 */ /* 0x0003e8000c101d08 */
[----:B------:R1:W-:Y:S04]  /*32e0*/  @P1 STG.E.128 desc[UR8][R90.64+0x10], R76 ;  /* 0x0000104c5a001986 */ /* 0x0003e8000c101d08 */
[----:B------:R1:W-:Y:S01]  /*32f0*/  STG.E.128 desc[UR8][R88.64], R84 ;  /* 0x0000005458007986 */ /* 0x0003e2000c101d08 */
[----:B------:R-:W-:Y:S05]  /*3300*/  BRA `(.L_x_9394) ;  /* 0x00000014000c7947 */ /* 0x000fea0003800000 */
.L_x_9385:
        /* <DEDUP_REMOVED lines=38> */
[----:B------:R-:W-:Y:S01]  /*3570*/  F2FP.F16.F32.PACK_AB R84, R89, R0 ;  /* 0x000000005954723e */ /* 0x000fe200000000ff */
[----:B------:R-:W-:Y:S06]  /*3580*/  BRA `(.L_x_9396) ;  /* 0x0000000000907947 */ /* 0x000fec0003800000 */
.L_x_9395:
        /* <DEDUP_REMOVED lines=36> */
.L_x_9396:
        /* <DEDUP_REMOVED lines=45> */
.L_x_9397:
        /* <DEDUP_REMOVED lines=36> */
.L_x_9398:
        /* <DEDUP_REMOVED lines=44> */
.L_x_9399:
        /* <DEDUP_REMOVED lines=36> */
.L_x_9400:
        /* <DEDUP_REMOVED lines=44> */
.L_x_9401:
        /* <DEDUP_REMOVED lines=24> */
[-C--:B0-----:R-:W-:Y:S01]  /*4620*/  FMUL.FTZ R84, R100, R117.reuse ;  /* 0x0000007564547220 */ /* 0x081fe20000410000 */
        /* <DEDUP_REMOVED lines=11> */
.L_x_9402:
[----:B------:R-:W0:Y:S01]  /*46e0*/  @P1 LDC.64 R90, c[0x0][0x478] ;  /* 0x00011e00ff5a1b82 */ /* 0x000e220000000a00 */
[----:B------:R-:W-:-:S04]  /*46f0*/  IMAD.WIDE.U32 R88, R154, 0x10, R88 ;  /* 0x000000109a587825 */ /* 0x000fc800078e0058 */
[----:B0-----:R-:W-:-:S05]  /*4700*/  @P1 IMAD.WIDE.U32 R90, R154, 0x20, R90 ;  /* 0x000000209a5a1825 */ /* 0x001fca00078e005a */
[----:B------:R0:W-:Y:S04]  /*4710*/  @P1 STG.E.128 desc[UR8][R90.64], R80 ;  /* 0x000000505a001986 */ /* 0x0001e8000c101d08 */
[----:B------:R0:W-:Y:S04]  /*4720*/  @P1 STG.E.128 desc[UR8][R90.64+0x10], R76 ;  /* 0x0000104c5a001986 */ /* 0x0001e8000c101d08 */
[----:B------:R0:W-:Y:S02]  /*4730*/  STG.E.128 desc[UR8][R88.64], R84 ;  /* 0x0000005458007986 */ /* 0x0001e4000c101d08 */
.L_x_9394:
        /* <DEDUP_REMOVED lines=69> */
.L_x_9382:
        /* <DEDUP_REMOVED lines=25> */
.L_x_9404:
        /* <DEDUP_REMOVED lines=14> */
.L_x_15699:


//--------------------- .text._ZN10layer_norm13ln_bwd_kernelINS_13Kernel_traitsI6__halfS2_fS2_fjLj4096ELj1ELj1ELj4ELj16ENS_18Kernel_traits_baseILj4096ES2_S2_fS2_fjLj128EEEEELb0ELb0ELb1ELb0EEEvNS_9BwdParamsE --------------------------
	.section	.text._ZN10layer_norm13ln_bwd_kernelINS_13Kernel_traitsI6__halfS2_fS2_fjLj4096ELj1ELj1ELj4ELj16ENS_18Kernel_traits_baseILj4096ES2_S2_fS2_fjLj128EEEEELb0ELb0ELb1ELb0EEEvNS_9BwdParamsE,"ax",@progbits
	.align	128
        .global         _ZN10layer_norm13ln_bwd_kernelINS_13Kernel_traitsI6__halfS2_fS2_fjLj4096ELj1ELj1ELj4ELj16ENS_18Kernel_traits_baseILj4096ES2_S2_fS2_fjLj128EEEEELb0ELb0ELb1ELb0EEEvNS_9BwdParamsE
        .type           _ZN10layer_norm13ln_bwd_kernelINS_13Kernel_traitsI6__halfS2_fS2_fjLj4096ELj1ELj1ELj4ELj16ENS_18Kernel_traits_baseILj4096ES2_S2_fS2_fjLj128EEEEELb0ELb0ELb1ELb0EEEvNS_9BwdParamsE,@function
        .size           _ZN10layer_norm13ln_bwd_kernelINS_13Kernel_traitsI6__halfS2_fS2_fjLj4096ELj1ELj1ELj4ELj16ENS_18Kernel_traits_baseILj4096ES2_S2_fS2_fjLj128EEEEELb0ELb0ELb1ELb0EEEvNS_9BwdParamsE,(.L_x_15700 - _ZN10layer_norm13ln_bwd_kernelINS_13Kernel_traitsI6__halfS2_fS2_fjLj4096ELj1ELj1ELj4ELj16ENS_18Kernel_traits_baseILj4096ES2_S2_fS2_fjLj128EEEEELb0ELb0ELb1ELb0EEEvNS_9BwdParamsE)
        .other          _ZN10layer_norm13ln_bwd_kernelINS_13Kernel_traitsI6__halfS2_fS2_fjLj4096ELj1ELj1ELj4ELj16ENS_18Kernel_traits_baseILj4096ES2_S2_fS2_fjLj128EEEEELb0ELb0ELb1ELb0EEEvNS_9BwdParamsE,@"STO_CUDA_ENTRY STV_DEFAULT"
_ZN10layer_norm13ln_bwd_kernelINS_13Kernel_traitsI6__halfS2_fS2_fjLj4096ELj1ELj1ELj4ELj16ENS_18Kernel_traits_baseILj4096ES2_S2_fS2_fjLj128EEEEELb0ELb0ELb1ELb0EEEvNS_9BwdParamsE:
.text._ZN10layer_norm13ln_bwd_kernelINS_13Kernel_traitsI6__halfS2_fS2_fjLj4096ELj1ELj1ELj4ELj16ENS_18Kernel_traits_baseILj4096ES2_S2_fS2_fjLj128EEEEELb0ELb0ELb1ELb0EEEvNS_9BwdParamsE:
        /* <DEDUP_REMOVED lines=104> */
.L_x_9497:
[----:B0-----:R-:W0:Y:S08]  /*0680*/  LDC.64 R6, c[0x0][0x3f8] ;  /* 0x0000fe00ff067b82 */ /* 0x001e300000000a00 */
[----:B--23--:R-:W1:Y:S08]  /*0690*/  LDC.64 R8, c[0x0][0x3f0] ;  /* 0x0000fc00ff087b82 */ /* 0x00ce700000000a00 */
[----:B------:R-:W2:Y:S01]  /*06a0*/  LDC.64 R156, c[0x0][0x3c8] ;  /* 0x0000f200ff9c7b82 */ /* 0x000ea20000000a00 */
        /* <DEDUP_REMOVED lines=49> */
[--C-:B0-----:R-:W-:Y:S02]  /*09c0*/  HADD2.F32 R10, -RZ, R40.reuse.H0_H0 ;  /* 0x20000028ff0a7230 */ /* 0x101fe40000004100 */
[----:B------:R-:W-:Y:S01]  /*09d0*/  HADD2.F32 R11, -RZ, R40.H1_H1 ;  /* 0x30000028ff0b7230 */ /* 0x000fe20000004100 */
[----:B------:R-:W-:Y:S02]  /*09e0*/  IADD3 R212, PT, PT, R212, 0x80, RZ ;  /* 0x00000080d4d47810 */ /* 0x000fe40007ffe0ff */
[----:B------:R-:W-:Y:S01]  /*09f0*/  IADD3 R213, PT, PT, R213, 0x80, RZ ;  /* 0x00000080d5d57810 */ /* 0x000fe20007ffe0ff */
[C---:B--2---:R-:W-:Y:S01]  /*0a00*/  FADD.FTZ R24, -R211.reuse, R13 ;  /* 0x0000000dd3187221 */ /* 0x044fe20000010100 */
[C---:B------:R-:W-:Y:S01]  /*0a10*/  FADD.FTZ R12, -R211.reuse, R12 ;  /* 0x0000000cd30c7221 */ /* 0x040fe20000010100 */
[C---:B------:R-:W-:Y:S01]  /*0a20*/  FADD.FTZ R158, -R211.reuse, R15 ;  /* 0x0000000fd39e7221 */ /* 0x040fe20000010100 */
[----:B------:R-:W-:Y:S01]  /*0a30*/  FADD.FTZ R14, -R211, R14 ;  /* 0x0000000ed30e7221 */ /* 0x000fe20000010100 */
[----:B----4-:R-:W-:-:S02]  /*0a40*/  HADD2.F32 R13, -RZ, R16.H0_H0 ;  /* 0x20000010ff0d7230 */ /* 0x010fc40000004100 */
[----:B-----5:R-:W-:Y:S01]  /*0a50*/  FMUL.FTZ R3, R7, R12 ;  /* 0x0000000c07037220 */ /* 0x020fe20000410000 */
[----:B------:R-:W-:Y:S02]  /*0a60*/  HADD2.F32 R16, -RZ, R16.H1_H1 ;  /* 0x30000010ff107230 */ /* 0x000fe40000004100 */
[--C-:B------:R-:W-:Y:S02]  /*0a70*/  HADD2.F32 R156, -RZ, R17.reuse.H0_H0 ;  /* 0x20000011ff9c7230 */ /* 0x100fe40000004100 */
[----:B------:R-:W-:Y:S01]  /*0a80*/  FMUL.FTZ R10, R10, R13 ;  /* 0x0000000d0a0a7220 */ /* 0x000fe20000410000 */
[----:B------:R-:W-:Y:S02]  /*0a90*/  HADD2.F32 R160, -RZ, R17.H1_H1 ;  /* 0x30000011ffa07230 */ /* 0x000fe40000004100 */
[--C-:B------:R-:W-:Y:S02]  /*0aa0*/  HADD2.F32 R15, -RZ, R41.reuse.H0_H0 ;  /* 0x20000029ff0f7230 */ /* 0x100fe40000004100 */
[----:B---3--:R-:W-:Y:S01]  /*0ab0*/  FADD.FTZ R166, -R211, R22 ;  /* 0x00000016d3a67221 */ /* 0x008fe20000010100 */
[----:B------:R-:W-:-:S02]  /*0ac0*/  HADD2.F32 R17, -RZ, R41.H1_H1 ;  /* 0x30000029ff117230 */ /* 0x000fc40000004100 */
[C---:B------:R-:W-:Y:S01]  /*0ad0*/  FADD.FTZ R20, -R211.reuse, R20 ;  /* 0x00000014d3147221 */ /* 0x040fe20000010100 */
[----:B------:R-:W-:Y:S01]  /*0ae0*/  FADD.FTZ R162, -R211, R21 ;  /* 0x00000015d3a27221 */ /* 0x000fe20000010100 */
[----:B------:R-:W-:Y:S01]  /*0af0*/  FADD.FTZ R80, R80, R13 ;  /* 0x0000000d50507221 */ /* 0x000fe20000010000 */
[----:B------:R-:W-:Y:S01]  /*0b00*/  FFMA.FTZ R56, R3, R13, R56 ;  /* 0x0000000d03387223 */ /* 0x000fe20000010038 */
[----:B------:R-:W-:Y:S01]  /*0b10*/  FMUL.FTZ R11, R11, R16 ;  /* 0x000000100b0b7220 */ /* 0x000fe20000410000 */
[----:B------:R-:W-:Y:S01]  /*0b20*/  FADD.FTZ R22, RZ, R10 ;  /* 0x0000000aff167221 */ /* 0x000fe20000010000 */
[C---:B------:R-:W-:Y:S01]  /*0b30*/  FMUL.FTZ R12, R7.reuse, R24 ;  /* 0x00000018070c7220 */ /* 0x040fe20000410000 */
[----:B------:R-:W-:Y:S01]  /*0b40*/  FMUL.FTZ R13, R7, R14 ;  /* 0x0000000e070d7220 */ /* 0x000fe20000410000 */
[----:B------:R-:W-:Y:S01]  /*0b50*/  FFMA.FTZ R21, R3, R10, RZ ;  /* 0x0000000a03157223 */ /* 0x000fe200000100ff */
[--C-:B------:R-:W-:Y:S02]  /*0b60*/  HADD2.F32 R157, -RZ, R18.reuse.H0_H0 ;  /* 0x20000012ff9d7230 */ /* 0x100fe40000004100 */
[----:B------:R-:W-:Y:S01]  /*0b70*/  FMUL.FTZ R14, R15, R156 ;  /* 0x0000009c0f0e7220 */ /* 0x000fe20000410000 */
[----:B------:R-:W-:-:S02]  /*0b80*/  HADD2.F32 R164, -RZ, R18.H1_H1 ;  /* 0x30000012ffa47230 */ /* 0x000fc40000004100 */
[----:B------:R-:W-:Y:S01]  /*0b90*/  FADD.FTZ R210, -R211, R23 ;  /* 0x00000017d3d27221 */ /* 0x000fe20000010100 */
[----:B------:R-:W-:Y:S02]  /*0ba0*/  HADD2.F32 R18, -RZ, R42.H0_H0 ;  /* 0x2000002aff127230 */ /* 0x000fe40000004100 */
[----:B------:R-:W-:Y:S01]  /*0bb0*/  FMUL.FTZ R15, R17, R160 ;  /* 0x000000a0110f7220 */ /* 0x000fe20000410000 */
        /* <DEDUP_REMOVED lines=9> */
[----:B------:R-:W-:Y:S01]  /*0c50*/  FADD.FTZ R24, R23, R14 ;  /* 0x0000000e17187221 */ /* 0x000fe20000010000 */
[C---:B------:R-:W-:Y:S01]  /*0c60*/  FFMA.FTZ R157, R13.reuse, R14, R22 ;  /* 0x0000000e0d9d7223 */ /* 0x040fe20000010016 */
[----:B------:R-:W-:Y:S01]  /*0c70*/  FADD.FTZ R82, R82, R156 ;  /* 0x0000009c52527221 */ /* 0x000fe20000010000 */
[----:B------:R-:W-:Y:S01]  /*0c80*/  FFMA.FTZ R58, R13, R156, R58 ;  /* 0x0000009c0d3a7223 */ /* 0x000fe2000001003a */
[----:B------:R-:W-:-:S02]  /*0c90*/  HADD2.F32 R161, -RZ, R19.H0_H0 ;  /* 0x20000013ffa17230 */ /* 0x000fc40000004100 */
[----:B------:R-:W-:Y:S02]  /*0ca0*/  HADD2.F32 R163, -RZ, R19.H1_H1 ;  /* 0x30000013ffa37230 */ /* 0x000fe40000004100 */
[--C-:B------:R-:W-:Y:S02]  /*0cb0*/  HADD2.F32 R156, -RZ, R43.reuse.H0_H0 ;  /* 0x2000002bff9c7230 */ /* 0x100fe40000004100 */
[----:B------:R-:W-:Y:S01]  /*0cc0*/  FADD.FTZ R159, R24, R15 ;  /* 0x0000000f189f7221 */ /* 0x000fe20000010000 */
[----:B------:R-:W-:Y:S02]  /*0cd0*/  HADD2.F32 R19, -RZ, R42.H1_H1 ;  /* 0x3000002aff137230 */ /* 0x000fe40000004100 */
[----:B------:R-:W-:Y:S01]  /*0ce0*/  FFMA.FTZ R22, R16, R15, R157 ;  /* 0x0000000f10167223 */ /* 0x000fe2000001009d */
[----:B------:R-:W-:Y:S02]  /*0cf0*/  HADD2.F32 R158, -RZ, R43.H1_H1 ;  /* 0x3000002bff9e7230 */ /* 0x000fe40000004100 */
[----:B------:R-:W-:Y:S01]  /*0d00*/  FMUL.FTZ R21, R156, R161 ;  /* 0x000000a19c157220 */ /* 0x000fe20000410000 */
[----:B------:R-:W-:Y:S01]  /*0d10*/  FMUL.FTZ R20, R7, R162 ;  /* 0x000000a207147220 */ /* 0x000fe20000410000 */
[----:B------:R-:W-:Y:S01]  /*0d20*/  FMUL.FTZ R19, R19, R164 ;  /* 0x000000a413137220 */ /* 0x000fe20000410000 */
[----:B------:R-:W-:Y:S01]  /*0d30*/  FADD.FTZ R156, R159, R18 ;  /* 0x000000129f9c7221 */ /* 0x000fe20000010000 */
[----:B------:R-:W-:Y:S01]  /*0d40*/  FFMA.FTZ R157, R17, R18, R22 ;  /* 0x00000012119d7223 */ /* 0x000fe20000010016 */
[----:B------:R-:W-:Y:S01]  /*0d50*/  FMUL.FTZ R22, R158, R163 ;  /* 0x000000a39e167220 */ /* 0x000fe20000410000 */
[C---:B------:R-:W-:Y:S01]  /*0d60*/  FMUL.FTZ R23, R7.reuse, R166 ;  /* 0x000000a607177220 */ /* 0x040fe20000410000 */
        /* <DEDUP_REMOVED lines=15> */
.L_x_9409:
[----:B----4-:R-:W-:Y:S05]  /*0e60*/  BSYNC.RECONVERGENT B1 ;  /* 0x0000000000017941 */ /* 0x010fea0003800200 */
.L_x_9408:
        /* <DEDUP_REMOVED lines=15> */
[----:B------:R0:W5:Y:S02]  /*0f60*/  @P0 LDG.E.128 R124, desc[UR10][R26.64+0x10] ;  /* 0x0000100a1a7c0981 */ /* 0x000164000c1e1d00 */
[--C-:B0-----:R-:W-:Y:S02]  /*0f70*/  HADD2.F32 R26, -RZ, R44.reuse.H0_H0 ;  /* 0x2000002cff1a7230 */ /* 0x101fe40000004100 */
[----:B------:R-:W-:Y:S02]  /*0f80*/  HADD2.F32 R27, -RZ, R44.H1_H1 ;  /* 0x3000002cff1b7230 */ /* 0x000fe40000004100 */
[----:B------:R-:W-:Y:S01]  /*0f90*/  HADD2.F32 R173, -RZ, R47.H0_H0 ;  /* 0x2000002fffad7230 */ /* 0x000fe20000004100 */
[----:B------:R-:W-:-:S02]  /*0fa0*/  IADD3 R212, PT, PT, R212, 0x80, RZ ;  /* 0x00000080d4d47810 */ /* 0x000fc40007ffe0ff */
[----:B------:R-:W-:Y:S01]  /*0fb0*/  IADD3 R213, PT, PT, R213, 0x80, RZ ;  /* 0x00000080d5d57810 */ /* 0x000fe20007ffe0ff */
[C---:B--2---:R-:W-:Y:S01]  /*0fc0*/  FADD.FTZ R28, -R211.reuse, R28 ;  /* 0x0000001cd31c7221 */ /* 0x044fe20000010100 */
[C---:B------:R-:W-:Y:S01]  /*0fd0*/  FADD.FTZ R168, -R211.reuse, R29 ;  /* 0x0000001dd3a87221 */ /* 0x040fe20000010100 */
[----:B------:R-:W-:Y:S02]  /*0fe0*/  FADD.FTZ R170, -R211, R30 ;  /* 0x0000001ed3aa7221 */ /* 0x000fe40000010100 */
[C---:B-----5:R-:W-:Y:S01]  /*0ff0*/  FMUL.FTZ R25, R7.reuse, R28 ;  /* 0x0000001c07197220 */ /* 0x060fe20000410000 */
[----:B------:R-:W-:Y:S01]  /*1000*/  FMUL.FTZ R28, R7, R168 ;  /* 0x000000a8071c7220 */ /* 0x000fe20000410000 */
[--C-:B----4-:R-:W-:Y:S02]  /*1010*/  HADD2.F32 R29, -RZ, R156.reuse.H0_H0 ;  /* 0x2000009cff1d7230 */ /* 0x110fe40000004100 */
[----:B------:R-:W-:Y:S02]  /*1020*/  HADD2.F32 R156, -RZ, R156.H1_H1 ;  /* 0x3000009cff9c7230 */ /* 0x000fe40000004100 */
[----:B------:R-:W-:Y:S01]  /*1030*/  FADD.FTZ R172, -R211, R31 ;  /* 0x0000001fd3ac7221 */ /* 0x000fe20000010100 */
[----:B------:R-:W-:-:S02]  /*1040*/  HADD2.F32 R31, -RZ, R157.H0_H0 ;  /* 0x2000009dff1f7230 */ /* 0x000fc40000004100 */
[-C--:B------:R-:W-:Y:S01]  /*1050*/  FMUL.FTZ R26, R26, R29.reuse ;  /* 0x0000001d1a1a7220 */ /* 0x080fe20000410000 */
[----:B------:R-:W-:Y:S01]  /*1060*/  FADD.FTZ R88, R88, R29 ;  /* 0x0000001d58587221 */ /* 0x000fe20000010000 */
[----:B------:R-:W-:Y:S01]  /*1070*/  FFMA.FTZ R64, R25, R29, R64 ;  /* 0x0000001d19407223 */ /* 0x000fe20000010040 */
[----:B------:R-:W-:Y:S02]  /*1080*/  HADD2.F32 R30, -RZ, R45.H0_H0 ;  /* 0x2000002dff1e7230 */ /* 0x000fe40000004100 */
[-C--:B------:R-:W-:Y:S01]  /*1090*/  FMUL.FTZ R27, R27, R156.reuse ;  /* 0x0000009c1b1b7220 */ /* 0x080fe20000410000 */
[----:B------:R-:W-:Y:S01]  /*10a0*/  FADD.FTZ R89, R89, R156 ;  /* 0x0000009c59597221 */ /* 0x000fe20000010000 */
[----:B------:R-:W-:Y:S01]  /*10b0*/  FFMA.FTZ R65, R28, R156, R65 ;  /* 0x0000009c1c417223 */ /* 0x000fe20000010041 */
[----:B------:R-:W-:Y:S02]  /*10c0*/  HADD2.F32 R157, -RZ, R157.H1_H1 ;  /* 0x3000009dff9d7230 */ /* 0x000fe40000004100 */
[----:B------:R-:W-:Y:S01]  /*10d0*/  FMUL.FTZ R29, R7, R170 ;  /* 0x000000aa071d7220 */ /* 0x000fe20000410000 */
[----:B------:R-:W-:-:S02]  /*10e0*/  HADD2.F32 R156, -RZ, R45.H1_H1 ;  /* 0x3000002dff9c7230 */ /* 0x000fc40000004100 */
[----:B------:R-:W-:Y:S01]  /*10f0*/  FMUL.FTZ R168, R7, R172 ;  /* 0x000000ac07a87220 */ /* 0x000fe20000410000 */
[-C--:B------:R-:W-:Y:S01]  /*1100*/  FMUL.FTZ R30, R30, R31.reuse ;  /* 0x0000001f1e1e7220 */ /* 0x080fe20000410000 */
[----:B------:R-:W-:Y:S01]  /*1110*/  FADD.FTZ R90, R90, R31 ;  /* 0x0000001f5a5a7221 */ /* 0x000fe20000010000 */
[----:B------:R-:W-:Y:S01]  /*1120*/  FFMA.FTZ R66, R29, R31, R66 ;  /* 0x0000001f1d427223 */ /* 0x000fe20000010042 */
[-C--:B------:R-:W-:Y:S01]  /*1130*/  FMUL.FTZ R31, R156, R157.reuse ;  /* 0x0000009d9c1f7220 */ /* 0x080fe20000410000 */
[----:B---3--:R-:W-:Y:S01]  /*1140*/  FADD.FTZ R174, -R211, R161 ;  /* 0x000000a1d3ae7221 */ /* 0x008fe20000010100 */
[----:B------:R-:W-:Y:S01]  /*1150*/  FADD.FTZ R91, R91, R157 ;  /* 0x0000009d5b5b7221 */ /* 0x000fe20000010000 */
[----:B------:R-:W-:Y:S01]  /*1160*/  FFMA.FTZ R67, R168, R157, R67 ;  /* 0x0000009da8437223 */ /* 0x000fe20000010043 */
[----:B------:R-:W-:Y:S01]  /*1170*/  FADD.FTZ R156, R209, R26 ;  /* 0x0000001ad19c7221 */ /* 0x000fe20000010000 */
[----:B------:R-:W-:Y:S01]  /*1180*/  FFMA.FTZ R157, R25, R26, R210 ;  /* 0x0000001a199d7223 */ /* 0x000fe200000100d2 */
[----:B------:R-:W-:-:S02]  /*1190*/  HADD2.F32 R165, -RZ, R158.H0_H0 ;  /* 0x2000009effa57230 */ /* 0x000fc40000004100 */
[----:B------:R-:W-:Y:S01]  /*11a0*/  FMUL.FTZ R172, R7, R174 ;  /* 0x000000ae07ac7220 */ /* 0x000fe20000410000 */
[----:B------:R-:W-:Y:S02]  /*11b0*/  HADD2.F32 R158, -RZ, R158.H1_H1 ;  /* 0x3000009eff9e7230 */ /* 0x000fe40000004100 */
[--C-:B------:R-:W-:Y:S02]  /*11c0*/  HADD2.F32 R164, -RZ, R159.reuse.H0_H0 ;  /* 0x2000009fffa47230 */ /* 0x100fe40000004100 */
[----:B------:R-:W-:Y:S02]  /*11d0*/  HADD2.F32 R166, -RZ, R159.H1_H1 ;  /* 0x3000009fffa67230 */ /* 0x000fe40000004100 */
[----:B------:R-:W-:Y:S01]  /*11e0*/  FADD.FTZ R159, R156, R27 ;  /* 0x0000001b9c9f7221 */ /* 0x000fe20000010000 */
[----:B------:R-:W-:Y:S01]  /*11f0*/  FFMA.FTZ R156, R28, R27, R157 ;  /* 0x0000001b1c9c7223 */ /* 0x000fe2000001009d */
[----:B------:R-:W-:Y:S02]  /*1200*/  HADD2.F32 R170, -RZ, R46.H0_H0 ;  /* 0x2000002effaa7230 */ /* 0x000fe40000004100 */
[-C--:B------:R-:W-:Y:S01]  /*1210*/  FMUL.FTZ R171, R171, R158.reuse ;  /* 0x0000009eabab7220 */ /* 0x080fe20000410000 */
[----:B------:R-:W-:Y:S01]  /*1220*/  FADD.FTZ R93, R93, R158 ;  /* 0x0000009e5d5d7221 */ /* 0x000fe20000010000 */
        /* <DEDUP_REMOVED lines=11> */
[----:B------:R-:W-:Y:S02]  /*12e0*/  HADD2.F32 R174, -RZ, R47.H1_H1 ;  /* 0x3000002fffae7230 */ /* 0x000fe40000004100 */
        /* <DEDUP_REMOVED lines=17> */
.L_x_9411:
[----:B------:R-:W-:Y:S05]  /*1400*/  BSYNC.RECONVERGENT B1 ;  /* 0x0000000000017941 */ /* 0x000fea0003800200 */
.L_x_9410:
        /* <DEDUP_REMOVED lines=18> */
[----:B------:R-:W-:-:S02]  /*1530*/  HADD2.F32 R187, -RZ, R50.H1_H1 ;  /* 0x30000032ffbb7230 */ /* 0x000fc40000004100 */
[----:B------:R-:W-:Y:S01]  /*1540*/  HADD2.F32 R189, -RZ, R51.H0_H0 ;  /* 0x20000033ffbd7230 */ /* 0x000fe20000004100 */
[----:B------:R-:W-:Y:S02]  /*1550*/  IADD3 R212, PT, PT, R212, 0x80, RZ ;  /* 0x00000080d4d47810 */ /* 0x000fe40007ffe0ff */
[----:B------:R-:W-:Y:S01]  /*1560*/  IADD3 R213, PT, PT, R213, 0x80, RZ ;  /* 0x00000080d5d57810 */ /* 0x000fe20007ffe0ff */
[C---:B--2---:R-:W-:Y:S01]  /*1570*/  FADD.FTZ R184, -R211.reuse, R157 ;  /* 0x0000009dd3b87221 */ /* 0x044fe20000010100 */
[C---:B------:R-:W-:Y:S01]  /*1580*/  FADD.FTZ R186, -R211.reuse, R159 ;  /* 0x0000009fd3ba7221 */ /* 0x040fe20000010100 */
[C---:B------:R-:W-:Y:S01]  /*1590*/  FADD.FTZ R182, -R211.reuse, R156 ;  /* 0x0000009cd3b67221 */ /* 0x040fe20000010100 */
[----:B------:R-:W-:Y:S01]  /*15a0*/  FADD.FTZ R158, -R211, R158 ;  /* 0x0000009ed39e7221 */ /* 0x000fe20000010100 */
[C---:B-----5:R-:W-:Y:S01]  /*15b0*/  FMUL.FTZ R180, R7.reuse, R184 ;  /* 0x000000b807b47220 */ /* 0x060fe20000410000 */
[----:B------:R-:W-:Y:S01]  /*15c0*/  FMUL.FTZ R184, R7, R186 ;  /* 0x000000ba07b87220 */ /* 0x000fe20000410000 */
[----:B----4-:R-:W-:-:S02]  /*15d0*/  HADD2.F32 R157, -RZ, R160.H0_H0 ;  /* 0x200000a0ff9d7230 */ /* 0x010fc40000004100 */
[--C-:B------:R-:W-:Y:S02]  /*15e0*/  HADD2.F32 R156, -RZ, R161.reuse.H1_H1 ;  /* 0x300000a1ff9c7230 */ /* 0x100fe40000004100 */
[C---:B------:R-:W-:Y:S01]  /*15f0*/  FMUL.FTZ R177, R7.reuse, R182 ;  /* 0x000000b607b17220 */ /* 0x040fe20000410000 */
[----:B------:R-:W-:Y:S02]  /*1600*/  HADD2.F32 R160, -RZ, R160.H1_H1 ;  /* 0x300000a0ffa07230 */ /* 0x000fe40000004100 */
[-C--:B------:R-:W-:Y:S01]  /*1610*/  FMUL.FTZ R178, R178, R157.reuse ;  /* 0x0000009db2b27220 */ /* 0x080fe20000410000 */
[----:B------:R-:W-:Y:S02]  /*1620*/  HADD2.F32 R159, -RZ, R161.H0_H0 ;  /* 0x200000a1ff9f7230 */ /* 0x000fe40000004100 */
[----:B------:R-:W-:Y:S01]  /*1630*/  FMUL.FTZ R181, R7, R158 ;  /* 0x0000009e07b57220 */ /* 0x000fe20000410000 */
[----:B------:R-:W-:Y:S02]  /*1640*/  HADD2.F32 R182, -RZ, R49.H0_H0 ;  /* 0x20000031ffb67230 */ /* 0x000fe40000004100 */
[-C--:B------:R-:W-:Y:S01]  /*1650*/  FMUL.FTZ R183, R183, R156.reuse ;  /* 0x0000009cb7b77220 */ /* 0x080fe20000410000 */
[----:B------:R-:W-:Y:S01]  /*1660*/  FADD.FTZ R99, R99, R156 ;  /* 0x0000009c63637221 */ /* 0x000fe20000010000 */
        /* <DEDUP_REMOVED lines=12> */
[----:B---3--:R-:W-:Y:S01]  /*1730*/  FADD.FTZ R164, -R211, R164 ;  /* 0x000000a4d3a47221 */ /* 0x008fe20000010100 */
[----:B------:R-:W-:Y:S02]  /*1740*/  HADD2.F32 R186, -RZ, R50.H0_H0 ;  /* 0x20000032ffba7230 */ /* 0x000fe40000004100 */
        /* <DEDUP_REMOVED lines=19> */
[----:B------:R-:W-:Y:S01]  /*1880*/  FADD.FTZ R192, -R211, R167 ;  /* 0x000000a7d3c07221 */ /* 0x000fe20000010100 */
        /* <DEDUP_REMOVED lines=17> */
.L_x_9413:
[----:B------:R-:W-:Y:S05]  /*19a0*/  BSYNC.RECONVERGENT B1 ;  /* 0x0000000000017941 */ /* 0x000fea0003800200 */
.L_x_9412:
        /* <DEDUP_REMOVED lines=22> */
[----:B------:R-:W-:Y:S01]  /*1b10*/  FADD.FTZ R202, -R211, R159 ;  /* 0x0000009fd3ca7221 */ /* 0x000fe20000010100 */
        /* <DEDUP_REMOVED lines=64> */
.L_x_9407:
        /* <DEDUP_REMOVED lines=33> */
.L_x_9414:
[----:B----4-:R-:W-:Y:S05]  /*2130*/  BSYNC.RECONVERGENT B0 ;  /* 0x0000000000007941 */ /* 0x010fea0003800200 */
.L_x_9406:
        /* <DEDUP_REMOVED lines=31> */
.L_x_9416:
[----:B------:R-:W-:Y:S05]  /*2330*/  BSYNC.RECONVERGENT B0 ;  /* 0x0000000000007941 */ /* 0x000fea0003800200 */
.L_x_9415:
        /* <DEDUP_REMOVED lines=21> */
[----:B------:R-:W-:Y:S02]  /*2490*/  HFMA2 R159, -RZ, RZ, 0, 0 ;  /* 0x00000000ff9f7431 */ /* 0x000fe400000001ff */
        /* <DEDUP_REMOVED lines=28> */
.L_x_9421:
        /* <DEDUP_REMOVED lines=9> */
.L_x_9422:
        /* <DEDUP_REMOVED lines=9> */
.L_x_9423:
        /* <DEDUP_REMOVED lines=9> */
.L_x_9424:
        /* <DEDUP_REMOVED lines=9> */
.L_x_9425:
        /* <DEDUP_REMOVED lines=9> */
.L_x_9426:
        /* <DEDUP_REMOVED lines=9> */
.L_x_9427:
        /* <DEDUP_REMOVED lines=10> */
.L_x_9420:
        /* <DEDUP_REMOVED lines=42> */
.L_x_9429:
        /* <DEDUP_REMOVED lines=9> */
.L_x_9430:
        /* <DEDUP_REMOVED lines=9> */
.L_x_9431:
        /* <DEDUP_REMOVED lines=9> */
.L_x_9432:
        /* <DEDUP_REMOVED lines=9> */
.L_x_9433:
        /* <DEDUP_REMOVED lines=9> */
.L_x_9434:
        /* <DEDUP_REMOVED lines=9> */
.L_x_9435:
[----:B------:R-:W-:Y:S05]  /*3060*/  @!P3 BRA `(.L_x_9428) ;  /* 0x00000008002cb947 */ /* 0x000fea0003800000 */
[----:B------:R-:W-:-:S05]  /*3070*/  FMUL.FTZ R8, R151, UR15 ;  /* 0x0000000f97087c20 */ /* 0x000fca0008410000 */
[----:B------:R-:W-:-:S04]  /*3080*/  F2FP.F16.F32.PACK_AB R8, RZ, R8 ;  /* 0x00000008ff08723e */ /* 0x000fc800000000ff */
[----:B------:R-:W-:Y:S01]  /*3090*/  PRMT R155, R155, 0x5410, R8 ;  /* 0x000054109b9b7816 */ /* 0x000fe20000000008 */
[----:B------:R-:W-:Y:S06]  /*30a0*/  BRA `(.L_x_9428) ;  /* 0x00000008001c7947 */ /* 0x000fec0003800000 */
.L_x_9419:
        /* <DEDUP_REMOVED lines=35> */
[----:B------:R-:W-:Y:S01]  /*32e0*/  @P3 F2FP.F16.F32.PACK_AB R8, RZ, R8 ;  /* 0x00000008ff08323e */ /* 0x000fe200000000ff */
[----:B------:R-:W-:Y:S01]  /*32f0*/  @P1 FFMA.FTZ R164, R7, R213, R118 ;  /* 0x000000d507a41223 */ /* 0x000fe20000010076 */
[----:B------:R-:W0:Y:S01]  /*3300*/  @P3 LDC R166, c[0x0][0x40c] ;  /* 0x00010300ffa63b82 */ /* 0x000e220000000800 */
[----:B-1----:R-:W-:Y:S01]  /*3310*/  @P3 FMUL.FTZ R9, R9, R162 ;  /* 0x000000a209093220 */ /* 0x002fe20000410000 */
[----:B------:R-:W-:-:S02]  /*3320*/  @P3 PRMT R152, R8, 0x7610, R152 ;  /* 0x0000761008983816 */ /* 0x000fc40000000098 */
[----:B------:R-:W-:Y:S01]  /*3330*/  MOV R162, R117 ;  /* 0x0000007500a27202 */ /* 0x000fe20000000f00 */
[----:B------:R-:W-:Y:S01]  /*3340*/  @P1 FFMA.FTZ R162, R7, R210, R117 ;  /* 0x000000d207a21223 */ /* 0x000fe20000010075 */
[----:B------:R-:W-:Y:S02]  /*3350*/  @P3 F2FP.F16.F32.PACK_AB R9, RZ, R9 ;  /* 0x00000009ff09323e */ /* 0x000fe400000000ff */
[----:B------:R-:W1:Y:S01]  /*3360*/  @P3 LDC R211, c[0x0][0x40c] ;  /* 0x00010300ffd33b82 */ /* 0x000e620000000800 */
[----:B--2---:R-:W-:Y:S01]  /*3370*/  @P3 FMUL.FTZ R8, R156, R167 ;  /* 0x000000a79c083220 */ /* 0x004fe20000410000 */
[----:B------:R-:W-:-:S04]  /*3380*/  @P3 PRMT R152, R152, 0x5410, R9 ;  /* 0x0000541098983816 */ /* 0x000fc80000000009 */
[----:B------:R-:W-:Y:S02]  /*3390*/  @P3 F2FP.F16.F32.PACK_AB R8, RZ, R8 ;  /* 0x00000008ff08323e */ /* 0x000fe400000000ff */
[----:B------:R-:W2:Y:S01]  /*33a0*/  @P3 LDC R215, c[0x0][0x40c] ;  /* 0x00010300ffd73b82 */ /* 0x000ea20000000800 */
[----:B---3--:R-:W-:Y:S01]  /*33b0*/  @P3 FMUL.FTZ R156, R160, R209 ;  /* 0x000000d1a09c3220 */ /* 0x008fe20000410000 */
[----:B------:R-:W-:-:S04]  /*33c0*/  @P3 PRMT R153, R8, 0x7610, R153 ;  /* 0x0000761008993816 */ /* 0x000fc80000000099 */
[----:B------:R-:W-:Y:S01]  /*33d0*/  @P3 F2FP.F16.F32.PACK_AB R156, RZ, R156 ;  /* 0x0000009cff9c323e */ /* 0x000fe200000000ff */
[----:B0-----:R-:W-:-:S03]  /*33e0*/  @P3 FMUL.FTZ R9, R157, R166 ;  /* 0x000000a69d093220 */ /* 0x001fc60000410000 */
[----:B------:R-:W-:Y:S02]  /*33f0*/  @P3 PRMT R154, R156, 0x7610, R154 ;  /* 0x000076109c9a3816 */ /* 0x000fe4000000009a */
[----:B------:R-:W-:Y:S01]  /*3400*/  @P3 F2FP.F16.F32.PACK_AB R9, RZ, R9 ;  /* 0x00000009ff09323e */ /* 0x000fe200000000ff */
[----:B-1----:R-:W-:-:S03]  /*3410*/  @P3 FMUL.FTZ R157, R162, R211 ;  /* 0x000000d3a29d3220 */ /* 0x002fc60000410000 */
        /* <DEDUP_REMOVED lines=8> */
[----:B------:R-:W-:-:S03]  /*34a0*/  MOV R8, R119 ;  /* 0x0000007700087202 */ /* 0x000fc60000000f00 */
[----:B------:R-:W-:-:S04]  /*34b0*/  @P1 FADD.FTZ R156, R22, -R9 ;  /* 0x80000009169c1221 */ /* 0x000fc80000010000 */
[----:B------:R-:W-:-:S04]  /*34c0*/  @P1 FFMA.FTZ R8, R7, R156, R119 ;  /* 0x0000009c07081223 */ /* 0x000fc80000010077 */
[----:B------:R-:W-:-:S05]  /*34d0*/  FMUL.FTZ R8, R8, UR15 ;  /* 0x0000000f08087c20 */ /* 0x000fca0008410000 */
[----:B------:R-:W-:-:S04]  /*34e0*/  F2FP.F16.F32.PACK_AB R8, RZ, R8 ;  /* 0x00000008ff08723e */ /* 0x000fc800000000ff */
[----:B------:R-:W-:Y:S01]  /*34f0*/  PRMT R155, R155, 0x5410, R8 ;  /* 0x000054109b9b7816 */ /* 0x000fe20000000008 */
[----:B------:R-:W-:Y:S06]  /*3500*/  BRA `(.L_x_9428) ;  /* 0x0000000400047947 */ /* 0x000fec0003800000 */
.L_x_9436:
[----:B------:R-:W0:Y:S01]  /*3510*/  @P3 LDC R141, c[0x0][0x40c] ;  /* 0x00010300ff8d3b82 */ /* 0x000e220000000800 */
[-CC-:B------:R-:W-:Y:S01]  /*3520*/  @P1 FFMA.FTZ R9, R24, R158.reuse, R163.reuse ;  /* 0x0000009e18091223 */ /* 0x180fe200000100a3 */
[--C-:B------:R-:W-:Y:S01]  /*3530*/  @P1 FFMA.FTZ R8, R23, R158, R163.reuse ;  /* 0x0000009e17081223 */ /* 0x100fe200000100a3 */
[----:B------:R-:W-:Y:S01]  /*3540*/  MOV R150, R118 ;  /* 0x0000007600967202 */ /* 0x000fe20000000f00 */
[-C--:B------:R-:W-:Y:S01]  /*3550*/  @P1 FFMA.FTZ R151, R13, R158.reuse, R163 ;  /* 0x0000009e0d971223 */ /* 0x080fe200000100a3 */
[----:B------:R-:W-:Y:S01]  /*3560*/  @P1 FADD.FTZ R140, R22, -R9 ;  /* 0x80000009168c1221 */ /* 0x000fe20000010000 */
[----:B------:R-:W-:Y:S01]  /*3570*/  @P1 FFMA.FTZ R9, R3, R158, R163 ;  /* 0x0000009e03091223 */ /* 0x000fe200000100a3 */
[----:B------:R-:W-:Y:S01]  /*3580*/  @P1 FADD.FTZ R8, R21, -R8 ;  /* 0x8000000815081221 */ /* 0x000fe20000010000 */
[----:B------:R-:W1:Y:S01]  /*3590*/  @P3 LDC R149, c[0x0][0x40c] ;  /* 0x00010300ff953b82 */ /* 0x000e620000000800 */
[----:B------:R-:W-:Y:S01]  /*35a0*/  MOV R164, R119 ;  /* 0x0000007700a47202 */ /* 0x000fe20000000f00 */
[----:B------:R-:W-:Y:S01]  /*35b0*/  @P1 FADD.FTZ R142, R10, -R9 ;  /* 0x800000090a8e1221 */ /* 0x000fe20000010000 */
[C---:B------:R-:W-:Y:S01]  /*35c0*/  @P1 FFMA.FTZ R150, R7.reuse, R8, R118 ;  /* 0x0000000807961223 */ /* 0x040fe20000010076 */
[C---:B------:R-:W-:Y:S01]  /*35d0*/  @P1 FFMA.FTZ R164, R7.reuse, R140, R119 ;  /* 0x0000008c07a41223 */ /* 0x040fe20000010077 */
[----:B------:R-:W-:Y:S01]  /*35e0*/  MOV R140, R112 ;  /* 0x00000070008c7202 */ /* 0x000fe20000000f00 */
[----:B------:R-:W-:Y:S01]  /*35f0*/  @P1 FFMA.FTZ R140, R7, R142, R112 ;  /* 0x0000008e078c1223 */ /* 0x000fe20000010070 */
[-CC-:B------:R-:W-:Y:S01]  /*3600*/  @P1 FFMA.FTZ R142, R12, R158.reuse, R163.reuse ;  /* 0x0000009e0c8e1223 */ /* 0x180fe200000100a3 */
[----:B------:R-:W2:Y:S01]  /*3610*/  @P3 LDC R143, c[0x0][0x40c] ;  /* 0x00010300ff8f3b82 */ /* 0x000ea20000000800 */
[-CC-:B------:R-:W-:Y:S01]  /*3620*/  @P1 FFMA.FTZ R167, R17, R158.reuse, R163.reuse ;  /* 0x0000009e11a71223 */ /* 0x180fe200000100a3 */
[-CC-:B------:R-:W-:Y:S01]  /*3630*/  @P1 FFMA.FTZ R160, R16, R158.reuse, R163.reuse ;  /* 0x0000009e10a01223 */ /* 0x180fe200000100a3 */
[----:B------:R-:W-:Y:S01]  /*3640*/  @P1 FADD.FTZ R142, R11, -R142 ;  /* 0x8000008e0b8e1221 */ /* 0x000fe20000010000 */
[----:B------:R-:W-:Y:S01]  /*3650*/  @P1 FFMA.FTZ R166, R20, R158, R163 ;  /* 0x0000009e14a61223 */ /* 0x000fe200000100a3 */
[----:B------:R-:W-:Y:S01]  /*3660*/  @P1 FADD.FTZ R151, R14, -R151 ;  /* 0x800000970e971221 */ /* 0x000fe20000010000 */
[----:B------:R-:W-:Y:S01]  /*3670*/  @P1 FADD.FTZ R167, R18, -R167 ;  /* 0x800000a712a71221 */ /* 0x000fe20000010000 */
[----:B------:R-:W-:Y:S01]  /*3680*/  MOV R148, R116 ;  /* 0x0000007400947202 */ /* 0x000fe20000000f00 */
[----:B------:R-:W3:Y:S01]  /*3690*/  @P3 LDC R157, c[0x0][0x40c] ;  /* 0x00010300ff9d3b82 */ /* 0x000ee20000000800 */
[----:B0-----:R-:W-:Y:S01]  /*36a0*/  @P3 FMUL.FTZ R8, R150, R141 ;  /* 0x0000008d96083220 */ /* 0x001fe20000410000 */
[----:B------:R-:W-:Y:S01]  /*36b0*/  @P1 FADD.FTZ R160, R15, -R160 ;  /* 0x800000a00fa01221 */ /* 0x000fe20000010000 */
[----:B------:R-:W-:Y:S01]  /*36c0*/  @P1 FADD.FTZ R166, R19, -R166 ;  /* 0x800000a613a61221 */ /* 0x000fe20000010000 */
[----:B------:R-:W-:-:S02]  /*36d0*/  @P1 FFMA.FTZ R148, R7, R167, R116 ;  /* 0x000000a707941223 */ /* 0x000fc40000010074 */
[----:B------:R-:W-:Y:S02]  /*36e0*/  @P3 F2FP.F16.F32.PACK_AB R9, RZ, R8 ;  /* 0x00000008ff09323e */ /* 0x000fe400000000ff */
[----:B------:R-:W0:Y:S01]  /*36f0*/  @P3 LDC R209, c[0x0][0x40c] ;  /* 0x00010300ffd13b82 */ /* 0x000e220000000800 */
[----:B-1----:R-:W-:Y:S01]  /*3700*/  @P3 FMUL.FTZ R141, R164, R149 ;  /* 0x00000095a48d3220 */ /* 0x002fe20000410000 */
[----:B------:R-:W-:Y:S01]  /*3710*/  MOV R149, R117 ;  /* 0x0000007500957202 */ /* 0x000fe20000000f00 */
[----:B------:R-:W-:Y:S01]  /*3720*/  @P1 FFMA.FTZ R149, R7, R166, R117 ;  /* 0x000000a607951223 */ /* 0x000fe20000010075 */
[----:B------:R-:W-:Y:S02]  /*3730*/  @P3 PRMT R155, R9, 0x7610, R155 ;  /* 0x00007610099b3816 */ /* 0x000fe4000000009b */
[----:B------:R-:W-:Y:S02]  /*3740*/  @P3 F2FP.F16.F32.PACK_AB R165, RZ, R141 ;  /* 0x0000008dffa5323e */ /* 0x000fe400000000ff */
[----:B------:R-:W1:Y:S01]  /*3750*/  @P3 LDC R162, c[0x0][0x40c] ;  /* 0x00010300ffa23b82 */ /* 0x000e620000000800 */
[----:B------:R-:W-:Y:S01]  /*3760*/  MOV R141, R113 ;  /* 0x00000071008d7202 */ /* 0x000fe20000000f00 */
[C---:B------:R-:W-:Y:S01]  /*3770*/  @P1 FFMA.FTZ R141, R7.reuse, R142, R113 ;  /* 0x0000008e078d1223 */ /* 0x040fe20000010071 */
[----:B------:R-:W-:Y:S01]  /*3780*/  MOV R142, R114 ;  /* 0x00000072008e7202 */ /* 0x000fe20000000f00 */
[C---:B------:R-:W-:Y:S01]  /*3790*/  @P1 FFMA.FTZ R142, R7.reuse, R151, R114 ;  /* 0x00000097078e1223 */ /* 0x040fe20000010072 */
[----:B--2---:R-:W-:Y:S01]  /*37a0*/  @P3 FMUL.FTZ R8, R140, R143 ;  /* 0x0000008f8c083220 */ /* 0x004fe20000410000 */
[----:B------:R-:W-:Y:S01]  /*37b0*/  MOV R143, R115 ;  /* 0x00000073008f7202 */ /* 0x000fe20000000f00 */
[----:B------:R-:W-:Y:S01]  /*37c0*/  @P1 FFMA.FTZ R143, R7, R160, R115 ;  /* 0x000000a0078f1223 */ /* 0x000fe20000010073 */
[----:B------:R-:W2:Y:S01]  /*37d0*/  @P3 LDC R156, c[0x0][0x40c] ;  /* 0x00010300ff9c3b82 */ /* 0x000ea20000000800 */
[----:B---3--:R-:W-:Y:S01]  /*37e0*/  @P3 FMUL.FTZ R151, R142, R157 ;  /* 0x0000009d8e973220 */ /* 0x008fe20000410000 */
[----:B------:R-:W-:-:S02]  /*37f0*/  @P3 F2FP.F16.F32.PACK_AB R8, RZ, R8 ;  /* 0x00000008ff08323e */ /* 0x000fc400000000ff */
[----:B------:R-:W-:Y:S02]  /*3800*/  @P3 PRMT R155, R155, 0x5410, R165 ;  /* 0x000054109b9b3816 */ /* 0x000fe400000000a5 */
[----:B------:R-:W-:Y:S02]  /*3810*/  @P3 PRMT R152, R8, 0x7610, R152 ;  /* 0x0000761008983816 */ /* 0x000fe40000000098 */
[----:B------:R-:W3:Y:S01]  /*3820*/  @P3 LDC R210, c[0x0][0x40c] ;  /* 0x00010300ffd23b82 */ /* 0x000ee20000000800 */
[----:B0-----:R-:W-:-:S05]  /*3830*/  @P3 FMUL.FTZ R160, R148, R209 ;  /* 0x000000d194a03220 */ /* 0x001fca0000410000 */
[----:B------:R-:W-:Y:S01]  /*3840*/  @P3 F2FP.F16.F32.PACK_AB R160, RZ, R160 ;  /* 0x000000a0ffa0323e */ /* 0x000fe200000000ff */
[----:B-1----:R-:W-:-:S03]  /*3850*/  @P3 FMUL.FTZ R157, R143, R162 ;  /* 0x000000a28f9d3220 */ /* 0x002fc60000410000 */
[----:B------:R-:W-:Y:S02]  /*3860*/  @P3 PRMT R154, R160, 0x7610, R154 ;  /* 0x00007610a09a3816 */ /* 0x000fe4000000009a */
[----:B------:R-:W-:Y:S01]  /*3870*/  @P3 F2FP.F16.F32.PACK_AB R157, RZ, R157 ;  /* 0x0000009dff9d323e */ /* 0x000fe200000000ff */
[----:B--2---:R-:W-:Y:S01]  /*3880*/  @P3 FMUL.FTZ R9, R141, R156 ;  /* 0x0000009c8d093220 */ /* 0x004fe20000410000 */
[----:B------:R-:W-:Y:S02]  /*3890*/  @P3 F2FP.F16.F32.PACK_AB R156, RZ, R151 ;  /* 0x00000097ff9c323e */ /* 0x000fe400000000ff */
[----:B------:R-:W-:Y:S02]  /*38a0*/  MOV R151, R164 ;  /* 0x000000a400977202 */ /* 0x000fe40000000f00 */
[----:B------:R-:W-:Y:S02]  /*38b0*/  @P3 F2FP.F16.F32.PACK_AB R9, RZ, R9 ;  /* 0x00000009ff09323e */ /* 0x000fe400000000ff */
[----:B------:R-:W-:Y:S01]  /*38c0*/  @P3 PRMT R153, R156, 0x7610, R153 ;  /* 0x000076109c993816 */ /* 0x000fe20000000099 */
[----:B---3--:R-:W-:Y:S01]  /*38d0*/  @P3 FMUL.FTZ R162, R149, R210 ;  /* 0x000000d295a23220 */ /* 0x008fe20000410000 */
[----:B------:R-:W-:-:S02]  /*38e0*/  @P3 PRMT R152, R152, 0x5410, R9 ;  /* 0x0000541098983816 */ /* 0x000fc40000000009 */
[----:B------:R-:W-:Y:S02]  /*38f0*/  @P3 PRMT R153, R153, 0x5410, R157 ;  /* 0x0000541099993816 */ /* 0x000fe4000000009d */
[----:B------:R-:W-:-:S04]  /*3900*/  @P3 F2FP.F16.F32.PACK_AB R162, RZ, R162 ;  /* 0x000000a2ffa2323e */ /* 0x000fc800000000ff */
[----:B------:R-:W-:-:S07]  /*3910*/  @P3 PRMT R154, R154, 0x5410, R162 ;  /* 0x000054109a9a3816 */ /* 0x000fce00000000a2 */
.L_x_9428:
        /* <DEDUP_REMOVED lines=11> */
.L_x_9418:
[----:B------:R-:W-:Y:S05]  /*39d0*/  BSYNC.RECONVERGENT B0 ;  /* 0x0000000000007941 */ /* 0x000fea0003800200 */
.L_x_9417:
        /* <DEDUP_REMOVED lines=25> */
[-C--:B------:R-:W-:Y:S01]  /*3b70*/  @P1 FFMA.FTZ R160, R172, R158.reuse, R163 ;  /* 0x0000009eaca01223 */ /* 0x080fe200000100a3 */
[----:B------:R-:W2:Y:S01]  /*3b80*/  @P3 LDC R165, c[0x0][0x40c] ;  /* 0x00010300ffa53b82 */ /* 0x000ea20000000800 */
[----:B------:R-:W-:Y:S01]  /*3b90*/  @P1 FADD.FTZ R143, R30, -R143 ;  /* 0x8000008f1e8f1221 */ /* 0x000fe20000010000 */
[----:B------:R-:W-:Y:S01]  /*3ba0*/  @P1 FFMA.FTZ R162, R175, R158, R163 ;  /* 0x0000009eafa21223 */ /* 0x000fe200000100a3 */
[----:B------:R-:W-:Y:S01]  /*3bb0*/  @P1 FADD.FTZ R151, R170, -R151 ;  /* 0x80000097aa971221 */ /* 0x000fe20000010000 */
[----:B------:R-:W-:Y:S01]  /*3bc0*/  MOV R164, R127 ;  /* 0x0000007f00a47202 */ /* 0x000fe20000000f00 */
[C---:B------:R-:W-:Y:S01]  /*3bd0*/  @P1 FFMA.FTZ R164, R7.reuse, R142, R127 ;  /* 0x0000008e07a41223 */ /* 0x040fe2000001007f */
[----:B------:R-:W-:Y:S01]  /*3be0*/  MOV R142, R122 ;  /* 0x0000007a008e7202 */ /* 0x000fe20000000f00 */
[----:B------:R-:W-:Y:S01]  /*3bf0*/  @P1 FFMA.FTZ R142, R7, R143, R122 ;  /* 0x0000008f078e1223 */ /* 0x000fe2000001007a */
[----:B------:R-:W3:Y:S01]  /*3c00*/  @P3 LDC R167, c[0x0][0x40c] ;  /* 0x00010300ffa73b82 */ /* 0x000ee20000000800 */
[----:B0-----:R-:W-:Y:S01]  /*3c10*/  @P3 FMUL.FTZ R8, R140, R149 ;  /* 0x000000958c083220 */ /* 0x001fe20000410000 */
[----:B------:R-:W-:Y:S01]  /*3c20*/  @P1 FADD.FTZ R156, R31, -R156 ;  /* 0x8000009c1f9c1221 */ /* 0x000fe20000010000 */
[----:B------:R-:W-:Y:S01]  /*3c30*/  @P1 FADD.FTZ R160, R171, -R160 ;  /* 0x800000a0aba01221 */ /* 0x000fe20000010000 */
[----:B------:R-:W-:Y:S01]  /*3c40*/  @P1 FADD.FTZ R157, R173, -R162 ;  /* 0x800000a2ad9d1221 */ /* 0x000fe20000010000 */
[----:B------:R-:W-:Y:S01]  /*3c50*/  MOV R143, R123 ;  /* 0x0000007b008f7202 */ /* 0x000fe20000000f00 */
[----:B------:R-:W-:Y:S01]  /*3c60*/  @P1 FFMA.FTZ R143, R7, R156, R123 ;  /* 0x0000009c078f1223 */ /* 0x000fe2000001007b */
[----:B------:R-:W-:Y:S01]  /*3c70*/  @P3 F2FP.F16.F32.PACK_AB R8, RZ, R8 ;  /* 0x00000008ff08323e */ /* 0x000fe200000000ff */
[----:B------:R-:W0:Y:S01]  /*3c80*/  @P3 LDC R166, c[0x0][0x40c] ;  /* 0x00010300ffa63b82 */ /* 0x000e220000000800 */
[----:B-1----:R-:W-:Y:S01]  /*3c90*/  @P3 FMUL.FTZ R9, R141, R148 ;  /* 0x000000948d093220 */ /* 0x002fe20000410000 */
[----:B------:R-:W-:Y:S01]  /*3ca0*/  MOV R148, R124 ;  /* 0x0000007c00947202 */ /* 0x000fe20000000f00 */
[----:B------:R-:W-:Y:S01]  /*3cb0*/  @P1 FFMA.FTZ R148, R7, R151, R124 ;  /* 0x0000009707941223 */ /* 0x000fe2000001007c */
[----:B------:R-:W-:-:S02]  /*3cc0*/  @P3 PRMT R152, R8, 0x7610, R152 ;  /* 0x0000761008983816 */ /* 0x000fc40000000098 */
[----:B------:R-:W-:Y:S02]  /*3cd0*/  @P3 F2FP.F16.F32.PACK_AB R9, RZ, R9 ;  /* 0x00000009ff09323e */ /* 0x000fe400000000ff */
[----:B------:R-:W1:Y:S01]  /*3ce0*/  @P3 LDC R210, c[0x0][0x40c] ;  /* 0x00010300ffd23b82 */ /* 0x000e620000000800 */
[----:B------:R-:W-:Y:S01]  /*3cf0*/  MOV R149, R125 ;  /* 0x0000007d00957202 */ /* 0x000fe20000000f00 */
[C---:B------:R-:W-:Y:S01]  /*3d00*/  @P1 FFMA.FTZ R149, R7.reuse, R160, R125 ;  /* 0x000000a007951223 */ /* 0x040fe2000001007d */
[----:B------:R-:W-:Y:S01]  /*3d10*/  MOV R150, R126 ;  /* 0x0000007e00967202 */ /* 0x000fe20000000f00 */
[----:B------:R-:W-:Y:S01]  /*3d20*/  @P1 FFMA.FTZ R150, R7, R157, R126 ;  /* 0x0000009d07961223 */ /* 0x000fe2000001007e */
[----:B------:R-:W-:Y:S01]  /*3d30*/  @P3 PRMT R152, R152, 0x5410, R9 ;  /* 0x0000541098983816 */ /* 0x000fe20000000009 */
[----:B--2---:R-:W-:Y:S02]  /*3d40*/  @P3 FMUL.FTZ R151, R142, R165 ;  /* 0x000000a58e973220 */ /* 0x004fe40000410000 */
[----:B------:R-:W2:Y:S01]  /*3d50*/  @P3 LDC R209, c[0x0][0x40c] ;  /* 0x00010300ffd13b82 */ /* 0x000ea20000000800 */
[----:B---3--:R-:W-:-:S02]  /*3d60*/  @P3 FMUL.FTZ R9, R148, R167 ;  /* 0x000000a794093220 */ /* 0x008fc40000410000 */
[----:B------:R-:W-:-:S03]  /*3d70*/  @P3 F2FP.F16.F32.PACK_AB R151, RZ, R151 ;  /* 0x00000097ff97323e */ /* 0x000fc600000000ff */
[----:B------:R-:W-:Y:S01]  /*3d80*/  @P3 F2FP.F16.F32.PACK_AB R9, RZ, R9 ;  /* 0x00000009ff09323e */ /* 0x000fe200000000ff */
[----:B0-----:R-:W-:Y:S01]  /*3d90*/  @P3 FMUL.FTZ R8, R143, R166 ;  /* 0x000000a68f083220 */ /* 0x001fe20000410000 */
[----:B------:R-:W-:Y:S02]  /*3da0*/  @P3 PRMT R153, R151, 0x7610, R153 ;  /* 0x0000761097993816 */ /* 0x000fe40000000099 */
[----:B------:R-:W-:Y:S02]  /*3db0*/  @P3 PRMT R154, R9, 0x7610, R154 ;  /* 0x00007610099a3816 */ /* 0x000fe4000000009a */
[----:B------:R-:W-:Y:S02]  /*3dc0*/  @P3 F2FP.F16.F32.PACK_AB R8, RZ, R8 ;  /* 0x00000008ff08323e */ /* 0x000fe400000000ff */
[----:B------:R-:W-:Y:S01]  /*3dd0*/  MOV R151, R164 ;  /* 0x000000a400977202 */ /* 0x000fe20000000f00 */
[----:B-1----:R-:W-:Y:S01]  /*3de0*/  @P3 FMUL.FTZ R156, R149, R210 ;  /* 0x000000d2959c3220 */ /* 0x002fe20000410000 */
[----:B------:R-:W-:-:S04]  /*3df0*/  @P3 PRMT R153, R153, 0x5410, R8 ;  /* 0x0000541099993816 */ /* 0x000fc80000000008 */
[----:B------:R-:W-:Y:S01]  /*3e00*/  @P3 F2FP.F16.F32.PACK_AB R156, RZ, R156 ;  /* 0x0000009cff9c323e */ /* 0x000fe200000000ff */
[----:B--2---:R-:W-:-:S03]  /*3e10*/  @P3 FMUL.FTZ R157, R150, R209 ;  /* 0x000000d1969d3220 */ /* 0x004fc60000410000 */
        /* <DEDUP_REMOVED lines=8> */
.L_x_9440:
        /* <DEDUP_REMOVED lines=65> */
.L_x_9439:
        /* <DEDUP_REMOVED lines=46> */
.L_x_9443:
        /* <DEDUP_REMOVED lines=9> */
.L_x_9444:
        /* <DEDUP_REMOVED lines=9> */
.L_x_9445:
        /* <DEDUP_REMOVED lines=9> */
.L_x_9446:
        /* <DEDUP_REMOVED lines=9> */
.L_x_9447:
        /* <DEDUP_REMOVED lines=9> */
.L_x_9448:
        /* <DEDUP_REMOVED lines=9> */
.L_x_9449:
[----:B------:R-:W-:Y:S05]  /*48f0*/  @!P3 BRA `(.L_x_9441) ;  /* 0x000000040030b947 */ /* 0x000fea0003800000 */
[----:B------:R-:W-:-:S05]  /*4900*/  FMUL.FTZ R8, R151, UR15 ;  /* 0x0000000f97087c20 */ /* 0x000fca0008410000 */
[----:B------:R-:W-:-:S04]  /*4910*/  F2FP.F16.F32.PACK_AB R8, RZ, R8 ;  /* 0x00000008ff08723e */ /* 0x000fc800000000ff */
[----:B------:R-:W-:Y:S01]  /*4920*/  PRMT R155, R155, 0x5410, R8 ;  /* 0x000054109b9b7816 */ /* 0x000fe20000000008 */
[----:B------:R-:W-:Y:S06]  /*4930*/  BRA `(.L_x_9441) ;  /* 0x0000000400207947 */ /* 0x000fec0003800000 */
.L_x_9442:
        /* <DEDUP_REMOVED lines=9> */
.L_x_9450:
        /* <DEDUP_REMOVED lines=9> */
.L_x_9451:
        /* <DEDUP_REMOVED lines=9> */
.L_x_9452:
        /* <DEDUP_REMOVED lines=9> */
.L_x_9453:
        /* <DEDUP_REMOVED lines=9> */
.L_x_9454:
        /* <DEDUP_REMOVED lines=9> */
.L_x_9455:
        /* <DEDUP_REMOVED lines=9> */
.L_x_9456:
        /* <DEDUP_REMOVED lines=9> */
.L_x_9441:
        /* <DEDUP_REMOVED lines=9> */
.L_x_9438:
[----:B------:R-:W-:Y:S05]  /*4e50*/  BSYNC.RECONVERGENT B0 ;  /* 0x0000000000007941 */ /* 0x000fea0003800200 */
.L_x_9437:
        /* <DEDUP_REMOVED lines=76> */
.L_x_9460:
        /* <DEDUP_REMOVED lines=65> */
.L_x_9459:
        /* <DEDUP_REMOVED lines=46> */
.L_x_9463:
        /* <DEDUP_REMOVED lines=9> */
.L_x_9464:
        /* <DEDUP_REMOVED lines=9> */
.L_x_9465:
        /* <DEDUP_REMOVED lines=9> */
.L_x_9466:
        /* <DEDUP_REMOVED lines=9> */
.L_x_9467:
        /* <DEDUP_REMOVED lines=9> */
.L_x_9468:
        /* <DEDUP_REMOVED lines=9> */
.L_x_9469:
[----:B------:R-:W-:Y:S05]  /*5d70*/  @!P3 BRA `(.L_x_9461) ;  /* 0x000000040030b947 */ /* 0x000fea0003800000 */
[----:B------:R-:W-:-:S05]  /*5d80*/  FMUL.FTZ R8, R151, UR15 ;  /* 0x0000000f97087c20 */ /* 0x000fca0008410000 */
[----:B------:R-:W-:-:S04]  /*5d90*/  F2FP.F16.F32.PACK_AB R8, RZ, R8 ;  /* 0x00000008ff08723e */ /* 0x000fc800000000ff */
[----:B------:R-:W-:Y:S01]  /*5da0*/  PRMT R155, R155, 0x5410, R8 ;  /* 0x000054109b9b7816 */ /* 0x000fe20000000008 */
[----:B------:R-:W-:Y:S06]  /*5db0*/  BRA `(.L_x_9461) ;  /* 0x0000000400207947 */ /* 0x000fec0003800000 */
.L_x_9462:
        /* <DEDUP_REMOVED lines=9> */
.L_x_9470:
        /* <DEDUP_REMOVED lines=9> */
.L_x_9471:
        /* <DEDUP_REMOVED lines=9> */
.L_x_9472:
        /* <DEDUP_REMOVED lines=9> */
.L_x_9473:
        /* <DEDUP_REMOVED lines=9> */
.L_x_9474:
        /* <DEDUP_REMOVED lines=9> */
.L_x_9475:
        /* <DEDUP_REMOVED lines=9> */
.L_x_9476:
        /* <DEDUP_REMOVED lines=9> */
.L_x_9461:
        /* <DEDUP_REMOVED lines=9> */
.L_x_9458:
[----:B------:R-:W-:Y:S05]  /*62d0*/  BSYNC.RECONVERGENT B0 ;  /* 0x0000000000007941 */ /* 0x000fea0003800200 */
.L_x_9457:
        /* <DEDUP_REMOVED lines=11> */
[--C-:B------:R-:W-:Y:S01]  /*6390*/  @P1 FFMA.FTZ R9, R193, R158, R163.reuse ;  /* 0x0000009ec1091223 */ /* 0x100fe200000100a3 */
[----:B------:R-:W-:Y:S01]  /*63a0*/  MOV R140, R36 ;  /* 0x00000024008c7202 */ /* 0x000fe20000000f00 */
[-CC-:B------:R-:W-:Y:S01]  /*63b0*/  @P1 FFMA.FTZ R6, R196, R158.reuse, R163.reuse ;  /* 0x0000009ec4061223 */ /* 0x180fe200000100a3 */
[-C--:B------:R-:W-:Y:S01]  /*63c0*/  @P1 FFMA.FTZ R8, R208, R158.reuse, R163 ;  /* 0x0000009ed0081223 */ /* 0x080fe200000100a3 */
[----:B------:R-:W-:Y:S01]  /*63d0*/  @P1 FADD.FTZ R9, R194, -R9 ;  /* 0x80000009c2091221 */ /* 0x000fe20000010000 */
[-CC-:B------:R-:W-:Y:S01]  /*63e0*/  @P1 FFMA.FTZ R143, R197, R158.reuse, R163.reuse ;  /* 0x0000009ec58f1223 */ /* 0x180fe200000100a3 */
[-CC-:B------:R-:W-:Y:S01]  /*63f0*/  @P1 FFMA.FTZ R156, R200, R158.reuse, R163.reuse ;  /* 0x0000009ec89c1223 */ /* 0x180fe200000100a3 */
[----:B------:R-:W1:Y:S01]  /*6400*/  @P3 LDC R142, c[0x0][0x40c] ;  /* 0x00010300ff8e3b82 */ /* 0x000e620000000800 */
[----:B------:R-:W-:Y:S01]  /*6410*/  @P1 FFMA.FTZ R140, R7, R9, R36 ;  /* 0x00000009078c1223 */ /* 0x000fe20000010024 */
[-CC-:B------:R-:W-:Y:S01]  /*6420*/  @P1 FFMA.FTZ R151, R201, R158.reuse, R163.reuse ;  /* 0x0000009ec9971223 */ /* 0x180fe200000100a3 */
[-CC-:B------:R-:W-:Y:S01]  /*6430*/  @P1 FFMA.FTZ R160, R204, R158.reuse, R163.reuse ;  /* 0x0000009ecca01223 */ /* 0x180fe200000100a3 */
[----:B------:R-:W-:Y:S01]  /*6440*/  @P1 FFMA.FTZ R163, R205, R158, R163 ;  /* 0x0000009ecda31223 */ /* 0x000fe200000100a3 */
[----:B------:R-:W-:Y:S01]  /*6450*/  @P1 FADD.FTZ R6, R195, -R6 ;  /* 0x80000006c3061221 */ /* 0x000fe20000010000 */
[----:B------:R-:W-:Y:S01]  /*6460*/  MOV R141, R37 ;  /* 0x00000025008d7202 */ /* 0x000fe20000000f00 */
[----:B------:R-:W-:Y:S01]  /*6470*/  @P1 FADD.FTZ R148, R207, -R8 ;  /* 0x80000008cf941221 */ /* 0x000fe20000010000 */
[----:B------:R-:W2:Y:S01]  /*6480*/  @P3 LDC R9, c[0x0][0x40c] ;  /* 0x00010300ff093b82 */ /* 0x000ea20000000800 */
[C---:B------:R-:W-:Y:S01]  /*6490*/  @P1 FFMA.FTZ R141, R7.reuse, R6, R37 ;  /* 0x00000006078d1223 */ /* 0x040fe20000010025 */
[----:B------:R-:W-:Y:S01]  /*64a0*/  @P1 FADD.FTZ R143, R198, -R143 ;  /* 0x8000008fc68f1221 */ /* 0x000fe20000010000 */
        /* <DEDUP_REMOVED lines=28> */
[----:B------:R-:W-:-:S04]  /*6670*/  @P3 F2FP.F16.F32.PACK_AB R7, RZ, R7 ;  /* 0x00000007ff07323e */ /* 0x000fc800000000ff */
[----:B------:R-:W-:Y:S01]  /*6680*/  @P3 F2FP.F16.F32.PACK_AB R8, RZ, R8 ;  /* 0x00000008ff08323e */ /* 0x000fe200000000ff */
[----:B0-----:R-:W-:Y:S01]  /*6690*/  @P3 FMUL.FTZ R6, R143, R158 ;  /* 0x0000009e8f063220 */ /* 0x001fe20000410000 */
[----:B------:R-:W-:Y:S02]  /*66a0*/  @P3 PRMT R153, R7, 0x7610, R153 ;  /* 0x0000761007993816 */ /* 0x000fe40000000099 */
[----:B------:R-:W-:Y:S02]  /*66b0*/  @P3 PRMT R154, R8, 0x7610, R154 ;  /* 0x00007610089a3816 */ /* 0x000fe4000000009a */
[----:B------:R-:W-:Y:S01]  /*66c0*/  @P3 F2FP.F16.F32.PACK_AB R6, RZ, R6 ;  /* 0x00000006ff06323e */ /* 0x000fe200000000ff */
[----:B-1----:R-:W-:-:S03]  /*66d0*/  @P3 FMUL.FTZ R9, R149, R162 ;  /* 0x000000a295093220 */ /* 0x002fc60000410000 */
[----:B------:R-:W-:Y:S02]  /*66e0*/  @P3 PRMT R153, R153, 0x5410, R6 ;  /* 0x0000541099993816 */ /* 0x000fe40000000006 */
[----:B------:R-:W-:Y:S01]  /*66f0*/  @P3 F2FP.F16.F32.PACK_AB R9, RZ, R9 ;  /* 0x00000009ff09323e */ /* 0x000fe200000000ff */
[----:B--2---:R-:W-:-:S03]  /*6700*/  @P3 FMUL.FTZ R151, R150, R167 ;  /* 0x000000a796973220 */ /* 0x004fc60000410000 */
[----:B------:R-:W-:Y:S02]  /*6710*/  @P3 PRMT R154, R154, 0x5410, R9 ;  /* 0x000054109a9a3816 */ /* 0x000fe40000000009 */
[----:B------:R-:W-:Y:S02]  /*6720*/  @P3 F2FP.F16.F32.PACK_AB R7, RZ, R151 ;  /* 0x00000097ff07323e */ /* 0x000fe400000000ff */
[----:B------:R-:W-:Y:S02]  /*6730*/  MOV R151, R157 ;  /* 0x0000009d00977202 */ /* 0x000fe40000000f00 */
[----:B------:R-:W-:Y:S01]  /*6740*/  @P3 PRMT R155, R7, 0x7610, R155 ;  /* 0x00007610079b3816 */ /* 0x000fe2000000009b */
[----:B------:R-:W-:Y:S06]  /*6750*/  @!P3 BRA `(.L_x_9481) ;  /* 0x0000000c00d8b947 */ /* 0x000fec0003800000 */
[----:B------:R-:W-:-:S05]  /*6760*/  FMUL.FTZ R6, R157, UR15 ;  /* 0x0000000f9d067c20 */ /* 0x000fca0008410000 */
[----:B------:R-:W-:-:S04]  /*6770*/  F2FP.F16.F32.PACK_AB R6, RZ, R6 ;  /* 0x00000006ff06723e */ /* 0x000fc800000000ff */
[----:B------:R-:W-:Y:S01]  /*6780*/  PRMT R155, R155, 0x5410, R6 ;  /* 0x000054109b9b7816 */ /* 0x000fe20000000006 */
[----:B------:R-:W-:Y:S06]  /*6790*/  BRA `(.L_x_9481) ;  /* 0x0000000c00c87947 */ /* 0x000fec0003800000 */
.L_x_9480:
        /* <DEDUP_REMOVED lines=28> */
[----:B------:R-:W-:Y:S01]  /*6960*/  @P3 F2FP.F16.F32.PACK_AB R6, RZ, R6 ;  /* 0x00000006ff06323e */ /* 0x000fe200000000ff */
[----:B------:R-:W0:Y:S01]  /*6970*/  @P3 LDC R167, c[0x0][0x40c] ;  /* 0x00010300ffa73b82 */ /* 0x000e220000000800 */
[----:B-1----:R-:W-:Y:S01]  /*6980*/  @P3 FMUL.FTZ R8, R8, R165 ;  /* 0x000000a508083220 */ /* 0x002fe20000410000 */
[----:B------:R-:W-:Y:S01]  /*6990*/  @P1 FFMA.FTZ R165, R201, R158, R163 ;  /* 0x0000009ec9a51223 */ /* 0x000fe200000100a3 */
[C---:B------:R-:W-:Y:S01]  /*69a0*/  @P1 FFMA.FTZ R9, R7.reuse, R157, R38 ;  /* 0x0000009d07091223 */ /* 0x040fe20000010026 */
[----:B------:R-:W-:Y:S02]  /*69b0*/  MOV R157, R32 ;  /* 0x00000020009d7202 */ /* 0x000fe40000000f00 */
[----:B------:R-:W-:Y:S01]  /*69c0*/  @P1 FADD.FTZ R165, R202, -R165 ;  /* 0x800000a5caa51221 */ /* 0x000fe20000010000 */
[----:B------:R-:W-:Y:S01]  /*69d0*/  @P3 F2FP.F16.F32.PACK_AB R8, RZ, R8 ;  /* 0x00000008ff08323e */ /* 0x000fe200000000ff */
[----:B------:R-:W1:Y:S01]  /*69e0*/  @P3 LDC R209, c[0x0][0x40c] ;  /* 0x00010300ffd13b82 */ /* 0x000e620000000800 */
[----:B------:R-:W-:Y:S01]  /*69f0*/  @P3 PRMT R152, R6, 0x7610, R152 ;  /* 0x0000761006983816 */ /* 0x000fe20000000098 */
[----:B------:R-:W-:Y:S01]  /*6a00*/  @P1 FFMA.FTZ R157, R7, R165, R32 ;  /* 0x000000a5079d1223 */ /* 0x000fe20000010020 */
[----:B--2---:R-:W-:-:S02]  /*6a10*/  @P3 FMUL.FTZ R6, R9, R164 ;  /* 0x000000a409063220 */ /* 0x004fc40000410000 */
[----:B------:R-:W-:-:S03]  /*6a20*/  @P3 PRMT R152, R152, 0x5410, R8 ;  /* 0x0000541098983816 */ /* 0x000fc60000000008 */
        /* <DEDUP_REMOVED lines=24> */
.L_x_9479:
        /* <DEDUP_REMOVED lines=46> */
.L_x_9483:
        /* <DEDUP_REMOVED lines=9> */
.L_x_9484:
        /* <DEDUP_REMOVED lines=9> */
.L_x_9485:
        /* <DEDUP_REMOVED lines=9> */
.L_x_9486:
        /* <DEDUP_REMOVED lines=9> */
.L_x_9487:
        /* <DEDUP_REMOVED lines=9> */
.L_x_9488:
        /* <DEDUP_REMOVED lines=9> */
.L_x_9489:
[----:B------:R-:W-:Y:S05]  /*71f0*/  @!P3 BRA `(.L_x_9481) ;  /* 0x000000040030b947 */ /* 0x000fea0003800000 */
[----:B------:R-:W-:-:S05]  /*7200*/  FMUL.FTZ R6, R151, UR15 ;  /* 0x0000000f97067c20 */ /* 0x000fca0008410000 */
[----:B------:R-:W-:-:S04]  /*7210*/  F2FP.F16.F32.PACK_AB R6, RZ, R6 ;  /* 0x00000006ff06723e */ /* 0x000fc800000000ff */
[----:B------:R-:W-:Y:S01]  /*7220*/  PRMT R155, R155, 0x5410, R6 ;  /* 0x000054109b9b7816 */ /* 0x000fe20000000006 */
[----:B------:R-:W-:Y:S06]  /*7230*/  BRA `(.L_x_9481) ;  /* 0x0000000400207947 */ /* 0x000fec0003800000 */
.L_x_9482:
        /* <DEDUP_REMOVED lines=16> */
.L_x_9490:
        /* <DEDUP_REMOVED lines=9> */
.L_x_9491:
        /* <DEDUP_REMOVED lines=9> */
.L_x_9492:
        /* <DEDUP_REMOVED lines=9> */
.L_x_9493:
        /* <DEDUP_REMOVED lines=9> */
.L_x_9494:
        /* <DEDUP_REMOVED lines=9> */
.L_x_9495:
        /* <DEDUP_REMOVED lines=9> */
.L_x_9496:
[----:B------:R-:W-:-:S04]  /*76a0*/  @P3 F2FP.F16.F32.PACK_AB R8, RZ, R8 ;  /* 0x00000008ff08323e */ /* 0x000fc800000000ff */
[----:B------:R-:W-:-:S07]  /*76b0*/  @P3 PRMT R155, R155, 0x5410, R8 ;  /* 0x000054109b9b3816 */ /* 0x000fce0000000008 */
.L_x_9481:
[----:B------:R-:W0:Y:S08]  /*76c0*/  @P0 LDC.64 R8, c[0x0][0x478] ;  /* 0x00011e00ff080b82 */ /* 0x000e300000000a00 */
[----:B------:R-:W1:Y:S01]  /*76d0*/  @P3 LDC.64 R6, c[0x0][0x468] ;  /* 0x00011a00ff063b82 */ /* 0x000e620000000a00 */
[----:B0-----:R-:W-:-:S05]  /*76e0*/  @P0 IMAD.WIDE.U32 R8, R161, 0x20, R8 ;  /* 0x00000020a1080825 */ /* 0x001fca00078e0008 */
[----:B------:R4:W-:Y:S01]  /*76f0*/  @P0 STG.E.128 desc[UR10][R8.64], R140 ;  /* 0x0000008c08000986 */ /* 0x0009e2000c101d0a */
[----:B-1----:R-:W-:-:S03]  /*7700*/  @P3 IMAD.WIDE.U32 R6, R159, 0x10, R6 ;  /* 0x000000109f063825 */ /* 0x002fc600078e0006 */
[----:B------:R4:W-:Y:S04]  /*7710*/  @P0 STG.E.128 desc[UR10][R8.64+0x10], R148 ;  /* 0x0000109408000986 */ /* 0x0009e8000c101d0a */
[----:B------:R4:W-:Y:S02]  /*7720*/  @P3 STG.E.128 desc[UR10][R6.64], R152 ;  /* 0x0000009806003986 */ /* 0x0009e4000c101d0a */
.L_x_9478:
[----:B------:R-:W-:Y:S05]  /*7730*/  BSYNC.RECONVERGENT B0 ;  /* 0x0000000000007941 */ /* 0x000fea0003800200 */
.L_x_9477:
[----:B----4-:R-:W1:Y:S01]  /*7740*/  LDC.64 R6, c[0x0][0x380] ;  /* 0x0000e000ff067b82 */ /* 0x010e620000000a00 */
[----:B------:R-:W-:Y:S01]  /*7750*/  UPLOP3.LUT UP1, UPT, UPT, UPT, UP1, 0x40, 0x4 ;  /* 0x000000000004789c */ /* 0x000fe20003f2e810 */
[----:B-1----:R-:W-:-:S04]  /*7760*/  IADD3 R5, PT, PT, R5, R6, RZ ;  /* 0x0000000605057210 */ /* 0x002fc80007ffe0ff */
[----:B------:R-:W-:-:S13]  /*7770*/  ISETP.GE.AND P0, PT, R5, R7, PT ;  /* 0x000000070500720c */ /* 0x000fda0003f06270 */
[----:B------:R-:W-:Y:S05]  /*7780*/  @!P0 BRA `(.L_x_9497) ;  /* 0xffffff8c00bc8947 */ /* 0x000fea000383ffff */
.L_x_9405:
[----:B------:R-:W1:Y:S08]  /*7790*/  S2UR UR4, SR_CTAID.X ;  /* 0x00000000000479c3 */ /* 0x000e700000002500 */
[----:B------:R-:W4:Y:S08]  /*77a0*/  LDC.64 R4, c[0x0][0x440] ;  /* 0x00011000ff047b82 */ /* 0x000f300000000a00 */
[----:B------:R-:W4:Y:S08]  /*77b0*/  LDC.64 R6, c[0x0][0x448] ;  /* 0x00011200ff067b82 */ /* 0x000f300000000a00 */
[----:B0-23--:R-:W0:Y:S01]  /*77c0*/  LDC.64 R8, c[0x0][0x440] ;  /* 0x00011000ff087b82 */ /* 0x00de220000000a00 */
[----:B-1----:R-:W-:-:S05]  /*77d0*/  IMAD R3, R2, UR4, RZ ;  /* 0x0000000402037c24 */ /* 0x002fca000f8e02ff */
[----:B------:R-:W-:Y:S02]  /*77e0*/  LEA.HI R17, R3, R0, RZ, 0x1d ;  /* 0x0000000003117211 */ /* 0x000fe400078fe8ff */
[----:B------:R-:W1:Y:S03]  /*77f0*/  LDC.64 R10, c[0x0][0x448] ;  /* 0x00011200ff0a7b82 */ /* 0x000e660000000a00 */
[----:B----4-:R-:W-:-:S05]  /*7800*/  @P2 IMAD.WIDE.U32 R2, R17, 0x20, R4 ;  /* 0x0000002011022825 */ /* 0x010fca00078e0004 */
[----:B------:R-:W2:Y:S01]  /*7810*/  LDC.64 R12, c[0x0][0x440] ;  /* 0x00011000ff0c7b82 */ /* 0x000ea20000000a00 */
[C---:B------:R-:W-:Y:S01]  /*7820*/  @P2 IMAD.WIDE.U32 R4, R17.reuse, 0x20, R6 ;  /* 0x0000002011042825 */ /* 0x040fe200078e0006 */
[----:B------:R-:W-:Y:S01]  /*7830*/  @P2 IADD3 R17, PT, PT, R17, 0x80, RZ ;  /* 0x0000008011112810 */ /* 0x000fe20007ffe0ff */
[----:B------:R3:W-:Y:S04]  /*7840*/  @P2 STG.E.128 desc[UR10][R2.64], R80 ;  /* 0x0000005002002986 */ /* 0x0007e8000c101d0a */
[----:B------:R3:W-:Y:S01]  /*7850*/  @P2 STG.E.128 desc[UR10][R2.64+0x10], R84 ;  /* 0x0000105402002986 */ /* 0x0007e2000c101d0a */
[----:B------:R-:W4:Y:S01]  /*7860*/  LDC.64 R14, c[0x0][0x448] ;  /* 0x00011200ff0e7b82 */ /* 0x000f220000000a00 */
[C---:B0-----:R-:W-:Y:S02]  /*7870*/  @P4 IMAD.WIDE.U32 R8, R17.reuse, 0x20, R8 ;  /* 0x0000002011084825 */ /* 0x041fe400078e0008 */
[----:B------:R3:W-:Y:S04]  /*7880*/  @P2 STG.E.128 desc[UR10][R4.64], R56 ;  /* 0x0000003804002986 */ /* 0x0007e8000c101d0a */
[----:B------:R3:W-:Y:S01]  /*7890*/  @P2 STG.E.128 desc[UR10][R4.64+0x10], R60 ;  /* 0x0000103c04002986 */ /* 0x0007e2000c101d0a */
[C---:B-1----:R-:W-:Y:S01]  /*78a0*/  @P4 IMAD.WIDE.U32 R10, R17.reuse, 0x20, R10 ;  /* 0x00000020110a4825 */ /* 0x042fe200078e000a */
[----:B------:R-:W-:-:S02]  /*78b0*/  @P4 IADD3 R17, PT, PT, R17, 0x80, RZ ;  /* 0x0000008011114810 */ /* 0x000fc40007ffe0ff */
[----:B------:R3:W-:Y:S04]  /*78c0*/  @P4 STG.E.128 desc[UR10][R8.64], R88 ;  /* 0x0000005808004986 */ /* 0x0007e8000c101d0a */
[----:B------:R3:W-:Y:S01]  /*78d0*/  @P4 STG.E.128 desc[UR10][R8.64+0x10], R92 ;  /* 0x0000105c08004986 */ /* 0x0007e2000c101d0a */
[----:B--2---:R-:W-:-:S03]  /*78e0*/  @P5 IMAD.WIDE.U32 R12, R17, 0x20, R12 ;  /* 0x00000020110c5825 */ /* 0x004fc600078e000c */
        /* <DEDUP_REMOVED lines=8> */
[----:B---3--:R-:W0:Y:S01]  /*7970*/  LDC.64 R2, c[0x0][0x440] ;  /* 0x00011000ff027b82 */ /* 0x008e220000000a00 */
        /* <DEDUP_REMOVED lines=9> */
.L_x_9498:
        /* <DEDUP_REMOVED lines=15> */
.L_x_15700:


//--------------------- .text._ZN10layer_norm13ln_bwd_kernelINS_13Kernel_traitsI6__halfS2_fS2_fjLj4096ELj1ELj1ELj4ELj16ENS_18Kernel_traits_baseILj4096ES2_S2_fS2_fjLj128EEEEELb0ELb0ELb1ELb1EEEvNS_9BwdParamsE --------------------------
	.section	.text._ZN10layer_norm13ln_bwd_kernelINS_13Kernel_traitsI6__halfS2_fS2_fjLj4096ELj1ELj1ELj4ELj16ENS_18Kernel_traits_baseILj4096ES2_S2_fS2_fjLj128EEEEELb0ELb0ELb1ELb1EEEvNS_9BwdParamsE,"ax",@progbits
	.align	128
        .global         _ZN10layer_norm13ln_bwd_kernelINS_13Kernel_traitsI6__halfS2_fS2_fjLj4096ELj1ELj1ELj4ELj16ENS_18Kernel_traits_baseILj4096ES2_S2_fS2_fjLj128EEEEELb0ELb0ELb1ELb1EEEvNS_9BwdParamsE
        .type           _ZN10layer_norm13ln_bwd_kernelINS_13Kernel_traitsI6__halfS2_fS2_fjLj4096ELj1ELj1ELj4ELj16ENS_18Kernel_traits_baseILj4096ES2_S2_fS2_fjLj128EEEEELb0ELb0ELb1ELb1EEEvNS_9BwdParamsE,@function
        .size           _ZN10layer_norm13ln_bwd_kernelINS_13Kernel_traitsI6__halfS2_fS2_fjLj4096ELj1ELj1ELj4ELj16ENS_18Kernel_traits_baseILj4096ES2_S2_fS2_fjLj128EEEEELb0ELb0ELb1ELb1EEEvNS_9BwdParamsE,(.L_x_15701 - _ZN10layer_norm13ln_bwd_kernelINS_13Kernel_traitsI6__halfS2_fS2_fjLj4096ELj1ELj1ELj4ELj16ENS_18Kernel_traits_baseILj4096ES2_S2_fS2_fjLj128EEEEELb0ELb0ELb1ELb1EEEvNS_9BwdParamsE)
        .other          _ZN10layer_norm13ln_bwd_kernelINS_13Kernel_traitsI6__halfS2_fS2_fjLj4096ELj1ELj1ELj4ELj16ENS_18Kernel_traits_baseILj4096ES2_S2_fS2_fjLj128EEEEELb0ELb0ELb1ELb1EEEvNS_9BwdParamsE,@"STO_CUDA_ENTRY STV_DEFAULT"
_ZN10layer_norm13ln_bwd_kernelINS_13Kernel_traitsI6__halfS2_fS2_fjLj4096ELj1ELj1ELj4ELj16ENS_18Kernel_traits_baseILj4096ES2_S2_fS2_fjLj128EEEEELb0ELb0ELb1ELb1EEEvNS_9BwdParamsE:
.text._ZN10layer_norm13ln_bwd_kernelINS_13Kernel_traitsI6__halfS2_fS2_fjLj4096ELj1ELj1ELj4ELj16ENS_18Kernel_traits_baseILj4096ES2_S2_fS2_fjLj128EEEEELb0ELb0ELb1ELb1EEEvNS_9BwdParamsE:
        /* <DEDUP_REMOVED lines=54> */
.L_x_9576:
        /* <DEDUP_REMOVED lines=20> */
[----:B------:R-:W-:Y:S02]  /*04a0*/  SHF.R.S32.HI R130, RZ, 0x1f, R127 ;  /* 0x0000001fff827819 */ /* 0x000fe4000001147f */
[----:B------:R-:W-:Y:S02]  /*04b0*/  LEA.HI R126, R126, R3, RZ, 0x3 ;  /* 0x000000037e7e7211 */ /* 0x000fe400078f18ff */
[----:B------:R-:W-:Y:S01]  /*04c0*/  LEA.HI R130, R130, R127, RZ, 0x3 ;  /* 0x0000007f82827211 */ /* 0x000fe200078f18ff */
[----:B------:R-:W3:Y:S01]  /*04d0*/  LDC.64 R128, c[0x0][0x428] ;  /* 0x00010a00ff807b82 */ /* 0x000ee20000000a00 */
[----:B-1----:R-:W-:-:S05]  /*04e0*/  IMAD.WIDE R124, R133, 0x4, R124 ;  /* 0x00000004857c7825 */ /* 0x002fca00078e027c */
[----:B------:R1:W4:Y:S01]  /*04f0*/  LDG.E R3, desc[UR12][R124.64] ;  /* 0x0000000c7c037981 */ /* 0x000322000c1e1900 */
[-C--:B0-----:R-:W-:Y:S02]  /*0500*/  LEA.HI.SX32 R195, R126, R131.reuse, 0x1d ;  /* 0x000000837ec37211 */ /* 0x081fe400078feaff */
[----:B------:R-:W-:Y:S02]  /*0510*/  LEA.HI.SX32 R131, R130, R131, 0x1d ;  /* 0x0000008382837211 */ /* 0x000fe400078feaff */
[C---:B------:R-:W-:Y:S02]  /*0520*/  IADD3 R193, PT, PT, R195.reuse, 0x100, RZ ;  /* 0x00000100c3c17810 */ /* 0x040fe40007ffe0ff */
[C---:B------:R-:W-:Y:S01]  /*0530*/  IADD3 R191, PT, PT, R195.reuse, 0x80, RZ ;  /* 0x00000080c3bf7810 */ /* 0x040fe20007ffe0ff */
[----:B--2---:R-:W-:Y:S01]  /*0540*/  IMAD.WIDE.U32 R126, R195, 0x20, R184 ;  /* 0x00000020c37e7825 */ /* 0x004fe200078e00b8 */
[----:B------:R-:W-:-:S03]  /*0550*/  IADD3 R161, PT, PT, R131, 0x80, RZ ;  /* 0x0000008083a17810 */ /* 0x000fc60007ffe0ff */
[C---:B---3--:R-:W-:Y:S01]  /*0560*/  IMAD.WIDE.U32 R168, R131.reuse, 0x10, R128 ;  /* 0x0000001083a87825 */ /* 0x048fe200078e0080 */
[----:B------:R-:W-:Y:S01]  /*0570*/  IADD3 R149, PT, PT, R131, 0x100, RZ ;  /* 0x0000010083957810 */ /* 0x000fe20007ffe0ff */
[----:B------:R-:W2:Y:S02]  /*0580*/  LDG.E.128 R176, desc[UR12][R126.64] ;  /* 0x0000000c7eb07981 */ /* 0x000ea4000c1e1d00 */
[--C-:B------:R-:W-:Y:S01]  /*0590*/  IMAD.WIDE.U32 R182, R193, 0x20, R184.reuse ;  /* 0x00000020c1b67825 */ /* 0x100fe200078e00b8 */
[----:B------:R-:W-:Y:S01]  /*05a0*/  IADD3 R197, PT, PT, R195, 0x180, RZ ;  /* 0x00000180c3c57810 */ /* 0x000fe20007ffe0ff */
[----:B------:R-:W3:Y:S02]  /*05b0*/  LDG.E.128 R168, desc[UR12][R168.64] ;  /* 0x0000000ca8a87981 */ /* 0x000ee4000c1e1d00 */
[----:B------:R-:W-:Y:S01]  /*05c0*/  IMAD.WIDE.U32 R180, R191, 0x20, R184 ;  /* 0x00000020bfb47825 */ /* 0x000fe200078e00b8 */
[----:B-1----:R-:W-:Y:S01]  /*05d0*/  IADD3 R125, PT, PT, R131, 0x180, RZ ;  /* 0x00000180837d7810 */ /* 0x002fe20007ffe0ff */
[----:B------:R-:W3:Y:S02]  /*05e0*/  LDG.E.128 R152, desc[UR12][R182.64] ;  /* 0x0000000cb6987981 */ /* 0x000ee4000c1e1d00 */
[----:B------:R-:W-:-:S02]  /*05f0*/  IMAD.WIDE.U32 R160, R161, 0x10, R128 ;  /* 0x00000010a1a07825 */ /* 0x000fc400078e0080 */
[----:B------:R-:W3:Y:S02]  /*0600*/  LDG.E.128 R156, desc[UR12][R180.64+0x10] ;  /* 0x0000100cb49c7981 */ /* 0x000ee4000c1e1d00 */
[----:B------:R-:W-:Y:S02]  /*0610*/  IMAD.WIDE.U32 R148, R149, 0x10, R128 ;  /* 0x0000001095947825 */ /* 0x000fe400078e0080 */
[----:B------:R-:W3:Y:S02]  /*0620*/  LDG.E.128 R172, desc[UR12][R126.64+0x10] ;  /* 0x0000100c7eac7981 */ /* 0x000ee4000c1e1d00 */
[----:B------:R-:W-:Y:S02]  /*0630*/  IMAD.WIDE.U32 R184, R197, 0x20, R184 ;  /* 0x00000020c5b87825 */ /* 0x000fe400078e00b8 */
[----:B------:R0:W3:Y:S02]  /*0640*/  LDG.E.128 R164, desc[UR12][R180.64] ;  /* 0x0000000cb4a47981 */ /* 0x0000e4000c1e1d00 */
[----:B------:R-:W-:-:S02]  /*0650*/  IMAD.WIDE.U32 R124, R125, 0x10, R128 ;  /* 0x000000107d7c7825 */ /* 0x000fc400078e0080 */
[----:B------:R-:W3:Y:S04]  /*0660*/  LDG.E.128 R160, desc[UR12][R160.64] ;  /* 0x0000000ca0a07981 */ /* 0x000ee8000c1e1d00 */
[----:B------:R-:W3:Y:S04]  /*0670*/  LDG.E.128 R148, desc[UR12][R148.64] ;  /* 0x0000000c94947981 */ /* 0x000ee8000c1e1d00 */
[----:B------:R1:W3:Y:S04]  /*0680*/  LDG.E.128 R144, desc[UR12][R182.64+0x10] ;  /* 0x0000100cb6907981 */ /* 0x0002e8000c1e1d00 */
[----:B------:R-:W3:Y:S04]  /*0690*/  LDG.E.128 R140, desc[UR12][R184.64] ;  /* 0x0000000cb88c7981 */ /* 0x000ee8000c1e1d00 */
[----:B------:R1:W3:Y:S04]  /*06a0*/  LDG.E.128 R128, desc[UR12][R184.64+0x10] ;  /* 0x0000100cb8807981 */ /* 0x0002e8000c1e1d00 */
[----:B------:R-:W3:Y:S01]  /*06b0*/  LDG.E.128 R124, desc[UR12][R124.64] ;  /* 0x0000000c7c7c7981 */ /* 0x000ee2000c1e1d00 */
[----:B------:R-:W-:-:S04]  /*06c0*/  UISETP.NE.U32.AND UP0, UPT, UR6, URZ, UPT ;  /* 0x000000ff0600728c */ /* 0x000fc8000bf05070 */
[----:B------:R-:W-:-:S06]  /*06d0*/  UISETP.NE.AND.EX UP0, UPT, UR7, URZ, UPT, UP0 ;  /* 0x000000ff0700728c */ /* 0x000fcc000bf05300 */
[----:B------:R-:W-:-:S13]  /*06e0*/  PLOP3.LUT P0, PT, PT, PT, UP0, 0x80, 0x8 ;  /* 0x000000000008781c */ /* 0x000fda0003f0f008 */
[----:B0-----:R-:W0:Y:S08]  /*06f0*/  @P0 LDC.64 R180, c[0x0][0x438] ;  /* 0x00010e00ffb40b82 */ /* 0x001e300000000a00 */
[----:B-1----:R-:W1:Y:S08]  /*0700*/  @P0 LDC.64 R182, c[0x0][0x438] ;  /* 0x00010e00ffb60b82 */ /* 0x002e700000000a00 */
[----:B------:R-:W1:Y:S08]  /*0710*/  @P0 LDC.64 R186, c[0x0][0x438] ;  /* 0x00010e00ffba0b82 */ /* 0x000e700000000a00 */
[----:B------:R-:W1:Y:S01]  /*0720*/  @P0 LDC.64 R188, c[0x0][0x438] ;  /* 0x00010e00ffbc0b82 */ /* 0x000e620000000a00 */
[----:B------:R-:W-:Y:S01]  /*0730*/  ISETP.NE.AND P1, PT, RZ, UR11, PT ;  /* 0x0000000bff007c0c */ /* 0x000fe2000bf25270 */
[----:B0-----:R-:W-:-:S05]  /*0740*/  @P0 IMAD.WIDE.U32 R180, R195, 0x20, R180 ;  /* 0x00000020c3b40825 */ /* 0x001fca00078e00b4 */
[----:B------:R-:W5:Y:S01]  /*0750*/  @P0 LDG.E.128 R80, desc[UR12][R180.64] ;  /* 0x0000000cb4500981 */ /* 0x000f62000c1e1d00 */
[----:B-1----:R-:W-:-:S03]  /*0760*/  @P0 IMAD.WIDE.U32 R182, R191, 0x20, R182 ;  /* 0x00000020bfb60825 */ /* 0x002fc600078e00b6 */
[----:B------:R0:W5:Y:S04]  /*0770*/  @P0 LDG.E.128 R84, desc[UR12][R180.64+0x10] ;  /* 0x0000100cb4540981 */ /* 0x000168000c1e1d00 */
[----:B------:R-:W5:Y:S01]  /*0780*/  @P0 LDG.E.128 R88, desc[UR12][R182.64] ;  /* 0x0000000cb6580981 */ /* 0x000f62000c1e1d00 */
[----:B------:R-:W-:-:S03]  /*0790*/  @P0 IMAD.WIDE.U32 R184, R193, 0x20, R186 ;  /* 0x00000020c1b80825 */ /* 0x000fc600078e00ba */
[----:B------:R-:W5:Y:S04]  /*07a0*/  @P0 LDG.E.128 R92, desc[UR12][R182.64+0x10] ;  /* 0x0000100cb65c0981 */ /* 0x000f68000c1e1d00 */
[----:B------:R-:W5:Y:S01]  /*07b0*/  @P0 LDG.E.128 R96, desc[UR12][R184.64] ;  /* 0x0000000cb8600981 */ /* 0x000f62000c1e1d00 */
[----:B------:R-:W-:-:S03]  /*07c0*/  @P0 IMAD.WIDE.U32 R186, R197, 0x20, R188 ;  /* 0x00000020c5ba0825 */ /* 0x000fc600078e00bc */
[----:B------:R1:W5:Y:S04]  /*07d0*/  @P0 LDG.E.128 R112, desc[UR12][R184.64+0x10] ;  /* 0x0000100cb8700981 */ /* 0x000368000c1e1d00 */
[----:B------:R-:W5:Y:S04]  /*07e0*/  @P0 LDG.E.128 R116, desc[UR12][R186.64] ;  /* 0x0000000cba740981 */ /* 0x000f68000c1e1d00 */
[----:B------:R1:W5:Y:S01]  /*07f0*/  @P0 LDG.E.128 R120, desc[UR12][R186.64+0x10] ;  /* 0x0000100cba780981 */ /* 0x000362000c1e1d00 */
[----:B------:R-:W-:Y:S02]  /*0800*/  HADD2.F32 R189, -RZ, R12.H1_H1 ;  /* 0x3000000cffbd7230 */ /* 0x000fe40000004100 */
[----:B------:R-:W-:Y:S01]  /*0810*/  HADD2.F32 R195, -RZ, R14.H1_H1 ;  /* 0x3000000effc37230 */ /* 0x000fe20000004100 */
[----:B----4-:R-:W-:-:S05]  /*0820*/  FSEL R3, R3, RZ, !P1 ;  /* 0x000000ff03037208 */ /* 0x010fca0004800000 */
[C---:B--2---:R-:W-:Y:S01]  /*0830*/  FADD.FTZ R220, -R3.reuse, R177 ;  /* 0x000000b103dc7221 */ /* 0x044fe20000010100 */
[--C-:B---3--:R-:W-:Y:S02]  /*0840*/  HADD2.F32 R177, -RZ, R168.reuse.H0_H0 ;  /* 0x200000a8ffb17230 */ /* 0x108fe40000004100 */
[----:B------:R-:W-:Y:S02]  /*0850*/  HADD2.F32 R168, -RZ, R168.H1_H1 ;  /* 0x300000a8ffa87230 */ /* 0x000fe40000004100 */
[C---:B------:R-:W-:Y:S01]  /*0860*/  FADD.FTZ R194, -R3.reuse, R155 ;  /* 0x0000009b03c27221 */ /* 0x040fe20000010100 */
[----:B------:R-:W-:Y:S02]  /*0870*/  HADD2.F32 R155, -RZ, R4.H1_H1 ;  /* 0x30000004ff9b7230 */ /* 0x000fe40000004100 */
[----:B------:R-:W-:Y:S01]  /*0880*/  FADD.FTZ R214, -R3, R156 ;  /* 0x0000009c03d67221 */ /* 0x000fe20000010100 */
[----:B-----5:R-:W-:Y:S01]  /*0890*/  FMUL.FTZ R156, R135, R220 ;  /* 0x000000dc879c7220 */ /* 0x020fe20000410000 */
[----:B0-----:R-:W-:-:S02]  /*08a0*/  HADD2.F32 R181, -RZ, R169.H0_H0 ;  /* 0x200000a9ffb57230 */ /* 0x001fc40000004100 */
[C---:B------:R-:W-:Y:S01]  /*08b0*/  FADD.FTZ R232, -R3.reuse, R174 ;  /* 0x000000ae03e87221 */ /* 0x040fe20000010100 */
[C---:B------:R-:W-:Y:S01]  /*08c0*/  FADD.FTZ R230, -R3.reuse, R173 ;  /* 0x000000ad03e67221 */ /* 0x040fe20000010100 */
[----:B------:R-:W-:Y:S02]  /*08d0*/  HADD2.F32 R226, -RZ, R169.H1_H1 ;  /* 0x300000a9ffe27230 */ /* 0x000fe40000004100 */
[----:B------:R-:W-:Y:S01]  /*08e0*/  FADD.FTZ R228, -R3, R172 ;  /* 0x000000ac03e47221 */ /* 0x000fe20000010100 */
[-C--:B------:R-:W-:Y:S01]  /*08f0*/  FMUL.FTZ R155, R155, R168.reuse ;  /* 0x000000a89b9b7220 */ /* 0x080fe20000410000 */
[----:B------:R-:W-:Y:S01]  /*0900*/  FFMA.FTZ R17, R156, R168, R17 ;  /* 0x000000a89c117223 */ /* 0x000fe20000010011 */
[----:B------:R-:W-:Y:S01]  /*0910*/  FADD.FTZ R61, R61, R168 ;  /* 0x000000a83d3d7221 */ /* 0x000fe20000010000 */
[C---:B------:R-:W-:Y:S01]  /*0920*/  FADD.FTZ R218, -R3.reuse, R176 ;  /* 0x000000b003da7221 */ /* 0x040fe20000010100 */
[----:B------:R-:W-:Y:S01]  /*0930*/  FADD.FTZ R222, -R3, R178 ;  /* 0x000000b203de7221 */ /* 0x000fe20000010100 */
[----:B-1----:R-:W-:-:S02]  /*0940*/  HADD2.F32 R185, -RZ, R170.H0_H0 ;  /* 0x200000aaffb97230 */ /* 0x002fc40000004100 */
[C---:B------:R-:W-:Y:S01]  /*0950*/  FADD.FTZ R172, -R3.reuse, R165 ;  /* 0x000000a503ac7221 */ /* 0x040fe20000010100 */
[----:B------:R-:W-:Y:S02]  /*0960*/  HADD2.F32 R169, -RZ, R171.H0_H0 ;  /* 0x200000abffa97230 */ /* 0x000fe40000004100 */
[C---:B------:R-:W-:Y:S01]  /*0970*/  FADD.FTZ R178, -R3.reuse, R166 ;  /* 0x000000a603b27221 */ /* 0x040fe20000010100 */
[--C-:B------:R-:W-:Y:S02]  /*0980*/  HADD2.F32 R183, -RZ, R163.reuse.H0_H0 ;  /* 0x200000a3ffb77230 */ /* 0x100fe40000004100 */
[C---:B------:R-:W-:Y:S01]  /*0990*/  FADD.FTZ R190, -R3.reuse, R153 ;  /* 0x0000009903be7221 */ /* 0x040fe20000010100 */
[----:B------:R-:W-:Y:S02]  /*09a0*/  HADD2.F32 R134, -RZ, R163.H1_H1 ;  /* 0x300000a3ff867230 */ /* 0x000fe40000004100 */
[----:B------:R-:W-:Y:S01]  /*09b0*/  FADD.FTZ R200, -R3, R146 ;  /* 0x0000009203c87221 */ /* 0x000fe20000010100 */
[----:B------:R-:W-:-:S02]  /*09c0*/  HADD2.F32 R168, -RZ, R7.H0_H0 ;  /* 0x20000007ffa87230 */ /* 0x000fc40000004100 */
[----:B------:R-:W-:Y:S01]  /*09d0*/  FMUL.FTZ R165, R135, R232 ;  /* 0x000000e887a57220 */ /* 0x000fe20000410000 */
[----:B------:R-:W-:Y:S02]  /*09e0*/  HADD2.F32 R170, -RZ, R170.H1_H1 ;  /* 0x300000aaffaa7230 */ /* 0x000fe40000004100 */
[C---:B------:R-:W-:Y:S01]  /*09f0*/  FADD.FTZ R174, -R3.reuse, R164 ;  /* 0x000000a403ae7221 */ /* 0x040fe20000010100 */
[--C-:B------:R-:W-:Y:S02]  /*0a00*/  HADD2.F32 R187, -RZ, R148.reuse.H0_H0 ;  /* 0x20000094ffbb7230 */ /* 0x100fe40000004100 */
[C---:B------:R-:W-:Y:S01]  /*0a10*/  FADD.FTZ R192, -R3.reuse, R154 ;  /* 0x0000009a03c07221 */ /* 0x040fe20000010100 */
[----:B------:R-:W-:Y:S02]  /*0a20*/  HADD2.F32 R196, -RZ, R148.H1_H1 ;  /* 0x30000094ffc47230 */ /* 0x000fe40000004100 */
[----:B------:R-:W-:Y:S01]  /*0a30*/  FADD.FTZ R206, -R3, R144 ;  /* 0x0000009003ce7221 */ /* 0x000fe20000010100 */
[----:B------:R-:W-:-:S02]  /*0a40*/  HADD2.F32 R163, -RZ, R6.H1_H1 ;  /* 0x30000006ffa37230 */ /* 0x000fc40000004100 */
[----:B------:R-:W-:Y:S01]  /*0a50*/  FADD.FTZ R146, -R3, R140 ;  /* 0x0000008c03927221 */ /* 0x000fe20000010100 */
[--C-:B------:R-:W-:Y:S02]  /*0a60*/  HADD2.F32 R153, -RZ, R150.reuse.H0_H0 ;  /* 0x20000096ff997230 */ /* 0x100fe40000004100 */
[----:B------:R-:W-:Y:S01]  /*0a70*/  FMUL.FTZ R166, R135, R230 ;  /* 0x000000e687a67220 */ /* 0x000fe20000410000 */
        /* <DEDUP_REMOVED lines=18> */
[----:B------:R-:W-:Y:S01]  /*0ba0*/  FMUL.FTZ R3, R135, R218 ;  /* 0x000000da87037220 */ /* 0x000fe20000410000 */
[--C-:B------:R-:W-:Y:S02]  /*0bb0*/  HADD2.F32 R143, -RZ, R124.reuse.H0_H0 ;  /* 0x2000007cff8f7230 */ /* 0x100fe40000004100 */
[-C--:B------:R-:W-:Y:S01]  /*0bc0*/  FMUL.FTZ R168, R168, R169.reuse ;  /* 0x000000a9a8a87220 */ /* 0x080fe20000410000 */
[----:B------:R-:W-:Y:S02]  /*0bd0*/  HADD2.F32 R208, -RZ, R124.H1_H1 ;  /* 0x3000007cffd07230 */ /* 0x000fe40000004100 */
[----:B------:R-:W-:Y:S01]  /*0be0*/  FADD.FTZ R58, R58, R169 ;  /* 0x000000a93a3a7221 */ /* 0x000fe20000010000 */
[--C-:B------:R-:W-:Y:S02]  /*0bf0*/  HADD2.F32 R131, -RZ, R125.reuse.H0_H0 ;  /* 0x2000007dff837230 */ /* 0x100fe40000004100 */
[----:B------:R-:W-:Y:S01]  /*0c00*/  FFMA.FTZ R22, R165, R169, R22 ;  /* 0x000000a9a5167223 */ /* 0x000fe20000010016 */
[----:B------:R-:W-:-:S02]  /*0c10*/  HADD2.F32 R204, -RZ, R125.H1_H1 ;  /* 0x3000007dffcc7230 */ /* 0x000fc40000004100 */
[-C--:B------:R-:W-:Y:S01]  /*0c20*/  FMUL.FTZ R163, R163, R170.reuse ;  /* 0x000000aaa3a37220 */ /* 0x080fe20000410000 */
[----:B------:R-:W-:Y:S02]  /*0c30*/  HADD2.F32 R171, -RZ, R160.H0_H0 ;  /* 0x200000a0ffab7230 */ /* 0x000fe40000004100 */
[----:B------:R-:W-:Y:S01]  /*0c40*/  FADD.FTZ R57, R57, R170 ;  /* 0x000000aa39397221 */ /* 0x000fe20000010000 */
[--C-:B------:R-:W-:Y:S02]  /*0c50*/  HADD2.F32 R125, -RZ, R127.reuse.H0_H0 ;  /* 0x2000007fff7d7230 */ /* 0x100fe40000004100 */
[----:B------:R-:W-:Y:S01]  /*0c60*/  FFMA.FTZ R21, R166, R170, R21 ;  /* 0x000000aaa6157223 */ /* 0x000fe20000010015 */
[----:B------:R-:W-:Y:S02]  /*0c70*/  HADD2.F32 R124, -RZ, R127.H1_H1 ;  /* 0x3000007fff7c7230 */ /* 0x000fe40000004100 */
[----:B------:R-:W-:Y:S01]  /*0c80*/  FMUL.FTZ R169, R135, R174 ;  /* 0x000000ae87a97220 */ /* 0x000fe20000410000 */
[----:B------:R-:W-:-:S02]  /*0c90*/  HADD2.F32 R218, -RZ, R8.H0_H0 ;  /* 0x20000008ffda7230 */ /* 0x000fc40000004100 */
[----:B------:R-:W-:Y:S01]  /*0ca0*/  FMUL.FTZ R170, R135, R234 ;  /* 0x000000ea87aa7220 */ /* 0x000fe20000410000 */
[----:B------:R-:W-:Y:S02]  /*0cb0*/  HADD2.F32 R216, -RZ, R160.H1_H1 ;  /* 0x300000a0ffd87230 */ /* 0x000fe40000004100 */
[----:B------:R-:W-:Y:S02]  /*0cc0*/  HADD2.F32 R167, -RZ, R7.H1_H1 ;  /* 0x30000007ffa77230 */ /* 0x000fe40000004100 */
[----:B------:R-:W-:Y:S02]  /*0cd0*/  HADD2.F32 R127, -RZ, R8.H1_H1 ;  /* 0x30000008ff7f7230 */ /* 0x000fe40000004100 */
[-C--:B------:R-:W-:Y:S01]  /*0ce0*/  FMUL.FTZ R174, R218, R171.reuse ;  /* 0x000000abdaae7220 */ /* 0x080fe20000410000 */
[----:B------:R-:W-:Y:S01]  /*0cf0*/  FFMA.FTZ R24, R169, R171, R24 ;  /* 0x000000aba9187223 */ /* 0x000fe20000010018 */
[----:B------:R-:W-:Y:S01]  /*0d00*/  FADD.FTZ R52, R52, R171 ;  /* 0x000000ab34347221 */ /* 0x000fe20000010000 */
[----:B------:R-:W-:-:S02]  /*0d10*/  HADD2.F32 R175, -RZ, R161.H0_H0 ;  /* 0x200000a1ffaf7230 */ /* 0x000fc40000004100 */
[-C--:B------:R-:W-:Y:S01]  /*0d20*/  FMUL.FTZ R167, R167, R176.reuse ;  /* 0x000000b0a7a77220 */ /* 0x080fe20000410000 */
[----:B------:R-:W-:Y:S01]  /*0d30*/  FADD.FTZ R59, R59, R176 ;  /* 0x000000b03b3b7221 */ /* 0x000fe20000010000 */
[----:B------:R-:W-:Y:S01]  /*0d40*/  FFMA.FTZ R23, R170, R176, R23 ;  /* 0x000000b0aa177223 */ /* 0x000fe20000010017 */
[----:B------:R-:W-:Y:S02]  /*0d50*/  HADD2.F32 R218, -RZ, R9.H0_H0 ;  /* 0x20000009ffda7230 */ /* 0x000fe40000004100 */
[----:B------:R-:W-:Y:S01]  /*0d60*/  FMUL.FTZ R171, R127, R216 ;  /* 0x000000d87fab7220 */ /* 0x000fe20000410000 */
[----:B------:R-:W-:Y:S02]  /*0d70*/  HADD2.F32 R180, -RZ, R161.H1_H1 ;  /* 0x300000a1ffb47230 */ /* 0x000fe40000004100 */
[C---:B------:R-:W-:Y:S01]  /*0d80*/  FMUL.FTZ R173, R135.reuse, R178 ;  /* 0x000000b287ad7220 */ /* 0x040fe20000410000 */
[----:B------:R-:W-:Y:S02]  /*0d90*/  HADD2.F32 R127, -RZ, R9.H1_H1 ;  /* 0x30000009ff7f7230 */ /* 0x000fe40000004100 */
[----:B------:R-:W-:Y:S01]  /*0da0*/  FMUL.FTZ R176, R135, R182 ;  /* 0x000000b687b07220 */ /* 0x000fe20000410000 */
[----:B------:R-:W-:-:S02]  /*0db0*/  HADD2.F32 R179, -RZ, R162.H0_H0 ;  /* 0x200000a2ffb37230 */ /* 0x000fc40000004100 */
[----:B------:R-:W-:Y:S02]  /*0dc0*/  HADD2.F32 R158, -RZ, R4.H0_H0 ;  /* 0x20000004ff9e7230 */ /* 0x000fe40000004100 */
[----:B------:R-:W-:Y:S02]  /*0dd0*/  HADD2.F32 R182, -RZ, R10.H0_H0 ;  /* 0x2000000affb67230 */ /* 0x000fe40000004100 */
[----:B------:R-:W-:Y:S02]  /*0de0*/  HADD2.F32 R184, -RZ, R162.H1_H1 ;  /* 0x300000a2ffb87230 */ /* 0x000fe40000004100 */
[----:B------:R-:W-:Y:S01]  /*0df0*/  FMUL.FTZ R157, R135, R222 ;  /* 0x000000de879d7220 */ /* 0x000fe20000410000 */
[----:B------:R-:W-:Y:S02]  /*0e00*/  HADD2.F32 R162, -RZ, R5.H0_H0 ;  /* 0x20000005ffa27230 */ /* 0x000fe40000004100 */
[-C--:B------:R-:W-:Y:S01]  /*0e10*/  FMUL.FTZ R178, R218, R175.reuse ;  /* 0x000000afdab27220 */ /* 0x080fe20000410000 */
[----:B------:R-:W-:Y:S01]  /*0e20*/  FFMA.FTZ R26, R173, R175, R26 ;  /* 0x000000afad1a7223 */ /* 0x000fe2000001001a */
[----:B------:R-:W-:Y:S01]  /*0e30*/  FADD.FTZ R54, R54, R175 ;  /* 0x000000af36367221 */ /* 0x000fe20000010000 */
[-C--:B------:R-:W-:Y:S01]  /*0e40*/  FMUL.FTZ R175, R127, R180.reuse ;  /* 0x000000b47faf7220 */ /* 0x080fe20000410000 */
[----:B------:R-:W-:Y:S01]  /*0e50*/  FFMA.FTZ R27, R176, R180, R27 ;  /* 0x000000b4b01b7223 */ /* 0x000fe2000001001b */
[----:B------:R-:W-:Y:S01]  /*0e60*/  FADD.FTZ R55, R55, R180 ;  /* 0x000000b437377221 */ /* 0x000fe20000010000 */
[-C--:B------:R-:W-:Y:S01]  /*0e70*/  FMUL.FTZ R158, R158, R177.reuse ;  /* 0x000000b19e9e7220 */ /* 0x080fe20000410000 */
[----:B------:R-:W-:Y:S01]  /*0e80*/  FFMA.FTZ R16, R3, R177, R16 ;  /* 0x000000b103107223 */ /* 0x000fe20000010010 */
[----:B------:R-:W-:Y:S01]  /*0e90*/  FADD.FTZ R60, R60, R177 ;  /* 0x000000b13c3c7221 */ /* 0x000fe20000010000 */
[----:B------:R-:W-:-:S02]  /*0ea0*/  HADD2.F32 R164, -RZ, R6.H0_H0 ;  /* 0x20000006ffa47230 */ /* 0x000fc40000004100 */
[----:B------:R-:W-:Y:S01]  /*0eb0*/  FMUL.FTZ R180, R182, R179 ;  /* 0x000000b3b6b47220 */ /* 0x000fe20000410000 */
[C---:B------:R-:W-:Y:S01]  /*0ec0*/  FMUL.FTZ R161, R135.reuse, R228 ;  /* 0x000000e487a17220 */ /* 0x040fe20000410000 */
[C---:B------:R-:W-:Y:S01]  /*0ed0*/  FMUL.FTZ R177, R135.reuse, R214 ;  /* 0x000000d687b17220 */ /* 0x040fe20000410000 */
[----:B------:R-:W-:Y:S02]  /*0ee0*/  HADD2.F32 R127, -RZ, R10.H1_H1 ;  /* 0x3000000aff7f7230 */ /* 0x000fe40000004100 */
[----:B------:R-:W-:Y:S01]  /*0ef0*/  FMUL.FTZ R182, R135, R212 ;  /* 0x000000d487b67220 */ /* 0x000fe20000410000 */
[-C--:B------:R-:W-:Y:S01]  /*0f00*/  FMUL.FTZ R162, R162, R181.reuse ;  /* 0x000000b5a2a27220 */ /* 0x080fe20000410000 */
[----:B------:R-:W-:Y:S01]  /*0f10*/  FFMA.FTZ R18, R157, R181, R18 ;  /* 0x000000b59d127223 */ /* 0x000fe20000010012 */
[----:B------:R-:W-:Y:S01]  /*0f20*/  FADD.FTZ R62, R62, R181 ;  /* 0x000000b53e3e7221 */ /* 0x000fe20000010000 */
[--C-:B------:R-:W-:Y:S02]  /*0f30*/  HADD2.F32 R212, -RZ, R11.reuse.H0_H0 ;  /* 0x2000000bffd47230 */ /* 0x100fe40000004100 */
[----:B------:R-:W-:Y:S01]  /*0f40*/  FMUL.FTZ R181, R135, R210 ;  /* 0x000000d287b57220 */ /* 0x000fe20000410000 */
[-C--:B------:R-:W-:Y:S01]  /*0f50*/  FMUL.FTZ R164, R164, R185.reuse ;  /* 0x000000b9a4a47220 */ /* 0x080fe20000410000 */
[----:B------:R-:W-:Y:S01]  /*0f60*/  FADD.FTZ R56, R56, R185 ;  /* 0x000000b938387221 */ /* 0x000fe20000010000 */
[----:B------:R-:W-:Y:S01]  /*0f70*/  FFMA.FTZ R20, R161, R185, R20 ;  /* 0x000000b9a1147223 */ /* 0x000fe20000010014 */
[----:B------:R-:W-:Y:S01]  /*0f80*/  FADD.FTZ R48, R48, R179 ;  /* 0x000000b330307221 */ /* 0x000fe20000010000 */
[----:B------:R-:W-:Y:S01]  /*0f90*/  FFMA.FTZ R28, R177, R179, R28 ;  /* 0x000000b3b11c7223 */ /* 0x000fe2000001001c */
[-C--:B------:R-:W-:Y:S01]  /*0fa0*/  FMUL.FTZ R179, R127, R184.reuse ;  /* 0x000000b87fb37220 */ /* 0x080fe20000410000 */
[----:B------:R-:W-:Y:S01]  /*0fb0*/  FADD.FTZ R49, R49, R184 ;  /* 0x000000b831317221 */ /* 0x000fe20000010000 */
[----:B------:R-:W-:Y:S01]  /*0fc0*/  FFMA.FTZ R29, R182, R184, R29 ;  /* 0x000000b8b61d7223 */ /* 0x000fe2000001001d */
[----:B------:R-:W-:-:S02]  /*0fd0*/  HADD2.F32 R185, -RZ, R11.H1_H1 ;  /* 0x3000000bffb97230 */ /* 0x000fc40000004100 */
[-C--:B------:R-:W-:Y:S01]  /*0fe0*/  FMUL.FTZ R184, R212, R183.reuse ;  /* 0x000000b7d4b87220 */ /* 0x080fe20000410000 */
[----:B------:R-:W-:Y:S01]  /*0ff0*/  FADD.FTZ R50, R50, R183 ;  /* 0x000000b732327221 */ /* 0x000fe20000010000 */
[----:B------:R-:W-:Y:S01]  /*1000*/  FFMA.FTZ R30, R181, R183, R30 ;  /* 0x000000b7b51e7223 */ /* 0x000fe2000001001e */
[----:B------:R-:W-:Y:S02]  /*1010*/  HADD2.F32 R210, -RZ, R12.H0_H0 ;  /* 0x2000000cffd27230 */ /* 0x000fe40000004100 */
[C---:B------:R-:W-:Y:S01]  /*1020*/  FMUL.FTZ R186, R135.reuse, R186 ;  /* 0x000000ba87ba7220 */ /* 0x040fe20000410000 */
[C---:B------:R-:W-:Y:S01]  /*1030*/  FMUL.FTZ R183, R135.reuse, R188 ;  /* 0x000000bc87b77220 */ /* 0x040fe20000410000 */
[----:B------:R-:W-:Y:S01]  /*1040*/  FMUL.FTZ R190, R135, R190 ;  /* 0x000000be87be7220 */ /* 0x000fe20000410000 */
[-C--:B------:R-:W-:Y:S01]  /*1050*/  FMUL.FTZ R185, R185, R134.reuse ;  /* 0x00000086b9b97220 */ /* 0x080fe20000410000 */
[----:B------:R-:W-:Y:S01]  /*1060*/  FADD.FTZ R51, R51, R134 ;  /* 0x0000008633337221 */ /* 0x000fe20000010000 */
[----:B------:R-:W-:Y:S01]  /*1070*/  FFMA.FTZ R31, R186, R134, R31 ;  /* 0x00000086ba1f7223 */ /* 0x000fe2000001001f */
[----:B------:R-:W-:-:S02]  /*1080*/  HADD2.F32 R191, -RZ, R149.H0_H0 ;  /* 0x20000095ffbf7230 */ /* 0x000fc40000004100 */
[-C--:B------:R-:W-:Y:S01]  /*1090*/  FMUL.FTZ R188, R210, R187.reuse ;  /* 0x000000bbd2bc7220 */ /* 0x080fe20000410000 */
[----:B------:R-:W-:Y:S01]  /*10a0*/  FFMA.FTZ R76, R183, R187, R76 ;  /* 0x000000bbb74c7223 */ /* 0x000fe2000001004c */
[----:B------:R-:W-:Y:S01]  /*10b0*/  FADD.FTZ R44, R44, R187 ;  /* 0x000000bb2c2c7221 */ /* 0x000fe20000010000 */
[----:B------:R-:W-:Y:S02]  /*10c0*/  HADD2.F32 R134, -RZ, R13.H0_H0 ;  /* 0x2000000dff867230 */ /* 0x000fe40000004100 */
[----:B------:R-:W-:Y:S01]  /*10d0*/  FMUL.FTZ R187, R135, R192 ;  /* 0x000000c087bb7220 */ /* 0x000fe20000410000 */
[----:B------:R-:W-:Y:S02]  /*10e0*/  HADD2.F32 R152, -RZ, R149.H1_H1 ;  /* 0x30000095ff987230 */ /* 0x000fe40000004100 */
[-C--:B------:R-:W-:Y:S01]  /*10f0*/  FMUL.FTZ R189, R189, R196.reuse ;  /* 0x000000c4bdbd7220 */ /* 0x080fe20000410000 */
[----:B------:R-:W-:Y:S02]  /*1100*/  HADD2.F32 R141, -RZ, R13.H1_H1 ;  /* 0x3000000dff8d7230 */ /* 0x000fe40000004100 */
[----:B------:R-:W-:Y:S01]  /*1110*/  FFMA.FTZ R77, R190, R196, R77 ;  /* 0x000000c4be4d7223 */ /* 0x000fe2000001004d */
[----:B------:R-:W-:Y:S01]  /*1120*/  FADD.FTZ R45, R45, R196 ;  /* 0x000000c42d2d7221 */ /* 0x000fe20000010000 */
[----:B------:R-:W-:Y:S01]  /*1130*/  FFMA.FTZ R127, R3, R158, RZ ;  /* 0x0000009e037f7223 */ /* 0x000fe200000100ff */
[----:B------:R-:W-:Y:S01]  /*1140*/  FADD.FTZ R196, RZ, R158 ;  /* 0x0000009effc47221 */ /* 0x000fe20000010000 */
[----:B------:R-:W-:-:S02]  /*1150*/  HADD2.F32 R159, -RZ, R5.H1_H1 ;  /* 0x30000005ff9f7230 */ /* 0x000fc40000004100 */
[-C--:B------:R-:W-:Y:S01]  /*1160*/  FMUL.FTZ R192, R134, R191.reuse ;  /* 0x000000bf86c07220 */ /* 0x080fe20000410000 */
[----:B------:R-:W-:Y:S01]  /*1170*/  FFMA.FTZ R78, R187, R191, R78 ;  /* 0x000000bfbb4e7223 */ /* 0x000fe2000001004e */
[----:B------:R-:W-:Y:S01]  /*1180*/  FADD.FTZ R46, R46, R191 ;  /* 0x000000bf2e2e7221 */ /* 0x000fe20000010000 */
[----:B------:R-:W-:Y:S01]  /*1190*/  FMUL.FTZ R194, R135, R194 ;  /* 0x000000c287c27220 */ /* 0x000fe20000410000 */
        /* <DEDUP_REMOVED lines=21> */
[----:B------:R-:W-:-:S02]  /*12f0*/  HADD2.F32 R149, -RZ, R151.H0_H0 ;  /* 0x20000097ff957230 */ /* 0x000fc40000004100 */
[----:B------:R-:W-:Y:S01]  /*1300*/  FFMA.FTZ R134, R170, R167, R127 ;  /* 0x000000a7aa867223 */ /* 0x000fe2000001007f */
[----:B------:R-:W-:Y:S02]  /*1310*/  HADD2.F32 R148, -RZ, R15.H0_H0 ;  /* 0x2000000fff947230 */ /* 0x000fe40000004100 */
[----:B------:R-:W-:Y:S01]  /*1320*/  FADD.FTZ R141, R167, R152 ;  /* 0x00000098a78d7221 */ /* 0x000fe20000010000 */
[C---:B------:R-:W-:Y:S01]  /*1330*/  FMUL.FTZ R197, R135.reuse, R200 ;  /* 0x000000c887c57220 */ /* 0x040fe20000410000 */
[----:B------:R-:W-:Y:S01]  /*1340*/  FMUL.FTZ R172, R135, R172 ;  /* 0x000000ac87ac7220 */ /* 0x000fe20000410000 */
[----:B------:R-:W-:Y:S02]  /*1350*/  HADD2.F32 R196, -RZ, R14.H0_H0 ;  /* 0x2000000effc47230 */ /* 0x000fe40000004100 */
[----:B------:R-:W-:Y:S01]  /*1360*/  FMUL.FTZ R200, R148, R149 ;  /* 0x0000009594c87220 */ /* 0x000fe20000410000 */
[----:B------:R-:W-:Y:S01]  /*1370*/  FFMA.FTZ R127, R169, R174, R134 ;  /* 0x000000aea97f7223 */ /* 0x000fe20000010086 */
[----:B------:R-:W-:Y:S01]  /*1380*/  FMUL.FTZ R193, R135, R206 ;  /* 0x000000ce87c17220 */ /* 0x000fe20000410000 */
[----:B------:R-:W-:Y:S01]  /*1390*/  FADD.FTZ R148, R174, R141 ;  /* 0x0000008dae947221 */ /* 0x000fe20000010000 */
[----:B------:R-:W-:Y:S01]  /*13a0*/  FMUL.FTZ R196, R196, R153 ;  /* 0x00000099c4c47220 */ /* 0x000fe20000410000 */
[----:B------:R-:W-:Y:S01]  /*13b0*/  FFMA.FTZ R134, R172, R171, R127 ;  /* 0x000000abac867223 */ /* 0x000fe2000001007f */
[----:B------:R-:W-:Y:S01]  /*13c0*/  FADD.FTZ R40, R40, R153 ;  /* 0x0000009928287221 */ /* 0x000fe20000010000 */
[----:B------:R-:W-:Y:S01]  /*13d0*/  FFMA.FTZ R72, R193, R153, R72 ;  /* 0x00000099c1487223 */ /* 0x000fe20000010048 */
[----:B------:R-:W-:Y:S01]  /*13e0*/  FADD.FTZ R141, R171, R148 ;  /* 0x00000094ab8d7221 */ /* 0x000fe20000010000 */
[----:B------:R-:W-:-:S02]  /*13f0*/  HADD2.F32 R132, -RZ, R151.H1_H1 ;  /* 0x30000097ff847230 */ /* 0x000fc40000004100 */
[----:B------:R-:W-:Y:S01]  /*1400*/  FMUL.FTZ R202, R135, R202 ;  /* 0x000000ca87ca7220 */ /* 0x000fe20000410000 */
[----:B------:R-:W-:Y:S02]  /*1410*/  HADD2.F32 R153, -RZ, R15.H1_H1 ;  /* 0x3000000fff997230 */ /* 0x000fe40000004100 */
        /* <DEDUP_REMOVED lines=11> */
[--C-:B------:R-:W-:Y:S02]  /*14d0*/  HADD2.F32 R134, -RZ, R136.reuse.H0_H0 ;  /* 0x20000088ff867230 */ /* 0x100fe40000004100 */
[----:B------:R-:W-:Y:S01]  /*14e0*/  FMUL.FTZ R141, R135, R146 ;  /* 0x00000092878d7220 */ /* 0x000fe20000410000 */
[----:B------:R-:W-:Y:S01]  /*14f0*/  FFMA.FTZ R127, R181, R184, R132 ;  /* 0x000000b8b57f7223 */ /* 0x000fe20000010084 */
[----:B------:R-:W-:Y:S01]  /*1500*/  FADD.FTZ R146, R184, R145 ;  /* 0x00000091b8927221 */ /* 0x000fe20000010000 */
[----:B------:R-:W-:Y:S01]  /*1510*/  FMUL.FTZ R132, R135, R144 ;  /* 0x0000009087847220 */ /* 0x000fe20000410000 */
[-C--:B------:R-:W-:Y:S01]  /*1520*/  FMUL.FTZ R134, R134, R143.reuse ;  /* 0x0000008f86867220 */ /* 0x080fe20000410000 */
[----:B------:R-:W-:Y:S01]  /*1530*/  FFMA.FTZ R68, R141, R143, R68 ;  /* 0x0000008f8d447223 */ /* 0x000fe20000010044 */
[----:B------:R-:W-:Y:S01]  /*1540*/  FADD.FTZ R36, R36, R143 ;  /* 0x0000008f24247221 */ /* 0x000fe20000010000 */
[----:B------:R-:W-:Y:S01]  /*1550*/  FFMA.FTZ R144, R186, R185, R127 ;  /* 0x000000b9ba907223 */ /* 0x000fe2000001007f */
[----:B------:R-:W-:Y:S01]  /*1560*/  FADD.FTZ R143, R185, R146 ;  /* 0x00000092b98f7221 */ /* 0x000fe20000010000 */
[----:B------:R-:W-:-:S02]  /*1570*/  HADD2.F32 R147, -RZ, R136.H1_H1 ;  /* 0x30000088ff937230 */ /* 0x000fc40000004100 */
[----:B------:R-:W-:Y:S01]  /*1580*/  FFMA.FTZ R127, R183, R188, R144 ;  /* 0x000000bcb77f7223 */ /* 0x000fe20000010090 */
[----:B------:R-:W-:Y:S02]  /*1590*/  FADD.FTZ R146, R188, R143 ;  /* 0x0000008fbc927221 */ /* 0x000fe40000010000 */
[----:B------:R-:W-:Y:S01]  /*15a0*/  FMUL.FTZ R145, R147, R208 ;  /* 0x000000d093917220 */ /* 0x000fe20000410000 */
[----:B------:R-:W-:Y:S01]  /*15b0*/  FFMA.FTZ R144, R190, R189, R127 ;  /* 0x000000bdbe907223 */ /* 0x000fe2000001007f */
[----:B------:R-:W-:Y:S01]  /*15c0*/  FADD.FTZ R147, R189, R146 ;  /* 0x00000092bd937221 */ /* 0x000fe20000010000 */
[----:B------:R-:W-:Y:S02]  /*15d0*/  HADD2.F32 R148, -RZ, R137.H0_H0 ;  /* 0x20000089ff947230 */ /* 0x000fe40000004100 */
[----:B------:R-:W-:Y:S01]  /*15e0*/  FMUL.FTZ R143, R135, R142 ;  /* 0x0000008e878f7220 */ /* 0x000fe20000410000 */
[----:B------:R-:W-:Y:S01]  /*15f0*/  FFMA.FTZ R127, R187, R192, R144 ;  /* 0x000000c0bb7f7223 */ /* 0x000fe20000010090 */
[----:B------:R-:W-:Y:S01]  /*1600*/  FADD.FTZ R146, R192, R147 ;  /* 0x00000093c0927221 */ /* 0x000fe20000010000 */
[----:B------:R-:W-:Y:S01]  /*1610*/  FADD.FTZ R38, R38, R131 ;  /* 0x0000008326267221 */ /* 0x000fe20000010000 */
[-C--:B------:R-:W-:Y:S01]  /*1620*/  FMUL.FTZ R142, R148, R131.reuse ;  /* 0x00000083948e7220 */ /* 0x080fe20000410000 */
[----:B------:R-:W-:Y:S01]  /*1630*/  FFMA.FTZ R70, R143, R131, R70 ;  /* 0x000000838f467223 */ /* 0x000fe20000010046 */
[----:B------:R-:W-:Y:S01]  /*1640*/  FFMA.FTZ R144, R194, R191, R127 ;  /* 0x000000bfc2907223 */ /* 0x000fe2000001007f */
[----:B------:R-:W-:-:S03]  /*1650*/  FADD.FTZ R131, R191, R146 ;  /* 0x00000092bf837221 */ /* 0x000fc60000010000 */
[----:B------:R-:W-:Y:S01]  /*1660*/  FFMA.FTZ R127, R193, R196, R144 ;  /* 0x000000c4c17f7223 */ /* 0x000fe20000010090 */
[----:B------:R-:W-:-:S03]  /*1670*/  FADD.FTZ R146, R196, R131 ;  /* 0x00000083c4927221 */ /* 0x000fc60000010000 */
[----:B------:R-:W-:Y:S01]  /*1680*/  FFMA.FTZ R144, R198, R195, R127 ;  /* 0x000000c3c6907223 */ /* 0x000fe2000001007f */
[----:B------:R-:W-:Y:S01]  /*1690*/  FADD.FTZ R131, R195, R146 ;  /* 0x00000092c3837221 */ /* 0x000fe20000010000 */
[----:B------:R-:W-:Y:S02]  /*16a0*/  HADD2.F32 R129, -RZ, R126.H0_H0 ;  /* 0x2000007eff817230 */ /* 0x000fe40000004100 */
        /* <DEDUP_REMOVED lines=11> */
[----:B------:R-:W-:-:S02]  /*1760*/  HADD2.F32 R126, -RZ, R126.H1_H1 ;  /* 0x3000007eff7e7230 */ /* 0x000fc40000004100 */
[----:B------:R-:W-:Y:S01]  /*1770*/  FADD.FTZ R42, R42, R149 ;  /* 0x000000952a2a7221 */ /* 0x000fe20000010000 */
[----:B------:R-:W-:Y:S01]  /*1780*/  FFMA.FTZ R74, R197, R149, R74 ;  /* 0x00000095c54a7223 */ /* 0x000fe2000001004a */
[----:B------:R-:W-:Y:S02]  /*1790*/  HADD2.F32 R151, -RZ, R138.H1_H1 ;  /* 0x3000008aff977230 */ /* 0x000fe40000004100 */
[----:B------:R-:W-:Y:S01]  /*17a0*/  FMUL.FTZ R150, R135, R150 ;  /* 0x0000009687967220 */ /* 0x000fe20000410000 */
[----:B------:R-:W-:Y:S02]  /*17b0*/  HADD2.F32 R149, -RZ, R137.H1_H1 ;  /* 0x30000089ff957230 */ /* 0x000fe40000004100 */
[----:B------:R-:W-:Y:S01]  /*17c0*/  FFMA.FTZ R146, R132, R145, R129 ;  /* 0x0000009184927223 */ /* 0x000fe20000010081 */
[----:B------:R-:W-:Y:S01]  /*17d0*/  FADD.FTZ R127, R128, R145 ;  /* 0x00000091807f7221 */ /* 0x000fe20000010000 */
[-C--:B------:R-:W-:Y:S01]  /*17e0*/  FMUL.FTZ R148, R151, R126.reuse ;  /* 0x0000007e97947220 */ /* 0x080fe20000410000 */
[----:B------:R-:W-:Y:S01]  /*17f0*/  FFMA.FTZ R65, R150, R126, R65 ;  /* 0x0000007e96417223 */ /* 0x000fe20000010041 */
[----:B------:R-:W-:Y:S01]  /*1800*/  FADD.FTZ R33, R33, R126 ;  /* 0x0000007e21217221 */ /* 0x000fe20000010000 */
[----:B------:R-:W-:Y:S01]  /*1810*/  FMUL.FTZ R140, R135, R140 ;  /* 0x0000008c878c7220 */ /* 0x000fe20000410000 */
[----:B------:R-:W-:Y:S01]  /*1820*/  FMUL.FTZ R149, R149, R204 ;  /* 0x000000cc95957220 */ /* 0x000fe20000410000 */
[----:B------:R-:W-:Y:S01]  /*1830*/  FFMA.FTZ R129, R143, R142, R146 ;  /* 0x0000008e8f817223 */ /* 0x000fe20000010092 */
[----:B------:R-:W-:-:S03]  /*1840*/  FADD.FTZ R126, R127, R142 ;  /* 0x0000008e7f7e7221 */ /* 0x000fc60000010000 */
[----:B------:R-:W-:Y:S01]  /*1850*/  FFMA.FTZ R128, R140, R149, R129 ;  /* 0x000000958c807223 */ /* 0x000fe20000010081 */
[----:B------:R-:W-:Y:S01]  /*1860*/  FADD.FTZ R127, R126, R149 ;  /* 0x000000957e7f7221 */ /* 0x000fe20000010000 */
[--C-:B------:R-:W-:Y:S02]  /*1870*/  HADD2.F32 R146, -RZ, R139.reuse.H0_H0 ;  /* 0x2000008bff927230 */ /* 0x100fe40000004100 */
[----:B------:R-:W-:Y:S01]  /*1880*/  FFMA.FTZ R129, R147, R144, R128 ;  /* 0x0000009093817223 */ /* 0x000fe20000010080 */
[----:B------:R-:W-:Y:S01]  /*1890*/  FADD.FTZ R127, R127, R144 ;  /* 0x000000907f7f7221 */ /* 0x000fe20000010000 */
[----:B------:R-:W-:Y:S02]  /*18a0*/  HADD2.F32 R131, -RZ, R139.H1_H1 ;  /* 0x3000008bff837230 */ /* 0x000fe40000004100 */
[----:B------:R-:W-:Y:S01]  /*18b0*/  FMUL.FTZ R151, R135, R130 ;  /* 0x0000008287977220 */ /* 0x000fe20000410000 */
[-C--:B------:R-:W-:Y:S01]  /*18c0*/  FMUL.FTZ R146, R146, R125.reuse ;  /* 0x0000007d92927220 */ /* 0x080fe20000410000 */
        /* <DEDUP_REMOVED lines=21> */
.L_x_9500:
        /* <DEDUP_REMOVED lines=24> */
.L_x_9501:
        /* <DEDUP_REMOVED lines=32> */
.L_x_9503:
[----:B------:R-:W-:Y:S05]  /*1da0*/  BSYNC.RECONVERGENT B0 ;  /* 0x0000000000007941 */ /* 0x000fea0003800200 */
.L_x_9502:
        /* <DEDUP_REMOVED lines=18> */
[-C--:B--2---:R-:W-:Y:S02]  /*1ed0*/  @P3 IMAD R125, R2, R203.reuse, RZ ;  /* 0x000000cb027d3224 */ /* 0x084fe400078e02ff */
[----:B------:R-:W-:Y:S01]  /*1ee0*/  FADD.FTZ R201, R126, R201 ;  /* 0x000000c97ec97221 */ /* 0x000fe20000010000 */
[----:B------:R-:W-:Y:S01]  /*1ef0*/  FADD.FTZ R124, R127, R124 ;  /* 0x0000007c7f7c7221 */ /* 0x000fe20000010000 */
[----:B------:R-:W-:Y:S01]  /*1f00*/  IMAD R127, R133, R203, RZ ;  /* 0x000000cb857f7224 */ /* 0x000fe200078e02ff */
[----:B------:R-:W-:Y:S01]  /*1f10*/  @P3 SHF.R.S32.HI R126, RZ, 0x1f, R125 ;  /* 0x0000001fff7e3819 */ /* 0x000fe2000001147d */
[----:B-1----:R-:W-:Y:S01]  /*1f20*/  FADD.FTZ R201, R201, R128 ;  /* 0x00000080c9c97221 */ /* 0x002fe20000010000 */
[----:B------:R-:W-:-:S02]  /*1f30*/  FADD.FTZ R124, R124, R129 ;  /* 0x000000817c7c7221 */ /* 0x000fc40000010000 */
[----:B------:R-:W-:Y:S01]  /*1f40*/  SHF.R.S32.HI R128, RZ, 0x1f, R127 ;  /* 0x0000001fff807819 */ /* 0x000fe2000001147f */
[----:B------:R-:W-:Y:S01]  /*1f50*/  FADD.FTZ R129, R130, R201 ;  /* 0x000000c982817221 */ /* 0x000fe20000010000 */
[----:B------:R-:W-:Y:S01]  /*1f60*/  FADD.FTZ R2, R131, R124 ;  /* 0x0000007c83027221 */ /* 0x000fe20000010000 */
[----:B------:R-:W-:Y:S02]  /*1f70*/  @P3 LEA.HI R126, R126, R125, RZ, 0x3 ;  /* 0x0000007d7e7e3211 */ /* 0x000fe400078f18ff */
[----:B------:R-:W-:Y:S01]  /*1f80*/  FMUL.FTZ R129, R129, UR15 ;  /* 0x0000000f81817c20 */ /* 0x000fe20008410000 */
[----:B------:R-:W-:Y:S01]  /*1f90*/  LEA.HI R128, R128, R127, RZ, 0x3 ;  /* 0x0000007f80807211 */ /* 0x000fe200078f18ff */
[----:B------:R-:W-:Y:S01]  /*1fa0*/  FMUL.FTZ R2, R2, UR15 ;  /* 0x0000000f02027c20 */ /* 0x000fe20008410000 */
[----:B------:R-:W-:Y:S02]  /*1fb0*/  MOV R131, RZ ;  /* 0x000000ff00837202 */ /* 0x000fe40000000f00 */
        /* <DEDUP_REMOVED lines=18> */
.L_x_9506:
        /* <DEDUP_REMOVED lines=9> */
.L_x_9507:
        /* <DEDUP_REMOVED lines=9> */
.L_x_9508:
        /* <DEDUP_REMOVED lines=9> */
.L_x_9509:
        /* <DEDUP_REMOVED lines=9> */
.L_x_9510:
        /* <DEDUP_REMOVED lines=9> */
.L_x_9511:
        /* <DEDUP_REMOVED lines=9> */
.L_x_9512:
        /* <DEDUP_REMOVED lines=10> */
.L_x_9505:
        /* <DEDUP_REMOVED lines=42> */
.L_x_9514:
        /* <DEDUP_REMOVED lines=9> */
.L_x_9515:
        /* <DEDUP_REMOVED lines=9> */
.L_x_9516:
        /* <DEDUP_REMOVED lines=9> */
.L_x_9517:
        /* <DEDUP_REMOVED lines=9> */
.L_x_9518:
        /* <DEDUP_REMOVED lines=9> */
.L_x_9519:
        /* <DEDUP_REMOVED lines=9> */
.L_x_9520:
[----:B------:R-:W-:Y:S05]  /*2ae0*/  @!P3 BRA `(.L_x_9513) ;  /* 0x00000008002cb947 */ /* 0x000fea0003800000 */
[----:B------:R-:W-:-:S05]  /*2af0*/  FMUL.FTZ R124, R111, UR16 ;  /* 0x000000106f7c7c20 */ /* 0x000fca0008410000 */
[----:B------:R-:W-:-:S04]  /*2b00*/  F2FP.F16.F32.PACK_AB R124, RZ, R124 ;  /* 0x0000007cff7c723e */ /* 0x000fc800000000ff */
[----:B------:R-:W-:Y:S01]  /*2b10*/  PRMT R103, R103, 0x5410, R124 ;  /* 0x0000541067677816 */ /* 0x000fe2000000007c */
[----:B------:R-:W-:Y:S06]  /*2b20*/  BRA `(.L_x_9513) ;  /* 0x00000008001c7947 */ /* 0x000fec0003800000 */
.L_x_9504:
        /* <DEDUP_REMOVED lines=70> */
.L_x_9521:
        /* <DEDUP_REMOVED lines=29> */
[----:B------:R-:W-:Y:S02]  /*3160*/  @P3 F2FP.F16.F32.PACK_AB R204, RZ, R106 ;  /* 0x0000006affcc323e */ /* 0x000fe400000000ff */
[----:B------:R-:W0:Y:S01]  /*3170*/  @P3 LDC R127, c[0x0][0x40c] ;  /* 0x00010300ff7f3b82 */ /* 0x000e220000000800 */
[----:B-1----:R-:W-:-:S05]  /*3180*/  @P3 FMUL.FTZ R105, R110, R111 ;  /* 0x0000006f6e693220 */ /* 0x002fca0000410000 */
[----:B------:R-:W-:Y:S02]  /*3190*/  @P3 F2FP.F16.F32.PACK_AB R111, RZ, R105 ;  /* 0x00000069ff6f323e */ /* 0x000fe400000000ff */
[----:B------:R-:W1:Y:S01]  /*31a0*/  @P3 LDC R207, c[0x0][0x40c] ;  /* 0x00010300ffcf3b82 */ /* 0x000e620000000800 */
[----:B--2---:R-:W-:Y:S01]  /*31b0*/  @P3 FMUL.FTZ R106, R104, R109 ;  /* 0x0000006d686a3220 */ /* 0x004fe20000410000 */
[----:B------:R-:W-:Y:S01]  /*31c0*/  MOV R105, R81 ;  /* 0x0000005100697202 */ /* 0x000fe20000000f00 */
[C---:B------:R-:W-:Y:S01]  /*31d0*/  @P2 FFMA.FTZ R105, R135.reuse, R108, R81 ;  /* 0x0000006c87692223 */ /* 0x040fe20000010051 */
[----:B------:R-:W-:Y:S01]  /*31e0*/  MOV R108, R84 ;  /* 0x00000054006c7202 */ /* 0x000fe20000000f00 */
[C---:B------:R-:W-:Y:S01]  /*31f0*/  @P2 FFMA.FTZ R108, R135.reuse, R205, R84 ;  /* 0x000000cd876c2223 */ /* 0x040fe20000010054 */
[----:B------:R-:W-:Y:S02]  /*3200*/  @P3 F2FP.F16.F32.PACK_AB R124, RZ, R106 ;  /* 0x0000006aff7c323e */ /* 0x000fe400000000ff */
        /* <DEDUP_REMOVED lines=10> */
[----:B------:R-:W-:-:S02]  /*32b0*/  @P3 F2FP.F16.F32.PACK_AB R125, RZ, R111 ;  /* 0x0000006fff7d323e */ /* 0x000fc400000000ff */
[----:B------:R-:W-:Y:S02]  /*32c0*/  MOV R111, R203 ;  /* 0x000000cb006f7202 */ /* 0x000fe40000000f00 */
[----:B------:R-:W-:Y:S01]  /*32d0*/  @P3 F2FP.F16.F32.PACK_AB R126, RZ, R126 ;  /* 0x0000007eff7e323e */ /* 0x000fe200000000ff */
[----:B-1----:R-:W-:Y:S01]  /*32e0*/  @P3 FMUL.FTZ R128, R108, R207 ;  /* 0x000000cf6c803220 */ /* 0x002fe20000410000 */
[----:B------:R-:W-:Y:S02]  /*32f0*/  @P3 PRMT R103, R103, 0x5410, R204 ;  /* 0x0000541067673816 */ /* 0x000fe400000000cc */
[----:B------:R-:W-:Y:S02]  /*3300*/  @P3 PRMT R101, R126, 0x7610, R101 ;  /* 0x000076107e653816 */ /* 0x000fe40000000065 */
[----:B------:R-:W-:Y:S02]  /*3310*/  @P3 F2FP.F16.F32.PACK_AB R128, RZ, R128 ;  /* 0x00000080ff80323e */ /* 0x000fe400000000ff */
[----:B------:R-:W-:Y:S01]  /*3320*/  @P3 PRMT R100, R100, 0x5410, R125 ;  /* 0x0000541064643816 */ /* 0x000fe2000000007d */
[----:B--2---:R-:W-:Y:S01]  /*3330*/  @P3 FMUL.FTZ R127, R107, R130 ;  /* 0x000000826b7f3220 */ /* 0x004fe20000410000 */
[----:B------:R-:W-:-:S04]  /*3340*/  @P3 PRMT R102, R128, 0x7610, R102 ;  /* 0x0000761080663816 */ /* 0x000fc80000000066 */
[----:B------:R-:W-:Y:S01]  /*3350*/  @P3 F2FP.F16.F32.PACK_AB R127, RZ, R127 ;  /* 0x0000007fff7f323e */ /* 0x000fe200000000ff */
[----:B---3--:R-:W-:-:S03]  /*3360*/  @P3 FMUL.FTZ R130, R109, R208 ;  /* 0x000000d06d823220 */ /* 0x008fc60000410000 */
[----:B------:R-:W-:Y:S02]  /*3370*/  @P3 PRMT R101, R101, 0x5410, R127 ;  /* 0x0000541065653816 */ /* 0x000fe4000000007f */
[----:B------:R-:W-:-:S04]  /*3380*/  @P3 F2FP.F16.F32.PACK_AB R130, RZ, R130 ;  /* 0x00000082ff82323e */ /* 0x000fc800000000ff */
[----:B------:R-:W-:-:S07]  /*3390*/  @P3 PRMT R102, R102, 0x5410, R130 ;  /* 0x0000541066663816 */ /* 0x000fce0000000082 */
.L_x_9513:
        /* <DEDUP_REMOVED lines=66> */
[----:B------:R-:W-:Y:S02]  /*37c0*/  MOV R111, R130 ;  /* 0x00000082006f7202 */ /* 0x000fe40000000f00 */
        /* <DEDUP_REMOVED lines=10> */
.L_x_9523:
        /* <DEDUP_REMOVED lines=65> */
.L_x_9522:
        /* <DEDUP_REMOVED lines=43> */
.L_x_9526:
        /* <DEDUP_REMOVED lines=9> */
.L_x_9527:
        /* <DEDUP_REMOVED lines=9> */
.L_x_9528:
        /* <DEDUP_REMOVED lines=9> */
.L_x_9529:
        /* <DEDUP_REMOVED lines=9> */
.L_x_9530:
        /* <DEDUP_REMOVED lines=9> */
.L_x_9531:
        /* <DEDUP_REMOVED lines=9> */
.L_x_9532:
[----:B------:R-:W-:Y:S01]  /*4290*/  MOV R104, R124 ;  /* 0x0000007c00687202 */ /* 0x000fe20000000f00 */
[----:B------:R-:W-:Y:S06]  /*42a0*/  @!P3 BRA `(.L_x_9524) ;  /* 0x000000040034b947 */ /* 0x000fec0003800000 */
[----:B------:R-:W-:Y:S01]  /*42b0*/  FMUL.FTZ R125, R111, UR16 ;  /* 0x000000106f7d7c20 */ /* 0x000fe20008410000 */
[----:B------:R-:W-:-:S04]  /*42c0*/  MOV R104, R124 ;  /* 0x0000007c00687202 */ /* 0x000fc80000000f00 */
[----:B------:R-:W-:-:S04]  /*42d0*/  F2FP.F16.F32.PACK_AB R125, RZ, R125 ;  /* 0x0000007dff7d723e */ /* 0x000fc800000000ff */
[----:B------:R-:W-:Y:S01]  /*42e0*/  PRMT R103, R103, 0x5410, R125 ;  /* 0x0000541067677816 */ /* 0x000fe2000000007d */
[----:B------:R-:W-:Y:S06]  /*42f0*/  BRA `(.L_x_9524) ;  /* 0x0000000400207947 */ /* 0x000fec0003800000 */
.L_x_9525:
        /* <DEDUP_REMOVED lines=9> */
.L_x_9533:
        /* <DEDUP_REMOVED lines=9> */
.L_x_9534:
        /* <DEDUP_REMOVED lines=9> */
.L_x_9535:
        /* <DEDUP_REMOVED lines=9> */
.L_x_9536:
        /* <DEDUP_REMOVED lines=9> */
.L_x_9537:
        /* <DEDUP_REMOVED lines=9> */
.L_x_9538:
        /* <DEDUP_REMOVED lines=9> */
.L_x_9539:
        /* <DEDUP_REMOVED lines=9> */
.L_x_9524:
        /* <DEDUP_REMOVED lines=77> */
.L_x_9541:
        /* <DEDUP_REMOVED lines=65> */
.L_x_9540:
        /* <DEDUP_REMOVED lines=43> */
.L_x_9544:
        /* <DEDUP_REMOVED lines=9> */
.L_x_9545:
        /* <DEDUP_REMOVED lines=9> */
.L_x_9546:
        /* <DEDUP_REMOVED lines=9> */
.L_x_9547:
        /* <DEDUP_REMOVED lines=9> */
.L_x_9548:
        /* <DEDUP_REMOVED lines=9> */
.L_x_9549:
        /* <DEDUP_REMOVED lines=9> */
.L_x_9550:
[----:B------:R-:W-:Y:S01]  /*5670*/  MOV R104, R124 ;  /* 0x0000007c00687202 */ /* 0x000fe20000000f00 */
[----:B------:R-:W-:Y:S06]  /*5680*/  @!P3 BRA `(.L_x_9542) ;  /* 0x000000040034b947 */ /* 0x000fec0003800000 */
[----:B------:R-:W-:-:S05]  /*5690*/  FMUL.FTZ R104, R111, UR16 ;  /* 0x000000106f687c20 */ /* 0x000fca0008410000 */
[----:B------:R-:W-:Y:S02]  /*56a0*/  F2FP.F16.F32.PACK_AB R125, RZ, R104 ;  /* 0x00000068ff7d723e */ /* 0x000fe400000000ff */
[----:B------:R-:W-:Y:S02]  /*56b0*/  MOV R104, R124 ;  /* 0x0000007c00687202 */ /* 0x000fe40000000f00 */
[----:B------:R-:W-:Y:S01]  /*56c0*/  PRMT R103, R103, 0x5410, R125 ;  /* 0x0000541067677816 */ /* 0x000fe2000000007d */
[----:B------:R-:W-:Y:S06]  /*56d0*/  BRA `(.L_x_9542) ;  /* 0x0000000400207947 */ /* 0x000fec0003800000 */
.L_x_9543:
        /* <DEDUP_REMOVED lines=9> */
.L_x_9551:
        /* <DEDUP_REMOVED lines=9> */
.L_x_9552:
        /* <DEDUP_REMOVED lines=9> */
.L_x_9553:
        /* <DEDUP_REMOVED lines=9> */
.L_x_9554:
        /* <DEDUP_REMOVED lines=9> */
.L_x_9555:
        /* <DEDUP_REMOVED lines=9> */
.L_x_9556:
        /* <DEDUP_REMOVED lines=9> */
.L_x_9557:
        /* <DEDUP_REMOVED lines=9> */
.L_x_9542:
        /* <DEDUP_REMOVED lines=13> */
[--C-:B------:R-:W-:Y:S01]  /*5c30*/  @P2 FFMA.FTZ R0, R132, R2, R129.reuse ;  /* 0x0000000284002223 */ /* 0x100fe20000010081 */
        /* <DEDUP_REMOVED lines=28> */
[----:B------:R-:W-:Y:S01]  /*5e00*/  @P3 F2FP.F16.F32.PACK_AB R0, RZ, R0 ;  /* 0x00000000ff00323e */ /* 0x000fe200000000ff */
[----:B------:R-:W1:Y:S01]  /*5e10*/  @P3 LDC R128, c[0x0][0x40c] ;  /* 0x00010300ff803b82 */ /* 0x000e620000000800 */
[----:B0-----:R-:W-:Y:S01]  /*5e20*/  @P3 FMUL.FTZ R2, R105, R106 ;  /* 0x0000006a69023220 */ /* 0x001fe20000410000 */
[----:B------:R-:W-:Y:S01]  /*5e30*/  MOV R106, R118 ;  /* 0x00000076006a7202 */ /* 0x000fe20000000f00 */
[----:B------:R-:W-:Y:S01]  /*5e40*/  @P2 FFMA.FTZ R106, R135, R109, R118 ;  /* 0x0000006d876a2223 */ /* 0x000fe20000010076 */
[----:B------:R-:W-:-:S02]  /*5e50*/  @P3 PRMT R100, R0, 0x7610, R100 ;  /* 0x0000761000643816 */ /* 0x000fc40000000064 */
[----:B------:R-:W-:Y:S02]  /*5e60*/  @P3 F2FP.F16.F32.PACK_AB R2, RZ, R2 ;  /* 0x00000002ff02323e */ /* 0x000fe400000000ff */
[----:B------:R-:W0:Y:S01]  /*5e70*/  @P3 LDC R130, c[0x0][0x40c] ;  /* 0x00010300ff823b82 */ /* 0x000e220000000800 */
        /* <DEDUP_REMOVED lines=10> */
[----:B-1----:R-:W-:Y:S01]  /*5f20*/  @P3 FMUL.FTZ R0, R107, R128 ;  /* 0x000000806b003220 */ /* 0x002fe20000410000 */
[----:B------:R-:W-:Y:S02]  /*5f30*/  @P3 PRMT R101, R111, 0x7610, R101 ;  /* 0x000076106f653816 */ /* 0x000fe40000000065 */
[----:B------:R-:W-:Y:S02]  /*5f40*/  @P3 PRMT R102, R2, 0x7610, R102 ;  /* 0x0000761002663816 */ /* 0x000fe40000000066 */
[----:B------:R-:W-:Y:S02]  /*5f50*/  @P3 F2FP.F16.F32.PACK_AB R0, RZ, R0 ;  /* 0x00000000ff00323e */ /* 0x000fe400000000ff */
[----:B------:R-:W-:Y:S01]  /*5f60*/  MOV R111, R127 ;  /* 0x0000007f006f7202 */ /* 0x000fe20000000f00 */
[----:B0-----:R-:W-:Y:S01]  /*5f70*/  @P3 FMUL.FTZ R124, R109, R130 ;  /* 0x000000826d7c3220 */ /* 0x001fe20000410000 */
        /* <DEDUP_REMOVED lines=11> */
.L_x_9559:
        /* <DEDUP_REMOVED lines=65> */
.L_x_9558:
        /* <DEDUP_REMOVED lines=17> */
[----:B------:R-:W-:Y:S01]  /*6550*/  ISETP.GT.AND P0, PT, R0, RZ, PT ;  /* 0x000000ff0000720c */ /* 0x000fe20003f04270 */
        /* <DEDUP_REMOVED lines=17> */
.L_x_9562:
        /* <DEDUP_REMOVED lines=9> */
.L_x_9563:
        /* <DEDUP_REMOVED lines=9> */
.L_x_9564:
        /* <DEDUP_REMOVED lines=9> */
.L_x_9565:
        /* <DEDUP_REMOVED lines=9> */
.L_x_9566:
        /* <DEDUP_REMOVED lines=9> */
.L_x_9567:
        /* <DEDUP_REMOVED lines=9> */
.L_x_9568:
        /* <DEDUP_REMOVED lines=10> */
[----:B------:R-:W-:-:S04]  /*6a70*/  F2FP.F16.F32.PACK_AB R0, RZ, R0 ;  /* 0x00000000ff00723e */ /* 0x000fc800000000ff */
[----:B------:R-:W-:Y:S01]  /*6a80*/  PRMT R103, R103, 0x5410, R0 ;  /* 0x0000541067677816 */ /* 0x000fe20000000000 */
[----:B------:R-:W-:Y:S06]  /*6a90*/  BRA `(.L_x_9560) ;  /* 0x0000000400207947 */ /* 0x000fec0003800000 */
.L_x_9561:
        /* <DEDUP_REMOVED lines=16> */
.L_x_9569:
        /* <DEDUP_REMOVED lines=9> */
.L_x_9570:
        /* <DEDUP_REMOVED lines=9> */
.L_x_9571:
        /* <DEDUP_REMOVED lines=9> */
.L_x_9572:
        /* <DEDUP_REMOVED lines=9> */
.L_x_9573:
        /* <DEDUP_REMOVED lines=9> */
.L_x_9574:
        /* <DEDUP_REMOVED lines=9> */
.L_x_9575:
[----:B------:R-:W-:-:S04]  /*6f00*/  @P3 F2FP.F16.F32.PACK_AB R124, RZ, R124 ;  /* 0x0000007cff7c323e */ /* 0x000fc800000000ff */
[----:B------:R-:W-:-:S07]  /*6f10*/  @P3 PRMT R103, R103, 0x5410, R124 ;  /* 0x0000541067673816 */ /* 0x000fce000000007c */
.L_x_9560:
        /* <DEDUP_REMOVED lines=14> */
.L_x_9499:
        /* <DEDUP_REMOVED lines=25> */
.L_x_9577:
        /* <DEDUP_REMOVED lines=15> */
.L_x_15701:


//--------------------- .text._ZN10layer_norm13ln_bwd_kernelINS_13Kernel_traitsI6__halfS2_fS2_fjLj4096ELj1ELj1ELj4ELj16ENS_18Kernel_traits_baseILj4096ES2_S2_fS2_fjLj128EEEEELb0ELb1ELb0ELb0EEEvNS_9BwdParamsE --------------------------
	.section	.text._ZN10layer_norm13ln_bwd_kernelINS_13Kernel_traitsI6__halfS2_fS2_fjLj4096ELj1ELj1ELj4ELj16ENS_18Kernel_traits_baseILj4096ES2_S2_fS2_fjLj128EEEEELb0ELb1ELb0ELb0EEEvNS_9BwdParamsE,"ax",@progbits
	.align	128
        .global         _ZN10layer_norm13ln_bwd_kernelINS_13Kernel_traitsI6__halfS2_fS2_fjLj4096ELj1ELj1ELj4ELj16ENS_18Kernel_traits_baseILj4096ES2_S2_fS2_fjLj128EEEEELb0ELb1ELb0ELb0EEEvNS_9BwdParamsE
        .type           _ZN10layer_norm13ln_bwd_kernelINS_13Kernel_traitsI6__halfS2_fS2_fjLj4096ELj1ELj1ELj4ELj16ENS_18Kernel_traits_baseILj4096ES2_S2_fS2_fjLj128EEEEELb0ELb1ELb0ELb0EEEvNS_9BwdParamsE,@function
        .size           _ZN10layer_norm13ln_bwd_kernelINS_13Kernel_traitsI6__halfS2_fS2_fjLj4096ELj1ELj1ELj4ELj16ENS_18Kernel_traits_baseILj4096ES2_S2_fS2_fjLj128EEEEELb0ELb1ELb0ELb0EEEvNS_9BwdParamsE,(.L_x_15702 - _ZN10layer_norm13ln_bwd_kernelINS_13Kernel_traitsI6__halfS2_fS2_fjLj4096ELj1ELj1ELj4ELj16ENS_18Kernel_traits_baseILj4096ES2_S2_fS2_fjLj128EEEEELb0ELb1ELb0ELb0EEEvNS_9BwdParamsE)
        .other          _ZN10layer_norm13ln_bwd_kernelINS_13Kernel_traitsI6__halfS2_fS2_fjLj4096ELj1ELj1ELj4ELj16ENS_18Kernel_traits_baseILj4096ES2_S2_fS2_fjLj128EEEEELb0ELb1ELb0ELb0EEEvNS_9BwdParamsE,@"STO_CUDA_ENTRY STV_DEFAULT"
_ZN10layer_norm13ln_bwd_kernelINS_13Kernel_traitsI6__halfS2_fS2_fjLj4096ELj1ELj1ELj4ELj16ENS_18Kernel_traits_baseILj4096ES2_S2_fS2_fjLj128EEEEELb0ELb1ELb0ELb0EEEvNS_9BwdParamsE:
.text._ZN10layer_norm13ln_bwd_kernelINS_13Kernel_traitsI6__halfS2_fS2_fjLj4096ELj1ELj1ELj4ELj16ENS_18Kernel_traits_baseILj4096ES2_S2_fS2_fjLj128EEEEELb0ELb1ELb0ELb0EEEvNS_9BwdParamsE:
        /* <DEDUP_REMOVED lines=152> */
.L_x_9613:
[----:B------:R-:W1:Y:S01]  /*0980*/  @UP0 LDCU.64 UR4, c[0x0][0x3e0] ;  /* 0x00007c00ff0407ac */ /* 0x000e620008000a00 */
[----:B------:R-:W-:Y:S01]  /*0990*/  PLOP3.LUT P0, PT, PT, PT, UP0, 0x80, 0x8 ;  /* 0x000000000008781c */ /* 0x000fe20003f0f008 */
[----:B0-----:R-:W-:-:S06]  /*09a0*/  UIMAD.WIDE UR16, UR7, 0x4, UR12 ;  /* 0x00000004071078a5 */ /* 0x001fcc000f8e020c */
[----:B------:R-:W-:Y:S02]  /*09b0*/  MOV R188, UR16 ;  /* 0x0000001000bc7c02 */ /* 0x000fe40008000f00 */
[----:B------:R-:W-:-:S05]  /*09c0*/  MOV R189, UR17 ;  /* 0x0000001100bd7c02 */ /* 0x000fca0008000f00 */
[----:B------:R0:W2:Y:S01]  /*09d0*/  LDG.E R190, desc[UR10][R188.64] ;  /* 0x0000000abcbe7981 */ /* 0x0000a2000c1e1900 */
[----:B-1----:R-:W-:-:S06]  /*09e0*/  @UP0 UIMAD.WIDE UR4, UR7, 0x2, UR4 ;  /* 0x00000002070408a5 */ /* 0x002fcc000f8e0204 */
[----:B0-----:R-:W-:Y:S02]  /*09f0*/  MOV R188, UR4 ;  /* 0x0000000400bc7c02 */ /* 0x001fe40008000f00 */
[----:B------:R-:W-:-:S05]  /*0a00*/  MOV R189, UR5 ;  /* 0x0000000500bd7c02 */ /* 0x000fca0008000f00 */
[----:B------:R0:W3:Y:S01]  /*0a10*/  @P0 LDG.E.U16 R2, desc[UR10][R188.64] ;  /* 0x0000000abc020981 */ /* 0x0000e2000c1e1500 */
[----:B------:R-:W-:-:S06]  /*0a20*/  UIMAD.WIDE UR16, UR7, 0x4, UR14 ;  /* 0x00000004071078a5 */ /* 0x000fcc000f8e020e */
[----:B0-----:R-:W-:Y:S02]  /*0a30*/  MOV R188, UR16 ;  /* 0x0000001000bc7c02 */ /* 0x001fe40008000f00 */
[----:B------:R-:W-:-:S05]  /*0a40*/  MOV R189, UR17 ;  /* 0x0000001100bd7c02 */ /* 0x000fca0008000f00 */
[----:B------:R0:W4:Y:S01]  /*0a50*/  LDG.E R191, desc[UR10][R188.64] ;  /* 0x0000000abcbf7981 */ /* 0x000122000c1e1900 */
[----:B------:R-:W1:Y:S01]  /*0a60*/  S2R R4, SR_TID.X ;  /* 0x0000000000047919 */ /* 0x000e620000002100 */
[----:B------:R-:W-:Y:S01]  /*0a70*/  UIMAD UR4, UR7, UR6, URZ ;  /* 0x00000006070472a4 */ /* 0x000fe2000f8e02ff */
[----:B------:R-:W-:-:S03]  /*0a80*/  ISETP.GE.U32.AND P4, PT, R3, 0x80, PT ;  /* 0x000000800300780c */ /* 0x000fc60003f86070 */
[----:B------:R-:W-:Y:S01]  /*0a90*/  USHF.R.S32.HI UR5, URZ, 0x1f, UR4 ;  /* 0x0000001fff057899 */ /* 0x000fe20008011404 */
[----:B------:R-:W-:-:S03]  /*0aa0*/  ISETP.NE.AND P5, PT, RZ, UR18, PT ;  /* 0x00000012ff007c0c */ /* 0x000fc6000bfa5270 */
[----:B------:R-:W-:Y:S01]  /*0ab0*/  ULEA.HI UR5, UR5, UR4, URZ, 0x3 ;  /* 0x0000000405057291 */ /* 0x000fe2000f8f18ff */
[----:B------:R-:W-:Y:S01]  /*0ac0*/  BSSY.RECONVERGENT B0, `(.L_x_9579) ;  /* 0x0000067000007945 */ /* 0x000fe20003800200 */
[----:B------:R-:W-:-:S04]  /*0ad0*/  UMOV UR16, 0x3f800000 ;  /* 0x3f80000000107882 */ /* 0x000fc80000000000 */
[----:B0-----:R-:W-:Y:S01]  /*0ae0*/  MOV R189, UR5 ;  /* 0x0000000500bd7c02 */ /* 0x001fe20008000f00 */
[----:B------:R-:W-:Y:S01]  /*0af0*/  HFMA2 R250, -RZ, RZ, 0, 0 ;  /* 0x00000000fffa7431 */ /* 0x000fe200000001ff */
[C---:B------:R-:W-:Y:S02]  /*0b00*/  ISETP.GE.U32.AND P3, PT, R3.reuse, 0x100, PT ;  /* 0x000001000300780c */ /* 0x040fe40003f66070 */
[C---:B------:R-:W-:Y:S02]  /*0b10*/  ISETP.GE.U32.AND P2, PT, R3.reuse, 0x180, PT ;  /* 0x000001800300780c */ /* 0x040fe40003f46070 */
[----:B------:R-:W-:Y:S02]  /*0b20*/  ISETP.GE.U32.AND P1, PT, R3, 0x200, PT ;  /* 0x000002000300780c */ /* 0x000fe40003f26070 */
[----:B------:R-:W-:Y:S02]  /*0b30*/  MOV R249, RZ ;  /* 0x000000ff00f97202 */ /* 0x000fe40000000f00 */
[----:B--2---:R-:W-:Y:S01]  /*0b40*/  FSEL R190, R190, RZ, !P5 ;  /* 0x000000ffbebe7208 */ /* 0x004fe20006800000 */
[----:B---3--:R-:W-:-:S05]  /*0b50*/  @P0 HADD2.F32 R2, -RZ, R2.H0_H0 ;  /* 0x20000002ff020230 */ /* 0x008fca0000004100 */
[----:B------:R-:W-:Y:S02]  /*0b60*/  @P0 R2UR UR17, R2 ;  /* 0x00000000021102ca */ /* 0x000fe400000e0000 */
[----:B-1----:R-:W-:Y:S02]  /*0b70*/  LEA.HI.SX32 R2, R189, R4, 0x1d ;  /* 0x00000004bd027211 */ /* 0x002fe400078feaff */
[----:B------:R-:W-:Y:S02]  /*0b80*/  R2UR UR25, R190 ;  /* 0x00000000be1972ca */ /* 0x000fe400000e0000 */
[----:B------:R-:W-:Y:S02]  /*0b90*/  MOV R248, R2 ;  /* 0x0000000200f87202 */ /* 0x000fe40000000f00 */
[----:B----4-:R-:W-:-:S05]  /*0ba0*/  R2UR UR24, R191 ;  /* 0x00000000bf1872ca */ /* 0x010fca00000e0000 */
[----:B------:R-:W-:Y:S01]  /*0bb0*/  @UP0 UMOV UR16, UR17 ;  /* 0x0000001100100c82 */ /* 0x000fe20008000000 */
[----:B-----5:R-:W-:Y:S09]  /*0bc0*/  @!P4 BRA `(.L_x_9580) ;  /* 0x000000040058c947 */ /* 0x020ff20003800000 */
[----:B------:R-:W0:Y:S08]  /*0bd0*/  LDC.64 R196, c[0x0][0x3a8] ;  /* 0x0000ea00ffc47b82 */ /* 0x000e300000000a00 */
[----:B------:R-:W1:Y:S01]  /*0be0*/  LDC.64 R192, c[0x0][0x428] ;  /* 0x00010a00ffc07b82 */ /* 0x000e620000000a00 */
[----:B0-----:R-:W-:-:S05]  /*0bf0*/  IMAD.WIDE.U32 R196, R2, 0x20, R196 ;  /* 0x0000002002c47825 */ /* 0x001fca00078e00c4 */
[----:B------:R-:W2:Y:S01]  /*0c00*/  LDG.E.128 R188, desc[UR10][R196.64] ;  /* 0x0000000ac4bc7981 */ /* 0x000ea2000c1e1d00 */
[----:B-1----:R-:W-:-:S06]  /*0c10*/  IMAD.WIDE.U32 R192, R2, 0x10, R192 ;  /* 0x0000001002c07825 */ /* 0x002fcc00078e00c0 */
[----:B------:R-:W3:Y:S04]  /*0c20*/  LDG.E.128 R192, desc[UR10][R192.64] ;  /* 0x0000000ac0c07981 */ /* 0x000ee8000c1e1d00 */
[----:B------:R-:W4:Y:S01]  /*0c30*/  LDG.E.128 R196, desc[UR10][R196.64+0x10] ;  /* 0x0000100ac4c47981 */ /* 0x000f22000c1e1d00 */
[----:B------:R-:W-:-:S04]  /*0c40*/  ISETP.NE.U32.AND P0, PT, RZ, UR20, PT ;  /* 0x00000014ff007c0c */ /* 0x000fc8000bf05070 */
[----:B------:R-:W-:-:S13]  /*0c50*/  ISETP.NE.AND.EX P0, PT, RZ, UR21, PT, P0 ;  /* 0x00000015ff007c0c */ /* 0x000fda000bf05300 */
[----:B------:R-:W0:Y:S01]  /*0c60*/  @P0 LDC.64 R14, c[0x0][0x438] ;  /* 0x00010e00ff0e0b82 */ /* 0x000e220000000a00 */
[----:B-----5:R-:W-:Y:S02]  /*0c70*/  HADD2.F32 R208, -RZ, R29.H0_H0 ;  /* 0x2000001dffd07230 */ /* 0x020fe40000004100 */
[----:B------:R-:W-:Y:S02]  /*0c80*/  HADD2.F32 R223, -RZ, R30.H0_H0 ;  /* 0x2000001effdf7230 */ /* 0x000fe40000004100 */
[----:B0-----:R-:W-:-:S05]  /*0c90*/  @P0 IMAD.WIDE.U32 R14, R2, 0x20, R14 ;  /* 0x00000020020e0825 */ /* 0x001fca00078e000e */
[----:B------:R-:W5:Y:S04]  /*0ca0*/  @P0 LDG.E.128 R164, desc[UR10][R14.64] ;  /* 0x0000000a0ea40981 */ /* 0x000f68000c1e1d00 */
[----:B------:R0:W5:Y:S01]  /*0cb0*/  @P0 LDG.E.128 R168, desc[UR10][R14.64+0x10] ;  /* 0x0000100a0ea80981 */ /* 0x000162000c1e1d00 */
[----:B------:R-:W-:Y:S02]  /*0cc0*/  HADD2.F32 R219, -RZ, R29.H1_H1 ;  /* 0x3000001dffdb7230 */ /* 0x000fe40000004100 */
[--C-:B------:R-:W-:Y:S02]  /*0cd0*/  HADD2.F32 R237, -RZ, R31.reuse.H0_H0 ;  /* 0x2000001fffed7230 */ /* 0x100fe40000004100 */
[----:B------:R-:W-:Y:S02]  /*0ce0*/  HADD2.F32 R239, -RZ, R30.H1_H1 ;  /* 0x3000001effef7230 */ /* 0x000fe40000004100 */
[----:B------:R-:W-:Y:S01]  /*0cf0*/  HADD2.F32 R246, -RZ, R31.H1_H1 ;  /* 0x3000001ffff67230 */ /* 0x000fe20000004100 */
[----:B------:R-:W-:Y:S01]  /*0d00*/  IADD3 R248, PT, PT, R2, 0x80, RZ ;  /* 0x0000008002f87810 */ /* 0x000fe20007ffe0ff */
[----:B--2---:R-:W-:Y:S01]  /*0d10*/  FADD.FTZ R0, R188, -UR25 ;  /* 0x80000019bc007e21 */ /* 0x004fe20008010000 */
[----:B------:R-:W-:Y:S01]  /*0d20*/  FADD.FTZ R189, R189, -UR25 ;  /* 0x80000019bdbd7e21 */ /* 0x000fe20008010000 */
[----:B------:R-:W-:-:S02]  /*0d30*/  HADD2.F32 R188, -RZ, R28.H0_H0 ;  /* 0x2000001cffbc7230 */ /* 0x000fc40000004100 */
[----:B------:R-:W-:Y:S01]  /*0d40*/  FMUL.FTZ R0, R0, UR24 ;  /* 0x0000001800007c20 */ /* 0x000fe20008410000 */
[----:B0-----:R-:W-:Y:S01]  /*0d50*/  FMUL.FTZ R14, R189, UR24 ;  /* 0x00000018bd0e7c20 */ /* 0x001fe20008410000 */
[----:B------:R-:W-:Y:S01]  /*0d60*/  FADD.FTZ R190, R190, -UR25 ;  /* 0x80000019bebe7e21 */ /* 0x000fe20008010000 */
[--C-:B---3--:R-:W-:Y:S02]  /*0d70*/  HADD2.F32 R205, -RZ, R192.reuse.H0_H0 ;  /* 0x200000c0ffcd7230 */ /* 0x108fe40000004100 */
[----:B------:R-:W-:Y:S02]  /*0d80*/  HADD2.F32 R204, -RZ, R192.H1_H1 ;  /* 0x300000c0ffcc7230 */ /* 0x000fe40000004100 */
[----:B------:R-:W-:Y:S02]  /*0d90*/  HADD2.F32 R192, -RZ, R28.H1_H1 ;  /* 0x3000001cffc07230 */ /* 0x000fe40000004100 */
[----:B------:R-:W-:Y:S01]  /*0da0*/  FADD.FTZ R100, R100, R205 ;  /* 0x000000cd64647221 */ /* 0x000fe20000010000 */
[-C--:B------:R-:W-:Y:S01]  /*0db0*/  FFMA.FTZ R60, R0, R205.reuse, R60 ;  /* 0x000000cd003c7223 */ /* 0x080fe2000001003c */
[----:B------:R-:W-:Y:S01]  /*0dc0*/  FMUL.FTZ R15, R188, R205 ;  /* 0x000000cdbc0f7220 */ /* 0x000fe20000410000 */
[----:B------:R-:W-:Y:S01]  /*0dd0*/  FADD.FTZ R101, R101, R204 ;  /* 0x000000cc65657221 */ /* 0x000fe20000010000 */
[-C--:B------:R-:W-:Y:S01]  /*0de0*/  FMUL.FTZ R205, R192, R204.reuse ;  /* 0x000000ccc0cd7220 */ /* 0x080fe20000410000 */
[----:B------:R-:W-:Y:S01]  /*0df0*/  FFMA.FTZ R61, R14, R204, R61 ;  /* 0x000000cc0e3d7223 */ /* 0x000fe2000001003d */
[----:B------:R-:W-:-:S02]  /*0e00*/  HADD2.F32 R189, -RZ, R193.H0_H0 ;  /* 0x200000c1ffbd7230 */ /* 0x000fc40000004100 */
[----:B------:R-:W-:Y:S01]  /*0e10*/  FMUL.FTZ R204, R190, UR24 ;  /* 0x00000018becc7c20 */ /* 0x000fe20008410000 */
[----:B----4-:R-:W-:Y:S02]  /*0e20*/  FADD.FTZ R196, R196, -UR25 ;  /* 0x80000019c4c47e21 */ /* 0x010fe40008010000 */
[----:B------:R-:W-:Y:S01]  /*0e30*/  FADD.FTZ R102, R102, R189 ;  /* 0x000000bd66667221 */ /* 0x000fe20000010000 */
[-C--:B------:R-:W-:Y:S01]  /*0e40*/  FFMA.FTZ R62, R204, R189.reuse, R62 ;  /* 0x000000bdcc3e7223 */ /* 0x080fe2000001003e */
[----:B------:R-:W-:Y:S01]  /*0e50*/  FMUL.FTZ R208, R208, R189 ;  /* 0x000000bdd0d07220 */ /* 0x000fe20000410000 */
[----:B------:R-:W-:Y:S02]  /*0e60*/  HADD2.F32 R189, -RZ, R194.H0_H0 ;  /* 0x200000c2ffbd7230 */ /* 0x000fe40000004100 */
[----:B------:R-:W-:Y:S01]  /*0e70*/  FMUL.FTZ R218, R196, UR24 ;  /* 0x00000018c4da7c20 */ /* 0x000fe20008410000 */
[----:B------:R-:W-:Y:S01]  /*0e80*/  FADD.FTZ R191, R191, -UR25 ;  /* 0x80000019bfbf7e21 */ /* 0x000fe20008010000 */
[----:B------:R-:W-:Y:S01]  /*0e90*/  FADD.FTZ R198, R198, -UR25 ;  /* 0x80000019c6c67e21 */ /* 0x000fe20008010000 */
[----:B------:R-:W-:-:S02]  /*0ea0*/  HADD2.F32 R188, -RZ, R193.H1_H1 ;  /* 0x300000c1ffbc7230 */ /* 0x000fc40000004100 */
[----:B------:R-:W-:Y:S01]  /*0eb0*/  FADD.FTZ R104, R104, R189 ;  /* 0x000000bd68687221 */ /* 0x000fe20000010000 */
[-C--:B------:R-:W-:Y:S01]  /*0ec0*/  FFMA.FTZ R64, R218, R189.reuse, R64 ;  /* 0x000000bdda407223 */ /* 0x080fe20000010040 */
[----:B------:R-:W-:Y:S01]  /*0ed0*/  FMUL.FTZ R223, R223, R189 ;  /* 0x000000bddfdf7220 */ /* 0x000fe20000410000 */
[----:B------:R-:W-:Y:S01]  /*0ee0*/  FMUL.FTZ R211, R191, UR24 ;  /* 0x00000018bfd37c20 */ /* 0x000fe20008410000 */
[----:B------:R-:W-:Y:S02]  /*0ef0*/  HADD2.F32 R189, -RZ, R195.H0_H0 ;  /* 0x200000c3ffbd7230 */ /* 0x000fe40000004100 */
[----:B------:R-:W-:Y:S01]  /*0f00*/  FMUL.FTZ R238, R198, UR24 ;  /* 0x00000018c6ee7c20 */ /* 0x000fe20008410000 */
[----:B------:R-:W-:Y:S01]  /*0f10*/  FADD.FTZ R103, R103, R188 ;  /* 0x000000bc67677221 */ /* 0x000fe20000010000 */
[-C--:B------:R-:W-:Y:S01]  /*0f20*/  FFMA.FTZ R63, R211, R188.reuse, R63 ;  /* 0x000000bcd33f7223 */ /* 0x080fe2000001003f */
[----:B------:R-:W-:Y:S01]  /*0f30*/  FMUL.FTZ R219, R219, R188 ;  /* 0x000000bcdbdb7220 */ /* 0x000fe20000410000 */
[----:B------:R-:W-:Y:S01]  /*0f40*/  FADD.FTZ R106, R106, R189 ;  /* 0x000000bd6a6a7221 */ /* 0x000fe20000010000 */
[-C--:B------:R-:W-:Y:S01]  /*0f50*/  FFMA.FTZ R66, R238, R189.reuse, R66 ;  /* 0x000000bdee427223 */ /* 0x080fe20000010042 */
[----:B------:R-:W-:Y:S01]  /*0f60*/  FMUL.FTZ R237, R237, R189 ;  /* 0x000000bdeded7220 */ /* 0x000fe20000410000 */
[----:B------:R-:W-:Y:S01]  /*0f70*/  FADD.FTZ R188, RZ, R15 ;  /* 0x0000000fffbc7221 */ /* 0x000fe20000010000 */
[----:B------:R-:W-:-:S03]  /*0f80*/  FFMA.FTZ R189, R0, R15, RZ ;  /* 0x0000000f00bd7223 */ /* 0x000fc600000100ff */
[----:B------:R-:W-:Y:S01]  /*0f90*/  FADD.FTZ R191, R188, R205 ;  /* 0x000000cdbcbf7221 */ /* 0x000fe20000010000 */
[----:B------:R-:W-:-:S03]  /*0fa0*/  FFMA.FTZ R189, R14, R205, R189 ;  /* 0x000000cd0ebd7223 */ /* 0x000fc600000100bd */
[----:B------:R-:W-:Y:S01]  /*0fb0*/  FADD.FTZ R188, R191, R208 ;  /* 0x000000d0bfbc7221 */ /* 0x000fe20000010000 */
[----:B------:R-:W-:Y:S01]  /*0fc0*/  FFMA.FTZ R190, R204, R208, R189 ;  /* 0x000000d0ccbe7223 */ /* 0x000fe200000100bd */
[----:B------:R-:W-:Y:S02]  /*0fd0*/  HADD2.F32 R194, -RZ, R194.H1_H1 ;  /* 0x300000c2ffc27230 */ /* 0x000fe40000004100 */
[----:B------:R-:W-:Y:S01]  /*0fe0*/  FADD.FTZ R197, R197, -UR25 ;  /* 0x80000019c5c57e21 */ /* 0x000fe20008010000 */
[----:B------:R-:W-:Y:S01]  /*0ff0*/  FADD.FTZ R188, R188, R219 ;  /* 0x000000dbbcbc7221 */ /* 0x000fe20000010000 */
[----:B------:R-:W-:Y:S01]  /*1000*/  FFMA.FTZ R189, R211, R219, R190 ;  /* 0x000000dbd3bd7223 */ /* 0x000fe200000100be */
[----:B------:R-:W-:Y:S02]  /*1010*/  FMUL.FTZ R239, R239, R194 ;  /* 0x000000c2efef7220 */ /* 0x000fe40000410000 */
[----:B------:R-:W-:Y:S01]  /*1020*/  FADD.FTZ R188, R188, R223 ;  /* 0x000000dfbcbc7221 */ /* 0x000fe20000010000 */
[----:B------:R-:W-:Y:S01]  /*1030*/  FMUL.FTZ R230, R197, UR24 ;  /* 0x00000018c5e67c20 */ /* 0x000fe20008410000 */
[----:B------:R-:W-:Y:S01]  /*1040*/  FFMA.FTZ R189, R218, R223, R189 ;  /* 0x000000dfdabd7223 */ /* 0x000fe200000100bd */
[----:B------:R-:W-:-:S02]  /*1050*/  HADD2.F32 R192, -RZ, R195.H1_H1 ;  /* 0x300000c3ffc07230 */ /* 0x000fc40000004100 */
[----:B------:R-:W-:Y:S01]  /*1060*/  FADD.FTZ R188, R188, R239 ;  /* 0x000000efbcbc7221 */ /* 0x000fe20000010000 */
[----:B------:R-:W-:Y:S01]  /*1070*/  FADD.FTZ R199, R199, -UR25 ;  /* 0x80000019c7c77e21 */ /* 0x000fe20008010000 */
[----:B------:R-:W-:Y:S02]  /*1080*/  FFMA.FTZ R189, R230, R239, R189 ;  /* 0x000000efe6bd7223 */ /* 0x000fe400000100bd */
[----:B------:R-:W-:Y:S01]  /*1090*/  FADD.FTZ R191, R188, R237 ;  /* 0x000000edbcbf7221 */ /* 0x000fe20000010000 */
[----:B------:R-:W-:Y:S01]  /*10a0*/  FMUL.FTZ R247, R199, UR24 ;  /* 0x00000018c7f77c20 */ /* 0x000fe20008410000 */
        /* <DEDUP_REMOVED lines=8> */
.L_x_9580:
[----:B------:R-:W-:Y:S05]  /*1130*/  BSYNC.RECONVERGENT B0 ;  /* 0x0000000000007941 */ /* 0x000fea0003800200 */
.L_x_9579:
[----:B------:R-:W-:Y:S04]  /*1140*/  BSSY.RECONVERGENT B0, `(.L_x_9581) ;  /* 0x0000058000007945 */ /* 0x000fe80003800200 */
[----:B------:R-:W-:Y:S05]  /*1150*/  @!P3 BRA `(.L_x_9582) ;  /* 0x000000040058b947 */ /* 0x000fea0003800000 */
        /* <DEDUP_REMOVED lines=11> */
[--C-:B------:R-:W-:Y:S02]  /*1210*/  HADD2.F32 R207, -RZ, R37.reuse.H0_H0 ;  /* 0x20000025ffcf7230 */ /* 0x100fe40000004100 */
[----:B------:R-:W-:Y:S02]  /*1220*/  HADD2.F32 R222, -RZ, R38.H0_H0 ;  /* 0x20000026ffde7230 */ /* 0x000fe40000004100 */
[----:B------:R-:W-:Y:S02]  /*1230*/  HADD2.F32 R217, -RZ, R37.H1_H1 ;  /* 0x30000025ffd97230 */ /* 0x000fe40000004100 */
[----:B0-----:R-:W-:-:S05]  /*1240*/  @P0 IMAD.WIDE.U32 R202, R248, 0x20, R202 ;  /* 0x00000020f8ca0825 */ /* 0x001fca00078e00ca */
[----:B------:R-:W5:Y:S04]  /*1250*/  @P0 LDG.E.128 R24, desc[UR10][R202.64] ;  /* 0x0000000aca180981 */ /* 0x000f68000c1e1d00 */
[----:B------:R0:W5:Y:S01]  /*1260*/  @P0 LDG.E.128 R20, desc[UR10][R202.64+0x10] ;  /* 0x0000100aca140981 */ /* 0x000162000c1e1d00 */
[--C-:B------:R-:W-:Y:S02]  /*1270*/  HADD2.F32 R235, -RZ, R39.reuse.H0_H0 ;  /* 0x20000027ffeb7230 */ /* 0x100fe40000004100 */
[----:B0-----:R-:W-:Y:S02]  /*1280*/  HADD2.F32 R203, -RZ, R36.H1_H1 ;  /* 0x30000024ffcb7230 */ /* 0x001fe40000004100 */
[----:B------:R-:W-:Y:S02]  /*1290*/  HADD2.F32 R228, -RZ, R38.H1_H1 ;  /* 0x30000026ffe47230 */ /* 0x000fe40000004100 */
[----:B------:R-:W-:Y:S01]  /*12a0*/  HADD2.F32 R244, -RZ, R39.H1_H1 ;  /* 0x30000027fff47230 */ /* 0x000fe20000004100 */
[----:B------:R-:W-:Y:S01]  /*12b0*/  IADD3 R248, PT, PT, R248, 0x80, RZ ;  /* 0x00000080f8f87810 */ /* 0x000fe20007ffe0ff */
[----:B--2---:R-:W-:Y:S01]  /*12c0*/  FADD.FTZ R7, R188, -UR25 ;  /* 0x80000019bc077e21 */ /* 0x004fe20008010000 */
[----:B------:R-:W-:-:S03]  /*12d0*/  FADD.FTZ R189, R189, -UR25 ;  /* 0x80000019bdbd7e21 */ /* 0x000fc60008010000 */
[----:B------:R-:W-:Y:S01]  /*12e0*/  FMUL.FTZ R7, R7, UR24 ;  /* 0x0000001807077c20 */ /* 0x000fe20008410000 */
[----:B------:R-:W-:Y:S01]  /*12f0*/  FADD.FTZ R190, R190, -UR25 ;  /* 0x80000019bebe7e21 */ /* 0x000fe20008010000 */
[----:B---3--:R-:W-:-:S03]  /*1300*/  HADD2.F32 R13, -RZ, R192.H0_H0 ;  /* 0x200000c0ff0d7230 */ /* 0x008fc60000004100 */
[----:B------:R-:W-:Y:S02]  /*1310*/  FMUL.FTZ R202, R190, UR24 ;  /* 0x00000018beca7c20 */ /* 0x000fe40008410000 */
[----:B------:R-:W-:Y:S01]  /*1320*/  FADD.FTZ R68, R68, R13 ;  /* 0x0000000d44447221 */ /* 0x000fe20000010000 */
[-C--:B------:R-:W-:Y:S01]  /*1330*/  FFMA.FTZ R108, R7, R13.reuse, R108 ;  /* 0x0000000d076c7223 */ /* 0x080fe2000001006c */
[----:B------:R-:W-:Y:S01]  /*1340*/  FMUL.FTZ R10, R10, R13 ;  /* 0x0000000d0a0a7220 */ /* 0x000fe20000410000 */
[----:B------:R-:W-:Y:S01]  /*1350*/  FMUL.FTZ R13, R189, UR24 ;  /* 0x00000018bd0d7c20 */ /* 0x000fe20008410000 */
[----:B------:R-:W-:Y:S02]  /*1360*/  HADD2.F32 R189, -RZ, R193.H0_H0 ;  /* 0x200000c1ffbd7230 */ /* 0x000fe40000004100 */
[----:B----4-:R-:W-:Y:S01]  /*1370*/  FADD.FTZ R196, R196, -UR25 ;  /* 0x80000019c4c47e21 */ /* 0x010fe20008010000 */
[----:B------:R-:W-:Y:S02]  /*1380*/  FADD.FTZ R191, R191, -UR25 ;  /* 0x80000019bfbf7e21 */ /* 0x000fe40008010000 */
[----:B------:R-:W-:Y:S01]  /*1390*/  FADD.FTZ R70, R70, R189 ;  /* 0x000000bd46467221 */ /* 0x000fe20000010000 */
[-C--:B------:R-:W-:Y:S01]  /*13a0*/  FFMA.FTZ R110, R202, R189.reuse, R110 ;  /* 0x000000bdca6e7223 */ /* 0x080fe2000001006e */
[----:B------:R-:W-:Y:S01]  /*13b0*/  FMUL.FTZ R207, R207, R189 ;  /* 0x000000bdcfcf7220 */ /* 0x000fe20000410000 */
[----:B------:R-:W-:-:S02]  /*13c0*/  HADD2.F32 R189, -RZ, R194.H0_H0 ;  /* 0x200000c2ffbd7230 */ /* 0x000fc40000004100 */
[----:B------:R-:W-:Y:S01]  /*13d0*/  FMUL.FTZ R216, R196, UR24 ;  /* 0x00000018c4d87c20 */ /* 0x000fe20008410000 */
[----:B------:R-:W-:Y:S02]  /*13e0*/  HADD2.F32 R188, -RZ, R193.H1_H1 ;  /* 0x300000c1ffbc7230 */ /* 0x000fe40000004100 */
[----:B------:R-:W-:Y:S01]  /*13f0*/  FMUL.FTZ R210, R191, UR24 ;  /* 0x00000018bfd27c20 */ /* 0x000fe20008410000 */
[----:B------:R-:W-:Y:S02]  /*1400*/  HADD2.F32 R192, -RZ, R192.H1_H1 ;  /* 0x300000c0ffc07230 */ /* 0x000fe40000004100 */
[----:B------:R-:W-:Y:S01]  /*1410*/  FADD.FTZ R198, R198, -UR25 ;  /* 0x80000019c6c67e21 */ /* 0x000fe20008010000 */
[----:B------:R-:W-:Y:S01]  /*1420*/  FADD.FTZ R76, R76, R189 ;  /* 0x000000bd4c4c7221 */ /* 0x000fe20000010000 */
[-C--:B------:R-:W-:Y:S01]  /*1430*/  FFMA.FTZ R112, R216, R189.reuse, R112 ;  /* 0x000000bdd8707223 */ /* 0x080fe20000010070 */
[----:B------:R-:W-:Y:S01]  /*1440*/  FMUL.FTZ R222, R222, R189 ;  /* 0x000000bddede7220 */ /* 0x000fe20000410000 */
[----:B------:R-:W-:-:S02]  /*1450*/  HADD2.F32 R189, -RZ, R195.H0_H0 ;  /* 0x200000c3ffbd7230 */ /* 0x000fc40000004100 */
[----:B------:R-:W-:Y:S01]  /*1460*/  FADD.FTZ R71, R71, R188 ;  /* 0x000000bc47477221 */ /* 0x000fe20000010000 */
[-C--:B------:R-:W-:Y:S01]  /*1470*/  FFMA.FTZ R111, R210, R188.reuse, R111 ;  /* 0x000000bcd26f7223 */ /* 0x080fe2000001006f */
[----:B------:R-:W-:Y:S01]  /*1480*/  FMUL.FTZ R217, R217, R188 ;  /* 0x000000bcd9d97220 */ /* 0x000fe20000410000 */
        /* <DEDUP_REMOVED lines=12> */
[----:B------:R-:W-:Y:S01]  /*1550*/  FADD.FTZ R197, R197, -UR25 ;  /* 0x80000019c5c57e21 */ /* 0x000fe20008010000 */
[----:B------:R-:W-:Y:S01]  /*1560*/  FADD.FTZ R191, R250, R217 ;  /* 0x000000d9fabf7221 */ /* 0x000fe20000010000 */
[----:B------:R-:W-:Y:S02]  /*1570*/  FFMA.FTZ R189, R210, R217, R189 ;  /* 0x000000d9d2bd7223 */ /* 0x000fe400000100bd */
[----:B------:R-:W-:Y:S01]  /*1580*/  FMUL.FTZ R229, R197, UR24 ;  /* 0x00000018c5e57c20 */ /* 0x000fe20008410000 */
[----:B------:R-:W-:Y:S01]  /*1590*/  FMUL.FTZ R228, R228, R194 ;  /* 0x000000c2e4e47220 */ /* 0x000fe20000410000 */
[----:B------:R-:W-:Y:S01]  /*15a0*/  FADD.FTZ R191, R191, R222 ;  /* 0x000000debfbf7221 */ /* 0x000fe20000010000 */
[----:B------:R-:W-:Y:S01]  /*15b0*/  FFMA.FTZ R188, R216, R222, R189 ;  /* 0x000000ded8bc7223 */ /* 0x000fe200000100bd */
[----:B------:R-:W-:Y:S01]  /*15c0*/  FADD.FTZ R69, R69, R192 ;  /* 0x000000c045457221 */ /* 0x000fe20000010000 */
[----:B------:R-:W-:Y:S01]  /*15d0*/  FFMA.FTZ R109, R13, R192, R109 ;  /* 0x000000c00d6d7223 */ /* 0x000fe2000001006d */
[----:B------:R-:W-:-:S02]  /*15e0*/  HADD2.F32 R192, -RZ, R195.H1_H1 ;  /* 0x300000c3ffc07230 */ /* 0x000fc40000004100 */
        /* <DEDUP_REMOVED lines=13> */
.L_x_9582:
[----:B------:R-:W-:Y:S05]  /*16c0*/  BSYNC.RECONVERGENT B0 ;  /* 0x0000000000007941 */ /* 0x000fea0003800200 */
.L_x_9581:
        /* <DEDUP_REMOVED lines=14> */
[----:B------:R-:W-:Y:S02]  /*17b0*/  HADD2.F32 R221, -RZ, R46.H0_H0 ;  /* 0x2000002effdd7230 */ /* 0x000fe40000004100 */
[----:B------:R-:W-:Y:S02]  /*17c0*/  HADD2.F32 R234, -RZ, R47.H0_H0 ;  /* 0x2000002fffea7230 */ /* 0x000fe40000004100 */
[----:B0-----:R-:W-:-:S05]  /*17d0*/  @P0 IMAD.WIDE.U32 R200, R248, 0x20, R200 ;  /* 0x00000020f8c80825 */ /* 0x001fca00078e00c8 */
[----:B------:R-:W5:Y:S04]  /*17e0*/  @P0 LDG.E.128 R172, desc[UR10][R200.64] ;  /* 0x0000000ac8ac0981 */ /* 0x000f68000c1e1d00 */
[----:B------:R0:W5:Y:S01]  /*17f0*/  @P0 LDG.E.128 R176, desc[UR10][R200.64+0x10] ;  /* 0x0000100ac8b00981 */ /* 0x000162000c1e1d00 */
[----:B------:R-:W-:Y:S02]  /*1800*/  HADD2.F32 R215, -RZ, R45.H1_H1 ;  /* 0x3000002dffd77230 */ /* 0x000fe40000004100 */
[----:B0-----:R-:W-:Y:S02]  /*1810*/  HADD2.F32 R201, -RZ, R44.H1_H1 ;  /* 0x3000002cffc97230 */ /* 0x001fe40000004100 */
[----:B------:R-:W-:Y:S02]  /*1820*/  HADD2.F32 R227, -RZ, R46.H1_H1 ;  /* 0x3000002effe37230 */ /* 0x000fe40000004100 */
[----:B------:R-:W-:Y:S01]  /*1830*/  HADD2.F32 R243, -RZ, R47.H1_H1 ;  /* 0x3000002ffff37230 */ /* 0x000fe20000004100 */
[----:B------:R-:W-:Y:S01]  /*1840*/  IADD3 R248, PT, PT, R248, 0x80, RZ ;  /* 0x00000080f8f87810 */ /* 0x000fe20007ffe0ff */
[----:B--2---:R-:W-:Y:S01]  /*1850*/  FADD.FTZ R190, R190, -UR25 ;  /* 0x80000019bebe7e21 */ /* 0x004fe20008010000 */
[----:B------:R-:W-:-:S03]  /*1860*/  FADD.FTZ R12, R189, -UR25 ;  /* 0x80000019bd0c7e21 */ /* 0x000fc60008010000 */
[----:B------:R-:W-:Y:S01]  /*1870*/  FMUL.FTZ R200, R190, UR24 ;  /* 0x00000018bec87c20 */ /* 0x000fe20008410000 */
[----:B---3--:R-:W-:Y:S02]  /*1880*/  HADD2.F32 R189, -RZ, R193.H0_H0 ;  /* 0x200000c1ffbd7230 */ /* 0x008fe40000004100 */
[----:B------:R-:W-:Y:S02]  /*1890*/  HADD2.F32 R209, -RZ, R192.H0_H0 ;  /* 0x200000c0ffd17230 */ /* 0x000fe40000004100 */
[----:B----4-:R-:W-:Y:S01]  /*18a0*/  FADD.FTZ R196, R196, -UR25 ;  /* 0x80000019c4c47e21 */ /* 0x010fe20008010000 */
[----:B------:R-:W-:Y:S01]  /*18b0*/  FADD.FTZ R118, R118, R189 ;  /* 0x000000bd76767221 */ /* 0x000fe20000010000 */
[-C--:B------:R-:W-:Y:S01]  /*18c0*/  FFMA.FTZ R86, R200, R189.reuse, R86 ;  /* 0x000000bdc8567223 */ /* 0x080fe20000010056 */
[----:B------:R-:W-:Y:S01]  /*18d0*/  FMUL.FTZ R206, R206, R189 ;  /* 0x000000bdcece7220 */ /* 0x000fe20000410000 */
[----:B------:R-:W-:Y:S02]  /*18e0*/  HADD2.F32 R189, -RZ, R194.H0_H0 ;  /* 0x200000c2ffbd7230 */ /* 0x000fe40000004100 */
[----:B------:R-:W-:Y:S01]  /*18f0*/  FADD.FTZ R6, R188, -UR25 ;  /* 0x80000019bc067e21 */ /* 0x000fe20008010000 */
[----:B------:R-:W-:Y:S01]  /*1900*/  FMUL.FTZ R212, R196, UR24 ;  /* 0x00000018c4d47c20 */ /* 0x000fe20008410000 */
[----:B------:R-:W-:-:S02]  /*1910*/  HADD2.F32 R192, -RZ, R192.H1_H1 ;  /* 0x300000c0ffc07230 */ /* 0x000fc40000004100 */
[----:B------:R-:W-:Y:S01]  /*1920*/  FADD.FTZ R198, R198, -UR25 ;  /* 0x80000019c6c67e21 */ /* 0x000fe20008010000 */
[----:B------:R-:W-:Y:S01]  /*1930*/  FMUL.FTZ R9, R9, R209 ;  /* 0x000000d109097220 */ /* 0x000fe20000410000 */
[----:B------:R-:W-:Y:S01]  /*1940*/  FMUL.FTZ R6, R6, UR24 ;  /* 0x0000001806067c20 */ /* 0x000fe20008410000 */
[----:B------:R-:W-:Y:S01]  /*1950*/  FADD.FTZ R120, R120, R189 ;  /* 0x000000bd78787221 */ /* 0x000fe20000010000 */
[-C--:B------:R-:W-:Y:S01]  /*1960*/  FFMA.FTZ R88, R212, R189.reuse, R88 ;  /* 0x000000bdd4587223 */ /* 0x080fe20000010058 */
[----:B------:R-:W-:Y:S01]  /*1970*/  FMUL.FTZ R221, R221, R189 ;  /* 0x000000bddddd7220 */ /* 0x000fe20000410000 */
[----:B------:R-:W-:Y:S02]  /*1980*/  HADD2.F32 R189, -RZ, R195.H0_H0 ;  /* 0x200000c3ffbd7230 */ /* 0x000fe40000004100 */
[----:B------:R-:W-:Y:S01]  /*1990*/  FADD.FTZ R191, R191, -UR25 ;  /* 0x80000019bfbf7e21 */ /* 0x000fe20008010000 */
[----:B------:R-:W-:Y:S01]  /*19a0*/  FMUL.FTZ R231, R198, UR24 ;  /* 0x00000018c6e77c20 */ /* 0x000fe20008410000 */
[----:B------:R-:W-:Y:S01]  /*19b0*/  FMUL.FTZ R201, R201, R192 ;  /* 0x000000c0c9c97220 */ /* 0x000fe20000410000 */
[----:B------:R-:W-:Y:S01]  /*19c0*/  FADD.FTZ R250, R250, R9 ;  /* 0x00000009fafa7221 */ /* 0x000fe20000010000 */
[----:B------:R-:W-:Y:S01]  /*19d0*/  FMUL.FTZ R12, R12, UR24 ;  /* 0x000000180c0c7c20 */ /* 0x000fe20008410000 */
[----:B------:R-:W-:Y:S01]  /*19e0*/  FFMA.FTZ R249, R6, R9, R249 ;  /* 0x0000000906f97223 */ /* 0x000fe200000100f9 */
[----:B------:R-:W-:Y:S01]  /*19f0*/  FADD.FTZ R116, R116, R209 ;  /* 0x000000d174747221 */ /* 0x000fe20000010000 */
[----:B------:R-:W-:Y:S01]  /*1a00*/  FFMA.FTZ R84, R6, R209, R84 ;  /* 0x000000d106547223 */ /* 0x000fe20000010054 */
[----:B------:R-:W-:-:S02]  /*1a10*/  HADD2.F32 R188, -RZ, R193.H1_H1 ;  /* 0x300000c1ffbc7230 */ /* 0x000fc40000004100 */
        /* <DEDUP_REMOVED lines=11> */
[----:B------:R-:W-:-:S02]  /*1ad0*/  HADD2.F32 R194, -RZ, R194.H1_H1 ;  /* 0x300000c2ffc27230 */ /* 0x000fc40000004100 */
[----:B------:R-:W-:Y:S01]  /*1ae0*/  FADD.FTZ R197, R197, -UR25 ;  /* 0x80000019c5c57e21 */ /* 0x000fe20008010000 */
[----:B------:R-:W-:Y:S01]  /*1af0*/  FADD.FTZ R188, R188, R215 ;  /* 0x000000d7bcbc7221 */ /* 0x000fe20000010000 */
[----:B------:R-:W-:Y:S01]  /*1b00*/  FFMA.FTZ R189, R209, R215, R190 ;  /* 0x000000d7d1bd7223 */ /* 0x000fe200000100be */
[----:B------:R-:W-:Y:S02]  /*1b10*/  FMUL.FTZ R227, R227, R194 ;  /* 0x000000c2e3e37220 */ /* 0x000fe40000410000 */
[----:B------:R-:W-:Y:S01]  /*1b20*/  FADD.FTZ R188, R188, R221 ;  /* 0x000000ddbcbc7221 */ /* 0x000fe20000010000 */
[----:B------:R-:W-:Y:S01]  /*1b30*/  FMUL.FTZ R224, R197, UR24 ;  /* 0x00000018c5e07c20 */ /* 0x000fe20008410000 */
[----:B------:R-:W-:Y:S01]  /*1b40*/  FFMA.FTZ R189, R212, R221, R189 ;  /* 0x000000ddd4bd7223 */ /* 0x000fe200000100bd */
[----:B------:R-:W-:Y:S01]  /*1b50*/  FADD.FTZ R117, R117, R192 ;  /* 0x000000c075757221 */ /* 0x000fe20000010000 */
[----:B------:R-:W-:Y:S01]  /*1b60*/  FFMA.FTZ R85, R12, R192, R85 ;  /* 0x000000c00c557223 */ /* 0x000fe20000010055 */
[----:B------:R-:W-:-:S02]  /*1b70*/  HADD2.F32 R192, -RZ, R195.H1_H1 ;  /* 0x300000c3ffc07230 */ /* 0x000fc40000004100 */
[----:B------:R-:W-:Y:S01]  /*1b80*/  FADD.FTZ R191, R188, R227 ;  /* 0x000000e3bcbf7221 */ /* 0x000fe20000010000 */
[----:B------:R-:W-:Y:S01]  /*1b90*/  FADD.FTZ R199, R199, -UR25 ;  /* 0x80000019c7c77e21 */ /* 0x000fe20008010000 */
[C---:B------:R-:W-:Y:S01]  /*1ba0*/  FFMA.FTZ R188, R224.reuse, R227, R189 ;  /* 0x000000e3e0bc7223 */ /* 0x040fe200000100bd */
[----:B------:R-:W-:Y:S02]  /*1bb0*/  FMUL.FTZ R243, R243, R192 ;  /* 0x000000c0f3f37220 */ /* 0x000fe40000410000 */
        /* <DEDUP_REMOVED lines=9> */
.L_x_9584:
[----:B------:R-:W-:Y:S05]  /*1c50*/  BSYNC.RECONVERGENT B0 ;  /* 0x0000000000007941 */ /* 0x000fea0003800200 */
.L_x_9583:
        /* <DEDUP_REMOVED lines=14> */
[----:B------:R-:W-:Y:S02]  /*1d40*/  HADD2.F32 R214, -RZ, R53.H1_H1 ;  /* 0x30000035ffd67230 */ /* 0x000fe40000004100 */
[----:B------:R-:W-:Y:S02]  /*1d50*/  HADD2.F32 R232, -RZ, R55.H0_H0 ;  /* 0x20000037ffe87230 */ /* 0x000fe40000004100 */
[----:B0-----:R-:W-:-:S05]  /*1d60*/  @P0 IMAD.WIDE.U32 R196, R248, 0x20, R196 ;  /* 0x00000020f8c40825 */ /* 0x001fca00078e00c4 */
[----:B------:R-:W5:Y:S04]  /*1d70*/  @P0 LDG.E.128 R180, desc[UR10][R196.64] ;  /* 0x0000000ac4b40981 */ /* 0x000f68000c1e1d00 */
[----:B------:R0:W5:Y:S01]  /*1d80*/  @P0 LDG.E.128 R184, desc[UR10][R196.64+0x10] ;  /* 0x0000100ac4b80981 */ /* 0x000162000c1e1d00 */
[----:B------:R-:W-:Y:S02]  /*1d90*/  HADD2.F32 R225, -RZ, R54.H1_H1 ;  /* 0x30000036ffe17230 */ /* 0x000fe40000004100 */
[----:B------:R-:W-:Y:S02]  /*1da0*/  HADD2.F32 R241, -RZ, R55.H1_H1 ;  /* 0x30000037fff17230 */ /* 0x000fe40000004100 */
[----:B--2---:R-:W-:Y:S01]  /*1db0*/  FADD.FTZ R5, R16, -UR25 ;  /* 0x8000001910057e21 */ /* 0x004fe20008010000 */
[----:B------:R-:W-:-:S03]  /*1dc0*/  FADD.FTZ R17, R17, -UR25 ;  /* 0x8000001911117e21 */ /* 0x000fc60008010000 */
[----:B------:R-:W-:Y:S01]  /*1dd0*/  FMUL.FTZ R5, R5, UR24 ;  /* 0x0000001805057c20 */ /* 0x000fe20008410000 */
[--C-:B---3--:R-:W-:Y:S02]  /*1de0*/  HADD2.F32 R11, -RZ, R188.reuse.H0_H0 ;  /* 0x200000bcff0b7230 */ /* 0x108fe40000004100 */
[----:B------:R-:W-:-:S03]  /*1df0*/  HADD2.F32 R188, -RZ, R188.H1_H1 ;  /* 0x300000bcffbc7230 */ /* 0x000fc60000004100 */
[----:B------:R-:W-:Y:S01]  /*1e00*/  FADD.FTZ R124, R124, R11 ;  /* 0x0000000b7c7c7221 */ /* 0x000fe20000010000 */
[-C--:B------:R-:W-:Y:S01]  /*1e10*/  FFMA.FTZ R92, R5, R11.reuse, R92 ;  /* 0x0000000b055c7223 */ /* 0x080fe2000001005c */
[----:B------:R-:W-:Y:S01]  /*1e20*/  FMUL.FTZ R8, R8, R11 ;  /* 0x0000000b08087220 */ /* 0x000fe20000410000 */
[----:B------:R-:W-:Y:S01]  /*1e30*/  FMUL.FTZ R11, R17, UR24 ;  /* 0x00000018110b7c20 */ /* 0x000fe20008410000 */
[----:B------:R-:W-:Y:S02]  /*1e40*/  HADD2.F32 R17, -RZ, R52.H1_H1 ;  /* 0x30000034ff117230 */ /* 0x000fe40000004100 */
[----:B----4-:R-:W-:Y:S01]  /*1e50*/  FADD.FTZ R192, R192, -UR25 ;  /* 0x80000019c0c07e21 */ /* 0x010fe20008010000 */
[----:B------:R-:W-:Y:S01]  /*1e60*/  FADD.FTZ R125, R125, R188 ;  /* 0x000000bc7d7d7221 */ /* 0x000fe20000010000 */
[-C--:B------:R-:W-:Y:S01]  /*1e70*/  FFMA.FTZ R93, R11, R188.reuse, R93 ;  /* 0x000000bc0b5d7223 */ /* 0x080fe2000001005d */
[--C-:B0-----:R-:W-:Y:S02]  /*1e80*/  HADD2.F32 R197, -RZ, R189.reuse.H0_H0 ;  /* 0x200000bdffc57230 */ /* 0x101fe40000004100 */
[----:B------:R-:W-:Y:S01]  /*1e90*/  FMUL.FTZ R17, R17, R188 ;  /* 0x000000bc11117220 */ /* 0x000fe20000410000 */
[----:B------:R-:W-:-:S02]  /*1ea0*/  HADD2.F32 R188, -RZ, R189.H1_H1 ;  /* 0x300000bdffbc7230 */ /* 0x000fc40000004100 */
[----:B------:R-:W-:Y:S01]  /*1eb0*/  FADD.FTZ R19, R19, -UR25 ;  /* 0x8000001913137e21 */ /* 0x000fe20008010000 */
[----:B------:R-:W-:Y:S02]  /*1ec0*/  HADD2.F32 R189, -RZ, R190.H0_H0 ;  /* 0x200000beffbd7230 */ /* 0x000fe40000004100 */
[----:B------:R-:W-:Y:S01]  /*1ed0*/  FMUL.FTZ R213, R192, UR24 ;  /* 0x00000018c0d57c20 */ /* 0x000fe20008410000 */
[----:B------:R-:W-:Y:S01]  /*1ee0*/  FADD.FTZ R194, R194, -UR25 ;  /* 0x80000019c2c27e21 */ /* 0x000fe20008010000 */
[----:B------:R-:W-:Y:S01]  /*1ef0*/  FMUL.FTZ R19, R19, UR24 ;  /* 0x0000001813137c20 */ /* 0x000fe20008410000 */
[----:B------:R-:W-:Y:S01]  /*1f00*/  FADD.FTZ R16, R18, -UR25 ;  /* 0x8000001912107e21 */ /* 0x000fe20008010000 */
[----:B------:R-:W-:Y:S01]  /*1f10*/  FADD.FTZ R128, R128, R189 ;  /* 0x000000bd80807221 */ /* 0x000fe20000010000 */
[-C--:B------:R-:W-:Y:S01]  /*1f20*/  FFMA.FTZ R96, R213, R189.reuse, R96 ;  /* 0x000000bdd5607223 */ /* 0x080fe20000010060 */
[----:B------:R-:W-:Y:S01]  /*1f30*/  FMUL.FTZ R220, R220, R189 ;  /* 0x000000bddcdc7220 */ /* 0x000fe20000410000 */
[----:B------:R-:W-:-:S02]  /*1f40*/  HADD2.F32 R189, -RZ, R191.H0_H0 ;  /* 0x200000bfffbd7230 */ /* 0x000fc40000004100 */
[----:B------:R-:W-:Y:S01]  /*1f50*/  FMUL.FTZ R233, R194, UR24 ;  /* 0x00000018c2e97c20 */ /* 0x000fe20008410000 */
[----:B------:R-:W-:Y:S02]  /*1f60*/  HADD2.F32 R18, -RZ, R53.H0_H0 ;  /* 0x20000035ff127230 */ /* 0x000fe40000004100 */
[----:B------:R-:W-:Y:S01]  /*1f70*/  FADD.FTZ R127, R127, R188 ;  /* 0x000000bc7f7f7221 */ /* 0x000fe20000010000 */
[-C--:B------:R-:W-:Y:S01]  /*1f80*/  FFMA.FTZ R95, R19, R188.reuse, R95 ;  /* 0x000000bc135f7223 */ /* 0x080fe2000001005f */
[----:B------:R-:W-:Y:S01]  /*1f90*/  FMUL.FTZ R214, R214, R188 ;  /* 0x000000bcd6d67220 */ /* 0x000fe20000410000 */
[----:B------:R-:W-:Y:S01]  /*1fa0*/  FADD.FTZ R193, R193, -UR25 ;  /* 0x80000019c1c17e21 */ /* 0x000fe20008010000 */
        /* <DEDUP_REMOVED lines=8> */
[----:B------:R-:W-:Y:S01]  /*2030*/  FMUL.FTZ R16, R16, UR24 ;  /* 0x0000001810107c20 */ /* 0x000fe20008410000 */
[----:B------:R-:W-:-:S02]  /*2040*/  FFMA.FTZ R193, R11, R17, R188 ;  /* 0x000000110bc17223 */ /* 0x000fc400000100bc */
[----:B------:R-:W-:Y:S01]  /*2050*/  FADD.FTZ R189, R189, R18 ;  /* 0x00000012bdbd7221 */ /* 0x000fe20000010000 */
[----:B------:R-:W-:Y:S02]  /*2060*/  HADD2.F32 R190, -RZ, R190.H1_H1 ;  /* 0x300000beffbe7230 */ /* 0x000fe40000004100 */
[----:B------:R-:W-:Y:S01]  /*2070*/  FFMA.FTZ R188, R16, R18, R193 ;  /* 0x0000001210bc7223 */ /* 0x000fe200000100c1 */
[----:B------:R-:W-:-:S03]  /*2080*/  FADD.FTZ R189, R189, R214 ;  /* 0x000000d6bdbd7221 */ /* 0x000fc60000010000 */
[----:B------:R-:W-:Y:S01]  /*2090*/  FFMA.FTZ R188, R19, R214, R188 ;  /* 0x000000d613bc7223 */ /* 0x000fe200000100bc */
[----:B------:R-:W-:Y:S01]  /*20a0*/  FADD.FTZ R129, R129, R190 ;  /* 0x000000be81817221 */ /* 0x000fe20000010000 */
[-C--:B------:R-:W-:Y:S01]  /*20b0*/  FFMA.FTZ R97, R226, R190.reuse, R97 ;  /* 0x000000bee2617223 */ /* 0x080fe20000010061 */
[----:B------:R-:W-:Y:S01]  /*20c0*/  FMUL.FTZ R225, R225, R190 ;  /* 0x000000bee1e17220 */ /* 0x000fe20000410000 */
[----:B------:R-:W-:Y:S01]  /*20d0*/  FADD.FTZ R190, R189, R220 ;  /* 0x000000dcbdbe7221 */ /* 0x000fe20000010000 */
[----:B------:R-:W-:Y:S01]  /*20e0*/  FFMA.FTZ R189, R213, R220, R188 ;  /* 0x000000dcd5bd7223 */ /* 0x000fe200000100bc */
[----:B------:R-:W-:Y:S02]  /*20f0*/  HADD2.F32 R192, -RZ, R191.H1_H1 ;  /* 0x300000bfffc07230 */ /* 0x000fe40000004100 */
        /* <DEDUP_REMOVED lines=13> */
.L_x_9586:
[----:B------:R-:W-:Y:S05]  /*21d0*/  BSYNC.RECONVERGENT B0 ;  /* 0x0000000000007941 */ /* 0x000fea0003800200 */
.L_x_9585:
        /* <DEDUP_REMOVED lines=31> */
.L_x_9588:
[----:B------:R-:W-:Y:S05]  /*23d0*/  BSYNC.RECONVERGENT B0 ;  /* 0x0000000000007941 */ /* 0x000fea0003800200 */
.L_x_9587:
[----:B------:R-:W1:Y:S08]  /*23e0*/  S2UR UR5, SR_CgaCtaId ;  /* 0x00000000000579c3 */ /* 0x000e700000008800 */
[----:B------:R-:W-:Y:S06]  /*23f0*/  BAR.SYNC.DEFER_BLOCKING 0x0 ;  /* 0x0000000000007b1d */ /* 0x000fec0000010000 */
[----:B------:R-:W-:Y:S01]  /*2400*/  UMOV UR4, 0x400 ;  /* 0x0000040000047882 */ /* 0x000fe20000000000 */
        /* <DEDUP_REMOVED lines=42> */
[----:B-----5:R-:W-:-:S02]  /*26b0*/  HADD2.F32 R193, -RZ, R191.H0_H0 ;  /* 0x200000bfffc17230 */ /* 0x020fc40000004100 */
[----:B------:R-:W-:Y:S01]  /*26c0*/  FMUL.FTZ R194, R194, UR24 ;  /* 0x00000018c2c27c20 */ /* 0x000fe20008410000 */
[----:B------:R-:W-:Y:S01]  /*26d0*/  FMUL.FTZ R197, R192, UR16 ;  /* 0x00000010c0c57c20 */ /* 0x000fe20008410000 */
[----:B------:R-:W-:Y:S02]  /*26e0*/  HADD2.F32 R191, -RZ, R191.H1_H1 ;  /* 0x300000bfffbf7230 */ /* 0x000fe40000004100 */
[----:B------:R-:W-:Y:S01]  /*26f0*/  FMUL.FTZ R198, R198, UR16 ;  /* 0x00000010c6c67c20 */ /* 0x000fe20008410000 */
[----:B------:R-:W-:Y:S01]  /*2700*/  FMUL.FTZ R199, R196, UR24 ;  /* 0x00000018c4c77c20 */ /* 0x000fe20008410000 */
[----:B------:R-:W-:Y:S01]  /*2710*/  FFMA.FTZ R192, R197, R193, R138 ;  /* 0x000000c1c5c07223 */ /* 0x000fe2000001008a */
[----:B------:R-:W-:Y:S01]  /*2720*/  FFMA.FTZ R138, R218, UR17, R195 ;  /* 0x00000011da8a7c23 */ /* 0x000fe200080100c3 */
[----:B------:R-:W-:Y:S01]  /*2730*/  FFMA.FTZ R191, R198, R191, R139 ;  /* 0x000000bfc6bf7223 */ /* 0x000fe2000001008b */
[--C-:B------:R-:W-:Y:S02]  /*2740*/  HADD2.F32 R193, -RZ, R190.reuse.H0_H0 ;  /* 0x200000beffc17230 */ /* 0x100fe40000004100 */
[----:B------:R-:W-:Y:S01]  /*2750*/  FADD.FTZ R138, R223, -R138 ;  /* 0x8000008adf8a7221 */ /* 0x000fe20000010000 */
[----:B------:R-:W-:-:S02]  /*2760*/  HADD2.F32 R190, -RZ, R190.H1_H1 ;  /* 0x300000beffbe7230 */ /* 0x000fc40000004100 */
[--C-:B------:R-:W-:Y:S02]  /*2770*/  HADD2.F32 R196, -RZ, R188.reuse.H0_H0 ;  /* 0x200000bcffc47230 */ /* 0x100fe40000004100 */
[----:B------:R-:W-:Y:S01]  /*2780*/  FMUL.FTZ R138, R138, UR24 ;  /* 0x000000188a8a7c20 */ /* 0x000fe20008410000 */
[----:B------:R-:W-:-:S03]  /*2790*/  HADD2.F32 R188, -RZ, R188.H1_H1 ;  /* 0x300000bcffbc7230 */ /* 0x000fc60000004100 */
[----:B------:R-:W-:Y:S01]  /*27a0*/  FMUL.FTZ R139, R138, UR16 ;  /* 0x000000108a8b7c20 */ /* 0x000fe20008410000 */
[----:B------:R-:W-:Y:S01]  /*27b0*/  FMUL.FTZ R138, R194, UR16 ;  /* 0x00000010c28a7c20 */ /* 0x000fe20008410000 */
[--C-:B------:R-:W-:Y:S02]  /*27c0*/  HADD2.F32 R194, -RZ, R189.reuse.H0_H0 ;  /* 0x200000bdffc27230 */ /* 0x100fe40000004100 */
[----:B------:R-:W-:Y:S01]  /*27d0*/  FFMA.FTZ R193, R139, R193, R136 ;  /* 0x000000c18bc17223 */ /* 0x000fe20000010088 */
[----:B------:R-:W-:Y:S01]  /*27e0*/  FFMA.FTZ R190, R138, R190, R137 ;  /* 0x000000be8abe7223 */ /* 0x000fe20000010089 */
[--C-:B------:R-:W-:Y:S01]  /*27f0*/  FFMA.FTZ R137, R204, UR17, R195.reuse ;  /* 0x00000011cc897c23 */ /* 0x100fe200080100c3 */
[----:B------:R-:W-:Y:S01]  /*2800*/  FFMA.FTZ R136, R211, UR17, R195 ;  /* 0x00000011d3887c23 */ /* 0x000fe200080100c3 */
[----:B------:R-:W-:Y:S02]  /*2810*/  HADD2.F32 R189, -RZ, R189.H1_H1 ;  /* 0x300000bdffbd7230 */ /* 0x000fe40000004100 */
[----:B------:R-:W-:Y:S01]  /*2820*/  FADD.FTZ R137, R208, -R137 ;  /* 0x80000089d0897221 */ /* 0x000fe20000010000 */
[----:B------:R-:W-:-:S03]  /*2830*/  FADD.FTZ R136, R219, -R136 ;  /* 0x80000088db887221 */ /* 0x000fc60000010000 */
[----:B------:R-:W-:Y:S01]  /*2840*/  FMUL.FTZ R137, R137, UR24 ;  /* 0x0000001889897c20 */ /* 0x000fe20008410000 */
[----:B------:R-:W-:-:S03]  /*2850*/  FMUL.FTZ R136, R136, UR24 ;  /* 0x0000001888887c20 */ /* 0x000fc60008410000 */
[----:B------:R-:W-:Y:S01]  /*2860*/  FMUL.FTZ R137, R137, UR16 ;  /* 0x0000001089897c20 */ /* 0x000fe20008410000 */
[----:B------:R-:W-:-:S03]  /*2870*/  FMUL.FTZ R136, R136, UR16 ;  /* 0x0000001088887c20 */ /* 0x000fc60008410000 */
[----:B------:R-:W-:Y:S01]  /*2880*/  FFMA.FTZ R194, R137, R194, R134 ;  /* 0x000000c289c27223 */ /* 0x000fe20000010086 */
[----:B------:R-:W-:Y:S01]  /*2890*/  FFMA.FTZ R134, R0, UR17, R195 ;  /* 0x0000001100867c23 */ /* 0x000fe200080100c3 */
[----:B------:R-:W-:-:S03]  /*28a0*/  FFMA.FTZ R189, R136, R189, R135 ;  /* 0x000000bd88bd7223 */ /* 0x000fc60000010087 */
[----:B------:R-:W-:-:S04]  /*28b0*/  FADD.FTZ R134, R15, -R134 ;  /* 0x800000860f867221 */ /* 0x000fc80000010000 */
[----:B------:R-:W-:-:S04]  /*28c0*/  FMUL.FTZ R134, R134, UR24 ;  /* 0x0000001886867c20 */ /* 0x000fc80008410000 */
[----:B------:R-:W-:Y:S01]  /*28d0*/  FMUL.FTZ R135, R134, UR16 ;  /* 0x0000001086877c20 */ /* 0x000fe20008410000 */
[----:B------:R-:W-:-:S03]  /*28e0*/  FMUL.FTZ R134, R199, UR16 ;  /* 0x00000010c7867c20 */ /* 0x000fc60008410000 */
[----:B------:R-:W-:Y:S01]  /*28f0*/  FFMA.FTZ R196, R135, R196, R132 ;  /* 0x000000c487c47223 */ /* 0x000fe20000010084 */
[----:B------:R-:W-:Y:S01]  /*2900*/  FFMA.FTZ R188, R134, R188, R133 ;  /* 0x000000bc86bc7223 */ /* 0x000fe20000010085 */
[--C-:B------:R-:W-:Y:S02]  /*2910*/  HADD2.F32 R132, -RZ, R35.reuse.H0_H0 ;  /* 0x20000023ff847230 */ /* 0x100fe40000004100 */
[----:B------:R-:W-:-:S03]  /*2920*/  HADD2.F32 R133, -RZ, R35.H1_H1 ;  /* 0x30000023ff857230 */ /* 0x000fc60000004100 */
[----:B------:R-:W-:Y:S01]  /*2930*/  FMUL.FTZ R197, R197, R132 ;  /* 0x00000084c5c57220 */ /* 0x000fe20000410000 */
[--C-:B------:R-:W-:Y:S02]  /*2940*/  HADD2.F32 R132, -RZ, R34.reuse.H0_H0 ;  /* 0x20000022ff847230 */ /* 0x100fe40000004100 */
[----:B------:R-:W-:Y:S01]  /*2950*/  FMUL.FTZ R198, R198, R133 ;  /* 0x00000085c6c67220 */ /* 0x000fe20000410000 */
[----:B------:R-:W-:Y:S02]  /*2960*/  HADD2.F32 R133, -RZ, R34.H1_H1 ;  /* 0x30000022ff857230 */ /* 0x000fe40000004100 */
[----:B------:R-:W-:Y:S01]  /*2970*/  FMUL.FTZ R139, R139, R132 ;  /* 0x000000848b8b7220 */ /* 0x000fe20000410000 */
[--C-:B------:R-:W-:Y:S02]  /*2980*/  HADD2.F32 R132, -RZ, R33.reuse.H0_H0 ;  /* 0x20000021ff847230 */ /* 0x100fe40000004100 */
[----:B------:R-:W-:Y:S01]  /*2990*/  FMUL.FTZ R138, R138, R133 ;  /* 0x000000858a8a7220 */ /* 0x000fe20000410000 */
[----:B------:R-:W-:-:S02]  /*29a0*/  HADD2.F32 R133, -RZ, R33.H1_H1 ;  /* 0x30000021ff857230 */ /* 0x000fc40000004100 */
[----:B------:R-:W-:Y:S01]  /*29b0*/  FMUL.FTZ R199, R137, R132 ;  /* 0x0000008489c77220 */ /* 0x000fe20000410000 */
[--C-:B------:R-:W-:Y:S02]  /*29c0*/  HADD2.F32 R132, -RZ, R32.reuse.H0_H0 ;  /* 0x20000020ff847230 */ /* 0x100fe40000004100 */
[----:B------:R-:W-:Y:S01]  /*29d0*/  FMUL.FTZ R136, R136, R133 ;  /* 0x0000008588887220 */ /* 0x000fe20000410000 */
[----:B------:R-:W-:Y:S02]  /*29e0*/  HADD2.F32 R133, -RZ, R32.H1_H1 ;  /* 0x30000020ff857230 */ /* 0x000fe40000004100 */
[----:B------:R-:W-:Y:S01]  /*29f0*/  FMUL.FTZ R132, R135, R132 ;  /* 0x0000008487847220 */ /* 0x000fe20000410000 */
[----:B------:R-:W-:Y:S02]  /*2a00*/  F2FP.F16.F32.PACK_AB R135, R198, R197 ;  /* 0x000000c5c687723e */ /* 0x000fe400000000ff */
[----:B------:R-:W-:Y:S01]  /*2a10*/  FMUL.FTZ R137, R134, R133 ;  /* 0x0000008586897220 */ /* 0x000fe20000410000 */
[----:B------:R-:W-:-:S02]  /*2a20*/  F2FP.F16.F32.PACK_AB R134, R138, R139 ;  /* 0x0000008b8a86723e */ /* 0x000fc400000000ff */
[----:B------:R-:W-:Y:S02]  /*2a30*/  F2FP.F16.F32.PACK_AB R133, R136, R199 ;  /* 0x000000c78885723e */ /* 0x000fe400000000ff */
[----:B------:R-:W-:Y:S01]  /*2a40*/  F2FP.F16.F32.PACK_AB R132, R137, R132 ;  /* 0x000000848984723e */ /* 0x000fe200000000ff */
[----:B------:R-:W-:Y:S06]  /*2a50*/  BRA `(.L_x_9593) ;  /* 0x0000000c004c7947 */ /* 0x000fec0003800000 */
.L_x_9592:
[--C-:B------:R-:W-:Y:S01]  /*2a60*/  FFMA.FTZ R72, R238, UR17, R195.reuse ;  /* 0x00000011ee487c23 */ /* 0x100fe200080100c3 */
[--C-:B-----5:R-:W-:Y:S02]  /*2a70*/  HADD2.F32 R192, -RZ, R191.reuse.H0_H0 ;  /* 0x200000bfffc07230 */ /* 0x120fe40000004100 */
[--C-:B------:R-:W-:Y:S01]  /*2a80*/  FFMA.FTZ R75, R247, UR17, R195.reuse ;  /* 0x00000011f74b7c23 */ /* 0x100fe200080100c3 */
[----:B------:R-:W-:Y:S02]  /*2a90*/  HADD2.F32 R191, -RZ, R191.H1_H1 ;  /* 0x300000bfffbf7230 */ /* 0x000fe40000004100 */
[----:B------:R-:W-:Y:S01]  /*2aa0*/  FADD.FTZ R72, R237, -R72 ;  /* 0x80000048ed487221 */ /* 0x000fe20000010000 */
[----:B------:R-:W-:Y:S01]  /*2ab0*/  FFMA.FTZ R82, R230, UR17, R195 ;  /* 0x00000011e6527c23 */ /* 0x000fe200080100c3 */
[----:B------:R-:W-:Y:S01]  /*2ac0*/  FADD.FTZ R75, R246, -R75 ;  /* 0x8000004bf64b7221 */ /* 0x000fe20000010000 */
[----:B------:R-:W-:Y:S02]  /*2ad0*/  HADD2.F32 R193, -RZ, R190.H0_H0 ;  /* 0x200000beffc17230 */ /* 0x000fe40000004100 */
[----:B------:R-:W-:Y:S01]  /*2ae0*/  FMUL.FTZ R74, R72, UR24 ;  /* 0x00000018484a7c20 */ /* 0x000fe20008410000 */
[----:B------:R-:W-:-:S02]  /*2af0*/  HADD2.F32 R72, -RZ, R35.H0_H0 ;  /* 0x20000023ff487230 */ /* 0x000fc40000004100 */
[----:B------:R-:W-:Y:S01]  /*2b00*/  FMUL.FTZ R75, R75, UR24 ;  /* 0x000000184b4b7c20 */ /* 0x000fe20008410000 */
[----:B------:R-:W-:Y:S01]  /*2b10*/  FADD.FTZ R82, R239, -R82 ;  /* 0x80000052ef527221 */ /* 0x000fe20000010000 */
[----:B------:R-:W-:Y:S01]  /*2b20*/  FMUL.FTZ R73, R74, UR16 ;  /* 0x000000104a497c20 */ /* 0x000fe20008410000 */
[--C-:B------:R-:W-:Y:S01]  /*2b30*/  FFMA.FTZ R81, R204, UR17, R195.reuse ;  /* 0x00000011cc517c23 */ /* 0x100fe200080100c3 */
[----:B------:R-:W-:Y:S01]  /*2b40*/  FMUL.FTZ R80, R75, UR16 ;  /* 0x000000104b507c20 */ /* 0x000fe20008410000 */
[----:B------:R-:W-:Y:S02]  /*2b50*/  HADD2.F32 R190, -RZ, R190.H1_H1 ;  /* 0x300000beffbe7230 */ /* 0x000fe40000004100 */
[C---:B------:R-:W-:Y:S01]  /*2b60*/  FFMA.FTZ R192, R73.reuse, R192, R138 ;  /* 0x000000c049c07223 */ /* 0x040fe2000001008a */
[----:B------:R-:W-:Y:S01]  /*2b70*/  FMUL.FTZ R138, R73, R72 ;  /* 0x00000048498a7220 */ /* 0x000fe20000410000 */
[----:B------:R-:W-:Y:S01]  /*2b80*/  FFMA.FTZ R72, R218, UR17, R195 ;  /* 0x00000011da487c23 */ /* 0x000fe200080100c3 */
[----:B------:R-:W-:-:S02]  /*2b90*/  HADD2.F32 R73, -RZ, R35.H1_H1 ;  /* 0x30000023ff497230 */ /* 0x000fc40000004100 */
[----:B------:R-:W-:Y:S01]  /*2ba0*/  FFMA.FTZ R191, R80, R191, R139 ;  /* 0x000000bf50bf7223 */ /* 0x000fe2000001008b */
[----:B------:R-:W-:Y:S01]  /*2bb0*/  FADD.FTZ R81, R208, -R81 ;  /* 0x80000051d0517221 */ /* 0x000fe20000010000 */
[----:B------:R-:W-:Y:S01]  /*2bc0*/  FADD.FTZ R72, R223, -R72 ;  /* 0x80000048df487221 */ /* 0x000fe20000010000 */
[--C-:B------:R-:W-:Y:S02]  /*2bd0*/  HADD2.F32 R83, -RZ, R34.reuse.H1_H1 ;  /* 0x30000022ff537230 */ /* 0x100fe40000004100 */
[----:B------:R-:W-:Y:S01]  /*2be0*/  FMUL.FTZ R139, R80, R73 ;  /* 0x00000049508b7220 */ /* 0x000fe20000410000 */
[----:B------:R-:W-:Y:S02]  /*2bf0*/  HADD2.F32 R80, -RZ, R34.H0_H0 ;  /* 0x20000022ff507230 */ /* 0x000fe40000004100 */
[----:B------:R-:W-:Y:S01]  /*2c00*/  FMUL.FTZ R72, R72, UR24 ;  /* 0x0000001848487c20 */ /* 0x000fe20008410000 */
[--C-:B------:R-:W-:Y:S02]  /*2c10*/  HADD2.F32 R194, -RZ, R189.reuse.H0_H0 ;  /* 0x200000bdffc27230 */ /* 0x100fe40000004100 */
[----:B------:R-:W-:Y:S01]  /*2c20*/  FFMA.FTZ R196, R211, UR17, R195 ;  /* 0x00000011d3c47c23 */ /* 0x000fe200080100c3 */
[----:B------:R-:W-:-:S02]  /*2c30*/  HADD2.F32 R189, -RZ, R189.H1_H1 ;  /* 0x300000bdffbd7230 */ /* 0x000fc40000004100 */
[----:B------:R-:W-:Y:S01]  /*2c40*/  FMUL.FTZ R73, R72, UR16 ;  /* 0x0000001048497c20 */ /* 0x000fe20008410000 */
[----:B------:R-:W-:Y:S01]  /*2c50*/  FFMA.FTZ R248, R14, UR17, R195 ;  /* 0x000000110ef87c23 */ /* 0x000fe200080100c3 */
[----:B------:R-:W-:Y:S02]  /*2c60*/  FADD.FTZ R196, R219, -R196 ;  /* 0x800000c4dbc47221 */ /* 0x000fe40000010000 */
[C---:B------:R-:W-:Y:S01]  /*2c70*/  FFMA.FTZ R193, R73.reuse, R193, R136 ;  /* 0x000000c149c17223 */ /* 0x040fe20000010088 */
[----:B------:R-:W-:Y:S01]  /*2c80*/  FMUL.FTZ R136, R73, R80 ;  /* 0x0000005049887220 */ /* 0x000fe20000410000 */
[----:B------:R-:W-:Y:S01]  /*2c90*/  FMUL.FTZ R73, R82, UR24 ;  /* 0x0000001852497c20 */ /* 0x000fe20008410000 */
[----:B------:R-:W-:Y:S01]  /*2ca0*/  FMUL.FTZ R82, R81, UR24 ;  /* 0x0000001851527c20 */ /* 0x000fe20008410000 */
[----:B------:R-:W-:Y:S02]  /*2cb0*/  HADD2.F32 R81, -RZ, R33.H1_H1 ;  /* 0x30000021ff517230 */ /* 0x000fe40000004100 */
[----:B------:R-:W-:Y:S01]  /*2cc0*/  FADD.FTZ R248, R205, -R248 ;  /* 0x800000f8cdf87221 */ /* 0x000fe20000010000 */
[----:B------:R-:W-:Y:S01]  /*2cd0*/  FMUL.FTZ R80, R73, UR16 ;  /* 0x0000001049507c20 */ /* 0x000fe20008410000 */
[----:B------:R-:W-:-:S03]  /*2ce0*/  FMUL.FTZ R197, R82, UR16 ;  /* 0x0000001052c57c20 */ /* 0x000fc60008410000 */
[C---:B------:R-:W-:Y:S01]  /*2cf0*/  FFMA.FTZ R190, R80.reuse, R190, R137 ;  /* 0x000000be50be7223 */ /* 0x040fe20000010089 */
[----:B------:R-:W-:Y:S01]  /*2d00*/  FMUL.FTZ R137, R80, R83 ;  /* 0x0000005350897220 */ /* 0x000fe20000410000 */
[----:B------:R-:W-:Y:S02]  /*2d10*/  HADD2.F32 R80, -RZ, R33.H0_H0 ;  /* 0x20000021ff507230 */ /* 0x000fe40000004100 */
[C---:B------:R-:W-:Y:S01]  /*2d20*/  FFMA.FTZ R194, R197.reuse, R194, R134 ;  /* 0x000000c2c5c27223 */ /* 0x040fe20000010086 */
[----:B------:R-:W-:Y:S01]  /*2d30*/  FMUL.FTZ R83, R196, UR24 ;  /* 0x00000018c4537c20 */ /* 0x000fe20008410000 */
[----:B------:R-:W-:Y:S02]  /*2d40*/  HADD2.F32 R196, -RZ, R188.H0_H0 ;  /* 0x200000bcffc47230 */ /* 0x000fe40000004100 */
[----:B------:R-:W-:Y:S01]  /*2d50*/  FMUL.FTZ R197, R197, R80 ;  /* 0x00000050c5c57220 */ /* 0x000fe20000410000 */
[----:B------:R-:W-:Y:S01]  /*2d60*/  FFMA.FTZ R80, R0, UR17, R195 ;  /* 0x0000001100507c23 */ /* 0x000fe200080100c3 */
[----:B------:R-:W-:Y:S01]  /*2d70*/  FMUL.FTZ R198, R83, UR16 ;  /* 0x0000001053c67c20 */ /* 0x000fe20008410000 */
[----:B------:R-:W-:-:S02]  /*2d80*/  HADD2.F32 R134, -RZ, R32.H0_H0 ;  /* 0x20000020ff867230 */ /* 0x000fc40000004100 */
[----:B------:R-:W-:Y:S01]  /*2d90*/  FADD.FTZ R80, R15, -R80 ;  /* 0x800000500f507221 */ /* 0x000fe20000010000 */
[C---:B------:R-:W-:Y:S01]  /*2da0*/  FFMA.FTZ R189, R198.reuse, R189, R135 ;  /* 0x000000bdc6bd7223 */ /* 0x040fe20000010087 */
[----:B------:R-:W-:Y:S01]  /*2db0*/  FMUL.FTZ R198, R198, R81 ;  /* 0x00000051c6c67220 */ /* 0x000fe20000410000 */
[----:B------:R-:W-:Y:S02]  /*2dc0*/  HADD2.F32 R135, -RZ, R32.H1_H1 ;  /* 0x30000020ff877230 */ /* 0x000fe40000004100 */
[----:B------:R-:W-:Y:S01]  /*2dd0*/  FMUL.FTZ R80, R80, UR24 ;  /* 0x0000001850507c20 */ /* 0x000fe20008410000 */
[----:B------:R-:W-:-:S03]  /*2de0*/  HADD2.F32 R188, -RZ, R188.H1_H1 ;  /* 0x300000bcffbc7230 */ /* 0x000fc60000004100 */
[----:B------:R-:W-:-:S04]  /*2df0*/  FMUL.FTZ R81, R80, UR16 ;  /* 0x0000001050517c20 */ /* 0x000fc80008410000 */
[C---:B------:R-:W-:Y:S01]  /*2e00*/  FFMA.FTZ R196, R81.reuse, R196, R132 ;  /* 0x000000c451c47223 */ /* 0x040fe20000010084 */
[----:B------:R-:W-:Y:S01]  /*2e10*/  FMUL.FTZ R132, R81, R134 ;  /* 0x0000008651847220 */ /* 0x000fe20000410000 */
[----:B------:R-:W-:-:S04]  /*2e20*/  FMUL.FTZ R81, R248, UR24 ;  /* 0x00000018f8517c20 */ /* 0x000fc80008410000 */
[----:B------:R-:W-:-:S04]  /*2e30*/  FMUL.FTZ R134, R81, UR16 ;  /* 0x0000001051867c20 */ /* 0x000fc80008410000 */
[C---:B------:R-:W-:Y:S01]  /*2e40*/  FMUL.FTZ R199, R134.reuse, R135 ;  /* 0x0000008786c77220 */ /* 0x040fe20000410000 */
[----:B------:R-:W-:Y:S01]  /*2e50*/  FFMA.FTZ R188, R134, R188, R133 ;  /* 0x000000bc86bc7223 */ /* 0x000fe20000010085 */
[----:B------:R-:W-:Y:S02]  /*2e60*/  F2FP.F16.F32.PACK_AB R135, R139, R138 ;  /* 0x0000008a8b87723e */ /* 0x000fe400000000ff */
[----:B------:R-:W-:Y:S02]  /*2e70*/  F2FP.F16.F32.PACK_AB R134, R137, R136 ;  /* 0x000000888986723e */ /* 0x000fe400000000ff */
[----:B------:R-:W-:Y:S02]  /*2e80*/  F2FP.F16.F32.PACK_AB R133, R198, R197 ;  /* 0x000000c5c685723e */ /* 0x000fe400000000ff */
[----:B------:R-:W-:Y:S01]  /*2e90*/  F2FP.F16.F32.PACK_AB R132, R199, R132 ;  /* 0x00000084c784723e */ /* 0x000fe200000000ff */
[----:B------:R-:W-:Y:S06]  /*2ea0*/  BRA `(.L_x_9593) ;  /* 0x0000000800387947 */ /* 0x000fec0003800000 */
.L_x_9591:
[----:B------:R-:W-:Y:S01]  /*2eb0*/  UMOV UR4, UR8 ;  /* 0x0000000800047c82 */ /* 0x000fe20008000000 */
[----:B------:R-:W-:Y:S01]  /*2ec0*/  UMOV UR5, UR9 ;  /* 0x0000000900057c82 */ /* 0x000fe20008000000 */
[----:B------:R-:W-:-:S04]  /*2ed0*/  UISETP.NE.U32.AND UP1, UPT, UR4, URZ, UPT ;  /* 0x000000ff0400728c */ /* 0x000fc8000bf25070 */
[----:B------:R-:W-:-:S09]  /*2ee0*/  UISETP.NE.AND.EX UP1, UPT, UR5, URZ, UPT, UP1 ;  /* 0x000000ff0500728c */ /* 0x000fd2000bf25310 */
[----:B------:R-:W-:Y:S05]  /*2ef0*/  BRA.U UP1, `(.L_x_9594) ;  /* 0x0000000501147547 */ /* 0x000fea000b800000 */
[--C-:B------:R-:W-:Y:S01]  /*2f00*/  FFMA.FTZ R192, R238, UR17, R195.reuse ;  /* 0x00000011eec07c23 */ /* 0x100fe200080100c3 */
[----:B------:R-:W-:Y:S01]  /*2f10*/  FFMA.FTZ R193, R247, UR17, R195 ;  /* 0x00000011f7c17c23 */ /* 0x000fe200080100c3 */
[--C-:B-----5:R-:W-:Y:S02]  /*2f20*/  HADD2.F32 R194, -RZ, R191.reuse.H1_H1 ;  /* 0x300000bfffc27230 */ /* 0x120fe40000004100 */
[----:B------:R-:W-:Y:S01]  /*2f30*/  FADD.FTZ R197, R237, -R192 ;  /* 0x800000c0edc57221 */ /* 0x000fe20000010000 */
[----:B------:R-:W-:Y:S01]  /*2f40*/  FADD.FTZ R198, R246, -R193 ;  /* 0x800000c1f6c67221 */ /* 0x000fe20000010000 */
[----:B------:R-:W-:Y:S02]  /*2f50*/  HADD2.F32 R193, -RZ, R191.H0_H0 ;  /* 0x200000bfffc17230 */ /* 0x000fe40000004100 */
[----:B------:R-:W-:Y:S01]  /*2f60*/  FFMA.FTZ R197, R197, UR24, R170 ;  /* 0x00000018c5c57c23 */ /* 0x000fe200080100aa */
[----:B------:R-:W-:Y:S01]  /*2f70*/  FFMA.FTZ R198, R198, UR24, R171 ;  /* 0x00000018c6c67c23 */ /* 0x000fe200080100ab */
[----:B------:R-:W-:-:S02]  /*2f80*/  HADD2.F32 R199, -RZ, R189.H0_H0 ;  /* 0x200000bdffc77230 */ /* 0x000fc40000004100 */
[----:B------:R-:W-:Y:S01]  /*2f90*/  FMUL.FTZ R197, R197, UR16 ;  /* 0x00000010c5c57c20 */ /* 0x000fe20008410000 */
[----:B------:R-:W-:Y:S01]  /*2fa0*/  FMUL.FTZ R198, R198, UR16 ;  /* 0x00000010c6c67c20 */ /* 0x000fe20008410000 */
[----:B------:R-:W-:Y:S02]  /*2fb0*/  HADD2.F32 R196, -RZ, R189.H1_H1 ;  /* 0x300000bdffc47230 */ /* 0x000fe40000004100 */
[----:B------:R-:W-:Y:S01]  /*2fc0*/  FFMA.FTZ R192, R193, R197, R138 ;  /* 0x000000c5c1c07223 */ /* 0x000fe2000001008a */
[----:B------:R-:W-:Y:S01]  /*2fd0*/  FFMA.FTZ R191, R194, R198, R139 ;  /* 0x000000c6c2bf7223 */ /* 0x000fe2000001008b */
[--C-:B------:R-:W-:Y:S01]  /*2fe0*/  FFMA.FTZ R138, R218, UR17, R195.reuse ;  /* 0x00000011da8a7c23 */ /* 0x100fe200080100c3 */
[----:B------:R-:W-:Y:S01]  /*2ff0*/  FFMA.FTZ R194, R230, UR17, R195 ;  /* 0x00000011e6c27c23 */ /* 0x000fe200080100c3 */
[--C-:B------:R-:W-:Y:S02]  /*3000*/  HADD2.F32 R193, -RZ, R190.reuse.H0_H0 ;  /* 0x200000beffc17230 */ /* 0x100fe40000004100 */
[----:B------:R-:W-:Y:S01]  /*3010*/  FADD.FTZ R139, R223, -R138 ;  /* 0x8000008adf8b7221 */ /* 0x000fe20000010000 */
[----:B------:R-:W-:Y:S01]  /*3020*/  FADD.FTZ R138, R239, -R194 ;  /* 0x800000c2ef8a7221 */ /* 0x000fe20000010000 */
[----:B------:R-:W-:-:S02]  /*3030*/  HADD2.F32 R190, -RZ, R190.H1_H1 ;  /* 0x300000beffbe7230 */ /* 0x000fc40000004100 */
[----:B------:R-:W-:Y:S01]  /*3040*/  FFMA.FTZ R139, R139, UR24, R168 ;  /* 0x000000188b8b7c23 */ /* 0x000fe200080100a8 */
[----:B------:R-:W-:-:S03]  /*3050*/  FFMA.FTZ R138, R138, UR24, R169 ;  /* 0x000000188a8a7c23 */ /* 0x000fc600080100a9 */
[----:B------:R-:W-:Y:S01]  /*3060*/  FMUL.FTZ R139, R139, UR16 ;  /* 0x000000108b8b7c20 */ /* 0x000fe20008410000 */
[----:B------:R-:W-:-:S03]  /*3070*/  FMUL.FTZ R138, R138, UR16 ;  /* 0x000000108a8a7c20 */ /* 0x000fc60008410000 */
[----:B------:R-:W-:Y:S01]  /*3080*/  FFMA.FTZ R193, R193, R139, R136 ;  /* 0x0000008bc1c17223 */ /* 0x000fe20000010088 */
[----:B------:R-:W-:Y:S01]  /*3090*/  FFMA.FTZ R190, R190, R138, R137 ;  /* 0x0000008abebe7223 */ /* 0x000fe20000010089 */
[--C-:B------:R-:W-:Y:S01]  /*30a0*/  FFMA.FTZ R137, R204, UR17, R195.reuse ;  /* 0x00000011cc897c23 */ /* 0x100fe200080100c3 */
[----:B------:R-:W-:-:S03]  /*30b0*/  FFMA.FTZ R136, R211, UR17, R195 ;  /* 0x00000011d3887c23 */ /* 0x000fc600080100c3 */
[----:B------:R-:W-:Y:S01]  /*30c0*/  FADD.FTZ R137, R208, -R137 ;  /* 0x80000089d0897221 */ /* 0x000fe20000010000 */
[----:B------:R-:W-:-:S03]  /*30d0*/  FADD.FTZ R136, R219, -R136 ;  /* 0x80000088db887221 */ /* 0x000fc60000010000 */
[----:B------:R-:W-:Y:S01]  /*30e0*/  FFMA.FTZ R137, R137, UR24, R166 ;  /* 0x0000001889897c23 */ /* 0x000fe200080100a6 */
[----:B------:R-:W-:-:S03]  /*30f0*/  FFMA.FTZ R136, R136, UR24, R167 ;  /* 0x0000001888887c23 */ /* 0x000fc600080100a7 */
[----:B------:R-:W-:Y:S01]  /*3100*/  FMUL.FTZ R137, R137, UR16 ;  /* 0x0000001089897c20 */ /* 0x000fe20008410000 */
[----:B------:R-:W-:-:S03]  /*3110*/  FMUL.FTZ R136, R136, UR16 ;  /* 0x0000001088887c20 */ /* 0x000fc60008410000 */
[----:B------:R-:W-:Y:S01]  /*3120*/  FFMA.FTZ R194, R199, R137, R134 ;  /* 0x00000089c7c27223 */ /* 0x000fe20000010086 */
[----:B------:R-:W-:Y:S01]  /*3130*/  FFMA.FTZ R134, R0, UR17, R195 ;  /* 0x0000001100867c23 */ /* 0x000fe200080100c3 */
[----:B------:R-:W-:Y:S01]  /*3140*/  FFMA.FTZ R189, R196, R136, R135 ;  /* 0x00000088c4bd7223 */ /* 0x000fe20000010087 */
[----:B------:R-:W-:Y:S01]  /*3150*/  FFMA.FTZ R196, R14, UR17, R195 ;  /* 0x000000110ec47c23 */ /* 0x000fe200080100c3 */
[--C-:B------:R-:W-:Y:S02]  /*3160*/  HADD2.F32 R199, -RZ, R188.reuse.H0_H0 ;  /* 0x200000bcffc77230 */ /* 0x100fe40000004100 */
[----:B------:R-:W-:Y:S01]  /*3170*/  FADD.FTZ R135, R15, -R134 ;  /* 0x800000860f877221 */ /* 0x000fe20000010000 */
[----:B------:R-:W-:Y:S02]  /*3180*/  HADD2.F32 R188, -RZ, R188.H1_H1 ;  /* 0x300000bcffbc7230 */ /* 0x000fe40000004100 */
[----:B------:R-:W-:Y:S01]  /*3190*/  FADD.FTZ R134, R205, -R196 ;  /* 0x800000c4cd867221 */ /* 0x000fe20000010000 */
[----:B------:R-:W-:-:S03]  /*31a0*/  FFMA.FTZ R135, R135, UR24, R164 ;  /* 0x0000001887877c23 */ /* 0x000fc600080100a4 */
[----:B------:R-:W-:Y:S01]  /*31b0*/  FFMA.FTZ R134, R134, UR24, R165 ;  /* 0x0000001886867c23 */ /* 0x000fe200080100a5 */
[----:B------:R-:W-:-:S03]  /*31c0*/  FMUL.FTZ R135, R135, UR16 ;  /* 0x0000001087877c20 */ /* 0x000fc60008410000 */
[----:B------:R-:W-:Y:S01]  /*31d0*/  FMUL.FTZ R134, R134, UR16 ;  /* 0x0000001086867c20 */ /* 0x000fe20008410000 */
[----:B------:R-:W-:Y:S01]  /*31e0*/  FFMA.FTZ R196, R199, R135, R132 ;  /* 0x00000087c7c47223 */ /* 0x000fe20000010084 */
[--C-:B------:R-:W-:Y:S02]  /*31f0*/  HADD2.F32 R132, -RZ, R35.reuse.H0_H0 ;  /* 0x20000023ff847230 */ /* 0x100fe40000004100 */
[----:B------:R-:W-:Y:S01]  /*3200*/  FFMA.FTZ R188, R188, R134, R133 ;  /* 0x00000086bcbc7223 */ /* 0x000fe20000010085 */
[----:B------:R-:W-:Y:S02]  /*3210*/  HADD2.F32 R133, -RZ, R35.H1_H1 ;  /* 0x30000023ff857230 */ /* 0x000fe40000004100 */
[----:B------:R-:W-:Y:S02]  /*3220*/  HADD2.F32 R199, -RZ, R33.H1_H1 ;  /* 0x30000021ffc77230 */ /* 0x000fe40000004100 */
[----:B------:R-:W-:Y:S01]  /*3230*/  FMUL.FTZ R197, R132, R197 ;  /* 0x000000c584c57220 */ /* 0x000fe20000410000 */
[----:B------:R-:W-:-:S02]  /*3240*/  HADD2.F32 R132, -RZ, R34.H0_H0 ;  /* 0x20000022ff847230 */ /* 0x000fc40000004100 */
[----:B------:R-:W-:Y:S01]  /*3250*/  FMUL.FTZ R198, R133, R198 ;  /* 0x000000c685c67220 */ /* 0x000fe20000410000 */
[----:B------:R-:W-:Y:S02]  /*3260*/  HADD2.F32 R133, -RZ, R34.H1_H1 ;  /* 0x30000022ff857230 */ /* 0x000fe40000004100 */
[----:B------:R-:W-:Y:S01]  /*3270*/  FMUL.FTZ R136, R199, R136 ;  /* 0x00000088c7887220 */ /* 0x000fe20000410000 */
[----:B------:R-:W-:Y:S01]  /*3280*/  FMUL.FTZ R139, R132, R139 ;  /* 0x0000008b848b7220 */ /* 0x000fe20000410000 */
[----:B------:R-:W-:Y:S02]  /*3290*/  HADD2.F32 R132, -RZ, R33.H0_H0 ;  /* 0x20000021ff847230 */ /* 0x000fe40000004100 */
[----:B------:R-:W-:-:S03]  /*32a0*/  FMUL.FTZ R138, R133, R138 ;  /* 0x0000008a858a7220 */ /* 0x000fc60000410000 */
[----:B------:R-:W-:Y:S01]  /*32b0*/  FMUL.FTZ R133, R132, R137 ;  /* 0x0000008984857220 */ /* 0x000fe20000410000 */
[--C-:B------:R-:W-:Y:S02]  /*32c0*/  HADD2.F32 R132, -RZ, R32.reuse.H0_H0 ;  /* 0x20000020ff847230 */ /* 0x100fe40000004100 */
[----:B------:R-:W-:Y:S02]  /*32d0*/  HADD2.F32 R137, -RZ, R32.H1_H1 ;  /* 0x30000020ff897230 */ /* 0x000fe40000004100 */
[----:B------:R-:W-:Y:S01]  /*32e0*/  F2FP.F16.F32.PACK_AB R133, R136, R133 ;  /* 0x000000858885723e */ /* 0x000fe200000000ff */
[----:B------:R-:W-:Y:S01]  /*32f0*/  FMUL.FTZ R132, R132, R135 ;  /* 0x0000008784847220 */ /* 0x000fe20000410000 */
[----:B------:R-:W-:Y:S01]  /*3300*/  F2FP.F16.F32.PACK_AB R135, R198, R197 ;  /* 0x000000c5c687723e */ /* 0x000fe200000000ff */
[----:B------:R-:W-:Y:S01]  /*3310*/  FMUL.FTZ R137, R137, R134 ;  /* 0x0000008689897220 */ /* 0x000fe20000410000 */
[----:B------:R-:W-:-:S04]  /*3320*/  F2FP.F16.F32.PACK_AB R134, R138, R139 ;  /* 0x0000008b8a86723e */ /* 0x000fc800000000ff */
[----:B------:R-:W-:Y:S01]  /*3330*/  F2FP.F16.F32.PACK_AB R132, R137, R132 ;  /* 0x000000848984723e */ /* 0x000fe200000000ff */
[----:B------:R-:W-:Y:S06]  /*3340*/  BRA `(.L_x_9593) ;  /* 0x0000000400107947 */ /* 0x000fec0003800000 */
.L_x_9594:
[--C-:B------:R-:W-:Y:S01]  /*3350*/  FFMA.FTZ R72, R238, UR17, R195.reuse ;  /* 0x00000011ee487c23 */ /* 0x100fe200080100c3 */
[--C-:B-----5:R-:W-:Y:S02]  /*3360*/  HADD2.F32 R75, -RZ, R191.reuse.H0_H0 ;  /* 0x200000bfff4b7230 */ /* 0x120fe40000004100 */
[----:B------:R-:W-:Y:S01]  /*3370*/  FFMA.FTZ R81, R247, UR17, R195 ;  /* 0x00000011f7517c23 */ /* 0x000fe200080100c3 */
[----:B------:R-:W-:Y:S02]  /*3380*/  HADD2.F32 R82, -RZ, R191.H1_H1 ;  /* 0x300000bfff527230 */ /* 0x000fe40000004100 */
[----:B------:R-:W-:Y:S01]  /*3390*/  FADD.FTZ R73, R237, -R72 ;  /* 0x80000048ed497221 */ /* 0x000fe20000010000 */
[--C-:B------:R-:W-:Y:S02]  /*33a0*/  HADD2.F32 R72, -RZ, R35.reuse.H0_H0 ;  /* 0x20000023ff487230 */ /* 0x100fe40000004100 */
[----:B------:R-:W-:Y:S01]  /*33b0*/  FADD.FTZ R80, R246, -R81 ;  /* 0x80000051f6507221 */ /* 0x000fe20000010000 */
[----:B------:R-:W-:-:S02]  /*33c0*/  HADD2.F32 R81, -RZ, R35.H1_H1 ;  /* 0x30000023ff517230 */ /* 0x000fc40000004100 */
[----:B------:R-:W-:Y:S01]  /*33d0*/  FFMA.FTZ R74, R73, UR24, R170 ;  /* 0x00000018494a7c23 */ /* 0x000fe200080100aa */
[--C-:B------:R-:W-:Y:S02]  /*33e0*/  HADD2.F32 R193, -RZ, R190.reuse.H0_H0 ;  /* 0x200000beffc17230 */ /* 0x100fe40000004100 */
[----:B------:R-:W-:Y:S01]  /*33f0*/  FFMA.FTZ R194, R211, UR17, R195 ;  /* 0x00000011d3c27c23 */ /* 0x000fe200080100c3 */
[----:B------:R-:W-:Y:S02]  /*3400*/  HADD2.F32 R190, -RZ, R190.H1_H1 ;  /* 0x300000beffbe7230 */ /* 0x000fe40000004100 */
[----:B------:R-:W-:Y:S01]  /*3410*/  FMUL.FTZ R73, R74, UR16 ;  /* 0x000000104a497c20 */ /* 0x000fe20008410000 */
[----:B------:R-:W-:Y:S02]  /*3420*/  HADD2.F32 R83, -RZ, R34.H1_H1 ;  /* 0x30000022ff537230 */ /* 0x000fe40000004100 */
[----:B------:R-:W-:Y:S01]  /*3430*/  FADD.FTZ R196, R219, -R194 ;  /* 0x800000c2dbc47221 */ /* 0x000fe20000010000 */
[----:B------:R-:W-:-:S02]  /*3440*/  HADD2.F32 R199, -RZ, R33.H1_H1 ;  /* 0x30000021ffc77230 */ /* 0x000fc40000004100 */
[-C--:B------:R-:W-:Y:S01]  /*3450*/  FFMA.FTZ R192, R75, R73.reuse, R138 ;  /* 0x000000494bc07223 */ /* 0x080fe2000001008a */
[----:B------:R-:W-:Y:S01]  /*3460*/  FMUL.FTZ R138, R72, R73 ;  /* 0x00000049488a7220 */ /* 0x000fe20000410000 */
[----:B------:R-:W-:Y:S01]  /*3470*/  FFMA.FTZ R72, R218, UR17, R195 ;  /* 0x00000011da487c23 */ /* 0x000fe200080100c3 */
[----:B------:R-:W-:-:S03]  /*3480*/  FFMA.FTZ R75, R80, UR24, R171 ;  /* 0x00000018504b7c23 */ /* 0x000fc600080100ab */
[----:B------:R-:W-:Y:S01]  /*3490*/  FADD.FTZ R73, R223, -R72 ;  /* 0x80000048df497221 */ /* 0x000fe20000010000 */
[----:B------:R-:W-:-:S03]  /*34a0*/  FMUL.FTZ R80, R75, UR16 ;  /* 0x000000104b507c20 */ /* 0x000fc60008410000 */
[----:B------:R-:W-:Y:S01]  /*34b0*/  FFMA.FTZ R72, R73, UR24, R168 ;  /* 0x0000001849487c23 */ /* 0x000fe200080100a8 */
[-C--:B------:R-:W-:Y:S01]  /*34c0*/  FFMA.FTZ R191, R82, R80.reuse, R139 ;  /* 0x0000005052bf7223 */ /* 0x080fe2000001008b */
[--C-:B------:R-:W-:Y:S01]  /*34d0*/  FFMA.FTZ R82, R230, UR17, R195.reuse ;  /* 0x00000011e6527c23 */ /* 0x100fe200080100c3 */
[----:B------:R-:W-:Y:S01]  /*34e0*/  FMUL.FTZ R139, R81, R80 ;  /* 0x00000050518b7220 */ /* 0x000fe20000410000 */
[----:B------:R-:W-:Y:S02]  /*34f0*/  HADD2.F32 R80, -RZ, R34.H0_H0 ;  /* 0x20000022ff507230 */ /* 0x000fe40000004100 */
[----:B------:R-:W-:Y:S01]  /*3500*/  FMUL.FTZ R73, R72, UR16 ;  /* 0x0000001048497c20 */ /* 0x000fe20008410000 */
[----:B------:R-:W-:Y:S01]  /*3510*/  FADD.FTZ R82, R239, -R82 ;  /* 0x80000052ef527221 */ /* 0x000fe20000010000 */
[----:B------:R-:W-:Y:S02]  /*3520*/  FFMA.FTZ R81, R204, UR17, R195 ;  /* 0x00000011cc517c23 */ /* 0x000fe400080100c3 */
[-C--:B------:R-:W-:Y:S01]  /*3530*/  FFMA.FTZ R193, R193, R73.reuse, R136 ;  /* 0x00000049c1c17223 */ /* 0x080fe20000010088 */
[----:B------:R-:W-:Y:S01]  /*3540*/  FMUL.FTZ R136, R80, R73 ;  /* 0x0000004950887220 */ /* 0x000fe20000410000 */
[----:B------:R-:W-:Y:S01]  /*3550*/  FFMA.FTZ R73, R82, UR24, R169 ;  /* 0x0000001852497c23 */ /* 0x000fe200080100a9 */
[----:B------:R-:W-:-:S03]  /*3560*/  FADD.FTZ R81, R208, -R81 ;  /* 0x80000051d0517221 */ /* 0x000fc60000010000 */
[----:B------:R-:W-:Y:S01]  /*3570*/  FMUL.FTZ R80, R73, UR16 ;  /* 0x0000001049507c20 */ /* 0x000fe20008410000 */
[----:B------:R-:W-:Y:S01]  /*3580*/  FFMA.FTZ R82, R81, UR24, R166 ;  /* 0x0000001851527c23 */ /* 0x000fe200080100a6 */
[----:B------:R-:W-:Y:S02]  /*3590*/  HADD2.F32 R81, -RZ, R189.H0_H0 ;  /* 0x200000bdff517230 */ /* 0x000fe40000004100 */
[-C--:B------:R-:W-:Y:S01]  /*35a0*/  FFMA.FTZ R190, R190, R80.reuse, R137 ;  /* 0x00000050bebe7223 */ /* 0x080fe20000010089 */
[----:B------:R-:W-:Y:S01]  /*35b0*/  FMUL.FTZ R137, R83, R80 ;  /* 0x0000005053897220 */ /* 0x000fe20000410000 */
[----:B------:R-:W-:Y:S02]  /*35c0*/  HADD2.F32 R80, -RZ, R33.H0_H0 ;  /* 0x20000021ff507230 */ /* 0x000fe40000004100 */
[----:B------:R-:W-:Y:S01]  /*35d0*/  FMUL.FTZ R197, R82, UR16 ;  /* 0x0000001052c57c20 */ /* 0x000fe20008410000 */
[----:B------:R-:W-:Y:S01]  /*35e0*/  FFMA.FTZ R83, R196, UR24, R167 ;  /* 0x00000018c4537c23 */ /* 0x000fe200080100a7 */
[----:B------:R-:W-:-:S02]  /*35f0*/  FFMA.FTZ R196, R14, UR17, R195 ;  /* 0x000000110ec47c23 */ /* 0x000fc400080100c3 */
[-C--:B------:R-:W-:Y:S01]  /*3600*/  FFMA.FTZ R194, R81, R197.reuse, R134 ;  /* 0x000000c551c27223 */ /* 0x080fe20000010086 */
[----:B------:R-:W-:Y:S01]  /*3610*/  FMUL.FTZ R197, R80, R197 ;  /* 0x000000c550c57220 */ /* 0x000fe20000410000 */
[----:B------:R-:W-:Y:S01]  /*3620*/  FFMA.FTZ R80, R0, UR17, R195 ;  /* 0x0000001100507c23 */ /* 0x000fe200080100c3 */
[----:B------:R-:W-:Y:S02]  /*3630*/  HADD2.F32 R134, -RZ, R189.H1_H1 ;  /* 0x300000bdff867230 */ /* 0x000fe40000004100 */
[----:B------:R-:W-:Y:S01]  /*3640*/  FMUL.FTZ R198, R83, UR16 ;  /* 0x0000001053c67c20 */ /* 0x000fe20008410000 */
[----:B------:R-:W-:Y:S01]  /*3650*/  FADD.FTZ R248, R205, -R196 ;  /* 0x800000c4cdf87221 */ /* 0x000fe20000010000 */
[----:B------:R-:W-:Y:S02]  /*3660*/  FADD.FTZ R81, R15, -R80 ;  /* 0x800000500f517221 */ /* 0x000fe40000010000 */
[----:B------:R-:W-:Y:S01]  /*3670*/  FFMA.FTZ R189, R134, R198, R135 ;  /* 0x000000c686bd7223 */ /* 0x000fe20000010087 */
[----:B------:R-:W-:-:S02]  /*3680*/  HADD2.F32 R135, -RZ, R188.H0_H0 ;  /* 0x200000bcff877230 */ /* 0x000fc40000004100 */
[----:B------:R-:W-:Y:S01]  /*3690*/  FFMA.FTZ R80, R81, UR24, R164 ;  /* 0x0000001851507c23 */ /* 0x000fe200080100a4 */
[----:B------:R-:W-:Y:S02]  /*36a0*/  HADD2.F32 R134, -RZ, R32.H0_H0 ;  /* 0x20000020ff867230 */ /* 0x000fe40000004100 */
[----:B------:R-:W-:Y:S01]  /*36b0*/  FMUL.FTZ R198, R199, R198 ;  /* 0x000000c6c7c67220 */ /* 0x000fe20000410000 */
[----:B------:R-:W-:Y:S02]  /*36c0*/  HADD2.F32 R188, -RZ, R188.H1_H1 ;  /* 0x300000bcffbc7230 */ /* 0x000fe40000004100 */
[----:B------:R-:W-:-:S04]  /*36d0*/  FMUL.FTZ R81, R80, UR16 ;  /* 0x0000001050517c20 */ /* 0x000fc80008410000 */
[-C--:B------:R-:W-:Y:S01]  /*36e0*/  FFMA.FTZ R196, R135, R81.reuse, R132 ;  /* 0x0000005187c47223 */ /* 0x080fe20000010084 */
[----:B------:R-:W-:Y:S01]  /*36f0*/  FMUL.FTZ R132, R134, R81 ;  /* 0x0000005186847220 */ /* 0x000fe20000410000 */
[----:B------:R-:W-:Y:S01]  /*3700*/  FFMA.FTZ R81, R248, UR24, R165 ;  /* 0x00000018f8517c23 */ /* 0x000fe200080100a5 */
[----:B------:R-:W-:-:S03]  /*3710*/  HADD2.F32 R135, -RZ, R32.H1_H1 ;  /* 0x30000020ff877230 */ /* 0x000fc60000004100 */
[----:B------:R-:W-:-:S04]  /*3720*/  FMUL.FTZ R134, R81, UR16 ;  /* 0x0000001051867c20 */ /* 0x000fc80008410000 */
[-C--:B------:R-:W-:Y:S01]  /*3730*/  FMUL.FTZ R199, R135, R134.reuse ;  /* 0x0000008687c77220 */ /* 0x080fe20000410000 */
[----:B------:R-:W-:Y:S01]  /*3740*/  FFMA.FTZ R188, R188, R134, R133 ;  /* 0x00000086bcbc7223 */ /* 0x000fe20000010085 */
[----:B------:R-:W-:Y:S02]  /*3750*/  F2FP.F16.F32.PACK_AB R135, R139, R138 ;  /* 0x0000008a8b87723e */ /* 0x000fe400000000ff */
[----:B------:R-:W-:Y:S02]  /*3760*/  F2FP.F16.F32.PACK_AB R134, R137, R136 ;  /* 0x000000888986723e */ /* 0x000fe400000000ff */
[----:B------:R-:W-:Y:S02]  /*3770*/  F2FP.F16.F32.PACK_AB R133, R198, R197 ;  /* 0x000000c5c685723e */ /* 0x000fe400000000ff */
[----:B------:R-:W-:-:S07]  /*3780*/  F2FP.F16.F32.PACK_AB R132, R199, R132 ;  /* 0x00000084c784723e */ /* 0x000fce00000000ff */
.L_x_9593:
[----:B------:R-:W-:Y:S01]  /*3790*/  ISETP.NE.U32.AND P0, PT, RZ, UR4, PT ;  /* 0x00000004ff007c0c */ /* 0x000fe2000bf05070 */
[----:B------:R-:W0:Y:S03]  /*37a0*/  LDC.64 R136, c[0x0][0x468] ;  /* 0x00011a00ff887b82 */ /* 0x000e260000000a00 */
[----:B------:R-:W-:-:S13]  /*37b0*/  ISETP.NE.AND.EX P0, PT, RZ, UR5, PT, P0 ;  /* 0x00000005ff007c0c */ /* 0x000fda000bf05300 */
[----:B------:R-:W1:Y:S01]  /*37c0*/  @P0 LDC.64 R138, c[0x0][0x478] ;  /* 0x00011e00ff8a0b82 */ /* 0x000e620000000a00 */
[----:B0-----:R-:W-:-:S04]  /*37d0*/  IMAD.WIDE.U32 R136, R2, 0x10, R136 ;  /* 0x0000001002887825 */ /* 0x001fc800078e0088 */
[C---:B-1----:R-:W-:Y:S01]  /*37e0*/  @P0 IMAD.WIDE.U32 R138, R2.reuse, 0x20, R138 ;  /* 0x00000020028a0825 */ /* 0x042fe200078e008a */
[----:B------:R-:W-:-:S04]  /*37f0*/  IADD3 R2, PT, PT, R2, 0x80, RZ ;  /* 0x0000008002027810 */ /* 0x000fc80007ffe0ff */
[----:B------:R-:W-:Y:S04]  /*3800*/  @P0 STG.E.128 desc[UR10][R138.64], R80 ;  /* 0x000000508a000986 */ /* 0x000fe8000c101d0a */
[----:B------:R0:W-:Y:S04]  /*3810*/  @P0 STG.E.128 desc[UR10][R138.64+0x10], R72 ;  /* 0x000010488a000986 */ /* 0x0001e8000c101d0a */
[----:B------:R1:W-:Y:S01]  /*3820*/  STG.E.128 desc[UR10][R136.64], R132 ;  /* 0x0000008488007986 */ /* 0x0003e2000c101d0a */
[----:B0-----:R-:W-:Y:S02]  /*3830*/  MOV R138, R192 ;  /* 0x000000c0008a7202 */ /* 0x001fe40000000f00 */
[----:B------:R-:W-:-:S02]  /*3840*/  MOV R139, R191 ;  /* 0x000000bf008b7202 */ /* 0x000fc40000000f00 */
[----:B-1----:R-:W-:Y:S02]  /*3850*/  MOV R132, R196 ;  /* 0x000000c400847202 */ /* 0x002fe40000000f00 */
[----:B------:R-:W-:Y:S02]  /*3860*/  MOV R133, R188 ;  /* 0x000000bc00857202 */ /* 0x000fe40000000f00 */
[----:B------:R-:W-:Y:S02]  /*3870*/  MOV R134, R194 ;  /* 0x000000c200867202 */ /* 0x000fe40000000f00 */
[----:B------:R-:W-:Y:S02]  /*3880*/  MOV R135, R189 ;  /* 0x000000bd00877202 */ /* 0x000fe40000000f00 */
[----:B------:R-:W-:Y:S02]  /*3890*/  MOV R136, R193 ;  /* 0x000000c100887202 */ /* 0x000fe40000000f00 */
[----:B------:R-:W-:-:S07]  /*38a0*/  MOV R137, R190 ;  /* 0x000000be00897202 */ /* 0x000fce0000000f00 */
.L_x_9590:
[----:B------:R-:W-:Y:S05]  /*38b0*/  BSYNC.RECONVERGENT B0 ;  /* 0x0000000000007941 */ /* 0x000fea0003800200 */
.L_x_9589:
        /* <DEDUP_REMOVED lines=13> */
[--C-:B------:R-:W-:Y:S01]  /*3990*/  FFMA.FTZ R75, R245, UR17, R195.reuse ;  /* 0x00000011f54b7c23 */ /* 0x100fe200080100c3 */
[----:B-----5:R-:W-:Y:S02]  /*39a0*/  HADD2.F32 R192, -RZ, R191.H0_H0 ;  /* 0x200000bfffc07230 */ /* 0x020fe40000004100 */
[----:B------:R-:W-:Y:S01]  /*39b0*/  FFMA.FTZ R196, R210, UR17, R195 ;  /* 0x00000011d2c47c23 */ /* 0x000fe200080100c3 */
[----:B------:R-:W-:Y:S01]  /*39c0*/  FADD.FTZ R73, R235, -R72 ;  /* 0x80000048eb497221 */ /* 0x000fe20000010000 */
[----:B------:R-:W-:Y:S02]  /*39d0*/  HADD2.F32 R72, -RZ, R43.H0_H0 ;  /* 0x2000002bff487230 */ /* 0x000fe40000004100 */
[----:B------:R-:W-:Y:S01]  /*39e0*/  FADD.FTZ R80, R244, -R75 ;  /* 0x8000004bf4507221 */ /* 0x000fe20000010000 */
[----:B------:R-:W-:Y:S02]  /*39f0*/  HADD2.F32 R191, -RZ, R191.H1_H1 ;  /* 0x300000bfffbf7230 */ /* 0x000fe40000004100 */
[----:B------:R-:W-:Y:S01]  /*3a00*/  FFMA.FTZ R74, R73, UR24, R22 ;  /* 0x00000018494a7c23 */ /* 0x000fe20008010016 */
[----:B------:R-:W-:-:S02]  /*3a10*/  HADD2.F32 R81, -RZ, R43.H1_H1 ;  /* 0x3000002bff517230 */ /* 0x000fc40000004100 */
[----:B------:R-:W-:Y:S01]  /*3a20*/  FFMA.FTZ R75, R80, UR24, R23 ;  /* 0x00000018504b7c23 */ /* 0x000fe20008010017 */
[----:B------:R-:W-:Y:S02]  /*3a30*/  HADD2.F32 R193, -RZ, R190.H0_H0 ;  /* 0x200000beffc17230 */ /* 0x000fe40000004100 */
[----:B------:R-:W-:Y:S01]  /*3a40*/  FMUL.FTZ R73, R74, UR16 ;  /* 0x000000104a497c20 */ /* 0x000fe20008410000 */
[----:B------:R-:W-:Y:S02]  /*3a50*/  HADD2.F32 R80, -RZ, R42.H0_H0 ;  /* 0x2000002aff507230 */ /* 0x000fe40000004100 */
[----:B------:R-:W-:Y:S01]  /*3a60*/  FADD.FTZ R196, R217, -R196 ;  /* 0x800000c4d9c47221 */ /* 0x000fe20000010000 */
[----:B------:R-:W-:Y:S02]  /*3a70*/  HADD2.F32 R190, -RZ, R190.H1_H1 ;  /* 0x300000beffbe7230 */ /* 0x000fe40000004100 */
[C---:B------:R-:W-:Y:S01]  /*3a80*/  FFMA.FTZ R192, R73.reuse, R192, R146 ;  /* 0x000000c049c07223 */ /* 0x040fe20000010092 */
[----:B------:R-:W-:Y:S01]  /*3a90*/  FMUL.FTZ R146, R73, R72 ;  /* 0x0000004849927220 */ /* 0x000fe20000410000 */
[----:B------:R-:W-:Y:S01]  /*3aa0*/  FFMA.FTZ R73, R216, UR17, R195 ;  /* 0x00000011d8497c23 */ /* 0x000fe200080100c3 */
[----:B------:R-:W-:Y:S01]  /*3ab0*/  FMUL.FTZ R72, R75, UR16 ;  /* 0x000000104b487c20 */ /* 0x000fe20008410000 */
[----:B------:R-:W-:-:S02]  /*3ac0*/  HADD2.F32 R83, -RZ, R42.H1_H1 ;  /* 0x3000002aff537230 */ /* 0x000fc40000004100 */
[----:B------:R-:W-:Y:S01]  /*3ad0*/  FFMA.FTZ R248, R13, UR17, R195 ;  /* 0x000000110df87c23 */ /* 0x000fe200080100c3 */
[----:B------:R-:W-:Y:S01]  /*3ae0*/  FADD.FTZ R73, R222, -R73 ;  /* 0x80000049de497221 */ /* 0x000fe20000010000 */
[C---:B------:R-:W-:Y:S01]  /*3af0*/  FFMA.FTZ R191, R72.reuse, R191, R147 ;  /* 0x000000bf48bf7223 */ /* 0x040fe20000010093 */
[----:B------:R-:W-:Y:S01]  /*3b00*/  FMUL.FTZ R147, R72, R81 ;  /* 0x0000005148937220 */ /* 0x000fe20000410000 */
[----:B------:R-:W-:Y:S01]  /*3b10*/  FFMA.FTZ R81, R229, UR17, R195 ;  /* 0x00000011e5517c23 */ /* 0x000fe200080100c3 */
[----:B------:R-:W-:Y:S01]  /*3b20*/  FFMA.FTZ R72, R73, UR24, R20 ;  /* 0x0000001849487c23 */ /* 0x000fe20008010014 */
[--C-:B------:R-:W-:Y:S02]  /*3b30*/  HADD2.F32 R194, -RZ, R189.reuse.H0_H0 ;  /* 0x200000bdffc27230 */ /* 0x100fe40000004100 */
[----:B------:R-:W-:Y:S01]  /*3b40*/  FADD.FTZ R248, R203, -R248 ;  /* 0x800000f8cbf87221 */ /* 0x000fe20000010000 */
[----:B------:R-:W-:Y:S01]  /*3b50*/  FADD.FTZ R82, R228, -R81 ;  /* 0x80000051e4527221 */ /* 0x000fe20000010000 */
[----:B------:R-:W-:Y:S01]  /*3b60*/  FMUL.FTZ R73, R72, UR16 ;  /* 0x0000001048497c20 */ /* 0x000fe20008410000 */
[----:B------:R-:W-:-:S02]  /*3b70*/  HADD2.F32 R189, -RZ, R189.H1_H1 ;  /* 0x300000bdffbd7230 */ /* 0x000fc40000004100 */
[----:B------:R-:W-:Y:S02]  /*3b80*/  HADD2.F32 R199, -RZ, R41.H1_H1 ;  /* 0x30000029ffc77230 */ /* 0x000fe40000004100 */
[C---:B------:R-:W-:Y:S01]  /*3b90*/  FFMA.FTZ R193, R73.reuse, R193, R144 ;  /* 0x000000c149c17223 */ /* 0x040fe20000010090 */
[----:B------:R-:W-:Y:S01]  /*3ba0*/  FMUL.FTZ R144, R73, R80 ;  /* 0x0000005049907220 */ /* 0x000fe20000410000 */
[----:B------:R-:W-:Y:S01]  /*3bb0*/  FFMA.FTZ R73, R82, UR24, R21 ;  /* 0x0000001852497c23 */ /* 0x000fe20008010015 */
[----:B------:R-:W-:-:S03]  /*3bc0*/  FFMA.FTZ R80, R202, UR17, R195 ;  /* 0x00000011ca507c23 */ /* 0x000fc600080100c3 */
[----:B------:R-:W-:Y:S01]  /*3bd0*/  FMUL.FTZ R82, R73, UR16 ;  /* 0x0000001049527c20 */ /* 0x000fe20008410000 */
[----:B------:R-:W-:Y:S01]  /*3be0*/  FADD.FTZ R81, R207, -R80 ;  /* 0x80000050cf517221 */ /* 0x000fe20000010000 */
[----:B------:R-:W-:Y:S02]  /*3bf0*/  HADD2.F32 R80, -RZ, R41.H0_H0 ;  /* 0x20000029ff507230 */ /* 0x000fe40000004100 */
[C---:B------:R-:W-:Y:S01]  /*3c00*/  FFMA.FTZ R190, R82.reuse, R190, R145 ;  /* 0x000000be52be7223 */ /* 0x040fe20000010091 */
[----:B------:R-:W-:Y:S01]  /*3c10*/  FMUL.FTZ R145, R82, R83 ;  /* 0x0000005352917220 */ /* 0x000fe20000410000 */
[----:B------:R-:W-:Y:S01]  /*3c20*/  FFMA.FTZ R82, R81, UR24, R26 ;  /* 0x0000001851527c23 */ /* 0x000fe2000801001a */
[----:B------:R-:W-:Y:S01]  /*3c30*/  FFMA.FTZ R81, R7, UR17, R195 ;  /* 0x0000001107517c23 */ /* 0x000fe200080100c3 */
[----:B------:R-:W-:Y:S01]  /*3c40*/  FFMA.FTZ R83, R196, UR24, R27 ;  /* 0x00000018c4537c23 */ /* 0x000fe2000801001b */
[--C-:B------:R-:W-:Y:S02]  /*3c50*/  HADD2.F32 R196, -RZ, R188.reuse.H0_H0 ;  /* 0x200000bcffc47230 */ /* 0x100fe40000004100 */
[----:B------:R-:W-:Y:S01]  /*3c60*/  FMUL.FTZ R197, R82, UR16 ;  /* 0x0000001052c57c20 */ /* 0x000fe20008410000 */
[----:B------:R-:W-:Y:S01]  /*3c70*/  FADD.FTZ R81, R10, -R81 ;  /* 0x800000510a517221 */ /* 0x000fe20000010000 */
[----:B------:R-:W-:Y:S01]  /*3c80*/  FMUL.FTZ R198, R83, UR16 ;  /* 0x0000001053c67c20 */ /* 0x000fe20008410000 */
[----:B------:R-:W-:-:S02]  /*3c90*/  HADD2.F32 R188, -RZ, R188.H1_H1 ;  /* 0x300000bcffbc7230 */ /* 0x000fc40000004100 */
[C---:B------:R-:W-:Y:S01]  /*3ca0*/  FFMA.FTZ R194, R197.reuse, R194, R142 ;  /* 0x000000c2c5c27223 */ /* 0x040fe2000001008e */
[----:B------:R-:W-:Y:S01]  /*3cb0*/  FMUL.FTZ R197, R197, R80 ;  /* 0x00000050c5c57220 */ /* 0x000fe20000410000 */
[----:B------:R-:W-:Y:S01]  /*3cc0*/  FFMA.FTZ R80, R81, UR24, R24 ;  /* 0x0000001851507c23 */ /* 0x000fe20008010018 */
[--C-:B------:R-:W-:Y:S02]  /*3cd0*/  HADD2.F32 R142, -RZ, R40.reuse.H0_H0 ;  /* 0x20000028ff8e7230 */ /* 0x100fe40000004100 */
[----:B------:R-:W-:Y:S01]  /*3ce0*/  FFMA.FTZ R189, R198, R189, R143 ;  /* 0x000000bdc6bd7223 */ /* 0x000fe2000001008f */
[----:B------:R-:W-:Y:S02]  /*3cf0*/  HADD2.F32 R143, -RZ, R40.H1_H1 ;  /* 0x30000028ff8f7230 */ /* 0x000fe40000004100 */
[----:B------:R-:W-:Y:S01]  /*3d00*/  FMUL.FTZ R81, R80, UR16 ;  /* 0x0000001050517c20 */ /* 0x000fe20008410000 */
[----:B------:R-:W-:-:S03]  /*3d10*/  FMUL.FTZ R198, R198, R199 ;  /* 0x000000c7c6c67220 */ /* 0x000fc60000410000 */
[C---:B------:R-:W-:Y:S01]  /*3d20*/  FFMA.FTZ R196, R81.reuse, R196, R140 ;  /* 0x000000c451c47223 */ /* 0x040fe2000001008c */
[----:B------:R-:W-:Y:S01]  /*3d30*/  FMUL.FTZ R140, R81, R142 ;  /* 0x0000008e518c7220 */ /* 0x000fe20000410000 */
[----:B------:R-:W-:-:S04]  /*3d40*/  FFMA.FTZ R81, R248, UR24, R25 ;  /* 0x00000018f8517c23 */ /* 0x000fc80008010019 */
        /* <DEDUP_REMOVED lines=8> */
.L_x_9598:
[--C-:B------:R-:W-:Y:S01]  /*3dd0*/  FFMA.FTZ R192, R236, UR17, R195.reuse ;  /* 0x00000011ecc07c23 */ /* 0x100fe200080100c3 */
[--C-:B------:R-:W-:Y:S01]  /*3de0*/  FFMA.FTZ R197, R245, UR17, R195.reuse ;  /* 0x00000011f5c57c23 */ /* 0x100fe200080100c3 */
[----:B------:R-:W-:Y:S01]  /*3df0*/  FFMA.FTZ R194, R210, UR17, R195 ;  /* 0x00000011d2c27c23 */ /* 0x000fe200080100c3 */
[--C-:B-----5:R-:W-:Y:S02]  /*3e00*/  HADD2.F32 R196, -RZ, R188.reuse.H0_H0 ;  /* 0x200000bcffc47230 */ /* 0x120fe40000004100 */
[----:B------:R-:W-:Y:S01]  /*3e10*/  FADD.FTZ R193, R235, -R192 ;  /* 0x800000c0ebc17221 */ /* 0x000fe20000010000 */
[----:B------:R-:W-:Y:S01]  /*3e20*/  FADD.FTZ R192, R244, -R197 ;  /* 0x800000c5f4c07221 */ /* 0x000fe20000010000 */
[----:B------:R-:W-:Y:S01]  /*3e30*/  FADD.FTZ R194, R217, -R194 ;  /* 0x800000c2d9c27221 */ /* 0x000fe20000010000 */
[----:B------:R-:W-:Y:S02]  /*3e40*/  HADD2.F32 R188, -RZ, R188.H1_H1 ;  /* 0x300000bcffbc7230 */ /* 0x000fe40000004100 */
[----:B------:R-:W-:Y:S01]  /*3e50*/  FFMA.FTZ R193, R193, UR24, R22 ;  /* 0x00000018c1c17c23 */ /* 0x000fe20008010016 */
[----:B------:R-:W-:Y:S01]  /*3e60*/  FFMA.FTZ R198, R192, UR24, R23 ;  /* 0x00000018c0c67c23 */ /* 0x000fe20008010017 */
[----:B------:R-:W-:-:S02]  /*3e70*/  HADD2.F32 R192, -RZ, R191.H0_H0 ;  /* 0x200000bfffc07230 */ /* 0x000fc40000004100 */
[----:B------:R-:W-:Y:S02]  /*3e80*/  HADD2.F32 R191, -RZ, R191.H1_H1 ;  /* 0x300000bfffbf7230 */ /* 0x000fe40000004100 */
[----:B------:R-:W-:Y:S01]  /*3e90*/  FMUL.FTZ R198, R198, UR16 ;  /* 0x00000010c6c67c20 */ /* 0x000fe20008410000 */
[----:B------:R-:W-:Y:S01]  /*3ea0*/  FMUL.FTZ R197, R193, UR16 ;  /* 0x00000010c1c57c20 */ /* 0x000fe20008410000 */
[----:B------:R-:W-:Y:S02]  /*3eb0*/  FFMA.FTZ R193, R229, UR17, R195 ;  /* 0x00000011e5c17c23 */ /* 0x000fe400080100c3 */
[----:B------:R-:W-:Y:S01]  /*3ec0*/  FFMA.FTZ R191, R198, R191, R147 ;  /* 0x000000bfc6bf7223 */ /* 0x000fe20000010093 */
[----:B------:R-:W-:Y:S01]  /*3ed0*/  FFMA.FTZ R147, R216, UR17, R195 ;  /* 0x00000011d8937c23 */ /* 0x000fe200080100c3 */
[----:B------:R-:W-:Y:S01]  /*3ee0*/  FFMA.FTZ R192, R197, R192, R146 ;  /* 0x000000c0c5c07223 */ /* 0x000fe20000010092 */
[----:B------:R-:W-:Y:S01]  /*3ef0*/  FADD.FTZ R146, R228, -R193 ;  /* 0x800000c1e4927221 */ /* 0x000fe20000010000 */
[----:B------:R-:W-:-:S02]  /*3f00*/  HADD2.F32 R193, -RZ, R190.H0_H0 ;  /* 0x200000beffc17230 */ /* 0x000fc40000004100 */
[----:B------:R-:W-:Y:S01]  /*3f10*/  FADD.FTZ R147, R222, -R147 ;  /* 0x80000093de937221 */ /* 0x000fe20000010000 */
[----:B------:R-:W-:Y:S02]  /*3f20*/  HADD2.F32 R190, -RZ, R190.H1_H1 ;  /* 0x300000beffbe7230 */ /* 0x000fe40000004100 */
[----:B------:R-:W-:Y:S01]  /*3f30*/  FFMA.FTZ R146, R146, UR24, R21 ;  /* 0x0000001892927c23 */ /* 0x000fe20008010015 */
[----:B------:R-:W-:-:S03]  /*3f40*/  FFMA.FTZ R147, R147, UR24, R20 ;  /* 0x0000001893937c23 */ /* 0x000fc60008010014 */
[----:B------:R-:W-:Y:S01]  /*3f50*/  FMUL.FTZ R146, R146, UR16 ;  /* 0x0000001092927c20 */ /* 0x000fe20008410000 */
[----:B------:R-:W-:-:S03]  /*3f60*/  FMUL.FTZ R147, R147, UR16 ;  /* 0x0000001093937c20 */ /* 0x000fc60008410000 */
[----:B------:R-:W-:Y:S01]  /*3f70*/  FFMA.FTZ R190, R146, R190, R145 ;  /* 0x000000be92be7223 */ /* 0x000fe20000010091 */
[----:B------:R-:W-:Y:S01]  /*3f80*/  FFMA.FTZ R193, R147, R193, R144 ;  /* 0x000000c193c17223 */ /* 0x000fe20000010090 */
[----:B------:R-:W-:-:S04]  /*3f90*/  FFMA.FTZ R144, R202, UR17, R195 ;  /* 0x00000011ca907c23 */ /* 0x000fc800080100c3 */
[----:B------:R-:W-:Y:S01]  /*3fa0*/  FADD.FTZ R145, R207, -R144 ;  /* 0x80000090cf917221 */ /* 0x000fe20000010000 */
[----:B------:R-:W-:Y:S01]  /*3fb0*/  FFMA.FTZ R144, R194, UR24, R27 ;  /* 0x00000018c2907c23 */ /* 0x000fe2000801001b */
[--C-:B------:R-:W-:Y:S02]  /*3fc0*/  HADD2.F32 R194, -RZ, R189.reuse.H0_H0 ;  /* 0x200000bdffc27230 */ /* 0x100fe40000004100 */
[----:B------:R-:W-:Y:S01]  /*3fd0*/  FFMA.FTZ R145, R145, UR24, R26 ;  /* 0x0000001891917c23 */ /* 0x000fe2000801001a */
[----:B------:R-:W-:Y:S02]  /*3fe0*/  HADD2.F32 R189, -RZ, R189.H1_H1 ;  /* 0x300000bdffbd7230 */ /* 0x000fe40000004100 */
[----:B------:R-:W-:Y:S01]  /*3ff0*/  FMUL.FTZ R144, R144, UR16 ;  /* 0x0000001090907c20 */ /* 0x000fe20008410000 */
[----:B------:R-:W-:-:S03]  /*4000*/  FMUL.FTZ R145, R145, UR16 ;  /* 0x0000001091917c20 */ /* 0x000fc60008410000 */
[----:B------:R-:W-:Y:S01]  /*4010*/  FFMA.FTZ R189, R144, R189, R143 ;  /* 0x000000bd90bd7223 */ /* 0x000fe2000001008f */
[--C-:B------:R-:W-:Y:S01]  /*4020*/  FFMA.FTZ R143, R7, UR17, R195.reuse ;  /* 0x00000011078f7c23 */ /* 0x100fe200080100c3 */
[----:B------:R-:W-:Y:S01]  /*4030*/  FFMA.FTZ R194, R145, R194, R142 ;  /* 0x000000c291c27223 */ /* 0x000fe2000001008e */
[----:B------:R-:W-:Y:S02]  /*4040*/  FFMA.FTZ R142, R13, UR17, R195 ;  /* 0x000000110d8e7c23 */ /* 0x000fe400080100c3 */
[----:B------:R-:W-:Y:S02]  /*4050*/  FADD.FTZ R143, R10, -R143 ;  /* 0x8000008f0a8f7221 */ /* 0x000fe40000010000 */
[----:B------:R-:W-:Y:S02]  /*4060*/  FADD.FTZ R142, R203, -R142 ;  /* 0x8000008ecb8e7221 */ /* 0x000fe40000010000 */
[----:B------:R-:W-:Y:S02]  /*4070*/  FFMA.FTZ R143, R143, UR24, R24 ;  /* 0x000000188f8f7c23 */ /* 0x000fe40008010018 */
[----:B------:R-:W-:-:S02]  /*4080*/  FFMA.FTZ R142, R142, UR24, R25 ;  /* 0x000000188e8e7c23 */ /* 0x000fc40008010019 */
[----:B------:R-:W-:Y:S02]  /*4090*/  FMUL.FTZ R143, R143, UR16 ;  /* 0x000000108f8f7c20 */ /* 0x000fe40008410000 */
[----:B------:R-:W-:Y:S02]  /*40a0*/  FMUL.FTZ R142, R142, UR16 ;  /* 0x000000108e8e7c20 */ /* 0x000fe40008410000 */
[----:B------:R-:W-:Y:S01]  /*40b0*/  FFMA.FTZ R196, R143, R196, R140 ;  /* 0x000000c48fc47223 */ /* 0x000fe2000001008c */
[--C-:B------:R-:W-:Y:S02]  /*40c0*/  HADD2.F32 R140, -RZ, R43.reuse.H0_H0 ;  /* 0x2000002bff8c7230 */ /* 0x100fe40000004100 */
[----:B------:R-:W-:Y:S01]  /*40d0*/  FFMA.FTZ R188, R142, R188, R141 ;  /* 0x000000bc8ebc7223 */ /* 0x000fe2000001008d */
[----:B------:R-:W-:Y:S02]  /*40e0*/  HADD2.F32 R141, -RZ, R43.H1_H1 ;  /* 0x3000002bff8d7230 */ /* 0x000fe40000004100 */
[----:B------:R-:W-:Y:S01]  /*40f0*/  FMUL.FTZ R197, R197, R140 ;  /* 0x0000008cc5c57220 */ /* 0x000fe20000410000 */
[----:B------:R-:W-:-:S02]  /*4100*/  HADD2.F32 R140, -RZ, R42.H0_H0 ;  /* 0x2000002aff8c7230 */ /* 0x000fc40000004100 */
[----:B------:R-:W-:Y:S01]  /*4110*/  FMUL.FTZ R198, R198, R141 ;  /* 0x0000008dc6c67220 */ /* 0x000fe20000410000 */
[----:B------:R-:W-:Y:S02]  /*4120*/  HADD2.F32 R141, -RZ, R42.H1_H1 ;  /* 0x3000002aff8d7230 */ /* 0x000fe40000004100 */
[----:B------:R-:W-:Y:S01]  /*4130*/  FMUL.FTZ R147, R147, R140 ;  /* 0x0000008c93937220 */ /* 0x000fe20000410000 */
[--C-:B------:R-:W-:Y:S02]  /*4140*/  HADD2.F32 R140, -RZ, R41.reuse.H0_H0 ;  /* 0x20000029ff8c7230 */ /* 0x100fe40000004100 */
[----:B------:R-:W-:Y:S01]  /*4150*/  FMUL.FTZ R146, R146, R141 ;  /* 0x0000008d92927220 */ /* 0x000fe20000410000 */
[----:B------:R-:W-:Y:S02]  /*4160*/  HADD2.F32 R141, -RZ, R41.H1_H1 ;  /* 0x30000029ff8d7230 */ /* 0x000fe40000004100 */
[----:B------:R-:W-:Y:S01]  /*4170*/  FMUL.FTZ R199, R145, R140 ;  /* 0x0000008c91c77220 */ /* 0x000fe20000410000 */
[----:B------:R-:W-:-:S02]  /*4180*/  HADD2.F32 R140, -RZ, R40.H0_H0 ;  /* 0x20000028ff8c7230 */ /* 0x000fc40000004100 */
[----:B------:R-:W-:Y:S01]  /*4190*/  FMUL.FTZ R144, R144, R141 ;  /* 0x0000008d90907220 */ /* 0x000fe20000410000 */
[----:B------:R-:W-:Y:S02]  /*41a0*/  HADD2.F32 R141, -RZ, R40.H1_H1 ;  /* 0x30000028ff8d7230 */ /* 0x000fe40000004100 */
[----:B------:R-:W-:Y:S01]  /*41b0*/  FMUL.FTZ R140, R143, R140 ;  /* 0x0000008c8f8c7220 */ /* 0x000fe20000410000 */
[----:B------:R-:W-:Y:S02]  /*41c0*/  F2FP.F16.F32.PACK_AB R143, R198, R197 ;  /* 0x000000c5c68f723e */ /* 0x000fe400000000ff */
[----:B------:R-:W-:Y:S01]  /*41d0*/  FMUL.FTZ R145, R142, R141 ;  /* 0x0000008d8e917220 */ /* 0x000fe20000410000 */
[----:B------:R-:W-:Y:S02]  /*41e0*/  F2FP.F16.F32.PACK_AB R142, R146, R147 ;  /* 0x00000093928e723e */ /* 0x000fe400000000ff */
[----:B------:R-:W-:Y:S02]  /*41f0*/  F2FP.F16.F32.PACK_AB R141, R144, R199 ;  /* 0x000000c7908d723e */ /* 0x000fe400000000ff */
[----:B------:R-:W-:Y:S01]  /*4200*/  F2FP.F16.F32.PACK_AB R140, R145, R140 ;  /* 0x0000008c918c723e */ /* 0x000fe200000000ff */
[----:B------:R-:W-:Y:S06]  /*4210*/  BRA `(.L_x_9599) ;  /* 0x0000000800347947 */ /* 0x000fec0003800000 */
.L_x_9597:
[----:B------:R-:W0:Y:S02]  /*4220*/  LDC.64 R192, c[0x0][0x478] ;  /* 0x00011e00ffc07b82 */ /* 0x000e240000000a00 */
[----:B0-----:R-:W-:-:S04]  /*4230*/  ISETP.NE.U32.AND P0, PT, R192, RZ, PT ;  /* 0x000000ffc000720c */ /* 0x001fc80003f05070 */
[----:B------:R-:W-:-:S13]  /*4240*/  ISETP.NE.AND.EX P0, PT, R193, RZ, PT, P0 ;  /* 0x000000ffc100720c */ /* 0x000fda0003f05300 */
[----:B------:R-:W-:Y:S05]  /*4250*/  @!P0 BRA `(.L_x_9600) ;  /* 0x0000000400148947 */ /* 0x000fea0003800000 */
[--C-:B------:R-:W-:Y:S01]  /*4260*/  FFMA.FTZ R72, R236, UR17, R195.reuse ;  /* 0x00000011ec487c23 */ /* 0x100fe200080100c3 */
[--C-:B------:R-:W-:Y:S01]  /*4270*/  FFMA.FTZ R81, R245, UR17, R195.reuse ;  /* 0x00000011f5517c23 */ /* 0x100fe200080100c3 */
[--C-:B-----5:R-:W-:Y:S02]  /*4280*/  HADD2.F32 R75, -RZ, R191.reuse.H0_H0 ;  /* 0x200000bfff4b7230 */ /* 0x120fe40000004100 */
[----:B------:R-:W-:Y:S01]  /*4290*/  FFMA.FTZ R82, R202, UR17, R195 ;  /* 0x00000011ca527c23 */ /* 0x000fe200080100c3 */
[----:B------:R-:W-:Y:S01]  /*42a0*/  FADD.FTZ R72, R235, -R72 ;  /* 0x80000048eb487221 */ /* 0x000fe20000010000 */
[----:B------:R-:W-:Y:S01]  /*42b0*/  FADD.FTZ R81, R244, -R81 ;  /* 0x80000051f4517221 */ /* 0x000fe20000010000 */
[----:B------:R-:W-:Y:S02]  /*42c0*/  HADD2.F32 R80, -RZ, R191.H1_H1 ;  /* 0x300000bfff507230 */ /* 0x000fe40000004100 */
[----:B------:R-:W-:Y:S01]  /*42d0*/  FADD.FTZ R82, R207, -R82 ;  /* 0x80000052cf527221 */ /* 0x000fe20000010000 */
[----:B------:R-:W-:Y:S01]  /*42e0*/  FMUL.FTZ R74, R72, UR24 ;  /* 0x00000018484a7c20 */ /* 0x000fe20008410000 */
[----:B------:R-:W-:-:S02]  /*42f0*/  HADD2.F32 R72, -RZ, R43.H0_H0 ;  /* 0x2000002bff487230 */ /* 0x000fc40000004100 */
[--C-:B------:R-:W-:Y:S01]  /*4300*/  FFMA.FTZ R194, R210, UR17, R195.reuse ;  /* 0x00000011d2c27c23 */ /* 0x100fe200080100c3 */
[--C-:B------:R-:W-:Y:S02]  /*4310*/  HADD2.F32 R193, -RZ, R190.reuse.H0_H0 ;  /* 0x200000beffc17230 */ /* 0x100fe40000004100 */
[----:B------:R-:W-:Y:S01]  /*4320*/  FMUL.FTZ R73, R74, UR16 ;  /* 0x000000104a497c20 */ /* 0x000fe20008410000 */
[----:B------:R-:W-:Y:S02]  /*4330*/  HADD2.F32 R190, -RZ, R190.H1_H1 ;  /* 0x300000beffbe7230 */ /* 0x000fe40000004100 */
[----:B------:R-:W-:Y:S01]  /*4340*/  FMUL.FTZ R82, R82, UR24 ;  /* 0x0000001852527c20 */ /* 0x000fe20008410000 */
[----:B------:R-:W-:Y:S01]  /*4350*/  FADD.FTZ R83, R217, -R194 ;  /* 0x800000c2d9537221 */ /* 0x000fe20000010000 */
[-C--:B------:R-:W-:Y:S01]  /*4360*/  FFMA.FTZ R192, R75, R73.reuse, R146 ;  /* 0x000000494bc07223 */ /* 0x080fe20000010092 */
[----:B------:R-:W-:Y:S01]  /*4370*/  FMUL.FTZ R75, R81, UR24 ;  /* 0x00000018514b7c20 */ /* 0x000fe20008410000 */
[----:B------:R-:W-:Y:S01]  /*4380*/  FMUL.FTZ R146, R72, R73 ;  /* 0x0000004948927220 */ /* 0x000fe20000410000 */
[----:B------:R-:W-:Y:S01]  /*4390*/  FFMA.FTZ R73, R216, UR17, R195 ;  /* 0x00000011d8497c23 */ /* 0x000fe200080100c3 */
[----:B------:R-:W-:-:S02]  /*43a0*/  HADD2.F32 R81, -RZ, R43.H1_H1 ;  /* 0x3000002bff517230 */ /* 0x000fc40000004100 */
[----:B------:R-:W-:Y:S01]  /*43b0*/  FMUL.FTZ R72, R75, UR16 ;  /* 0x000000104b487c20 */ /* 0x000fe20008410000 */
[----:B------:R-:W-:Y:S01]  /*43c0*/  FMUL.FTZ R197, R82, UR16 ;  /* 0x0000001052c57c20 */ /* 0x000fe20008410000 */
[----:B------:R-:W-:Y:S01]  /*43d0*/  FADD.FTZ R73, R222, -R73 ;  /* 0x80000049de497221 */ /* 0x000fe20000010000 */
[----:B------:R-:W-:Y:S01]  /*43e0*/  FMUL.FTZ R83, R83, UR24 ;  /* 0x0000001853537c20 */ /* 0x000fe20008410000 */
[-C--:B------:R-:W-:Y:S01]  /*43f0*/  FFMA.FTZ R191, R80, R72.reuse, R147 ;  /* 0x0000004850bf7223 */ /* 0x080fe20000010093 */
[----:B------:R-:W-:Y:S01]  /*4400*/  FMUL.FTZ R147, R81, R72 ;  /* 0x0000004851937220 */ /* 0x000fe20000410000 */
[----:B------:R-:W-:Y:S01]  /*4410*/  FMUL.FTZ R72, R73, UR24 ;  /* 0x0000001849487c20 */ /* 0x000fe20008410000 */
[----:B------:R-:W-:Y:S01]  /*4420*/  FFMA.FTZ R81, R229, UR17, R195 ;  /* 0x00000011e5517c23 */ /* 0x000fe200080100c3 */
[----:B------:R-:W-:Y:S02]  /*4430*/  HADD2.F32 R80, -RZ, R42.H0_H0 ;  /* 0x2000002aff507230 */ /* 0x000fe40000004100 */
[----:B------:R-:W-:Y:S01]  /*4440*/  FMUL.FTZ R198, R83, UR16 ;  /* 0x0000001053c67c20 */ /* 0x000fe20008410000 */
[----:B------:R-:W-:Y:S01]  /*4450*/  FMUL.FTZ R73, R72, UR16 ;  /* 0x0000001048497c20 */ /* 0x000fe20008410000 */
[----:B------:R-:W-:Y:S01]  /*4460*/  FADD.FTZ R81, R228, -R81 ;  /* 0x80000051e4517221 */ /* 0x000fe20000010000 */
[----:B------:R-:W-:-:S02]  /*4470*/  HADD2.F32 R199, -RZ, R41.H1_H1 ;  /* 0x30000029ffc77230 */ /* 0x000fc40000004100 */
[----:B------:R-:W-:Y:S01]  /*4480*/  FFMA.FTZ R196, R13, UR17, R195 ;  /* 0x000000110dc47c23 */ /* 0x000fe200080100c3 */
[-C--:B------:R-:W-:Y:S01]  /*4490*/  FFMA.FTZ R193, R193, R73.reuse, R144 ;  /* 0x00000049c1c17223 */ /* 0x080fe20000010090 */
[----:B------:R-:W-:Y:S01]  /*44a0*/  FMUL.FTZ R144, R80, R73 ;  /* 0x0000004950907220 */ /* 0x000fe20000410000 */
[----:B------:R-:W-:Y:S01]  /*44b0*/  FMUL.FTZ R73, R81, UR24 ;  /* 0x0000001851497c20 */ /* 0x000fe20008410000 */
[----:B------:R-:W-:-:S03]  /*44c0*/  HADD2.F32 R81, -RZ, R42.H1_H1 ;  /* 0x3000002aff517230 */ /* 0x000fc60000004100 */
[----:B------:R-:W-:-:S04]  /*44d0*/  FMUL.FTZ R80, R73, UR16 ;  /* 0x0000001049507c20 */ /* 0x000fc80008410000 */
[-C--:B------:R-:W-:Y:S01]  /*44e0*/  FFMA.FTZ R190, R190, R80.reuse, R145 ;  /* 0x00000050bebe7223 */ /* 0x080fe20000010091 */
[----:B------:R-:W-:Y:S01]  /*44f0*/  FMUL.FTZ R145, R81, R80 ;  /* 0x0000005051917220 */ /* 0x000fe20000410000 */
[----:B------:R-:W-:Y:S02]  /*4500*/  HADD2.F32 R81, -RZ, R189.H0_H0 ;  /* 0x200000bdff517230 */ /* 0x000fe40000004100 */
[----:B------:R-:W-:-:S03]  /*4510*/  HADD2.F32 R80, -RZ, R41.H0_H0 ;  /* 0x20000029ff507230 */ /* 0x000fc60000004100 */
[-C--:B------:R-:W-:Y:S01]  /*4520*/  FFMA.FTZ R194, R81, R197.reuse, R142 ;  /* 0x000000c551c27223 */ /* 0x080fe2000001008e */
[----:B------:R-:W-:Y:S01]  /*4530*/  FFMA.FTZ R81, R7, UR17, R195 ;  /* 0x0000001107517c23 */ /* 0x000fe200080100c3 */
[----:B------:R-:W-:Y:S01]  /*4540*/  FMUL.FTZ R197, R80, R197 ;  /* 0x000000c550c57220 */ /* 0x000fe20000410000 */
[----:B------:R-:W-:Y:S02]  /*4550*/  HADD2.F32 R80, -RZ, R189.H1_H1 ;  /* 0x300000bdff507230 */ /* 0x000fe40000004100 */
[----:B------:R-:W-:Y:S01]  /*4560*/  FADD.FTZ R81, R10, -R81 ;  /* 0x800000510a517221 */ /* 0x000fe20000010000 */
[----:B------:R-:W-:Y:S02]  /*4570*/  HADD2.F32 R142, -RZ, R40.H0_H0 ;  /* 0x20000028ff8e7230 */ /* 0x000fe40000004100 */
[----:B------:R-:W-:Y:S01]  /*4580*/  FFMA.FTZ R189, R80, R198, R143 ;  /* 0x000000c650bd7223 */ /* 0x000fe2000001008f */
[----:B------:R-:W-:Y:S01]  /*4590*/  FMUL.FTZ R80, R81, UR24 ;  /* 0x0000001851507c20 */ /* 0x000fe20008410000 */
[----:B------:R-:W-:-:S02]  /*45a0*/  HADD2.F32 R143, -RZ, R188.H0_H0 ;  /* 0x200000bcff8f7230 */ /* 0x000fc40000004100 */
[----:B------:R-:W-:Y:S01]  /*45b0*/  FMUL.FTZ R198, R199, R198 ;  /* 0x000000c6c7c67220 */ /* 0x000fe20000410000 */
[----:B------:R-:W-:Y:S01]  /*45c0*/  FADD.FTZ R199, R203, -R196 ;  /* 0x800000c4cbc77221 */ /* 0x000fe20000010000 */
[----:B------:R-:W-:Y:S01]  /*45d0*/  FMUL.FTZ R81, R80, UR16 ;  /* 0x0000001050517c20 */ /* 0x000fe20008410000 */
[----:B------:R-:W-:-:S03]  /*45e0*/  HADD2.F32 R188, -RZ, R188.H1_H1 ;  /* 0x300000bcffbc7230 */ /* 0x000fc60000004100 */
[-C--:B------:R-:W-:Y:S01]  /*45f0*/  FFMA.FTZ R196, R143, R81.reuse, R140 ;  /* 0x000000518fc47223 */ /* 0x080fe2000001008c */
[----:B------:R-:W-:Y:S01]  /*4600*/  FMUL.FTZ R140, R142, R81 ;  /* 0x000000518e8c7220 */ /* 0x000fe20000410000 */
[----:B------:R-:W-:Y:S01]  /*4610*/  FMUL.FTZ R81, R199, UR24 ;  /* 0x00000018c7517c20 */ /* 0x000fe20008410000 */
[----:B------:R-:W-:Y:S01]  /*4620*/  HADD2.F32 R199, -RZ, R40.H1_H1 ;  /* 0x30000028ffc77230 */ /* 0x000fe20000004100 */
[----:B------:R-:W-:Y:S02]  /*4630*/  F2FP.F16.F32.PACK_AB R143, R147, R146 ;  /* 0x00000092938f723e */ /* 0x000fe400000000ff */
[----:B------:R-:W-:-:S04]  /*4640*/  FMUL.FTZ R142, R81, UR16 ;  /* 0x00000010518e7c20 */ /* 0x000fc80008410000 */
[-C--:B------:R-:W-:Y:S01]  /*4650*/  FMUL.FTZ R199, R199, R142.reuse ;  /* 0x0000008ec7c77220 */ /* 0x080fe20000410000 */
[----:B------:R-:W-:Y:S01]  /*4660*/  FFMA.FTZ R188, R188, R142, R141 ;  /* 0x0000008ebcbc7223 */ /* 0x000fe2000001008d */
[----:B------:R-:W-:Y:S02]  /*4670*/  F2FP.F16.F32.PACK_AB R142, R145, R144 ;  /* 0x00000090918e723e */ /* 0x000fe400000000ff */
[----:B------:R-:W-:Y:S02]  /*4680*/  F2FP.F16.F32.PACK_AB R141, R198, R197 ;  /* 0x000000c5c68d723e */ /* 0x000fe400000000ff */
[----:B------:R-:W-:Y:S01]  /*4690*/  F2FP.F16.F32.PACK_AB R140, R199, R140 ;  /* 0x0000008cc78c723e */ /* 0x000fe200000000ff */
[----:B------:R-:W-:Y:S06]  /*46a0*/  BRA `(.L_x_9599) ;  /* 0x0000000400107947 */ /* 0x000fec0003800000 */
.L_x_9600:
[--C-:B------:R-:W-:Y:S01]  /*46b0*/  FFMA.FTZ R193, R245, UR17, R195.reuse ;  /* 0x00000011f5c17c23 */ /* 0x100fe200080100c3 */
[----:B------:R-:W-:Y:S01]  /*46c0*/  FFMA.FTZ R192, R236, UR17, R195 ;  /* 0x00000011ecc07c23 */ /* 0x000fe200080100c3 */
[----:B-----5:R-:W-:Y:S02]  /*46d0*/  HADD2.F32 R194, -RZ, R191.H1_H1 ;  /* 0x300000bfffc27230 */ /* 0x020fe40000004100 */
[----:B------:R-:W-:Y:S01]  /*46e0*/  FADD.FTZ R193, R244, -R193 ;  /* 0x800000c1f4c17221 */ /* 0x000fe20000010000 */
[----:B------:R-:W-:Y:S01]  /*46f0*/  FADD.FTZ R192, R235, -R192 ;  /* 0x800000c0ebc07221 */ /* 0x000fe20000010000 */
[----:B------:R-:W-:Y:S02]  /*4700*/  HADD2.F32 R199, -RZ, R189.H0_H0 ;  /* 0x200000bdffc77230 */ /* 0x000fe40000004100 */
[----:B------:R-:W-:Y:S01]  /*4710*/  FMUL.FTZ R198, R193, UR24 ;  /* 0x00000018c1c67c20 */ /* 0x000fe20008410000 */
[----:B------:R-:W-:Y:S01]  /*4720*/  FMUL.FTZ R192, R192, UR24 ;  /* 0x00000018c0c07c20 */ /* 0x000fe20008410000 */
[----:B------:R-:W-:-:S02]  /*4730*/  HADD2.F32 R193, -RZ, R191.H0_H0 ;  /* 0x200000bfffc17230 */ /* 0x000fc40000004100 */
[----:B------:R-:W-:Y:S01]  /*4740*/  FMUL.FTZ R198, R198, UR16 ;  /* 0x00000010c6c67c20 */ /* 0x000fe20008410000 */
[----:B------:R-:W-:Y:S01]  /*4750*/  FMUL.FTZ R197, R192, UR16 ;  /* 0x00000010c0c57c20 */ /* 0x000fe20008410000 */
[----:B------:R-:W-:Y:S02]  /*4760*/  HADD2.F32 R196, -RZ, R189.H1_H1 ;  /* 0x300000bdffc47230 */ /* 0x000fe40000004100 */
[----:B------:R-:W-:Y:S01]  /*4770*/  FFMA.FTZ R191, R194, R198, R147 ;  /* 0x000000c6c2bf7223 */ /* 0x000fe20000010093 */
[--C-:B------:R-:W-:Y:S01]  /*4780*/  FFMA.FTZ R147, R216, UR17, R195.reuse ;  /* 0x00000011d8937c23 */ /* 0x100fe200080100c3 */
[----:B------:R-:W-:Y:S01]  /*4790*/  FFMA.FTZ R192, R193, R197, R146 ;  /* 0x000000c5c1c07223 */ /* 0x000fe20000010092 */
[--C-:B------:R-:W-:Y:S01]  /*47a0*/  FFMA.FTZ R193, R229, UR17, R195.reuse ;  /* 0x00000011e5c17c23 */ /* 0x100fe200080100c3 */
[----:B------:R-:W-:Y:S01]  /*47b0*/  FFMA.FTZ R194, R210, UR17, R195 ;  /* 0x00000011d2c27c23 */ /* 0x000fe200080100c3 */
[----:B------:R-:W-:Y:S02]  /*47c0*/  FADD.FTZ R147, R222, -R147 ;  /* 0x80000093de937221 */ /* 0x000fe40000010000 */
[----:B------:R-:W-:Y:S01]  /*47d0*/  FADD.FTZ R193, R228, -R193 ;  /* 0x800000c1e4c17221 */ /* 0x000fe20000010000 */
[----:B------:R-:W-:Y:S01]  /*47e0*/  FADD.FTZ R194, R217, -R194 ;  /* 0x800000c2d9c27221 */ /* 0x000fe20000010000 */
[----:B------:R-:W-:-:S02]  /*47f0*/  FMUL.FTZ R147, R147, UR24 ;  /* 0x0000001893937c20 */ /* 0x000fc40008410000 */
[----:B------:R-:W-:Y:S01]  /*4800*/  FMUL.FTZ R146, R193, UR24 ;  /* 0x00000018c1927c20 */ /* 0x000fe20008410000 */
[--C-:B------:R-:W-:Y:S02]  /*4810*/  HADD2.F32 R193, -RZ, R190.reuse.H0_H0 ;  /* 0x200000beffc17230 */ /* 0x100fe40000004100 */
[----:B------:R-:W-:Y:S01]  /*4820*/  FMUL.FTZ R147, R147, UR16 ;  /* 0x0000001093937c20 */ /* 0x000fe20008410000 */
[----:B------:R-:W-:Y:S02]  /*4830*/  HADD2.F32 R190, -RZ, R190.H1_H1 ;  /* 0x300000beffbe7230 */ /* 0x000fe40000004100 */
[----:B------:R-:W-:Y:S01]  /*4840*/  FMUL.FTZ R146, R146, UR16 ;  /* 0x0000001092927c20 */ /* 0x000fe20008410000 */
[----:B------:R-:W-:Y:S01]  /*4850*/  FMUL.FTZ R194, R194, UR24 ;  /* 0x00000018c2c27c20 */ /* 0x000fe20008410000 */
        /* <DEDUP_REMOVED lines=9> */
[--C-:B------:R-:W-:Y:S01]  /*48f0*/  FFMA.FTZ R143, R7, UR17, R195.reuse ;  /* 0x00000011078f7c23 */ /* 0x100fe200080100c3 */
[----:B------:R-:W-:Y:S01]  /*4900*/  FFMA.FTZ R142, R13, UR17, R195 ;  /* 0x000000110d8e7c23 */ /* 0x000fe200080100c3 */
[--C-:B------:R-:W-:Y:S02]  /*4910*/  HADD2.F32 R199, -RZ, R188.reuse.H0_H0 ;  /* 0x200000bcffc77230 */ /* 0x100fe40000004100 */
[----:B------:R-:W-:Y:S01]  /*4920*/  FADD.FTZ R143, R10, -R143 ;  /* 0x8000008f0a8f7221 */ /* 0x000fe20000010000 */
[----:B------:R-:W-:Y:S01]  /*4930*/  FADD.FTZ R142, R203, -R142 ;  /* 0x8000008ecb8e7221 */ /* 0x000fe20000010000 */
[----:B------:R-:W-:Y:S02]  /*4940*/  HADD2.F32 R188, -RZ, R188.H1_H1 ;  /* 0x300000bcffbc7230 */ /* 0x000fe40000004100 */
[----:B------:R-:W-:Y:S01]  /*4950*/  FMUL.FTZ R143, R143, UR24 ;  /* 0x000000188f8f7c20 */ /* 0x000fe20008410000 */
[----:B------:R-:W-:-:S03]  /*4960*/  FMUL.FTZ R142, R142, UR24 ;  /* 0x000000188e8e7c20 */ /* 0x000fc60008410000 */
        /* <DEDUP_REMOVED lines=23> */
[----:B------:R-:W-:-:S07]  /*4ae0*/  F2FP.F16.F32.PACK_AB R140, R145, R140 ;  /* 0x0000008c918c723e */ /* 0x000fce00000000ff */
.L_x_9599:
[----:B------:R-:W0:Y:S08]  /*4af0*/  @P0 LDC.64 R146, c[0x0][0x478] ;  /* 0x00011e00ff920b82 */ /* 0x000e300000000a00 */
[----:B------:R-:W1:Y:S01]  /*4b00*/  LDC.64 R144, c[0x0][0x468] ;  /* 0x00011a00ff907b82 */ /* 0x000e620000000a00 */
[----:B0-----:R-:W-:-:S05]  /*4b10*/  @P0 IMAD.WIDE.U32 R146, R2, 0x20, R146 ;  /* 0x0000002002920825 */ /* 0x001fca00078e0092 */
[----:B------:R-:W-:Y:S01]  /*4b20*/  @P0 STG.E.128 desc[UR10][R146.64], R80 ;  /* 0x0000005092000986 */ /* 0x000fe2000c101d0a */
[----:B-1----:R-:W-:-:S03]  /*4b30*/  IMAD.WIDE.U32 R144, R2, 0x10, R144 ;  /* 0x0000001002907825 */ /* 0x002fc600078e0090 */
[----:B------:R0:W-:Y:S01]  /*4b40*/  @P0 STG.E.128 desc[UR10][R146.64+0x10], R72 ;  /* 0x0000104892000986 */ /* 0x0001e2000c101d0a */
[----:B------:R-:W-:-:S03]  /*4b50*/  IADD3 R2, PT, PT, R2, 0x80, RZ ;  /* 0x0000008002027810 */ /* 0x000fc60007ffe0ff */
        /* <DEDUP_REMOVED lines=9> */
.L_x_9596:
[----:B------:R-:W-:Y:S05]  /*4bf0*/  BSYNC.RECONVERGENT B0 ;  /* 0x0000000000007941 */ /* 0x000fea0003800200 */
.L_x_9595:
        /* <DEDUP_REMOVED lines=13> */
[----:B-----5:R-:W-:Y:S02]  /*4cd0*/  HADD2.F32 R192, -RZ, R191.H0_H0 ;  /* 0x200000bfffc07230 */ /* 0x020fe40000004100 */
[----:B------:R-:W-:Y:S01]  /*4ce0*/  FFMA.FTZ R80, R240, UR17, R195 ;  /* 0x00000011f0507c23 */ /* 0x000fe200080100c3 */
[----:B------:R-:W-:Y:S02]  /*4cf0*/  HADD2.F32 R72, -RZ, R51.H0_H0 ;  /* 0x20000033ff487230 */ /* 0x000fe40000004100 */
[----:B------:R-:W-:Y:S01]  /*4d00*/  FADD.FTZ R73, R234, -R73 ;  /* 0x80000049ea497221 */ /* 0x000fe20000010000 */
[----:B------:R-:W-:Y:S02]  /*4d10*/  HADD2.F32 R191, -RZ, R191.H1_H1 ;  /* 0x300000bfffbf7230 */ /* 0x000fe40000004100 */
[----:B------:R-:W-:Y:S01]  /*4d20*/  FADD.FTZ R80, R243, -R80 ;  /* 0x80000050f3507221 */ /* 0x000fe20000010000 */
[----:B------:R-:W-:-:S02]  /*4d30*/  HADD2.F32 R81, -RZ, R51.H1_H1 ;  /* 0x30000033ff517230 */ /* 0x000fc40000004100 */
[----:B------:R-:W-:Y:S01]  /*4d40*/  FFMA.FTZ R74, R73, UR24, R178 ;  /* 0x00000018494a7c23 */ /* 0x000fe200080100b2 */
[----:B------:R-:W-:Y:S01]  /*4d50*/  FFMA.FTZ R82, R224, UR17, R195 ;  /* 0x00000011e0527c23 */ /* 0x000fe200080100c3 */
[----:B------:R-:W-:Y:S01]  /*4d60*/  FFMA.FTZ R75, R80, UR24, R179 ;  /* 0x00000018504b7c23 */ /* 0x000fe200080100b3 */
[--C-:B------:R-:W-:Y:S02]  /*4d70*/  HADD2.F32 R193, -RZ, R190.reuse.H0_H0 ;  /* 0x200000beffc17230 */ /* 0x100fe40000004100 */
[----:B------:R-:W-:Y:S01]  /*4d80*/  FMUL.FTZ R73, R74, UR16 ;  /* 0x000000104a497c20 */ /* 0x000fe20008410000 */
[----:B------:R-:W-:Y:S01]  /*4d90*/  FADD.FTZ R82, R227, -R82 ;  /* 0x80000052e3527221 */ /* 0x000fe20000010000 */
[----:B------:R-:W-:Y:S01]  /*4da0*/  FMUL.FTZ R80, R75, UR16 ;  /* 0x000000104b507c20 */ /* 0x000fe20008410000 */
[----:B------:R-:W-:Y:S02]  /*4db0*/  HADD2.F32 R190, -RZ, R190.H1_H1 ;  /* 0x300000beffbe7230 */ /* 0x000fe40000004100 */
[C---:B------:R-:W-:Y:S01]  /*4dc0*/  FFMA.FTZ R192, R73.reuse, R192, R154 ;  /* 0x000000c049c07223 */ /* 0x040fe2000001009a */
[----:B------:R-:W-:Y:S01]  /*4dd0*/  FMUL.FTZ R154, R73, R72 ;  /* 0x00000048499a7220 */ /* 0x000fe20000410000 */
[----:B------:R-:W-:Y:S01]  /*4de0*/  FFMA.FTZ R72, R212, UR17, R195 ;  /* 0x00000011d4487c23 */ /* 0x000fe200080100c3 */
[C---:B------:R-:W-:Y:S01]  /*4df0*/  FFMA.FTZ R191, R80.reuse, R191, R155 ;  /* 0x000000bf50bf7223 */ /* 0x040fe2000001009b */
[----:B------:R-:W-:Y:S01]  /*4e00*/  FMUL.FTZ R155, R80, R81 ;  /* 0x00000051509b7220 */ /* 0x000fe20000410000 */
[----:B------:R-:W-:-:S02]  /*4e10*/  HADD2.F32 R80, -RZ, R50.H0_H0 ;  /* 0x20000032ff507230 */ /* 0x000fc40000004100 */
[----:B------:R-:W-:Y:S01]  /*4e20*/  FADD.FTZ R73, R221, -R72 ;  /* 0x80000048dd497221 */ /* 0x000fe20000010000 */
[--C-:B------:R-:W-:Y:S01]  /*4e30*/  FFMA.FTZ R81, R200, UR17, R195.reuse ;  /* 0x00000011c8517c23 */ /* 0x100fe200080100c3 */
[----:B------:R-:W-:Y:S02]  /*4e40*/  HADD2.F32 R83, -RZ, R50.H1_H1 ;  /* 0x30000032ff537230 */ /* 0x000fe40000004100 */
[----:B------:R-:W-:Y:S01]  /*4e50*/  FFMA.FTZ R196, R209, UR17, R195 ;  /* 0x00000011d1c47c23 */ /* 0x000fe200080100c3 */
[----:B------:R-:W-:Y:S01]  /*4e60*/  FFMA.FTZ R72, R73, UR24, R176 ;  /* 0x0000001849487c23 */ /* 0x000fe200080100b0 */
[----:B------:R-:W-:Y:S01]  /*4e70*/  FADD.FTZ R81, R206, -R81 ;  /* 0x80000051ce517221 */ /* 0x000fe20000010000 */
[--C-:B------:R-:W-:Y:S02]  /*4e80*/  HADD2.F32 R194, -RZ, R189.reuse.H0_H0 ;  /* 0x200000bdffc27230 */ /* 0x100fe40000004100 */
[----:B------:R-:W-:Y:S01]  /*4e90*/  FADD.FTZ R196, R215, -R196 ;  /* 0x800000c4d7c47221 */ /* 0x000fe20000010000 */
[----:B------:R-:W-:Y:S01]  /*4ea0*/  FMUL.FTZ R73, R72, UR16 ;  /* 0x0000001048497c20 */ /* 0x000fe20008410000 */
[----:B------:R-:W-:Y:S01]  /*4eb0*/  FFMA.FTZ R248, R12, UR17, R195 ;  /* 0x000000110cf87c23 */ /* 0x000fe200080100c3 */
[----:B------:R-:W-:-:S02]  /*4ec0*/  HADD2.F32 R189, -RZ, R189.H1_H1 ;  /* 0x300000bdffbd7230 */ /* 0x000fc40000004100 */
[C---:B------:R-:W-:Y:S01]  /*4ed0*/  FFMA.FTZ R193, R73.reuse, R193, R152 ;  /* 0x000000c149c17223 */ /* 0x040fe20000010098 */
[----:B------:R-:W-:Y:S01]  /*4ee0*/  FMUL.FTZ R152, R73, R80 ;  /* 0x0000005049987220 */ /* 0x000fe20000410000 */
[----:B------:R-:W-:Y:S01]  /*4ef0*/  FFMA.FTZ R73, R82, UR24, R177 ;  /* 0x0000001852497c23 */ /* 0x000fe200080100b1 */
[----:B------:R-:W-:Y:S01]  /*4f00*/  FFMA.FTZ R82, R81, UR24, R174 ;  /* 0x0000001851527c23 */ /* 0x000fe200080100ae */
[----:B------:R-:W-:Y:S01]  /*4f10*/  FADD.FTZ R248, R201, -R248 ;  /* 0x800000f8c9f87221 */ /* 0x000fe20000010000 */
[----:B------:R-:W-:Y:S02]  /*4f20*/  HADD2.F32 R199, -RZ, R49.H1_H1 ;  /* 0x30000031ffc77230 */ /* 0x000fe40000004100 */
[----:B------:R-:W-:Y:S01]  /*4f30*/  FMUL.FTZ R80, R73, UR16 ;  /* 0x0000001049507c20 */ /* 0x000fe20008410000 */
[----:B------:R-:W-:-:S03]  /*4f40*/  FMUL.FTZ R197, R82, UR16 ;  /* 0x0000001052c57c20 */ /* 0x000fc60008410000 */
[C---:B------:R-:W-:Y:S01]  /*4f50*/  FFMA.FTZ R190, R80.reuse, R190, R153 ;  /* 0x000000be50be7223 */ /* 0x040fe20000010099 */
[----:B------:R-:W-:Y:S01]  /*4f60*/  FMUL.FTZ R153, R80, R83 ;  /* 0x0000005350997220 */ /* 0x000fe20000410000 */
[----:B------:R-:W-:Y:S02]  /*4f70*/  HADD2.F32 R80, -RZ, R49.H0_H0 ;  /* 0x20000031ff507230 */ /* 0x000fe40000004100 */
[C---:B------:R-:W-:Y:S01]  /*4f80*/  FFMA.FTZ R194, R197.reuse, R194, R150 ;  /* 0x000000c2c5c27223 */ /* 0x040fe20000010096 */
[----:B------:R-:W-:Y:S01]  /*4f90*/  FFMA.FTZ R83, R196, UR24, R175 ;  /* 0x00000018c4537c23 */ /* 0x000fe200080100af */
[----:B------:R-:W-:Y:S02]  /*4fa0*/  HADD2.F32 R196, -RZ, R188.H0_H0 ;  /* 0x200000bcffc47230 */ /* 0x000fe40000004100 */
[----:B------:R-:W-:Y:S01]  /*4fb0*/  FMUL.FTZ R197, R197, R80 ;  /* 0x00000050c5c57220 */ /* 0x000fe20000410000 */
[----:B------:R-:W-:Y:S01]  /*4fc0*/  FFMA.FTZ R80, R6, UR17, R195 ;  /* 0x0000001106507c23 */ /* 0x000fe200080100c3 */
[----:B------:R-:W-:-:S02]  /*4fd0*/  HADD2.F32 R150, -RZ, R48.H0_H0 ;  /* 0x20000030ff967230 */ /* 0x000fc40000004100 */
[----:B------:R-:W-:Y:S01]  /*4fe0*/  FMUL.FTZ R198, R83, UR16 ;  /* 0x0000001053c67c20 */ /* 0x000fe20008410000 */
[----:B------:R-:W-:Y:S02]  /*4ff0*/  HADD2.F32 R188, -RZ, R188.H1_H1 ;  /* 0x300000bcffbc7230 */ /* 0x000fe40000004100 */
[----:B------:R-:W-:Y:S01]  /*5000*/  FADD.FTZ R81, R9, -R80 ;  /* 0x8000005009517221 */ /* 0x000fe20000010000 */
[C---:B------:R-:W-:Y:S01]  /*5010*/  FFMA.FTZ R189, R198.reuse, R189, R151 ;  /* 0x000000bdc6bd7223 */ /* 0x040fe20000010097 */
[----:B------:R-:W-:Y:S02]  /*5020*/  HADD2.F32 R151, -RZ, R48.H1_H1 ;  /* 0x30000030ff977230 */ /* 0x000fe40000004100 */
[----:B------:R-:W-:Y:S01]  /*5030*/  FFMA.FTZ R80, R81, UR24, R172 ;  /* 0x0000001851507c23 */ /* 0x000fe200080100ac */
[----:B------:R-:W-:-:S03]  /*5040*/  FMUL.FTZ R198, R198, R199 ;  /* 0x000000c7c6c67220 */ /* 0x000fc60000410000 */
[----:B------:R-:W-:-:S04]  /*5050*/  FMUL.FTZ R81, R80, UR16 ;  /* 0x0000001050517c20 */ /* 0x000fc80008410000 */
        /* <DEDUP_REMOVED lines=11> */
.L_x_9604:
        /* <DEDUP_REMOVED lines=8> */
[----:B-----5:R-:W-:Y:S01]  /*5190*/  FFMA.FTZ R193, R193, UR24, R178 ;  /* 0x00000018c1c17c23 */ /* 0x020fe200080100b2 */
[----:B------:R-:W-:Y:S01]  /*51a0*/  FFMA.FTZ R198, R192, UR24, R179 ;  /* 0x00000018c0c67c23 */ /* 0x000fe200080100b3 */
[----:B------:R-:W-:-:S02]  /*51b0*/  HADD2.F32 R192, -RZ, R191.H0_H0 ;  /* 0x200000bfffc07230 */ /* 0x000fc40000004100 */
[----:B------:R-:W-:Y:S01]  /*51c0*/  FMUL.FTZ R197, R193, UR16 ;  /* 0x00000010c1c57c20 */ /* 0x000fe20008410000 */
[----:B------:R-:W-:Y:S02]  /*51d0*/  HADD2.F32 R191, -RZ, R191.H1_H1 ;  /* 0x300000bfffbf7230 */ /* 0x000fe40000004100 */
[----:B------:R-:W-:Y:S01]  /*51e0*/  FMUL.FTZ R198, R198, UR16 ;  /* 0x00000010c6c67c20 */ /* 0x000fe20008410000 */
[--C-:B------:R-:W-:Y:S02]  /*51f0*/  HADD2.F32 R193, -RZ, R190.reuse.H0_H0 ;  /* 0x200000beffc17230 */ /* 0x100fe40000004100 */
[----:B------:R-:W-:Y:S01]  /*5200*/  FFMA.FTZ R192, R197, R192, R154 ;  /* 0x000000c0c5c07223 */ /* 0x000fe2000001009a */
[----:B------:R-:W-:Y:S01]  /*5210*/  FFMA.FTZ R154, R212, UR17, R195 ;  /* 0x00000011d49a7c23 */ /* 0x000fe200080100c3 */
[----:B------:R-:W-:Y:S01]  /*5220*/  FFMA.FTZ R191, R198, R191, R155 ;  /* 0x000000bfc6bf7223 */ /* 0x000fe2000001009b */
[----:B------:R-:W-:Y:S02]  /*5230*/  HADD2.F32 R190, -RZ, R190.H1_H1 ;  /* 0x300000beffbe7230 */ /* 0x000fe40000004100 */
[----:B------:R-:W-:Y:S01]  /*5240*/  FADD.FTZ R155, R221, -R154 ;  /* 0x8000009add9b7221 */ /* 0x000fe20000010000 */
[----:B------:R-:W-:Y:S01]  /*5250*/  FFMA.FTZ R154, R194, UR24, R177 ;  /* 0x00000018c29a7c23 */ /* 0x000fe200080100b1 */
[----:B------:R-:W-:-:S02]  /*5260*/  HADD2.F32 R194, -RZ, R189.H0_H0 ;  /* 0x200000bdffc27230 */ /* 0x000fc40000004100 */
[----:B------:R-:W-:Y:S01]  /*5270*/  FFMA.FTZ R155, R155, UR24, R176 ;  /* 0x000000189b9b7c23 */ /* 0x000fe200080100b0 */
[----:B------:R-:W-:Y:S01]  /*5280*/  FMUL.FTZ R154, R154, UR16 ;  /* 0x000000109a9a7c20 */ /* 0x000fe20008410000 */
[----:B------:R-:W-:Y:S02]  /*5290*/  HADD2.F32 R189, -RZ, R189.H1_H1 ;  /* 0x300000bdffbd7230 */ /* 0x000fe40000004100 */
[----:B------:R-:W-:Y:S01]  /*52a0*/  FMUL.FTZ R155, R155, UR16 ;  /* 0x000000109b9b7c20 */ /* 0x000fe20008410000 */
[----:B------:R-:W-:Y:S01]  /*52b0*/  FFMA.FTZ R190, R154, R190, R153 ;  /* 0x000000be9abe7223 */ /* 0x000fe20000010099 */
[--C-:B------:R-:W-:Y:S02]  /*52c0*/  FFMA.FTZ R153, R200, UR17, R195.reuse ;  /* 0x00000011c8997c23 */ /* 0x100fe400080100c3 */
[----:B------:R-:W-:Y:S01]  /*52d0*/  FFMA.FTZ R193, R155, R193, R152 ;  /* 0x000000c19bc17223 */ /* 0x000fe20000010098 */
[----:B------:R-:W-:Y:S01]  /*52e0*/  FFMA.FTZ R152, R209, UR17, R195 ;  /* 0x00000011d1987c23 */ /* 0x000fe200080100c3 */
[----:B------:R-:W-:-:S03]  /*52f0*/  FADD.FTZ R153, R206, -R153 ;  /* 0x80000099ce997221 */ /* 0x000fc60000010000 */
[----:B------:R-:W-:Y:S01]  /*5300*/  FADD.FTZ R152, R215, -R152 ;  /* 0x80000098d7987221 */ /* 0x000fe20000010000 */
[----:B------:R-:W-:-:S03]  /*5310*/  FFMA.FTZ R153, R153, UR24, R174 ;  /* 0x0000001899997c23 */ /* 0x000fc600080100ae */
[----:B------:R-:W-:Y:S01]  /*5320*/  FFMA.FTZ R152, R152, UR24, R175 ;  /* 0x0000001898987c23 */ /* 0x000fe200080100af */
[----:B------:R-:W-:-:S03]  /*5330*/  FMUL.FTZ R153, R153, UR16 ;  /* 0x0000001099997c20 */ /* 0x000fc60008410000 */
[----:B------:R-:W-:Y:S01]  /*5340*/  FMUL.FTZ R152, R152, UR16 ;  /* 0x0000001098987c20 */ /* 0x000fe20008410000 */
[----:B------:R-:W-:Y:S01]  /*5350*/  FFMA.FTZ R194, R153, R194, R150 ;  /* 0x000000c299c27223 */ /* 0x000fe20000010096 */
[----:B------:R-:W-:Y:S02]  /*5360*/  FFMA.FTZ R150, R6, UR17, R195 ;  /* 0x0000001106967c23 */ /* 0x000fe400080100c3 */
[----:B------:R-:W-:Y:S02]  /*5370*/  FFMA.FTZ R189, R152, R189, R151 ;  /* 0x000000bd98bd7223 */ /* 0x000fe40000010097 */
[----:B------:R-:W-:Y:S01]  /*5380*/  FADD.FTZ R151, R9, -R150 ;  /* 0x8000009609977221 */ /* 0x000fe20000010000 */
[----:B------:R-:W-:Y:S01]  /*5390*/  FFMA.FTZ R150, R196, UR24, R173 ;  /* 0x00000018c4967c23 */ /* 0x000fe200080100ad */
[--C-:B------:R-:W-:Y:S02]  /*53a0*/  HADD2.F32 R196, -RZ, R188.reuse.H0_H0 ;  /* 0x200000bcffc47230 */ /* 0x100fe40000004100 */
[----:B------:R-:W-:Y:S01]  /*53b0*/  FFMA.FTZ R151, R151, UR24, R172 ;  /* 0x0000001897977c23 */ /* 0x000fe200080100ac */
[----:B------:R-:W-:-:S02]  /*53c0*/  HADD2.F32 R188, -RZ, R188.H1_H1 ;  /* 0x300000bcffbc7230 */ /* 0x000fc40000004100 */
[----:B------:R-:W-:Y:S01]  /*53d0*/  FMUL.FTZ R150, R150, UR16 ;  /* 0x0000001096967c20 */ /* 0x000fe20008410000 */
[----:B------:R-:W-:-:S03]  /*53e0*/  FMUL.FTZ R151, R151, UR16 ;  /* 0x0000001097977c20 */ /* 0x000fc60008410000 */
[----:B------:R-:W-:Y:S01]  /*53f0*/  FFMA.FTZ R188, R150, R188, R149 ;  /* 0x000000bc96bc7223 */ /* 0x000fe20000010095 */
[--C-:B------:R-:W-:Y:S02]  /*5400*/  HADD2.F32 R149, -RZ, R51.reuse.H1_H1 ;  /* 0x30000033ff957230 */ /* 0x100fe40000004100 */
[----:B------:R-:W-:Y:S01]  /*5410*/  FFMA.FTZ R196, R151, R196, R148 ;  /* 0x000000c497c47223 */ /* 0x000fe20000010094 */
[----:B------:R-:W-:Y:S02]  /*5420*/  HADD2.F32 R148, -RZ, R51.H0_H0 ;  /* 0x20000033ff947230 */ /* 0x000fe40000004100 */
[----:B------:R-:W-:Y:S01]  /*5430*/  FMUL.FTZ R198, R198, R149 ;  /* 0x00000095c6c67220 */ /* 0x000fe20000410000 */
[--C-:B------:R-:W-:Y:S02]  /*5440*/  HADD2.F32 R149, -RZ, R50.reuse.H1_H1 ;  /* 0x30000032ff957230 */ /* 0x100fe40000004100 */
[----:B------:R-:W-:Y:S01]  /*5450*/  FMUL.FTZ R197, R197, R148 ;  /* 0x00000094c5c57220 */ /* 0x000fe20000410000 */
[----:B------:R-:W-:-:S02]  /*5460*/  HADD2.F32 R148, -RZ, R50.H0_H0 ;  /* 0x20000032ff947230 */ /* 0x000fc40000004100 */
[----:B------:R-:W-:Y:S01]  /*5470*/  FMUL.FTZ R154, R154, R149 ;  /* 0x000000959a9a7220 */ /* 0x000fe20000410000 */
[--C-:B------:R-:W-:Y:S02]  /*5480*/  HADD2.F32 R149, -RZ, R49.reuse.H1_H1 ;  /* 0x30000031ff957230 */ /* 0x100fe40000004100 */
[----:B------:R-:W-:Y:S01]  /*5490*/  FMUL.FTZ R155, R155, R148 ;  /* 0x000000949b9b7220 */ /* 0x000fe20000410000 */
[----:B------:R-:W-:Y:S02]  /*54a0*/  HADD2.F32 R148, -RZ, R49.H0_H0 ;  /* 0x20000031ff947230 */ /* 0x000fe40000004100 */
[----:B------:R-:W-:Y:S01]  /*54b0*/  FMUL.FTZ R152, R152, R149 ;  /* 0x0000009598987220 */ /* 0x000fe20000410000 */
[--C-:B------:R-:W-:Y:S02]  /*54c0*/  HADD2.F32 R149, -RZ, R48.reuse.H1_H1 ;  /* 0x30000030ff957230 */ /* 0x100fe40000004100 */
[----:B------:R-:W-:Y:S01]  /*54d0*/  FMUL.FTZ R199, R153, R148 ;  /* 0x0000009499c77220 */ /* 0x000fe20000410000 */
[----:B------:R-:W-:-:S02]  /*54e0*/  HADD2.F32 R148, -RZ, R48.H0_H0 ;  /* 0x20000030ff947230 */ /* 0x000fc40000004100 */
[----:B------:R-:W-:Y:S01]  /*54f0*/  FMUL.FTZ R153, R150, R149 ;  /* 0x0000009596997220 */ /* 0x000fe20000410000 */
[----:B------:R-:W-:Y:S02]  /*5500*/  F2FP.F16.F32.PACK_AB R150, R154, R155 ;  /* 0x0000009b9a96723e */ /* 0x000fe400000000ff */
[----:B------:R-:W-:Y:S01]  /*5510*/  FMUL.FTZ R148, R151, R148 ;  /* 0x0000009497947220 */ /* 0x000fe20000410000 */
[----:B------:R-:W-:Y:S02]  /*5520*/  F2FP.F16.F32.PACK_AB R151, R198, R197 ;  /* 0x000000c5c697723e */ /* 0x000fe400000000ff */
[----:B------:R-:W-:Y:S02]  /*5530*/  F2FP.F16.F32.PACK_AB R149, R152, R199 ;  /* 0x000000c79895723e */ /* 0x000fe400000000ff */
[----:B------:R-:W-:Y:S01]  /*5540*/  F2FP.F16.F32.PACK_AB R148, R153, R148 ;  /* 0x000000949994723e */ /* 0x000fe200000000ff */
[----:B------:R-:W-:Y:S06]  /*5550*/  BRA `(.L_x_9605) ;  /* 0x0000000800347947 */ /* 0x000fec0003800000 */
.L_x_9603:
[----:B------:R-:W0:Y:S02]  /*5560*/  LDC.64 R192, c[0x0][0x478] ;  /* 0x00011e00ffc07b82 */ /* 0x000e240000000a00 */
[----:B0-----:R-:W-:-:S04]  /*5570*/  ISETP.NE.U32.AND P0, PT, R192, RZ, PT ;  /* 0x000000ffc000720c */ /* 0x001fc80003f05070 */
[----:B------:R-:W-:-:S13]  /*5580*/  ISETP.NE.AND.EX P0, PT, R193, RZ, PT, P0 ;  /* 0x000000ffc100720c */ /* 0x000fda0003f05300 */
[----:B------:R-:W-:Y:S05]  /*5590*/  @!P0 BRA `(.L_x_9606) ;  /* 0x0000000400148947 */ /* 0x000fea0003800000 */
[--C-:B------:R-:W-:Y:S01]  /*55a0*/  FFMA.FTZ R73, R231, UR17, R195.reuse ;  /* 0x00000011e7497c23 */ /* 0x100fe200080100c3 */
[--C-:B------:R-:W-:Y:S01]  /*55b0*/  FFMA.FTZ R80, R240, UR17, R195.reuse ;  /* 0x00000011f0507c23 */ /* 0x100fe200080100c3 */
[----:B-----5:R-:W-:Y:S02]  /*55c0*/  HADD2.F32 R75, -RZ, R191.H0_H0 ;  /* 0x200000bfff4b7230 */ /* 0x020fe40000004100 */
[----:B------:R-:W-:Y:S01]  /*55d0*/  FFMA.FTZ R81, R200, UR17, R195 ;  /* 0x00000011c8517c23 */ /* 0x000fe200080100c3 */
[----:B------:R-:W-:Y:S01]  /*55e0*/  FADD.FTZ R73, R234, -R73 ;  /* 0x80000049ea497221 */ /* 0x000fe20000010000 */
[----:B------:R-:W-:Y:S01]  /*55f0*/  FADD.FTZ R80, R243, -R80 ;  /* 0x80000050f3507221 */ /* 0x000fe20000010000 */
[----:B------:R-:W-:Y:S02]  /*5600*/  HADD2.F32 R72, -RZ, R51.H0_H0 ;  /* 0x20000033ff487230 */ /* 0x000fe40000004100 */
[----:B------:R-:W-:Y:S01]  /*5610*/  FADD.FTZ R81, R206, -R81 ;  /* 0x80000051ce517221 */ /* 0x000fe20000010000 */
[----:B------:R-:W-:Y:S01]  /*5620*/  FMUL.FTZ R74, R73, UR24 ;  /* 0x00000018494a7c20 */ /* 0x000fe20008410000 */
[----:B------:R-:W-:-:S02]  /*5630*/  HADD2.F32 R82, -RZ, R191.H1_H1 ;  /* 0x300000bfff527230 */ /* 0x000fc40000004100 */
[--C-:B------:R-:W-:Y:S01]  /*5640*/  FFMA.FTZ R194, R209, UR17, R195.reuse ;  /* 0x00000011d1c27c23 */ /* 0x100fe200080100c3 */
[--C-:B------:R-:W-:Y:S02]  /*5650*/  HADD2.F32 R193, -RZ, R190.reuse.H0_H0 ;  /* 0x200000beffc17230 */ /* 0x100fe40000004100 */
[----:B------:R-:W-:Y:S01]  /*5660*/  FMUL.FTZ R73, R74, UR16 ;  /* 0x000000104a497c20 */ /* 0x000fe20008410000 */
[----:B------:R-:W-:Y:S02]  /*5670*/  HADD2.F32 R190, -RZ, R190.H1_H1 ;  /* 0x300000beffbe7230 */ /* 0x000fe40000004100 */
[--C-:B------:R-:W-:Y:S01]  /*5680*/  FFMA.FTZ R196, R12, UR17, R195.reuse ;  /* 0x000000110cc47c23 */ /* 0x100fe200080100c3 */
[----:B------:R-:W-:Y:S02]  /*5690*/  HADD2.F32 R83, -RZ, R50.H1_H1 ;  /* 0x30000032ff537230 */ /* 0x000fe40000004100 */
[-C--:B------:R-:W-:Y:S01]  /*56a0*/  FFMA.FTZ R192, R75, R73.reuse, R154 ;  /* 0x000000494bc07223 */ /* 0x080fe2000001009a */
[----:B------:R-:W-:Y:S01]  /*56b0*/  FMUL.FTZ R75, R80, UR24 ;  /* 0x00000018504b7c20 */ /* 0x000fe20008410000 */
[----:B------:R-:W-:Y:S01]  /*56c0*/  FFMA.FTZ R80, R212, UR17, R195 ;  /* 0x00000011d4507c23 */ /* 0x000fe200080100c3 */
[----:B------:R-:W-:Y:S01]  /*56d0*/  FMUL.FTZ R154, R72, R73 ;  /* 0x00000049489a7220 */ /* 0x000fe20000410000 */
[----:B------:R-:W-:-:S02]  /*56e0*/  HADD2.F32 R73, -RZ, R51.H1_H1 ;  /* 0x30000033ff497230 */ /* 0x000fc40000004100 */
[----:B------:R-:W-:Y:S01]  /*56f0*/  FMUL.FTZ R72, R75, UR16 ;  /* 0x000000104b487c20 */ /* 0x000fe20008410000 */
[----:B------:R-:W-:Y:S01]  /*5700*/  FADD.FTZ R80, R221, -R80 ;  /* 0x80000050dd507221 */ /* 0x000fe20000010000 */
[----:B------:R-:W-:Y:S02]  /*5710*/  FADD.FTZ R199, R201, -R196 ;  /* 0x800000c4c9c77221 */ /* 0x000fe40000010000 */
[-C--:B------:R-:W-:Y:S01]  /*5720*/  FFMA.FTZ R191, R82, R72.reuse, R155 ;  /* 0x0000004852bf7223 */ /* 0x080fe2000001009b */
[----:B------:R-:W-:Y:S01]  /*5730*/  FMUL.FTZ R155, R73, R72 ;  /* 0x00000048499b7220 */ /* 0x000fe20000410000 */
[----:B------:R-:W-:Y:S01]  /*5740*/  FMUL.FTZ R72, R80, UR24 ;  /* 0x0000001850487c20 */ /* 0x000fe20008410000 */
[----:B------:R-:W-:Y:S01]  /*5750*/  FFMA.FTZ R82, R224, UR17, R195 ;  /* 0x00000011e0527c23 */ /* 0x000fe200080100c3 */
[----:B------:R-:W-:Y:S02]  /*5760*/  HADD2.F32 R80, -RZ, R50.H0_H0 ;  /* 0x20000032ff507230 */ /* 0x000fe40000004100 */
[----:B------:R-:W-:Y:S01]  /*5770*/  FMUL.FTZ R73, R72, UR16 ;  /* 0x0000001048497c20 */ /* 0x000fe20008410000 */
[----:B------:R-:W-:-:S03]  /*5780*/  FADD.FTZ R82, R227, -R82 ;  /* 0x80000052e3527221 */ /* 0x000fc60000010000 */
[-C--:B------:R-:W-:Y:S01]  /*5790*/  FFMA.FTZ R193, R193, R73.reuse, R152 ;  /* 0x00000049c1c17223 */ /* 0x080fe20000010098 */
[----:B------:R-:W-:Y:S01]  /*57a0*/  FMUL.FTZ R152, R80, R73 ;  /* 0x0000004950987220 */ /* 0x000fe20000410000 */
[----:B------:R-:W-:Y:S01]  /*57b0*/  FMUL.FTZ R73, R82, UR24 ;  /* 0x0000001852497c20 */ /* 0x000fe20008410000 */
[----:B------:R-:W-:Y:S01]  /*57c0*/  FMUL.FTZ R82, R81, UR24 ;  /* 0x0000001851527c20 */ /* 0x000fe20008410000 */
[----:B------:R-:W-:Y:S02]  /*57d0*/  HADD2.F32 R81, -RZ, R189.H0_H0 ;  /* 0x200000bdff517230 */ /* 0x000fe40000004100 */
[----:B------:R-:W-:Y:S01]  /*57e0*/  FMUL.FTZ R80, R73, UR16 ;  /* 0x0000001049507c20 */ /* 0x000fe20008410000 */
[----:B------:R-:W-:-:S03]  /*57f0*/  FMUL.FTZ R197, R82, UR16 ;  /* 0x0000001052c57c20 */ /* 0x000fc60008410000 */
[-C--:B------:R-:W-:Y:S01]  /*5800*/  FFMA.FTZ R190, R190, R80.reuse, R153 ;  /* 0x00000050bebe7223 */ /* 0x080fe20000010099 */
[----:B------:R-:W-:Y:S01]  /*5810*/  FMUL.FTZ R153, R83, R80 ;  /* 0x0000005053997220 */ /* 0x000fe20000410000 */
[----:B------:R-:W-:Y:S02]  /*5820*/  HADD2.F32 R80, -RZ, R49.H0_H0 ;  /* 0x20000031ff507230 */ /* 0x000fe40000004100 */
[----:B------:R-:W-:Y:S01]  /*5830*/  FADD.FTZ R83, R215, -R194 ;  /* 0x800000c2d7537221 */ /* 0x000fe20000010000 */
[-C--:B------:R-:W-:Y:S01]  /*5840*/  FFMA.FTZ R194, R81, R197.reuse, R150 ;  /* 0x000000c551c27223 */ /* 0x080fe20000010096 */
[----:B------:R-:W-:Y:S02]  /*5850*/  HADD2.F32 R150, -RZ, R189.H1_H1 ;  /* 0x300000bdff967230 */ /* 0x000fe40000004100 */
[----:B------:R-:W-:Y:S01]  /*5860*/  FMUL.FTZ R197, R80, R197 ;  /* 0x000000c550c57220 */ /* 0x000fe20000410000 */
[----:B------:R-:W-:Y:S01]  /*5870*/  FFMA.FTZ R80, R6, UR17, R195 ;  /* 0x0000001106507c23 */ /* 0x000fe200080100c3 */
[----:B------:R-:W-:Y:S01]  /*5880*/  FMUL.FTZ R83, R83, UR24 ;  /* 0x0000001853537c20 */ /* 0x000fe20008410000 */
[----:B------:R-:W-:-:S02]  /*5890*/  HADD2.F32 R81, -RZ, R49.H1_H1 ;  /* 0x30000031ff517230 */ /* 0x000fc40000004100 */
[----:B------:R-:W-:Y:S01]  /*58a0*/  FADD.FTZ R80, R9, -R80 ;  /* 0x8000005009507221 */ /* 0x000fe20000010000 */
[----:B------:R-:W-:-:S03]  /*58b0*/  FMUL.FTZ R198, R83, UR16 ;  /* 0x0000001053c67c20 */ /* 0x000fc60008410000 */
[----:B------:R-:W-:Y:S01]  /*58c0*/  FMUL.FTZ R80, R80, UR24 ;  /* 0x0000001850507c20 */ /* 0x000fe20008410000 */
[-C--:B------:R-:W-:Y:S01]  /*58d0*/  FFMA.FTZ R189, R150, R198.reuse, R151 ;  /* 0x000000c696bd7223 */ /* 0x080fe20000010097 */
[----:B------:R-:W-:Y:S01]  /*58e0*/  FMUL.FTZ R198, R81, R198 ;  /* 0x000000c651c67220 */ /* 0x000fe20000410000 */
[----:B------:R-:W-:Y:S02]  /*58f0*/  HADD2.F32 R151, -RZ, R188.H0_H0 ;  /* 0x200000bcff977230 */ /* 0x000fe40000004100 */
[----:B------:R-:W-:Y:S01]  /*5900*/  FMUL.FTZ R81, R80, UR16 ;  /* 0x0000001050517c20 */ /* 0x000fe20008410000 */
[----:B------:R-:W-:Y:S02]  /*5910*/  HADD2.F32 R150, -RZ, R48.H0_H0 ;  /* 0x20000030ff967230 */ /* 0x000fe40000004100 */
[----:B------:R-:W-:Y:S02]  /*5920*/  HADD2.F32 R188, -RZ, R188.H1_H1 ;  /* 0x300000bcffbc7230 */ /* 0x000fe40000004100 */
[-C--:B------:R-:W-:Y:S01]  /*5930*/  FFMA.FTZ R196, R151, R81.reuse, R148 ;  /* 0x0000005197c47223 */ /* 0x080fe20000010094 */
[----:B------:R-:W-:Y:S01]  /*5940*/  F2FP.F16.F32.PACK_AB R151, R155, R154 ;  /* 0x0000009a9b97723e */ /* 0x000fe200000000ff */
[----:B------:R-:W-:Y:S01]  /*5950*/  FMUL.FTZ R148, R150, R81 ;  /* 0x0000005196947220 */ /* 0x000fe20000410000 */
[----:B------:R-:W-:Y:S01]  /*5960*/  FMUL.FTZ R81, R199, UR24 ;  /* 0x00000018c7517c20 */ /* 0x000fe20008410000 */
[----:B------:R-:W-:-:S03]  /*5970*/  HADD2.F32 R199, -RZ, R48.H1_H1 ;  /* 0x30000030ffc77230 */ /* 0x000fc60000004100 */
[----:B------:R-:W-:-:S04]  /*5980*/  FMUL.FTZ R150, R81, UR16 ;  /* 0x0000001051967c20 */ /* 0x000fc80008410000 */
[-C--:B------:R-:W-:Y:S01]  /*5990*/  FMUL.FTZ R199, R199, R150.reuse ;  /* 0x00000096c7c77220 */ /* 0x080fe20000410000 */
[----:B------:R-:W-:Y:S01]  /*59a0*/  FFMA.FTZ R188, R188, R150, R149 ;  /* 0x00000096bcbc7223 */ /* 0x000fe20000010095 */
[----:B------:R-:W-:Y:S02]  /*59b0*/  F2FP.F16.F32.PACK_AB R150, R153, R152 ;  /* 0x000000989996723e */ /* 0x000fe400000000ff */
[----:B------:R-:W-:Y:S02]  /*59c0*/  F2FP.F16.F32.PACK_AB R149, R198, R197 ;  /* 0x000000c5c695723e */ /* 0x000fe400000000ff */
[----:B------:R-:W-:Y:S01]  /*59d0*/  F2FP.F16.F32.PACK_AB R148, R199, R148 ;  /* 0x00000094c794723e */ /* 0x000fe200000000ff */
[----:B------:R-:W-:Y:S06]  /*59e0*/  BRA `(.L_x_9605) ;  /* 0x0000000400107947 */ /* 0x000fec0003800000 */
.L_x_9606:
[--C-:B------:R-:W-:Y:S01]  /*59f0*/  FFMA.FTZ R193, R231, UR17, R195.reuse ;  /* 0x00000011e7c17c23 */ /* 0x100fe200080100c3 */
[----:B------:R-:W-:Y:S01]  /*5a00*/  FFMA.FTZ R192, R240, UR17, R195 ;  /* 0x00000011f0c07c23 */ /* 0x000fe200080100c3 */
[--C-:B-----5:R-:W-:Y:S02]  /*5a10*/  HADD2.F32 R199, -RZ, R191.reuse.H0_H0 ;  /* 0x200000bfffc77230 */ /* 0x120fe40000004100 */
[----:B------:R-:W-:Y:S01]  /*5a20*/  FADD.FTZ R193, R234, -R193 ;  /* 0x800000c1eac17221 */ /* 0x000fe20000010000 */
[----:B------:R-:W-:Y:S01]  /*5a30*/  FADD.FTZ R192, R243, -R192 ;  /* 0x800000c0f3c07221 */ /* 0x000fe20000010000 */
[----:B------:R-:W-:Y:S02]  /*5a40*/  HADD2.F32 R194, -RZ, R191.H1_H1 ;  /* 0x300000bfffc27230 */ /* 0x000fe40000004100 */
[----:B------:R-:W-:Y:S01]  /*5a50*/  FMUL.FTZ R193, R193, UR24 ;  /* 0x00000018c1c17c20 */ /* 0x000fe20008410000 */
[----:B------:R-:W-:Y:S01]  /*5a60*/  FMUL.FTZ R192, R192, UR24 ;  /* 0x00000018c0c07c20 */ /* 0x000fe20008410000 */
[----:B------:R-:W-:-:S02]  /*5a70*/  HADD2.F32 R196, -RZ, R189.H1_H1 ;  /* 0x300000bdffc47230 */ /* 0x000fc40000004100 */
        /* <DEDUP_REMOVED lines=9> */
[----:B------:R-:W-:Y:S01]  /*5b10*/  FADD.FTZ R194, R227, -R194 ;  /* 0x800000c2e3c27221 */ /* 0x000fe20000010000 */
[----:B------:R-:W-:-:S02]  /*5b20*/  HADD2.F32 R199, -RZ, R189.H0_H0 ;  /* 0x200000bdffc77230 */ /* 0x000fc40000004100 */
[----:B------:R-:W-:Y:S01]  /*5b30*/  FMUL.FTZ R154, R154, UR24 ;  /* 0x000000189a9a7c20 */ /* 0x000fe20008410000 */
[----:B------:R-:W-:-:S03]  /*5b40*/  FMUL.FTZ R194, R194, UR24 ;  /* 0x00000018c2c27c20 */ /* 0x000fc60008410000 */
        /* <DEDUP_REMOVED lines=8> */
[----:B------:R-:W-:Y:S01]  /*5bd0*/  FMUL.FTZ R153, R153, UR24 ;  /* 0x0000001899997c20 */ /* 0x000fe20008410000 */
[----:B------:R-:W-:-:S03]  /*5be0*/  FMUL.FTZ R152, R152, UR24 ;  /* 0x0000001898987c20 */ /* 0x000fc60008410000 */
        /* <DEDUP_REMOVED lines=36> */
.L_x_9605:
        /* <DEDUP_REMOVED lines=16> */
.L_x_9602:
[----:B------:R-:W-:Y:S05]  /*5f30*/  BSYNC.RECONVERGENT B0 ;  /* 0x0000000000007941 */ /* 0x000fea0003800200 */
.L_x_9601:
        /* <DEDUP_REMOVED lines=39> */
[----:B------:R-:W-:Y:S02]  /*61b0*/  HADD2.F32 R194, -RZ, R189.H0_H0 ;  /* 0x200000bdffc27230 */ /* 0x000fe40000004100 */
[----:B------:R-:W-:Y:S01]  /*61c0*/  FADD.FTZ R198, R17, -R198 ;  /* 0x800000c611c67221 */ /* 0x000fe20000010000 */
[----:B------:R-:W-:Y:S01]  /*61d0*/  FADD.FTZ R81, R18, -R81 ;  /* 0x8000005112517221 */ /* 0x000fe20000010000 */
[----:B------:R-:W-:Y:S01]  /*61e0*/  FMUL.FTZ R73, R72, UR16 ;  /* 0x0000001048497c20 */ /* 0x000fe20008410000 */
[----:B------:R-:W-:-:S02]  /*61f0*/  HADD2.F32 R196, -RZ, R57.H0_H0 ;  /* 0x20000039ffc47230 */ /* 0x000fc40000004100 */
[----:B------:R-:W-:Y:S02]  /*6200*/  HADD2.F32 R189, -RZ, R189.H1_H1 ;  /* 0x300000bdffbd7230 */ /* 0x000fe40000004100 */
[C---:B------:R-:W-:Y:S01]  /*6210*/  FFMA.FTZ R193, R73.reuse, R193, R160 ;  /* 0x000000c149c17223 */ /* 0x040fe200000100a0 */
[----:B------:R-:W-:Y:S01]  /*6220*/  FMUL.FTZ R160, R73, R80 ;  /* 0x0000005049a07220 */ /* 0x000fe20000410000 */
[----:B------:R-:W-:Y:S01]  /*6230*/  FFMA.FTZ R73, R82, UR24, R185 ;  /* 0x0000001852497c23 */ /* 0x000fe200080100b9 */
[----:B------:R-:W-:Y:S01]  /*6240*/  FFMA.FTZ R82, R81, UR24, R182 ;  /* 0x0000001851527c23 */ /* 0x000fe200080100b6 */
[----:B------:R-:W-:Y:S02]  /*6250*/  HADD2.F32 R197, -RZ, R57.H1_H1 ;  /* 0x30000039ffc57230 */ /* 0x000fe40000004100 */
[----:B------:R-:W-:Y:S01]  /*6260*/  FMUL.FTZ R80, R73, UR16 ;  /* 0x0000001049507c20 */ /* 0x000fe20008410000 */
[----:B------:R-:W-:-:S03]  /*6270*/  FMUL.FTZ R81, R82, UR16 ;  /* 0x0000001052517c20 */ /* 0x000fc60008410000 */
[C---:B------:R-:W-:Y:S01]  /*6280*/  FFMA.FTZ R190, R80.reuse, R190, R161 ;  /* 0x000000be50be7223 */ /* 0x040fe200000100a1 */
[----:B------:R-:W-:Y:S01]  /*6290*/  FMUL.FTZ R161, R80, R83 ;  /* 0x0000005350a17220 */ /* 0x000fe20000410000 */
[--C-:B------:R-:W-:Y:S01]  /*62a0*/  FFMA.FTZ R83, R19, UR17, R195.reuse ;  /* 0x0000001113537c23 */ /* 0x100fe200080100c3 */
[C---:B------:R-:W-:Y:S01]  /*62b0*/  FFMA.FTZ R194, R81.reuse, R194, R158 ;  /* 0x000000c251c27223 */ /* 0x040fe2000001009e */
[----:B------:R-:W-:Y:S01]  /*62c0*/  FMUL.FTZ R196, R81, R196 ;  /* 0x000000c451c47220 */ /* 0x000fe20000410000 */
[----:B------:R-:W-:Y:S01]  /*62d0*/  FFMA.FTZ R81, R5, UR17, R195 ;  /* 0x0000001105517c23 */ /* 0x000fe200080100c3 */
[----:B------:R-:W-:Y:S01]  /*62e0*/  FADD.FTZ R80, R214, -R83 ;  /* 0x80000053d6507221 */ /* 0x000fe20000010000 */
[----:B------:R-:W-:Y:S02]  /*62f0*/  HADD2.F32 R195, -RZ, R188.H0_H0 ;  /* 0x200000bcffc37230 */ /* 0x000fe40000004100 */
[----:B------:R-:W-:Y:S01]  /*6300*/  FADD.FTZ R81, R8, -R81 ;  /* 0x8000005108517221 */ /* 0x000fe20000010000 */
[----:B------:R-:W-:Y:S01]  /*6310*/  FFMA.FTZ R83, R80, UR24, R183 ;  /* 0x0000001850537c23 */ /* 0x000fe200080100b7 */
[----:B------:R-:W-:-:S02]  /*6320*/  HADD2.F32 R158, -RZ, R56.H0_H0 ;  /* 0x20000038ff9e7230 */ /* 0x000fc40000004100 */
[----:B------:R-:W-:Y:S02]  /*6330*/  HADD2.F32 R188, -RZ, R188.H1_H1 ;  /* 0x300000bcffbc7230 */ /* 0x000fe40000004100 */
[----:B------:R-:W-:-:S04]  /*6340*/  FMUL.FTZ R80, R83, UR16 ;  /* 0x0000001053507c20 */ /* 0x000fc80008410000 */
[C---:B------:R-:W-:Y:S01]  /*6350*/  FFMA.FTZ R189, R80.reuse, R189, R159 ;  /* 0x000000bd50bd7223 */ /* 0x040fe2000001009f */
[----:B------:R-:W-:Y:S01]  /*6360*/  FMUL.FTZ R197, R80, R197 ;  /* 0x000000c550c57220 */ /* 0x000fe20000410000 */
[----:B------:R-:W-:Y:S01]  /*6370*/  FFMA.FTZ R80, R81, UR24, R180 ;  /* 0x0000001851507c23 */ /* 0x000fe200080100b4 */
[----:B------:R-:W-:-:S03]  /*6380*/  HADD2.F32 R159, -RZ, R56.H1_H1 ;  /* 0x30000038ff9f7230 */ /* 0x000fc60000004100 */
        /* <DEDUP_REMOVED lines=12> */
.L_x_9610:
[--C-:B------:R-:W-:Y:S01]  /*6450*/  FFMA.FTZ R193, R233, UR17, R195.reuse ;  /* 0x00000011e9c17c23 */ /* 0x100fe200080100c3 */
[--C-:B------:R-:W-:Y:S01]  /*6460*/  FFMA.FTZ R192, R242, UR17, R195.reuse ;  /* 0x00000011f2c07c23 */ /* 0x100fe200080100c3 */
[----:B------:R-:W-:Y:S01]  /*6470*/  FFMA.FTZ R199, R19, UR17, R195 ;  /* 0x0000001113c77c23 */ /* 0x000fe200080100c3 */
[--C-:B-----5:R-:W-:Y:S02]  /*6480*/  HADD2.F32 R194, -RZ, R189.reuse.H0_H0 ;  /* 0x200000bdffc27230 */ /* 0x120fe40000004100 */
[----:B------:R-:W-:Y:S01]  /*6490*/  FADD.FTZ R193, R232, -R193 ;  /* 0x800000c1e8c17221 */ /* 0x000fe20000010000 */
[----:B------:R-:W-:Y:S01]  /*64a0*/  FADD.FTZ R192, R241, -R192 ;  /* 0x800000c0f1c07221 */ /* 0x000fe20000010000 */
[----:B------:R-:W-:Y:S02]  /*64b0*/  HADD2.F32 R189, -RZ, R189.H1_H1 ;  /* 0x300000bdffbd7230 */ /* 0x000fe40000004100 */
[----:B------:R-:W-:Y:S01]  /*64c0*/  FFMA.FTZ R193, R193, UR24, R186 ;  /* 0x00000018c1c17c23 */ /* 0x000fe200080100ba */
        /* <DEDUP_REMOVED lines=9> */
[----:B------:R-:W-:Y:S01]  /*6560*/  FFMA.FTZ R163, R213, UR17, R195 ;  /* 0x00000011d5a37c23 */ /* 0x000fe200080100c3 */
[----:B------:R-:W-:-:S02]  /*6570*/  HADD2.F32 R190, -RZ, R190.H1_H1 ;  /* 0x300000beffbe7230 */ /* 0x000fc40000004100 */
        /* <DEDUP_REMOVED lines=9> */
[----:B------:R-:W-:Y:S02]  /*6610*/  FADD.FTZ R160, R214, -R199 ;  /* 0x800000c7d6a07221 */ /* 0x000fe40000010000 */
[----:B------:R-:W-:Y:S02]  /*6620*/  FADD.FTZ R161, R18, -R161 ;  /* 0x800000a112a17221 */ /* 0x000fe40000010000 */
[----:B------:R-:W-:Y:S02]  /*6630*/  FFMA.FTZ R160, R160, UR24, R183 ;  /* 0x00000018a0a07c23 */ /* 0x000fe400080100b7 */
[----:B------:R-:W-:Y:S02]  /*6640*/  FFMA.FTZ R161, R161, UR24, R182 ;  /* 0x00000018a1a17c23 */ /* 0x000fe400080100b6 */
[----:B------:R-:W-:-:S02]  /*6650*/  FMUL.FTZ R160, R160, UR16 ;  /* 0x00000010a0a07c20 */ /* 0x000fc40008410000 */
[----:B------:R-:W-:Y:S02]  /*6660*/  FMUL.FTZ R161, R161, UR16 ;  /* 0x00000010a1a17c20 */ /* 0x000fe40008410000 */
[----:B------:R-:W-:Y:S01]  /*6670*/  FFMA.FTZ R189, R160, R189, R159 ;  /* 0x000000bda0bd7223 */ /* 0x000fe2000001009f */
[--C-:B------:R-:W-:Y:S01]  /*6680*/  FFMA.FTZ R159, R5, UR17, R195.reuse ;  /* 0x00000011059f7c23 */ /* 0x100fe200080100c3 */
        /* <DEDUP_REMOVED lines=27> */
[----:B------:R-:W-:Y:S02]  /*6840*/  F2FP.F16.F32.PACK_AB R159, R196, R197 ;  /* 0x000000c5c49f723e */ /* 0x000fe400000000ff */
[----:B------:R-:W-:Y:S01]  /*6850*/  FMUL.FTZ R161, R158, R157 ;  /* 0x0000009d9ea17220 */ /* 0x000fe20000410000 */
[----:B------:R-:W-:Y:S02]  /*6860*/  F2FP.F16.F32.PACK_AB R158, R198, R163 ;  /* 0x000000a3c69e723e */ /* 0x000fe400000000ff */
[----:B------:R-:W-:Y:S02]  /*6870*/  F2FP.F16.F32.PACK_AB R157, R199, R162 ;  /* 0x000000a2c79d723e */ /* 0x000fe400000000ff */
[----:B------:R-:W-:Y:S01]  /*6880*/  F2FP.F16.F32.PACK_AB R156, R161, R156 ;  /* 0x0000009ca19c723e */ /* 0x000fe200000000ff */
[----:B------:R-:W-:Y:S06]  /*6890*/  BRA `(.L_x_9611) ;  /* 0x0000000800347947 */ /* 0x000fec0003800000 */
.L_x_9609:
        /* <DEDUP_REMOVED lines=9> */
[--C-:B------:R-:W-:Y:S02]  /*6930*/  HADD2.F32 R72, -RZ, R59.reuse.H0_H0 ;  /* 0x2000003bff487230 */ /* 0x100fe40000004100 */
[----:B------:R-:W-:Y:S01]  /*6940*/  FADD.FTZ R80, R241, -R80 ;  /* 0x80000050f1507221 */ /* 0x000fe20000010000 */
[----:B------:R-:W-:Y:S02]  /*6950*/  HADD2.F32 R81, -RZ, R59.H1_H1 ;  /* 0x3000003bff517230 */ /* 0x000fe40000004100 */
[----:B------:R-:W-:Y:S01]  /*6960*/  FMUL.FTZ R74, R73, UR24 ;  /* 0x00000018494a7c20 */ /* 0x000fe20008410000 */
[----:B------:R-:W-:-:S02]  /*6970*/  HADD2.F32 R193, -RZ, R190.H0_H0 ;  /* 0x200000beffc17230 */ /* 0x000fc40000004100 */
[----:B------:R-:W-:Y:S01]  /*6980*/  FADD.FTZ R82, R225, -R82 ;  /* 0x80000052e1527221 */ /* 0x000fe20000010000 */
[----:B------:R-:W-:Y:S02]  /*6990*/  HADD2.F32 R190, -RZ, R190.H1_H1 ;  /* 0x300000beffbe7230 */ /* 0x000fe40000004100 */
[----:B------:R-:W-:Y:S01]  /*69a0*/  FMUL.FTZ R73, R74, UR16 ;  /* 0x000000104a497c20 */ /* 0x000fe20008410000 */
[----:B------:R-:W-:Y:S02]  /*69b0*/  HADD2.F32 R83, -RZ, R58.H1_H1 ;  /* 0x3000003aff537230 */ /* 0x000fe40000004100 */
[--C-:B------:R-:W-:Y:S01]  /*69c0*/  FFMA.FTZ R197, R19, UR17, R195.reuse ;  /* 0x0000001113c57c23 */ /* 0x100fe200080100c3 */
[----:B------:R-:W-:Y:S02]  /*69d0*/  HADD2.F32 R196, -RZ, R57.H0_H0 ;  /* 0x20000039ffc47230 */ /* 0x000fe40000004100 */
[-C--:B------:R-:W-:Y:S01]  /*69e0*/  FFMA.FTZ R192, R75, R73.reuse, R162 ;  /* 0x000000494bc07223 */ /* 0x080fe200000100a2 */
[----:B------:R-:W-:Y:S01]  /*69f0*/  FMUL.FTZ R75, R80, UR24 ;  /* 0x00000018504b7c20 */ /* 0x000fe20008410000 */
[----:B------:R-:W-:Y:S01]  /*6a00*/  FMUL.FTZ R162, R72, R73 ;  /* 0x0000004948a27220 */ /* 0x000fe20000410000 */
[----:B------:R-:W-:Y:S01]  /*6a10*/  FFMA.FTZ R73, R213, UR17, R195 ;  /* 0x00000011d5497c23 */ /* 0x000fe200080100c3 */
[----:B------:R-:W-:-:S02]  /*6a20*/  HADD2.F32 R80, -RZ, R191.H1_H1 ;  /* 0x300000bfff507230 */ /* 0x000fc40000004100 */
[----:B------:R-:W-:Y:S01]  /*6a30*/  FMUL.FTZ R72, R75, UR16 ;  /* 0x000000104b487c20 */ /* 0x000fe20008410000 */
[----:B------:R-:W-:Y:S01]  /*6a40*/  FADD.FTZ R197, R214, -R197 ;  /* 0x800000c5d6c57221 */ /* 0x000fe20000010000 */
[----:B------:R-:W-:Y:S01]  /*6a50*/  FADD.FTZ R73, R220, -R73 ;  /* 0x80000049dc497221 */ /* 0x000fe20000010000 */
[----:B------:R-:W-:Y:S01]  /*6a60*/  FFMA.FTZ R198, R11, UR17, R195 ;  /* 0x000000110bc67c23 */ /* 0x000fe200080100c3 */
[-C--:B------:R-:W-:Y:S01]  /*6a70*/  FFMA.FTZ R191, R80, R72.reuse, R163 ;  /* 0x0000004850bf7223 */ /* 0x080fe200000100a3 */
[----:B------:R-:W-:Y:S01]  /*6a80*/  FMUL.FTZ R163, R81, R72 ;  /* 0x0000004851a37220 */ /* 0x000fe20000410000 */
[----:B------:R-:W-:Y:S01]  /*6a90*/  FMUL.FTZ R72, R73, UR24 ;  /* 0x0000001849487c20 */ /* 0x000fe20008410000 */
[----:B------:R-:W-:Y:S02]  /*6aa0*/  HADD2.F32 R80, -RZ, R58.H0_H0 ;  /* 0x2000003aff507230 */ /* 0x000fe40000004100 */
[----:B------:R-:W-:Y:S01]  /*6ab0*/  FFMA.FTZ R81, R16, UR17, R195 ;  /* 0x0000001110517c23 */ /* 0x000fe200080100c3 */
[----:B------:R-:W-:Y:S01]  /*6ac0*/  FADD.FTZ R198, R17, -R198 ;  /* 0x800000c611c67221 */ /* 0x000fe20000010000 */
[----:B------:R-:W-:Y:S01]  /*6ad0*/  FMUL.FTZ R73, R72, UR16 ;  /* 0x0000001048497c20 */ /* 0x000fe20008410000 */
[----:B------:R-:W-:-:S02]  /*6ae0*/  HADD2.F32 R199, -RZ, R56.H1_H1 ;  /* 0x30000038ffc77230 */ /* 0x000fc40000004100 */
[----:B------:R-:W-:Y:S01]  /*6af0*/  FADD.FTZ R81, R18, -R81 ;  /* 0x8000005112517221 */ /* 0x000fe20000010000 */
[-C--:B------:R-:W-:Y:S01]  /*6b00*/  FFMA.FTZ R193, R193, R73.reuse, R160 ;  /* 0x00000049c1c17223 */ /* 0x080fe200000100a0 */
[----:B------:R-:W-:Y:S01]  /*6b10*/  FMUL.FTZ R160, R80, R73 ;  /* 0x0000004950a07220 */ /* 0x000fe20000410000 */
[----:B------:R-:W-:Y:S01]  /*6b20*/  FMUL.FTZ R73, R82, UR24 ;  /* 0x0000001852497c20 */ /* 0x000fe20008410000 */
[----:B------:R-:W-:-:S03]  /*6b30*/  FMUL.FTZ R82, R81, UR24 ;  /* 0x0000001851527c20 */ /* 0x000fc60008410000 */
[----:B------:R-:W-:Y:S01]  /*6b40*/  FMUL.FTZ R80, R73, UR16 ;  /* 0x0000001049507c20 */ /* 0x000fe20008410000 */
[----:B------:R-:W-:-:S03]  /*6b50*/  FMUL.FTZ R81, R82, UR16 ;  /* 0x0000001052517c20 */ /* 0x000fc60008410000 */
[-C--:B------:R-:W-:Y:S01]  /*6b60*/  FFMA.FTZ R190, R190, R80.reuse, R161 ;  /* 0x00000050bebe7223 */ /* 0x080fe200000100a1 */
[----:B------:R-:W-:Y:S01]  /*6b70*/  FMUL.FTZ R161, R83, R80 ;  /* 0x0000005053a17220 */ /* 0x000fe20000410000 */
[----:B------:R-:W-:Y:S02]  /*6b80*/  HADD2.F32 R83, -RZ, R189.H0_H0 ;  /* 0x200000bdff537230 */ /* 0x000fe40000004100 */
[----:B------:R-:W-:-:S03]  /*6b90*/  FMUL.FTZ R196, R196, R81 ;  /* 0x00000051c4c47220 */ /* 0x000fc60000410000 */
[----:B------:R-:W-:Y:S01]  /*6ba0*/  FFMA.FTZ R194, R83, R81, R158 ;  /* 0x0000005153c27223 */ /* 0x000fe2000001009e */
[----:B------:R-:W-:Y:S01]  /*6bb0*/  FMUL.FTZ R83, R197, UR24 ;  /* 0x00000018c5537c20 */ /* 0x000fe20008410000 */
[----:B------:R-:W-:Y:S01]  /*6bc0*/  FFMA.FTZ R81, R5, UR17, R195 ;  /* 0x0000001105517c23 */ /* 0x000fe200080100c3 */
[----:B------:R-:W-:Y:S02]  /*6bd0*/  HADD2.F32 R158, -RZ, R189.H1_H1 ;  /* 0x300000bdff9e7230 */ /* 0x000fe40000004100 */
[----:B------:R-:W-:Y:S02]  /*6be0*/  HADD2.F32 R197, -RZ, R57.H1_H1 ;  /* 0x30000039ffc57230 */ /* 0x000fe40000004100 */
[----:B------:R-:W-:Y:S01]  /*6bf0*/  FMUL.FTZ R80, R83, UR16 ;  /* 0x0000001053507c20 */ /* 0x000fe20008410000 */
[----:B------:R-:W-:Y:S01]  /*6c00*/  FADD.FTZ R81, R8, -R81 ;  /* 0x8000005108517221 */ /* 0x000fe20000010000 */
[----:B------:R-:W-:Y:S02]  /*6c10*/  HADD2.F32 R195, -RZ, R188.H0_H0 ;  /* 0x200000bcffc37230 */ /* 0x000fe40000004100 */
[-C--:B------:R-:W-:Y:S01]  /*6c20*/  FFMA.FTZ R189, R158, R80.reuse, R159 ;  /* 0x000000509ebd7223 */ /* 0x080fe2000001009f */
[----:B------:R-:W-:Y:S01]  /*6c30*/  FMUL.FTZ R197, R197, R80 ;  /* 0x00000050c5c57220 */ /* 0x000fe20000410000 */
[----:B------:R-:W-:Y:S01]  /*6c40*/  FMUL.FTZ R80, R81, UR24 ;  /* 0x0000001851507c20 */ /* 0x000fe20008410000 */
[----:B------:R-:W-:Y:S01]  /*6c50*/  HADD2.F32 R158, -RZ, R56.H0_H0 ;  /* 0x20000038ff9e7230 */ /* 0x000fe20000004100 */
[----:B------:R-:W-:Y:S01]  /*6c60*/  F2FP.F16.F32.PACK_AB R159, R163, R162 ;  /* 0x000000a2a39f723e */ /* 0x000fe200000000ff */
[----:B------:R-:W-:-:S02]  /*6c70*/  HADD2.F32 R188, -RZ, R188.H1_H1 ;  /* 0x300000bcffbc7230 */ /* 0x000fc40000004100 */
[----:B------:R-:W-:-:S04]  /*6c80*/  FMUL.FTZ R81, R80, UR16 ;  /* 0x0000001050517c20 */ /* 0x000fc80008410000 */
[-C--:B------:R-:W-:Y:S01]  /*6c90*/  FFMA.FTZ R195, R195, R81.reuse, R156 ;  /* 0x00000051c3c37223 */ /* 0x080fe2000001009c */
[----:B------:R-:W-:Y:S01]  /*6ca0*/  FMUL.FTZ R156, R158, R81 ;  /* 0x000000519e9c7220 */ /* 0x000fe20000410000 */
[----:B------:R-:W-:-:S04]  /*6cb0*/  FMUL.FTZ R81, R198, UR24 ;  /* 0x00000018c6517c20 */ /* 0x000fc80008410000 */
[----:B------:R-:W-:-:S04]  /*6cc0*/  FMUL.FTZ R158, R81, UR16 ;  /* 0x00000010519e7c20 */ /* 0x000fc80008410000 */
[-C--:B------:R-:W-:Y:S01]  /*6cd0*/  FMUL.FTZ R199, R199, R158.reuse ;  /* 0x0000009ec7c77220 */ /* 0x080fe20000410000 */
[----:B------:R-:W-:Y:S01]  /*6ce0*/  FFMA.FTZ R188, R188, R158, R157 ;  /* 0x0000009ebcbc7223 */ /* 0x000fe2000001009d */
[----:B------:R-:W-:Y:S02]  /*6cf0*/  F2FP.F16.F32.PACK_AB R158, R161, R160 ;  /* 0x000000a0a19e723e */ /* 0x000fe400000000ff */
[----:B------:R-:W-:Y:S02]  /*6d00*/  F2FP.F16.F32.PACK_AB R157, R197, R196 ;  /* 0x000000c4c59d723e */ /* 0x000fe400000000ff */
[----:B------:R-:W-:Y:S01]  /*6d10*/  F2FP.F16.F32.PACK_AB R156, R199, R156 ;  /* 0x0000009cc79c723e */ /* 0x000fe200000000ff */
[----:B------:R-:W-:Y:S06]  /*6d20*/  BRA `(.L_x_9611) ;  /* 0x0000000400107947 */ /* 0x000fec0003800000 */
.L_x_9612:
        /* <DEDUP_REMOVED lines=13> */
[----:B------:R-:W-:Y:S01]  /*6e00*/  FFMA.FTZ R162, R226, UR17, R195 ;  /* 0x00000011e2a27c23 */ /* 0x000fe200080100c3 */
[----:B------:R-:W-:Y:S01]  /*6e10*/  FFMA.FTZ R191, R194, R196, R163 ;  /* 0x000000c4c2bf7223 */ /* 0x000fe200000100a3 */
[--C-:B------:R-:W-:Y:S01]  /*6e20*/  FFMA.FTZ R163, R213, UR17, R195.reuse ;  /* 0x00000011d5a37c23 */ /* 0x100fe200080100c3 */
[----:B------:R-:W-:Y:S02]  /*6e30*/  HADD2.F32 R190, -RZ, R190.H1_H1 ;  /* 0x300000beffbe7230 */ /* 0x000fe40000004100 */
[----:B------:R-:W-:Y:S01]  /*6e40*/  FADD.FTZ R162, R225, -R162 ;  /* 0x800000a2e1a27221 */ /* 0x000fe20000010000 */
[----:B------:R-:W-:Y:S01]  /*6e50*/  FFMA.FTZ R199, R19, UR17, R195 ;  /* 0x0000001113c77c23 */ /* 0x000fe200080100c3 */
[----:B------:R-:W-:-:S02]  /*6e60*/  FADD.FTZ R163, R220, -R163 ;  /* 0x800000a3dca37221 */ /* 0x000fc40000010000 */
[----:B------:R-:W-:Y:S01]  /*6e70*/  FMUL.FTZ R162, R162, UR24 ;  /* 0x00000018a2a27c20 */ /* 0x000fe20008410000 */
[----:B------:R-:W-:Y:S01]  /*6e80*/  FADD.FTZ R199, R214, -R199 ;  /* 0x800000c7d6c77221 */ /* 0x000fe20000010000 */
[----:B------:R-:W-:Y:S02]  /*6e90*/  FMUL.FTZ R163, R163, UR24 ;  /* 0x00000018a3a37c20 */ /* 0x000fe40008410000 */
[----:B------:R-:W-:Y:S02]  /*6ea0*/  FMUL.FTZ R162, R162, UR16 ;  /* 0x00000010a2a27c20 */ /* 0x000fe40008410000 */
[----:B------:R-:W-:Y:S02]  /*6eb0*/  FMUL.FTZ R163, R163, UR16 ;  /* 0x00000010a3a37c20 */ /* 0x000fe40008410000 */
[----:B------:R-:W-:Y:S01]  /*6ec0*/  FFMA.FTZ R190, R190, R162, R161 ;  /* 0x000000a2bebe7223 */ /* 0x000fe200000100a1 */
[----:B------:R-:W-:Y:S01]  /*6ed0*/  FFMA.FTZ R161, R16, UR17, R195 ;  /* 0x0000001110a17c23 */ /* 0x000fe200080100c3 */
[----:B------:R-:W-:Y:S01]  /*6ee0*/  FFMA.FTZ R193, R193, R163, R160 ;  /* 0x000000a3c1c17223 */ /* 0x000fe200000100a0 */
[----:B------:R-:W-:Y:S01]  /*6ef0*/  FMUL.FTZ R160, R199, UR24 ;  /* 0x00000018c7a07c20 */ /* 0x000fe20008410000 */
[----:B------:R-:W-:-:S02]  /*6f00*/  HADD2.F32 R199, -RZ, R189.H0_H0 ;  /* 0x200000bdffc77230 */ /* 0x000fc40000004100 */
[----:B------:R-:W-:Y:S01]  /*6f10*/  FADD.FTZ R161, R18, -R161 ;  /* 0x800000a112a17221 */ /* 0x000fe20000010000 */
[----:B------:R-:W-:-:S03]  /*6f20*/  FMUL.FTZ R160, R160, UR16 ;  /* 0x00000010a0a07c20 */ /* 0x000fc60008410000 */
[----:B------:R-:W-:Y:S01]  /*6f30*/  FMUL.FTZ R161, R161, UR24 ;  /* 0x00000018a1a17c20 */ /* 0x000fe20008410000 */
[----:B------:R-:W-:Y:S01]  /*6f40*/  FFMA.FTZ R189, R198, R160, R159 ;  /* 0x000000a0c6bd7223 */ /* 0x000fe2000001009f */
[----:B------:R-:W-:Y:S02]  /*6f50*/  FFMA.FTZ R159, R5, UR17, R195 ;  /* 0x00000011059f7c23 */ /* 0x000fe400080100c3 */
[----:B------:R-:W-:Y:S02]  /*6f60*/  FMUL.FTZ R161, R161, UR16 ;  /* 0x00000010a1a17c20 */ /* 0x000fe40008410000 */
[----:B------:R-:W-:Y:S02]  /*6f70*/  FADD.FTZ R159, R8, -R159 ;  /* 0x8000009f089f7221 */ /* 0x000fe40000010000 */
[----:B------:R-:W-:Y:S01]  /*6f80*/  FFMA.FTZ R194, R199, R161, R158 ;  /* 0x000000a1c7c27223 */ /* 0x000fe2000001009e */
[----:B------:R-:W-:Y:S01]  /*6f90*/  FFMA.FTZ R158, R11, UR17, R195 ;  /* 0x000000110b9e7c23 */ /* 0x000fe200080100c3 */
[----:B------:R-:W-:-:S02]  /*6fa0*/  HADD2.F32 R195, -RZ, R188.H0_H0 ;  /* 0x200000bcffc37230 */ /* 0x000fc40000004100 */
[----:B------:R-:W-:Y:S01]  /*6fb0*/  FMUL.FTZ R159, R159, UR24 ;  /* 0x000000189f9f7c20 */ /* 0x000fe20008410000 */
[----:B------:R-:W-:Y:S02]  /*6fc0*/  HADD2.F32 R188, -RZ, R188.H1_H1 ;  /* 0x300000bcffbc7230 */ /* 0x000fe40000004100 */
[----:B------:R-:W-:Y:S01]  /*6fd0*/  FADD.FTZ R158, R17, -R158 ;  /* 0x8000009e119e7221 */ /* 0x000fe20000010000 */
[----:B------:R-:W-:-:S03]  /*6fe0*/  FMUL.FTZ R159, R159, UR16 ;  /* 0x000000109f9f7c20 */ /* 0x000fc60008410000 */
[----:B------:R-:W-:Y:S01]  /*6ff0*/  FMUL.FTZ R158, R158, UR24 ;  /* 0x000000189e9e7c20 */ /* 0x000fe20008410000 */
[----:B------:R-:W-:Y:S01]  /*7000*/  FFMA.FTZ R195, R195, R159, R156 ;  /* 0x0000009fc3c37223 */ /* 0x000fe2000001009c */
[----:B------:R-:W-:Y:S02]  /*7010*/  HADD2.F32 R156, -RZ, R59.H0_H0 ;  /* 0x2000003bff9c7230 */ /* 0x000fe40000004100 */
[----:B------:R-:W-:-:S04]  /*7020*/  FMUL.FTZ R158, R158, UR16 ;  /* 0x000000109e9e7c20 */ /* 0x000fc80008410000 */
[----:B------:R-:W-:Y:S01]  /*7030*/  FFMA.FTZ R188, R188, R158, R157 ;  /* 0x0000009ebcbc7223 */ /* 0x000fe2000001009d */
        /* <DEDUP_REMOVED lines=14> */
[----:B------:R-:W-:-:S02]  /*7120*/  F2FP.F16.F32.PACK_AB R159, R196, R197 ;  /* 0x000000c5c49f723e */ /* 0x000fc400000000ff */
[----:B------:R-:W-:Y:S01]  /*7130*/  FMUL.FTZ R161, R157, R158 ;  /* 0x0000009e9da17220 */ /* 0x000fe20000410000 */
[----:B------:R-:W-:Y:S02]  /*7140*/  F2FP.F16.F32.PACK_AB R158, R198, R163 ;  /* 0x000000a3c69e723e */ /* 0x000fe400000000ff */
[----:B------:R-:W-:Y:S02]  /*7150*/  F2FP.F16.F32.PACK_AB R157, R199, R162 ;  /* 0x000000a2c79d723e */ /* 0x000fe400000000ff */
[----:B------:R-:W-:-:S07]  /*7160*/  F2FP.F16.F32.PACK_AB R156, R161, R156 ;  /* 0x0000009ca19c723e */ /* 0x000fce00000000ff */
.L_x_9611:
[----:B------:R-:W0:Y:S08]  /*7170*/  @P0 LDC.64 R162, c[0x0][0x478] ;  /* 0x00011e00ffa20b82 */ /* 0x000e300000000a00 */
[----:B------:R-:W1:Y:S01]  /*7180*/  LDC.64 R160, c[0x0][0x468] ;  /* 0x00011a00ffa07b82 */ /* 0x000e620000000a00 */
[----:B0-----:R-:W-:-:S05]  /*7190*/  @P0 IMAD.WIDE.U32 R162, R2, 0x20, R162 ;  /* 0x0000002002a20825 */ /* 0x001fca00078e00a2 */
[----:B------:R-:W-:Y:S01]  /*71a0*/  @P0 STG.E.128 desc[UR10][R162.64], R80 ;  /* 0x00000050a2000986 */ /* 0x000fe2000c101d0a */
[----:B-1----:R-:W-:-:S03]  /*71b0*/  IMAD.WIDE.U32 R160, R2, 0x10, R160 ;  /* 0x0000001002a07825 */ /* 0x002fc600078e00a0 */
        /* <DEDUP_REMOVED lines=10> */
.L_x_9608:
[----:B------:R-:W-:Y:S05]  /*7260*/  BSYNC.RECONVERGENT B0 ;  /* 0x0000000000007941 */ /* 0x000fea0003800200 */
.L_x_9607:
[----:B------:R-:W-:Y:S02]  /*7270*/  UIADD3 UR7, UPT, UPT, UR7, UR22, URZ ;  /* 0x0000001607077290 */ /* 0x000fe4000fffe0ff */
[----:B------:R-:W-:Y:S02]  /*7280*/  UPLOP3.LUT UP2, UPT, UPT, UPT, UP2, 0x40, 0x4 ;  /* 0x000000000004789c */ /* 0x000fe40003f4e820 */
[----:B------:R-:W-:-:S09]  /*7290*/  UISETP.GE.AND UP1, UPT, UR7, UR23, UPT ;  /* 0x000000170700728c */ /* 0x000fd2000bf26270 */
[----:B------:R-:W-:Y:S05]  /*72a0*/  BRA.U !UP1, `(.L_x_9613) ;  /* 0xffffff9509b47547 */ /* 0x000fea000b83ffff */
.L_x_9578:
        /* <DEDUP_REMOVED lines=19> */
.L_x_9615:
[----:B------:R-:W-:Y:S05]  /*73e0*/  BSYNC.RECONVERGENT B0 ;  /* 0x0000000000007941 */ /* 0x000fea0003800200 */
.L_x_9614:
        /* <DEDUP_REMOVED lines=15> */
.L_x_9617:
[----:B------:R-:W-:Y:S05]  /*74e0*/  BSYNC.RECONVERGENT B0 ;  /* 0x0000000000007941 */ /* 0x000fea0003800200 */
.L_x_9616:
        /* <DEDUP_REMOVED lines=15> */
.L_x_9619:
[----:B------:R-:W-:Y:S05]  /*75e0*/  BSYNC.RECONVERGENT B0 ;  /* 0x0000000000007941 */ /* 0x000fea0003800200 */
.L_x_9618:
        /* <DEDUP_REMOVED lines=14> */
.L_x_9620:
        /* <DEDUP_REMOVED lines=11> */
.L_x_15702:


//--------------------- .text._ZN10layer_norm13ln_bwd_kernelINS_13Kernel_traitsI6__halfS2_fS2_fjLj4096ELj1ELj1ELj4ELj16ENS_18Kernel_traits_baseILj4096ES2_S2_fS2_fjLj128EEEEELb0ELb1ELb0ELb1EEEvNS_9BwdParamsE --------------------------
	.section	.text._ZN10layer_norm13ln_bwd_kernelINS_13Kernel_traitsI6__halfS2_fS2_fjLj4096ELj1ELj1ELj4ELj16ENS_18Kernel_traits_baseILj4096ES2_S2_fS2_fjLj128EEEEELb0ELb1ELb0ELb1EEEvNS_9BwdParamsE,"ax",@progbits
	.align	128
        .global         _ZN10layer_norm13ln_bwd_kernelINS_13Kernel_traitsI6__halfS2_fS2_fjLj4096ELj1ELj1ELj4ELj16ENS_18Kernel_traits_baseILj4096ES2_S2_fS2_fjLj128EEEEELb0ELb1ELb0ELb1EEEvNS_9BwdParamsE
        .type           _ZN10layer_norm13ln_bwd_kernelINS_13Kernel_traitsI6__halfS2_fS2_fjLj4096ELj1ELj1ELj4ELj16ENS_18Kernel_traits_baseILj4096ES2_S2_fS2_fjLj128EEEEELb0ELb1ELb0ELb1EEEvNS_9BwdParamsE,@function
        .size           _ZN10layer_norm13ln_bwd_kernelINS_13Kernel_traitsI6__halfS2_fS2_fjLj4096ELj1ELj1ELj4ELj16ENS_18Kernel_traits_baseILj4096ES2_S2_fS2_fjLj128EEEEELb0ELb1ELb0ELb1EEEvNS_9BwdParamsE,(.L_x_15703 - _ZN10layer_norm13ln_bwd_kernelINS_13Kernel_traitsI6__halfS2_fS2_fjLj4096ELj1ELj1ELj4ELj16ENS_18Kernel_traits_baseILj4096ES2_S2_fS2_fjLj128EEEEELb0ELb1ELb0ELb1EEEvNS_9BwdParamsE)
        .other          _ZN10layer_norm13ln_bwd_kernelINS_13Kernel_traitsI6__halfS2_fS2_fjLj4096ELj1ELj1ELj4ELj16ENS_18Kernel_traits_baseILj4096ES2_S2_fS2_fjLj128EEEEELb0ELb1ELb0ELb1EEEvNS_9BwdParamsE,@"STO_CUDA_ENTRY STV_DEFAULT"
_ZN10layer_norm13ln_bwd_kernelINS_13Kernel_traitsI6__halfS2_fS2_fjLj4096ELj1ELj1ELj4ELj16ENS_18Kernel_traits_baseILj4096ES2_S2_fS2_fjLj128EEEEELb0ELb1ELb0ELb1EEEvNS_9BwdParamsE:
.text._ZN10layer_norm13ln_bwd_kernelINS_13Kernel_traitsI6__halfS2_fS2_fjLj4096ELj1ELj1ELj4ELj16ENS_18Kernel_traits_baseILj4096ES2_S2_fS2_fjLj128EEEEELb0ELb1ELb0ELb1EEEvNS_9BwdParamsE:
        /* <DEDUP_REMOVED lines=81> */
[----:B------:R-:W-:Y:S02]  /*0510*/  CS2R R158, SRZ ;  /* 0x00000000009e7805 */ /* 0x000fe4000001ff00 */
[----:B------:R-:W-:Y:S01]  /*0520*/  CS2R R156, SRZ ;  /* 0x00000000009c7805 */ /* 0x000fe2000001ff00 */
[----:B------:R-:W4:Y:S01]  /*0530*/  LDG.E.128 R8, desc[UR16][R2.64+0x800] ;  /* 0x0008001002087981 */ /* 0x000f22000c1e1d00 */
        /* <DEDUP_REMOVED lines=9> */
[----:B--2---:R-:W-:Y:S01]  /*05d0*/  UISETP.NE.U32.AND UP0, UPT, UR4, URZ, UPT ;  /* 0x000000ff0400728c */ /* 0x004fe2000bf05070 */
        /* <DEDUP_REMOVED lines=16> */
[----:B------:R-:W-:Y:S01]  /*06e0*/  CS2R R6, SRZ ;  /* 0x0000000000067805 */ /* 0x000fe2000001ff00 */
[----:B------:R-:W-:Y:S02]  /*06f0*/  UISETP.NE.AND.EX UP0, UPT, UR5, URZ, UPT, UP0 ;  /* 0x000000ff0500728c */ /* 0x000fe4000bf05300 */
[----:B------:R-:W-:Y:S01]  /*0700*/  UPLOP3.LUT UP2, UPT, UPT, UPT, UPT, 0x40, 0x4 ;  /* 0x000000000004789c */ /* 0x000fe20003f4e870 */
[----:B------:R-:W1:Y:S01]  /*0710*/  LDCU UR20, c[0x0][0x388] ;  /* 0x00007100ff1477ac */ /* 0x000e620008000800 */
[----:B0-----:R-:W-:Y:S01]  /*0720*/  CS2R R4, SRZ ;  /* 0x0000000000047805 */ /* 0x001fe2000001ff00 */
[----:B------:R-:W0:Y:S01]  /*0730*/  LDCU.64 UR24, c[0x0][0x390] ;  /* 0x00007200ff1877ac */ /* 0x000e220008000a00 */
[----:B------:R-:W2:Y:S01]  /*0740*/  LDCU.U8 UR9, c[0x0][0x410] ;  /* 0x00008200ff0977ac */ /* 0x000ea20008000000 */
[----:B------:R-:W3:Y:S01]  /*0750*/  LDCU UR21, c[0x0][0x400] ;  /* 0x00008000ff1577ac */ /* 0x000ee20008000800 */
[----:B------:R-:W0:Y:S01]  /*0760*/  LDCU.64 UR22, c[0x0][0x478] ;  /* 0x00008f00ff1677ac */ /* 0x000e220008000a00 */
[----:B------:R-:W0:Y:S01]  /*0770*/  LDCU.128 UR12, c[0x0][0x3c0] ;  /* 0x00007800ff0c77ac */ /* 0x000e220008000c00 */
[----:B------:R-:W0:Y:S01]  /*0780*/  LDCU.64 UR18, c[0x0][0x438] ;  /* 0x00008700ff1277ac */ /* 0x000e220008000a00 */
[----:B------:R-:W0:Y:S01]  /*0790*/  LDCU.64 UR26, c[0x0][0x380] ;  /* 0x00007000ff1a77ac */ /* 0x000e220008000a00 */
[----:B----4-:R-:W-:-:S02]  /*07a0*/  HADD2.F32 R2, -RZ, R12.H0_H0 ;  /* 0x2000000cff027230 */ /* 0x010fc40000004100 */
[----:B------:R-:W-:Y:S02]  /*07b0*/  HADD2.F32 R0, -RZ, R12.H1_H1 ;  /* 0x3000000cff007230 */ /* 0x000fe40000004100 */
[----:B------:R-:W-:Y:S01]  /*07c0*/  HADD2.F32 R3, -RZ, R13.H0_H0 ;  /* 0x2000000dff037230 */ /* 0x000fe20000004100 */
[----:B------:R4:W-:Y:S01]  /*07d0*/  STL [R1+0x44], R2 ;  /* 0x0000440201007387 */ /* 0x0009e20000100800 */
[----:B------:R-:W-:-:S03]  /*07e0*/  HADD2.F32 R252, -RZ, R245.H0_H0 ;  /* 0x200000f5fffc7230 */ /* 0x000fc60000004100 */
[----:B------:R1:W-:Y:S01]  /*07f0*/  STL [R1+0x40], R0 ;  /* 0x0000400001007387 */ /* 0x0003e20000100800 */
[----:B------:R-:W-:Y:S02]  /*0800*/  HADD2.F32 R251, -RZ, R245.H1_H1 ;  /* 0x300000f5fffb7230 */ /* 0x000fe40000004100 */
[--C-:B------:R-:W-:Y:S01]  /*0810*/  HADD2.F32 R242, -RZ, R238.reuse.H0_H0 ;  /* 0x200000eefff27230 */ /* 0x100fe20000004100 */
[----:B------:R2:W-:Y:S01]  /*0820*/  STL [R1+0x3c], R3 ;  /* 0x00003c0301007387 */ /* 0x0005e20000100800 */
[----:B------:R-:W-:Y:S02]  /*0830*/  HADD2.F32 R241, -RZ, R238.H1_H1 ;  /* 0x300000eefff17230 */ /* 0x000fe40000004100 */
[----:B------:R-:W-:Y:S02]  /*0840*/  HFMA2 R238, -RZ, RZ, 0, 0 ;  /* 0x00000000ffee7431 */ /* 0x000fe400000001ff */
[----:B----4-:R-:W-:Y:S01]  /*0850*/  HADD2.F32 R2, -RZ, R13.H1_H1 ;  /* 0x3000000dff027230 */ /* 0x010fe20000004100 */
[----:B------:R-:W-:Y:S01]  /*0860*/  CS2R R12, SRZ ;  /* 0x00000000000c7805 */ /* 0x000fe2000001ff00 */
[----:B------:R-:W-:-:S02]  /*0870*/  HADD2.F32 R250, -RZ, R246.H0_H0 ;  /* 0x200000f6fffa7230 */ /* 0x000fc40000004100 */
[----:B-1----:R-:W-:Y:S01]  /*0880*/  HADD2.F32 R0, -RZ, R14.H0_H0 ;  /* 0x2000000eff007230 */ /* 0x002fe20000004100 */
[----:B------:R1:W-:Y:S01]  /*0890*/  STL [R1+0x38], R2 ;  /* 0x0000380201007387 */ /* 0x0003e20000100800 */
[----:B------:R-:W-:Y:S02]  /*08a0*/  HADD2.F32 R249, -RZ, R246.H1_H1 ;  /* 0x300000f6fff97230 */ /* 0x000fe40000004100 */
[----:B--2---:R-:W-:Y:S01]  /*08b0*/  HADD2.F32 R3, -RZ, R14.H1_H1 ;  /* 0x3000000eff037230 */ /* 0x004fe20000004100 */
[----:B------:R2:W-:Y:S01]  /*08c0*/  STL [R1+0x34], R0 ;  /* 0x0000340001007387 */ /* 0x0005e20000100800 */
[----:B------:R-:W-:Y:S02]  /*08d0*/  HADD2.F32 R248, -RZ, R247.H0_H0 ;  /* 0x200000f7fff87230 */ /* 0x000fe40000004100 */
[----:B------:R-:W-:Y:S01]  /*08e0*/  HADD2.F32 R243, -RZ, R237.H1_H1 ;  /* 0x300000edfff37230 */ /* 0x000fe20000004100 */
[----:B------:R4:W-:Y:S01]  /*08f0*/  STL [R1+0x30], R3 ;  /* 0x0000300301007387 */ /* 0x0009e20000100800 */
[----:B------:R-:W-:-:S02]  /*0900*/  HADD2.F32 R240, -RZ, R239.H0_H0 ;  /* 0x200000effff07230 */ /* 0x000fc40000004100 */
[----:B-1----:R-:W-:Y:S02]  /*0910*/  HADD2.F32 R2, -RZ, R15.H0_H0 ;  /* 0x2000000fff027230 */ /* 0x002fe40000004100 */
[----:B------:R-:W-:Y:S02]  /*0920*/  HADD2.F32 R247, -RZ, R247.H1_H1 ;  /* 0x300000f7fff77230 */ /* 0x000fe40000004100 */
[----:B--2---:R-:W-:Y:S01]  /*0930*/  HADD2.F32 R0, -RZ, R15.H1_H1 ;  /* 0x3000000fff007230 */ /* 0x004fe20000004100 */
[----:B------:R1:W-:Y:S01]  /*0940*/  STL [R1+0x2c], R2 ;  /* 0x00002c0201007387 */ /* 0x0003e20000100800 */
[--C-:B------:R-:W-:Y:S01]  /*0950*/  HADD2.F32 R246, -RZ, R236.reuse.H0_H0 ;  /* 0x200000ecfff67230 */ /* 0x100fe20000004100 */
[----:B------:R-:W-:Y:S01]  /*0960*/  CS2R R14, SRZ ;  /* 0x00000000000e7805 */ /* 0x000fe2000001ff00 */
[----:B----4-:R-:W-:Y:S01]  /*0970*/  HADD2.F32 R3, -RZ, R9.H0_H0 ;  /* 0x20000009ff037230 */ /* 0x010fe20000004100 */
[----:B------:R2:W-:Y:S01]  /*0980*/  STL [R1+0x28], R0 ;  /* 0x0000280001007387 */ /* 0x0005e20000100800 */
[----:B------:R-:W-:-:S02]  /*0990*/  HADD2.F32 R245, -RZ, R236.H1_H1 ;  /* 0x300000ecfff57230 */ /* 0x000fc40000004100 */
[----:B------:R-:W-:Y:S02]  /*09a0*/  HADD2.F32 R239, -RZ, R239.H1_H1 ;  /* 0x300000efffef7230 */ /* 0x000fe40000004100 */
[--C-:B-1----:R-:W-:Y:S02]  /*09b0*/  HADD2.F32 R2, -RZ, R8.reuse.H0_H0 ;  /* 0x20000008ff027230 */ /* 0x102fe40000004100 */
[----:B--2---:R-:W-:-:S03]  /*09c0*/  HADD2.F32 R0, -RZ, R8.H1_H1 ;  /* 0x30000008ff007230 */ /* 0x004fc60000004100 */
[----:B------:R1:W-:Y:S04]  /*09d0*/  STL [R1+0x24], R2 ;  /* 0x0000240201007387 */ /* 0x0003e80000100800 */
[----:B------:R2:W-:Y:S04]  /*09e0*/  STL [R1+0x20], R0 ;  /* 0x0000200001007387 */ /* 0x0005e80000100800 */
[----:B------:R4:W-:Y:S01]  /*09f0*/  STL [R1+0x1c], R3 ;  /* 0x00001c0301007387 */ /* 0x0009e20000100800 */
[----:B-1----:R-:W-:Y:S01]  /*0a00*/  HADD2.F32 R2, -RZ, R9.H1_H1 ;  /* 0x30000009ff027230 */ /* 0x002fe20000004100 */
[----:B------:R-:W-:Y:S01]  /*0a10*/  CS2R R8, SRZ ;  /* 0x0000000000087805 */ /* 0x000fe2000001ff00 */
[----:B--2---:R-:W-:-:S03]  /*0a20*/  HADD2.F32 R0, -RZ, R10.H0_H0 ;  /* 0x2000000aff007230 */ /* 0x004fc60000004100 */
[----:B------:R1:W-:Y:S01]  /*0a30*/  STL [R1+0x18], R2 ;  /* 0x0000180201007387 */ /* 0x0003e20000100800 */
[----:B----4-:R-:W-:-:S03]  /*0a40*/  HADD2.F32 R3, -RZ, R10.H1_H1 ;  /* 0x3000000aff037230 */ /* 0x010fc60000004100 */
[----:B------:R2:W-:Y:S04]  /*0a50*/  STL [R1+0x14], R0 ;  /* 0x0000140001007387 */ /* 0x0005e80000100800 */
[----:B------:R-:W-:Y:S01]  /*0a60*/  STL [R1+0x10], R3 ;  /* 0x0000100301007387 */ /* 0x000fe20000100800 */
[--C-:B-1----:R-:W-:Y:S02]  /*0a70*/  HADD2.F32 R2, -RZ, R11.reuse.H0_H0 ;  /* 0x2000000bff027230 */ /* 0x102fe40000004100 */
[----:B--2---:R-:W-:-:S03]  /*0a80*/  HADD2.F32 R0, -RZ, R11.H1_H1 ;  /* 0x3000000bff007230 */ /* 0x004fc60000004100 */
[----:B------:R1:W-:Y:S01]  /*0a90*/  STL [R1+0xc], R2 ;  /* 0x00000c0201007387 */ /* 0x0003e20000100800 */
[----:B------:R-:W-:-:S03]  /*0aa0*/  CS2R R10, SRZ ;  /* 0x00000000000a7805 */ /* 0x000fc6000001ff00 */
[----:B------:R2:W-:Y:S01]  /*0ab0*/  STL [R1+0x8], R0 ;  /* 0x0000080001007387 */ /* 0x0005e20000100800 */
[--C-:B-1----:R-:W-:Y:S02]  /*0ac0*/  HADD2.F32 R2, -RZ, R244.reuse.H0_H0 ;  /* 0x200000f4ff027230 */ /* 0x102fe40000004100 */
[----:B--2---:R-:W-:-:S03]  /*0ad0*/  HADD2.F32 R0, -RZ, R244.H1_H1 ;  /* 0x300000f4ff007230 */ /* 0x004fc60000004100 */
[----:B------:R1:W-:Y:S01]  /*0ae0*/  STL [R1+0x4], R2 ;  /* 0x0000040201007387 */ /* 0x0003e20000100800 */
[----:B------:R-:W-:Y:S01]  /*0af0*/  HADD2.F32 R244, -RZ, R237.H0_H0 ;  /* 0x200000edfff47230 */ /* 0x000fe20000004100 */
[----:B------:R-:W-:Y:S02]  /*0b00*/  MOV R237, RZ ;  /* 0x000000ff00ed7202 */ /* 0x000fe40000000f00 */
[----:B------:R2:W-:Y:S01]  /*0b10*/  STL [R1], R0 ;  /* 0x0000000001007387 */ /* 0x0005e20000100800 */
[----:B-1----:R-:W-:Y:S02]  /*0b20*/  CS2R R2, SRZ ;  /* 0x0000000000027805 */ /* 0x002fe4000001ff00 */
[----:B0-23--:R-:W-:-:S07]  /*0b30*/  MOV R0, RZ ;  /* 0x000000ff00007202 */ /* 0x00dfce0000000f00 */
.L_x_9642:
[----:B0-----:R-:W0:Y:S01]  /*0b40*/  @UP0 LDCU.64 UR4, c[0x0][0x3e0] ;  /* 0x00007c00ff0407ac */ /* 0x001e220008000a00 */
[----:B-1----:R-:W1:Y:S01]  /*0b50*/  S2R R98, SR_TID.X ;  /* 0x0000000000627919 */ /* 0x002e620000002100 */
[----:B------:R-:W2:Y:S01]  /*0b60*/  LDC.64 R140, c[0x0][0x3a8] ;  /* 0x0000ea00ff8c7b82 */ /* 0x000ea20000000a00 */
[----:B------:R-:W-:Y:S01]  /*0b70*/  PLOP3.LUT P1, PT, PT, PT, UP0, 0x80, 0x8 ;  /* 0x000000000008781c */ /* 0x000fe20003f2f008 */
[----:B------:R-:W-:Y:S01]  /*0b80*/  UIMAD.WIDE UR10, UR6, 0x4, UR12 ;  /* 0x00000004060a78a5 */ /* 0x000fe2000f8e020c */
[----:B------:R-:W3:Y:S01]  /*0b90*/  LDL R190, [R1+0x30] ;  /* 0x0000300001be7983 */ /* 0x000ee20000100800 */
[----:B------:R-:W-:-:S03]  /*0ba0*/  UIMAD UR7, UR6, UR20, URZ ;  /* 0x00000014060772a4 */ /* 0x000fc6000f8e02ff */
[----:B------:R-:W4:Y:S01]  /*0bb0*/  LDL R193, [R1+0x38] ;  /* 0x0000380001c17983 */ /* 0x000f220000100800 */
[----:B------:R-:W-:Y:S01]  /*0bc0*/  MOV R96, UR10 ;  /* 0x0000000a00607c02 */ /* 0x000fe20008000f00 */
[----:B------:R-:W-:Y:S01]  /*0bd0*/  USHF.R.S32.HI UR8, URZ, 0x1f, UR7 ;  /* 0x0000001fff087899 */ /* 0x000fe20008011407 */
[----:B------:R-:W-:Y:S01]  /*0be0*/  MOV R97, UR11 ;  /* 0x0000000b00617c02 */ /* 0x000fe20008000f00 */
[----:B------:R-:W2:Y:S01]  /*0bf0*/  LDC.64 R136, c[0x0][0x428] ;  /* 0x00010a00ff887b82 */ /* 0x000ea20000000a00 */
[----:B------:R-:W4:Y:S01]  /*0c00*/  LDL R197, [R1+0x44] ;  /* 0x0000440001c57983 */ /* 0x000f220000100800 */
[----:B------:R-:W-:Y:S02]  /*0c10*/  ULEA.HI UR8, UR8, UR7, URZ, 0x3 ;  /* 0x0000000708087291 */ /* 0x000fe4000f8f18ff */
[----:B0-----:R-:W-:Y:S01]  /*0c20*/  @UP0 UIMAD.WIDE UR4, UR6, 0x2, UR4 ;  /* 0x00000002060408a5 */ /* 0x001fe2000f8e0204 */
[----:B------:R0:W3:Y:S01]  /*0c30*/  LDG.E R171, desc[UR16][R96.64] ;  /* 0x0000001060ab7981 */ /* 0x0000e2000c1e1900 */
[----:B------:R-:W-:-:S02]  /*0c40*/  UIMAD.WIDE UR10, UR6, 0x4, UR14 ;  /* 0x00000004060a78a5 */ /* 0x000fc4000f8e020e */
[----:B------:R-:W-:Y:S01]  /*0c50*/  MOV R168, UR8 ;  /* 0x0000000800a87c02 */ /* 0x000fe20008000f00 */
[----:B------:R-:W4:Y:S04]  /*0c60*/  LDL R189, [R1+0x2c] ;  /* 0x00002c0001bd7983 */ /* 0x000f280000100800 */
[----:B------:R-:W4:Y:S01]  /*0c70*/  LDL R195, [R1+0x40] ;  /* 0x0000400001c37983 */ /* 0x000f220000100800 */
[----:B0-----:R-:W-:Y:S02]  /*0c80*/  MOV R96, UR4 ;  /* 0x0000000400607c02 */ /* 0x001fe40008000f00 */
[----:B------:R-:W-:Y:S01]  /*0c90*/  MOV R97, UR5 ;  /* 0x0000000500617c02 */ /* 0x000fe20008000f00 */
[----:B------:R-:W4:Y:S04]  /*0ca0*/  LDL R194, [R1+0x3c] ;  /* 0x00003c0001c27983 */ /* 0x000f280000100800 */
[----:B------:R0:W4:Y:S01]  /*0cb0*/  @P1 LDG.E.U16 R172, desc[UR16][R96.64] ;  /* 0x0000001060ac1981 */ /* 0x000122000c1e1500 */
[----:B-1----:R-:W-:-:S03]  /*0cc0*/  LEA.HI.SX32 R168, R168, R98, 0x1d ;  /* 0x00000062a8a87211 */ /* 0x002fc600078feaff */
[----:B------:R-:W4:Y:S01]  /*0cd0*/  LDL R191, [R1+0x34] ;  /* 0x0000340001bf7983 */ /* 0x000f220000100800 */
[----:B0-----:R-:W-:Y:S02]  /*0ce0*/  MOV R96, UR10 ;  /* 0x0000000a00607c02 */ /* 0x001fe40008000f00 */
[----:B------:R-:W-:Y:S01]  /*0cf0*/  MOV R97, UR11 ;  /* 0x0000000b00617c02 */ /* 0x000fe20008000f00 */
[----:B--2---:R-:W-:-:S04]  /*0d00*/  IMAD.WIDE.U32 R104, R168, 0x20, R140 ;  /* 0x00000020a8687825 */ /* 0x004fc800078e008c */
[----:B------:R-:W2:Y:S04]  /*0d10*/  LDG.E R173, desc[UR16][R96.64] ;  /* 0x0000001060ad7981 */ /* 0x000ea8000c1e1900 */
[----:B------:R-:W4:Y:S01]  /*0d20*/  LDG.E.128 R96, desc[UR16][R104.64] ;  /* 0x0000001068607981 */ /* 0x000f22000c1e1d00 */
[----:B------:R-:W-:-:S05]  /*0d30*/  IADD3 R188, PT, PT, R168, 0x100, RZ ;  /* 0x00000100a8bc7810 */ /* 0x000fca0007ffe0ff */
[----:B------:R-:W-:Y:S01]  /*0d40*/  IMAD.WIDE.U32 R124, R188, 0x10, R136 ;  /* 0x00000010bc7c7825 */ /* 0x000fe200078e0088 */
[----:B------:R-:W4:Y:S05]  /*0d50*/  LDG.E.128 R104, desc[UR16][R104.64+0x10] ;  /* 0x0000101068687981 */ /* 0x000f2a000c1e1d00 */
[----:B------:R-:W4:Y:S01]  /*0d60*/  LDG.E.128 R124, desc[UR16][R124.64] ;  /* 0x000000107c7c7981 */ /* 0x000f22000c1e1d00 */
[----:B------:R-:W-:Y:S02]  /*0d70*/  ISETP.NE.AND P2, PT, RZ, UR9, PT ;  /* 0x00000009ff007c0c */ /* 0x000fe4000bf45270 */
[----:B------:R-:W-:-:S05]  /*0d80*/  IADD3 R169, PT, PT, R168, 0x80, RZ ;  /* 0x00000080a8a97810 */ /* 0x000fca0007ffe0ff */
[----:B------:R-:W-:-:S04]  /*0d90*/  IMAD.WIDE.U32 R116, R169, 0x20, R140 ;  /* 0x00000020a9747825 */ /* 0x000fc800078e008c */
[----:B------:R-:W-:Y:S01]  /*0da0*/  IMAD.WIDE.U32 R112, R169, 0x10, R136 ;  /* 0x00000010a9707825 */ /* 0x000fe200078e0088 */
[----:B------:R-:W4:Y:S05]  /*0db0*/  LDG.E.128 R108, desc[UR16][R116.64] ;  /* 0x00000010746c7981 */ /* 0x000f2a000c1e1d00 */
[----:B------:R-:W4:Y:S01]  /*0dc0*/  LDG.E.128 R112, desc[UR16][R112.64] ;  /* 0x0000001070707981 */ /* 0x000f22000c1e1d00 */
[----:B------:R-:W-:-:S04]  /*0dd0*/  IMAD.WIDE.U32 R128, R188, 0x20, R140 ;  /* 0x00000020bc807825 */ /* 0x000fc800078e008c */
[----:B------:R-:W-:Y:S01]  /*0de0*/  IMAD.WIDE.U32 R100, R168, 0x10, R136 ;  /* 0x00000010a8647825 */ /* 0x000fe200078e0088 */
[----:B------:R-:W4:Y:S01]  /*0df0*/  LDG.E.128 R120, desc[UR16][R128.64] ;  /* 0x0000001080787981 */ /* 0x000f22000c1e1d00 */
[----:B------:R-:W-:-:S03]  /*0e00*/  ISETP.NE.U32.AND P0, PT, RZ, UR18, PT ;  /* 0x00000012ff007c0c */ /* 0x000fc6000bf05070 */
[----:B------:R-:W4:Y:S04]  /*0e10*/  LDG.E.128 R116, desc[UR16][R116.64+0x10] ;  /* 0x0000101074747981 */ /* 0x000f28000c1e1d00 */
[----:B------:R-:W4:Y:S04]  /*0e20*/  LDG.E.128 R100, desc[UR16][R100.64] ;  /* 0x0000001064647981 */ /* 0x000f28000c1e1d00 */
[----:B------:R-:W4:Y:S01]  /*0e30*/  LDG.E.128 R128, desc[UR16][R128.64+0x10] ;  /* 0x0000101080807981 */ /* 0x000f22000c1e1d00 */
[----:B---3--:R-:W-:-:S04]  /*0e40*/  FSEL R171, R171, RZ, !P2 ;  /* 0x000000ffabab7208 */ /* 0x008fc80005000000 */
[----:B------:R-:W-:Y:S02]  /*0e50*/  R2UR UR5, R171 ;  /* 0x00000000ab0572ca */ /* 0x000fe400000e0000 */
[----:B--2---:R-:W-:-:S11]  /*0e60*/  R2UR UR8, R173 ;  /* 0x00000000ad0872ca */ /* 0x004fd600000e0000 */
[----:B----4-:R-:W-:-:S04]  /*0e70*/  FADD.FTZ R99, R99, -UR5 ;  /* 0x8000000563637e21 */ /* 0x010fc80008010000 */
[----:B------:R-:W-:Y:S02]  /*0e80*/  FMUL.FTZ R234, R99, UR8 ;  /* 0x0000000863ea7c20 */ /* 0x000fe40008410000 */
[----:B------:R-:W2:Y:S01]  /*0e90*/  LDL R99, [R1+0x24] ;  /* 0x0000240001637983 */ /* 0x000ea20000100800 */
[----:B------:R-:W-:Y:S01]  /*0ea0*/  FADD.FTZ R221, R96, -UR5 ;  /* 0x8000000560dd7e21 */ /* 0x000fe20008010000 */
[----:B------:R-:W-:Y:S01]  /*0eb0*/  FADD.FTZ R228, R105, -UR5 ;  /* 0x8000000569e47e21 */ /* 0x000fe20008010000 */
[----:B------:R-:W-:Y:S01]  /*0ec0*/  FADD.FTZ R226, R106, -UR5 ;  /* 0x800000056ae27e21 */ /* 0x000fe20008010000 */
[--C-:B------:R-:W-:Y:S02]  /*0ed0*/  HADD2.F32 R105, -RZ, R124.reuse.H0_H0 ;  /* 0x2000007cff697230 */ /* 0x100fe40000004100 */
[----:B------:R-:W-:Y:S02]  /*0ee0*/  HADD2.F32 R106, -RZ, R124.H1_H1 ;  /* 0x3000007cff6a7230 */ /* 0x000fe40000004100 */
[----:B------:R-:W-:-:S02]  /*0ef0*/  HADD2.F32 R96, -RZ, R126.H0_H0 ;  /* 0x2000007eff607230 */ /* 0x000fc40000004100 */
[----:B------:R-:W-:Y:S02]  /*0f00*/  HADD2.F32 R124, -RZ, R126.H1_H1 ;  /* 0x3000007eff7c7230 */ /* 0x000fe40000004100 */
[----:B------:R-:W3:Y:S01]  /*0f10*/  LDL R126, [R1+0x28] ;  /* 0x00002800017e7983 */ /* 0x000ee20000100800 */
[----:B------:R-:W-:Y:S01]  /*0f20*/  ISETP.NE.AND.EX P0, PT, RZ, UR19, PT, P0 ;  /* 0x00000013ff007c0c */ /* 0x000fe2000bf05300 */
[----:B------:R-:W-:Y:S01]  /*0f30*/  FADD.FTZ R97, R97, -UR5 ;  /* 0x8000000561617e21 */ /* 0x000fe20008010000 */
[----:B------:R-:W-:-:S11]  /*0f40*/  FADD.FTZ R98, R98, -UR5 ;  /* 0x8000000562627e21 */ /* 0x000fd60008010000 */
[----:B------:R-:W0:Y:S08]  /*0f50*/  @P0 LDC.64 R182, c[0x0][0x438] ;  /* 0x00010e00ffb60b82 */ /* 0x000e300000000a00 */
[----:B------:R-:W1:Y:S01]  /*0f60*/  @P0 LDC.64 R178, c[0x0][0x438] ;  /* 0x00010e00ffb20b82 */ /* 0x000e620000000a00 */
[----:B------:R-:W-:Y:S02]  /*0f70*/  FMUL.FTZ R236, R97, UR8 ;  /* 0x0000000861ec7c20 */ /* 0x000fe40008410000 */
[----:B------:R-:W4:Y:S01]  /*0f80*/  LDL R97, [R1+0x18] ;  /* 0x0000180001617983 */ /* 0x000f220000100800 */
[----:B------:R-:W-:-:S03]  /*0f90*/  FMUL.FTZ R235, R98, UR8 ;  /* 0x0000000862eb7c20 */ /* 0x000fc60008410000 */
[----:B------:R-:W4:Y:S01]  /*0fa0*/  LDL R98, [R1+0x14] ;  /* 0x0000140001627983 */ /* 0x000f220000100800 */
[----:B------:R-:W-:Y:S02]  /*0fb0*/  @P1 HADD2.F32 R172, -RZ, R172.H0_H0 ;  /* 0x200000acffac1230 */ /* 0x000fe40000004100 */
[----:B------:R-:W-:Y:S01]  /*0fc0*/  FADD.FTZ R108, R108, -UR5 ;  /* 0x800000056c6c7e21 */ /* 0x000fe20008010000 */
[----:B------:R-:W-:Y:S01]  /*0fd0*/  IADD3 R170, PT, PT, R168, 0x180, RZ ;  /* 0x00000180a8aa7810 */ /* 0x000fe20007ffe0ff */
[----:B------:R-:W-:Y:S01]  /*0fe0*/  FADD.FTZ R224, R107, -UR5 ;  /* 0x800000056be07e21 */ /* 0x000fe20008010000 */
[----:B------:R-:W-:Y:S02]  /*0ff0*/  HADD2.F32 R223, -RZ, R103.H0_H0 ;  /* 0x20000067ffdf7230 */ /* 0x000fe40000004100 */
[----:B------:R-:W-:Y:S01]  /*1000*/  FADD.FTZ R171, R122, -UR5 ;  /* 0x800000057aab7e21 */ /* 0x000fe20008010000 */
[----:B------:R-:W-:Y:S02]  /*1010*/  HADD2.F32 R227, -RZ, R102.H0_H0 ;  /* 0x20000066ffe37230 */ /* 0x000fe40000004100 */
[----:B------:R-:W-:Y:S01]  /*1020*/  FMUL.FTZ R228, R228, UR8 ;  /* 0x00000008e4e47c20 */ /* 0x000fe20008410000 */
[----:B0-----:R-:W-:Y:S01]  /*1030*/  @P0 IMAD.WIDE.U32 R182, R168, 0x20, R182 ;  /* 0x00000020a8b60825 */ /* 0x001fe200078e00b6 */
[----:B------:R-:W-:-:S03]  /*1040*/  @P1 R2UR UR4, R172 ;  /* 0x00000000ac0412ca */ /* 0x000fc600000e0000 */
[----:B------:R-:W-:Y:S01]  /*1050*/  HADD2.F32 R231, -RZ, R101.H0_H0 ;  /* 0x20000065ffe77230 */ /* 0x000fe20000004100 */
[----:B------:R-:W0:Y:S01]  /*1060*/  @P0 LDC.64 R172, c[0x0][0x438] ;  /* 0x00010e00ffac0b82 */ /* 0x000e220000000a00 */
[----:B-----5:R-:W5:Y:S01]  /*1070*/  @P0 LDG.E.128 R56, desc[UR16][R182.64] ;  /* 0x00000010b6380981 */ /* 0x020f62000c1e1d00 */
[----:B-1----:R-:W-:-:S03]  /*1080*/  @P0 IMAD.WIDE.U32 R178, R188, 0x20, R178 ;  /* 0x00000020bcb20825 */ /* 0x002fc600078e00b2 */
[----:B------:R1:W5:Y:S01]  /*1090*/  @P0 LDG.E.128 R60, desc[UR16][R182.64+0x10] ;  /* 0x00001010b63c0981 */ /* 0x000362000c1e1d00 */
[----:B------:R-:W-:Y:S01]  /*10a0*/  FMUL.FTZ R221, R221, UR8 ;  /* 0x00000008dddd7c20 */ /* 0x000fe20008410000 */
[--C-:B------:R-:W-:Y:S02]  /*10b0*/  HADD2.F32 R233, -RZ, R100.reuse.H0_H0 ;  /* 0x20000064ffe97230 */ /* 0x100fe40000004100 */
[----:B------:R-:W-:Y:S01]  /*10c0*/  FMUL.FTZ R226, R226, UR8 ;  /* 0x00000008e2e27c20 */ /* 0x000fe20008410000 */
[----:B------:R-:W5:Y:S01]  /*10d0*/  @P0 LDG.E.128 R72, desc[UR16][R178.64] ;  /* 0x00000010b2480981 */ /* 0x000f62000c1e1d00 */
[----:B------:R-:W-:Y:S02]  /*10e0*/  HADD2.F32 R232, -RZ, R100.H1_H1 ;  /* 0x30000064ffe87230 */ /* 0x000fe40000004100 */
[----:B------:R-:W-:Y:S01]  /*10f0*/  FADD.FTZ R116, R116, -UR5 ;  /* 0x8000000574747e21 */ /* 0x000fe20008010000 */
[----:B------:R-:W-:Y:S01]  /*1100*/  HADD2.F32 R192, -RZ, R114.H0_H0 ;  /* 0x20000072ffc07230 */ /* 0x000fe20000004100 */
[----:B------:R1:W5:Y:S01]  /*1110*/  @P0 LDG.E.128 R76, desc[UR16][R178.64+0x10] ;  /* 0x00001010b24c0981 */ /* 0x000362000c1e1d00 */
[----:B------:R-:W4:Y:S01]  /*1120*/  @P0 LDC.64 R180, c[0x0][0x438] ;  /* 0x00010e00ffb40b82 */ /* 0x000f220000000a00 */
[----:B-1----:R-:W-:-:S02]  /*1130*/  HADD2.F32 R182, -RZ, R112.H0_H0 ;  /* 0x20000070ffb67230 */ /* 0x002fc40000004100 */
[----:B------:R-:W-:-:S03]  /*1140*/  FMUL.FTZ R178, R108, UR8 ;  /* 0x000000086cb27c20 */ /* 0x000fc60008410000 */
[----:B------:R-:W-:Y:S01]  /*1150*/  FADD.FTZ R145, R182, R145 ;  /* 0x00000091b6917221 */ /* 0x000fe20000010000 */
[----:B------:R-:W-:Y:S01]  /*1160*/  FFMA.FTZ R9, R178, R182, R9 ;  /* 0x000000b6b2097223 */ /* 0x000fe20000010009 */
[----:B------:R-:W-:Y:S02]  /*1170*/  HADD2.F32 R183, -RZ, R112.H1_H1 ;  /* 0x30000070ffb77230 */ /* 0x000fe40000004100 */
[----:B------:R-:W-:Y:S01]  /*1180*/  FADD.FTZ R112, R123, -UR5 ;  /* 0x800000057b707e21 */ /* 0x000fe20008010000 */
[----:B------:R-:W-:Y:S02]  /*1190*/  FADD.FTZ R123, R130, -UR5 ;  /* 0x80000005827b7e21 */ /* 0x000fe40008010000 */
[----:B------:R-:W4:Y:S01]  /*11a0*/  LDL R130, [R1+0x20] ;  /* 0x0000200001827983 */ /* 0x000f220000100800 */
[----:B------:R-:W-:-:S03]  /*11b0*/  FADD.FTZ R107, R129, -UR5 ;  /* 0x80000005816b7e21 */ /* 0x000fc60008010000 */
[----:B------:R-:W4:Y:S01]  /*11c0*/  LDL R129, [R1+0x1c] ;  /* 0x00001c0001817983 */ /* 0x000f220000100800 */
[----:B0-----:R-:W-:-:S05]  /*11d0*/  @P0 IMAD.WIDE.U32 R172, R170, 0x20, R172 ;  /* 0x00000020aaac0825 */ /* 0x001fca00078e00ac */
[----:B------:R-:W5:Y:S01]  /*11e0*/  @P0 LDG.E.128 R80, desc[UR16][R172.64] ;  /* 0x00000010ac500981 */ /* 0x000f62000c1e1d00 */
[----:B------:R-:W-:-:S03]  /*11f0*/  HADD2.F32 R103, -RZ, R103.H1_H1 ;  /* 0x30000067ff677230 */ /* 0x000fc60000004100 */
[----:B------:R0:W5:Y:S01]  /*1200*/  @P0 LDG.E.128 R84, desc[UR16][R172.64+0x10] ;  /* 0x00001010ac540981 */ /* 0x000162000c1e1d00 */
[--C-:B------:R-:W-:Y:S02]  /*1210*/  HADD2.F32 R122, -RZ, R127.reuse.H0_H0 ;  /* 0x2000007fff7a7230 */ /* 0x100fe40000004100 */
[----:B0-----:R-:W-:Y:S01]  /*1220*/  FADD.FTZ R173, R120, -UR5 ;  /* 0x8000000578ad7e21 */ /* 0x001fe20008010000 */
[----:B------:R-:W-:Y:S02]  /*1230*/  HADD2.F32 R120, -RZ, R127.H1_H1 ;  /* 0x3000007fff787230 */ /* 0x000fe40000004100 */
[----:B------:R-:W-:Y:S02]  /*1240*/  FADD.FTZ R127, R128, -UR5 ;  /* 0x80000005807f7e21 */ /* 0x000fe40008010000 */
[----:B------:R-:W4:Y:S01]  /*1250*/  LDL R128, [R1+0x10] ;  /* 0x0000100001807983 */ /* 0x000f220000100800 */
[----:B------:R-:W-:Y:S02]  /*1260*/  HADD2.F32 R102, -RZ, R102.H1_H1 ;  /* 0x30000066ff667230 */ /* 0x000fe40000004100 */
[----:B------:R-:W-:-:S03]  /*1270*/  HADD2.F32 R101, -RZ, R101.H1_H1 ;  /* 0x30000065ff657230 */ /* 0x000fc60000004100 */
[----:B------:R-:W-:Y:S01]  /*1280*/  FADD.FTZ R38, R102, R38 ;  /* 0x0000002666267221 */ /* 0x000fe20000010000 */
[-C--:B------:R-:W-:Y:S01]  /*1290*/  FFMA.FTZ R6, R228, R102.reuse, R6 ;  /* 0x00000066e4067223 */ /* 0x080fe20000010006 */
[----:B------:R-:W-:Y:S02]  /*12a0*/  FMUL.FTZ R225, R190, R102 ;  /* 0x00000066bee17220 */ /* 0x000fe40000410000 */
[----:B------:R-:W4:Y:S01]  /*12b0*/  LDL R102, [R1+0x4] ;  /* 0x0000040001667983 */ /* 0x000f220000100800 */
[----:B------:R-:W-:Y:S01]  /*12c0*/  FADD.FTZ R36, R101, R36 ;  /* 0x0000002465247221 */ /* 0x000fe20000010000 */
[-C--:B------:R-:W-:Y:S01]  /*12d0*/  FFMA.FTZ R4, R234, R101.reuse, R4 ;  /* 0x00000065ea047223 */ /* 0x080fe20000010004 */
[----:B------:R-:W-:Y:S01]  /*12e0*/  FMUL.FTZ R229, R193, R101 ;  /* 0x00000065c1e57220 */ /* 0x000fe20000410000 */
[C---:B------:R-:W-:Y:S01]  /*12f0*/  IMAD.WIDE.U32 R140, R170.reuse, 0x20, R140 ;  /* 0x00000020aa8c7825 */ /* 0x040fe200078e008c */
[----:B------:R-:W4:Y:S04]  /*1300*/  LDL R101, [R1] ;  /* 0x0000000001657983 */ /* 0x000f280000100800 */
[----:B------:R-:W4:Y:S01]  /*1310*/  LDG.E.128 R132, desc[UR16][R140.64] ;  /* 0x000000108c847981 */ /* 0x000f22000c1e1d00 */
[----:B------:R-:W-:-:S06]  /*1320*/  IMAD.WIDE.U32 R136, R170, 0x10, R136 ;  /* 0x00000010aa887825 */ /* 0x000fcc00078e0088 */
[----:B------:R-:W4:Y:S04]  /*1330*/  LDG.E.128 R136, desc[UR16][R136.64] ;  /* 0x0000001088887981 */ /* 0x000f28000c1e1d00 */
[----:B------:R-:W4:Y:S01]  /*1340*/  LDG.E.128 R140, desc[UR16][R140.64+0x10] ;  /* 0x000010108c8c7981 */ /* 0x000f22000c1e1d00 */
[----:B--2---:R-:W-:-:S03]  /*1350*/  FMUL.FTZ R182, R99, R182 ;  /* 0x000000b663b67220 */ /* 0x004fc60000410000 */
[----:B------:R-:W2:Y:S01]  /*1360*/  LDL R99, [R1+0x8] ;  /* 0x0000080001637983 */ /* 0x000ea20000100800 */
[----:B---3--:R-:W-:-:S03]  /*1370*/  FMUL.FTZ R222, R126, R103 ;  /* 0x000000677ede7220 */ /* 0x008fc60000410000 */
[----:B------:R-:W3:Y:S01]  /*1380*/  LDL R126, [R1+0xc] ;  /* 0x00000c00017e7983 */ /* 0x000ee20000100800 */
[--C-:B------:R-:W-:Y:S02]  /*1390*/  HADD2.F32 R188, -RZ, R113.reuse.H0_H0 ;  /* 0x20000071ffbc7230 */ /* 0x100fe40000004100 */
[----:B------:R-:W-:Y:S01]  /*13a0*/  FADD.FTZ R33, R233, R33 ;  /* 0x00000021e9217221 */ /* 0x000fe20000010000 */
[----:B------:R-:W-:Y:S02]  /*13b0*/  HADD2.F32 R113, -RZ, R113.H1_H1 ;  /* 0x30000071ff717230 */ /* 0x000fe40000004100 */
[-C--:B------:R-:W-:Y:S01]  /*13c0*/  FFMA.FTZ R0, R221, R233.reuse, R0 ;  /* 0x000000e9dd007223 */ /* 0x080fe20000010000 */
[----:B------:R-:W-:Y:S01]  /*13d0*/  FMUL.FTZ R233, R197, R233 ;  /* 0x000000e9c5e97220 */ /* 0x000fe20000410000 */
        /* <DEDUP_REMOVED lines=9> */
[----:B------:R-:W-:Y:S01]  /*1470*/  FADD.FTZ R230, R104, -UR5 ;  /* 0x8000000568e67e21 */ /* 0x000fe20008010000 */
[----:B------:R-:W-:Y:S01]  /*1480*/  FADD.FTZ R35, R231, R35 ;  /* 0x00000023e7237221 */ /* 0x000fe20000010000 */
[-C--:B------:R-:W-:Y:S01]  /*1490*/  FFMA.FTZ R3, R235, R231.reuse, R3 ;  /* 0x000000e7eb037223 */ /* 0x080fe20000010003 */
[----:B------:R-:W-:Y:S01]  /*14a0*/  FMUL.FTZ R231, R194, R231 ;  /* 0x000000e7c2e77220 */ /* 0x000fe20000410000 */
[----:B----4-:R-:W-:Y:S01]  /*14b0*/  FMUL.FTZ R190, R97, R113 ;  /* 0x0000007161be7220 */ /* 0x010fe20000410000 */
[----:B------:R-:W-:Y:S01]  /*14c0*/  FADD.FTZ R97, RZ, R233 ;  /* 0x000000e9ff617221 */ /* 0x000fe20000010000 */
[----:B------:R-:W-:-:S03]  /*14d0*/  FMUL.FTZ R192, R98, R192 ;  /* 0x000000c062c07220 */ /* 0x000fc60000410000 */
[----:B------:R-:W-:Y:S01]  /*14e0*/  FADD.FTZ R98, R232, R97 ;  /* 0x00000061e8627221 */ /* 0x000fe20000010000 */
[----:B------:R-:W-:-:S03]  /*14f0*/  FMUL.FTZ R230, R230, UR8 ;  /* 0x00000008e6e67c20 */ /* 0x000fc60008410000 */
[----:B------:R-:W-:Y:S01]  /*1500*/  FADD.FTZ R98, R231, R98 ;  /* 0x00000062e7627221 */ /* 0x000fe20000010000 */
[----:B------:R-:W-:Y:S01]  /*1510*/  FADD.FTZ R37, R227, R37 ;  /* 0x00000025e3257221 */ /* 0x000fe20000010000 */
[-C--:B------:R-:W-:Y:S01]  /*1520*/  FFMA.FTZ R5, R230, R227.reuse, R5 ;  /* 0x000000e3e6057223 */ /* 0x080fe20000010005 */
[----:B------:R-:W-:Y:S01]  /*1530*/  FMUL.FTZ R227, R191, R227 ;  /* 0x000000e3bfe37220 */ /* 0x000fe20000410000 */
[----:B------:R-:W-:Y:S01]  /*1540*/  FADD.FTZ R98, R229, R98 ;  /* 0x00000062e5627221 */ /* 0x000fe20000010000 */
[----:B------:R-:W-:-:S03]  /*1550*/  HADD2.F32 R196, -RZ, R115.H0_H0 ;  /* 0x20000073ffc47230 */ /* 0x000fc60000004100 */
[----:B------:R-:W-:Y:S01]  /*1560*/  FADD.FTZ R98, R227, R98 ;  /* 0x00000062e3627221 */ /* 0x000fe20000010000 */
[----:B------:R-:W-:-:S03]  /*1570*/  HADD2.F32 R115, -RZ, R115.H1_H1 ;  /* 0x30000073ff737230 */ /* 0x000fc60000004100 */
[----:B------:R-:W-:Y:S01]  /*1580*/  FADD.FTZ R98, R225, R98 ;  /* 0x00000062e1627221 */ /* 0x000fe20000010000 */
[----:B------:R-:W-:Y:S01]  /*1590*/  FADD.FTZ R109, R109, -UR5 ;  /* 0x800000056d6d7e21 */ /* 0x000fe20008010000 */
[----:B------:R-:W-:Y:S01]  /*15a0*/  FFMA.FTZ R97, R221, R233, RZ ;  /* 0x000000e9dd617223 */ /* 0x000fe200000100ff */
[----:B------:R-:W-:-:S04]  /*15b0*/  @P0 IMAD.WIDE.U32 R180, R169, 0x20, R180 ;  /* 0x00000020a9b40825 */ /* 0x000fc800078e00b4 */
[----:B------:R-:W-:Y:S01]  /*15c0*/  FADD.FTZ R110, R110, -UR5 ;  /* 0x800000056e6e7e21 */ /* 0x000fe20008010000 */
[----:B------:R-:W-:Y:S01]  /*15d0*/  FMUL.FTZ R179, R109, UR8 ;  /* 0x000000086db37c20 */ /* 0x000fe20008410000 */
[----:B------:R-:W-:Y:S01]  /*15e0*/  FADD.FTZ R146, R183, R146 ;  /* 0x00000092b7927221 */ /* 0x000fe20000010000 */
[----:B------:R-:W5:Y:S02]  /*15f0*/  @P0 LDG.E.128 R64, desc[UR16][R180.64] ;  /* 0x00000010b4400981 */ /* 0x000f64000c1e1d00 */
[----:B------:R-:W-:Y:S02]  /*1600*/  FFMA.FTZ R10, R179, R183, R10 ;  /* 0x000000b7b30a7223 */ /* 0x000fe4000001000a */
[----:B------:R0:W5:Y:S01]  /*1610*/  @P0 LDG.E.128 R68, desc[UR16][R180.64+0x10] ;  /* 0x00001010b4440981 */ /* 0x000162000c1e1d00 */
[----:B------:R-:W-:Y:S01]  /*1620*/  FADD.FTZ R147, R188, R147 ;  /* 0x00000093bc937221 */ /* 0x000fe20000010000 */
[----:B0-----:R-:W-:-:S04]  /*1630*/  FMUL.FTZ R180, R110, UR8 ;  /* 0x000000086eb47c20 */ /* 0x001fc80008410000 */
[-C--:B------:R-:W-:Y:S01]  /*1640*/  FFMA.FTZ R11, R180, R188.reuse, R11 ;  /* 0x000000bcb40b7223 */ /* 0x080fe2000001000b */
[----:B------:R-:W-:Y:S01]  /*1650*/  FMUL.FTZ R183, R130, R183 ;  /* 0x000000b782b77220 */ /* 0x000fe20000410000 */
[----:B------:R-:W-:Y:S01]  /*1660*/  FMUL.FTZ R188, R129, R188 ;  /* 0x000000bc81bc7220 */ /* 0x000fe20000410000 */
[----:B------:R-:W-:Y:S02]  /*1670*/  HADD2.F32 R114, -RZ, R114.H1_H1 ;  /* 0x30000072ff727230 */ /* 0x000fe40000004100 */
[----:B------:R-:W-:Y:S01]  /*1680*/  FADD.FTZ R118, R118, -UR5 ;  /* 0x8000000576767e21 */ /* 0x000fe20008010000 */
[----:B------:R-:W-:-:S03]  /*1690*/  FMUL.FTZ R224, R224, UR8 ;  /* 0x00000008e0e07c20 */ /* 0x000fc60008410000 */
[----:B------:R-:W-:Y:S01]  /*16a0*/  FMUL.FTZ R194, R118, UR8 ;  /* 0x0000000876c27c20 */ /* 0x000fe20008410000 */
[----:B------:R-:W-:Y:S01]  /*16b0*/  FMUL.FTZ R127, R127, UR8 ;  /* 0x000000087f7f7c20 */ /* 0x000fe20008410000 */
[----:B------:R-:W-:Y:S02]  /*16c0*/  FADD.FTZ R151, R196, R151 ;  /* 0x00000097c4977221 */ /* 0x000fe40000010000 */
[----:B------:R-:W-:Y:S01]  /*16d0*/  FFMA.FTZ R15, R194, R196, R15 ;  /* 0x000000c4c20f7223 */ /* 0x000fe2000001000f */
[----:B------:R-:W-:Y:S01]  /*16e0*/  FADD.FTZ R157, R96, R157 ;  /* 0x0000009d609d7221 */ /* 0x000fe20000010000 */
[----:B------:R-:W-:Y:S01]  /*16f0*/  FFMA.FTZ R21, R127, R96, R21 ;  /* 0x000000607f157223 */ /* 0x000fe20000010015 */
[----:B------:R-:W-:Y:S01]  /*1700*/  FADD.FTZ R172, R121, -UR5 ;  /* 0x8000000579ac7e21 */ /* 0x000fe20008010000 */
[----:B------:R-:W-:Y:S01]  /*1710*/  FMUL.FTZ R193, R128, R114 ;  /* 0x0000007280c17220 */ /* 0x000fe20000410000 */
[----:B------:R-:W-:Y:S01]  /*1720*/  FADD.FTZ R111, R111, -UR5 ;  /* 0x800000056f6f7e21 */ /* 0x000fe20008010000 */
[----:B------:R-:W-:Y:S01]  /*1730*/  FADD.FTZ R121, R131, -UR5 ;  /* 0x8000000583797e21 */ /* 0x000fe20008010000 */
[----:B------:R-:W-:-:S02]  /*1740*/  HADD2.F32 R100, -RZ, R125.H0_H0 ;  /* 0x2000007dff647230 */ /* 0x000fc40000004100 */
[----:B------:R-:W-:Y:S01]  /*1750*/  FMUL.FTZ R181, R111, UR8 ;  /* 0x000000086fb57c20 */ /* 0x000fe20008410000 */
[----:B------:R-:W-:Y:S01]  /*1760*/  FMUL.FTZ R131, R102, R105 ;  /* 0x0000006966837220 */ /* 0x000fe20000410000 */
[----:B------:R-:W-:Y:S01]  /*1770*/  FADD.FTZ R117, R117, -UR5 ;  /* 0x8000000575757e21 */ /* 0x000fe20008010000 */
[----:B------:R-:W-:Y:S02]  /*1780*/  HADD2.F32 R125, -RZ, R125.H1_H1 ;  /* 0x3000007dff7d7230 */ /* 0x000fe40000004100 */
[----:B------:R-:W-:Y:S01]  /*1790*/  FMUL.FTZ R130, R101, R106 ;  /* 0x0000006a65827220 */ /* 0x000fe20000410000 */
[----:B------:R-:W-:Y:S01]  /*17a0*/  FMUL.FTZ R129, R252, R100 ;  /* 0x00000064fc817220 */ /* 0x000fe20000410000 */
[----:B------:R-:W-:Y:S01]  /*17b0*/  FMUL.FTZ R191, R117, UR8 ;  /* 0x0000000875bf7c20 */ /* 0x000fe20008410000 */
[----:B------:R-:W-:Y:S01]  /*17c0*/  FADD.FTZ R104, R132, -UR5 ;  /* 0x8000000584687e21 */ /* 0x000fe20008010000 */
[----:B------:R-:W-:Y:S01]  /*17d0*/  FMUL.FTZ R132, R112, UR8 ;  /* 0x0000000870847c20 */ /* 0x000fe20008410000 */
[----:B------:R-:W-:Y:S01]  /*17e0*/  FMUL.FTZ R128, R251, R125 ;  /* 0x0000007dfb807220 */ /* 0x000fe20000410000 */
[----:B------:R-:W-:-:S02]  /*17f0*/  FADD.FTZ R156, R125, R156 ;  /* 0x0000009c7d9c7221 */ /* 0x000fc40000010000 */
[----:B------:R-:W-:Y:S01]  /*1800*/  FFMA.FTZ R20, R132, R125, R20 ;  /* 0x0000007d84147223 */ /* 0x000fe20000010014 */
[----:B------:R-:W-:Y:S01]  /*1810*/  FMUL.FTZ R125, R107, UR8 ;  /* 0x000000086b7d7c20 */ /* 0x000fe20008410000 */
[----:B------:R-:W-:Y:S01]  /*1820*/  FADD.FTZ R119, R119, -UR5 ;  /* 0x8000000577777e21 */ /* 0x000fe20008010000 */
[----:B------:R-:W-:Y:S01]  /*1830*/  FADD.FTZ R158, R124, R158 ;  /* 0x0000009e7c9e7221 */ /* 0x000fe20000010000 */
[----:B------:R-:W-:Y:S01]  /*1840*/  FMUL.FTZ R123, R123, UR8 ;  /* 0x000000087b7b7c20 */ /* 0x000fe20008410000 */
[-C--:B------:R-:W-:Y:S01]  /*1850*/  FFMA.FTZ R22, R125, R124.reuse, R22 ;  /* 0x0000007c7d167223 */ /* 0x080fe20000010016 */
[----:B------:R-:W-:Y:S01]  /*1860*/  FMUL.FTZ R124, R249, R124 ;  /* 0x0000007cf97c7220 */ /* 0x000fe20000410000 */
[----:B------:R-:W-:Y:S01]  /*1870*/  FMUL.FTZ R195, R119, UR8 ;  /* 0x0000000877c37c20 */ /* 0x000fe20008410000 */
[----:B------:R-:W-:Y:S01]  /*1880*/  FMUL.FTZ R173, R173, UR8 ;  /* 0x00000008adad7c20 */ /* 0x000fe20008410000 */
[----:B------:R-:W-:Y:S01]  /*1890*/  FADD.FTZ R159, R122, R159 ;  /* 0x0000009f7a9f7221 */ /* 0x000fe20000010000 */
[-C--:B------:R-:W-:Y:S01]  /*18a0*/  FFMA.FTZ R23, R123, R122.reuse, R23 ;  /* 0x0000007a7b177223 */ /* 0x080fe20000010017 */
[----:B------:R-:W-:Y:S01]  /*18b0*/  FMUL.FTZ R121, R121, UR8 ;  /* 0x0000000879797c20 */ /* 0x000fe20008410000 */
[----:B------:R-:W-:Y:S01]  /*18c0*/  FMUL.FTZ R122, R248, R122 ;  /* 0x0000007af87a7220 */ /* 0x000fe20000410000 */
[----:B------:R-:W-:Y:S01]  /*18d0*/  FADD.FTZ R153, R105, R153 ;  /* 0x0000009969997221 */ /* 0x000fe20000010000 */
[----:B------:R-:W-:Y:S01]  /*18e0*/  FFMA.FTZ R17, R173, R105, R17 ;  /* 0x00000069ad117223 */ /* 0x000fe20000010011 */
[----:B------:R-:W-:-:S02]  /*18f0*/  HADD2.F32 R105, -RZ, R136.H0_H0 ;  /* 0x20000088ff697230 */ /* 0x000fc40000004100 */
[----:B------:R-:W-:Y:S01]  /*1900*/  FADD.FTZ R160, R120, R160 ;  /* 0x000000a078a07221 */ /* 0x000fe20000010000 */
[-C--:B------:R-:W-:Y:S01]  /*1910*/  FFMA.FTZ R24, R121, R120.reuse, R24 ;  /* 0x0000007879187223 */ /* 0x080fe20000010018 */
[----:B------:R-:W-:Y:S01]  /*1920*/  FMUL.FTZ R104, R104, UR8 ;  /* 0x0000000868687c20 */ /* 0x000fe20008410000 */
[----:B------:R-:W-:Y:S01]  /*1930*/  FMUL.FTZ R120, R247, R120 ;  /* 0x00000078f7787220 */ /* 0x000fe20000410000 */
[----:B------:R-:W-:Y:S01]  /*1940*/  FMUL.FTZ R172, R172, UR8 ;  /* 0x00000008acac7c20 */ /* 0x000fe20008410000 */
[----:B------:R-:W-:Y:S01]  /*1950*/  FMUL.FTZ R171, R171, UR8 ;  /* 0x00000008abab7c20 */ /* 0x000fe20008410000 */
[----:B------:R-:W-:Y:S01]  /*1960*/  FADD.FTZ R215, R105, R215 ;  /* 0x000000d769d77221 */ /* 0x000fe20000010000 */
[-C--:B------:R-:W-:Y:S01]  /*1970*/  FFMA.FTZ R25, R104, R105.reuse, R25 ;  /* 0x0000006968197223 */ /* 0x080fe20000010019 */
        /* <DEDUP_REMOVED lines=8> */
[----:B------:R-:W-:Y:S02]  /*1a00*/  HADD2.F32 R137, -RZ, R137.H1_H1 ;  /* 0x30000089ff897230 */ /* 0x000fe40000004100 */
[----:B------:R-:W-:Y:S01]  /*1a10*/  FMUL.FTZ R107, R244, R100 ;  /* 0x00000064f46b7220 */ /* 0x000fe20000410000 */
[--C-:B------:R-:W-:Y:S02]  /*1a20*/  HADD2.F32 R101, -RZ, R138.reuse.H0_H0 ;  /* 0x2000008aff657230 */ /* 0x100fe40000004100 */
[----:B------:R-:W-:Y:S01]  /*1a30*/  FMUL.FTZ R108, R243, R137 ;  /* 0x00000089f36c7220 */ /* 0x000fe20000410000 */
[----:B------:R-:W-:Y:S02]  /*1a40*/  HADD2.F32 R138, -RZ, R138.H1_H1 ;  /* 0x3000008aff8a7230 */ /* 0x000fe40000004100 */
[----:B------:R-:W-:Y:S01]  /*1a50*/  FADD.FTZ R112, R133, -UR5 ;  /* 0x8000000585707e21 */ /* 0x000fe20008010000 */
[----:B------:R-:W-:Y:S01]  /*1a60*/  FMUL.FTZ R109, R242, R101 ;  /* 0x00000065f26d7220 */ /* 0x000fe20000410000 */
[----:B------:R-:W-:-:S02]  /*1a70*/  HADD2.F32 R133, -RZ, R139.H0_H0 ;  /* 0x2000008bff857230 */ /* 0x000fc40000004100 */
[----:B------:R-:W-:Y:S01]  /*1a80*/  FMUL.FTZ R110, R241, R138 ;  /* 0x0000008af16e7220 */ /* 0x000fe20000410000 */
[----:B------:R-:W-:Y:S02]  /*1a90*/  HADD2.F32 R139, -RZ, R139.H1_H1 ;  /* 0x3000008bff8b7230 */ /* 0x000fe40000004100 */
[----:B------:R-:W-:Y:S01]  /*1aa0*/  FMUL.FTZ R111, R240, R133 ;  /* 0x00000085f06f7220 */ /* 0x000fe20000410000 */
[----:B------:R-:W-:Y:S01]  /*1ab0*/  FADD.FTZ R148, R113, R148 ;  /* 0x0000009471947221 */ /* 0x000fe20000010000 */
[----:B------:R-:W-:Y:S01]  /*1ac0*/  FFMA.FTZ R12, R181, R113, R12 ;  /* 0x00000071b50c7223 */ /* 0x000fe2000001000c */
[----:B------:R-:W-:Y:S01]  /*1ad0*/  FADD.FTZ R150, R114, R150 ;  /* 0x0000009672967221 */ /* 0x000fe20000010000 */
[----:B------:R-:W-:Y:S01]  /*1ae0*/  FFMA.FTZ R14, R191, R114, R14 ;  /* 0x00000072bf0e7223 */ /* 0x000fe2000001000e */
[----:B------:R-:W-:Y:S01]  /*1af0*/  FMUL.FTZ R113, R239, R139 ;  /* 0x0000008bef717220 */ /* 0x000fe20000410000 */
[----:B------:R-:W-:Y:S01]  /*1b00*/  FADD.FTZ R114, R134, -UR5 ;  /* 0x8000000586727e21 */ /* 0x000fe20008010000 */
[----:B------:R-:W-:Y:S01]  /*1b10*/  FMUL.FTZ R112, R112, UR8 ;  /* 0x0000000870707c20 */ /* 0x000fe20008410000 */
[----:B------:R-:W-:Y:S01]  /*1b20*/  FADD.FTZ R152, R115, R152 ;  /* 0x0000009873987221 */ /* 0x000fe20000010000 */
[-C--:B------:R-:W-:Y:S01]  /*1b30*/  FFMA.FTZ R16, R195, R115.reuse, R16 ;  /* 0x00000073c3107223 */ /* 0x080fe20000010010 */
[----:B------:R-:W-:Y:S01]  /*1b40*/  FMUL.FTZ R114, R114, UR8 ;  /* 0x0000000872727c20 */ /* 0x000fe20008410000 */
[----:B--2---:R-:W-:Y:S01]  /*1b50*/  FMUL.FTZ R197, R99, R115 ;  /* 0x0000007363c57220 */ /* 0x004fe20000410000 */
        /* <DEDUP_REMOVED lines=14> */
[----:B---3--:R-:W-:Y:S02]  /*1c40*/  FMUL.FTZ R196, R126, R196 ;  /* 0x000000c47ec47220 */ /* 0x008fe40000410000 */
[----:B------:R-:W-:Y:S01]  /*1c50*/  FADD.FTZ R99, R193, R98 ;  /* 0x00000062c1637221 */ /* 0x000fe20000010000 */
[----:B------:R-:W-:Y:S01]  /*1c60*/  FMUL.FTZ R126, R250, R96 ;  /* 0x00000060fa7e7220 */ /* 0x000fe20000410000 */
[----:B------:R-:W-:Y:S02]  /*1c70*/  FFMA.FTZ R96, R178, R182, R97 ;  /* 0x000000b6b2607223 */ /* 0x000fe40000010061 */
[----:B------:R-:W-:Y:S02]  /*1c80*/  FADD.FTZ R98, R196, R99 ;  /* 0x00000063c4627221 */ /* 0x000fe40000010000 */
[----:B------:R-:W-:-:S02]  /*1c90*/  FFMA.FTZ R97, R179, R183, R96 ;  /* 0x000000b7b3617223 */ /* 0x000fc40000010060 */
[----:B------:R-:W-:Y:S02]  /*1ca0*/  FADD.FTZ R98, R197, R98 ;  /* 0x00000062c5627221 */ /* 0x000fe40000010000 */
[----:B------:R-:W-:Y:S02]  /*1cb0*/  FFMA.FTZ R96, R180, R188, R97 ;  /* 0x000000bcb4607223 */ /* 0x000fe40000010061 */
[----:B------:R-:W-:Y:S02]  /*1cc0*/  FADD.FTZ R97, R131, R98 ;  /* 0x0000006283617221 */ /* 0x000fe40000010000 */
        /* <DEDUP_REMOVED lines=27> */
[----:B------:R-:W-:Y:S01]  /*1e80*/  FADD.FTZ R96, R96, R111 ;  /* 0x0000006f60607221 */ /* 0x000fe20000010000 */
[----:B------:R-:W-:Y:S01]  /*1e90*/  FADD.FTZ R115, R135, -UR5 ;  /* 0x8000000587737e21 */ /* 0x000fe20008010000 */
[----:B------:R-:W-:Y:S02]  /*1ea0*/  FFMA.FTZ R98, R112, R106, R98 ;  /* 0x0000006a70627223 */ /* 0x000fe40000010062 */
[----:B------:R-:W-:Y:S01]  /*1eb0*/  FADD.FTZ R96, R96, R113 ;  /* 0x0000007160607221 */ /* 0x000fe20000010000 */
[----:B------:R-:W-:Y:S01]  /*1ec0*/  FADD.FTZ R116, R140, -UR5 ;  /* 0x800000058c747e21 */ /* 0x000fe20008010000 */
[----:B------:R-:W-:Y:S01]  /*1ed0*/  FMUL.FTZ R115, R115, UR8 ;  /* 0x0000000873737c20 */ /* 0x000fe20008410000 */
[----:B------:R-:W-:Y:S02]  /*1ee0*/  FFMA.FTZ R98, R114, R107, R98 ;  /* 0x0000006b72627223 */ /* 0x000fe40000010062 */
[----:B------:R-:W0:Y:S01]  /*1ef0*/  SHFL.DOWN PT, R97, R96, 0x10, 0x1f ;  /* 0x0a001f0060617f89 */ /* 0x000e2200000e0000 */
[----:B------:R-:W-:Y:S01]  /*1f00*/  FADD.FTZ R117, R141, -UR5 ;  /* 0x800000058d757e21 */ /* 0x000fe20008010000 */
[----:B------:R-:W-:Y:S01]  /*1f10*/  FMUL.FTZ R116, R116, UR8 ;  /* 0x0000000874747c20 */ /* 0x000fe20008410000 */
[----:B------:R-:W-:Y:S01]  /*1f20*/  FFMA.FTZ R98, R115, R108, R98 ;  /* 0x0000006c73627223 */ /* 0x000fe20000010062 */
[----:B------:R-:W-:Y:S01]  /*1f30*/  FADD.FTZ R118, R142, -UR5 ;  /* 0x800000058e767e21 */ /* 0x000fe20008010000 */
[----:B------:R-:W-:-:S02]  /*1f40*/  FMUL.FTZ R117, R117, UR8 ;  /* 0x0000000875757c20 */ /* 0x000fc40008410000 */
[----:B------:R-:W-:Y:S01]  /*1f50*/  FFMA.FTZ R98, R116, R109, R98 ;  /* 0x0000006d74627223 */ /* 0x000fe20000010062 */
[----:B------:R-:W-:Y:S01]  /*1f60*/  FADD.FTZ R119, R143, -UR5 ;  /* 0x800000058f777e21 */ /* 0x000fe20008010000 */
[----:B------:R-:W-:Y:S02]  /*1f70*/  FMUL.FTZ R118, R118, UR8 ;  /* 0x0000000876767c20 */ /* 0x000fe40008410000 */
        /* <DEDUP_REMOVED lines=27> */
[----:B------:R-:W-:Y:S01]  /*2130*/  FADD.FTZ R144, R103, R144 ;  /* 0x0000009067907221 */ /* 0x000fe20000010000 */
[----:B------:R-:W-:Y:S01]  /*2140*/  FFMA.FTZ R8, R224, R103, R8 ;  /* 0x00000067e0087223 */ /* 0x000fe20000010008 */
[----:B0-----:R-:W-:-:S04]  /*2150*/  FADD.FTZ R97, R97, R98 ;  /* 0x0000006261617221 */ /* 0x001fc80000010000 */
        /* <DEDUP_REMOVED lines=9> */
.L_x_9623:
[----:B------:R-:W-:Y:S05]  /*21f0*/  BSYNC.RECONVERGENT B0 ;  /* 0x0000000000007941 */ /* 0x000fea0003800200 */
.L_x_9622:
        /* <DEDUP_REMOVED lines=42> */
[----:B------:R-:W-:-:S04]  /*24a0*/  ISETP.NE.U32.AND P0, PT, RZ, UR22, PT ;  /* 0x00000016ff007c0c */ /* 0x000fc8000bf05070 */
[----:B------:R-:W-:-:S13]  /*24b0*/  ISETP.NE.AND.EX P0, PT, RZ, UR23, PT, P0 ;  /* 0x00000017ff007c0c */ /* 0x000fda000bf05300 */
[----:B------:R-:W-:Y:S05]  /*24c0*/  @P0 BRA `(.L_x_9625) ;  /* 0x0000000400140947 */ /* 0x000fea0003800000 */
        /* <DEDUP_REMOVED lines=9> */
[----:B------:R-:W-:Y:S01]  /*2560*/  FMUL.FTZ R100, R100, UR8 ;  /* 0x0000000864647c20 */ /* 0x000fe20008410000 */
[----:B------:R-:W-:Y:S01]  /*2570*/  FFMA.FTZ R228, R228, UR4, R136 ;  /* 0x00000004e4e47c23 */ /* 0x000fe20008010088 */
[----:B------:R-:W-:Y:S01]  /*2580*/  FMUL.FTZ R227, R227, UR8 ;  /* 0x00000008e3e37c20 */ /* 0x000fe20008410000 */
[----:B------:R-:W-:Y:S01]  /*2590*/  FMUL.FTZ R101, R101, UR7 ;  /* 0x0000000765657c20 */ /* 0x000fe20008410000 */
[----:B------:R-:W-:-:S02]  /*25a0*/  HADD2.F32 R103, -RZ, R98.H0_H0 ;  /* 0x20000062ff677230 */ /* 0x000fc40000004100 */
[----:B------:R-:W-:Y:S01]  /*25b0*/  FADD.FTZ R225, R225, -R228 ;  /* 0x800000e4e1e17221 */ /* 0x000fe20000010000 */
[----:B------:R-:W-:Y:S01]  /*25c0*/  FFMA.FTZ R235, R235, UR4, R136 ;  /* 0x00000004ebeb7c23 */ /* 0x000fe20008010088 */
[C---:B------:R-:W-:Y:S01]  /*25d0*/  FMUL.FTZ R102, R101.reuse, R102 ;  /* 0x0000006665667220 */ /* 0x040fe20000410000 */
[----:B------:R-:W-:Y:S01]  /*25e0*/  FMUL.FTZ R101, R101, R134 ;  /* 0x0000008665657220 */ /* 0x000fe20000410000 */
[----:B------:R-:W-:Y:S02]  /*25f0*/  HADD2.F32 R134, -RZ, R99.H1_H1 ;  /* 0x30000063ff867230 */ /* 0x000fe40000004100 */
[----:B------:R-:W-:Y:S01]  /*2600*/  FMUL.FTZ R99, R100, UR7 ;  /* 0x0000000764637c20 */ /* 0x000fe20008410000 */
[----:B------:R-:W-:Y:S02]  /*2610*/  HADD2.F32 R100, -RZ, R43.H1_H1 ;  /* 0x3000002bff647230 */ /* 0x000fe40000004100 */
[----:B------:R-:W-:Y:S01]  /*2620*/  FMUL.FTZ R225, R225, UR8 ;  /* 0x00000008e1e17c20 */ /* 0x000fe20008410000 */
[----:B------:R-:W-:Y:S01]  /*2630*/  FADD.FTZ R231, R231, -R235 ;  /* 0x800000ebe7e77221 */ /* 0x000fe20000010000 */
[----:B------:R-:W-:Y:S01]  /*2640*/  FMUL.FTZ R133, R99, R134 ;  /* 0x0000008663857220 */ /* 0x000fe20000410000 */
[----:B------:R-:W-:-:S02]  /*2650*/  HADD2.F32 R134, -RZ, R42.H0_H0 ;  /* 0x2000002aff867230 */ /* 0x000fc40000004100 */
[----:B------:R-:W-:Y:S01]  /*2660*/  FMUL.FTZ R99, R99, R100 ;  /* 0x0000006463637220 */ /* 0x000fe20000410000 */
[----:B------:R-:W-:Y:S01]  /*2670*/  FMUL.FTZ R100, R227, UR7 ;  /* 0x00000007e3647c20 */ /* 0x000fe20008410000 */
[----:B------:R-:W-:Y:S02]  /*2680*/  HADD2.F32 R135, -RZ, R98.H1_H1 ;  /* 0x30000062ff877230 */ /* 0x000fe40000004100 */
[----:B------:R-:W-:Y:S01]  /*2690*/  FMUL.FTZ R98, R225, UR7 ;  /* 0x00000007e1627c20 */ /* 0x000fe20008410000 */
[----:B------:R-:W-:Y:S01]  /*26a0*/  FFMA.FTZ R234, R234, UR4, R136 ;  /* 0x00000004eaea7c23 */ /* 0x000fe20008010088 */
[C---:B------:R-:W-:Y:S01]  /*26b0*/  FMUL.FTZ R103, R100.reuse, R103 ;  /* 0x0000006764677220 */ /* 0x040fe20000410000 */
[----:B------:R-:W-:Y:S01]  /*26c0*/  FMUL.FTZ R100, R100, R134 ;  /* 0x0000008664647220 */ /* 0x000fe20000410000 */
[----:B------:R-:W-:Y:S02]  /*26d0*/  HADD2.F32 R134, -RZ, R42.H1_H1 ;  /* 0x3000002aff867230 */ /* 0x000fe40000004100 */
[----:B------:R-:W-:Y:S01]  /*26e0*/  FMUL.FTZ R140, R231, UR8 ;  /* 0x00000008e78c7c20 */ /* 0x000fe20008410000 */
[----:B------:R-:W-:Y:S01]  /*26f0*/  FMUL.FTZ R135, R98, R135 ;  /* 0x0000008762877220 */ /* 0x000fe20000410000 */
[----:B------:R-:W-:Y:S01]  /*2700*/  FADD.FTZ R229, R229, -R234 ;  /* 0x800000eae5e57221 */ /* 0x000fe20000010000 */
[----:B------:R-:W-:-:S02]  /*2710*/  HADD2.F32 R137, -RZ, R41.H0_H0 ;  /* 0x20000029ff897230 */ /* 0x000fc40000004100 */
[----:B------:R-:W-:Y:S01]  /*2720*/  FMUL.FTZ R98, R98, R134 ;  /* 0x0000008662627220 */ /* 0x000fe20000410000 */
[----:B------:R-:W-:Y:S02]  /*2730*/  HADD2.F32 R134, -RZ, R97.H0_H0 ;  /* 0x20000061ff867230 */ /* 0x000fe40000004100 */
[----:B------:R-:W-:Y:S01]  /*2740*/  FMUL.FTZ R140, R140, UR7 ;  /* 0x000000078c8c7c20 */ /* 0x000fe20008410000 */
[----:B------:R-:W-:Y:S01]  /*2750*/  FFMA.FTZ R221, R221, UR4, R136 ;  /* 0x00000004dddd7c23 */ /* 0x000fe20008010088 */
[----:B------:R-:W-:Y:S01]  /*2760*/  FMUL.FTZ R229, R229, UR8 ;  /* 0x00000008e5e57c20 */ /* 0x000fe20008410000 */
[----:B------:R-:W-:Y:S02]  /*2770*/  HADD2.F32 R138, -RZ, R41.H1_H1 ;  /* 0x30000029ff8a7230 */ /* 0x000fe40000004100 */
[C---:B------:R-:W-:Y:S01]  /*2780*/  FMUL.FTZ R134, R140.reuse, R134 ;  /* 0x000000868c867220 */ /* 0x040fe20000410000 */
[----:B------:R-:W-:Y:S01]  /*2790*/  FMUL.FTZ R140, R140, R137 ;  /* 0x000000898c8c7220 */ /* 0x000fe20000410000 */
[----:B------:R-:W-:Y:S01]  /*27a0*/  FADD.FTZ R233, R233, -R221 ;  /* 0x800000dde9e97221 */ /* 0x000fe20000010000 */
[----:B------:R-:W-:-:S02]  /*27b0*/  HADD2.F32 R137, -RZ, R97.H1_H1 ;  /* 0x30000061ff897230 */ /* 0x000fc40000004100 */
[----:B------:R-:W-:Y:S01]  /*27c0*/  FMUL.FTZ R97, R229, UR7 ;  /* 0x00000007e5617c20 */ /* 0x000fe20008410000 */
[----:B------:R-:W-:Y:S01]  /*27d0*/  FFMA.FTZ R236, R236, UR4, R136 ;  /* 0x00000004ecec7c23 */ /* 0x000fe20008010088 */
[----:B------:R-:W-:Y:S01]  /*27e0*/  FMUL.FTZ R141, R233, UR8 ;  /* 0x00000008e98d7c20 */ /* 0x000fe20008410000 */
[----:B------:R-:W-:Y:S02]  /*27f0*/  HADD2.F32 R139, -RZ, R40.H0_H0 ;  /* 0x20000028ff8b7230 */ /* 0x000fe40000004100 */
[C---:B------:R-:W-:Y:S01]  /*2800*/  FMUL.FTZ R137, R97.reuse, R137 ;  /* 0x0000008961897220 */ /* 0x040fe20000410000 */
[----:B------:R-:W-:Y:S01]  /*2810*/  FMUL.FTZ R97, R97, R138 ;  /* 0x0000008a61617220 */ /* 0x000fe20000410000 */
[----:B------:R-:W-:Y:S02]  /*2820*/  HADD2.F32 R138, -RZ, R96.H0_H0 ;  /* 0x20000060ff8a7230 */ /* 0x000fe40000004100 */
[----:B------:R-:W-:Y:S01]  /*2830*/  FADD.FTZ R232, R232, -R236 ;  /* 0x800000ece8e87221 */ /* 0x000fe20000010000 */
[----:B------:R-:W-:Y:S01]  /*2840*/  FMUL.FTZ R141, R141, UR7 ;  /* 0x000000078d8d7c20 */ /* 0x000fe20008410000 */
[----:B------:R-:W-:-:S02]  /*2850*/  F2FP.F16.F32.PACK_AB R99, R99, R101 ;  /* 0x000000656363723e */ /* 0x000fc400000000ff */
[----:B------:R-:W-:Y:S01]  /*2860*/  FMUL.FTZ R232, R232, UR8 ;  /* 0x00000008e8e87c20 */ /* 0x000fe20008410000 */
[C---:B------:R-:W-:Y:S01]  /*2870*/  FMUL.FTZ R138, R141.reuse, R138 ;  /* 0x0000008a8d8a7220 */ /* 0x040fe20000410000 */
[----:B------:R-:W-:Y:S01]  /*2880*/  FMUL.FTZ R141, R141, R139 ;  /* 0x0000008b8d8d7220 */ /* 0x000fe20000410000 */
[----:B------:R-:W-:Y:S02]  /*2890*/  HADD2.F32 R139, -RZ, R96.H1_H1 ;  /* 0x30000060ff8b7230 */ /* 0x000fe40000004100 */
[----:B------:R-:W-:Y:S01]  /*28a0*/  FMUL.FTZ R232, R232, UR7 ;  /* 0x00000007e8e87c20 */ /* 0x000fe20008410000 */
[----:B------:R-:W-:Y:S01]  /*28b0*/  HADD2.F32 R96, -RZ, R40.H1_H1 ;  /* 0x30000028ff607230 */ /* 0x000fe20000004100 */
[----:B------:R-:W-:Y:S02]  /*28c0*/  F2FP.F16.F32.PACK_AB R98, R98, R100 ;  /* 0x000000646262723e */ /* 0x000fe400000000ff */
[C---:B------:R-:W-:Y:S01]  /*28d0*/  FMUL.FTZ R139, R232.reuse, R139 ;  /* 0x0000008be88b7220 */ /* 0x040fe20000410000 */
[----:B------:R-:W-:Y:S01]  /*28e0*/  F2FP.F16.F32.PACK_AB R97, R97, R140 ;  /* 0x0000008c6161723e */ /* 0x000fe200000000ff */
[----:B------:R-:W-:-:S05]  /*28f0*/  FMUL.FTZ R96, R232, R96 ;  /* 0x00000060e8607220 */ /* 0x000fca0000410000 */
[----:B------:R-:W-:Y:S01]  /*2900*/  F2FP.F16.F32.PACK_AB R96, R96, R141 ;  /* 0x0000008d6060723e */ /* 0x000fe200000000ff */
[----:B------:R-:W-:Y:S06]  /*2910*/  BRA `(.L_x_9626) ;  /* 0x0000000400107947 */ /* 0x000fec0003800000 */
.L_x_9625:
[--C-:B------:R-:W-:Y:S01]  /*2920*/  FFMA.FTZ R226, R226, UR4, R136.reuse ;  /* 0x00000004e2e27c23 */ /* 0x100fe20008010088 */
[--C-:B------:R-:W-:Y:S01]  /*2930*/  FFMA.FTZ R89, R224, UR4, R136.reuse ;  /* 0x00000004e0597c23 */ /* 0x100fe20008010088 */
[----:B------:R-:W-:Y:S01]  /*2940*/  FFMA.FTZ R88, R230, UR4, R136 ;  /* 0x00000004e6587c23 */ /* 0x000fe20008010088 */
[--C-:B------:R-:W-:Y:S02]  /*2950*/  HADD2.F32 R103, -RZ, R43.reuse.H0_H0 ;  /* 0x2000002bff677230 */ /* 0x100fe40000004100 */
[----:B------:R-:W-:Y:S01]  /*2960*/  FADD.FTZ R226, R223, -R226 ;  /* 0x800000e2dfe27221 */ /* 0x000fe20000010000 */
[----:B------:R-:W-:Y:S01]  /*2970*/  FADD.FTZ R91, R222, -R89 ;  /* 0x80000059de5b7221 */ /* 0x000fe20000010000 */
[----:B------:R-:W-:Y:S01]  /*2980*/  FADD.FTZ R88, R227, -R88 ;  /* 0x80000058e3587221 */ /* 0x000fe20000010000 */
[----:B------:R-:W-:Y:S02]  /*2990*/  HADD2.F32 R134, -RZ, R43.H1_H1 ;  /* 0x3000002bff867230 */ /* 0x000fe40000004100 */
[----:B------:R-:W-:Y:S01]  /*29a0*/  FMUL.FTZ R90, R226, UR8 ;  /* 0x00000008e25a7c20 */ /* 0x000fe20008410000 */
[----:B------:R-:W-:Y:S01]  /*29b0*/  FMUL.FTZ R91, R91, UR8 ;  /* 0x000000085b5b7c20 */ /* 0x000fe20008410000 */
[----:B------:R-:W-:Y:S01]  /*29c0*/  FFMA.FTZ R228, R228, UR4, R136 ;  /* 0x00000004e4e47c23 */ /* 0x000fe20008010088 */
[----:B-----5:R-:W-:-:S02]  /*29d0*/  HADD2.F32 R101, -RZ, R99.H0_H0 ;  /* 0x20000063ff657230 */ /* 0x020fc40000004100 */
[----:B------:R-:W-:Y:S01]  /*29e0*/  FMUL.FTZ R102, R90, UR7 ;  /* 0x000000075a667c20 */ /* 0x000fe20008410000 */
[----:B------:R-:W-:Y:S01]  /*29f0*/  FMUL.FTZ R133, R91, UR7 ;  /* 0x000000075b857c20 */ /* 0x000fe20008410000 */
[----:B------:R-:W-:Y:S02]  /*2a00*/  HADD2.F32 R100, -RZ, R99.H1_H1 ;  /* 0x30000063ff647230 */ /* 0x000fe40000004100 */
[----:B------:R-:W-:Y:S01]  /*2a10*/  FMUL.FTZ R88, R88, UR8 ;  /* 0x0000000858587c20 */ /* 0x000fe20008410000 */
[----:B------:R-:W-:Y:S01]  /*2a20*/  FADD.FTZ R89, R225, -R228 ;  /* 0x800000e4e1597221 */ /* 0x000fe20000010000 */
[C---:B------:R-:W-:Y:S01]  /*2a30*/  FMUL.FTZ R99, R102.reuse, R103 ;  /* 0x0000006766637220 */ /* 0x040fe20000410000 */
[----:B------:R-:W-:Y:S01]  /*2a40*/  FMUL.FTZ R134, R133, R134 ;  /* 0x0000008685867220 */ /* 0x000fe20000410000 */
[----:B------:R-:W-:Y:S01]  /*2a50*/  FFMA.FTZ R94, R235, UR4, R136 ;  /* 0x00000004eb5e7c23 */ /* 0x000fe20008010088 */
[----:B------:R-:W-:Y:S01]  /*2a60*/  FMUL.FTZ R102, R102, R101 ;  /* 0x0000006566667220 */ /* 0x000fe20000410000 */
[----:B------:R-:W-:Y:S01]  /*2a70*/  FMUL.FTZ R133, R133, R100 ;  /* 0x0000006485857220 */ /* 0x000fe20000410000 */
[----:B------:R-:W-:-:S02]  /*2a80*/  HADD2.F32 R103, -RZ, R98.H0_H0 ;  /* 0x20000062ff677230 */ /* 0x000fc40000004100 */
[----:B------:R-:W-:Y:S01]  /*2a90*/  FFMA.FTZ R234, R234, UR4, R136 ;  /* 0x00000004eaea7c23 */ /* 0x000fe20008010088 */
[----:B------:R-:W-:Y:S02]  /*2aa0*/  HADD2.F32 R101, -RZ, R42.H0_H0 ;  /* 0x2000002aff657230 */ /* 0x000fe40000004100 */
[----:B------:R-:W-:Y:S01]  /*2ab0*/  FMUL.FTZ R100, R88, UR7 ;  /* 0x0000000758647c20 */ /* 0x000fe20008410000 */
[----:B------:R-:W-:Y:S01]  /*2ac0*/  FMUL.FTZ R89, R89, UR8 ;  /* 0x0000000859597c20 */ /* 0x000fe20008410000 */
[----:B------:R-:W-:Y:S01]  /*2ad0*/  FADD.FTZ R94, R231, -R94 ;  /* 0x8000005ee75e7221 */ /* 0x000fe20000010000 */
[----:B------:R-:W-:Y:S01]  /*2ae0*/  FADD.FTZ R95, R229, -R234 ;  /* 0x800000eae55f7221 */ /* 0x000fe20000010000 */
[C---:B------:R-:W-:Y:S01]  /*2af0*/  FMUL.FTZ R103, R100.reuse, R103 ;  /* 0x0000006764677220 */ /* 0x040fe20000410000 */
[----:B------:R-:W-:Y:S01]  /*2b00*/  FMUL.FTZ R100, R100, R101 ;  /* 0x0000006564647220 */ /* 0x000fe20000410000 */
[----:B------:R-:W-:Y:S01]  /*2b10*/  HADD2.F32 R98, -RZ, R98.H1_H1 ;  /* 0x30000062ff627230 */ /* 0x000fe20000004100 */
[----:B------:R-:W-:Y:S01]  /*2b20*/  F2FP.F16.F32.PACK_AB R99, R134, R99 ;  /* 0x000000638663723e */ /* 0x000fe200000000ff */
[----:B------:R-:W-:Y:S01]  /*2b30*/  FMUL.FTZ R101, R89, UR7 ;  /* 0x0000000759657c20 */ /* 0x000fe20008410000 */
[----:B------:R-:W-:Y:S01]  /*2b40*/  FFMA.FTZ R92, R221, UR4, R136 ;  /* 0x00000004dd5c7c23 */ /* 0x000fe20008010088 */
[----:B------:R-:W-:-:S02]  /*2b50*/  HADD2.F32 R134, -RZ, R42.H1_H1 ;  /* 0x3000002aff867230 */ /* 0x000fc40000004100 */
[----:B------:R-:W-:Y:S01]  /*2b60*/  FMUL.FTZ R94, R94, UR8 ;  /* 0x000000085e5e7c20 */ /* 0x000fe20008410000 */
[----:B------:R-:W-:Y:S01]  /*2b70*/  FMUL.FTZ R95, R95, UR8 ;  /* 0x000000085f5f7c20 */ /* 0x000fe20008410000 */
[----:B------:R-:W-:Y:S01]  /*2b80*/  FMUL.FTZ R135, R101, R98 ;  /* 0x0000006265877220 */ /* 0x000fe20000410000 */
[--C-:B------:R-:W-:Y:S02]  /*2b90*/  HADD2.F32 R137, -RZ, R97.reuse.H0_H0 ;  /* 0x20000061ff897230 */ /* 0x100fe40000004100 */
[----:B------:R-:W-:Y:S01]  /*2ba0*/  FADD.FTZ R92, R233, -R92 ;  /* 0x8000005ce95c7221 */ /* 0x000fe20000010000 */
[----:B------:R-:W-:Y:S01]  /*2bb0*/  FMUL.FTZ R138, R94, UR7 ;  /* 0x000000075e8a7c20 */ /* 0x000fe20008410000 */
[----:B------:R-:W-:Y:S02]  /*2bc0*/  HADD2.F32 R98, -RZ, R97.H1_H1 ;  /* 0x30000061ff627230 */ /* 0x000fe40000004100 */
[----:B------:R-:W-:Y:S01]  /*2bd0*/  FMUL.FTZ R101, R101, R134 ;  /* 0x0000008665657220 */ /* 0x000fe20000410000 */
[----:B------:R-:W-:-:S02]  /*2be0*/  HADD2.F32 R139, -RZ, R41.H0_H0 ;  /* 0x20000029ff8b7230 */ /* 0x000fc40000004100 */
[----:B------:R-:W-:Y:S01]  /*2bf0*/  FMUL.FTZ R97, R95, UR7 ;  /* 0x000000075f617c20 */ /* 0x000fe20008410000 */
[----:B------:R-:W-:Y:S02]  /*2c00*/  HADD2.F32 R140, -RZ, R41.H1_H1 ;  /* 0x30000029ff8c7230 */ /* 0x000fe40000004100 */
[----:B------:R-:W-:Y:S01]  /*2c10*/  FFMA.FTZ R93, R236, UR4, R136 ;  /* 0x00000004ec5d7c23 */ /* 0x000fe20008010088 */
[----:B------:R-:W-:Y:S01]  /*2c20*/  FMUL.FTZ R134, R138, R137 ;  /* 0x000000898a867220 */ /* 0x000fe20000410000 */
[----:B------:R-:W-:Y:S01]  /*2c30*/  FMUL.FTZ R92, R92, UR8 ;  /* 0x000000085c5c7c20 */ /* 0x000fe20008410000 */
[C---:B------:R-:W-:Y:S01]  /*2c40*/  FMUL.FTZ R137, R97.reuse, R98 ;  /* 0x0000006261897220 */ /* 0x040fe20000410000 */
[----:B------:R-:W-:Y:S01]  /*2c50*/  FMUL.FTZ R138, R138, R139 ;  /* 0x0000008b8a8a7220 */ /* 0x000fe20000410000 */
[----:B------:R-:W-:Y:S01]  /*2c60*/  FMUL.FTZ R97, R97, R140 ;  /* 0x0000008c61617220 */ /* 0x000fe20000410000 */
[----:B------:R-:W-:Y:S01]  /*2c70*/  F2FP.F16.F32.PACK_AB R98, R101, R100 ;  /* 0x000000646562723e */ /* 0x000fe200000000ff */
[----:B------:R-:W-:Y:S01]  /*2c80*/  FADD.FTZ R93, R232, -R93 ;  /* 0x8000005de85d7221 */ /* 0x000fe20000010000 */
[----:B------:R-:W-:-:S02]  /*2c90*/  HADD2.F32 R101, -RZ, R96.H0_H0 ;  /* 0x20000060ff657230 */ /* 0x000fc40000004100 */
[----:B------:R-:W-:Y:S01]  /*2ca0*/  FMUL.FTZ R100, R92, UR7 ;  /* 0x000000075c647c20 */ /* 0x000fe20008410000 */
[--C-:B------:R-:W-:Y:S01]  /*2cb0*/  HADD2.F32 R139, -RZ, R40.reuse.H0_H0 ;  /* 0x20000028ff8b7230 */ /* 0x100fe20000004100 */
[----:B------:R-:W-:Y:S01]  /*2cc0*/  F2FP.F16.F32.PACK_AB R97, R97, R138 ;  /* 0x0000008a6161723e */ /* 0x000fe200000000ff */
[----:B------:R-:W-:Y:S01]  /*2cd0*/  FMUL.FTZ R93, R93, UR8 ;  /* 0x000000085d5d7c20 */ /* 0x000fe20008410000 */
[C---:B------:R-:W-:Y:S01]  /*2ce0*/  FMUL.FTZ R138, R100.reuse, R101 ;  /* 0x00000065648a7220 */ /* 0x040fe20000410000 */
[----:B------:R-:W-:Y:S02]  /*2cf0*/  HADD2.F32 R101, -RZ, R40.H1_H1 ;  /* 0x30000028ff657230 */ /* 0x000fe40000004100 */
[----:B------:R-:W-:Y:S01]  /*2d00*/  FMUL.FTZ R100, R100, R139 ;  /* 0x0000008b64647220 */ /* 0x000fe20000410000 */
[----:B------:R-:W-:Y:S02]  /*2d10*/  HADD2.F32 R139, -RZ, R96.H1_H1 ;  /* 0x30000060ff8b7230 */ /* 0x000fe40000004100 */
[----:B------:R-:W-:-:S04]  /*2d20*/  FMUL.FTZ R96, R93, UR7 ;  /* 0x000000075d607c20 */ /* 0x000fc80008410000 */
[C---:B------:R-:W-:Y:S01]  /*2d30*/  FMUL.FTZ R101, R96.reuse, R101 ;  /* 0x0000006560657220 */ /* 0x040fe20000410000 */
[----:B------:R-:W-:-:S04]  /*2d40*/  FMUL.FTZ R139, R96, R139 ;  /* 0x0000008b608b7220 */ /* 0x000fc80000410000 */
[----:B------:R-:W-:-:S07]  /*2d50*/  F2FP.F16.F32.PACK_AB R96, R101, R100 ;  /* 0x000000646560723e */ /* 0x000fce00000000ff */
.L_x_9626:
[----:B------:R-:W0:Y:S01]  /*2d60*/  @P0 LDC.64 R100, c[0x0][0x478] ;  /* 0x00011e00ff640b82 */ /* 0x000e220000000a00 */
[----:B------:R-:W-:-:S07]  /*2d70*/  MOV R140, 0x10 ;  /* 0x00000010008c7802 */ /* 0x000fce0000000f00 */
[----:B------:R-:W1:Y:S01]  /*2d80*/  LDC.64 R222, c[0x0][0x468] ;  /* 0x00011a00ffde7b82 */ /* 0x000e620000000a00 */
[----:B0-----:R-:W-:-:S05]  /*2d90*/  @P0 IMAD.WIDE.U32 R100, R168, 0x20, R100 ;  /* 0x00000020a8640825 */ /* 0x001fca00078e0064 */
[----:B------:R-:W-:Y:S04]  /*2da0*/  @P0 STG.E.128 desc[UR16][R100.64], R92 ;  /* 0x0000005c64000986 */ /* 0x000fe8000c101d10 */
        /* <DEDUP_REMOVED lines=8> */
[--C-:B------:R-:W-:Y:S01]  /*2e30*/  FFMA.FTZ R90, R191, UR4, R136.reuse ;  /* 0x00000004bf5a7c23 */ /* 0x100fe20008010088 */
[--C-:B-----5:R-:W-:Y:S02]  /*2e40*/  HADD2.F32 R140, -RZ, R99.reuse.H0_H0 ;  /* 0x20000063ff8c7230 */ /* 0x120fe40000004100 */
[----:B------:R-:W-:Y:S01]  /*2e50*/  FADD.FTZ R92, R182, -R89 ;  /* 0x80000059b65c7221 */ /* 0x000fe20000010000 */
[----:B------:R-:W-:Y:S01]  /*2e60*/  FFMA.FTZ R89, R180, UR4, R136 ;  /* 0x00000004b4597c23 */ /* 0x000fe20008010088 */
[----:B------:R-:W-:Y:S01]  /*2e70*/  FADD.FTZ R91, R197, -R100 ;  /* 0x80000064c55b7221 */ /* 0x000fe20000010000 */
[----:B------:R-:W-:Y:S02]  /*2e80*/  HADD2.F32 R99, -RZ, R99.H1_H1 ;  /* 0x30000063ff637230 */ /* 0x000fe40000004100 */
[--C-:B------:R-:W-:Y:S01]  /*2e90*/  FFMA.FTZ R95, R181, UR4, R136.reuse ;  /* 0x00000004b55f7c23 */ /* 0x100fe20008010088 */
[----:B------:R-:W-:Y:S01]  /*2ea0*/  FADD.FTZ R94, R188, -R89 ;  /* 0x80000059bc5e7221 */ /* 0x000fe20000010000 */
[----:B------:R-:W-:Y:S01]  /*2eb0*/  FFMA.FTZ R89, R194, UR4, R136 ;  /* 0x00000004c2597c23 */ /* 0x000fe20008010088 */
[----:B------:R-:W-:Y:S01]  /*2ec0*/  FMUL.FTZ R91, R91, UR8 ;  /* 0x000000085b5b7c20 */ /* 0x000fe20008410000 */
[----:B------:R-:W-:-:S02]  /*2ed0*/  HADD2.F32 R141, -RZ, R47.H1_H1 ;  /* 0x3000002fff8d7230 */ /* 0x000fc40000004100 */
[----:B------:R-:W-:Y:S01]  /*2ee0*/  FFMA.FTZ R88, R179, UR4, R136 ;  /* 0x00000004b3587c23 */ /* 0x000fe20008010088 */
[----:B------:R-:W-:Y:S01]  /*2ef0*/  FADD.FTZ R196, R196, -R89 ;  /* 0x80000059c4c47221 */ /* 0x000fe20000010000 */
[----:B------:R-:W-:Y:S01]  /*2f00*/  FADD.FTZ R89, R193, -R90 ;  /* 0x8000005ac1597221 */ /* 0x000fe20000010000 */
[----:B------:R-:W-:Y:S01]  /*2f10*/  FMUL.FTZ R182, R91, UR7 ;  /* 0x000000075bb67c20 */ /* 0x000fe20008410000 */
[----:B------:R-:W-:Y:S01]  /*2f20*/  FADD.FTZ R95, R190, -R95 ;  /* 0x8000005fbe5f7221 */ /* 0x000fe20000010000 */
[----:B------:R-:W-:Y:S01]  /*2f30*/  FADD.FTZ R93, R183, -R88 ;  /* 0x80000058b75d7221 */ /* 0x000fe20000010000 */
[----:B------:R-:W-:Y:S01]  /*2f40*/  FMUL.FTZ R89, R89, UR8 ;  /* 0x0000000859597c20 */ /* 0x000fe20008410000 */
[C---:B------:R-:W-:Y:S01]  /*2f50*/  FMUL.FTZ R142, R182.reuse, R99 ;  /* 0x00000063b68e7220 */ /* 0x040fe20000410000 */
[----:B------:R-:W-:Y:S01]  /*2f60*/  FMUL.FTZ R182, R182, R141 ;  /* 0x0000008db6b67220 */ /* 0x000fe20000410000 */
[--C-:B------:R-:W-:Y:S02]  /*2f70*/  HADD2.F32 R141, -RZ, R98.reuse.H0_H0 ;  /* 0x20000062ff8d7230 */ /* 0x100fe40000004100 */
[----:B------:R-:W-:Y:S01]  /*2f80*/  FMUL.FTZ R183, R89, UR7 ;  /* 0x0000000759b77c20 */ /* 0x000fe20008410000 */
[----:B------:R-:W-:-:S02]  /*2f90*/  HADD2.F32 R98, -RZ, R98.H1_H1 ;  /* 0x30000062ff627230 */ /* 0x000fc40000004100 */
[----:B------:R-:W-:Y:S01]  /*2fa0*/  FFMA.FTZ R189, R189, UR4, R136 ;  /* 0x00000004bdbd7c23 */ /* 0x000fe20008010088 */
[----:B------:R-:W-:Y:S02]  /*2fb0*/  HADD2.F32 R180, -RZ, R46.H1_H1 ;  /* 0x3000002effb47230 */ /* 0x000fe40000004100 */
[----:B------:R-:W-:Y:S01]  /*2fc0*/  FMUL.FTZ R95, R95, UR8 ;  /* 0x000000085f5f7c20 */ /* 0x000fe20008410000 */
[----:B------:R-:W-:Y:S01]  /*2fd0*/  FMUL.FTZ R90, R196, UR8 ;  /* 0x00000008c45a7c20 */ /* 0x000fe20008410000 */
[C---:B------:R-:W-:Y:S01]  /*2fe0*/  FMUL.FTZ R178, R183.reuse, R98 ;  /* 0x00000062b7b27220 */ /* 0x040fe20000410000 */
[----:B------:R-:W-:Y:S01]  /*2ff0*/  FADD.FTZ R88, R192, -R189 ;  /* 0x800000bdc0587221 */ /* 0x000fe20000010000 */
[----:B------:R-:W-:Y:S01]  /*3000*/  FMUL.FTZ R183, R183, R180 ;  /* 0x000000b4b7b77220 */ /* 0x000fe20000410000 */
[--C-:B------:R-:W-:Y:S02]  /*3010*/  HADD2.F32 R143, -RZ, R97.reuse.H0_H0 ;  /* 0x20000061ff8f7230 */ /* 0x100fe40000004100 */
[----:B------:R-:W-:Y:S01]  /*3020*/  FMUL.FTZ R101, R90, UR7 ;  /* 0x000000075a657c20 */ /* 0x000fe20008410000 */
[----:B------:R-:W-:-:S02]  /*3030*/  HADD2.F32 R98, -RZ, R97.H1_H1 ;  /* 0x30000061ff627230 */ /* 0x000fc40000004100 */
[----:B------:R-:W-:Y:S01]  /*3040*/  FMUL.FTZ R97, R95, UR7 ;  /* 0x000000075f617c20 */ /* 0x000fe20008410000 */
[----:B------:R-:W-:Y:S02]  /*3050*/  HADD2.F32 R180, -RZ, R45.H1_H1 ;  /* 0x3000002dffb47230 */ /* 0x000fe40000004100 */
[----:B------:R-:W-:Y:S01]  /*3060*/  FMUL.FTZ R88, R88, UR8 ;  /* 0x0000000858587c20 */ /* 0x000fe20008410000 */
[----:B------:R-:W-:Y:S02]  /*3070*/  HADD2.F32 R100, -RZ, R47.H0_H0 ;  /* 0x2000002fff647230 */ /* 0x000fe40000004100 */
[----:B------:R-:W-:Y:S01]  /*3080*/  FMUL.FTZ R92, R92, UR8 ;  /* 0x000000085c5c7c20 */ /* 0x000fe20008410000 */
[----:B------:R-:W-:Y:S01]  /*3090*/  FMUL.FTZ R179, R97, R98 ;  /* 0x0000006261b37220 */ /* 0x000fe20000410000 */
[----:B------:R-:W-:Y:S01]  /*30a0*/  FMUL.FTZ R140, R101, R140 ;  /* 0x0000008c658c7220 */ /* 0x000fe20000410000 */
[----:B------:R-:W-:Y:S01]  /*30b0*/  FMUL.FTZ R97, R97, R180 ;  /* 0x000000b461617220 */ /* 0x000fe20000410000 */
[----:B------:R-:W-:Y:S01]  /*30c0*/  FMUL.FTZ R101, R101, R100 ;  /* 0x0000006465657220 */ /* 0x000fe20000410000 */
[----:B------:R-:W-:-:S02]  /*30d0*/  HADD2.F32 R180, -RZ, R96.H0_H0 ;  /* 0x20000060ffb47230 */ /* 0x000fc40000004100 */
[----:B------:R-:W-:Y:S01]  /*30e0*/  FMUL.FTZ R100, R88, UR7 ;  /* 0x0000000758647c20 */ /* 0x000fe20008410000 */
[----:B------:R-:W-:Y:S02]  /*30f0*/  HADD2.F32 R99, -RZ, R46.H0_H0 ;  /* 0x2000002eff637230 */ /* 0x000fe40000004100 */
[----:B------:R-:W-:Y:S01]  /*3100*/  FMUL.FTZ R189, R92, UR7 ;  /* 0x000000075cbd7c20 */ /* 0x000fe20008410000 */
[----:B------:R-:W-:Y:S02]  /*3110*/  HADD2.F32 R98, -RZ, R44.H0_H0 ;  /* 0x2000002cff627230 */ /* 0x000fe40000004100 */
[----:B------:R-:W-:Y:S01]  /*3120*/  FMUL.FTZ R94, R94, UR8 ;  /* 0x000000085e5e7c20 */ /* 0x000fe20008410000 */
[----:B------:R-:W-:Y:S01]  /*3130*/  FMUL.FTZ R93, R93, UR8 ;  /* 0x000000085d5d7c20 */ /* 0x000fe20008410000 */
[C---:B------:R-:W-:Y:S01]  /*3140*/  FMUL.FTZ R141, R100.reuse, R141 ;  /* 0x0000008d648d7220 */ /* 0x040fe20000410000 */
[C---:B------:R-:W-:Y:S01]  /*3150*/  FMUL.FTZ R180, R189.reuse, R180 ;  /* 0x000000b4bdb47220 */ /* 0x040fe20000410000 */
[----:B------:R-:W-:Y:S01]  /*3160*/  FMUL.FTZ R100, R100, R99 ;  /* 0x0000006364647220 */ /* 0x000fe20000410000 */
[----:B------:R-:W-:Y:S01]  /*3170*/  FMUL.FTZ R189, R189, R98 ;  /* 0x00000062bdbd7220 */ /* 0x000fe20000410000 */
[----:B------:R-:W-:-:S02]  /*3180*/  HADD2.F32 R99, -RZ, R45.H0_H0 ;  /* 0x2000002dff637230 */ /* 0x000fc40000004100 */
[----:B------:R-:W-:Y:S01]  /*3190*/  FMUL.FTZ R188, R94, UR7 ;  /* 0x000000075ebc7c20 */ /* 0x000fe20008410000 */
[----:B------:R-:W-:Y:S02]  /*31a0*/  HADD2.F32 R98, -RZ, R44.H1_H1 ;  /* 0x3000002cff627230 */ /* 0x000fe40000004100 */
[----:B------:R-:W-:Y:S01]  /*31b0*/  FMUL.FTZ R181, R93, UR7 ;  /* 0x000000075db57c20 */ /* 0x000fe20008410000 */
[----:B------:R-:W-:Y:S02]  /*31c0*/  HADD2.F32 R96, -RZ, R96.H1_H1 ;  /* 0x30000060ff607230 */ /* 0x000fe40000004100 */
[C---:B------:R-:W-:Y:S01]  /*31d0*/  FMUL.FTZ R143, R188.reuse, R143 ;  /* 0x0000008fbc8f7220 */ /* 0x040fe20000410000 */
[----:B------:R-:W-:Y:S01]  /*31e0*/  FMUL.FTZ R188, R188, R99 ;  /* 0x00000063bcbc7220 */ /* 0x000fe20000410000 */
[C---:B------:R-:W-:Y:S01]  /*31f0*/  FMUL.FTZ R190, R181.reuse, R98 ;  /* 0x00000062b5be7220 */ /* 0x040fe20000410000 */
[----:B------:R-:W-:Y:S01]  /*3200*/  F2FP.F16.F32.PACK_AB R99, R182, R101 ;  /* 0x00000065b663723e */ /* 0x000fe200000000ff */
[----:B------:R-:W-:Y:S01]  /*3210*/  FMUL.FTZ R181, R181, R96 ;  /* 0x00000060b5b57220 */ /* 0x000fe20000410000 */
[----:B------:R-:W-:-:S02]  /*3220*/  F2FP.F16.F32.PACK_AB R98, R183, R100 ;  /* 0x00000064b762723e */ /* 0x000fc400000000ff */
[----:B------:R-:W-:Y:S02]  /*3230*/  F2FP.F16.F32.PACK_AB R97, R97, R188 ;  /* 0x000000bc6161723e */ /* 0x000fe400000000ff */
[----:B------:R-:W-:Y:S01]  /*3240*/  F2FP.F16.F32.PACK_AB R96, R190, R189 ;  /* 0x000000bdbe60723e */ /* 0x000fe200000000ff */
[----:B------:R-:W-:Y:S06]  /*3250*/  BRA `(.L_x_9628) ;  /* 0x0000000400107947 */ /* 0x000fec0003800000 */
.L_x_9627:
        /* <DEDUP_REMOVED lines=9> */
[----:B-----5:R-:W-:Y:S02]  /*32f0*/  HADD2.F32 R143, -RZ, R97.H0_H0 ;  /* 0x20000061ff8f7230 */ /* 0x020fe40000004100 */
[----:B------:R-:W-:Y:S01]  /*3300*/  FADD.FTZ R188, R188, -R101 ;  /* 0x80000065bcbc7221 */ /* 0x000fe20000010000 */
[----:B------:R-:W-:Y:S01]  /*3310*/  FFMA.FTZ R101, R194, UR4, R136 ;  /* 0x00000004c2657c23 */ /* 0x000fe20008010088 */
[----:B------:R-:W-:Y:S01]  /*3320*/  FADD.FTZ R193, R193, -R100 ;  /* 0x80000064c1c17221 */ /* 0x000fe20000010000 */
[----:B------:R-:W-:Y:S01]  /*3330*/  FFMA.FTZ R100, R195, UR4, R136 ;  /* 0x00000004c3647c23 */ /* 0x000fe20008010088 */
[----:B------:R-:W-:Y:S01]  /*3340*/  FMUL.FTZ R188, R188, UR8 ;  /* 0x00000008bcbc7c20 */ /* 0x000fe20008410000 */
[----:B------:R-:W-:Y:S01]  /*3350*/  FADD.FTZ R101, R196, -R101 ;  /* 0x80000065c4657221 */ /* 0x000fe20000010000 */
[----:B------:R-:W-:Y:S01]  /*3360*/  FMUL.FTZ R190, R190, UR8 ;  /* 0x00000008bebe7c20 */ /* 0x000fe20008410000 */
[----:B------:R-:W-:Y:S01]  /*3370*/  FADD.FTZ R197, R197, -R100 ;  /* 0x80000064c5c57221 */ /* 0x000fe20000010000 */
[----:B------:R-:W-:Y:S01]  /*3380*/  FMUL.FTZ R188, R188, UR7 ;  /* 0x00000007bcbc7c20 */ /* 0x000fe20008410000 */
[----:B------:R-:W-:-:S02]  /*3390*/  HADD2.F32 R179, -RZ, R45.H0_H0 ;  /* 0x2000002dffb37230 */ /* 0x000fc40000004100 */
[----:B------:R-:W-:Y:S01]  /*33a0*/  FMUL.FTZ R101, R101, UR8 ;  /* 0x0000000865657c20 */ /* 0x000fe20008410000 */
[----:B------:R-:W-:Y:S02]  /*33b0*/  HADD2.F32 R97, -RZ, R97.H1_H1 ;  /* 0x30000061ff617230 */ /* 0x000fe40000004100 */
[----:B------:R-:W-:Y:S01]  /*33c0*/  FMUL.FTZ R197, R197, UR8 ;  /* 0x00000008c5c57c20 */ /* 0x000fe20008410000 */
[----:B------:R-:W-:Y:S01]  /*33d0*/  FMUL.FTZ R190, R190, UR7 ;  /* 0x00000007bebe7c20 */ /* 0x000fe20008410000 */
[----:B------:R-:W-:Y:S02]  /*33e0*/  HADD2.F32 R181, -RZ, R45.H1_H1 ;  /* 0x3000002dffb57230 */ /* 0x000fe40000004100 */
[----:B------:R-:W-:Y:S01]  /*33f0*/  FADD.FTZ R192, R192, -R189 ;  /* 0x800000bdc0c07221 */ /* 0x000fe20000010000 */
[----:B------:R-:W-:Y:S01]  /*3400*/  FMUL.FTZ R193, R193, UR8 ;  /* 0x00000008c1c17c20 */ /* 0x000fe20008410000 */
[----:B------:R-:W-:Y:S02]  /*3410*/  HADD2.F32 R140, -RZ, R99.H0_H0 ;  /* 0x20000063ff8c7230 */ /* 0x000fe40000004100 */
[----:B------:R-:W-:Y:S01]  /*3420*/  FMUL.FTZ R143, R188, R143 ;  /* 0x0000008fbc8f7220 */ /* 0x000fe20000410000 */
[----:B------:R-:W-:-:S02]  /*3430*/  HADD2.F32 R100, -RZ, R47.H0_H0 ;  /* 0x2000002fff647230 */ /* 0x000fc40000004100 */
[----:B------:R-:W-:Y:S01]  /*3440*/  FMUL.FTZ R183, R183, UR8 ;  /* 0x00000008b7b77c20 */ /* 0x000fe20008410000 */
[----:B------:R-:W-:Y:S01]  /*3450*/  FMUL.FTZ R101, R101, UR7 ;  /* 0x0000000765657c20 */ /* 0x000fe20008410000 */
[----:B------:R-:W-:Y:S02]  /*3460*/  HADD2.F32 R178, -RZ, R47.H1_H1 ;  /* 0x3000002fffb27230 */ /* 0x000fe40000004100 */
[----:B------:R-:W-:Y:S01]  /*3470*/  FMUL.FTZ R188, R188, R179 ;  /* 0x000000b3bcbc7220 */ /* 0x000fe20000410000 */
[--C-:B------:R-:W-:Y:S02]  /*3480*/  HADD2.F32 R141, -RZ, R98.reuse.H0_H0 ;  /* 0x20000062ff8d7230 */ /* 0x100fe40000004100 */
[----:B------:R-:W-:Y:S01]  /*3490*/  FMUL.FTZ R182, R182, UR8 ;  /* 0x00000008b6b67c20 */ /* 0x000fe20008410000 */
[----:B------:R-:W-:Y:S01]  /*34a0*/  FMUL.FTZ R197, R197, UR7 ;  /* 0x00000007c5c57c20 */ /* 0x000fe20008410000 */
[----:B------:R-:W-:Y:S02]  /*34b0*/  HADD2.F32 R98, -RZ, R98.H1_H1 ;  /* 0x30000062ff627230 */ /* 0x000fe40000004100 */
[----:B------:R-:W-:Y:S01]  /*34c0*/  FMUL.FTZ R179, R190, R97 ;  /* 0x00000061beb37220 */ /* 0x000fe20000410000 */
[----:B------:R-:W-:Y:S01]  /*34d0*/  FMUL.FTZ R192, R192, UR8 ;  /* 0x00000008c0c07c20 */ /* 0x000fe20008410000 */
[----:B------:R-:W-:Y:S01]  /*34e0*/  FMUL.FTZ R193, R193, UR7 ;  /* 0x00000007c1c17c20 */ /* 0x000fe20008410000 */
[----:B------:R-:W-:-:S02]  /*34f0*/  HADD2.F32 R180, -RZ, R46.H1_H1 ;  /* 0x3000002effb47230 */ /* 0x000fc40000004100 */
[----:B------:R-:W-:Y:S01]  /*3500*/  FMUL.FTZ R97, R190, R181 ;  /* 0x000000b5be617220 */ /* 0x000fe20000410000 */
[----:B------:R-:W-:Y:S02]  /*3510*/  HADD2.F32 R181, -RZ, R96.H0_H0 ;  /* 0x20000060ffb57230 */ /* 0x000fe40000004100 */
[----:B------:R-:W-:Y:S01]  /*3520*/  FMUL.FTZ R189, R183, UR7 ;  /* 0x00000007b7bd7c20 */ /* 0x000fe20008410000 */
[C---:B------:R-:W-:Y:S01]  /*3530*/  FMUL.FTZ R140, R101.reuse, R140 ;  /* 0x0000008c658c7220 */ /* 0x040fe20000410000 */
[----:B------:R-:W-:Y:S01]  /*3540*/  FMUL.FTZ R100, R101, R100 ;  /* 0x0000006465647220 */ /* 0x000fe20000410000 */
[----:B------:R-:W-:Y:S02]  /*3550*/  HADD2.F32 R142, -RZ, R99.H1_H1 ;  /* 0x30000063ff8e7230 */ /* 0x000fe40000004100 */
[----:B------:R-:W-:Y:S01]  /*3560*/  FMUL.FTZ R182, R182, UR7 ;  /* 0x00000007b6b67c20 */ /* 0x000fe20008410000 */
[----:B------:R-:W-:Y:S02]  /*3570*/  HADD2.F32 R183, -RZ, R44.H0_H0 ;  /* 0x2000002cffb77230 */ /* 0x000fe40000004100 */
[----:B------:R-:W-:Y:S01]  /*3580*/  FMUL.FTZ R99, R197, R178 ;  /* 0x000000b2c5637220 */ /* 0x000fe20000410000 */
[----:B------:R-:W-:-:S02]  /*3590*/  HADD2.F32 R101, -RZ, R46.H0_H0 ;  /* 0x2000002eff657230 */ /* 0x000fc40000004100 */
[----:B------:R-:W-:Y:S01]  /*35a0*/  FMUL.FTZ R192, R192, UR7 ;  /* 0x00000007c0c07c20 */ /* 0x000fe20008410000 */
[----:B------:R-:W-:Y:S02]  /*35b0*/  HADD2.F32 R190, -RZ, R44.H1_H1 ;  /* 0x3000002cffbe7230 */ /* 0x000fe40000004100 */
[C---:B------:R-:W-:Y:S01]  /*35c0*/  FMUL.FTZ R178, R193.reuse, R98 ;  /* 0x00000062c1b27220 */ /* 0x040fe20000410000 */
[----:B------:R-:W-:Y:S01]  /*35d0*/  FMUL.FTZ R98, R193, R180 ;  /* 0x000000b4c1627220 */ /* 0x000fe20000410000 */
[C---:B------:R-:W-:Y:S01]  /*35e0*/  FMUL.FTZ R180, R182.reuse, R181 ;  /* 0x000000b5b6b47220 */ /* 0x040fe20000410000 */
[----:B------:R-:W-:Y:S02]  /*35f0*/  HADD2.F32 R96, -RZ, R96.H1_H1 ;  /* 0x30000060ff607230 */ /* 0x000fe40000004100 */
[----:B------:R-:W-:Y:S01]  /*3600*/  FMUL.FTZ R182, R182, R183 ;  /* 0x000000b7b6b67220 */ /* 0x000fe20000410000 */
[C---:B------:R-:W-:Y:S01]  /*3610*/  FMUL.FTZ R101, R192.reuse, R101 ;  /* 0x00000065c0657220 */ /* 0x040fe20000410000 */
        /* <DEDUP_REMOVED lines=8> */
.L_x_9628:
[----:B------:R-:W0:Y:S01]  /*36a0*/  @P0 LDC.64 R100, c[0x0][0x478] ;  /* 0x00011e00ff640b82 */ /* 0x000e220000000a00 */
[----:B------:R-:W-:Y:S01]  /*36b0*/  IADD3 R168, PT, PT, R168, 0x100, RZ ;  /* 0x00000100a8a87810 */ /* 0x000fe20007ffe0ff */
[----:B0-----:R-:W-:-:S05]  /*36c0*/  @P0 IMAD.WIDE.U32 R100, R169, 0x20, R100 ;  /* 0x00000020a9640825 */ /* 0x001fca00078e0064 */
[----:B------:R-:W-:Y:S04]  /*36d0*/  @P0 STG.E.128 desc[UR16][R100.64], R92 ;  /* 0x0000005c64000986 */ /* 0x000fe8000c101d10 */
[----:B------:R0:W-:Y:S02]  /*36e0*/  @P0 STG.E.128 desc[UR16][R100.64+0x10], R88 ;  /* 0x0000105864000986 */ /* 0x0001e4000c101d10 */
[----:B0-----:R-:W-:-:S04]  /*36f0*/  IMAD.WIDE.U32 R100, R169, 0x10, R222 ;  /* 0x00000010a9647825 */ /* 0x001fc800078e00de */
[----:B------:R-:W-:Y:S01]  /*3700*/  HFMA2 R169, -RZ, RZ, 0, 9.5367431640625e-07 ;  /* 0x00000010ffa97431 */ /* 0x000fe200000001ff */
[----:B------:R0:W-:Y:S04]  /*3710*/  STG.E.128 desc[UR16][R100.64], R96 ;  /* 0x0000006064007986 */ /* 0x0001e8000c101d10 */
        /* <DEDUP_REMOVED lines=8> */
[----:B------:R-:W-:Y:S01]  /*37a0*/  FADD.FTZ R121, R120, -R121 ;  /* 0x8000007978797221 */ /* 0x000fe20000010000 */
[----:B------:R-:W-:Y:S02]  /*37b0*/  HADD2.F32 R101, -RZ, R99.H1_H1 ;  /* 0x30000063ff657230 */ /* 0x000fe40000004100 */
[----:B------:R-:W-:Y:S01]  /*37c0*/  FFMA.FTZ R125, R125, UR4, R136 ;  /* 0x000000047d7d7c23 */ /* 0x000fe20008010088 */
[----:B------:R-:W-:Y:S01]  /*37d0*/  FMUL.FTZ R90, R123, UR8 ;  /* 0x000000087b5a7c20 */ /* 0x000fe20008410000 */
[----:B------:R-:W-:Y:S01]  /*37e0*/  FMUL.FTZ R91, R121, UR8 ;  /* 0x00000008795b7c20 */ /* 0x000fe20008410000 */
[----:B------:R-:W-:-:S02]  /*37f0*/  HADD2.F32 R99, -RZ, R51.H0_H0 ;  /* 0x20000033ff637230 */ /* 0x000fc40000004100 */
[----:B------:R-:W-:Y:S01]  /*3800*/  FADD.FTZ R127, R126, -R127 ;  /* 0x8000007f7e7f7221 */ /* 0x000fe20000010000 */
[----:B------:R-:W-:Y:S01]  /*3810*/  FMUL.FTZ R100, R90, UR7 ;  /* 0x000000075a647c20 */ /* 0x000fe20008410000 */
[----:B------:R-:W-:Y:S02]  /*3820*/  HADD2.F32 R121, -RZ, R51.H1_H1 ;  /* 0x30000033ff797230 */ /* 0x000fe40000004100 */
[----:B------:R-:W-:Y:S01]  /*3830*/  FMUL.FTZ R88, R91, UR7 ;  /* 0x000000075b587c20 */ /* 0x000fe20008410000 */
[----:B------:R-:W-:Y:S01]  /*3840*/  FADD.FTZ R125, R124, -R125 ;  /* 0x8000007d7c7d7221 */ /* 0x000fe20000010000 */
[C---:B------:R-:W-:Y:S01]  /*3850*/  FMUL.FTZ R120, R100.reuse, R89 ;  /* 0x0000005964787220 */ /* 0x040fe20000410000 */
[----:B------:R-:W-:Y:S01]  /*3860*/  FMUL.FTZ R100, R100, R99 ;  /* 0x0000006364647220 */ /* 0x000fe20000410000 */
[--C-:B------:R-:W-:Y:S01]  /*3870*/  FFMA.FTZ R93, R172, UR4, R136.reuse ;  /* 0x00000004ac5d7c23 */ /* 0x100fe20008010088 */
[--C-:B------:R-:W-:Y:S01]  /*3880*/  FFMA.FTZ R94, R171, UR4, R136.reuse ;  /* 0x00000004ab5e7c23 */ /* 0x100fe20008010088 */
[----:B------:R-:W-:Y:S01]  /*3890*/  FFMA.FTZ R95, R132, UR4, R136 ;  /* 0x00000004845f7c23 */ /* 0x000fe20008010088 */
[C---:B------:R-:W-:Y:S01]  /*38a0*/  FMUL.FTZ R122, R88.reuse, R101 ;  /* 0x00000065587a7220 */ /* 0x040fe20000410000 */
[----:B------:R-:W-:Y:S01]  /*38b0*/  FMUL.FTZ R99, R88, R121 ;  /* 0x0000007958637220 */ /* 0x000fe20000410000 */
[----:B------:R-:W-:Y:S01]  /*38c0*/  FMUL.FTZ R88, R127, UR8 ;  /* 0x000000087f587c20 */ /* 0x000fe20008410000 */
[----:B------:R-:W-:Y:S01]  /*38d0*/  FMUL.FTZ R89, R125, UR8 ;  /* 0x000000087d597c20 */ /* 0x000fe20008410000 */
[----:B------:R-:W-:Y:S01]  /*38e0*/  FADD.FTZ R93, R130, -R93 ;  /* 0x8000005d825d7221 */ /* 0x000fe20000010000 */
[----:B------:R-:W-:Y:S01]  /*38f0*/  FADD.FTZ R94, R129, -R94 ;  /* 0x8000005e815e7221 */ /* 0x000fe20000010000 */
[----:B------:R-:W-:Y:S01]  /*3900*/  FADD.FTZ R95, R128, -R95 ;  /* 0x8000005f805f7221 */ /* 0x000fe20000010000 */
[----:B------:R-:W-:-:S02]  /*3910*/  HADD2.F32 R124, -RZ, R98.H0_H0 ;  /* 0x20000062ff7c7230 */ /* 0x000fc40000004100 */
[----:B------:R-:W-:Y:S01]  /*3920*/  FMUL.FTZ R101, R88, UR7 ;  /* 0x0000000758657c20 */ /* 0x000fe20008410000 */
[----:B------:R-:W-:Y:S02]  /*3930*/  HADD2.F32 R126, -RZ, R50.H0_H0 ;  /* 0x20000032ff7e7230 */ /* 0x000fe40000004100 */
[----:B------:R-:W-:Y:S01]  /*3940*/  FMUL.FTZ R123, R89, UR7 ;  /* 0x00000007597b7c20 */ /* 0x000fe20008410000 */
[----:B------:R-:W-:Y:S02]  /*3950*/  HADD2.F32 R128, -RZ, R98.H1_H1 ;  /* 0x30000062ff807230 */ /* 0x000fe40000004100 */
[----:B------:R-:W-:Y:S01]  /*3960*/  FFMA.FTZ R92, R173, UR4, R136 ;  /* 0x00000004ad5c7c23 */ /* 0x000fe20008010088 */
[----:B------:R-:W-:Y:S02]  /*3970*/  HADD2.F32 R130, -RZ, R50.H1_H1 ;  /* 0x30000032ff827230 */ /* 0x000fe40000004100 */
[----:B------:R-:W-:Y:S01]  /*3980*/  FMUL.FTZ R94, R94, UR8 ;  /* 0x000000085e5e7c20 */ /* 0x000fe20008410000 */
[C---:B------:R-:W-:Y:S01]  /*3990*/  FMUL.FTZ R121, R101.reuse, R124 ;  /* 0x0000007c65797220 */ /* 0x040fe20000410000 */
[----:B------:R-:W-:Y:S01]  /*39a0*/  FMUL.FTZ R98, R101, R126 ;  /* 0x0000007e65627220 */ /* 0x000fe20000410000 */
[----:B------:R-:W-:Y:S01]  /*39b0*/  FMUL.FTZ R95, R95, UR8 ;  /* 0x000000085f5f7c20 */ /* 0x000fe20008410000 */
[C---:B------:R-:W-:Y:S01]  /*39c0*/  FMUL.FTZ R124, R123.reuse, R128 ;  /* 0x000000807b7c7220 */ /* 0x040fe20000410000 */
[----:B------:R-:W-:Y:S01]  /*39d0*/  FMUL.FTZ R101, R123, R130 ;  /* 0x000000827b657220 */ /* 0x000fe20000410000 */
[----:B------:R-:W-:Y:S01]  /*39e0*/  FADD.FTZ R92, R131, -R92 ;  /* 0x8000005c835c7221 */ /* 0x000fe20000010000 */
[----:B------:R-:W-:-:S02]  /*39f0*/  HADD2.F32 R123, -RZ, R97.H0_H0 ;  /* 0x20000061ff7b7230 */ /* 0x000fc40000004100 */
[----:B------:R-:W-:Y:S01]  /*3a00*/  FMUL.FTZ R128, R94, UR7 ;  /* 0x000000075e807c20 */ /* 0x000fe20008410000 */
[----:B------:R-:W-:Y:S02]  /*3a10*/  HADD2.F32 R125, -RZ, R49.H0_H0 ;  /* 0x20000031ff7d7230 */ /* 0x000fe40000004100 */
[----:B------:R-:W-:Y:S01]  /*3a20*/  FMUL.FTZ R92, R92, UR8 ;  /* 0x000000085c5c7c20 */ /* 0x000fe20008410000 */
[----:B------:R-:W-:Y:S02]  /*3a30*/  HADD2.F32 R126, -RZ, R97.H1_H1 ;  /* 0x30000061ff7e7230 */ /* 0x000fe40000004100 */
[----:B------:R-:W-:Y:S01]  /*3a40*/  FMUL.FTZ R97, R95, UR7 ;  /* 0x000000075f617c20 */ /* 0x000fe20008410000 */
[----:B------:R-:W-:Y:S02]  /*3a50*/  HADD2.F32 R130, -RZ, R49.H1_H1 ;  /* 0x30000031ff827230 */ /* 0x000fe40000004100 */
[----:B------:R-:W-:Y:S01]  /*3a60*/  FMUL.FTZ R93, R93, UR8 ;  /* 0x000000085d5d7c20 */ /* 0x000fe20008410000 */
[C---:B------:R-:W-:Y:S01]  /*3a70*/  FMUL.FTZ R123, R128.reuse, R123 ;  /* 0x0000007b807b7220 */ /* 0x040fe20000410000 */
[----:B------:R-:W-:Y:S01]  /*3a80*/  FMUL.FTZ R128, R128, R125 ;  /* 0x0000007d80807220 */ /* 0x000fe20000410000 */
[C---:B------:R-:W-:Y:S01]  /*3a90*/  FMUL.FTZ R125, R97.reuse, R126 ;  /* 0x0000007e617d7220 */ /* 0x040fe20000410000 */
[----:B------:R-:W-:Y:S01]  /*3aa0*/  FMUL.FTZ R131, R97, R130 ;  /* 0x0000008261837220 */ /* 0x000fe20000410000 */
[----:B------:R-:W-:-:S02]  /*3ab0*/  HADD2.F32 R130, -RZ, R48.H0_H0 ;  /* 0x20000030ff827230 */ /* 0x000fc40000004100 */
[----:B------:R-:W-:Y:S01]  /*3ac0*/  FMUL.FTZ R97, R92, UR7 ;  /* 0x000000075c617c20 */ /* 0x000fe20008410000 */
[----:B------:R-:W-:Y:S02]  /*3ad0*/  HADD2.F32 R132, -RZ, R48.H1_H1 ;  /* 0x30000030ff847230 */ /* 0x000fe40000004100 */
[----:B------:R-:W-:Y:S01]  /*3ae0*/  FMUL.FTZ R127, R93, UR7 ;  /* 0x000000075d7f7c20 */ /* 0x000fe20008410000 */
        /* <DEDUP_REMOVED lines=8> */
[----:B------:R-:W-:-:S02]  /*3b70*/  F2FP.F16.F32.PACK_AB R97, R131, R128 ;  /* 0x000000808361723e */ /* 0x000fc400000000ff */
[----:B------:R-:W-:Y:S01]  /*3b80*/  F2FP.F16.F32.PACK_AB R96, R129, R130 ;  /* 0x000000828160723e */ /* 0x000fe200000000ff */
[----:B------:R-:W-:Y:S06]  /*3b90*/  BRA `(.L_x_9630) ;  /* 0x0000000400107947 */ /* 0x000fec0003800000 */
.L_x_9629:
        /* <DEDUP_REMOVED lines=8> */
[----:B------:R-:W-:Y:S01]  /*3c20*/  FFMA.FTZ R125, R125, UR4, R136 ;  /* 0x000000047d7d7c23 */ /* 0x000fe20008010088 */
[----:B------:R-:W-:Y:S01]  /*3c30*/  FMUL.FTZ R121, R121, UR8 ;  /* 0x0000000879797c20 */ /* 0x000fe20008410000 */
[----:B------:R-:W-:Y:S01]  /*3c40*/  FADD.FTZ R127, R126, -R127 ;  /* 0x8000007f7e7f7221 */ /* 0x000fe20000010000 */
[----:B------:R-:W-:Y:S01]  /*3c50*/  FMUL.FTZ R123, R123, UR8 ;  /* 0x000000087b7b7c20 */ /* 0x000fe20008410000 */
[----:B------:R-:W-:-:S02]  /*3c60*/  HADD2.F32 R126, -RZ, R51.H1_H1 ;  /* 0x30000033ff7e7230 */ /* 0x000fc40000004100 */
[----:B------:R-:W-:Y:S01]  /*3c70*/  FFMA.FTZ R101, R172, UR4, R136 ;  /* 0x00000004ac657c23 */ /* 0x000fe20008010088 */
[----:B------:R-:W-:Y:S01]  /*3c80*/  FADD.FTZ R129, R129, -R100 ;  /* 0x8000006481817221 */ /* 0x000fe20000010000 */
[----:B------:R-:W-:Y:S01]  /*3c90*/  FADD.FTZ R124, R124, -R125 ;  /* 0x8000007d7c7c7221 */ /* 0x000fe20000010000 */
[----:B------:R-:W-:Y:S01]  /*3ca0*/  FMUL.FTZ R121, R121, UR7 ;  /* 0x0000000779797c20 */ /* 0x000fe20008410000 */
[----:B-----5:R-:W-:Y:S02]  /*3cb0*/  HADD2.F32 R120, -RZ, R99.H0_H0 ;  /* 0x20000063ff787230 */ /* 0x020fe40000004100 */
[----:B------:R-:W-:Y:S01]  /*3cc0*/  FMUL.FTZ R123, R123, UR7 ;  /* 0x000000077b7b7c20 */ /* 0x000fe20008410000 */
[----:B------:R-:W-:Y:S02]  /*3cd0*/  HADD2.F32 R100, -RZ, R51.H0_H0 ;  /* 0x20000033ff647230 */ /* 0x000fe40000004100 */
[----:B------:R-:W-:Y:S01]  /*3ce0*/  FMUL.FTZ R127, R127, UR8 ;  /* 0x000000087f7f7c20 */ /* 0x000fe20008410000 */
[----:B------:R-:W-:-:S02]  /*3cf0*/  HADD2.F32 R122, -RZ, R99.H1_H1 ;  /* 0x30000063ff7a7230 */ /* 0x000fc40000004100 */
[----:B------:R-:W-:Y:S01]  /*3d00*/  FADD.FTZ R130, R130, -R101 ;  /* 0x8000006582827221 */ /* 0x000fe20000010000 */
[----:B------:R-:W-:Y:S01]  /*3d10*/  FMUL.FTZ R99, R121, R126 ;  /* 0x0000007e79637220 */ /* 0x000fe20000410000 */
[----:B------:R-:W-:Y:S01]  /*3d20*/  FMUL.FTZ R124, R124, UR8 ;  /* 0x000000087c7c7c20 */ /* 0x000fe20008410000 */
[----:B------:R-:W-:Y:S01]  /*3d30*/  FFMA.FTZ R101, R132, UR4, R136 ;  /* 0x0000000484657c23 */ /* 0x000fe20008010088 */
[----:B------:R-:W-:Y:S02]  /*3d40*/  HADD2.F32 R126, -RZ, R98.H0_H0 ;  /* 0x20000062ff7e7230 */ /* 0x000fe40000004100 */
[C---:B------:R-:W-:Y:S01]  /*3d50*/  FMUL.FTZ R120, R123.reuse, R120 ;  /* 0x000000787b787220 */ /* 0x040fe20000410000 */
[----:B------:R-:W-:Y:S01]  /*3d60*/  FMUL.FTZ R100, R123, R100 ;  /* 0x000000647b647220 */ /* 0x000fe20000410000 */
[----:B------:R-:W-:Y:S01]  /*3d70*/  FMUL.FTZ R127, R127, UR7 ;  /* 0x000000077f7f7c20 */ /* 0x000fe20008410000 */
[----:B------:R-:W-:Y:S02]  /*3d80*/  HADD2.F32 R132, -RZ, R50.H0_H0 ;  /* 0x20000032ff847230 */ /* 0x000fe40000004100 */
[----:B------:R-:W-:Y:S01]  /*3d90*/  FMUL.FTZ R129, R129, UR8 ;  /* 0x0000000881817c20 */ /* 0x000fe20008410000 */
[----:B------:R-:W-:-:S02]  /*3da0*/  HADD2.F32 R123, -RZ, R98.H1_H1 ;  /* 0x30000062ff7b7230 */ /* 0x000fc40000004100 */
[----:B------:R-:W-:Y:S01]  /*3db0*/  FMUL.FTZ R98, R124, UR7 ;  /* 0x000000077c627c20 */ /* 0x000fe20008410000 */
[----:B------:R-:W-:Y:S02]  /*3dc0*/  HADD2.F32 R125, -RZ, R50.H1_H1 ;  /* 0x30000032ff7d7230 */ /* 0x000fe40000004100 */
[----:B------:R-:W-:Y:S01]  /*3dd0*/  FMUL.FTZ R122, R121, R122 ;  /* 0x0000007a797a7220 */ /* 0x000fe20000410000 */
[----:B------:R-:W-:Y:S01]  /*3de0*/  FADD.FTZ R128, R128, -R101 ;  /* 0x8000006580807221 */ /* 0x000fe20000010000 */
[C---:B------:R-:W-:Y:S01]  /*3df0*/  FMUL.FTZ R121, R127.reuse, R126 ;  /* 0x0000007e7f797220 */ /* 0x040fe20000410000 */
[----:B------:R-:W-:Y:S01]  /*3e00*/  FMUL.FTZ R101, R127, R132 ;  /* 0x000000847f657220 */ /* 0x000fe20000410000 */
[----:B------:R-:W-:Y:S02]  /*3e10*/  HADD2.F32 R126, -RZ, R97.H0_H0 ;  /* 0x20000061ff7e7230 */ /* 0x000fe40000004100 */
[----:B------:R-:W-:Y:S01]  /*3e20*/  FMUL.FTZ R124, R98, R123 ;  /* 0x0000007b627c7220 */ /* 0x000fe20000410000 */
[----:B------:R-:W-:Y:S01]  /*3e30*/  FMUL.FTZ R129, R129, UR7 ;  /* 0x0000000781817c20 */ /* 0x000fe20008410000 */
[----:B------:R-:W-:-:S02]  /*3e40*/  HADD2.F32 R132, -RZ, R49.H0_H0 ;  /* 0x20000031ff847230 */ /* 0x000fc40000004100 */
[----:B------:R-:W-:Y:S01]  /*3e50*/  FMUL.FTZ R98, R98, R125 ;  /* 0x0000007d62627220 */ /* 0x000fe20000410000 */
[----:B------:R-:W-:Y:S01]  /*3e60*/  FMUL.FTZ R125, R128, UR8 ;  /* 0x00000008807d7c20 */ /* 0x000fe20008410000 */
[C---:B------:R-:W-:Y:S01]  /*3e70*/  FMUL.FTZ R123, R129.reuse, R126 ;  /* 0x0000007e817b7220 */ /* 0x040fe20000410000 */
[----:B------:R-:W-:Y:S02]  /*3e80*/  HADD2.F32 R126, -RZ, R97.H1_H1 ;  /* 0x30000061ff7e7230 */ /* 0x000fe40000004100 */
[----:B------:R-:W-:Y:S01]  /*3e90*/  FMUL.FTZ R128, R129, R132 ;  /* 0x0000008481807220 */ /* 0x000fe20000410000 */
[----:B------:R-:W-:Y:S01]  /*3ea0*/  FMUL.FTZ R97, R125, UR7 ;  /* 0x000000077d617c20 */ /* 0x000fe20008410000 */
[----:B------:R-:W-:Y:S02]  /*3eb0*/  HADD2.F32 R132, -RZ, R49.H1_H1 ;  /* 0x30000031ff847230 */ /* 0x000fe40000004100 */
[----:B------:R-:W-:Y:S01]  /*3ec0*/  FMUL.FTZ R131, R131, UR8 ;  /* 0x0000000883837c20 */ /* 0x000fe20008410000 */
[----:B------:R-:W-:Y:S01]  /*3ed0*/  FMUL.FTZ R130, R130, UR8 ;  /* 0x0000000882827c20 */ /* 0x000fe20008410000 */
        /* <DEDUP_REMOVED lines=8> */
[----:B------:R-:W-:Y:S01]  /*3f60*/  FMUL.FTZ R126, R131, R126 ;  /* 0x0000007e837e7220 */ /* 0x000fe20000410000 */
[----:B------:R-:W-:Y:S01]  /*3f70*/  F2FP.F16.F32.PACK_AB R99, R99, R100 ;  /* 0x000000646363723e */ /* 0x000fe200000000ff */
[----:B------:R-:W-:Y:S01]  /*3f80*/  FMUL.FTZ R96, R131, R96 ;  /* 0x0000006083607220 */ /* 0x000fe20000410000 */
[C---:B------:R-:W-:Y:S01]  /*3f90*/  FMUL.FTZ R127, R130.reuse, R127 ;  /* 0x0000007f827f7220 */ /* 0x040fe20000410000 */
[----:B------:R-:W-:Y:S01]  /*3fa0*/  FMUL.FTZ R129, R130, R97 ;  /* 0x0000006182817220 */ /* 0x000fe20000410000 */
[----:B------:R-:W-:-:S02]  /*3fb0*/  F2FP.F16.F32.PACK_AB R98, R98, R101 ;  /* 0x000000656262723e */ /* 0x000fc400000000ff */
[----:B------:R-:W-:Y:S02]  /*3fc0*/  F2FP.F16.F32.PACK_AB R97, R169, R128 ;  /* 0x00000080a961723e */ /* 0x000fe400000000ff */
[----:B------:R-:W-:-:S07]  /*3fd0*/  F2FP.F16.F32.PACK_AB R96, R129, R96 ;  /* 0x000000608160723e */ /* 0x000fce00000000ff */
.L_x_9630:
[----:B------:R-:W0:Y:S01]  /*3fe0*/  @P0 LDC.64 R100, c[0x0][0x478] ;  /* 0x00011e00ff640b82 */ /* 0x000e220000000a00 */
[----:B------:R-:W-:Y:S01]  /*3ff0*/  MOV R129, 0x10 ;  /* 0x0000001000817802 */ /* 0x000fe20000000f00 */
[----:B0-----:R-:W-:-:S05]  /*4000*/  @P0 IMAD.WIDE.U32 R100, R168, 0x20, R100 ;  /* 0x00000020a8640825 */ /* 0x001fca00078e0064 */
[----:B------:R-:W-:Y:S04]  /*4010*/  @P0 STG.E.128 desc[UR16][R100.64], R92 ;  /* 0x0000005c64000986 */ /* 0x000fe8000c101d10 */
        /* <DEDUP_REMOVED lines=14> */
[----:B-----5:R-:W-:Y:S02]  /*4100*/  HADD2.F32 R119, -RZ, R99.H1_H1 ;  /* 0x30000063ff777230 */ /* 0x020fe40000004100 */
[----:B------:R-:W-:Y:S01]  /*4110*/  FADD.FTZ R92, R105, -R92 ;  /* 0x8000005c695c7221 */ /* 0x000fe20000010000 */
[----:B------:R-:W-:Y:S01]  /*4120*/  FADD.FTZ R118, R111, -R118 ;  /* 0x800000766f767221 */ /* 0x000fe20000010000 */
[----:B------:R-:W-:Y:S01]  /*4130*/  FADD.FTZ R136, R113, -R136 ;  /* 0x8000008871887221 */ /* 0x000fe20000010000 */
[----:B------:R-:W-:-:S02]  /*4140*/  HADD2.F32 R105, -RZ, R55.H1_H1 ;  /* 0x30000037ff697230 */ /* 0x000fc40000004100 */
[----:B------:R-:W-:Y:S01]  /*4150*/  FADD.FTZ R116, R109, -R116 ;  /* 0x800000746d747221 */ /* 0x000fe20000010000 */
[----:B------:R-:W-:Y:S01]  /*4160*/  FADD.FTZ R114, R107, -R114 ;  /* 0x800000726b727221 */ /* 0x000fe20000010000 */
[----:B------:R-:W-:Y:S01]  /*4170*/  FMUL.FTZ R91, R136, UR8 ;  /* 0x00000008885b7c20 */ /* 0x000fe20008410000 */
[----:B------:R-:W-:Y:S01]  /*4180*/  FMUL.FTZ R90, R118, UR8 ;  /* 0x00000008765a7c20 */ /* 0x000fe20008410000 */
[----:B------:R-:W-:Y:S02]  /*4190*/  HADD2.F32 R89, -RZ, R99.H0_H0 ;  /* 0x20000063ff597230 */ /* 0x000fe40000004100 */
[----:B------:R-:W-:Y:S01]  /*41a0*/  FMUL.FTZ R94, R114, UR8 ;  /* 0x00000008725e7c20 */ /* 0x000fe20008410000 */
[----:B------:R-:W-:Y:S01]  /*41b0*/  FMUL.FTZ R88, R91, UR7 ;  /* 0x000000075b587c20 */ /* 0x000fe20008410000 */
[----:B------:R-:W-:Y:S01]  /*41c0*/  FMUL.FTZ R100, R90, UR7 ;  /* 0x000000075a647c20 */ /* 0x000fe20008410000 */
[----:B------:R-:W-:Y:S02]  /*41d0*/  HADD2.F32 R101, -RZ, R55.H0_H0 ;  /* 0x20000037ff657230 */ /* 0x000fe40000004100 */
[----:B------:R-:W-:Y:S01]  /*41e0*/  FADD.FTZ R117, R110, -R117 ;  /* 0x800000756e757221 */ /* 0x000fe20000010000 */
[C---:B------:R-:W-:Y:S01]  /*41f0*/  FMUL.FTZ R107, R88.reuse, R119 ;  /* 0x00000077586b7220 */ /* 0x040fe20000410000 */
[----:B------:R-:W-:Y:S01]  /*4200*/  FMUL.FTZ R119, R88, R105 ;  /* 0x0000006958777220 */ /* 0x000fe20000410000 */
[----:B------:R-:W-:Y:S01]  /*4210*/  FMUL.FTZ R88, R116, UR8 ;  /* 0x0000000874587c20 */ /* 0x000fe20008410000 */
[----:B------:R-:W-:-:S02]  /*4220*/  HADD2.F32 R99, -RZ, R98.H0_H0 ;  /* 0x20000062ff637230 */ /* 0x000fc40000004100 */
[----:B------:R-:W-:Y:S01]  /*4230*/  FADD.FTZ R93, R106, -R93 ;  /* 0x8000005d6a5d7221 */ /* 0x000fe20000010000 */
[----:B------:R-:W-:Y:S02]  /*4240*/  HADD2.F32 R105, -RZ, R54.H0_H0 ;  /* 0x20000036ff697230 */ /* 0x000fe40000004100 */
[----:B------:R-:W-:Y:S01]  /*4250*/  FMUL.FTZ R110, R88, UR7 ;  /* 0x00000007586e7c20 */ /* 0x000fe20008410000 */
[----:B------:R-:W-:Y:S02]  /*4260*/  HADD2.F32 R95, -RZ, R97.H0_H0 ;  /* 0x20000061ff5f7230 */ /* 0x000fe40000004100 */
[----:B------:R-:W-:Y:S01]  /*4270*/  FMUL.FTZ R106, R100, R89 ;  /* 0x00000059646a7220 */ /* 0x000fe20000410000 */
[----:B------:R-:W-:Y:S01]  /*4280*/  FMUL.FTZ R104, R94, UR7 ;  /* 0x000000075e687c20 */ /* 0x000fe20008410000 */
[----:B------:R-:W-:Y:S01]  /*4290*/  FADD.FTZ R115, R108, -R115 ;  /* 0x800000736c737221 */ /* 0x000fe20000010000 */
[----:B------:R-:W-:Y:S01]  /*42a0*/  FMUL.FTZ R89, R117, UR8 ;  /* 0x0000000875597c20 */ /* 0x000fe20008410000 */
[----:B------:R-:W-:Y:S01]  /*42b0*/  FMUL.FTZ R100, R100, R101 ;  /* 0x0000006564647220 */ /* 0x000fe20000410000 */
[----:B------:R-:W-:-:S02]  /*42c0*/  HADD2.F32 R101, -RZ, R53.H0_H0 ;  /* 0x20000035ff657230 */ /* 0x000fc40000004100 */
[C---:B------:R-:W-:Y:S01]  /*42d0*/  FMUL.FTZ R108, R110.reuse, R99 ;  /* 0x000000636e6c7220 */ /* 0x040fe20000410000 */
[----:B------:R-:W-:Y:S01]  /*42e0*/  FMUL.FTZ R116, R110, R105 ;  /* 0x000000696e747220 */ /* 0x000fe20000410000 */
[----:B------:R-:W-:Y:S02]  /*42f0*/  HADD2.F32 R98, -RZ, R98.H1_H1 ;  /* 0x30000062ff627230 */ /* 0x000fe40000004100 */
[----:B------:R-:W-:Y:S01]  /*4300*/  FMUL.FTZ R110, R104, R95 ;  /* 0x0000005f686e7220 */ /* 0x000fe20000410000 */
[----:B------:R-:W-:Y:S01]  /*4310*/  FMUL.FTZ R111, R89, UR7 ;  /* 0x00000007596f7c20 */ /* 0x000fe20008410000 */
[----:B------:R-:W-:Y:S01]  /*4320*/  FMUL.FTZ R95, R115, UR8 ;  /* 0x00000008735f7c20 */ /* 0x000fe20008410000 */
[----:B------:R-:W-:Y:S02]  /*4330*/  HADD2.F32 R118, -RZ, R54.H1_H1 ;  /* 0x30000036ff767230 */ /* 0x000fe40000004100 */
[----:B------:R-:W-:Y:S01]  /*4340*/  FMUL.FTZ R92, R92, UR8 ;  /* 0x000000085c5c7c20 */ /* 0x000fe20008410000 */
[----:B------:R-:W-:Y:S01]  /*4350*/  FMUL.FTZ R93, R93, UR8 ;  /* 0x000000085d5d7c20 */ /* 0x000fe20008410000 */
[----:B------:R-:W-:-:S02]  /*4360*/  HADD2.F32 R97, -RZ, R97.H1_H1 ;  /* 0x30000061ff617230 */ /* 0x000fc40000004100 */
[----:B------:R-:W-:Y:S01]  /*4370*/  FMUL.FTZ R105, R104, R101 ;  /* 0x0000006568697220 */ /* 0x000fe20000410000 */
[----:B------:R-:W-:Y:S01]  /*4380*/  FMUL.FTZ R109, R111, R98 ;  /* 0x000000626f6d7220 */ /* 0x000fe20000410000 */
[----:B------:R-:W-:Y:S02]  /*4390*/  HADD2.F32 R101, -RZ, R53.H1_H1 ;  /* 0x30000035ff657230 */ /* 0x000fe40000004100 */
[----:B------:R-:W-:Y:S01]  /*43a0*/  FMUL.FTZ R114, R95, UR7 ;  /* 0x000000075f727c20 */ /* 0x000fe20008410000 */
[--C-:B------:R-:W-:Y:S02]  /*43b0*/  HADD2.F32 R98, -RZ, R52.reuse.H0_H0 ;  /* 0x20000034ff627230 */ /* 0x100fe40000004100 */
[----:B------:R-:W-:Y:S01]  /*43c0*/  FMUL.FTZ R99, R92, UR7 ;  /* 0x000000075c637c20 */ /* 0x000fe20008410000 */
[----:B------:R-:W-:Y:S02]  /*43d0*/  HADD2.F32 R104, -RZ, R52.H1_H1 ;  /* 0x30000034ff687230 */ /* 0x000fe40000004100 */
[----:B------:R-:W-:Y:S01]  /*43e0*/  FMUL.FTZ R113, R93, UR7 ;  /* 0x000000075d717c20 */ /* 0x000fe20008410000 */
[----:B------:R-:W-:Y:S01]  /*43f0*/  FMUL.FTZ R117, R111, R118 ;  /* 0x000000766f757220 */ /* 0x000fe20000410000 */
        /* <DEDUP_REMOVED lines=11> */
[----:B------:R-:W-:Y:S01]  /*44b0*/  F2FP.F16.F32.PACK_AB R96, R104, R101 ;  /* 0x000000656860723e */ /* 0x000fe200000000ff */
[----:B------:R-:W-:Y:S06]  /*44c0*/  BRA `(.L_x_9632) ;  /* 0x0000000400107947 */ /* 0x000fec0003800000 */
.L_x_9631:
        /* <DEDUP_REMOVED lines=8> */
[--C-:B-----5:R-:W-:Y:S02]  /*4550*/  HADD2.F32 R119, -RZ, R99.reuse.H0_H0 ;  /* 0x20000063ff777230 */ /* 0x120fe40000004100 */
[----:B------:R-:W-:Y:S01]  /*4560*/  FADD.FTZ R117, R110, -R117 ;  /* 0x800000756e757221 */ /* 0x000fe20000010000 */
[----:B------:R-:W-:Y:S01]  /*4570*/  FADD.FTZ R118, R111, -R118 ;  /* 0x800000766f767221 */ /* 0x000fe20000010000 */
[----:B------:R-:W-:Y:S01]  /*4580*/  FADD.FTZ R136, R113, -R136 ;  /* 0x8000008871887221 */ /* 0x000fe20000010000 */
[----:B------:R-:W-:-:S02]  /*4590*/  HADD2.F32 R129, -RZ, R99.H1_H1 ;  /* 0x30000063ff817230 */ /* 0x000fc40000004100 */
[----:B------:R-:W-:Y:S01]  /*45a0*/  FADD.FTZ R114, R107, -R114 ;  /* 0x800000726b727221 */ /* 0x000fe20000010000 */
[----:B------:R-:W-:Y:S01]  /*45b0*/  FMUL.FTZ R118, R118, UR8 ;  /* 0x0000000876767c20 */ /* 0x000fe20008410000 */
[----:B------:R-:W-:Y:S01]  /*45c0*/  FMUL.FTZ R136, R136, UR8 ;  /* 0x0000000888887c20 */ /* 0x000fe20008410000 */
[----:B------:R-:W-:Y:S01]  /*45d0*/  FADD.FTZ R116, R109, -R116 ;  /* 0x800000746d747221 */ /* 0x000fe20000010000 */
[--C-:B------:R-:W-:Y:S02]  /*45e0*/  HADD2.F32 R99, -RZ, R55.reuse.H0_H0 ;  /* 0x20000037ff637230 */ /* 0x100fe40000004100 */
[----:B------:R-:W-:Y:S01]  /*45f0*/  FMUL.FTZ R118, R118, UR7 ;  /* 0x0000000776767c20 */ /* 0x000fe20008410000 */
[----:B------:R-:W-:Y:S02]  /*4600*/  HADD2.F32 R109, -RZ, R55.H1_H1 ;  /* 0x30000037ff6d7230 */ /* 0x000fe40000004100 */
[----:B------:R-:W-:Y:S01]  /*4610*/  FMUL.FTZ R136, R136, UR7 ;  /* 0x0000000788887c20 */ /* 0x000fe20008410000 */
[----:B------:R-:W-:Y:S01]  /*4620*/  FADD.FTZ R105, R105, -R104 ;  /* 0x8000006869697221 */ /* 0x000fe20000010000 */
[----:B------:R-:W-:Y:S01]  /*4630*/  FMUL.FTZ R117, R117, UR8 ;  /* 0x0000000875757c20 */ /* 0x000fe20008410000 */
[----:B------:R-:W-:-:S02]  /*4640*/  HADD2.F32 R111, -RZ, R98.H0_H0 ;  /* 0x20000062ff6f7230 */ /* 0x000fc40000004100 */
[----:B------:R-:W-:Y:S01]  /*4650*/  FMUL.FTZ R116, R116, UR8 ;  /* 0x0000000874747c20 */ /* 0x000fe20008410000 */
[----:B------:R-:W-:Y:S02]  /*4660*/  HADD2.F32 R104, -RZ, R98.H1_H1 ;  /* 0x30000062ff687230 */ /* 0x000fe40000004100 */
[----:B------:R-:W-:Y:S01]  /*4670*/  FMUL.FTZ R114, R114, UR8 ;  /* 0x0000000872727c20 */ /* 0x000fe20008410000 */
[----:B------:R-:W-:Y:S01]  /*4680*/  FADD.FTZ R100, R106, -R101 ;  /* 0x800000656a647221 */ /* 0x000fe20000010000 */
[----:B------:R-:W-:Y:S01]  /*4690*/  FADD.FTZ R113, R108, -R115 ;  /* 0x800000736c717221 */ /* 0x000fe20000010000 */
[C---:B------:R-:W-:Y:S01]  /*46a0*/  FMUL.FTZ R98, R118.reuse, R99 ;  /* 0x0000006376627220 */ /* 0x040fe20000410000 */
[----:B------:R-:W-:Y:S01]  /*46b0*/  FMUL.FTZ R106, R118, R119 ;  /* 0x00000077766a7220 */ /* 0x000fe20000410000 */
[----:B------:R-:W-:Y:S01]  /*46c0*/  FMUL.FTZ R99, R136, R109 ;  /* 0x0000006d88637220 */ /* 0x000fe20000410000 */
[----:B------:R-:W-:Y:S02]  /*46d0*/  HADD2.F32 R110, -RZ, R54.H1_H1 ;  /* 0x30000036ff6e7230 */ /* 0x000fe40000004100 */
[----:B------:R-:W-:Y:S01]  /*46e0*/  FMUL.FTZ R119, R117, UR7 ;  /* 0x0000000775777c20 */ /* 0x000fe20008410000 */
[----:B------:R-:W-:-:S02]  /*46f0*/  HADD2.F32 R101, -RZ, R97.H0_H0 ;  /* 0x20000061ff657230 */ /* 0x000fc40000004100 */
[----:B------:R-:W-:Y:S01]  /*4700*/  FMUL.FTZ R116, R116, UR7 ;  /* 0x0000000774747c20 */ /* 0x000fe20008410000 */
[----:B------:R-:W-:Y:S02]  /*4710*/  HADD2.F32 R109, -RZ, R54.H0_H0 ;  /* 0x20000036ff6d7230 */ /* 0x000fe40000004100 */
[----:B------:R-:W-:Y:S01]  /*4720*/  FMUL.FTZ R114, R114, UR7 ;  /* 0x0000000772727c20 */ /* 0x000fe20008410000 */
[----:B------:R-:W-:Y:S02]  /*4730*/  HADD2.F32 R115, -RZ, R53.H0_H0 ;  /* 0x20000035ff737230 */ /* 0x000fe40000004100 */
[----:B------:R-:W-:Y:S01]  /*4740*/  FMUL.FTZ R113, R113, UR8 ;  /* 0x0000000871717c20 */ /* 0x000fe20008410000 */
[----:B------:R-:W-:Y:S01]  /*4750*/  FMUL.FTZ R118, R119, R110 ;  /* 0x0000006e77767220 */ /* 0x000fe20000410000 */
[----:B------:R-:W-:Y:S01]  /*4760*/  FMUL.FTZ R105, R105, UR8 ;  /* 0x0000000869697c20 */ /* 0x000fe20008410000 */
[----:B------:R-:W-:Y:S01]  /*4770*/  FMUL.FTZ R100, R100, UR8 ;  /* 0x0000000864647c20 */ /* 0x000fe20008410000 */
[----:B------:R-:W-:-:S02]  /*4780*/  HADD2.F32 R97, -RZ, R97.H1_H1 ;  /* 0x30000061ff617230 */ /* 0x000fc40000004100 */
[C---:B------:R-:W-:Y:S01]  /*4790*/  FMUL.FTZ R108, R116.reuse, R111 ;  /* 0x0000006f746c7220 */ /* 0x040fe20000410000 */
[----:B------:R-:W-:Y:S01]  /*47a0*/  FMUL.FTZ R117, R116, R109 ;  /* 0x0000006d74757220 */ /* 0x000fe20000410000 */
[C---:B------:R-:W-:Y:S01]  /*47b0*/  FMUL.FTZ R110, R114.reuse, R101 ;  /* 0x00000065726e7220 */ /* 0x040fe20000410000 */
[----:B------:R-:W-:Y:S01]  /*47c0*/  FMUL.FTZ R109, R119, R104 ;  /* 0x00000068776d7220 */ /* 0x000fe20000410000 */
[----:B------:R-:W-:Y:S01]  /*47d0*/  FMUL.FTZ R115, R114, R115 ;  /* 0x0000007372737220 */ /* 0x000fe20000410000 */
[----:B------:R-:W-:Y:S02]  /*47e0*/  HADD2.F32 R101, -RZ, R53.H1_H1 ;  /* 0x30000035ff657230 */ /* 0x000fe40000004100 */
[----:B------:R-:W-:Y:S01]  /*47f0*/  FMUL.FTZ R116, R113, UR7 ;  /* 0x0000000771747c20 */ /* 0x000fe20008410000 */
[--C-:B------:R-:W-:Y:S02]  /*4800*/  HADD2.F32 R104, -RZ, R52.reuse.H0_H0 ;  /* 0x20000034ff687230 */ /* 0x100fe40000004100 */
[----:B------:R-:W-:Y:S01]  /*4810*/  FMUL.FTZ R105, R105, UR7 ;  /* 0x0000000769697c20 */ /* 0x000fe20008410000 */
[----:B------:R-:W-:-:S02]  /*4820*/  HADD2.F32 R114, -RZ, R52.H1_H1 ;  /* 0x30000034ff727230 */ /* 0x000fc40000004100 */
[----:B------:R-:W-:Y:S01]  /*4830*/  FMUL.FTZ R113, R100, UR7 ;  /* 0x0000000764717c20 */ /* 0x000fe20008410000 */
[--C-:B------:R-:W-:Y:S02]  /*4840*/  HADD2.F32 R112, -RZ, R96.reuse.H0_H0 ;  /* 0x20000060ff707230 */ /* 0x100fe40000004100 */
[C---:B------:R-:W-:Y:S01]  /*4850*/  FMUL.FTZ R111, R116.reuse, R97 ;  /* 0x00000061746f7220 */ /* 0x040fe20000410000 */
[----:B------:R-:W-:Y:S02]  /*4860*/  HADD2.F32 R96, -RZ, R96.H1_H1 ;  /* 0x30000060ff607230 */ /* 0x000fe40000004100 */
[----:B------:R-:W-:Y:S01]  /*4870*/  FMUL.FTZ R116, R116, R101 ;  /* 0x0000006574747220 */ /* 0x000fe20000410000 */
[----:B------:R-:W-:Y:S01]  /*4880*/  FMUL.FTZ R104, R105, R104 ;  /* 0x0000006869687220 */ /* 0x000fe20000410000 */
[----:B------:R-:W-:Y:S01]  /*4890*/  FMUL.FTZ R101, R113, R114 ;  /* 0x0000007271657220 */ /* 0x000fe20000410000 */
[----:B------:R-:W-:Y:S01]  /*48a0*/  F2FP.F16.F32.PACK_AB R99, R99, R98 ;  /* 0x000000626363723e */ /* 0x000fe200000000ff */
[----:B------:R-:W-:Y:S01]  /*48b0*/  FMUL.FTZ R113, R113, R96 ;  /* 0x0000006071717220 */ /* 0x000fe20000410000 */
[----:B------:R-:W-:Y:S01]  /*48c0*/  FMUL.FTZ R107, R136, R129 ;  /* 0x00000081886b7220 */ /* 0x000fe20000410000 */
[----:B------:R-:W-:Y:S01]  /*48d0*/  FMUL.FTZ R112, R105, R112 ;  /* 0x0000007069707220 */ /* 0x000fe20000410000 */
[----:B------:R-:W-:-:S02]  /*48e0*/  F2FP.F16.F32.PACK_AB R98, R118, R117 ;  /* 0x000000757662723e */ /* 0x000fc400000000ff */
[----:B------:R-:W-:Y:S02]  /*48f0*/  F2FP.F16.F32.PACK_AB R97, R116, R115 ;  /* 0x000000737461723e */ /* 0x000fe400000000ff */
[----:B------:R-:W-:-:S07]  /*4900*/  F2FP.F16.F32.PACK_AB R96, R101, R104 ;  /* 0x000000686560723e */ /* 0x000fce00000000ff */
.L_x_9632:
[----:B------:R-:W0:Y:S02]  /*4910*/  @P0 LDC.64 R100, c[0x0][0x478] ;  /* 0x00011e00ff640b82 */ /* 0x000e240000000a00 */
[----:B0-----:R-:W-:-:S04]  /*4920*/  @P0 IMAD.WIDE.U32 R100, R170, 0x20, R100 ;  /* 0x00000020aa640825 */ /* 0x001fc800078e0064 */
[----:B------:R-:W-:Y:S01]  /*4930*/  IMAD.WIDE.U32 R170, R170, 0x10, R222 ;  /* 0x00000010aaaa7825 */ /* 0x000fe200078e00de */
[----:B------:R1:W-:Y:S04]  /*4940*/  @P0 STG.E.128 desc[UR16][R100.64], R92 ;  /* 0x0000005c64000986 */ /* 0x0003e8000c101d10 */
[----:B------:R1:W-:Y:S04]  /*4950*/  @P0 STG.E.128 desc[UR16][R100.64+0x10], R88 ;  /* 0x0000105864000986 */ /* 0x0003e8000c101d10 */
[----:B------:R1:W-:Y:S01]  /*4960*/  STG.E.128 desc[UR16][R170.64], R96 ;  /* 0x00000060aa007986 */ /* 0x0003e2000c101d10 */
[----:B------:R-:W-:Y:S05]  /*4970*/  BRA `(.L_x_9633) ;  /* 0x00000024004c7947 */ /* 0x000fea0003800000 */
.L_x_9624:
        /* <DEDUP_REMOVED lines=14> */
[----:B-----5:R-:W-:Y:S01]  /*4a60*/  FFMA.FTZ R223, R223, UR8, R62 ;  /* 0x00000008dfdf7c23 */ /* 0x020fe2000801003e */
[----:B------:R-:W-:Y:S01]  /*4a70*/  FFMA.FTZ R103, R222, UR8, R63 ;  /* 0x00000008de677c23 */ /* 0x000fe2000801003f */
[----:B------:R-:W-:Y:S01]  /*4a80*/  FFMA.FTZ R100, R228, UR4, R136 ;  /* 0x00000004e4647c23 */ /* 0x000fe20008010088 */
[----:B------:R-:W-:Y:S01]  /*4a90*/  FFMA.FTZ R135, R227, UR8, R60 ;  /* 0x00000008e3877c23 */ /* 0x000fe2000801003c */
[----:B------:R-:W-:Y:S01]  /*4aa0*/  FMUL.FTZ R223, R223, UR7 ;  /* 0x00000007dfdf7c20 */ /* 0x000fe20008410000 */
[----:B------:R-:W-:Y:S01]  /*4ab0*/  FMUL.FTZ R103, R103, UR7 ;  /* 0x0000000767677c20 */ /* 0x000fe20008410000 */
[----:B------:R-:W-:-:S02]  /*4ac0*/  HADD2.F32 R102, -RZ, R99.H0_H0 ;  /* 0x20000063ff667230 */ /* 0x000fc40000004100 */
[----:B------:R-:W-:Y:S01]  /*4ad0*/  FADD.FTZ R100, R225, -R100 ;  /* 0x80000064e1647221 */ /* 0x000fe20000010000 */
[----:B------:R-:W-:Y:S01]  /*4ae0*/  FMUL.FTZ R101, R134, R223 ;  /* 0x000000df86657220 */ /* 0x000fe20000410000 */
[----:B------:R-:W-:Y:S02]  /*4af0*/  HADD2.F32 R134, -RZ, R99.H1_H1 ;  /* 0x30000063ff867230 */ /* 0x000fe40000004100 */
[----:B------:R-:W-:Y:S01]  /*4b00*/  FMUL.FTZ R99, R138, R103 ;  /* 0x000000678a637220 */ /* 0x000fe20000410000 */
[----:B------:R-:W-:Y:S02]  /*4b10*/  HADD2.F32 R140, -RZ, R98.H0_H0 ;  /* 0x20000062ff8c7230 */ /* 0x000fe40000004100 */
[----:B------:R-:W-:Y:S01]  /*4b20*/  FFMA.FTZ R235, R235, UR4, R136 ;  /* 0x00000004ebeb7c23 */ /* 0x000fe20008010088 */
[----:B------:R-:W-:Y:S02]  /*4b30*/  HADD2.F32 R138, -RZ, R42.H0_H0 ;  /* 0x2000002aff8a7230 */ /* 0x000fe40000004100 */
[----:B------:R-:W-:Y:S01]  /*4b40*/  FMUL.FTZ R135, R135, UR7 ;  /* 0x0000000787877c20 */ /* 0x000fe20008410000 */
[----:B------:R-:W-:Y:S01]  /*4b50*/  FMUL.FTZ R133, R103, R134 ;  /* 0x0000008667857220 */ /* 0x000fe20000410000 */
[----:B------:R-:W-:Y:S01]  /*4b60*/  FFMA.FTZ R134, R100, UR8, R61 ;  /* 0x0000000864867c23 */ /* 0x000fe2000801003d */
[----:B------:R-:W-:Y:S01]  /*4b70*/  FADD.FTZ R231, R231, -R235 ;  /* 0x800000ebe7e77221 */ /* 0x000fe20000010000 */
[----:B------:R-:W-:Y:S01]  /*4b80*/  FMUL.FTZ R103, R135, R140 ;  /* 0x0000008c87677220 */ /* 0x000fe20000410000 */
[----:B------:R-:W-:Y:S01]  /*4b90*/  FMUL.FTZ R100, R138, R135 ;  /* 0x000000878a647220 */ /* 0x000fe20000410000 */
[----:B------:R-:W-:-:S02]  /*4ba0*/  HADD2.F32 R135, -RZ, R98.H1_H1 ;  /* 0x30000062ff877230 */ /* 0x000fc40000004100 */
[----:B------:R-:W-:Y:S01]  /*4bb0*/  FMUL.FTZ R98, R134, UR7 ;  /* 0x0000000786627c20 */ /* 0x000fe20008410000 */
[----:B------:R-:W-:Y:S02]  /*4bc0*/  HADD2.F32 R137, -RZ, R42.H1_H1 ;  /* 0x3000002aff897230 */ /* 0x000fe40000004100 */
[----:B------:R-:W-:Y:S01]  /*4bd0*/  FFMA.FTZ R234, R234, UR4, R136 ;  /* 0x00000004eaea7c23 */ /* 0x000fe20008010088 */
[----:B------:R-:W-:Y:S01]  /*4be0*/  FFMA.FTZ R140, R231, UR8, R58 ;  /* 0x00000008e78c7c23 */ /* 0x000fe2000801003a */
[----:B------:R-:W-:Y:S01]  /*4bf0*/  FMUL.FTZ R135, R98, R135 ;  /* 0x0000008762877220 */ /* 0x000fe20000410000 */
[----:B------:R-:W-:Y:S02]  /*4c00*/  HADD2.F32 R134, -RZ, R97.H0_H0 ;  /* 0x20000061ff867230 */ /* 0x000fe40000004100 */
[----:B------:R-:W-:Y:S01]  /*4c10*/  FADD.FTZ R229, R229, -R234 ;  /* 0x800000eae5e57221 */ /* 0x000fe20000010000 */
[----:B------:R-:W-:Y:S01]  /*4c20*/  FMUL.FTZ R98, R137, R98 ;  /* 0x0000006289627220 */ /* 0x000fe20000410000 */
[----:B------:R-:W-:Y:S01]  /*4c30*/  FMUL.FTZ R140, R140, UR7 ;  /* 0x000000078c8c7c20 */ /* 0x000fe20008410000 */
[----:B------:R-:W-:-:S02]  /*4c40*/  HADD2.F32 R137, -RZ, R41.H0_H0 ;  /* 0x20000029ff897230 */ /* 0x000fc40000004100 */
[--C-:B------:R-:W-:Y:S01]  /*4c50*/  FFMA.FTZ R221, R221, UR4, R136.reuse ;  /* 0x00000004dddd7c23 */ /* 0x100fe20008010088 */
[----:B------:R-:W-:Y:S01]  /*4c60*/  FFMA.FTZ R229, R229, UR8, R59 ;  /* 0x00000008e5e57c23 */ /* 0x000fe2000801003b */
[----:B------:R-:W-:Y:S01]  /*4c70*/  FMUL.FTZ R134, R140, R134 ;  /* 0x000000868c867220 */ /* 0x000fe20000410000 */
[----:B------:R-:W-:Y:S02]  /*4c80*/  HADD2.F32 R138, -RZ, R41.H1_H1 ;  /* 0x30000029ff8a7230 */ /* 0x000fe40000004100 */
[----:B------:R-:W-:Y:S01]  /*4c90*/  FMUL.FTZ R140, R137, R140 ;  /* 0x0000008c898c7220 */ /* 0x000fe20000410000 */
[----:B------:R-:W-:Y:S01]  /*4ca0*/  FADD.FTZ R233, R233, -R221 ;  /* 0x800000dde9e97221 */ /* 0x000fe20000010000 */
[----:B------:R-:W-:Y:S02]  /*4cb0*/  HADD2.F32 R137, -RZ, R97.H1_H1 ;  /* 0x30000061ff897230 */ /* 0x000fe40000004100 */
[----:B------:R-:W-:Y:S01]  /*4cc0*/  FMUL.FTZ R97, R229, UR7 ;  /* 0x00000007e5617c20 */ /* 0x000fe20008410000 */
[----:B------:R-:W-:Y:S01]  /*4cd0*/  FFMA.FTZ R236, R236, UR4, R136 ;  /* 0x00000004ecec7c23 */ /* 0x000fe20008010088 */
[----:B------:R-:W-:Y:S01]  /*4ce0*/  FFMA.FTZ R141, R233, UR8, R56 ;  /* 0x00000008e98d7c23 */ /* 0x000fe20008010038 */
[----:B------:R-:W-:-:S02]  /*4cf0*/  HADD2.F32 R139, -RZ, R40.H0_H0 ;  /* 0x20000028ff8b7230 */ /* 0x000fc40000004100 */
[----:B------:R-:W-:Y:S01]  /*4d00*/  FMUL.FTZ R137, R97, R137 ;  /* 0x0000008961897220 */ /* 0x000fe20000410000 */
[----:B------:R-:W-:Y:S01]  /*4d10*/  FMUL.FTZ R97, R138, R97 ;  /* 0x000000618a617220 */ /* 0x000fe20000410000 */
[--C-:B------:R-:W-:Y:S02]  /*4d20*/  HADD2.F32 R138, -RZ, R96.reuse.H0_H0 ;  /* 0x20000060ff8a7230 */ /* 0x100fe40000004100 */
[----:B------:R-:W-:Y:S01]  /*4d30*/  FADD.FTZ R232, R232, -R236 ;  /* 0x800000ece8e87221 */ /* 0x000fe20000010000 */
[----:B------:R-:W-:Y:S01]  /*4d40*/  FMUL.FTZ R141, R141, UR7 ;  /* 0x000000078d8d7c20 */ /* 0x000fe20008410000 */
[----:B------:R-:W-:Y:S01]  /*4d50*/  FMUL.FTZ R102, R223, R102 ;  /* 0x00000066df667220 */ /* 0x000fe20000410000 */
[----:B------:R-:W-:Y:S01]  /*4d60*/  F2FP.F16.F32.PACK_AB R99, R99, R101 ;  /* 0x000000656363723e */ /* 0x000fe200000000ff */
[----:B------:R-:W-:Y:S01]  /*4d70*/  FFMA.FTZ R232, R232, UR8, R57 ;  /* 0x00000008e8e87c23 */ /* 0x000fe20008010039 */
[----:B------:R-:W-:Y:S01]  /*4d80*/  FMUL.FTZ R138, R141, R138 ;  /* 0x0000008a8d8a7220 */ /* 0x000fe20000410000 */
[----:B------:R-:W-:Y:S01]  /*4d90*/  FMUL.FTZ R141, R139, R141 ;  /* 0x0000008d8b8d7220 */ /* 0x000fe20000410000 */
[----:B------:R-:W-:-:S02]  /*4da0*/  HADD2.F32 R139, -RZ, R96.H1_H1 ;  /* 0x30000060ff8b7230 */ /* 0x000fc40000004100 */
[----:B------:R-:W-:Y:S01]  /*4db0*/  FMUL.FTZ R232, R232, UR7 ;  /* 0x00000007e8e87c20 */ /* 0x000fe20008410000 */
[----:B------:R-:W-:Y:S01]  /*4dc0*/  HADD2.F32 R96, -RZ, R40.H1_H1 ;  /* 0x30000028ff607230 */ /* 0x000fe20000004100 */
[----:B------:R-:W-:Y:S02]  /*4dd0*/  F2FP.F16.F32.PACK_AB R98, R98, R100 ;  /* 0x000000646262723e */ /* 0x000fe400000000ff */
[----:B------:R-:W-:Y:S01]  /*4de0*/  FMUL.FTZ R139, R232, R139 ;  /* 0x0000008be88b7220 */ /* 0x000fe20000410000 */
[----:B------:R-:W-:Y:S01]  /*4df0*/  F2FP.F16.F32.PACK_AB R97, R97, R140 ;  /* 0x0000008c6161723e */ /* 0x000fe200000000ff */
[----:B------:R-:W-:-:S05]  /*4e00*/  FMUL.FTZ R96, R96, R232 ;  /* 0x000000e860607220 */ /* 0x000fca0000410000 */
[----:B------:R-:W-:Y:S01]  /*4e10*/  F2FP.F16.F32.PACK_AB R96, R96, R141 ;  /* 0x0000008d6060723e */ /* 0x000fe200000000ff */
[----:B------:R-:W-:Y:S06]  /*4e20*/  BRA `(.L_x_9635) ;  /* 0x0000000400107947 */ /* 0x000fec0003800000 */
.L_x_9634:
[--C-:B------:R-:W-:Y:S01]  /*4e30*/  FFMA.FTZ R226, R226, UR4, R136.reuse ;  /* 0x00000004e2e27c23 */ /* 0x100fe20008010088 */
[--C-:B------:R-:W-:Y:S01]  /*4e40*/  FFMA.FTZ R89, R224, UR4, R136.reuse ;  /* 0x00000004e0597c23 */ /* 0x100fe20008010088 */
[----:B------:R-:W-:Y:S02]  /*4e50*/  HADD2.F32 R91, -RZ, R43.H0_H0 ;  /* 0x2000002bff5b7230 */ /* 0x000fe40000004100 */
[----:B------:R-:W-:Y:S01]  /*4e60*/  FFMA.FTZ R134, R228, UR4, R136 ;  /* 0x00000004e4867c23 */ /* 0x000fe20008010088 */
[----:B------:R-:W-:Y:S01]  /*4e70*/  FADD.FTZ R223, R223, -R226 ;  /* 0x800000e2dfdf7221 */ /* 0x000fe20000010000 */
[----:B------:R-:W-:Y:S01]  /*4e80*/  FADD.FTZ R222, R222, -R89 ;  /* 0x80000059dede7221 */ /* 0x000fe20000010000 */
[--C-:B-----5:R-:W-:Y:S02]  /*4e90*/  HADD2.F32 R89, -RZ, R99.reuse.H0_H0 ;  /* 0x20000063ff597230 */ /* 0x120fe40000004100 */
[----:B------:R-:W-:Y:S01]  /*4ea0*/  FFMA.FTZ R230, R230, UR4, R136 ;  /* 0x00000004e6e67c23 */ /* 0x000fe20008010088 */
[----:B------:R-:W-:Y:S01]  /*4eb0*/  FFMA.FTZ R90, R223, UR8, R62 ;  /* 0x00000008df5a7c23 */ /* 0x000fe2000801003e */
[----:B------:R-:W-:-:S02]  /*4ec0*/  HADD2.F32 R88, -RZ, R99.H1_H1 ;  /* 0x30000063ff587230 */ /* 0x000fc40000004100 */
[----:B------:R-:W-:Y:S01]  /*4ed0*/  FADD.FTZ R134, R225, -R134 ;  /* 0x80000086e1867221 */ /* 0x000fe20000010000 */
[----:B------:R-:W-:Y:S01]  /*4ee0*/  FADD.FTZ R227, R227, -R230 ;  /* 0x800000e6e3e37221 */ /* 0x000fe20000010000 */
[----:B------:R-:W-:Y:S01]  /*4ef0*/  FMUL.FTZ R100, R90, UR7 ;  /* 0x000000075a647c20 */ /* 0x000fe20008410000 */
[----:B------:R-:W-:Y:S02]  /*4f00*/  HADD2.F32 R138, -RZ, R43.H1_H1 ;  /* 0x3000002bff8a7230 */ /* 0x000fe40000004100 */
[--C-:B------:R-:W-:Y:S01]  /*4f10*/  FFMA.FTZ R94, R235, UR4, R136.reuse ;  /* 0x00000004eb5e7c23 */ /* 0x100fe20008010088 */
[----:B------:R-:W-:Y:S01]  /*4f20*/  FFMA.FTZ R234, R234, UR4, R136 ;  /* 0x00000004eaea7c23 */ /* 0x000fe20008010088 */
[----:B------:R-:W-:Y:S01]  /*4f30*/  FMUL.FTZ R102, R100, R89 ;  /* 0x0000005964667220 */ /* 0x000fe20000410000 */
[----:B------:R-:W-:Y:S01]  /*4f40*/  FMUL.FTZ R100, R91, R100 ;  /* 0x000000645b647220 */ /* 0x000fe20000410000 */
[----:B------:R-:W-:Y:S01]  /*4f50*/  FFMA.FTZ R91, R222, UR8, R63 ;  /* 0x00000008de5b7c23 */ /* 0x000fe2000801003f */
[----:B------:R-:W-:Y:S01]  /*4f60*/  FFMA.FTZ R89, R134, UR8, R61 ;  /* 0x0000000886597c23 */ /* 0x000fe2000801003d */
[----:B------:R-:W-:Y:S01]  /*4f70*/  FADD.FTZ R94, R231, -R94 ;  /* 0x8000005ee75e7221 */ /* 0x000fe20000010000 */
[----:B------:R-:W-:-:S02]  /*4f80*/  HADD2.F32 R135, -RZ, R98.H1_H1 ;  /* 0x30000062ff877230 */ /* 0x000fc40000004100 */
[----:B------:R-:W-:Y:S01]  /*4f90*/  FMUL.FTZ R99, R91, UR7 ;  /* 0x000000075b637c20 */ /* 0x000fe20008410000 */
[----:B------:R-:W-:Y:S01]  /*4fa0*/  FADD.FTZ R95, R229, -R234 ;  /* 0x800000eae55f7221 */ /* 0x000fe20000010000 */
[----:B------:R-:W-:Y:S02]  /*4fb0*/  HADD2.F32 R137, -RZ, R42.H1_H1 ;  /* 0x3000002aff897230 */ /* 0x000fe40000004100 */
[----:B------:R-:W-:Y:S01]  /*4fc0*/  FFMA.FTZ R92, R221, UR4, R136 ;  /* 0x00000004dd5c7c23 */ /* 0x000fe20008010088 */
[----:B------:R-:W-:Y:S01]  /*4fd0*/  FMUL.FTZ R133, R99, R88 ;  /* 0x0000005863857220 */ /* 0x000fe20000410000 */
[----:B------:R-:W-:Y:S01]  /*4fe0*/  FFMA.FTZ R88, R227, UR8, R60 ;  /* 0x00000008e3587c23 */ /* 0x000fe2000801003c */
[----:B------:R-:W-:Y:S01]  /*4ff0*/  FMUL.FTZ R99, R138, R99 ;  /* 0x000000638a637220 */ /* 0x000fe20000410000 */
[----:B------:R-:W-:Y:S02]  /*5000*/  HADD2.F32 R138, -RZ, R98.H0_H0 ;  /* 0x20000062ff8a7230 */ /* 0x000fe40000004100 */
[----:B------:R-:W-:Y:S01]  /*5010*/  FMUL.FTZ R98, R89, UR7 ;  /* 0x0000000759627c20 */ /* 0x000fe20008410000 */
[----:B------:R-:W-:-:S02]  /*5020*/  HADD2.F32 R140, -RZ, R42.H0_H0 ;  /* 0x2000002aff8c7230 */ /* 0x000fc40000004100 */
[----:B------:R-:W-:Y:S01]  /*5030*/  FMUL.FTZ R101, R88, UR7 ;  /* 0x0000000758657c20 */ /* 0x000fe20008410000 */
[----:B------:R-:W-:Y:S01]  /*5040*/  FFMA.FTZ R94, R94, UR8, R58 ;  /* 0x000000085e5e7c23 */ /* 0x000fe2000801003a */
[----:B------:R-:W-:Y:S01]  /*5050*/  FMUL.FTZ R135, R98, R135 ;  /* 0x0000008762877220 */ /* 0x000fe20000410000 */
[----:B------:R-:W-:Y:S01]  /*5060*/  FFMA.FTZ R95, R95, UR8, R59 ;  /* 0x000000085f5f7c23 */ /* 0x000fe2000801003b */
[----:B------:R-:W-:Y:S01]  /*5070*/  FMUL.FTZ R103, R101, R138 ;  /* 0x0000008a65677220 */ /* 0x000fe20000410000 */
[----:B------:R-:W-:Y:S01]  /*5080*/  FMUL.FTZ R98, R137, R98 ;  /* 0x0000006289627220 */ /* 0x000fe20000410000 */
[----:B------:R-:W-:Y:S01]  /*5090*/  FMUL.FTZ R101, R140, R101 ;  /* 0x000000658c657220 */ /* 0x000fe20000410000 */
[--C-:B------:R-:W-:Y:S02]  /*50a0*/  HADD2.F32 R137, -RZ, R97.reuse.H0_H0 ;  /* 0x20000061ff897230 */ /* 0x100fe40000004100 */
[----:B------:R-:W-:Y:S01]  /*50b0*/  FADD.FTZ R92, R233, -R92 ;  /* 0x8000005ce95c7221 */ /* 0x000fe20000010000 */
[----:B------:R-:W-:Y:S01]  /*50c0*/  FMUL.FTZ R138, R94, UR7 ;  /* 0x000000075e8a7c20 */ /* 0x000fe20008410000 */
[----:B------:R-:W-:-:S02]  /*50d0*/  HADD2.F32 R140, -RZ, R97.H1_H1 ;  /* 0x30000061ff8c7230 */ /* 0x000fc40000004100 */
[----:B------:R-:W-:Y:S01]  /*50e0*/  FMUL.FTZ R97, R95, UR7 ;  /* 0x000000075f617c20 */ /* 0x000fe20008410000 */
[--C-:B------:R-:W-:Y:S02]  /*50f0*/  HADD2.F32 R139, -RZ, R41.reuse.H0_H0 ;  /* 0x20000029ff8b7230 */ /* 0x100fe40000004100 */
[----:B------:R-:W-:Y:S01]  /*5100*/  FFMA.FTZ R93, R236, UR4, R136 ;  /* 0x00000004ec5d7c23 */ /* 0x000fe20008010088 */
[----:B------:R-:W-:Y:S02]  /*5110*/  HADD2.F32 R142, -RZ, R41.H1_H1 ;  /* 0x30000029ff8e7230 */ /* 0x000fe40000004100 */
[----:B------:R-:W-:Y:S01]  /*5120*/  FMUL.FTZ R134, R138, R137 ;  /* 0x000000898a867220 */ /* 0x000fe20000410000 */
[----:B------:R-:W-:Y:S01]  /*5130*/  FFMA.FTZ R92, R92, UR8, R56 ;  /* 0x000000085c5c7c23 */ /* 0x000fe20008010038 */
[----:B------:R-:W-:Y:S01]  /*5140*/  FMUL.FTZ R137, R97, R140 ;  /* 0x0000008c61897220 */ /* 0x000fe20000410000 */
[----:B------:R-:W-:Y:S01]  /*5150*/  FMUL.FTZ R138, R139, R138 ;  /* 0x0000008a8b8a7220 */ /* 0x000fe20000410000 */
[----:B------:R-:W-:Y:S01]  /*5160*/  FMUL.FTZ R97, R142, R97 ;  /* 0x000000618e617220 */ /* 0x000fe20000410000 */
[----:B------:R-:W-:Y:S01]  /*5170*/  F2FP.F16.F32.PACK_AB R98, R98, R101 ;  /* 0x000000656262723e */ /* 0x000fe200000000ff */
[----:B------:R-:W-:Y:S01]  /*5180*/  FADD.FTZ R93, R232, -R93 ;  /* 0x8000005de85d7221 */ /* 0x000fe20000010000 */
[----:B------:R-:W-:Y:S01]  /*5190*/  F2FP.F16.F32.PACK_AB R99, R99, R100 ;  /* 0x000000646363723e */ /* 0x000fe200000000ff */
[----:B------:R-:W-:-:S02]  /*51a0*/  HADD2.F32 R101, -RZ, R96.H0_H0 ;  /* 0x20000060ff657230 */ /* 0x000fc40000004100 */
[----:B------:R-:W-:Y:S01]  /*51b0*/  FMUL.FTZ R100, R92, UR7 ;  /* 0x000000075c647c20 */ /* 0x000fe20008410000 */
[--C-:B------:R-:W-:Y:S01]  /*51c0*/  HADD2.F32 R139, -RZ, R40.reuse.H0_H0 ;  /* 0x20000028ff8b7230 */ /* 0x100fe20000004100 */
[----:B------:R-:W-:Y:S01]  /*51d0*/  F2FP.F16.F32.PACK_AB R97, R97, R138 ;  /* 0x0000008a6161723e */ /* 0x000fe200000000ff */
[----:B------:R-:W-:Y:S01]  /*51e0*/  FFMA.FTZ R93, R93, UR8, R57 ;  /* 0x000000085d5d7c23 */ /* 0x000fe20008010039 */
[----:B------:R-:W-:Y:S01]  /*51f0*/  FMUL.FTZ R138, R100, R101 ;  /* 0x00000065648a7220 */ /* 0x000fe20000410000 */
[----:B------:R-:W-:Y:S02]  /*5200*/  HADD2.F32 R101, -RZ, R40.H1_H1 ;  /* 0x30000028ff657230 */ /* 0x000fe40000004100 */
[----:B------:R-:W-:Y:S01]  /*5210*/  FMUL.FTZ R100, R139, R100 ;  /* 0x000000648b647220 */ /* 0x000fe20000410000 */
[----:B------:R-:W-:Y:S02]  /*5220*/  HADD2.F32 R139, -RZ, R96.H1_H1 ;  /* 0x30000060ff8b7230 */ /* 0x000fe40000004100 */
[----:B------:R-:W-:-:S04]  /*5230*/  FMUL.FTZ R96, R93, UR7 ;  /* 0x000000075d607c20 */ /* 0x000fc80008410000 */
[----:B------:R-:W-:Y:S01]  /*5240*/  FMUL.FTZ R101, R101, R96 ;  /* 0x0000006065657220 */ /* 0x000fe20000410000 */
[----:B------:R-:W-:-:S04]  /*5250*/  FMUL.FTZ R139, R96, R139 ;  /* 0x0000008b608b7220 */ /* 0x000fc80000410000 */
[----:B------:R-:W-:-:S07]  /*5260*/  F2FP.F16.F32.PACK_AB R96, R101, R100 ;  /* 0x000000646560723e */ /* 0x000fce00000000ff */
.L_x_9635:
[----:B------:R-:W-:Y:S01]  /*5270*/  ISETP.NE.U32.AND P0, PT, RZ, UR22, PT ;  /* 0x00000016ff007c0c */ /* 0x000fe2000bf05070 */
[----:B------:R-:W0:Y:S01]  /*5280*/  LDC.64 R222, c[0x0][0x468] ;  /* 0x00011a00ffde7b82 */ /* 0x000e220000000a00 */
[----:B------:R-:W-:Y:S02]  /*5290*/  MOV R140, 0x10 ;  /* 0x00000010008c7802 */ /* 0x000fe40000000f00 */
[----:B------:R-:W-:-:S13]  /*52a0*/  ISETP.NE.AND.EX P0, PT, RZ, UR23, PT, P0 ;  /* 0x00000017ff007c0c */ /* 0x000fda000bf05300 */
[----:B------:R-:W1:Y:S02]  /*52b0*/  @P0 LDC.64 R100, c[0x0][0x478] ;  /* 0x00011e00ff640b82 */ /* 0x000e640000000a00 */
[----:B-1----:R-:W-:-:S05]  /*52c0*/  @P0 IMAD.WIDE.U32 R100, R168, 0x20, R100 ;  /* 0x00000020a8640825 */ /* 0x002fca00078e0064 */
        /* <DEDUP_REMOVED lines=9> */
[----:B------:R-:W-:Y:S01]  /*5360*/  FFMA.FTZ R89, R178, UR4, R136 ;  /* 0x00000004b2597c23 */ /* 0x000fe20008010088 */
[--C-:B-----5:R-:W-:Y:S02]  /*5370*/  HADD2.F32 R142, -RZ, R99.reuse.H1_H1 ;  /* 0x30000063ff8e7230 */ /* 0x120fe40000004100 */
[----:B------:R-:W-:Y:S01]  /*5380*/  FADD.FTZ R91, R196, -R91 ;  /* 0x8000005bc45b7221 */ /* 0x000fe20000010000 */
[----:B------:R-:W-:Y:S01]  /*5390*/  FADD.FTZ R93, R183, -R88 ;  /* 0x80000058b75d7221 */ /* 0x000fe20000010000 */
[----:B------:R-:W-:Y:S01]  /*53a0*/  FFMA.FTZ R88, R195, UR4, R136 ;  /* 0x00000004c3587c23 */ /* 0x000fe20008010088 */
[----:B------:R-:W-:Y:S01]  /*53b0*/  FADD.FTZ R92, R182, -R89 ;  /* 0x80000059b65c7221 */ /* 0x000fe20000010000 */
[----:B------:R-:W-:Y:S01]  /*53c0*/  FFMA.FTZ R90, R91, UR8, R70 ;  /* 0x000000085b5a7c23 */ /* 0x000fe20008010046 */
[----:B------:R-:W-:-:S02]  /*53d0*/  HADD2.F32 R91, -RZ, R99.H0_H0 ;  /* 0x20000063ff5b7230 */ /* 0x000fc40000004100 */
[----:B------:R-:W-:Y:S01]  /*53e0*/  FADD.FTZ R88, R197, -R88 ;  /* 0x80000058c5587221 */ /* 0x000fe20000010000 */
[--C-:B------:R-:W-:Y:S01]  /*53f0*/  FFMA.FTZ R89, R189, UR4, R136.reuse ;  /* 0x00000004bd597c23 */ /* 0x100fe20008010088 */
[----:B------:R-:W-:Y:S01]  /*5400*/  FMUL.FTZ R100, R90, UR7 ;  /* 0x000000075a647c20 */ /* 0x000fe20008410000 */
[----:B------:R-:W-:Y:S01]  /*5410*/  FFMA.FTZ R94, R191, UR4, R136 ;  /* 0x00000004bf5e7c23 */ /* 0x000fe20008010088 */
[--C-:B------:R-:W-:Y:S02]  /*5420*/  HADD2.F32 R101, -RZ, R47.reuse.H0_H0 ;  /* 0x2000002fff657230 */ /* 0x100fe40000004100 */
[----:B------:R-:W-:Y:S01]  /*5430*/  FADD.FTZ R89, R192, -R89 ;  /* 0x80000059c0597221 */ /* 0x000fe20000010000 */
[----:B------:R-:W-:Y:S01]  /*5440*/  FMUL.FTZ R140, R100, R91 ;  /* 0x0000005b648c7220 */ /* 0x000fe20000410000 */
[----:B------:R-:W-:Y:S01]  /*5450*/  FFMA.FTZ R91, R88, UR8, R71 ;  /* 0x00000008585b7c23 */ /* 0x000fe20008010047 */
[----:B------:R-:W-:Y:S02]  /*5460*/  HADD2.F32 R88, -RZ, R47.H1_H1 ;  /* 0x3000002fff587230 */ /* 0x000fe40000004100 */
[----:B------:R-:W-:Y:S01]  /*5470*/  FADD.FTZ R94, R193, -R94 ;  /* 0x8000005ec15e7221 */ /* 0x000fe20000010000 */
[----:B------:R-:W-:Y:S01]  /*5480*/  FFMA.FTZ R95, R180, UR4, R136 ;  /* 0x00000004b45f7c23 */ /* 0x000fe20008010088 */
[----:B------:R-:W-:Y:S01]  /*5490*/  FMUL.FTZ R99, R91, UR7 ;  /* 0x000000075b637c20 */ /* 0x000fe20008410000 */
[----:B------:R-:W-:Y:S01]  /*54a0*/  FMUL.FTZ R100, R101, R100 ;  /* 0x0000006465647220 */ /* 0x000fe20000410000 */
[----:B------:R-:W-:-:S02]  /*54b0*/  HADD2.F32 R170, -RZ, R98.H0_H0 ;  /* 0x20000062ffaa7230 */ /* 0x000fc40000004100 */
[----:B------:R-:W-:Y:S01]  /*54c0*/  FADD.FTZ R95, R188, -R95 ;  /* 0x8000005fbc5f7221 */ /* 0x000fe20000010000 */
[----:B------:R-:W-:Y:S01]  /*54d0*/  FMUL.FTZ R142, R99, R142 ;  /* 0x0000008e638e7220 */ /* 0x000fe20000410000 */
[----:B------:R-:W-:Y:S01]  /*54e0*/  FMUL.FTZ R99, R88, R99 ;  /* 0x0000006358637220 */ /* 0x000fe20000410000 */
[----:B------:R-:W-:Y:S01]  /*54f0*/  FFMA.FTZ R88, R89, UR8, R68 ;  /* 0x0000000859587c23 */ /* 0x000fe20008010044 */
[----:B------:R-:W-:Y:S01]  /*5500*/  FFMA.FTZ R89, R94, UR8, R69 ;  /* 0x000000085e597c23 */ /* 0x000fe20008010045 */
[----:B------:R-:W-:Y:S02]  /*5510*/  HADD2.F32 R178, -RZ, R46.H0_H0 ;  /* 0x2000002effb27230 */ /* 0x000fe40000004100 */
[----:B------:R-:W-:Y:S01]  /*5520*/  FFMA.FTZ R94, R95, UR8, R66 ;  /* 0x000000085f5e7c23 */ /* 0x000fe20008010042 */
[----:B------:R-:W-:Y:S01]  /*5530*/  FMUL.FTZ R101, R88, UR7 ;  /* 0x0000000758657c20 */ /* 0x000fe20008410000 */
[----:B------:R-:W-:Y:S02]  /*5540*/  HADD2.F32 R143, -RZ, R98.H1_H1 ;  /* 0x30000062ff8f7230 */ /* 0x000fe40000004100 */
[----:B------:R-:W-:Y:S01]  /*5550*/  FMUL.FTZ R98, R89, UR7 ;  /* 0x0000000759627c20 */ /* 0x000fe20008410000 */
[----:B------:R-:W-:Y:S01]  /*5560*/  FFMA.FTZ R181, R181, UR4, R136 ;  /* 0x00000004b5b57c23 */ /* 0x000fe20008010088 */
[----:B------:R-:W-:Y:S01]  /*5570*/  FMUL.FTZ R141, R101, R170 ;  /* 0x000000aa658d7220 */ /* 0x000fe20000410000 */
[----:B------:R-:W-:Y:S01]  /*5580*/  FMUL.FTZ R101, R178, R101 ;  /* 0x00000065b2657220 */ /* 0x000fe20000410000 */
[----:B------:R-:W-:Y:S01]  /*5590*/  FMUL.FTZ R178, R98, R143 ;  /* 0x0000008f62b27220 */ /* 0x000fe20000410000 */
[----:B------:R-:W-:-:S02]  /*55a0*/  HADD2.F32 R143, -RZ, R97.H0_H0 ;  /* 0x20000061ff8f7230 */ /* 0x000fc40000004100 */
[----:B------:R-:W-:Y:S01]  /*55b0*/  FMUL.FTZ R170, R94, UR7 ;  /* 0x000000075eaa7c20 */ /* 0x000fe20008410000 */
[----:B------:R-:W-:Y:S02]  /*55c0*/  HADD2.F32 R95, -RZ, R45.H0_H0 ;  /* 0x2000002dff5f7230 */ /* 0x000fe40000004100 */
[----:B------:R-:W-:Y:S01]  /*55d0*/  FADD.FTZ R190, R190, -R181 ;  /* 0x800000b5bebe7221 */ /* 0x000fe20000010000 */
[----:B------:R-:W-:Y:S02]  /*55e0*/  HADD2.F32 R179, -RZ, R46.H1_H1 ;  /* 0x3000002effb37230 */ /* 0x000fe40000004100 */
[----:B------:R-:W-:Y:S01]  /*55f0*/  FMUL.FTZ R143, R170, R143 ;  /* 0x0000008faa8f7220 */ /* 0x000fe20000410000 */
[----:B------:R-:W-:Y:S02]  /*5600*/  HADD2.F32 R180, -RZ, R97.H1_H1 ;  /* 0x30000061ffb47230 */ /* 0x000fe40000004100 */
[----:B------:R-:W-:Y:S01]  /*5610*/  FMUL.FTZ R170, R95, R170 ;  /* 0x000000aa5faa7220 */ /* 0x000fe20000410000 */
[----:B------:R-:W-:Y:S01]  /*5620*/  FFMA.FTZ R95, R190, UR8, R67 ;  /* 0x00000008be5f7c23 */ /* 0x000fe20008010043 */
[----:B------:R-:W-:-:S02]  /*5630*/  HADD2.F32 R182, -RZ, R45.H1_H1 ;  /* 0x3000002dffb67230 */ /* 0x000fc40000004100 */
[----:B------:R-:W-:Y:S01]  /*5640*/  FFMA.FTZ R92, R92, UR8, R64 ;  /* 0x000000085c5c7c23 */ /* 0x000fe20008010040 */
[----:B------:R-:W-:Y:S01]  /*5650*/  FMUL.FTZ R98, R179, R98 ;  /* 0x00000062b3627220 */ /* 0x000fe20000410000 */
[----:B------:R-:W-:Y:S01]  /*5660*/  FMUL.FTZ R97, R95, UR7 ;  /* 0x000000075f617c20 */ /* 0x000fe20008410000 */
[----:B------:R-:W-:Y:S02]  /*5670*/  HADD2.F32 R181, -RZ, R96.H0_H0 ;  /* 0x20000060ffb57230 */ /* 0x000fe40000004100 */
[----:B------:R-:W-:Y:S01]  /*5680*/  FFMA.FTZ R93, R93, UR8, R65 ;  /* 0x000000085d5d7c23 */ /* 0x000fe20008010041 */
[--C-:B------:R-:W-:Y:S02]  /*5690*/  HADD2.F32 R183, -RZ, R44.reuse.H0_H0 ;  /* 0x2000002cffb77230 */ /* 0x100fe40000004100 */
[----:B------:R-:W-:Y:S01]  /*56a0*/  FMUL.FTZ R179, R97, R180 ;  /* 0x000000b461b37220 */ /* 0x000fe20000410000 */
[----:B------:R-:W-:Y:S01]  /*56b0*/  FMUL.FTZ R97, R182, R97 ;  /* 0x00000061b6617220 */ /* 0x000fe20000410000 */
[----:B------:R-:W-:Y:S01]  /*56c0*/  FMUL.FTZ R182, R92, UR7 ;  /* 0x000000075cb67c20 */ /* 0x000fe20008410000 */
[----:B------:R-:W-:Y:S01]  /*56d0*/  HADD2.F32 R188, -RZ, R44.H1_H1 ;  /* 0x3000002cffbc7230 */ /* 0x000fe20000004100 */
[----:B------:R-:W-:Y:S01]  /*56e0*/  F2FP.F16.F32.PACK_AB R99, R99, R100 ;  /* 0x000000646363723e */ /* 0x000fe200000000ff */
[----:B------:R-:W-:-:S02]  /*56f0*/  HADD2.F32 R96, -RZ, R96.H1_H1 ;  /* 0x30000060ff607230 */ /* 0x000fc40000004100 */
[----:B------:R-:W-:Y:S01]  /*5700*/  FMUL.FTZ R180, R182, R181 ;  /* 0x000000b5b6b47220 */ /* 0x000fe20000410000 */
[----:B------:R-:W-:Y:S01]  /*5710*/  FMUL.FTZ R181, R93, UR7 ;  /* 0x000000075db57c20 */ /* 0x000fe20008410000 */
[----:B------:R-:W-:Y:S01]  /*5720*/  FMUL.FTZ R182, R183, R182 ;  /* 0x000000b6b7b67220 */ /* 0x000fe20000410000 */
[----:B------:R-:W-:Y:S02]  /*5730*/  F2FP.F16.F32.PACK_AB R98, R98, R101 ;  /* 0x000000656262723e */ /* 0x000fe400000000ff */
[----:B------:R-:W-:Y:S01]  /*5740*/  FMUL.FTZ R183, R188, R181 ;  /* 0x000000b5bcb77220 */ /* 0x000fe20000410000 */
[----:B------:R-:W-:Y:S01]  /*5750*/  FMUL.FTZ R181, R181, R96 ;  /* 0x00000060b5b57220 */ /* 0x000fe20000410000 */
[----:B------:R-:W-:-:S03]  /*5760*/  F2FP.F16.F32.PACK_AB R97, R97, R170 ;  /* 0x000000aa6161723e */ /* 0x000fc600000000ff */
[----:B------:R-:W-:Y:S01]  /*5770*/  F2FP.F16.F32.PACK_AB R96, R183, R182 ;  /* 0x000000b6b760723e */ /* 0x000fe200000000ff */
[----:B------:R-:W-:Y:S06]  /*5780*/  BRA `(.L_x_9637) ;  /* 0x0000000400107947 */ /* 0x000fec0003800000 */
.L_x_9636:
        /* <DEDUP_REMOVED lines=8> */
[----:B------:R-:W-:Y:S01]  /*5810*/  FFMA.FTZ R142, R142, UR8, R71 ;  /* 0x000000088e8e7c23 */ /* 0x000fe20008010047 */
[----:B------:R-:W-:Y:S01]  /*5820*/  FFMA.FTZ R143, R143, UR8, R70 ;  /* 0x000000088f8f7c23 */ /* 0x000fe20008010046 */
[----:B------:R-:W-:Y:S01]  /*5830*/  FFMA.FTZ R101, R180, UR4, R136 ;  /* 0x00000004b4657c23 */ /* 0x000fe20008010088 */
[----:B------:R-:W-:Y:S01]  /*5840*/  FADD.FTZ R141, R192, -R141 ;  /* 0x8000008dc08d7221 */ /* 0x000fe20000010000 */
[----:B-----5:R-:W-:-:S02]  /*5850*/  HADD2.F32 R140, -RZ, R99.H0_H0 ;  /* 0x20000063ff8c7230 */ /* 0x020fc40000004100 */
[----:B------:R-:W-:Y:S01]  /*5860*/  FADD.FTZ R183, R183, -R100 ;  /* 0x80000064b7b77221 */ /* 0x000fe20000010000 */
[----:B------:R-:W-:Y:S02]  /*5870*/  HADD2.F32 R178, -RZ, R99.H1_H1 ;  /* 0x30000063ffb27230 */ /* 0x000fe40000004100 */
[----:B------:R-:W-:Y:S01]  /*5880*/  FMUL.FTZ R99, R142, UR7 ;  /* 0x000000078e637c20 */ /* 0x000fe20008410000 */
[--C-:B------:R-:W-:Y:S02]  /*5890*/  HADD2.F32 R180, -RZ, R47.reuse.H1_H1 ;  /* 0x3000002fffb47230 */ /* 0x100fe40000004100 */
[----:B------:R-:W-:Y:S01]  /*58a0*/  FFMA.FTZ R100, R191, UR4, R136 ;  /* 0x00000004bf647c23 */ /* 0x000fe20008010088 */
[----:B------:R-:W-:Y:S02]  /*58b0*/  HADD2.F32 R170, -RZ, R47.H0_H0 ;  /* 0x2000002fffaa7230 */ /* 0x000fe40000004100 */
[----:B------:R-:W-:Y:S01]  /*58c0*/  FMUL.FTZ R143, R143, UR7 ;  /* 0x000000078f8f7c20 */ /* 0x000fe20008410000 */
[----:B------:R-:W-:Y:S01]  /*58d0*/  FFMA.FTZ R141, R141, UR8, R68 ;  /* 0x000000088d8d7c23 */ /* 0x000fe20008010044 */
[----:B------:R-:W-:Y:S01]  /*58e0*/  FMUL.FTZ R142, R99, R178 ;  /* 0x000000b2638e7220 */ /* 0x000fe20000410000 */
[----:B------:R-:W-:Y:S01]  /*58f0*/  FADD.FTZ R100, R193, -R100 ;  /* 0x80000064c1647221 */ /* 0x000fe20000010000 */
[----:B------:R-:W-:Y:S01]  /*5900*/  FMUL.FTZ R99, R180, R99 ;  /* 0x00000063b4637220 */ /* 0x000fe20000410000 */
[----:B------:R-:W-:Y:S01]  /*5910*/  FMUL.FTZ R140, R143, R140 ;  /* 0x0000008c8f8c7220 */ /* 0x000fe20000410000 */
[----:B------:R-:W-:Y:S01]  /*5920*/  FMUL.FTZ R170, R170, R143 ;  /* 0x0000008faaaa7220 */ /* 0x000fe20000410000 */
[----:B------:R-:W-:-:S02]  /*5930*/  HADD2.F32 R178, -RZ, R98.H0_H0 ;  /* 0x20000062ffb27230 */ /* 0x000fc40000004100 */
[----:B------:R-:W-:Y:S01]  /*5940*/  FMUL.FTZ R143, R141, UR7 ;  /* 0x000000078d8f7c20 */ /* 0x000fe20008410000 */
[----:B------:R-:W-:Y:S02]  /*5950*/  HADD2.F32 R180, -RZ, R46.H0_H0 ;  /* 0x2000002effb47230 */ /* 0x000fe40000004100 */
[----:B------:R-:W-:Y:S01]  /*5960*/  FFMA.FTZ R181, R181, UR4, R136 ;  /* 0x00000004b5b57c23 */ /* 0x000fe20008010088 */
[----:B------:R-:W-:Y:S01]  /*5970*/  FFMA.FTZ R179, R100, UR8, R69 ;  /* 0x0000000864b37c23 */ /* 0x000fe20008010045 */
[----:B------:R-:W-:Y:S01]  /*5980*/  FADD.FTZ R101, R188, -R101 ;  /* 0x80000065bc657221 */ /* 0x000fe20000010000 */
[----:B------:R-:W-:Y:S01]  /*5990*/  FMUL.FTZ R141, R143, R178 ;  /* 0x000000b28f8d7220 */ /* 0x000fe20000410000 */
[----:B------:R-:W-:Y:S01]  /*59a0*/  FMUL.FTZ R100, R180, R143 ;  /* 0x0000008fb4647220 */ /* 0x000fe20000410000 */
[----:B------:R-:W-:Y:S01]  /*59b0*/  FADD.FTZ R190, R190, -R181 ;  /* 0x800000b5bebe7221 */ /* 0x000fe20000010000 */
[----:B------:R-:W-:Y:S02]  /*59c0*/  HADD2.F32 R178, -RZ, R98.H1_H1 ;  /* 0x30000062ffb27230 */ /* 0x000fe40000004100 */
[----:B------:R-:W-:Y:S01]  /*59d0*/  FMUL.FTZ R179, R179, UR7 ;  /* 0x00000007b3b37c20 */ /* 0x000fe20008410000 */
[----:B------:R-:W-:-:S02]  /*59e0*/  HADD2.F32 R180, -RZ, R46.H1_H1 ;  /* 0x3000002effb47230 */ /* 0x000fc40000004100 */
[----:B------:R-:W-:Y:S01]  /*59f0*/  FFMA.FTZ R98, R101, UR8, R66 ;  /* 0x0000000865627c23 */ /* 0x000fe20008010042 */
[----:B------:R-:W-:Y:S01]  /*5a00*/  FFMA.FTZ R190, R190, UR8, R67 ;  /* 0x00000008bebe7c23 */ /* 0x000fe20008010043 */
[----:B------:R-:W-:Y:S01]  /*5a10*/  FMUL.FTZ R178, R179, R178 ;  /* 0x000000b2b3b27220 */ /* 0x000fe20000410000 */
[----:B------:R-:W-:Y:S02]  /*5a20*/  HADD2.F32 R143, -RZ, R97.H0_H0 ;  /* 0x20000061ff8f7230 */ /* 0x000fe40000004100 */
[----:B------:R-:W-:Y:S01]  /*5a30*/  FMUL.FTZ R101, R180, R179 ;  /* 0x000000b3b4657220 */ /* 0x000fe20000410000 */
[----:B------:R-:W-:Y:S02]  /*5a40*/  HADD2.F32 R179, -RZ, R45.H0_H0 ;  /* 0x2000002dffb37230 */ /* 0x000fe40000004100 */
[----:B------:R-:W-:Y:S01]  /*5a50*/  FMUL.FTZ R98, R98, UR7 ;  /* 0x0000000762627c20 */ /* 0x000fe20008410000 */
[----:B------:R-:W-:Y:S02]  /*5a60*/  HADD2.F32 R97, -RZ, R97.H1_H1 ;  /* 0x30000061ff617230 */ /* 0x000fe40000004100 */
[----:B------:R-:W-:Y:S01]  /*5a70*/  FMUL.FTZ R190, R190, UR7 ;  /* 0x00000007bebe7c20 */ /* 0x000fe20008410000 */
[----:B------:R-:W-:-:S02]  /*5a80*/  HADD2.F32 R181, -RZ, R45.H1_H1 ;  /* 0x3000002dffb57230 */ /* 0x000fc40000004100 */
[----:B------:R-:W-:Y:S01]  /*5a90*/  FFMA.FTZ R183, R183, UR8, R65 ;  /* 0x00000008b7b77c23 */ /* 0x000fe20008010041 */
[----:B------:R-:W-:Y:S01]  /*5aa0*/  FMUL.FTZ R188, R179, R98 ;  /* 0x00000062b3bc7220 */ /* 0x000fe20000410000 */
[----:B------:R-:W-:Y:S01]  /*5ab0*/  FFMA.FTZ R182, R182, UR8, R64 ;  /* 0x00000008b6b67c23 */ /* 0x000fe20008010040 */
[----:B------:R-:W-:Y:S01]  /*5ac0*/  FMUL.FTZ R179, R190, R97 ;  /* 0x00000061beb37220 */ /* 0x000fe20000410000 */
[----:B------:R-:W-:Y:S01]  /*5ad0*/  FMUL.FTZ R97, R181, R190 ;  /* 0x000000beb5617220 */ /* 0x000fe20000410000 */
[----:B------:R-:W-:Y:S01]  /*5ae0*/  FMUL.FTZ R189, R183, UR7 ;  /* 0x00000007b7bd7c20 */ /* 0x000fe20008410000 */
[----:B------:R-:W-:Y:S01]  /*5af0*/  FMUL.FTZ R143, R98, R143 ;  /* 0x0000008f628f7220 */ /* 0x000fe20000410000 */
[----:B------:R-:W-:Y:S02]  /*5b00*/  HADD2.F32 R181, -RZ, R96.H0_H0 ;  /* 0x20000060ffb57230 */ /* 0x000fe40000004100 */
[----:B------:R-:W-:Y:S01]  /*5b10*/  FMUL.FTZ R182, R182, UR7 ;  /* 0x00000007b6b67c20 */ /* 0x000fe20008410000 */
[--C-:B------:R-:W-:Y:S01]  /*5b20*/  HADD2.F32 R183, -RZ, R44.reuse.H0_H0 ;  /* 0x2000002cffb77230 */ /* 0x100fe20000004100 */
[----:B------:R-:W-:Y:S01]  /*5b30*/  F2FP.F16.F32.PACK_AB R99, R99, R170 ;  /* 0x000000aa6363723e */ /* 0x000fe200000000ff */
[----:B------:R-:W-:-:S02]  /*5b40*/  HADD2.F32 R98, -RZ, R44.H1_H1 ;  /* 0x3000002cff627230 */ /* 0x000fc40000004100 */
[----:B------:R-:W-:Y:S01]  /*5b50*/  FMUL.FTZ R180, R182, R181 ;  /* 0x000000b5b6b47220 */ /* 0x000fe20000410000 */
[----:B------:R-:W-:Y:S02]  /*5b60*/  HADD2.F32 R96, -RZ, R96.H1_H1 ;  /* 0x30000060ff607230 */ /* 0x000fe40000004100 */
[----:B------:R-:W-:Y:S01]  /*5b70*/  FMUL.FTZ R183, R183, R182 ;  /* 0x000000b6b7b77220 */ /* 0x000fe20000410000 */
[----:B------:R-:W-:Y:S01]  /*5b80*/  F2FP.F16.F32.PACK_AB R97, R97, R188 ;  /* 0x000000bc6161723e */ /* 0x000fe200000000ff */
[----:B------:R-:W-:Y:S01]  /*5b90*/  FMUL.FTZ R182, R98, R189 ;  /* 0x000000bd62b67220 */ /* 0x000fe20000410000 */
[----:B------:R-:W-:Y:S01]  /*5ba0*/  F2FP.F16.F32.PACK_AB R98, R101, R100 ;  /* 0x000000646562723e */ /* 0x000fe200000000ff */
[----:B------:R-:W-:-:S03]  /*5bb0*/  FMUL.FTZ R181, R189, R96 ;  /* 0x00000060bdb57220 */ /* 0x000fc60000410000 */
[----:B------:R-:W-:-:S07]  /*5bc0*/  F2FP.F16.F32.PACK_AB R96, R182, R183 ;  /* 0x000000b7b660723e */ /* 0x000fce00000000ff */
.L_x_9637:
[----:B------:R-:W0:Y:S01]  /*5bd0*/  @P0 LDC.64 R100, c[0x0][0x478] ;  /* 0x00011e00ff640b82 */ /* 0x000e220000000a00 */
[----:B------:R-:W-:Y:S02]  /*5be0*/  HFMA2 R170, -RZ, RZ, 0, 9.5367431640625e-07 ;  /* 0x00000010ffaa7431 */ /* 0x000fe400000001ff */
[----:B0-----:R-:W-:-:S05]  /*5bf0*/  @P0 IMAD.WIDE.U32 R100, R169, 0x20, R100 ;  /* 0x00000020a9640825 */ /* 0x001fca00078e0064 */
[----:B------:R-:W-:Y:S04]  /*5c00*/  @P0 STG.E.128 desc[UR16][R100.64], R92 ;  /* 0x0000005c64000986 */ /* 0x000fe8000c101d10 */
        /* <DEDUP_REMOVED lines=15> */
[----:B------:R-:W-:Y:S01]  /*5d00*/  FADD.FTZ R123, R122, -R123 ;  /* 0x8000007b7a7b7221 */ /* 0x000fe20000010000 */
[----:B------:R-:W-:Y:S01]  /*5d10*/  FFMA.FTZ R91, R120, UR8, R79 ;  /* 0x00000008785b7c23 */ /* 0x000fe2000801004f */
[----:B------:R-:W-:Y:S01]  /*5d20*/  FFMA.FTZ R127, R127, UR4, R136 ;  /* 0x000000047f7f7c23 */ /* 0x000fe20008010088 */
[----:B------:R-:W-:Y:S01]  /*5d30*/  FADD.FTZ R92, R128, -R89 ;  /* 0x80000059805c7221 */ /* 0x000fe20000010000 */
[----:B------:R-:W-:Y:S01]  /*5d40*/  FADD.FTZ R131, R131, -R88 ;  /* 0x8000005883837221 */ /* 0x000fe20000010000 */
[----:B------:R-:W-:Y:S01]  /*5d50*/  FADD.FTZ R129, R129, -R90 ;  /* 0x8000005a81817221 */ /* 0x000fe20000010000 */
[----:B-----5:R-:W-:-:S02]  /*5d60*/  HADD2.F32 R89, -RZ, R99.H0_H0 ;  /* 0x20000063ff597230 */ /* 0x020fc40000004100 */
[----:B------:R-:W-:Y:S01]  /*5d70*/  FFMA.FTZ R90, R123, UR8, R78 ;  /* 0x000000087b5a7c23 */ /* 0x000fe2000801004e */
[----:B------:R-:W-:Y:S02]  /*5d80*/  HADD2.F32 R122, -RZ, R99.H1_H1 ;  /* 0x30000063ff7a7230 */ /* 0x000fe40000004100 */
[----:B------:R-:W-:Y:S01]  /*5d90*/  FMUL.FTZ R99, R91, UR7 ;  /* 0x000000075b637c20 */ /* 0x000fe20008410000 */
[--C-:B------:R-:W-:Y:S02]  /*5da0*/  HADD2.F32 R88, -RZ, R51.reuse.H1_H1 ;  /* 0x30000033ff587230 */ /* 0x100fe40000004100 */
[----:B------:R-:W-:Y:S01]  /*5db0*/  FFMA.FTZ R125, R125, UR4, R136 ;  /* 0x000000047d7d7c23 */ /* 0x000fe20008010088 */
[----:B------:R-:W-:Y:S01]  /*5dc0*/  FADD.FTZ R127, R126, -R127 ;  /* 0x8000007f7e7f7221 */ /* 0x000fe20000010000 */
[----:B------:R-:W-:Y:S02]  /*5dd0*/  HADD2.F32 R93, -RZ, R51.H0_H0 ;  /* 0x20000033ff5d7230 */ /* 0x000fe40000004100 */
[----:B------:R-:W-:Y:S01]  /*5de0*/  FMUL.FTZ R100, R90, UR7 ;  /* 0x000000075a647c20 */ /* 0x000fe20008410000 */
[----:B------:R-:W-:Y:S01]  /*5df0*/  FMUL.FTZ R122, R99, R122 ;  /* 0x0000007a637a7220 */ /* 0x000fe20000410000 */
[----:B------:R-:W-:Y:S01]  /*5e00*/  FADD.FTZ R124, R124, -R125 ;  /* 0x8000007d7c7c7221 */ /* 0x000fe20000010000 */
[----:B------:R-:W-:Y:S01]  /*5e10*/  FMUL.FTZ R99, R88, R99 ;  /* 0x0000006358637220 */ /* 0x000fe20000410000 */
[----:B------:R-:W-:Y:S01]  /*5e20*/  FFMA.FTZ R88, R127, UR8, R76 ;  /* 0x000000087f587c23 */ /* 0x000fe2000801004c */
[----:B------:R-:W-:Y:S01]  /*5e30*/  FMUL.FTZ R120, R100, R89 ;  /* 0x0000005964787220 */ /* 0x000fe20000410000 */
[----:B------:R-:W-:Y:S01]  /*5e40*/  FMUL.FTZ R100, R93, R100 ;  /* 0x000000645d647220 */ /* 0x000fe20000410000 */
[----:B------:R-:W-:-:S02]  /*5e50*/  HADD2.F32 R94, -RZ, R98.H0_H0 ;  /* 0x20000062ff5e7230 */ /* 0x000fc40000004100 */
[----:B------:R-:W-:Y:S01]  /*5e60*/  FFMA.FTZ R89, R124, UR8, R77 ;  /* 0x000000087c597c23 */ /* 0x000fe2000801004d */
[----:B------:R-:W-:Y:S01]  /*5e70*/  FMUL.FTZ R93, R88, UR7 ;  /* 0x00000007585d7c20 */ /* 0x000fe20008410000 */
[----:B------:R-:W-:Y:S02]  /*5e80*/  HADD2.F32 R124, -RZ, R98.H1_H1 ;  /* 0x30000062ff7c7230 */ /* 0x000fe40000004100 */
[----:B------:R-:W-:Y:S01]  /*5e90*/  FFMA.FTZ R95, R92, UR8, R75 ;  /* 0x000000085c5f7c23 */ /* 0x000fe2000801004b */
[--C-:B------:R-:W-:Y:S02]  /*5ea0*/  HADD2.F32 R126, -RZ, R50.reuse.H0_H0 ;  /* 0x20000032ff7e7230 */ /* 0x100fe40000004100 */
[----:B------:R-:W-:Y:S01]  /*5eb0*/  FMUL.FTZ R101, R89, UR7 ;  /* 0x0000000759657c20 */ /* 0x000fe20008410000 */
[----:B------:R-:W-:Y:S02]  /*5ec0*/  HADD2.F32 R128, -RZ, R50.H1_H1 ;  /* 0x30000032ff807230 */ /* 0x000fe40000004100 */
[----:B------:R-:W-:Y:S01]  /*5ed0*/  FMUL.FTZ R121, R93, R94 ;  /* 0x0000005e5d797220 */ /* 0x000fe20000410000 */
[----:B------:R-:W-:Y:S01]  /*5ee0*/  FFMA.FTZ R94, R129, UR8, R74 ;  /* 0x00000008815e7c23 */ /* 0x000fe2000801004a */
[----:B------:R-:W-:Y:S01]  /*5ef0*/  FMUL.FTZ R124, R101, R124 ;  /* 0x0000007c657c7220 */ /* 0x000fe20000410000 */
[----:B------:R-:W-:Y:S01]  /*5f00*/  FMUL.FTZ R98, R126, R93 ;  /* 0x0000005d7e627220 */ /* 0x000fe20000410000 */
[----:B------:R-:W-:Y:S01]  /*5f10*/  FMUL.FTZ R101, R128, R101 ;  /* 0x0000006580657220 */ /* 0x000fe20000410000 */
[----:B------:R-:W-:-:S02]  /*5f20*/  HADD2.F32 R123, -RZ, R97.H0_H0 ;  /* 0x20000061ff7b7230 */ /* 0x000fc40000004100 */
[----:B------:R-:W-:Y:S01]  /*5f30*/  FMUL.FTZ R128, R94, UR7 ;  /* 0x000000075e807c20 */ /* 0x000fe20008410000 */
[----:B------:R-:W-:Y:S02]  /*5f40*/  HADD2.F32 R93, -RZ, R49.H0_H0 ;  /* 0x20000031ff5d7230 */ /* 0x000fe40000004100 */
[----:B------:R-:W-:Y:S01]  /*5f50*/  FMUL.FTZ R92, R95, UR7 ;  /* 0x000000075f5c7c20 */ /* 0x000fe20008410000 */
[----:B------:R-:W-:Y:S02]  /*5f60*/  HADD2.F32 R97, -RZ, R97.H1_H1 ;  /* 0x30000061ff617230 */ /* 0x000fe40000004100 */
[----:B------:R-:W-:Y:S01]  /*5f70*/  FMUL.FTZ R123, R128, R123 ;  /* 0x0000007b807b7220 */ /* 0x000fe20000410000 */
[----:B------:R-:W-:Y:S02]  /*5f80*/  HADD2.F32 R126, -RZ, R96.H0_H0 ;  /* 0x20000060ff7e7230 */ /* 0x000fe40000004100 */
[----:B------:R-:W-:Y:S01]  /*5f90*/  FMUL.FTZ R128, R93, R128 ;  /* 0x000000805d807220 */ /* 0x000fe20000410000 */
[----:B------:R-:W-:-:S02]  /*5fa0*/  HADD2.F32 R93, -RZ, R49.H1_H1 ;  /* 0x30000031ff5d7230 */ /* 0x000fc40000004100 */
[----:B------:R-:W-:Y:S01]  /*5fb0*/  FMUL.FTZ R125, R92, R97 ;  /* 0x000000615c7d7220 */ /* 0x000fe20000410000 */
[----:B------:R-:W-:Y:S01]  /*5fc0*/  HADD2.F32 R132, -RZ, R48.H0_H0 ;  /* 0x20000030ff847230 */ /* 0x000fe20000004100 */
[----:B------:R-:W-:Y:S01]  /*5fd0*/  F2FP.F16.F32.PACK_AB R99, R99, R100 ;  /* 0x000000646363723e */ /* 0x000fe200000000ff */
[----:B------:R-:W-:Y:S02]  /*5fe0*/  HADD2.F32 R96, -RZ, R96.H1_H1 ;  /* 0x30000060ff607230 */ /* 0x000fe40000004100 */
[----:B------:R-:W-:Y:S01]  /*5ff0*/  FMUL.FTZ R97, R93, R92 ;  /* 0x0000005c5d617220 */ /* 0x000fe20000410000 */
[----:B------:R-:W-:Y:S01]  /*6000*/  FFMA.FTZ R92, R131, UR8, R72 ;  /* 0x00000008835c7c23 */ /* 0x000fe20008010048 */
[----:B------:R-:W-:-:S03]  /*6010*/  F2FP.F16.F32.PACK_AB R98, R101, R98 ;  /* 0x000000626562723e */ /* 0x000fc600000000ff */
[----:B------:R-:W-:Y:S01]  /*6020*/  FMUL.FTZ R93, R92, UR7 ;  /* 0x000000075c5d7c20 */ /* 0x000fe20008410000 */
[----:B------:R-:W-:-:S03]  /*6030*/  F2FP.F16.F32.PACK_AB R97, R97, R128 ;  /* 0x000000806161723e */ /* 0x000fc600000000ff */
[----:B------:R-:W-:Y:S01]  /*6040*/  FMUL.FTZ R126, R93, R126 ;  /* 0x0000007e5d7e7220 */ /* 0x000fe20000410000 */
[----:B------:R-:W-:Y:S01]  /*6050*/  FMUL.FTZ R129, R132, R93 ;  /* 0x0000005d84817220 */ /* 0x000fe20000410000 */
[----:B------:R-:W-:Y:S01]  /*6060*/  FFMA.FTZ R93, R130, UR8, R73 ;  /* 0x00000008825d7c23 */ /* 0x000fe20008010049 */
[----:B------:R-:W-:-:S03]  /*6070*/  HADD2.F32 R130, -RZ, R48.H1_H1 ;  /* 0x30000030ff827230 */ /* 0x000fc60000004100 */
[----:B------:R-:W-:-:S04]  /*6080*/  FMUL.FTZ R127, R93, UR7 ;  /* 0x000000075d7f7c20 */ /* 0x000fc80008410000 */
[----:B------:R-:W-:Y:S01]  /*6090*/  FMUL.FTZ R130, R130, R127 ;  /* 0x0000007f82827220 */ /* 0x000fe20000410000 */
[----:B------:R-:W-:-:S04]  /*60a0*/  FMUL.FTZ R127, R127, R96 ;  /* 0x000000607f7f7220 */ /* 0x000fc80000410000 */
[----:B------:R-:W-:Y:S01]  /*60b0*/  F2FP.F16.F32.PACK_AB R96, R130, R129 ;  /* 0x000000818260723e */ /* 0x000fe200000000ff */
[----:B------:R-:W-:Y:S06]  /*60c0*/  BRA `(.L_x_9639) ;  /* 0x0000000400107947 */ /* 0x000fec0003800000 */
.L_x_9638:
        /* <DEDUP_REMOVED lines=8> */
[--C-:B------:R-:W-:Y:S01]  /*6150*/  FFMA.FTZ R100, R171, UR4, R136.reuse ;  /* 0x00000004ab647c23 */ /* 0x100fe20008010088 */
[----:B------:R-:W-:Y:S01]  /*6160*/  FFMA.FTZ R125, R125, UR4, R136 ;  /* 0x000000047d7d7c23 */ /* 0x000fe20008010088 */
[----:B------:R-:W-:Y:S01]  /*6170*/  FFMA.FTZ R122, R122, UR8, R79 ;  /* 0x000000087a7a7c23 */ /* 0x000fe2000801004f */
[----:B------:R-:W-:Y:S01]  /*6180*/  FADD.FTZ R130, R130, -R101 ;  /* 0x8000006582827221 */ /* 0x000fe20000010000 */
[----:B------:R-:W-:Y:S01]  /*6190*/  FADD.FTZ R127, R126, -R127 ;  /* 0x8000007f7e7f7221 */ /* 0x000fe20000010000 */
[----:B------:R-:W-:Y:S01]  /*61a0*/  FFMA.FTZ R123, R123, UR8, R78 ;  /* 0x000000087b7b7c23 */ /* 0x000fe2000801004e */
[----:B------:R-:W-:Y:S01]  /*61b0*/  FFMA.FTZ R101, R132, UR4, R136 ;  /* 0x0000000484657c23 */ /* 0x000fe20008010088 */
[----:B-----5:R-:W-:-:S02]  /*61c0*/  HADD2.F32 R120, -RZ, R99.H0_H0 ;  /* 0x20000063ff787230 */ /* 0x020fc40000004100 */
[----:B------:R-:W-:Y:S01]  /*61d0*/  FADD.FTZ R129, R129, -R100 ;  /* 0x8000006481817221 */ /* 0x000fe20000010000 */
[----:B------:R-:W-:Y:S02]  /*61e0*/  HADD2.F32 R126, -RZ, R99.H1_H1 ;  /* 0x30000063ff7e7230 */ /* 0x000fe40000004100 */
[----:B------:R-:W-:Y:S01]  /*61f0*/  FADD.FTZ R124, R124, -R125 ;  /* 0x8000007d7c7c7221 */ /* 0x000fe20000010000 */
[----:B------:R-:W-:Y:S01]  /*6200*/  FMUL.FTZ R99, R122, UR7 ;  /* 0x000000077a637c20 */ /* 0x000fe20008410000 */
[--C-:B------:R-:W-:Y:S02]  /*6210*/  HADD2.F32 R132, -RZ, R51.reuse.H1_H1 ;  /* 0x30000033ff847230 */ /* 0x100fe40000004100 */
[----:B------:R-:W-:Y:S01]  /*6220*/  FMUL.FTZ R123, R123, UR7 ;  /* 0x000000077b7b7c20 */ /* 0x000fe20008410000 */
[----:B------:R-:W-:Y:S02]  /*6230*/  HADD2.F32 R100, -RZ, R51.H0_H0 ;  /* 0x20000033ff647230 */ /* 0x000fe40000004100 */
[----:B------:R-:W-:Y:S01]  /*6240*/  FFMA.FTZ R127, R127, UR8, R76 ;  /* 0x000000087f7f7c23 */ /* 0x000fe2000801004c */
[----:B------:R-:W-:Y:S01]  /*6250*/  FMUL.FTZ R122, R99, R126 ;  /* 0x0000007e637a7220 */ /* 0x000fe20000410000 */
[----:B------:R-:W-:Y:S01]  /*6260*/  FFMA.FTZ R124, R124, UR8, R77 ;  /* 0x000000087c7c7c23 */ /* 0x000fe2000801004d */
[----:B------:R-:W-:Y:S01]  /*6270*/  FMUL.FTZ R99, R132, R99 ;  /* 0x0000006384637220 */ /* 0x000fe20000410000 */
[----:B------:R-:W-:-:S02]  /*6280*/  HADD2.F32 R126, -RZ, R98.H0_H0 ;  /* 0x20000062ff7e7230 */ /* 0x000fc40000004100 */
[----:B------:R-:W-:Y:S01]  /*6290*/  FMUL.FTZ R120, R123, R120 ;  /* 0x000000787b787220 */ /* 0x000fe20000410000 */
[----:B------:R-:W-:Y:S01]  /*62a0*/  FMUL.FTZ R100, R100, R123 ;  /* 0x0000007b64647220 */ /* 0x000fe20000410000 */
[----:B------:R-:W-:Y:S01]  /*62b0*/  FMUL.FTZ R127, R127, UR7 ;  /* 0x000000077f7f7c20 */ /* 0x000fe20008410000 */
[----:B------:R-:W-:Y:S02]  /*62c0*/  HADD2.F32 R132, -RZ, R50.H0_H0 ;  /* 0x20000032ff847230 */ /* 0x000fe40000004100 */
[----:B------:R-:W-:Y:S01]  /*62d0*/  FFMA.FTZ R129, R129, UR8, R74 ;  /* 0x0000000881817c23 */ /* 0x000fe2000801004a */
[----:B------:R-:W-:Y:S02]  /*62e0*/  HADD2.F32 R123, -RZ, R98.H1_H1 ;  /* 0x30000062ff7b7230 */ /* 0x000fe40000004100 */
[----:B------:R-:W-:Y:S01]  /*62f0*/  FMUL.FTZ R98, R124, UR7 ;  /* 0x000000077c627c20 */ /* 0x000fe20008410000 */
[----:B------:R-:W-:Y:S02]  /*6300*/  HADD2.F32 R125, -RZ, R50.H1_H1 ;  /* 0x30000032ff7d7230 */ /* 0x000fe40000004100 */
[----:B------:R-:W-:Y:S01]  /*6310*/  FADD.FTZ R128, R128, -R101 ;  /* 0x8000006580807221 */ /* 0x000fe20000010000 */
[----:B------:R-:W-:Y:S01]  /*6320*/  FMUL.FTZ R121, R127, R126 ;  /* 0x0000007e7f797220 */ /* 0x000fe20000410000 */
[----:B------:R-:W-:Y:S01]  /*6330*/  FMUL.FTZ R101, R132, R127 ;  /* 0x0000007f84657220 */ /* 0x000fe20000410000 */
[----:B------:R-:W-:-:S02]  /*6340*/  HADD2.F32 R126, -RZ, R97.H0_H0 ;  /* 0x20000061ff7e7230 */ /* 0x000fc40000004100 */
[----:B------:R-:W-:Y:S01]  /*6350*/  FMUL.FTZ R124, R98, R123 ;  /* 0x0000007b627c7220 */ /* 0x000fe20000410000 */
[----:B------:R-:W-:Y:S01]  /*6360*/  FMUL.FTZ R129, R129, UR7 ;  /* 0x0000000781817c20 */ /* 0x000fe20008410000 */
[----:B------:R-:W-:Y:S02]  /*6370*/  HADD2.F32 R132, -RZ, R49.H0_H0 ;  /* 0x20000031ff847230 */ /* 0x000fe40000004100 */
[----:B------:R-:W-:Y:S01]  /*6380*/  FMUL.FTZ R98, R125, R98 ;  /* 0x000000627d627220 */ /* 0x000fe20000410000 */
[----:B------:R-:W-:Y:S01]  /*6390*/  FFMA.FTZ R125, R128, UR8, R75 ;  /* 0x00000008807d7c23 */ /* 0x000fe2000801004b */
[----:B------:R-:W-:Y:S01]  /*63a0*/  FMUL.FTZ R123, R129, R126 ;  /* 0x0000007e817b7220 */ /* 0x000fe20000410000 */
[----:B------:R-:W-:Y:S02]  /*63b0*/  HADD2.F32 R126, -RZ, R97.H1_H1 ;  /* 0x30000061ff7e7230 */ /* 0x000fe40000004100 */
[----:B------:R-:W-:Y:S01]  /*63c0*/  FMUL.FTZ R128, R132, R129 ;  /* 0x0000008184807220 */ /* 0x000fe20000410000 */
[----:B------:R-:W-:Y:S01]  /*63d0*/  FMUL.FTZ R97, R125, UR7 ;  /* 0x000000077d617c20 */ /* 0x000fe20008410000 */
[----:B------:R-:W-:-:S02]  /*63e0*/  HADD2.F32 R132, -RZ, R49.H1_H1 ;  /* 0x30000031ff847230 */ /* 0x000fc40000004100 */
[----:B------:R-:W-:Y:S01]  /*63f0*/  FFMA.FTZ R131, R131, UR8, R72 ;  /* 0x0000000883837c23 */ /* 0x000fe20008010048 */
[----:B------:R-:W-:Y:S01]  /*6400*/  FFMA.FTZ R130, R130, UR8, R73 ;  /* 0x0000000882827c23 */ /* 0x000fe20008010049 */
[----:B------:R-:W-:Y:S01]  /*6410*/  FMUL.FTZ R125, R97, R126 ;  /* 0x0000007e617d7220 */ /* 0x000fe20000410000 */
[--C-:B------:R-:W-:Y:S02]  /*6420*/  HADD2.F32 R126, -RZ, R96.reuse.H0_H0 ;  /* 0x20000060ff7e7230 */ /* 0x100fe40000004100 */
[----:B------:R-:W-:Y:S01]  /*6430*/  FMUL.FTZ R171, R132, R97 ;  /* 0x0000006184ab7220 */ /* 0x000fe20000410000 */
[----:B------:R-:W-:Y:S02]  /*6440*/  HADD2.F32 R127, -RZ, R96.H1_H1 ;  /* 0x30000060ff7f7230 */ /* 0x000fe40000004100 */
[----:B------:R-:W-:Y:S01]  /*6450*/  FMUL.FTZ R131, R131, UR7 ;  /* 0x0000000783837c20 */ /* 0x000fe20008410000 */
[--C-:B------:R-:W-:Y:S02]  /*6460*/  HADD2.F32 R96, -RZ, R48.reuse.H0_H0 ;  /* 0x20000030ff607230 */ /* 0x100fe40000004100 */
[----:B------:R-:W-:Y:S01]  /*6470*/  FMUL.FTZ R130, R130, UR7 ;  /* 0x0000000782827c20 */ /* 0x000fe20008410000 */
[----:B------:R-:W-:-:S02]  /*6480*/  HADD2.F32 R97, -RZ, R48.H1_H1 ;  /* 0x30000030ff617230 */ /* 0x000fc40000004100 */
[----:B------:R-:W-:Y:S01]  /*6490*/  FMUL.FTZ R126, R131, R126 ;  /* 0x0000007e837e7220 */ /* 0x000fe20000410000 */
[----:B------:R-:W-:Y:S01]  /*64a0*/  F2FP.F16.F32.PACK_AB R99, R99, R100 ;  /* 0x000000646363723e */ /* 0x000fe200000000ff */
[----:B------:R-:W-:Y:S01]  /*64b0*/  FMUL.FTZ R96, R96, R131 ;  /* 0x0000008360607220 */ /* 0x000fe20000410000 */
[----:B------:R-:W-:Y:S01]  /*64c0*/  FMUL.FTZ R127, R130, R127 ;  /* 0x0000007f827f7220 */ /* 0x000fe20000410000 */
[----:B------:R-:W-:Y:S01]  /*64d0*/  FMUL.FTZ R129, R97, R130 ;  /* 0x0000008261817220 */ /* 0x000fe20000410000 */
[----:B------:R-:W-:Y:S02]  /*64e0*/  F2FP.F16.F32.PACK_AB R98, R98, R101 ;  /* 0x000000656262723e */ /* 0x000fe400000000ff */
[----:B------:R-:W-:Y:S02]  /*64f0*/  F2FP.F16.F32.PACK_AB R97, R171, R128 ;  /* 0x00000080ab61723e */ /* 0x000fe400000000ff */
[----:B------:R-:W-:-:S07]  /*6500*/  F2FP.F16.F32.PACK_AB R96, R129, R96 ;  /* 0x000000608160723e */ /* 0x000fce00000000ff */
.L_x_9639:
[----:B------:R-:W0:Y:S01]  /*6510*/  @P0 LDC.64 R100, c[0x0][0x478] ;  /* 0x00011e00ff640b82 */ /* 0x000e220000000a00 */
[----:B------:R-:W-:Y:S02]  /*6520*/  IADD3 R129, PT, PT, R168, 0x180, RZ ;  /* 0x00000180a8817810 */ /* 0x000fe40007ffe0ff */
        /* <DEDUP_REMOVED lines=23> */
[----:B------:R-:W-:Y:S01]  /*66a0*/  FFMA.FTZ R90, R111, UR8, R86 ;  /* 0x000000086f5a7c23 */ /* 0x000fe20008010056 */
[----:B------:R-:W-:Y:S01]  /*66b0*/  FFMA.FTZ R91, R136, UR8, R87 ;  /* 0x00000008885b7c23 */ /* 0x000fe20008010057 */
[--C-:B------:R-:W-:Y:S02]  /*66c0*/  HADD2.F32 R94, -RZ, R99.reuse.H1_H1 ;  /* 0x30000063ff5e7230 */ /* 0x100fe40000004100 */
[----:B------:R-:W-:Y:S01]  /*66d0*/  FADD.FTZ R101, R107, -R114 ;  /* 0x800000726b657221 */ /* 0x000fe20000010000 */
[----:B------:R-:W-:Y:S02]  /*66e0*/  HADD2.F32 R88, -RZ, R99.H0_H0 ;  /* 0x20000063ff587230 */ /* 0x000fe40000004100 */
[----:B------:R-:W-:Y:S01]  /*66f0*/  FMUL.FTZ R89, R91, UR7 ;  /* 0x000000075b597c20 */ /* 0x000fe20008410000 */
[----:B------:R-:W-:Y:S01]  /*6700*/  FMUL.FTZ R99, R90, UR7 ;  /* 0x000000075a637c20 */ /* 0x000fe20008410000 */
[----:B------:R-:W-:-:S02]  /*6710*/  HADD2.F32 R116, -RZ, R55.H1_H1 ;  /* 0x30000037ff747230 */ /* 0x000fc40000004100 */
[----:B------:R-:W-:Y:S01]  /*6720*/  FADD.FTZ R110, R110, -R117 ;  /* 0x800000756e6e7221 */ /* 0x000fe20000010000 */
[----:B------:R-:W-:Y:S02]  /*6730*/  HADD2.F32 R100, -RZ, R55.H0_H0 ;  /* 0x20000037ff647230 */ /* 0x000fe40000004100 */
[----:B------:R-:W-:Y:S01]  /*6740*/  FMUL.FTZ R107, R89, R94 ;  /* 0x0000005e596b7220 */ /* 0x000fe20000410000 */
[----:B------:R-:W-:Y:S01]  /*6750*/  FMUL.FTZ R106, R99, R88 ;  /* 0x00000058636a7220 */ /* 0x000fe20000410000 */
[----:B------:R-:W-:Y:S01]  /*6760*/  FFMA.FTZ R94, R101, UR8, R82 ;  /* 0x00000008655e7c23 */ /* 0x000fe20008010052 */
[----:B------:R-:W-:Y:S01]  /*6770*/  FMUL.FTZ R116, R116, R89 ;  /* 0x0000005974747220 */ /* 0x000fe20000410000 */
[----:B------:R-:W-:Y:S01]  /*6780*/  FFMA.FTZ R88, R109, UR8, R84 ;  /* 0x000000086d587c23 */ /* 0x000fe20008010054 */
[----:B------:R-:W-:Y:S01]  /*6790*/  FFMA.FTZ R89, R110, UR8, R85 ;  /* 0x000000086e597c23 */ /* 0x000fe20008010055 */
[----:B------:R-:W-:Y:S02]  /*67a0*/  HADD2.F32 R92, -RZ, R97.H0_H0 ;  /* 0x20000061ff5c7230 */ /* 0x000fe40000004100 */
[----:B------:R-:W-:Y:S01]  /*67b0*/  FMUL.FTZ R99, R100, R99 ;  /* 0x0000006364637220 */ /* 0x000fe20000410000 */
[----:B------:R-:W-:Y:S01]  /*67c0*/  FMUL.FTZ R101, R94, UR7 ;  /* 0x000000075e657c20 */ /* 0x000fe20008410000 */
[----:B------:R-:W-:Y:S01]  /*67d0*/  FADD.FTZ R105, R105, -R104 ;  /* 0x8000006869697221 */ /* 0x000fe20000010000 */
[----:B------:R-:W-:Y:S01]  /*67e0*/  FADD.FTZ R128, R108, -R115 ;  /* 0x800000736c807221 */ /* 0x000fe20000010000 */
[----:B------:R-:W-:Y:S01]  /*67f0*/  FMUL.FTZ R100, R88, UR7 ;  /* 0x0000000758647c20 */ /* 0x000fe20008410000 */
[----:B------:R-:W-:-:S02]  /*6800*/  HADD2.F32 R115, -RZ, R54.H1_H1 ;  /* 0x30000036ff737230 */ /* 0x000fc40000004100 */
[----:B------:R-:W-:Y:S01]  /*6810*/  FMUL.FTZ R104, R89, UR7 ;  /* 0x0000000759687c20 */ /* 0x000fe20008410000 */
[----:B------:R-:W-:Y:S02]  /*6820*/  HADD2.F32 R111, -RZ, R54.H0_H0 ;  /* 0x20000036ff6f7230 */ /* 0x000fe40000004100 */
[----:B------:R-:W-:Y:S01]  /*6830*/  FMUL.FTZ R110, R101, R92 ;  /* 0x0000005c656e7220 */ /* 0x000fe20000410000 */
[----:B------:R-:W-:Y:S02]  /*6840*/  HADD2.F32 R118, -RZ, R53.H0_H0 ;  /* 0x20000035ff767230 */ /* 0x000fe40000004100 */
[----:B------:R-:W-:Y:S01]  /*6850*/  FMUL.FTZ R108, R100, R95 ;  /* 0x0000005f646c7220 */ /* 0x000fe20000410000 */
[----:B------:R-:W-:Y:S01]  /*6860*/  FFMA.FTZ R92, R105, UR8, R80 ;  /* 0x00000008695c7c23 */ /* 0x000fe20008010050 */
[----:B------:R-:W-:Y:S01]  /*6870*/  FMUL.FTZ R109, R104, R93 ;  /* 0x0000005d686d7220 */ /* 0x000fe20000410000 */
[----:B------:R-:W-:Y:S01]  /*6880*/  FFMA.FTZ R95, R128, UR8, R83 ;  /* 0x00000008805f7c23 */ /* 0x000fe20008010053 */
[----:B------:R-:W-:Y:S01]  /*6890*/  FMUL.FTZ R115, R115, R104 ;  /* 0x0000006873737220 */ /* 0x000fe20000410000 */
[----:B------:R-:W-:Y:S01]  /*68a0*/  FFMA.FTZ R93, R98, UR8, R81 ;  /* 0x00000008625d7c23 */ /* 0x000fe20008010051 */
[----:B------:R-:W-:-:S02]  /*68b0*/  HADD2.F32 R112, -RZ, R96.H0_H0 ;  /* 0x20000060ff707230 */ /* 0x000fc40000004100 */
        /* <DEDUP_REMOVED lines=8> */
[----:B------:R-:W-:-:S02]  /*6940*/  HADD2.F32 R118, -RZ, R52.H1_H1 ;  /* 0x30000034ff767230 */ /* 0x000fc40000004100 */
[----:B------:R-:W-:Y:S01]  /*6950*/  FMUL.FTZ R112, R101, R112 ;  /* 0x0000007065707220 */ /* 0x000fe20000410000 */
        /* <DEDUP_REMOVED lines=11> */
.L_x_9640:
        /* <DEDUP_REMOVED lines=14> */
[----:B------:R-:W-:Y:S01]  /*6af0*/  FFMA.FTZ R119, R119, UR8, R86 ;  /* 0x0000000877777c23 */ /* 0x000fe20008010056 */
[----:B------:R-:W-:Y:S01]  /*6b00*/  FFMA.FTZ R136, R136, UR8, R87 ;  /* 0x0000000888887c23 */ /* 0x000fe20008010057 */
[----:B------:R-:W-:Y:S01]  /*6b10*/  FADD.FTZ R110, R110, -R117 ;  /* 0x800000756e6e7221 */ /* 0x000fe20000010000 */
[----:B-----5:R-:W-:-:S02]  /*6b20*/  HADD2.F32 R106, -RZ, R99.H0_H0 ;  /* 0x20000063ff6a7230 */ /* 0x020fc40000004100 */
        /* <DEDUP_REMOVED lines=9> */
[----:B------:R-:W-:Y:S02]  /*6bc0*/  HADD2.F32 R113, -RZ, R55.H1_H1 ;  /* 0x30000037ff717230 */ /* 0x000fe40000004100 */
[----:B------:R-:W-:Y:S01]  /*6bd0*/  FFMA.FTZ R115, R115, UR8, R82 ;  /* 0x0000000873737c23 */ /* 0x000fe20008010052 */
[--C-:B------:R-:W-:Y:S02]  /*6be0*/  HADD2.F32 R117, -RZ, R54.reuse.H0_H0 ;  /* 0x20000036ff757230 */ /* 0x100fe40000004100 */
[----:B------:R-:W-:Y:S01]  /*6bf0*/  FMUL.FTZ R106, R119, R106 ;  /* 0x0000006a776a7220 */ /* 0x000fe20000410000 */
[----:B------:R-:W-:Y:S02]  /*6c00*/  HADD2.F32 R101, -RZ, R97.H0_H0 ;  /* 0x20000061ff657230 */ /* 0x000fe40000004100 */
[----:B------:R-:W-:Y:S01]  /*6c10*/  FMUL.FTZ R98, R98, R119 ;  /* 0x0000007762627220 */ /* 0x000fe20000410000 */
[----:B------:R-:W-:Y:S01]  /*6c20*/  FMUL.FTZ R107, R136, R99 ;  /* 0x00000063886b7220 */ /* 0x000fe20000410000 */
[----:B------:R-:W-:-:S02]  /*6c30*/  HADD2.F32 R118, -RZ, R54.H1_H1 ;  /* 0x30000036ff767230 */ /* 0x000fc40000004100 */
[----:B------:R-:W-:Y:S01]  /*6c40*/  FMUL.FTZ R110, R109, UR7 ;  /* 0x000000076d6e7c20 */ /* 0x000fe20008410000 */
[----:B------:R-:W-:Y:S01]  /*6c50*/  FMUL.FTZ R99, R113, R136 ;  /* 0x0000008871637220 */ /* 0x000fe20000410000 */
[----:B------:R-:W-:Y:S01]  /*6c60*/  FMUL.FTZ R119, R108, UR7 ;  /* 0x000000076c777c20 */ /* 0x000fe20008410000 */
[----:B------:R-:W-:Y:S01]  /*6c70*/  FMUL.FTZ R116, R115, UR7 ;  /* 0x0000000773747c20 */ /* 0x000fe20008410000 */
[----:B------:R-:W-:Y:S02]  /*6c80*/  HADD2.F32 R113, -RZ, R53.H0_H0 ;  /* 0x20000035ff717230 */ /* 0x000fe40000004100 */
[----:B------:R-:W-:Y:S01]  /*6c90*/  FFMA.FTZ R114, R114, UR8, R83 ;  /* 0x0000000872727c23 */ /* 0x000fe20008010053 */
[----:B------:R-:W-:Y:S01]  /*6ca0*/  FMUL.FTZ R108, R110, R111 ;  /* 0x0000006f6e6c7220 */ /* 0x000fe20000410000 */
[----:B------:R-:W-:Y:S01]  /*6cb0*/  FMUL.FTZ R117, R117, R110 ;  /* 0x0000006e75757220 */ /* 0x000fe20000410000 */
[----:B------:R-:W-:Y:S01]  /*6cc0*/  FFMA.FTZ R105, R105, UR8, R80 ;  /* 0x0000000869697c23 */ /* 0x000fe20008010050 */
[----:B------:R-:W-:Y:S01]  /*6cd0*/  FFMA.FTZ R100, R100, UR8, R81 ;  /* 0x0000000864647c23 */ /* 0x000fe20008010051 */
[----:B------:R-:W-:-:S02]  /*6ce0*/  HADD2.F32 R97, -RZ, R97.H1_H1 ;  /* 0x30000061ff617230 */ /* 0x000fc40000004100 */
[----:B------:R-:W-:Y:S01]  /*6cf0*/  FMUL.FTZ R128, R118, R119 ;  /* 0x0000007776807220 */ /* 0x000fe20000410000 */
[----:B------:R-:W-:Y:S01]  /*6d00*/  FMUL.FTZ R110, R116, R101 ;  /* 0x00000065746e7220 */ /* 0x000fe20000410000 */
[----:B------:R-:W-:Y:S01]  /*6d10*/  FMUL.FTZ R109, R119, R104 ;  /* 0x00000068776d7220 */ /* 0x000fe20000410000 */
[----:B------:R-:W-:Y:S02]  /*6d20*/  HADD2.F32 R101, -RZ, R53.H1_H1 ;  /* 0x30000035ff657230 */ /* 0x000fe40000004100 */
[----:B------:R-:W-:Y:S01]  /*6d30*/  FMUL.FTZ R118, R114, UR7 ;  /* 0x0000000772767c20 */ /* 0x000fe20008410000 */
[----:B------:R-:W-:Y:S01]  /*6d40*/  FMUL.FTZ R116, R113, R116 ;  /* 0x0000007471747220 */ /* 0x000fe20000410000 */
        /* <DEDUP_REMOVED lines=8> */
[----:B------:R-:W-:Y:S01]  /*6dd0*/  FMUL.FTZ R104, R104, R105 ;  /* 0x0000006968687220 */ /* 0x000fe20000410000 */
[----:B------:R-:W-:Y:S01]  /*6de0*/  FMUL.FTZ R101, R114, R113 ;  /* 0x0000007172657220 */ /* 0x000fe20000410000 */
[----:B------:R-:W-:Y:S01]  /*6df0*/  F2FP.F16.F32.PACK_AB R99, R99, R98 ;  /* 0x000000626363723e */ /* 0x000fe200000000ff */
[----:B------:R-:W-:Y:S01]  /*6e00*/  FMUL.FTZ R113, R113, R96 ;  /* 0x0000006071717220 */ /* 0x000fe20000410000 */
[----:B------:R-:W-:Y:S01]  /*6e10*/  FMUL.FTZ R112, R105, R112 ;  /* 0x0000007069707220 */ /* 0x000fe20000410000 */
[----:B------:R-:W-:-:S02]  /*6e20*/  F2FP.F16.F32.PACK_AB R98, R128, R117 ;  /* 0x000000758062723e */ /* 0x000fc400000000ff */
[----:B------:R-:W-:Y:S02]  /*6e30*/  F2FP.F16.F32.PACK_AB R97, R97, R116 ;  /* 0x000000746161723e */ /* 0x000fe400000000ff */
[----:B------:R-:W-:-:S07]  /*6e40*/  F2FP.F16.F32.PACK_AB R96, R101, R104 ;  /* 0x000000686560723e */ /* 0x000fce00000000ff */
.L_x_9641:
[----:B------:R-:W0:Y:S01]  /*6e50*/  @P0 LDC.64 R100, c[0x0][0x478] ;  /* 0x00011e00ff640b82 */ /* 0x000e220000000a00 */
[----:B------:R-:W-:-:S04]  /*6e60*/  IMAD.WIDE.U32 R104, R129, 0x10, R222 ;  /* 0x0000001081687825 */ /* 0x000fc800078e00de */
[----:B0-----:R-:W-:-:S05]  /*6e70*/  @P0 IMAD.WIDE.U32 R100, R129, 0x20, R100 ;  /* 0x0000002081640825 */ /* 0x001fca00078e0064 */
[----:B------:R0:W-:Y:S04]  /*6e80*/  @P0 STG.E.128 desc[UR16][R100.64], R92 ;  /* 0x0000005c64000986 */ /* 0x0001e8000c101d10 */
[----:B------:R0:W-:Y:S04]  /*6e90*/  @P0 STG.E.128 desc[UR16][R100.64+0x10], R88 ;  /* 0x0000105864000986 */ /* 0x0001e8000c101d10 */
[----:B------:R0:W-:Y:S02]  /*6ea0*/  STG.E.128 desc[UR16][R104.64], R96 ;  /* 0x0000006068007986 */ /* 0x0001e4000c101d10 */
.L_x_9633:
        /* <DEDUP_REMOVED lines=129> */
.L_x_9621:
        /* <DEDUP_REMOVED lines=36> */
.L_x_9643:
        /* <DEDUP_REMOVED lines=16> */
.L_x_15703:


//--------------------- .text._ZN10layer_norm13ln_bwd_kernelINS_13Kernel_traitsI6__halfS2_fS2_fjLj4096ELj1ELj1ELj4ELj16ENS_18Kernel_traits_baseILj4096ES2_S2_fS2_fjLj128EEEEELb0ELb1ELb1ELb0EEEvNS_9BwdParamsE --------------------------
	.section	.text._ZN10layer_norm13ln_bwd_kernelINS_13Kernel_traitsI6__halfS2_fS2_fjLj4096ELj1ELj1ELj4ELj16ENS_18Kernel_traits_baseILj4096ES2_S2_fS2_fjLj128EEEEELb0ELb1ELb1ELb0EEEvNS_9BwdParamsE,"ax",@progbits
	.align	128
        .global         _ZN10layer_norm13ln_bwd_kernelINS_13Kernel_traitsI6__halfS2_fS2_fjLj4096ELj1ELj1ELj4ELj16ENS_18Kernel_traits_baseILj4096ES2_S2_fS2_fjLj128EEEEELb0ELb1ELb1ELb0EEEvNS_9BwdParamsE
        .type           _ZN10layer_norm13ln_bwd_kernelINS_13Kernel_traitsI6__halfS2_fS2_fjLj4096ELj1ELj1ELj4ELj16ENS_18Kernel_traits_baseILj4096ES2_S2_fS2_fjLj128EEEEELb0ELb1ELb1ELb0EEEvNS_9BwdParamsE,@function
        .size           _ZN10layer_norm13ln_bwd_kernelINS_13Kernel_traitsI6__halfS2_fS2_fjLj4096ELj1ELj1ELj4ELj16ENS_18Kernel_traits_baseILj4096ES2_S2_fS2_fjLj128EEEEELb0ELb1ELb1ELb0EEEvNS_9BwdParamsE,(.L_x_15704 - _ZN10layer_norm13ln_bwd_kernelINS_13Kernel_traitsI6__halfS2_fS2_fjLj4096ELj1ELj1ELj4ELj16ENS_18Kernel_traits_baseILj4096ES2_S2_fS2_fjLj128EEEEELb0ELb1ELb1ELb0EEEvNS_9BwdParamsE)
        .other          _ZN10layer_norm13ln_bwd_kernelINS_13Kernel_traitsI6__halfS2_fS2_fjLj4096ELj1ELj1ELj4ELj16ENS_18Kernel_traits_baseILj4096ES2_S2_fS2_fjLj128EEEEELb0ELb1ELb1ELb0EEEvNS_9BwdParamsE,@"STO_CUDA_ENTRY STV_DEFAULT"
_ZN10layer_norm13ln_bwd_kernelINS_13Kernel_traitsI6__halfS2_fS2_fjLj4096ELj1ELj1ELj4ELj16ENS_18Kernel_traits_baseILj4096ES2_S2_fS2_fjLj128EEEEELb0ELb1ELb1ELb0EEEvNS_9BwdParamsE:
.text._ZN10layer_norm13ln_bwd_kernelINS_13Kernel_traitsI6__halfS2_fS2_fjLj4096ELj1ELj1ELj4ELj16ENS_18Kernel_traits_baseILj4096ES2_S2_fS2_fjLj128EEEEELb0ELb1ELb1ELb0EEEvNS_9BwdParamsE:
        /* <DEDUP_REMOVED lines=153> */
.L_x_9796:
[----:B0-----:R-:W-:Y:S02]  /*0990*/  UIMAD.WIDE UR26, UR24, 0x4, UR14 ;  /* 0x00000004181a78a5 */ /* 0x001fe4000f8e020e */
[----:B---3--:R-:W-:-:S04]  /*09a0*/  UIMAD.WIDE UR6, UR24, 0x4, UR16 ;  /* 0x00000004180678a5 */ /* 0x008fc8000f8e0210 */
[----:B-12---:R-:W-:Y:S02]  /*09b0*/  MOV R14, UR26 ;  /* 0x0000001a000e7c02 */ /* 0x006fe40008000f00 */
[----:B------:R-:W-:Y:S01]  /*09c0*/  MOV R15, UR27 ;  /* 0x0000001b000f7c02 */ /* 0x000fe20008000f00 */
[----:B------:R-:W-:-:S04]  /*09d0*/  UIMAD.WIDE UR26, UR24, 0x4, UR12 ;  /* 0x00000004181a78a5 */ /* 0x000fc8000f8e020c */
[----:B------:R0:W3:Y:S02]  /*09e0*/  LDG.E R193, desc[UR10][R14.64] ;  /* 0x0000000a0ec17981 */ /* 0x0000e4000c1e1900 */
[----:B0-----:R-:W-:Y:S02]  /*09f0*/  MOV R14, UR6 ;  /* 0x00000006000e7c02 */ /* 0x001fe40008000f00 */
[----:B------:R-:W-:-:S05]  /*0a00*/  MOV R15, UR7 ;  /* 0x00000007000f7c02 */ /* 0x000fca0008000f00 */
[----:B------:R0:W2:Y:S02]  /*0a10*/  LDG.E R192, desc[UR10][R14.64] ;  /* 0x0000000a0ec07981 */ /* 0x0000a4000c1e1900 */
[----:B0-----:R-:W-:Y:S02]  /*0a20*/  MOV R14, UR26 ;  /* 0x0000001a000e7c02 */ /* 0x001fe40008000f00 */
[----:B------:R-:W-:-:S05]  /*0a30*/  MOV R15, UR27 ;  /* 0x0000001b000f7c02 */ /* 0x000fca0008000f00 */
[----:B------:R-:W4:Y:S01]  /*0a40*/  LDG.E R194, desc[UR10][R14.64] ;  /* 0x0000000a0ec27981 */ /* 0x000f22000c1e1900 */
[----:B------:R-:W-:Y:S01]  /*0a50*/  HFMA2 R228, -RZ, RZ, 0, 0 ;  /* 0x00000000ffe47431 */ /* 0x000fe200000001ff */
[----:B------:R-:W-:Y:S01]  /*0a60*/  BSSY.RECONVERGENT B0, `(.L_x_9645) ;  /* 0x00001af000007945 */ /* 0x000fe20003800200 */
[----:B------:R-:W-:Y:S02]  /*0a70*/  MOV R227, RZ ;  /* 0x000000ff00e37202 */ /* 0x000fe40000000f00 */
[----:B---3--:R-:W-:-:S13]  /*0a80*/  R2UR UR27, R193 ;  /* 0x00000000c11b72ca */ /* 0x008fda00000e0000 */
[----:B------:R-:W-:Y:S01]  /*0a90*/  UISETP.GE.AND UP2, UPT, UR27, 0x1, UPT ;  /* 0x000000011b00788c */ /* 0x000fe2000bf46270 */
[----:B--2---:R-:W-:Y:S02]  /*0aa0*/  R2UR UR26, R192 ;  /* 0x00000000c01a72ca */ /* 0x004fe400000e0000 */
[----:B----4-:R-:W-:-:S06]  /*0ab0*/  R2UR UR9, R194 ;  /* 0x00000000c20972ca */ /* 0x010fcc00000e0000 */
[----:B-----5:R-:W-:Y:S09]  /*0ac0*/  BRA.U !UP2, `(.L_x_9646) ;  /* 0x000000190a1c7547 */ /* 0x020ff2000b800000 */
[----:B------:R-:W-:-:S06]  /*0ad0*/  UIMAD.WIDE UR6, UR24, 0x4, UR18 ;  /* 0x00000004180678a5 */ /* 0x000fcc000f8e0212 */
[----:B------:R-:W-:Y:S02]  /*0ae0*/  MOV R15, UR7 ;  /* 0x00000007000f7c02 */ /* 0x000fe40008000f00 */
[----:B------:R-:W-:-:S05]  /*0af0*/  MOV R14, UR6 ;  /* 0x00000006000e7c02 */ /* 0x000fca0008000f00 */
[----:B------:R0:W2:Y:S01]  /*0b00*/  LDG.E R15, desc[UR10][R14.64] ;  /* 0x0000000a0e0f7981 */ /* 0x0000a2000c1e1900 */
[----:B------:R-:W-:Y:S01]  /*0b10*/  UIADD3 UR6, UPT, UPT, UR27, -0x1, URZ ;  /* 0xffffffff1b067890 */ /* 0x000fe2000fffe0ff */
[C---:B------:R-:W-:Y:S01]  /*0b20*/  ISETP.GE.U32.AND P3, PT, R2.reuse, 0x80, PT ;  /* 0x000000800200780c */ /* 0x040fe20003f66070 */
[----:B------:R-:W-:Y:S01]  /*0b30*/  BSSY.RECONVERGENT B1, `(.L_x_9647) ;  /* 0x000006f000017945 */ /* 0x000fe20003800200 */
[----:B------:R-:W3:Y:S01]  /*0b40*/  S2R R195, SR_TID.X ;  /* 0x0000000000c37919 */ /* 0x000ee20000002100 */
[----:B------:R-:W-:Y:S02]  /*0b50*/  ISETP.NE.AND P0, PT, RZ, UR25, PT ;  /* 0x00000019ff007c0c */ /* 0x000fe4000bf05270 */
[----:B------:R-:W-:Y:S01]  /*0b60*/  MOV R192, UR6 ;  /* 0x0000000600c07c02 */ /* 0x000fe20008000f00 */
[----:B-1----:R-:W-:Y:S01]  /*0b70*/  UIMAD UR6, UR24, UR8, URZ ;  /* 0x00000008180672a4 */ /* 0x002fe2000f8e02ff */
[C---:B------:R-:W-:Y:S02]  /*0b80*/  ISETP.GE.U32.AND P4, PT, R2.reuse, 0x100, PT ;  /* 0x000001000200780c */ /* 0x040fe40003f86070 */
[----:B------:R-:W-:Y:S01]  /*0b90*/  ISETP.GE.U32.AND P2, PT, R2, 0x180, PT ;  /* 0x000001800200780c */ /* 0x000fe20003f46070 */
[----:B------:R-:W-:Y:S01]  /*0ba0*/  USHF.R.S32.HI UR7, URZ, 0x1f, UR6 ;  /* 0x0000001fff077899 */ /* 0x000fe20008011406 */
[----:B------:R-:W-:Y:S01]  /*0bb0*/  IMAD R192, R192, UR8, RZ ;  /* 0x00000008c0c07c24 */ /* 0x000fe2000f8e02ff */
[----:B------:R-:W-:-:S02]  /*0bc0*/  ISETP.GE.U32.AND P1, PT, R2, 0x200, PT ;  /* 0x000002000200780c */ /* 0x000fc40003f26070 */
[----:B------:R-:W-:Y:S01]  /*0bd0*/  ULEA.HI UR7, UR7, UR6, URZ, 0x3 ;  /* 0x0000000607077291 */ /* 0x000fe2000f8f18ff */
[----:B------:R-:W-:Y:S02]  /*0be0*/  MOV R228, RZ ;  /* 0x000000ff00e47202 */ /* 0x000fe40000000f00 */
[----:B------:R-:W-:Y:S02]  /*0bf0*/  SHF.R.S32.HI R193, RZ, 0x1f, R192 ;  /* 0x0000001fffc17819 */ /* 0x000fe400000114c0 */
[----:B------:R-:W-:Y:S02]  /*0c00*/  MOV R227, RZ ;  /* 0x000000ff00e37202 */ /* 0x000fe40000000f00 */
[----:B0-----:R-:W-:Y:S02]  /*0c10*/  MOV R14, UR7 ;  /* 0x00000007000e7c02 */ /* 0x001fe40008000f00 */
[----:B------:R-:W-:Y:S02]  /*0c20*/  LEA.HI R193, R193, R192, RZ, 0x3 ;  /* 0x000000c0c1c17211 */ /* 0x000fe400078f18ff */
[----:B---3--:R-:W-:-:S02]  /*0c30*/  LEA.HI.SX32 R194, R14, R195, 0x1d ;  /* 0x000000c30ec27211 */ /* 0x008fc400078feaff */
[----:B------:R-:W-:Y:S02]  /*0c40*/  LEA.HI.SX32 R226, R193, R195, 0x1d ;  /* 0x000000c3c1e27211 */ /* 0x000fe400078feaff */
[----:B------:R-:W-:Y:S01]  /*0c50*/  MOV R14, R194 ;  /* 0x000000c2000e7202 */ /* 0x000fe20000000f00 */
[----:B------:R0:W-:Y:S01]  /*0c60*/  STL [R1+0x18], R194 ;  /* 0x000018c201007387 */ /* 0x0001e20000100800 */
[----:B--2---:R-:W-:Y:S01]  /*0c70*/  FSEL R15, R15, RZ, !P0 ;  /* 0x000000ff0f0f7208 */ /* 0x004fe20004000000 */
[----:B0-----:R-:W-:Y:S06]  /*0c80*/  @!P3 BRA `(.L_x_9648) ;  /* 0x000000040064b947 */ /* 0x001fec0003800000 */
        /* <DEDUP_REMOVED lines=10> */
[--C-:B-----5:R-:W-:Y:S02]  /*0d30*/  HADD2.F32 R242, -RZ, R24.reuse.H0_H0 ;  /* 0x20000018fff27230 */ /* 0x120fe40000004100 */
[----:B------:R-:W-:Y:S02]  /*0d40*/  HADD2.F32 R248, -RZ, R24.H1_H1 ;  /* 0x30000018fff87230 */ /* 0x000fe40000004100 */
[--C-:B------:R-:W-:Y:S02]  /*0d50*/  HADD2.F32 R245, -RZ, R25.reuse.H0_H0 ;  /* 0x20000019fff57230 */ /* 0x100fe40000004100 */
[----:B------:R-:W-:Y:S02]  /*0d60*/  HADD2.F32 R241, -RZ, R25.H1_H1 ;  /* 0x30000019fff17230 */ /* 0x000fe40000004100 */
[----:B------:R-:W-:Y:S02]  /*0d70*/  HADD2.F32 R238, -RZ, R26.H0_H0 ;  /* 0x2000001affee7230 */ /* 0x000fe40000004100 */
[----:B0-----:R-:W-:-:S05]  /*0d80*/  @P0 IMAD.WIDE.U32 R228, R14, 0x20, R228 ;  /* 0x000000200ee40825 */ /* 0x001fca00078e00e4 */
[----:B------:R-:W5:Y:S04]  /*0d90*/  @P0 LDG.E.128 R156, desc[UR10][R228.64] ;  /* 0x0000000ae49c0981 */ /* 0x000f68000c1e1d00 */
[----:B------:R0:W5:Y:S02]  /*0da0*/  @P0 LDG.E.128 R160, desc[UR10][R228.64+0x10] ;  /* 0x0000100ae4a00981 */ /* 0x000164000c1e1d00 */
[----:B0-----:R-:W-:Y:S02]  /*0db0*/  HADD2.F32 R229, -RZ, R27.H0_H0 ;  /* 0x2000001bffe57230 */ /* 0x001fe40000004100 */
[----:B------:R-:W-:Y:S01]  /*0dc0*/  HADD2.F32 R230, -RZ, R26.H1_H1 ;  /* 0x3000001affe67230 */ /* 0x000fe20000004100 */
[----:B------:R-:W-:Y:S02]  /*0dd0*/  IADD3 R226, PT, PT, R226, 0x80, RZ ;  /* 0x00000080e2e27810 */ /* 0x000fe40007ffe0ff */
[----:B------:R-:W-:Y:S01]  /*0de0*/  IADD3 R14, PT, PT, R14, 0x80, RZ ;  /* 0x000000800e0e7810 */ /* 0x000fe20007ffe0ff */
[C---:B--2---:R-:W-:Y:S01]  /*0df0*/  FADD.FTZ R0, -R15.reuse, R200 ;  /* 0x000000c80f007221 */ /* 0x044fe20000010100 */
[C---:B------:R-:W-:Y:S01]  /*0e00*/  FADD.FTZ R201, -R15.reuse, R201 ;  /* 0x000000c90fc97221 */ /* 0x040fe20000010100 */
[----:B------:R-:W-:-:S02]  /*0e10*/  FADD.FTZ R9, -R15, R202 ;  /* 0x000000ca0f097221 */ /* 0x000fc40000010100 */
[----:B------:R-:W-:Y:S01]  /*0e20*/  FMUL.FTZ R0, R0, UR26 ;  /* 0x0000001a00007c20 */ /* 0x000fe20008410000 */
[--C-:B---3--:R-:W-:Y:S02]  /*0e30*/  HADD2.F32 R5, -RZ, R192.reuse.H0_H0 ;  /* 0x200000c0ff057230 */ /* 0x108fe40000004100 */
[----:B------:R-:W-:Y:S02]  /*0e40*/  HADD2.F32 R192, -RZ, R192.H1_H1 ;  /* 0x300000c0ffc07230 */ /* 0x000fe40000004100 */
[----:B------:R-:W-:Y:S01]  /*0e50*/  FMUL.FTZ R9, R9, UR26 ;  /* 0x0000001a09097c20 */ /* 0x000fe20008410000 */
[--C-:B------:R-:W-:Y:S02]  /*0e60*/  HADD2.F32 R11, -RZ, R193.reuse.H0_H0 ;  /* 0x200000c1ff0b7230 */ /* 0x100fe40000004100 */
[----:B------:R-:W-:Y:S01]  /*0e70*/  FADD.FTZ R88, R88, R5 ;  /* 0x0000000558587221 */ /* 0x000fe20000010000 */
[-C--:B------:R-:W-:Y:S01]  /*0e80*/  FFMA.FTZ R56, R0, R5.reuse, R56 ;  /* 0x0000000500387223 */ /* 0x080fe20000010038 */
[----:B------:R-:W-:Y:S01]  /*0e90*/  FMUL.FTZ R242, R242, R5 ;  /* 0x00000005f2f27220 */ /* 0x000fe20000410000 */
[----:B------:R-:W-:Y:S01]  /*0ea0*/  FMUL.FTZ R5, R201, UR26 ;  /* 0x0000001ac9057c20 */ /* 0x000fe20008410000 */
[----:B------:R-:W-:Y:S01]  /*0eb0*/  FADD.FTZ R203, -R15, R203 ;  /* 0x000000cb0fcb7221 */ /* 0x000fe20000010100 */
[----:B------:R-:W-:Y:S01]  /*0ec0*/  FADD.FTZ R89, R89, R192 ;  /* 0x000000c059597221 */ /* 0x000fe20000010000 */
[-C--:B------:R-:W-:Y:S01]  /*0ed0*/  FMUL.FTZ R248, R248, R192.reuse ;  /* 0x000000c0f8f87220 */ /* 0x080fe20000410000 */
[----:B------:R-:W-:Y:S01]  /*0ee0*/  FFMA.FTZ R57, R5, R192, R57 ;  /* 0x000000c005397223 */ /* 0x000fe20000010039 */
[----:B------:R-:W-:Y:S01]  /*0ef0*/  FADD.FTZ R90, R90, R11 ;  /* 0x0000000b5a5a7221 */ /* 0x000fe20000010000 */
[-C--:B------:R-:W-:Y:S01]  /*0f00*/  FFMA.FTZ R58, R9, R11.reuse, R58 ;  /* 0x0000000b093a7223 */ /* 0x080fe2000001003a */
[----:B------:R-:W-:Y:S01]  /*0f10*/  FMUL.FTZ R245, R245, R11 ;  /* 0x0000000bf5f57220 */ /* 0x000fe20000410000 */
[----:B------:R-:W-:-:S02]  /*0f20*/  HADD2.F32 R192, -RZ, R193.H1_H1 ;  /* 0x300000c1ffc07230 */ /* 0x000fc40000004100 */
[----:B------:R-:W-:Y:S01]  /*0f30*/  FMUL.FTZ R11, R203, UR26 ;  /* 0x0000001acb0b7c20 */ /* 0x000fe20008410000 */
[----:B----4-:R-:W-:Y:S02]  /*0f40*/  FADD.FTZ R198, -R15, R198 ;  /* 0x000000c60fc67221 */ /* 0x010fe40000010100 */
[----:B------:R-:W-:Y:S01]  /*0f50*/  FADD.FTZ R91, R91, R192 ;  /* 0x000000c05b5b7221 */ /* 0x000fe20000010000 */
[-C--:B------:R-:W-:Y:S01]  /*0f60*/  FFMA.FTZ R59, R11, R192.reuse, R59 ;  /* 0x000000c00b3b7223 */ /* 0x080fe2000001003b */
[----:B------:R-:W-:Y:S01]  /*0f70*/  FMUL.FTZ R241, R241, R192 ;  /* 0x000000c0f1f17220 */ /* 0x000fe20000410000 */
[----:B------:R-:W-:Y:S02]  /*0f80*/  HADD2.F32 R192, -RZ, R195.H0_H0 ;  /* 0x200000c3ffc07230 */ /* 0x000fe40000004100 */
[----:B------:R-:W-:Y:S01]  /*0f90*/  FMUL.FTZ R217, R198, UR26 ;  /* 0x0000001ac6d97c20 */ /* 0x000fe20008410000 */
[C---:B------:R-:W-:Y:S01]  /*0fa0*/  FADD.FTZ R13, -R15.reuse, R196 ;  /* 0x000000c40f0d7221 */ /* 0x040fe20000010100 */
[----:B------:R-:W-:Y:S01]  /*0fb0*/  FADD.FTZ R197, -R15, R197 ;  /* 0x000000c50fc57221 */ /* 0x000fe20000010100 */
[----:B------:R-:W-:Y:S01]  /*0fc0*/  FADD.FTZ R94, R94, R192 ;  /* 0x000000c05e5e7221 */ /* 0x000fe20000010000 */
[-C--:B------:R-:W-:Y:S01]  /*0fd0*/  FFMA.FTZ R62, R217, R192.reuse, R62 ;  /* 0x000000c0d93e7223 */ /* 0x080fe2000001003e */
[----:B------:R-:W-:Y:S01]  /*0fe0*/  FMUL.FTZ R229, R229, R192 ;  /* 0x000000c0e5e57220 */ /* 0x000fe20000410000 */
[----:B------:R-:W-:Y:S01]  /*0ff0*/  FFMA.FTZ R192, R0, R242, RZ ;  /* 0x000000f200c07223 */ /* 0x000fe200000100ff */
[----:B------:R-:W-:-:S02]  /*1000*/  HADD2.F32 R193, -RZ, R194.H0_H0 ;  /* 0x200000c2ffc17230 */ /* 0x000fc40000004100 */
[----:B------:R-:W-:Y:S01]  /*1010*/  FMUL.FTZ R13, R13, UR26 ;  /* 0x0000001a0d0d7c20 */ /* 0x000fe20008410000 */
[----:B------:R-:W-:Y:S01]  /*1020*/  FMUL.FTZ R212, R197, UR26 ;  /* 0x0000001ac5d47c20 */ /* 0x000fe20008410000 */
[----:B------:R-:W-:Y:S01]  /*1030*/  FFMA.FTZ R196, R5, R248, R192 ;  /* 0x000000f805c47223 */ /* 0x000fe200000100c0 */
[----:B------:R-:W-:Y:S02]  /*1040*/  HADD2.F32 R194, -RZ, R194.H1_H1 ;  /* 0x300000c2ffc27230 */ /* 0x000fe40000004100 */
[----:B------:R-:W-:Y:S01]  /*1050*/  FADD.FTZ R199, -R15, R199 ;  /* 0x000000c70fc77221 */ /* 0x000fe20000010100 */
[----:B------:R-:W-:Y:S02]  /*1060*/  HADD2.F32 R192, -RZ, R195.H1_H1 ;  /* 0x300000c3ffc07230 */ /* 0x000fe40000004100 */
[----:B------:R-:W-:Y:S01]  /*1070*/  FADD.FTZ R92, R92, R193 ;  /* 0x000000c15c5c7221 */ /* 0x000fe20000010000 */
[----:B------:R-:W-:Y:S02]  /*1080*/  HADD2.F32 R197, -RZ, R27.H1_H1 ;  /* 0x3000001bffc57230 */ /* 0x000fe40000004100 */
[-C--:B------:R-:W-:Y:S01]  /*1090*/  FFMA.FTZ R60, R13, R193.reuse, R60 ;  /* 0x000000c10d3c7223 */ /* 0x080fe2000001003c */
[----:B------:R-:W-:Y:S01]  /*10a0*/  FMUL.FTZ R238, R238, R193 ;  /* 0x000000c1eeee7220 */ /* 0x000fe20000410000 */
[----:B------:R-:W-:Y:S01]  /*10b0*/  FADD.FTZ R193, RZ, R242 ;  /* 0x000000f2ffc17221 */ /* 0x000fe20000010000 */
[----:B------:R-:W-:Y:S01]  /*10c0*/  FMUL.FTZ R227, R199, UR26 ;  /* 0x0000001ac7e37c20 */ /* 0x000fe20008410000 */
[----:B------:R-:W-:Y:S01]  /*10d0*/  FADD.FTZ R93, R93, R194 ;  /* 0x000000c25d5d7221 */ /* 0x000fe20000010000 */
[-C--:B------:R-:W-:Y:S01]  /*10e0*/  FFMA.FTZ R61, R212, R194.reuse, R61 ;  /* 0x000000c2d43d7223 */ /* 0x080fe2000001003d */
[----:B------:R-:W-:Y:S01]  /*10f0*/  FMUL.FTZ R230, R230, R194 ;  /* 0x000000c2e6e67220 */ /* 0x000fe20000410000 */
[----:B------:R-:W-:Y:S01]  /*1100*/  FMUL.FTZ R200, R197, R192 ;  /* 0x000000c0c5c87220 */ /* 0x000fe20000410000 */
[----:B------:R-:W-:Y:S01]  /*1110*/  FADD.FTZ R194, R193, R248 ;  /* 0x000000f8c1c27221 */ /* 0x000fe20000010000 */
[----:B------:R0:W-:Y:S01]  /*1120*/  STL [R1], R227 ;  /* 0x000000e301007387 */ /* 0x0001e20000100800 */
[----:B------:R-:W-:-:S02]  /*1130*/  FFMA.FTZ R196, R9, R245, R196 ;  /* 0x000000f509c47223 */ /* 0x000fc400000100c4 */
[----:B------:R-:W-:Y:S01]  /*1140*/  FADD.FTZ R194, R194, R245 ;  /* 0x000000f5c2c27221 */ /* 0x000fe20000010000 */
[----:B------:R1:W-:Y:S01]  /*1150*/  STL [R1+0x14], R200 ;  /* 0x000014c801007387 */ /* 0x0003e20000100800 */
[----:B------:R-:W-:Y:S02]  /*1160*/  FFMA.FTZ R196, R11, R241, R196 ;  /* 0x000000f10bc47223 */ /* 0x000fe400000100c4 */
[----:B------:R-:W-:Y:S02]  /*1170*/  FADD.FTZ R193, R194, R241 ;  /* 0x000000f1c2c17221 */ /* 0x000fe40000010000 */
[----:B------:R-:W-:Y:S02]  /*1180*/  FFMA.FTZ R195, R13, R238, R196 ;  /* 0x000000ee0dc37223 */ /* 0x000fe400000100c4 */
[----:B------:R-:W-:Y:S02]  /*1190*/  FADD.FTZ R193, R193, R238 ;  /* 0x000000eec1c17221 */ /* 0x000fe40000010000 */
[----:B------:R-:W-:-:S02]  /*11a0*/  FFMA.FTZ R196, R212, R230, R195 ;  /* 0x000000e6d4c47223 */ /* 0x000fc400000100c3 */
[----:B------:R-:W-:Y:S02]  /*11b0*/  FADD.FTZ R194, R193, R230 ;  /* 0x000000e6c1c27221 */ /* 0x000fe40000010000 */
[----:B------:R-:W-:Y:S02]  /*11c0*/  FFMA.FTZ R196, R217, R229, R196 ;  /* 0x000000e5d9c47223 */ /* 0x000fe400000100c4 */
[----:B------:R-:W-:Y:S01]  /*11d0*/  FADD.FTZ R194, R194, R229 ;  /* 0x000000e5c2c27221 */ /* 0x000fe20000010000 */
[----:B------:R-:W-:Y:S01]  /*11e0*/  FFMA.FTZ R63, R227, R192, R63 ;  /* 0x000000c0e33f7223 */ /* 0x000fe2000001003f */
[----:B------:R-:W-:Y:S01]  /*11f0*/  FADD.FTZ R95, R95, R192 ;  /* 0x000000c05f5f7221 */ /* 0x000fe20000010000 */
[----:B0-----:R-:W-:Y:S01]  /*1200*/  FFMA.FTZ R227, R227, R200, R196 ;  /* 0x000000c8e3e37223 */ /* 0x001fe200000100c4 */
[----:B-1----:R-:W-:-:S07]  /*1210*/  FADD.FTZ R228, R194, R200 ;  /* 0x000000c8c2e47221 */ /* 0x002fce0000010000 */
.L_x_9648:
[----:B------:R-:W-:Y:S05]  /*1220*/  BSYNC.RECONVERGENT B1 ;  /* 0x0000000000017941 */ /* 0x000fea0003800200 */
.L_x_9647:
[----:B------:R-:W-:Y:S04]  /*1230*/  BSSY.RECONVERGENT B1, `(.L_x_9649) ;  /* 0x000005c000017945 */ /* 0x000fe80003800200 */
[----:B------:R-:W-:Y:S05]  /*1240*/  @!P4 BRA `(.L_x_9650) ;  /* 0x000000040068c947 */ /* 0x000fea0003800000 */
[----:B------:R-:W0:Y:S01]  /*1250*/  LDC.64 R196, c[0x0][0x3a8] ;  /* 0x0000ea00ffc47b82 */ /* 0x000e220000000a00 */
[----:B------:R1:W-:Y:S07]  /*1260*/  STL.64 [R1+0x20], R2 ;  /* 0x0000200201007387 */ /* 0x0003ee0000100a00 */
[----:B------:R-:W2:Y:S01]  /*1270*/  LDC.64 R192, c[0x0][0x428] ;  /* 0x00010a00ffc07b82 */ /* 0x000ea20000000a00 */
[----:B0-----:R-:W-:-:S05]  /*1280*/  IMAD.WIDE.U32 R196, R14, 0x20, R196 ;  /* 0x000000200ec47825 */ /* 0x001fca00078e00c4 */
[----:B------:R-:W3:Y:S01]  /*1290*/  LDG.E.128 R200, desc[UR10][R196.64] ;  /* 0x0000000ac4c87981 */ /* 0x000ee2000c1e1d00 */
[----:B--2---:R-:W-:-:S06]  /*12a0*/  IMAD.WIDE.U32 R192, R226, 0x10, R192 ;  /* 0x00000010e2c07825 */ /* 0x004fcc00078e00c0 */
[----:B------:R-:W2:Y:S04]  /*12b0*/  LDG.E.128 R192, desc[UR10][R192.64] ;  /* 0x0000000ac0c07981 */ /* 0x000ea8000c1e1d00 */
[----:B------:R-:W4:Y:S01]  /*12c0*/  LDG.E.128 R196, desc[UR10][R196.64+0x10] ;  /* 0x0000100ac4c47981 */ /* 0x000f22000c1e1d00 */
[----:B------:R-:W-:-:S04]  /*12d0*/  ISETP.NE.U32.AND P0, PT, RZ, UR20, PT ;  /* 0x00000014ff007c0c */ /* 0x000fc8000bf05070 */
[----:B------:R-:W-:Y:S01]  /*12e0*/  ISETP.NE.AND.EX P0, PT, RZ, UR21, PT, P0 ;  /* 0x00000015ff007c0c */ /* 0x000fe2000bf05300 */
[----:B-----5:R-:W-:-:S12]  /*12f0*/  HADD2.F32 R240, -RZ, R33.H1_H1 ;  /* 0x30000021fff07230 */ /* 0x020fd80000004100 */
[----:B-1----:R-:W0:Y:S01]  /*1300*/  @P0 LDC.64 R2, c[0x0][0x438] ;  /* 0x00010e00ff020b82 */ /* 0x002e220000000a00 */
[--C-:B------:R-:W-:Y:S02]  /*1310*/  HADD2.F32 R250, -RZ, R32.reuse.H0_H0 ;  /* 0x20000020fffa7230 */ /* 0x100fe40000004100 */
[----:B------:R-:W-:Y:S02]  /*1320*/  HADD2.F32 R247, -RZ, R32.H1_H1 ;  /* 0x30000020fff77230 */ /* 0x000fe40000004100 */
[--C-:B------:R-:W-:Y:S02]  /*1330*/  HADD2.F32 R237, -RZ, R34.reuse.H0_H0 ;  /* 0x20000022ffed7230 */ /* 0x100fe40000004100 */
[----:B------:R-:W-:Y:S02]  /*1340*/  HADD2.F32 R225, -RZ, R35.H0_H0 ;  /* 0x20000023ffe17230 */ /* 0x000fe40000004100 */
[----:B------:R-:W-:Y:S02]  /*1350*/  HADD2.F32 R244, -RZ, R33.H0_H0 ;  /* 0x20000021fff47230 */ /* 0x000fe40000004100 */
[----:B------:R-:W-:-:S02]  /*1360*/  HADD2.F32 R234, -RZ, R34.H1_H1 ;  /* 0x30000022ffea7230 */ /* 0x000fc40000004100 */
[----:B0-----:R-:W-:-:S05]  /*1370*/  @P0 IMAD.WIDE.U32 R2, R14, 0x20, R2 ;  /* 0x000000200e020825 */ /* 0x001fca00078e0002 */
[----:B------:R0:W5:Y:S04]  /*1380*/  @P0 LDG.E.128 R164, desc[UR10][R2.64] ;  /* 0x0000000a02a40981 */ /* 0x000168000c1e1d00 */
[----:B------:R0:W5:Y:S04]  /*1390*/  @P0 LDG.E.128 R168, desc[UR10][R2.64+0x10] ;  /* 0x0000100a02a80981 */ /* 0x000168000c1e1d00 */
[----:B------:R0:W5:Y:S01]  /*13a0*/  LDL.LU.64 R2, [R1+0x20] ;  /* 0x0000200001027983 */ /* 0x0001620000300a00 */
[----:B------:R-:W-:Y:S02]  /*13b0*/  IADD3 R226, PT, PT, R226, 0x80, RZ ;  /* 0x00000080e2e27810 */ /* 0x000fe40007ffe0ff */
[----:B------:R-:W-:Y:S01]  /*13c0*/  IADD3 R14, PT, PT, R14, 0x80, RZ ;  /* 0x000000800e0e7810 */ /* 0x000fe20007ffe0ff */
[C---:B---3--:R-:W-:Y:S01]  /*13d0*/  FADD.FTZ R10, -R15.reuse, R203 ;  /* 0x000000cb0f0a7221 */ /* 0x048fe20000010100 */
[----:B------:R-:W-:-:S03]  /*13e0*/  FADD.FTZ R6, -R15, R201 ;  /* 0x000000c90f067221 */ /* 0x000fc60000010100 */
[----:B------:R-:W-:Y:S01]  /*13f0*/  FMUL.FTZ R10, R10, UR26 ;  /* 0x0000001a0a0a7c20 */ /* 0x000fe20008410000 */
[--C-:B--2---:R-:W-:Y:S02]  /*1400*/  HADD2.F32 R201, -RZ, R193.reuse.H0_H0 ;  /* 0x200000c1ffc97230 */ /* 0x104fe40000004100 */
[----:B------:R-:W-:Y:S02]  /*1410*/  HADD2.F32 R193, -RZ, R193.H1_H1 ;  /* 0x300000c1ffc17230 */ /* 0x000fe40000004100 */
[----:B----4-:R-:W-:Y:S01]  /*1420*/  FADD.FTZ R12, -R15, R196 ;  /* 0x000000c40f0c7221 */ /* 0x010fe20000010100 */
[--C-:B------:R-:W-:Y:S02]  /*1430*/  HADD2.F32 R211, -RZ, R192.reuse.H0_H0 ;  /* 0x200000c0ffd37230 */ /* 0x100fe40000004100 */
[----:B------:R-:W-:Y:S01]  /*1440*/  FADD.FTZ R99, R99, R193 ;  /* 0x000000c163637221 */ /* 0x000fe20000010000 */
[-C--:B------:R-:W-:Y:S01]  /*1450*/  FFMA.FTZ R67, R10, R193.reuse, R67 ;  /* 0x000000c10a437223 */ /* 0x080fe20000010043 */
[----:B------:R-:W-:Y:S01]  /*1460*/  FMUL.FTZ R240, R240, R193 ;  /* 0x000000c1f0f07220 */ /* 0x000fe20000410000 */
[----:B------:R-:W-:-:S02]  /*1470*/  HADD2.F32 R192, -RZ, R192.H1_H1 ;  /* 0x300000c0ffc07230 */ /* 0x000fc40000004100 */
[C---:B------:R-:W-:Y:S01]  /*1480*/  FADD.FTZ R4, -R15.reuse, R200 ;  /* 0x000000c80f047221 */ /* 0x040fe20000010100 */
[----:B------:R-:W-:Y:S02]  /*1490*/  HADD2.F32 R193, -RZ, R194.H0_H0 ;  /* 0x200000c2ffc17230 */ /* 0x000fe40000004100 */
[----:B------:R-:W-:Y:S01]  /*14a0*/  FMUL.FTZ R6, R6, UR26 ;  /* 0x0000001a06067c20 */ /* 0x000fe20008410000 */
[----:B------:R-:W-:Y:S01]  /*14b0*/  FMUL.FTZ R12, R12, UR26 ;  /* 0x0000001a0c0c7c20 */ /* 0x000fe20008410000 */
[----:B------:R-:W-:Y:S01]  /*14c0*/  FADD.FTZ R198, -R15, R198 ;  /* 0x000000c60fc67221 */ /* 0x000fe20000010100 */
[----:B------:R-:W-:Y:S01]  /*14d0*/  FMUL.FTZ R250, R250, R211 ;  /* 0x000000d3fafa7220 */ /* 0x000fe20000410000 */
[----:B------:R-:W-:Y:S01]  /*14e0*/  FMUL.FTZ R4, R4, UR26 ;  /* 0x0000001a04047c20 */ /* 0x000fe20008410000 */
[----:B------:R-:W-:Y:S01]  /*14f0*/  FADD.FTZ R97, R97, R192 ;  /* 0x000000c061617221 */ /* 0x000fe20000010000 */
[-C--:B------:R-:W-:Y:S01]  /*1500*/  FFMA.FTZ R65, R6, R192.reuse, R65 ;  /* 0x000000c006417223 */ /* 0x080fe20000010041 */
[----:B------:R-:W-:Y:S01]  /*1510*/  FMUL.FTZ R247, R247, R192 ;  /* 0x000000c0f7f77220 */ /* 0x000fe20000410000 */
[----:B------:R-:W-:Y:S01]  /*1520*/  FADD.FTZ R100, R100, R193 ;  /* 0x000000c164647221 */ /* 0x000fe20000010000 */
[-C--:B------:R-:W-:Y:S01]  /*1530*/  FFMA.FTZ R68, R12, R193.reuse, R68 ;  /* 0x000000c10c447223 */ /* 0x080fe20000010044 */
[----:B------:R-:W-:Y:S01]  /*1540*/  FMUL.FTZ R237, R237, R193 ;  /* 0x000000c1eded7220 */ /* 0x000fe20000410000 */
[----:B------:R-:W-:-:S02]  /*1550*/  HADD2.F32 R193, -RZ, R195.H0_H0 ;  /* 0x200000c3ffc17230 */ /* 0x000fc40000004100 */
[----:B------:R-:W-:Y:S01]  /*1560*/  FMUL.FTZ R216, R198, UR26 ;  /* 0x0000001ac6d87c20 */ /* 0x000fe20008410000 */
[----:B------:R-:W-:Y:S02]  /*1570*/  HADD2.F32 R192, -RZ, R195.H1_H1 ;  /* 0x300000c3ffc07230 */ /* 0x000fe40000004100 */
[----:B------:R-:W-:Y:S01]  /*1580*/  FADD.FTZ R228, R228, R250 ;  /* 0x000000fae4e47221 */ /* 0x000fe20000010000 */
[----:B------:R-:W-:Y:S02]  /*1590*/  HADD2.F32 R195, -RZ, R35.H1_H1 ;  /* 0x30000023ffc37230 */ /* 0x000fe40000004100 */
[C---:B------:R-:W-:Y:S01]  /*15a0*/  FADD.FTZ R8, -R15.reuse, R202 ;  /* 0x000000ca0f087221 */ /* 0x040fe20000010100 */
[----:B------:R-:W-:Y:S01]  /*15b0*/  FFMA.FTZ R227, R4, R250, R227 ;  /* 0x000000fa04e37223 */ /* 0x000fe200000100e3 */
[----:B------:R-:W-:Y:S01]  /*15c0*/  FADD.FTZ R197, -R15, R197 ;  /* 0x000000c50fc57221 */ /* 0x000fe20000010100 */
[----:B------:R-:W-:Y:S01]  /*15d0*/  FADD.FTZ R102, R102, R193 ;  /* 0x000000c166667221 */ /* 0x000fe20000010000 */
[-C--:B------:R-:W-:Y:S01]  /*15e0*/  FFMA.FTZ R70, R216, R193.reuse, R70 ;  /* 0x000000c1d8467223 */ /* 0x080fe20000010046 */
[----:B------:R-:W-:Y:S01]  /*15f0*/  FMUL.FTZ R225, R225, R193 ;  /* 0x000000c1e1e17220 */ /* 0x000fe20000410000 */
[----:B------:R-:W-:Y:S01]  /*1600*/  FMUL.FTZ R244, R244, R201 ;  /* 0x000000c9f4f47220 */ /* 0x000fe20000410000 */
[----:B------:R-:W-:Y:S01]  /*1610*/  FADD.FTZ R193, R228, R247 ;  /* 0x000000f7e4c17221 */ /* 0x000fe20000010000 */
[----:B------:R-:W-:Y:S01]  /*1620*/  FMUL.FTZ R200, R195, R192 ;  /* 0x000000c0c3c87220 */ /* 0x000fe20000410000 */
[----:B------:R-:W-:Y:S01]  /*1630*/  FMUL.FTZ R8, R8, UR26 ;  /* 0x0000001a08087c20 */ /* 0x000fe20008410000 */
[----:B------:R-:W-:Y:S01]  /*1640*/  FFMA.FTZ R227, R6, R247, R227 ;  /* 0x000000f706e37223 */ /* 0x000fe200000100e3 */
[----:B------:R-:W-:Y:S01]  /*1650*/  FADD.FTZ R96, R96, R211 ;  /* 0x000000d360607221 */ /* 0x000fe20000010000 */
[----:B------:R-:W-:Y:S01]  /*1660*/  FFMA.FTZ R64, R4, R211, R64 ;  /* 0x000000d304407223 */ /* 0x000fe20000010040 */
[----:B------:R-:W-:-:S02]  /*1670*/  HADD2.F32 R194, -RZ, R194.H1_H1 ;  /* 0x300000c2ffc27230 */ /* 0x000fc40000004100 */
[----:B------:R-:W-:Y:S01]  /*1680*/  FMUL.FTZ R211, R197, UR26 ;  /* 0x0000001ac5d37c20 */ /* 0x000fe20008410000 */
[----:B------:R-:W-:Y:S01]  /*1690*/  FADD.FTZ R193, R193, R244 ;  /* 0x000000f4c1c17221 */ /* 0x000fe20000010000 */
[----:B------:R-:W-:Y:S01]  /*16a0*/  FFMA.FTZ R227, R8, R244, R227 ;  /* 0x000000f408e37223 */ /* 0x000fe200000100e3 */
[----:B------:R0:W-:Y:S01]  /*16b0*/  STL [R1+0x10], R200 ;  /* 0x000010c801007387 */ /* 0x0001e20000100800 */
        /* <DEDUP_REMOVED lines=10> */
[----:B------:R-:W-:Y:S02]  /*1760*/  FMUL.FTZ R252, R199, UR26 ;  /* 0x0000001ac7fc7c20 */ /* 0x000fe40008410000 */
[----:B------:R-:W-:Y:S01]  /*1770*/  FADD.FTZ R196, R196, R225 ;  /* 0x000000e1c4c47221 */ /* 0x000fe20000010000 */
[----:B------:R-:W-:Y:S01]  /*1780*/  FFMA.FTZ R193, R216, R225, R193 ;  /* 0x000000e1d8c17223 */ /* 0x000fe200000100c1 */
[----:B------:R-:W-:Y:S01]  /*1790*/  FADD.FTZ R98, R98, R201 ;  /* 0x000000c962627221 */ /* 0x000fe20000010000 */
[----:B------:R-:W-:Y:S01]  /*17a0*/  FFMA.FTZ R66, R8, R201, R66 ;  /* 0x000000c908427223 */ /* 0x000fe20000010042 */
[----:B------:R-:W-:Y:S01]  /*17b0*/  FADD.FTZ R103, R103, R192 ;  /* 0x000000c067677221 */ /* 0x000fe20000010000 */
[----:B------:R-:W-:Y:S01]  /*17c0*/  FFMA.FTZ R71, R252, R192, R71 ;  /* 0x000000c0fc477223 */ /* 0x000fe20000010047 */
[----:B------:R-:W-:Y:S01]  /*17d0*/  FADD.FTZ R228, R196, R200 ;  /* 0x000000c8c4e47221 */ /* 0x000fe20000010000 */
[----:B0-----:R-:W-:-:S07]  /*17e0*/  FFMA.FTZ R227, R252, R200, R193 ;  /* 0x000000c8fce37223 */ /* 0x001fce00000100c1 */
.L_x_9650:
[----:B------:R-:W-:Y:S05]  /*17f0*/  BSYNC.RECONVERGENT B1 ;  /* 0x0000000000017941 */ /* 0x000fea0003800200 */
.L_x_9649:
        /* <DEDUP_REMOVED lines=16> */
[----:B------:R-:W-:Y:S02]  /*1900*/  HADD2.F32 R239, -RZ, R41.H1_H1 ;  /* 0x30000029ffef7230 */ /* 0x000fe40000004100 */
[----:B0-----:R-:W-:-:S05]  /*1910*/  @P0 IMAD.WIDE.U32 R204, R14, 0x20, R204 ;  /* 0x000000200ecc0825 */ /* 0x001fca00078e00cc */
[----:B------:R-:W5:Y:S04]  /*1920*/  @P0 LDG.E.128 R172, desc[UR10][R204.64] ;  /* 0x0000000accac0981 */ /* 0x000f68000c1e1d00 */
[----:B------:R0:W5:Y:S01]  /*1930*/  @P0 LDG.E.128 R176, desc[UR10][R204.64+0x10] ;  /* 0x0000100accb00981 */ /* 0x000162000c1e1d00 */
[----:B------:R-:W-:Y:S02]  /*1940*/  HADD2.F32 R224, -RZ, R43.H0_H0 ;  /* 0x2000002bffe07230 */ /* 0x000fe40000004100 */
[----:B------:R-:W-:Y:S01]  /*1950*/  HADD2.F32 R233, -RZ, R42.H1_H1 ;  /* 0x3000002affe97230 */ /* 0x000fe20000004100 */
[----:B------:R-:W-:Y:S02]  /*1960*/  IADD3 R226, PT, PT, R226, 0x80, RZ ;  /* 0x00000080e2e27810 */ /* 0x000fe40007ffe0ff */
[----:B------:R-:W-:Y:S01]  /*1970*/  IADD3 R14, PT, PT, R14, 0x80, RZ ;  /* 0x000000800e0e7810 */ /* 0x000fe20007ffe0ff */
[C---:B--2---:R-:W-:Y:S01]  /*1980*/  FADD.FTZ R3, -R15.reuse, R192 ;  /* 0x000000c00f037221 */ /* 0x044fe20000010100 */
[----:B------:R-:W-:-:S03]  /*1990*/  FADD.FTZ R193, -R15, R193 ;  /* 0x000000c10fc17221 */ /* 0x000fc60000010100 */
[----:B------:R-:W-:Y:S01]  /*19a0*/  FMUL.FTZ R3, R3, UR26 ;  /* 0x0000001a03037c20 */ /* 0x000fe20008410000 */
[----:B------:R-:W-:Y:S01]  /*19b0*/  FADD.FTZ R194, -R15, R194 ;  /* 0x000000c20fc27221 */ /* 0x000fe20000010100 */
[----:B---3--:R-:W-:-:S03]  /*19c0*/  HADD2.F32 R7, -RZ, R196.H0_H0 ;  /* 0x200000c4ff077230 */ /* 0x008fc60000004100 */
[----:B0-----:R-:W-:Y:S02]  /*19d0*/  FMUL.FTZ R204, R194, UR26 ;  /* 0x0000001ac2cc7c20 */ /* 0x001fe40008410000 */
[----:B------:R-:W-:Y:S01]  /*19e0*/  FADD.FTZ R104, R104, R7 ;  /* 0x0000000768687221 */ /* 0x000fe20000010000 */
[-C--:B------:R-:W-:Y:S01]  /*19f0*/  FFMA.FTZ R72, R3, R7.reuse, R72 ;  /* 0x0000000703487223 */ /* 0x080fe20000010048 */
[----:B------:R-:W-:Y:S01]  /*1a00*/  FMUL.FTZ R249, R249, R7 ;  /* 0x00000007f9f97220 */ /* 0x000fe20000410000 */
[----:B------:R-:W-:Y:S01]  /*1a10*/  FMUL.FTZ R7, R193, UR26 ;  /* 0x0000001ac1077c20 */ /* 0x000fe20008410000 */
[----:B------:R-:W-:Y:S02]  /*1a20*/  HADD2.F32 R193, -RZ, R197.H0_H0 ;  /* 0x200000c5ffc17230 */ /* 0x000fe40000004100 */
[C---:B----4-:R-:W-:Y:S01]  /*1a30*/  FADD.FTZ R200, -R15.reuse, R200 ;  /* 0x000000c80fc87221 */ /* 0x050fe20000010100 */
[----:B------:R-:W-:Y:S01]  /*1a40*/  FADD.FTZ R195, -R15, R195 ;  /* 0x000000c30fc37221 */ /* 0x000fe20000010100 */
[----:B------:R-:W-:-:S02]  /*1a50*/  HADD2.F32 R196, -RZ, R196.H1_H1 ;  /* 0x300000c4ffc47230 */ /* 0x000fc40000004100 */
[----:B------:R-:W-:Y:S01]  /*1a60*/  FADD.FTZ R106, R106, R193 ;  /* 0x000000c16a6a7221 */ /* 0x000fe20000010000 */
[-C--:B------:R-:W-:Y:S01]  /*1a70*/  FFMA.FTZ R74, R204, R193.reuse, R74 ;  /* 0x000000c1cc4a7223 */ /* 0x080fe2000001004a */
[----:B------:R-:W-:Y:S01]  /*1a80*/  FMUL.FTZ R243, R243, R193 ;  /* 0x000000c1f3f37220 */ /* 0x000fe20000410000 */
[----:B------:R-:W-:Y:S02]  /*1a90*/  HADD2.F32 R193, -RZ, R198.H0_H0 ;  /* 0x200000c6ffc17230 */ /* 0x000fe40000004100 */
[----:B------:R-:W-:Y:S01]  /*1aa0*/  FMUL.FTZ R206, R200, UR26 ;  /* 0x0000001ac8ce7c20 */ /* 0x000fe20008410000 */
[----:B------:R-:W-:Y:S02]  /*1ab0*/  HADD2.F32 R192, -RZ, R197.H1_H1 ;  /* 0x300000c5ffc07230 */ /* 0x000fe40000004100 */
[----:B------:R-:W-:Y:S01]  /*1ac0*/  FMUL.FTZ R205, R195, UR26 ;  /* 0x0000001ac3cd7c20 */ /* 0x000fe20008410000 */
        /* <DEDUP_REMOVED lines=9> */
[----:B------:R-:W-:-:S02]  /*1b60*/  HADD2.F32 R197, -RZ, R43.H1_H1 ;  /* 0x3000002bffc57230 */ /* 0x000fc40000004100 */
[----:B------:R-:W-:Y:S01]  /*1b70*/  FADD.FTZ R194, R193, R246 ;  /* 0x000000f6c1c27221 */ /* 0x000fe20000010000 */
[----:B------:R-:W-:Y:S01]  /*1b80*/  FFMA.FTZ R193, R7, R246, R192 ;  /* 0x000000f607c17223 */ /* 0x000fe200000100c0 */
[--C-:B------:R-:W-:Y:S02]  /*1b90*/  HADD2.F32 R192, -RZ, R199.reuse.H1_H1 ;  /* 0x300000c7ffc07230 */ /* 0x100fe40000004100 */
[----:B------:R-:W-:Y:S01]  /*1ba0*/  FADD.FTZ R202, -R15, R202 ;  /* 0x000000ca0fca7221 */ /* 0x000fe20000010100 */
[----:B------:R-:W-:Y:S02]  /*1bb0*/  HADD2.F32 R195, -RZ, R199.H0_H0 ;  /* 0x200000c7ffc37230 */ /* 0x000fe40000004100 */
[----:B------:R-:W-:Y:S01]  /*1bc0*/  FMUL.FTZ R200, R197, R192 ;  /* 0x000000c0c5c87220 */ /* 0x000fe20000410000 */
[----:B------:R-:W-:Y:S01]  /*1bd0*/  FADD.FTZ R105, R105, R196 ;  /* 0x000000c469697221 */ /* 0x000fe20000010000 */
[----:B------:R-:W-:Y:S01]  /*1be0*/  FFMA.FTZ R73, R7, R196, R73 ;  /* 0x000000c407497223 */ /* 0x000fe20000010049 */
[----:B------:R-:W-:Y:S01]  /*1bf0*/  FMUL.FTZ R215, R202, UR26 ;  /* 0x0000001acad77c20 */ /* 0x000fe20008410000 */
[----:B------:R-:W-:Y:S01]  /*1c00*/  FADD.FTZ R194, R194, R243 ;  /* 0x000000f3c2c27221 */ /* 0x000fe20000010000 */
[----:B------:R-:W-:Y:S01]  /*1c10*/  FFMA.FTZ R196, R204, R243, R193 ;  /* 0x000000f3ccc47223 */ /* 0x000fe200000100c1 */
[----:B------:R0:W-:Y:S01]  /*1c20*/  STL [R1+0xc], R200 ;  /* 0x00000cc801007387 */ /* 0x0001e20000100800 */
[----:B------:R-:W-:-:S02]  /*1c30*/  HADD2.F32 R198, -RZ, R198.H1_H1 ;  /* 0x300000c6ffc67230 */ /* 0x000fc40000004100 */
        /* <DEDUP_REMOVED lines=10> */
[----:B------:R-:W-:Y:S01]  /*1ce0*/  FADD.FTZ R203, -R15, R203 ;  /* 0x000000cb0fcb7221 */ /* 0x000fe20000010100 */
[----:B------:R-:W-:-:S02]  /*1cf0*/  FADD.FTZ R193, R194, R233 ;  /* 0x000000e9c2c17221 */ /* 0x000fc40000010000 */
[C---:B------:R-:W-:Y:S01]  /*1d00*/  FFMA.FTZ R194, R210.reuse, R233, R195 ;  /* 0x000000e9d2c27223 */ /* 0x040fe200000100c3 */
        /* <DEDUP_REMOVED lines=8> */
[----:B0-----:R-:W-:-:S07]  /*1d90*/  FFMA.FTZ R227, R251, R200, R194 ;  /* 0x000000c8fbe37223 */ /* 0x001fce00000100c2 */
.L_x_9652:
[----:B------:R-:W-:Y:S05]  /*1da0*/  BSYNC.RECONVERGENT B1 ;  /* 0x0000000000017941 */ /* 0x000fea0003800200 */
.L_x_9651:
        /* <DEDUP_REMOVED lines=12> */
[----:B------:R-:W-:Y:S02]  /*1e70*/  HADD2.F32 R235, -RZ, R48.H0_H0 ;  /* 0x20000030ffeb7230 */ /* 0x000fe40000004100 */
[----:B------:R-:W-:Y:S02]  /*1e80*/  HADD2.F32 R222, -RZ, R50.H0_H0 ;  /* 0x20000032ffde7230 */ /* 0x000fe40000004100 */
[----:B------:R-:W-:Y:S02]  /*1e90*/  HADD2.F32 R232, -RZ, R48.H1_H1 ;  /* 0x30000030ffe87230 */ /* 0x000fe40000004100 */
[----:B------:R-:W-:Y:S02]  /*1ea0*/  HADD2.F32 R223, -RZ, R49.H1_H1 ;  /* 0x30000031ffdf7230 */ /* 0x000fe40000004100 */
[----:B0-----:R-:W-:-:S05]  /*1eb0*/  @P0 IMAD.WIDE.U32 R208, R14, 0x20, R208 ;  /* 0x000000200ed00825 */ /* 0x001fca00078e00d0 */
[----:B------:R-:W5:Y:S04]  /*1ec0*/  @P0 LDG.E.128 R20, desc[UR10][R208.64] ;  /* 0x0000000ad0140981 */ /* 0x000f68000c1e1d00 */
[----:B------:R0:W5:Y:S01]  /*1ed0*/  @P0 LDG.E.128 R16, desc[UR10][R208.64+0x10] ;  /* 0x0000100ad0100981 */ /* 0x000162000c1e1d00 */
[----:B------:R-:W-:Y:S02]  /*1ee0*/  HADD2.F32 R220, -RZ, R51.H0_H0 ;  /* 0x20000033ffdc7230 */ /* 0x000fe40000004100 */
[----:B------:R-:W-:Y:S02]  /*1ef0*/  HADD2.F32 R221, -RZ, R50.H1_H1 ;  /* 0x30000032ffdd7230 */ /* 0x000fe40000004100 */
[C---:B--2---:R-:W-:Y:S01]  /*1f00*/  FADD.FTZ R194, -R15.reuse, R194 ;  /* 0x000000c20fc27221 */ /* 0x044fe20000010100 */
[C---:B------:R-:W-:Y:S01]  /*1f10*/  FADD.FTZ R192, -R15.reuse, R192 ;  /* 0x000000c00fc07221 */ /* 0x040fe20000010100 */
[C---:B------:R-:W-:Y:S01]  /*1f20*/  FADD.FTZ R193, -R15.reuse, R193 ;  /* 0x000000c10fc17221 */ /* 0x040fe20000010100 */
[----:B------:R-:W-:Y:S01]  /*1f30*/  FADD.FTZ R195, -R15, R195 ;  /* 0x000000c30fc37221 */ /* 0x000fe20000010100 */
[----:B0-----:R-:W-:Y:S01]  /*1f40*/  FMUL.FTZ R208, R194, UR26 ;  /* 0x0000001ac2d07c20 */ /* 0x001fe20008410000 */
[----:B------:R-:W-:Y:S01]  /*1f50*/  FMUL.FTZ R207, R192, UR26 ;  /* 0x0000001ac0cf7c20 */ /* 0x000fe20008410000 */
[----:B---3--:R-:W-:-:S02]  /*1f60*/  HADD2.F32 R14, -RZ, R200.H0_H0 ;  /* 0x200000c8ff0e7230 */ /* 0x008fc40000004100 */
[C---:B----4-:R-:W-:Y:S01]  /*1f70*/  FADD.FTZ R196, -R15.reuse, R196 ;  /* 0x000000c40fc47221 */ /* 0x050fe20000010100 */
[C---:B------:R-:W-:Y:S01]  /*1f80*/  FADD.FTZ R197, -R15.reuse, R197 ;  /* 0x000000c50fc57221 */ /* 0x040fe20000010100 */
[C---:B------:R-:W-:Y:S01]  /*1f90*/  FADD.FTZ R198, -R15.reuse, R198 ;  /* 0x000000c60fc67221 */ /* 0x040fe20000010100 */
[----:B------:R-:W-:Y:S01]  /*1fa0*/  FADD.FTZ R199, -R15, R199 ;  /* 0x000000c70fc77221 */ /* 0x000fe20000010100 */
[----:B------:R-:W-:Y:S02]  /*1fb0*/  HADD2.F32 R15, -RZ, R201.H0_H0 ;  /* 0x200000c9ff0f7230 */ /* 0x000fe40000004100 */
        /* <DEDUP_REMOVED lines=19> */
[----:B------:R-:W-:Y:S01]  /*20f0*/  FMUL.FTZ R209, R193, UR26 ;  /* 0x0000001ac1d17c20 */ /* 0x000fe20008410000 */
[----:B------:R-:W-:-:S02]  /*2100*/  FFMA.FTZ R14, R207, R235, R227 ;  /* 0x000000ebcf0e7223 */ /* 0x000fc400000100e3 */
[----:B------:R-:W-:Y:S01]  /*2110*/  FADD.FTZ R192, R15, R232 ;  /* 0x000000e80fc07221 */ /* 0x000fe20000010000 */
[----:B------:R-:W-:Y:S02]  /*2120*/  HADD2.F32 R195, -RZ, R51.H1_H1 ;  /* 0x30000033ffc37230 */ /* 0x000fe40000004100 */
[----:B------:R-:W-:Y:S01]  /*2130*/  FFMA.FTZ R15, R209, R232, R14 ;  /* 0x000000e8d10f7223 */ /* 0x000fe2000001000e */
[--C-:B------:R-:W-:Y:S02]  /*2140*/  HADD2.F32 R14, -RZ, R203.reuse.H1_H1 ;  /* 0x300000cbff0e7230 */ /* 0x100fe40000004100 */
[----:B------:R-:W-:Y:S01]  /*2150*/  FADD.FTZ R81, R81, R200 ;  /* 0x000000c851517221 */ /* 0x000fe20000010000 */
[----:B------:R-:W-:Y:S01]  /*2160*/  FFMA.FTZ R113, R209, R200, R113 ;  /* 0x000000c8d1717223 */ /* 0x000fe20000010071 */
[----:B------:R-:W-:Y:S01]  /*2170*/  FMUL.FTZ R226, R199, UR26 ;  /* 0x0000001ac7e27c20 */ /* 0x000fe20008410000 */
[----:B------:R-:W-:Y:S01]  /*2180*/  FMUL.FTZ R200, R195, R14 ;  /* 0x0000000ec3c87220 */ /* 0x000fe20000410000 */
[----:B------:R-:W-:-:S02]  /*2190*/  HADD2.F32 R193, -RZ, R203.H0_H0 ;  /* 0x200000cbffc17230 */ /* 0x000fc40000004100 */
[----:B------:R-:W-:Y:S01]  /*21a0*/  FMUL.FTZ R218, R198, UR26 ;  /* 0x0000001ac6da7c20 */ /* 0x000fe20008410000 */
[----:B------:R-:W-:Y:S01]  /*21b0*/  FADD.FTZ R192, R192, R231 ;  /* 0x000000e7c0c07221 */ /* 0x000fe20000010000 */
[----:B------:R0:W-:Y:S01]  /*21c0*/  STL [R1+0x8], R226 ;  /* 0x000008e201007387 */ /* 0x0001e20000100800 */
[----:B------:R-:W-:Y:S01]  /*21d0*/  FFMA.FTZ R15, R208, R231, R15 ;  /* 0x000000e7d00f7223 */ /* 0x000fe2000001000f */
[----:B------:R-:W-:Y:S02]  /*21e0*/  FADD.FTZ R86, R86, R193 ;  /* 0x000000c156567221 */ /* 0x000fe40000010000 */
[----:B------:R0:W-:Y:S01]  /*21f0*/  STL [R1+0x4], R200 ;  /* 0x000004c801007387 */ /* 0x0001e20000100800 */
[-C--:B------:R-:W-:Y:S01]  /*2200*/  FFMA.FTZ R118, R218, R193.reuse, R118 ;  /* 0x000000c1da767223 */ /* 0x080fe20000010076 */
[----:B------:R-:W-:Y:S01]  /*2210*/  FMUL.FTZ R220, R220, R193 ;  /* 0x000000c1dcdc7220 */ /* 0x000fe20000410000 */
[----:B------:R-:W-:Y:S02]  /*2220*/  HADD2.F32 R202, -RZ, R202.H1_H1 ;  /* 0x300000caffca7230 */ /* 0x000fe40000004100 */
[----:B------:R-:W-:Y:S01]  /*2230*/  FADD.FTZ R193, R192, R223 ;  /* 0x000000dfc0c17221 */ /* 0x000fe20000010000 */
[----:B------:R-:W-:Y:S01]  /*2240*/  FFMA.FTZ R192, R214, R223, R15 ;  /* 0x000000dfd6c07223 */ /* 0x000fe2000001000f */
        /* <DEDUP_REMOVED lines=15> */
.L_x_9646:
        /* <DEDUP_REMOVED lines=13> */
[----:B------:R-:W-:-:S07]  /*2410*/  ISETP.GE.U32.AND P3, PT, R2, 0x200, PT ;  /* 0x000002000200780c */ /* 0x000fce0003f66070 */
[----:B------:R-:W1:Y:S08]  /*2420*/  @P0 LDC.64 R14, c[0x0][0x438] ;  /* 0x00010e00ff0e0b82 */ /* 0x000e700000000a00 */
[----:B------:R-:W2:Y:S08]  /*2430*/  @P1 LDC.64 R198, c[0x0][0x438] ;  /* 0x00010e00ffc61b82 */ /* 0x000eb00000000a00 */
[----:B------:R-:W3:Y:S08]  /*2440*/  @P2 LDC.64 R196, c[0x0][0x438] ;  /* 0x00010e00ffc42b82 */ /* 0x000ef00000000a00 */
[----:B------:R-:W4:Y:S01]  /*2450*/  @P3 LDC.64 R194, c[0x0][0x438] ;  /* 0x00010e00ffc23b82 */ /* 0x000f220000000a00 */
[C---:B-1----:R-:W-:Y:S01]  /*2460*/  @P0 IMAD.WIDE.U32 R14, R192.reuse, 0x20, R14 ;  /* 0x00000020c00e0825 */ /* 0x042fe200078e000e */
[----:B0-----:R-:W-:-:S04]  /*2470*/  @P0 IADD3 R192, PT, PT, R192, 0x80, RZ ;  /* 0x00000080c0c00810 */ /* 0x001fc80007ffe0ff */
        /* <DEDUP_REMOVED lines=9> */
[----:B----4-:R-:W-:-:S03]  /*2510*/  @P3 IMAD.WIDE.U32 R192, R192, 0x20, R194 ;  /* 0x00000020c0c03825 */ /* 0x010fc600078e00c2 */
[----:B------:R1:W5:Y:S04]  /*2520*/  @P2 LDG.E.128 R176, desc[UR10][R14.64+0x10] ;  /* 0x0000100a0eb02981 */ /* 0x000368000c1e1d00 */
[----:B------:R1:W5:Y:S04]  /*2530*/  @P3 LDG.E.128 R20, desc[UR10][R192.64] ;  /* 0x0000000ac0143981 */ /* 0x000368000c1e1d00 */
[----:B------:R1:W5:Y:S02]  /*2540*/  @P3 LDG.E.128 R16, desc[UR10][R192.64+0x10] ;  /* 0x0000100ac0103981 */ /* 0x000364000c1e1d00 */
.L_x_9653:
[----:B------:R-:W-:Y:S05]  /*2550*/  BSYNC.RECONVERGENT B0 ;  /* 0x0000000000007941 */ /* 0x000fea0003800200 */
.L_x_9645:
[----:B-1----:R-:W1:Y:S01]  /*2560*/  SHFL.DOWN PT, R15, R228, 0x10, 0x1f ;  /* 0x0a001f00e40f7f89 */ /* 0x002e6200000e0000 */
[----:B------:R-:W-:Y:S03]  /*2570*/  BSSY.RECONVERGENT B0, `(.L_x_9654) ;  /* 0x000001f000007945 */ /* 0x000fe60003800200 */
[----:B------:R-:W2:Y:S01]  /*2580*/  SHFL.DOWN PT, R14, R227, 0x10, 0x1f ;  /* 0x0a001f00e30e7f89 */ /* 0x000ea200000e0000 */
[----:B------:R-:W3:Y:S01]  /*2590*/  S2R R199, SR_TID.X ;  /* 0x0000000000c77919 */ /* 0x000ee20000002100 */
[----:B-1----:R-:W-:Y:S01]  /*25a0*/  FADD.FTZ R15, R15, R228 ;  /* 0x000000e40f0f7221 */ /* 0x002fe20000010000 */
[----:B--2---:R-:W-:-:S04]  /*25b0*/  FADD.FTZ R14, R14, R227 ;  /* 0x000000e30e0e7221 */ /* 0x004fc80000010000 */
[----:B0-----:R-:W0:Y:S04]  /*25c0*/  SHFL.DOWN PT, R192, R15, 0x8, 0x1f ;  /* 0x09001f000fc07f89 */ /* 0x001e2800000e0000 */
        /* <DEDUP_REMOVED lines=25> */
.L_x_9655:
[----:B------:R-:W-:Y:S05]  /*2760*/  BSYNC.RECONVERGENT B0 ;  /* 0x0000000000007941 */ /* 0x000fea0003800200 */
.L_x_9654:
[----:B------:R-:W2:Y:S01]  /*2770*/  LDL.LU R196, [R1+0x18] ;  /* 0x0000180001c47983 */ /* 0x000ea20000300800 */
[----:B------:R-:W1:Y:S01]  /*2780*/  S2UR UR7, SR_CgaCtaId ;  /* 0x00000000000779c3 */ /* 0x000e620000008800 */
[----:B------:R-:W-:Y:S01]  /*2790*/  UMOV UR6, 0x400 ;  /* 0x0000040000067882 */ /* 0x000fe20000000000 */
[----:B------:R-:W-:-:S06]  /*27a0*/  UISETP.GE.AND UP3, UPT, UR9, 0x1, UPT ;  /* 0x000000010900788c */ /* 0x000fcc000bf66270 */
[----:B------:R-:W-:Y:S01]  /*27b0*/  BAR.SYNC.DEFER_BLOCKING 0x0 ;  /* 0x0000000000007b1d */ /* 0x000fe20000010000 */
[----:B-----5:R-:W-:Y:S02]  /*27c0*/  ISETP.GE.U32.AND P1, PT, R2, 0x80, PT ;  /* 0x000000800200780c */ /* 0x020fe40003f26070 */
[----:B------:R-:W-:Y:S02]  /*27d0*/  ISETP.NE.AND P0, PT, RZ, UR25, PT ;  /* 0x00000019ff007c0c */ /* 0x000fe4000bf05270 */
        /* <DEDUP_REMOVED lines=18> */
[----:B------:R-:W-:Y:S01]  /*2900*/  FADD.FTZ R15, R15, R192 ;  /* 0x000000c00f0f7221 */ /* 0x000fe20000010000 */
[----:B------:R-:W-:Y:S02]  /*2910*/  HFMA2 R192, -RZ, RZ, 0, 0 ;  /* 0x00000000ffc07431 */ /* 0x000fe400000001ff */
[----:B------:R-:W-:Y:S01]  /*2920*/  FADD.FTZ R14, R195, R14 ;  /* 0x0000000ec30e7221 */ /* 0x000fe20000010000 */
[----:B------:R-:W-:-:S03]  /*2930*/  FADD.FTZ R194, R194, R15 ;  /* 0x0000000fc2c27221 */ /* 0x000fc60000010000 */
[----:B------:R-:W-:Y:S01]  /*2940*/  FMUL.FTZ R14, R14, UR28 ;  /* 0x0000001c0e0e7c20 */ /* 0x000fe20008410000 */
[----:B------:R-:W-:-:S04]  /*2950*/  FMUL.FTZ R194, R194, UR28 ;  /* 0x0000001cc2c27c20 */ /* 0x000fc80008410000 */
[----:B------:R-:W-:Y:S02]  /*2960*/  R2UR UR9, R14 ;  /* 0x000000000e0972ca */ /* 0x000fe400000e0000 */
[----:B------:R-:W-:Y:S02]  /*2970*/  MOV R14, UR7 ;  /* 0x00000007000e7c02 */ /* 0x000fe40008000f00 */
[----:B------:R-:W-:Y:S02]  /*2980*/  FSEL R194, R194, RZ, !P0 ;  /* 0x000000ffc2c27208 */ /* 0x000fe40004000000 */
[----:B------:R-:W-:Y:S02]  /*2990*/  @P2 LEA.HI.SX32 R192, R14, R199, 0x1d ;  /* 0x000000c70ec02211 */ /* 0x000fe400078feaff */
[----:B--2---:R-:W-:Y:S01]  /*29a0*/  MOV R193, R196 ;  /* 0x000000c400c17202 */ /* 0x004fe20000000f00 */
[----:B------:R-:W-:Y:S06]  /*29b0*/  @!P1 BRA `(.L_x_9657) ;  /* 0x0000001c00649947 */ /* 0x000fec0003800000 */
[----:B------:R-:W-:-:S04]  /*29c0*/  UISETP.NE.U32.AND UP0, UPT, UR20, URZ, UPT ;  /* 0x000000ff1400728c */ /* 0x000fc8000bf05070 */
[----:B------:R-:W-:Y:S01]  /*29d0*/  UISETP.NE.AND.EX UP0, UPT, UR21, URZ, UPT, UP0 ;  /* 0x000000ff1500728c */ /* 0x000fe2000bf05300 */
[----:B------:R-:W-:Y:S10]  /*29e0*/  BRA.U !UP3, `(.L_x_9658) ;  /* 0x000000010b0c7547 */ /* 0x000ff4000b800000 */
[----:B------:R-:W0:Y:S02]  /*29f0*/  LDC.64 R184, c[0x0][0x390] ;  /* 0x0000e400ffb87b82 */ /* 0x000e240000000a00 */
[----:B0-----:R-:W-:-:S06]  /*2a00*/  IMAD.WIDE.U32 R184, R192, 0x10, R184 ;  /* 0x00000010c0b87825 */ /* 0x001fcc00078e00b8 */
[----:B------:R-:W5:Y:S02]  /*2a10*/  LDG.E.128 R184, desc[UR10][R184.64] ;  /* 0x0000000ab8b87981 */ /* 0x000f64000c1e1d00 */
.L_x_9658:
[----:B------:R-:W-:Y:S05]  /*2a20*/  BRA.U UP0, `(.L_x_9659) ;  /* 0x0000000d00d47547 */ /* 0x000fea000b800000 */
[----:B------:R-:W-:-:S04]  /*2a30*/  UISETP.NE.U32.AND UP0, UPT, UR4, URZ, UPT ;  /* 0x000000ff0400728c */ /* 0x000fc8000bf05070 */
[----:B------:R-:W-:-:S09]  /*2a40*/  UISETP.NE.AND.EX UP0, UPT, UR5, URZ, UPT, UP0 ;  /* 0x000000ff0500728c */ /* 0x000fd2000bf05300 */
[----:B------:R-:W-:Y:S05]  /*2a50*/  BRA.U UP0, `(.L_x_9660) ;  /* 0x0000000500ac7547 */ /* 0x000fea000b800000 */
[----:B------:R-:W-:Y:S05]  /*2a60*/  BRA.U !UP3, `(.L_x_9661) ;  /* 0x000000010b307547 */ /* 0x000fea000b800000 */
[----:B------:R-:W-:Y:S01]  /*2a70*/  FFMA.FTZ R15, R0, UR9, R194 ;  /* 0x00000009000f7c23 */ /* 0x000fe200080100c2 */
[----:B------:R-:W-:Y:S01]  /*2a80*/  ISETP.LT.AND P0, PT, RZ, UR27, PT ;  /* 0x0000001bff007c0c */ /* 0x000fe2000bf01270 */
[----:B------:R-:W-:Y:S02]  /*2a90*/  HADD2.F32 R14, -RZ, R28.H0_H0 ;  /* 0x2000001cff0e7230 */ /* 0x000fe40000004100 */
[----:B------:R-:W-:-:S04]  /*2aa0*/  FADD.FTZ R15, R242, -R15 ;  /* 0x8000000ff20f7221 */ /* 0x000fc80000010000 */
[----:B------:R-:W-:-:S05]  /*2ab0*/  FMUL.FTZ R15, R15, UR26 ;  /* 0x0000001a0f0f7c20 */ /* 0x000fca0008410000 */
[----:B------:R-:W-:-:S05]  /*2ac0*/  FSEL R15, R15, RZ, P0 ;  /* 0x000000ff0f0f7208 */ /* 0x000fca0000000000 */
[----:B------:R-:W-:-:S04]  /*2ad0*/  FMUL.FTZ R15, R15, UR29 ;  /* 0x0000001d0f0f7c20 */ /* 0x000fc80008410000 */
[----:B------:R-:W-:Y:S01]  /*2ae0*/  FMUL.FTZ R195, R15, R14 ;  /* 0x0000000e0fc37220 */ /* 0x000fe20000410000 */
[----:B-----5:R-:W-:-:S04]  /*2af0*/  HADD2.F32 R14, -RZ, R184.H0_H0 ;  /* 0x200000b8ff0e7230 */ /* 0x020fc80000004100 */
[----:B------:R-:W-:Y:S01]  /*2b00*/  F2FP.F16.F32.PACK_AB R195, RZ, R195 ;  /* 0x000000c3ffc3723e */ /* 0x000fe200000000ff */
[----:B------:R-:W-:-:S03]  /*2b10*/  FFMA.FTZ R124, R15, R14, R124 ;  /* 0x0000000e0f7c7223 */ /* 0x000fc6000001007c */
[----:B------:R-:W-:-:S07]  /*2b20*/  PRMT R188, R195, 0x7610, R188 ;  /* 0x00007610c3bc7816 */ /* 0x000fce00000000bc */
.L_x_9661:
[----:B------:R-:W-:Y:S05]  /*2b30*/  BRA.U !UP3, `(.L_x_9662) ;  /* 0x000000010b307547 */ /* 0x000fea000b800000 */
[----:B------:R-:W-:Y:S01]  /*2b40*/  FFMA.FTZ R15, R5, UR9, R194 ;  /* 0x00000009050f7c23 */ /* 0x000fe200080100c2 */
[----:B------:R-:W-:-:S03]  /*2b50*/  ISETP.LT.AND P0, PT, RZ, UR27, PT ;  /* 0x0000001bff007c0c */ /* 0x000fc6000bf01270 */
[----:B------:R-:W-:-:S04]  /*2b60*/  FADD.FTZ R15, R248, -R15 ;  /* 0x8000000ff80f7221 */ /* 0x000fc80000010000 */
[----:B------:R-:W-:-:S05]  /*2b70*/  FMUL.FTZ R15, R15, UR26 ;  /* 0x0000001a0f0f7c20 */ /* 0x000fca0008410000 */
[----:B------:R-:W-:-:S05]  /*2b80*/  FSEL R15, R15, RZ, P0 ;  /* 0x000000ff0f0f7208 */ /* 0x000fca0000000000 */
[----:B------:R-:W-:Y:S01]  /*2b90*/  FMUL.FTZ R14, R15, UR29 ;  /* 0x0000001d0f0e7c20 */ /* 0x000fe20008410000 */
[----:B------:R-:W-:-:S05]  /*2ba0*/  HADD2.F32 R15, -RZ, R28.H1_H1 ;  /* 0x3000001cff0f7230 */ /* 0x000fca0000004100 */
[----:B------:R-:W-:Y:S01]  /*2bb0*/  FMUL.FTZ R195, R14, R15 ;  /* 0x0000000f0ec37220 */ /* 0x000fe20000410000 */
[----:B-----5:R-:W-:-:S04]  /*2bc0*/  HADD2.F32 R15, -RZ, R184.H1_H1 ;  /* 0x300000b8ff0f7230 */ /* 0x020fc80000004100 */
[----:B------:R-:W-:Y:S01]  /*2bd0*/  F2FP.F16.F32.PACK_AB R195, RZ, R195 ;  /* 0x000000c3ffc3723e */ /* 0x000fe200000000ff */
[----:B------:R-:W-:-:S03]  /*2be0*/  FFMA.FTZ R125, R14, R15, R125 ;  /* 0x0000000f0e7d7223 */ /* 0x000fc6000001007d */
[----:B------:R-:W-:-:S07]  /*2bf0*/  PRMT R188, R188, 0x5410, R195 ;  /* 0x00005410bcbc7816 */ /* 0x000fce00000000c3 */
.L_x_9662:
[----:B------:R-:W-:Y:S05]  /*2c00*/  BRA.U !UP3, `(.L_x_9663) ;  /* 0x000000010b307547 */ /* 0x000fea000b800000 */
[----:B------:R-:W-:Y:S01]  /*2c10*/  FFMA.FTZ R14, R9, UR9, R194 ;  /* 0x00000009090e7c23 */ /* 0x000fe200080100c2 */
[----:B------:R-:W-:-:S03]  /*2c20*/  ISETP.LT.AND P0, PT, RZ, UR27, PT ;  /* 0x0000001bff007c0c */ /* 0x000fc6000bf01270 */
[----:B------:R-:W-:-:S04]  /*2c30*/  FADD.FTZ R14, R245, -R14 ;  /* 0x8000000ef50e7221 */ /* 0x000fc80000010000 */
[----:B------:R-:W-:-:S05]  /*2c40*/  FMUL.FTZ R14, R14, UR26 ;  /* 0x0000001a0e0e7c20 */ /* 0x000fca0008410000 */
[----:B------:R-:W-:-:S05]  /*2c50*/  FSEL R14, R14, RZ, P0 ;  /* 0x000000ff0e0e7208 */ /* 0x000fca0000000000 */
[----:B------:R-:W-:Y:S01]  /*2c60*/  FMUL.FTZ R15, R14, UR29 ;  /* 0x0000001d0e0f7c20 */ /* 0x000fe20008410000 */
[----:B------:R-:W-:-:S05]  /*2c70*/  HADD2.F32 R14, -RZ, R29.H0_H0 ;  /* 0x2000001dff0e7230 */ /* 0x000fca0000004100 */
[----:B------:R-:W-:Y:S01]  /*2c80*/  FMUL.FTZ R195, R15, R14 ;  /* 0x0000000e0fc37220 */ /* 0x000fe20000410000 */
[----:B-----5:R-:W-:-:S04]  /*2c90*/  HADD2.F32 R14, -RZ, R185.H0_H0 ;  /* 0x200000b9ff0e7230 */ /* 0x020fc80000004100 */
[----:B------:R-:W-:Y:S01]  /*2ca0*/  F2FP.F16.F32.PACK_AB R195, RZ, R195 ;  /* 0x000000c3ffc3723e */ /* 0x000fe200000000ff */
[----:B------:R-:W-:-:S03]  /*2cb0*/  FFMA.FTZ R126, R15, R14, R126 ;  /* 0x0000000e0f7e7223 */ /* 0x000fc6000001007e */
[----:B------:R-:W-:-:S07]  /*2cc0*/  PRMT R189, R195, 0x7610, R189 ;  /* 0x00007610c3bd7816 */ /* 0x000fce00000000bd */
.L_x_9663:
[----:B------:R-:W-:Y:S05]  /*2cd0*/  BRA.U !UP3, `(.L_x_9664) ;  /* 0x000000010b307547 */ /* 0x000fea000b800000 */
[----:B------:R-:W-:Y:S01]  /*2ce0*/  FFMA.FTZ R14, R11, UR9, R194 ;  /* 0x000000090b0e7c23 */ /* 0x000fe200080100c2 */
[----:B------:R-:W-:Y:S01]  /*2cf0*/  ISETP.LT.AND P0, PT, RZ, UR27, PT ;  /* 0x0000001bff007c0c */ /* 0x000fe2000bf01270 */
[----:B------:R-:W-:Y:S02]  /*2d00*/  HADD2.F32 R15, -RZ, R29.H1_H1 ;  /* 0x3000001dff0f7230 */ /* 0x000fe40000004100 */
[----:B------:R-:W-:-:S04]  /*2d10*/  FADD.FTZ R14, R241, -R14 ;  /* 0x8000000ef10e7221 */ /* 0x000fc80000010000 */
[----:B------:R-:W-:-:S05]  /*2d20*/  FMUL.FTZ R14, R14, UR26 ;  /* 0x0000001a0e0e7c20 */ /* 0x000fca0008410000 */
[----:B------:R-:W-:-:S05]  /*2d30*/  FSEL R14, R14, RZ, P0 ;  /* 0x000000ff0e0e7208 */ /* 0x000fca0000000000 */
[----:B------:R-:W-:-:S04]  /*2d40*/  FMUL.FTZ R14, R14, UR29 ;  /* 0x0000001d0e0e7c20 */ /* 0x000fc80008410000 */
[----:B------:R-:W-:Y:S01]  /*2d50*/  FMUL.FTZ R195, R14, R15 ;  /* 0x0000000f0ec37220 */ /* 0x000fe20000410000 */
[----:B-----5:R-:W-:-:S04]  /*2d60*/  HADD2.F32 R15, -RZ, R185.H1_H1 ;  /* 0x300000b9ff0f7230 */ /* 0x020fc80000004100 */
[----:B------:R-:W-:Y:S01]  /*2d70*/  F2FP.F16.F32.PACK_AB R195, RZ, R195 ;  /* 0x000000c3ffc3723e */ /* 0x000fe200000000ff */
[----:B------:R-:W-:-:S03]  /*2d80*/  FFMA.FTZ R127, R14, R15, R127 ;  /* 0x0000000f0e7f7223 */ /* 0x000fc6000001007f */
[----:B------:R-:W-:-:S07]  /*2d90*/  PRMT R189, R189, 0x5410, R195 ;  /* 0x00005410bdbd7816 */ /* 0x000fce00000000c3 */
.L_x_9664:
        /* <DEDUP_REMOVED lines=13> */
.L_x_9665:
        /* <DEDUP_REMOVED lines=13> */
.L_x_9666:
        /* <DEDUP_REMOVED lines=13> */
.L_x_9667:
[----:B------:R-:W-:Y:S05]  /*3010*/  BRA.U !UP3, `(.L_x_9668) ;  /* 0x000000150b9c7547 */ /* 0x000fea000b800000 */
[----:B------:R-:W2:Y:S04]  /*3020*/  LDL R14, [R1] ;  /* 0x00000000010e7983 */ /* 0x000ea80000100800 */
[----:B------:R-:W3:Y:S01]  /*3030*/  LDL R15, [R1+0x14] ;  /* 0x00001400010f7983 */ /* 0x000ee20000100800 */
[----:B------:R-:W-:Y:S01]  /*3040*/  ISETP.LT.AND P0, PT, RZ, UR27, PT ;  /* 0x0000001bff007c0c */ /* 0x000fe2000bf01270 */
[----:B--2---:R-:W-:-:S04]  /*3050*/  FFMA.FTZ R14, R14, UR9, R194 ;  /* 0x000000090e0e7c23 */ /* 0x004fc800080100c2 */
[----:B---3--:R-:W-:-:S04]  /*3060*/  FADD.FTZ R14, R15, -R14 ;  /* 0x8000000e0f0e7221 */ /* 0x008fc80000010000 */
[----:B------:R-:W-:Y:S01]  /*3070*/  FMUL.FTZ R14, R14, UR26 ;  /* 0x0000001a0e0e7c20 */ /* 0x000fe20008410000 */
[----:B------:R-:W-:-:S04]  /*3080*/  HADD2.F32 R15, -RZ, R31.H1_H1 ;  /* 0x3000001fff0f7230 */ /* 0x000fc80000004100 */
[----:B------:R-:W-:-:S05]  /*3090*/  FSEL R14, R14, RZ, P0 ;  /* 0x000000ff0e0e7208 */ /* 0x000fca0000000000 */
[----:B------:R-:W-:-:S04]  /*30a0*/  FMUL.FTZ R14, R14, UR29 ;  /* 0x0000001d0e0e7c20 */ /* 0x000fc80008410000 */
[----:B------:R-:W-:Y:S01]  /*30b0*/  FMUL.FTZ R195, R14, R15 ;  /* 0x0000000f0ec37220 */ /* 0x000fe20000410000 */
[----:B-----5:R-:W-:-:S04]  /*30c0*/  HADD2.F32 R15, -RZ, R187.H1_H1 ;  /* 0x300000bbff0f7230 */ /* 0x020fc80000004100 */
[----:B------:R-:W-:Y:S01]  /*30d0*/  F2FP.F16.F32.PACK_AB R195, RZ, R195 ;  /* 0x000000c3ffc3723e */ /* 0x000fe200000000ff */
[----:B------:R-:W-:-:S03]  /*30e0*/  FFMA.FTZ R131, R14, R15, R131 ;  /* 0x0000000f0e837223 */ /* 0x000fc60000010083 */
[----:B------:R-:W-:Y:S01]  /*30f0*/  PRMT R191, R191, 0x5410, R195 ;  /* 0x00005410bfbf7816 */ /* 0x000fe200000000c3 */
[----:B------:R-:W-:Y:S06]  /*3100*/  BRA `(.L_x_9668) ;  /* 0x0000001400607947 */ /* 0x000fec0003800000 */
.L_x_9660:
[----:B------:R-:W2:Y:S04]  /*3110*/  LDL R196, [R1] ;  /* 0x0000000001c47983 */ /* 0x000ea80000100800 */
[----:B------:R-:W3:Y:S01]  /*3120*/  LDL R195, [R1+0x14] ;  /* 0x0000140001c37983 */ /* 0x000ee20000100800 */
[--C-:B------:R-:W-:Y:S01]  /*3130*/  FFMA.FTZ R120, R11, UR9, R194.reuse ;  /* 0x000000090b787c23 */ /* 0x100fe200080100c2 */
[--C-:B------:R-:W-:Y:S01]  /*3140*/  FFMA.FTZ R180, R9, UR9, R194.reuse ;  /* 0x0000000909b47c23 */ /* 0x100fe200080100c2 */
[--C-:B------:R-:W-:Y:S01]  /*3150*/  FFMA.FTZ R123, R5, UR9, R194.reuse ;  /* 0x00000009057b7c23 */ /* 0x100fe200080100c2 */
[----:B------:R-:W-:Y:S01]  /*3160*/  FFMA.FTZ R14, R217, UR9, R194 ;  /* 0x00000009d90e7c23 */ /* 0x000fe200080100c2 */
[----:B------:R-:W-:Y:S01]  /*3170*/  FADD.FTZ R122, R241, -R120 ;  /* 0x80000078f17a7221 */ /* 0x000fe20000010000 */
        /* <DEDUP_REMOVED lines=14> */
[----:B------:R-:W-:-:S03]  /*3260*/  FMUL.FTZ R183, R122, UR26 ;  /* 0x0000001a7ab77c20 */ /* 0x000fc60008410000 */
[----:B------:R-:W-:Y:S02]  /*3270*/  FSEL R122, R14, RZ, P0 ;  /* 0x000000ff0e7a7208 */ /* 0x000fe40000000000 */
[----:B------:R-:W-:Y:S01]  /*3280*/  FSEL R183, R183, RZ, P0 ;  /* 0x000000ffb7b77208 */ /* 0x000fe20000000000 */
[----:B--2---:R-:W-:-:S04]  /*3290*/  FFMA.FTZ R120, R196, UR9, R194 ;  /* 0x00000009c4787c23 */ /* 0x004fc800080100c2 */
[----:B---3--:R-:W-:Y:S01]  /*32a0*/  FADD.FTZ R182, R195, -R120 ;  /* 0x80000078c3b67221 */ /* 0x008fe20000010000 */
[----:B------:R-:W-:Y:S01]  /*32b0*/  FMUL.FTZ R120, R121, UR26 ;  /* 0x0000001a79787c20 */ /* 0x000fe20008410000 */
[----:B------:R-:W-:Y:S01]  /*32c0*/  FMUL.FTZ R195, R181, UR26 ;  /* 0x0000001ab5c37c20 */ /* 0x000fe20008410000 */
[----:B------:R-:W-:Y:S01]  /*32d0*/  FSEL R181, R123, RZ, P0 ;  /* 0x000000ff7bb57208 */ /* 0x000fe20000000000 */
[----:B------:R-:W-:Y:S01]  /*32e0*/  FMUL.FTZ R196, R182, UR26 ;  /* 0x0000001ab6c47c20 */ /* 0x000fe20008410000 */
[----:B------:R-:W-:Y:S02]  /*32f0*/  FSEL R182, R180, RZ, P0 ;  /* 0x000000ffb4b67208 */ /* 0x000fe40000000000 */
[----:B------:R-:W-:Y:S02]  /*3300*/  FSEL R121, R15, RZ, P0 ;  /* 0x000000ff0f797208 */ /* 0x000fe40000000000 */
[----:B------:R-:W-:Y:S02]  /*3310*/  FSEL R120, R120, RZ, P0 ;  /* 0x000000ff78787208 */ /* 0x000fe40000000000 */
[----:B------:R-:W-:-:S02]  /*3320*/  FSEL R180, R195, RZ, P0 ;  /* 0x000000ffc3b47208 */ /* 0x000fc40000000000 */
[----:B------:R-:W-:Y:S01]  /*3330*/  FSEL R123, R196, RZ, P0 ;  /* 0x000000ffc47b7208 */ /* 0x000fe20000000000 */
[----:B------:R-:W-:Y:S06]  /*3340*/  BRA.U !UP3, `(.L_x_9669) ;  /* 0x000000010b307547 */ /* 0x000fec000b800000 */
        /* <DEDUP_REMOVED lines=12> */
.L_x_9669:
        /* <DEDUP_REMOVED lines=13> */
.L_x_9670:
        /* <DEDUP_REMOVED lines=13> */
.L_x_9671:
        /* <DEDUP_REMOVED lines=13> */
.L_x_9672:
        /* <DEDUP_REMOVED lines=13> */
.L_x_9673:
        /* <DEDUP_REMOVED lines=13> */
.L_x_9674:
        /* <DEDUP_REMOVED lines=13> */
.L_x_9675:
[----:B------:R-:W-:Y:S05]  /*38f0*/  BRA.U !UP3, `(.L_x_9668) ;  /* 0x0000000d0b647547 */ /* 0x000fea000b800000 */
        /* <DEDUP_REMOVED lines=8> */
.L_x_9659:
[----:B------:R-:W-:-:S04]  /*3980*/  UISETP.NE.U32.AND UP0, UPT, UR4, URZ, UPT ;  /* 0x000000ff0400728c */ /* 0x000fc8000bf05070 */
[----:B------:R-:W-:-:S09]  /*3990*/  UISETP.NE.AND.EX UP0, UPT, UR5, URZ, UPT, UP0 ;  /* 0x000000ff0500728c */ /* 0x000fd2000bf05300 */
[----:B------:R-:W-:Y:S05]  /*39a0*/  BRA.U UP0, `(.L_x_9676) ;  /* 0x0000000500ac7547 */ /* 0x000fea000b800000 */
[----:B------:R-:W-:Y:S05]  /*39b0*/  BRA.U !UP3, `(.L_x_9677) ;  /* 0x000000010b307547 */ /* 0x000fea000b800000 */
[----:B------:R-:W-:Y:S01]  /*39c0*/  PLOP3.LUT P0, PT, PT, PT, UP2, 0x80, 0x8 ;  /* 0x000000000008781c */ /* 0x000fe20003f0f028 */
[----:B-----5:R-:W-:Y:S01]  /*39d0*/  HADD2.F32 R195, -RZ, R184.H0_H0 ;  /* 0x200000b8ffc37230 */ /* 0x020fe20000004100 */
[----:B------:R-:W-:-:S11]  /*39e0*/  MOV R14, R156 ;  /* 0x0000009c000e7202 */ /* 0x000fd60000000f00 */
[----:B------:R-:W-:-:S04]  /*39f0*/  @P0 FFMA.FTZ R15, R0, UR9, R194 ;  /* 0x00000009000f0c23 */ /* 0x000fc800080100c2 */
[----:B------:R-:W-:-:S04]  /*3a00*/  @P0 FADD.FTZ R15, R242, -R15 ;  /* 0x8000000ff20f0221 */ /* 0x000fc80000010000 */
[----:B------:R-:W-:-:S04]  /*3a10*/  @P0 FFMA.FTZ R14, R15, UR26, R156 ;  /* 0x0000001a0f0e0c23 */ /* 0x000fc8000801009c */
[----:B------:R-:W-:Y:S01]  /*3a20*/  FMUL.FTZ R15, R14, UR29 ;  /* 0x0000001d0e0f7c20 */ /* 0x000fe20008410000 */
[----:B------:R-:W-:-:S03]  /*3a30*/  HADD2.F32 R14, -RZ, R28.H0_H0 ;  /* 0x2000001cff0e7230 */ /* 0x000fc60000004100 */
[-C--:B------:R-:W-:Y:S02]  /*3a40*/  FFMA.FTZ R124, R195, R15.reuse, R124 ;  /* 0x0000000fc37c7223 */ /* 0x080fe4000001007c */
[----:B------:R-:W-:-:S05]  /*3a50*/  FMUL.FTZ R14, R14, R15 ;  /* 0x0000000f0e0e7220 */ /* 0x000fca0000410000 */
[----:B------:R-:W-:-:S04]  /*3a60*/  F2FP.F16.F32.PACK_AB R14, RZ, R14 ;  /* 0x0000000eff0e723e */ /* 0x000fc800000000ff */
[----:B------:R-:W-:-:S07]  /*3a70*/  PRMT R188, R14, 0x7610, R188 ;  /* 0x000076100ebc7816 */ /* 0x000fce00000000bc */
.L_x_9677:
[----:B------:R-:W-:Y:S05]  /*3a80*/  BRA.U !UP3, `(.L_x_9678) ;  /* 0x000000010b307547 */ /* 0x000fea000b800000 */
[----:B------:R-:W-:Y:S02]  /*3a90*/  PLOP3.LUT P0, PT, PT, PT, UP2, 0x80, 0x8 ;  /* 0x000000000008781c */ /* 0x000fe40003f0f028 */
[----:B------:R-:W-:-:S11]  /*3aa0*/  MOV R14, R157 ;  /* 0x0000009d000e7202 */ /* 0x000fd60000000f00 */
[----:B------:R-:W-:-:S04]  /*3ab0*/  @P0 FFMA.FTZ R15, R5, UR9, R194 ;  /* 0x00000009050f0c23 */ /* 0x000fc800080100c2 */
[----:B------:R-:W-:Y:S01]  /*3ac0*/  @P0 FADD.FTZ R196, R248, -R15 ;  /* 0x8000000ff8c40221 */ /* 0x000fe20000010000 */
[----:B------:R-:W-:-:S03]  /*3ad0*/  HADD2.F32 R15, -RZ, R28.H1_H1 ;  /* 0x3000001cff0f7230 */ /* 0x000fc60000004100 */
[----:B------:R-:W-:Y:S01]  /*3ae0*/  @P0 FFMA.FTZ R14, R196, UR26, R157 ;  /* 0x0000001ac40e0c23 */ /* 0x000fe2000801009d */
[----:B-----5:R-:W-:-:S03]  /*3af0*/  HADD2.F32 R196, -RZ, R184.H1_H1 ;  /* 0x300000b8ffc47230 */ /* 0x020fc60000004100 */
[----:B------:R-:W-:-:S04]  /*3b00*/  FMUL.FTZ R14, R14, UR29 ;  /* 0x0000001d0e0e7c20 */ /* 0x000fc80008410000 */
[-C--:B------:R-:W-:Y:S01]  /*3b10*/  FMUL.FTZ R15, R15, R14.reuse ;  /* 0x0000000e0f0f7220 */ /* 0x080fe20000410000 */
[----:B------:R-:W-:-:S04]  /*3b20*/  FFMA.FTZ R125, R196, R14, R125 ;  /* 0x0000000ec47d7223 */ /* 0x000fc8000001007d */
[----:B------:R-:W-:-:S04]  /*3b30*/  F2FP.F16.F32.PACK_AB R15, RZ, R15 ;  /* 0x0000000fff0f723e */ /* 0x000fc800000000ff */
[----:B------:R-:W-:-:S07]  /*3b40*/  PRMT R188, R188, 0x5410, R15 ;  /* 0x00005410bcbc7816 */ /* 0x000fce000000000f */
.L_x_9678:
[----:B------:R-:W-:Y:S05]  /*3b50*/  BRA.U !UP3, `(.L_x_9679) ;  /* 0x000000010b307547 */ /* 0x000fea000b800000 */
[----:B------:R-:W-:Y:S01]  /*3b60*/  PLOP3.LUT P0, PT, PT, PT, UP2, 0x80, 0x8 ;  /* 0x000000000008781c */ /* 0x000fe20003f0f028 */
[----:B-----5:R-:W-:-:S12]  /*3b70*/  HADD2.F32 R195, -RZ, R185.H0_H0 ;  /* 0x200000b9ffc37230 */ /* 0x020fd80000004100 */
[----:B------:R-:W-:-:S04]  /*3b80*/  @P0 FFMA.FTZ R14, R9, UR9, R194 ;  /* 0x00000009090e0c23 */ /* 0x000fc800080100c2 */
[----:B------:R-:W-:Y:S01]  /*3b90*/  @P0 FADD.FTZ R15, R245, -R14 ;  /* 0x8000000ef50f0221 */ /* 0x000fe20000010000 */
[----:B------:R-:W-:-:S03]  /*3ba0*/  MOV R14, R158 ;  /* 0x0000009e000e7202 */ /* 0x000fc60000000f00 */
[----:B------:R-:W-:-:S04]  /*3bb0*/  @P0 FFMA.FTZ R14, R15, UR26, R158 ;  /* 0x0000001a0f0e0c23 */ /* 0x000fc8000801009e */
[----:B------:R-:W-:Y:S01]  /*3bc0*/  FMUL.FTZ R15, R14, UR29 ;  /* 0x0000001d0e0f7c20 */ /* 0x000fe20008410000 */
[----:B------:R-:W-:-:S03]  /*3bd0*/  HADD2.F32 R14, -RZ, R29.H0_H0 ;  /* 0x2000001dff0e7230 */ /* 0x000fc60000004100 */
[-C--:B------:R-:W-:Y:S02]  /*3be0*/  FFMA.FTZ R126, R195, R15.reuse, R126 ;  /* 0x0000000fc37e7223 */ /* 0x080fe4000001007e */
[----:B------:R-:W-:-:S05]  /*3bf0*/  FMUL.FTZ R14, R14, R15 ;  /* 0x0000000f0e0e7220 */ /* 0x000fca0000410000 */
[----:B------:R-:W-:-:S04]  /*3c00*/  F2FP.F16.F32.PACK_AB R14, RZ, R14 ;  /* 0x0000000eff0e723e */ /* 0x000fc800000000ff */
[----:B------:R-:W-:-:S07]  /*3c10*/  PRMT R189, R14, 0x7610, R189 ;  /* 0x000076100ebd7816 */ /* 0x000fce00000000bd */
.L_x_9679:
[----:B------:R-:W-:Y:S05]  /*3c20*/  BRA.U !UP3, `(.L_x_9680) ;  /* 0x000000010b307547 */ /* 0x000fea000b800000 */
[----:B------:R-:W-:Y:S01]  /*3c30*/  PLOP3.LUT P0, PT, PT, PT, UP2, 0x80, 0x8 ;  /* 0x000000000008781c */ /* 0x000fe20003f0f028 */
[----:B------:R-:W-:-:S12]  /*3c40*/  HADD2.F32 R15, -RZ, R29.H1_H1 ;  /* 0x3000001dff0f7230 */ /* 0x000fd80000004100 */
[----:B------:R-:W-:-:S04]  /*3c50*/  @P0 FFMA.FTZ R14, R11, UR9, R194 ;  /* 0x000000090b0e0c23 */ /* 0x000fc800080100c2 */
[----:B------:R-:W-:Y:S01]  /*3c60*/  @P0 FADD.FTZ R196, R241, -R14 ;  /* 0x8000000ef1c40221 */ /* 0x000fe20000010000 */
[----:B------:R-:W-:-:S03]  /*3c70*/  MOV R14, R159 ;  /* 0x0000009f000e7202 */ /* 0x000fc60000000f00 */
[----:B------:R-:W-:Y:S01]  /*3c80*/  @P0 FFMA.FTZ R14, R196, UR26, R159 ;  /* 0x0000001ac40e0c23 */ /* 0x000fe2000801009f */
[----:B-----5:R-:W-:-:S03]  /*3c90*/  HADD2.F32 R196, -RZ, R185.H1_H1 ;  /* 0x300000b9ffc47230 */ /* 0x020fc60000004100 */
[----:B------:R-:W-:-:S04]  /*3ca0*/  FMUL.FTZ R14, R14, UR29 ;  /* 0x0000001d0e0e7c20 */ /* 0x000fc80008410000 */
[-C--:B------:R-:W-:Y:S01]  /*3cb0*/  FMUL.FTZ R15, R15, R14.reuse ;  /* 0x0000000e0f0f7220 */ /* 0x080fe20000410000 */
[----:B------:R-:W-:-:S04]  /*3cc0*/  FFMA.FTZ R127, R196, R14, R127 ;  /* 0x0000000ec47f7223 */ /* 0x000fc8000001007f */
[----:B------:R-:W-:-:S04]  /*3cd0*/  F2FP.F16.F32.PACK_AB R15, RZ, R15 ;  /* 0x0000000fff0f723e */ /* 0x000fc800000000ff */
[----:B------:R-:W-:-:S07]  /*3ce0*/  PRMT R189, R189, 0x5410, R15 ;  /* 0x00005410bdbd7816 */ /* 0x000fce000000000f */
.L_x_9680:
        /* <DEDUP_REMOVED lines=13> */
.L_x_9681:
        /* <DEDUP_REMOVED lines=13> */
.L_x_9682:
        /* <DEDUP_REMOVED lines=13> */
.L_x_9683:
[----:B------:R-:W-:Y:S05]  /*3f60*/  BRA.U !UP3, `(.L_x_9668) ;  /* 0x000000050bc87547 */ /* 0x000fea000b800000 */
[----:B------:R-:W2:Y:S04]  /*3f70*/  LDL R14, [R1] ;  /* 0x00000000010e7983 */ /* 0x000ea80000100800 */
[----:B------:R-:W3:Y:S01]  /*3f80*/  LDL R15, [R1+0x14] ;  /* 0x00001400010f7983 */ /* 0x000ee20000100800 */
[----:B------:R-:W-:-:S13]  /*3f90*/  PLOP3.LUT P0, PT, PT, PT, UP2, 0x80, 0x8 ;  /* 0x000000000008781c */ /* 0x000fda0003f0f028 */
[----:B--2---:R-:W-:-:S04]  /*3fa0*/  @P0 FFMA.FTZ R14, R14, UR9, R194 ;  /* 0x000000090e0e0c23 */ /* 0x004fc800080100c2 */
[----:B---3--:R-:W-:Y:S01]  /*3fb0*/  @P0 FADD.FTZ R196, R15, -R14 ;  /* 0x8000000e0fc40221 */ /* 0x008fe20000010000 */
[----:B------:R-:W-:Y:S01]  /*3fc0*/  MOV R14, R163 ;  /* 0x000000a3000e7202 */ /* 0x000fe20000000f00 */
[----:B------:R-:W-:Y:S02]  /*3fd0*/  HADD2.F32 R15, -RZ, R31.H1_H1 ;  /* 0x3000001fff0f7230 */ /* 0x000fe40000004100 */
[----:B------:R-:W-:Y:S01]  /*3fe0*/  @P0 FFMA.FTZ R14, R196, UR26, R163 ;  /* 0x0000001ac40e0c23 */ /* 0x000fe200080100a3 */
[----:B-----5:R-:W-:-:S03]  /*3ff0*/  HADD2.F32 R196, -RZ, R187.H1_H1 ;  /* 0x300000bbffc47230 */ /* 0x020fc60000004100 */
[----:B------:R-:W-:-:S04]  /*4000*/  FMUL.FTZ R14, R14, UR29 ;  /* 0x0000001d0e0e7c20 */ /* 0x000fc80008410000 */
[-C--:B------:R-:W-:Y:S01]  /*4010*/  FMUL.FTZ R15, R15, R14.reuse ;  /* 0x0000000e0f0f7220 */ /* 0x080fe20000410000 */
[----:B------:R-:W-:-:S04]  /*4020*/  FFMA.FTZ R131, R196, R14, R131 ;  /* 0x0000000ec4837223 */ /* 0x000fc80000010083 */
[----:B------:R-:W-:-:S04]  /*4030*/  F2FP.F16.F32.PACK_AB R15, RZ, R15 ;  /* 0x0000000fff0f723e */ /* 0x000fc800000000ff */
[----:B------:R-:W-:Y:S01]  /*4040*/  PRMT R191, R191, 0x5410, R15 ;  /* 0x00005410bfbf7816 */ /* 0x000fe2000000000f */
[----:B------:R-:W-:Y:S06]  /*4050*/  BRA `(.L_x_9668) ;  /* 0x00000004008c7947 */ /* 0x000fec0003800000 */
.L_x_9676:
[----:B------:R-:W2:Y:S04]  /*4060*/  LDL R196, [R1] ;  /* 0x0000000001c47983 */ /* 0x000ea80000100800 */
[----:B------:R-:W3:Y:S01]  /*4070*/  LDL R195, [R1+0x14] ;  /* 0x0000140001c37983 */ /* 0x000ee20000100800 */
[----:B------:R-:W-:Y:S02]  /*4080*/  PLOP3.LUT P0, PT, PT, PT, UP2, 0x80, 0x8 ;  /* 0x000000000008781c */ /* 0x000fe40003f0f028 */
[----:B------:R-:W-:Y:S02]  /*4090*/  MOV R181, R157 ;  /* 0x0000009d00b57202 */ /* 0x000fe40000000f00 */
[----:B------:R-:W-:Y:S02]  /*40a0*/  MOV R182, R158 ;  /* 0x0000009e00b67202 */ /* 0x000fe40000000f00 */
[----:B------:R-:W-:-:S02]  /*40b0*/  MOV R120, R160 ;  /* 0x000000a000787202 */ /* 0x000fc40000000f00 */
[----:B------:R-:W-:Y:S02]  /*40c0*/  MOV R183, R159 ;  /* 0x0000009f00b77202 */ /* 0x000fe40000000f00 */
[----:B------:R-:W-:Y:S02]  /*40d0*/  MOV R121, R161 ;  /* 0x000000a100797202 */ /* 0x000fe40000000f00 */
[----:B------:R-:W-:Y:S01]  /*40e0*/  MOV R122, R162 ;  /* 0x000000a2007a7202 */ /* 0x000fe20000000f00 */
[----:B------:R-:W-:Y:S01]  /*40f0*/  @P0 FFMA.FTZ R15, R5, UR9, R194 ;  /* 0x00000009050f0c23 */ /* 0x000fe200080100c2 */
[----:B------:R-:W-:Y:S02]  /*4100*/  MOV R123, R163 ;  /* 0x000000a3007b7202 */ /* 0x000fe40000000f00 */
[----:B------:R-:W-:Y:S01]  /*4110*/  MOV R180, R156 ;  /* 0x0000009c00b47202 */ /* 0x000fe20000000f00 */
[----:B------:R-:W-:-:S04]  /*4120*/  @P0 FADD.FTZ R14, R248, -R15 ;  /* 0x8000000ff80e0221 */ /* 0x000fc80000010000 */
[----:B------:R-:W-:Y:S01]  /*4130*/  @P0 FFMA.FTZ R181, R14, UR26, R157 ;  /* 0x0000001a0eb50c23 */ /* 0x000fe2000801009d */
        /* <DEDUP_REMOVED lines=9> */
[----:B------:R-:W-:-:S04]  /*41d0*/  @P0 FFMA.FTZ R15, R212, UR9, R194 ;  /* 0x00000009d40f0c23 */ /* 0x000fc800080100c2 */
[----:B------:R-:W-:-:S04]  /*41e0*/  @P0 FADD.FTZ R14, R230, -R15 ;  /* 0x8000000fe60e0221 */ /* 0x000fc80000010000 */
[----:B------:R-:W-:Y:S01]  /*41f0*/  @P0 FFMA.FTZ R121, R14, UR26, R161 ;  /* 0x0000001a0e790c23 */ /* 0x000fe200080100a1 */
[----:B------:R-:W-:-:S04]  /*4200*/  @P0 FFMA.FTZ R14, R217, UR9, R194 ;  /* 0x00000009d90e0c23 */ /* 0x000fc800080100c2 */
[----:B------:R-:W-:-:S04]  /*4210*/  @P0 FADD.FTZ R15, R229, -R14 ;  /* 0x8000000ee50f0221 */ /* 0x000fc80000010000 */
[----:B------:R-:W-:Y:S01]  /*4220*/  @P0 FFMA.FTZ R122, R15, UR26, R162 ;  /* 0x0000001a0f7a0c23 */ /* 0x000fe200080100a2 */
[----:B------:R-:W-:-:S04]  /*4230*/  @P0 FFMA.FTZ R15, R0, UR9, R194 ;  /* 0x00000009000f0c23 */ /* 0x000fc800080100c2 */
[----:B------:R-:W-:-:S04]  /*4240*/  @P0 FADD.FTZ R15, R242, -R15 ;  /* 0x8000000ff20f0221 */ /* 0x000fc80000010000 */
[----:B------:R-:W-:Y:S01]  /*4250*/  @P0 FFMA.FTZ R180, R15, UR26, R156 ;  /* 0x0000001a0fb40c23 */ /* 0x000fe2000801009c */
[----:B--2---:R-:W-:-:S04]  /*4260*/  @P0 FFMA.FTZ R14, R196, UR9, R194 ;  /* 0x00000009c40e0c23 */ /* 0x004fc800080100c2 */
[----:B---3--:R-:W-:-:S04]  /*4270*/  @P0 FADD.FTZ R14, R195, -R14 ;  /* 0x8000000ec30e0221 */ /* 0x008fc80000010000 */
[----:B------:R-:W-:Y:S01]  /*4280*/  @P0 FFMA.FTZ R123, R14, UR26, R163 ;  /* 0x0000001a0e7b0c23 */ /* 0x000fe200080100a3 */
[----:B------:R-:W-:Y:S06]  /*4290*/  BRA.U !UP3, `(.L_x_9684) ;  /* 0x000000010b1c7547 */ /* 0x000fec000b800000 */
[----:B------:R-:W-:Y:S02]  /*42a0*/  HADD2.F32 R14, -RZ, R28.H0_H0 ;  /* 0x2000001cff0e7230 */ /* 0x000fe40000004100 */
[----:B------:R-:W-:Y:S01]  /*42b0*/  FMUL.FTZ R15, R180, UR29 ;  /* 0x0000001db40f7c20 */ /* 0x000fe20008410000 */
[----:B-----5:R-:W-:-:S03]  /*42c0*/  HADD2.F32 R195, -RZ, R184.H0_H0 ;  /* 0x200000b8ffc37230 */ /* 0x020fc60000004100 */
[-C--:B------:R-:W-:Y:S02]  /*42d0*/  FMUL.FTZ R14, R14, R15.reuse ;  /* 0x0000000f0e0e7220 */ /* 0x080fe40000410000 */
[----:B------:R-:W-:-:S03]  /*42e0*/  FFMA.FTZ R124, R195, R15, R124 ;  /* 0x0000000fc37c7223 */ /* 0x000fc6000001007c */
[----:B------:R-:W-:-:S04]  /*42f0*/  F2FP.F16.F32.PACK_AB R14, RZ, R14 ;  /* 0x0000000eff0e723e */ /* 0x000fc800000000ff */
[----:B------:R-:W-:-:S07]  /*4300*/  PRMT R188, R14, 0x7610, R188 ;  /* 0x000076100ebc7816 */ /* 0x000fce00000000bc */
.L_x_9684:
[----:B------:R-:W-:Y:S05]  /*4310*/  BRA.U !UP3, `(.L_x_9685) ;  /* 0x000000010b1c7547 */ /* 0x000fea000b800000 */
[----:B------:R-:W-:Y:S02]  /*4320*/  HADD2.F32 R15, -RZ, R28.H1_H1 ;  /* 0x3000001cff0f7230 */ /* 0x000fe40000004100 */
[----:B------:R-:W-:Y:S01]  /*4330*/  FMUL.FTZ R14, R181, UR29 ;  /* 0x0000001db50e7c20 */ /* 0x000fe20008410000 */
[----:B-----5:R-:W-:-:S03]  /*4340*/  HADD2.F32 R196, -RZ, R184.H1_H1 ;  /* 0x300000b8ffc47230 */ /* 0x020fc60000004100 */
[-C--:B------:R-:W-:Y:S02]  /*4350*/  FMUL.FTZ R15, R15, R14.reuse ;  /* 0x0000000e0f0f7220 */ /* 0x080fe40000410000 */
[----:B------:R-:W-:-:S03]  /*4360*/  FFMA.FTZ R125, R196, R14, R125 ;  /* 0x0000000ec47d7223 */ /* 0x000fc6000001007d */
[----:B------:R-:W-:-:S04]  /*4370*/  F2FP.F16.F32.PACK_AB R15, RZ, R15 ;  /* 0x0000000fff0f723e */ /* 0x000fc800000000ff */
[----:B------:R-:W-:-:S07]  /*4380*/  PRMT R188, R188, 0x5410, R15 ;  /* 0x00005410bcbc7816 */ /* 0x000fce000000000f */
.L_x_9685:
[----:B------:R-:W-:Y:S05]  /*4390*/  BRA.U !UP3, `(.L_x_9686) ;  /* 0x000000010b1c7547 */ /* 0x000fea000b800000 */
[----:B------:R-:W-:Y:S02]  /*43a0*/  HADD2.F32 R14, -RZ, R29.H0_H0 ;  /* 0x2000001dff0e7230 */ /* 0x000fe40000004100 */
[----:B------:R-:W-:Y:S01]  /*43b0*/  FMUL.FTZ R15, R182, UR29 ;  /* 0x0000001db60f7c20 */ /* 0x000fe20008410000 */
[----:B-----5:R-:W-:-:S03]  /*43c0*/  HADD2.F32 R195, -RZ, R185.H0_H0 ;  /* 0x200000b9ffc37230 */ /* 0x020fc60000004100 */
[-C--:B------:R-:W-:Y:S02]  /*43d0*/  FMUL.FTZ R14, R14, R15.reuse ;  /* 0x0000000f0e0e7220 */ /* 0x080fe40000410000 */
[----:B------:R-:W-:-:S03]  /*43e0*/  FFMA.FTZ R126, R195, R15, R126 ;  /* 0x0000000fc37e7223 */ /* 0x000fc6000001007e */
[----:B------:R-:W-:-:S04]  /*43f0*/  F2FP.F16.F32.PACK_AB R14, RZ, R14 ;  /* 0x0000000eff0e723e */ /* 0x000fc800000000ff */
[----:B------:R-:W-:-:S07]  /*4400*/  PRMT R189, R14, 0x7610, R189 ;  /* 0x000076100ebd7816 */ /* 0x000fce00000000bd */
.L_x_9686:
        /* <DEDUP_REMOVED lines=8> */
.L_x_9687:
        /* <DEDUP_REMOVED lines=8> */
.L_x_9688:
        /* <DEDUP_REMOVED lines=8> */
.L_x_9689:
        /* <DEDUP_REMOVED lines=8> */
.L_x_9690:
        /* <DEDUP_REMOVED lines=8> */
.L_x_9668:
[----:B------:R-:W-:Y:S01]  /*4690*/  ISETP.NE.U32.AND P0, PT, RZ, UR4, PT ;  /* 0x00000004ff007c0c */ /* 0x000fe2000bf05070 */
[----:B------:R-:W0:Y:S01]  /*46a0*/  @UP3 LDCU.64 UR6, c[0x0][0x468] ;  /* 0x00008d00ff0637ac */ /* 0x000e220008000a00 */
[----:B------:R-:W-:Y:S02]  /*46b0*/  HFMA2 R195, -RZ, RZ, 0, 9.5367431640625e-07 ;  /* 0x00000010ffc37431 */ /* 0x000fe400000001ff */
[----:B------:R-:W-:-:S13]  /*46c0*/  ISETP.NE.AND.EX P0, PT, RZ, UR5, PT, P0 ;  /* 0x00000005ff007c0c */ /* 0x000fda000bf05300 */
[----:B------:R-:W1:Y:S02]  /*46d0*/  @P0 LDC.64 R14, c[0x0][0x478] ;  /* 0x00011e00ff0e0b82 */ /* 0x000e640000000a00 */
[C---:B-1----:R-:W-:Y:S01]  /*46e0*/  @P0 IMAD.WIDE.U32 R14, R193.reuse, 0x20, R14 ;  /* 0x00000020c10e0825 */ /* 0x042fe200078e000e */
[----:B------:R-:W-:-:S04]  /*46f0*/  IADD3 R193, PT, PT, R193, 0x80, RZ ;  /* 0x00000080c1c17810 */ /* 0x000fc80007ffe0ff */
[----:B------:R-:W-:Y:S04]  /*4700*/  @P0 STG.E.128 desc[UR10][R14.64], R180 ;  /* 0x000000b40e000986 */ /* 0x000fe8000c101d0a */
[----:B------:R0:W-:Y:S02]  /*4710*/  @P0 STG.E.128 desc[UR10][R14.64+0x10], R120 ;  /* 0x000010780e000986 */ /* 0x0001e4000c101d0a */
[C---:B0-----:R-:W-:Y:S01]  /*4720*/  @P2 IMAD.WIDE.U32 R14, R192.reuse, R195, UR6 ;  /* 0x00000006c00e2e25 */ /* 0x041fe2000f8e00c3 */
[----:B------:R-:W-:-:S04]  /*4730*/  IADD3 R192, PT, PT, R192, 0x80, RZ ;  /* 0x00000080c0c07810 */ /* 0x000fc80007ffe0ff */
[----:B------:R0:W-:Y:S03]  /*4740*/  @P2 STG.E.128 desc[UR10][R14.64], R188 ;  /* 0x000000bc0e002986 */ /* 0x0001e6000c101d0a */
.L_x_9657:
[----:B------:R-:W-:Y:S05]  /*4750*/  BSYNC.RECONVERGENT B0 ;  /* 0x0000000000007941 */ /* 0x000fea0003800200 */
.L_x_9656:
        /* <DEDUP_REMOVED lines=9> */
.L_x_9693:
[----:B------:R-:W-:Y:S05]  /*47f0*/  BRA.U !UP0, `(.L_x_9694) ;  /* 0x0000000d08447547 */ /* 0x000fea000b800000 */
[----:B------:R-:W-:-:S04]  /*4800*/  UISETP.NE.U32.AND UP0, UPT, UR4, URZ, UPT ;  /* 0x000000ff0400728c */ /* 0x000fc8000bf05070 */
[----:B------:R-:W-:-:S06]  /*4810*/  UISETP.NE.AND.EX UP0, UPT, UR5, URZ, UPT, UP0 ;  /* 0x000000ff0500728c */ /* 0x000fcc000bf05300 */
[----:B------:R-:W-:-:S13]  /*4820*/  PLOP3.LUT P0, PT, PT, PT, UP0, 0x80, 0x8 ;  /* 0x000000000008781c */ /* 0x000fda0003f0f008 */
[----:B------:R-:W-:Y:S05]  /*4830*/  @!P0 BRA `(.L_x_9695) ;  /* 0x00000004008c8947 */ /* 0x000fea0003800000 */
[----:B------:R-:W2:Y:S01]  /*4840*/  LDL R195, [R1+0x10] ;  /* 0x0000100001c37983 */ /* 0x000ea20000100800 */
[----:B------:R-:W-:Y:S02]  /*4850*/  PLOP3.LUT P4, PT, PT, PT, UP2, 0x80, 0x8 ;  /* 0x000000000008781c */ /* 0x000fe40003f8f028 */
[----:B------:R-:W-:Y:S02]  /*4860*/  MOV R182, R166 ;  /* 0x000000a600b67202 */ /* 0x000fe40000000f00 */
[----:B------:R-:W-:Y:S02]  /*4870*/  MOV R181, R165 ;  /* 0x000000a500b57202 */ /* 0x000fe40000000f00 */
[----:B------:R-:W-:Y:S02]  /*4880*/  MOV R183, R167 ;  /* 0x000000a700b77202 */ /* 0x000fe40000000f00 */
[----:B------:R-:W-:Y:S02]  /*4890*/  MOV R120, R168 ;  /* 0x000000a800787202 */ /* 0x000fe40000000f00 */
[----:B------:R-:W-:-:S02]  /*48a0*/  MOV R121, R169 ;  /* 0x000000a900797202 */ /* 0x000fc40000000f00 */
[----:B------:R-:W-:Y:S01]  /*48b0*/  MOV R122, R170 ;  /* 0x000000aa007a7202 */ /* 0x000fe20000000f00 */
[--C-:B0-----:R-:W-:Y:S01]  /*48c0*/  @P4 FFMA.FTZ R15, R8, UR9, R194.reuse ;  /* 0x00000009080f4c23 */ /* 0x101fe200080100c2 */
[----:B------:R-:W-:Y:S01]  /*48d0*/  @P4 FFMA.FTZ R14, R6, UR9, R194 ;  /* 0x00000009060e4c23 */ /* 0x000fe200080100c2 */
[----:B------:R-:W-:Y:S02]  /*48e0*/  MOV R123, R171 ;  /* 0x000000ab007b7202 */ /* 0x000fe40000000f00 */
[----:B------:R-:W-:Y:S01]  /*48f0*/  @P4 FADD.FTZ R15, R244, -R15 ;  /* 0x8000000ff40f4221 */ /* 0x000fe20000010000 */
[----:B------:R-:W-:Y:S01]  /*4900*/  @P4 FADD.FTZ R14, R247, -R14 ;  /* 0x8000000ef70e4221 */ /* 0x000fe20000010000 */
[----:B------:R-:W-:Y:S02]  /*4910*/  MOV R180, R164 ;  /* 0x000000a400b47202 */ /* 0x000fe40000000f00 */
[----:B------:R-:W-:Y:S01]  /*4920*/  @P4 FFMA.FTZ R182, R15, UR26, R166 ;  /* 0x0000001a0fb64c23 */ /* 0x000fe200080100a6 */
[----:B------:R-:W-:Y:S01]  /*4930*/  @P4 FFMA.FTZ R15, R10, UR9, R194 ;  /* 0x000000090a0f4c23 */ /* 0x000fe200080100c2 */
[----:B------:R-:W-:-:S03]  /*4940*/  @P4 FFMA.FTZ R181, R14, UR26, R165 ;  /* 0x0000001a0eb54c23 */ /* 0x000fc600080100a5 */
        /* <DEDUP_REMOVED lines=9> */
[----:B------:R-:W-:Y:S01]  /*49e0*/  @P4 FADD.FTZ R15, R225, -R14 ;  /* 0x8000000ee10f4221 */ /* 0x000fe20000010000 */
[----:B------:R-:W-:-:S03]  /*49f0*/  @P4 FFMA.FTZ R14, R252, UR9, R194 ;  /* 0x00000009fc0e4c23 */ /* 0x000fc600080100c2 */
[----:B------:R-:W-:Y:S01]  /*4a00*/  @P4 FFMA.FTZ R122, R15, UR26, R170 ;  /* 0x0000001a0f7a4c23 */ /* 0x000fe200080100aa */
[----:B------:R-:W-:-:S04]  /*4a10*/  @P4 FFMA.FTZ R15, R4, UR9, R194 ;  /* 0x00000009040f4c23 */ /* 0x000fc800080100c2 */
[----:B------:R-:W-:-:S04]  /*4a20*/  @P4 FADD.FTZ R15, R250, -R15 ;  /* 0x8000000ffa0f4221 */ /* 0x000fc80000010000 */
[----:B------:R-:W-:Y:S01]  /*4a30*/  @P4 FFMA.FTZ R180, R15, UR26, R164 ;  /* 0x0000001a0fb44c23 */ /* 0x000fe200080100a4 */
[----:B--2---:R-:W-:-:S04]  /*4a40*/  @P4 FADD.FTZ R14, R195, -R14 ;  /* 0x8000000ec30e4221 */ /* 0x004fc80000010000 */
[----:B------:R-:W-:Y:S01]  /*4a50*/  @P4 FFMA.FTZ R123, R14, UR26, R171 ;  /* 0x0000001a0e7b4c23 */ /* 0x000fe200080100ab */
[----:B------:R-:W-:Y:S06]  /*4a60*/  BRA.U !UP3, `(.L_x_9696) ;  /* 0x000000010b1c7547 */ /* 0x000fec000b800000 */
[----:B------:R-:W-:Y:S02]  /*4a70*/  HADD2.F32 R14, -RZ, R36.H0_H0 ;  /* 0x20000024ff0e7230 */ /* 0x000fe40000004100 */
[----:B------:R-:W-:Y:S01]  /*4a80*/  FMUL.FTZ R15, R180, UR29 ;  /* 0x0000001db40f7c20 */ /* 0x000fe20008410000 */
[----:B-----5:R-:W-:-:S03]  /*4a90*/  HADD2.F32 R195, -RZ, R184.H0_H0 ;  /* 0x200000b8ffc37230 */ /* 0x020fc60000004100 */
[----:B------:R-:W-:Y:S02]  /*4aa0*/  FMUL.FTZ R14, R15, R14 ;  /* 0x0000000e0f0e7220 */ /* 0x000fe40000410000 */
[----:B------:R-:W-:-:S03]  /*4ab0*/  FFMA.FTZ R132, R195, R15, R132 ;  /* 0x0000000fc3847223 */ /* 0x000fc60000010084 */
[----:B------:R-:W-:-:S04]  /*4ac0*/  F2FP.F16.F32.PACK_AB R14, RZ, R14 ;  /* 0x0000000eff0e723e */ /* 0x000fc800000000ff */
[----:B------:R-:W-:-:S07]  /*4ad0*/  PRMT R188, R14, 0x7610, R188 ;  /* 0x000076100ebc7816 */ /* 0x000fce00000000bc */
.L_x_9696:
[----:B------:R-:W-:Y:S05]  /*4ae0*/  BRA.U !UP3, `(.L_x_9697) ;  /* 0x000000010b1c7547 */ /* 0x000fea000b800000 */
[----:B------:R-:W-:Y:S02]  /*4af0*/  HADD2.F32 R15, -RZ, R36.H1_H1 ;  /* 0x30000024ff0f7230 */ /* 0x000fe40000004100 */
[----:B------:R-:W-:Y:S01]  /*4b00*/  FMUL.FTZ R14, R181, UR29 ;  /* 0x0000001db50e7c20 */ /* 0x000fe20008410000 */
[----:B-----5:R-:W-:-:S03]  /*4b10*/  HADD2.F32 R196, -RZ, R184.H1_H1 ;  /* 0x300000b8ffc47230 */ /* 0x020fc60000004100 */
[----:B------:R-:W-:Y:S02]  /*4b20*/  FMUL.FTZ R15, R14, R15 ;  /* 0x0000000f0e0f7220 */ /* 0x000fe40000410000 */
[----:B------:R-:W-:-:S03]  /*4b30*/  FFMA.FTZ R133, R196, R14, R133 ;  /* 0x0000000ec4857223 */ /* 0x000fc60000010085 */
[----:B------:R-:W-:-:S04]  /*4b40*/  F2FP.F16.F32.PACK_AB R15, RZ, R15 ;  /* 0x0000000fff0f723e */ /* 0x000fc800000000ff */
[----:B------:R-:W-:-:S07]  /*4b50*/  PRMT R188, R188, 0x5410, R15 ;  /* 0x00005410bcbc7816 */ /* 0x000fce000000000f */
.L_x_9697:
[----:B------:R-:W-:Y:S05]  /*4b60*/  BRA.U !UP3, `(.L_x_9698) ;  /* 0x000000010b1c7547 */ /* 0x000fea000b800000 */
[----:B------:R-:W-:Y:S02]  /*4b70*/  HADD2.F32 R14, -RZ, R37.H0_H0 ;  /* 0x20000025ff0e7230 */ /* 0x000fe40000004100 */
[----:B------:R-:W-:Y:S01]  /*4b80*/  FMUL.FTZ R15, R182, UR29 ;  /* 0x0000001db60f7c20 */ /* 0x000fe20008410000 */
[----:B-----5:R-:W-:-:S03]  /*4b90*/  HADD2.F32 R195, -RZ, R185.H0_H0 ;  /* 0x200000b9ffc37230 */ /* 0x020fc60000004100 */
[----:B------:R-:W-:Y:S02]  /*4ba0*/  FMUL.FTZ R14, R15, R14 ;  /* 0x0000000e0f0e7220 */ /* 0x000fe40000410000 */
[----:B------:R-:W-:-:S03]  /*4bb0*/  FFMA.FTZ R134, R195, R15, R134 ;  /* 0x0000000fc3867223 */ /* 0x000fc60000010086 */
[----:B------:R-:W-:-:S04]  /*4bc0*/  F2FP.F16.F32.PACK_AB R14, RZ, R14 ;  /* 0x0000000eff0e723e */ /* 0x000fc800000000ff */
[----:B------:R-:W-:-:S07]  /*4bd0*/  PRMT R189, R14, 0x7610, R189 ;  /* 0x000076100ebd7816 */ /* 0x000fce00000000bd */
.L_x_9698:
        /* <DEDUP_REMOVED lines=8> */
.L_x_9699:
        /* <DEDUP_REMOVED lines=8> */
.L_x_9700:
        /* <DEDUP_REMOVED lines=8> */
.L_x_9701:
        /* <DEDUP_REMOVED lines=8> */
.L_x_9702:
[----:B------:R-:W-:Y:S05]  /*4de0*/  BRA.U !UP3, `(.L_x_9703) ;  /* 0x000000150b947547 */ /* 0x000fea000b800000 */
        /* <DEDUP_REMOVED lines=8> */
.L_x_9695:
[----:B------:R-:W-:Y:S05]  /*4e70*/  BRA.U !UP3, `(.L_x_9704) ;  /* 0x000000010b307547 */ /* 0x000fea000b800000 */
[----:B------:R-:W-:Y:S01]  /*4e80*/  PLOP3.LUT P4, PT, PT, PT, UP2, 0x80, 0x8 ;  /* 0x000000000008781c */ /* 0x000fe20003f8f028 */
[----:B-----5:R-:W-:Y:S01]  /*4e90*/  HADD2.F32 R195, -RZ, R184.H0_H0 ;  /* 0x200000b8ffc37230 */ /* 0x020fe20000004100 */
[----:B0-----:R-:W-:-:S11]  /*4ea0*/  MOV R14, R164 ;  /* 0x000000a4000e7202 */ /* 0x001fd60000000f00 */
        /* <DEDUP_REMOVED lines=9> */
.L_x_9704:
[----:B------:R-:W-:Y:S05]  /*4f40*/  BRA.U !UP3, `(.L_x_9705) ;  /* 0x000000010b307547 */ /* 0x000fea000b800000 */
[----:B------:R-:W-:Y:S01]  /*4f50*/  PLOP3.LUT P4, PT, PT, PT, UP2, 0x80, 0x8 ;  /* 0x000000000008781c */ /* 0x000fe20003f8f028 */
[----:B0-----:R-:W-:-:S12]  /*4f60*/  HADD2.F32 R15, -RZ, R36.H1_H1 ;  /* 0x30000024ff0f7230 */ /* 0x001fd80000004100 */
        /* <DEDUP_REMOVED lines=10> */
.L_x_9705:
        /* <DEDUP_REMOVED lines=13> */
.L_x_9706:
[----:B------:R-:W-:Y:S05]  /*50e0*/  BRA.U !UP3, `(.L_x_9707) ;  /* 0x000000010b307547 */ /* 0x000fea000b800000 */
[----:B------:R-:W-:Y:S02]  /*50f0*/  PLOP3.LUT P4, PT, PT, PT, UP2, 0x80, 0x8 ;  /* 0x000000000008781c */ /* 0x000fe40003f8f028 */
[----:B0-----:R-:W-:-:S11]  /*5100*/  MOV R14, R167 ;  /* 0x000000a7000e7202 */ /* 0x001fd60000000f00 */
        /* <DEDUP_REMOVED lines=10> */
.L_x_9707:
[----:B------:R-:W-:Y:S05]  /*51b0*/  BRA.U !UP3, `(.L_x_9708) ;  /* 0x000000010b307547 */ /* 0x000fea000b800000 */
[----:B------:R-:W-:Y:S01]  /*51c0*/  PLOP3.LUT P4, PT, PT, PT, UP2, 0x80, 0x8 ;  /* 0x000000000008781c */ /* 0x000fe20003f8f028 */
[----:B-----5:R-:W-:-:S12]  /*51d0*/  HADD2.F32 R195, -RZ, R186.H0_H0 ;  /* 0x200000baffc37230 */ /* 0x020fd80000004100 */
[----:B0-----:R-:W-:-:S04]  /*51e0*/  @P4 FFMA.FTZ R14, R12, UR9, R194 ;  /* 0x000000090c0e4c23 */ /* 0x001fc800080100c2 */
        /* <DEDUP_REMOVED lines=9> */
.L_x_9708:
        /* <DEDUP_REMOVED lines=13> */
.L_x_9709:
        /* <DEDUP_REMOVED lines=13> */
.L_x_9710:
[----:B------:R-:W-:Y:S05]  /*5420*/  BRA.U !UP3, `(.L_x_9703) ;  /* 0x000000110b047547 */ /* 0x000fea000b800000 */
[----:B0-----:R-:W2:Y:S01]  /*5430*/  LDL R15, [R1+0x10] ;  /* 0x00001000010f7983 */ /* 0x001ea20000100800 */
[----:B------:R-:W-:-:S13]  /*5440*/  PLOP3.LUT P4, PT, PT, PT, UP2, 0x80, 0x8 ;  /* 0x000000000008781c */ /* 0x000fda0003f8f028 */
[----:B------:R-:W-:-:S04]  /*5450*/  @P4 FFMA.FTZ R14, R252, UR9, R194 ;  /* 0x00000009fc0e4c23 */ /* 0x000fc800080100c2 */
[----:B--2---:R-:W-:Y:S01]  /*5460*/  @P4 FADD.FTZ R196, R15, -R14 ;  /* 0x8000000e0fc44221 */ /* 0x004fe20000010000 */
        /* <DEDUP_REMOVED lines=10> */
.L_x_9694:
[----:B0-----:R-:W0:Y:S02]  /*5510*/  LDC.64 R14, c[0x0][0x478] ;  /* 0x00011e00ff0e7b82 */ /* 0x001e240000000a00 */
[----:B0-----:R-:W-:-:S04]  /*5520*/  ISETP.NE.U32.AND P0, PT, R14, RZ, PT ;  /* 0x000000ff0e00720c */ /* 0x001fc80003f05070 */
[----:B------:R-:W-:-:S13]  /*5530*/  ISETP.NE.AND.EX P0, PT, R15, RZ, PT, P0 ;  /* 0x000000ff0f00720c */ /* 0x000fda0003f05300 */
[----:B------:R-:W-:Y:S05]  /*5540*/  @!P0 BRA `(.L_x_9711) ;  /* 0x0000000800188947 */ /* 0x000fea0003800000 */
[----:B------:R-:W2:Y:S01]  /*5550*/  LDL R195, [R1+0x10] ;  /* 0x0000100001c37983 */ /* 0x000ea20000100800 */
        /* <DEDUP_REMOVED lines=28> */
[----:B--2---:R-:W-:Y:S01]  /*5720*/  FADD.FTZ R195, R195, -R182 ;  /* 0x800000b6c3c37221 */ /* 0x004fe20000010000 */
[----:B------:R-:W-:-:S03]  /*5730*/  FMUL.FTZ R182, R123, UR26 ;  /* 0x0000001a7bb67c20 */ /* 0x000fc60008410000 */
[----:B------:R-:W-:Y:S02]  /*5740*/  FMUL.FTZ R123, R195, UR26 ;  /* 0x0000001ac37b7c20 */ /* 0x000fe40008410000 */
[----:B------:R-:W-:-:S03]  /*5750*/  FSEL R182, R182, RZ, P4 ;  /* 0x000000ffb6b67208 */ /* 0x000fc60002000000 */
[----:B------:R-:W-:Y:S01]  /*5760*/  FSEL R123, R123, RZ, P4 ;  /* 0x000000ff7b7b7208 */ /* 0x000fe20002000000 */
[----:B------:R-:W-:Y:S06]  /*5770*/  BRA.U !UP3, `(.L_x_9712) ;  /* 0x000000010b307547 */ /* 0x000fec000b800000 */
[----:B------:R-:W-:Y:S01]  /*5780*/  FFMA.FTZ R15, R4, UR9, R194 ;  /* 0x00000009040f7c23 */ /* 0x000fe200080100c2 */
[----:B------:R-:W-:Y:S01]  /*5790*/  ISETP.LT.AND P4, PT, RZ, UR27, PT ;  /* 0x0000001bff007c0c */ /* 0x000fe2000bf81270 */
[----:B-----5:R-:W-:Y:S02]  /*57a0*/  HADD2.F32 R195, -RZ, R184.H0_H0 ;  /* 0x200000b8ffc37230 */ /* 0x020fe40000004100 */
[----:B------:R-:W-:-:S04]  /*57b0*/  FADD.FTZ R14, R250, -R15 ;  /* 0x8000000ffa0e7221 */ /* 0x000fc80000010000 */
[----:B------:R-:W-:-:S05]  /*57c0*/  FMUL.FTZ R14, R14, UR26 ;  /* 0x0000001a0e0e7c20 */ /* 0x000fca0008410000 */
[----:B------:R-:W-:-:S05]  /*57d0*/  FSEL R14, R14, RZ, P4 ;  /* 0x000000ff0e0e7208 */ /* 0x000fca0002000000 */
[----:B------:R-:W-:Y:S01]  /*57e0*/  FMUL.FTZ R15, R14, UR29 ;  /* 0x0000001d0e0f7c20 */ /* 0x000fe20008410000 */
[----:B------:R-:W-:-:S03]  /*57f0*/  HADD2.F32 R14, -RZ, R36.H0_H0 ;  /* 0x20000024ff0e7230 */ /* 0x000fc60000004100 */
[-C--:B------:R-:W-:Y:S02]  /*5800*/  FFMA.FTZ R132, R195, R15.reuse, R132 ;  /* 0x0000000fc3847223 */ /* 0x080fe40000010084 */
[----:B------:R-:W-:-:S05]  /*5810*/  FMUL.FTZ R14, R14, R15 ;  /* 0x0000000f0e0e7220 */ /* 0x000fca0000410000 */
[----:B------:R-:W-:-:S04]  /*5820*/  F2FP.F16.F32.PACK_AB R14, RZ, R14 ;  /* 0x0000000eff0e723e */ /* 0x000fc800000000ff */
[----:B------:R-:W-:-:S07]  /*5830*/  PRMT R188, R14, 0x7610, R188 ;  /* 0x000076100ebc7816 */ /* 0x000fce00000000bc */
.L_x_9712:
[----:B------:R-:W-:Y:S05]  /*5840*/  BRA.U !UP3, `(.L_x_9713) ;  /* 0x000000010b307547 */ /* 0x000fea000b800000 */
[----:B------:R-:W-:Y:S01]  /*5850*/  FFMA.FTZ R14, R6, UR9, R194 ;  /* 0x00000009060e7c23 */ /* 0x000fe200080100c2 */
[----:B------:R-:W-:Y:S01]  /*5860*/  ISETP.LT.AND P4, PT, RZ, UR27, PT ;  /* 0x0000001bff007c0c */ /* 0x000fe2000bf81270 */
[----:B------:R-:W-:Y:S02]  /*5870*/  HADD2.F32 R15, -RZ, R36.H1_H1 ;  /* 0x30000024ff0f7230 */ /* 0x000fe40000004100 */
[----:B------:R-:W-:Y:S01]  /*5880*/  FADD.FTZ R14, R247, -R14 ;  /* 0x8000000ef70e7221 */ /* 0x000fe20000010000 */
[----:B-----5:R-:W-:-:S03]  /*5890*/  HADD2.F32 R196, -RZ, R184.H1_H1 ;  /* 0x300000b8ffc47230 */ /* 0x020fc60000004100 */
[----:B------:R-:W-:-:S05]  /*58a0*/  FMUL.FTZ R14, R14, UR26 ;  /* 0x0000001a0e0e7c20 */ /* 0x000fca0008410000 */
[----:B------:R-:W-:-:S05]  /*58b0*/  FSEL R14, R14, RZ, P4 ;  /* 0x000000ff0e0e7208 */ /* 0x000fca0002000000 */
[----:B------:R-:W-:-:S04]  /*58c0*/  FMUL.FTZ R14, R14, UR29 ;  /* 0x0000001d0e0e7c20 */ /* 0x000fc80008410000 */
[-C--:B------:R-:W-:Y:S01]  /*58d0*/  FMUL.FTZ R15, R15, R14.reuse ;  /* 0x0000000e0f0f7220 */ /* 0x080fe20000410000 */
[----:B------:R-:W-:-:S04]  /*58e0*/  FFMA.FTZ R133, R196, R14, R133 ;  /* 0x0000000ec4857223 */ /* 0x000fc80000010085 */
[----:B------:R-:W-:-:S04]  /*58f0*/  F2FP.F16.F32.PACK_AB R15, RZ, R15 ;  /* 0x0000000fff0f723e */ /* 0x000fc800000000ff */
[----:B------:R-:W-:-:S07]  /*5900*/  PRMT R188, R188, 0x5410, R15 ;  /* 0x00005410bcbc7816 */ /* 0x000fce000000000f */
.L_x_9713:
[----:B------:R-:W-:Y:S05]  /*5910*/  BRA.U !UP3, `(.L_x_9714) ;  /* 0x000000010b307547 */ /* 0x000fea000b800000 */
        /* <DEDUP_REMOVED lines=12> */
.L_x_9714:
[----:B------:R-:W-:Y:S05]  /*59e0*/  BRA.U !UP3, `(.L_x_9715) ;  /* 0x000000010b307547 */ /* 0x000fea000b800000 */
[----:B------:R-:W-:Y:S01]  /*59f0*/  FFMA.FTZ R15, R10, UR9, R194 ;  /* 0x000000090a0f7c23 */ /* 0x000fe200080100c2 */
[----:B------:R-:W-:Y:S01]  /*5a00*/  ISETP.LT.AND P4, PT, RZ, UR27, PT ;  /* 0x0000001bff007c0c */ /* 0x000fe2000bf81270 */
[----:B-----5:R-:W-:Y:S02]  /*5a10*/  HADD2.F32 R196, -RZ, R185.H1_H1 ;  /* 0x300000b9ffc47230 */ /* 0x020fe40000004100 */
[----:B------:R-:W-:Y:S01]  /*5a20*/  FADD.FTZ R14, R240, -R15 ;  /* 0x8000000ff00e7221 */ /* 0x000fe20000010000 */
[----:B------:R-:W-:-:S03]  /*5a30*/  HADD2.F32 R15, -RZ, R37.H1_H1 ;  /* 0x30000025ff0f7230 */ /* 0x000fc60000004100 */
[----:B------:R-:W-:-:S05]  /*5a40*/  FMUL.FTZ R14, R14, UR26 ;  /* 0x0000001a0e0e7c20 */ /* 0x000fca0008410000 */
[----:B------:R-:W-:-:S05]  /*5a50*/  FSEL R14, R14, RZ, P4 ;  /* 0x000000ff0e0e7208 */ /* 0x000fca0002000000 */
[----:B------:R-:W-:-:S04]  /*5a60*/  FMUL.FTZ R14, R14, UR29 ;  /* 0x0000001d0e0e7c20 */ /* 0x000fc80008410000 */
[-C--:B------:R-:W-:Y:S01]  /*5a70*/  FMUL.FTZ R15, R15, R14.reuse ;  /* 0x0000000e0f0f7220 */ /* 0x080fe20000410000 */
[----:B------:R-:W-:-:S04]  /*5a80*/  FFMA.FTZ R135, R196, R14, R135 ;  /* 0x0000000ec4877223 */ /* 0x000fc80000010087 */
[----:B------:R-:W-:-:S04]  /*5a90*/  F2FP.F16.F32.PACK_AB R15, RZ, R15 ;  /* 0x0000000fff0f723e */ /* 0x000fc800000000ff */
[----:B------:R-:W-:-:S07]  /*5aa0*/  PRMT R189, R189, 0x5410, R15 ;  /* 0x00005410bdbd7816 */ /* 0x000fce000000000f */
.L_x_9715:
        /* <DEDUP_REMOVED lines=13> */
.L_x_9716:
        /* <DEDUP_REMOVED lines=13> */
.L_x_9717:
        /* <DEDUP_REMOVED lines=13> */
.L_x_9718:
        /* <DEDUP_REMOVED lines=9> */
.L_x_9711:
[----:B------:R-:W-:Y:S05]  /*5db0*/  BRA.U !UP3, `(.L_x_9719) ;  /* 0x000000010b307547 */ /* 0x000fea000b800000 */
[----:B------:R-:W-:Y:S01]  /*5dc0*/  FFMA.FTZ R15, R4, UR9, R194 ;  /* 0x00000009040f7c23 */ /* 0x000fe200080100c2 */
[----:B------:R-:W-:Y:S01]  /*5dd0*/  ISETP.LT.AND P4, PT, RZ, UR27, PT ;  /* 0x0000001bff007c0c */ /* 0x000fe2000bf81270 */
[----:B------:R-:W-:Y:S02]  /*5de0*/  HADD2.F32 R14, -RZ, R36.H0_H0 ;  /* 0x20000024ff0e7230 */ /* 0x000fe40000004100 */
[----:B------:R-:W-:Y:S01]  /*5df0*/  FADD.FTZ R15, R250, -R15 ;  /* 0x8000000ffa0f7221 */ /* 0x000fe20000010000 */
[----:B-----5:R-:W-:-:S03]  /*5e00*/  HADD2.F32 R195, -RZ, R184.H0_H0 ;  /* 0x200000b8ffc37230 */ /* 0x020fc60000004100 */
[----:B------:R-:W-:-:S05]  /*5e10*/  FMUL.FTZ R15, R15, UR26 ;  /* 0x0000001a0f0f7c20 */ /* 0x000fca0008410000 */
[----:B------:R-:W-:-:S05]  /*5e20*/  FSEL R15, R15, RZ, P4 ;  /* 0x000000ff0f0f7208 */ /* 0x000fca0002000000 */
[----:B------:R-:W-:-:S04]  /*5e30*/  FMUL.FTZ R15, R15, UR29 ;  /* 0x0000001d0f0f7c20 */ /* 0x000fc80008410000 */
[-C--:B------:R-:W-:Y:S01]  /*5e40*/  FMUL.FTZ R14, R14, R15.reuse ;  /* 0x0000000f0e0e7220 */ /* 0x080fe20000410000 */
[----:B------:R-:W-:-:S04]  /*5e50*/  FFMA.FTZ R132, R195, R15, R132 ;  /* 0x0000000fc3847223 */ /* 0x000fc80000010084 */
[----:B------:R-:W-:-:S04]  /*5e60*/  F2FP.F16.F32.PACK_AB R14, RZ, R14 ;  /* 0x0000000eff0e723e */ /* 0x000fc800000000ff */
[----:B------:R-:W-:-:S07]  /*5e70*/  PRMT R188, R14, 0x7610, R188 ;  /* 0x000076100ebc7816 */ /* 0x000fce00000000bc */
.L_x_9719:
        /* <DEDUP_REMOVED lines=13> */
.L_x_9720:
        /* <DEDUP_REMOVED lines=13> */
.L_x_9721:
[----:B------:R-:W-:Y:S05]  /*6020*/  BRA.U !UP3, `(.L_x_9722) ;  /* 0x000000010b307547 */ /* 0x000fea000b800000 */
[----:B------:R-:W-:Y:S01]  /*6030*/  FFMA.FTZ R15, R10, UR9, R194 ;  /* 0x000000090a0f7c23 */ /* 0x000fe200080100c2 */
[----:B------:R-:W-:Y:S01]  /*6040*/  ISETP.LT.AND P4, PT, RZ, UR27, PT ;  /* 0x0000001bff007c0c */ /* 0x000fe2000bf81270 */
[----:B-----5:R-:W-:Y:S02]  /*6050*/  HADD2.F32 R196, -RZ, R185.H1_H1 ;  /* 0x300000b9ffc47230 */ /* 0x020fe40000004100 */
[----:B------:R-:W-:-:S04]  /*6060*/  FADD.FTZ R15, R240, -R15 ;  /* 0x8000000ff00f7221 */ /* 0x000fc80000010000 */
[----:B------:R-:W-:-:S05]  /*6070*/  FMUL.FTZ R15, R15, UR26 ;  /* 0x0000001a0f0f7c20 */ /* 0x000fca0008410000 */
[----:B------:R-:W-:-:S05]  /*6080*/  FSEL R15, R15, RZ, P4 ;  /* 0x000000ff0f0f7208 */ /* 0x000fca0002000000 */
[----:B------:R-:W-:Y:S01]  /*6090*/  FMUL.FTZ R14, R15, UR29 ;  /* 0x0000001d0f0e7c20 */ /* 0x000fe20008410000 */
[----:B------:R-:W-:-:S03]  /*60a0*/  HADD2.F32 R15, -RZ, R37.H1_H1 ;  /* 0x30000025ff0f7230 */ /* 0x000fc60000004100 */
[-C--:B------:R-:W-:Y:S02]  /*60b0*/  FFMA.FTZ R135, R196, R14.reuse, R135 ;  /* 0x0000000ec4877223 */ /* 0x080fe40000010087 */
[----:B------:R-:W-:-:S05]  /*60c0*/  FMUL.FTZ R15, R15, R14 ;  /* 0x0000000e0f0f7220 */ /* 0x000fca0000410000 */
[----:B------:R-:W-:-:S04]  /*60d0*/  F2FP.F16.F32.PACK_AB R15, RZ, R15 ;  /* 0x0000000fff0f723e */ /* 0x000fc800000000ff */
[----:B------:R-:W-:-:S07]  /*60e0*/  PRMT R189, R189, 0x5410, R15 ;  /* 0x00005410bdbd7816 */ /* 0x000fce000000000f */
.L_x_9722:
        /* <DEDUP_REMOVED lines=13> */
.L_x_9723:
        /* <DEDUP_REMOVED lines=13> */
.L_x_9724:
        /* <DEDUP_REMOVED lines=13> */
.L_x_9725:
[----:B------:R-:W-:Y:S05]  /*6360*/  BRA.U !UP3, `(.L_x_9703) ;  /* 0x000000010b347547 */ /* 0x000fea000b800000 */
[----:B------:R-:W2:Y:S01]  /*6370*/  LDL R15, [R1+0x10] ;  /* 0x00001000010f7983 */ /* 0x000ea20000100800 */
[----:B------:R-:W-:Y:S01]  /*6380*/  FFMA.FTZ R14, R252, UR9, R194 ;  /* 0x00000009fc0e7c23 */ /* 0x000fe200080100c2 */
[----:B------:R-:W-:Y:S01]  /*6390*/  ISETP.LT.AND P4, PT, RZ, UR27, PT ;  /* 0x0000001bff007c0c */ /* 0x000fe2000bf81270 */
[----:B-----5:R-:W-:Y:S02]  /*63a0*/  HADD2.F32 R196, -RZ, R187.H1_H1 ;  /* 0x300000bbffc47230 */ /* 0x020fe40000004100 */
[----:B--2---:R-:W-:Y:S01]  /*63b0*/  FADD.FTZ R14, R15, -R14 ;  /* 0x8000000e0f0e7221 */ /* 0x004fe20000010000 */
        /* <DEDUP_REMOVED lines=8> */
.L_x_9703:
[----:B0-----:R-:W0:Y:S01]  /*6440*/  @P0 LDC.64 R14, c[0x0][0x478] ;  /* 0x00011e00ff0e0b82 */ /* 0x001e220000000a00 */
[----:B------:R-:W1:Y:S01]  /*6450*/  @UP3 LDCU.64 UR6, c[0x0][0x468] ;  /* 0x00008d00ff0637ac */ /* 0x000e620008000a00 */
[----:B------:R-:W-:Y:S02]  /*6460*/  HFMA2 R195, -RZ, RZ, 0, 9.5367431640625e-07 ;  /* 0x00000010ffc37431 */ /* 0x000fe400000001ff */
[C---:B0-----:R-:W-:Y:S01]  /*6470*/  @P0 IMAD.WIDE.U32 R14, R193.reuse, 0x20, R14 ;  /* 0x00000020c10e0825 */ /* 0x041fe200078e000e */
[----:B------:R-:W-:-:S04]  /*6480*/  IADD3 R193, PT, PT, R193, 0x80, RZ ;  /* 0x00000080c1c17810 */ /* 0x000fc80007ffe0ff */
[----:B------:R-:W-:Y:S04]  /*6490*/  @P0 STG.E.128 desc[UR10][R14.64], R180 ;  /* 0x000000b40e000986 */ /* 0x000fe8000c101d0a */
[----:B------:R1:W-:Y:S02]  /*64a0*/  @P0 STG.E.128 desc[UR10][R14.64+0x10], R120 ;  /* 0x000010780e000986 */ /* 0x0003e4000c101d0a */
[C---:B-1----:R-:W-:Y:S01]  /*64b0*/  @P2 IMAD.WIDE.U32 R14, R192.reuse, R195, UR6 ;  /* 0x00000006c00e2e25 */ /* 0x042fe2000f8e00c3 */
[----:B------:R-:W-:-:S04]  /*64c0*/  IADD3 R192, PT, PT, R192, 0x80, RZ ;  /* 0x00000080c0c07810 */ /* 0x000fc80007ffe0ff */
[----:B------:R1:W-:Y:S03]  /*64d0*/  @P2 STG.E.128 desc[UR10][R14.64], R188 ;  /* 0x000000bc0e002986 */ /* 0x0003e6000c101d0a */
.L_x_9692:
[----:B------:R-:W-:Y:S05]  /*64e0*/  BSYNC.RECONVERGENT B0 ;  /* 0x0000000000007941 */ /* 0x000fea0003800200 */
.L_x_9691:
        /* <DEDUP_REMOVED lines=9> */
.L_x_9728:
        /* <DEDUP_REMOVED lines=13> */
[----:B01----:R-:W-:Y:S01]  /*6650*/  @P5 FFMA.FTZ R15, R7, UR9, R194 ;  /* 0x00000009070f5c23 */ /* 0x003fe200080100c2 */
        /* <DEDUP_REMOVED lines=8> */
[----:B------:R-:W-:Y:S01]  /*66e0*/  @P5 FADD.FTZ R14, R239, -R14 ;  /* 0x8000000eef0e5221 */ /* 0x000fe20000010000 */
[----:B------:R-:W-:-:S03]  /*66f0*/  @P5 FFMA.FTZ R15, R206, UR9, R194 ;  /* 0x00000009ce0f5c23 */ /* 0x000fc600080100c2 */
[----:B------:R-:W-:Y:S01]  /*6700*/  @P5 FFMA.FTZ R183, R14, UR26, R175 ;  /* 0x0000001a0eb75c23 */ /* 0x000fe200080100af */
[----:B------:R-:W-:Y:S01]  /*6710*/  @P5 FFMA.FTZ R14, R210, UR9, R194 ;  /* 0x00000009d20e5c23 */ /* 0x000fe200080100c2 */
[----:B------:R-:W-:-:S03]  /*6720*/  @P5 FADD.FTZ R15, R236, -R15 ;  /* 0x8000000fec0f5221 */ /* 0x000fc60000010000 */
[----:B------:R-:W-:Y:S01]  /*6730*/  @P5 FADD.FTZ R14, R233, -R14 ;  /* 0x8000000ee90e5221 */ /* 0x000fe20000010000 */
[----:B------:R-:W-:Y:S01]  /*6740*/  @P5 FFMA.FTZ R120, R15, UR26, R176 ;  /* 0x0000001a0f785c23 */ /* 0x000fe200080100b0 */
[--C-:B------:R-:W-:Y:S02]  /*6750*/  @P5 FFMA.FTZ R15, R215, UR9, R194.reuse ;  /* 0x00000009d70f5c23 */ /* 0x100fe400080100c2 */
[----:B------:R-:W-:Y:S01]  /*6760*/  @P5 FFMA.FTZ R121, R14, UR26, R177 ;  /* 0x0000001a0e795c23 */ /* 0x000fe200080100b1 */
[----:B------:R-:W-:Y:S01]  /*6770*/  @P5 FFMA.FTZ R14, R251, UR9, R194 ;  /* 0x00000009fb0e5c23 */ /* 0x000fe200080100c2 */
[----:B------:R-:W-:-:S04]  /*6780*/  @P5 FADD.FTZ R15, R224, -R15 ;  /* 0x8000000fe00f5221 */ /* 0x000fc80000010000 */
[----:B------:R-:W-:Y:S01]  /*6790*/  @P5 FFMA.FTZ R122, R15, UR26, R178 ;  /* 0x0000001a0f7a5c23 */ /* 0x000fe200080100b2 */
[----:B--2---:R-:W-:-:S04]  /*67a0*/  @P5 FADD.FTZ R14, R195, -R14 ;  /* 0x8000000ec30e5221 */ /* 0x004fc80000010000 */
[----:B------:R-:W-:Y:S01]  /*67b0*/  @P5 FFMA.FTZ R123, R14, UR26, R179 ;  /* 0x0000001a0e7b5c23 */ /* 0x000fe200080100b3 */
[----:B------:R-:W-:-:S04]  /*67c0*/  @P5 FFMA.FTZ R14, R3, UR9, R194 ;  /* 0x00000009030e5c23 */ /* 0x000fc800080100c2 */
[----:B------:R-:W-:-:S04]  /*67d0*/  @P5 FADD.FTZ R15, R249, -R14 ;  /* 0x8000000ef90f5221 */ /* 0x000fc80000010000 */
        /* <DEDUP_REMOVED lines=9> */
.L_x_9731:
        /* <DEDUP_REMOVED lines=8> */
.L_x_9732:
        /* <DEDUP_REMOVED lines=8> */
.L_x_9733:
        /* <DEDUP_REMOVED lines=8> */
.L_x_9734:
        /* <DEDUP_REMOVED lines=8> */
.L_x_9735:
        /* <DEDUP_REMOVED lines=8> */
.L_x_9736:
        /* <DEDUP_REMOVED lines=8> */
.L_x_9737:
        /* <DEDUP_REMOVED lines=9> */
.L_x_9730:
[----:B------:R-:W-:Y:S05]  /*6c00*/  BRA.U !UP3, `(.L_x_9739) ;  /* 0x000000010b307547 */ /* 0x000fea000b800000 */
[----:B------:R-:W-:Y:S01]  /*6c10*/  PLOP3.LUT P5, PT, PT, PT, UP2, 0x80, 0x8 ;  /* 0x000000000008781c */ /* 0x000fe20003faf028 */
[----:B-----5:R-:W-:-:S12]  /*6c20*/  HADD2.F32 R195, -RZ, R184.H0_H0 ;  /* 0x200000b8ffc37230 */ /* 0x020fd80000004100 */
[----:B01----:R-:W-:-:S04]  /*6c30*/  @P5 FFMA.FTZ R14, R3, UR9, R194 ;  /* 0x00000009030e5c23 */ /* 0x003fc800080100c2 */
        /* <DEDUP_REMOVED lines=9> */
.L_x_9739:
[----:B------:R-:W-:Y:S05]  /*6cd0*/  BRA.U !UP3, `(.L_x_9740) ;  /* 0x000000010b307547 */ /* 0x000fea000b800000 */
[----:B------:R-:W-:Y:S02]  /*6ce0*/  PLOP3.LUT P5, PT, PT, PT, UP2, 0x80, 0x8 ;  /* 0x000000000008781c */ /* 0x000fe40003faf028 */
[----:B01----:R-:W-:-:S11]  /*6cf0*/  MOV R14, R173 ;  /* 0x000000ad000e7202 */ /* 0x003fd60000000f00 */
        /* <DEDUP_REMOVED lines=10> */
.L_x_9740:
        /* <DEDUP_REMOVED lines=13> */
.L_x_9741:
[----:B------:R-:W-:Y:S05]  /*6e70*/  BRA.U !UP3, `(.L_x_9742) ;  /* 0x000000010b307547 */ /* 0x000fea000b800000 */
[----:B------:R-:W-:Y:S01]  /*6e80*/  PLOP3.LUT P5, PT, PT, PT, UP2, 0x80, 0x8 ;  /* 0x000000000008781c */ /* 0x000fe20003faf028 */
[----:B01----:R-:W-:-:S12]  /*6e90*/  HADD2.F32 R15, -RZ, R45.H1_H1 ;  /* 0x3000002dff0f7230 */ /* 0x003fd80000004100 */
        /* <DEDUP_REMOVED lines=10> */
.L_x_9742:
[----:B------:R-:W-:Y:S05]  /*6f40*/  BRA.U !UP3, `(.L_x_9743) ;  /* 0x000000010b307547 */ /* 0x000fea000b800000 */
[----:B------:R-:W-:Y:S01]  /*6f50*/  PLOP3.LUT P5, PT, PT, PT, UP2, 0x80, 0x8 ;  /* 0x000000000008781c */ /* 0x000fe20003faf028 */
[----:B-----5:R-:W-:Y:S01]  /*6f60*/  HADD2.F32 R195, -RZ, R186.H0_H0 ;  /* 0x200000baffc37230 */ /* 0x020fe20000004100 */
[----:B01----:R-:W-:-:S11]  /*6f70*/  MOV R14, R176 ;  /* 0x000000b0000e7202 */ /* 0x003fd60000000f00 */
        /* <DEDUP_REMOVED lines=9> */
.L_x_9743:
        /* <DEDUP_REMOVED lines=13> */
.L_x_9744:
        /* <DEDUP_REMOVED lines=13> */
.L_x_9745:
[----:B------:R-:W-:Y:S05]  /*71b0*/  BRA.U !UP3, `(.L_x_9738) ;  /* 0x000000110b047547 */ /* 0x000fea000b800000 */
[----:B01----:R-:W2:Y:S01]  /*71c0*/  LDL R15, [R1+0xc] ;  /* 0x00000c00010f7983 */ /* 0x003ea20000100800 */
        /* <DEDUP_REMOVED lines=13> */
.L_x_9729:
[----:B01----:R-:W0:Y:S02]  /*72a0*/  LDC.64 R14, c[0x0][0x478] ;  /* 0x00011e00ff0e7b82 */ /* 0x003e240000000a00 */
[----:B0-----:R-:W-:-:S04]  /*72b0*/  ISETP.NE.U32.AND P0, PT, R14, RZ, PT ;  /* 0x000000ff0e00720c */ /* 0x001fc80003f05070 */
[----:B------:R-:W-:-:S13]  /*72c0*/  ISETP.NE.AND.EX P0, PT, R15, RZ, PT, P0 ;  /* 0x000000ff0f00720c */ /* 0x000fda0003f05300 */
[----:B------:R-:W-:Y:S05]  /*72d0*/  @!P0 BRA `(.L_x_9746) ;  /* 0x0000000800188947 */ /* 0x000fea0003800000 */
[----:B------:R-:W2:Y:S01]  /*72e0*/  LDL R195, [R1+0xc] ;  /* 0x00000c0001c37983 */ /* 0x000ea20000100800 */
[--C-:B------:R-:W-:Y:S01]  /*72f0*/  FFMA.FTZ R120, R205, UR9, R194.reuse ;  /* 0x00000009cd787c23 */ /* 0x100fe200080100c2 */
[--C-:B------:R-:W-:Y:S01]  /*7300*/  FFMA.FTZ R180, R204, UR9, R194.reuse ;  /* 0x00000009ccb47c23 */ /* 0x100fe200080100c2 */
[--C-:B------:R-:W-:Y:S01]  /*7310*/  FFMA.FTZ R123, R7, UR9, R194.reuse ;  /* 0x00000009077b7c23 */ /* 0x100fe200080100c2 */
[----:B------:R-:W-:Y:S01]  /*7320*/  FFMA.FTZ R15, R215, UR9, R194 ;  /* 0x00000009d70f7c23 */ /* 0x000fe200080100c2 */
[----:B------:R-:W-:Y:S01]  /*7330*/  FADD.FTZ R122, R239, -R120 ;  /* 0x80000078ef7a7221 */ /* 0x000fe20000010000 */
        /* <DEDUP_REMOVED lines=15> */
[----:B------:R-:W-:-:S02]  /*7430*/  FMUL.FTZ R183, R122, UR26 ;  /* 0x0000001a7ab77c20 */ /* 0x000fc40008410000 */
[----:B------:R-:W-:Y:S02]  /*7440*/  FSEL R122, R15, RZ, P5 ;  /* 0x000000ff0f7a7208 */ /* 0x000fe40002800000 */
[----:B------:R-:W-:Y:S02]  /*7450*/  FSEL R121, R14, RZ, P5 ;  /* 0x000000ff0e797208 */ /* 0x000fe40002800000 */
[----:B------:R-:W-:Y:S02]  /*7460*/  FSEL R120, R120, RZ, P5 ;  /* 0x000000ff78787208 */ /* 0x000fe40002800000 */
[----:B------:R-:W-:Y:S01]  /*7470*/  FSEL R183, R183, RZ, P5 ;  /* 0x000000ffb7b77208 */ /* 0x000fe20002800000 */
[----:B--2---:R-:W-:Y:S01]  /*7480*/  FADD.FTZ R196, R195, -R181 ;  /* 0x800000b5c3c47221 */ /* 0x004fe20000010000 */
[----:B------:R-:W-:Y:S01]  /*7490*/  FMUL.FTZ R181, R123, UR26 ;  /* 0x0000001a7bb57c20 */ /* 0x000fe20008410000 */
[----:B------:R-:W-:Y:S01]  /*74a0*/  FMUL.FTZ R195, R182, UR26 ;  /* 0x0000001ab6c37c20 */ /* 0x000fe20008410000 */
[----:B------:R-:W-:Y:S01]  /*74b0*/  FSEL R182, R180, RZ, P5 ;  /* 0x000000ffb4b67208 */ /* 0x000fe20002800000 */
[----:B------:R-:W-:-:S02]  /*74c0*/  FMUL.FTZ R123, R196, UR26 ;  /* 0x0000001ac47b7c20 */ /* 0x000fc40008410000 */
[----:B------:R-:W-:Y:S02]  /*74d0*/  FSEL R181, R181, RZ, P5 ;  /* 0x000000ffb5b57208 */ /* 0x000fe40002800000 */
[----:B------:R-:W-:Y:S02]  /*74e0*/  FSEL R180, R195, RZ, P5 ;  /* 0x000000ffc3b47208 */ /* 0x000fe40002800000 */
        /* <DEDUP_REMOVED lines=14> */
.L_x_9747:
        /* <DEDUP_REMOVED lines=13> */
.L_x_9748:
        /* <DEDUP_REMOVED lines=13> */
.L_x_9749:
        /* <DEDUP_REMOVED lines=13> */
.L_x_9750:
        /* <DEDUP_REMOVED lines=13> */
.L_x_9751:
        /* <DEDUP_REMOVED lines=13> */
.L_x_9752:
        /* <DEDUP_REMOVED lines=13> */
.L_x_9753:
        /* <DEDUP_REMOVED lines=9> */
.L_x_9746:
        /* <DEDUP_REMOVED lines=13> */
.L_x_9754:
        /* <DEDUP_REMOVED lines=13> */
.L_x_9755:
        /* <DEDUP_REMOVED lines=13> */
.L_x_9756:
        /* <DEDUP_REMOVED lines=13> */
.L_x_9757:
        /* <DEDUP_REMOVED lines=13> */
.L_x_9758:
        /* <DEDUP_REMOVED lines=13> */
.L_x_9759:
        /* <DEDUP_REMOVED lines=13> */
.L_x_9760:
        /* <DEDUP_REMOVED lines=14> */
.L_x_9738:
[----:B01----:R-:W0:Y:S01]  /*81d0*/  @P0 LDC.64 R14, c[0x0][0x478] ;  /* 0x00011e00ff0e0b82 */ /* 0x003e220000000a00 */
        /* <DEDUP_REMOVED lines=9> */
.L_x_9727:
[----:B------:R-:W-:Y:S05]  /*8270*/  BSYNC.RECONVERGENT B0 ;  /* 0x0000000000007941 */ /* 0x000fea0003800200 */
.L_x_9726:
        /* <DEDUP_REMOVED lines=9> */
.L_x_9763:
[----:B------:R-:W-:Y:S05]  /*8310*/  BRA.U !UP0, `(.L_x_9764) ;  /* 0x0000000d084c7547 */ /* 0x000fea000b800000 */
[----:B------:R-:W-:-:S04]  /*8320*/  UISETP.NE.U32.AND UP0, UPT, UR4, URZ, UPT ;  /* 0x000000ff0400728c */ /* 0x000fc8000bf05070 */
[----:B------:R-:W-:-:S06]  /*8330*/  UISETP.NE.AND.EX UP0, UPT, UR5, URZ, UPT, UP0 ;  /* 0x000000ff0500728c */ /* 0x000fcc000bf05300 */
[----:B------:R-:W-:-:S13]  /*8340*/  PLOP3.LUT P0, PT, PT, PT, UP0, 0x80, 0x8 ;  /* 0x000000000008781c */ /* 0x000fda0003f0f008 */
[----:B------:R-:W-:Y:S05]  /*8350*/  @!P0 BRA `(.L_x_9765) ;  /* 0x0000000400908947 */ /* 0x000fea0003800000 */
[----:B------:R-:W3:Y:S04]  /*8360*/  LDL R196, [R1+0x8] ;  /* 0x0000080001c47983 */ /* 0x000ee80000100800 */
[----:B------:R-:W4:Y:S01]  /*8370*/  LDL R195, [R1+0x4] ;  /* 0x0000040001c37983 */ /* 0x000f220000100800 */
[----:B------:R-:W-:Y:S02]  /*8380*/  PLOP3.LUT P6, PT, PT, PT, UP2, 0x80, 0x8 ;  /* 0x000000000008781c */ /* 0x000fe40003fcf028 */
[----:B------:R-:W-:Y:S02]  /*8390*/  MOV R180, R20 ;  /* 0x0000001400b47202 */ /* 0x000fe40000000f00 */
[----:B------:R-:W-:Y:S02]  /*83a0*/  MOV R181, R21 ;  /* 0x0000001500b57202 */ /* 0x000fe40000000f00 */
[----:B------:R-:W-:-:S02]  /*83b0*/  MOV R182, R22 ;  /* 0x0000001600b67202 */ /* 0x000fc40000000f00 */
[----:B------:R-:W-:Y:S02]  /*83c0*/  MOV R183, R23 ;  /* 0x0000001700b77202 */ /* 0x000fe40000000f00 */
[----:B------:R-:W-:Y:S02]  /*83d0*/  MOV R120, R16 ;  /* 0x0000001000787202 */ /* 0x000fe40000000f00 */
[----:B------:R-:W-:Y:S01]  /*83e0*/  MOV R121, R17 ;  /* 0x0000001100797202 */ /* 0x000fe20000000f00 */
[----:B012---:R-:W-:Y:S01]  /*83f0*/  @P6 FFMA.FTZ R14, R207, UR9, R194 ;  /* 0x00000009cf0e6c23 */ /* 0x007fe200080100c2 */
[----:B------:R-:W-:Y:S02]  /*8400*/  MOV R122, R18 ;  /* 0x00000012007a7202 */ /* 0x000fe40000000f00 */
[----:B------:R-:W-:Y:S01]  /*8410*/  MOV R123, R19 ;  /* 0x00000013007b7202 */ /* 0x000fe20000000f00 */
        /* <DEDUP_REMOVED lines=12> */
[----:B------:R-:W-:Y:S01]  /*84e0*/  @P6 FFMA.FTZ R183, R14, UR26, R23 ;  /* 0x0000001a0eb76c23 */ /* 0x000fe20008010017 */
[----:B------:R-:W-:Y:S02]  /*84f0*/  @P6 FFMA.FTZ R14, R219, UR9, R194 ;  /* 0x00000009db0e6c23 */ /* 0x000fe400080100c2 */
[----:B------:R-:W-:Y:S01]  /*8500*/  @P6 FFMA.FTZ R120, R15, UR26, R16 ;  /* 0x0000001a0f786c23 */ /* 0x000fe20008010010 */
[----:B------:R-:W-:Y:S01]  /*8510*/  @P6 FFMA.FTZ R15, R218, UR9, R194 ;  /* 0x00000009da0f6c23 */ /* 0x000fe200080100c2 */
[----:B------:R-:W-:-:S03]  /*8520*/  @P6 FADD.FTZ R14, R221, -R14 ;  /* 0x8000000edd0e6221 */ /* 0x000fc60000010000 */
[----:B------:R-:W-:Y:S01]  /*8530*/  @P6 FADD.FTZ R15, R220, -R15 ;  /* 0x8000000fdc0f6221 */ /* 0x000fe20000010000 */
[----:B------:R-:W-:-:S03]  /*8540*/  @P6 FFMA.FTZ R121, R14, UR26, R17 ;  /* 0x0000001a0e796c23 */ /* 0x000fc60008010011 */
[----:B------:R-:W-:Y:S01]  /*8550*/  @P6 FFMA.FTZ R122, R15, UR26, R18 ;  /* 0x0000001a0f7a6c23 */ /* 0x000fe20008010012 */
[----:B---3--:R-:W-:-:S04]  /*8560*/  @P6 FFMA.FTZ R194, R196, UR9, R194 ;  /* 0x00000009c4c26c23 */ /* 0x008fc800080100c2 */
[----:B----4-:R-:W-:-:S04]  /*8570*/  @P6 FADD.FTZ R194, R195, -R194 ;  /* 0x800000c2c3c26221 */ /* 0x010fc80000010000 */
        /* <DEDUP_REMOVED lines=9> */
.L_x_9766:
        /* <DEDUP_REMOVED lines=8> */
.L_x_9767:
        /* <DEDUP_REMOVED lines=8> */
.L_x_9768:
        /* <DEDUP_REMOVED lines=8> */
.L_x_9769:
        /* <DEDUP_REMOVED lines=8> */
.L_x_9770:
        /* <DEDUP_REMOVED lines=8> */
.L_x_9771:
        /* <DEDUP_REMOVED lines=8> */
.L_x_9772:
        /* <DEDUP_REMOVED lines=9> */
.L_x_9765:
[----:B------:R-:W-:Y:S05]  /*89a0*/  BRA.U !UP3, `(.L_x_9774) ;  /* 0x000000010b307547 */ /* 0x000fea000b800000 */
[----:B------:R-:W-:Y:S01]  /*89b0*/  PLOP3.LUT P6, PT, PT, PT, UP2, 0x80, 0x8 ;  /* 0x000000000008781c */ /* 0x000fe20003fcf028 */
[----:B-----5:R-:W-:-:S12]  /*89c0*/  HADD2.F32 R195, -RZ, R184.H0_H0 ;  /* 0x200000b8ffc37230 */ /* 0x020fd80000004100 */
[----:B012---:R-:W-:-:S04]  /*89d0*/  @P6 FFMA.FTZ R14, R207, UR9, R194 ;  /* 0x00000009cf0e6c23 */ /* 0x007fc800080100c2 */
        /* <DEDUP_REMOVED lines=9> */
.L_x_9774:
[----:B------:R-:W-:Y:S05]  /*8a70*/  BRA.U !UP3, `(.L_x_9775) ;  /* 0x000000010b307547 */ /* 0x000fea000b800000 */
[----:B------:R-:W-:Y:S02]  /*8a80*/  PLOP3.LUT P6, PT, PT, PT, UP2, 0x80, 0x8 ;  /* 0x000000000008781c */ /* 0x000fe40003fcf028 */
[----:B012---:R-:W-:-:S11]  /*8a90*/  MOV R14, R21 ;  /* 0x00000015000e7202 */ /* 0x007fd60000000f00 */
        /* <DEDUP_REMOVED lines=10> */
.L_x_9775:
        /* <DEDUP_REMOVED lines=13> */
.L_x_9776:
[----:B------:R-:W-:Y:S05]  /*8c10*/  BRA.U !UP3, `(.L_x_9777) ;  /* 0x000000010b307547 */ /* 0x000fea000b800000 */
[----:B------:R-:W-:Y:S01]  /*8c20*/  PLOP3.LUT P6, PT, PT, PT, UP2, 0x80, 0x8 ;  /* 0x000000000008781c */ /* 0x000fe20003fcf028 */
[----:B012---:R-:W-:-:S12]  /*8c30*/  HADD2.F32 R15, -RZ, R53.H1_H1 ;  /* 0x30000035ff0f7230 */ /* 0x007fd80000004100 */
        /* <DEDUP_REMOVED lines=10> */
.L_x_9777:
[----:B------:R-:W-:Y:S05]  /*8ce0*/  BRA.U !UP3, `(.L_x_9778) ;  /* 0x000000010b307547 */ /* 0x000fea000b800000 */
[----:B------:R-:W-:Y:S01]  /*8cf0*/  PLOP3.LUT P6, PT, PT, PT, UP2, 0x80, 0x8 ;  /* 0x000000000008781c */ /* 0x000fe20003fcf028 */
[----:B-----5:R-:W-:Y:S01]  /*8d00*/  HADD2.F32 R195, -RZ, R186.H0_H0 ;  /* 0x200000baffc37230 */ /* 0x020fe20000004100 */
[----:B012---:R-:W-:-:S11]  /*8d10*/  MOV R14, R16 ;  /* 0x00000010000e7202 */ /* 0x007fd60000000f00 */
        /* <DEDUP_REMOVED lines=9> */
.L_x_9778:
        /* <DEDUP_REMOVED lines=13> */
.L_x_9779:
        /* <DEDUP_REMOVED lines=13> */
.L_x_9780:
[----:B------:R-:W-:Y:S05]  /*8f50*/  BRA.U !UP3, `(.L_x_9773) ;  /* 0x000000110b107547 */ /* 0x000fea000b800000 */
[----:B012---:R-:W2:Y:S04]  /*8f60*/  LDL R15, [R1+0x8] ;  /* 0x00000800010f7983 */ /* 0x007ea80000100800 */
[----:B------:R-:W3:Y:S01]  /*8f70*/  LDL R14, [R1+0x4] ;  /* 0x00000400010e7983 */ /* 0x000ee20000100800 */
[----:B------:R-:W-:-:S13]  /*8f80*/  PLOP3.LUT P6, PT, PT, PT, UP2, 0x80, 0x8 ;  /* 0x000000000008781c */ /* 0x000fda0003fcf028 */
[----:B--2---:R-:W-:Y:S01]  /*8f90*/  @P6 FFMA.FTZ R194, R15, UR9, R194 ;  /* 0x000000090fc26c23 */ /* 0x004fe200080100c2 */
[----:B------:R-:W-:-:S03]  /*8fa0*/  HADD2.F32 R15, -RZ, R55.H1_H1 ;  /* 0x30000037ff0f7230 */ /* 0x000fc60000004100 */
[----:B---3--:R-:W-:Y:S01]  /*8fb0*/  @P6 FADD.FTZ R194, R14, -R194 ;  /* 0x800000c20ec26221 */ /* 0x008fe20000010000 */
[----:B------:R-:W-:-:S03]  /*8fc0*/  MOV R14, R19 ;  /* 0x00000013000e7202 */ /* 0x000fc60000000f00 */
        /* <DEDUP_REMOVED lines=8> */
.L_x_9764:
[----:B012---:R-:W0:Y:S02]  /*9050*/  LDC.64 R14, c[0x0][0x478] ;  /* 0x00011e00ff0e7b82 */ /* 0x007e240000000a00 */
[----:B0-----:R-:W-:-:S04]  /*9060*/  ISETP.NE.U32.AND P0, PT, R14, RZ, PT ;  /* 0x000000ff0e00720c */ /* 0x001fc80003f05070 */
[----:B------:R-:W-:-:S13]  /*9070*/  ISETP.NE.AND.EX P0, PT, R15, RZ, PT, P0 ;  /* 0x000000ff0f00720c */ /* 0x000fda0003f05300 */
[----:B------:R-:W-:Y:S05]  /*9080*/  @!P0 BRA `(.L_x_9781) ;  /* 0x00000008001c8947 */ /* 0x000fea0003800000 */
        /* <DEDUP_REMOVED lines=13> */
.L_x_9782:
        /* <DEDUP_REMOVED lines=13> */
.L_x_9783:
        /* <DEDUP_REMOVED lines=13> */
.L_x_9784:
        /* <DEDUP_REMOVED lines=13> */
.L_x_9785:
        /* <DEDUP_REMOVED lines=13> */
.L_x_9786:
        /* <DEDUP_REMOVED lines=13> */
.L_x_9787:
        /* <DEDUP_REMOVED lines=13> */
.L_x_9788:
[----:B------:R-:W2:Y:S04]  /*9640*/  LDL R14, [R1+0x8] ;  /* 0x00000800010e7983 */ /* 0x000ea80000100800 */
[----:B------:R-:W3:Y:S01]  /*9650*/  LDL R181, [R1+0x4] ;  /* 0x0000040001b57983 */ /* 0x000ee20000100800 */
        /* <DEDUP_REMOVED lines=9> */
[----:B------:R-:W-:Y:S01]  /*96f0*/  ISETP.LT.AND P6, PT, RZ, UR27, PT ;  /* 0x0000001bff007c0c */ /* 0x000fe2000bfc1270 */
[----:B------:R-:W-:Y:S01]  /*9700*/  FMUL.FTZ R15, R15, UR26 ;  /* 0x0000001a0f0f7c20 */ /* 0x000fe20008410000 */
[----:B------:R-:W-:Y:S01]  /*9710*/  FMUL.FTZ R180, R180, UR26 ;  /* 0x0000001ab4b47c20 */ /* 0x000fe20008410000 */
[----:B------:R-:W-:-:S03]  /*9720*/  FMUL.FTZ R183, R122, UR26 ;  /* 0x0000001a7ab77c20 */ /* 0x000fc60008410000 */
[----:B------:R-:W-:Y:S02]  /*9730*/  FSEL R122, R15, RZ, P6 ;  /* 0x000000ff0f7a7208 */ /* 0x000fe40003000000 */
[----:B------:R-:W-:Y:S01]  /*9740*/  FSEL R183, R183, RZ, P6 ;  /* 0x000000ffb7b77208 */ /* 0x000fe20003000000 */
[--C-:B--2---:R-:W-:Y:S01]  /*9750*/  FFMA.FTZ R120, R14, UR9, R194.reuse ;  /* 0x000000090e787c23 */ /* 0x104fe200080100c2 */
[--C-:B------:R-:W-:Y:S01]  /*9760*/  FFMA.FTZ R14, R219, UR9, R194.reuse ;  /* 0x00000009db0e7c23 */ /* 0x100fe200080100c2 */
[----:B------:R-:W-:Y:S02]  /*9770*/  FFMA.FTZ R194, R207, UR9, R194 ;  /* 0x00000009cfc27c23 */ /* 0x000fe400080100c2 */
[----:B---3--:R-:W-:Y:S01]  /*9780*/  FADD.FTZ R182, R181, -R120 ;  /* 0x80000078b5b67221 */ /* 0x008fe20000010000 */
        /* <DEDUP_REMOVED lines=13> */
[----:B------:R-:W-:Y:S01]  /*9860*/  FSEL R123, R14, RZ, P6 ;  /* 0x000000ff0e7b7208 */ /* 0x000fe20003000000 */
[----:B------:R-:W-:Y:S06]  /*9870*/  BRA.U !UP3, `(.L_x_9773) ;  /* 0x000000050bc87547 */ /* 0x000fec000b800000 */
        /* <DEDUP_REMOVED lines=8> */
.L_x_9781:
        /* <DEDUP_REMOVED lines=13> */
.L_x_9789:
        /* <DEDUP_REMOVED lines=13> */
.L_x_9790:
        /* <DEDUP_REMOVED lines=13> */
.L_x_9791:
        /* <DEDUP_REMOVED lines=13> */
.L_x_9792:
        /* <DEDUP_REMOVED lines=13> */
.L_x_9793:
        /* <DEDUP_REMOVED lines=13> */
.L_x_9794:
        /* <DEDUP_REMOVED lines=13> */
.L_x_9795:
[----:B------:R-:W-:Y:S05]  /*9eb0*/  BRA.U !UP3, `(.L_x_9773) ;  /* 0x000000010b387547 */ /* 0x000fea000b800000 */
[----:B------:R-:W2:Y:S04]  /*9ec0*/  LDL R15, [R1+0x8] ;  /* 0x00000800010f7983 */ /* 0x000ea80000100800 */
        /* <DEDUP_REMOVED lines=12> */
[----:B------:R-:W-:-:S07]  /*9f90*/  PRMT R191, R191, 0x5410, R15 ;  /* 0x00005410bfbf7816 */ /* 0x000fce000000000f */
.L_x_9773:
        /* <DEDUP_REMOVED lines=8> */
.L_x_9762:
[----:B------:R-:W-:Y:S05]  /*a020*/  BSYNC.RECONVERGENT B0 ;  /* 0x0000000000007941 */ /* 0x000fea0003800200 */
.L_x_9761:
[----:B------:R-:W-:Y:S02]  /*a030*/  UIADD3 UR24, UPT, UPT, UR24, UR22, URZ ;  /* 0x0000001618187290 */ /* 0x000fe4000fffe0ff */
[----:B------:R-:W-:Y:S02]  /*a040*/  UPLOP3.LUT UP1, UPT, UPT, UPT, UP1, 0x40, 0x4 ;  /* 0x000000000004789c */ /* 0x000fe40003f2e810 */
[----:B------:R-:W-:-:S09]  /*a050*/  UISETP.GE.AND UP0, UPT, UR24, UR23, UPT ;  /* 0x000000171800728c */ /* 0x000fd2000bf06270 */
[----:B------:R-:W-:Y:S05]  /*a060*/  BRA.U !UP0, `(.L_x_9796) ;  /* 0xffffff6908487547 */ /* 0x000fea000b83ffff */
.L_x_9644:
        /* <DEDUP_REMOVED lines=20> */
.L_x_9798:
[----:B------:R-:W-:Y:S05]  /*a1b0*/  BSYNC.RECONVERGENT B0 ;  /* 0x0000000000007941 */ /* 0x000fea0003800200 */
.L_x_9797:
        /* <DEDUP_REMOVED lines=15> */
.L_x_9800:
[----:B------:R-:W-:Y:S05]  /*a2b0*/  BSYNC.RECONVERGENT B0 ;  /* 0x0000000000007941 */ /* 0x000fea0003800200 */
.L_x_9799:
        /* <DEDUP_REMOVED lines=15> */
.L_x_9802:
[----:B------:R-:W-:Y:S05]  /*a3b0*/  BSYNC.RECONVERGENT B0 ;  /* 0x0000000000007941 */ /* 0x000fea0003800200 */
.L_x_9801:
        /* <DEDUP_REMOVED lines=14> */
.L_x_9803:
        /* <DEDUP_REMOVED lines=14> */
.L_x_15704:


//--------------------- .text._ZN10layer_norm13ln_bwd_kernelINS_13Kernel_traitsI6__halfS2_fS2_fjLj4096ELj1ELj1ELj4ELj16ENS_18Kernel_traits_baseILj4096ES2_S2_fS2_fjLj128EEEEELb0ELb1ELb1ELb1EEEvNS_9BwdParamsE --------------------------
	.section	.text._ZN10layer_norm13ln_bwd_kernelINS_13Kernel_traitsI6__halfS2_fS2_fjLj4096ELj1ELj1ELj4ELj16ENS_18Kernel_traits_baseILj4096ES2_S2_fS2_fjLj128EEEEELb0ELb1ELb1ELb1EEEvNS_9BwdParamsE,"ax",@progbits
	.align	128
        .global         _ZN10layer_norm13ln_bwd_kernelINS_13Kernel_traitsI6__halfS2_fS2_fjLj4096ELj1ELj1ELj4ELj16ENS_18Kernel_traits_baseILj4096ES2_S2_fS2_fjLj128EEEEELb0ELb1ELb1ELb1EEEvNS_9BwdParamsE
        .type           _ZN10layer_norm13ln_bwd_kernelINS_13Kernel_traitsI6__halfS2_fS2_fjLj4096ELj1ELj1ELj4ELj16ENS_18Kernel_traits_baseILj4096ES2_S2_fS2_fjLj128EEEEELb0ELb1ELb1ELb1EEEvNS_9BwdParamsE,@function
        .size           _ZN10layer_norm13ln_bwd_kernelINS_13Kernel_traitsI6__halfS2_fS2_fjLj4096ELj1ELj1ELj4ELj16ENS_18Kernel_traits_baseILj4096ES2_S2_fS2_fjLj128EEEEELb0ELb1ELb1ELb1EEEvNS_9BwdParamsE,(.L_x_15705 - _ZN10layer_norm13ln_bwd_kernelINS_13Kernel_traitsI6__halfS2_fS2_fjLj4096ELj1ELj1ELj4ELj16ENS_18Kernel_traits_baseILj4096ES2_S2_fS2_fjLj128EEEEELb0ELb1ELb1ELb1EEEvNS_9BwdParamsE)
        .other          _ZN10layer_norm13ln_bwd_kernelINS_13Kernel_traitsI6__halfS2_fS2_fjLj4096ELj1ELj1ELj4ELj16ENS_18Kernel_traits_baseILj4096ES2_S2_fS2_fjLj128EEEEELb0ELb1ELb1ELb1EEEvNS_9BwdParamsE,@"STO_CUDA_ENTRY STV_DEFAULT"
_ZN10layer_norm13ln_bwd_kernelINS_13Kernel_traitsI6__halfS2_fS2_fjLj4096ELj1ELj1ELj4ELj16ENS_18Kernel_traits_baseILj4096ES2_S2_fS2_fjLj128EEEEELb0ELb1ELb1ELb1EEEvNS_9BwdParamsE:
.text._ZN10layer_norm13ln_bwd_kernelINS_13Kernel_traitsI6__halfS2_fS2_fjLj4096ELj1ELj1ELj4ELj16ENS_18Kernel_traits_baseILj4096ES2_S2_fS2_fjLj128EEEEELb0ELb1ELb1ELb1EEEvNS_9BwdParamsE:
        /* <DEDUP_REMOVED lines=65> */
[----:B0-----:R0:W5:Y:S01]  /*0410*/  LDG.E.128 R124, desc[UR18][R2.64+0x1800] ;  /* 0x00180012027c7981 */ /* 0x001162000c1e1d00 */
[----:B------:R-:W0:Y:S01]  /*0420*/  LDCU.128 UR12, c[0x0][0x3f0] ;  /* 0x00007e00ff0c77ac */ /* 0x000e220008000c00 */
[----:B----4-:R-:W-:-:S02]  /*0430*/  IMAD.WIDE.U32 R4, R195, 0x10, R4 ;  /* 0x00000010c3047825 */ /* 0x010fc400078e0004 */
[----:B------:R4:W5:Y:S01]  /*0440*/  LDG.E.128 R128, desc[UR18][R2.64+0x1000] ;  /* 0x0010001202807981 */ /* 0x000962000c1e1d00 */
[----:B------:R-:W0:Y:S03]  /*0450*/  LDCU.64 UR22, c[0x0][0x3c0] ;  /* 0x00007800ff1677ac */ /* 0x000e260008000a00 */
[----:B------:R4:W5:Y:S01]  /*0460*/  LDG.E.128 R132, desc[UR18][R2.64+0x800] ;  /* 0x0008001202847981 */ /* 0x000962000c1e1d00 */
[----:B------:R-:W0:Y:S03]  /*0470*/  LDCU.64 UR24, c[0x0][0x380] ;  /* 0x00007000ff1877ac */ /* 0x000e260008000a00 */
[----:B------:R4:W5:Y:S04]  /*0480*/  LDG.E.128 R136, desc[UR18][R2.64] ;  /* 0x0000001202887981 */ /* 0x000968000c1e1d00 */
[----:B------:R4:W5:Y:S04]  /*0490*/  LDG.E.128 R140, desc[UR18][R4.64+0x1800] ;  /* 0x00180012048c7981 */ /* 0x000968000c1e1d00 */
[----:B------:R4:W5:Y:S04]  /*04a0*/  LDG.E.128 R144, desc[UR18][R4.64+0x1000] ;  /* 0x0010001204907981 */ /* 0x000968000c1e1d00 */
[----:B------:R4:W5:Y:S04]  /*04b0*/  LDG.E.128 R148, desc[UR18][R4.64+0x800] ;  /* 0x0008001204947981 */ /* 0x000968000c1e1d00 */
[----:B------:R4:W5:Y:S01]  /*04c0*/  LDG.E.128 R152, desc[UR18][R4.64] ;  /* 0x0000001204987981 */ /* 0x000962000c1e1d00 */
[----:B------:R-:W-:Y:S01]  /*04d0*/  HFMA2 R156, -RZ, RZ, 0, 0 ;  /* 0x00000000ff9c7431 */ /* 0x000fe200000001ff */
[----:B0123--:R-:W-:-:S11]  /*04e0*/  UPLOP3.LUT UP1, UPT, UPT, UPT, UPT, 0x40, 0x4 ;  /* 0x000000000004789c */ /* 0x00ffd60003f2e870 */
.L_x_9940:
[----:B------:R-:W-:Y:S02]  /*04f0*/  UIMAD.WIDE UR16, UR8, 0x4, UR14 ;  /* 0x00000004081078a5 */ /* 0x000fe4000f8e020e */
[----:B------:R-:W-:-:S04]  /*0500*/  UIMAD.WIDE UR10, UR8, 0x4, UR20 ;  /* 0x00000004080a78a5 */ /* 0x000fc8000f8e0214 */
[----:B--2---:R-:W-:Y:S02]  /*0510*/  MOV R186, UR16 ;  /* 0x0000001000ba7c02 */ /* 0x004fe40008000f00 */
[----:B------:R-:W-:Y:S01]  /*0520*/  MOV R187, UR17 ;  /* 0x0000001100bb7c02 */ /* 0x000fe20008000f00 */
[----:B------:R-:W-:-:S04]  /*0530*/  UIMAD.WIDE UR16, UR8, 0x4, UR12 ;  /* 0x00000004081078a5 */ /* 0x000fc8000f8e020c */
[----:B------:R-:W2:Y:S01]  /*0540*/  LDG.E R186, desc[UR18][R186.64] ;  /* 0x00000012baba7981 */ /* 0x000ea2000c1e1900 */
[----:B------:R-:W-:Y:S02]  /*0550*/  MOV R188, UR10 ;  /* 0x0000000a00bc7c02 */ /* 0x000fe40008000f00 */
[----:B------:R-:W-:Y:S02]  /*0560*/  MOV R184, UR16 ;  /* 0x0000001000b87c02 */ /* 0x000fe40008000f00 */
[----:B------:R-:W-:Y:S02]  /*0570*/  MOV R189, UR11 ;  /* 0x0000000b00bd7c02 */ /* 0x000fe40008000f00 */
[----:B------:R-:W-:-:S03]  /*0580*/  MOV R185, UR17 ;  /* 0x0000001100b97c02 */ /* 0x000fc60008000f00 */
[----:B------:R-:W3:Y:S04]  /*0590*/  LDG.E R188, desc[UR18][R188.64] ;  /* 0x00000012bcbc7981 */ /* 0x000ee8000c1e1900 */
[----:B------:R-:W4:Y:S01]  /*05a0*/  LDG.E R184, desc[UR18][R184.64] ;  /* 0x00000012b8b87981 */ /* 0x000f22000c1e1900 */
[----:B------:R-:W-:Y:S02]  /*05b0*/  MOV R250, RZ ;  /* 0x000000ff00fa7202 */ /* 0x000fe40000000f00 */
[----:B------:R-:W-:Y:S02]  /*05c0*/  MOV R195, RZ ;  /* 0x000000ff00c37202 */ /* 0x000fe40000000f00 */
[----:B--2---:R-:W-:Y:S02]  /*05d0*/  R2UR UR32, R186 ;  /* 0x00000000ba2072ca */ /* 0x004fe400000e0000 */
[----:B---3--:R-:W-:-:S11]  /*05e0*/  R2UR UR31, R188 ;  /* 0x00000000bc1f72ca */ /* 0x008fd600000e0000 */
[----:B------:R-:W-:Y:S01]  /*05f0*/  UISETP.GE.AND UP2, UPT, UR32, 0x1, UPT ;  /* 0x000000012000788c */ /* 0x000fe2000bf46270 */
[----:B----4-:R-:W-:-:S08]  /*0600*/  R2UR UR16, R184 ;  /* 0x00000000b81072ca */ /* 0x010fd000000e0000 */
[----:B-----5:R-:W-:Y:S07]  /*0610*/  BRA.U !UP2, `(.L_x_9805) ;  /* 0x000000150a907547 */ /* 0x020fee000b800000 */
[----:B------:R-:W0:Y:S01]  /*0620*/  S2R R195, SR_TID.X ;  /* 0x0000000000c37919 */ /* 0x000e220000002100 */
[----:B------:R-:W-:Y:S01]  /*0630*/  UIMAD UR9, UR8, UR28, URZ ;  /* 0x0000001c080972a4 */ /* 0x000fe2000f8e02ff */
[----:B------:R-:W1:Y:S01]  /*0640*/  LDC.64 R236, c[0x0][0x3a8] ;  /* 0x0000ea00ffec7b82 */ /* 0x000e620000000a00 */
[----:B------:R-:W-:Y:S01]  /*0650*/  UIADD3 UR17, UPT, UPT, UR32, -0x1, URZ ;  /* 0xffffffff20117890 */ /* 0x000fe2000fffe0ff */
[----:B------:R-:W-:Y:S01]  /*0660*/  MOV R2, UR28 ;  /* 0x0000001c00027c02 */ /* 0x000fe20008000f00 */
[----:B------:R-:W-:Y:S02]  /*0670*/  USHF.R.S32.HI UR10, URZ, 0x1f, UR9 ;  /* 0x0000001fff0a7899 */ /* 0x000fe40008011409 */
[----:B------:R-:W-:Y:S02]  /*0680*/  USHF.R.S32.HI UR11, URZ, 0x1f, UR8 ;  /* 0x0000001fff0b7899 */ /* 0x000fe40008011408 */
[----:B------:R-:W-:Y:S01]  /*0690*/  ULEA.HI UR10, UR10, UR9, URZ, 0x3 ;  /* 0x000000090a0a7291 */ /* 0x000fe2000f8f18ff */
[----:B------:R-:W2:Y:S01]  /*06a0*/  LDC.64 R4, c[0x0][0x428] ;  /* 0x00010a00ff047b82 */ /* 0x000ea20000000a00 */
[----:B------:R-:W-:Y:S01]  /*06b0*/  IMAD R2, R2, UR17, RZ ;  /* 0x0000001102027c24 */ /* 0x000fe2000f8e02ff */
[----:B------:R-:W-:-:S03]  /*06c0*/  ULEA UR26, UP0, UR8, UR22, 0x2 ;  /* 0x00000016081a7291 */ /* 0x000fc6000f8010ff */
[----:B------:R-:W-:Y:S01]  /*06d0*/  MOV R0, UR10 ;  /* 0x0000000a00007c02 */ /* 0x000fe20008000f00 */
[----:B------:R-:W-:Y:S01]  /*06e0*/  ULEA.HI.X UR9, UR8, UR23, UR11, 0x2, UP0 ;  /* 0x0000001708097291 */ /* 0x000fe200080f140b */
[----:B------:R-:W-:Y:S02]  /*06f0*/  SHF.R.S32.HI R3, RZ, 0x1f, R2 ;  /* 0x0000001fff037819 */ /* 0x000fe40000011402 */
[----:B------:R-:W-:Y:S02]  /*0700*/  MOV R184, UR26 ;  /* 0x0000001a00b87c02 */ /* 0x000fe40008000f00 */
[----:B------:R-:W-:Y:S02]  /*0710*/  LEA.HI R2, R3, R2, RZ, 0x3 ;  /* 0x0000000203027211 */ /* 0x000fe400078f18ff */
[----:B------:R-:W-:-:S05]  /*0720*/  MOV R185, UR9 ;  /* 0x0000000900b97c02 */ /* 0x000fca0008000f00 */
[----:B------:R3:W4:Y:S01]  /*0730*/  LDG.E R3, desc[UR18][R184.64] ;  /* 0x00000012b8037981 */ /* 0x000722000c1e1900 */
[-C--:B0-----:R-:W-:Y:S02]  /*0740*/  LEA.HI.SX32 R0, R0, R195.reuse, 0x1d ;  /* 0x000000c300007211 */ /* 0x081fe400078feaff */
[----:B------:R-:W-:Y:S02]  /*0750*/  LEA.HI.SX32 R195, R2, R195, 0x1d ;  /* 0x000000c302c37211 */ /* 0x000fe400078feaff */
[C---:B------:R-:W-:Y:S02]  /*0760*/  IADD3 R2, PT, PT, R0.reuse, 0x80, RZ ;  /* 0x0000008000027810 */ /* 0x040fe40007ffe0ff */
[C---:B------:R-:W-:Y:S02]  /*0770*/  IADD3 R234, PT, PT, R0.reuse, 0x100, RZ ;  /* 0x0000010000ea7810 */ /* 0x040fe40007ffe0ff */
[C---:B------:R-:W-:Y:S01]  /*0780*/  IADD3 R232, PT, PT, R0.reuse, 0x180, RZ ;  /* 0x0000018000e87810 */ /* 0x040fe20007ffe0ff */
[----:B-1----:R-:W-:-:S04]  /*0790*/  IMAD.WIDE.U32 R6, R0, 0x20, R236 ;  /* 0x0000002000067825 */ /* 0x002fc800078e00ec */
[C---:B--2---:R-:W-:Y:S01]  /*07a0*/  IMAD.WIDE.U32 R196, R195.reuse, 0x10, R4 ;  /* 0x00000010c3c47825 */ /* 0x044fe200078e0004 */
[----:B------:R-:W2:Y:S03]  /*07b0*/  LDG.E.128 R228, desc[UR18][R6.64] ;  /* 0x0000001206e47981 */ /* 0x000ea6000c1e1d00 */
[--C-:B------:R-:W-:Y:S01]  /*07c0*/  IMAD.WIDE.U32 R188, R2, 0x20, R236.reuse ;  /* 0x0000002002bc7825 */ /* 0x100fe200078e00ec */
[----:B------:R0:W2:Y:S03]  /*07d0*/  LDG.E.128 R200, desc[UR18][R6.64+0x10] ;  /* 0x0000101206c87981 */ /* 0x0000a6000c1e1d00 */
[--C-:B------:R-:W-:Y:S01]  /*07e0*/  IMAD.WIDE.U32 R192, R234, 0x20, R236.reuse ;  /* 0x00000020eac07825 */ /* 0x100fe200078e00ec */
[----:B------:R-:W2:Y:S03]  /*07f0*/  LDG.E.128 R196, desc[UR18][R196.64] ;  /* 0x00000012c4c47981 */ /* 0x000ea6000c1e1d00 */
[----:B------:R-:W-:Y:S01]  /*0800*/  IMAD.WIDE.U32 R236, R232, 0x20, R236 ;  /* 0x00000020e8ec7825 */ /* 0x000fe200078e00ec */
[----:B------:R-:W2:Y:S04]  /*0810*/  LDG.E.128 R204, desc[UR18][R188.64] ;  /* 0x00000012bccc7981 */ /* 0x000ea8000c1e1d00 */
[----:B------:R1:W2:Y:S04]  /*0820*/  LDG.E.128 R208, desc[UR18][R188.64+0x10] ;  /* 0x00001012bcd07981 */ /* 0x0002a8000c1e1d00 */
[----:B------:R-:W2:Y:S04]  /*0830*/  LDG.E.128 R212, desc[UR18][R192.64] ;  /* 0x00000012c0d47981 */ /* 0x000ea8000c1e1d00 */
[----:B------:R1:W2:Y:S04]  /*0840*/  LDG.E.128 R216, desc[UR18][R192.64+0x10] ;  /* 0x00001012c0d87981 */ /* 0x0002a8000c1e1d00 */
[----:B------:R-:W2:Y:S04]  /*0850*/  LDG.E.128 R220, desc[UR18][R236.64] ;  /* 0x00000012ecdc7981 */ /* 0x000ea8000c1e1d00 */
[----:B------:R1:W2:Y:S01]  /*0860*/  LDG.E.128 R224, desc[UR18][R236.64+0x10] ;  /* 0x00001012ece07981 */ /* 0x0002a2000c1e1d00 */
[----:B---3--:R-:W-:-:S05]  /*0870*/  IADD3 R185, PT, PT, R195, 0x80, RZ ;  /* 0x00000080c3b97810 */ /* 0x008fca0007ffe0ff */
[----:B------:R-:W-:-:S06]  /*0880*/  IMAD.WIDE.U32 R184, R185, 0x10, R4 ;  /* 0x00000010b9b87825 */ /* 0x000fcc00078e0004 */
[----:B------:R-:W3:Y:S01]  /*0890*/  LDG.E.128 R184, desc[UR18][R184.64] ;  /* 0x00000012b8b87981 */ /* 0x000ee2000c1e1d00 */
[----:B0-----:R-:W-:-:S05]  /*08a0*/  IADD3 R7, PT, PT, R195, 0x100, RZ ;  /* 0x00000100c3077810 */ /* 0x001fca0007ffe0ff */
[----:B-1----:R-:W-:-:S06]  /*08b0*/  IMAD.WIDE.U32 R188, R7, 0x10, R4 ;  /* 0x0000001007bc7825 */ /* 0x002fcc00078e0004 */
        /* <DEDUP_REMOVED lines=18> */
[----:B------:R1:W5:Y:S02]  /*09e0*/  @P0 LDG.E.128 R16, desc[UR18][R234.64+0x10] ;  /* 0x00001012ea100981 */ /* 0x000364000c1e1d00 */
[----:B0----5:R-:W-:Y:S02]  /*09f0*/  HADD2.F32 R236, -RZ, R136.H0_H0 ;  /* 0x20000088ffec7230 */ /* 0x021fe40000004100 */
[----:B------:R-:W5:Y:S01]  /*0a00*/  @P0 LDG.E.128 R12, desc[UR18][R232.64] ;  /* 0x00000012e80c0981 */ /* 0x000f62000c1e1d00 */
[----:B------:R-:W-:-:S03]  /*0a10*/  @P0 IMAD.WIDE.U32 R238, R2, 0x20, R238 ;  /* 0x0000002002ee0825 */ /* 0x000fc600078e00ee */
[----:B------:R0:W5:Y:S01]  /*0a20*/  @P0 LDG.E.128 R8, desc[UR18][R232.64+0x10] ;  /* 0x00001012e8080981 */ /* 0x000162000c1e1d00 */
[----:B-1----:R-:W-:-:S03]  /*0a30*/  HADD2.F32 R234, -RZ, R137.H0_H0 ;  /* 0x20000089ffea7230 */ /* 0x002fc60000004100 */
[----:B------:R-:W5:Y:S04]  /*0a40*/  @P0 LDG.E.128 R28, desc[UR18][R238.64] ;  /* 0x00000012ee1c0981 */ /* 0x000f68000c1e1d00 */
[----:B------:R1:W5:Y:S01]  /*0a50*/  @P0 LDG.E.128 R24, desc[UR18][R238.64+0x10] ;  /* 0x00001012ee180981 */ /* 0x000362000c1e1d00 */
[----:B0-----:R-:W-:Y:S02]  /*0a60*/  HADD2.F32 R233, -RZ, R132.H1_H1 ;  /* 0x30000084ffe97230 */ /* 0x001fe40000004100 */
[----:B-1----:R-:W-:Y:S01]  /*0a70*/  HADD2.F32 R238, -RZ, R135.H0_H0 ;  /* 0x20000087ffee7230 */ /* 0x002fe20000004100 */
[----:B----4-:R-:W-:-:S05]  /*0a80*/  FSEL R3, R3, RZ, !P1 ;  /* 0x000000ff03037208 */ /* 0x010fca0004800000 */
[C---:B--2---:R-:W-:Y:S01]  /*0a90*/  FADD.FTZ R228, -R3.reuse, R228 ;  /* 0x000000e403e47221 */ /* 0x044fe20000010100 */
[C---:B------:R-:W-:Y:S01]  /*0aa0*/  FADD.FTZ R4, -R3.reuse, R229 ;  /* 0x000000e503047221 */ /* 0x040fe20000010100 */
[C---:B------:R-:W-:Y:S01]  /*0ab0*/  FADD.FTZ R2, -R3.reuse, R230 ;  /* 0x000000e603027221 */ /* 0x040fe20000010100 */
[C---:B------:R-:W-:Y:S01]  /*0ac0*/  FADD.FTZ R0, -R3.reuse, R231 ;  /* 0x000000e703007221 */ /* 0x040fe20000010100 */
[C---:B------:R-:W-:Y:S01]  /*0ad0*/  FADD.FTZ R200, -R3.reuse, R200 ;  /* 0x000000c803c87221 */ /* 0x040fe20000010100 */
[C---:B------:R-:W-:Y:S01]  /*0ae0*/  FADD.FTZ R201, -R3.reuse, R201 ;  /* 0x000000c903c97221 */ /* 0x040fe20000010100 */
[C---:B------:R-:W-:Y:S01]  /*0af0*/  FADD.FTZ R202, -R3.reuse, R202 ;  /* 0x000000ca03ca7221 */ /* 0x040fe20000010100 */
[----:B------:R-:W-:Y:S01]  /*0b00*/  FADD.FTZ R203, -R3, R203 ;  /* 0x000000cb03cb7221 */ /* 0x000fe20000010100 */
[----:B------:R-:W-:Y:S02]  /*0b10*/  HADD2.F32 R5, -RZ, R196.H0_H0 ;  /* 0x200000c4ff057230 */ /* 0x000fe40000004100 */
[----:B------:R-:W-:-:S02]  /*0b20*/  HADD2.F32 R229, -RZ, R199.H0_H0 ;  /* 0x200000c7ffe57230 */ /* 0x000fc40000004100 */
        /* <DEDUP_REMOVED lines=26> */
[----:B------:R-:W-:Y:S01]  /*0cd0*/  FMUL.FTZ R3, R228, UR31 ;  /* 0x0000001fe4037c20 */ /* 0x000fe20008410000 */
[----:B------:R-:W-:Y:S02]  /*0ce0*/  HADD2.F32 R199, -RZ, R136.H1_H1 ;  /* 0x30000088ffc77230 */ /* 0x000fe40000004100 */
[----:B------:R-:W-:Y:S01]  /*0cf0*/  FMUL.FTZ R232, R4, UR31 ;  /* 0x0000001f04e87c20 */ /* 0x000fe20008410000 */
[--C-:B------:R-:W-:Y:S02]  /*0d00*/  HADD2.F32 R7, -RZ, R197.reuse.H0_H0 ;  /* 0x200000c5ff077230 */ /* 0x100fe40000004100 */
[-C--:B------:R-:W-:Y:S01]  /*0d10*/  FMUL.FTZ R228, R236, R5.reuse ;  /* 0x00000005ece47220 */ /* 0x080fe20000410000 */
[----:B------:R-:W-:Y:S01]  /*0d20*/  FADD.FTZ R156, R156, R5 ;  /* 0x000000059c9c7221 */ /* 0x000fe20000010000 */
[----:B------:R-:W-:Y:S01]  /*0d30*/  FFMA.FTZ R40, R3, R5, R40 ;  /* 0x0000000503287223 */ /* 0x000fe20000010028 */
[----:B------:R-:W-:Y:S02]  /*0d40*/  HADD2.F32 R196, -RZ, R197.H1_H1 ;  /* 0x300000c5ffc47230 */ /* 0x000fe40000004100 */
[----:B------:R-:W-:Y:S01]  /*0d50*/  FMUL.FTZ R4, R199, R6 ;  /* 0x00000006c7047220 */ /* 0x000fe20000410000 */
[----:B------:R-:W-:Y:S01]  /*0d60*/  FMUL.FTZ R5, R2, UR31 ;  /* 0x0000001f02057c20 */ /* 0x000fe20008410000 */
[----:B------:R-:W-:-:S02]  /*0d70*/  HADD2.F32 R197, -RZ, R198.H0_H0 ;  /* 0x200000c6ffc57230 */ /* 0x000fc40000004100 */
[----:B------:R-:W-:Y:S01]  /*0d80*/  FADD.FTZ R157, R157, R6 ;  /* 0x000000069d9d7221 */ /* 0x000fe20000010000 */
[----:B------:R-:W-:Y:S01]  /*0d90*/  FFMA.FTZ R41, R232, R6, R41 ;  /* 0x00000006e8297223 */ /* 0x000fe20000010029 */
[----:B------:R-:W-:Y:S02]  /*0da0*/  HADD2.F32 R199, -RZ, R137.H1_H1 ;  /* 0x30000089ffc77230 */ /* 0x000fe40000004100 */
[----:B------:R-:W-:Y:S01]  /*0db0*/  FMUL.FTZ R2, R234, R7 ;  /* 0x00000007ea027220 */ /* 0x000fe20000410000 */
[----:B------:R-:W-:Y:S02]  /*0dc0*/  HADD2.F32 R198, -RZ, R198.H1_H1 ;  /* 0x300000c6ffc67230 */ /* 0x000fe40000004100 */
[----:B------:R-:W-:Y:S01]  /*0dd0*/  FMUL.FTZ R6, R0, UR31 ;  /* 0x0000001f00067c20 */ /* 0x000fe20008410000 */
[--C-:B------:R-:W-:Y:S02]  /*0de0*/  HADD2.F32 R234, -RZ, R138.reuse.H0_H0 ;  /* 0x2000008affea7230 */ /* 0x100fe40000004100 */
[----:B------:R-:W-:-:S02]  /*0df0*/  HADD2.F32 R231, -RZ, R138.H1_H1 ;  /* 0x3000008affe77230 */ /* 0x000fc40000004100 */
[----:B------:R-:W-:Y:S01]  /*0e00*/  FADD.FTZ R158, R158, R7 ;  /* 0x000000079e9e7221 */ /* 0x000fe20000010000 */
[----:B------:R-:W-:Y:S01]  /*0e10*/  FFMA.FTZ R42, R5, R7, R42 ;  /* 0x00000007052a7223 */ /* 0x000fe2000001002a */
[-C--:B------:R-:W-:Y:S01]  /*0e20*/  FMUL.FTZ R0, R199, R196.reuse ;  /* 0x000000c4c7007220 */ /* 0x080fe20000410000 */
[----:B------:R-:W-:Y:S01]  /*0e30*/  FADD.FTZ R159, R159, R196 ;  /* 0x000000c49f9f7221 */ /* 0x000fe20000010000 */
[----:B------:R-:W-:Y:S01]  /*0e40*/  FFMA.FTZ R43, R6, R196, R43 ;  /* 0x000000c4062b7223 */ /* 0x000fe2000001002b */
[----:B------:R-:W-:Y:S01]  /*0e50*/  FMUL.FTZ R199, R200, UR31 ;  /* 0x0000001fc8c77c20 */ /* 0x000fe20008410000 */
[----:B------:R-:W-:Y:S01]  /*0e60*/  FMUL.FTZ R7, R234, R197 ;  /* 0x000000c5ea077220 */ /* 0x000fe20000410000 */
[----:B------:R-:W-:Y:S01]  /*0e70*/  FMUL.FTZ R196, R231, R198 ;  /* 0x000000c6e7c47220 */ /* 0x000fe20000410000 */
[----:B------:R-:W-:Y:S01]  /*0e80*/  FMUL.FTZ R200, R201, UR31 ;  /* 0x0000001fc9c87c20 */ /* 0x000fe20008410000 */
[--C-:B------:R-:W-:Y:S02]  /*0e90*/  HADD2.F32 R234, -RZ, R139.reuse.H0_H0 ;  /* 0x2000008bffea7230 */ /* 0x100fe40000004100 */
[----:B------:R-:W-:Y:S01]  /*0ea0*/  FMUL.FTZ R201, R202, UR31 ;  /* 0x0000001fcac97c20 */ /* 0x000fe20008410000 */
[----:B------:R-:W-:-:S02]  /*0eb0*/  HADD2.F32 R231, -RZ, R139.H1_H1 ;  /* 0x3000008bffe77230 */ /* 0x000fc40000004100 */
        /* <DEDUP_REMOVED lines=8> */
[----:B------:R-:W-:Y:S01]  /*0f40*/  FMUL.FTZ R198, R231, R230 ;  /* 0x000000e6e7c67220 */ /* 0x000fe20000410000 */
[----:B------:R-:W-:Y:S02]  /*0f50*/  HADD2.F32 R229, -RZ, R132.H0_H0 ;  /* 0x20000084ffe57230 */ /* 0x000fe40000004100 */
[----:B------:R-:W-:Y:S01]  /*0f60*/  FMUL.FTZ R203, R204, UR31 ;  /* 0x0000001fcccb7c20 */ /* 0x000fe20008410000 */
[----:B---3--:R-:W-:-:S02]  /*0f70*/  HADD2.F32 R231, -RZ, R184.H0_H0 ;  /* 0x200000b8ffe77230 */ /* 0x008fc40000004100 */
[----:B------:R-:W-:Y:S01]  /*0f80*/  FADD.FTZ R163, R163, R230 ;  /* 0x000000e6a3a37221 */ /* 0x000fe20000010000 */
[----:B------:R-:W-:Y:S01]  /*0f90*/  FFMA.FTZ R47, R202, R230, R47 ;  /* 0x000000e6ca2f7223 */ /* 0x000fe2000001002f */
[----:B------:R-:W-:Y:S02]  /*0fa0*/  HADD2.F32 R184, -RZ, R184.H1_H1 ;  /* 0x300000b8ffb87230 */ /* 0x000fe40000004100 */
[----:B------:R-:W-:Y:S01]  /*0fb0*/  FMUL.FTZ R230, R205, UR31 ;  /* 0x0000001fcde67c20 */ /* 0x000fe20008410000 */
[-C--:B------:R-:W-:Y:S01]  /*0fc0*/  FMUL.FTZ R204, R229, R231.reuse ;  /* 0x000000e7e5cc7220 */ /* 0x080fe20000410000 */
[----:B------:R-:W-:Y:S01]  /*0fd0*/  FADD.FTZ R164, R164, R231 ;  /* 0x000000e7a4a47221 */ /* 0x000fe20000010000 */
[----:B------:R-:W-:Y:S01]  /*0fe0*/  FFMA.FTZ R48, R203, R231, R48 ;  /* 0x000000e7cb307223 */ /* 0x000fe20000010030 */
[----:B------:R-:W-:Y:S02]  /*0ff0*/  HADD2.F32 R231, -RZ, R133.H0_H0 ;  /* 0x20000085ffe77230 */ /* 0x000fe40000004100 */
[----:B------:R-:W-:Y:S01]  /*1000*/  FMUL.FTZ R205, R233, R184 ;  /* 0x000000b8e9cd7220 */ /* 0x000fe20000410000 */
[----:B------:R-:W-:-:S02]  /*1010*/  HADD2.F32 R234, -RZ, R185.H0_H0 ;  /* 0x200000b9ffea7230 */ /* 0x000fc40000004100 */
[----:B------:R-:W-:Y:S01]  /*1020*/  FADD.FTZ R165, R165, R184 ;  /* 0x000000b8a5a57221 */ /* 0x000fe20000010000 */
[----:B------:R-:W-:Y:S01]  /*1030*/  FFMA.FTZ R49, R230, R184, R49 ;  /* 0x000000b8e6317223 */ /* 0x000fe20000010031 */
[----:B------:R-:W-:Y:S01]  /*1040*/  FMUL.FTZ R229, R206, UR31 ;  /* 0x0000001fcee57c20 */ /* 0x000fe20008410000 */
[----:B------:R-:W-:Y:S02]  /*1050*/  HADD2.F32 R184, -RZ, R133.H1_H1 ;  /* 0x30000085ffb87230 */ /* 0x000fe40000004100 */
[----:B------:R-:W-:Y:S02]  /*1060*/  HADD2.F32 R185, -RZ, R185.H1_H1 ;  /* 0x300000b9ffb97230 */ /* 0x000fe40000004100 */
[-C--:B------:R-:W-:Y:S01]  /*1070*/  FMUL.FTZ R206, R231, R234.reuse ;  /* 0x000000eae7ce7220 */ /* 0x080fe20000410000 */
[----:B------:R-:W-:Y:S01]  /*1080*/  FADD.FTZ R166, R166, R234 ;  /* 0x000000eaa6a67221 */ /* 0x000fe20000010000 */
[----:B------:R-:W-:Y:S01]  /*1090*/  FFMA.FTZ R50, R229, R234, R50 ;  /* 0x000000eae5327223 */ /* 0x000fe20000010032 */
[----:B------:R-:W-:Y:S01]  /*10a0*/  FMUL.FTZ R234, R207, UR31 ;  /* 0x0000001fcfea7c20 */ /* 0x000fe20008410000 */
[----:B------:R-:W-:-:S02]  /*10b0*/  HADD2.F32 R235, -RZ, R186.H0_H0 ;  /* 0x200000baffeb7230 */ /* 0x000fc40000004100 */
[----:B------:R-:W-:Y:S01]  /*10c0*/  FMUL.FTZ R207, R184, R185 ;  /* 0x000000b9b8cf7220 */ /* 0x000fe20000410000 */
[----:B------:R-:W-:Y:S02]  /*10d0*/  HADD2.F32 R184, -RZ, R134.H1_H1 ;  /* 0x30000086ffb87230 */ /* 0x000fe40000004100 */
[----:B------:R-:W-:Y:S02]  /*10e0*/  HADD2.F32 R186, -RZ, R186.H1_H1 ;  /* 0x300000baffba7230 */ /* 0x000fe40000004100 */
[----:B------:R-:W-:Y:S01]  /*10f0*/  FMUL.FTZ R231, R208, UR31 ;  /* 0x0000001fd0e77c20 */ /* 0x000fe20008410000 */
[----:B------:R-:W-:Y:S02]  /*1100*/  HADD2.F32 R233, -RZ, R134.H0_H0 ;  /* 0x20000086ffe97230 */ /* 0x000fe40000004100 */
[----:B------:R-:W-:Y:S01]  /*1110*/  FMUL.FTZ R236, R209, UR31 ;  /* 0x0000001fd1ec7c20 */ /* 0x000fe20008410000 */
[----:B------:R-:W-:Y:S01]  /*1120*/  FMUL.FTZ R240, R211, UR31 ;  /* 0x0000001fd3f07c20 */ /* 0x000fe20008410000 */
[----:B------:R-:W-:Y:S01]  /*1130*/  FMUL.FTZ R209, R184, R186 ;  /* 0x000000bab8d17220 */ /* 0x000fe20000410000 */
[----:B------:R-:W-:Y:S01]  /*1140*/  FADD.FTZ R168, R168, R235 ;  /* 0x000000eba8a87221 */ /* 0x000fe20000010000 */
[-C--:B------:R-:W-:Y:S01]  /*1150*/  FMUL.FTZ R208, R233, R235.reuse ;  /* 0x000000ebe9d07220 */ /* 0x080fe20000410000 */
[----:B------:R-:W-:Y:S01]  /*1160*/  FFMA.FTZ R52, R231, R235, R52 ;  /* 0x000000ebe7347223 */ /* 0x000fe20000010034 */
[----:B------:R-:W-:-:S02]  /*1170*/  HADD2.F32 R184, -RZ, R188.H0_H0 ;  /* 0x200000bcffb87230 */ /* 0x000fc40000004100 */
[----:B------:R-:W-:Y:S01]  /*1180*/  FMUL.FTZ R235, R212, UR31 ;  /* 0x0000001fd4eb7c20 */ /* 0x000fe20008410000 */
[----:B------:R-:W-:Y:S02]  /*1190*/  HADD2.F32 R211, -RZ, R128.H0_H0 ;  /* 0x20000080ffd37230 */ /* 0x000fe40000004100 */
[----:B------:R-:W-:Y:S01]  /*11a0*/  FMUL.FTZ R242, R213, UR31 ;  /* 0x0000001fd5f27c20 */ /* 0x000fe20008410000 */
[----:B------:R-:W-:Y:S02]  /*11b0*/  HADD2.F32 R213, -RZ, R129.H0_H0 ;  /* 0x20000081ffd57230 */ /* 0x000fe40000004100 */
[----:B------:R-:W-:Y:S01]  /*11c0*/  FADD.FTZ R172, R172, R184 ;  /* 0x000000b8acac7221 */ /* 0x000fe20000010000 */
[-C--:B------:R-:W-:Y:S01]  /*11d0*/  FFMA.FTZ R56, R235, R184.reuse, R56 ;  /* 0x000000b8eb387223 */ /* 0x080fe20000010038 */
[----:B------:R-:W-:Y:S01]  /*11e0*/  FMUL.FTZ R211, R211, R184 ;  /* 0x000000b8d3d37220 */ /* 0x000fe20000410000 */
[----:B------:R-:W-:Y:S02]  /*11f0*/  HADD2.F32 R184, -RZ, R189.H0_H0 ;  /* 0x200000bdffb87230 */ /* 0x000fe40000004100 */
[----:B------:R-:W-:Y:S01]  /*1200*/  FMUL.FTZ R237, R214, UR31 ;  /* 0x0000001fd6ed7c20 */ /* 0x000fe20008410000 */
[----:B------:R-:W-:Y:S01]  /*1210*/  FMUL.FTZ R244, R215, UR31 ;  /* 0x0000001fd7f47c20 */ /* 0x000fe20008410000 */
[----:B------:R-:W-:Y:S01]  /*1220*/  FADD.FTZ R167, R167, R185 ;  /* 0x000000b9a7a77221 */ /* 0x000fe20000010000 */
[----:B------:R-:W-:Y:S01]  /*1230*/  FFMA.FTZ R51, R234, R185, R51 ;  /* 0x000000b9ea337223 */ /* 0x000fe20000010033 */
[----:B------:R-:W-:Y:S01]  /*1240*/  FADD.FTZ R174, R174, R184 ;  /* 0x000000b8aeae7221 */ /* 0x000fe20000010000 */
[-C--:B------:R-:W-:Y:S01]  /*1250*/  FFMA.FTZ R58, R237, R184.reuse, R58 ;  /* 0x000000b8ed3a7223 */ /* 0x080fe2000001003a */
[----:B------:R-:W-:Y:S01]  /*1260*/  FMUL.FTZ R213, R213, R184 ;  /* 0x000000b8d5d57220 */ /* 0x000fe20000410000 */
[----:B------:R-:W-:-:S02]  /*1270*/  HADD2.F32 R184, -RZ, R190.H0_H0 ;  /* 0x200000beffb87230 */ /* 0x000fc40000004100 */
[----:B------:R-:W-:Y:S01]  /*1280*/  FMUL.FTZ R233, R210, UR31 ;  /* 0x0000001fd2e97c20 */ /* 0x000fe20008410000 */
[----:B------:R-:W-:Y:S02]  /*1290*/  HADD2.F32 R215, -RZ, R130.H0_H0 ;  /* 0x20000082ffd77230 */ /* 0x000fe40000004100 */
[----:B------:R-:W-:Y:S01]  /*12a0*/  FMUL.FTZ R239, R216, UR31 ;  /* 0x0000001fd8ef7c20 */ /* 0x000fe20008410000 */
[--C-:B------:R-:W-:Y:S02]  /*12b0*/  HADD2.F32 R185, -RZ, R187.reuse.H0_H0 ;  /* 0x200000bbffb97230 */ /* 0x100fe40000004100 */
[----:B------:R-:W-:Y:S02]  /*12c0*/  HADD2.F32 R187, -RZ, R187.H1_H1 ;  /* 0x300000bbffbb7230 */ /* 0x000fe40000004100 */
[----:B------:R-:W-:Y:S02]  /*12d0*/  HADD2.F32 R210, -RZ, R135.H1_H1 ;  /* 0x30000087ffd27230 */ /* 0x000fe40000004100 */
[----:B------:R-:W-:Y:S01]  /*12e0*/  FADD.FTZ R116, R116, R184 ;  /* 0x000000b874747221 */ /* 0x000fe20000010000 */
[-C--:B------:R-:W-:Y:S01]  /*12f0*/  FFMA.FTZ R60, R239, R184.reuse, R60 ;  /* 0x000000b8ef3c7223 */ /* 0x080fe2000001003c */
[----:B------:R-:W-:Y:S01]  /*1300*/  FMUL.FTZ R215, R215, R184 ;  /* 0x000000b8d7d77220 */ /* 0x000fe20000410000 */
[----:B------:R-:W-:Y:S01]  /*1310*/  FMUL.FTZ R246, R217, UR31 ;  /* 0x0000001fd9f67c20 */ /* 0x000fe20008410000 */
[----:B------:R-:W-:-:S02]  /*1320*/  HADD2.F32 R184, -RZ, R191.H0_H0 ;  /* 0x200000bfffb87230 */ /* 0x000fc40000004100 */
[----:B------:R-:W-:Y:S01]  /*1330*/  FADD.FTZ R170, R170, R185 ;  /* 0x000000b9aaaa7221 */ /* 0x000fe20000010000 */
[----:B------:R-:W-:Y:S02]  /*1340*/  HADD2.F32 R217, -RZ, R131.H0_H0 ;  /* 0x20000083ffd97230 */ /* 0x000fe40000004100 */
[-C--:B------:R-:W-:Y:S01]  /*1350*/  FFMA.FTZ R54, R233, R185.reuse, R54 ;  /* 0x000000b9e9367223 */ /* 0x080fe20000010036 */
[----:B------:R-:W-:Y:S01]  /*1360*/  FMUL.FTZ R238, R238, R185 ;  /* 0x000000b9eeee7220 */ /* 0x000fe20000410000 */
[-C--:B------:R-:W-:Y:S01]  /*1370*/  FMUL.FTZ R210, R210, R187.reuse ;  /* 0x000000bbd2d27220 */ /* 0x080fe20000410000 */
[----:B------:R-:W-:Y:S01]  /*1380*/  FADD.FTZ R171, R171, R187 ;  /* 0x000000bbabab7221 */ /* 0x000fe20000010000 */
[----:B------:R-:W-:Y:S01]  /*1390*/  FFMA.FTZ R55, R240, R187, R55 ;  /* 0x000000bbf0377223 */ /* 0x000fe20000010037 */
[----:B------:R-:W-:Y:S01]  /*13a0*/  FMUL.FTZ R241, R218, UR31 ;  /* 0x0000001fdaf17c20 */ /* 0x000fe20008410000 */
[----:B------:R-:W-:Y:S01]  /*13b0*/  FFMA.FTZ R185, R3, R228, RZ ;  /* 0x000000e403b97223 */ /* 0x000fe200000100ff */
[----:B------:R-:W-:Y:S01]  /*13c0*/  FADD.FTZ R187, RZ, R228 ;  /* 0x000000e4ffbb7221 */ /* 0x000fe20000010000 */
        /* <DEDUP_REMOVED lines=8> */
[----:B------:R-:W-:-:S02]  /*1450*/  HADD2.F32 R186, -RZ, R192.H0_H0 ;  /* 0x200000c0ffba7230 */ /* 0x000fc40000004100 */
[----:B------:R-:W-:Y:S01]  /*1460*/  FMUL.FTZ R243, R220, UR31 ;  /* 0x0000001fdcf37c20 */ /* 0x000fe20008410000 */
[----:B------:R-:W-:Y:S02]  /*1470*/  HADD2.F32 R219, -RZ, R124.H0_H0 ;  /* 0x2000007cffdb7230 */ /* 0x000fe40000004100 */
        /* <DEDUP_REMOVED lines=29> */
[----:B------:R-:W-:Y:S02]  /*1650*/  HADD2.F32 R188, -RZ, R188.H1_H1 ;  /* 0x300000bcffbc7230 */ /* 0x000fe40000004100 */
[----:B------:R-:W-:Y:S02]  /*1660*/  HADD2.F32 R212, -RZ, R128.H1_H1 ;  /* 0x30000080ffd47230 */ /* 0x000fe40000004100 */
[----:B------:R-:W-:Y:S01]  /*1670*/  FFMA.FTZ R186, R240, R210, R185 ;  /* 0x000000d2f0ba7223 */ /* 0x000fe200000100b9 */
[----:B------:R-:W-:Y:S02]  /*1680*/  FADD.FTZ R184, R210, R187 ;  /* 0x000000bbd2b87221 */ /* 0x000fe40000010000 */
[----:B------:R-:W-:Y:S01]  /*1690*/  FMUL.FTZ R212, R212, R188 ;  /* 0x000000bcd4d47220 */ /* 0x000fe20000410000 */
[----:B------:R-:W-:Y:S01]  /*16a0*/  FFMA.FTZ R185, R235, R211, R186 ;  /* 0x000000d3ebb97223 */ /* 0x000fe200000100ba */
[----:B------:R-:W-:Y:S01]  /*16b0*/  FADD.FTZ R187, R211, R184 ;  /* 0x000000b8d3bb7221 */ /* 0x000fe20000010000 */
[----:B------:R-:W-:-:S02]  /*16c0*/  HADD2.F32 R189, -RZ, R189.H1_H1 ;  /* 0x300000bdffbd7230 */ /* 0x000fc40000004100 */
[----:B------:R-:W-:Y:S02]  /*16d0*/  HADD2.F32 R214, -RZ, R129.H1_H1 ;  /* 0x30000081ffd67230 */ /* 0x000fe40000004100 */
[----:B------:R-:W-:Y:S01]  /*16e0*/  FFMA.FTZ R184, R242, R212, R185 ;  /* 0x000000d4f2b87223 */ /* 0x000fe200000100b9 */
[----:B------:R-:W-:Y:S02]  /*16f0*/  FADD.FTZ R186, R212, R187 ;  /* 0x000000bbd4ba7221 */ /* 0x000fe40000010000 */
[----:B------:R-:W-:Y:S01]  /*1700*/  FMUL.FTZ R214, R214, R189 ;  /* 0x000000bdd6d67220 */ /* 0x000fe20000410000 */
[----:B------:R-:W-:Y:S01]  /*1710*/  FFMA.FTZ R185, R237, R213, R184 ;  /* 0x000000d5edb97223 */ /* 0x000fe200000100b8 */
[----:B------:R-:W-:Y:S01]  /*1720*/  FADD.FTZ R187, R213, R186 ;  /* 0x000000bad5bb7221 */ /* 0x000fe20000010000 */
[----:B------:R-:W-:Y:S01]  /*1730*/  FADD.FTZ R173, R173, R188 ;  /* 0x000000bcadad7221 */ /* 0x000fe20000010000 */
[----:B------:R-:W-:Y:S01]  /*1740*/  FFMA.FTZ R57, R242, R188, R57 ;  /* 0x000000bcf2397223 */ /* 0x000fe20000010039 */
[----:B------:R-:W-:-:S02]  /*1750*/  HADD2.F32 R190, -RZ, R190.H1_H1 ;  /* 0x300000beffbe7230 */ /* 0x000fc40000004100 */
[----:B------:R-:W-:Y:S01]  /*1760*/  FFMA.FTZ R184, R244, R214, R185 ;  /* 0x000000d6f4b87223 */ /* 0x000fe200000100b9 */
[----:B------:R-:W-:Y:S02]  /*1770*/  HADD2.F32 R216, -RZ, R130.H1_H1 ;  /* 0x30000082ffd87230 */ /* 0x000fe40000004100 */
[----:B------:R-:W-:Y:S01]  /*1780*/  FADD.FTZ R186, R214, R187 ;  /* 0x000000bbd6ba7221 */ /* 0x000fe20000010000 */
[----:B------:R-:W-:Y:S02]  /*1790*/  HADD2.F32 R188, -RZ, R192.H1_H1 ;  /* 0x300000c0ffbc7230 */ /* 0x000fe40000004100 */
[----:B------:R-:W-:Y:S01]  /*17a0*/  FMUL.FTZ R220, R221, UR31 ;  /* 0x0000001fdddc7c20 */ /* 0x000fe20008410000 */
[----:B------:R-:W-:Y:S02]  /*17b0*/  HADD2.F32 R192, -RZ, R124.H1_H1 ;  /* 0x3000007cffc07230 */ /* 0x000fe40000004100 */
[----:B------:R-:W-:Y:S01]  /*17c0*/  FMUL.FTZ R216, R216, R190 ;  /* 0x000000bed8d87220 */ /* 0x000fe20000410000 */
[----:B------:R-:W-:Y:S01]  /*17d0*/  FFMA.FTZ R185, R239, R215, R184 ;  /* 0x000000d7efb97223 */ /* 0x000fe200000100b8 */
[----:B------:R-:W-:Y:S01]  /*17e0*/  FADD.FTZ R187, R215, R186 ;  /* 0x000000bad7bb7221 */ /* 0x000fe20000010000 */
[----:B------:R-:W-:Y:S01]  /*17f0*/  FADD.FTZ R177, R177, R188 ;  /* 0x000000bcb1b17221 */ /* 0x000fe20000010000 */
[-C--:B------:R-:W-:Y:S01]  /*1800*/  FFMA.FTZ R113, R220, R188.reuse, R113 ;  /* 0x000000bcdc717223 */ /* 0x080fe20000010071 */
[----:B------:R-:W-:Y:S01]  /*1810*/  FMUL.FTZ R192, R192, R188 ;  /* 0x000000bcc0c07220 */ /* 0x000fe20000410000 */
[----:B------:R-:W-:-:S02]  /*1820*/  HADD2.F32 R191, -RZ, R191.H1_H1 ;  /* 0x300000bfffbf7230 */ /* 0x000fc40000004100 */
[----:B------:R-:W-:Y:S01]  /*1830*/  FMUL.FTZ R245, R222, UR31 ;  /* 0x0000001fdef57c20 */ /* 0x000fe20008410000 */
[----:B------:R-:W-:Y:S02]  /*1840*/  HADD2.F32 R218, -RZ, R131.H1_H1 ;  /* 0x30000083ffda7230 */ /* 0x000fe40000004100 */
[----:B------:R-:W-:Y:S01]  /*1850*/  FFMA.FTZ R184, R246, R216, R185 ;  /* 0x000000d8f6b87223 */ /* 0x000fe200000100b9 */
[----:B------:R-:W-:Y:S02]  /*1860*/  HADD2.F32 R188, -RZ, R193.H0_H0 ;  /* 0x200000c1ffbc7230 */ /* 0x000fe40000004100 */
[----:B------:R-:W-:Y:S01]  /*1870*/  FADD.FTZ R186, R216, R187 ;  /* 0x000000bbd8ba7221 */ /* 0x000fe20000010000 */
[----:B------:R-:W-:Y:S02]  /*1880*/  HADD2.F32 R221, -RZ, R125.H0_H0 ;  /* 0x2000007dffdd7230 */ /* 0x000fe40000004100 */
[----:B------:R-:W-:Y:S01]  /*1890*/  FMUL.FTZ R218, R218, R191 ;  /* 0x000000bfdada7220 */ /* 0x000fe20000410000 */
[----:B------:R-:W-:Y:S01]  /*18a0*/  FFMA.FTZ R185, R241, R217, R184 ;  /* 0x000000d9f1b97223 */ /* 0x000fe200000100b8 */
[----:B------:R-:W-:Y:S01]  /*18b0*/  FADD.FTZ R178, R178, R188 ;  /* 0x000000bcb2b27221 */ /* 0x000fe20000010000 */
[-C--:B------:R-:W-:Y:S01]  /*18c0*/  FFMA.FTZ R114, R245, R188.reuse, R114 ;  /* 0x000000bcf5727223 */ /* 0x080fe20000010072 */
[----:B------:R-:W-:Y:S01]  /*18d0*/  FMUL.FTZ R221, R221, R188 ;  /* 0x000000bcdddd7220 */ /* 0x000fe20000410000 */
[----:B------:R-:W-:Y:S01]  /*18e0*/  FADD.FTZ R187, R217, R186 ;  /* 0x000000bad9bb7221 */ /* 0x000fe20000010000 */
[----:B------:R-:W-:-:S02]  /*18f0*/  HADD2.F32 R188, -RZ, R193.H1_H1 ;  /* 0x300000c1ffbc7230 */ /* 0x000fc40000004100 */
[----:B------:R-:W-:Y:S01]  /*1900*/  FMUL.FTZ R222, R223, UR31 ;  /* 0x0000001fdfde7c20 */ /* 0x000fe20008410000 */
[----:B------:R-:W-:Y:S02]  /*1910*/  HADD2.F32 R193, -RZ, R125.H1_H1 ;  /* 0x3000007dffc17230 */ /* 0x000fe40000004100 */
[----:B------:R-:W-:Y:S01]  /*1920*/  FFMA.FTZ R186, R248, R218, R185 ;  /* 0x000000daf8ba7223 */ /* 0x000fe200000100b9 */
[----:B------:R-:W-:Y:S01]  /*1930*/  FADD.FTZ R184, R218, R187 ;  /* 0x000000bbdab87221 */ /* 0x000fe20000010000 */
[----:B------:R-:W-:Y:S01]  /*1940*/  FADD.FTZ R179, R179, R188 ;  /* 0x000000bcb3b37221 */ /* 0x000fe20000010000 */
[-C--:B------:R-:W-:Y:S01]  /*1950*/  FFMA.FTZ R115, R222, R188.reuse, R115 ;  /* 0x000000bcde737223 */ /* 0x080fe20000010073 */
[----:B------:R-:W-:Y:S01]  /*1960*/  FMUL.FTZ R193, R193, R188 ;  /* 0x000000bcc1c17220 */ /* 0x000fe20000410000 */
[----:B------:R-:W-:Y:S02]  /*1970*/  HADD2.F32 R188, -RZ, R194.H0_H0 ;  /* 0x200000c2ffbc7230 */ /* 0x000fe40000004100 */
[----:B------:R-:W-:Y:S01]  /*1980*/  FFMA.FTZ R187, R243, R219, R186 ;  /* 0x000000dbf3bb7223 */ /* 0x000fe200000100ba */
[----:B------:R-:W-:-:S02]  /*1990*/  HADD2.F32 R223, -RZ, R126.H0_H0 ;  /* 0x2000007effdf7230 */ /* 0x000fc40000004100 */
[----:B------:R-:W-:Y:S01]  /*19a0*/  FADD.FTZ R185, R219, R184 ;  /* 0x000000b8dbb97221 */ /* 0x000fe20000010000 */
[----:B------:R-:W-:Y:S01]  /*19b0*/  FMUL.FTZ R247, R224, UR31 ;  /* 0x0000001fe0f77c20 */ /* 0x000fe20008410000 */
[----:B------:R-:W-:Y:S01]  /*19c0*/  FFMA.FTZ R186, R220, R192, R187 ;  /* 0x000000c0dcba7223 */ /* 0x000fe200000100bb */
[----:B------:R-:W-:Y:S01]  /*19d0*/  FADD.FTZ R180, R180, R188 ;  /* 0x000000bcb4b47221 */ /* 0x000fe20000010000 */
[----:B------:R-:W-:Y:S01]  /*19e0*/  FADD.FTZ R184, R185, R192 ;  /* 0x000000c0b9b87221 */ /* 0x000fe20000010000 */
[-C--:B------:R-:W-:Y:S01]  /*19f0*/  FFMA.FTZ R108, R247, R188.reuse, R108 ;  /* 0x000000bcf76c7223 */ /* 0x080fe2000001006c */
[----:B------:R-:W-:Y:S01]  /*1a00*/  FMUL.FTZ R223, R223, R188 ;  /* 0x000000bcdfdf7220 */ /* 0x000fe20000410000 */
[----:B------:R-:W-:Y:S02]  /*1a10*/  HADD2.F32 R188, -RZ, R194.H1_H1 ;  /* 0x300000c2ffbc7230 */ /* 0x000fe40000004100 */
[----:B------:R-:W-:Y:S01]  /*1a20*/  FMUL.FTZ R224, R225, UR31 ;  /* 0x0000001fe1e07c20 */ /* 0x000fe20008410000 */
[----:B------:R-:W-:-:S02]  /*1a30*/  HADD2.F32 R194, -RZ, R126.H1_H1 ;  /* 0x3000007effc27230 */ /* 0x000fc40000004100 */
[----:B------:R-:W-:Y:S01]  /*1a40*/  FFMA.FTZ R185, R245, R221, R186 ;  /* 0x000000ddf5b97223 */ /* 0x000fe200000100ba */
[----:B------:R-:W-:Y:S01]  /*1a50*/  FADD.FTZ R184, R184, R221 ;  /* 0x000000ddb8b87221 */ /* 0x000fe20000010000 */
[----:B------:R-:W-:Y:S01]  /*1a60*/  FADD.FTZ R181, R181, R188 ;  /* 0x000000bcb5b57221 */ /* 0x000fe20000010000 */
[-C--:B------:R-:W-:Y:S01]  /*1a70*/  FFMA.FTZ R109, R224, R188.reuse, R109 ;  /* 0x000000bce06d7223 */ /* 0x080fe2000001006d */
[----:B------:R-:W-:Y:S01]  /*1a80*/  FMUL.FTZ R194, R194, R188 ;  /* 0x000000bcc2c27220 */ /* 0x000fe20000410000 */
[----:B------:R-:W-:Y:S01]  /*1a90*/  FFMA.FTZ R186, R222, R193, R185 ;  /* 0x000000c1deba7223 */ /* 0x000fe200000100b9 */
[----:B------:R-:W-:Y:S01]  /*1aa0*/  FADD.FTZ R184, R184, R193 ;  /* 0x000000c1b8b87221 */ /* 0x000fe20000010000 */
[----:B------:R-:W-:Y:S02]  /*1ab0*/  HADD2.F32 R188, -RZ, R195.H0_H0 ;  /* 0x200000c3ffbc7230 */ /* 0x000fe40000004100 */
[----:B------:R-:W-:Y:S01]  /*1ac0*/  FMUL.FTZ R249, R226, UR31 ;  /* 0x0000001fe2f97c20 */ /* 0x000fe20008410000 */
[----:B------:R-:W-:-:S02]  /*1ad0*/  HADD2.F32 R225, -RZ, R127.H0_H0 ;  /* 0x2000007fffe17230 */ /* 0x000fc40000004100 */
[----:B------:R-:W-:Y:S01]  /*1ae0*/  FFMA.FTZ R187, R247, R223, R186 ;  /* 0x000000dff7bb7223 */ /* 0x000fe200000100ba */
[----:B------:R-:W-:Y:S01]  /*1af0*/  FADD.FTZ R185, R184, R223 ;  /* 0x000000dfb8b97221 */ /* 0x000fe20000010000 */
[----:B------:R-:W-:Y:S01]  /*1b00*/  FADD.FTZ R182, R182, R188 ;  /* 0x000000bcb6b67221 */ /* 0x000fe20000010000 */
[-C--:B------:R-:W-:Y:S01]  /*1b10*/  FFMA.FTZ R110, R249, R188.reuse, R110 ;  /* 0x000000bcf96e7223 */ /* 0x080fe2000001006e */
[----:B------:R-:W-:Y:S01]  /*1b20*/  FMUL.FTZ R225, R225, R188 ;  /* 0x000000bce1e17220 */ /* 0x000fe20000410000 */
[----:B------:R-:W-:Y:S01]  /*1b30*/  FMUL.FTZ R226, R227, UR31 ;  /* 0x0000001fe3e27c20 */ /* 0x000fe20008410000 */
[----:B------:R-:W-:Y:S02]  /*1b40*/  HADD2.F32 R188, -RZ, R195.H1_H1 ;  /* 0x300000c3ffbc7230 */ /* 0x000fe40000004100 */
[----:B------:R-:W-:Y:S01]  /*1b50*/  FFMA.FTZ R186, R224, R194, R187 ;  /* 0x000000c2e0ba7223 */ /* 0x000fe200000100bb */
[----:B------:R-:W-:Y:S02]  /*1b60*/  HADD2.F32 R227, -RZ, R127.H1_H1 ;  /* 0x3000007fffe37230 */ /* 0x000fe40000004100 */
[----:B------:R-:W-:Y:S01]  /*1b70*/  FADD.FTZ R184, R185, R194 ;  /* 0x000000c2b9b87221 */ /* 0x000fe20000010000 */
[----:B------:R-:W-:-:S02]  /*1b80*/  FFMA.FTZ R195, R249, R225, R186 ;  /* 0x000000e1f9c37223 */ /* 0x000fc400000100ba */
[----:B------:R-:W-:Y:S01]  /*1b90*/  FMUL.FTZ R227, R227, R188 ;  /* 0x000000bce3e37220 */ /* 0x000fe20000410000 */
        /* <DEDUP_REMOVED lines=9> */
[----:B------:R-:W-:Y:S01]  /*1c30*/  FFMA.FTZ R195, R226, R227, R195 ;  /* 0x000000e3e2c37223 */ /* 0x000fe200000100c3 */
[----:B------:R-:W-:Y:S01]  /*1c40*/  FADD.FTZ R250, R184, R227 ;  /* 0x000000e3b8fa7221 */ /* 0x000fe20000010000 */
[----:B------:R-:W-:Y:S06]  /*1c50*/  BRA `(.L_x_9806) ;  /* 0x0000000000647947 */ /* 0x000fec0003800000 */
.L_x_9805:
        /* <DEDUP_REMOVED lines=25> */
.L_x_9806:
[----:B0-----:R-:W0:Y:S01]  /*1df0*/  SHFL.DOWN PT, R185, R250, 0x10, 0x1f ;  /* 0x0a001f00fab97f89 */ /* 0x001e2200000e0000 */
[----:B------:R-:W-:Y:S03]  /*1e00*/  BSSY.RECONVERGENT B0, `(.L_x_9807) ;  /* 0x000001f000007945 */ /* 0x000fe60003800200 */
[----:B------:R-:W1:Y:S01]  /*1e10*/  SHFL.DOWN PT, R184, R195, 0x10, 0x1f ;  /* 0x0a001f00c3b87f89 */ /* 0x000e6200000e0000 */
[----:B0-----:R-:W-:Y:S01]  /*1e20*/  FADD.FTZ R185, R185, R250 ;  /* 0x000000fab9b97221 */ /* 0x001fe20000010000 */
[----:B-1----:R-:W-:-:S04]  /*1e30*/  FADD.FTZ R184, R184, R195 ;  /* 0x000000c3b8b87221 */ /* 0x002fc80000010000 */
[----:B------:R-:W0:Y:S04]  /*1e40*/  SHFL.DOWN PT, R186, R185, 0x8, 0x1f ;  /* 0x09001f00b9ba7f89 */ /* 0x000e2800000e0000 */
        /* <DEDUP_REMOVED lines=26> */
.L_x_9808:
[----:B------:R-:W-:Y:S05]  /*1ff0*/  BSYNC.RECONVERGENT B0 ;  /* 0x0000000000007941 */ /* 0x000fea0003800200 */
.L_x_9807:
[----:B------:R-:W1:Y:S08]  /*2000*/  S2UR UR10, SR_CgaCtaId ;  /* 0x00000000000a79c3 */ /* 0x000e700000008800 */
[----:B------:R-:W-:Y:S01]  /*2010*/  BAR.SYNC.DEFER_BLOCKING 0x0 ;  /* 0x0000000000007b1d */ /* 0x000fe20000010000 */
[----:B------:R-:W-:-:S05]  /*2020*/  UISETP.GE.AND UP3, UPT, UR16, 0x1, UPT ;  /* 0x000000011000788c */ /* 0x000fca000bf66270 */
[----:B------:R-:W-:Y:S01]  /*2030*/  UMOV UR9, 0x400 ;  /* 0x0000040000097882 */ /* 0x000fe20000000000 */
[----:B------:R-:W-:Y:S01]  /*2040*/  PLOP3.LUT P2, PT, PT, PT, UP3, 0x80, 0x8 ;  /* 0x000000000008781c */ /* 0x000fe20003f4f038 */
[----:B-1----:R-:W-:-:S04]  /*2050*/  ULEA UR9, UR10, UR9, 0x18 ;  /* 0x000000090a097291 */ /* 0x002fc8000f8ec0ff */
[----:B------:R-:W-:Y:S02]  /*2060*/  UIADD3 UR10, UPT, UPT, UR9, 0x4020, URZ ;  /* 0x00004020090a7890 */ /* 0x000fe4000fffe0ff */
[----:B------:R-:W-:Y:S02]  /*2070*/  @!UP1 UIADD3 UR10, UPT, UPT, UR9, 0x4000, URZ ;  /* 0x00004000090a9890 */ /* 0x000fe4000fffe0ff */
[----:B------:R-:W-:Y:S02]  /*2080*/  UIADD3 UR11, UPT, UPT, UR9, 0x4030, URZ ;  /* 0x00004030090b7890 */ /* 0x000fe4000fffe0ff */
[----:B------:R-:W-:Y:S02]  /*2090*/  @!UP1 UIADD3 UR11, UPT, UPT, UR9, 0x4010, URZ ;  /* 0x00004010090b9890 */ /* 0x000fe4000fffe0ff */
[----:B------:R-:W-:Y:S01]  /*20a0*/  @UP3 UIADD3 UR9, UPT, UPT, UR16, -0x1, URZ ;  /* 0xffffffff10093890 */ /* 0x000fe2000fffe0ff */
[----:B------:R-:W1:Y:S02]  /*20b0*/  @UP3 LDCU.64 UR16, c[0x0][0x390] ;  /* 0x00007200ff1037ac */ /* 0x000e640008000a00 */
[----:B0-----:R-:W0:Y:S01]  /*20c0*/  LDS.128 R184, [UR10] ;  /* 0x0000000affb87984 */ /* 0x001e220008000c00 */
[----:B------:R-:W-:-:S03]  /*20d0*/  @UP3 UIMAD UR9, UR9, UR28, URZ ;  /* 0x0000001c090932a4 */ /* 0x000fc6000f8e02ff */
[----:B------:R-:W2:Y:S01]  /*20e0*/  LDS.128 R188, [UR11] ;  /* 0x0000000bffbc7984 */ /* 0x000ea20008000c00 */
[----:B------:R-:W-:-:S04]  /*20f0*/  @UP3 USHF.R.S32.HI UR10, URZ, 0x1f, UR9 ;  /* 0x0000001fff0a3899 */ /* 0x000fc80008011409 */
[----:B------:R-:W-:-:S06]  /*2100*/  @UP3 ULEA.HI UR10, UR10, UR9, URZ, 0x3 ;  /* 0x000000090a0a3291 */ /* 0x000fcc000f8f18ff */
[----:B------:R-:W-:Y:S01]  /*2110*/  MOV R250, UR10 ;  /* 0x0000000a00fa7c02 */ /* 0x000fe20008000f00 */
[----:B------:R-:W-:Y:S02]  /*2120*/  UIMAD UR9, UR8, UR28, URZ ;  /* 0x0000001c080972a4 */ /* 0x000fe4000f8e02ff */
[----:B------:R-:W-:Y:S02]  /*2130*/  UISETP.NE.U32.AND UP0, UPT, UR4, URZ, UPT ;  /* 0x000000ff0400728c */ /* 0x000fe4000bf05070 */
[----:B------:R-:W-:Y:S01]  /*2140*/  USHF.R.S32.HI UR10, URZ, 0x1f, UR9 ;  /* 0x0000001fff0a7899 */ /* 0x000fe20008011409 */
[----:B0-----:R-:W-:Y:S01]  /*2150*/  FADD.FTZ R251, RZ, R184 ;  /* 0x000000b8fffb7221 */ /* 0x001fe20000010000 */
[----:B------:R-:W-:Y:S01]  /*2160*/  FADD.FTZ R184, RZ, R185 ;  /* 0x000000b9ffb87221 */ /* 0x000fe20000010000 */
[----:B------:R-:W-:Y:S02]  /*2170*/  HFMA2 R185, -RZ, RZ, 0, 9.5367431640625e-07 ;  /* 0x00000010ffb97431 */ /* 0x000fe400000001ff */
[----:B------:R-:W-:Y:S01]  /*2180*/  FADD.FTZ R251, R186, R251 ;  /* 0x000000fbbafb7221 */ /* 0x000fe20000010000 */
[----:B------:R-:W-:Y:S01]  /*2190*/  FADD.FTZ R184, R187, R184 ;  /* 0x000000b8bbb87221 */ /* 0x000fe20000010000 */
[----:B------:R-:W-:-:S02]  /*21a0*/  MOV R186, RZ ;  /* 0x000000ff00ba7202 */ /* 0x000fc40000000f00 */
[----:B------:R-:W-:Y:S01]  /*21b0*/  @P2 LEA.HI.SX32 R186, R250, R195, 0x1d ;  /* 0x000000c3faba2211 */ /* 0x000fe200078feaff */
[----:B--2---:R-:W-:-:S04]  /*21c0*/  FADD.FTZ R250, R184, R189 ;  /* 0x000000bdb8fa7221 */ /* 0x004fc80000010000 */
[----:B------:R-:W-:Y:S01]  /*21d0*/  FADD.FTZ R191, R191, R250 ;  /* 0x000000fabfbf7221 */ /* 0x000fe20000010000 */
[----:B------:R-:W-:Y:S01]  /*21e0*/  FADD.FTZ R251, R251, R188 ;  /* 0x000000bcfbfb7221 */ /* 0x000fe20000010000 */
[----:B------:R-:W-:Y:S01]  /*21f0*/  UISETP.NE.AND.EX UP0, UPT, UR5, URZ, UPT, UP0 ;  /* 0x000000ff0500728c */ /* 0x000fe2000bf05300 */
[----:B-1----:R-:W-:-:S04]  /*2200*/  @P2 IMAD.WIDE.U32 R184, R186, R185, UR16 ;  /* 0x00000010bab82e25 */ /* 0x002fc8000f8e00b9 */
[----:B------:R-:W-:Y:S01]  /*2210*/  FMUL.FTZ R191, R191, UR29 ;  /* 0x0000001dbfbf7c20 */ /* 0x000fe20008410000 */
[----:B------:R-:W-:Y:S01]  /*2220*/  ULEA.HI UR10, UR10, UR9, URZ, 0x3 ;  /* 0x000000090a0a7291 */ /* 0x000fe2000f8f18ff */
[----:B------:R-:W-:Y:S01]  /*2230*/  FADD.FTZ R188, R190, R251 ;  /* 0x000000fbbebc7221 */ /* 0x000fe20000010000 */
[----:B------:R-:W-:Y:S01]  /*2240*/  ISETP.NE.AND P1, PT, RZ, UR27, PT ;  /* 0x0000001bff007c0c */ /* 0x000fe2000bf25270 */
[----:B------:R0:W5:Y:S01]  /*2250*/  @P2 LDG.E.128 R68, desc[UR18][R184.64] ;  /* 0x00000012b8442981 */ /* 0x000162000c1e1d00 */
[----:B------:R-:W-:Y:S01]  /*2260*/  R2UR UR16, R191 ;  /* 0x00000000bf1072ca */ /* 0x000fe200000e0000 */
[----:B------:R-:W-:-:S05]  /*2270*/  FMUL.FTZ R188, R188, UR29 ;  /* 0x0000001dbcbc7c20 */ /* 0x000fca0008410000 */
[----:B------:R-:W-:Y:S02]  /*2280*/  FSEL R188, R188, RZ, !P1 ;  /* 0x000000ffbcbc7208 */ /* 0x000fe40004800000 */
[----:B0-----:R-:W-:-:S04]  /*2290*/  MOV R184, UR10 ;  /* 0x0000000a00b87c02 */ /* 0x001fc80008000f00 */
[----:B------:R-:W-:Y:S01]  /*22a0*/  LEA.HI.SX32 R187, R184, R195, 0x1d ;  /* 0x000000c3b8bb7211 */ /* 0x000fe200078feaff */
[----:B------:R-:W-:Y:S06]  /*22b0*/  BRA.U UP0, `(.L_x_9809) ;  /* 0x0000000d00c47547 */ /* 0x000fec000b800000 */
[----:B------:R-:W-:-:S04]  /*22c0*/  UISETP.NE.U32.AND UP0, UPT, UR6, URZ, UPT ;  /* 0x000000ff0600728c */ /* 0x000fc8000bf05070 */
[----:B------:R-:W-:-:S09]  /*22d0*/  UISETP.NE.AND.EX UP0, UPT, UR7, URZ, UPT, UP0 ;  /* 0x000000ff0700728c */ /* 0x000fd2000bf05300 */
[----:B------:R-:W-:Y:S05]  /*22e0*/  BRA.U UP0, `(.L_x_9810) ;  /* 0x0000000500a47547 */ /* 0x000fea000b800000 */
[----:B------:R-:W-:Y:S05]  /*22f0*/  BRA.U !UP3, `(.L_x_9811) ;  /* 0x000000010b307547 */ /* 0x000fea000b800000 */
[----:B------:R-:W-:Y:S01]  /*2300*/  FFMA.FTZ R185, R3, UR16, R188 ;  /* 0x0000001003b97c23 */ /* 0x000fe200080100bc */
[----:B------:R-:W-:Y:S01]  /*2310*/  ISETP.LT.AND P1, PT, RZ, UR32, PT ;  /* 0x00000020ff007c0c */ /* 0x000fe2000bf21270 */
[----:B-----5:R-:W-:Y:S02]  /*2320*/  HADD2.F32 R184, -RZ, R152.H0_H0 ;  /* 0x20000098ffb87230 */ /* 0x020fe40000004100 */
[----:B------:R-:W-:-:S04]  /*2330*/  FADD.FTZ R185, R228, -R185 ;  /* 0x800000b9e4b97221 */ /* 0x000fc80000010000 */
[----:B------:R-:W-:-:S05]  /*2340*/  FMUL.FTZ R185, R185, UR31 ;  /* 0x0000001fb9b97c20 */ /* 0x000fca0008410000 */
[----:B------:R-:W-:-:S05]  /*2350*/  FSEL R185, R185, RZ, P1 ;  /* 0x000000ffb9b97208 */ /* 0x000fca0000800000 */
[----:B------:R-:W-:-:S04]  /*2360*/  FMUL.FTZ R185, R185, UR30 ;  /* 0x0000001eb9b97c20 */ /* 0x000fc80008410000 */
[----:B------:R-:W-:Y:S01]  /*2370*/  FMUL.FTZ R189, R185, R184 ;  /* 0x000000b8b9bd7220 */ /* 0x000fe20000410000 */
[----:B------:R-:W-:-:S04]  /*2380*/  HADD2.F32 R184, -RZ, R68.H0_H0 ;  /* 0x20000044ffb87230 */ /* 0x000fc80000004100 */
[----:B------:R-:W-:Y:S01]  /*2390*/  F2FP.F16.F32.PACK_AB R189, RZ, R189 ;  /* 0x000000bdffbd723e */ /* 0x000fe200000000ff */
[----:B------:R-:W-:-:S03]  /*23a0*/  FFMA.FTZ R76, R185, R184, R76 ;  /* 0x000000b8b94c7223 */ /* 0x000fc6000001004c */
[----:B------:R-:W-:-:S07]  /*23b0*/  PRMT R120, R189, 0x7610, R120 ;  /* 0x00007610bd787816 */ /* 0x000fce0000000078 */
.L_x_9811:
[----:B------:R-:W-:Y:S05]  /*23c0*/  BRA.U !UP3, `(.L_x_9812) ;  /* 0x000000010b307547 */ /* 0x000fea000b800000 */
[----:B------:R-:W-:Y:S01]  /*23d0*/  FFMA.FTZ R185, R232, UR16, R188 ;  /* 0x00000010e8b97c23 */ /* 0x000fe200080100bc */
[----:B------:R-:W-:-:S03]  /*23e0*/  ISETP.LT.AND P1, PT, RZ, UR32, PT ;  /* 0x00000020ff007c0c */ /* 0x000fc6000bf21270 */
[----:B------:R-:W-:-:S04]  /*23f0*/  FADD.FTZ R185, R4, -R185 ;  /* 0x800000b904b97221 */ /* 0x000fc80000010000 */
[----:B------:R-:W-:-:S05]  /*2400*/  FMUL.FTZ R185, R185, UR31 ;  /* 0x0000001fb9b97c20 */ /* 0x000fca0008410000 */
[----:B------:R-:W-:-:S05]  /*2410*/  FSEL R185, R185, RZ, P1 ;  /* 0x000000ffb9b97208 */ /* 0x000fca0000800000 */
[----:B------:R-:W-:Y:S01]  /*2420*/  FMUL.FTZ R184, R185, UR30 ;  /* 0x0000001eb9b87c20 */ /* 0x000fe20008410000 */
[----:B-----5:R-:W-:-:S05]  /*2430*/  HADD2.F32 R185, -RZ, R152.H1_H1 ;  /* 0x30000098ffb97230 */ /* 0x020fca0000004100 */
[----:B------:R-:W-:Y:S01]  /*2440*/  FMUL.FTZ R189, R184, R185 ;  /* 0x000000b9b8bd7220 */ /* 0x000fe20000410000 */
[----:B------:R-:W-:-:S04]  /*2450*/  HADD2.F32 R185, -RZ, R68.H1_H1 ;  /* 0x30000044ffb97230 */ /* 0x000fc80000004100 */
[----:B------:R-:W-:Y:S01]  /*2460*/  F2FP.F16.F32.PACK_AB R189, RZ, R189 ;  /* 0x000000bdffbd723e */ /* 0x000fe200000000ff */
[----:B------:R-:W-:-:S03]  /*2470*/  FFMA.FTZ R77, R184, R185, R77 ;  /* 0x000000b9b84d7223 */ /* 0x000fc6000001004d */
[----:B------:R-:W-:-:S07]  /*2480*/  PRMT R120, R120, 0x5410, R189 ;  /* 0x0000541078787816 */ /* 0x000fce00000000bd */
.L_x_9812:
        /* <DEDUP_REMOVED lines=13> */
.L_x_9813:
        /* <DEDUP_REMOVED lines=13> */
.L_x_9814:
[----:B------:R-:W-:Y:S05]  /*2630*/  BRA.U !UP3, `(.L_x_9815) ;  /* 0x000000010b307547 */ /* 0x000fea000b800000 */
[----:B------:R-:W-:Y:S01]  /*2640*/  FFMA.FTZ R184, R199, UR16, R188 ;  /* 0x00000010c7b87c23 */ /* 0x000fe200080100bc */
[----:B------:R-:W-:-:S03]  /*2650*/  ISETP.LT.AND P1, PT, RZ, UR32, PT ;  /* 0x00000020ff007c0c */ /* 0x000fc6000bf21270 */
[----:B------:R-:W-:-:S04]  /*2660*/  FADD.FTZ R184, R7, -R184 ;  /* 0x800000b807b87221 */ /* 0x000fc80000010000 */
[----:B------:R-:W-:-:S05]  /*2670*/  FMUL.FTZ R184, R184, UR31 ;  /* 0x0000001fb8b87c20 */ /* 0x000fca0008410000 */
[----:B------:R-:W-:-:S05]  /*2680*/  FSEL R184, R184, RZ, P1 ;  /* 0x000000ffb8b87208 */ /* 0x000fca0000800000 */
[----:B------:R-:W-:Y:S01]  /*2690*/  FMUL.FTZ R185, R184, UR30 ;  /* 0x0000001eb8b97c20 */ /* 0x000fe20008410000 */
[----:B-----5:R-:W-:-:S05]  /*26a0*/  HADD2.F32 R184, -RZ, R154.H0_H0 ;  /* 0x2000009affb87230 */ /* 0x020fca0000004100 */
[----:B------:R-:W-:Y:S01]  /*26b0*/  FMUL.FTZ R189, R185, R184 ;  /* 0x000000b8b9bd7220 */ /* 0x000fe20000410000 */
[----:B------:R-:W-:-:S04]  /*26c0*/  HADD2.F32 R184, -RZ, R70.H0_H0 ;  /* 0x20000046ffb87230 */ /* 0x000fc80000004100 */
[----:B------:R-:W-:Y:S01]  /*26d0*/  F2FP.F16.F32.PACK_AB R189, RZ, R189 ;  /* 0x000000bdffbd723e */ /* 0x000fe200000000ff */
[----:B------:R-:W-:-:S03]  /*26e0*/  FFMA.FTZ R80, R185, R184, R80 ;  /* 0x000000b8b9507223 */ /* 0x000fc60000010050 */
[----:B------:R-:W-:-:S07]  /*26f0*/  PRMT R122, R189, 0x7610, R122 ;  /* 0x00007610bd7a7816 */ /* 0x000fce000000007a */
.L_x_9815:
        /* <DEDUP_REMOVED lines=13> */
.L_x_9816:
        /* <DEDUP_REMOVED lines=13> */
.L_x_9817:
        /* <DEDUP_REMOVED lines=12> */
[----:B------:R-:W-:Y:S01]  /*2960*/  PRMT R123, R123, 0x5410, R189 ;  /* 0x000054107b7b7816 */ /* 0x000fe200000000bd */
[----:B------:R-:W-:Y:S06]  /*2970*/  BRA `(.L_x_9818) ;  /* 0x0000001400487947 */ /* 0x000fec0003800000 */
.L_x_9810:
[--C-:B------:R-:W-:Y:S01]  /*2980*/  FFMA.FTZ R67, R6, UR16, R188.reuse ;  /* 0x0000001006437c23 */ /* 0x100fe200080100bc */
[--C-:B------:R-:W-:Y:S01]  /*2990*/  FFMA.FTZ R64, R201, UR16, R188.reuse ;  /* 0x00000010c9407c23 */ /* 0x100fe200080100bc */
[--C-:B------:R-:W-:Y:S01]  /*29a0*/  FFMA.FTZ R66, R199, UR16, R188.reuse ;  /* 0x00000010c7427c23 */ /* 0x100fe200080100bc */
[--C-:B------:R-:W-:Y:S01]  /*29b0*/  FFMA.FTZ R73, R5, UR16, R188.reuse ;  /* 0x0000001005497c23 */ /* 0x100fe200080100bc */
        /* <DEDUP_REMOVED lines=42> */
.L_x_9819:
        /* <DEDUP_REMOVED lines=13> */
.L_x_9820:
        /* <DEDUP_REMOVED lines=13> */
.L_x_9821:
        /* <DEDUP_REMOVED lines=13> */
.L_x_9822:
        /* <DEDUP_REMOVED lines=13> */
.L_x_9823:
        /* <DEDUP_REMOVED lines=13> */
.L_x_9824:
        /* <DEDUP_REMOVED lines=13> */
.L_x_9825:
[----:B------:R-:W-:Y:S05]  /*3140*/  BRA.U !UP3, `(.L_x_9818) ;  /* 0x0000000d0b547547 */ /* 0x000fea000b800000 */
[----:B-----5:R-:W-:Y:S02]  /*3150*/  HADD2.F32 R185, -RZ, R155.H1_H1 ;  /* 0x3000009bffb97230 */ /* 0x020fe40000004100 */
[----:B------:R-:W-:Y:S01]  /*3160*/  FMUL.FTZ R184, R67, UR30 ;  /* 0x0000001e43b87c20 */ /* 0x000fe20008410000 */
[----:B------:R-:W-:-:S03]  /*3170*/  HADD2.F32 R190, -RZ, R71.H1_H1 ;  /* 0x30000047ffbe7230 */ /* 0x000fc60000004100 */
[-C--:B------:R-:W-:Y:S02]  /*3180*/  FMUL.FTZ R185, R185, R184.reuse ;  /* 0x000000b8b9b97220 */ /* 0x080fe40000410000 */
[----:B------:R-:W-:-:S03]  /*3190*/  FFMA.FTZ R83, R190, R184, R83 ;  /* 0x000000b8be537223 */ /* 0x000fc60000010053 */
[----:B------:R-:W-:-:S04]  /*31a0*/  F2FP.F16.F32.PACK_AB R185, RZ, R185 ;  /* 0x000000b9ffb9723e */ /* 0x000fc800000000ff */
[----:B------:R-:W-:Y:S01]  /*31b0*/  PRMT R123, R123, 0x5410, R185 ;  /* 0x000054107b7b7816 */ /* 0x000fe200000000b9 */
[----:B------:R-:W-:Y:S06]  /*31c0*/  BRA `(.L_x_9818) ;  /* 0x0000000c00347947 */ /* 0x000fec0003800000 */
.L_x_9809:
        /* <DEDUP_REMOVED lines=16> */
.L_x_9827:
[----:B------:R-:W-:Y:S05]  /*32d0*/  BRA.U !UP3, `(.L_x_9828) ;  /* 0x000000010b307547 */ /* 0x000fea000b800000 */
[----:B------:R-:W-:Y:S02]  /*32e0*/  PLOP3.LUT P1, PT, PT, PT, UP2, 0x80, 0x8 ;  /* 0x000000000008781c */ /* 0x000fe40003f2f028 */
[----:B-----5:R-:W-:-:S11]  /*32f0*/  MOV R184, R37 ;  /* 0x0000002500b87202 */ /* 0x020fd60000000f00 */
[----:B------:R-:W-:-:S04]  /*3300*/  @P1 FFMA.FTZ R185, R232, UR16, R188 ;  /* 0x00000010e8b91c23 */ /* 0x000fc800080100bc */
[----:B------:R-:W-:Y:S01]  /*3310*/  @P1 FADD.FTZ R190, R4, -R185 ;  /* 0x800000b904be1221 */ /* 0x000fe20000010000 */
[----:B------:R-:W-:-:S03]  /*3320*/  HADD2.F32 R185, -RZ, R152.H1_H1 ;  /* 0x30000098ffb97230 */ /* 0x000fc60000004100 */
[----:B------:R-:W-:Y:S01]  /*3330*/  @P1 FFMA.FTZ R184, R190, UR31, R37 ;  /* 0x0000001fbeb81c23 */ /* 0x000fe20008010025 */
[----:B------:R-:W-:-:S03]  /*3340*/  HADD2.F32 R190, -RZ, R68.H1_H1 ;  /* 0x30000044ffbe7230 */ /* 0x000fc60000004100 */
[----:B------:R-:W-:-:S04]  /*3350*/  FMUL.FTZ R184, R184, UR30 ;  /* 0x0000001eb8b87c20 */ /* 0x000fc80008410000 */
[-C--:B------:R-:W-:Y:S01]  /*3360*/  FMUL.FTZ R185, R185, R184.reuse ;  /* 0x000000b8b9b97220 */ /* 0x080fe20000410000 */
[----:B------:R-:W-:-:S04]  /*3370*/  FFMA.FTZ R77, R190, R184, R77 ;  /* 0x000000b8be4d7223 */ /* 0x000fc8000001004d */
[----:B------:R-:W-:-:S04]  /*3380*/  F2FP.F16.F32.PACK_AB R185, RZ, R185 ;  /* 0x000000b9ffb9723e */ /* 0x000fc800000000ff */
[----:B------:R-:W-:-:S07]  /*3390*/  PRMT R120, R120, 0x5410, R185 ;  /* 0x0000541078787816 */ /* 0x000fce00000000b9 */
.L_x_9828:
        /* <DEDUP_REMOVED lines=13> */
.L_x_9829:
        /* <DEDUP_REMOVED lines=13> */
.L_x_9830:
        /* <DEDUP_REMOVED lines=13> */
.L_x_9831:
        /* <DEDUP_REMOVED lines=13> */
.L_x_9832:
        /* <DEDUP_REMOVED lines=13> */
.L_x_9833:
        /* <DEDUP_REMOVED lines=12> */
[----:B------:R-:W-:Y:S01]  /*3870*/  PRMT R123, R123, 0x5410, R185 ;  /* 0x000054107b7b7816 */ /* 0x000fe200000000b9 */
[----:B------:R-:W-:Y:S06]  /*3880*/  BRA `(.L_x_9818) ;  /* 0x0000000400847947 */ /* 0x000fec0003800000 */
.L_x_9826:
[----:B------:R-:W-:Y:S02]  /*3890*/  PLOP3.LUT P1, PT, PT, PT, UP2, 0x80, 0x8 ;  /* 0x000000000008781c */ /* 0x000fe40003f2f028 */
[----:B-----5:R-:W-:Y:S02]  /*38a0*/  MOV R74, R38 ;  /* 0x00000026004a7202 */ /* 0x020fe40000000f00 */
[----:B------:R-:W-:Y:S02]  /*38b0*/  MOV R73, R37 ;  /* 0x0000002500497202 */ /* 0x000fe40000000f00 */
[----:B------:R-:W-:-:S07]  /*38c0*/  MOV R75, R39 ;  /* 0x00000027004b7202 */ /* 0x000fce0000000f00 */
[--C-:B------:R-:W-:Y:S01]  /*38d0*/  @P1 FFMA.FTZ R65, R232, UR16, R188.reuse ;  /* 0x00000010e8411c23 */ /* 0x100fe200080100bc */
[----:B------:R-:W-:-:S03]  /*38e0*/  @P1 FFMA.FTZ R185, R3, UR16, R188 ;  /* 0x0000001003b91c23 */ /* 0x000fc600080100bc */
[----:B------:R-:W-:Y:S01]  /*38f0*/  @P1 FADD.FTZ R64, R4, -R65 ;  /* 0x8000004104401221 */ /* 0x000fe20000010000 */
[----:B------:R-:W-:Y:S01]  /*3900*/  @P1 FFMA.FTZ R65, R5, UR16, R188 ;  /* 0x0000001005411c23 */ /* 0x000fe200080100bc */
[----:B------:R-:W-:Y:S02]  /*3910*/  @P1 FADD.FTZ R185, R228, -R185 ;  /* 0x800000b9e4b91221 */ /* 0x000fe40000010000 */
[----:B------:R-:W-:Y:S01]  /*3920*/  @P1 FFMA.FTZ R73, R64, UR31, R37 ;  /* 0x0000001f40491c23 */ /* 0x000fe20008010025 */
[----:B------:R-:W-:-:S04]  /*3930*/  @P1 FADD.FTZ R65, R2, -R65 ;  /* 0x8000004102411221 */ /* 0x000fc80000010000 */
[----:B------:R-:W-:Y:S01]  /*3940*/  @P1 FFMA.FTZ R74, R65, UR31, R38 ;  /* 0x0000001f414a1c23 */ /* 0x000fe20008010026 */
[----:B------:R-:W-:-:S04]  /*3950*/  @P1 FFMA.FTZ R65, R6, UR16, R188 ;  /* 0x0000001006411c23 */ /* 0x000fc800080100bc */
[----:B------:R-:W-:-:S04]  /*3960*/  @P1 FADD.FTZ R64, R0, -R65 ;  /* 0x8000004100401221 */ /* 0x000fc80000010000 */
[----:B------:R-:W-:Y:S01]  /*3970*/  @P1 FFMA.FTZ R75, R64, UR31, R39 ;  /* 0x0000001f404b1c23 */ /* 0x000fe20008010027 */
[----:B------:R-:W-:-:S04]  /*3980*/  @P1 FFMA.FTZ R64, R199, UR16, R188 ;  /* 0x00000010c7401c23 */ /* 0x000fc800080100bc */
[----:B------:R-:W-:Y:S01]  /*3990*/  @P1 FADD.FTZ R65, R7, -R64 ;  /* 0x8000004007411221 */ /* 0x000fe20000010000 */
[----:B------:R-:W-:-:S03]  /*39a0*/  MOV R64, R32 ;  /* 0x0000002000407202 */ /* 0x000fc60000000f00 */
        /* <DEDUP_REMOVED lines=13> */
[----:B------:R-:W-:Y:S01]  /*3a80*/  MOV R72, R36 ;  /* 0x0000002400487202 */ /* 0x000fe20000000f00 */
[----:B------:R-:W-:Y:S01]  /*3a90*/  @P1 FFMA.FTZ R72, R185, UR31, R36 ;  /* 0x0000001fb9481c23 */ /* 0x000fe20008010024 */
[----:B------:R-:W-:Y:S06]  /*3aa0*/  BRA.U !UP3, `(.L_x_9834) ;  /* 0x000000010b1c7547 */ /* 0x000fec000b800000 */
[----:B------:R-:W-:Y:S02]  /*3ab0*/  HADD2.F32 R184, -RZ, R152.H0_H0 ;  /* 0x20000098ffb87230 */ /* 0x000fe40000004100 */
[----:B------:R-:W-:Y:S01]  /*3ac0*/  FMUL.FTZ R185, R72, UR30 ;  /* 0x0000001e48b97c20 */ /* 0x000fe20008410000 */
[----:B------:R-:W-:-:S03]  /*3ad0*/  HADD2.F32 R189, -RZ, R68.H0_H0 ;  /* 0x20000044ffbd7230 */ /* 0x000fc60000004100 */
[-C--:B------:R-:W-:Y:S02]  /*3ae0*/  FMUL.FTZ R184, R184, R185.reuse ;  /* 0x000000b9b8b87220 */ /* 0x080fe40000410000 */
[----:B------:R-:W-:-:S03]  /*3af0*/  FFMA.FTZ R76, R189, R185, R76 ;  /* 0x000000b9bd4c7223 */ /* 0x000fc6000001004c */
[----:B------:R-:W-:-:S04]  /*3b00*/  F2FP.F16.F32.PACK_AB R184, RZ, R184 ;  /* 0x000000b8ffb8723e */ /* 0x000fc800000000ff */
[----:B------:R-:W-:-:S07]  /*3b10*/  PRMT R120, R184, 0x7610, R120 ;  /* 0x00007610b8787816 */ /* 0x000fce0000000078 */
.L_x_9834:
[----:B------:R-:W-:Y:S05]  /*3b20*/  BRA.U !UP3, `(.L_x_9835) ;  /* 0x000000010b1c7547 */ /* 0x000fea000b800000 */
[----:B------:R-:W-:Y:S02]  /*3b30*/  HADD2.F32 R185, -RZ, R152.H1_H1 ;  /* 0x30000098ffb97230 */ /* 0x000fe40000004100 */
[----:B------:R-:W-:Y:S01]  /*3b40*/  FMUL.FTZ R184, R73, UR30 ;  /* 0x0000001e49b87c20 */ /* 0x000fe20008410000 */
[----:B------:R-:W-:-:S03]  /*3b50*/  HADD2.F32 R190, -RZ, R68.H1_H1 ;  /* 0x30000044ffbe7230 */ /* 0x000fc60000004100 */
[-C--:B------:R-:W-:Y:S02]  /*3b60*/  FMUL.FTZ R185, R185, R184.reuse ;  /* 0x000000b8b9b97220 */ /* 0x080fe40000410000 */
[----:B------:R-:W-:-:S03]  /*3b70*/  FFMA.FTZ R77, R190, R184, R77 ;  /* 0x000000b8be4d7223 */ /* 0x000fc6000001004d */
[----:B------:R-:W-:-:S04]  /*3b80*/  F2FP.F16.F32.PACK_AB R185, RZ, R185 ;  /* 0x000000b9ffb9723e */ /* 0x000fc800000000ff */
[----:B------:R-:W-:-:S07]  /*3b90*/  PRMT R120, R120, 0x5410, R185 ;  /* 0x0000541078787816 */ /* 0x000fce00000000b9 */
.L_x_9835:
[----:B------:R-:W-:Y:S05]  /*3ba0*/  BRA.U !UP3, `(.L_x_9836) ;  /* 0x000000010b1c7547 */ /* 0x000fea000b800000 */
[----:B------:R-:W-:Y:S02]  /*3bb0*/  HADD2.F32 R184, -RZ, R153.H0_H0 ;  /* 0x20000099ffb87230 */ /* 0x000fe40000004100 */
[----:B------:R-:W-:Y:S01]  /*3bc0*/  FMUL.FTZ R185, R74, UR30 ;  /* 0x0000001e4ab97c20 */ /* 0x000fe20008410000 */
[----:B------:R-:W-:-:S03]  /*3bd0*/  HADD2.F32 R189, -RZ, R69.H0_H0 ;  /* 0x20000045ffbd7230 */ /* 0x000fc60000004100 */
[-C--:B------:R-:W-:Y:S02]  /*3be0*/  FMUL.FTZ R184, R184, R185.reuse ;  /* 0x000000b9b8b87220 */ /* 0x080fe40000410000 */
[----:B------:R-:W-:-:S03]  /*3bf0*/  FFMA.FTZ R78, R189, R185, R78 ;  /* 0x000000b9bd4e7223 */ /* 0x000fc6000001004e */
[----:B------:R-:W-:-:S04]  /*3c00*/  F2FP.F16.F32.PACK_AB R184, RZ, R184 ;  /* 0x000000b8ffb8723e */ /* 0x000fc800000000ff */
[----:B------:R-:W-:-:S07]  /*3c10*/  PRMT R121, R184, 0x7610, R121 ;  /* 0x00007610b8797816 */ /* 0x000fce0000000079 */
.L_x_9836:
        /* <DEDUP_REMOVED lines=8> */
.L_x_9837:
        /* <DEDUP_REMOVED lines=8> */
.L_x_9838:
        /* <DEDUP_REMOVED lines=8> */
.L_x_9839:
        /* <DEDUP_REMOVED lines=8> */
.L_x_9840:
        /* <DEDUP_REMOVED lines=8> */
.L_x_9818:
[----:B------:R-:W-:Y:S01]  /*3ea0*/  ISETP.NE.U32.AND P1, PT, RZ, UR6, PT ;  /* 0x00000006ff007c0c */ /* 0x000fe2000bf25070 */
[----:B------:R-:W0:Y:S03]  /*3eb0*/  @UP3 LDCU.64 UR10, c[0x0][0x468] ;  /* 0x00008d00ff0a37ac */ /* 0x000e260008000a00 */
[----:B------:R-:W-:-:S13]  /*3ec0*/  ISETP.NE.AND.EX P1, PT, RZ, UR7, PT, P1 ;  /* 0x00000007ff007c0c */ /* 0x000fda000bf25310 */
[----:B------:R-:W1:Y:S02]  /*3ed0*/  @P1 LDC.64 R184, c[0x0][0x478] ;  /* 0x00011e00ffb81b82 */ /* 0x000e640000000a00 */
[----:B-1----:R-:W-:-:S04]  /*3ee0*/  @P1 IMAD.WIDE.U32 R190, R187, 0x20, R184 ;  /* 0x00000020bbbe1825 */ /* 0x002fc800078e00b8 */
[----:B------:R-:W-:Y:S01]  /*3ef0*/  HFMA2 R185, -RZ, RZ, 0, 9.5367431640625e-07 ;  /* 0x00000010ffb97431 */ /* 0x000fe200000001ff */
[----:B------:R1:W-:Y:S04]  /*3f00*/  @P1 STG.E.128 desc[UR18][R190.64], R72 ;  /* 0x00000048be001986 */ /* 0x0003e8000c101d12 */
[----:B0-----:R-:W-:Y:S01]  /*3f10*/  @P2 IMAD.WIDE.U32 R184, R186, R185, UR10 ;  /* 0x0000000abab82e25 */ /* 0x001fe2000f8e00b9 */
[----:B------:R1:W-:Y:S04]  /*3f20*/  @P1 STG.E.128 desc[UR18][R190.64+0x10], R64 ;  /* 0x00001040be001986 */ /* 0x0003e8000c101d12 */
[----:B------:R1:W-:Y:S01]  /*3f30*/  @P2 STG.E.128 desc[UR18][R184.64], R120 ;  /* 0x00000078b8002986 */ /* 0x0003e2000c101d12 */
[----:B------:R-:W-:Y:S05]  /*3f40*/  BRA.U !UP3, `(.L_x_9841) ;  /* 0x000000010b107547 */ /* 0x000fea000b800000 */
[----:B-----5:R-:W0:Y:S01]  /*3f50*/  LDC.64 R68, c[0x0][0x390] ;  /* 0x0000e400ff447b82 */ /* 0x020e220000000a00 */
[----:B------:R-:W-:-:S05]  /*3f60*/  IADD3 R71, PT, PT, R186, 0x80, RZ ;  /* 0x00000080ba477810 */ /* 0x000fca0007ffe0ff */
[----:B0-----:R-:W-:-:S06]  /*3f70*/  IMAD.WIDE.U32 R68, R71, 0x10, R68 ;  /* 0x0000001047447825 */ /* 0x001fcc00078e0044 */
[----:B------:R-:W5:Y:S02]  /*3f80*/  LDG.E.128 R68, desc[UR18][R68.64] ;  /* 0x0000001244447981 */ /* 0x000f64000c1e1d00 */
.L_x_9841:
[----:B------:R-:W-:Y:S05]  /*3f90*/  @!P0 BRA `(.L_x_9842) ;  /* 0x0000000c00308947 */ /* 0x000fea0003800000 */
[----:B------:R-:W-:Y:S05]  /*3fa0*/  @!P1 BRA `(.L_x_9843) ;  /* 0x0000000400889947 */ /* 0x000fea0003800000 */
[----:B------:R-:W-:Y:S02]  /*3fb0*/  PLOP3.LUT P3, PT, PT, PT, UP2, 0x80, 0x8 ;  /* 0x000000000008781c */ /* 0x000fe40003f6f028 */
[----:B-1---5:R-:W-:Y:S02]  /*3fc0*/  MOV R73, R29 ;  /* 0x0000001d00497202 */ /* 0x022fe40000000f00 */
[----:B------:R-:W-:Y:S02]  /*3fd0*/  MOV R74, R30 ;  /* 0x0000001e004a7202 */ /* 0x000fe40000000f00 */
[----:B------:R-:W-:-:S07]  /*3fe0*/  MOV R75, R31 ;  /* 0x0000001f004b7202 */ /* 0x000fce0000000f00 */
        /* <DEDUP_REMOVED lines=9> */
[----:B------:R-:W-:Y:S01]  /*4080*/  @P3 FFMA.FTZ R64, R234, UR16, R188 ;  /* 0x00000010ea403c23 */ /* 0x000fe200080100bc */
[----:B------:R-:W-:Y:S01]  /*4090*/  @P3 FFMA.FTZ R74, R65, UR31, R30 ;  /* 0x0000001f414a3c23 */ /* 0x000fe2000801001e */
[--C-:B------:R-:W-:Y:S01]  /*40a0*/  @P3 FFMA.FTZ R65, R231, UR16, R188.reuse ;  /* 0x00000010e7413c23 */ /* 0x100fe200080100bc */
[----:B------:R-:W-:Y:S01]  /*40b0*/  @P3 FFMA.FTZ R185, R203, UR16, R188 ;  /* 0x00000010cbb93c23 */ /* 0x000fe200080100bc */
[----:B------:R-:W-:-:S02]  /*40c0*/  @P3 FADD.FTZ R64, R207, -R64 ;  /* 0x80000040cf403221 */ /* 0x000fc40000010000 */
[----:B------:R-:W-:Y:S01]  /*40d0*/  @P3 FADD.FTZ R65, R208, -R65 ;  /* 0x80000041d0413221 */ /* 0x000fe20000010000 */
[----:B------:R-:W-:Y:S01]  /*40e0*/  @P3 FADD.FTZ R185, R204, -R185 ;  /* 0x800000b9ccb93221 */ /* 0x000fe20000010000 */
[----:B------:R-:W-:Y:S01]  /*40f0*/  @P3 FFMA.FTZ R75, R64, UR31, R31 ;  /* 0x0000001f404b3c23 */ /* 0x000fe2000801001f */
[----:B------:R-:W-:Y:S01]  /*4100*/  MOV R64, R24 ;  /* 0x0000001800407202 */ /* 0x000fe20000000f00 */
[----:B------:R-:W-:Y:S01]  /*4110*/  @P3 FFMA.FTZ R64, R65, UR31, R24 ;  /* 0x0000001f41403c23 */ /* 0x000fe20008010018 */
[----:B------:R-:W-:Y:S01]  /*4120*/  MOV R65, R25 ;  /* 0x0000001900417202 */ /* 0x000fe20000000f00 */
[----:B------:R-:W-:Y:S01]  /*4130*/  @P3 FFMA.FTZ R65, R66, UR31, R25 ;  /* 0x0000001f42413c23 */ /* 0x000fe20008010019 */
[----:B------:R-:W-:Y:S01]  /*4140*/  MOV R66, R26 ;  /* 0x0000001a00427202 */ /* 0x000fe20000000f00 */
        /* <DEDUP_REMOVED lines=11> */
[----:B------:R-:W-:Y:S02]  /*4200*/  FMUL.FTZ R184, R185, R184 ;  /* 0x000000b8b9b87220 */ /* 0x000fe40000410000 */
[----:B------:R-:W-:-:S03]  /*4210*/  FFMA.FTZ R84, R189, R185, R84 ;  /* 0x000000b9bd547223 */ /* 0x000fc60000010054 */
[----:B------:R-:W-:-:S04]  /*4220*/  F2FP.F16.F32.PACK_AB R184, RZ, R184 ;  /* 0x000000b8ffb8723e */ /* 0x000fc800000000ff */
[----:B------:R-:W-:-:S07]  /*4230*/  PRMT R120, R184, 0x7610, R120 ;  /* 0x00007610b8787816 */ /* 0x000fce0000000078 */
.L_x_9844:
[----:B------:R-:W-:Y:S05]  /*4240*/  BRA.U !UP3, `(.L_x_9845) ;  /* 0x000000010b1c7547 */ /* 0x000fea000b800000 */
[----:B------:R-:W-:Y:S02]  /*4250*/  HADD2.F32 R185, -RZ, R148.H1_H1 ;  /* 0x30000094ffb97230 */ /* 0x000fe40000004100 */
[----:B------:R-:W-:Y:S01]  /*4260*/  FMUL.FTZ R184, R73, UR30 ;  /* 0x0000001e49b87c20 */ /* 0x000fe20008410000 */
[----:B------:R-:W-:-:S03]  /*4270*/  HADD2.F32 R190, -RZ, R68.H1_H1 ;  /* 0x30000044ffbe7230 */ /* 0x000fc60000004100 */
[----:B------:R-:W-:Y:S02]  /*4280*/  FMUL.FTZ R185, R184, R185 ;  /* 0x000000b9b8b97220 */ /* 0x000fe40000410000 */
[----:B------:R-:W-:-:S03]  /*4290*/  FFMA.FTZ R85, R190, R184, R85 ;  /* 0x000000b8be557223 */ /* 0x000fc60000010055 */
[----:B------:R-:W-:-:S04]  /*42a0*/  F2FP.F16.F32.PACK_AB R185, RZ, R185 ;  /* 0x000000b9ffb9723e */ /* 0x000fc800000000ff */
[----:B------:R-:W-:-:S07]  /*42b0*/  PRMT R120, R120, 0x5410, R185 ;  /* 0x0000541078787816 */ /* 0x000fce00000000b9 */
.L_x_9845:
[----:B------:R-:W-:Y:S05]  /*42c0*/  BRA.U !UP3, `(.L_x_9846) ;  /* 0x000000010b1c7547 */ /* 0x000fea000b800000 */
[----:B------:R-:W-:Y:S02]  /*42d0*/  HADD2.F32 R184, -RZ, R149.H0_H0 ;  /* 0x20000095ffb87230 */ /* 0x000fe40000004100 */
[----:B------:R-:W-:Y:S01]  /*42e0*/  FMUL.FTZ R185, R74, UR30 ;  /* 0x0000001e4ab97c20 */ /* 0x000fe20008410000 */
[----:B------:R-:W-:-:S03]  /*42f0*/  HADD2.F32 R189, -RZ, R69.H0_H0 ;  /* 0x20000045ffbd7230 */ /* 0x000fc60000004100 */
[----:B------:R-:W-:Y:S02]  /*4300*/  FMUL.FTZ R184, R185, R184 ;  /* 0x000000b8b9b87220 */ /* 0x000fe40000410000 */
[----:B------:R-:W-:-:S03]  /*4310*/  FFMA.FTZ R86, R189, R185, R86 ;  /* 0x000000b9bd567223 */ /* 0x000fc60000010056 */
[----:B------:R-:W-:-:S04]  /*4320*/  F2FP.F16.F32.PACK_AB R184, RZ, R184 ;  /* 0x000000b8ffb8723e */ /* 0x000fc800000000ff */
[----:B------:R-:W-:-:S07]  /*4330*/  PRMT R121, R184, 0x7610, R121 ;  /* 0x00007610b8797816 */ /* 0x000fce0000000079 */
.L_x_9846:
        /* <DEDUP_REMOVED lines=8> */
.L_x_9847:
        /* <DEDUP_REMOVED lines=8> */
.L_x_9848:
        /* <DEDUP_REMOVED lines=8> */
.L_x_9849:
        /* <DEDUP_REMOVED lines=8> */
.L_x_9850:
[----:B------:R-:W-:Y:S05]  /*4540*/  BRA.U !UP3, `(.L_x_9851) ;  /* 0x000000150b7c7547 */ /* 0x000fea000b800000 */
[----:B------:R-:W-:Y:S02]  /*4550*/  HADD2.F32 R185, -RZ, R151.H1_H1 ;  /* 0x30000097ffb97230 */ /* 0x000fe40000004100 */
[----:B------:R-:W-:Y:S01]  /*4560*/  FMUL.FTZ R184, R67, UR30 ;  /* 0x0000001e43b87c20 */ /* 0x000fe20008410000 */
[----:B------:R-:W-:-:S03]  /*4570*/  HADD2.F32 R190, -RZ, R71.H1_H1 ;  /* 0x30000047ffbe7230 */ /* 0x000fc60000004100 */
[----:B------:R-:W-:Y:S02]  /*4580*/  FMUL.FTZ R185, R184, R185 ;  /* 0x000000b9b8b97220 */ /* 0x000fe40000410000 */
[----:B------:R-:W-:-:S03]  /*4590*/  FFMA.FTZ R91, R190, R184, R91 ;  /* 0x000000b8be5b7223 */ /* 0x000fc6000001005b */
[----:B------:R-:W-:-:S04]  /*45a0*/  F2FP.F16.F32.PACK_AB R185, RZ, R185 ;  /* 0x000000b9ffb9723e */ /* 0x000fc800000000ff */
[----:B------:R-:W-:Y:S01]  /*45b0*/  PRMT R123, R123, 0x5410, R185 ;  /* 0x000054107b7b7816 */ /* 0x000fe200000000b9 */
[----:B------:R-:W-:Y:S06]  /*45c0*/  BRA `(.L_x_9851) ;  /* 0x00000014005c7947 */ /* 0x000fec0003800000 */
.L_x_9843:
[----:B------:R-:W-:Y:S05]  /*45d0*/  BRA.U !UP3, `(.L_x_9852) ;  /* 0x000000010b307547 */ /* 0x000fea000b800000 */
[----:B------:R-:W-:Y:S01]  /*45e0*/  PLOP3.LUT P3, PT, PT, PT, UP2, 0x80, 0x8 ;  /* 0x000000000008781c */ /* 0x000fe20003f6f028 */
[----:B-----5:R-:W-:Y:S01]  /*45f0*/  HADD2.F32 R189, -RZ, R68.H0_H0 ;  /* 0x20000044ffbd7230 */ /* 0x020fe20000004100 */
[----:B-1----:R-:W-:-:S11]  /*4600*/  MOV R184, R28 ;  /* 0x0000001c00b87202 */ /* 0x002fd60000000f00 */
        /* <DEDUP_REMOVED lines=9> */
.L_x_9852:
[----:B------:R-:W-:Y:S05]  /*46a0*/  BRA.U !UP3, `(.L_x_9853) ;  /* 0x000000010b307547 */ /* 0x000fea000b800000 */
[----:B------:R-:W-:Y:S01]  /*46b0*/  PLOP3.LUT P3, PT, PT, PT, UP2, 0x80, 0x8 ;  /* 0x000000000008781c */ /* 0x000fe20003f6f028 */
[----:B-1---5:R-:W-:-:S12]  /*46c0*/  HADD2.F32 R185, -RZ, R148.H1_H1 ;  /* 0x30000094ffb97230 */ /* 0x022fd80000004100 */
[----:B------:R-:W-:-:S04]  /*46d0*/  @P3 FFMA.FTZ R184, R230, UR16, R188 ;  /* 0x00000010e6b83c23 */ /* 0x000fc800080100bc */
[----:B------:R-:W-:Y:S01]  /*46e0*/  @P3 FADD.FTZ R190, R205, -R184 ;  /* 0x800000b8cdbe3221 */ /* 0x000fe20000010000 */
[----:B------:R-:W-:-:S03]  /*46f0*/  MOV R184, R29 ;  /* 0x0000001d00b87202 */ /* 0x000fc60000000f00 */
[----:B------:R-:W-:Y:S01]  /*4700*/  @P3 FFMA.FTZ R184, R190, UR31, R29 ;  /* 0x0000001fbeb83c23 */ /* 0x000fe2000801001d */
[----:B------:R-:W-:-:S03]  /*4710*/  HADD2.F32 R190, -RZ, R68.H1_H1 ;  /* 0x30000044ffbe7230 */ /* 0x000fc60000004100 */
[----:B------:R-:W-:-:S04]  /*4720*/  FMUL.FTZ R184, R184, UR30 ;  /* 0x0000001eb8b87c20 */ /* 0x000fc80008410000 */
[-C--:B------:R-:W-:Y:S01]  /*4730*/  FMUL.FTZ R185, R185, R184.reuse ;  /* 0x000000b8b9b97220 */ /* 0x080fe20000410000 */
[----:B------:R-:W-:-:S04]  /*4740*/  FFMA.FTZ R85, R190, R184, R85 ;  /* 0x000000b8be557223 */ /* 0x000fc80000010055 */
[----:B------:R-:W-:-:S04]  /*4750*/  F2FP.F16.F32.PACK_AB R185, RZ, R185 ;  /* 0x000000b9ffb9723e */ /* 0x000fc800000000ff */
[----:B------:R-:W-:-:S07]  /*4760*/  PRMT R120, R120, 0x5410, R185 ;  /* 0x0000541078787816 */ /* 0x000fce00000000b9 */
.L_x_9853:
        /* <DEDUP_REMOVED lines=13> */
.L_x_9854:
        /* <DEDUP_REMOVED lines=13> */
.L_x_9855:
        /* <DEDUP_REMOVED lines=13> */
.L_x_9856:
        /* <DEDUP_REMOVED lines=13> */
.L_x_9857:
        /* <DEDUP_REMOVED lines=13> */
.L_x_9858:
[----:B------:R-:W-:Y:S05]  /*4b80*/  BRA.U !UP3, `(.L_x_9851) ;  /* 0x0000000d0bec7547 */ /* 0x000fea000b800000 */
[----:B------:R-:W-:Y:S02]  /*4b90*/  PLOP3.LUT P3, PT, PT, PT, UP2, 0x80, 0x8 ;  /* 0x000000000008781c */ /* 0x000fe40003f6f028 */
[----:B-1---5:R-:W-:-:S11]  /*4ba0*/  MOV R184, R27 ;  /* 0x0000001b00b87202 */ /* 0x022fd60000000f00 */
        /* <DEDUP_REMOVED lines=11> */
.L_x_9842:
[----:B------:R-:W-:Y:S05]  /*4c60*/  @!P1 BRA `(.L_x_9859) ;  /* 0x0000000800149947 */ /* 0x000fea0003800000 */
[--C-:B-1----:R-:W-:Y:S01]  /*4c70*/  FFMA.FTZ R65, R233, UR16, R188.reuse ;  /* 0x00000010e9417c23 */ /* 0x102fe200080100bc */
        /* <DEDUP_REMOVED lines=45> */
.L_x_9860:
        /* <DEDUP_REMOVED lines=13> */
.L_x_9861:
        /* <DEDUP_REMOVED lines=13> */
.L_x_9862:
        /* <DEDUP_REMOVED lines=13> */
.L_x_9863:
        /* <DEDUP_REMOVED lines=13> */
.L_x_9864:
        /* <DEDUP_REMOVED lines=13> */
.L_x_9865:
        /* <DEDUP_REMOVED lines=13> */
.L_x_9866:
        /* <DEDUP_REMOVED lines=9> */
.L_x_9859:
[----:B------:R-:W-:Y:S05]  /*54c0*/  BRA.U !UP3, `(.L_x_9867) ;  /* 0x000000010b307547 */ /* 0x000fea000b800000 */
[----:B-1----:R-:W-:Y:S01]  /*54d0*/  FFMA.FTZ R185, R203, UR16, R188 ;  /* 0x00000010cbb97c23 */ /* 0x002fe200080100bc */
[----:B------:R-:W-:Y:S01]  /*54e0*/  ISETP.LT.AND P3, PT, RZ, UR32, PT ;  /* 0x00000020ff007c0c */ /* 0x000fe2000bf61270 */
[----:B-----5:R-:W-:Y:S02]  /*54f0*/  HADD2.F32 R184, -RZ, R148.H0_H0 ;  /* 0x20000094ffb87230 */ /* 0x020fe40000004100 */
[----:B------:R-:W-:Y:S01]  /*5500*/  FADD.FTZ R185, R204, -R185 ;  /* 0x800000b9ccb97221 */ /* 0x000fe20000010000 */
[----:B------:R-:W-:-:S03]  /*5510*/  HADD2.F32 R189, -RZ, R68.H0_H0 ;  /* 0x20000044ffbd7230 */ /* 0x000fc60000004100 */
[----:B------:R-:W-:-:S05]  /*5520*/  FMUL.FTZ R185, R185, UR31 ;  /* 0x0000001fb9b97c20 */ /* 0x000fca0008410000 */
[----:B------:R-:W-:-:S05]  /*5530*/  FSEL R185, R185, RZ, P3 ;  /* 0x000000ffb9b97208 */ /* 0x000fca0001800000 */
[----:B------:R-:W-:-:S04]  /*5540*/  FMUL.FTZ R185, R185, UR30 ;  /* 0x0000001eb9b97c20 */ /* 0x000fc80008410000 */
[-C--:B------:R-:W-:Y:S01]  /*5550*/  FMUL.FTZ R184, R184, R185.reuse ;  /* 0x000000b9b8b87220 */ /* 0x080fe20000410000 */
[----:B------:R-:W-:-:S04]  /*5560*/  FFMA.FTZ R84, R189, R185, R84 ;  /* 0x000000b9bd547223 */ /* 0x000fc80000010054 */
[----:B------:R-:W-:-:S04]  /*5570*/  F2FP.F16.F32.PACK_AB R184, RZ, R184 ;  /* 0x000000b8ffb8723e */ /* 0x000fc800000000ff */
[----:B------:R-:W-:-:S07]  /*5580*/  PRMT R120, R184, 0x7610, R120 ;  /* 0x00007610b8787816 */ /* 0x000fce0000000078 */
.L_x_9867:
[----:B------:R-:W-:Y:S05]  /*5590*/  BRA.U !UP3, `(.L_x_9868) ;  /* 0x000000010b307547 */ /* 0x000fea000b800000 */
[----:B-1----:R-:W-:Y:S01]  /*55a0*/  FFMA.FTZ R184, R230, UR16, R188 ;  /* 0x00000010e6b87c23 */ /* 0x002fe200080100bc */
        /* <DEDUP_REMOVED lines=11> */
.L_x_9868:
        /* <DEDUP_REMOVED lines=13> */
.L_x_9869:
        /* <DEDUP_REMOVED lines=13> */
.L_x_9870:
        /* <DEDUP_REMOVED lines=13> */
.L_x_9871:
        /* <DEDUP_REMOVED lines=13> */
.L_x_9872:
        /* <DEDUP_REMOVED lines=13> */
.L_x_9873:
[----:B------:R-:W-:Y:S05]  /*5a70*/  BRA.U !UP3, `(.L_x_9851) ;  /* 0x000000010b307547 */ /* 0x000fea000b800000 */
[----:B-1----:R-:W-:Y:S01]  /*5a80*/  FFMA.FTZ R185, R240, UR16, R188 ;  /* 0x00000010f0b97c23 */ /* 0x002fe200080100bc */
[----:B------:R-:W-:Y:S01]  /*5a90*/  ISETP.LT.AND P3, PT, RZ, UR32, PT ;  /* 0x00000020ff007c0c */ /* 0x000fe2000bf61270 */
[----:B-----5:R-:W-:Y:S02]  /*5aa0*/  HADD2.F32 R190, -RZ, R71.H1_H1 ;  /* 0x30000047ffbe7230 */ /* 0x020fe40000004100 */
[----:B------:R-:W-:-:S04]  /*5ab0*/  FADD.FTZ R185, R210, -R185 ;  /* 0x800000b9d2b97221 */ /* 0x000fc80000010000 */
[----:B------:R-:W-:Y:S01]  /*5ac0*/  FMUL.FTZ R184, R185, UR31 ;  /* 0x0000001fb9b87c20 */ /* 0x000fe20008410000 */
[----:B------:R-:W-:-:S04]  /*5ad0*/  HADD2.F32 R185, -RZ, R151.H1_H1 ;  /* 0x30000097ffb97230 */ /* 0x000fc80000004100 */
[----:B------:R-:W-:-:S05]  /*5ae0*/  FSEL R184, R184, RZ, P3 ;  /* 0x000000ffb8b87208 */ /* 0x000fca0001800000 */
[----:B------:R-:W-:-:S04]  /*5af0*/  FMUL.FTZ R184, R184, UR30 ;  /* 0x0000001eb8b87c20 */ /* 0x000fc80008410000 */
[-C--:B------:R-:W-:Y:S01]  /*5b00*/  FMUL.FTZ R185, R185, R184.reuse ;  /* 0x000000b8b9b97220 */ /* 0x080fe20000410000 */
[----:B------:R-:W-:-:S04]  /*5b10*/  FFMA.FTZ R91, R190, R184, R91 ;  /* 0x000000b8be5b7223 */ /* 0x000fc8000001005b */
[----:B------:R-:W-:-:S04]  /*5b20*/  F2FP.F16.F32.PACK_AB R185, RZ, R185 ;  /* 0x000000b9ffb9723e */ /* 0x000fc800000000ff */
[----:B------:R-:W-:-:S07]  /*5b30*/  PRMT R123, R123, 0x5410, R185 ;  /* 0x000054107b7b7816 */ /* 0x000fce00000000b9 */
.L_x_9851:
[----:B-1----:R-:W0:Y:S01]  /*5b40*/  @P1 LDC.64 R184, c[0x0][0x478] ;  /* 0x00011e00ffb81b82 */ /* 0x002e220000000a00 */
[----:B------:R-:W1:Y:S01]  /*5b50*/  @UP3 LDCU.64 UR10, c[0x0][0x468] ;  /* 0x00008d00ff0a37ac */ /* 0x000e620008000a00 */
[----:B------:R-:W-:-:S05]  /*5b60*/  @P1 IADD3 R191, PT, PT, R187, 0x80, RZ ;  /* 0x00000080bbbf1810 */ /* 0x000fca0007ffe0ff */
[----:B0-----:R-:W-:Y:S01]  /*5b70*/  @P1 IMAD.WIDE.U32 R190, R191, 0x20, R184 ;  /* 0x00000020bfbe1825 */ /* 0x001fe200078e00b8 */
[----:B------:R-:W-:-:S03]  /*5b80*/  @P2 IADD3 R184, PT, PT, R186, 0x80, RZ ;  /* 0x00000080bab82810 */ /* 0x000fc60007ffe0ff */
[----:B------:R-:W-:Y:S01]  /*5b90*/  HFMA2 R185, -RZ, RZ, 0, 9.5367431640625e-07 ;  /* 0x00000010ffb97431 */ /* 0x000fe200000001ff */
[----:B------:R0:W-:Y:S04]  /*5ba0*/  @P1 STG.E.128 desc[UR18][R190.64], R72 ;  /* 0x00000048be001986 */ /* 0x0001e8000c101d12 */
[----:B-1----:R-:W-:Y:S01]  /*5bb0*/  @P2 IMAD.WIDE.U32 R184, R184, R185, UR10 ;  /* 0x0000000ab8b82e25 */ /* 0x002fe2000f8e00b9 */
[----:B------:R0:W-:Y:S04]  /*5bc0*/  @P1 STG.E.128 desc[UR18][R190.64+0x10], R64 ;  /* 0x00001040be001986 */ /* 0x0001e8000c101d12 */
[----:B------:R0:W-:Y:S01]  /*5bd0*/  @P2 STG.E.128 desc[UR18][R184.64], R120 ;  /* 0x00000078b8002986 */ /* 0x0001e2000c101d12 */
[----:B------:R-:W-:Y:S05]  /*5be0*/  BRA.U !UP3, `(.L_x_9874) ;  /* 0x000000010b107547 */ /* 0x000fea000b800000 */
[----:B-----5:R-:W1:Y:S01]  /*5bf0*/  LDC.64 R68, c[0x0][0x390] ;  /* 0x0000e400ff447b82 */ /* 0x020e620000000a00 */
[----:B------:R-:W-:-:S05]  /*5c00*/  IADD3 R71, PT, PT, R186, 0x100, RZ ;  /* 0x00000100ba477810 */ /* 0x000fca0007ffe0ff */
[----:B-1----:R-:W-:-:S06]  /*5c10*/  IMAD.WIDE.U32 R68, R71, 0x10, R68 ;  /* 0x0000001047447825 */ /* 0x002fcc00078e0044 */
[----:B------:R-:W5:Y:S02]  /*5c20*/  LDG.E.128 R68, desc[UR18][R68.64] ;  /* 0x0000001244447981 */ /* 0x000f64000c1e1d00 */
.L_x_9874:
[----:B------:R-:W-:Y:S05]  /*5c30*/  @!P0 BRA `(.L_x_9875) ;  /* 0x0000000c00308947 */ /* 0x000fea0003800000 */
[----:B------:R-:W-:Y:S05]  /*5c40*/  @!P1 BRA `(.L_x_9876) ;  /* 0x0000000400889947 */ /* 0x000fea0003800000 */
[----:B------:R-:W-:Y:S02]  /*5c50*/  PLOP3.LUT P3, PT, PT, PT, UP2, 0x80, 0x8 ;  /* 0x000000000008781c */ /* 0x000fe40003f6f028 */
[----:B0----5:R-:W-:Y:S02]  /*5c60*/  MOV R73, R21 ;  /* 0x0000001500497202 */ /* 0x021fe40000000f00 */
[----:B------:R-:W-:Y:S02]  /*5c70*/  MOV R74, R22 ;  /* 0x00000016004a7202 */ /* 0x000fe40000000f00 */
[----:B------:R-:W-:-:S07]  /*5c80*/  MOV R75, R23 ;  /* 0x00000017004b7202 */ /* 0x000fce0000000f00 */
        /* <DEDUP_REMOVED lines=37> */
.L_x_9877:
        /* <DEDUP_REMOVED lines=8> */
.L_x_9878:
        /* <DEDUP_REMOVED lines=8> */
.L_x_9879:
        /* <DEDUP_REMOVED lines=8> */
.L_x_9880:
        /* <DEDUP_REMOVED lines=8> */
.L_x_9881:
        /* <DEDUP_REMOVED lines=8> */
.L_x_9882:
        /* <DEDUP_REMOVED lines=8> */
.L_x_9883:
        /* <DEDUP_REMOVED lines=9> */
.L_x_9876:
        /* <DEDUP_REMOVED lines=13> */
.L_x_9885:
[----:B------:R-:W-:Y:S05]  /*6340*/  BRA.U !UP3, `(.L_x_9886) ;  /* 0x000000010b307547 */ /* 0x000fea000b800000 */
[----:B------:R-:W-:Y:S02]  /*6350*/  PLOP3.LUT P3, PT, PT, PT, UP2, 0x80, 0x8 ;  /* 0x000000000008781c */ /* 0x000fe40003f6f028 */
[----:B0----5:R-:W-:-:S11]  /*6360*/  MOV R184, R21 ;  /* 0x0000001500b87202 */ /* 0x021fd60000000f00 */
        /* <DEDUP_REMOVED lines=10> */
.L_x_9886:
        /* <DEDUP_REMOVED lines=13> */
.L_x_9887:
        /* <DEDUP_REMOVED lines=13> */
.L_x_9888:
        /* <DEDUP_REMOVED lines=13> */
.L_x_9889:
        /* <DEDUP_REMOVED lines=13> */
.L_x_9890:
        /* <DEDUP_REMOVED lines=13> */
.L_x_9891:
        /* <DEDUP_REMOVED lines=14> */
.L_x_9875:
[----:B------:R-:W-:Y:S05]  /*6900*/  @!P1 BRA `(.L_x_9892) ;  /* 0x0000000800149947 */ /* 0x000fea0003800000 */
[--C-:B0-----:R-:W-:Y:S01]  /*6910*/  FFMA.FTZ R72, R237, UR16, R188.reuse ;  /* 0x00000010ed487c23 */ /* 0x101fe200080100bc */
        /* <DEDUP_REMOVED lines=45> */
.L_x_9893:
        /* <DEDUP_REMOVED lines=13> */
.L_x_9894:
        /* <DEDUP_REMOVED lines=13> */
.L_x_9895:
        /* <DEDUP_REMOVED lines=13> */
.L_x_9896:
        /* <DEDUP_REMOVED lines=13> */
.L_x_9897:
        /* <DEDUP_REMOVED lines=13> */
.L_x_9898:
        /* <DEDUP_REMOVED lines=13> */
.L_x_9899:
        /* <DEDUP_REMOVED lines=9> */
.L_x_9892:
[----:B------:R-:W-:Y:S05]  /*7160*/  BRA.U !UP3, `(.L_x_9900) ;  /* 0x000000010b307547 */ /* 0x000fea000b800000 */
[----:B0-----:R-:W-:Y:S01]  /*7170*/  FFMA.FTZ R184, R235, UR16, R188 ;  /* 0x00000010ebb87c23 */ /* 0x001fe200080100bc */
        /* <DEDUP_REMOVED lines=11> */
.L_x_9900:
[----:B------:R-:W-:Y:S05]  /*7230*/  BRA.U !UP3, `(.L_x_9901) ;  /* 0x000000010b307547 */ /* 0x000fea000b800000 */
[----:B0-----:R-:W-:Y:S01]  /*7240*/  FFMA.FTZ R185, R242, UR16, R188 ;  /* 0x00000010f2b97c23 */ /* 0x001fe200080100bc */
        /* <DEDUP_REMOVED lines=11> */
.L_x_9901:
        /* <DEDUP_REMOVED lines=13> */
.L_x_9902:
        /* <DEDUP_REMOVED lines=13> */
.L_x_9903:
        /* <DEDUP_REMOVED lines=13> */
.L_x_9904:
        /* <DEDUP_REMOVED lines=13> */
.L_x_9905:
        /* <DEDUP_REMOVED lines=13> */
.L_x_9906:
[----:B------:R-:W-:Y:S05]  /*7710*/  BRA.U !UP3, `(.L_x_9884) ;  /* 0x000000010b307547 */ /* 0x000fea000b800000 */
[----:B0-----:R-:W-:Y:S01]  /*7720*/  FFMA.FTZ R185, R248, UR16, R188 ;  /* 0x00000010f8b97c23 */ /* 0x001fe200080100bc */
        /* <DEDUP_REMOVED lines=11> */
.L_x_9884:
[----:B0-----:R-:W0:Y:S01]  /*77e0*/  @P1 LDC.64 R184, c[0x0][0x478] ;  /* 0x00011e00ffb81b82 */ /* 0x001e220000000a00 */
[----:B------:R-:W1:Y:S01]  /*77f0*/  @UP3 LDCU.64 UR10, c[0x0][0x468] ;  /* 0x00008d00ff0a37ac */ /* 0x000e620008000a00 */
[----:B------:R-:W-:Y:S02]  /*7800*/  @P1 IADD3 R191, PT, PT, R187, 0x100, RZ ;  /* 0x00000100bbbf1810 */ /* 0x000fe40007ffe0ff */
[----:B------:R-:W-:-:S03]  /*7810*/  IADD3 R189, PT, PT, R186, 0x180, RZ ;  /* 0x00000180babd7810 */ /* 0x000fc60007ffe0ff */
        /* <DEDUP_REMOVED lines=8> */
[----:B-----5:R-:W1:Y:S02]  /*78a0*/  LDC.64 R68, c[0x0][0x390] ;  /* 0x0000e400ff447b82 */ /* 0x020e640000000a00 */
[----:B-1----:R-:W-:-:S06]  /*78b0*/  IMAD.WIDE.U32 R68, R189, 0x10, R68 ;  /* 0x00000010bd447825 */ /* 0x002fcc00078e0044 */
[----:B------:R-:W5:Y:S02]  /*78c0*/  LDG.E.128 R68, desc[UR18][R68.64] ;  /* 0x0000001244447981 */ /* 0x000f64000c1e1d00 */
.L_x_9907:
[----:B------:R-:W-:Y:S05]  /*78d0*/  @!P0 BRA `(.L_x_9908) ;  /* 0x0000000c00308947 */ /* 0x000fea0003800000 */
[----:B------:R-:W-:Y:S05]  /*78e0*/  @!P1 BRA `(.L_x_9909) ;  /* 0x0000000400889947 */ /* 0x000fea0003800000 */
[----:B------:R-:W-:Y:S02]  /*78f0*/  PLOP3.LUT P0, PT, PT, PT, UP2, 0x80, 0x8 ;  /* 0x000000000008781c */ /* 0x000fe40003f0f028 */
[----:B0----5:R-:W-:Y:S02]  /*7900*/  MOV R73, R13 ;  /* 0x0000000d00497202 */ /* 0x021fe40000000f00 */
[----:B------:R-:W-:Y:S02]  /*7910*/  MOV R75, R15 ;  /* 0x0000000f004b7202 */ /* 0x000fe40000000f00 */
[----:B------:R-:W-:-:S07]  /*7920*/  MOV R74, R14 ;  /* 0x0000000e004a7202 */ /* 0x000fce0000000f00 */
[--C-:B------:R-:W-:Y:S01]  /*7930*/  @P0 FFMA.FTZ R65, R220, UR16, R188.reuse ;  /* 0x00000010dc410c23 */ /* 0x100fe200080100bc */
[----:B------:R-:W-:-:S03]  /*7940*/  @P0 FFMA.FTZ R72, R226, UR16, R188 ;  /* 0x00000010e2480c23 */ /* 0x000fc600080100bc */
[----:B------:R-:W-:Y:S01]  /*7950*/  @P0 FADD.FTZ R64, R192, -R65 ;  /* 0x80000041c0400221 */ /* 0x000fe20000010000 */
[----:B------:R-:W-:-:S03]  /*7960*/  @P0 FADD.FTZ R72, R227, -R72 ;  /* 0x80000048e3480221 */ /* 0x000fc60000010000 */
[----:B------:R-:W-:Y:S01]  /*7970*/  @P0 FFMA.FTZ R73, R64, UR31, R13 ;  /* 0x0000001f40490c23 */ /* 0x000fe2000801000d */
[----:B------:R-:W-:-:S04]  /*7980*/  @P0 FFMA.FTZ R64, R245, UR16, R188 ;  /* 0x00000010f5400c23 */ /* 0x000fc800080100bc */
[----:B------:R-:W-:Y:S01]  /*7990*/  @P0 FADD.FTZ R65, R221, -R64 ;  /* 0x80000040dd410221 */ /* 0x000fe20000010000 */
[----:B------:R-:W-:-:S03]  /*79a0*/  @P0 FFMA.FTZ R64, R222, UR16, R188 ;  /* 0x00000010de400c23 */ /* 0x000fc600080100bc */
[----:B------:R-:W-:Y:S01]  /*79b0*/  @P0 FFMA.FTZ R74, R65, UR31, R14 ;  /* 0x0000001f414a0c23 */ /* 0x000fe2000801000e */
        /* <DEDUP_REMOVED lines=10> */
[--C-:B------:R-:W-:Y:S01]  /*7a60*/  @P0 FFMA.FTZ R66, R249, UR16, R188.reuse ;  /* 0x00000010f9420c23 */ /* 0x100fe200080100bc */
[----:B------:R-:W-:-:S03]  /*7a70*/  @P0 FFMA.FTZ R188, R243, UR16, R188 ;  /* 0x00000010f3bc0c23 */ /* 0x000fc600080100bc */
[----:B------:R-:W-:Y:S01]  /*7a80*/  @P0 FADD.FTZ R67, R225, -R66 ;  /* 0x80000042e1430221 */ /* 0x000fe20000010000 */
[----:B------:R-:W-:Y:S01]  /*7a90*/  MOV R66, R10 ;  /* 0x0000000a00427202 */ /* 0x000fe20000000f00 */
[----:B------:R-:W-:Y:S02]  /*7aa0*/  @P0 FADD.FTZ R185, R219, -R188 ;  /* 0x800000bcdbb90221 */ /* 0x000fe40000010000 */
[----:B------:R-:W-:Y:S01]  /*7ab0*/  @P0 FFMA.FTZ R66, R67, UR31, R10 ;  /* 0x0000001f43420c23 */ /* 0x000fe2000801000a */
[----:B------:R-:W-:Y:S01]  /*7ac0*/  MOV R67, R11 ;  /* 0x0000000b00437202 */ /* 0x000fe20000000f00 */
        /* <DEDUP_REMOVED lines=11> */
.L_x_9910:
        /* <DEDUP_REMOVED lines=8> */
.L_x_9911:
        /* <DEDUP_REMOVED lines=8> */
.L_x_9912:
        /* <DEDUP_REMOVED lines=8> */
.L_x_9913:
        /* <DEDUP_REMOVED lines=8> */
.L_x_9914:
        /* <DEDUP_REMOVED lines=8> */
.L_x_9915:
        /* <DEDUP_REMOVED lines=8> */
.L_x_9916:
        /* <DEDUP_REMOVED lines=9> */
.L_x_9909:
[----:B------:R-:W-:Y:S05]  /*7f10*/  BRA.U !UP3, `(.L_x_9918) ;  /* 0x000000010b307547 */ /* 0x000fea000b800000 */
[----:B------:R-:W-:Y:S01]  /*7f20*/  PLOP3.LUT P0, PT, PT, PT, UP2, 0x80, 0x8 ;  /* 0x000000000008781c */ /* 0x000fe20003f0f028 */
[----:B0----5:R-:W-:-:S12]  /*7f30*/  HADD2.F32 R191, -RZ, R68.H0_H0 ;  /* 0x20000044ffbf7230 */ /* 0x021fd80000004100 */
        /* <DEDUP_REMOVED lines=10> */
.L_x_9918:
        /* <DEDUP_REMOVED lines=13> */
.L_x_9919:
        /* <DEDUP_REMOVED lines=13> */
.L_x_9920:
[----:B------:R-:W-:Y:S05]  /*8180*/  BRA.U !UP3, `(.L_x_9921) ;  /* 0x000000010b307547 */ /* 0x000fea000b800000 */
[----:B------:R-:W-:Y:S01]  /*8190*/  PLOP3.LUT P0, PT, PT, PT, UP2, 0x80, 0x8 ;  /* 0x000000000008781c */ /* 0x000fe20003f0f028 */
[----:B0----5:R-:W-:-:S12]  /*81a0*/  HADD2.F32 R185, -RZ, R141.H1_H1 ;  /* 0x3000008dffb97230 */ /* 0x021fd80000004100 */
        /* <DEDUP_REMOVED lines=10> */
.L_x_9921:
        /* <DEDUP_REMOVED lines=13> */
.L_x_9922:
        /* <DEDUP_REMOVED lines=13> */
.L_x_9923:
        /* <DEDUP_REMOVED lines=13> */
.L_x_9924:
[----:B------:R-:W-:Y:S05]  /*84c0*/  BRA.U !UP3, `(.L_x_9917) ;  /* 0x0000000d0bec7547 */ /* 0x000fea000b800000 */
[----:B------:R-:W-:Y:S01]  /*84d0*/  PLOP3.LUT P0, PT, PT, PT, UP2, 0x80, 0x8 ;  /* 0x000000000008781c */ /* 0x000fe20003f0f028 */
[----:B0----5:R-:W-:Y:S01]  /*84e0*/  HADD2.F32 R185, -RZ, R143.H1_H1 ;  /* 0x3000008fffb97230 */ /* 0x021fe20000004100 */
[----:B------:R-:W-:Y:S01]  /*84f0*/  MOV R184, R11 ;  /* 0x0000000b00b87202 */ /* 0x000fe20000000f00 */
[----:B------:R-:W-:-:S10]  /*8500*/  HADD2.F32 R186, -RZ, R71.H1_H1 ;  /* 0x30000047ffba7230 */ /* 0x000fd40000004100 */
[----:B------:R-:W-:-:S04]  /*8510*/  @P0 FFMA.FTZ R188, R226, UR16, R188 ;  /* 0x00000010e2bc0c23 */ /* 0x000fc800080100bc */
[----:B------:R-:W-:-:S04]  /*8520*/  @P0 FADD.FTZ R188, R227, -R188 ;  /* 0x800000bce3bc0221 */ /* 0x000fc80000010000 */
[----:B------:R-:W-:-:S04]  /*8530*/  @P0 FFMA.FTZ R184, R188, UR31, R11 ;  /* 0x0000001fbcb80c23 */ /* 0x000fc8000801000b */
[----:B------:R-:W-:-:S04]  /*8540*/  FMUL.FTZ R184, R184, UR30 ;  /* 0x0000001eb8b87c20 */ /* 0x000fc80008410000 */
[-C--:B------:R-:W-:Y:S01]  /*8550*/  FMUL.FTZ R185, R185, R184.reuse ;  /* 0x000000b8b9b97220 */ /* 0x080fe20000410000 */
[----:B------:R-:W-:-:S04]  /*8560*/  FFMA.FTZ R107, R186, R184, R107 ;  /* 0x000000b8ba6b7223 */ /* 0x000fc8000001006b */
[----:B------:R-:W-:-:S04]  /*8570*/  F2FP.F16.F32.PACK_AB R185, RZ, R185 ;  /* 0x000000b9ffb9723e */ /* 0x000fc800000000ff */
[----:B------:R-:W-:Y:S01]  /*8580*/  PRMT R123, R123, 0x5410, R185 ;  /* 0x000054107b7b7816 */ /* 0x000fe200000000b9 */
[----:B------:R-:W-:Y:S06]  /*8590*/  BRA `(.L_x_9917) ;  /* 0x0000000c00b87947 */ /* 0x000fec0003800000 */
.L_x_9908:
[----:B------:R-:W-:Y:S05]  /*85a0*/  @!P1 BRA `(.L_x_9925) ;  /* 0x0000000800149947 */ /* 0x000fea0003800000 */
[----:B------:R-:W-:Y:S01]  /*85b0*/  ISETP.LT.AND P0, PT, RZ, UR32, PT ;  /* 0x00000020ff007c0c */ /* 0x000fe2000bf01270 */
[----:B------:R-:W-:-:S12]  /*85c0*/  BRA.U !UP3, `(.L_x_9926) ;  /* 0x000000010b307547 */ /* 0x000fd8000b800000 */
        /* <DEDUP_REMOVED lines=12> */
.L_x_9926:
[----:B------:R-:W-:Y:S05]  /*8690*/  BRA.U !UP3, `(.L_x_9927) ;  /* 0x000000010b307547 */ /* 0x000fea000b800000 */
[----:B0-----:R-:W-:Y:S01]  /*86a0*/  FFMA.FTZ R65, R220, UR16, R188 ;  /* 0x00000010dc417c23 */ /* 0x001fe200080100bc */
        /* <DEDUP_REMOVED lines=11> */
.L_x_9927:
        /* <DEDUP_REMOVED lines=13> */
.L_x_9928:
        /* <DEDUP_REMOVED lines=13> */
.L_x_9929:
        /* <DEDUP_REMOVED lines=13> */
.L_x_9930:
        /* <DEDUP_REMOVED lines=13> */
.L_x_9931:
        /* <DEDUP_REMOVED lines=13> */
.L_x_9932:
        /* <DEDUP_REMOVED lines=41> */
.L_x_9925:
        /* <DEDUP_REMOVED lines=13> */
.L_x_9933:
        /* <DEDUP_REMOVED lines=13> */
.L_x_9934:
        /* <DEDUP_REMOVED lines=13> */
.L_x_9935:
        /* <DEDUP_REMOVED lines=13> */
.L_x_9936:
        /* <DEDUP_REMOVED lines=13> */
.L_x_9937:
        /* <DEDUP_REMOVED lines=13> */
.L_x_9938:
        /* <DEDUP_REMOVED lines=13> */
.L_x_9939:
[----:B------:R-:W-:Y:S05]  /*93b0*/  BRA.U !UP3, `(.L_x_9917) ;  /* 0x000000010b307547 */ /* 0x000fea000b800000 */
[----:B------:R-:W-:Y:S01]  /*93c0*/  FFMA.FTZ R188, R226, UR16, R188 ;  /* 0x00000010e2bc7c23 */ /* 0x000fe200080100bc */
[----:B------:R-:W-:Y:S01]  /*93d0*/  ISETP.LT.AND P0, PT, RZ, UR32, PT ;  /* 0x00000020ff007c0c */ /* 0x000fe2000bf01270 */
[----:B0----5:R-:W-:Y:S02]  /*93e0*/  HADD2.F32 R185, -RZ, R143.H1_H1 ;  /* 0x3000008fffb97230 */ /* 0x021fe40000004100 */
        /* <DEDUP_REMOVED lines=9> */
.L_x_9917:
[----:B0-----:R-:W0:Y:S01]  /*9480*/  @P1 LDC.64 R184, c[0x0][0x478] ;  /* 0x00011e00ffb81b82 */ /* 0x001e220000000a00 */
[----:B------:R-:W1:Y:S01]  /*9490*/  @UP3 LDCU.64 UR10, c[0x0][0x468] ;  /* 0x00008d00ff0a37ac */ /* 0x000e620008000a00 */
[----:B------:R-:W-:Y:S01]  /*94a0*/  @P1 IADD3 R187, PT, PT, R187, 0x180, RZ ;  /* 0x00000180bbbb1810 */ /* 0x000fe20007ffe0ff */
[----:B------:R-:W-:Y:S02]  /*94b0*/  UIADD3 UR8, UPT, UPT, UR8, UR24, URZ ;  /* 0x0000001808087290 */ /* 0x000fe4000fffe0ff */
[----:B------:R-:W-:Y:S02]  /*94c0*/  UPLOP3.LUT UP1, UPT, UPT, UPT, UP1, 0x40, 0x4 ;  /* 0x000000000004789c */ /* 0x000fe40003f2e810 */
[----:B------:R-:W-:Y:S01]  /*94d0*/  UISETP.GE.AND UP0, UPT, UR8, UR25, UPT ;  /* 0x000000190800728c */ /* 0x000fe2000bf06270 */
[----:B0-----:R-:W-:-:S04]  /*94e0*/  @P1 IMAD.WIDE.U32 R186, R187, 0x20, R184 ;  /* 0x00000020bbba1825 */ /* 0x001fc800078e00b8 */
[----:B------:R-:W-:Y:S01]  /*94f0*/  HFMA2 R184, -RZ, RZ, 0, 9.5367431640625e-07 ;  /* 0x00000010ffb87431 */ /* 0x000fe200000001ff */
[----:B------:R2:W-:Y:S04]  /*9500*/  @P1 STG.E.128 desc[UR18][R186.64], R72 ;  /* 0x00000048ba001986 */ /* 0x0005e8000c101d12 */
[----:B-1----:R-:W-:Y:S01]  /*9510*/  @P2 IMAD.WIDE.U32 R184, R189, R184, UR10 ;  /* 0x0000000abdb82e25 */ /* 0x002fe2000f8e00b8 */
[----:B------:R2:W-:Y:S04]  /*9520*/  @P1 STG.E.128 desc[UR18][R186.64+0x10], R64 ;  /* 0x00001040ba001986 */ /* 0x0005e8000c101d12 */
[----:B------:R2:W-:Y:S01]  /*9530*/  @P2 STG.E.128 desc[UR18][R184.64], R120 ;  /* 0x00000078b8002986 */ /* 0x0005e2000c101d12 */
[----:B------:R-:W-:Y:S05]  /*9540*/  BRA.U !UP0, `(.L_x_9940) ;  /* 0xffffff6d08e87547 */ /* 0x000fea000b83ffff */
.L_x_9804:
        /* <DEDUP_REMOVED lines=35> */
.L_x_9941:
        /* <DEDUP_REMOVED lines=16> */
.L_x_15705:


//--------------------- .text._ZN10layer_norm13ln_bwd_kernelINS_13Kernel_traitsI6__halfS2_fS2_fjLj4096ELj1ELj1ELj4ELj16ENS_18Kernel_traits_baseILj4096ES2_S2_fS2_fjLj128EEEEELb1ELb0ELb0ELb0EEEvNS_9BwdParamsE --------------------------
	.section	.text._ZN10layer_norm13ln_bwd_kernelINS_13Kernel_traitsI6__halfS2_fS2_fjLj4096ELj1ELj1ELj4ELj16ENS_18Kernel_traits_baseILj4096ES2_S2_fS2_fjLj128EEEEELb1ELb0ELb0ELb0EEEvNS_9BwdParamsE,"ax",@progbits
	.align	128
        .global         _ZN10layer_norm13ln_bwd_kernelINS_13Kernel_traitsI6__halfS2_fS2_fjLj4096ELj1ELj1ELj4ELj16ENS_18Kernel_traits_baseILj4096ES2_S2_fS2_fjLj128EEEEELb1ELb0ELb0ELb0EEEvNS_9BwdParamsE
        .type           _ZN10layer_norm13ln_bwd_kernelINS_13Kernel_traitsI6__halfS2_fS2_fjLj4096ELj1ELj1ELj4ELj16ENS_18Kernel_traits_baseILj4096ES2_S2_fS2_fjLj128EEEEELb1ELb0ELb0ELb0EEEvNS_9BwdParamsE,@function
        .size           _ZN10layer_norm13ln_bwd_kernelINS_13Kernel_traitsI6__halfS2_fS2_fjLj4096ELj1ELj1ELj4ELj16ENS_18Kernel_traits_baseILj4096ES2_S2_fS2_fjLj128EEEEELb1ELb0ELb0ELb0EEEvNS_9BwdParamsE,(.L_x_15706 - _ZN10layer_norm13ln_bwd_kernelINS_13Kernel_traitsI6__halfS2_fS2_fjLj4096ELj1ELj1ELj4ELj16ENS_18Kernel_traits_baseILj4096ES2_S2_fS2_fjLj128EEEEELb1ELb0ELb0ELb0EEEvNS_9BwdParamsE)
        .other          _ZN10layer_norm13ln_bwd_kernelINS_13Kernel_traitsI6__halfS2_fS2_fjLj4096ELj1ELj1ELj4ELj16ENS_18Kernel_traits_baseILj4096ES2_S2_fS2_fjLj128EEEEELb1ELb0ELb0ELb0EEEvNS_9BwdParamsE,@"STO_CUDA_ENTRY STV_DEFAULT"
_ZN10layer_norm13ln_bwd_kernelINS_13Kernel_traitsI6__halfS2_fS2_fjLj4096ELj1ELj1ELj4ELj16ENS_18Kernel_traits_baseILj4096ES2_S2_fS2_fjLj128EEEEELb1ELb0ELb0ELb0EEEvNS_9BwdParamsE:
.text._ZN10layer_norm13ln_bwd_kernelINS_13Kernel_traitsI6__halfS2_fS2_fjLj4096ELj1ELj1ELj4ELj16ENS_18Kernel_traits_baseILj4096ES2_S2_fS2_fjLj128EEEEELb1ELb0ELb0ELb0EEEvNS_9BwdParamsE:
        /* <DEDUP_REMOVED lines=109> */
.L_x_9982:
        /* <DEDUP_REMOVED lines=32> */
[----:B------:R-:W-:-:S13]  /*08d0*/  ISETP.NE.AND.EX P0, PT, RZ, UR9, PT, P0 ;  /* 0x00000009ff007c0c */ /* 0x000fda000bf05300 */
[----:B------:R-:W1:Y:S01]  /*08e0*/  @P0 LDC.64 R194, c[0x0][0x438] ;  /* 0x00010e00ffc20b82 */ /* 0x000e620000000a00 */
[--C-:B------:R-:W-:Y:S02]  /*08f0*/  HADD2.F32 R203, -RZ, R44.reuse.H0_H0 ;  /* 0x2000002cffcb7230 */ /* 0x100fe40000004100 */
[----:B------:R-:W-:Y:S02]  /*0900*/  HADD2.F32 R200, -RZ, R44.H1_H1 ;  /* 0x3000002cffc87230 */ /* 0x000fe40000004100 */
[--C-:B------:R-:W-:Y:S02]  /*0910*/  HADD2.F32 R199, -RZ, R45.reuse.H0_H0 ;  /* 0x2000002dffc77230 */ /* 0x100fe40000004100 */
[----:B0-----:R-:W-:Y:S02]  /*0920*/  HADD2.F32 R196, -RZ, R45.H1_H1 ;  /* 0x3000002dffc47230 */ /* 0x001fe40000004100 */
[----:B--2---:R-:W-:-:S05]  /*0930*/  IMAD.WIDE.U32 R192, R6, 0x8, R192 ;  /* 0x0000000806c07825 */ /* 0x004fca00078e00c0 */
[----:B------:R0:W5:Y:S01]  /*0940*/  LDG.E.64 R212, desc[UR4][R192.64] ;  /* 0x00000004c0d47981 */ /* 0x000162000c1e1b00 */
[----:B-1----:R-:W-:-:S05]  /*0950*/  @P0 IMAD.WIDE.U32 R194, R6, 0x20, R194 ;  /* 0x0000002006c20825 */ /* 0x002fca00078e00c2 */
[----:B------:R-:W5:Y:S04]  /*0960*/  @P0 LDG.E.128 R108, desc[UR4][R194.64] ;  /* 0x00000004c26c0981 */ /* 0x000f68000c1e1d00 */
[----:B------:R1:W5:Y:S01]  /*0970*/  @P0 LDG.E.128 R112, desc[UR4][R194.64+0x10] ;  /* 0x00001004c2700981 */ /* 0x000362000c1e1d00 */
[--C-:B0-----:R-:W-:Y:S02]  /*0980*/  HADD2.F32 R193, -RZ, R46.reuse.H1_H1 ;  /* 0x3000002effc17230 */ /* 0x101fe40000004100 */
[----:B-1----:R-:W-:Y:S02]  /*0990*/  HADD2.F32 R195, -RZ, R46.H0_H0 ;  /* 0x2000002effc37230 */ /* 0x002fe40000004100 */
[----:B------:R-:W-:Y:S01]  /*09a0*/  HADD2.F32 R189, -RZ, R47.H0_H0 ;  /* 0x2000002fffbd7230 */ /* 0x000fe20000004100 */
[----:B------:R-:W-:Y:S01]  /*09b0*/  IADD3 R217, PT, PT, R6, 0x80, RZ ;  /* 0x0000008006d97810 */ /* 0x000fe20007ffe0ff */
[C---:B----4-:R-:W-:Y:S01]  /*09c0*/  FADD.FTZ R205, -R214.reuse, R152 ;  /* 0x00000098d6cd7221 */ /* 0x050fe20000010100 */
[C---:B------:R-:W-:Y:S01]  /*09d0*/  FADD.FTZ R153, -R214.reuse, R153 ;  /* 0x00000099d6997221 */ /* 0x040fe20000010100 */
[C---:B------:R-:W-:Y:S01]  /*09e0*/  FADD.FTZ R201, -R214.reuse, R154 ;  /* 0x0000009ad6c97221 */ /* 0x040fe20000010100 */
[----:B------:R-:W-:Y:S01]  /*09f0*/  FADD.FTZ R155, -R214, R155 ;  /* 0x0000009bd69b7221 */ /* 0x000fe20000010100 */
[----:B-----5:R-:W-:Y:S01]  /*0a00*/  FMUL.FTZ R205, R174, R205 ;  /* 0x000000cdaecd7220 */ /* 0x020fe20000410000 */
[----:B---3--:R-:W-:-:S02]  /*0a10*/  HADD2.F32 R152, -RZ, R156.H0_H0 ;  /* 0x2000009cff987230 */ /* 0x008fc40000004100 */
[----:B------:R-:W-:-:S03]  /*0a20*/  HADD2.F32 R156, -RZ, R156.H1_H1 ;  /* 0x3000009cff9c7230 */ /* 0x000fc60000004100 */
[----:B------:R-:W-:Y:S01]  /*0a30*/  FMUL.FTZ R203, R203, R152 ;  /* 0x00000098cbcb7220 */ /* 0x000fe20000410000 */
[--C-:B------:R-:W-:Y:S02]  /*0a40*/  HADD2.F32 R154, -RZ, R157.reuse.H0_H0 ;  /* 0x2000009dff9a7230 */ /* 0x100fe40000004100 */
[C---:B------:R-:W-:Y:S01]  /*0a50*/  FMUL.FTZ R202, R174.reuse, R153 ;  /* 0x00000099aeca7220 */ /* 0x040fe20000410000 */
[C---:B------:R-:W-:Y:S01]  /*0a60*/  FMUL.FTZ R201, R174.reuse, R201 ;  /* 0x000000c9aec97220 */ /* 0x040fe20000410000 */
[----:B------:R-:W-:Y:S01]  /*0a70*/  FMUL.FTZ R198, R174, R155 ;  /* 0x0000009baec67220 */ /* 0x000fe20000410000 */
[----:B------:R-:W-:Y:S01]  /*0a80*/  FMUL.FTZ R200, R200, R156 ;  /* 0x0000009cc8c87220 */ /* 0x000fe20000410000 */
[----:B------:R-:W-:Y:S01]  /*0a90*/  FADD.FTZ R153, RZ, R203 ;  /* 0x000000cbff997221 */ /* 0x000fe20000010000 */
[C---:B------:R-:W-:Y:S01]  /*0aa0*/  FFMA.FTZ R155, R205.reuse, R203, RZ ;  /* 0x000000cbcd9b7223 */ /* 0x040fe200000100ff */
        /* <DEDUP_REMOVED lines=9> */
[----:B------:R-:W-:Y:S01]  /*0b40*/  FADD.FTZ R197, -R214, R160 ;  /* 0x000000a0d6c57221 */ /* 0x000fe20000010100 */
        /* <DEDUP_REMOVED lines=9> */
[----:B------:R-:W-:Y:S01]  /*0be0*/  FADD.FTZ R191, -R214, R162 ;  /* 0x000000a2d6bf7221 */ /* 0x000fe20000010100 */
[----:B------:R-:W-:-:S02]  /*0bf0*/  HADD2.F32 R192, -RZ, R159.H0_H0 ;  /* 0x2000009fffc07230 */ /* 0x000fc40000004100 */
[----:B------:R-:W-:Y:S01]  /*0c00*/  FMUL.FTZ R193, R193, R158 ;  /* 0x0000009ec1c17220 */ /* 0x000fe20000410000 */
[----:B------:R-:W-:Y:S01]  /*0c10*/  FMUL.FTZ R194, R174, R161 ;  /* 0x000000a1aec27220 */ /* 0x000fe20000410000 */
[----:B------:R-:W-:Y:S01]  /*0c20*/  FADD.FTZ R152, R152, R195 ;  /* 0x000000c398987221 */ /* 0x000fe20000010000 */
[C---:B------:R-:W-:Y:S01]  /*0c30*/  FFMA.FTZ R153, R197.reuse, R195, R154 ;  /* 0x000000c3c5997223 */ /* 0x040fe2000001009a */
[----:B------:R-:W-:Y:S01]  /*0c40*/  FADD.FTZ R80, R80, R187 ;  /* 0x000000bb50507221 */ /* 0x000fe20000010000 */
[----:B------:R-:W-:Y:S01]  /*0c50*/  FFMA.FTZ R52, R197, R187, R52 ;  /* 0x000000bbc5347223 */ /* 0x000fe20000010034 */
[----:B------:R-:W-:Y:S01]  /*0c60*/  FMUL.FTZ R191, R174, R191 ;  /* 0x000000bfaebf7220 */ /* 0x000fe20000410000 */
[----:B------:R-:W-:Y:S02]  /*0c70*/  HADD2.F32 R216, -RZ, R159.H1_H1 ;  /* 0x3000009fffd87230 */ /* 0x000fe40000004100 */
[----:B------:R-:W-:Y:S01]  /*0c80*/  FADD.FTZ R163, -R214, R163 ;  /* 0x000000a3d6a37221 */ /* 0x000fe20000010100 */
[----:B------:R-:W-:-:S02]  /*0c90*/  HADD2.F32 R187, -RZ, R47.H1_H1 ;  /* 0x3000002fffbb7230 */ /* 0x000fc40000004100 */
[-C--:B------:R-:W-:Y:S01]  /*0ca0*/  FMUL.FTZ R189, R189, R192.reuse ;  /* 0x000000c0bdbd7220 */ /* 0x080fe20000410000 */
        /* <DEDUP_REMOVED lines=18> */
.L_x_9944:
[----:B---34-:R-:W-:Y:S05]  /*0dd0*/  BSYNC.RECONVERGENT B0 ;  /* 0x0000000000007941 */ /* 0x018fea0003800200 */
.L_x_9943:
        /* <DEDUP_REMOVED lines=13> */
[----:B--2---:R-:W-:-:S05]  /*0eb0*/  IMAD.WIDE.U32 R20, R217, 0x8, R20 ;  /* 0x00000008d9147825 */ /* 0x004fca00078e0014 */
[----:B------:R-:W5:Y:S01]  /*0ec0*/  LDG.E.64 R210, desc[UR4][R20.64] ;  /* 0x0000000414d27981 */ /* 0x000f62000c1e1b00 */
[----:B-1----:R-:W-:-:S05]  /*0ed0*/  @P0 IMAD.WIDE.U32 R152, R217, 0x20, R152 ;  /* 0x00000020d9980825 */ /* 0x002fca00078e0098 */
[----:B------:R-:W5:Y:S04]  /*0ee0*/  @P0 LDG.E.128 R116, desc[UR4][R152.64] ;  /* 0x0000000498740981 */ /* 0x000f68000c1e1d00 */
[----:B------:R1:W5:Y:S01]  /*0ef0*/  @P0 LDG.E.128 R120, desc[UR4][R152.64+0x10] ;  /* 0x0000100498780981 */ /* 0x000362000c1e1d00 */
[----:B0-----:R-:W-:Y:S01]  /*0f00*/  HADD2.F32 R154, -RZ, R35.H0_H0 ;  /* 0x20000023ff9a7230 */ /* 0x001fe20000004100 */
[----:B------:R-:W-:Y:S01]  /*0f10*/  IADD3 R217, PT, PT, R217, 0x80, RZ ;  /* 0x00000080d9d97810 */ /* 0x000fe20007ffe0ff */
[C---:B---3--:R-:W-:Y:S01]  /*0f20*/  FADD.FTZ R157, -R214.reuse, R8 ;  /* 0x00000008d69d7221 */ /* 0x048fe20000010100 */
[C---:B------:R-:W-:Y:S01]  /*0f30*/  FADD.FTZ R163, -R214.reuse, R11 ;  /* 0x0000000bd6a37221 */ /* 0x040fe20000010100 */
[----:B------:R-:W-:Y:S01]  /*0f40*/  FADD.FTZ R155, -R214, R9 ;  /* 0x00000009d69b7221 */ /* 0x000fe20000010100 */
[----:B------:R-:W-:-:S02]  /*0f50*/  HADD2.F32 R8, -RZ, R32.H0_H0 ;  /* 0x20000020ff087230 */ /* 0x000fc40000004100 */
[----:B------:R-:W-:Y:S01]  /*0f60*/  FADD.FTZ R159, -R214, R10 ;  /* 0x0000000ad69f7221 */ /* 0x000fe20000010100 */
[C---:B-----5:R-:W-:Y:S01]  /*0f70*/  FMUL.FTZ R9, R174.reuse, R157 ;  /* 0x0000009dae097220 */ /* 0x060fe20000410000 */
[--C-:B----4-:R-:W-:Y:S02]  /*0f80*/  HADD2.F32 R11, -RZ, R12.reuse.H0_H0 ;  /* 0x2000000cff0b7230 */ /* 0x110fe40000004100 */
[----:B------:R-:W-:Y:S02]  /*0f90*/  HADD2.F32 R22, -RZ, R12.H1_H1 ;  /* 0x3000000cff167230 */ /* 0x000fe40000004100 */
[----:B------:R-:W-:Y:S01]  /*0fa0*/  FMUL.FTZ R10, R174, R155 ;  /* 0x0000009bae0a7220 */ /* 0x000fe20000410000 */
[----:B------:R-:W-:Y:S02]  /*0fb0*/  HADD2.F32 R12, -RZ, R32.H1_H1 ;  /* 0x30000020ff0c7230 */ /* 0x000fe40000004100 */
[----:B------:R-:W-:Y:S01]  /*0fc0*/  FMUL.FTZ R8, R8, R11 ;  /* 0x0000000b08087220 */ /* 0x000fe20000410000 */
[----:B------:R-:W-:-:S02]  /*0fd0*/  HADD2.F32 R219, -RZ, R14.H0_H0 ;  /* 0x2000000effdb7230 */ /* 0x000fc40000004100 */
[----:B-1----:R-:W-:Y:S02]  /*0fe0*/  HADD2.F32 R152, -RZ, R14.H1_H1 ;  /* 0x3000000eff987230 */ /* 0x002fe40000004100 */
[----:B------:R-:W-:Y:S01]  /*0ff0*/  FADD.FTZ R84, R84, R11 ;  /* 0x0000000b54547221 */ /* 0x000fe20000010000 */
[----:B------:R-:W-:Y:S02]  /*1000*/  HADD2.F32 R161, -RZ, R13.H0_H0 ;  /* 0x2000000dffa17230 */ /* 0x000fe40000004100 */
[----:B------:R-:W-:Y:S01]  /*1010*/  FFMA.FTZ R56, R9, R11, R56 ;  /* 0x0000000b09387223 */ /* 0x000fe20000010038 */
[----:B------:R-:W-:Y:S02]  /*1020*/  HADD2.F32 R14, -RZ, R33.H0_H0 ;  /* 0x20000021ff0e7230 */ /* 0x000fe40000004100 */
[----:B------:R-:W-:Y:S01]  /*1030*/  FADD.FTZ R21, -R214, R16 ;  /* 0x00000010d6157221 */ /* 0x000fe20000010100 */
[-C--:B------:R-:W-:Y:S01]  /*1040*/  FMUL.FTZ R11, R12, R22.reuse ;  /* 0x000000160c0b7220 */ /* 0x080fe20000410000 */
[----:B------:R-:W-:Y:S01]  /*1050*/  FADD.FTZ R85, R85, R22 ;  /* 0x0000001655557221 */ /* 0x000fe20000010000 */
[----:B------:R-:W-:Y:S01]  /*1060*/  FFMA.FTZ R57, R10, R22, R57 ;  /* 0x000000160a397223 */ /* 0x000fe20000010039 */
[----:B------:R-:W-:Y:S01]  /*1070*/  FADD.FTZ R225, -R214, R19 ;  /* 0x00000013d6e17221 */ /* 0x000fe20000010100 */
[----:B------:R-:W-:Y:S01]  /*1080*/  FADD.FTZ R22, R215, R8 ;  /* 0x00000008d7167221 */ /* 0x000fe20000010000 */
[----:B------:R-:W-:-:S02]  /*1090*/  HADD2.F32 R223, -RZ, R15.H0_H0 ;  /* 0x2000000fffdf7230 */ /* 0x000fc40000004100 */
[----:B------:R-:W-:Y:S01]  /*10a0*/  FFMA.FTZ R19, R9, R8, R216 ;  /* 0x0000000809137223 */ /* 0x000fe200000100d8 */
[----:B------:R-:W-:Y:S02]  /*10b0*/  HADD2.F32 R156, -RZ, R15.H1_H1 ;  /* 0x3000000fff9c7230 */ /* 0x000fe40000004100 */
[----:B------:R-:W-:Y:S01]  /*10c0*/  FADD.FTZ R153, -R214, R17 ;  /* 0x00000011d6997221 */ /* 0x000fe20000010100 */
[----:B------:R-:W-:Y:S02]  /*10d0*/  HADD2.F32 R24, -RZ, R13.H1_H1 ;  /* 0x3000000dff187230 */ /* 0x000fe40000004100 */
[----:B------:R-:W-:Y:S01]  /*10e0*/  FMUL.FTZ R12, R14, R161 ;  /* 0x000000a10e0c7220 */ /* 0x000fe20000410000 */
[----:B------:R-:W-:Y:S02]  /*10f0*/  HADD2.F32 R15, -RZ, R33.H1_H1 ;  /* 0x30000021ff0f7230 */ /* 0x000fe40000004100 */
[C---:B------:R-:W-:Y:S01]  /*1100*/  FMUL.FTZ R14, R174.reuse, R163 ;  /* 0x000000a3ae0e7220 */ /* 0x040fe20000410000 */
        /* <DEDUP_REMOVED lines=8> */
[----:B------:R-:W-:-:S02]  /*1190*/  HADD2.F32 R16, -RZ, R34.H0_H0 ;  /* 0x20000022ff107230 */ /* 0x000fc40000004100 */
[----:B------:R-:W-:Y:S01]  /*11a0*/  FADD.FTZ R24, R21, R12 ;  /* 0x0000000c15187221 */ /* 0x000fe20000010000 */
[----:B------:R-:W-:Y:S02]  /*11b0*/  HADD2.F32 R18, -RZ, R34.H1_H1 ;  /* 0x30000022ff127230 */ /* 0x000fe40000004100 */
[----:B------:R-:W-:Y:S01]  /*11c0*/  FFMA.FTZ R21, R13, R12, R22 ;  /* 0x0000000c0d157223 */ /* 0x000fe20000010016 */
[----:B------:R-:W-:Y:S01]  /*11d0*/  FMUL.FTZ R20, R174, R153 ;  /* 0x00000099ae147220 */ /* 0x000fe20000410000 */
        /* <DEDUP_REMOVED lines=9> */
[----:B------:R-:W-:Y:S01]  /*1270*/  FMUL.FTZ R19, R154, R223 ;  /* 0x000000df9a137220 */ /* 0x000fe20000410000 */
[----:B------:R-:W-:Y:S01]  /*1280*/  FMUL.FTZ R21, R174, R221 ;  /* 0x000000ddae157220 */ /* 0x000fe20000410000 */
[----:B------:R-:W-:Y:S01]  /*1290*/  FMUL.FTZ R22, R152, R156 ;  /* 0x0000009c98167220 */ /* 0x000fe20000410000 */
        /* <DEDUP_REMOVED lines=15> */
.L_x_9946:
[----:B------:R-:W-:Y:S05]  /*1390*/  BSYNC.RECONVERGENT B0 ;  /* 0x0000000000007941 */ /* 0x000fea0003800200 */
.L_x_9945:
        /* <DEDUP_REMOVED lines=15> */
[----:B------:R-:W-:Y:S02]  /*1490*/  HADD2.F32 R166, -RZ, R38.H0_H0 ;  /* 0x20000026ffa67230 */ /* 0x000fe40000004100 */
[----:B0-----:R-:W-:-:S05]  /*14a0*/  @P0 IMAD.WIDE.U32 R26, R217, 0x20, R26 ;  /* 0x00000020d91a0825 */ /* 0x001fca00078e001a */
[----:B------:R-:W5:Y:S04]  /*14b0*/  @P0 LDG.E.128 R124, desc[UR4][R26.64] ;  /* 0x000000041a7c0981 */ /* 0x000f68000c1e1d00 */
[----:B------:R0:W5:Y:S02]  /*14c0*/  @P0 LDG.E.128 R128, desc[UR4][R26.64+0x10] ;  /* 0x000010041a800981 */ /* 0x000164000c1e1d00 */
[--C-:B0-----:R-:W-:Y:S02]  /*14d0*/  HADD2.F32 R26, -RZ, R36.reuse.H0_H0 ;  /* 0x20000024ff1a7230 */ /* 0x101fe40000004100 */
[----:B------:R-:W-:Y:S02]  /*14e0*/  HADD2.F32 R27, -RZ, R36.H1_H1 ;  /* 0x30000024ff1b7230 */ /* 0x000fe40000004100 */
[----:B------:R-:W-:Y:S01]  /*14f0*/  HADD2.F32 R170, -RZ, R39.H1_H1 ;  /* 0x30000027ffaa7230 */ /* 0x000fe20000004100 */
[----:B------:R-:W-:Y:S01]  /*1500*/  IADD3 R217, PT, PT, R217, 0x80, RZ ;  /* 0x00000080d9d97810 */ /* 0x000fe20007ffe0ff */
[C---:B---3--:R-:W-:Y:S01]  /*1510*/  FADD.FTZ R23, -R214.reuse, R28 ;  /* 0x0000001cd6177221 */ /* 0x048fe20000010100 */
[----:B------:R-:W-:-:S03]  /*1520*/  FADD.FTZ R165, -R214, R30 ;  /* 0x0000001ed6a57221 */ /* 0x000fc60000010100 */
[----:B-----5:R-:W-:Y:S01]  /*1530*/  FMUL.FTZ R23, R174, R23 ;  /* 0x00000017ae177220 */ /* 0x020fe20000410000 */
[--C-:B----4-:R-:W-:Y:S02]  /*1540*/  HADD2.F32 R25, -RZ, R152.reuse.H0_H0 ;  /* 0x20000098ff197230 */ /* 0x110fe40000004100 */
[----:B------:R-:W-:Y:S02]  /*1550*/  HADD2.F32 R152, -RZ, R152.H1_H1 ;  /* 0x30000098ff987230 */ /* 0x000fe40000004100 */
[C---:B------:R-:W-:Y:S01]  /*1560*/  FADD.FTZ R163, -R214.reuse, R29 ;  /* 0x0000001dd6a37221 */ /* 0x040fe20000010100 */
[----:B------:R-:W-:Y:S01]  /*1570*/  FADD.FTZ R167, -R214, R31 ;  /* 0x0000001fd6a77221 */ /* 0x000fe20000010100 */
[-C--:B------:R-:W-:Y:S01]  /*1580*/  FMUL.FTZ R26, R26, R25.reuse ;  /* 0x000000191a1a7220 */ /* 0x080fe20000410000 */
[----:B------:R-:W-:Y:S01]  /*1590*/  FADD.FTZ R92, R92, R25 ;  /* 0x000000195c5c7221 */ /* 0x000fe20000010000 */
[----:B------:R-:W-:Y:S01]  /*15a0*/  FFMA.FTZ R64, R23, R25, R64 ;  /* 0x0000001917407223 */ /* 0x000fe20000010040 */
[----:B------:R-:W-:-:S02]  /*15b0*/  HADD2.F32 R29, -RZ, R153.H0_H0 ;  /* 0x20000099ff1d7230 */ /* 0x000fc40000004100 */
[----:B------:R-:W-:Y:S01]  /*15c0*/  FMUL.FTZ R25, R27, R152 ;  /* 0x000000981b197220 */ /* 0x000fe20000410000 */
[----:B------:R-:W-:Y:S02]  /*15d0*/  HADD2.F32 R30, -RZ, R37.H0_H0 ;  /* 0x20000025ff1e7230 */ /* 0x000fe40000004100 */
[----:B------:R-:W-:Y:S01]  /*15e0*/  FMUL.FTZ R27, R174, R165 ;  /* 0x000000a5ae1b7220 */ /* 0x000fe20000410000 */
[----:B------:R-:W-:Y:S02]  /*15f0*/  HADD2.F32 R160, -RZ, R153.H1_H1 ;  /* 0x30000099ffa07230 */ /* 0x000fe40000004100 */
[----:B------:R-:W-:Y:S02]  /*1600*/  HADD2.F32 R31, -RZ, R37.H1_H1 ;  /* 0x30000025ff1f7230 */ /* 0x000fe40000004100 */
[--C-:B------:R-:W-:Y:S02]  /*1610*/  HADD2.F32 R161, -RZ, R155.reuse.H0_H0 ;  /* 0x2000009bffa17230 */ /* 0x100fe40000004100 */
[----:B------:R-:W-:-:S02]  /*1620*/  HADD2.F32 R162, -RZ, R155.H1_H1 ;  /* 0x3000009bffa27230 */ /* 0x000fc40000004100 */
[----:B------:R-:W-:Y:S01]  /*1630*/  FADD.FTZ R155, -R214, R156 ;  /* 0x0000009cd69b7221 */ /* 0x000fe20000010100 */
[-C--:B------:R-:W-:Y:S01]  /*1640*/  FMUL.FTZ R30, R30, R29.reuse ;  /* 0x0000001d1e1e7220 */ /* 0x080fe20000410000 */
[----:B------:R-:W-:Y:S01]  /*1650*/  FADD.FTZ R94, R94, R29 ;  /* 0x0000001d5e5e7221 */ /* 0x000fe20000010000 */
[----:B------:R-:W-:Y:S01]  /*1660*/  FFMA.FTZ R66, R27, R29, R66 ;  /* 0x0000001d1b427223 */ /* 0x000fe20000010042 */
[--C-:B------:R-:W-:Y:S02]  /*1670*/  HADD2.F32 R153, -RZ, R154.reuse.H0_H0 ;  /* 0x2000009aff997230 */ /* 0x100fe40000004100 */
[C---:B------:R-:W-:Y:S01]  /*1680*/  FMUL.FTZ R28, R174.reuse, R163 ;  /* 0x000000a3ae1c7220 */ /* 0x040fe20000410000 */
[----:B------:R-:W-:Y:S01]  /*1690*/  FMUL.FTZ R29, R31, R160 ;  /* 0x000000a01f1d7220 */ /* 0x000fe20000410000 */
[----:B------:R-:W-:Y:S01]  /*16a0*/  FMUL.FTZ R31, R174, R155 ;  /* 0x0000009bae1f7220 */ /* 0x000fe20000410000 */
[----:B------:R-:W-:Y:S01]  /*16b0*/  FADD.FTZ R93, R93, R152 ;  /* 0x000000985d5d7221 */ /* 0x000fe20000010000 */
[----:B------:R-:W-:Y:S01]  /*16c0*/  FFMA.FTZ R65, R28, R152, R65 ;  /* 0x000000981c417223 */ /* 0x000fe20000010041 */
[----:B------:R-:W-:Y:S01]  /*16d0*/  FADD.FTZ R157, -R214, R157 ;  /* 0x0000009dd69d7221 */ /* 0x000fe20000010100 */
        /* <DEDUP_REMOVED lines=8> */
[----:B------:R-:W-:Y:S01]  /*1760*/  FADD.FTZ R155, R152, R25 ;  /* 0x00000019989b7221 */ /* 0x000fe20000010000 */
[----:B------:R-:W-:Y:S01]  /*1770*/  FFMA.FTZ R152, R28, R25, R153 ;  /* 0x000000191c987223 */ /* 0x000fe20000010099 */
        /* <DEDUP_REMOVED lines=8> */
[----:B------:R-:W-:Y:S02]  /*1800*/  HADD2.F32 R167, -RZ, R39.H0_H0 ;  /* 0x20000027ffa77230 */ /* 0x000fe40000004100 */
[C---:B------:R-:W-:Y:S01]  /*1810*/  FADD.FTZ R169, -R214.reuse, R158 ;  /* 0x0000009ed6a97221 */ /* 0x040fe20000010100 */
        /* <DEDUP_REMOVED lines=19> */
.L_x_9948:
[----:B------:R-:W-:Y:S05]  /*1950*/  BSYNC.RECONVERGENT B0 ;  /* 0x0000000000007941 */ /* 0x000fea0003800200 */
.L_x_9947:
        /* <DEDUP_REMOVED lines=15> */
[----:B------:R-:W2:Y:S04]  /*1a50*/  LDG.E.128 R152, desc[UR4][R178.64] ;  /* 0x00000004b2987981 */ /* 0x000ea8000c1e1d00 */
[----:B------:R-:W5:Y:S01]  /*1a60*/  @P0 LDG.E.128 R132, desc[UR4][R180.64] ;  /* 0x00000004b4840981 */ /* 0x000f62000c1e1d00 */
[----:B0-----:R-:W-:-:S03]  /*1a70*/  IMAD.WIDE.U32 R176, R217, 0x8, R176 ;  /* 0x00000008d9b07825 */ /* 0x001fc600078e00b0 */
[----:B------:R0:W5:Y:S04]  /*1a80*/  @P0 LDG.E.128 R136, desc[UR4][R180.64+0x10] ;  /* 0x00001004b4880981 */ /* 0x000168000c1e1d00 */
[----:B------:R1:W5:Y:S01]  /*1a90*/  LDG.E.64 R208, desc[UR4][R176.64] ;  /* 0x00000004b0d07981 */ /* 0x000362000c1e1b00 */
[--C-:B0-----:R-:W-:Y:S02]  /*1aa0*/  HADD2.F32 R180, -RZ, R41.reuse.H0_H0 ;  /* 0x20000029ffb47230 */ /* 0x101fe40000004100 */
[----:B-1----:R-:W-:Y:S02]  /*1ab0*/  HADD2.F32 R177, -RZ, R41.H1_H1 ;  /* 0x30000029ffb17230 */ /* 0x002fe40000004100 */
[----:B------:R-:W-:Y:S02]  /*1ac0*/  HADD2.F32 R184, -RZ, R42.H0_H0 ;  /* 0x2000002affb87230 */ /* 0x000fe40000004100 */
[----:B------:R-:W-:-:S02]  /*1ad0*/  HADD2.F32 R188, -RZ, R43.H0_H0 ;  /* 0x2000002bffbc7230 */ /* 0x000fc40000004100 */
[C---:B---3--:R-:W-:Y:S01]  /*1ae0*/  FADD.FTZ R183, -R214.reuse, R156 ;  /* 0x0000009cd6b77221 */ /* 0x048fe20000010100 */
[C---:B--2---:R-:W-:Y:S01]  /*1af0*/  FADD.FTZ R171, -R214.reuse, R152 ;  /* 0x00000098d6ab7221 */ /* 0x044fe20000010100 */
[C---:B------:R-:W-:Y:S01]  /*1b00*/  FADD.FTZ R173, -R214.reuse, R153 ;  /* 0x00000099d6ad7221 */ /* 0x040fe20000010100 */
[----:B------:R-:W-:Y:S02]  /*1b10*/  HADD2.F32 R152, -RZ, R40.H0_H0 ;  /* 0x20000028ff987230 */ /* 0x000fe40000004100 */
[--C-:B----4-:R-:W-:Y:S02]  /*1b20*/  HADD2.F32 R153, -RZ, R160.reuse.H0_H0 ;  /* 0x200000a0ff997230 */ /* 0x110fe40000004100 */
        /* <DEDUP_REMOVED lines=8> */
[----:B------:R-:W-:Y:S01]  /*1bb0*/  FMUL.FTZ R175, R174, R175 ;  /* 0x000000afaeaf7220 */ /* 0x000fe20000410000 */
        /* <DEDUP_REMOVED lines=11> */
[----:B------:R-:W-:Y:S01]  /*1c70*/  FADD.FTZ R185, -R214, R157 ;  /* 0x0000009dd6b97221 */ /* 0x000fe20000010100 */
[--C-:B------:R-:W-:Y:S02]  /*1c80*/  HADD2.F32 R157, -RZ, R162.reuse.H0_H0 ;  /* 0x200000a2ff9d7230 */ /* 0x100fe40000004100 */
[C---:B------:R-:W-:Y:S01]  /*1c90*/  FMUL.FTZ R182, R174.reuse, R181 ;  /* 0x000000b5aeb67220 */ /* 0x040fe20000410000 */
[----:B------:R-:W-:Y:S01]  /*1ca0*/  FMUL.FTZ R177, R177, R156 ;  /* 0x0000009cb1b17220 */ /* 0x000fe20000410000 */
[----:B------:R-:W-:Y:S01]  /*1cb0*/  FADD.FTZ R154, R155, R180 ;  /* 0x000000b49b9a7221 */ /* 0x000fe20000010000 */
[----:B------:R-:W-:Y:S01]  /*1cc0*/  FFMA.FTZ R153, R175, R180, R152 ;  /* 0x000000b4af997223 */ /* 0x000fe20000010098 */
[----:B------:R-:W-:Y:S02]  /*1cd0*/  HADD2.F32 R162, -RZ, R162.H1_H1 ;  /* 0x300000a2ffa27230 */ /* 0x000fe40000004100 */
[----:B------:R-:W-:Y:S01]  /*1ce0*/  FMUL.FTZ R179, R174, R183 ;  /* 0x000000b7aeb37220 */ /* 0x000fe20000410000 */
[----:B------:R-:W-:-:S02]  /*1cf0*/  HADD2.F32 R181, -RZ, R42.H1_H1 ;  /* 0x3000002affb57230 */ /* 0x000fc40000004100 */
[----:B------:R-:W-:Y:S01]  /*1d00*/  FMUL.FTZ R184, R184, R157 ;  /* 0x0000009db8b87220 */ /* 0x000fe20000410000 */
[----:B------:R-:W-:Y:S01]  /*1d10*/  FADD.FTZ R155, R154, R177 ;  /* 0x000000b19a9b7221 */ /* 0x000fe20000010000 */
[----:B------:R-:W-:Y:S01]  /*1d20*/  FFMA.FTZ R152, R182, R177, R153 ;  /* 0x000000b1b6987223 */ /* 0x000fe20000010099 */
[C---:B------:R-:W-:Y:S01]  /*1d30*/  FADD.FTZ R221, -R214.reuse, R159 ;  /* 0x0000009fd6dd7221 */ /* 0x040fe20000010100 */
[--C-:B------:R-:W-:Y:S02]  /*1d40*/  HADD2.F32 R159, -RZ, R163.reuse.H0_H0 ;  /* 0x200000a3ff9f7230 */ /* 0x100fe40000004100 */
[----:B------:R-:W-:Y:S01]  /*1d50*/  FADD.FTZ R217, -R214, R158 ;  /* 0x0000009ed6d97221 */ /* 0x000fe20000010100 */
[----:B------:R-:W-:Y:S01]  /*1d60*/  FMUL.FTZ R186, R174, R185 ;  /* 0x000000b9aeba7220 */ /* 0x000fe20000410000 */
[----:B------:R-:W-:Y:S01]  /*1d70*/  FMUL.FTZ R181, R181, R162 ;  /* 0x000000a2b5b57220 */ /* 0x000fe20000410000 */
        /* <DEDUP_REMOVED lines=26> */
.L_x_9950:
[----:B------:R-:W-:Y:S05]  /*1f20*/  BSYNC.RECONVERGENT B0 ;  /* 0x0000000000007941 */ /* 0x000fea0003800200 */
.L_x_9949:
        /* <DEDUP_REMOVED lines=124> */
.L_x_9955:
[-CC-:B------:R-:W-:Y:S01]  /*26f0*/  FFMA.FTZ R72, R205, R161.reuse, R162.reuse ;  /* 0x000000a1cd487223 */ /* 0x180fe200000100a2 */
[----:B------:R-:W-:Y:S01]  /*2700*/  LOP3.LUT P0, RZ, R212, 0xff, RZ, 0xc0, !PT ;  /* 0x000000ffd4ff7812 */ /* 0x000fe2000780c0ff */
[-CC-:B------:R-:W-:Y:S01]  /*2710*/  FFMA.FTZ R150, R194, R161.reuse, R162.reuse ;  /* 0x000000a1c2967223 */ /* 0x180fe200000100a2 */
[----:B------:R-:W-:Y:S01]  /*2720*/  FFMA.FTZ R204, R192, R161, R162 ;  /* 0x000000a1c0cc7223 */ /* 0x000fe200000100a2 */
        /* <DEDUP_REMOVED lines=56> */
[----:B------:R-:W-:-:S07]  /*2ab0*/  F2FP.F16.F32.PACK_AB R155, R159, R158 ;  /* 0x0000009e9f9b723e */ /* 0x000fce00000000ff */
.L_x_9956:
        /* <DEDUP_REMOVED lines=8> */
.L_x_9954:
[----:B------:R-:W-:Y:S05]  /*2b40*/  BSYNC.RECONVERGENT B1 ;  /* 0x0000000000017941 */ /* 0x000fea0003800200 */
.L_x_9953:
[----:B------:R-:W-:Y:S04]  /*2b50*/  BSSY.RECONVERGENT B1, `(.L_x_9957) ;  /* 0x0000088000017945 */ /* 0x000fe80003800200 */
[----:B------:R-:W-:Y:S05]  /*2b60*/  @!P5 BRA `(.L_x_9958) ;  /* 0x000000080018d947 */ /* 0x000fea0003800000 */
[----:B------:R-:W-:-:S04]  /*2b70*/  ISETP.NE.U32.AND P6, PT, RZ, UR12, PT ;  /* 0x0000000cff007c0c */ /* 0x000fc8000bfc5070 */
[----:B------:R-:W-:-:S13]  /*2b80*/  ISETP.NE.AND.EX P6, PT, RZ, UR13, PT, P6 ;  /* 0x0000000dff007c0c */ /* 0x000fda000bfc5360 */
[----:B------:R-:W-:Y:S05]  /*2b90*/  @!P6 BRA `(.L_x_9959) ;  /* 0x0000000000f8e947 */ /* 0x000fea0003800000 */
[-CC-:B0-----:R-:W-:Y:S01]  /*2ba0*/  FFMA.FTZ R73, R9, R161.reuse, R162.reuse ;  /* 0x000000a109497223 */ /* 0x181fe200000100a2 */
[----:B------:R-:W-:Y:S01]  /*2bb0*/  LOP3.LUT P0, RZ, R210, 0xff, RZ, 0xc0, !PT ;  /* 0x000000ffd2ff7812 */ /* 0x000fe2000780c0ff */
[-CC-:B------:R-:W-:Y:S01]  /*2bc0*/  FFMA.FTZ R74, R10, R161.reuse, R162.reuse ;  /* 0x000000a10a4a7223 */ /* 0x180fe200000100a2 */
[-CC-:B------:R-:W-:Y:S01]  /*2bd0*/  FFMA.FTZ R75, R13, R161.reuse, R162.reuse ;  /* 0x000000a10d4b7223 */ /* 0x180fe200000100a2 */
[----:B------:R-:W-:Y:S01]  /*2be0*/  FADD.FTZ R73, R8, -R73 ;  /* 0x8000004908497221 */ /* 0x000fe20000010000 */
[-CC-:B------:R-:W-:Y:S01]  /*2bf0*/  FFMA.FTZ R148, R14, R161.reuse, R162.reuse ;  /* 0x000000a10e947223 */ /* 0x180fe200000100a2 */
[----:B------:R-:W-:Y:S01]  /*2c00*/  FFMA.FTZ R149, R17, R161, R162 ;  /* 0x000000a111957223 */ /* 0x000fe200000100a2 */
[----:B------:R-:W-:Y:S01]  /*2c10*/  FADD.FTZ R75, R12, -R75 ;  /* 0x8000004b0c4b7221 */ /* 0x000fe20000010000 */
[----:B-----5:R-:W-:Y:S02]  /*2c20*/  FMUL.FTZ R72, R174, R73 ;  /* 0x00000049ae487220 */ /* 0x020fe40000410000 */
        /* <DEDUP_REMOVED lines=12> */
[----:B------:R-:W-:Y:S01]  /*2cf0*/  F2FP.F16.F32.PACK_AB R152, R153, R152 ;  /* 0x000000989998723e */ /* 0x000fe200000000ff */
        /* <DEDUP_REMOVED lines=38> */
[----:B------:R-:W-:Y:S01]  /*2f60*/  F2FP.F16.F32.PACK_AB R155, R159, R158 ;  /* 0x0000009e9f9b723e */ /* 0x000fe200000000ff */
[----:B------:R-:W-:Y:S06]  /*2f70*/  BRA `(.L_x_9960) ;  /* 0x0000000000f47947 */ /* 0x000fec0003800000 */
.L_x_9959:
        /* <DEDUP_REMOVED lines=61> */
.L_x_9960:
        /* <DEDUP_REMOVED lines=8> */
.L_x_9958:
[----:B------:R-:W-:Y:S05]  /*33d0*/  BSYNC.RECONVERGENT B1 ;  /* 0x0000000000017941 */ /* 0x000fea0003800200 */
.L_x_9957:
        /* <DEDUP_REMOVED lines=67> */
.L_x_9963:
[----:B0-2---:R-:W-:Y:S01]  /*3810*/  FFMA.FTZ R152, R169, R161, R162 ;  /* 0x000000a1a9987223 */ /* 0x005fe200000100a2 */
        /* <DEDUP_REMOVED lines=60> */
.L_x_9964:
        /* <DEDUP_REMOVED lines=8> */
.L_x_9962:
[----:B------:R-:W-:Y:S05]  /*3c60*/  BSYNC.RECONVERGENT B1 ;  /* 0x0000000000017941 */ /* 0x000fea0003800200 */
.L_x_9961:
        /* <DEDUP_REMOVED lines=51> */
[----:B------:R-:W-:Y:S01]  /*3fa0*/  F2FP.F16.F32.PACK_AB R154, R157, R156 ;  /* 0x0000009c9d9a723e */ /* 0x000fe200000000ff */
        /* <DEDUP_REMOVED lines=12> */
[----:B------:R-:W-:Y:S01]  /*4070*/  F2FP.F16.F32.PACK_AB R155, R159, R160 ;  /* 0x000000a09f9b723e */ /* 0x000fe200000000ff */
[----:B------:R-:W-:Y:S06]  /*4080*/  BRA `(.L_x_9967) ;  /* 0x0000000000f47947 */ /* 0x000fec0003800000 */
.L_x_9966:
        /* <DEDUP_REMOVED lines=61> */
.L_x_9967:
        /* <DEDUP_REMOVED lines=8> */
.L_x_9952:
        /* <DEDUP_REMOVED lines=10> */
[-C--:B------:R-:W-:Y:S01]  /*4580*/  FFMA.FTZ R152, R197, R161.reuse, R162 ;  /* 0x000000a1c5987223 */ /* 0x080fe200000100a2 */
[----:B------:R-:W-:Y:S01]  /*4590*/  FADD.FTZ R154, R187, -R154 ;  /* 0x8000009abb9a7221 */ /* 0x000fe20000010000 */
[----:B------:R-:W-:Y:S01]  /*45a0*/  FFMA.FTZ R159, R198, R161, R162 ;  /* 0x000000a1c69f7223 */ /* 0x000fe200000100a2 */
[C---:B-----5:R-:W-:Y:S01]  /*45b0*/  FFMA.FTZ R153, R174.reuse, R153, R114 ;  /* 0x00000099ae997223 */ /* 0x060fe20000010072 */
[----:B------:R-:W-:Y:S01]  /*45c0*/  FADD.FTZ R157, R195, -R152 ;  /* 0x80000098c39d7221 */ /* 0x000fe20000010000 */
[----:B------:R-:W-:-:S02]  /*45d0*/  FFMA.FTZ R155, R174, R154, R115 ;  /* 0x0000009aae9b7223 */ /* 0x000fc40000010073 */
[-C--:B------:R-:W-:Y:S02]  /*45e0*/  FMUL.FTZ R153, R153, R160.reuse ;  /* 0x000000a099997220 */ /* 0x080fe40000410000 */
[-C--:B------:R-:W-:Y:S02]  /*45f0*/  FMUL.FTZ R155, R155, R160.reuse ;  /* 0x000000a09b9b7220 */ /* 0x080fe40000410000 */
[----:B------:R-:W-:Y:S01]  /*4600*/  FMUL.FTZ R152, R153, UR11 ;  /* 0x0000000b99987c20 */ /* 0x000fe20008410000 */
[----:B------:R-:W-:Y:S01]  /*4610*/  FFMA.FTZ R153, R174, R157, R112 ;  /* 0x0000009dae997223 */ /* 0x000fe20000010070 */
[----:B------:R-:W-:Y:S01]  /*4620*/  FMUL.FTZ R155, R155, UR11 ;  /* 0x0000000b9b9b7c20 */ /* 0x000fe20008410000 */
[-CC-:B------:R-:W-:Y:S02]  /*4630*/  FFMA.FTZ R157, R202, R161.reuse, R162.reuse ;  /* 0x000000a1ca9d7223 */ /* 0x180fe400000100a2 */
[----:B------:R-:W-:Y:S01]  /*4640*/  FSEL R158, R152, RZ, P0 ;  /* 0x000000ff989e7208 */ /* 0x000fe20000000000 */
[----:B------:R-:W-:Y:S01]  /*4650*/  FMUL.FTZ R153, R153, R160 ;  /* 0x000000a099997220 */ /* 0x000fe20000410000 */
[----:B------:R-:W-:Y:S01]  /*4660*/  ISETP.GE.U32.AND P0, PT, R212, RZ, PT ;  /* 0x000000ffd400720c */ /* 0x000fe20003f06070 */
[----:B------:R-:W-:Y:S01]  /*4670*/  FFMA.FTZ R152, R201, R161, R162 ;  /* 0x000000a1c9987223 */ /* 0x000fe200000100a2 */
[----:B------:R-:W-:Y:S01]  /*4680*/  FADD.FTZ R163, R200, -R157 ;  /* 0x8000009dc8a37221 */ /* 0x000fe20000010000 */
[----:B------:R-:W-:Y:S01]  /*4690*/  FMUL.FTZ R153, R153, UR11 ;  /* 0x0000000b99997c20 */ /* 0x000fe20008410000 */
[----:B------:R-:W-:-:S04]  /*46a0*/  ISETP.GE.U32.AND.EX P0, PT, R213, 0x1000000, PT, P0 ;  /* 0x01000000d500780c */ /* 0x000fc80003f06100 */
[----:B------:R-:W-:Y:S01]  /*46b0*/  FSEL R215, R155, RZ, P0 ;  /* 0x000000ff9bd77208 */ /* 0x000fe20000000000 */
[----:B------:R-:W-:Y:S01]  /*46c0*/  FADD.FTZ R155, R193, -R156 ;  /* 0x8000009cc19b7221 */ /* 0x000fe20000010000 */
[----:B------:R-:W-:Y:S01]  /*46d0*/  LOP3.LUT P0, RZ, R213, 0xff, RZ, 0xc0, !PT ;  /* 0x000000ffd5ff7812 */ /* 0x000fe2000780c0ff */
[----:B------:R-:W-:Y:S02]  /*46e0*/  FADD.FTZ R156, R196, -R159 ;  /* 0x8000009fc49c7221 */ /* 0x000fe40000010000 */
[C---:B------:R-:W-:Y:S01]  /*46f0*/  FFMA.FTZ R155, R174.reuse, R155, R113 ;  /* 0x0000009bae9b7223 */ /* 0x040fe20000010071 */
[----:B------:R-:W-:Y:S01]  /*4700*/  FSEL R154, R153, RZ, P0 ;  /* 0x000000ff999a7208 */ /* 0x000fe20000000000 */
[----:B------:R-:W-:Y:S01]  /*4710*/  FADD.FTZ R153, R199, -R152 ;  /* 0x80000098c7997221 */ /* 0x000fe20000010000 */
[C---:B------:R-:W-:Y:S01]  /*4720*/  FFMA.FTZ R157, R174.reuse, R156, R111 ;  /* 0x0000009cae9d7223 */ /* 0x040fe2000001006f */
[-C--:B------:R-:W-:Y:S01]  /*4730*/  FMUL.FTZ R155, R155, R160.reuse ;  /* 0x000000a09b9b7220 */ /* 0x080fe20000410000 */
[----:B------:R-:W-:Y:S01]  /*4740*/  FFMA.FTZ R152, R205, R161, R162 ;  /* 0x000000a1cd987223 */ /* 0x000fe200000100a2 */
[C---:B------:R-:W-:Y:S01]  /*4750*/  FFMA.FTZ R153, R174.reuse, R153, R110 ;  /* 0x00000099ae997223 */ /* 0x040fe2000001006e */
[----:B------:R-:W-:Y:S01]  /*4760*/  LOP3.LUT P0, RZ, R213, 0xff00, RZ, 0xc0, !PT ;  /* 0x0000ff00d5ff7812 */ /* 0x000fe2000780c0ff */
[----:B------:R-:W-:Y:S01]  /*4770*/  FMUL.FTZ R156, R155, UR11 ;  /* 0x0000000b9b9c7c20 */ /* 0x000fe20008410000 */
[----:B------:R-:W-:Y:S01]  /*4780*/  FADD.FTZ R159, R203, -R152 ;  /* 0x80000098cb9f7221 */ /* 0x000fe20000010000 */
[-C--:B------:R-:W-:Y:S01]  /*4790*/  FMUL.FTZ R153, R153, R160.reuse ;  /* 0x000000a099997220 */ /* 0x080fe20000410000 */
[----:B------:R-:W-:Y:S01]  /*47a0*/  FFMA.FTZ R155, R174, R163, R109 ;  /* 0x000000a3ae9b7223 */ /* 0x000fe2000001006d */
[-C--:B------:R-:W-:Y:S01]  /*47b0*/  FMUL.FTZ R157, R157, R160.reuse ;  /* 0x000000a09d9d7220 */ /* 0x080fe20000410000 */
[----:B------:R-:W-:Y:S01]  /*47c0*/  FSEL R163, R156, RZ, P0 ;  /* 0x000000ff9ca37208 */ /* 0x000fe20000000000 */
[----:B------:R-:W-:Y:S01]  /*47d0*/  FMUL.FTZ R152, R153, UR11 ;  /* 0x0000000b99987c20 */ /* 0x000fe20008410000 */
[----:B------:R-:W-:Y:S01]  /*47e0*/  LOP3.LUT P0, RZ, R212, 0xff0000, RZ, 0xc0, !PT ;  /* 0x00ff0000d4ff7812 */ /* 0x000fe2000780c0ff */
[----:B------:R-:W-:Y:S01]  /*47f0*/  FMUL.FTZ R157, R157, UR11 ;  /* 0x0000000b9d9d7c20 */ /* 0x000fe20008410000 */
[----:B------:R-:W-:Y:S01]  /*4800*/  FMUL.FTZ R155, R155, R160 ;  /* 0x000000a09b9b7220 */ /* 0x000fe20000410000 */
[----:B------:R-:W-:Y:S01]  /*4810*/  FFMA.FTZ R153, R174, R159, R108 ;  /* 0x0000009fae997223 */ /* 0x000fe2000001006c */
[----:B------:R-:W-:-:S02]  /*4820*/  FSEL R156, R152, RZ, P0 ;  /* 0x000000ff989c7208 */ /* 0x000fc40000000000 */
[C---:B------:R-:W-:Y:S01]  /*4830*/  LOP3.LUT P0, RZ, R212.reuse, 0xff000000, RZ, 0xc0, !PT ;  /* 0xff000000d4ff7812 */ /* 0x040fe2000780c0ff */
[----:B------:R-:W-:Y:S01]  /*4840*/  FMUL.FTZ R155, R155, UR11 ;  /* 0x0000000b9b9b7c20 */ /* 0x000fe20008410000 */
[----:B------:R-:W-:Y:S01]  /*4850*/  FMUL.FTZ R153, R153, R160 ;  /* 0x000000a099997220 */ /* 0x000fe20000410000 */
[----:B------:R-:W-:Y:S02]  /*4860*/  F2FP.F16.F32.PACK_AB R154, R163, R154 ;  /* 0x0000009aa39a723e */ /* 0x000fe400000000ff */
[----:B------:R-:W-:Y:S01]  /*4870*/  FSEL R159, R157, RZ, P0 ;  /* 0x000000ff9d9f7208 */ /* 0x000fe20000000000 */
[----:B------:R-:W-:Y:S01]  /*4880*/  FMUL.FTZ R153, R153, UR11 ;  /* 0x0000000b99997c20 */ /* 0x000fe20008410000 */
[----:B------:R-:W-:-:S04]  /*4890*/  LOP3.LUT P0, RZ, R212, 0xff00, RZ, 0xc0, !PT ;  /* 0x0000ff00d4ff7812 */ /* 0x000fc8000780c0ff */
[----:B------:R-:W-:Y:S02]  /*48a0*/  FSEL R157, R155, RZ, P0 ;  /* 0x000000ff9b9d7208 */ /* 0x000fe40000000000 */
[----:B------:R-:W-:Y:S02]  /*48b0*/  LOP3.LUT P0, RZ, R212, 0xff, RZ, 0xc0, !PT ;  /* 0x000000ffd4ff7812 */ /* 0x000fe4000780c0ff */
[----:B------:R-:W-:Y:S02]  /*48c0*/  F2FP.F16.F32.PACK_AB R155, R215, R158 ;  /* 0x0000009ed79b723e */ /* 0x000fe400000000ff */
[----:B------:R-:W-:Y:S02]  /*48d0*/  FSEL R152, R153, RZ, P0 ;  /* 0x000000ff99987208 */ /* 0x000fe40000000000 */
[----:B------:R-:W-:Y:S02]  /*48e0*/  F2FP.F16.F32.PACK_AB R153, R159, R156 ;  /* 0x0000009c9f99723e */ /* 0x000fe400000000ff */
[----:B------:R-:W-:Y:S01]  /*48f0*/  F2FP.F16.F32.PACK_AB R152, R157, R152 ;  /* 0x000000989d98723e */ /* 0x000fe200000000ff */
[----:B------:R-:W-:Y:S06]  /*4900*/  BRA `(.L_x_9971) ;  /* 0x0000000000f47947 */ /* 0x000fec0003800000 */
.L_x_9970:
        /* <DEDUP_REMOVED lines=11> */
[----:B------:R-:W-:Y:S01]  /*49c0*/  FADD.FTZ R156, R193, -R150 ;  /* 0x80000096c19c7221 */ /* 0x000fe20000010000 */
[-C--:B------:R-:W-:Y:S01]  /*49d0*/  FMUL.FTZ R75, R72, R160.reuse ;  /* 0x000000a0484b7220 */ /* 0x080fe20000410000 */
[-C--:B------:R-:W-:Y:S01]  /*49e0*/  FMUL.FTZ R148, R73, R160.reuse ;  /* 0x000000a049947220 */ /* 0x080fe20000410000 */
[----:B------:R-:W-:Y:S01]  /*49f0*/  FMUL.FTZ R149, R74, R160 ;  /* 0x000000a04a957220 */ /* 0x000fe20000410000 */
[-C--:B------:R-:W-:Y:S01]  /*4a00*/  FFMA.FTZ R158, R191, R161.reuse, R162 ;  /* 0x000000a1bf9e7223 */ /* 0x080fe200000100a2 */
[----:B------:R-:W-:Y:S01]  /*4a10*/  FMUL.FTZ R75, R75, UR11 ;  /* 0x0000000b4b4b7c20 */ /* 0x000fe20008410000 */
[----:B------:R-:W-:Y:S01]  /*4a20*/  FMUL.FTZ R148, R148, UR11 ;  /* 0x0000000b94947c20 */ /* 0x000fe20008410000 */
[----:B------:R-:W-:Y:S01]  /*4a30*/  FMUL.FTZ R149, R149, UR11 ;  /* 0x0000000b95957c20 */ /* 0x000fe20008410000 */
[----:B------:R-:W-:Y:S01]  /*4a40*/  FADD.FTZ R157, R189, -R158 ;  /* 0x8000009ebd9d7221 */ /* 0x000fe20000010000 */
[-CC-:B------:R-:W-:Y:S01]  /*4a50*/  FFMA.FTZ R158, R192, R161.reuse, R162.reuse ;  /* 0x000000a1c09e7223 */ /* 0x180fe200000100a2 */
[----:B------:R-:W-:Y:S01]  /*4a60*/  FSEL R152, R75, RZ, P0 ;  /* 0x000000ff4b987208 */ /* 0x000fe20000000000 */
[----:B------:R-:W-:Y:S01]  /*4a70*/  FFMA.FTZ R75, R198, R161, R162 ;  /* 0x000000a1c64b7223 */ /* 0x000fe200000100a2 */
[----:B------:R-:W-:-:S03]  /*4a80*/  LOP3.LUT P0, RZ, R212, 0xff00, RZ, 0xc0, !PT ;  /* 0x0000ff00d4ff7812 */ /* 0x000fc6000780c0ff */
[----:B------:R-:W-:Y:S01]  /*4a90*/  FADD.FTZ R75, R196, -R75 ;  /* 0x8000004bc44b7221 */ /* 0x000fe20000010000 */
[----:B------:R-:W-:Y:S01]  /*4aa0*/  FSEL R153, R148, RZ, P0 ;  /* 0x000000ff94997208 */ /* 0x000fe20000000000 */
[----:B------:R-:W-:Y:S01]  /*4ab0*/  FFMA.FTZ R148, R197, R161, R162 ;  /* 0x000000a1c5947223 */ /* 0x000fe200000100a2 */
[----:B------:R-:W-:Y:S01]  /*4ac0*/  LOP3.LUT P0, RZ, R212, 0xff0000, RZ, 0xc0, !PT ;  /* 0x00ff0000d4ff7812 */ /* 0x000fe2000780c0ff */
[----:B------:R-:W-:Y:S01]  /*4ad0*/  FFMA.FTZ R75, R174, R75, R111 ;  /* 0x0000004bae4b7223 */ /* 0x000fe2000001006f */
[----:B------:R-:W-:Y:S02]  /*4ae0*/  F2FP.F16.F32.PACK_AB R152, R153, R152 ;  /* 0x000000989998723e */ /* 0x000fe400000000ff */
        /* <DEDUP_REMOVED lines=9> */
[-C--:B------:R-:W-:Y:S02]  /*4b80*/  FMUL.FTZ R157, R149, R160.reuse ;  /* 0x000000a0959d7220 */ /* 0x080fe40000410000 */
[----:B------:R-:W-:Y:S01]  /*4b90*/  FMUL.FTZ R156, R155, UR11 ;  /* 0x0000000b9b9c7c20 */ /* 0x000fe20008410000 */
[----:B------:R-:W-:Y:S01]  /*4ba0*/  FSEL R155, R151, RZ, P0 ;  /* 0x000000ff979b7208 */ /* 0x000fe20000000000 */
[----:B------:R-:W-:Y:S01]  /*4bb0*/  FADD.FTZ R151, R187, -R158 ;  /* 0x8000009ebb977221 */ /* 0x000fe20000010000 */
[----:B------:R-:W-:Y:S01]  /*4bc0*/  LOP3.LUT P0, RZ, R213, 0xff, RZ, 0xc0, !PT ;  /* 0x000000ffd5ff7812 */ /* 0x000fe2000780c0ff */
[----:B------:R-:W-:Y:S01]  /*4bd0*/  FMUL.FTZ R157, R157, UR11 ;  /* 0x0000000b9d9d7c20 */ /* 0x000fe20008410000 */
[----:B------:R-:W-:Y:S01]  /*4be0*/  FMUL.FTZ R158, R150, R160 ;  /* 0x000000a0969e7220 */ /* 0x000fe20000410000 */
[----:B------:R-:W-:Y:S01]  /*4bf0*/  FFMA.FTZ R151, R174, R151, R115 ;  /* 0x00000097ae977223 */ /* 0x000fe20000010073 */
[----:B------:R-:W-:-:S02]  /*4c00*/  FSEL R156, R156, RZ, P0 ;  /* 0x000000ff9c9c7208 */ /* 0x000fc40000000000 */
[----:B------:R-:W-:Y:S01]  /*4c10*/  LOP3.LUT P0, RZ, R213, 0xff00, RZ, 0xc0, !PT ;  /* 0x0000ff00d5ff7812 */ /* 0x000fe2000780c0ff */
[----:B------:R-:W-:Y:S01]  /*4c20*/  FMUL.FTZ R158, R158, UR11 ;  /* 0x0000000b9e9e7c20 */ /* 0x000fe20008410000 */
[----:B------:R-:W-:Y:S01]  /*4c30*/  FMUL.FTZ R159, R151, R160 ;  /* 0x000000a0979f7220 */ /* 0x000fe20000410000 */
[----:B------:R-:W-:Y:S02]  /*4c40*/  F2FP.F16.F32.PACK_AB R153, R155, R154 ;  /* 0x0000009a9b99723e */ /* 0x000fe400000000ff */
[----:B------:R-:W-:Y:S01]  /*4c50*/  FSEL R157, R157, RZ, P0 ;  /* 0x000000ff9d9d7208 */ /* 0x000fe20000000000 */
[----:B------:R-:W-:Y:S01]  /*4c60*/  FMUL.FTZ R159, R159, UR11 ;  /* 0x0000000b9f9f7c20 */ /* 0x000fe20008410000 */
[----:B------:R-:W-:Y:S02]  /*4c70*/  LOP3.LUT P0, RZ, R213, 0xff0000, RZ, 0xc0, !PT ;  /* 0x00ff0000d5ff7812 */ /* 0x000fe4000780c0ff */
[----:B------:R-:W-:Y:S02]  /*4c80*/  F2FP.F16.F32.PACK_AB R154, R157, R156 ;  /* 0x0000009c9d9a723e */ /* 0x000fe400000000ff */
[----:B------:R-:W-:-:S02]  /*4c90*/  FSEL R158, R158, RZ, P0 ;  /* 0x000000ff9e9e7208 */ /* 0x000fc40000000000 */
[----:B------:R-:W-:-:S04]  /*4ca0*/  ISETP.GE.U32.AND P0, PT, R212, RZ, PT ;  /* 0x000000ffd400720c */ /* 0x000fc80003f06070 */
[----:B------:R-:W-:-:S04]  /*4cb0*/  ISETP.GE.U32.AND.EX P0, PT, R213, 0x1000000, PT, P0 ;  /* 0x01000000d500780c */ /* 0x000fc80003f06100 */
[----:B------:R-:W-:-:S04]  /*4cc0*/  FSEL R159, R159, RZ, P0 ;  /* 0x000000ff9f9f7208 */ /* 0x000fc80000000000 */
[----:B------:R-:W-:-:S07]  /*4cd0*/  F2FP.F16.F32.PACK_AB R155, R159, R158 ;  /* 0x0000009e9f9b723e */ /* 0x000fce00000000ff */
.L_x_9971:
        /* <DEDUP_REMOVED lines=10> */
.L_x_9969:
[----:B------:R-:W-:Y:S05]  /*4d80*/  BSYNC.RECONVERGENT B1 ;  /* 0x0000000000017941 */ /* 0x000fea0003800200 */
.L_x_9968:
[----:B------:R-:W-:Y:S04]  /*4d90*/  BSSY.RECONVERGENT B1, `(.L_x_9972) ;  /* 0x0000088000017945 */ /* 0x000fe80003800200 */
[----:B------:R-:W-:Y:S05]  /*4da0*/  @!P5 BRA `(.L_x_9973) ;  /* 0x000000080018d947 */ /* 0x000fea0003800000 */
[----:B------:R-:W-:-:S04]  /*4db0*/  ISETP.NE.U32.AND P6, PT, RZ, UR12, PT ;  /* 0x0000000cff007c0c */ /* 0x000fc8000bfc5070 */
[----:B------:R-:W-:-:S13]  /*4dc0*/  ISETP.NE.AND.EX P6, PT, RZ, UR13, PT, P6 ;  /* 0x0000000dff007c0c */ /* 0x000fda000bfc5360 */
[----:B------:R-:W-:Y:S05]  /*4dd0*/  @!P6 BRA `(.L_x_9974) ;  /* 0x0000000000f8e947 */ /* 0x000fea0003800000 */
[-CC-:B0-----:R-:W-:Y:S01]  /*4de0*/  FFMA.FTZ R73, R9, R161.reuse, R162.reuse ;  /* 0x000000a109497223 */ /* 0x181fe200000100a2 */
        /* <DEDUP_REMOVED lines=8> */
[----:B------:R-:W-:Y:S01]  /*4e70*/  FFMA.FTZ R149, R17, R161, R162 ;  /* 0x000000a111957223 */ /* 0x000fe200000100a2 */
[----:B------:R-:W-:-:S02]  /*4e80*/  FADD.FTZ R148, R15, -R148 ;  /* 0x800000940f947221 */ /* 0x000fc40000010000 */
        /* <DEDUP_REMOVED lines=11> */
[----:B------:R-:W-:Y:S01]  /*4f40*/  F2FP.F16.F32.PACK_AB R152, R153, R152 ;  /* 0x000000989998723e */ /* 0x000fe200000000ff */
        /* <DEDUP_REMOVED lines=23> */
[----:B------:R-:W-:Y:S01]  /*50c0*/  F2FP.F16.F32.PACK_AB R154, R157, R156 ;  /* 0x0000009c9d9a723e */ /* 0x000fe200000000ff */
[----:B------:R-:W-:-:S04]  /*50d0*/  FADD.FTZ R151, R19, -R150 ;  /* 0x8000009613977221 */ /* 0x000fc80000010000 */
[----:B------:R-:W-:-:S04]  /*50e0*/  FFMA.FTZ R150, R174, R151, R122 ;  /* 0x00000097ae967223 */ /* 0x000fc8000001007a */
[----:B------:R-:W-:-:S04]  /*50f0*/  FMUL.FTZ R151, R150, R160 ;  /* 0x000000a096977220 */ /* 0x000fc80000410000 */
[----:B------:R-:W-:-:S05]  /*5100*/  FMUL.FTZ R151, R151, UR11 ;  /* 0x0000000b97977c20 */ /* 0x000fca0008410000 */
[----:B------:R-:W-:Y:S01]  /*5110*/  FSEL R158, R151, RZ, P0 ;  /* 0x000000ff979e7208 */ /* 0x000fe20000000000 */
[----:B------:R-:W-:Y:S01]  /*5120*/  FFMA.FTZ R151, R24, R161, R162 ;  /* 0x000000a118977223 */ /* 0x000fe200000100a2 */
[----:B------:R-:W-:-:S03]  /*5130*/  ISETP.GE.U32.AND P0, PT, R210, RZ, PT ;  /* 0x000000ffd200720c */ /* 0x000fc60003f06070 */
[----:B------:R-:W-:Y:S01]  /*5140*/  FADD.FTZ R151, R22, -R151 ;  /* 0x8000009716977221 */ /* 0x000fe20000010000 */
[----:B------:R-:W-:-:S03]  /*5150*/  ISETP.GE.U32.AND.EX P0, PT, R211, 0x1000000, PT, P0 ;  /* 0x01000000d300780c */ /* 0x000fc60003f06100 */
[----:B------:R-:W-:-:S04]  /*5160*/  FFMA.FTZ R151, R174, R151, R123 ;  /* 0x00000097ae977223 */ /* 0x000fc8000001007b */
[----:B------:R-:W-:-:S04]  /*5170*/  FMUL.FTZ R159, R151, R160 ;  /* 0x000000a0979f7220 */ /* 0x000fc80000410000 */
[----:B------:R-:W-:-:S05]  /*5180*/  FMUL.FTZ R159, R159, UR11 ;  /* 0x0000000b9f9f7c20 */ /* 0x000fca0008410000 */
[----:B------:R-:W-:-:S04]  /*5190*/  FSEL R159, R159, RZ, P0 ;  /* 0x000000ff9f9f7208 */ /* 0x000fc80000000000 */
[----:B------:R-:W-:Y:S01]  /*51a0*/  F2FP.F16.F32.PACK_AB R155, R159, R158 ;  /* 0x0000009e9f9b723e */ /* 0x000fe200000000ff */
[----:B------:R-:W-:Y:S06]  /*51b0*/  BRA `(.L_x_9975) ;  /* 0x0000000000f47947 */ /* 0x000fec0003800000 */
.L_x_9974:
[----:B0-----:R-:W-:Y:S01]  /*51c0*/  FFMA.FTZ R152, R21, R161, R162 ;  /* 0x000000a115987223 */ /* 0x001fe200000100a2 */
[----:B------:R-:W-:-:S03]  /*51d0*/  LOP3.LUT P0, RZ, R211, 0xff0000, RZ, 0xc0, !PT ;  /* 0x00ff0000d3ff7812 */ /* 0x000fc6000780c0ff */
[----:B------:R-:W-:Y:S01]  /*51e0*/  FADD.FTZ R153, R19, -R152 ;  /* 0x8000009813997221 */ /* 0x000fe20000010000 */
[----:B------:R-:W-:-:S03]  /*51f0*/  FFMA.FTZ R152, R14, R161, R162 ;  /* 0x000000a10e987223 */ /* 0x000fc600000100a2 */
[----:B-----5:R-:W-:Y:S01]  /*5200*/  FFMA.FTZ R153, R174, R153, R122 ;  /* 0x00000099ae997223 */ /* 0x020fe2000001007a */
[----:B------:R-:W-:-:S03]  /*5210*/  FADD.FTZ R152, R15, -R152 ;  /* 0x800000980f987221 */ /* 0x000fc60000010000 */
        /* <DEDUP_REMOVED lines=53> */
[----:B------:R-:W-:Y:S02]  /*5570*/  F2FP.F16.F32.PACK_AB R153, R159, R156 ;  /* 0x0000009c9f99723e */ /* 0x000fe400000000ff */
[----:B------:R-:W-:-:S07]  /*5580*/  F2FP.F16.F32.PACK_AB R152, R157, R152 ;  /* 0x000000989d98723e */ /* 0x000fce00000000ff */
.L_x_9975:
        /* <DEDUP_REMOVED lines=8> */
.L_x_9973:
[----:B------:R-:W-:Y:S05]  /*5610*/  BSYNC.RECONVERGENT B1 ;  /* 0x0000000000017941 */ /* 0x000fea0003800200 */
.L_x_9972:
        /* <DEDUP_REMOVED lines=67> */
.L_x_9978:
[----:B0-2---:R-:W-:Y:S01]  /*5a50*/  FFMA.FTZ R152, R169, R161, R162 ;  /* 0x000000a1a9987223 */ /* 0x005fe200000100a2 */
        /* <DEDUP_REMOVED lines=60> */
.L_x_9979:
        /* <DEDUP_REMOVED lines=8> */
.L_x_9977:
[----:B------:R-:W-:Y:S05]  /*5ea0*/  BSYNC.RECONVERGENT B1 ;  /* 0x0000000000017941 */ /* 0x000fea0003800200 */
.L_x_9976:
        /* <DEDUP_REMOVED lines=64> */
[----:B------:R-:W-:Y:S01]  /*62b0*/  F2FP.F16.F32.PACK_AB R155, R159, R160 ;  /* 0x000000a09f9b723e */ /* 0x000fe200000000ff */
[----:B------:R-:W-:Y:S06]  /*62c0*/  BRA `(.L_x_9981) ;  /* 0x0000000000f47947 */ /* 0x000fec0003800000 */
.L_x_9980:
[-CC-:B0-23--:R-:W-:Y:S01]  /*62d0*/  FFMA.FTZ R153, R183, R161.reuse, R162.reuse ;  /* 0x000000a1b7997223 */ /* 0x18dfe200000100a2 */
[----:B------:R-:W-:Y:S01]  /*62e0*/  FFMA.FTZ R152, R190, R161, R162 ;  /* 0x000000a1be987223 */ /* 0x000fe200000100a2 */
[----:B------:R-:W-:Y:S02]  /*62f0*/  LOP3.LUT P0, RZ, R209, 0xff0000, RZ, 0xc0, !PT ;  /* 0x00ff0000d1ff7812 */ /* 0x000fe4000780c0ff */
[----:B------:R-:W-:Y:S01]  /*6300*/  FADD.FTZ R153, R188, -R153 ;  /* 0x80000099bc997221 */ /* 0x000fe20000010000 */
[----:B------:R-:W-:-:S03]  /*6310*/  FADD.FTZ R152, R185, -R152 ;  /* 0x80000098b9987221 */ /* 0x000fc60000010000 */
[----:B-----5:R-:W-:-:S04]  /*6320*/  FFMA.FTZ R153, R174, R153, R138 ;  /* 0x00000099ae997223 */ /* 0x020fc8000001008a */
[----:B------:R-:W-:-:S04]  /*6330*/  FMUL.FTZ R153, R153, R160 ;  /* 0x000000a099997220 */ /* 0x000fc80000410000 */
[----:B------:R-:W-:-:S05]  /*6340*/  FMUL.FTZ R153, R153, UR11 ;  /* 0x0000000b99997c20 */ /* 0x000fca0008410000 */
[----:B------:R-:W-:Y:S01]  /*6350*/  FSEL R155, R153, RZ, P0 ;  /* 0x000000ff999b7208 */ /* 0x000fe20000000000 */
[----:B------:R-:W-:Y:S01]  /*6360*/  FFMA.FTZ R153, R174, R152, R139 ;  /* 0x00000098ae997223 */ /* 0x000fe2000001008b */
[----:B------:R-:W-:Y:S01]  /*6370*/  ISETP.GE.U32.AND P0, PT, R208, RZ, PT ;  /* 0x000000ffd000720c */ /* 0x000fe20003f06070 */
[----:B------:R-:W-:Y:S02]  /*6380*/  FFMA.FTZ R152, R186, R161, R162 ;  /* 0x000000a1ba987223 */ /* 0x000fe400000100a2 */
[----:B------:R-:W-:Y:S01]  /*6390*/  FMUL.FTZ R153, R153, R160 ;  /* 0x000000a099997220 */ /* 0x000fe20000410000 */
[----:B------:R-:W-:Y:S01]  /*63a0*/  ISETP.GE.U32.AND.EX P0, PT, R209, 0x1000000, PT, P0 ;  /* 0x01000000d100780c */ /* 0x000fe20003f06100 */
        /* <DEDUP_REMOVED lines=44> */
[----:B------:R-:W-:Y:S02]  /*6670*/  F2FP.F16.F32.PACK_AB R153, R159, R156 ;  /* 0x0000009c9f99723e */ /* 0x000fe400000000ff */
[----:B------:R-:W-:-:S04]  /*6680*/  FSEL R152, R161, RZ, P0 ;  /* 0x000000ffa1987208 */ /* 0x000fc80000000000 */
[----:B------:R-:W-:-:S07]  /*6690*/  F2FP.F16.F32.PACK_AB R152, R157, R152 ;  /* 0x000000989d98723e */ /* 0x000fce00000000ff */
.L_x_9981:
[----:B------:R-:W0:Y:S08]  /*66a0*/  @P6 LDC.64 R158, c[0x0][0x478] ;  /* 0x00011e00ff9e6b82 */ /* 0x000e300000000a00 */
[----:B------:R-:W1:Y:S01]  /*66b0*/  LDC.64 R156, c[0x0][0x468] ;  /* 0x00011a00ff9c7b82 */ /* 0x000e620000000a00 */
[----:B0-----:R-:W-:-:S05]  /*66c0*/  @P6 IMAD.WIDE.U32 R158, R6, 0x20, R158 ;  /* 0x00000020069e6825 */ /* 0x001fca00078e009e */
[----:B------:R4:W-:Y:S01]  /*66d0*/  @P6 STG.E.128 desc[UR4][R158.64], R72 ;  /* 0x000000489e006986 */ /* 0x0009e2000c101d04 */
[----:B-1----:R-:W-:-:S03]  /*66e0*/  IMAD.WIDE.U32 R156, R6, 0x10, R156 ;  /* 0x00000010069c7825 */ /* 0x002fc600078e009c */
[----:B------:R4:W-:Y:S04]  /*66f0*/  @P6 STG.E.128 desc[UR4][R158.64+0x10], R148 ;  /* 0x000010949e006986 */ /* 0x0009e8000c101d04 */
[----:B------:R4:W-:Y:S02]  /*6700*/  STG.E.128 desc[UR4][R156.64], R152 ;  /* 0x000000989c007986 */ /* 0x0009e4000c101d04 */
.L_x_9965:
[----:B------:R-:W-:Y:S05]  /*6710*/  BSYNC.RECONVERGENT B0 ;  /* 0x0000000000007941 */ /* 0x000fea0003800200 */
.L_x_9951:
[----:B0-234-:R-:W0:Y:S01]  /*6720*/  LDC.64 R152, c[0x0][0x380] ;  /* 0x0000e000ff987b82 */ /* 0x01de220000000a00 */
[----:B------:R-:W-:Y:S02]  /*6730*/  PLOP3.LUT P1, PT, P1, PT, PT, 0x8, 0x80 ;  /* 0x000000000080781c */ /* 0x000fe40000f2e170 */
[----:B0-----:R-:W-:-:S04]  /*6740*/  IADD3 R5, PT, PT, R5, R152, RZ ;  /* 0x0000009805057210 */ /* 0x001fc80007ffe0ff */
[----:B------:R-:W-:-:S13]  /*6750*/  ISETP.GE.AND P0, PT, R5, R153, PT ;  /* 0x000000990500720c */ /* 0x000fda0003f06270 */
[----:B------:R-:W-:Y:S05]  /*6760*/  @!P0 BRA `(.L_x_9982) ;  /* 0xffffff9c00d88947 */ /* 0x000fea000383ffff */
.L_x_9942:
        /* <DEDUP_REMOVED lines=39> */
.L_x_9983:
        /* <DEDUP_REMOVED lines=10> */
.L_x_15706:


//--------------------- .text._ZN10layer_norm13ln_bwd_kernelINS_13Kernel_traitsI6__halfS2_fS2_fjLj4096ELj1ELj1ELj4ELj16ENS_18Kernel_traits_baseILj4096ES2_S2_fS2_fjLj128EEEEELb1ELb0ELb0ELb1EEEvNS_9BwdParamsE --------------------------
	.section	.text._ZN10layer_norm13ln_bwd_kernelINS_13Kernel_traitsI6__halfS2_fS2_fjLj4096ELj1ELj1ELj4ELj16ENS_18Kernel_traits_baseILj4096ES2_S2_fS2_fjLj128EEEEELb1ELb0ELb0ELb1EEEvNS_9BwdParamsE,"ax",@progbits
	.align	128
        .global         _ZN10layer_norm13ln_bwd_kernelINS_13Kernel_traitsI6__halfS2_fS2_fjLj4096ELj1ELj1ELj4ELj16ENS_18Kernel_traits_baseILj4096ES2_S2_fS2_fjLj128EEEEELb1ELb0ELb0ELb1EEEvNS_9BwdParamsE
        .type           _ZN10layer_norm13ln_bwd_kernelINS_13Kernel_traitsI6__halfS2_fS2_fjLj4096ELj1ELj1ELj4ELj16ENS_18Kernel_traits_baseILj4096ES2_S2_fS2_fjLj128EEEEELb1ELb0ELb0ELb1EEEvNS_9BwdParamsE,@function
        .size           _ZN10layer_norm13ln_bwd_kernelINS_13Kernel_traitsI6__halfS2_fS2_fjLj4096ELj1ELj1ELj4ELj16ENS_18Kernel_traits_baseILj4096ES2_S2_fS2_fjLj128EEEEELb1ELb0ELb0ELb1EEEvNS_9BwdParamsE,(.L_x_15707 - _ZN10layer_norm13ln_bwd_kernelINS_13Kernel_traitsI6__halfS2_fS2_fjLj4096ELj1ELj1ELj4ELj16ENS_18Kernel_traits_baseILj4096ES2_S2_fS2_fjLj128EEEEELb1ELb0ELb0ELb1EEEvNS_9BwdParamsE)
        .other          _ZN10layer_norm13ln_bwd_kernelINS_13Kernel_traitsI6__halfS2_fS2_fjLj4096ELj1ELj1ELj4ELj16ENS_18Kernel_traits_baseILj4096ES2_S2_fS2_fjLj128EEEEELb1ELb0ELb0ELb1EEEvNS_9BwdParamsE,@"STO_CUDA_ENTRY STV_DEFAULT"
_ZN10layer_norm13ln_bwd_kernelINS_13Kernel_traitsI6__halfS2_fS2_fjLj4096ELj1ELj1ELj4ELj16ENS_18Kernel_traits_baseILj4096ES2_S2_fS2_fjLj128EEEEELb1ELb0ELb0ELb1EEEvNS_9BwdParamsE:
.text._ZN10layer_norm13ln_bwd_kernelINS_13Kernel_traitsI6__halfS2_fS2_fjLj4096ELj1ELj1ELj4ELj16ENS_18Kernel_traits_baseILj4096ES2_S2_fS2_fjLj128EEEEELb1ELb0ELb0ELb1EEEvNS_9BwdParamsE:
        /* <DEDUP_REMOVED lines=71> */
[----:B------:R-:W-:Y:S01]  /*0470*/  CS2R R140, SRZ ;  /* 0x00000000008c7805 */ /* 0x000fe2000001ff00 */
[----:B------:R-:W0:Y:S02]  /*0480*/  LDCU.U8 UR8, c[0x0][0x410] ;  /* 0x00008200ff0877ac */ /* 0x000e240008000000 */
[----:B------:R3:W5:Y:S01]  /*0490*/  LDG.E.128 R4, desc[UR6][R2.64+0x1800] ;  /* 0x0018000602047981 */ /* 0x000762000c1e1d00 */
[----:B--2---:R-:W-:-:S02]  /*04a0*/  ISETP.NE.U32.AND P1, PT, R8, RZ, PT ;  /* 0x000000ff0800720c */ /* 0x004fc40003f25070 */
[----:B------:R-:W-:Y:S02]  /*04b0*/  CS2R R142, SRZ ;  /* 0x00000000008e7805 */ /* 0x000fe4000001ff00 */
[----:B------:R-:W-:Y:S02]  /*04c0*/  CS2R R144, SRZ ;  /* 0x0000000000907805 */ /* 0x000fe4000001ff00 */
[----:B------:R-:W-:Y:S02]  /*04d0*/  CS2R R148, SRZ ;  /* 0x0000000000947805 */ /* 0x000fe4000001ff00 */
[----:B------:R-:W-:Y:S02]  /*04e0*/  ISETP.NE.AND.EX P1, PT, R9, RZ, PT, P1 ;  /* 0x000000ff0900720c */ /* 0x000fe40003f25310 */
[----:B------:R-:W-:Y:S02]  /*04f0*/  CS2R R8, SRZ ;  /* 0x0000000000087805 */ /* 0x000fe4000001ff00 */
        /* <DEDUP_REMOVED lines=8> */
[--C-:B------:R-:W-:Y:S01]  /*0580*/  HADD2.F32 R252, -RZ, R245.reuse.H0_H0 ;  /* 0x200000f5fffc7230 */ /* 0x100fe20000004100 */
[----:B------:R3:W-:Y:S01]  /*0590*/  STL [R1+0x4], R2 ;  /* 0x0000040201007387 */ /* 0x0007e20000100800 */
[----:B------:R-:W-:Y:S02]  /*05a0*/  HADD2.F32 R251, -RZ, R245.H1_H1 ;  /* 0x300000f5fffb7230 */ /* 0x000fe40000004100 */
[--C-:B------:R-:W-:Y:S01]  /*05b0*/  HADD2.F32 R250, -RZ, R246.reuse.H0_H0 ;  /* 0x200000f6fffa7230 */ /* 0x100fe20000004100 */
[----:B------:R0:W-:Y:S01]  /*05c0*/  STL [R1], R0 ;  /* 0x0000000001007387 */ /* 0x0001e20000100800 */
[----:B------:R-:W-:Y:S02]  /*05d0*/  HADD2.F32 R249, -RZ, R246.H1_H1 ;  /* 0x300000f6fff97230 */ /* 0x000fe40000004100 */
[----:B----4-:R-:W-:-:S02]  /*05e0*/  HADD2.F32 R246, -RZ, R236.H0_H0 ;  /* 0x200000ecfff67230 */ /* 0x010fc40000004100 */
[----:B------:R-:W-:Y:S01]  /*05f0*/  HADD2.F32 R245, -RZ, R236.H1_H1 ;  /* 0x300000ecfff57230 */ /* 0x000fe20000004100 */
[----:B---3--:R-:W-:Y:S01]  /*0600*/  CS2R R2, SRZ ;  /* 0x0000000000027805 */ /* 0x008fe2000001ff00 */
[--C-:B-----5:R-:W-:Y:S02]  /*0610*/  HADD2.F32 R236, -RZ, R229.reuse.H0_H0 ;  /* 0x200000e5ffec7230 */ /* 0x120fe40000004100 */
[----:B------:R-:W-:Y:S02]  /*0620*/  HADD2.F32 R235, -RZ, R229.H1_H1 ;  /* 0x300000e5ffeb7230 */ /* 0x000fe40000004100 */
[--C-:B------:R-:W-:Y:S02]  /*0630*/  HADD2.F32 R234, -RZ, R230.reuse.H0_H0 ;  /* 0x200000e6ffea7230 */ /* 0x100fe40000004100 */
[----:B------:R-:W-:Y:S02]  /*0640*/  HADD2.F32 R233, -RZ, R230.H1_H1 ;  /* 0x300000e6ffe97230 */ /* 0x000fe40000004100 */
[----:B------:R-:W-:-:S02]  /*0650*/  HADD2.F32 R248, -RZ, R247.H0_H0 ;  /* 0x200000f7fff87230 */ /* 0x000fc40000004100 */
[--C-:B------:R-:W-:Y:S02]  /*0660*/  HADD2.F32 R244, -RZ, R237.reuse.H0_H0 ;  /* 0x200000edfff47230 */ /* 0x100fe40000004100 */
[----:B------:R-:W-:Y:S02]  /*0670*/  HADD2.F32 R243, -RZ, R237.H1_H1 ;  /* 0x300000edfff37230 */ /* 0x000fe40000004100 */
[--C-:B------:R-:W-:Y:S02]  /*0680*/  HADD2.F32 R242, -RZ, R238.reuse.H0_H0 ;  /* 0x200000eefff27230 */ /* 0x100fe40000004100 */
[----:B------:R-:W-:Y:S02]  /*0690*/  HADD2.F32 R241, -RZ, R238.H1_H1 ;  /* 0x300000eefff17230 */ /* 0x000fe40000004100 */
        /* <DEDUP_REMOVED lines=8> */
[----:B------:R-:W-:-:S02]  /*0720*/  HADD2.F32 R223, -RZ, R6.H1_H1 ;  /* 0x30000006ffdf7230 */ /* 0x000fc40000004100 */
[--C-:B------:R-:W-:Y:S02]  /*0730*/  HADD2.F32 R222, -RZ, R7.reuse.H0_H0 ;  /* 0x20000007ffde7230 */ /* 0x100fe40000004100 */
[----:B------:R-:W-:Y:S01]  /*0740*/  HADD2.F32 R221, -RZ, R7.H1_H1 ;  /* 0x30000007ffdd7230 */ /* 0x000fe20000004100 */
[----:B------:R-:W-:Y:S01]  /*0750*/  CS2R R6, SRZ ;  /* 0x0000000000067805 */ /* 0x000fe2000001ff00 */
[----:B------:R-:W-:Y:S02]  /*0760*/  HADD2.F32 R247, -RZ, R247.H1_H1 ;  /* 0x300000f7fff77230 */ /* 0x000fe40000004100 */
[----:B------:R-:W-:Y:S02]  /*0770*/  HADD2.F32 R239, -RZ, R239.H1_H1 ;  /* 0x300000efffef7230 */ /* 0x000fe40000004100 */
[--C-:B------:R-:W-:Y:S02]  /*0780*/  HADD2.F32 R238, -RZ, R228.reuse.H0_H0 ;  /* 0x200000e4ffee7230 */ /* 0x100fe40000004100 */
[----:B------:R-:W-:-:S02]  /*0790*/  HADD2.F32 R237, -RZ, R228.H1_H1 ;  /* 0x300000e4ffed7230 */ /* 0x000fc40000004100 */
[----:B012---:R-:W-:-:S07]  /*07a0*/  HADD2.F32 R231, -RZ, R231.H1_H1 ;  /* 0x300000e7ffe77230 */ /* 0x007fce0000004100 */
.L_x_10003:
[----:B------:R-:W0:Y:S01]  /*07b0*/  S2R R88, SR_TID.X ;  /* 0x0000000000587919 */ /* 0x000e220000002100 */
[----:B------:R-:W1:Y:S01]  /*07c0*/  LDC.64 R86, c[0x0][0x3c0] ;  /* 0x0000f000ff567b82 */ /* 0x000e620000000a00 */
[----:B------:R-:W-:Y:S01]  /*07d0*/  IMAD R0, R154, UR9, RZ ;  /* 0x000000099a007c24 */ /* 0x000fe2000f8e02ff */
[----:B------:R-:W2:Y:S04]  /*07e0*/  LDL R172, [R1+0x4] ;  /* 0x0000040001ac7983 */ /* 0x000ea80000100800 */
[----:B------:R-:W-:Y:S01]  /*07f0*/  SHF.R.S32.HI R89, RZ, 0x1f, R0 ;  /* 0x0000001fff597819 */ /* 0x000fe20000011400 */
[----:B------:R-:W3:Y:S01]  /*0800*/  LDL R171, [R1] ;  /* 0x0000000001ab7983 */ /* 0x000ee20000100800 */
[----:B------:R-:W4:Y:S02]  /*0810*/  LDC.64 R84, c[0x0][0x428] ;  /* 0x00010a00ff547b82 */ /* 0x000f240000000a00 */
[----:B------:R-:W-:-:S06]  /*0820*/  LEA.HI R89, R89, R0, RZ, 0x3 ;  /* 0x0000000059597211 */ /* 0x000fcc00078f18ff */
[----:B------:R-:W4:Y:S08]  /*0830*/  LDC.64 R128, c[0x0][0x3a8] ;  /* 0x0000ea00ff807b82 */ /* 0x000f300000000a00 */
[----:B------:R-:W4:Y:S01]  /*0840*/  LDC.64 R160, c[0x0][0x3c8] ;  /* 0x0000f200ffa07b82 */ /* 0x000f220000000a00 */
[----:B-1----:R-:W-:-:S05]  /*0850*/  IMAD.WIDE R86, R154, 0x4, R86 ;  /* 0x000000049a567825 */ /* 0x002fca00078e0256 */
[----:B------:R-:W2:Y:S01]  /*0860*/  LDG.E R0, desc[UR6][R86.64] ;  /* 0x0000000656007981 */ /* 0x000ea2000c1e1900 */
[----:B0-----:R-:W-:-:S05]  /*0870*/  LEA.HI.SX32 R159, R89, R88, 0x1d ;  /* 0x00000058599f7211 */ /* 0x001fca00078feaff */
[C---:B----4-:R-:W-:Y:S01]  /*0880*/  IMAD.WIDE.U32 R92, R159.reuse, 0x10, R84 ;  /* 0x000000109f5c7825 */ /* 0x050fe200078e0054 */
[C---:B------:R-:W-:Y:S02]  /*0890*/  IADD3 R157, PT, PT, R159.reuse, 0x80, RZ ;  /* 0x000000809f9d7810 */ /* 0x040fe40007ffe0ff */
[C---:B------:R-:W-:Y:S01]  /*08a0*/  IADD3 R156, PT, PT, R159.reuse, 0x100, RZ ;  /* 0x000001009f9c7810 */ /* 0x040fe20007ffe0ff */
[C---:B------:R-:W-:Y:S01]  /*08b0*/  IMAD.WIDE.U32 R96, R159.reuse, 0x20, R128 ;  /* 0x000000209f607825 */ /* 0x040fe200078e0080 */
[----:B------:R-:W-:Y:S01]  /*08c0*/  IADD3 R155, PT, PT, R159, 0x180, RZ ;  /* 0x000001809f9b7810 */ /* 0x000fe20007ffe0ff */
[----:B------:R-:W4:Y:S02]  /*08d0*/  LDG.E.128 R92, desc[UR6][R92.64] ;  /* 0x000000065c5c7981 */ /* 0x000f24000c1e1d00 */
[--C-:B------:R-:W-:Y:S02]  /*08e0*/  IMAD.WIDE.U32 R104, R157, 0x10, R84.reuse ;  /* 0x000000109d687825 */ /* 0x100fe400078e0054 */
[----:B------:R-:W3:Y:S02]  /*08f0*/  LDG.E.128 R88, desc[UR6][R96.64] ;  /* 0x0000000660587981 */ /* 0x000ee4000c1e1d00 */
[----:B------:R-:W-:-:S02]  /*0900*/  IMAD.WIDE.U32 R116, R156, 0x10, R84 ;  /* 0x000000109c747825 */ /* 0x000fc400078e0054 */
[----:B------:R-:W3:Y:S02]  /*0910*/  LDG.E.128 R104, desc[UR6][R104.64] ;  /* 0x0000000668687981 */ /* 0x000ee4000c1e1d00 */
[----:B------:R-:W-:Y:S02]  /*0920*/  IMAD.WIDE R160, R154, 0x4, R160 ;  /* 0x000000049aa07825 */ /* 0x000fe400078e02a0 */
[----:B------:R-:W3:Y:S02]  /*0930*/  LDG.E.128 R116, desc[UR6][R116.64] ;  /* 0x0000000674747981 */ /* 0x000ee4000c1e1d00 */
[----:B------:R-:W-:Y:S02]  /*0940*/  IMAD.WIDE.U32 R84, R155, 0x10, R84 ;  /* 0x000000109b547825 */ /* 0x000fe400078e0054 */
[----:B------:R0:W3:Y:S04]  /*0950*/  LDG.E R158, desc[UR6][R160.64] ;  /* 0x00000006a09e7981 */ /* 0x0000e8000c1e1900 */
[----:B------:R-:W3:Y:S04]  /*0960*/  LDG.E.128 R84, desc[UR6][R84.64] ;  /* 0x0000000654547981 */ /* 0x000ee8000c1e1d00 */
[----:B------:R-:W3:Y:S01]  /*0970*/  LDG.E.128 R96, desc[UR6][R96.64+0x10] ;  /* 0x0000100660607981 */ /* 0x000ee2000c1e1d00 */
[----:B------:R-:W-:-:S05]  /*0980*/  IMAD.WIDE.U32 R108, R157, 0x20, R128 ;  /* 0x000000209d6c7825 */ /* 0x000fca00078e0080 */
[----:B------:R-:W3:Y:S01]  /*0990*/  LDG.E.128 R100, desc[UR6][R108.64] ;  /* 0x000000066c647981 */ /* 0x000ee2000c1e1d00 */
[----:B------:R-:W-:-:S03]  /*09a0*/  IMAD.WIDE.U32 R120, R156, 0x20, R128 ;  /* 0x000000209c787825 */ /* 0x000fc600078e0080 */
[----:B------:R-:W3:Y:S01]  /*09b0*/  LDG.E.128 R108, desc[UR6][R108.64+0x10] ;  /* 0x000010066c6c7981 */ /* 0x000ee2000c1e1d00 */
[----:B------:R-:W-:-:S03]  /*09c0*/  IMAD.WIDE.U32 R128, R155, 0x20, R128 ;  /* 0x000000209b807825 */ /* 0x000fc600078e0080 */
[----:B------:R-:W3:Y:S04]  /*09d0*/  LDG.E.128 R112, desc[UR6][R120.64] ;  /* 0x0000000678707981 */ /* 0x000ee8000c1e1d00 */
[----:B------:R-:W3:Y:S04]  /*09e0*/  LDG.E.128 R124, desc[UR6][R128.64] ;  /* 0x00000006807c7981 */ /* 0x000ee8000c1e1d00 */
[----:B------:R-:W3:Y:S04]  /*09f0*/  LDG.E.128 R120, desc[UR6][R120.64+0x10] ;  /* 0x0000100678787981 */ /* 0x000ee8000c1e1d00 */
[----:B------:R-:W3:Y:S01]  /*0a00*/  LDG.E.128 R128, desc[UR6][R128.64+0x10] ;  /* 0x0000100680807981 */ /* 0x000ee2000c1e1d00 */
[----:B------:R-:W-:-:S04]  /*0a10*/  ISETP.NE.AND P5, PT, RZ, UR8, PT ;  /* 0x00000008ff007c0c */ /* 0x000fc8000bfa5270 */
[----:B--2---:R-:W-:Y:S01]  /*0a20*/  FSEL R170, R0, RZ, !P5 ;  /* 0x000000ff00aa7208 */ /* 0x004fe20006800000 */
[--C-:B----4-:R-:W-:Y:S02]  /*0a30*/  HADD2.F32 R194, -RZ, R92.reuse.H0_H0 ;  /* 0x2000005cffc27230 */ /* 0x110fe40000004100 */
[----:B------:R-:W-:Y:S02]  /*0a40*/  HADD2.F32 R191, -RZ, R92.H1_H1 ;  /* 0x3000005cffbf7230 */ /* 0x000fe40000004100 */
[----:B---3--:R-:W-:Y:S01]  /*0a50*/  FADD.FTZ R0, -R170, R88 ;  /* 0x00000058aa007221 */ /* 0x008fe20000010100 */
[----:B------:R-:W-:Y:S01]  /*0a60*/  FMUL.FTZ R201, R172, R194 ;  /* 0x000000c2acc97220 */ /* 0x000fe20000410000 */
[C---:B------:R-:W-:Y:S01]  /*0a70*/  FADD.FTZ R205, -R170.reuse, R89 ;  /* 0x00000059aacd7221 */ /* 0x040fe20000010100 */
[----:B------:R-:W-:Y:S01]  /*0a80*/  FADD.FTZ R207, -R170, R90 ;  /* 0x0000005aaacf7221 */ /* 0x000fe20000010100 */
[--C-:B------:R-:W-:Y:S02]  /*0a90*/  HADD2.F32 R90, -RZ, R93.reuse.H0_H0 ;  /* 0x2000005dff5a7230 */ /* 0x100fe40000004100 */
[----:B------:R-:W-:Y:S01]  /*0aa0*/  FMUL.FTZ R204, R171, R191 ;  /* 0x000000bfabcc7220 */ /* 0x000fe20000410000 */
[----:B0-----:R-:W-:-:S02]  /*0ab0*/  HADD2.F32 R160, -RZ, R93.H1_H1 ;  /* 0x3000005dffa07230 */ /* 0x001fc40000004100 */
[C---:B------:R-:W-:Y:S01]  /*0ac0*/  FMUL.FTZ R0, R158.reuse, R0 ;  /* 0x000000009e007220 */ /* 0x040fe20000410000 */
[----:B------:R-:W-:Y:S01]  /*0ad0*/  FMUL.FTZ R205, R158, R205 ;  /* 0x000000cd9ecd7220 */ /* 0x000fe20000410000 */
[--C-:B------:R-:W-:Y:S02]  /*0ae0*/  HADD2.F32 R199, -RZ, R85.reuse.H0_H0 ;  /* 0x20000055ffc77230 */ /* 0x100fe40000004100 */
[----:B------:R-:W-:Y:S02]  /*0af0*/  HADD2.F32 R203, -RZ, R85.H1_H1 ;  /* 0x30000055ffcb7230 */ /* 0x000fe40000004100 */
[----:B------:R-:W-:Y:S01]  /*0b00*/  FADD.FTZ R85, RZ, R201 ;  /* 0x000000c9ff557221 */ /* 0x000fe20000010000 */
[--C-:B------:R-:W-:Y:S02]  /*0b10*/  HADD2.F32 R198, -RZ, R84.reuse.H0_H0 ;  /* 0x20000054ffc67230 */ /* 0x100fe40000004100 */
[----:B------:R-:W-:Y:S02]  /*0b20*/  HADD2.F32 R200, -RZ, R84.H1_H1 ;  /* 0x30000054ffc87230 */ /* 0x000fe40000004100 */
[----:B------:R-:W-:Y:S01]  /*0b30*/  FFMA.FTZ R84, R0, R201, RZ ;  /* 0x000000c900547223 */ /* 0x000fe200000100ff */
        /* <DEDUP_REMOVED lines=13> */
[--C-:B------:R-:W-:Y:S02]  /*0c10*/  HADD2.F32 R190, -RZ, R117.reuse.H0_H0 ;  /* 0x20000075ffbe7230 */ /* 0x100fe40000004100 */
[----:B------:R-:W-:Y:S01]  /*0c20*/  FADD.FTZ R85, R85, R208 ;  /* 0x000000d055557221 */ /* 0x000fe20000010000 */
[----:B------:R-:W-:-:S02]  /*0c30*/  HADD2.F32 R193, -RZ, R117.H1_H1 ;  /* 0x30000075ffc17230 */ /* 0x000fc40000004100 */
        /* <DEDUP_REMOVED lines=15> */
[----:B------:R-:W-:Y:S02]  /*0d30*/  HADD2.F32 R165, -RZ, R104.H0_H0 ;  /* 0x20000068ffa57230 */ /* 0x000fe40000004100 */
[----:B------:R-:W-:Y:S01]  /*0d40*/  FMUL.FTZ R215, R247, R163 ;  /* 0x000000a3f7d77220 */ /* 0x000fe20000410000 */
[--C-:B------:R-:W-:Y:S02]  /*0d50*/  HADD2.F32 R202, -RZ, R86.reuse.H0_H0 ;  /* 0x20000056ffca7230 */ /* 0x100fe40000004100 */
[----:B------:R-:W-:Y:S01]  /*0d60*/  FADD.FTZ R84, R84, R213 ;  /* 0x000000d554547221 */ /* 0x000fe20000010000 */
[----:B------:R-:W-:-:S02]  /*0d70*/  HADD2.F32 R219, -RZ, R86.H1_H1 ;  /* 0x30000056ffdb7230 */ /* 0x000fc40000004100 */
        /* <DEDUP_REMOVED lines=40> */
[----:B------:R-:W-:Y:S01]  /*1000*/  FADD.FTZ R111, -R170, R111 ;  /* 0x0000006faa6f7221 */ /* 0x000fe20000010100 */
[----:B------:R-:W-:Y:S01]  /*1010*/  FMUL.FTZ R174, R240, R186 ;  /* 0x000000baf0ae7220 */ /* 0x000fe20000410000 */
[----:B------:R-:W-:Y:S01]  /*1020*/  FADD.FTZ R85, R85, R176 ;  /* 0x000000b055557221 */ /* 0x000fe20000010000 */
[----:B------:R-:W-:Y:S01]  /*1030*/  FMUL.FTZ R171, R158, R110 ;  /* 0x0000006e9eab7220 */ /* 0x000fe20000410000 */
[----:B------:R-:W-:Y:S01]  /*1040*/  FFMA.FTZ R86, R173, R176, R86 ;  /* 0x000000b0ad567223 */ /* 0x000fe20000010056 */
[C---:B------:R-:W-:Y:S01]  /*1050*/  FADD.FTZ R109, -R170.reuse, R112 ;  /* 0x00000070aa6d7221 */ /* 0x040fe20000010100 */
[C---:B------:R-:W-:Y:S01]  /*1060*/  FADD.FTZ R113, -R170.reuse, R113 ;  /* 0x00000071aa717221 */ /* 0x040fe20000010100 */
[C---:B------:R-:W-:Y:S01]  /*1070*/  FADD.FTZ R114, -R170.reuse, R114 ;  /* 0x00000072aa727221 */ /* 0x040fe20000010100 */
[----:B------:R-:W-:Y:S01]  /*1080*/  FADD.FTZ R115, -R170, R115 ;  /* 0x00000073aa737221 */ /* 0x000fe20000010100 */
[----:B------:R-:W-:-:S02]  /*1090*/  HADD2.F32 R188, -RZ, R116.H0_H0 ;  /* 0x20000074ffbc7230 */ /* 0x000fc40000004100 */
        /* <DEDUP_REMOVED lines=32> */
[----:B------:R-:W-:Y:S01]  /*12a0*/  FMUL.FTZ R118, R235, R193 ;  /* 0x000000c1eb767220 */ /* 0x000fe20000410000 */
[--C-:B------:R-:W-:Y:S02]  /*12b0*/  HADD2.F32 R196, -RZ, R119.reuse.H0_H0 ;  /* 0x20000077ffc47230 */ /* 0x100fe40000004100 */
[----:B------:R-:W-:Y:S01]  /*12c0*/  FFMA.FTZ R84, R117, R116, R84 ;  /* 0x0000007475547223 */ /* 0x000fe20000010054 */
[----:B------:R-:W-:Y:S02]  /*12d0*/  HADD2.F32 R197, -RZ, R119.H1_H1 ;  /* 0x30000077ffc57230 */ /* 0x000fe40000004100 */
[----:B------:R-:W-:Y:S01]  /*12e0*/  FMUL.FTZ R119, R158, R115 ;  /* 0x000000739e777220 */ /* 0x000fe20000410000 */
        /* <DEDUP_REMOVED lines=38> */
[----:B------:R-:W-:Y:S01]  /*1550*/  FMUL.FTZ R102, R223, R219 ;  /* 0x000000dbdf667220 */ /* 0x000fe20000410000 */
[----:B------:R-:W-:Y:S01]  /*1560*/  FMUL.FTZ R103, R158, R103 ;  /* 0x000000679e677220 */ /* 0x000fe20000410000 */
[----:B------:R-:W-:Y:S01]  /*1570*/  FFMA.FTZ R84, R101, R100, R84 ;  /* 0x0000006465547223 */ /* 0x000fe20000010054 */
[----:B------:R-:W-:Y:S02]  /*1580*/  HADD2.F32 R220, -RZ, R87.H1_H1 ;  /* 0x30000057ffdc7230 */ /* 0x000fe40000004100 */
[----:B------:R-:W-:Y:S01]  /*1590*/  FADD.FTZ R85, R85, R102 ;  /* 0x0000006655557221 */ /* 0x000fe20000010000 */
[----:B------:R-:W-:Y:S01]  /*15a0*/  FMUL.FTZ R104, R222, R218 ;  /* 0x000000dade687220 */ /* 0x000fe20000410000 */
        /* <DEDUP_REMOVED lines=47> */
[----:B-1----:R-:W1:Y:S01]  /*18a0*/  @P0 LDC.64 R84, c[0x0][0x438] ;  /* 0x00010e00ff540b82 */ /* 0x002e620000000a00 */
[----:B0-----:R-:W-:-:S07]  /*18b0*/  @P0 IMAD.WIDE.U32 R86, R157, 0x20, R86 ;  /* 0x000000209d560825 */ /* 0x001fce00078e0056 */
[----:B------:R-:W0:Y:S01]  /*18c0*/  LDC.64 R110, c[0x0][0x3b0] ;  /* 0x0000ec00ff6e7b82 */ /* 0x000e220000000a00 */
[----:B------:R-:W5:Y:S04]  /*18d0*/  @P0 LDG.E.128 R68, desc[UR6][R86.64] ;  /* 0x0000000656440981 */ /* 0x000f68000c1e1d00 */
[----:B------:R3:W5:Y:S01]  /*18e0*/  @P0 LDG.E.128 R72, desc[UR6][R86.64+0x10] ;  /* 0x0000100656480981 */ /* 0x000762000c1e1d00 */
[----:B-1----:R-:W-:Y:S02]  /*18f0*/  @P0 IMAD.WIDE.U32 R84, R156, 0x20, R84 ;  /* 0x000000209c540825 */ /* 0x002fe400078e0054 */
[----:B---3--:R-:W1:Y:S03]  /*1900*/  @P0 LDC.64 R86, c[0x0][0x438] ;  /* 0x00010e00ff560b82 */ /* 0x008e660000000a00 */
[----:B------:R-:W5:Y:S04]  /*1910*/  @P0 LDG.E.128 R76, desc[UR6][R84.64] ;  /* 0x00000006544c0981 */ /* 0x000f68000c1e1d00 */
[----:B------:R3:W5:Y:S02]  /*1920*/  @P0 LDG.E.128 R80, desc[UR6][R84.64+0x10] ;  /* 0x0000100654500981 */ /* 0x000764000c1e1d00 */
[----:B---3--:R-:W3:Y:S02]  /*1930*/  @P1 LDC.64 R84, c[0x0][0x3e0] ;  /* 0x0000f800ff541b82 */ /* 0x008ee40000000a00 */
[----:B---3--:R-:W-:-:S05]  /*1940*/  @P1 IMAD.WIDE R84, R154, 0x2, R84 ;  /* 0x000000029a541825 */ /* 0x008fca00078e0254 */
[----:B------:R-:W3:Y:S01]  /*1950*/  @P1 LDG.E.U16 R191, desc[UR6][R84.64] ;  /* 0x0000000654bf1981 */ /* 0x000ee2000c1e1500 */
[----:B0-----:R-:W-:-:S04]  /*1960*/  IMAD.WIDE.U32 R124, R159, 0x8, R110 ;  /* 0x000000089f7c7825 */ /* 0x001fc800078e006e */
[--C-:B------:R-:W-:Y:S02]  /*1970*/  IMAD.WIDE.U32 R120, R157, 0x8, R110.reuse ;  /* 0x000000089d787825 */ /* 0x100fe400078e006e */
[----:B------:R-:W5:Y:S02]  /*1980*/  LDG.E.64 R124, desc[UR6][R124.64] ;  /* 0x000000067c7c7981 */ /* 0x000f64000c1e1b00 */
[--C-:B------:R-:W-:Y:S02]  /*1990*/  IMAD.WIDE.U32 R114, R156, 0x8, R110.reuse ;  /* 0x000000089c727825 */ /* 0x100fe400078e006e */
[----:B------:R-:W5:Y:S02]  /*19a0*/  LDG.E.64 R120, desc[UR6][R120.64] ;  /* 0x0000000678787981 */ /* 0x000f64000c1e1b00 */
[----:B------:R-:W-:Y:S02]  /*19b0*/  IMAD.WIDE.U32 R110, R155, 0x8, R110 ;  /* 0x000000089b6e7825 */ /* 0x000fe400078e006e */
[----:B------:R-:W5:Y:S02]  /*19c0*/  LDG.E.64 R114, desc[UR6][R114.64] ;  /* 0x0000000672727981 */ /* 0x000f64000c1e1b00 */
[----:B--2---:R-:W-:-:S02]  /*19d0*/  @P0 IMAD.WIDE.U32 R88, R159, 0x20, R88 ;  /* 0x000000209f580825 */ /* 0x004fc400078e0058 */
[----:B------:R-:W5:Y:S02]  /*19e0*/  LDG.E.64 R110, desc[UR6][R110.64] ;  /* 0x000000066e6e7981 */ /* 0x000f64000c1e1b00 */
[----:B-1----:R-:W-:Y:S02]  /*19f0*/  @P0 IMAD.WIDE.U32 R86, R155, 0x20, R86 ;  /* 0x000000209b560825 */ /* 0x002fe400078e0056 */
[----:B------:R-:W5:Y:S04]  /*1a00*/  @P0 LDG.E.128 R60, desc[UR6][R88.64] ;  /* 0x00000006583c0981 */ /* 0x000f68000c1e1d00 */
[----:B------:R0:W5:Y:S04]  /*1a10*/  @P0 LDG.E.128 R64, desc[UR6][R88.64+0x10] ;  /* 0x0000100658400981 */ /* 0x000168000c1e1d00 */
[----:B------:R-:W5:Y:S04]  /*1a20*/  @P0 LDG.E.128 R52, desc[UR6][R86.64] ;  /* 0x0000000656340981 */ /* 0x000f68000c1e1d00 */
[----:B------:R1:W5:Y:S01]  /*1a30*/  @P0 LDG.E.128 R56, desc[UR6][R86.64+0x10] ;  /* 0x0000100656380981 */ /* 0x000362000c1e1d00 */
[C---:B------:R-:W-:Y:S01]  /*1a40*/  @!P3 IADD3 R228, PT, PT, R227.reuse, 0x4000, RZ ;  /* 0x00004000e3e4b810 */ /* 0x040fe20007ffe0ff */
[----:B------:R-:W-:Y:S01]  /*1a50*/  BAR.SYNC.DEFER_BLOCKING 0x0 ;  /* 0x0000000000007b1d */ /* 0x000fe20000010000 */
[----:B0-----:R-:W-:-:S02]  /*1a60*/  IADD3 R88, PT, PT, R227, 0x4030, RZ ;  /* 0x00004030e3587810 */ /* 0x001fc40007ffe0ff */
[----:B------:R-:W-:Y:S01]  /*1a70*/  @!P3 IADD3 R88, PT, PT, R227, 0x4010, RZ ;  /* 0x00004010e358b810 */ /* 0x000fe20007ffe0ff */
[----:B------:R-:W-:Y:S01]  /*1a80*/  FADD.FTZ R147, R90, R147 ;  /* 0x000000935a937221 */ /* 0x000fe20000010000 */
[----:B------:R-:W-:Y:S01]  /*1a90*/  FFMA.FTZ R149, R207, R90, R149 ;  /* 0x0000005acf957223 */ /* 0x000fe20000010095 */
[----:B------:R-:W-:Y:S01]  /*1aa0*/  FADD.FTZ R29, R91, R29 ;  /* 0x0000001d5b1d7221 */ /* 0x000fe20000010000 */
[----:B------:R-:W-:Y:S01]  /*1ab0*/  FFMA.FTZ R146, R212, R91, R146 ;  /* 0x0000005bd4927223 */ /* 0x000fe20000010092 */
[----:B-1----:R-:W0:Y:S04]  /*1ac0*/  LDS.128 R84, [R228] ;  /* 0x00000000e4547984 */ /* 0x002e280000000c00 */
[----:B------:R-:W1:Y:S01]  /*1ad0*/  LDS.128 R88, [R88] ;  /* 0x0000000058587984 */ /* 0x000e620000000c00 */
[----:B------:R-:W-:Y:S01]  /*1ae0*/  FADD.FTZ R28, R161, R28 ;  /* 0x0000001ca11c7221 */ /* 0x000fe20000010000 */
[----:B------:R-:W-:Y:S01]  /*1af0*/  FFMA.FTZ R145, R214, R161, R145 ;  /* 0x000000a1d6917223 */ /* 0x000fe20000010091 */
[----:B------:R-:W-:Y:S01]  /*1b00*/  FADD.FTZ R30, R160, R30 ;  /* 0x0000001ea01e7221 */ /* 0x000fe20000010000 */
[----:B------:R-:W-:Y:S01]  /*1b10*/  FFMA.FTZ R148, R209, R160, R148 ;  /* 0x000000a0d1947223 */ /* 0x000fe20000010094 */
[----:B------:R-:W-:Y:S01]  /*1b20*/  FADD.FTZ R27, R162, R27 ;  /* 0x0000001ba21b7221 */ /* 0x000fe20000010000 */
[----:B------:R-:W-:Y:S01]  /*1b30*/  FFMA.FTZ R144, R216, R162, R144 ;  /* 0x000000a2d8907223 */ /* 0x000fe20000010090 */
[----:B------:R-:W-:-:S02]  /*1b40*/  HFMA2 R160, -RZ, RZ, 1.875, 0 ;  /* 0x3f800000ffa07431 */ /* 0x000fc400000001ff */
        /* <DEDUP_REMOVED lines=61> */
[----:B------:R-:W-:Y:S01]  /*1f20*/  FMUL.FTZ R162, R84, UR12 ;  /* 0x0000000c54a27c20 */ /* 0x000fe20008410000 */
[----:B------:R-:W-:Y:S01]  /*1f30*/  FSEL R161, R90, RZ, !P5 ;  /* 0x000000ff5aa17208 */ /* 0x000fe20006800000 */
[----:B---3--:R-:W-:Y:S01]  /*1f40*/  @P1 HADD2.F32 R160, -RZ, R191.H0_H0 ;  /* 0x200000bfffa01230 */ /* 0x008fe20000004100 */
[----:B------:R-:W-:Y:S06]  /*1f50*/  @!P0 BRA `(.L_x_9985) ;  /* 0x0000002000388947 */ /* 0x000fec0003800000 */
[----:B------:R-:W-:-:S04]  /*1f60*/  UISETP.NE.U32.AND UP0, UPT, UR14, URZ, UPT ;  /* 0x000000ff0e00728c */ /* 0x000fc8000bf05070 */
[----:B------:R-:W-:-:S09]  /*1f70*/  UISETP.NE.AND.EX UP0, UPT, UR15, URZ, UPT, UP0 ;  /* 0x000000ff0f00728c */ /* 0x000fd2000bf05300 */
[----:B------:R-:W-:Y:S05]  /*1f80*/  BRA.U UP0, `(.L_x_9986) ;  /* 0x0000000100f87547 */ /* 0x000fea000b800000 */
[-CC-:B------:R-:W-:Y:S01]  /*1f90*/  FFMA.FTZ R85, R212, R162.reuse, R161.reuse ;  /* 0x000000a2d4557223 */ /* 0x180fe200000100a1 */
[-CC-:B------:R-:W-:Y:S01]  /*1fa0*/  FFMA.FTZ R205, R205, R162.reuse, R161.reuse ;  /* 0x000000a2cdcd7223 */ /* 0x180fe200000100a1 */
[----:B-----5:R-:W-:Y:S01]  /*1fb0*/  LOP3.LUT P2, RZ, R125, 0xff, RZ, 0xc0, !PT ;  /* 0x000000ff7dff7812 */ /* 0x020fe2000784c0ff */
[-C--:B------:R-:W-:Y:S01]  /*1fc0*/  FFMA.FTZ R207, R207, R162.reuse, R161 ;  /* 0x000000a2cfcf7223 */ /* 0x080fe200000100a1 */
[----:B------:R-:W-:Y:S01]  /*1fd0*/  FADD.FTZ R85, R210, -R85 ;  /* 0x80000055d2557221 */ /* 0x000fe20000010000 */
[----:B------:R-:W-:Y:S01]  /*1fe0*/  FADD.FTZ R205, R204, -R205 ;  /* 0x800000cdcccd7221 */ /* 0x000fe20000010000 */
[-C--:B------:R-:W-:Y:S01]  /*1ff0*/  FFMA.FTZ R209, R209, R162.reuse, R161 ;  /* 0x000000a2d1d17223 */ /* 0x080fe200000100a1 */
[----:B------:R-:W-:Y:S01]  /*2000*/  FADD.FTZ R207, R206, -R207 ;  /* 0x800000cfcecf7221 */ /* 0x000fe20000010000 */
[C---:B------:R-:W-:Y:S01]  /*2010*/  FFMA.FTZ R85, R158.reuse, R85, R64 ;  /* 0x000000559e557223 */ /* 0x040fe20000010040 */
[----:B------:R-:W-:Y:S01]  /*2020*/  FFMA.FTZ R205, R158, R205, R61 ;  /* 0x000000cd9ecd7223 */ /* 0x000fe2000001003d */
[-CC-:B------:R-:W-:Y:S01]  /*2030*/  FFMA.FTZ R214, R214, R162.reuse, R161.reuse ;  /* 0x000000a2d6d67223 */ /* 0x180fe200000100a1 */
[--C-:B------:R-:W-:Y:S01]  /*2040*/  FFMA.FTZ R216, R216, R162, R161.reuse ;  /* 0x000000a2d8d87223 */ /* 0x100fe200000100a1 */
[----:B------:R-:W-:Y:S01]  /*2050*/  FMUL.FTZ R85, R85, R160 ;  /* 0x000000a055557220 */ /* 0x000fe20000410000 */
[----:B------:R-:W-:Y:S01]  /*2060*/  FFMA.FTZ R0, R0, R162, R161 ;  /* 0x000000a200007223 */ /* 0x000fe200000100a1 */
[----:B------:R-:W-:Y:S01]  /*2070*/  FMUL.FTZ R205, R205, R160 ;  /* 0x000000a0cdcd7220 */ /* 0x000fe20000410000 */
[----:B------:R-:W-:Y:S01]  /*2080*/  FFMA.FTZ R207, R158, R207, R62 ;  /* 0x000000cf9ecf7223 */ /* 0x000fe2000001003e */
[----:B------:R-:W-:Y:S01]  /*2090*/  FMUL.FTZ R84, R85, UR4 ;  /* 0x0000000455547c20 */ /* 0x000fe20008410000 */
[----:B------:R-:W-:Y:S01]  /*20a0*/  FADD.FTZ R209, R208, -R209 ;  /* 0x800000d1d0d17221 */ /* 0x000fe20000010000 */
[----:B------:R-:W-:Y:S01]  /*20b0*/  FADD.FTZ R214, R211, -R214 ;  /* 0x800000d6d3d67221 */ /* 0x000fe20000010000 */
[----:B------:R-:W-:Y:S01]  /*20c0*/  FADD.FTZ R213, R213, -R216 ;  /* 0x800000d8d5d57221 */ /* 0x000fe20000010000 */
[----:B------:R-:W-:Y:S01]  /*20d0*/  FADD.FTZ R201, R201, -R0 ;  /* 0x80000000c9c97221 */ /* 0x000fe20000010000 */
[----:B------:R-:W-:Y:S01]  /*20e0*/  FSEL R86, R84, RZ, P2 ;  /* 0x000000ff54567208 */ /* 0x000fe20001000000 */
[----:B------:R-:W-:Y:S01]  /*20f0*/  FFMA.FTZ R84, R217, R162, R161 ;  /* 0x000000a2d9547223 */ /* 0x000fe200000100a1 */
[----:B------:R-:W-:Y:S01]  /*2100*/  FMUL.FTZ R205, R205, UR4 ;  /* 0x00000004cdcd7c20 */ /* 0x000fe20008410000 */
[----:B------:R-:W-:Y:S01]  /*2110*/  LOP3.LUT P0, RZ, R124, 0xff00, RZ, 0xc0, !PT ;  /* 0x0000ff007cff7812 */ /* 0x000fe2000780c0ff */
[----:B------:R-:W-:Y:S01]  /*2120*/  FMUL.FTZ R207, R207, R160 ;  /* 0x000000a0cfcf7220 */ /* 0x000fe20000410000 */
[----:B------:R-:W-:Y:S01]  /*2130*/  FADD.FTZ R84, R215, -R84 ;  /* 0x80000054d7547221 */ /* 0x000fe20000010000 */
[C---:B------:R-:W-:Y:S01]  /*2140*/  FFMA.FTZ R209, R158.reuse, R209, R63 ;  /* 0x000000d19ed17223 */ /* 0x040fe2000001003f */
[C---:B------:R-:W-:Y:S01]  /*2150*/  FFMA.FTZ R87, R158.reuse, R214, R65 ;  /* 0x000000d69e577223 */ /* 0x040fe20000010041 */
[C---:B------:R-:W-:Y:S01]  /*2160*/  FFMA.FTZ R213, R158.reuse, R213, R66 ;  /* 0x000000d59ed57223 */ /* 0x040fe20000010042 */
[C---:B------:R-:W-:Y:S01]  /*2170*/  FFMA.FTZ R89, R158.reuse, R84, R67 ;  /* 0x000000549e597223 */ /* 0x040fe20000010043 */
[----:B------:R-:W-:Y:S01]  /*2180*/  FFMA.FTZ R201, R158, R201, R60 ;  /* 0x000000c99ec97223 */ /* 0x000fe2000001003c */
[----:B------:R-:W-:Y:S01]  /*2190*/  FMUL.FTZ R207, R207, UR4 ;  /* 0x00000004cfcf7c20 */ /* 0x000fe20008410000 */
[----:B------:R-:W-:Y:S01]  /*21a0*/  FSEL R205, R205, RZ, P0 ;  /* 0x000000ffcdcd7208 */ /* 0x000fe20000000000 */
[-C--:B------:R-:W-:Y:S01]  /*21b0*/  FMUL.FTZ R89, R89, R160.reuse ;  /* 0x000000a059597220 */ /* 0x080fe20000410000 */
[C---:B------:R-:W-:Y:S01]  /*21c0*/  LOP3.LUT P6, RZ, R124.reuse, 0xff0000, RZ, 0xc0, !PT ;  /* 0x00ff00007cff7812 */ /* 0x040fe200078cc0ff */
[-C--:B------:R-:W-:Y:S01]  /*21d0*/  FMUL.FTZ R209, R209, R160.reuse ;  /* 0x000000a0d1d17220 */ /* 0x080fe20000410000 */
[C---:B------:R-:W-:Y:S01]  /*21e0*/  ISETP.GE.U32.AND P0, PT, R124.reuse, RZ, PT ;  /* 0x000000ff7c00720c */ /* 0x040fe20003f06070 */
[-C--:B------:R-:W-:Y:S01]  /*21f0*/  FMUL.FTZ R213, R213, R160.reuse ;  /* 0x000000a0d5d57220 */ /* 0x080fe20000410000 */
[-C--:B------:R-:W-:Y:S01]  /*2200*/  FMUL.FTZ R87, R87, R160.reuse ;  /* 0x000000a057577220 */ /* 0x080fe20000410000 */
[----:B------:R-:W-:Y:S01]  /*2210*/  FMUL.FTZ R201, R201, R160 ;  /* 0x000000a0c9c97220 */ /* 0x000fe20000410000 */
[----:B------:R-:W-:Y:S01]  /*2220*/  FMUL.FTZ R89, R89, UR4 ;  /* 0x0000000459597c20 */ /* 0x000fe20008410000 */
[----:B------:R-:W-:Y:S01]  /*2230*/  FSEL R85, R207, RZ, P6 ;  /* 0x000000ffcf557208 */ /* 0x000fe20003000000 */
[----:B------:R-:W-:Y:S01]  /*2240*/  FMUL.FTZ R213, R213, UR4 ;  /* 0x00000004d5d57c20 */ /* 0x000fe20008410000 */
[----:B------:R-:W-:Y:S01]  /*2250*/  ISETP.GE.U32.AND.EX P0, PT, R125, 0x1000000, PT, P0 ;  /* 0x010000007d00780c */ /* 0x000fe20003f06100 */
[----:B------:R-:W-:Y:S01]  /*2260*/  FMUL.FTZ R87, R87, UR4 ;  /* 0x0000000457577c20 */ /* 0x000fe20008410000 */
[----:B------:R-:W-:Y:S01]  /*2270*/  FMUL.FTZ R209, R209, UR4 ;  /* 0x00000004d1d17c20 */ /* 0x000fe20008410000 */
[----:B------:R-:W-:Y:S01]  /*2280*/  FMUL.FTZ R201, R201, UR4 ;  /* 0x00000004c9c97c20 */ /* 0x000fe20008410000 */
[----:B------:R-:W-:-:S02]  /*2290*/  LOP3.LUT P4, RZ, R124, 0xff000000, RZ, 0xc0, !PT ;  /* 0xff0000007cff7812 */ /* 0x000fc4000788c0ff */
[C---:B------:R-:W-:Y:S02]  /*22a0*/  LOP3.LUT P5, RZ, R125.reuse, 0xff00, RZ, 0xc0, !PT ;  /* 0x0000ff007dff7812 */ /* 0x040fe400078ac0ff */
[----:B------:R-:W-:Y:S02]  /*22b0*/  LOP3.LUT P6, RZ, R125, 0xff0000, RZ, 0xc0, !PT ;  /* 0x00ff00007dff7812 */ /* 0x000fe400078cc0ff */
[----:B------:R-:W-:Y:S02]  /*22c0*/  LOP3.LUT P2, RZ, R124, 0xff, RZ, 0xc0, !PT ;  /* 0x000000ff7cff7812 */ /* 0x000fe4000784c0ff */
[----:B------:R-:W-:Y:S02]  /*22d0*/  FSEL R88, R89, RZ, P0 ;  /* 0x000000ff59587208 */ /* 0x000fe40000000000 */
        /* <DEDUP_REMOVED lines=9> */
.L_x_9986:
[-CC-:B------:R-:W-:Y:S01]  /*2370*/  FFMA.FTZ R45, R212, R162.reuse, R161.reuse ;  /* 0x000000a2d42d7223 */ /* 0x180fe200000100a1 */
[-CC-:B------:R-:W-:Y:S01]  /*2380*/  FFMA.FTZ R216, R216, R162.reuse, R161.reuse ;  /* 0x000000a2d8d87223 */ /* 0x180fe200000100a1 */
[-C--:B------:R-:W-:Y:S01]  /*2390*/  FFMA.FTZ R44, R217, R162.reuse, R161 ;  /* 0x000000a2d92c7223 */ /* 0x080fe200000100a1 */
[----:B-----5:R-:W-:Y:S01]  /*23a0*/  ISETP.GE.U32.AND P0, PT, R124, RZ, PT ;  /* 0x000000ff7c00720c */ /* 0x020fe20003f06070 */
[----:B------:R-:W-:Y:S01]  /*23b0*/  FADD.FTZ R45, R210, -R45 ;  /* 0x8000002dd22d7221 */ /* 0x000fe20000010000 */
[----:B------:R-:W-:Y:S01]  /*23c0*/  FADD.FTZ R213, R213, -R216 ;  /* 0x800000d8d5d57221 */ /* 0x000fe20000010000 */
[----:B------:R-:W-:Y:S01]  /*23d0*/  FADD.FTZ R44, R215, -R44 ;  /* 0x8000002cd72c7221 */ /* 0x000fe20000010000 */
[----:B------:R-:W-:Y:S01]  /*23e0*/  FFMA.FTZ R205, R205, R162, R161 ;  /* 0x000000a2cdcd7223 */ /* 0x000fe200000100a1 */
[C---:B------:R-:W-:Y:S01]  /*23f0*/  FFMA.FTZ R48, R158.reuse, R45, R64 ;  /* 0x0000002d9e307223 */ /* 0x040fe20000010040 */
[C---:B------:R-:W-:Y:S01]  /*2400*/  FFMA.FTZ R50, R158.reuse, R213, R66 ;  /* 0x000000d59e327223 */ /* 0x040fe20000010042 */
[----:B------:R-:W-:Y:S01]  /*2410*/  FFMA.FTZ R51, R158, R44, R67 ;  /* 0x0000002c9e337223 */ /* 0x000fe20000010043 */
[--C-:B------:R-:W-:Y:S01]  /*2420*/  FFMA.FTZ R207, R207, R162, R161.reuse ;  /* 0x000000a2cfcf7223 */ /* 0x100fe200000100a1 */
[-C--:B------:R-:W-:Y:S01]  /*2430*/  FMUL.FTZ R44, R48, R160.reuse ;  /* 0x000000a0302c7220 */ /* 0x080fe20000410000 */
[-C--:B------:R-:W-:Y:S01]  /*2440*/  FMUL.FTZ R45, R50, R160.reuse ;  /* 0x000000a0322d7220 */ /* 0x080fe20000410000 */
[----:B------:R-:W-:Y:S01]  /*2450*/  FMUL.FTZ R46, R51, R160 ;  /* 0x000000a0332e7220 */ /* 0x000fe20000410000 */
[-CC-:B------:R-:W-:Y:S01]  /*2460*/  FFMA.FTZ R214, R214, R162.reuse, R161.reuse ;  /* 0x000000a2d6d67223 */ /* 0x180fe200000100a1 */
[-CC-:B------:R-:W-:Y:S01]  /*2470*/  FFMA.FTZ R209, R209, R162.reuse, R161.reuse ;  /* 0x000000a2d1d17223 */ /* 0x180fe200000100a1 */
[----:B------:R-:W-:Y:S01]  /*2480*/  FFMA.FTZ R0, R0, R162, R161 ;  /* 0x000000a200007223 */ /* 0x000fe200000100a1 */
[----:B------:R-:W-:Y:S01]  /*2490*/  FMUL.FTZ R45, R45, UR4 ;  /* 0x000000042d2d7c20 */ /* 0x000fe20008410000 */
[----:B------:R-:W-:Y:S01]  /*24a0*/  FMUL.FTZ R46, R46, UR4 ;  /* 0x000000042e2e7c20 */ /* 0x000fe20008410000 */
[----:B------:R-:W-:Y:S01]  /*24b0*/  FMUL.FTZ R44, R44, UR4 ;  /* 0x000000042c2c7c20 */ /* 0x000fe20008410000 */
[C---:B------:R-:W-:Y:S01]  /*24c0*/  LOP3.LUT P5, RZ, R125.reuse, 0xff, RZ, 0xc0, !PT ;  /* 0x000000ff7dff7812 */ /* 0x040fe200078ac0ff */
[----:B------:R-:W-:Y:S01]  /*24d0*/  FADD.FTZ R205, R204, -R205 ;  /* 0x800000cdcccd7221 */ /* 0x000fe20000010000 */
[C---:B------:R-:W-:Y:S01]  /*24e0*/  LOP3.LUT P6, RZ, R125.reuse, 0xff0000, RZ, 0xc0, !PT ;  /* 0x00ff00007dff7812 */ /* 0x040fe200078cc0ff */
[----:B------:R-:W-:Y:S01]  /*24f0*/  FADD.FTZ R207, R206, -R207 ;  /* 0x800000cfcecf7221 */ /* 0x000fe20000010000 */
[----:B------:R-:W-:Y:S01]  /*2500*/  ISETP.GE.U32.AND.EX P0, PT, R125, 0x1000000, PT, P0 ;  /* 0x010000007d00780c */ /* 0x000fe20003f06100 */
[----:B------:R-:W-:Y:S01]  /*2510*/  FADD.FTZ R214, R211, -R214 ;  /* 0x800000d6d3d67221 */ /* 0x000fe20000010000 */
[----:B------:R-:W-:Y:S01]  /*2520*/  FADD.FTZ R208, R208, -R209 ;  /* 0x800000d1d0d07221 */ /* 0x000fe20000010000 */
[----:B------:R-:W-:Y:S01]  /*2530*/  FADD.FTZ R201, R201, -R0 ;  /* 0x80000000c9c97221 */ /* 0x000fe20000010000 */
[----:B------:R-:W-:Y:S01]  /*2540*/  FSEL R163, R45, RZ, P6 ;  /* 0x000000ff2da37208 */ /* 0x000fe20003000000 */
[----:B------:R-:W-:Y:S01]  /*2550*/  FFMA.FTZ R45, R158, R205, R61 ;  /* 0x000000cd9e2d7223 */ /* 0x000fe2000001003d */
[----:B------:R-:W-:Y:S01]  /*2560*/  FSEL R164, R46, RZ, P0 ;  /* 0x000000ff2ea47208 */ /* 0x000fe20000000000 */
[----:B------:R-:W-:Y:S01]  /*2570*/  FFMA.FTZ R49, R158, R214, R65 ;  /* 0x000000d69e317223 */ /* 0x000fe20000010041 */
[----:B------:R-:W-:Y:S01]  /*2580*/  FSEL R90, R44, RZ, P5 ;  /* 0x000000ff2c5a7208 */ /* 0x000fe20002800000 */
        /* <DEDUP_REMOVED lines=27> */
.L_x_9987:
[----:B------:R-:W-:Y:S01]  /*2740*/  ISETP.NE.U32.AND P0, PT, RZ, UR14, PT ;  /* 0x0000000eff007c0c */ /* 0x000fe2000bf05070 */
[----:B------:R-:W0:Y:S03]  /*2750*/  LDC.64 R124, c[0x0][0x468] ;  /* 0x00011a00ff7c7b82 */ /* 0x000e260000000a00 */
[----:B------:R-:W-:-:S13]  /*2760*/  ISETP.NE.AND.EX P0, PT, RZ, UR15, PT, P0 ;  /* 0x0000000fff007c0c */ /* 0x000fda000bf05300 */
[----:B------:R-:W1:Y:S01]  /*2770*/  @P0 LDC.64 R88, c[0x0][0x478] ;  /* 0x00011e00ff580b82 */ /* 0x000e620000000a00 */
[----:B0-----:R-:W-:-:S04]  /*2780*/  IMAD.WIDE.U32 R90, R159, 0x10, R124 ;  /* 0x000000109f5a7825 */ /* 0x001fc800078e007c */
[----:B-1----:R-:W-:-:S05]  /*2790*/  @P0 IMAD.WIDE.U32 R88, R159, 0x20, R88 ;  /* 0x000000209f580825 */ /* 0x002fca00078e0058 */
[----:B------:R0:W-:Y:S04]  /*27a0*/  @P0 STG.E.128 desc[UR6][R88.64], R44 ;  /* 0x0000002c58000986 */ /* 0x0001e8000c101d06 */
[----:B------:R0:W-:Y:S04]  /*27b0*/  @P0 STG.E.128 desc[UR6][R88.64+0x10], R48 ;  /* 0x0000103058000986 */ /* 0x0001e8000c101d06 */
        /* <DEDUP_REMOVED lines=10> */
[C---:B------:R-:W-:Y:S01]  /*2860*/  FFMA.FTZ R50, R158.reuse, R171, R74 ;  /* 0x000000ab9e327223 */ /* 0x040fe2000001004a */
[C---:B------:R-:W-:Y:S01]  /*2870*/  FFMA.FTZ R51, R158.reuse, R172, R75 ;  /* 0x000000ac9e337223 */ /* 0x040fe2000001004b */
[----:B------:R-:W-:Y:S01]  /*2880*/  FFMA.FTZ R48, R158, R177, R72 ;  /* 0x000000b19e307223 */ /* 0x000fe20000010048 */
[----:B------:R-:W-:Y:S01]  /*2890*/  ISETP.GE.U32.AND P2, PT, R120, RZ, PT ;  /* 0x000000ff7800720c */ /* 0x000fe20003f46070 */
[-C--:B------:R-:W-:Y:S01]  /*28a0*/  FMUL.FTZ R44, R50, R160.reuse ;  /* 0x000000a0322c7220 */ /* 0x080fe20000410000 */
[----:B------:R-:W-:Y:S01]  /*28b0*/  FMUL.FTZ R45, R51, R160 ;  /* 0x000000a0332d7220 */ /* 0x000fe20000410000 */
[-CC-:B------:R-:W-:Y:S01]  /*28c0*/  FFMA.FTZ R182, R182, R162.reuse, R161.reuse ;  /* 0x000000a2b6b67223 */ /* 0x180fe200000100a1 */
[-CC-:B------:R-:W-:Y:S01]  /*28d0*/  FFMA.FTZ R180, R180, R162.reuse, R161.reuse ;  /* 0x000000a2b4b47223 */ /* 0x180fe200000100a1 */
[-CC-:B------:R-:W-:Y:S01]  /*28e0*/  FFMA.FTZ R178, R178, R162.reuse, R161.reuse ;  /* 0x000000a2b2b27223 */ /* 0x180fe200000100a1 */
[----:B------:R-:W-:Y:S01]  /*28f0*/  FFMA.FTZ R184, R184, R162, R161 ;  /* 0x000000a2b8b87223 */ /* 0x000fe200000100a1 */
[----:B------:R-:W-:Y:S01]  /*2900*/  FMUL.FTZ R0, R48, R160 ;  /* 0x000000a030007220 */ /* 0x000fe20000410000 */
[----:B------:R-:W-:Y:S01]  /*2910*/  FMUL.FTZ R44, R44, UR4 ;  /* 0x000000042c2c7c20 */ /* 0x000fe20008410000 */
[----:B------:R-:W-:Y:S01]  /*2920*/  FMUL.FTZ R45, R45, UR4 ;  /* 0x000000042d2d7c20 */ /* 0x000fe20008410000 */
[C---:B------:R-:W-:Y:S01]  /*2930*/  LOP3.LUT P6, RZ, R121.reuse, 0xff0000, RZ, 0xc0, !PT ;  /* 0x00ff000079ff7812 */ /* 0x040fe200078cc0ff */
[----:B------:R-:W-:Y:S01]  /*2940*/  FFMA.FTZ R49, R158, R176, R73 ;  /* 0x000000b09e317223 */ /* 0x000fe20000010049 */
[----:B------:R-:W-:Y:S01]  /*2950*/  ISETP.GE.U32.AND.EX P2, PT, R121, 0x1000000, PT, P2 ;  /* 0x010000007900780c */ /* 0x000fe20003f46120 */
[----:B------:R-:W-:Y:S01]  /*2960*/  FADD.FTZ R182, R183, -R182 ;  /* 0x800000b6b7b67221 */ /* 0x000fe20000010000 */
        /* <DEDUP_REMOVED lines=37> */
.L_x_9988:
        /* <DEDUP_REMOVED lines=9> */
[----:B------:R-:W-:Y:S01]  /*2c50*/  FFMA.FTZ R171, R171, R162, R161 ;  /* 0x000000a2abab7223 */ /* 0x000fe200000100a1 */
[C---:B------:R-:W-:Y:S01]  /*2c60*/  FFMA.FTZ R181, R158.reuse, R181, R70 ;  /* 0x000000b59eb57223 */ /* 0x040fe20000010046 */
[----:B------:R-:W-:Y:S01]  /*2c70*/  FFMA.FTZ R177, R158, R177, R72 ;  /* 0x000000b19eb17223 */ /* 0x000fe20000010048 */
[-C--:B------:R-:W-:Y:S01]  /*2c80*/  FMUL.FTZ R85, R85, R160.reuse ;  /* 0x000000a055557220 */ /* 0x080fe20000410000 */
[----:B------:R-:W-:Y:S01]  /*2c90*/  LOP3.LUT P2, RZ, R120, 0xff00, RZ, 0xc0, !PT ;  /* 0x0000ff0078ff7812 */ /* 0x000fe2000784c0ff */
[-C--:B------:R-:W-:Y:S01]  /*2ca0*/  FMUL.FTZ R181, R181, R160.reuse ;  /* 0x000000a0b5b57220 */ /* 0x080fe20000410000 */
[----:B------:R-:W-:Y:S01]  /*2cb0*/  FMUL.FTZ R177, R177, R160 ;  /* 0x000000a0b1b17220 */ /* 0x000fe20000410000 */
[----:B------:R-:W-:Y:S01]  /*2cc0*/  FMUL.FTZ R85, R85, UR4 ;  /* 0x0000000455557c20 */ /* 0x000fe20008410000 */
[----:B------:R-:W-:Y:S01]  /*2cd0*/  FADD.FTZ R171, R174, -R171 ;  /* 0x800000abaeab7221 */ /* 0x000fe20000010000 */
        /* <DEDUP_REMOVED lines=42> */
[----:B------:R-:W-:-:S07]  /*2f80*/  F2FP.F16.F32.PACK_AB R84, R89, R84 ;  /* 0x000000545954723e */ /* 0x000fce00000000ff */
.L_x_9989:
        /* <DEDUP_REMOVED lines=30> */
[C---:B------:R-:W-:Y:S01]  /*3170*/  ISETP.GE.U32.AND.EX P2, PT, R115.reuse, 0x1000000, PT, P2 ;  /* 0x010000007300780c */ /* 0x040fe20003f46120 */
        /* <DEDUP_REMOVED lines=38> */
.L_x_9990:
[-CC-:B------:R-:W-:Y:S01]  /*33e0*/  FFMA.FTZ R113, R113, R162.reuse, R161.reuse ;  /* 0x000000a271717223 */ /* 0x180fe200000100a1 */
[-CC-:B0-----:R-:W-:Y:S01]  /*33f0*/  FFMA.FTZ R85, R126, R162.reuse, R161.reuse ;  /* 0x000000a27e557223 */ /* 0x181fe200000100a1 */
[-CC-:B------:R-:W-:Y:S01]  /*3400*/  FFMA.FTZ R117, R117, R162.reuse, R161.reuse ;  /* 0x000000a275757223 */ /* 0x180fe200000100a1 */
[-C--:B------:R-:W-:Y:S01]  /*3410*/  FFMA.FTZ R0, R129, R162.reuse, R161 ;  /* 0x000000a281007223 */ /* 0x080fe200000100a1 */
[----:B------:R-:W-:Y:S01]  /*3420*/  FADD.FTZ R113, R112, -R113 ;  /* 0x8000007170717221 */ /* 0x000fe20000010000 */
[----:B------:R-:W-:Y:S01]  /*3430*/  FADD.FTZ R85, R122, -R85 ;  /* 0x800000557a557221 */ /* 0x000fe20000010000 */
[----:B------:R-:W-:Y:S01]  /*3440*/  FADD.FTZ R117, R116, -R117 ;  /* 0x8000007574757221 */ /* 0x000fe20000010000 */
[-C--:B------:R-:W-:Y:S01]  /*3450*/  FFMA.FTZ R131, R131, R162.reuse, R161 ;  /* 0x000000a283837223 */ /* 0x080fe200000100a1 */
[C---:B------:R-:W-:Y:S01]  /*3460*/  FFMA.FTZ R113, R158.reuse, R113, R77 ;  /* 0x000000719e717223 */ /* 0x040fe2000001004d */
[----:B------:R-:W-:Y:S01]  /*3470*/  FFMA.FTZ R85, R158, R85, R80 ;  /* 0x000000559e557223 */ /* 0x000fe20000010050 */
[----:B------:R-:W-:Y:S01]  /*3480*/  FADD.FTZ R127, R127, -R0 ;  /* 0x800000007f7f7221 */ /* 0x000fe20000010000 */
[-CC-:B------:R-:W-:Y:S01]  /*3490*/  FFMA.FTZ R119, R119, R162.reuse, R161.reuse ;  /* 0x000000a277777223 */ /* 0x180fe200000100a1 */
[-CC-:B------:R-:W-:Y:S01]  /*34a0*/  FFMA.FTZ R128, R128, R162.reuse, R161.reuse ;  /* 0x000000a280807223 */ /* 0x180fe200000100a1 */
[----:B------:R-:W-:Y:S01]  /*34b0*/  FFMA.FTZ R109, R109, R162, R161 ;  /* 0x000000a26d6d7223 */ /* 0x000fe200000100a1 */
[-C--:B------:R-:W-:Y:S01]  /*34c0*/  FMUL.FTZ R113, R113, R160.reuse ;  /* 0x000000a071717220 */ /* 0x080fe20000410000 */
[-C--:B------:R-:W-:Y:S01]  /*34d0*/  FMUL.FTZ R85, R85, R160.reuse ;  /* 0x000000a055557220 */ /* 0x080fe20000410000 */
[----:B------:R-:W-:Y:S01]  /*34e0*/  FADD.FTZ R130, R130, -R131 ;  /* 0x8000008382827221 */ /* 0x000fe20000010000 */
[C---:B------:R-:W-:Y:S01]  /*34f0*/  FFMA.FTZ R117, R158.reuse, R117, R78 ;  /* 0x000000759e757223 */ /* 0x040fe2000001004e */
[----:B------:R-:W-:Y:S01]  /*3500*/  FFMA.FTZ R127, R158, R127, R82 ;  /* 0x0000007f9e7f7223 */ /* 0x000fe20000010052 */
[----:B------:R-:W-:Y:S01]  /*3510*/  FADD.FTZ R119, R118, -R119 ;  /* 0x8000007776777221 */ /* 0x000fe20000010000 */
[----:B------:R-:W-:Y:S01]  /*3520*/  FADD.FTZ R128, R123, -R128 ;  /* 0x800000807b807221 */ /* 0x000fe20000010000 */
[----:B------:R-:W-:Y:S01]  /*3530*/  FADD.FTZ R109, R108, -R109 ;  /* 0x8000006d6c6d7221 */ /* 0x000fe20000010000 */
[----:B------:R-:W-:Y:S01]  /*3540*/  FMUL.FTZ R113, R113, UR4 ;  /* 0x0000000471717c20 */ /* 0x000fe20008410000 */
[----:B------:R-:W-:Y:S01]  /*3550*/  FMUL.FTZ R0, R85, UR4 ;  /* 0x0000000455007c20 */ /* 0x000fe20008410000 */
[----:B------:R-:W-:Y:S01]  /*3560*/  LOP3.LUT P2, RZ, R114, 0xff00, RZ, 0xc0, !PT ;  /* 0x0000ff0072ff7812 */ /* 0x000fe2000784c0ff */
[----:B------:R-:W-:Y:S01]  /*3570*/  FMUL.FTZ R117, R117, R160 ;  /* 0x000000a075757220 */ /* 0x000fe20000410000 */
[----:B------:R-:W-:Y:S01]  /*3580*/  LOP3.LUT P6, RZ, R115, 0xff, RZ, 0xc0, !PT ;  /* 0x000000ff73ff7812 */ /* 0x000fe200078cc0ff */
[C---:B------:R-:W-:Y:S01]  /*3590*/  FFMA.FTZ R89, R158.reuse, R130, R83 ;  /* 0x000000829e597223 */ /* 0x040fe20000010053 */
[----:B------:R-:W-:Y:S01]  /*35a0*/  FMUL.FTZ R127, R127, R160 ;  /* 0x000000a07f7f7220 */ /* 0x000fe20000410000 */
[C---:B------:R-:W-:Y:S01]  /*35b0*/  FFMA.FTZ R119, R158.reuse, R119, R79 ;  /* 0x000000779e777223 */ /* 0x040fe2000001004f */
[C---:B------:R-:W-:Y:S01]  /*35c0*/  FFMA.FTZ R87, R158.reuse, R128, R81 ;  /* 0x000000809e577223 */ /* 0x040fe20000010051 */
[----:B------:R-:W-:Y:S01]  /*35d0*/  FFMA.FTZ R109, R158, R109, R76 ;  /* 0x0000006d9e6d7223 */ /* 0x000fe2000001004c */
[----:B------:R-:W-:Y:S01]  /*35e0*/  FMUL.FTZ R117, R117, UR4 ;  /* 0x0000000475757c20 */ /* 0x000fe20008410000 */
[----:B------:R-:W-:Y:S01]  /*35f0*/  FSEL R113, R113, RZ, P2 ;  /* 0x000000ff71717208 */ /* 0x000fe20001000000 */
[-C--:B------:R-:W-:Y:S01]  /*3600*/  FMUL.FTZ R89, R89, R160.reuse ;  /* 0x000000a059597220 */ /* 0x080fe20000410000 */
[----:B------:R-:W-:Y:S01]  /*3610*/  FSEL R86, R0, RZ, P6 ;  /* 0x000000ff00567208 */ /* 0x000fe20003000000 */
        /* <DEDUP_REMOVED lines=24> */
[----:B------:R-:W-:-:S07]  /*37a0*/  F2FP.F16.F32.PACK_AB R84, R113, R84 ;  /* 0x000000547154723e */ /* 0x000fce00000000ff */
.L_x_9991:
        /* <DEDUP_REMOVED lines=10> */
[-C--:B------:R-:W-:Y:S01]  /*3850*/  FFMA.FTZ R99, R99, R162.reuse, R161 ;  /* 0x000000a263637223 */ /* 0x080fe200000100a1 */
[----:B------:R-:W-:Y:S01]  /*3860*/  FADD.FTZ R101, R100, -R101 ;  /* 0x8000006564657221 */ /* 0x000fe20000010000 */
[----:B------:R-:W-:Y:S01]  /*3870*/  FADD.FTZ R102, R102, -R103 ;  /* 0x8000006766667221 */ /* 0x000fe20000010000 */
[----:B------:R-:W-:Y:S01]  /*3880*/  FADD.FTZ R97, R96, -R97 ;  /* 0x8000006160617221 */ /* 0x000fe20000010000 */
[----:B------:R-:W-:Y:S01]  /*3890*/  FFMA.FTZ R95, R95, R162, R161 ;  /* 0x000000a25f5f7223 */ /* 0x000fe200000100a1 */
[C---:B0-----:R-:W-:Y:S01]  /*38a0*/  FFMA.FTZ R48, R158.reuse, R101, R56 ;  /* 0x000000659e307223 */ /* 0x041fe20000010038 */
[C---:B------:R-:W-:Y:S01]  /*38b0*/  FFMA.FTZ R49, R158.reuse, R102, R57 ;  /* 0x000000669e317223 */ /* 0x040fe20000010039 */
[----:B------:R-:W-:Y:S01]  /*38c0*/  FFMA.FTZ R46, R158, R97, R54 ;  /* 0x000000619e2e7223 */ /* 0x000fe20000010036 */
[--C-:B------:R-:W-:Y:S01]  /*38d0*/  FFMA.FTZ R105, R105, R162, R161.reuse ;  /* 0x000000a269697223 */ /* 0x100fe200000100a1 */
[----:B------:R-:W-:Y:S01]  /*38e0*/  FMUL.FTZ R84, R48, R160 ;  /* 0x000000a030547220 */ /* 0x000fe20000410000 */
[-C--:B------:R-:W-:Y:S01]  /*38f0*/  FFMA.FTZ R107, R107, R162.reuse, R161 ;  /* 0x000000a26b6b7223 */ /* 0x080fe200000100a1 */
[----:B------:R-:W-:Y:S01]  /*3900*/  FADD.FTZ R98, R98, -R99 ;  /* 0x8000006362627221 */ /* 0x000fe20000010000 */
[----:B------:R-:W-:Y:S01]  /*3910*/  FFMA.FTZ R93, R93, R162, R161 ;  /* 0x000000a25d5d7223 */ /* 0x000fe200000100a1 */
[-C--:B------:R-:W-:Y:S01]  /*3920*/  FMUL.FTZ R85, R49, R160.reuse ;  /* 0x000000a031557220 */ /* 0x080fe20000410000 */
[----:B------:R-:W-:Y:S01]  /*3930*/  FMUL.FTZ R0, R46, R160 ;  /* 0x000000a02e007220 */ /* 0x000fe20000410000 */
[----:B------:R-:W-:Y:S01]  /*3940*/  FMUL.FTZ R84, R84, UR4 ;  /* 0x0000000454547c20 */ /* 0x000fe20008410000 */
[----:B------:R-:W-:Y:S01]  /*3950*/  LOP3.LUT P2, RZ, R111, 0xff, RZ, 0xc0, !PT ;  /* 0x000000ff6fff7812 */ /* 0x000fe2000784c0ff */
[----:B------:R-:W-:Y:S01]  /*3960*/  FADD.FTZ R95, R94, -R95 ;  /* 0x8000005f5e5f7221 */ /* 0x000fe20000010000 */
        /* <DEDUP_REMOVED lines=41> */
.L_x_9992:
[-CC-:B------:R-:W-:Y:S01]  /*3c00*/  FFMA.FTZ R95, R95, R162.reuse, R161.reuse ;  /* 0x000000a25f5f7223 */ /* 0x180fe200000100a1 */
[-CC-:B------:R-:W-:Y:S01]  /*3c10*/  FFMA.FTZ R101, R101, R162.reuse, R161.reuse ;  /* 0x000000a265657223 */ /* 0x180fe200000100a1 */
[-CC-:B------:R-:W-:Y:S01]  /*3c20*/  FFMA.FTZ R97, R97, R162.reuse, R161.reuse ;  /* 0x000000a261617223 */ /* 0x180fe200000100a1 */
        /* <DEDUP_REMOVED lines=9> */
[-CC-:B------:R-:W-:Y:S01]  /*3cc0*/  FFMA.FTZ R103, R103, R162.reuse, R161.reuse ;  /* 0x000000a267677223 */ /* 0x180fe200000100a1 */
[----:B------:R-:W-:Y:S01]  /*3cd0*/  FFMA.FTZ R93, R93, R162, R161 ;  /* 0x000000a25d5d7223 */ /* 0x000fe200000100a1 */
[-C--:B------:R-:W-:Y:S01]  /*3ce0*/  FMUL.FTZ R95, R95, R160.reuse ;  /* 0x000000a05f5f7220 */ /* 0x080fe20000410000 */
[----:B------:R-:W-:Y:S01]  /*3cf0*/  FMUL.FTZ R101, R101, R160 ;  /* 0x000000a065657220 */ /* 0x000fe20000410000 */
        /* <DEDUP_REMOVED lines=8> */
[----:B0-----:R-:W-:Y:S01]  /*3d80*/  FFMA.FTZ R89, R158, R106, R59 ;  /* 0x0000006a9e597223 */ /* 0x001fe2000001003b */
[-C--:B------:R-:W-:Y:S01]  /*3d90*/  FMUL.FTZ R97, R97, R160.reuse ;  /* 0x000000a061617220 */ /* 0x080fe20000410000 */
[----:B------:R-:W-:Y:S01]  /*3da0*/  FMUL.FTZ R105, R105, R160 ;  /* 0x000000a069697220 */ /* 0x000fe20000410000 */
[----:B------:R-:W-:Y:S01]  /*3db0*/  LOP3.LUT P2, RZ, R110, 0xff00, RZ, 0xc0, !PT ;  /* 0x0000ff006eff7812 */ /* 0x000fe2000784c0ff */
[C---:B------:R-:W-:Y:S01]  /*3dc0*/  FFMA.FTZ R85, R158.reuse, R98, R55 ;  /* 0x000000629e557223 */ /* 0x040fe20000010037 */
[----:B------:R-:W-:Y:S01]  /*3dd0*/  LOP3.LUT P6, RZ, R111, 0xff, RZ, 0xc0, !PT ;  /* 0x000000ff6fff7812 */ /* 0x000fe200078cc0ff */
[C---:B------:R-:W-:Y:S01]  /*3de0*/  FFMA.FTZ R87, R158.reuse, R102, R57 ;  /* 0x000000669e577223 */ /* 0x040fe20000010039 */
[----:B------:R-:W-:Y:S01]  /*3df0*/  FFMA.FTZ R93, R158, R93, R52 ;  /* 0x0000005d9e5d7223 */ /* 0x000fe20000010034 */
[-C--:B------:R-:W-:Y:S01]  /*3e00*/  FMUL.FTZ R89, R89, R160.reuse ;  /* 0x000000a059597220 */ /* 0x080fe20000410000 */
[----:B------:R-:W-:Y:S01]  /*3e10*/  FMUL.FTZ R97, R97, UR4 ;  /* 0x0000000461617c20 */ /* 0x000fe20008410000 */
[----:B------:R-:W-:Y:S01]  /*3e20*/  FSEL R95, R95, RZ, P2 ;  /* 0x000000ff5f5f7208 */ /* 0x000fe20001000000 */
[----:B------:R-:W-:Y:S01]  /*3e30*/  FMUL.FTZ R105, R105, UR4 ;  /* 0x0000000469697c20 */ /* 0x000fe20008410000 */
[----:B------:R-:W-:Y:S01]  /*3e40*/  FSEL R86, R101, RZ, P6 ;  /* 0x000000ff65567208 */ /* 0x000fe20003000000 */
[-C--:B------:R-:W-:Y:S01]  /*3e50*/  FMUL.FTZ R0, R85, R160.reuse ;  /* 0x000000a055007220 */ /* 0x080fe20000410000 */
[-C--:B------:R-:W-:Y:S01]  /*3e60*/  FMUL.FTZ R87, R87, R160.reuse ;  /* 0x000000a057577220 */ /* 0x080fe20000410000 */
[----:B------:R-:W-:Y:S01]  /*3e70*/  FMUL.FTZ R93, R93, R160 ;  /* 0x000000a05d5d7220 */ /* 0x000fe20000410000 */
[C---:B------:R-:W-:Y:S01]  /*3e80*/  LOP3.LUT P5, RZ, R110.reuse, 0xff0000, RZ, 0xc0, !PT ;  /* 0x00ff00006eff7812 */ /* 0x040fe200078ac0ff */
[----:B------:R-:W-:Y:S01]  /*3e90*/  FMUL.FTZ R89, R89, UR4 ;  /* 0x0000000459597c20 */ /* 0x000fe20008410000 */
[----:B------:R-:W-:Y:S01]  /*3ea0*/  ISETP.GE.U32.AND P2, PT, R110, RZ, PT ;  /* 0x000000ff6e00720c */ /* 0x000fe20003f46070 */
[----:B------:R-:W-:Y:S01]  /*3eb0*/  FMUL.FTZ R0, R0, UR4 ;  /* 0x0000000400007c20 */ /* 0x000fe20008410000 */
[----:B------:R-:W-:Y:S01]  /*3ec0*/  LOP3.LUT P6, RZ, R111, 0xff0000, RZ, 0xc0, !PT ;  /* 0x00ff00006fff7812 */ /* 0x000fe200078cc0ff */
[----:B------:R-:W-:Y:S01]  /*3ed0*/  FMUL.FTZ R87, R87, UR4 ;  /* 0x0000000457577c20 */ /* 0x000fe20008410000 */
[----:B------:R-:W-:Y:S01]  /*3ee0*/  FSEL R85, R97, RZ, P5 ;  /* 0x000000ff61557208 */ /* 0x000fe20002800000 */
[----:B------:R-:W-:Y:S01]  /*3ef0*/  FMUL.FTZ R93, R93, UR4 ;  /* 0x000000045d5d7c20 */ /* 0x000fe20008410000 */
[----:B------:R-:W-:-:S02]  /*3f00*/  ISETP.GE.U32.AND.EX P2, PT, R111, 0x1000000, PT, P2 ;  /* 0x010000006f00780c */ /* 0x000fc40003f46120 */
[----:B------:R-:W-:Y:S02]  /*3f10*/  FSEL R105, R105, RZ, P6 ;  /* 0x000000ff69697208 */ /* 0x000fe40003000000 */
[C---:B------:R-:W-:Y:S02]  /*3f20*/  LOP3.LUT P4, RZ, R110.reuse, 0xff000000, RZ, 0xc0, !PT ;  /* 0xff0000006eff7812 */ /* 0x040fe4000788c0ff */
[----:B------:R-:W-:Y:S02]  /*3f30*/  LOP3.LUT P5, RZ, R111, 0xff00, RZ, 0xc0, !PT ;  /* 0x0000ff006fff7812 */ /* 0x000fe400078ac0ff */
        /* <DEDUP_REMOVED lines=9> */
.L_x_9993:
[----:B------:R-:W0:Y:S01]  /*3fd0*/  @P0 LDC.64 R88, c[0x0][0x478] ;  /* 0x00011e00ff580b82 */ /* 0x000e220000000a00 */
[----:B------:R-:W-:-:S04]  /*3fe0*/  IMAD.WIDE.U32 R124, R155, 0x10, R124 ;  /* 0x000000109b7c7825 */ /* 0x000fc800078e007c */
[----:B0-----:R-:W-:-:S05]  /*3ff0*/  @P0 IMAD.WIDE.U32 R88, R155, 0x20, R88 ;  /* 0x000000209b580825 */ /* 0x001fca00078e0058 */
[----:B------:R0:W-:Y:S04]  /*4000*/  @P0 STG.E.128 desc[UR6][R88.64], R44 ;  /* 0x0000002c58000986 */ /* 0x0001e8000c101d06 */
[----:B------:R0:W-:Y:S04]  /*4010*/  @P0 STG.E.128 desc[UR6][R88.64+0x10], R48 ;  /* 0x0000103058000986 */ /* 0x0001e8000c101d06 */
[----:B------:R0:W-:Y:S01]  /*4020*/  STG.E.128 desc[UR6][R124.64], R84 ;  /* 0x000000547c007986 */ /* 0x0001e2000c101d06 */
[----:B------:R-:W-:Y:S05]  /*4030*/  BRA `(.L_x_9994) ;  /* 0x00000020002c7947 */ /* 0x000fea0003800000 */
.L_x_9985:
        /* <DEDUP_REMOVED lines=9> */
[----:B------:R-:W-:Y:S01]  /*40d0*/  FADD.FTZ R89, R210, -R89 ;  /* 0x80000059d2597221 */ /* 0x000fe20000010000 */
[----:B-----5:R-:W-:Y:S01]  /*40e0*/  LOP3.LUT P2, RZ, R124, 0xff00, RZ, 0xc0, !PT ;  /* 0x0000ff007cff7812 */ /* 0x020fe2000784c0ff */
[C---:B------:R-:W-:Y:S01]  /*40f0*/  FMUL.FTZ R85, R158.reuse, R85 ;  /* 0x000000559e557220 */ /* 0x040fe20000410000 */
[C---:B------:R-:W-:Y:S01]  /*4100*/  FMUL.FTZ R87, R158.reuse, R87 ;  /* 0x000000579e577220 */ /* 0x040fe20000410000 */
[----:B------:R-:W-:Y:S01]  /*4110*/  FMUL.FTZ R89, R158, R89 ;  /* 0x000000599e597220 */ /* 0x000fe20000410000 */
[--C-:B------:R-:W-:Y:S01]  /*4120*/  FFMA.FTZ R216, R216, R162, R161.reuse ;  /* 0x000000a2d8d87223 */ /* 0x100fe200000100a1 */
[-C--:B------:R-:W-:Y:S01]  /*4130*/  FMUL.FTZ R85, R85, R160.reuse ;  /* 0x000000a055557220 */ /* 0x080fe20000410000 */
[-C--:B------:R-:W-:Y:S01]  /*4140*/  FMUL.FTZ R87, R87, R160.reuse ;  /* 0x000000a057577220 */ /* 0x080fe20000410000 */
[----:B------:R-:W-:Y:S01]  /*4150*/  FMUL.FTZ R89, R89, R160 ;  /* 0x000000a059597220 */ /* 0x000fe20000410000 */
[----:B------:R-:W-:Y:S01]  /*4160*/  FADD.FTZ R163, R215, -R84 ;  /* 0x80000054d7a37221 */ /* 0x000fe20000010000 */
        /* <DEDUP_REMOVED lines=46> */
.L_x_9995:
        /* <DEDUP_REMOVED lines=11> */
[----:B------:R-:W-:Y:S01]  /*4500*/  FADD.FTZ R49, R211, -R214 ;  /* 0x800000d6d3317221 */ /* 0x000fe20000010000 */
[-C--:B------:R-:W-:Y:S01]  /*4510*/  FMUL.FTZ R44, R50, R160.reuse ;  /* 0x000000a0322c7220 */ /* 0x080fe20000410000 */
[----:B------:R-:W-:Y:S01]  /*4520*/  FMUL.FTZ R45, R51, R160 ;  /* 0x000000a0332d7220 */ /* 0x000fe20000410000 */
[----:B-----5:R-:W-:Y:S01]  /*4530*/  ISETP.GE.U32.AND P2, PT, R124, RZ, PT ;  /* 0x000000ff7c00720c */ /* 0x020fe20003f46070 */
[-CC-:B------:R-:W-:Y:S01]  /*4540*/  FFMA.FTZ R205, R205, R162.reuse, R161.reuse ;  /* 0x000000a2cdcd7223 */ /* 0x180fe200000100a1 */
        /* <DEDUP_REMOVED lines=8> */
[C---:B------:R-:W-:Y:S01]  /*45d0*/  ISETP.GE.U32.AND.EX P2, PT, R125.reuse, 0x1000000, PT, P2 ;  /* 0x010000007d00780c */ /* 0x040fe20003f46120 */
        /* <DEDUP_REMOVED lines=36> */
.L_x_9996:
        /* <DEDUP_REMOVED lines=19> */
[----:B------:R-:W-:Y:S01]  /*4950*/  ISETP.GE.U32.AND P2, PT, R120, RZ, PT ;  /* 0x000000ff7800720c */ /* 0x000fe20003f46070 */
[-C--:B------:R-:W-:Y:S01]  /*4960*/  FMUL.FTZ R44, R50, R160.reuse ;  /* 0x000000a0322c7220 */ /* 0x080fe20000410000 */
[----:B------:R-:W-:Y:S01]  /*4970*/  FMUL.FTZ R45, R51, R160 ;  /* 0x000000a0332d7220 */ /* 0x000fe20000410000 */
[-CC-:B------:R-:W-:Y:S01]  /*4980*/  FFMA.FTZ R182, R182, R162.reuse, R161.reuse ;  /* 0x000000a2b6b67223 */ /* 0x180fe200000100a1 */
[-CC-:B------:R-:W-:Y:S01]  /*4990*/  FFMA.FTZ R180, R180, R162.reuse, R161.reuse ;  /* 0x000000a2b4b47223 */ /* 0x180fe200000100a1 */
[-CC-:B------:R-:W-:Y:S01]  /*49a0*/  FFMA.FTZ R178, R178, R162.reuse, R161.reuse ;  /* 0x000000a2b2b27223 */ /* 0x180fe200000100a1 */
[----:B------:R-:W-:Y:S01]  /*49b0*/  FFMA.FTZ R184, R184, R162, R161 ;  /* 0x000000a2b8b87223 */ /* 0x000fe200000100a1 */
        /* <DEDUP_REMOVED lines=44> */
.L_x_9997:
[-CC-:B------:R-:W-:Y:S01]  /*4c80*/  FFMA.FTZ R182, R182, R162.reuse, R161.reuse ;  /* 0x000000a2b6b67223 */ /* 0x180fe200000100a1 */
[-CC-:B------:R-:W-:Y:S01]  /*4c90*/  FFMA.FTZ R0, R175, R162.reuse, R161.reuse ;  /* 0x000000a2af007223 */ /* 0x180fe200000100a1 */
[-CC-:B------:R-:W-:Y:S01]  /*4ca0*/  FFMA.FTZ R180, R180, R162.reuse, R161.reuse ;  /* 0x000000a2b4b47223 */ /* 0x180fe200000100a1 */
[-CC-:B------:R-:W-:Y:S01]  /*4cb0*/  FFMA.FTZ R171, R171, R162.reuse, R161.reuse ;  /* 0x000000a2abab7223 */ /* 0x180fe200000100a1 */
[----:B------:R-:W-:Y:S01]  /*4cc0*/  FADD.FTZ R183, R183, -R182 ;  /* 0x800000b6b7b77221 */ /* 0x000fe20000010000 */
[----:B------:R-:W-:Y:S01]  /*4cd0*/  FADD.FTZ R177, R177, -R0 ;  /* 0x80000000b1b17221 */ /* 0x000fe20000010000 */
[----:B------:R-:W-:Y:S01]  /*4ce0*/  FADD.FTZ R181, R181, -R180 ;  /* 0x800000b4b5b57221 */ /* 0x000fe20000010000 */
[-C--:B0-----:R-:W-:Y:S01]  /*4cf0*/  FFMA.FTZ R85, R170, R162.reuse, R161 ;  /* 0x000000a2aa557223 */ /* 0x081fe200000100a1 */
[C---:B------:R-:W-:Y:S01]  /*4d00*/  FMUL.FTZ R183, R158.reuse, R183 ;  /* 0x000000b79eb77220 */ /* 0x040fe20000410000 */
[----:B------:R-:W-:Y:S01]  /*4d10*/  FMUL.FTZ R177, R158, R177 ;  /* 0x000000b19eb17220 */ /* 0x000fe20000410000 */
[----:B------:R-:W-:Y:S01]  /*4d20*/  FADD.FTZ R171, R174, -R171 ;  /* 0x800000abaeab7221 */ /* 0x000fe20000010000 */
[-CC-:B------:R-:W-:Y:S01]  /*4d30*/  FFMA.FTZ R178, R178, R162.reuse, R161.reuse ;  /* 0x000000a2b2b27223 */ /* 0x180fe200000100a1 */
[-CC-:B------:R-:W-:Y:S01]  /*4d40*/  FFMA.FTZ R173, R173, R162.reuse, R161.reuse ;  /* 0x000000a2adad7223 */ /* 0x180fe200000100a1 */
[----:B------:R-:W-:Y:S01]  /*4d50*/  FFMA.FTZ R184, R184, R162, R161 ;  /* 0x000000a2b8b87223 */ /* 0x000fe200000100a1 */
[-C--:B------:R-:W-:Y:S01]  /*4d60*/  FMUL.FTZ R183, R183, R160.reuse ;  /* 0x000000a0b7b77220 */ /* 0x080fe20000410000 */
[-C--:B------:R-:W-:Y:S01]  /*4d70*/  FMUL.FTZ R177, R177, R160.reuse ;  /* 0x000000a0b1b17220 */ /* 0x080fe20000410000 */
[----:B------:R-:W-:Y:S01]  /*4d80*/  FADD.FTZ R87, R172, -R85 ;  /* 0x80000055ac577221 */ /* 0x000fe20000010000 */
[C---:B------:R-:W-:Y:S01]  /*4d90*/  FMUL.FTZ R181, R158.reuse, R181 ;  /* 0x000000b59eb57220 */ /* 0x040fe20000410000 */
[----:B------:R-:W-:Y:S01]  /*4da0*/  FMUL.FTZ R171, R158, R171 ;  /* 0x000000ab9eab7220 */ /* 0x000fe20000410000 */
[----:B------:R-:W-:Y:S01]  /*4db0*/  FADD.FTZ R179, R179, -R178 ;  /* 0x800000b2b3b37221 */ /* 0x000fe20000010000 */
[----:B------:R-:W-:Y:S01]  /*4dc0*/  FADD.FTZ R173, R176, -R173 ;  /* 0x800000adb0ad7221 */ /* 0x000fe20000010000 */
[----:B------:R-:W-:Y:S01]  /*4dd0*/  FADD.FTZ R185, R185, -R184 ;  /* 0x800000b8b9b97221 */ /* 0x000fe20000010000 */
[----:B------:R-:W-:Y:S01]  /*4de0*/  FMUL.FTZ R183, R183, UR4 ;  /* 0x00000004b7b77c20 */ /* 0x000fe20008410000 */
[----:B------:R-:W-:Y:S01]  /*4df0*/  FMUL.FTZ R177, R177, UR4 ;  /* 0x00000004b1b17c20 */ /* 0x000fe20008410000 */
[----:B------:R-:W-:Y:S01]  /*4e00*/  LOP3.LUT P2, RZ, R120, 0xff00, RZ, 0xc0, !PT ;  /* 0x0000ff0078ff7812 */ /* 0x000fe2000784c0ff */
[-C--:B------:R-:W-:Y:S01]  /*4e10*/  FMUL.FTZ R181, R181, R160.reuse ;  /* 0x000000a0b5b57220 */ /* 0x080fe20000410000 */
[----:B------:R-:W-:Y:S01]  /*4e20*/  LOP3.LUT P6, RZ, R121, 0xff, RZ, 0xc0, !PT ;  /* 0x000000ff79ff7812 */ /* 0x000fe200078cc0ff */
[C---:B------:R-:W-:Y:S01]  /*4e30*/  FMUL.FTZ R87, R158.reuse, R87 ;  /* 0x000000579e577220 */ /* 0x040fe20000410000 */
[-C--:B------:R-:W-:Y:S01]  /*4e40*/  FMUL.FTZ R171, R171, R160.reuse ;  /* 0x000000a0abab7220 */ /* 0x080fe20000410000 */
[C---:B------:R-:W-:Y:S01]  /*4e50*/  FMUL.FTZ R179, R158.reuse, R179 ;  /* 0x000000b39eb37220 */ /* 0x040fe20000410000 */
[C---:B------:R-:W-:Y:S01]  /*4e60*/  FMUL.FTZ R173, R158.reuse, R173 ;  /* 0x000000ad9ead7220 */ /* 0x040fe20000410000 */
[----:B------:R-:W-:Y:S01]  /*4e70*/  FMUL.FTZ R185, R158, R185 ;  /* 0x000000b99eb97220 */ /* 0x000fe20000410000 */
        /* <DEDUP_REMOVED lines=29> */
.L_x_9998:
        /* <DEDUP_REMOVED lines=69> */
.L_x_9999:
        /* <DEDUP_REMOVED lines=61> */
.L_x_10000:
        /* <DEDUP_REMOVED lines=15> */
[C---:B0-----:R-:W-:Y:S01]  /*5960*/  FMUL.FTZ R48, R158.reuse, R101 ;  /* 0x000000659e307220 */ /* 0x041fe20000410000 */
[C---:B------:R-:W-:Y:S01]  /*5970*/  FMUL.FTZ R49, R158.reuse, R103 ;  /* 0x000000679e317220 */ /* 0x040fe20000410000 */
[----:B------:R-:W-:Y:S01]  /*5980*/  FMUL.FTZ R46, R158, R97 ;  /* 0x000000619e2e7220 */ /* 0x000fe20000410000 */
[--C-:B------:R-:W-:Y:S01]  /*5990*/  FFMA.FTZ R105, R105, R162, R161.reuse ;  /* 0x000000a269697223 */ /* 0x100fe200000100a1 */
[----:B------:R-:W-:Y:S01]  /*59a0*/  FMUL.FTZ R84, R48, R160 ;  /* 0x000000a030547220 */ /* 0x000fe20000410000 */
[-C--:B------:R-:W-:Y:S01]  /*59b0*/  FFMA.FTZ R107, R107, R162.reuse, R161 ;  /* 0x000000a26b6b7223 */ /* 0x080fe200000100a1 */
[----:B------:R-:W-:Y:S01]  /*59c0*/  FADD.FTZ R99, R98, -R99 ;  /* 0x8000006362637221 */ /* 0x000fe20000010000 */
[----:B------:R-:W-:Y:S01]  /*59d0*/  FFMA.FTZ R93, R93, R162, R161 ;  /* 0x000000a25d5d7223 */ /* 0x000fe200000100a1 */
[-C--:B------:R-:W-:Y:S01]  /*59e0*/  FMUL.FTZ R85, R49, R160.reuse ;  /* 0x000000a031557220 */ /* 0x080fe20000410000 */
[-C--:B------:R-:W-:Y:S01]  /*59f0*/  FMUL.FTZ R0, R46, R160.reuse ;  /* 0x000000a02e007220 */ /* 0x080fe20000410000 */
[----:B------:R-:W-:Y:S01]  /*5a00*/  FMUL.FTZ R84, R84, UR4 ;  /* 0x0000000454547c20 */ /* 0x000fe20008410000 */
[----:B------:R-:W-:Y:S01]  /*5a10*/  LOP3.LUT P2, RZ, R111, 0xff, RZ, 0xc0, !PT ;  /* 0x000000ff6fff7812 */ /* 0x000fe2000784c0ff */
[----:B------:R-:W-:Y:S01]  /*5a20*/  FADD.FTZ R95, R94, -R95 ;  /* 0x8000005f5e5f7221 */ /* 0x000fe20000010000 */
        /* <DEDUP_REMOVED lines=41> */
.L_x_10001:
        /* <DEDUP_REMOVED lines=9> */
[C---:B------:R-:W-:Y:S01]  /*5d50*/  FMUL.FTZ R95, R158.reuse, R95 ;  /* 0x0000005f9e5f7220 */ /* 0x040fe20000410000 */
        /* <DEDUP_REMOVED lines=23> */
[----:B0-----:R-:W-:Y:S01]  /*5ed0*/  FSEL R86, R101, RZ, P6 ;  /* 0x000000ff65567208 */ /* 0x001fe20003000000 */
        /* <DEDUP_REMOVED lines=27> */
.L_x_10002:
[----:B------:R-:W0:Y:S01]  /*6090*/  @P0 LDC.64 R88, c[0x0][0x478] ;  /* 0x00011e00ff580b82 */ /* 0x000e220000000a00 */
[----:B------:R-:W-:-:S04]  /*60a0*/  IMAD.WIDE.U32 R124, R155, 0x10, R124 ;  /* 0x000000109b7c7825 */ /* 0x000fc800078e007c */
[----:B0-----:R-:W-:-:S05]  /*60b0*/  @P0 IMAD.WIDE.U32 R88, R155, 0x20, R88 ;  /* 0x000000209b580825 */ /* 0x001fca00078e0058 */
[----:B------:R1:W-:Y:S04]  /*60c0*/  @P0 STG.E.128 desc[UR6][R88.64], R44 ;  /* 0x0000002c58000986 */ /* 0x0003e8000c101d06 */
[----:B------:R1:W-:Y:S04]  /*60d0*/  @P0 STG.E.128 desc[UR6][R88.64+0x10], R48 ;  /* 0x0000103058000986 */ /* 0x0003e8000c101d06 */
[----:B------:R1:W-:Y:S02]  /*60e0*/  STG.E.128 desc[UR6][R124.64], R84 ;  /* 0x000000547c007986 */ /* 0x0003e4000c101d06 */
.L_x_9994:
        /* <DEDUP_REMOVED lines=68> */
.L_x_9984:
        /* <DEDUP_REMOVED lines=25> */
.L_x_10004:
        /* <DEDUP_REMOVED lines=12> */
.L_x_15707:


//--------------------- .text._ZN10layer_norm22ln_bwd_finalize_kernelINS_22Kernel_traits_finalizeILj4096E6__halfS2_fS2_fjLb0ELj1024ELj4ENS_18Kernel_traits_baseILj4096ES2_S2_fS2_fjLj1024EEEEELb0ELb0EEEvNS_9BwdParamsE --------------------------
	.section	.text._ZN10layer_norm22ln_bwd_finalize_kernelINS_22Kernel_traits_finalizeILj4096E6__halfS2_fS2_fjLb0ELj1024ELj4ENS_18Kernel_traits_baseILj4096ES2_S2_fS2_fjLj1024EEEEELb0ELb0EEEvNS_9BwdParamsE,"ax",@progbits
	.align	128
        .global         _ZN10layer_norm22ln_bwd_finalize_kernelINS_22Kernel_traits_finalizeILj4096E6__halfS2_fS2_fjLb0ELj1024ELj4ENS_18Kernel_traits_baseILj4096ES2_S2_fS2_fjLj1024EEEEELb0ELb0EEEvNS_9BwdParamsE
        .type           _ZN10layer_norm22ln_bwd_finalize_kernelINS_22Kernel_traits_finalizeILj4096E6__halfS2_fS2_fjLb0ELj1024ELj4ENS_18Kernel_traits_baseILj4096ES2_S2_fS2_fjLj1024EEEEELb0ELb0EEEvNS_9BwdParamsE,@function
        .size           _ZN10layer_norm22ln_bwd_finalize_kernelINS_22Kernel_traits_finalizeILj4096E6__halfS2_fS2_fjLb0ELj1024ELj4ENS_18Kernel_traits_baseILj4096ES2_S2_fS2_fjLj1024EEEEELb0ELb0EEEvNS_9BwdParamsE,(.L_x_15708 - _ZN10layer_norm22ln_bwd_finalize_kernelINS_22Kernel_traits_finalizeILj4096E6__halfS2_fS2_fjLb0ELj1024ELj4ENS_18Kernel_traits_baseILj4096ES2_S2_fS2_fjLj1024EEEEELb0ELb0EEEvNS_9BwdParamsE)
        .other          _ZN10layer_norm22ln_bwd_finalize_kernelINS_22Kernel_traits_finalizeILj4096E6__halfS2_fS2_fjLb0ELj1024ELj4ENS_18Kernel_traits_baseILj4096ES2_S2_fS2_fjLj1024EEEEELb0ELb0EEEvNS_9BwdParamsE,@"STO_CUDA_ENTRY STV_DEFAULT"
_ZN10layer_norm22ln_bwd_finalize_kernelINS_22Kernel_traits_finalizeILj4096E6__halfS2_fS2_fjLb0ELj1024ELj4ENS_18Kernel_traits_baseILj4096ES2_S2_fS2_fjLj1024EEEEELb0ELb0EEEvNS_9BwdParamsE:
.text._ZN10layer_norm22ln_bwd_finalize_kernelINS_22Kernel_traits_finalizeILj4096E6__halfS2_fS2_fjLb0ELj1024ELj4ENS_18Kernel_traits_baseILj4096ES2_S2_fS2_fjLj1024EEEEELb0ELb0EEEvNS_9BwdParamsE:
        /* <DEDUP_REMOVED lines=82> */
.L_x_10009:
        /* <DEDUP_REMOVED lines=118> */
.L_x_10008:
[----:B------:R-:W-:Y:S05]  /*0c80*/  BSYNC.RECONVERGENT B1 ;  /* 0x0000000000017941 */ /* 0x000fea0003800200 */
.L_x_10007:
        /* <DEDUP_REMOVED lines=75> */
.L_x_10011:
[----:B------:R-:W-:Y:S05]  /*1140*/  BSYNC.RECONVERGENT B1 ;  /* 0x0000000000017941 */ /* 0x000fea0003800200 */
.L_x_10010:
        /* <DEDUP_REMOVED lines=37> */
.L_x_10013:
[----:B------:R-:W-:Y:S05]  /*13a0*/  BSYNC.RECONVERGENT B1 ;  /* 0x0000000000017941 */ /* 0x000fea0003800200 */
.L_x_10012:
[----:B------:R-:W-:Y:S05]  /*13b0*/  @!P1 BRA `(.L_x_10006) ;  /* 0x0000000000409947 */ /* 0x000fea0003800000 */
[----:B------:R-:W0:Y:S01]  /*13c0*/  LDC.64 R10, c[0x0][0x440] ;  /* 0x00011000ff0a7b82 */ /* 0x000e220000000a00 */
[----:B------:R-:W-:Y:S01]  /*13d0*/  IMAD R59, R0, R56, R59 ;  /* 0x00000038003b7224 */ /* 0x000fe200078e023b */
[----:B------:R-:W-:Y:S02]  /*13e0*/  LOP3.LUT R8, R8, 0x1f, RZ, 0xc0, !PT ;  /* 0x0000001f08087812 */ /* 0x000fe400078ec0ff */
[----:B------:R-:W-:Y:S02]  /*13f0*/  IADD3 R9, PT, PT, -R9, RZ, RZ ;  /* 0x000000ff09097210 */ /* 0x000fe40007ffe1ff */
[----:B------:R-:W-:Y:S02]  /*1400*/  IADD3 R59, PT, PT, R8, R59, RZ ;  /* 0x0000003b083b7210 */ /* 0x000fe40007ffe0ff */
[----:B------:R-:W1:Y:S05]  /*1410*/  LDC.64 R12, c[0x0][0x448] ;  /* 0x00011200ff0c7b82 */ /* 0x000e6a0000000a00 */
.L_x_10014:
        /* <DEDUP_REMOVED lines=10> */
.L_x_10006:
[----:B------:R-:W-:Y:S05]  /*14c0*/  BSYNC.RECONVERGENT B0 ;  /* 0x0000000000007941 */ /* 0x000fea0003800200 */
.L_x_10005:
        /* <DEDUP_REMOVED lines=59> */
.L_x_10015:
        /* <DEDUP_REMOVED lines=16> */
.L_x_15708:


//--------------------- .text._ZN10layer_norm13ln_bwd_kernelINS_13Kernel_traitsI6__halfS2_fS2_fjLj4096ELj1ELj1ELj4ELj16ENS_18Kernel_traits_baseILj4096ES2_S2_fS2_fjLj128EEEEELb1ELb0ELb1ELb0EEEvNS_9BwdParamsE --------------------------
	.section	.text._ZN10layer_norm13ln_bwd_kernelINS_13Kernel_traitsI6__halfS2_fS2_fjLj4096ELj1ELj1ELj4ELj16ENS_18Kernel_traits_baseILj4096ES2_S2_fS2_fjLj128EEEEELb1ELb0ELb1ELb0EEEvNS_9BwdParamsE,"ax",@progbits
	.align	128
        .global         _ZN10layer_norm13ln_bwd_kernelINS_13Kernel_traitsI6__halfS2_fS2_fjLj4096ELj1ELj1ELj4ELj16ENS_18Kernel_traits_baseILj4096ES2_S2_fS2_fjLj128EEEEELb1ELb0ELb1ELb0EEEvNS_9BwdParamsE
        .type           _ZN10layer_norm13ln_bwd_kernelINS_13Kernel_traitsI6__halfS2_fS2_fjLj4096ELj1ELj1ELj4ELj16ENS_18Kernel_traits_baseILj4096ES2_S2_fS2_fjLj128EEEEELb1ELb0ELb1ELb0EEEvNS_9BwdParamsE,@function
        .size           _ZN10layer_norm13ln_bwd_kernelINS_13Kernel_traitsI6__halfS2_fS2_fjLj4096ELj1ELj1ELj4ELj16ENS_18Kernel_traits_baseILj4096ES2_S2_fS2_fjLj128EEEEELb1ELb0ELb1ELb0EEEvNS_9BwdParamsE,(.L_x_15709 - _ZN10layer_norm13ln_bwd_kernelINS_13Kernel_traitsI6__halfS2_fS2_fjLj4096ELj1ELj1ELj4ELj16ENS_18Kernel_traits_baseILj4096ES2_S2_fS2_fjLj128EEEEELb1ELb0ELb1ELb0EEEvNS_9BwdParamsE)
        .other          _ZN10layer_norm13ln_bwd_kernelINS_13Kernel_traitsI6__halfS2_fS2_fjLj4096ELj1ELj1ELj4ELj16ENS_18Kernel_traits_baseILj4096ES2_S2_fS2_fjLj128EEEEELb1ELb0ELb1ELb0EEEvNS_9BwdParamsE,@"STO_CUDA_ENTRY STV_DEFAULT"
_ZN10layer_norm13ln_bwd_kernelINS_13Kernel_traitsI6__halfS2_fS2_fjLj4096ELj1ELj1ELj4ELj16ENS_18Kernel_traits_baseILj4096ES2_S2_fS2_fjLj128EEEEELb1ELb0ELb1ELb0EEEvNS_9BwdParamsE:
.text._ZN10layer_norm13ln_bwd_kernelINS_13Kernel_traitsI6__halfS2_fS2_fjLj4096ELj1ELj1ELj4ELj16ENS_18Kernel_traits_baseILj4096ES2_S2_fS2_fjLj128EEEEELb1ELb0ELb1ELb0EEEvNS_9BwdParamsE:
        /* <DEDUP_REMOVED lines=105> */
.L_x_10165:
        /* <DEDUP_REMOVED lines=19> */
[----:B------:R-:W-:Y:S01]  /*07c0*/  HFMA2 R219, -RZ, RZ, 0, 0 ;  /* 0x00000000ffdb7431 */ /* 0x000fe200000001ff */
        /* <DEDUP_REMOVED lines=34> */
[--C-:B------:R-:W-:Y:S02]  /*09f0*/  HADD2.F32 R215, -RZ, R52.reuse.H0_H0 ;  /* 0x20000034ffd77230 */ /* 0x100fe40000004100 */
[----:B------:R-:W-:Y:S02]  /*0a00*/  HADD2.F32 R214, -RZ, R52.H1_H1 ;  /* 0x30000034ffd67230 */ /* 0x000fe40000004100 */
[----:B--2---:R-:W-:-:S04]  /*0a10*/  IMAD.WIDE.U32 R10, R219, 0x8, R10 ;  /* 0x00000008db0a7825 */ /* 0x004fc800078e000a */
[----:B------:R-:W-:Y:S01]  /*0a20*/  HADD2.F32 R211, -RZ, R53.H0_H0 ;  /* 0x20000035ffd37230 */ /* 0x000fe20000004100 */
[----:B------:R1:W5:Y:S01]  /*0a30*/  LDG.E.64 R180, desc[UR10][R10.64] ;  /* 0x0000000a0ab47981 */ /* 0x000362000c1e1b00 */
[----:B0-----:R-:W-:-:S05]  /*0a40*/  @P0 IMAD.WIDE.U32 R16, R220, 0x20, R16 ;  /* 0x00000020dc100825 */ /* 0x001fca00078e0010 */
[----:B------:R-:W5:Y:S01]  /*0a50*/  @P0 LDG.E.128 R112, desc[UR10][R16.64] ;  /* 0x0000000a10700981 */ /* 0x000f62000c1e1d00 */
[----:B-1----:R-:W-:-:S03]  /*0a60*/  HADD2.F32 R10, -RZ, R53.H1_H1 ;  /* 0x30000035ff0a7230 */ /* 0x002fc60000004100 */
[----:B------:R0:W5:Y:S01]  /*0a70*/  @P0 LDG.E.128 R116, desc[UR10][R16.64+0x10] ;  /* 0x0000100a10740981 */ /* 0x000162000c1e1d00 */
[----:B------:R-:W-:Y:S02]  /*0a80*/  IADD3 R221, PT, PT, R221, 0x80, RZ ;  /* 0x00000080dddd7810 */ /* 0x000fe40007ffe0ff */
[----:B------:R-:W-:Y:S02]  /*0a90*/  IADD3 R219, PT, PT, R219, 0x80, RZ ;  /* 0x00000080dbdb7810 */ /* 0x000fe40007ffe0ff */
[----:B------:R-:W-:Y:S01]  /*0aa0*/  IADD3 R220, PT, PT, R220, 0x80, RZ ;  /* 0x00000080dcdc7810 */ /* 0x000fe20007ffe0ff */
[C---:B---3--:R-:W-:Y:S01]  /*0ab0*/  FADD.FTZ R217, -R218.reuse, R12 ;  /* 0x0000000cdad97221 */ /* 0x048fe20000010100 */
[C---:B------:R-:W-:Y:S01]  /*0ac0*/  FADD.FTZ R15, -R218.reuse, R15 ;  /* 0x0000000fda0f7221 */ /* 0x040fe20000010100 */
[----:B------:R-:W-:Y:S01]  /*0ad0*/  FADD.FTZ R13, -R218, R13 ;  /* 0x0000000dda0d7221 */ /* 0x000fe20000010100 */
[--C-:B----4-:R-:W-:Y:S02]  /*0ae0*/  HADD2.F32 R12, -RZ, R156.reuse.H0_H0 ;  /* 0x2000009cff0c7230 */ /* 0x110fe40000004100 */
[----:B------:R-:W-:-:S02]  /*0af0*/  HADD2.F32 R156, -RZ, R156.H1_H1 ;  /* 0x3000009cff9c7230 */ /* 0x000fc40000004100 */
[----:B------:R-:W-:Y:S01]  /*0b00*/  FMUL.FTZ R217, R6, R217 ;  /* 0x000000d906d97220 */ /* 0x000fe20000410000 */
[----:B------:R-:W-:Y:S01]  /*0b10*/  FMUL.FTZ R215, R215, R12 ;  /* 0x0000000cd7d77220 */ /* 0x000fe20000410000 */
[----:B------:R-:W-:Y:S01]  /*0b20*/  FADD.FTZ R213, -R218, R14 ;  /* 0x0000000edad57221 */ /* 0x000fe20000010100 */
[--C-:B------:R-:W-:Y:S02]  /*0b30*/  HADD2.F32 R14, -RZ, R157.reuse.H0_H0 ;  /* 0x2000009dff0e7230 */ /* 0x100fe40000004100 */
[----:B------:R-:W-:Y:S01]  /*0b40*/  FMUL.FTZ R212, R6, R15 ;  /* 0x0000000f06d47220 */ /* 0x000fe20000410000 */
[----:B------:R-:W-:Y:S01]  /*0b50*/  FMUL.FTZ R214, R214, R156 ;  /* 0x0000009cd6d67220 */ /* 0x000fe20000410000 */
[----:B------:R-:W-:Y:S01]  /*0b60*/  FADD.FTZ R15, RZ, R215 ;  /* 0x000000d7ff0f7221 */ /* 0x000fe20000010000 */
[----:B------:R-:W-:Y:S01]  /*0b70*/  FMUL.FTZ R216, R6, R13 ;  /* 0x0000000d06d87220 */ /* 0x000fe20000410000 */
[----:B0-----:R-:W-:Y:S01]  /*0b80*/  FFMA.FTZ R17, R217, R215, RZ ;  /* 0x000000d7d9117223 */ /* 0x001fe200000100ff */
[----:B------:R-:W-:-:S02]  /*0b90*/  HADD2.F32 R157, -RZ, R157.H1_H1 ;  /* 0x3000009dff9d7230 */ /* 0x000fc40000004100 */
[----:B------:R-:W-:Y:S01]  /*0ba0*/  FMUL.FTZ R211, R211, R14 ;  /* 0x0000000ed3d37220 */ /* 0x000fe20000410000 */
[----:B------:R-:W-:Y:S01]  /*0bb0*/  FADD.FTZ R16, R15, R214 ;  /* 0x000000d60f107221 */ /* 0x000fe20000010000 */
[----:B------:R-:W-:Y:S01]  /*0bc0*/  FMUL.FTZ R213, R6, R213 ;  /* 0x000000d506d57220 */ /* 0x000fe20000410000 */
[----:B------:R-:W-:Y:S01]  /*0bd0*/  FFMA.FTZ R18, R216, R214, R17 ;  /* 0x000000d6d8127223 */ /* 0x000fe20000010011 */
[----:B------:R-:W-:Y:S01]  /*0be0*/  FADD.FTZ R161, -R218, R161 ;  /* 0x000000a1daa17221 */ /* 0x000fe20000010100 */
[----:B------:R-:W-:Y:S01]  /*0bf0*/  FADD.FTZ R80, R80, R12 ;  /* 0x0000000c50507221 */ /* 0x000fe20000010000 */
[----:B------:R-:W-:Y:S01]  /*0c00*/  FFMA.FTZ R56, R217, R12, R56 ;  /* 0x0000000cd9387223 */ /* 0x000fe20000010038 */
[----:B------:R-:W-:Y:S02]  /*0c10*/  HADD2.F32 R165, -RZ, R158.H0_H0 ;  /* 0x2000009effa57230 */ /* 0x000fe40000004100 */
[----:B------:R-:W-:Y:S01]  /*0c20*/  FMUL.FTZ R10, R10, R157 ;  /* 0x0000009d0a0a7220 */ /* 0x000fe20000410000 */
[----:B------:R-:W-:-:S02]  /*0c30*/  HADD2.F32 R12, -RZ, R54.H0_H0 ;  /* 0x20000036ff0c7230 */ /* 0x000fc40000004100 */
[----:B------:R-:W-:Y:S01]  /*0c40*/  FADD.FTZ R83, R83, R157 ;  /* 0x0000009d53537221 */ /* 0x000fe20000010000 */
[----:B------:R-:W-:Y:S01]  /*0c50*/  FFMA.FTZ R59, R212, R157, R59 ;  /* 0x0000009dd43b7223 */ /* 0x000fe2000001003b */
[--C-:B------:R-:W-:Y:S02]  /*0c60*/  HADD2.F32 R223, -RZ, R159.reuse.H0_H0 ;  /* 0x2000009fffdf7230 */ /* 0x100fe40000004100 */
[----:B------:R-:W-:Y:S01]  /*0c70*/  FADD.FTZ R157, R16, R211 ;  /* 0x000000d3109d7221 */ /* 0x000fe20000010000 */
[----:B------:R-:W-:Y:S02]  /*0c80*/  HADD2.F32 R164, -RZ, R159.H1_H1 ;  /* 0x3000009fffa47230 */ /* 0x000fe40000004100 */
[----:B------:R-:W-:Y:S01]  /*0c90*/  FADD.FTZ R11, -R218, R160 ;  /* 0x000000a0da0b7221 */ /* 0x000fe20000010100 */
[----:B------:R-:W-:Y:S02]  /*0ca0*/  HADD2.F32 R158, -RZ, R158.H1_H1 ;  /* 0x3000009eff9e7230 */ /* 0x000fe40000004100 */
[----:B------:R-:W-:Y:S01]  /*0cb0*/  FADD.FTZ R81, R81, R156 ;  /* 0x0000009c51517221 */ /* 0x000fe20000010000 */
[----:B------:R-:W-:Y:S01]  /*0cc0*/  FFMA.FTZ R57, R216, R156, R57 ;  /* 0x0000009cd8397223 */ /* 0x000fe20000010039 */
[----:B------:R-:W-:Y:S01]  /*0cd0*/  FADD.FTZ R82, R82, R14 ;  /* 0x0000000e52527221 */ /* 0x000fe20000010000 */
[----:B------:R-:W-:Y:S01]  /*0ce0*/  FFMA.FTZ R58, R213, R14, R58 ;  /* 0x0000000ed53a7223 */ /* 0x000fe2000001003a */
[----:B------:R-:W-:-:S02]  /*0cf0*/  HADD2.F32 R13, -RZ, R54.H1_H1 ;  /* 0x30000036ff0d7230 */ /* 0x000fc40000004100 */
[----:B------:R-:W-:Y:S01]  /*0d00*/  FFMA.FTZ R159, R213, R211, R18 ;  /* 0x000000d3d59f7223 */ /* 0x000fe20000010012 */
[--C-:B------:R-:W-:Y:S02]  /*0d10*/  HADD2.F32 R156, -RZ, R55.reuse.H0_H0 ;  /* 0x20000037ff9c7230 */ /* 0x100fe40000004100 */
[----:B------:R-:W-:Y:S01]  /*0d20*/  FMUL.FTZ R14, R6, R161 ;  /* 0x000000a1060e7220 */ /* 0x000fe20000410000 */
[----:B------:R-:W-:Y:S01]  /*0d30*/  FMUL.FTZ R12, R12, R165 ;  /* 0x000000a50c0c7220 */ /* 0x000fe20000410000 */
[----:B------:R-:W-:Y:S01]  /*0d40*/  FADD.FTZ R157, R157, R10 ;  /* 0x0000000a9d9d7221 */ /* 0x000fe20000010000 */
[----:B------:R-:W-:Y:S01]  /*0d50*/  FMUL.FTZ R11, R6, R11 ;  /* 0x0000000b060b7220 */ /* 0x000fe20000410000 */
[----:B------:R-:W-:Y:S01]  /*0d60*/  FFMA.FTZ R18, R212, R10, R159 ;  /* 0x0000000ad4127223 */ /* 0x000fe2000001009f */
[-C--:B------:R-:W-:Y:S01]  /*0d70*/  FMUL.FTZ R13, R13, R158.reuse ;  /* 0x0000009e0d0d7220 */ /* 0x080fe20000410000 */
[----:B------:R-:W-:Y:S01]  /*0d80*/  FADD.FTZ R85, R85, R158 ;  /* 0x0000009e55557221 */ /* 0x000fe20000010000 */
[----:B------:R-:W-:Y:S01]  /*0d90*/  FFMA.FTZ R61, R14, R158, R61 ;  /* 0x0000009e0e3d7223 */ /* 0x000fe2000001003d */
[----:B------:R-:W-:-:S02]  /*0da0*/  HADD2.F32 R158, -RZ, R55.H1_H1 ;  /* 0x30000037ff9e7230 */ /* 0x000fc40000004100 */
[----:B------:R-:W-:Y:S01]  /*0db0*/  FMUL.FTZ R15, R156, R223 ;  /* 0x000000df9c0f7220 */ /* 0x000fe20000410000 */
[----:B------:R-:W-:Y:S01]  /*0dc0*/  FADD.FTZ R167, -R218, R162 ;  /* 0x000000a2daa77221 */ /* 0x000fe20000010100 */
[----:B------:R-:W-:Y:S01]  /*0dd0*/  FADD.FTZ R156, R157, R12 ;  /* 0x0000000c9d9c7221 */ /* 0x000fe20000010000 */
[----:B------:R-:W-:Y:S01]  /*0de0*/  FFMA.FTZ R157, R11, R12, R18 ;  /* 0x0000000c0b9d7223 */ /* 0x000fe20000010012 */
[-C--:B------:R-:W-:Y:S01]  /*0df0*/  FMUL.FTZ R16, R158, R164.reuse ;  /* 0x000000a49e107220 */ /* 0x080fe20000410000 */
[----:B------:R-:W-:Y:S01]  /*0e00*/  FMUL.FTZ R17, R6, R167 ;  /* 0x000000a706117220 */ /* 0x000fe20000410000 */
[----:B------:R-:W-:Y:S01]  /*0e10*/  FADD.FTZ R163, -R218, R163 ;  /* 0x000000a3daa37221 */ /* 0x000fe20000010100 */
[----:B------:R-:W-:Y:S01]  /*0e20*/  FADD.FTZ R156, R156, R13 ;  /* 0x0000000d9c9c7221 */ /* 0x000fe20000010000 */
[----:B------:R-:W-:Y:S01]  /*0e30*/  FFMA.FTZ R158, R14, R13, R157 ;  /* 0x0000000d0e9e7223 */ /* 0x000fe2000001009d */
[----:B------:R-:W-:Y:S01]  /*0e40*/  FADD.FTZ R86, R86, R223 ;  /* 0x000000df56567221 */ /* 0x000fe20000010000 */
[C---:B------:R-:W-:Y:S01]  /*0e50*/  FFMA.FTZ R62, R17.reuse, R223, R62 ;  /* 0x000000df113e7223 */ /* 0x040fe2000001003e */
        /* <DEDUP_REMOVED lines=9> */
.L_x_10020:
[----:B----4-:R-:W-:Y:S05]  /*0ef0*/  BSYNC.RECONVERGENT B1 ;  /* 0x0000000000017941 */ /* 0x010fea0003800200 */
.L_x_10019:
        /* <DEDUP_REMOVED lines=14> */
[----:B------:R-:W1:Y:S02]  /*0fe0*/  @P0 LDC.64 R156, c[0x0][0x438] ;  /* 0x00010e00ff9c0b82 */ /* 0x000e640000000a00 */
[----:B-1----:R-:W-:-:S05]  /*0ff0*/  @P0 IMAD.WIDE.U32 R156, R220, 0x20, R156 ;  /* 0x00000020dc9c0825 */ /* 0x002fca00078e009c */
[----:B------:R-:W5:Y:S04]  /*1000*/  @P0 LDG.E.128 R120, desc[UR10][R156.64] ;  /* 0x0000000a9c780981 */ /* 0x000f68000c1e1d00 */
[----:B------:R1:W5:Y:S01]  /*1010*/  @P0 LDG.E.128 R124, desc[UR10][R156.64+0x10] ;  /* 0x0000100a9c7c0981 */ /* 0x000362000c1e1d00 */
[----:B------:R-:W-:Y:S01]  /*1020*/  HADD2.F32 R168, -RZ, R43.H1_H1 ;  /* 0x3000002bffa87230 */ /* 0x000fe20000004100 */
[----:B------:R-:W-:Y:S02]  /*1030*/  IADD3 R221, PT, PT, R221, 0x80, RZ ;  /* 0x00000080dddd7810 */ /* 0x000fe40007ffe0ff */
[----:B------:R-:W-:Y:S02]  /*1040*/  IADD3 R219, PT, PT, R219, 0x80, RZ ;  /* 0x00000080dbdb7810 */ /* 0x000fe40007ffe0ff */
[----:B------:R-:W-:Y:S01]  /*1050*/  IADD3 R220, PT, PT, R220, 0x80, RZ ;  /* 0x00000080dcdc7810 */ /* 0x000fe20007ffe0ff */
[C---:B---3--:R-:W-:Y:S01]  /*1060*/  FADD.FTZ R19, -R218.reuse, R20 ;  /* 0x00000014da137221 */ /* 0x048fe20000010100 */
[C---:B------:R-:W-:Y:S01]  /*1070*/  FADD.FTZ R165, -R218.reuse, R21 ;  /* 0x00000015daa57221 */ /* 0x040fe20000010100 */
[----:B------:R-:W-:Y:S01]  /*1080*/  FADD.FTZ R169, -R218, R23 ;  /* 0x00000017daa97221 */ /* 0x000fe20000010100 */
[----:B------:R-:W-:-:S02]  /*1090*/  HADD2.F32 R20, -RZ, R40.H0_H0 ;  /* 0x20000028ff147230 */ /* 0x000fc40000004100 */
[----:B------:R-:W-:Y:S01]  /*10a0*/  FMUL.FTZ R19, R6, R19 ;  /* 0x0000001306137220 */ /* 0x000fe20000410000 */
[----:B------:R-:W-:Y:S02]  /*10b0*/  HADD2.F32 R23, -RZ, R40.H1_H1 ;  /* 0x30000028ff177230 */ /* 0x000fe40000004100 */
[----:B------:R-:W-:Y:S01]  /*10c0*/  FADD.FTZ R167, -R218, R22 ;  /* 0x00000016daa77221 */ /* 0x000fe20000010100 */
[--C-:B----4-:R-:W-:Y:S02]  /*10d0*/  HADD2.F32 R21, -RZ, R24.reuse.H0_H0 ;  /* 0x20000018ff157230 */ /* 0x110fe40000004100 */
[----:B------:R-:W-:Y:S02]  /*10e0*/  HADD2.F32 R24, -RZ, R24.H1_H1 ;  /* 0x30000018ff187230 */ /* 0x000fe40000004100 */
[----:B------:R-:W-:Y:S01]  /*10f0*/  FMUL.FTZ R22, R6, R165 ;  /* 0x000000a506167220 */ /* 0x000fe20000410000 */
[--C-:B0-----:R-:W-:Y:S02]  /*1100*/  HADD2.F32 R158, -RZ, R25.reuse.H0_H0 ;  /* 0x20000019ff9e7230 */ /* 0x101fe40000004100 */
[----:B------:R-:W-:Y:S01]  /*1110*/  FMUL.FTZ R20, R20, R21 ;  /* 0x0000001514147220 */ /* 0x000fe20000410000 */
[----:B------:R-:W-:-:S02]  /*1120*/  HADD2.F32 R160, -RZ, R25.H1_H1 ;  /* 0x30000019ffa07230 */ /* 0x000fc40000004100 */
[----:B------:R-:W-:Y:S01]  /*1130*/  FADD.FTZ R88, R88, R21 ;  /* 0x0000001558587221 */ /* 0x000fe20000010000 */
[----:B------:R-:W-:Y:S01]  /*1140*/  FFMA.FTZ R64, R19, R21, R64 ;  /* 0x0000001513407223 */ /* 0x000fe20000010040 */
[--C-:B------:R-:W-:Y:S02]  /*1150*/  HADD2.F32 R161, -RZ, R27.reuse.H0_H0 ;  /* 0x2000001bffa17230 */ /* 0x100fe40000004100 */
[----:B------:R-:W-:Y:S01]  /*1160*/  FMUL.FTZ R21, R23, R24 ;  /* 0x0000001817157220 */ /* 0x000fe20000410000 */
[----:B------:R-:W-:Y:S02]  /*1170*/  HADD2.F32 R163, -RZ, R27.H1_H1 ;  /* 0x3000001bffa37230 */ /* 0x000fe40000004100 */
[----:B------:R-:W-:Y:S01]  /*1180*/  FMUL.FTZ R23, R6, R167 ;  /* 0x000000a706177220 */ /* 0x000fe20000410000 */
[--C-:B------:R-:W-:Y:S02]  /*1190*/  HADD2.F32 R25, -RZ, R41.reuse.H0_H0 ;  /* 0x20000029ff197230 */ /* 0x100fe40000004100 */
[----:B------:R-:W-:-:S02]  /*11a0*/  HADD2.F32 R27, -RZ, R41.H1_H1 ;  /* 0x30000029ff1b7230 */ /* 0x000fc40000004100 */
[C---:B-1----:R-:W-:Y:S01]  /*11b0*/  FADD.FTZ R157, -R218.reuse, R28 ;  /* 0x0000001cda9d7221 */ /* 0x042fe20000010100 */
[----:B------:R-:W-:Y:S01]  /*11c0*/  FADD.FTZ R229, -R218, R31 ;  /* 0x0000001fdae57221 */ /* 0x000fe20000010100 */
[----:B------:R-:W-:Y:S01]  /*11d0*/  FADD.FTZ R89, R89, R24 ;  /* 0x0000001859597221 */ /* 0x000fe20000010000 */
[----:B------:R-:W-:Y:S01]  /*11e0*/  FFMA.FTZ R65, R22, R24, R65 ;  /* 0x0000001816417223 */ /* 0x000fe20000010041 */
[----:B------:R-:W-:Y:S01]  /*11f0*/  FADD.FTZ R156, R223, R20 ;  /* 0x00000014df9c7221 */ /* 0x000fe20000010000 */
[-C--:B------:R-:W-:Y:S01]  /*1200*/  FMUL.FTZ R24, R25, R158.reuse ;  /* 0x0000009e19187220 */ /* 0x080fe20000410000 */
[----:B------:R-:W-:Y:S01]  /*1210*/  FADD.FTZ R90, R90, R158 ;  /* 0x0000009e5a5a7221 */ /* 0x000fe20000010000 */
[----:B------:R-:W-:Y:S01]  /*1220*/  FFMA.FTZ R66, R23, R158, R66 ;  /* 0x0000009e17427223 */ /* 0x000fe20000010042 */
[----:B------:R-:W-:Y:S01]  /*1230*/  FFMA.FTZ R31, R19, R20, R222 ;  /* 0x00000014131f7223 */ /* 0x000fe200000100de */
[----:B------:R-:W-:Y:S01]  /*1240*/  FMUL.FTZ R25, R27, R160 ;  /* 0x000000a01b197220 */ /* 0x000fe20000410000 */
[----:B------:R-:W-:-:S02]  /*1250*/  HADD2.F32 R158, -RZ, R43.H0_H0 ;  /* 0x2000002bff9e7230 */ /* 0x000fc40000004100 */
[----:B------:R-:W-:Y:S01]  /*1260*/  FMUL.FTZ R27, R6, R157 ;  /* 0x0000009d061b7220 */ /* 0x000fe20000410000 */
[----:B------:R-:W-:Y:S01]  /*1270*/  FADD.FTZ R157, R156, R21 ;  /* 0x000000159c9d7221 */ /* 0x000fe20000010000 */
[----:B------:R-:W-:Y:S01]  /*1280*/  FFMA.FTZ R156, R22, R21, R31 ;  /* 0x00000015169c7223 */ /* 0x000fe2000001001f */
[----:B------:R-:W-:Y:S02]  /*1290*/  HADD2.F32 R159, -RZ, R26.H0_H0 ;  /* 0x2000001aff9f7230 */ /* 0x000fe40000004100 */
[----:B------:R-:W-:Y:S01]  /*12a0*/  FMUL.FTZ R31, R158, R161 ;  /* 0x000000a19e1f7220 */ /* 0x000fe20000410000 */
[----:B------:R-:W-:Y:S02]  /*12b0*/  HADD2.F32 R28, -RZ, R42.H0_H0 ;  /* 0x2000002aff1c7230 */ /* 0x000fe40000004100 */
[----:B------:R-:W-:Y:S01]  /*12c0*/  FADD.FTZ R158, R157, R24 ;  /* 0x000000189d9e7221 */ /* 0x000fe20000010000 */
[----:B------:R-:W-:Y:S02]  /*12d0*/  HADD2.F32 R162, -RZ, R26.H1_H1 ;  /* 0x3000001affa27230 */ /* 0x000fe40000004100 */
[----:B------:R-:W-:Y:S01]  /*12e0*/  FMUL.FTZ R26, R6, R169 ;  /* 0x000000a9061a7220 */ /* 0x000fe20000410000 */
[----:B------:R-:W-:Y:S01]  /*12f0*/  FFMA.FTZ R157, R23, R24, R156 ;  /* 0x00000018179d7223 */ /* 0x000fe2000001009c */
[----:B------:R-:W-:Y:S01]  /*1300*/  FADD.FTZ R225, -R218, R29 ;  /* 0x0000001ddae17221 */ /* 0x000fe20000010100 */
[----:B------:R-:W-:-:S02]  /*1310*/  HADD2.F32 R29, -RZ, R42.H1_H1 ;  /* 0x3000002aff1d7230 */ /* 0x000fc40000004100 */
[-C--:B------:R-:W-:Y:S01]  /*1320*/  FMUL.FTZ R28, R28, R159.reuse ;  /* 0x0000009f1c1c7220 */ /* 0x080fe20000410000 */
[----:B------:R-:W-:Y:S01]  /*1330*/  FADD.FTZ R92, R92, R159 ;  /* 0x0000009f5c5c7221 */ /* 0x000fe20000010000 */
[----:B------:R-:W-:Y:S01]  /*1340*/  FFMA.FTZ R68, R27, R159, R68 ;  /* 0x0000009f1b447223 */ /* 0x000fe20000010044 */
[----:B------:R-:W-:Y:S01]  /*1350*/  FADD.FTZ R159, R158, R25 ;  /* 0x000000199e9f7221 */ /* 0x000fe20000010000 */
[----:B------:R-:W-:Y:S01]  /*1360*/  FFMA.FTZ R156, R26, R25, R157 ;  /* 0x000000191a9c7223 */ /* 0x000fe2000001009d */
[----:B------:R-:W-:Y:S01]  /*1370*/  FADD.FTZ R227, -R218, R30 ;  /* 0x0000001edae37221 */ /* 0x000fe20000010100 */
[----:B------:R-:W-:Y:S01]  /*1380*/  FMUL.FTZ R29, R29, R162 ;  /* 0x000000a21d1d7220 */ /* 0x000fe20000410000 */
[C---:B------:R-:W-:Y:S01]  /*1390*/  FMUL.FTZ R30, R6.reuse, R225 ;  /* 0x000000e1061e7220 */ /* 0x040fe20000410000 */
        /* <DEDUP_REMOVED lines=19> */
.L_x_10022:
[----:B------:R-:W-:Y:S05]  /*14d0*/  BSYNC.RECONVERGENT B1 ;  /* 0x0000000000017941 */ /* 0x000fea0003800200 */
.L_x_10021:
        /* <DEDUP_REMOVED lines=21> */
[----:B------:R-:W-:-:S02]  /*1630*/  HADD2.F32 R188, -RZ, R46.H0_H0 ;  /* 0x2000002effbc7230 */ /* 0x000fc40000004100 */
[----:B------:R-:W-:Y:S01]  /*1640*/  HADD2.F32 R191, -RZ, R47.H0_H0 ;  /* 0x2000002fffbf7230 */ /* 0x000fe20000004100 */
[----:B------:R-:W-:Y:S02]  /*1650*/  IADD3 R221, PT, PT, R221, 0x80, RZ ;  /* 0x00000080dddd7810 */ /* 0x000fe40007ffe0ff */
[----:B------:R-:W-:Y:S02]  /*1660*/  IADD3 R219, PT, PT, R219, 0x80, RZ ;  /* 0x00000080dbdb7810 */ /* 0x000fe40007ffe0ff */
[----:B------:R-:W-:Y:S01]  /*1670*/  IADD3 R220, PT, PT, R220, 0x80, RZ ;  /* 0x00000080dcdc7810 */ /* 0x000fe20007ffe0ff */
[C---:B---3--:R-:W-:Y:S01]  /*1680*/  FADD.FTZ R175, -R218.reuse, R157 ;  /* 0x0000009ddaaf7221 */ /* 0x048fe20000010100 */
[C---:B------:R-:W-:Y:S01]  /*1690*/  FADD.FTZ R185, -R218.reuse, R158 ;  /* 0x0000009edab97221 */ /* 0x040fe20000010100 */
[C---:B------:R-:W-:Y:S01]  /*16a0*/  FADD.FTZ R187, -R218.reuse, R159 ;  /* 0x0000009fdabb7221 */ /* 0x040fe20000010100 */
[----:B------:R-:W-:Y:S01]  /*16b0*/  FADD.FTZ R171, -R218, R156 ;  /* 0x0000009cdaab7221 */ /* 0x000fe20000010100 */
[C---:B------:R-:W-:Y:S01]  /*16c0*/  FMUL.FTZ R174, R6.reuse, R175 ;  /* 0x000000af06ae7220 */ /* 0x040fe20000410000 */
[----:B------:R-:W-:Y:S01]  /*16d0*/  FMUL.FTZ R175, R6, R185 ;  /* 0x000000b906af7220 */ /* 0x000fe20000410000 */
[----:B------:R-:W-:-:S02]  /*16e0*/  HADD2.F32 R185, -RZ, R45.H1_H1 ;  /* 0x3000002dffb97230 */ /* 0x000fc40000004100 */
[--C-:B----4-:R-:W-:Y:S02]  /*16f0*/  HADD2.F32 R157, -RZ, R160.reuse.H0_H0 ;  /* 0x200000a0ff9d7230 */ /* 0x110fe40000004100 */
[C---:B------:R-:W-:Y:S01]  /*1700*/  FMUL.FTZ R186, R6.reuse, R187 ;  /* 0x000000bb06ba7220 */ /* 0x040fe20000410000 */
[--C-:B------:R-:W-:Y:S02]  /*1710*/  HADD2.F32 R156, -RZ, R161.reuse.H1_H1 ;  /* 0x300000a1ff9c7230 */ /* 0x100fe40000004100 */
[----:B------:R-:W-:Y:S01]  /*1720*/  FMUL.FTZ R171, R6, R171 ;  /* 0x000000ab06ab7220 */ /* 0x000fe20000410000 */
[----:B------:R-:W-:Y:S02]  /*1730*/  HADD2.F32 R160, -RZ, R160.H1_H1 ;  /* 0x300000a0ffa07230 */ /* 0x000fe40000004100 */
[-C--:B------:R-:W-:Y:S01]  /*1740*/  FMUL.FTZ R172, R172, R157.reuse ;  /* 0x0000009dacac7220 */ /* 0x080fe20000410000 */
        /* <DEDUP_REMOVED lines=18> */
[----:B------:R-:W-:Y:S01]  /*1870*/  FMUL.FTZ R187, R6, R189 ;  /* 0x000000bd06bb7220 */ /* 0x000fe20000410000 */
[----:B------:R-:W-:Y:S02]  /*1880*/  HADD2.F32 R162, -RZ, R162.H1_H1 ;  /* 0x300000a2ffa27230 */ /* 0x000fe40000004100 */
[----:B------:R-:W-:Y:S01]  /*1890*/  FADD.FTZ R165, -R218, R165 ;  /* 0x000000a5daa57221 */ /* 0x000fe20000010100 */
[----:B------:R-:W-:Y:S02]  /*18a0*/  HADD2.F32 R189, -RZ, R46.H1_H1 ;  /* 0x3000002effbd7230 */ /* 0x000fe40000004100 */
        /* <DEDUP_REMOVED lines=32> */
.L_x_10024:
[----:B------:R-:W-:Y:S05]  /*1ab0*/  BSYNC.RECONVERGENT B1 ;  /* 0x0000000000017941 */ /* 0x000fea0003800200 */
.L_x_10023:
        /* <DEDUP_REMOVED lines=9> */
[----:B------:R-:W-:Y:S01]  /*1b50*/  ISETP.NE.U32.AND P0, PT, RZ, UR14, PT ;  /* 0x0000000eff007c0c */ /* 0x000fe2000bf05070 */
[----:B--2---:R-:W-:-:S03]  /*1b60*/  IMAD.WIDE.U32 R182, R219, 0x8, R182 ;  /* 0x00000008dbb67825 */ /* 0x004fc600078e00b6 */
[----:B------:R-:W-:-:S03]  /*1b70*/  ISETP.NE.AND.EX P0, PT, RZ, UR15, PT, P0 ;  /* 0x0000000fff007c0c */ /* 0x000fc6000bf05300 */
[----:B------:R-:W5:Y:S10]  /*1b80*/  LDG.E.64 R182, desc[UR10][R182.64] ;  /* 0x0000000ab6b67981 */ /* 0x000f74000c1e1b00 */
[----:B------:R-:W0:Y:S01]  /*1b90*/  @P0 LDC.64 R196, c[0x0][0x438] ;  /* 0x00010e00ffc40b82 */ /* 0x000e220000000a00 */
[----:B------:R-:W-:-:S02]  /*1ba0*/  HADD2.F32 R200, -RZ, R49.H0_H0 ;  /* 0x20000031ffc87230 */ /* 0x000fc40000004100 */
[----:B------:R-:W-:Y:S02]  /*1bb0*/  HADD2.F32 R204, -RZ, R50.H0_H0 ;  /* 0x20000032ffcc7230 */ /* 0x000fe40000004100 */
[----:B0-----:R-:W-:-:S05]  /*1bc0*/  @P0 IMAD.WIDE.U32 R196, R220, 0x20, R196 ;  /* 0x00000020dcc40825 */ /* 0x001fca00078e00c4 */
[----:B------:R-:W5:Y:S04]  /*1bd0*/  @P0 LDG.E.128 R36, desc[UR10][R196.64] ;  /* 0x0000000ac4240981 */ /* 0x000f68000c1e1d00 */
[----:B------:R0:W5:Y:S02]  /*1be0*/  @P0 LDG.E.128 R32, desc[UR10][R196.64+0x10] ;  /* 0x0000100ac4200981 */ /* 0x000164000c1e1d00 */
[--C-:B0-----:R-:W-:Y:S02]  /*1bf0*/  HADD2.F32 R197, -RZ, R48.reuse.H1_H1 ;  /* 0x30000030ffc57230 */ /* 0x101fe40000004100 */
[----:B------:R-:W-:Y:S02]  /*1c00*/  HADD2.F32 R208, -RZ, R51.H0_H0 ;  /* 0x20000033ffd07230 */ /* 0x000fe40000004100 */
[C---:B---3--:R-:W-:Y:S01]  /*1c10*/  FADD.FTZ R195, -R218.reuse, R156 ;  /* 0x0000009cdac37221 */ /* 0x048fe20000010100 */
[----:B------:R-:W-:Y:S01]  /*1c20*/  FADD.FTZ R199, -R218, R157 ;  /* 0x0000009ddac77221 */ /* 0x000fe20000010100 */
[----:B------:R-:W-:-:S02]  /*1c30*/  HADD2.F32 R156, -RZ, R48.H0_H0 ;  /* 0x20000030ff9c7230 */ /* 0x000fc40000004100 */
[----:B------:R-:W-:Y:S01]  /*1c40*/  FADD.FTZ R201, -R218, R158 ;  /* 0x0000009edac97221 */ /* 0x000fe20000010100 */
[----:B------:R-:W-:Y:S01]  /*1c50*/  FMUL.FTZ R195, R6, R195 ;  /* 0x000000c306c37220 */ /* 0x000fe20000410000 */
[--C-:B----4-:R-:W-:Y:S02]  /*1c60*/  HADD2.F32 R157, -RZ, R164.reuse.H0_H0 ;  /* 0x200000a4ff9d7230 */ /* 0x110fe40000004100 */
[----:B------:R-:W-:Y:S02]  /*1c70*/  HADD2.F32 R164, -RZ, R164.H1_H1 ;  /* 0x300000a4ffa47230 */ /* 0x000fe40000004100 */
[----:B------:R-:W-:Y:S01]  /*1c80*/  FADD.FTZ R203, -R218, R159 ;  /* 0x0000009fdacb7221 */ /* 0x000fe20000010100 */
[----:B------:R-:W-:Y:S01]  /*1c90*/  FMUL.FTZ R196, R156, R157 ;  /* 0x0000009d9cc47220 */ /* 0x000fe20000410000 */
        /* <DEDUP_REMOVED lines=16> */
[C---:B------:R-:W-:Y:S01]  /*1da0*/  FADD.FTZ R205, -R218.reuse, R160 ;  /* 0x000000a0dacd7221 */ /* 0x040fe20000010100 */
[----:B------:R-:W-:Y:S01]  /*1db0*/  FADD.FTZ R207, -R218, R161 ;  /* 0x000000a1dacf7221 */ /* 0x000fe20000010100 */
[----:B------:R-:W-:-:S02]  /*1dc0*/  HADD2.F32 R161, -RZ, R166.H0_H0 ;  /* 0x200000a6ffa17230 */ /* 0x000fc40000004100 */
[-C--:B------:R-:W-:Y:S01]  /*1dd0*/  FMUL.FTZ R201, R201, R158.reuse ;  /* 0x0000009ec9c97220 */ /* 0x080fe20000410000 */
[----:B------:R-:W-:Y:S01]  /*1de0*/  FADD.FTZ R139, R139, R158 ;  /* 0x0000009e8b8b7221 */ /* 0x000fe20000010000 */
[----:B------:R-:W-:Y:S01]  /*1df0*/  FFMA.FTZ R107, R202, R158, R107 ;  /* 0x0000009eca6b7223 */ /* 0x000fe2000001006b */
[----:B------:R-:W-:Y:S01]  /*1e00*/  FADD.FTZ R158, R159, R200 ;  /* 0x000000c89f9e7221 */ /* 0x000fe20000010000 */
[----:B------:R-:W-:Y:S01]  /*1e10*/  FFMA.FTZ R157, R199, R200, R156 ;  /* 0x000000c8c79d7223 */ /* 0x000fe2000001009c */
[----:B------:R-:W-:Y:S01]  /*1e20*/  FMUL.FTZ R203, R6, R205 ;  /* 0x000000cd06cb7220 */ /* 0x000fe20000410000 */
[----:B------:R-:W-:Y:S02]  /*1e30*/  HADD2.F32 R166, -RZ, R166.H1_H1 ;  /* 0x300000a6ffa67230 */ /* 0x000fe40000004100 */
[----:B------:R-:W-:Y:S01]  /*1e40*/  FMUL.FTZ R204, R204, R161 ;  /* 0x000000a1cccc7220 */ /* 0x000fe20000410000 */
[----:B------:R-:W-:Y:S02]  /*1e50*/  HADD2.F32 R205, -RZ, R50.H1_H1 ;  /* 0x30000032ffcd7230 */ /* 0x000fe40000004100 */
[----:B------:R-:W-:Y:S01]  /*1e60*/  FADD.FTZ R159, R158, R201 ;  /* 0x000000c99e9f7221 */ /* 0x000fe20000010000 */
[----:B------:R-:W-:Y:S01]  /*1e70*/  FFMA.FTZ R156, R202, R201, R157 ;  /* 0x000000c9ca9c7223 */ /* 0x000fe2000001009d */
[----:B------:R-:W-:Y:S01]  /*1e80*/  FADD.FTZ R219, -R218, R163 ;  /* 0x000000a3dadb7221 */ /* 0x000fe20000010100 */
        /* <DEDUP_REMOVED lines=29> */
.L_x_10018:
        /* <DEDUP_REMOVED lines=31> */
[----:B------:R-:W-:Y:S02]  /*2250*/  CS2R R222, SRZ ;  /* 0x0000000000de7805 */ /* 0x000fe4000001ff00 */
[----:B------:R-:W-:Y:S02]  /*2260*/  @P2 IADD3 R225, PT, PT, R225, 0x80, RZ ;  /* 0x00000080e1e12810 */ /* 0x000fe40007ffe0ff */
[----:B------:R-:W-:-:S07]  /*2270*/  P2R R7, PR, RZ, 0x1 ;  /* 0x00000001ff077803 */ /* 0x000fce0000000000 */
[----:B---3--:R-:W-:Y:S05]  /*2280*/  @!P0 BRA `(.L_x_10025) ;  /* 0x0000000000b08947 */ /* 0x008fea0003800000 */
[----:B------:R-:W0:Y:S02]  /*2290*/  LDC.64 R156, c[0x0][0x3b0] ;  /* 0x0000ec00ff9c7b82 */ /* 0x000e240000000a00 */
[----:B0-----:R-:W-:-:S05]  /*22a0*/  IMAD.WIDE.U32 R156, R225, 0x8, R156 ;  /* 0x00000008e19c7825 */ /* 0x001fca00078e009c */
[----:B------:R1:W5:Y:S01]  /*22b0*/  LDG.E.64 R182, desc[UR10][R156.64] ;  /* 0x0000000a9cb67981 */ /* 0x000362000c1e1b00 */
[----:B------:R-:W-:Y:S05]  /*22c0*/  BRA `(.L_x_10025) ;  /* 0x0000000000a07947 */ /* 0x000fea0003800000 */
.L_x_10026:
        /* <DEDUP_REMOVED lines=40> */
.L_x_10025:
[----:B----4-:R-:W-:Y:S05]  /*2550*/  BSYNC.RECONVERGENT B0 ;  /* 0x0000000000007941 */ /* 0x010fea0003800200 */
.L_x_10017:
        /* <DEDUP_REMOVED lines=32> */
.L_x_10028:
[----:B------:R-:W-:Y:S05]  /*2760*/  BSYNC.RECONVERGENT B0 ;  /* 0x0000000000007941 */ /* 0x000fea0003800200 */
.L_x_10027:
        /* <DEDUP_REMOVED lines=51> */
.L_x_10033:
        /* <DEDUP_REMOVED lines=12> */
.L_x_10034:
        /* <DEDUP_REMOVED lines=12> */
.L_x_10035:
        /* <DEDUP_REMOVED lines=12> */
.L_x_10036:
        /* <DEDUP_REMOVED lines=12> */
.L_x_10037:
        /* <DEDUP_REMOVED lines=12> */
.L_x_10038:
        /* <DEDUP_REMOVED lines=12> */
.L_x_10039:
        /* <DEDUP_REMOVED lines=14> */
.L_x_10032:
        /* <DEDUP_REMOVED lines=40> */
.L_x_10041:
[----:B------:R-:W-:Y:S05]  /*3280*/  @!P5 BRA `(.L_x_10042) ;  /* 0x000000000018d947 */ /* 0x000fea0003800000 */
[----:B------:R-:W-:Y:S01]  /*3290*/  FMUL.FTZ R8, R141, UR17 ;  /* 0x000000118d087c20 */ /* 0x000fe20008410000 */
[----:B-----5:R-:W-:-:S03]  /*32a0*/  LOP3.LUT P0, RZ, R180, 0xff00, RZ, 0xc0, !PT ;  /* 0x0000ff00b4ff7812 */ /* 0x020fc6000780c0ff */
[----:B------:R-:W-:-:S05]  /*32b0*/  FMUL.FTZ R8, R8, UR16 ;  /* 0x0000001008087c20 */ /* 0x000fca0008410000 */
[----:B------:R-:W-:-:S04]  /*32c0*/  FSEL R8, R8, RZ, P0 ;  /* 0x000000ff08087208 */ /* 0x000fc80000000000 */
[----:B------:R-:W-:-:S04]  /*32d0*/  F2FP.F16.F32.PACK_AB R8, RZ, R8 ;  /* 0x00000008ff08723e */ /* 0x000fc800000000ff */
[----:B------:R-:W-:-:S07]  /*32e0*/  PRMT R152, R152, 0x5410, R8 ;  /* 0x0000541098987816 */ /* 0x000fce0000000008 */
.L_x_10042:
[----:B------:R-:W-:Y:S05]  /*32f0*/  @!P5 BRA `(.L_x_10043) ;  /* 0x000000000018d947 */ /* 0x000fea0003800000 */
[----:B------:R-:W-:Y:S01]  /*3300*/  FMUL.FTZ R8, R142, UR17 ;  /* 0x000000118e087c20 */ /* 0x000fe20008410000 */
[----:B-----5:R-:W-:-:S03]  /*3310*/  LOP3.LUT P0, RZ, R180, 0xff0000, RZ, 0xc0, !PT ;  /* 0x00ff0000b4ff7812 */ /* 0x020fc6000780c0ff */
[----:B------:R-:W-:-:S05]  /*3320*/  FMUL.FTZ R8, R8, UR16 ;  /* 0x0000001008087c20 */ /* 0x000fca0008410000 */
[----:B------:R-:W-:-:S04]  /*3330*/  FSEL R8, R8, RZ, P0 ;  /* 0x000000ff08087208 */ /* 0x000fc80000000000 */
[----:B------:R-:W-:-:S04]  /*3340*/  F2FP.F16.F32.PACK_AB R8, RZ, R8 ;  /* 0x00000008ff08723e */ /* 0x000fc800000000ff */
[----:B------:R-:W-:-:S07]  /*3350*/  PRMT R153, R8, 0x7610, R153 ;  /* 0x0000761008997816 */ /* 0x000fce0000000099 */
.L_x_10043:
[----:B------:R-:W-:Y:S05]  /*3360*/  @!P5 BRA `(.L_x_10044) ;  /* 0x000000000018d947 */ /* 0x000fea0003800000 */
[----:B------:R-:W-:Y:S01]  /*3370*/  FMUL.FTZ R8, R143, UR17 ;  /* 0x000000118f087c20 */ /* 0x000fe20008410000 */
[----:B-----5:R-:W-:-:S03]  /*3380*/  LOP3.LUT P0, RZ, R180, 0xff000000, RZ, 0xc0, !PT ;  /* 0xff000000b4ff7812 */ /* 0x020fc6000780c0ff */
[----:B------:R-:W-:-:S05]  /*3390*/  FMUL.FTZ R8, R8, UR16 ;  /* 0x0000001008087c20 */ /* 0x000fca0008410000 */
[----:B------:R-:W-:-:S04]  /*33a0*/  FSEL R8, R8, RZ, P0 ;  /* 0x000000ff08087208 */ /* 0x000fc80000000000 */
[----:B------:R-:W-:-:S04]  /*33b0*/  F2FP.F16.F32.PACK_AB R8, RZ, R8 ;  /* 0x00000008ff08723e */ /* 0x000fc800000000ff */
[----:B------:R-:W-:-:S07]  /*33c0*/  PRMT R153, R153, 0x5410, R8 ;  /* 0x0000541099997816 */ /* 0x000fce0000000008 */
.L_x_10044:
[----:B------:R-:W-:Y:S05]  /*33d0*/  @!P5 BRA `(.L_x_10045) ;  /* 0x000000000018d947 */ /* 0x000fea0003800000 */
[----:B------:R-:W-:Y:S01]  /*33e0*/  FMUL.FTZ R8, R148, UR17 ;  /* 0x0000001194087c20 */ /* 0x000fe20008410000 */
[----:B-----5:R-:W-:-:S03]  /*33f0*/  LOP3.LUT P0, RZ, R181, 0xff, RZ, 0xc0, !PT ;  /* 0x000000ffb5ff7812 */ /* 0x020fc6000780c0ff */
[----:B------:R-:W-:-:S05]  /*3400*/  FMUL.FTZ R8, R8, UR16 ;  /* 0x0000001008087c20 */ /* 0x000fca0008410000 */
[----:B------:R-:W-:-:S04]  /*3410*/  FSEL R8, R8, RZ, P0 ;  /* 0x000000ff08087208 */ /* 0x000fc80000000000 */
[----:B------:R-:W-:-:S04]  /*3420*/  F2FP.F16.F32.PACK_AB R8, RZ, R8 ;  /* 0x00000008ff08723e */ /* 0x000fc800000000ff */
[----:B------:R-:W-:-:S07]  /*3430*/  PRMT R154, R8, 0x7610, R154 ;  /* 0x00007610089a7816 */ /* 0x000fce000000009a */
.L_x_10045:
[----:B------:R-:W-:Y:S05]  /*3440*/  @!P5 BRA `(.L_x_10046) ;  /* 0x000000000018d947 */ /* 0x000fea0003800000 */
[----:B------:R-:W-:Y:S01]  /*3450*/  FMUL.FTZ R8, R149, UR17 ;  /* 0x0000001195087c20 */ /* 0x000fe20008410000 */
[----:B-----5:R-:W-:-:S03]  /*3460*/  LOP3.LUT P0, RZ, R181, 0xff00, RZ, 0xc0, !PT ;  /* 0x0000ff00b5ff7812 */ /* 0x020fc6000780c0ff */
[----:B------:R-:W-:-:S05]  /*3470*/  FMUL.FTZ R8, R8, UR16 ;  /* 0x0000001008087c20 */ /* 0x000fca0008410000 */
[----:B------:R-:W-:-:S04]  /*3480*/  FSEL R8, R8, RZ, P0 ;  /* 0x000000ff08087208 */ /* 0x000fc80000000000 */
[----:B------:R-:W-:-:S04]  /*3490*/  F2FP.F16.F32.PACK_AB R8, RZ, R8 ;  /* 0x00000008ff08723e */ /* 0x000fc800000000ff */
[----:B------:R-:W-:-:S07]  /*34a0*/  PRMT R154, R154, 0x5410, R8 ;  /* 0x000054109a9a7816 */ /* 0x000fce0000000008 */
.L_x_10046:
[----:B------:R-:W-:Y:S05]  /*34b0*/  @!P5 BRA `(.L_x_10047) ;  /* 0x000000000018d947 */ /* 0x000fea0003800000 */
[----:B------:R-:W-:Y:S01]  /*34c0*/  FMUL.FTZ R8, R150, UR17 ;  /* 0x0000001196087c20 */ /* 0x000fe20008410000 */
[----:B-----5:R-:W-:-:S03]  /*34d0*/  LOP3.LUT P0, RZ, R181, 0xff0000, RZ, 0xc0, !PT ;  /* 0x00ff0000b5ff7812 */ /* 0x020fc6000780c0ff */
[----:B------:R-:W-:-:S05]  /*34e0*/  FMUL.FTZ R8, R8, UR16 ;  /* 0x0000001008087c20 */ /* 0x000fca0008410000 */
[----:B------:R-:W-:-:S04]  /*34f0*/  FSEL R8, R8, RZ, P0 ;  /* 0x000000ff08087208 */ /* 0x000fc80000000000 */
[----:B------:R-:W-:-:S04]  /*3500*/  F2FP.F16.F32.PACK_AB R8, RZ, R8 ;  /* 0x00000008ff08723e */ /* 0x000fc800000000ff */
[----:B------:R-:W-:-:S07]  /*3510*/  PRMT R155, R8, 0x7610, R155 ;  /* 0x00007610089b7816 */ /* 0x000fce000000009b */
.L_x_10047:
[----:B------:R-:W-:Y:S05]  /*3520*/  @!P5 BRA `(.L_x_10040) ;  /* 0x0000000c0000d947 */ /* 0x000fea0003800000 */
        /* <DEDUP_REMOVED lines=8> */
.L_x_10031:
        /* <DEDUP_REMOVED lines=14> */
[----:B------:R-:W-:-:S04]  /*3690*/  F2FP.F16.F32.PACK_AB R8, RZ, R8 ;  /* 0x00000008ff08723e */ /* 0x000fc800000000ff */
[----:B------:R-:W-:-:S07]  /*36a0*/  PRMT R152, R8, 0x7610, R152 ;  /* 0x0000761008987816 */ /* 0x000fce0000000098 */
.L_x_10049:
        /* <DEDUP_REMOVED lines=11> */
.L_x_10050:
        /* <DEDUP_REMOVED lines=11> */
.L_x_10051:
        /* <DEDUP_REMOVED lines=11> */
.L_x_10052:
        /* <DEDUP_REMOVED lines=11> */
.L_x_10053:
        /* <DEDUP_REMOVED lines=11> */
.L_x_10054:
        /* <DEDUP_REMOVED lines=11> */
.L_x_10055:
        /* <DEDUP_REMOVED lines=10> */
[----:B------:R-:W-:-:S04]  /*3b70*/  F2FP.F16.F32.PACK_AB R8, RZ, R8 ;  /* 0x00000008ff08723e */ /* 0x000fc800000000ff */
[----:B------:R-:W-:Y:S01]  /*3b80*/  PRMT R155, R155, 0x5410, R8 ;  /* 0x000054109b9b7816 */ /* 0x000fe20000000008 */
[----:B------:R-:W-:Y:S06]  /*3b90*/  BRA `(.L_x_10040) ;  /* 0x0000000400647947 */ /* 0x000fec0003800000 */
.L_x_10048:
[-CC-:B------:R-:W-:Y:S01]  /*3ba0*/  @P4 FFMA.FTZ R9, R216, R158.reuse, R163.reuse ;  /* 0x0000009ed8094223 */ /* 0x180fe200000100a3 */
[-CC-:B------:R-:W-:Y:S01]  /*3bb0*/  @P4 FFMA.FTZ R8, R213, R158.reuse, R163.reuse ;  /* 0x0000009ed5084223 */ /* 0x180fe200000100a3 */
[-C--:B------:R-:W-:Y:S01]  /*3bc0*/  @P4 FFMA.FTZ R149, R212, R158.reuse, R163 ;  /* 0x0000009ed4954223 */ /* 0x080fe200000100a3 */
[----:B-----5:R-:W-:Y:S01]  /*3bd0*/  MOV R141, R113 ;  /* 0x00000071008d7202 */ /* 0x020fe20000000f00 */
[----:B------:R-:W-:Y:S01]  /*3be0*/  @P4 FADD.FTZ R9, R214, -R9 ;  /* 0x80000009d6094221 */ /* 0x000fe20000010000 */
[--C-:B------:R-:W-:Y:S01]  /*3bf0*/  @P4 FFMA.FTZ R140, R17, R158, R163.reuse ;  /* 0x0000009e118c4223 */ /* 0x100fe200000100a3 */
[----:B------:R-:W-:Y:S01]  /*3c00*/  MOV R142, R114 ;  /* 0x00000072008e7202 */ /* 0x000fe20000000f00 */
[----:B------:R-:W-:Y:S01]  /*3c10*/  @P4 FFMA.FTZ R151, R11, R158, R163 ;  /* 0x0000009e0b974223 */ /* 0x000fe200000100a3 */
[----:B------:R-:W-:Y:S01]  /*3c20*/  @P4 FFMA.FTZ R141, R6, R9, R113 ;  /* 0x00000009068d4223 */ /* 0x000fe20000010071 */
[----:B------:R-:W-:Y:S01]  /*3c30*/  @P4 FADD.FTZ R9, R211, -R8 ;  /* 0x80000008d3094221 */ /* 0x000fe20000010000 */
[----:B------:R-:W-:Y:S01]  /*3c40*/  @P4 FADD.FTZ R8, R10, -R149 ;  /* 0x800000950a084221 */ /* 0x000fe20000010000 */
[----:B------:R-:W-:Y:S01]  /*3c50*/  MOV R143, R115 ;  /* 0x00000073008f7202 */ /* 0x000fe20000000f00 */
[----:B------:R-:W-:Y:S01]  /*3c60*/  @P4 FADD.FTZ R149, R15, -R140 ;  /* 0x8000008c0f954221 */ /* 0x000fe20000010000 */
[C---:B------:R-:W-:Y:S01]  /*3c70*/  @P4 FFMA.FTZ R142, R6.reuse, R9, R114 ;  /* 0x00000009068e4223 */ /* 0x040fe20000010072 */
[----:B------:R-:W-:Y:S01]  /*3c80*/  @P4 FFMA.FTZ R143, R6, R8, R115 ;  /* 0x00000008068f4223 */ /* 0x000fe20000010073 */
[-CC-:B------:R-:W-:Y:S01]  /*3c90*/  @P4 FFMA.FTZ R9, R18, R158.reuse, R163.reuse ;  /* 0x0000009e12094223 */ /* 0x180fe200000100a3 */
[-CC-:B------:R-:W-:Y:S01]  /*3ca0*/  @P4 FFMA.FTZ R8, R217, R158.reuse, R163.reuse ;  /* 0x0000009ed9084223 */ /* 0x180fe200000100a3 */
[----:B------:R-:W-:Y:S01]  /*3cb0*/  @P4 FFMA.FTZ R140, R14, R158, R163 ;  /* 0x0000009e0e8c4223 */ /* 0x000fe200000100a3 */
[----:B------:R-:W-:Y:S01]  /*3cc0*/  @P4 FADD.FTZ R151, R12, -R151 ;  /* 0x800000970c974221 */ /* 0x000fe20000010000 */
[----:B------:R-:W-:Y:S01]  /*3cd0*/  @P4 FADD.FTZ R160, R16, -R9 ;  /* 0x8000000910a04221 */ /* 0x000fe20000010000 */
[----:B------:R-:W-:Y:S01]  /*3ce0*/  @P4 FADD.FTZ R9, R215, -R8 ;  /* 0x80000008d7094221 */ /* 0x000fe20000010000 */
[----:B------:R-:W-:Y:S01]  /*3cf0*/  @P4 FADD.FTZ R156, R13, -R140 ;  /* 0x8000008c0d9c4221 */ /* 0x000fe20000010000 */
        /* <DEDUP_REMOVED lines=17> */
.L_x_10056:
[----:B------:R-:W-:Y:S05]  /*3e10*/  @!P5 BRA `(.L_x_10057) ;  /* 0x000000000018d947 */ /* 0x000fea0003800000 */
[----:B------:R-:W-:Y:S01]  /*3e20*/  FMUL.FTZ R8, R141, UR17 ;  /* 0x000000118d087c20 */ /* 0x000fe20008410000 */
[----:B------:R-:W-:-:S03]  /*3e30*/  LOP3.LUT P0, RZ, R180, 0xff00, RZ, 0xc0, !PT ;  /* 0x0000ff00b4ff7812 */ /* 0x000fc6000780c0ff */
[----:B------:R-:W-:-:S05]  /*3e40*/  FMUL.FTZ R8, R8, UR16 ;  /* 0x0000001008087c20 */ /* 0x000fca0008410000 */
[----:B------:R-:W-:-:S04]  /*3e50*/  FSEL R8, R8, RZ, P0 ;  /* 0x000000ff08087208 */ /* 0x000fc80000000000 */
[----:B------:R-:W-:-:S04]  /*3e60*/  F2FP.F16.F32.PACK_AB R8, RZ, R8 ;  /* 0x00000008ff08723e */ /* 0x000fc800000000ff */
[----:B------:R-:W-:-:S07]  /*3e70*/  PRMT R152, R152, 0x5410, R8 ;  /* 0x0000541098987816 */ /* 0x000fce0000000008 */
.L_x_10057:
[----:B------:R-:W-:Y:S05]  /*3e80*/  @!P5 BRA `(.L_x_10058) ;  /* 0x000000000018d947 */ /* 0x000fea0003800000 */
[----:B------:R-:W-:Y:S01]  /*3e90*/  FMUL.FTZ R8, R142, UR17 ;  /* 0x000000118e087c20 */ /* 0x000fe20008410000 */
[----:B------:R-:W-:-:S03]  /*3ea0*/  LOP3.LUT P0, RZ, R180, 0xff0000, RZ, 0xc0, !PT ;  /* 0x00ff0000b4ff7812 */ /* 0x000fc6000780c0ff */
[----:B------:R-:W-:-:S05]  /*3eb0*/  FMUL.FTZ R8, R8, UR16 ;  /* 0x0000001008087c20 */ /* 0x000fca0008410000 */
[----:B------:R-:W-:-:S04]  /*3ec0*/  FSEL R8, R8, RZ, P0 ;  /* 0x000000ff08087208 */ /* 0x000fc80000000000 */
[----:B------:R-:W-:-:S04]  /*3ed0*/  F2FP.F16.F32.PACK_AB R8, RZ, R8 ;  /* 0x00000008ff08723e */ /* 0x000fc800000000ff */
[----:B------:R-:W-:-:S07]  /*3ee0*/  PRMT R153, R8, 0x7610, R153 ;  /* 0x0000761008997816 */ /* 0x000fce0000000099 */
.L_x_10058:
[----:B------:R-:W-:Y:S05]  /*3ef0*/  @!P5 BRA `(.L_x_10059) ;  /* 0x000000000018d947 */ /* 0x000fea0003800000 */
[----:B------:R-:W-:Y:S01]  /*3f00*/  FMUL.FTZ R8, R143, UR17 ;  /* 0x000000118f087c20 */ /* 0x000fe20008410000 */
[----:B------:R-:W-:-:S03]  /*3f10*/  LOP3.LUT P0, RZ, R180, 0xff000000, RZ, 0xc0, !PT ;  /* 0xff000000b4ff7812 */ /* 0x000fc6000780c0ff */
[----:B------:R-:W-:-:S05]  /*3f20*/  FMUL.FTZ R8, R8, UR16 ;  /* 0x0000001008087c20 */ /* 0x000fca0008410000 */
[----:B------:R-:W-:-:S04]  /*3f30*/  FSEL R8, R8, RZ, P0 ;  /* 0x000000ff08087208 */ /* 0x000fc80000000000 */
[----:B------:R-:W-:-:S04]  /*3f40*/  F2FP.F16.F32.PACK_AB R8, RZ, R8 ;  /* 0x00000008ff08723e */ /* 0x000fc800000000ff */
[----:B------:R-:W-:-:S07]  /*3f50*/  PRMT R153, R153, 0x5410, R8 ;  /* 0x0000541099997816 */ /* 0x000fce0000000008 */
.L_x_10059:
[----:B------:R-:W-:Y:S05]  /*3f60*/  @!P5 BRA `(.L_x_10060) ;  /* 0x000000000018d947 */ /* 0x000fea0003800000 */
[----:B------:R-:W-:Y:S01]  /*3f70*/  FMUL.FTZ R8, R148, UR17 ;  /* 0x0000001194087c20 */ /* 0x000fe20008410000 */
[----:B------:R-:W-:-:S03]  /*3f80*/  LOP3.LUT P0, RZ, R181, 0xff, RZ, 0xc0, !PT ;  /* 0x000000ffb5ff7812 */ /* 0x000fc6000780c0ff */
[----:B------:R-:W-:-:S05]  /*3f90*/  FMUL.FTZ R8, R8, UR16 ;  /* 0x0000001008087c20 */ /* 0x000fca0008410000 */
[----:B------:R-:W-:-:S04]  /*3fa0*/  FSEL R8, R8, RZ, P0 ;  /* 0x000000ff08087208 */ /* 0x000fc80000000000 */
[----:B------:R-:W-:-:S04]  /*3fb0*/  F2FP.F16.F32.PACK_AB R8, RZ, R8 ;  /* 0x00000008ff08723e */ /* 0x000fc800000000ff */
[----:B------:R-:W-:-:S07]  /*3fc0*/  PRMT R154, R8, 0x7610, R154 ;  /* 0x00007610089a7816 */ /* 0x000fce000000009a */
.L_x_10060:
[----:B------:R-:W-:Y:S05]  /*3fd0*/  @!P5 BRA `(.L_x_10061) ;  /* 0x000000000018d947 */ /* 0x000fea0003800000 */
[----:B------:R-:W-:Y:S01]  /*3fe0*/  FMUL.FTZ R8, R149, UR17 ;  /* 0x0000001195087c20 */ /* 0x000fe20008410000 */
[----:B------:R-:W-:-:S03]  /*3ff0*/  LOP3.LUT P0, RZ, R181, 0xff00, RZ, 0xc0, !PT ;  /* 0x0000ff00b5ff7812 */ /* 0x000fc6000780c0ff */
[----:B------:R-:W-:-:S05]  /*4000*/  FMUL.FTZ R8, R8, UR16 ;  /* 0x0000001008087c20 */ /* 0x000fca0008410000 */
[----:B------:R-:W-:-:S04]  /*4010*/  FSEL R8, R8, RZ, P0 ;  /* 0x000000ff08087208 */ /* 0x000fc80000000000 */
[----:B------:R-:W-:-:S04]  /*4020*/  F2FP.F16.F32.PACK_AB R8, RZ, R8 ;  /* 0x00000008ff08723e */ /* 0x000fc800000000ff */
[----:B------:R-:W-:-:S07]  /*4030*/  PRMT R154, R154, 0x5410, R8 ;  /* 0x000054109a9a7816 */ /* 0x000fce0000000008 */
.L_x_10061:
[----:B------:R-:W-:Y:S05]  /*4040*/  @!P5 BRA `(.L_x_10062) ;  /* 0x000000000018d947 */ /* 0x000fea0003800000 */
[----:B------:R-:W-:Y:S01]  /*4050*/  FMUL.FTZ R8, R150, UR17 ;  /* 0x0000001196087c20 */ /* 0x000fe20008410000 */
[----:B------:R-:W-:-:S03]  /*4060*/  LOP3.LUT P0, RZ, R181, 0xff0000, RZ, 0xc0, !PT ;  /* 0x00ff0000b5ff7812 */ /* 0x000fc6000780c0ff */
[----:B------:R-:W-:-:S05]  /*4070*/  FMUL.FTZ R8, R8, UR16 ;  /* 0x0000001008087c20 */ /* 0x000fca0008410000 */
[----:B------:R-:W-:-:S04]  /*4080*/  FSEL R8, R8, RZ, P0 ;  /* 0x000000ff08087208 */ /* 0x000fc80000000000 */
[----:B------:R-:W-:-:S04]  /*4090*/  F2FP.F16.F32.PACK_AB R8, RZ, R8 ;  /* 0x00000008ff08723e */ /* 0x000fc800000000ff */
[----:B------:R-:W-:-:S07]  /*40a0*/  PRMT R155, R8, 0x7610, R155 ;  /* 0x00007610089b7816 */ /* 0x000fce000000009b */
.L_x_10062:
[----:B------:R-:W-:Y:S05]  /*40b0*/  @!P5 BRA `(.L_x_10040) ;  /* 0x00000000001cd947 */ /* 0x000fea0003800000 */
[----:B------:R-:W-:Y:S01]  /*40c0*/  FMUL.FTZ R8, R151, UR17 ;  /* 0x0000001197087c20 */ /* 0x000fe20008410000 */
[----:B------:R-:W-:-:S03]  /*40d0*/  ISETP.GE.U32.AND P0, PT, R180, RZ, PT ;  /* 0x000000ffb400720c */ /* 0x000fc60003f06070 */
[----:B------:R-:W-:Y:S01]  /*40e0*/  FMUL.FTZ R8, R8, UR16 ;  /* 0x0000001008087c20 */ /* 0x000fe20008410000 */
[----:B------:R-:W-:-:S04]  /*40f0*/  ISETP.GE.U32.AND.EX P0, PT, R181, 0x1000000, PT, P0 ;  /* 0x01000000b500780c */ /* 0x000fc80003f06100 */
[----:B------:R-:W-:-:S04]  /*4100*/  FSEL R8, R8, RZ, P0 ;  /* 0x000000ff08087208 */ /* 0x000fc80000000000 */
[----:B------:R-:W-:-:S04]  /*4110*/  F2FP.F16.F32.PACK_AB R8, RZ, R8 ;  /* 0x00000008ff08723e */ /* 0x000fc800000000ff */
[----:B------:R-:W-:-:S07]  /*4120*/  PRMT R155, R155, 0x5410, R8 ;  /* 0x000054109b9b7816 */ /* 0x000fce0000000008 */
.L_x_10040:
        /* <DEDUP_REMOVED lines=11> */
.L_x_10030:
[----:B------:R-:W-:Y:S05]  /*41e0*/  BSYNC.RECONVERGENT B0 ;  /* 0x0000000000007941 */ /* 0x000fea0003800200 */
.L_x_10029:
        /* <DEDUP_REMOVED lines=48> */
.L_x_10067:
[----:B------:R-:W-:Y:S05]  /*44f0*/  @!P5 BRA `(.L_x_10068) ;  /* 0x000000000018d947 */ /* 0x000fea0003800000 */
[----:B------:R-:W-:Y:S01]  /*4500*/  FMUL.FTZ R8, R141, UR17 ;  /* 0x000000118d087c20 */ /* 0x000fe20008410000 */
[----:B------:R-:W-:-:S03]  /*4510*/  LOP3.LUT P0, RZ, R178, 0xff00, RZ, 0xc0, !PT ;  /* 0x0000ff00b2ff7812 */ /* 0x000fc6000780c0ff */
[----:B------:R-:W-:-:S05]  /*4520*/  FMUL.FTZ R8, R8, UR16 ;  /* 0x0000001008087c20 */ /* 0x000fca0008410000 */
[----:B------:R-:W-:-:S04]  /*4530*/  FSEL R8, R8, RZ, P0 ;  /* 0x000000ff08087208 */ /* 0x000fc80000000000 */
[----:B------:R-:W-:-:S04]  /*4540*/  F2FP.F16.F32.PACK_AB R8, RZ, R8 ;  /* 0x00000008ff08723e */ /* 0x000fc800000000ff */
[----:B------:R-:W-:-:S07]  /*4550*/  PRMT R152, R152, 0x5410, R8 ;  /* 0x0000541098987816 */ /* 0x000fce0000000008 */
.L_x_10068:
[----:B------:R-:W-:Y:S05]  /*4560*/  @!P5 BRA `(.L_x_10069) ;  /* 0x000000000018d947 */ /* 0x000fea0003800000 */
[----:B------:R-:W-:Y:S01]  /*4570*/  FMUL.FTZ R8, R142, UR17 ;  /* 0x000000118e087c20 */ /* 0x000fe20008410000 */
[----:B------:R-:W-:-:S03]  /*4580*/  LOP3.LUT P0, RZ, R178, 0xff0000, RZ, 0xc0, !PT ;  /* 0x00ff0000b2ff7812 */ /* 0x000fc6000780c0ff */
[----:B------:R-:W-:-:S05]  /*4590*/  FMUL.FTZ R8, R8, UR16 ;  /* 0x0000001008087c20 */ /* 0x000fca0008410000 */
[----:B------:R-:W-:-:S04]  /*45a0*/  FSEL R8, R8, RZ, P0 ;  /* 0x000000ff08087208 */ /* 0x000fc80000000000 */
[----:B------:R-:W-:-:S04]  /*45b0*/  F2FP.F16.F32.PACK_AB R8, RZ, R8 ;  /* 0x00000008ff08723e */ /* 0x000fc800000000ff */
[----:B------:R-:W-:-:S07]  /*45c0*/  PRMT R153, R8, 0x7610, R153 ;  /* 0x0000761008997816 */ /* 0x000fce0000000099 */
.L_x_10069:
[----:B------:R-:W-:Y:S05]  /*45d0*/  @!P5 BRA `(.L_x_10070) ;  /* 0x000000000018d947 */ /* 0x000fea0003800000 */
[----:B------:R-:W-:Y:S01]  /*45e0*/  FMUL.FTZ R8, R143, UR17 ;  /* 0x000000118f087c20 */ /* 0x000fe20008410000 */
[----:B------:R-:W-:-:S03]  /*45f0*/  LOP3.LUT P0, RZ, R178, 0xff000000, RZ, 0xc0, !PT ;  /* 0xff000000b2ff7812 */ /* 0x000fc6000780c0ff */
[----:B------:R-:W-:-:S05]  /*4600*/  FMUL.FTZ R8, R8, UR16 ;  /* 0x0000001008087c20 */ /* 0x000fca0008410000 */
[----:B------:R-:W-:-:S04]  /*4610*/  FSEL R8, R8, RZ, P0 ;  /* 0x000000ff08087208 */ /* 0x000fc80000000000 */
[----:B------:R-:W-:-:S04]  /*4620*/  F2FP.F16.F32.PACK_AB R8, RZ, R8 ;  /* 0x00000008ff08723e */ /* 0x000fc800000000ff */
[----:B------:R-:W-:-:S07]  /*4630*/  PRMT R153, R153, 0x5410, R8 ;  /* 0x0000541099997816 */ /* 0x000fce0000000008 */
.L_x_10070:
[----:B------:R-:W-:Y:S05]  /*4640*/  @!P5 BRA `(.L_x_10071) ;  /* 0x000000000018d947 */ /* 0x000fea0003800000 */
[----:B------:R-:W-:Y:S01]  /*4650*/  FMUL.FTZ R8, R148, UR17 ;  /* 0x0000001194087c20 */ /* 0x000fe20008410000 */
[----:B------:R-:W-:-:S03]  /*4660*/  LOP3.LUT P0, RZ, R179, 0xff, RZ, 0xc0, !PT ;  /* 0x000000ffb3ff7812 */ /* 0x000fc6000780c0ff */
[----:B------:R-:W-:-:S05]  /*4670*/  FMUL.FTZ R8, R8, UR16 ;  /* 0x0000001008087c20 */ /* 0x000fca0008410000 */
[----:B------:R-:W-:-:S04]  /*4680*/  FSEL R8, R8, RZ, P0 ;  /* 0x000000ff08087208 */ /* 0x000fc80000000000 */
[----:B------:R-:W-:-:S04]  /*4690*/  F2FP.F16.F32.PACK_AB R8, RZ, R8 ;  /* 0x00000008ff08723e */ /* 0x000fc800000000ff */
[----:B------:R-:W-:-:S07]  /*46a0*/  PRMT R154, R8, 0x7610, R154 ;  /* 0x00007610089a7816 */ /* 0x000fce000000009a */
.L_x_10071:
[----:B------:R-:W-:Y:S05]  /*46b0*/  @!P5 BRA `(.L_x_10072) ;  /* 0x000000000018d947 */ /* 0x000fea0003800000 */
[----:B------:R-:W-:Y:S01]  /*46c0*/  FMUL.FTZ R8, R149, UR17 ;  /* 0x0000001195087c20 */ /* 0x000fe20008410000 */
[----:B------:R-:W-:-:S03]  /*46d0*/  LOP3.LUT P0, RZ, R179, 0xff00, RZ, 0xc0, !PT ;  /* 0x0000ff00b3ff7812 */ /* 0x000fc6000780c0ff */
[----:B------:R-:W-:-:S05]  /*46e0*/  FMUL.FTZ R8, R8, UR16 ;  /* 0x0000001008087c20 */ /* 0x000fca0008410000 */
[----:B------:R-:W-:-:S04]  /*46f0*/  FSEL R8, R8, RZ, P0 ;  /* 0x000000ff08087208 */ /* 0x000fc80000000000 */
[----:B------:R-:W-:-:S04]  /*4700*/  F2FP.F16.F32.PACK_AB R8, RZ, R8 ;  /* 0x00000008ff08723e */ /* 0x000fc800000000ff */
[----:B------:R-:W-:-:S07]  /*4710*/  PRMT R154, R154, 0x5410, R8 ;  /* 0x000054109a9a7816 */ /* 0x000fce0000000008 */
.L_x_10072:
[----:B------:R-:W-:Y:S05]  /*4720*/  @!P5 BRA `(.L_x_10073) ;  /* 0x000000000018d947 */ /* 0x000fea0003800000 */
[----:B------:R-:W-:Y:S01]  /*4730*/  FMUL.FTZ R8, R150, UR17 ;  /* 0x0000001196087c20 */ /* 0x000fe20008410000 */
[----:B------:R-:W-:-:S03]  /*4740*/  LOP3.LUT P0, RZ, R179, 0xff0000, RZ, 0xc0, !PT ;  /* 0x00ff0000b3ff7812 */ /* 0x000fc6000780c0ff */
[----:B------:R-:W-:-:S05]  /*4750*/  FMUL.FTZ R8, R8, UR16 ;  /* 0x0000001008087c20 */ /* 0x000fca0008410000 */
[----:B------:R-:W-:-:S04]  /*4760*/  FSEL R8, R8, RZ, P0 ;  /* 0x000000ff08087208 */ /* 0x000fc80000000000 */
[----:B------:R-:W-:-:S04]  /*4770*/  F2FP.F16.F32.PACK_AB R8, RZ, R8 ;  /* 0x00000008ff08723e */ /* 0x000fc800000000ff */
[----:B------:R-:W-:-:S07]  /*4780*/  PRMT R155, R8, 0x7610, R155 ;  /* 0x00007610089b7816 */ /* 0x000fce000000009b */
.L_x_10073:
[----:B------:R-:W-:Y:S05]  /*4790*/  @!P5 BRA `(.L_x_10074) ;  /* 0x0000001000a0d947 */ /* 0x000fea0003800000 */
        /* <DEDUP_REMOVED lines=8> */
.L_x_10066:
        /* <DEDUP_REMOVED lines=11> */
.L_x_10075:
        /* <DEDUP_REMOVED lines=11> */
.L_x_10076:
        /* <DEDUP_REMOVED lines=11> */
.L_x_10077:
        /* <DEDUP_REMOVED lines=11> */
.L_x_10078:
        /* <DEDUP_REMOVED lines=11> */
.L_x_10079:
        /* <DEDUP_REMOVED lines=11> */
.L_x_10080:
        /* <DEDUP_REMOVED lines=11> */
.L_x_10081:
        /* <DEDUP_REMOVED lines=13> */
.L_x_10065:
        /* <DEDUP_REMOVED lines=44> */
.L_x_10083:
[----:B------:R-:W-:Y:S05]  /*5080*/  @!P5 BRA `(.L_x_10084) ;  /* 0x000000000018d947 */ /* 0x000fea0003800000 */
[----:B------:R-:W-:Y:S01]  /*5090*/  FMUL.FTZ R8, R9, UR17 ;  /* 0x0000001109087c20 */ /* 0x000fe20008410000 */
[----:B-----5:R-:W-:-:S03]  /*50a0*/  LOP3.LUT P0, RZ, R178, 0xff00, RZ, 0xc0, !PT ;  /* 0x0000ff00b2ff7812 */ /* 0x020fc6000780c0ff */
[----:B------:R-:W-:-:S05]  /*50b0*/  FMUL.FTZ R8, R8, UR16 ;  /* 0x0000001008087c20 */ /* 0x000fca0008410000 */
[----:B------:R-:W-:-:S04]  /*50c0*/  FSEL R8, R8, RZ, P0 ;  /* 0x000000ff08087208 */ /* 0x000fc80000000000 */
[----:B------:R-:W-:-:S04]  /*50d0*/  F2FP.F16.F32.PACK_AB R8, RZ, R8 ;  /* 0x00000008ff08723e */ /* 0x000fc800000000ff */
[----:B------:R-:W-:-:S07]  /*50e0*/  PRMT R152, R152, 0x5410, R8 ;  /* 0x0000541098987816 */ /* 0x000fce0000000008 */
.L_x_10084:
[----:B------:R-:W-:Y:S05]  /*50f0*/  @!P5 BRA `(.L_x_10085) ;  /* 0x000000000018d947 */ /* 0x000fea0003800000 */
[----:B------:R-:W-:Y:S01]  /*5100*/  FMUL.FTZ R8, R140, UR17 ;  /* 0x000000118c087c20 */ /* 0x000fe20008410000 */
[----:B-----5:R-:W-:-:S03]  /*5110*/  LOP3.LUT P0, RZ, R178, 0xff0000, RZ, 0xc0, !PT ;  /* 0x00ff0000b2ff7812 */ /* 0x020fc6000780c0ff */
[----:B------:R-:W-:-:S05]  /*5120*/  FMUL.FTZ R8, R8, UR16 ;  /* 0x0000001008087c20 */ /* 0x000fca0008410000 */
[----:B------:R-:W-:-:S04]  /*5130*/  FSEL R8, R8, RZ, P0 ;  /* 0x000000ff08087208 */ /* 0x000fc80000000000 */
[----:B------:R-:W-:-:S04]  /*5140*/  F2FP.F16.F32.PACK_AB R8, RZ, R8 ;  /* 0x00000008ff08723e */ /* 0x000fc800000000ff */
[----:B------:R-:W-:-:S07]  /*5150*/  PRMT R153, R8, 0x7610, R153 ;  /* 0x0000761008997816 */ /* 0x000fce0000000099 */
.L_x_10085:
[----:B------:R-:W-:Y:S05]  /*5160*/  @!P5 BRA `(.L_x_10086) ;  /* 0x000000000018d947 */ /* 0x000fea0003800000 */
[----:B------:R-:W-:Y:S01]  /*5170*/  FMUL.FTZ R8, R141, UR17 ;  /* 0x000000118d087c20 */ /* 0x000fe20008410000 */
[----:B-----5:R-:W-:-:S03]  /*5180*/  LOP3.LUT P0, RZ, R178, 0xff000000, RZ, 0xc0, !PT ;  /* 0xff000000b2ff7812 */ /* 0x020fc6000780c0ff */
[----:B------:R-:W-:-:S05]  /*5190*/  FMUL.FTZ R8, R8, UR16 ;  /* 0x0000001008087c20 */ /* 0x000fca0008410000 */
[----:B------:R-:W-:-:S04]  /*51a0*/  FSEL R8, R8, RZ, P0 ;  /* 0x000000ff08087208 */ /* 0x000fc80000000000 */
[----:B------:R-:W-:-:S04]  /*51b0*/  F2FP.F16.F32.PACK_AB R8, RZ, R8 ;  /* 0x00000008ff08723e */ /* 0x000fc800000000ff */
[----:B------:R-:W-:-:S07]  /*51c0*/  PRMT R153, R153, 0x5410, R8 ;  /* 0x0000541099997816 */ /* 0x000fce0000000008 */
.L_x_10086:
[----:B------:R-:W-:Y:S05]  /*51d0*/  @!P5 BRA `(.L_x_10087) ;  /* 0x000000000018d947 */ /* 0x000fea0003800000 */
[----:B------:R-:W-:Y:S01]  /*51e0*/  FMUL.FTZ R8, R148, UR17 ;  /* 0x0000001194087c20 */ /* 0x000fe20008410000 */
[----:B-----5:R-:W-:-:S03]  /*51f0*/  LOP3.LUT P0, RZ, R179, 0xff, RZ, 0xc0, !PT ;  /* 0x000000ffb3ff7812 */ /* 0x020fc6000780c0ff */
[----:B------:R-:W-:-:S05]  /*5200*/  FMUL.FTZ R8, R8, UR16 ;  /* 0x0000001008087c20 */ /* 0x000fca0008410000 */
[----:B------:R-:W-:-:S04]  /*5210*/  FSEL R8, R8, RZ, P0 ;  /* 0x000000ff08087208 */ /* 0x000fc80000000000 */
[----:B------:R-:W-:-:S04]  /*5220*/  F2FP.F16.F32.PACK_AB R8, RZ, R8 ;  /* 0x00000008ff08723e */ /* 0x000fc800000000ff */
[----:B------:R-:W-:-:S07]  /*5230*/  PRMT R154, R8, 0x7610, R154 ;  /* 0x00007610089a7816 */ /* 0x000fce000000009a */
.L_x_10087:
[----:B------:R-:W-:Y:S05]  /*5240*/  @!P5 BRA `(.L_x_10088) ;  /* 0x000000000018d947 */ /* 0x000fea0003800000 */
[----:B------:R-:W-:Y:S01]  /*5250*/  FMUL.FTZ R8, R143, UR17 ;  /* 0x000000118f087c20 */ /* 0x000fe20008410000 */
[----:B-----5:R-:W-:-:S03]  /*5260*/  LOP3.LUT P0, RZ, R179, 0xff00, RZ, 0xc0, !PT ;  /* 0x0000ff00b3ff7812 */ /* 0x020fc6000780c0ff */
[----:B------:R-:W-:-:S05]  /*5270*/  FMUL.FTZ R8, R8, UR16 ;  /* 0x0000001008087c20 */ /* 0x000fca0008410000 */
[----:B------:R-:W-:-:S04]  /*5280*/  FSEL R8, R8, RZ, P0 ;  /* 0x000000ff08087208 */ /* 0x000fc80000000000 */
[----:B------:R-:W-:-:S04]  /*5290*/  F2FP.F16.F32.PACK_AB R8, RZ, R8 ;  /* 0x00000008ff08723e */ /* 0x000fc800000000ff */
[----:B------:R-:W-:-:S07]  /*52a0*/  PRMT R154, R154, 0x5410, R8 ;  /* 0x000054109a9a7816 */ /* 0x000fce0000000008 */
.L_x_10088:
[----:B------:R-:W-:Y:S05]  /*52b0*/  @!P5 BRA `(.L_x_10089) ;  /* 0x000000000018d947 */ /* 0x000fea0003800000 */
[----:B------:R-:W-:Y:S01]  /*52c0*/  FMUL.FTZ R8, R150, UR17 ;  /* 0x0000001196087c20 */ /* 0x000fe20008410000 */
[----:B-----5:R-:W-:-:S03]  /*52d0*/  LOP3.LUT P0, RZ, R179, 0xff0000, RZ, 0xc0, !PT ;  /* 0x00ff0000b3ff7812 */ /* 0x020fc6000780c0ff */
[----:B------:R-:W-:-:S05]  /*52e0*/  FMUL.FTZ R8, R8, UR16 ;  /* 0x0000001008087c20 */ /* 0x000fca0008410000 */
[----:B------:R-:W-:-:S04]  /*52f0*/  FSEL R8, R8, RZ, P0 ;  /* 0x000000ff08087208 */ /* 0x000fc80000000000 */
[----:B------:R-:W-:-:S04]  /*5300*/  F2FP.F16.F32.PACK_AB R8, RZ, R8 ;  /* 0x00000008ff08723e */ /* 0x000fc800000000ff */
[----:B------:R-:W-:-:S07]  /*5310*/  PRMT R155, R8, 0x7610, R155 ;  /* 0x00007610089b7816 */ /* 0x000fce000000009b */
.L_x_10089:
[----:B------:R-:W-:Y:S02]  /*5320*/  MOV R149, R143 ;  /* 0x0000008f00957202 */ /* 0x000fe40000000f00 */
[----:B------:R-:W-:Y:S02]  /*5330*/  MOV R142, R140 ;  /* 0x0000008c008e7202 */ /* 0x000fe40000000f00 */
        /* <DEDUP_REMOVED lines=13> */
.L_x_10082:
        /* <DEDUP_REMOVED lines=12> */
.L_x_10090:
        /* <DEDUP_REMOVED lines=12> */
.L_x_10091:
        /* <DEDUP_REMOVED lines=12> */
.L_x_10092:
        /* <DEDUP_REMOVED lines=12> */
.L_x_10093:
        /* <DEDUP_REMOVED lines=12> */
.L_x_10094:
        /* <DEDUP_REMOVED lines=12> */
.L_x_10095:
        /* <DEDUP_REMOVED lines=12> */
.L_x_10096:
        /* <DEDUP_REMOVED lines=13> */
.L_x_10074:
        /* <DEDUP_REMOVED lines=9> */
.L_x_10064:
[----:B------:R-:W-:Y:S05]  /*5ab0*/  BSYNC.RECONVERGENT B0 ;  /* 0x0000000000007941 */ /* 0x000fea0003800200 */
.L_x_10063:
        /* <DEDUP_REMOVED lines=9> */
[-CC-:B0-2---:R-:W-:Y:S01]  /*5b50*/  @P4 FFMA.FTZ R8, R174, R158.reuse, R163.reuse ;  /* 0x0000009eae084223 */ /* 0x185fe200000100a3 */
        /* <DEDUP_REMOVED lines=38> */
.L_x_10101:
[----:B------:R-:W-:Y:S05]  /*5dc0*/  @!P5 BRA `(.L_x_10102) ;  /* 0x000000000018d947 */ /* 0x000fea0003800000 */
[----:B------:R-:W-:Y:S01]  /*5dd0*/  FMUL.FTZ R8, R141, UR17 ;  /* 0x000000118d087c20 */ /* 0x000fe20008410000 */
[----:B------:R-:W-:-:S03]  /*5de0*/  LOP3.LUT P0, RZ, R176, 0xff00, RZ, 0xc0, !PT ;  /* 0x0000ff00b0ff7812 */ /* 0x000fc6000780c0ff */
[----:B------:R-:W-:-:S05]  /*5df0*/  FMUL.FTZ R8, R8, UR16 ;  /* 0x0000001008087c20 */ /* 0x000fca0008410000 */
[----:B------:R-:W-:-:S04]  /*5e00*/  FSEL R8, R8, RZ, P0 ;  /* 0x000000ff08087208 */ /* 0x000fc80000000000 */
[----:B------:R-:W-:-:S04]  /*5e10*/  F2FP.F16.F32.PACK_AB R8, RZ, R8 ;  /* 0x00000008ff08723e */ /* 0x000fc800000000ff */
[----:B------:R-:W-:-:S07]  /*5e20*/  PRMT R152, R152, 0x5410, R8 ;  /* 0x0000541098987816 */ /* 0x000fce0000000008 */
.L_x_10102:
[----:B------:R-:W-:Y:S05]  /*5e30*/  @!P5 BRA `(.L_x_10103) ;  /* 0x000000000018d947 */ /* 0x000fea0003800000 */
[----:B------:R-:W-:Y:S01]  /*5e40*/  FMUL.FTZ R8, R142, UR17 ;  /* 0x000000118e087c20 */ /* 0x000fe20008410000 */
[----:B------:R-:W-:-:S03]  /*5e50*/  LOP3.LUT P0, RZ, R176, 0xff0000, RZ, 0xc0, !PT ;  /* 0x00ff0000b0ff7812 */ /* 0x000fc6000780c0ff */
[----:B------:R-:W-:-:S05]  /*5e60*/  FMUL.FTZ R8, R8, UR16 ;  /* 0x0000001008087c20 */ /* 0x000fca0008410000 */
[----:B------:R-:W-:-:S04]  /*5e70*/  FSEL R8, R8, RZ, P0 ;  /* 0x000000ff08087208 */ /* 0x000fc80000000000 */
[----:B------:R-:W-:-:S04]  /*5e80*/  F2FP.F16.F32.PACK_AB R8, RZ, R8 ;  /* 0x00000008ff08723e */ /* 0x000fc800000000ff */
[----:B------:R-:W-:-:S07]  /*5e90*/  PRMT R153, R8, 0x7610, R153 ;  /* 0x0000761008997816 */ /* 0x000fce0000000099 */
.L_x_10103:
[----:B------:R-:W-:Y:S05]  /*5ea0*/  @!P5 BRA `(.L_x_10104) ;  /* 0x000000000018d947 */ /* 0x000fea0003800000 */
[----:B------:R-:W-:Y:S01]  /*5eb0*/  FMUL.FTZ R8, R143, UR17 ;  /* 0x000000118f087c20 */ /* 0x000fe20008410000 */
[----:B------:R-:W-:-:S03]  /*5ec0*/  LOP3.LUT P0, RZ, R176, 0xff000000, RZ, 0xc0, !PT ;  /* 0xff000000b0ff7812 */ /* 0x000fc6000780c0ff */
[----:B------:R-:W-:-:S05]  /*5ed0*/  FMUL.FTZ R8, R8, UR16 ;  /* 0x0000001008087c20 */ /* 0x000fca0008410000 */
[----:B------:R-:W-:-:S04]  /*5ee0*/  FSEL R8, R8, RZ, P0 ;  /* 0x000000ff08087208 */ /* 0x000fc80000000000 */
[----:B------:R-:W-:-:S04]  /*5ef0*/  F2FP.F16.F32.PACK_AB R8, RZ, R8 ;  /* 0x00000008ff08723e */ /* 0x000fc800000000ff */
[----:B------:R-:W-:-:S07]  /*5f00*/  PRMT R153, R153, 0x5410, R8 ;  /* 0x0000541099997816 */ /* 0x000fce0000000008 */
.L_x_10104:
[----:B------:R-:W-:Y:S05]  /*5f10*/  @!P5 BRA `(.L_x_10105) ;  /* 0x000000000018d947 */ /* 0x000fea0003800000 */
[----:B------:R-:W-:Y:S01]  /*5f20*/  FMUL.FTZ R8, R148, UR17 ;  /* 0x0000001194087c20 */ /* 0x000fe20008410000 */
[----:B------:R-:W-:-:S03]  /*5f30*/  LOP3.LUT P0, RZ, R177, 0xff, RZ, 0xc0, !PT ;  /* 0x000000ffb1ff7812 */ /* 0x000fc6000780c0ff */
[----:B------:R-:W-:-:S05]  /*5f40*/  FMUL.FTZ R8, R8, UR16 ;  /* 0x0000001008087c20 */ /* 0x000fca0008410000 */
[----:B------:R-:W-:-:S04]  /*5f50*/  FSEL R8, R8, RZ, P0 ;  /* 0x000000ff08087208 */ /* 0x000fc80000000000 */
[----:B------:R-:W-:-:S04]  /*5f60*/  F2FP.F16.F32.PACK_AB R8, RZ, R8 ;  /* 0x00000008ff08723e */ /* 0x000fc800000000ff */
[----:B------:R-:W-:-:S07]  /*5f70*/  PRMT R154, R8, 0x7610, R154 ;  /* 0x00007610089a7816 */ /* 0x000fce000000009a */
.L_x_10105:
[----:B------:R-:W-:Y:S05]  /*5f80*/  @!P5 BRA `(.L_x_10106) ;  /* 0x000000000018d947 */ /* 0x000fea0003800000 */
[----:B------:R-:W-:Y:S01]  /*5f90*/  FMUL.FTZ R8, R149, UR17 ;  /* 0x0000001195087c20 */ /* 0x000fe20008410000 */
[----:B------:R-:W-:-:S03]  /*5fa0*/  LOP3.LUT P0, RZ, R177, 0xff00, RZ, 0xc0, !PT ;  /* 0x0000ff00b1ff7812 */ /* 0x000fc6000780c0ff */
[----:B------:R-:W-:-:S05]  /*5fb0*/  FMUL.FTZ R8, R8, UR16 ;  /* 0x0000001008087c20 */ /* 0x000fca0008410000 */
[----:B------:R-:W-:-:S04]  /*5fc0*/  FSEL R8, R8, RZ, P0 ;  /* 0x000000ff08087208 */ /* 0x000fc80000000000 */
[----:B------:R-:W-:-:S04]  /*5fd0*/  F2FP.F16.F32.PACK_AB R8, RZ, R8 ;  /* 0x00000008ff08723e */ /* 0x000fc800000000ff */
[----:B------:R-:W-:-:S07]  /*5fe0*/  PRMT R154, R154, 0x5410, R8 ;  /* 0x000054109a9a7816 */ /* 0x000fce0000000008 */
.L_x_10106:
[----:B------:R-:W-:Y:S05]  /*5ff0*/  @!P5 BRA `(.L_x_10107) ;  /* 0x000000000018d947 */ /* 0x000fea0003800000 */
[----:B------:R-:W-:Y:S01]  /*6000*/  FMUL.FTZ R8, R150, UR17 ;  /* 0x0000001196087c20 */ /* 0x000fe20008410000 */
[----:B------:R-:W-:-:S03]  /*6010*/  LOP3.LUT P0, RZ, R177, 0xff0000, RZ, 0xc0, !PT ;  /* 0x00ff0000b1ff7812 */ /* 0x000fc6000780c0ff */
[----:B------:R-:W-:-:S05]  /*6020*/  FMUL.FTZ R8, R8, UR16 ;  /* 0x0000001008087c20 */ /* 0x000fca0008410000 */
[----:B------:R-:W-:-:S04]  /*6030*/  FSEL R8, R8, RZ, P0 ;  /* 0x000000ff08087208 */ /* 0x000fc80000000000 */
[----:B------:R-:W-:-:S04]  /*6040*/  F2FP.F16.F32.PACK_AB R8, RZ, R8 ;  /* 0x00000008ff08723e */ /* 0x000fc800000000ff */
[----:B------:R-:W-:-:S07]  /*6050*/  PRMT R155, R8, 0x7610, R155 ;  /* 0x00007610089b7816 */ /* 0x000fce000000009b */
.L_x_10107:
        /* <DEDUP_REMOVED lines=9> */
.L_x_10100:
        /* <DEDUP_REMOVED lines=11> */
.L_x_10109:
        /* <DEDUP_REMOVED lines=11> */
.L_x_10110:
        /* <DEDUP_REMOVED lines=11> */
.L_x_10111:
        /* <DEDUP_REMOVED lines=11> */
.L_x_10112:
        /* <DEDUP_REMOVED lines=11> */
.L_x_10113:
        /* <DEDUP_REMOVED lines=11> */
.L_x_10114:
        /* <DEDUP_REMOVED lines=11> */
.L_x_10115:
        /* <DEDUP_REMOVED lines=13> */
.L_x_10099:
        /* <DEDUP_REMOVED lines=44> */
.L_x_10117:
[----:B------:R-:W-:Y:S05]  /*6950*/  @!P5 BRA `(.L_x_10118) ;  /* 0x000000000018d947 */ /* 0x000fea0003800000 */
[----:B------:R-:W-:Y:S01]  /*6960*/  FMUL.FTZ R8, R9, UR17 ;  /* 0x0000001109087c20 */ /* 0x000fe20008410000 */
[----:B-----5:R-:W-:-:S03]  /*6970*/  LOP3.LUT P0, RZ, R176, 0xff00, RZ, 0xc0, !PT ;  /* 0x0000ff00b0ff7812 */ /* 0x020fc6000780c0ff */
[----:B------:R-:W-:-:S05]  /*6980*/  FMUL.FTZ R8, R8, UR16 ;  /* 0x0000001008087c20 */ /* 0x000fca0008410000 */
[----:B------:R-:W-:-:S04]  /*6990*/  FSEL R8, R8, RZ, P0 ;  /* 0x000000ff08087208 */ /* 0x000fc80000000000 */
[----:B------:R-:W-:-:S04]  /*69a0*/  F2FP.F16.F32.PACK_AB R8, RZ, R8 ;  /* 0x00000008ff08723e */ /* 0x000fc800000000ff */
[----:B------:R-:W-:-:S07]  /*69b0*/  PRMT R152, R152, 0x5410, R8 ;  /* 0x0000541098987816 */ /* 0x000fce0000000008 */
.L_x_10118:
[----:B------:R-:W-:Y:S05]  /*69c0*/  @!P5 BRA `(.L_x_10119) ;  /* 0x000000000018d947 */ /* 0x000fea0003800000 */
[----:B------:R-:W-:Y:S01]  /*69d0*/  FMUL.FTZ R8, R140, UR17 ;  /* 0x000000118c087c20 */ /* 0x000fe20008410000 */
[----:B-----5:R-:W-:-:S03]  /*69e0*/  LOP3.LUT P0, RZ, R176, 0xff0000, RZ, 0xc0, !PT ;  /* 0x00ff0000b0ff7812 */ /* 0x020fc6000780c0ff */
[----:B------:R-:W-:-:S05]  /*69f0*/  FMUL.FTZ R8, R8, UR16 ;  /* 0x0000001008087c20 */ /* 0x000fca0008410000 */
[----:B------:R-:W-:-:S04]  /*6a00*/  FSEL R8, R8, RZ, P0 ;  /* 0x000000ff08087208 */ /* 0x000fc80000000000 */
[----:B------:R-:W-:-:S04]  /*6a10*/  F2FP.F16.F32.PACK_AB R8, RZ, R8 ;  /* 0x00000008ff08723e */ /* 0x000fc800000000ff */
[----:B------:R-:W-:-:S07]  /*6a20*/  PRMT R153, R8, 0x7610, R153 ;  /* 0x0000761008997816 */ /* 0x000fce0000000099 */
.L_x_10119:
[----:B------:R-:W-:Y:S05]  /*6a30*/  @!P5 BRA `(.L_x_10120) ;  /* 0x000000000018d947 */ /* 0x000fea0003800000 */
[----:B------:R-:W-:Y:S01]  /*6a40*/  FMUL.FTZ R8, R141, UR17 ;  /* 0x000000118d087c20 */ /* 0x000fe20008410000 */
[----:B-----5:R-:W-:-:S03]  /*6a50*/  LOP3.LUT P0, RZ, R176, 0xff000000, RZ, 0xc0, !PT ;  /* 0xff000000b0ff7812 */ /* 0x020fc6000780c0ff */
[----:B------:R-:W-:-:S05]  /*6a60*/  FMUL.FTZ R8, R8, UR16 ;  /* 0x0000001008087c20 */ /* 0x000fca0008410000 */
[----:B------:R-:W-:-:S04]  /*6a70*/  FSEL R8, R8, RZ, P0 ;  /* 0x000000ff08087208 */ /* 0x000fc80000000000 */
[----:B------:R-:W-:-:S04]  /*6a80*/  F2FP.F16.F32.PACK_AB R8, RZ, R8 ;  /* 0x00000008ff08723e */ /* 0x000fc800000000ff */
[----:B------:R-:W-:-:S07]  /*6a90*/  PRMT R153, R153, 0x5410, R8 ;  /* 0x0000541099997816 */ /* 0x000fce0000000008 */
.L_x_10120:
[----:B------:R-:W-:Y:S05]  /*6aa0*/  @!P5 BRA `(.L_x_10121) ;  /* 0x000000000018d947 */ /* 0x000fea0003800000 */
[----:B------:R-:W-:Y:S01]  /*6ab0*/  FMUL.FTZ R8, R148, UR17 ;  /* 0x0000001194087c20 */ /* 0x000fe20008410000 */
[----:B-----5:R-:W-:-:S03]  /*6ac0*/  LOP3.LUT P0, RZ, R177, 0xff, RZ, 0xc0, !PT ;  /* 0x000000ffb1ff7812 */ /* 0x020fc6000780c0ff */
[----:B------:R-:W-:-:S05]  /*6ad0*/  FMUL.FTZ R8, R8, UR16 ;  /* 0x0000001008087c20 */ /* 0x000fca0008410000 */
[----:B------:R-:W-:-:S04]  /*6ae0*/  FSEL R8, R8, RZ, P0 ;  /* 0x000000ff08087208 */ /* 0x000fc80000000000 */
[----:B------:R-:W-:-:S04]  /*6af0*/  F2FP.F16.F32.PACK_AB R8, RZ, R8 ;  /* 0x00000008ff08723e */ /* 0x000fc800000000ff */
[----:B------:R-:W-:-:S07]  /*6b00*/  PRMT R154, R8, 0x7610, R154 ;  /* 0x00007610089a7816 */ /* 0x000fce000000009a */
.L_x_10121:
[----:B------:R-:W-:Y:S05]  /*6b10*/  @!P5 BRA `(.L_x_10122) ;  /* 0x000000000018d947 */ /* 0x000fea0003800000 */
[----:B------:R-:W-:Y:S01]  /*6b20*/  FMUL.FTZ R8, R143, UR17 ;  /* 0x000000118f087c20 */ /* 0x000fe20008410000 */
[----:B-----5:R-:W-:-:S03]  /*6b30*/  LOP3.LUT P0, RZ, R177, 0xff00, RZ, 0xc0, !PT ;  /* 0x0000ff00b1ff7812 */ /* 0x020fc6000780c0ff */
[----:B------:R-:W-:-:S05]  /*6b40*/  FMUL.FTZ R8, R8, UR16 ;  /* 0x0000001008087c20 */ /* 0x000fca0008410000 */
[----:B------:R-:W-:-:S04]  /*6b50*/  FSEL R8, R8, RZ, P0 ;  /* 0x000000ff08087208 */ /* 0x000fc80000000000 */
[----:B------:R-:W-:-:S04]  /*6b60*/  F2FP.F16.F32.PACK_AB R8, RZ, R8 ;  /* 0x00000008ff08723e */ /* 0x000fc800000000ff */
[----:B------:R-:W-:-:S07]  /*6b70*/  PRMT R154, R154, 0x5410, R8 ;  /* 0x000054109a9a7816 */ /* 0x000fce0000000008 */
.L_x_10122:
[----:B------:R-:W-:Y:S05]  /*6b80*/  @!P5 BRA `(.L_x_10123) ;  /* 0x000000000018d947 */ /* 0x000fea0003800000 */
[----:B------:R-:W-:Y:S01]  /*6b90*/  FMUL.FTZ R8, R150, UR17 ;  /* 0x0000001196087c20 */ /* 0x000fe20008410000 */
[----:B-----5:R-:W-:-:S03]  /*6ba0*/  LOP3.LUT P0, RZ, R177, 0xff0000, RZ, 0xc0, !PT ;  /* 0x00ff0000b1ff7812 */ /* 0x020fc6000780c0ff */
[----:B------:R-:W-:-:S05]  /*6bb0*/  FMUL.FTZ R8, R8, UR16 ;  /* 0x0000001008087c20 */ /* 0x000fca0008410000 */
[----:B------:R-:W-:-:S04]  /*6bc0*/  FSEL R8, R8, RZ, P0 ;  /* 0x000000ff08087208 */ /* 0x000fc80000000000 */
[----:B------:R-:W-:-:S04]  /*6bd0*/  F2FP.F16.F32.PACK_AB R8, RZ, R8 ;  /* 0x00000008ff08723e */ /* 0x000fc800000000ff */
[----:B------:R-:W-:-:S07]  /*6be0*/  PRMT R155, R8, 0x7610, R155 ;  /* 0x00007610089b7816 */ /* 0x000fce000000009b */
.L_x_10123:
        /* <DEDUP_REMOVED lines=15> */
.L_x_10116:
        /* <DEDUP_REMOVED lines=12> */
.L_x_10124:
        /* <DEDUP_REMOVED lines=12> */
.L_x_10125:
        /* <DEDUP_REMOVED lines=12> */
.L_x_10126:
        /* <DEDUP_REMOVED lines=12> */
.L_x_10127:
        /* <DEDUP_REMOVED lines=12> */
.L_x_10128:
        /* <DEDUP_REMOVED lines=12> */
.L_x_10129:
        /* <DEDUP_REMOVED lines=12> */
.L_x_10130:
        /* <DEDUP_REMOVED lines=13> */
.L_x_10108:
        /* <DEDUP_REMOVED lines=9> */
.L_x_10098:
[----:B------:R-:W-:Y:S05]  /*7380*/  BSYNC.RECONVERGENT B0 ;  /* 0x0000000000007941 */ /* 0x000fea0003800200 */
.L_x_10097:
        /* <DEDUP_REMOVED lines=48> */
[----:B------:R-:W-:-:S04]  /*7690*/  F2FP.F16.F32.PACK_AB R4, RZ, R4 ;  /* 0x00000004ff04723e */ /* 0x000fc800000000ff */
[----:B------:R-:W-:-:S07]  /*76a0*/  PRMT R152, R4, 0x7610, R152 ;  /* 0x0000761004987816 */ /* 0x000fce0000000098 */
.L_x_10135:
[----:B------:R-:W-:Y:S05]  /*76b0*/  @!P5 BRA `(.L_x_10136) ;  /* 0x000000000018d947 */ /* 0x000fea0003800000 */
[----:B------:R-:W-:Y:S01]  /*76c0*/  FMUL.FTZ R4, R141, UR17 ;  /* 0x000000118d047c20 */ /* 0x000fe20008410000 */
[----:B------:R-:W-:-:S03]  /*76d0*/  LOP3.LUT P4, RZ, R182, 0xff00, RZ, 0xc0, !PT ;  /* 0x0000ff00b6ff7812 */ /* 0x000fc6000788c0ff */
[----:B------:R-:W-:-:S05]  /*76e0*/  FMUL.FTZ R4, R4, UR16 ;  /* 0x0000001004047c20 */ /* 0x000fca0008410000 */
[----:B------:R-:W-:-:S04]  /*76f0*/  FSEL R4, R4, RZ, P4 ;  /* 0x000000ff04047208 */ /* 0x000fc80002000000 */
[----:B------:R-:W-:-:S04]  /*7700*/  F2FP.F16.F32.PACK_AB R4, RZ, R4 ;  /* 0x00000004ff04723e */ /* 0x000fc800000000ff */
[----:B------:R-:W-:-:S07]  /*7710*/  PRMT R152, R152, 0x5410, R4 ;  /* 0x0000541098987816 */ /* 0x000fce0000000004 */
.L_x_10136:
[----:B------:R-:W-:Y:S05]  /*7720*/  @!P5 BRA `(.L_x_10137) ;  /* 0x000000000018d947 */ /* 0x000fea0003800000 */
[----:B------:R-:W-:Y:S01]  /*7730*/  FMUL.FTZ R4, R142, UR17 ;  /* 0x000000118e047c20 */ /* 0x000fe20008410000 */
[----:B------:R-:W-:-:S03]  /*7740*/  LOP3.LUT P4, RZ, R182, 0xff0000, RZ, 0xc0, !PT ;  /* 0x00ff0000b6ff7812 */ /* 0x000fc6000788c0ff */
[----:B------:R-:W-:-:S05]  /*7750*/  FMUL.FTZ R4, R4, UR16 ;  /* 0x0000001004047c20 */ /* 0x000fca0008410000 */
[----:B------:R-:W-:-:S04]  /*7760*/  FSEL R4, R4, RZ, P4 ;  /* 0x000000ff04047208 */ /* 0x000fc80002000000 */
[----:B------:R-:W-:-:S04]  /*7770*/  F2FP.F16.F32.PACK_AB R4, RZ, R4 ;  /* 0x00000004ff04723e */ /* 0x000fc800000000ff */
[----:B------:R-:W-:-:S07]  /*7780*/  PRMT R153, R4, 0x7610, R153 ;  /* 0x0000761004997816 */ /* 0x000fce0000000099 */
.L_x_10137:
[----:B------:R-:W-:Y:S05]  /*7790*/  @!P5 BRA `(.L_x_10138) ;  /* 0x000000000018d947 */ /* 0x000fea0003800000 */
[----:B------:R-:W-:Y:S01]  /*77a0*/  FMUL.FTZ R4, R143, UR17 ;  /* 0x000000118f047c20 */ /* 0x000fe20008410000 */
[----:B------:R-:W-:-:S03]  /*77b0*/  LOP3.LUT P4, RZ, R182, 0xff000000, RZ, 0xc0, !PT ;  /* 0xff000000b6ff7812 */ /* 0x000fc6000788c0ff */
[----:B------:R-:W-:-:S05]  /*77c0*/  FMUL.FTZ R4, R4, UR16 ;  /* 0x0000001004047c20 */ /* 0x000fca0008410000 */
[----:B------:R-:W-:-:S04]  /*77d0*/  FSEL R4, R4, RZ, P4 ;  /* 0x000000ff04047208 */ /* 0x000fc80002000000 */
[----:B------:R-:W-:-:S04]  /*77e0*/  F2FP.F16.F32.PACK_AB R4, RZ, R4 ;  /* 0x00000004ff04723e */ /* 0x000fc800000000ff */
[----:B------:R-:W-:-:S07]  /*77f0*/  PRMT R153, R153, 0x5410, R4 ;  /* 0x0000541099997816 */ /* 0x000fce0000000004 */
.L_x_10138:
[----:B------:R-:W-:Y:S05]  /*7800*/  @!P5 BRA `(.L_x_10139) ;  /* 0x000000000018d947 */ /* 0x000fea0003800000 */
[----:B------:R-:W-:Y:S01]  /*7810*/  FMUL.FTZ R4, R148, UR17 ;  /* 0x0000001194047c20 */ /* 0x000fe20008410000 */
[----:B------:R-:W-:-:S03]  /*7820*/  LOP3.LUT P4, RZ, R183, 0xff, RZ, 0xc0, !PT ;  /* 0x000000ffb7ff7812 */ /* 0x000fc6000788c0ff */
[----:B------:R-:W-:-:S05]  /*7830*/  FMUL.FTZ R4, R4, UR16 ;  /* 0x0000001004047c20 */ /* 0x000fca0008410000 */
[----:B------:R-:W-:-:S04]  /*7840*/  FSEL R4, R4, RZ, P4 ;  /* 0x000000ff04047208 */ /* 0x000fc80002000000 */
[----:B------:R-:W-:-:S04]  /*7850*/  F2FP.F16.F32.PACK_AB R4, RZ, R4 ;  /* 0x00000004ff04723e */ /* 0x000fc800000000ff */
[----:B------:R-:W-:-:S07]  /*7860*/  PRMT R154, R4, 0x7610, R154 ;  /* 0x00007610049a7816 */ /* 0x000fce000000009a */
.L_x_10139:
[----:B------:R-:W-:Y:S05]  /*7870*/  @!P5 BRA `(.L_x_10140) ;  /* 0x000000000018d947 */ /* 0x000fea0003800000 */
[----:B------:R-:W-:Y:S01]  /*7880*/  FMUL.FTZ R4, R9, UR17 ;  /* 0x0000001109047c20 */ /* 0x000fe20008410000 */
[----:B------:R-:W-:-:S03]  /*7890*/  LOP3.LUT P4, RZ, R183, 0xff00, RZ, 0xc0, !PT ;  /* 0x0000ff00b7ff7812 */ /* 0x000fc6000788c0ff */
[----:B------:R-:W-:-:S05]  /*78a0*/  FMUL.FTZ R4, R4, UR16 ;  /* 0x0000001004047c20 */ /* 0x000fca0008410000 */
[----:B------:R-:W-:-:S04]  /*78b0*/  FSEL R4, R4, RZ, P4 ;  /* 0x000000ff04047208 */ /* 0x000fc80002000000 */
[----:B------:R-:W-:-:S04]  /*78c0*/  F2FP.F16.F32.PACK_AB R4, RZ, R4 ;  /* 0x00000004ff04723e */ /* 0x000fc800000000ff */
[----:B------:R-:W-:-:S07]  /*78d0*/  PRMT R154, R154, 0x5410, R4 ;  /* 0x000054109a9a7816 */ /* 0x000fce0000000004 */
.L_x_10140:
[----:B------:R-:W-:Y:S05]  /*78e0*/  @!P5 BRA `(.L_x_10141) ;  /* 0x000000000018d947 */ /* 0x000fea0003800000 */
[----:B------:R-:W-:Y:S01]  /*78f0*/  FMUL.FTZ R4, R151, UR17 ;  /* 0x0000001197047c20 */ /* 0x000fe20008410000 */
[----:B------:R-:W-:-:S03]  /*7900*/  LOP3.LUT P4, RZ, R183, 0xff0000, RZ, 0xc0, !PT ;  /* 0x00ff0000b7ff7812 */ /* 0x000fc6000788c0ff */
[----:B------:R-:W-:-:S05]  /*7910*/  FMUL.FTZ R4, R4, UR16 ;  /* 0x0000001004047c20 */ /* 0x000fca0008410000 */
[----:B------:R-:W-:-:S04]  /*7920*/  FSEL R4, R4, RZ, P4 ;  /* 0x000000ff04047208 */ /* 0x000fc80002000000 */
[----:B------:R-:W-:-:S04]  /*7930*/  F2FP.F16.F32.PACK_AB R4, RZ, R4 ;  /* 0x00000004ff04723e */ /* 0x000fc800000000ff */
[----:B------:R-:W-:-:S07]  /*7940*/  PRMT R155, R4, 0x7610, R155 ;  /* 0x00007610049b7816 */ /* 0x000fce000000009b */
.L_x_10141:
        /* <DEDUP_REMOVED lines=11> */
.L_x_10134:
        /* <DEDUP_REMOVED lines=11> */
.L_x_10143:
        /* <DEDUP_REMOVED lines=11> */
.L_x_10144:
        /* <DEDUP_REMOVED lines=11> */
.L_x_10145:
        /* <DEDUP_REMOVED lines=11> */
.L_x_10146:
        /* <DEDUP_REMOVED lines=11> */
.L_x_10147:
        /* <DEDUP_REMOVED lines=11> */
.L_x_10148:
        /* <DEDUP_REMOVED lines=11> */
.L_x_10149:
        /* <DEDUP_REMOVED lines=13> */
.L_x_10133:
        /* <DEDUP_REMOVED lines=44> */
.L_x_10151:
[----:B------:R-:W-:Y:S05]  /*8260*/  @!P5 BRA `(.L_x_10152) ;  /* 0x000000000018d947 */ /* 0x000fea0003800000 */
[----:B------:R-:W-:Y:S01]  /*8270*/  FMUL.FTZ R4, R8, UR17 ;  /* 0x0000001108047c20 */ /* 0x000fe20008410000 */
[----:B-----5:R-:W-:-:S03]  /*8280*/  LOP3.LUT P4, RZ, R182, 0xff00, RZ, 0xc0, !PT ;  /* 0x0000ff00b6ff7812 */ /* 0x020fc6000788c0ff */
[----:B------:R-:W-:-:S05]  /*8290*/  FMUL.FTZ R4, R4, UR16 ;  /* 0x0000001004047c20 */ /* 0x000fca0008410000 */
[----:B------:R-:W-:-:S04]  /*82a0*/  FSEL R4, R4, RZ, P4 ;  /* 0x000000ff04047208 */ /* 0x000fc80002000000 */
[----:B------:R-:W-:-:S04]  /*82b0*/  F2FP.F16.F32.PACK_AB R4, RZ, R4 ;  /* 0x00000004ff04723e */ /* 0x000fc800000000ff */
[----:B------:R-:W-:-:S07]  /*82c0*/  PRMT R152, R152, 0x5410, R4 ;  /* 0x0000541098987816 */ /* 0x000fce0000000004 */
.L_x_10152:
[----:B------:R-:W-:Y:S05]  /*82d0*/  @!P5 BRA `(.L_x_10153) ;  /* 0x000000000018d947 */ /* 0x000fea0003800000 */
[----:B------:R-:W-:Y:S01]  /*82e0*/  FMUL.FTZ R4, R9, UR17 ;  /* 0x0000001109047c20 */ /* 0x000fe20008410000 */
[----:B-----5:R-:W-:-:S03]  /*82f0*/  LOP3.LUT P4, RZ, R182, 0xff0000, RZ, 0xc0, !PT ;  /* 0x00ff0000b6ff7812 */ /* 0x020fc6000788c0ff */
[----:B------:R-:W-:-:S05]  /*8300*/  FMUL.FTZ R4, R4, UR16 ;  /* 0x0000001004047c20 */ /* 0x000fca0008410000 */
[----:B------:R-:W-:-:S04]  /*8310*/  FSEL R4, R4, RZ, P4 ;  /* 0x000000ff04047208 */ /* 0x000fc80002000000 */
[----:B------:R-:W-:-:S04]  /*8320*/  F2FP.F16.F32.PACK_AB R4, RZ, R4 ;  /* 0x00000004ff04723e */ /* 0x000fc800000000ff */
[----:B------:R-:W-:-:S07]  /*8330*/  PRMT R153, R4, 0x7610, R153 ;  /* 0x0000761004997816 */ /* 0x000fce0000000099 */
.L_x_10153:
[----:B------:R-:W-:Y:S05]  /*8340*/  @!P5 BRA `(.L_x_10154) ;  /* 0x000000000018d947 */ /* 0x000fea0003800000 */
[----:B------:R-:W-:Y:S01]  /*8350*/  FMUL.FTZ R4, R140, UR17 ;  /* 0x000000118c047c20 */ /* 0x000fe20008410000 */
[----:B-----5:R-:W-:-:S03]  /*8360*/  LOP3.LUT P4, RZ, R182, 0xff000000, RZ, 0xc0, !PT ;  /* 0xff000000b6ff7812 */ /* 0x020fc6000788c0ff */
[----:B------:R-:W-:-:S05]  /*8370*/  FMUL.FTZ R4, R4, UR16 ;  /* 0x0000001004047c20 */ /* 0x000fca0008410000 */
[----:B------:R-:W-:-:S04]  /*8380*/  FSEL R4, R4, RZ, P4 ;  /* 0x000000ff04047208 */ /* 0x000fc80002000000 */
[----:B------:R-:W-:-:S04]  /*8390*/  F2FP.F16.F32.PACK_AB R4, RZ, R4 ;  /* 0x00000004ff04723e */ /* 0x000fc800000000ff */
[----:B------:R-:W-:-:S07]  /*83a0*/  PRMT R153, R153, 0x5410, R4 ;  /* 0x0000541099997816 */ /* 0x000fce0000000004 */
.L_x_10154:
[----:B------:R-:W-:Y:S05]  /*83b0*/  @!P5 BRA `(.L_x_10155) ;  /* 0x000000000018d947 */ /* 0x000fea0003800000 */
[----:B------:R-:W-:Y:S01]  /*83c0*/  FMUL.FTZ R4, R148, UR17 ;  /* 0x0000001194047c20 */ /* 0x000fe20008410000 */
[----:B-----5:R-:W-:-:S03]  /*83d0*/  LOP3.LUT P4, RZ, R183, 0xff, RZ, 0xc0, !PT ;  /* 0x000000ffb7ff7812 */ /* 0x020fc6000788c0ff */
[----:B------:R-:W-:-:S05]  /*83e0*/  FMUL.FTZ R4, R4, UR16 ;  /* 0x0000001004047c20 */ /* 0x000fca0008410000 */
[----:B------:R-:W-:-:S04]  /*83f0*/  FSEL R4, R4, RZ, P4 ;  /* 0x000000ff04047208 */ /* 0x000fc80002000000 */
[----:B------:R-:W-:-:S04]  /*8400*/  F2FP.F16.F32.PACK_AB R4, RZ, R4 ;  /* 0x00000004ff04723e */ /* 0x000fc800000000ff */
[----:B------:R-:W-:-:S07]  /*8410*/  PRMT R154, R4, 0x7610, R154 ;  /* 0x00007610049a7816 */ /* 0x000fce000000009a */
.L_x_10155:
[----:B------:R-:W-:Y:S05]  /*8420*/  @!P5 BRA `(.L_x_10156) ;  /* 0x000000000018d947 */ /* 0x000fea0003800000 */
[----:B------:R-:W-:Y:S01]  /*8430*/  FMUL.FTZ R4, R149, UR17 ;  /* 0x0000001195047c20 */ /* 0x000fe20008410000 */
[----:B-----5:R-:W-:-:S03]  /*8440*/  LOP3.LUT P4, RZ, R183, 0xff00, RZ, 0xc0, !PT ;  /* 0x0000ff00b7ff7812 */ /* 0x020fc6000788c0ff */
[----:B------:R-:W-:-:S05]  /*8450*/  FMUL.FTZ R4, R4, UR16 ;  /* 0x0000001004047c20 */ /* 0x000fca0008410000 */
[----:B------:R-:W-:-:S04]  /*8460*/  FSEL R4, R4, RZ, P4 ;  /* 0x000000ff04047208 */ /* 0x000fc80002000000 */
[----:B------:R-:W-:-:S04]  /*8470*/  F2FP.F16.F32.PACK_AB R4, RZ, R4 ;  /* 0x00000004ff04723e */ /* 0x000fc800000000ff */
[----:B------:R-:W-:-:S07]  /*8480*/  PRMT R154, R154, 0x5410, R4 ;  /* 0x000054109a9a7816 */ /* 0x000fce0000000004 */
.L_x_10156:
[----:B------:R-:W-:Y:S05]  /*8490*/  @!P5 BRA `(.L_x_10157) ;  /* 0x000000000018d947 */ /* 0x000fea0003800000 */
[----:B------:R-:W-:Y:S01]  /*84a0*/  FMUL.FTZ R4, R150, UR17 ;  /* 0x0000001196047c20 */ /* 0x000fe20008410000 */
[----:B-----5:R-:W-:-:S03]  /*84b0*/  LOP3.LUT P4, RZ, R183, 0xff0000, RZ, 0xc0, !PT ;  /* 0x00ff0000b7ff7812 */ /* 0x020fc6000788c0ff */
[----:B------:R-:W-:-:S05]  /*84c0*/  FMUL.FTZ R4, R4, UR16 ;  /* 0x0000001004047c20 */ /* 0x000fca0008410000 */
[----:B------:R-:W-:-:S04]  /*84d0*/  FSEL R4, R4, RZ, P4 ;  /* 0x000000ff04047208 */ /* 0x000fc80002000000 */
[----:B------:R-:W-:-:S04]  /*84e0*/  F2FP.F16.F32.PACK_AB R4, RZ, R4 ;  /* 0x00000004ff04723e */ /* 0x000fc800000000ff */
[----:B------:R-:W-:-:S07]  /*84f0*/  PRMT R155, R4, 0x7610, R155 ;  /* 0x00007610049b7816 */ /* 0x000fce000000009b */
.L_x_10157:
        /* <DEDUP_REMOVED lines=14> */
.L_x_10150:
        /* <DEDUP_REMOVED lines=12> */
.L_x_10158:
        /* <DEDUP_REMOVED lines=12> */
.L_x_10159:
        /* <DEDUP_REMOVED lines=12> */
.L_x_10160:
        /* <DEDUP_REMOVED lines=12> */
.L_x_10161:
        /* <DEDUP_REMOVED lines=12> */
.L_x_10162:
        /* <DEDUP_REMOVED lines=12> */
.L_x_10163:
        /* <DEDUP_REMOVED lines=12> */
.L_x_10164:
        /* <DEDUP_REMOVED lines=13> */
.L_x_10142:
[----:B0-23--:R-:W0:Y:S08]  /*8bf0*/  @P0 LDC.64 R156, c[0x0][0x478] ;  /* 0x00011e00ff9c0b82 */ /* 0x00de300000000a00 */
[----:B------:R-:W1:Y:S01]  /*8c00*/  @P5 LDC.64 R8, c[0x0][0x468] ;  /* 0x00011a00ff085b82 */ /* 0x000e620000000a00 */
[----:B0-----:R-:W-:-:S05]  /*8c10*/  @P0 IMAD.WIDE.U32 R156, R161, 0x20, R156 ;  /* 0x00000020a19c0825 */ /* 0x001fca00078e009c */
[----:B------:R4:W-:Y:S01]  /*8c20*/  @P0 STG.E.128 desc[UR10][R156.64], R140 ;  /* 0x0000008c9c000986 */ /* 0x0009e2000c101d0a */
[----:B-1----:R-:W-:-:S03]  /*8c30*/  @P5 IMAD.WIDE.U32 R8, R159, 0x10, R8 ;  /* 0x000000109f085825 */ /* 0x002fc600078e0008 */
[----:B------:R4:W-:Y:S04]  /*8c40*/  @P0 STG.E.128 desc[UR10][R156.64+0x10], R148 ;  /* 0x000010949c000986 */ /* 0x0009e8000c101d0a */
[----:B------:R4:W-:Y:S02]  /*8c50*/  @P5 STG.E.128 desc[UR10][R8.64], R152 ;  /* 0x0000009808005986 */ /* 0x0009e4000c101d0a */
.L_x_10132:
[----:B------:R-:W-:Y:S05]  /*8c60*/  BSYNC.RECONVERGENT B0 ;  /* 0x0000000000007941 */ /* 0x000fea0003800200 */
.L_x_10131:
[----:B0-234-:R-:W0:Y:S01]  /*8c70*/  LDC.64 R8, c[0x0][0x380] ;  /* 0x0000e000ff087b82 */ /* 0x01de220000000a00 */
[----:B------:R-:W-:Y:S01]  /*8c80*/  UPLOP3.LUT UP1, UPT, UPT, UPT, UP1, 0x40, 0x4 ;  /* 0x000000000004789c */ /* 0x000fe20003f2e810 */
[----:B0-----:R-:W-:-:S04]  /*8c90*/  IADD3 R5, PT, PT, R5, R8, RZ ;  /* 0x0000000805057210 */ /* 0x001fc80007ffe0ff */
[----:B------:R-:W-:-:S13]  /*8ca0*/  ISETP.GE.AND P0, PT, R5, R9, PT ;  /* 0x000000090500720c */ /* 0x000fda0003f06270 */
[----:B------:R-:W-:Y:S05]  /*8cb0*/  @!P0 BRA `(.L_x_10165) ;  /* 0xffffff7800748947 */ /* 0x000fea000383ffff */
.L_x_10016:
        /* <DEDUP_REMOVED lines=40> */
.L_x_10166:
        /* <DEDUP_REMOVED lines=12> */
.L_x_15709:


//--------------------- .text._ZN10layer_norm22ln_bwd_finalize_kernelINS_22Kernel_traits_finalizeILj4096E6__halfS2_fS2_fjLb0ELj1024ELj4ENS_18Kernel_traits_baseILj4096ES2_S2_fS2_fjLj1024EEEEELb0ELb1EEEvNS_9BwdParamsE --------------------------
	.section	.text._ZN10layer_norm22ln_bwd_finalize_kernelINS_22Kernel_traits_finalizeILj4096E6__halfS2_fS2_fjLb0ELj1024ELj4ENS_18Kernel_traits_baseILj4096ES2_S2_fS2_fjLj1024EEEEELb0ELb1EEEvNS_9BwdParamsE,"ax",@progbits
	.align	128
        .global         _ZN10layer_norm22ln_bwd_finalize_kernelINS_22Kernel_traits_finalizeILj4096E6__halfS2_fS2_fjLb0ELj1024ELj4ENS_18Kernel_traits_baseILj4096ES2_S2_fS2_fjLj1024EEEEELb0ELb1EEEvNS_9BwdParamsE
        .type           _ZN10layer_norm22ln_bwd_finalize_kernelINS_22Kernel_traits_finalizeILj4096E6__halfS2_fS2_fjLb0ELj1024ELj4ENS_18Kernel_traits_baseILj4096ES2_S2_fS2_fjLj1024EEEEELb0ELb1EEEvNS_9BwdParamsE,@function
        .size           _ZN10layer_norm22ln_bwd_finalize_kernelINS_22Kernel_traits_finalizeILj4096E6__halfS2_fS2_fjLb0ELj1024ELj4ENS_18Kernel_traits_baseILj4096ES2_S2_fS2_fjLj1024EEEEELb0ELb1EEEvNS_9BwdParamsE,(.L_x_15710 - _ZN10layer_norm22ln_bwd_finalize_kernelINS_22Kernel_traits_finalizeILj4096E6__halfS2_fS2_fjLb0ELj1024ELj4ENS_18Kernel_traits_baseILj4096ES2_S2_fS2_fjLj1024EEEEELb0ELb1EEEvNS_9BwdParamsE)
        .other          _ZN10layer_norm22ln_bwd_finalize_kernelINS_22Kernel_traits_finalizeILj4096E6__halfS2_fS2_fjLb0ELj1024ELj4ENS_18Kernel_traits_baseILj4096ES2_S2_fS2_fjLj1024EEEEELb0ELb1EEEvNS_9BwdParamsE,@"STO_CUDA_ENTRY STV_DEFAULT"
_ZN10layer_norm22ln_bwd_finalize_kernelINS_22Kernel_traits_finalizeILj4096E6__halfS2_fS2_fjLb0ELj1024ELj4ENS_18Kernel_traits_baseILj4096ES2_S2_fS2_fjLj1024EEEEELb0ELb1EEEvNS_9BwdParamsE:
.text._ZN10layer_norm22ln_bwd_finalize_kernelINS_22Kernel_traits_finalizeILj4096E6__halfS2_fS2_fjLb0ELj1024ELj4ENS_18Kernel_traits_baseILj4096ES2_S2_fS2_fjLj1024EEEEELb0ELb1EEEvNS_9BwdParamsE:
        /* <DEDUP_REMOVED lines=81> */
.L_x_10171:
        /* <DEDUP_REMOVED lines=118> */
.L_x_10170:
[----:B------:R-:W-:Y:S05]  /*0c70*/  BSYNC.RECONVERGENT B1 ;  /* 0x0000000000017941 */ /* 0x000fea0003800200 */
.L_x_10169:
        /* <DEDUP_REMOVED lines=77> */
.L_x_10173:
[----:B------:R-:W-:Y:S05]  /*1150*/  BSYNC.RECONVERGENT B1 ;  /* 0x0000000000017941 */ /* 0x000fea0003800200 */
.L_x_10172:
        /* <DEDUP_REMOVED lines=38> */
.L_x_10175:
[----:B------:R-:W-:Y:S05]  /*13c0*/  BSYNC.RECONVERGENT B1 ;  /* 0x0000000000017941 */ /* 0x000fea0003800200 */
.L_x_10174:
        /* <DEDUP_REMOVED lines=8> */
.L_x_10176:
        /* <DEDUP_REMOVED lines=10> */
.L_x_10168:
[----:B------:R-:W-:Y:S05]  /*14f0*/  BSYNC.RECONVERGENT B0 ;  /* 0x0000000000007941 */ /* 0x000fea0003800200 */
.L_x_10167:
        /* <DEDUP_REMOVED lines=57> */
.L_x_10177:
        /* <DEDUP_REMOVED lines=15> */
.L_x_15710:


//--------------------- .text._ZN10layer_norm13ln_bwd_kernelINS_13Kernel_traitsI6__halfS2_fS2_fjLj4096ELj1ELj1ELj4ELj16ENS_18Kernel_traits_baseILj4096ES2_S2_fS2_fjLj128EEEEELb1ELb0ELb1ELb1EEEvNS_9BwdParamsE --------------------------
	.section	.text._ZN10layer_norm13ln_bwd_kernelINS_13Kernel_traitsI6__halfS2_fS2_fjLj4096ELj1ELj1ELj4ELj16ENS_18Kernel_traits_baseILj4096ES2_S2_fS2_fjLj128EEEEELb1ELb0ELb1ELb1EEEvNS_9BwdParamsE,"ax",@progbits
	.align	128
        .global         _ZN10layer_norm13ln_bwd_kernelINS_13Kernel_traitsI6__halfS2_fS2_fjLj4096ELj1ELj1ELj4ELj16ENS_18Kernel_traits_baseILj4096ES2_S2_fS2_fjLj128EEEEELb1ELb0ELb1ELb1EEEvNS_9BwdParamsE
        .type           _ZN10layer_norm13ln_bwd_kernelINS_13Kernel_traitsI6__halfS2_fS2_fjLj4096ELj1ELj1ELj4ELj16ENS_18Kernel_traits_baseILj4096ES2_S2_fS2_fjLj128EEEEELb1ELb0ELb1ELb1EEEvNS_9BwdParamsE,@function
        .size           _ZN10layer_norm13ln_bwd_kernelINS_13Kernel_traitsI6__halfS2_fS2_fjLj4096ELj1ELj1ELj4ELj16ENS_18Kernel_traits_baseILj4096ES2_S2_fS2_fjLj128EEEEELb1ELb0ELb1ELb1EEEvNS_9BwdParamsE,(.L_x_15711 - _ZN10layer_norm13ln_bwd_kernelINS_13Kernel_traitsI6__halfS2_fS2_fjLj4096ELj1ELj1ELj4ELj16ENS_18Kernel_traits_baseILj4096ES2_S2_fS2_fjLj128EEEEELb1ELb0ELb1ELb1EEEvNS_9BwdParamsE)
        .other          _ZN10layer_norm13ln_bwd_kernelINS_13Kernel_traitsI6__halfS2_fS2_fjLj4096ELj1ELj1ELj4ELj16ENS_18Kernel_traits_baseILj4096ES2_S2_fS2_fjLj128EEEEELb1ELb0ELb1ELb1EEEvNS_9BwdParamsE,@"STO_CUDA_ENTRY STV_DEFAULT"
_ZN10layer_norm13ln_bwd_kernelINS_13Kernel_traitsI6__halfS2_fS2_fjLj4096ELj1ELj1ELj4ELj16ENS_18Kernel_traits_baseILj4096ES2_S2_fS2_fjLj128EEEEELb1ELb0ELb1ELb1EEEvNS_9BwdParamsE:
.text._ZN10layer_norm13ln_bwd_kernelINS_13Kernel_traitsI6__halfS2_fS2_fjLj4096ELj1ELj1ELj4ELj16ENS_18Kernel_traits_baseILj4096ES2_S2_fS2_fjLj128EEEEELb1ELb0ELb1ELb1EEEvNS_9BwdParamsE:
        /* <DEDUP_REMOVED lines=54> */
.L_x_10312:
        /* <DEDUP_REMOVED lines=13> */
[----:B0-----:R-:W-:Y:S01]  /*0430*/  IADD3 R3, PT, PT, R207, -0x1, RZ ;  /* 0xffffffffcf037810 */ /* 0x001fe20007ffe0ff */
[----:B------:R-:W-:-:S05]  /*0440*/  IMAD.WIDE R162, R205, 0x4, R162 ;  /* 0x00000004cda27825 */ /* 0x000fca00078e02a2 */
[----:B------:R-:W2:Y:S01]  /*0450*/  LDG.E R187, desc[UR12][R162.64] ;  /* 0x0000000ca2bb7981 */ /* 0x000ea2000c1e1900 */
[----:B------:R-:W0:Y:S08]  /*0460*/  LDC.64 R6, c[0x0][0x428] ;  /* 0x00010a00ff067b82 */ /* 0x000e300000000a00 */
[----:B------:R-:W3:Y:S01]  /*0470*/  LDC.64 R8, c[0x0][0x3a8] ;  /* 0x0000ea00ff087b82 */ /* 0x000ee20000000a00 */
[-C--:B-1----:R-:W-:Y:S01]  /*0480*/  IMAD R2, R205, R186.reuse, RZ ;  /* 0x000000bacd027224 */ /* 0x082fe200078e02ff */
[----:B------:R-:W-:Y:S01]  /*0490*/  MOV R209, UR7 ;  /* 0x0000000700d17c02 */ /* 0x000fe20008000f00 */
[----:B------:R-:W-:Y:S01]  /*04a0*/  IMAD R4, R3, R186, RZ ;  /* 0x000000ba03047224 */ /* 0x000fe200078e02ff */
[----:B------:R-:W-:-:S04]  /*04b0*/  ISETP.NE.U32.AND P0, PT, RZ, UR6, PT ;  /* 0x00000006ff007c0c */ /* 0x000fc8000bf05070 */
[----:B------:R-:W1:Y:S01]  /*04c0*/  LDC.64 R190, c[0x0][0x3b0] ;  /* 0x0000ec00ffbe7b82 */ /* 0x000e620000000a00 */
[----:B------:R-:W-:Y:S02]  /*04d0*/  SHF.R.S32.HI R3, RZ, 0x1f, R2 ;  /* 0x0000001fff037819 */ /* 0x000fe40000011402 */
[----:B------:R-:W-:Y:S02]  /*04e0*/  SHF.R.S32.HI R5, RZ, 0x1f, R4 ;  /* 0x0000001fff057819 */ /* 0x000fe40000011404 */
[----:B------:R-:W-:Y:S02]  /*04f0*/  LEA.HI R3, R3, R2, RZ, 0x3 ;  /* 0x0000000203037211 */ /* 0x000fe400078f18ff */
[----:B------:R-:W-:Y:S02]  /*0500*/  LEA.HI R5, R5, R4, RZ, 0x3 ;  /* 0x0000000405057211 */ /* 0x000fe400078f18ff */
[-C--:B------:R-:W-:Y:S02]  /*0510*/  LEA.HI.SX32 R185, R3, R0.reuse, 0x1d ;  /* 0x0000000003b97211 */ /* 0x080fe400078feaff */
[----:B------:R-:W-:-:S02]  /*0520*/  LEA.HI.SX32 R11, R5, R0, 0x1d ;  /* 0x00000000050b7211 */ /* 0x000fc400078feaff */
[----:B------:R-:W-:Y:S02]  /*0530*/  IADD3 R189, PT, PT, R185, 0x80, RZ ;  /* 0x00000080b9bd7810 */ /* 0x000fe40007ffe0ff */
[----:B------:R-:W-:Y:S02]  /*0540*/  IADD3 R157, PT, PT, R11, 0x80, RZ ;  /* 0x000000800b9d7810 */ /* 0x000fe40007ffe0ff */
[----:B------:R-:W-:Y:S01]  /*0550*/  IADD3 R193, PT, PT, R185, 0x100, RZ ;  /* 0x00000100b9c17810 */ /* 0x000fe20007ffe0ff */
[----:B0-----:R-:W-:Y:S01]  /*0560*/  IMAD.WIDE.U32 R168, R11, 0x10, R6 ;  /* 0x000000100ba87825 */ /* 0x001fe200078e0006 */
[----:B------:R-:W-:-:S03]  /*0570*/  IADD3 R199, PT, PT, R185, 0x180, RZ ;  /* 0x00000180b9c77810 */ /* 0x000fc60007ffe0ff */
[--C-:B---3--:R-:W-:Y:S01]  /*0580*/  IMAD.WIDE.U32 R2, R185, 0x20, R8.reuse ;  /* 0x00000020b9027825 */ /* 0x108fe200078e0008 */
[----:B------:R-:W-:Y:S01]  /*0590*/  IADD3 R21, PT, PT, R11, 0x100, RZ ;  /* 0x000001000b157810 */ /* 0x000fe20007ffe0ff */
[----:B------:R-:W3:Y:S02]  /*05a0*/  LDG.E.128 R168, desc[UR12][R168.64] ;  /* 0x0000000ca8a87981 */ /* 0x000ee4000c1e1d00 */
[----:B------:R-:W-:Y:S02]  /*05b0*/  IMAD.WIDE.U32 R4, R189, 0x20, R8 ;  /* 0x00000020bd047825 */ /* 0x000fe400078e0008 */
[----:B------:R-:W4:Y:S02]  /*05c0*/  LDG.E.128 R172, desc[UR12][R2.64] ;  /* 0x0000000c02ac7981 */ /* 0x000f24000c1e1d00 */
[----:B------:R-:W-:Y:S02]  /*05d0*/  IMAD.WIDE.U32 R156, R157, 0x10, R6 ;  /* 0x000000109d9c7825 */ /* 0x000fe400078e0006 */
[----:B------:R0:W4:Y:S02]  /*05e0*/  LDG.E.128 R164, desc[UR12][R2.64+0x10] ;  /* 0x0000100c02a47981 */ /* 0x000124000c1e1d00 */
[----:B------:R-:W-:-:S02]  /*05f0*/  IMAD.WIDE.U32 R176, R193, 0x20, R8 ;  /* 0x00000020c1b07825 */ /* 0x000fc400078e0008 */
[----:B------:R-:W4:Y:S02]  /*0600*/  LDG.E.128 R28, desc[UR12][R4.64+0x10] ;  /* 0x0000100c041c7981 */ /* 0x000f24000c1e1d00 */
[----:B------:R-:W-:Y:S02]  /*0610*/  IMAD.WIDE.U32 R20, R21, 0x10, R6 ;  /* 0x0000001015147825 */ /* 0x000fe400078e0006 */
[----:B------:R-:W4:Y:S02]  /*0620*/  LDG.E.128 R24, desc[UR12][R176.64] ;  /* 0x0000000cb0187981 */ /* 0x000f24000c1e1d00 */
[----:B0-----:R-:W-:Y:S01]  /*0630*/  IMAD.WIDE.U32 R2, R199, 0x20, R8 ;  /* 0x00000020c7027825 */ /* 0x001fe200078e0008 */
[----:B------:R-:W-:Y:S01]  /*0640*/  IADD3 R9, PT, PT, R11, 0x180, RZ ;  /* 0x000001800b097810 */ /* 0x000fe20007ffe0ff */
[----:B------:R-:W4:Y:S04]  /*0650*/  LDG.E.128 R156, desc[UR12][R156.64] ;  /* 0x0000000c9c9c7981 */ /* 0x000f28000c1e1d00 */
[----:B------:R0:W4:Y:S01]  /*0660*/  LDG.E.128 R16, desc[UR12][R176.64+0x10] ;  /* 0x0000100cb0107981 */ /* 0x000122000c1e1d00 */
[----:B------:R-:W-:-:S03]  /*0670*/  IMAD.WIDE.U32 R6, R9, 0x10, R6 ;  /* 0x0000001009067825 */ /* 0x000fc600078e0006 */
[----:B------:R-:W4:Y:S04]  /*0680*/  LDG.E.128 R12, desc[UR12][R2.64] ;  /* 0x0000000c020c7981 */ /* 0x000f28000c1e1d00 */
[----:B------:R-:W4:Y:S04]  /*0690*/  LDG.E.128 R160, desc[UR12][R4.64] ;  /* 0x0000000c04a07981 */ /* 0x000f28000c1e1d00 */
[----:B------:R-:W4:Y:S04]  /*06a0*/  LDG.E.128 R20, desc[UR12][R20.64] ;  /* 0x0000000c14147981 */ /* 0x000f28000c1e1d00 */
[----:B------:R1:W4:Y:S04]  /*06b0*/  LDG.E.128 R8, desc[UR12][R2.64+0x10] ;  /* 0x0000100c02087981 */ /* 0x000328000c1e1d00 */
[----:B------:R-:W4:Y:S01]  /*06c0*/  LDG.E.128 R4, desc[UR12][R6.64] ;  /* 0x0000000c06047981 */ /* 0x000f22000c1e1d00 */
[----:B------:R-:W-:-:S02]  /*06d0*/  ISETP.NE.AND.EX P0, PT, R209, RZ, PT, P0 ;  /* 0x000000ffd100720c */ /* 0x000fc40003f05300 */
[----:B-----5:R-:W-:-:S11]  /*06e0*/  ISETP.GE.AND P3, PT, R210, 0x1, PT ;  /* 0x00000001d200780c */ /* 0x020fd60003f66270 */
[----:B0-----:R-:W0:Y:S02]  /*06f0*/  @P0 LDC.64 R176, c[0x0][0x438] ;  /* 0x00010e00ffb00b82 */ /* 0x001e240000000a00 */
[----:B------:R-:W-:-:S06]  /*0700*/  @P3 IADD3 R184, PT, PT, R210, -0x1, RZ ;  /* 0xffffffffd2b83810 */ /* 0x000fcc0007ffe0ff */
[----:B------:R-:W0:Y:S08]  /*0710*/  @P0 LDC.64 R178, c[0x0][0x438] ;  /* 0x00010e00ffb20b82 */ /* 0x000e300000000a00 */
[----:B------:R-:W0:Y:S01]  /*0720*/  @P0 LDC.64 R180, c[0x0][0x438] ;  /* 0x00010e00ffb40b82 */ /* 0x000e220000000a00 */
[----:B------:R-:W-:-:S05]  /*0730*/  @P3 IMAD R184, R184, R186, RZ ;  /* 0x000000bab8b83224 */ /* 0x000fca00078e02ff */
[----:B-1----:R-:W-:Y:S02]  /*0740*/  @P3 SHF.R.S32.HI R3, RZ, 0x1f, R184 ;  /* 0x0000001fff033819 */ /* 0x002fe400000114b8 */
[----:B------:R-:W-:Y:S01]  /*0750*/  MOV R197, RZ ;  /* 0x000000ff00c57202 */ /* 0x000fe20000000f00 */
[----:B------:R-:W1:Y:S01]  /*0760*/  @P0 LDC.64 R182, c[0x0][0x438] ;  /* 0x00010e00ffb60b82 */ /* 0x000e620000000a00 */
[----:B------:R-:W-:-:S04]  /*0770*/  @P3 LEA.HI R3, R3, R184, RZ, 0x3 ;  /* 0x000000b803033211 */ /* 0x000fc800078f18ff */
[----:B------:R-:W-:Y:S01]  /*0780*/  @P3 LEA.HI.SX32 R197, R3, R0, 0x1d ;  /* 0x0000000003c53211 */ /* 0x000fe200078feaff */
[----:B0-----:R-:W-:-:S04]  /*0790*/  @P0 IMAD.WIDE.U32 R2, R185, 0x20, R176 ;  /* 0x00000020b9020825 */ /* 0x001fc800078e00b0 */
[----:B------:R-:W-:Y:S01]  /*07a0*/  @P0 IMAD.WIDE.U32 R176, R189, 0x20, R178 ;  /* 0x00000020bdb00825 */ /* 0x000fe200078e00b2 */
[C---:B------:R-:W-:Y:S01]  /*07b0*/  IADD3 R195, PT, PT, R197.reuse, 0x80, RZ ;  /* 0x00000080c5c37810 */ /* 0x040fe20007ffe0ff */
[----:B------:R-:W5:Y:S01]  /*07c0*/  @P0 LDG.E.128 R60, desc[UR12][R2.64] ;  /* 0x0000000c023c0981 */ /* 0x000f62000c1e1d00 */
[----:B------:R-:W-:Y:S01]  /*07d0*/  IADD3 R185, PT, PT, R197, 0x180, RZ ;  /* 0x00000180c5b97810 */ /* 0x000fe20007ffe0ff */
[----:B------:R-:W-:Y:S01]  /*07e0*/  @P0 IMAD.WIDE.U32 R178, R193, 0x20, R180 ;  /* 0x00000020c1b20825 */ /* 0x000fe200078e00b4 */
[C---:B------:R-:W-:Y:S01]  /*07f0*/  IADD3 R193, PT, PT, R197.reuse, 0x100, RZ ;  /* 0x00000100c5c17810 */ /* 0x040fe20007ffe0ff */
[----:B------:R2:W5:Y:S02]  /*0800*/  @P0 LDG.E.128 R56, desc[UR12][R2.64+0x10] ;  /* 0x0000100c02380981 */ /* 0x000564000c1e1d00 */
[--C-:B------:R-:W-:Y:S02]  /*0810*/  IMAD.WIDE.U32 R196, R197, 0x8, R190.reuse ;  /* 0x00000008c5c47825 */ /* 0x100fe400078e00be */
[----:B------:R-:W5:Y:S02]  /*0820*/  @P0 LDG.E.128 R52, desc[UR12][R176.64] ;  /* 0x0000000cb0340981 */ /* 0x000f64000c1e1d00 */
[----:B------:R-:W-:-:S02]  /*0830*/  IMAD.WIDE.U32 R194, R195, 0x8, R190 ;  /* 0x00000008c3c27825 */ /* 0x000fc400078e00be */
[----:B------:R-:W5:Y:S02]  /*0840*/  LDG.E.64 R196, desc[UR12][R196.64] ;  /* 0x0000000cc4c47981 */ /* 0x000f64000c1e1b00 */
[--C-:B------:R-:W-:Y:S02]  /*0850*/  IMAD.WIDE.U32 R192, R193, 0x8, R190.reuse ;  /* 0x00000008c1c07825 */ /* 0x100fe400078e00be */
[----:B------:R-:W5:Y:S02]  /*0860*/  LDG.E.64 R194, desc[UR12][R194.64] ;  /* 0x0000000cc2c27981 */ /* 0x000f64000c1e1b00 */
[----:B------:R-:W-:Y:S02]  /*0870*/  IMAD.WIDE.U32 R190, R185, 0x8, R190 ;  /* 0x00000008b9be7825 */ /* 0x000fe400078e00be */
[----:B------:R-:W5:Y:S04]  /*0880*/  LDG.E.64 R192, desc[UR12][R192.64] ;  /* 0x0000000cc0c07981 */ /* 0x000f68000c1e1b00 */
[----:B------:R-:W5:Y:S01]  /*0890*/  LDG.E.64 R190, desc[UR12][R190.64] ;  /* 0x0000000cbebe7981 */ /* 0x000f62000c1e1b00 */
[----:B-1----:R-:W-:-:S03]  /*08a0*/  @P0 IMAD.WIDE.U32 R180, R199, 0x20, R182 ;  /* 0x00000020c7b40825 */ /* 0x002fc600078e00b6 */
[----:B------:R-:W5:Y:S04]  /*08b0*/  @P0 LDG.E.128 R48, desc[UR12][R176.64+0x10] ;  /* 0x0000100cb0300981 */ /* 0x000f68000c1e1d00 */
[----:B------:R-:W5:Y:S04]  /*08c0*/  @P0 LDG.E.128 R44, desc[UR12][R178.64] ;  /* 0x0000000cb22c0981 */ /* 0x000f68000c1e1d00 */
[----:B------:R-:W5:Y:S04]  /*08d0*/  @P0 LDG.E.128 R40, desc[UR12][R178.64+0x10] ;  /* 0x0000100cb2280981 */ /* 0x000f68000c1e1d00 */
[----:B------:R-:W5:Y:S04]  /*08e0*/  @P0 LDG.E.128 R36, desc[UR12][R180.64] ;  /* 0x0000000cb4240981 */ /* 0x000f68000c1e1d00 */
[----:B------:R0:W5:Y:S01]  /*08f0*/  @P0 LDG.E.128 R32, desc[UR12][R180.64+0x10] ;  /* 0x0000100cb4200981 */ /* 0x000162000c1e1d00 */
[----:B------:R-:W-:-:S04]  /*0900*/  ISETP.NE.AND P0, PT, RZ, UR14, PT ;  /* 0x0000000eff007c0c */ /* 0x000fc8000bf05270 */
[----:B--2---:R-:W-:Y:S01]  /*0910*/  FSEL R2, R187, RZ, !P0 ;  /* 0x000000ffbb027208 */ /* 0x004fe20004000000 */
[--C-:B---3--:R-:W-:Y:S02]  /*0920*/  HADD2.F32 R204, -RZ, R168.reuse.H0_H0 ;  /* 0x200000a8ffcc7230 */ /* 0x108fe40000004100 */
[----:B------:R-:W-:Y:S02]  /*0930*/  HADD2.F32 R202, -RZ, R168.H1_H1 ;  /* 0x300000a8ffca7230 */ /* 0x000fe40000004100 */
[--C-:B------:R-:W-:Y:S02]  /*0940*/  HADD2.F32 R217, -RZ, R171.reuse.H0_H0 ;  /* 0x200000abffd97230 */ /* 0x100fe40000004100 */
[C---:B----4-:R-:W-:Y:S01]  /*0950*/  FADD.FTZ R198, -R2.reuse, R173 ;  /* 0x000000ad02c67221 */ /* 0x050fe20000010100 */
[----:B------:R-:W-:Y:S02]  /*0960*/  HADD2.F32 R168, -RZ, R171.H1_H1 ;  /* 0x300000abffa87230 */ /* 0x000fe40000004100 */
[C---:B------:R-:W-:Y:S01]  /*0970*/  FADD.FTZ R245, -R2.reuse, R167 ;  /* 0x000000a702f57221 */ /* 0x040fe20000010100 */
[C---:B------:R-:W-:Y:S01]  /*0980*/  FADD.FTZ R186, -R2.reuse, R164 ;  /* 0x000000a402ba7221 */ /* 0x040fe20000010100 */
[C---:B------:R-:W-:Y:S01]  /*0990*/  FADD.FTZ R239, -R2.reuse, R28 ;  /* 0x0000001c02ef7221 */ /* 0x040fe20000010100 */
[C---:B------:R-:W-:Y:S01]  /*09a0*/  FADD.FTZ R29, -R2.reuse, R29 ;  /* 0x0000001d021d7221 */ /* 0x040fe20000010100 */
[----:B------:R-:W-:Y:S01]  /*09b0*/  FADD.FTZ R223, -R2, R31 ;  /* 0x0000001f02df7221 */ /* 0x000fe20000010100 */
[----:B------:R-:W-:-:S02]  /*09c0*/  HADD2.F32 R31, -RZ, R70.H1_H1 ;  /* 0x30000046ff1f7230 */ /* 0x000fc40000004100 */
[C---:B------:R-:W-:Y:S01]  /*09d0*/  FADD.FTZ R171, -R2.reuse, R26 ;  /* 0x0000001a02ab7221 */ /* 0x040fe20000010100 */
[C---:B------:R-:W-:Y:S01]  /*09e0*/  FADD.FTZ R173, -R2.reuse, R27 ;  /* 0x0000001b02ad7221 */ /* 0x040fe20000010100 */
[----:B------:R-:W-:Y:S02]  /*09f0*/  HADD2.F32 R26, -RZ, R70.H0_H0 ;  /* 0x20000046ff1a7230 */ /* 0x000fe40000004100 */
[----:B------:R-:W-:Y:S01]  /*0a00*/  FADD.FTZ R249, -R2, R166 ;  /* 0x000000a602f97221 */ /* 0x000fe20000010100 */
[--C-:B------:R-:W-:Y:S02]  /*0a10*/  HADD2.F32 R167, -RZ, R158.reuse.H0_H0 ;  /* 0x2000009effa77230 */ /* 0x100fe40000004100 */
[----:B------:R-:W-:Y:S01]  /*0a20*/  FMUL.FTZ R27, R208, R239 ;  /* 0x000000efd01b7220 */ /* 0x000fe20000410000 */
[----:B------:R-:W-:Y:S02]  /*0a30*/  HADD2.F32 R164, -RZ, R158.H1_H1 ;  /* 0x3000009effa47230 */ /* 0x000fe40000004100 */
[C---:B------:R-:W-:Y:S01]  /*0a40*/  FADD.FTZ R211, -R2.reuse, R17 ;  /* 0x0000001102d37221 */ /* 0x040fe20000010100 */
[----:B------:R-:W-:Y:S01]  /*0a50*/  FADD.FTZ R215, -R2, R16 ;  /* 0x0000001002d77221 */ /* 0x000fe20000010100 */
[----:B------:R-:W-:-:S02]  /*0a60*/  HADD2.F32 R17, -RZ, R67.H1_H1 ;  /* 0x30000043ff117230 */ /* 0x000fc40000004100 */
[----:B------:R-:W-:Y:S01]  /*0a70*/  FADD.FTZ R233, -R2, R30 ;  /* 0x0000001e02e97221 */ /* 0x000fe20000010100 */
[C---:B------:R-:W-:Y:S01]  /*0a80*/  FMUL.FTZ R16, R208.reuse, R245 ;  /* 0x000000f5d0107220 */ /* 0x040fe20000410000 */
[----:B------:R-:W-:Y:S01]  /*0a90*/  FMUL.FTZ R28, R208, R29 ;  /* 0x0000001dd01c7220 */ /* 0x000fe20000410000 */
[C---:B------:R-:W-:Y:S01]  /*0aa0*/  FADD.FTZ R185, -R2.reuse, R14 ;  /* 0x0000000e02b97221 */ /* 0x040fe20000010100 */
[C---:B------:R-:W-:Y:S01]  /*0ab0*/  FADD.FTZ R184, -R2.reuse, R165 ;  /* 0x000000a502b87221 */ /* 0x040fe20000010100 */
[C---:B------:R-:W-:Y:S01]  /*0ac0*/  FADD.FTZ R221, -R2.reuse, R163 ;  /* 0x000000a302dd7221 */ /* 0x040fe20000010100 */
[----:B------:R-:W-:Y:S01]  /*0ad0*/  FADD.FTZ R187, -R2, R15 ;  /* 0x0000000f02bb7221 */ /* 0x000fe20000010100 */
[----:B------:R-:W-:Y:S02]  /*0ae0*/  HADD2.F32 R14, -RZ, R67.H0_H0 ;  /* 0x20000043ff0e7230 */ /* 0x000fe40000004100 */
[----:B------:R-:W-:Y:S01]  /*0af0*/  FMUL.FTZ R15, R208, R249 ;  /* 0x000000f9d00f7220 */ /* 0x000fe20000410000 */
[----:B------:R-:W-:-:S02]  /*0b00*/  HADD2.F32 R182, -RZ, R169.H0_H0 ;  /* 0x200000a9ffb67230 */ /* 0x000fc40000004100 */
[-C--:B------:R-:W-:Y:S01]  /*0b10*/  FMUL.FTZ R26, R26, R167.reuse ;  /* 0x000000a71a1a7220 */ /* 0x080fe20000410000 */
[----:B0-----:R-:W-:Y:S02]  /*0b20*/  HADD2.F32 R180, -RZ, R169.H1_H1 ;  /* 0x300000a9ffb47230 */ /* 0x001fe40000004100 */
[----:B------:R-:W-:Y:S01]  /*0b30*/  FADD.FTZ R112, R112, R167 ;  /* 0x000000a770707221 */ /* 0x000fe20000010000 */
[----:B------:R-:W-:Y:S02]  /*0b40*/  HADD2.F32 R165, -RZ, R159.H0_H0 ;  /* 0x2000009fffa57230 */ /* 0x000fe40000004100 */
[----:B------:R-:W-:Y:S01]  /*0b50*/  FFMA.FTZ R92, R27, R167, R92 ;  /* 0x000000a71b5c7223 */ /* 0x000fe2000001005c */
[----:B------:R-:W-:Y:S02]  /*0b60*/  HADD2.F32 R30, -RZ, R71.H0_H0 ;  /* 0x20000047ff1e7230 */ /* 0x000fe40000004100 */
[----:B------:R-:W-:Y:S01]  /*0b70*/  FMUL.FTZ R29, R31, R164 ;  /* 0x000000a41f1d7220 */ /* 0x000fe20000410000 */
[----:B------:R-:W-:Y:S01]  /*0b80*/  FADD.FTZ R3, -R2, R172 ;  /* 0x000000ac02037221 */ /* 0x000fe20000010100 */
        /* <DEDUP_REMOVED lines=8> */
[----:B------:R-:W-:Y:S02]  /*0c10*/  HADD2.F32 R167, -RZ, R71.H1_H1 ;  /* 0x30000047ffa77230 */ /* 0x000fe40000004100 */
[----:B------:R-:W-:Y:S01]  /*0c20*/  FADD.FTZ R219, -R2, R24 ;  /* 0x0000001802db7221 */ /* 0x000fe20000010100 */
[----:B------:R-:W-:-:S02]  /*0c30*/  HADD2.F32 R231, -RZ, R157.H0_H0 ;  /* 0x2000009dffe77230 */ /* 0x000fc40000004100 */
[----:B------:R-:W-:Y:S01]  /*0c40*/  FMUL.FTZ R164, R208, R223 ;  /* 0x000000dfd0a47220 */ /* 0x000fe20000410000 */
[----:B------:R-:W-:Y:S02]  /*0c50*/  HADD2.F32 R172, -RZ, R157.H1_H1 ;  /* 0x3000009dffac7230 */ /* 0x000fe40000004100 */
[C---:B------:R-:W-:Y:S01]  /*0c60*/  FADD.FTZ R251, -R2.reuse, R174 ;  /* 0x000000ae02fb7221 */ /* 0x040fe20000010100 */
[----:B------:R-:W-:Y:S02]  /*0c70*/  HADD2.F32 R225, -RZ, R20.H0_H0 ;  /* 0x20000014ffe17230 */ /* 0x000fe40000004100 */
[C---:B------:R-:W-:Y:S01]  /*0c80*/  FADD.FTZ R243, -R2.reuse, R175 ;  /* 0x000000af02f37221 */ /* 0x040fe20000010100 */
[----:B------:R-:W-:Y:S02]  /*0c90*/  HADD2.F32 R25, -RZ, R69.H1_H1 ;  /* 0x30000045ff197230 */ /* 0x000fe40000004100 */
        /* <DEDUP_REMOVED lines=14> */
[-C--:B------:R-:W-:Y:S01]  /*0d80*/  FMUL.FTZ R14, R14, R217.reuse ;  /* 0x000000d90e0e7220 */ /* 0x080fe20000410000 */
[----:B------:R-:W-:Y:S02]  /*0d90*/  HADD2.F32 R176, -RZ, R170.H1_H1 ;  /* 0x300000aaffb07230 */ /* 0x000fe40000004100 */
[----:B------:R-:W-:Y:S01]  /*0da0*/  FADD.FTZ R122, R122, R217 ;  /* 0x000000d97a7a7221 */ /* 0x000fe20000010000 */
[----:B------:R-:W-:Y:S02]  /*0db0*/  HADD2.F32 R2, -RZ, R64.H0_H0 ;  /* 0x20000040ff027230 */ /* 0x000fe40000004100 */
[----:B------:R-:W-:Y:S01]  /*0dc0*/  FFMA.FTZ R86, R15, R217, R86 ;  /* 0x000000d90f567223 */ /* 0x000fe20000010056 */
[----:B------:R-:W-:Y:S02]  /*0dd0*/  HADD2.F32 R170, -RZ, R20.H1_H1 ;  /* 0x30000014ffaa7230 */ /* 0x000fe40000004100 */
[-C--:B------:R-:W-:Y:S01]  /*0de0*/  FMUL.FTZ R30, R30, R165.reuse ;  /* 0x000000a51e1e7220 */ /* 0x080fe20000410000 */
[----:B------:R-:W-:Y:S01]  /*0df0*/  FADD.FTZ R114, R114, R165 ;  /* 0x000000a572727221 */ /* 0x000fe20000010000 */
[----:B------:R-:W-:Y:S01]  /*0e00*/  FFMA.FTZ R94, R31, R165, R94 ;  /* 0x000000a51f5e7223 */ /* 0x000fe2000001005e */
[----:B------:R-:W-:-:S02]  /*0e10*/  HADD2.F32 R217, -RZ, R72.H1_H1 ;  /* 0x30000048ffd97230 */ /* 0x000fc40000004100 */
[-C--:B------:R-:W-:Y:S01]  /*0e20*/  FMUL.FTZ R165, R167, R166.reuse ;  /* 0x000000a6a7a57220 */ /* 0x080fe20000410000 */
[----:B------:R-:W-:Y:S01]  /*0e30*/  FADD.FTZ R115, R115, R166 ;  /* 0x000000a673737221 */ /* 0x000fe20000010000 */
[----:B------:R-:W-:Y:S01]  /*0e40*/  FFMA.FTZ R95, R164, R166, R95 ;  /* 0x000000a6a45f7223 */ /* 0x000fe2000001005f */
[--C-:B------:R-:W-:Y:S02]  /*0e50*/  HADD2.F32 R213, -RZ, R5.reuse.H0_H0 ;  /* 0x20000005ffd57230 */ /* 0x100fe40000004100 */
[-C--:B------:R-:W-:Y:S01]  /*0e60*/  FMUL.FTZ R25, R25, R172.reuse ;  /* 0x000000ac19197220 */ /* 0x080fe20000410000 */
[----:B------:R-:W-:Y:S02]  /*0e70*/  HADD2.F32 R200, -RZ, R5.H1_H1 ;  /* 0x30000005ffc87230 */ /* 0x000fe40000004100 */
[----:B------:R-:W-:Y:S01]  /*0e80*/  FADD.FTZ R119, R119, R172 ;  /* 0x000000ac77777221 */ /* 0x000fe20000010000 */
[----:B------:R-:W-:Y:S02]  /*0e90*/  HADD2.F32 R13, -RZ, R66.H1_H1 ;  /* 0x30000042ff0d7230 */ /* 0x000fe40000004100 */
[----:B------:R-:W-:Y:S01]  /*0ea0*/  FFMA.FTZ R91, R24, R172, R91 ;  /* 0x000000ac185b7223 */ /* 0x000fe2000001005b */
[----:B------:R-:W-:Y:S01]  /*0eb0*/  FMUL.FTZ R166, R168, R225 ;  /* 0x000000e1a8a67220 */ /* 0x000fe20000410000 */
[----:B------:R-:W-:-:S02]  /*0ec0*/  HADD2.F32 R175, -RZ, R21.H0_H0 ;  /* 0x20000015ffaf7230 */ /* 0x000fc40000004100 */
[C---:B------:R-:W-:Y:S01]  /*0ed0*/  FMUL.FTZ R12, R208.reuse, R184 ;  /* 0x000000b8d00c7220 */ /* 0x040fe20000410000 */
[----:B------:R-:W-:Y:S02]  /*0ee0*/  HADD2.F32 R5, -RZ, R64.H1_H1 ;  /* 0x30000040ff057230 */ /* 0x000fe40000004100 */
[----:B------:R-:W-:Y:S01]  /*0ef0*/  FMUL.FTZ R168, R208, R169 ;  /* 0x000000a9d0a87220 */ /* 0x000fe20000410000 */
[----:B------:R-:W-:Y:S02]  /*0f00*/  HADD2.F32 R172, -RZ, R73.H0_H0 ;  /* 0x20000049ffac7230 */ /* 0x000fe40000004100 */
[----:B------:R-:W-:Y:S01]  /*0f10*/  FMUL.FTZ R2, R2, R204 ;  /* 0x000000cc02027220 */ /* 0x000fe20000410000 */
[C---:B------:R-:W-:Y:S01]  /*0f20*/  FMUL.FTZ R169, R208.reuse, R171 ;  /* 0x000000abd0a97220 */ /* 0x040fe20000410000 */
[----:B------:R-:W-:Y:S01]  /*0f30*/  FMUL.FTZ R3, R208, R3 ;  /* 0x00000003d0037220 */ /* 0x000fe20000410000 */
[----:B------:R-:W-:Y:S01]  /*0f40*/  FMUL.FTZ R171, R217, R170 ;  /* 0x000000aad9ab7220 */ /* 0x000fe20000410000 */
[----:B------:R-:W-:-:S02]  /*0f50*/  HADD2.F32 R174, -RZ, R21.H1_H1 ;  /* 0x30000015ffae7230 */ /* 0x000fc40000004100 */
[-C--:B------:R-:W-:Y:S01]  /*0f60*/  FMUL.FTZ R13, R13, R176.reuse ;  /* 0x000000b00d0d7220 */ /* 0x080fe20000410000 */
[----:B------:R-:W-:Y:S02]  /*0f70*/  HADD2.F32 R217, -RZ, R73.H1_H1 ;  /* 0x30000049ffd97230 */ /* 0x000fe40000004100 */
[----:B------:R-:W-:Y:S01]  /*0f80*/  FADD.FTZ R121, R121, R176 ;  /* 0x000000b079797221 */ /* 0x000fe20000010000 */
[----:B------:R-:W-:Y:S02]  /*0f90*/  HADD2.F32 R9, -RZ, R65.H0_H0 ;  /* 0x20000041ff097230 */ /* 0x000fe40000004100 */
[----:B------:R-:W-:Y:S01]  /*0fa0*/  FFMA.FTZ R85, R12, R176, R85 ;  /* 0x000000b00c557223 */ /* 0x000fe20000010055 */
[----:B------:R-:W-:Y:S01]  /*0fb0*/  FADD.FTZ R109, R109, R170 ;  /* 0x000000aa6d6d7221 */ /* 0x000fe20000010000 */
[----:B------:R-:W-:Y:S01]  /*0fc0*/  FFMA.FTZ R141, R168, R170, R141 ;  /* 0x000000aaa88d7223 */ /* 0x000fe2000001008d */
[--C-:B------:R-:W-:Y:S02]  /*0fd0*/  HADD2.F32 R227, -RZ, R4.reuse.H0_H0 ;  /* 0x20000004ffe37230 */ /* 0x100fe40000004100 */
[----:B------:R-:W-:Y:S01]  /*0fe0*/  FMUL.FTZ R5, R5, R202 ;  /* 0x000000ca05057220 */ /* 0x000fe20000410000 */
[----:B------:R-:W-:-:S02]  /*0ff0*/  HADD2.F32 R188, -RZ, R4.H1_H1 ;  /* 0x30000004ffbc7230 */ /* 0x000fc40000004100 */
[-C--:B------:R-:W-:Y:S01]  /*1000*/  FMUL.FTZ R170, R172, R175.reuse ;  /* 0x000000afacaa7220 */ /* 0x080fe20000410000 */
[----:B------:R-:W-:Y:S01]  /*1010*/  FADD.FTZ R110, R110, R175 ;  /* 0x000000af6e6e7221 */ /* 0x000fe20000010000 */
[----:B------:R-:W-:Y:S01]  /*1020*/  FFMA.FTZ R142, R169, R175, R142 ;  /* 0x000000afa98e7223 */ /* 0x000fe2000001008e */
[----:B------:R-:W-:Y:S01]  /*1030*/  FADD.FTZ R176, RZ, R2 ;  /* 0x00000002ffb07221 */ /* 0x000fe20000010000 */
[C---:B------:R-:W-:Y:S01]  /*1040*/  FMUL.FTZ R4, R208.reuse, R198 ;  /* 0x000000c6d0047220 */ /* 0x040fe20000410000 */
[----:B------:R-:W-:Y:S01]  /*1050*/  FFMA.FTZ R175, R3, R2, RZ ;  /* 0x0000000203af7223 */ /* 0x000fe200000100ff */
[----:B------:R-:W-:Y:S02]  /*1060*/  HADD2.F32 R178, -RZ, R156.H1_H1 ;  /* 0x3000009cffb27230 */ /* 0x000fe40000004100 */
[C---:B------:R-:W-:Y:S01]  /*1070*/  FMUL.FTZ R172, R208.reuse, R173 ;  /* 0x000000add0ac7220 */ /* 0x040fe20000410000 */
[----:B------:R-:W-:Y:S02]  /*1080*/  HADD2.F32 R21, -RZ, R68.H1_H1 ;  /* 0x30000044ff157230 */ /* 0x000fe40000004100 */
[----:B------:R-:W-:Y:S01]  /*1090*/  FMUL.FTZ R20, R208, R237 ;  /* 0x000000edd0147220 */ /* 0x000fe20000410000 */
[----:B------:R-:W-:-:S02]  /*10a0*/  HADD2.F32 R199, -RZ, R6.H0_H0 ;  /* 0x20000006ffc77230 */ /* 0x000fc40000004100 */
[----:B------:R-:W-:Y:S01]  /*10b0*/  FMUL.FTZ R173, R217, R174 ;  /* 0x000000aed9ad7220 */ /* 0x000fe20000410000 */
[----:B------:R-:W-:Y:S02]  /*10c0*/  HADD2.F32 R162, -RZ, R6.H1_H1 ;  /* 0x30000006ffa27230 */ /* 0x000fe40000004100 */
[----:B------:R-:W-:Y:S01]  /*10d0*/  FMUL.FTZ R6, R9, R182 ;  /* 0x000000b609067220 */ /* 0x000fe20000410000 */
[----:B------:R-:W-:Y:S02]  /*10e0*/  HADD2.F32 R11, -RZ, R65.H1_H1 ;  /* 0x30000041ff0b7230 */ /* 0x000fe40000004100 */
[----:B------:R-:W-:Y:S01]  /*10f0*/  FADD.FTZ R217, R176, R5 ;  /* 0x00000005b0d97221 */ /* 0x000fe20000010000 */
[--C-:B------:R-:W-:Y:S02]  /*1100*/  HADD2.F32 R163, -RZ, R7.reuse.H0_H0 ;  /* 0x20000007ffa37230 */ /* 0x100fe40000004100 */
[----:B------:R-:W-:Y:S01]  /*1110*/  FFMA.FTZ R176, R4, R5, R175 ;  /* 0x0000000504b07223 */ /* 0x000fe200000100af */
[----:B------:R-:W-:-:S02]  /*1120*/  HADD2.F32 R158, -RZ, R7.H1_H1 ;  /* 0x30000007ff9e7230 */ /* 0x000fc40000004100 */
[C---:B------:R-:W-:Y:S01]  /*1130*/  FMUL.FTZ R7, R208.reuse, R251 ;  /* 0x000000fbd0077220 */ /* 0x040fe20000410000 */
[----:B------:R-:W-:Y:S01]  /*1140*/  FMUL.FTZ R8, R208, R243 ;  /* 0x000000f3d0087220 */ /* 0x000fe20000410000 */
[----:B------:R-:W-:Y:S02]  /*1150*/  HADD2.F32 R10, -RZ, R66.H0_H0 ;  /* 0x20000042ff0a7230 */ /* 0x000fe40000004100 */
        /* <DEDUP_REMOVED lines=8> */
[----:B------:R-:W-:-:S02]  /*11e0*/  HADD2.F32 R177, -RZ, R22.H0_H0 ;  /* 0x20000016ffb17230 */ /* 0x000fc40000004100 */
[----:B------:R-:W-:Y:S01]  /*11f0*/  FMUL.FTZ R175, R208, R215 ;  /* 0x000000d7d0af7220 */ /* 0x000fe20000410000 */
[----:B------:R-:W-:Y:S02]  /*1200*/  HADD2.F32 R180, -RZ, R74.H0_H0 ;  /* 0x2000004affb47230 */ /* 0x000fe40000004100 */
[----:B------:R-:W-:Y:S01]  /*1210*/  FMUL.FTZ R10, R10, R235 ;  /* 0x000000eb0a0a7220 */ /* 0x000fe20000410000 */
[----:B------:R-:W-:Y:S01]  /*1220*/  FADD.FTZ R215, R178, R9 ;  /* 0x00000009b2d77221 */ /* 0x000fe20000010000 */
[----:B------:R-:W-:Y:S01]  /*1230*/  FMUL.FTZ R11, R208, R186 ;  /* 0x000000bad00b7220 */ /* 0x000fe20000410000 */
        /* <DEDUP_REMOVED lines=10> */
[----:B------:R-:W-:Y:S02]  /*12e0*/  HADD2.F32 R247, -RZ, R156.H0_H0 ;  /* 0x2000009cfff77230 */ /* 0x000fe40000004100 */
[----:B------:R-:W-:Y:S01]  /*12f0*/  FADD.FTZ R126, R126, R182 ;  /* 0x000000b67e7e7221 */ /* 0x000fe20000010000 */
[----:B------:R-:W-:Y:S01]  /*1300*/  FFMA.FTZ R82, R7, R182, R82 ;  /* 0x000000b607527223 */ /* 0x000fe20000010052 */
[----:B------:R-:W-:Y:S02]  /*1310*/  HADD2.F32 R18, -RZ, R68.H0_H0 ;  /* 0x20000044ff127230 */ /* 0x000fe40000004100 */
[----:B------:R-:W-:Y:S01]  /*1320*/  FADD.FTZ R182, R215, R14 ;  /* 0x0000000ed7b67221 */ /* 0x000fe20000010000 */
[----:B------:R-:W-:Y:S01]  /*1330*/  FMUL.FTZ R167, R208, R219 ;  /* 0x000000dbd0a77220 */ /* 0x000fe20000410000 */
[----:B------:R-:W-:Y:S01]  /*1340*/  FFMA.FTZ R177, R15, R14, R180 ;  /* 0x0000000e0fb17223 */ /* 0x000fe200000100b4 */
[----:B------:R-:W-:-:S02]  /*1350*/  HADD2.F32 R160, -RZ, R22.H1_H1 ;  /* 0x30000016ffa07230 */ /* 0x000fc40000004100 */
[----:B------:R-:W-:Y:S01]  /*1360*/  FMUL.FTZ R178, R208, R211 ;  /* 0x000000d3d0b27220 */ /* 0x000fe20000410000 */
[----:B------:R-:W-:Y:S02]  /*1370*/  HADD2.F32 R219, -RZ, R74.H1_H1 ;  /* 0x3000004affdb7230 */ /* 0x000fe40000004100 */
[----:B------:R-:W-:Y:S01]  /*1380*/  FMUL.FTZ R18, R18, R247 ;  /* 0x000000f712127220 */ /* 0x000fe20000410000 */
[----:B------:R-:W-:Y:S01]  /*1390*/  FADD.FTZ R211, R182, R17 ;  /* 0x00000011b6d37221 */ /* 0x000fe20000010000 */
[----:B------:R-:W-:Y:S01]  /*13a0*/  FMUL.FTZ R19, R208, R241 ;  /* 0x000000f1d0137220 */ /* 0x000fe20000410000 */
[----:B------:R-:W-:Y:S01]  /*13b0*/  FFMA.FTZ R180, R16, R17, R177 ;  /* 0x0000001110b47223 */ /* 0x000fe200000100b1 */
[----:B------:R-:W-:Y:S02]  /*13c0*/  HADD2.F32 R161, -RZ, R23.H0_H0 ;  /* 0x20000017ffa17230 */ /* 0x000fe40000004100 */
[----:B------:R-:W-:Y:S01]  /*13d0*/  FMUL.FTZ R176, R219, R160 ;  /* 0x000000a0dbb07220 */ /* 0x000fe20000410000 */
[----:B------:R-:W-:-:S02]  /*13e0*/  HADD2.F32 R184, -RZ, R75.H0_H0 ;  /* 0x2000004bffb87230 */ /* 0x000fc40000004100 */
[----:B------:R-:W-:Y:S01]  /*13f0*/  FADD.FTZ R105, R105, R160 ;  /* 0x000000a069697221 */ /* 0x000fe20000010000 */
[----:B------:R-:W-:Y:S02]  /*1400*/  HADD2.F32 R22, -RZ, R69.H0_H0 ;  /* 0x20000045ff167230 */ /* 0x000fe40000004100 */
        /* <DEDUP_REMOVED lines=8> */
[----:B------:R-:W-:Y:S01]  /*1490*/  FMUL.FTZ R22, R22, R231 ;  /* 0x000000e716167220 */ /* 0x000fe20000410000 */
[----:B------:R-:W-:Y:S01]  /*14a0*/  FADD.FTZ R161, R160, R21 ;  /* 0x00000015a0a17221 */ /* 0x000fe20000010000 */
[----:B------:R-:W-:Y:S01]  /*14b0*/  FMUL.FTZ R23, R208, R229 ;  /* 0x000000e5d0177220 */ /* 0x000fe20000410000 */
        /* <DEDUP_REMOVED lines=42> */
[----:B------:R-:W-:-:S02]  /*1760*/  HADD2.F32 R188, -RZ, R77.H0_H0 ;  /* 0x2000004dffbc7230 */ /* 0x000fc40000004100 */
[----:B------:R-:W-:Y:S01]  /*1770*/  FADD.FTZ R156, R161, R184 ;  /* 0x000000b8a19c7221 */ /* 0x000fe20000010000 */
[----:B------:R-:W-:Y:S01]  /*1780*/  FFMA.FTZ R161, R181, R184, R160 ;  /* 0x000000b8b5a17223 */ /* 0x000fe200000100a0 */
[----:B------:R-:W-:Y:S01]  /*1790*/  FADD.FTZ R125, R125, R202 ;  /* 0x000000ca7d7d7221 */ /* 0x000fe20000010000 */
[----:B------:R-:W-:Y:S01]  /*17a0*/  FFMA.FTZ R81, R4, R202, R81 ;  /* 0x000000ca04517223 */ /* 0x000fe20000010051 */
[----:B------:R-:W-:Y:S02]  /*17b0*/  HADD2.F32 R211, -RZ, R77.H1_H1 ;  /* 0x3000004dffd37230 */ /* 0x000fe40000004100 */
[C---:B------:R-:W-:Y:S01]  /*17c0*/  FMUL.FTZ R198, R208.reuse, R187 ;  /* 0x000000bbd0c67220 */ /* 0x040fe20000410000 */
        /* <DEDUP_REMOVED lines=8> */
[----:B------:R-:W-:-:S02]  /*1850*/  HADD2.F32 R200, -RZ, R78.H0_H0 ;  /* 0x2000004effc87230 */ /* 0x000fc40000004100 */
[----:B------:R-:W-:Y:S01]  /*1860*/  FADD.FTZ R160, R159, R188 ;  /* 0x000000bc9fa07221 */ /* 0x000fe20000010000 */
[----:B------:R-:W-:Y:S01]  /*1870*/  FFMA.FTZ R159, R185, R188, R156 ;  /* 0x000000bcb99f7223 */ /* 0x000fe2000001009c */
        /* <DEDUP_REMOVED lines=43> */
.L_x_10179:
        /* <DEDUP_REMOVED lines=27> */
.L_x_10181:
        /* <DEDUP_REMOVED lines=32> */
.L_x_10180:
        /* <DEDUP_REMOVED lines=32> */
.L_x_10183:
[----:B------:R-:W-:Y:S05]  /*20e0*/  BSYNC.RECONVERGENT B0 ;  /* 0x0000000000007941 */ /* 0x000fea0003800200 */
.L_x_10182:
        /* <DEDUP_REMOVED lines=53> */
.L_x_10186:
        /* <DEDUP_REMOVED lines=12> */
.L_x_10187:
        /* <DEDUP_REMOVED lines=12> */
.L_x_10188:
        /* <DEDUP_REMOVED lines=12> */
.L_x_10189:
        /* <DEDUP_REMOVED lines=12> */
.L_x_10190:
        /* <DEDUP_REMOVED lines=12> */
.L_x_10191:
        /* <DEDUP_REMOVED lines=12> */
.L_x_10192:
        /* <DEDUP_REMOVED lines=14> */
.L_x_10185:
        /* <DEDUP_REMOVED lines=40> */
.L_x_10194:
[----:B------:R-:W-:Y:S05]  /*2c20*/  @!P3 BRA `(.L_x_10195) ;  /* 0x000000000018b947 */ /* 0x000fea0003800000 */
[----:B------:R-:W-:Y:S01]  /*2c30*/  FMUL.FTZ R148, R149, UR17 ;  /* 0x0000001195947c20 */ /* 0x000fe20008410000 */
[----:B-----5:R-:W-:-:S03]  /*2c40*/  LOP3.LUT P0, RZ, R196, 0xff00, RZ, 0xc0, !PT ;  /* 0x0000ff00c4ff7812 */ /* 0x020fc6000780c0ff */
[----:B------:R-:W-:-:S05]  /*2c50*/  FMUL.FTZ R148, R148, UR16 ;  /* 0x0000001094947c20 */ /* 0x000fca0008410000 */
[----:B------:R-:W-:-:S04]  /*2c60*/  FSEL R148, R148, RZ, P0 ;  /* 0x000000ff94947208 */ /* 0x000fc80000000000 */
[----:B------:R-:W-:-:S04]  /*2c70*/  F2FP.F16.F32.PACK_AB R148, RZ, R148 ;  /* 0x00000094ff94723e */ /* 0x000fc800000000ff */
[----:B------:R-:W-:-:S07]  /*2c80*/  PRMT R144, R144, 0x5410, R148 ;  /* 0x0000541090907816 */ /* 0x000fce0000000094 */
.L_x_10195:
[----:B------:R-:W-:Y:S05]  /*2c90*/  @!P3 BRA `(.L_x_10196) ;  /* 0x000000000018b947 */ /* 0x000fea0003800000 */
[----:B------:R-:W-:Y:S01]  /*2ca0*/  FMUL.FTZ R148, R150, UR17 ;  /* 0x0000001196947c20 */ /* 0x000fe20008410000 */
[----:B-----5:R-:W-:-:S03]  /*2cb0*/  LOP3.LUT P0, RZ, R196, 0xff0000, RZ, 0xc0, !PT ;  /* 0x00ff0000c4ff7812 */ /* 0x020fc6000780c0ff */
[----:B------:R-:W-:-:S05]  /*2cc0*/  FMUL.FTZ R148, R148, UR16 ;  /* 0x0000001094947c20 */ /* 0x000fca0008410000 */
[----:B------:R-:W-:-:S04]  /*2cd0*/  FSEL R148, R148, RZ, P0 ;  /* 0x000000ff94947208 */ /* 0x000fc80000000000 */
[----:B------:R-:W-:-:S04]  /*2ce0*/  F2FP.F16.F32.PACK_AB R148, RZ, R148 ;  /* 0x00000094ff94723e */ /* 0x000fc800000000ff */
[----:B------:R-:W-:-:S07]  /*2cf0*/  PRMT R145, R148, 0x7610, R145 ;  /* 0x0000761094917816 */ /* 0x000fce0000000091 */
.L_x_10196:
[----:B------:R-:W-:Y:S05]  /*2d00*/  @!P3 BRA `(.L_x_10197) ;  /* 0x000000000018b947 */ /* 0x000fea0003800000 */
[----:B------:R-:W-:Y:S01]  /*2d10*/  FMUL.FTZ R148, R151, UR17 ;  /* 0x0000001197947c20 */ /* 0x000fe20008410000 */
[----:B-----5:R-:W-:-:S03]  /*2d20*/  LOP3.LUT P0, RZ, R196, 0xff000000, RZ, 0xc0, !PT ;  /* 0xff000000c4ff7812 */ /* 0x020fc6000780c0ff */
[----:B------:R-:W-:-:S05]  /*2d30*/  FMUL.FTZ R148, R148, UR16 ;  /* 0x0000001094947c20 */ /* 0x000fca0008410000 */
[----:B------:R-:W-:-:S04]  /*2d40*/  FSEL R148, R148, RZ, P0 ;  /* 0x000000ff94947208 */ /* 0x000fc80000000000 */
[----:B------:R-:W-:-:S04]  /*2d50*/  F2FP.F16.F32.PACK_AB R148, RZ, R148 ;  /* 0x00000094ff94723e */ /* 0x000fc800000000ff */
[----:B------:R-:W-:-:S07]  /*2d60*/  PRMT R145, R145, 0x5410, R148 ;  /* 0x0000541091917816 */ /* 0x000fce0000000094 */
.L_x_10197:
[----:B------:R-:W-:Y:S05]  /*2d70*/  @!P3 BRA `(.L_x_10198) ;  /* 0x000000000018b947 */ /* 0x000fea0003800000 */
[----:B------:R-:W-:Y:S01]  /*2d80*/  FMUL.FTZ R148, R152, UR17 ;  /* 0x0000001198947c20 */ /* 0x000fe20008410000 */
[----:B-----5:R-:W-:-:S03]  /*2d90*/  LOP3.LUT P0, RZ, R197, 0xff, RZ, 0xc0, !PT ;  /* 0x000000ffc5ff7812 */ /* 0x020fc6000780c0ff */
[----:B------:R-:W-:-:S05]  /*2da0*/  FMUL.FTZ R148, R148, UR16 ;  /* 0x0000001094947c20 */ /* 0x000fca0008410000 */
[----:B------:R-:W-:-:S04]  /*2db0*/  FSEL R148, R148, RZ, P0 ;  /* 0x000000ff94947208 */ /* 0x000fc80000000000 */
[----:B------:R-:W-:-:S04]  /*2dc0*/  F2FP.F16.F32.PACK_AB R148, RZ, R148 ;  /* 0x00000094ff94723e */ /* 0x000fc800000000ff */
[----:B------:R-:W-:-:S07]  /*2dd0*/  PRMT R146, R148, 0x7610, R146 ;  /* 0x0000761094927816 */ /* 0x000fce0000000092 */
.L_x_10198:
[----:B------:R-:W-:Y:S05]  /*2de0*/  @!P3 BRA `(.L_x_10199) ;  /* 0x000000000018b947 */ /* 0x000fea0003800000 */
[----:B------:R-:W-:Y:S01]  /*2df0*/  FMUL.FTZ R148, R153, UR17 ;  /* 0x0000001199947c20 */ /* 0x000fe20008410000 */
[----:B-----5:R-:W-:-:S03]  /*2e00*/  LOP3.LUT P0, RZ, R197, 0xff00, RZ, 0xc0, !PT ;  /* 0x0000ff00c5ff7812 */ /* 0x020fc6000780c0ff */
[----:B------:R-:W-:-:S05]  /*2e10*/  FMUL.FTZ R148, R148, UR16 ;  /* 0x0000001094947c20 */ /* 0x000fca0008410000 */
[----:B------:R-:W-:-:S04]  /*2e20*/  FSEL R148, R148, RZ, P0 ;  /* 0x000000ff94947208 */ /* 0x000fc80000000000 */
[----:B------:R-:W-:-:S04]  /*2e30*/  F2FP.F16.F32.PACK_AB R148, RZ, R148 ;  /* 0x00000094ff94723e */ /* 0x000fc800000000ff */
[----:B------:R-:W-:-:S07]  /*2e40*/  PRMT R146, R146, 0x5410, R148 ;  /* 0x0000541092927816 */ /* 0x000fce0000000094 */
.L_x_10199:
[----:B------:R-:W-:Y:S05]  /*2e50*/  @!P3 BRA `(.L_x_10200) ;  /* 0x000000000018b947 */ /* 0x000fea0003800000 */
[----:B------:R-:W-:Y:S01]  /*2e60*/  FMUL.FTZ R148, R154, UR17 ;  /* 0x000000119a947c20 */ /* 0x000fe20008410000 */
[----:B-----5:R-:W-:-:S03]  /*2e70*/  LOP3.LUT P0, RZ, R197, 0xff0000, RZ, 0xc0, !PT ;  /* 0x00ff0000c5ff7812 */ /* 0x020fc6000780c0ff */
[----:B------:R-:W-:-:S05]  /*2e80*/  FMUL.FTZ R148, R148, UR16 ;  /* 0x0000001094947c20 */ /* 0x000fca0008410000 */
[----:B------:R-:W-:-:S04]  /*2e90*/  FSEL R148, R148, RZ, P0 ;  /* 0x000000ff94947208 */ /* 0x000fc80000000000 */
[----:B------:R-:W-:-:S04]  /*2ea0*/  F2FP.F16.F32.PACK_AB R148, RZ, R148 ;  /* 0x00000094ff94723e */ /* 0x000fc800000000ff */
[----:B------:R-:W-:-:S07]  /*2eb0*/  PRMT R147, R148, 0x7610, R147 ;  /* 0x0000761094937816 */ /* 0x000fce0000000093 */
.L_x_10200:
        /* <DEDUP_REMOVED lines=11> */
.L_x_10184:
        /* <DEDUP_REMOVED lines=16> */
.L_x_10202:
        /* <DEDUP_REMOVED lines=11> */
.L_x_10203:
        /* <DEDUP_REMOVED lines=11> */
.L_x_10204:
        /* <DEDUP_REMOVED lines=11> */
.L_x_10205:
        /* <DEDUP_REMOVED lines=11> */
.L_x_10206:
        /* <DEDUP_REMOVED lines=11> */
.L_x_10207:
        /* <DEDUP_REMOVED lines=11> */
.L_x_10208:
        /* <DEDUP_REMOVED lines=13> */
.L_x_10201:
        /* <DEDUP_REMOVED lines=39> */
.L_x_10209:
[----:B------:R-:W-:Y:S05]  /*37d0*/  @!P3 BRA `(.L_x_10210) ;  /* 0x000000000018b947 */ /* 0x000fea0003800000 */
[----:B------:R-:W-:Y:S01]  /*37e0*/  FMUL.FTZ R150, R149, UR17 ;  /* 0x0000001195967c20 */ /* 0x000fe20008410000 */
[----:B------:R-:W-:-:S03]  /*37f0*/  LOP3.LUT P0, RZ, R196, 0xff00, RZ, 0xc0, !PT ;  /* 0x0000ff00c4ff7812 */ /* 0x000fc6000780c0ff */
[----:B------:R-:W-:-:S05]  /*3800*/  FMUL.FTZ R150, R150, UR16 ;  /* 0x0000001096967c20 */ /* 0x000fca0008410000 */
[----:B------:R-:W-:-:S04]  /*3810*/  FSEL R150, R150, RZ, P0 ;  /* 0x000000ff96967208 */ /* 0x000fc80000000000 */
[----:B------:R-:W-:-:S04]  /*3820*/  F2FP.F16.F32.PACK_AB R150, RZ, R150 ;  /* 0x00000096ff96723e */ /* 0x000fc800000000ff */
[----:B------:R-:W-:-:S07]  /*3830*/  PRMT R144, R144, 0x5410, R150 ;  /* 0x0000541090907816 */ /* 0x000fce0000000096 */
.L_x_10210:
[----:B------:R-:W-:Y:S05]  /*3840*/  @!P3 BRA `(.L_x_10211) ;  /* 0x000000000018b947 */ /* 0x000fea0003800000 */
[----:B------:R-:W-:Y:S01]  /*3850*/  FMUL.FTZ R150, R155, UR17 ;  /* 0x000000119b967c20 */ /* 0x000fe20008410000 */
[----:B------:R-:W-:-:S03]  /*3860*/  LOP3.LUT P0, RZ, R196, 0xff0000, RZ, 0xc0, !PT ;  /* 0x00ff0000c4ff7812 */ /* 0x000fc6000780c0ff */
[----:B------:R-:W-:-:S05]  /*3870*/  FMUL.FTZ R150, R150, UR16 ;  /* 0x0000001096967c20 */ /* 0x000fca0008410000 */
[----:B------:R-:W-:-:S04]  /*3880*/  FSEL R150, R150, RZ, P0 ;  /* 0x000000ff96967208 */ /* 0x000fc80000000000 */
[----:B------:R-:W-:-:S04]  /*3890*/  F2FP.F16.F32.PACK_AB R150, RZ, R150 ;  /* 0x00000096ff96723e */ /* 0x000fc800000000ff */
[----:B------:R-:W-:-:S07]  /*38a0*/  PRMT R145, R150, 0x7610, R145 ;  /* 0x0000761096917816 */ /* 0x000fce0000000091 */
.L_x_10211:
[----:B------:R-:W-:Y:S05]  /*38b0*/  @!P3 BRA `(.L_x_10212) ;  /* 0x000000000018b947 */ /* 0x000fea0003800000 */
[----:B------:R-:W-:Y:S01]  /*38c0*/  FMUL.FTZ R150, R151, UR17 ;  /* 0x0000001197967c20 */ /* 0x000fe20008410000 */
[----:B------:R-:W-:-:S03]  /*38d0*/  LOP3.LUT P0, RZ, R196, 0xff000000, RZ, 0xc0, !PT ;  /* 0xff000000c4ff7812 */ /* 0x000fc6000780c0ff */
[----:B------:R-:W-:-:S05]  /*38e0*/  FMUL.FTZ R150, R150, UR16 ;  /* 0x0000001096967c20 */ /* 0x000fca0008410000 */
[----:B------:R-:W-:-:S04]  /*38f0*/  FSEL R150, R150, RZ, P0 ;  /* 0x000000ff96967208 */ /* 0x000fc80000000000 */
[----:B------:R-:W-:-:S04]  /*3900*/  F2FP.F16.F32.PACK_AB R150, RZ, R150 ;  /* 0x00000096ff96723e */ /* 0x000fc800000000ff */
[----:B------:R-:W-:-:S07]  /*3910*/  PRMT R145, R145, 0x5410, R150 ;  /* 0x0000541091917816 */ /* 0x000fce0000000096 */
.L_x_10212:
[----:B------:R-:W-:Y:S05]  /*3920*/  @!P3 BRA `(.L_x_10213) ;  /* 0x000000000018b947 */ /* 0x000fea0003800000 */
[----:B------:R-:W-:Y:S01]  /*3930*/  FMUL.FTZ R150, R152, UR17 ;  /* 0x0000001198967c20 */ /* 0x000fe20008410000 */
[----:B------:R-:W-:-:S03]  /*3940*/  LOP3.LUT P0, RZ, R197, 0xff, RZ, 0xc0, !PT ;  /* 0x000000ffc5ff7812 */ /* 0x000fc6000780c0ff */
[----:B------:R-:W-:-:S05]  /*3950*/  FMUL.FTZ R150, R150, UR16 ;  /* 0x0000001096967c20 */ /* 0x000fca0008410000 */
[----:B------:R-:W-:-:S04]  /*3960*/  FSEL R150, R150, RZ, P0 ;  /* 0x000000ff96967208 */ /* 0x000fc80000000000 */
[----:B------:R-:W-:-:S04]  /*3970*/  F2FP.F16.F32.PACK_AB R150, RZ, R150 ;  /* 0x00000096ff96723e */ /* 0x000fc800000000ff */
[----:B------:R-:W-:-:S07]  /*3980*/  PRMT R146, R150, 0x7610, R146 ;  /* 0x0000761096927816 */ /* 0x000fce0000000092 */
.L_x_10213:
[----:B------:R-:W-:Y:S05]  /*3990*/  @!P3 BRA `(.L_x_10214) ;  /* 0x000000000018b947 */ /* 0x000fea0003800000 */
[----:B------:R-:W-:Y:S01]  /*39a0*/  FMUL.FTZ R150, R153, UR17 ;  /* 0x0000001199967c20 */ /* 0x000fe20008410000 */
[----:B------:R-:W-:-:S03]  /*39b0*/  LOP3.LUT P0, RZ, R197, 0xff00, RZ, 0xc0, !PT ;  /* 0x0000ff00c5ff7812 */ /* 0x000fc6000780c0ff */
[----:B------:R-:W-:-:S05]  /*39c0*/  FMUL.FTZ R150, R150, UR16 ;  /* 0x0000001096967c20 */ /* 0x000fca0008410000 */
[----:B------:R-:W-:-:S04]  /*39d0*/  FSEL R150, R150, RZ, P0 ;  /* 0x000000ff96967208 */ /* 0x000fc80000000000 */
[----:B------:R-:W-:-:S04]  /*39e0*/  F2FP.F16.F32.PACK_AB R150, RZ, R150 ;  /* 0x00000096ff96723e */ /* 0x000fc800000000ff */
[----:B------:R-:W-:-:S07]  /*39f0*/  PRMT R146, R146, 0x5410, R150 ;  /* 0x0000541092927816 */ /* 0x000fce0000000096 */
.L_x_10214:
[----:B------:R-:W-:Y:S05]  /*3a00*/  @!P3 BRA `(.L_x_10215) ;  /* 0x000000000018b947 */ /* 0x000fea0003800000 */
[----:B------:R-:W-:Y:S01]  /*3a10*/  FMUL.FTZ R150, R154, UR17 ;  /* 0x000000119a967c20 */ /* 0x000fe20008410000 */
[----:B------:R-:W-:-:S03]  /*3a20*/  LOP3.LUT P0, RZ, R197, 0xff0000, RZ, 0xc0, !PT ;  /* 0x00ff0000c5ff7812 */ /* 0x000fc6000780c0ff */
[----:B------:R-:W-:-:S05]  /*3a30*/  FMUL.FTZ R150, R150, UR16 ;  /* 0x0000001096967c20 */ /* 0x000fca0008410000 */
[----:B------:R-:W-:-:S04]  /*3a40*/  FSEL R150, R150, RZ, P0 ;  /* 0x000000ff96967208 */ /* 0x000fc80000000000 */
[----:B------:R-:W-:-:S04]  /*3a50*/  F2FP.F16.F32.PACK_AB R150, RZ, R150 ;  /* 0x00000096ff96723e */ /* 0x000fc800000000ff */
[----:B------:R-:W-:-:S07]  /*3a60*/  PRMT R147, R150, 0x7610, R147 ;  /* 0x0000761096937816 */ /* 0x000fce0000000093 */
.L_x_10215:
        /* <DEDUP_REMOVED lines=10> */
.L_x_10193:
        /* <DEDUP_REMOVED lines=53> */
.L_x_10218:
[----:B------:R-:W-:Y:S05]  /*3e60*/  @!P3 BRA `(.L_x_10219) ;  /* 0x000000000018b947 */ /* 0x000fea0003800000 */
[----:B------:R-:W-:Y:S01]  /*3e70*/  FMUL.FTZ R149, R155, UR17 ;  /* 0x000000119b957c20 */ /* 0x000fe20008410000 */
[----:B------:R-:W-:-:S03]  /*3e80*/  LOP3.LUT P4, RZ, R194, 0xff00, RZ, 0xc0, !PT ;  /* 0x0000ff00c2ff7812 */ /* 0x000fc6000788c0ff */
[----:B------:R-:W-:-:S05]  /*3e90*/  FMUL.FTZ R149, R149, UR16 ;  /* 0x0000001095957c20 */ /* 0x000fca0008410000 */
[----:B------:R-:W-:-:S04]  /*3ea0*/  FSEL R149, R149, RZ, P4 ;  /* 0x000000ff95957208 */ /* 0x000fc80002000000 */
[----:B------:R-:W-:-:S04]  /*3eb0*/  F2FP.F16.F32.PACK_AB R149, RZ, R149 ;  /* 0x00000095ff95723e */ /* 0x000fc800000000ff */
[----:B------:R-:W-:-:S07]  /*3ec0*/  PRMT R144, R144, 0x5410, R149 ;  /* 0x0000541090907816 */ /* 0x000fce0000000095 */
.L_x_10219:
[----:B------:R-:W-:Y:S05]  /*3ed0*/  @!P3 BRA `(.L_x_10220) ;  /* 0x000000000018b947 */ /* 0x000fea0003800000 */
[----:B------:R-:W-:Y:S01]  /*3ee0*/  FMUL.FTZ R149, R150, UR17 ;  /* 0x0000001196957c20 */ /* 0x000fe20008410000 */
[----:B------:R-:W-:-:S03]  /*3ef0*/  LOP3.LUT P4, RZ, R194, 0xff0000, RZ, 0xc0, !PT ;  /* 0x00ff0000c2ff7812 */ /* 0x000fc6000788c0ff */
[----:B------:R-:W-:-:S05]  /*3f00*/  FMUL.FTZ R149, R149, UR16 ;  /* 0x0000001095957c20 */ /* 0x000fca0008410000 */
[----:B------:R-:W-:-:S04]  /*3f10*/  FSEL R149, R149, RZ, P4 ;  /* 0x000000ff95957208 */ /* 0x000fc80002000000 */
[----:B------:R-:W-:-:S04]  /*3f20*/  F2FP.F16.F32.PACK_AB R149, RZ, R149 ;  /* 0x00000095ff95723e */ /* 0x000fc800000000ff */
[----:B------:R-:W-:-:S07]  /*3f30*/  PRMT R145, R149, 0x7610, R145 ;  /* 0x0000761095917816 */ /* 0x000fce0000000091 */
.L_x_10220:
[----:B------:R-:W-:Y:S05]  /*3f40*/  @!P3 BRA `(.L_x_10221) ;  /* 0x000000000018b947 */ /* 0x000fea0003800000 */
[----:B------:R-:W-:Y:S01]  /*3f50*/  FMUL.FTZ R149, R151, UR17 ;  /* 0x0000001197957c20 */ /* 0x000fe20008410000 */
[----:B------:R-:W-:-:S03]  /*3f60*/  LOP3.LUT P4, RZ, R194, 0xff000000, RZ, 0xc0, !PT ;  /* 0xff000000c2ff7812 */ /* 0x000fc6000788c0ff */
[----:B------:R-:W-:-:S05]  /*3f70*/  FMUL.FTZ R149, R149, UR16 ;  /* 0x0000001095957c20 */ /* 0x000fca0008410000 */
[----:B------:R-:W-:-:S04]  /*3f80*/  FSEL R149, R149, RZ, P4 ;  /* 0x000000ff95957208 */ /* 0x000fc80002000000 */
[----:B------:R-:W-:-:S04]  /*3f90*/  F2FP.F16.F32.PACK_AB R149, RZ, R149 ;  /* 0x00000095ff95723e */ /* 0x000fc800000000ff */
[----:B------:R-:W-:-:S07]  /*3fa0*/  PRMT R145, R145, 0x5410, R149 ;  /* 0x0000541091917816 */ /* 0x000fce0000000095 */
.L_x_10221:
[----:B------:R-:W-:Y:S05]  /*3fb0*/  @!P3 BRA `(.L_x_10222) ;  /* 0x000000000018b947 */ /* 0x000fea0003800000 */
[----:B------:R-:W-:Y:S01]  /*3fc0*/  FMUL.FTZ R149, R152, UR17 ;  /* 0x0000001198957c20 */ /* 0x000fe20008410000 */
[----:B------:R-:W-:-:S03]  /*3fd0*/  LOP3.LUT P4, RZ, R195, 0xff, RZ, 0xc0, !PT ;  /* 0x000000ffc3ff7812 */ /* 0x000fc6000788c0ff */
[----:B------:R-:W-:-:S05]  /*3fe0*/  FMUL.FTZ R149, R149, UR16 ;  /* 0x0000001095957c20 */ /* 0x000fca0008410000 */
[----:B------:R-:W-:-:S04]  /*3ff0*/  FSEL R149, R149, RZ, P4 ;  /* 0x000000ff95957208 */ /* 0x000fc80002000000 */
[----:B------:R-:W-:-:S04]  /*4000*/  F2FP.F16.F32.PACK_AB R149, RZ, R149 ;  /* 0x00000095ff95723e */ /* 0x000fc800000000ff */
[----:B------:R-:W-:-:S07]  /*4010*/  PRMT R146, R149, 0x7610, R146 ;  /* 0x0000761095927816 */ /* 0x000fce0000000092 */
.L_x_10222:
[----:B------:R-:W-:Y:S05]  /*4020*/  @!P3 BRA `(.L_x_10223) ;  /* 0x000000000018b947 */ /* 0x000fea0003800000 */
[----:B------:R-:W-:Y:S01]  /*4030*/  FMUL.FTZ R149, R153, UR17 ;  /* 0x0000001199957c20 */ /* 0x000fe20008410000 */
[----:B------:R-:W-:-:S03]  /*4040*/  LOP3.LUT P4, RZ, R195, 0xff00, RZ, 0xc0, !PT ;  /* 0x0000ff00c3ff7812 */ /* 0x000fc6000788c0ff */
[----:B------:R-:W-:-:S05]  /*4050*/  FMUL.FTZ R149, R149, UR16 ;  /* 0x0000001095957c20 */ /* 0x000fca0008410000 */
[----:B------:R-:W-:-:S04]  /*4060*/  FSEL R149, R149, RZ, P4 ;  /* 0x000000ff95957208 */ /* 0x000fc80002000000 */
[----:B------:R-:W-:-:S04]  /*4070*/  F2FP.F16.F32.PACK_AB R149, RZ, R149 ;  /* 0x00000095ff95723e */ /* 0x000fc800000000ff */
[----:B------:R-:W-:-:S07]  /*4080*/  PRMT R146, R146, 0x5410, R149 ;  /* 0x0000541092927816 */ /* 0x000fce0000000095 */
.L_x_10223:
[----:B------:R-:W-:Y:S05]  /*4090*/  @!P3 BRA `(.L_x_10224) ;  /* 0x000000000018b947 */ /* 0x000fea0003800000 */
[----:B------:R-:W-:Y:S01]  /*40a0*/  FMUL.FTZ R149, R156, UR17 ;  /* 0x000000119c957c20 */ /* 0x000fe20008410000 */
[----:B------:R-:W-:-:S03]  /*40b0*/  LOP3.LUT P4, RZ, R195, 0xff0000, RZ, 0xc0, !PT ;  /* 0x00ff0000c3ff7812 */ /* 0x000fc6000788c0ff */
[----:B------:R-:W-:-:S05]  /*40c0*/  FMUL.FTZ R149, R149, UR16 ;  /* 0x0000001095957c20 */ /* 0x000fca0008410000 */
[----:B------:R-:W-:-:S04]  /*40d0*/  FSEL R149, R149, RZ, P4 ;  /* 0x000000ff95957208 */ /* 0x000fc80002000000 */
[----:B------:R-:W-:-:S04]  /*40e0*/  F2FP.F16.F32.PACK_AB R149, RZ, R149 ;  /* 0x00000095ff95723e */ /* 0x000fc800000000ff */
[----:B------:R-:W-:-:S07]  /*40f0*/  PRMT R147, R149, 0x7610, R147 ;  /* 0x0000761095937816 */ /* 0x000fce0000000093 */
.L_x_10224:
        /* <DEDUP_REMOVED lines=11> */
.L_x_10217:
        /* <DEDUP_REMOVED lines=11> */
.L_x_10226:
        /* <DEDUP_REMOVED lines=11> */
.L_x_10227:
        /* <DEDUP_REMOVED lines=11> */
.L_x_10228:
        /* <DEDUP_REMOVED lines=11> */
.L_x_10229:
        /* <DEDUP_REMOVED lines=11> */
.L_x_10230:
        /* <DEDUP_REMOVED lines=11> */
.L_x_10231:
        /* <DEDUP_REMOVED lines=11> */
.L_x_10232:
        /* <DEDUP_REMOVED lines=13> */
.L_x_10216:
        /* <DEDUP_REMOVED lines=41> */
.L_x_10234:
[----:B------:R-:W-:Y:S05]  /*49e0*/  @!P3 BRA `(.L_x_10235) ;  /* 0x000000000018b947 */ /* 0x000fea0003800000 */
[----:B------:R-:W-:Y:S01]  /*49f0*/  FMUL.FTZ R148, R149, UR17 ;  /* 0x0000001195947c20 */ /* 0x000fe20008410000 */
[----:B------:R-:W-:-:S03]  /*4a00*/  LOP3.LUT P4, RZ, R194, 0xff00, RZ, 0xc0, !PT ;  /* 0x0000ff00c2ff7812 */ /* 0x000fc6000788c0ff */
[----:B------:R-:W-:-:S05]  /*4a10*/  FMUL.FTZ R148, R148, UR16 ;  /* 0x0000001094947c20 */ /* 0x000fca0008410000 */
[----:B------:R-:W-:-:S04]  /*4a20*/  FSEL R148, R148, RZ, P4 ;  /* 0x000000ff94947208 */ /* 0x000fc80002000000 */
[----:B------:R-:W-:-:S04]  /*4a30*/  F2FP.F16.F32.PACK_AB R148, RZ, R148 ;  /* 0x00000094ff94723e */ /* 0x000fc800000000ff */
[----:B------:R-:W-:-:S07]  /*4a40*/  PRMT R144, R144, 0x5410, R148 ;  /* 0x0000541090907816 */ /* 0x000fce0000000094 */
.L_x_10235:
[----:B------:R-:W-:Y:S05]  /*4a50*/  @!P3 BRA `(.L_x_10236) ;  /* 0x000000000018b947 */ /* 0x000fea0003800000 */
[----:B------:R-:W-:Y:S01]  /*4a60*/  FMUL.FTZ R148, R150, UR17 ;  /* 0x0000001196947c20 */ /* 0x000fe20008410000 */
[----:B------:R-:W-:-:S03]  /*4a70*/  LOP3.LUT P4, RZ, R194, 0xff0000, RZ, 0xc0, !PT ;  /* 0x00ff0000c2ff7812 */ /* 0x000fc6000788c0ff */
[----:B------:R-:W-:-:S05]  /*4a80*/  FMUL.FTZ R148, R148, UR16 ;  /* 0x0000001094947c20 */ /* 0x000fca0008410000 */
[----:B------:R-:W-:-:S04]  /*4a90*/  FSEL R148, R148, RZ, P4 ;  /* 0x000000ff94947208 */ /* 0x000fc80002000000 */
[----:B------:R-:W-:-:S04]  /*4aa0*/  F2FP.F16.F32.PACK_AB R148, RZ, R148 ;  /* 0x00000094ff94723e */ /* 0x000fc800000000ff */
[----:B------:R-:W-:-:S07]  /*4ab0*/  PRMT R145, R148, 0x7610, R145 ;  /* 0x0000761094917816 */ /* 0x000fce0000000091 */
.L_x_10236:
[----:B------:R-:W-:Y:S05]  /*4ac0*/  @!P3 BRA `(.L_x_10237) ;  /* 0x000000000018b947 */ /* 0x000fea0003800000 */
[----:B------:R-:W-:Y:S01]  /*4ad0*/  FMUL.FTZ R148, R151, UR17 ;  /* 0x0000001197947c20 */ /* 0x000fe20008410000 */
[----:B------:R-:W-:-:S03]  /*4ae0*/  LOP3.LUT P4, RZ, R194, 0xff000000, RZ, 0xc0, !PT ;  /* 0xff000000c2ff7812 */ /* 0x000fc6000788c0ff */
[----:B------:R-:W-:-:S05]  /*4af0*/  FMUL.FTZ R148, R148, UR16 ;  /* 0x0000001094947c20 */ /* 0x000fca0008410000 */
[----:B------:R-:W-:-:S04]  /*4b00*/  FSEL R148, R148, RZ, P4 ;  /* 0x000000ff94947208 */ /* 0x000fc80002000000 */
[----:B------:R-:W-:-:S04]  /*4b10*/  F2FP.F16.F32.PACK_AB R148, RZ, R148 ;  /* 0x00000094ff94723e */ /* 0x000fc800000000ff */
[----:B------:R-:W-:-:S07]  /*4b20*/  PRMT R145, R145, 0x5410, R148 ;  /* 0x0000541091917816 */ /* 0x000fce0000000094 */
.L_x_10237:
[----:B------:R-:W-:Y:S05]  /*4b30*/  @!P3 BRA `(.L_x_10238) ;  /* 0x000000000018b947 */ /* 0x000fea0003800000 */
[----:B------:R-:W-:Y:S01]  /*4b40*/  FMUL.FTZ R148, R152, UR17 ;  /* 0x0000001198947c20 */ /* 0x000fe20008410000 */
[----:B------:R-:W-:-:S03]  /*4b50*/  LOP3.LUT P4, RZ, R195, 0xff, RZ, 0xc0, !PT ;  /* 0x000000ffc3ff7812 */ /* 0x000fc6000788c0ff */
[----:B------:R-:W-:-:S05]  /*4b60*/  FMUL.FTZ R148, R148, UR16 ;  /* 0x0000001094947c20 */ /* 0x000fca0008410000 */
[----:B------:R-:W-:-:S04]  /*4b70*/  FSEL R148, R148, RZ, P4 ;  /* 0x000000ff94947208 */ /* 0x000fc80002000000 */
[----:B------:R-:W-:-:S04]  /*4b80*/  F2FP.F16.F32.PACK_AB R148, RZ, R148 ;  /* 0x00000094ff94723e */ /* 0x000fc800000000ff */
[----:B------:R-:W-:-:S07]  /*4b90*/  PRMT R146, R148, 0x7610, R146 ;  /* 0x0000761094927816 */ /* 0x000fce0000000092 */
.L_x_10238:
[----:B------:R-:W-:Y:S05]  /*4ba0*/  @!P3 BRA `(.L_x_10239) ;  /* 0x000000000018b947 */ /* 0x000fea0003800000 */
[----:B------:R-:W-:Y:S01]  /*4bb0*/  FMUL.FTZ R148, R153, UR17 ;  /* 0x0000001199947c20 */ /* 0x000fe20008410000 */
[----:B------:R-:W-:-:S03]  /*4bc0*/  LOP3.LUT P4, RZ, R195, 0xff00, RZ, 0xc0, !PT ;  /* 0x0000ff00c3ff7812 */ /* 0x000fc6000788c0ff */
[----:B------:R-:W-:-:S05]  /*4bd0*/  FMUL.FTZ R148, R148, UR16 ;  /* 0x0000001094947c20 */ /* 0x000fca0008410000 */
[----:B------:R-:W-:-:S04]  /*4be0*/  FSEL R148, R148, RZ, P4 ;  /* 0x000000ff94947208 */ /* 0x000fc80002000000 */
[----:B------:R-:W-:-:S04]  /*4bf0*/  F2FP.F16.F32.PACK_AB R148, RZ, R148 ;  /* 0x00000094ff94723e */ /* 0x000fc800000000ff */
[----:B------:R-:W-:-:S07]  /*4c00*/  PRMT R146, R146, 0x5410, R148 ;  /* 0x0000541092927816 */ /* 0x000fce0000000094 */
.L_x_10239:
[----:B------:R-:W-:Y:S05]  /*4c10*/  @!P3 BRA `(.L_x_10240) ;  /* 0x000000000018b947 */ /* 0x000fea0003800000 */
[----:B------:R-:W-:Y:S01]  /*4c20*/  FMUL.FTZ R148, R154, UR17 ;  /* 0x000000119a947c20 */ /* 0x000fe20008410000 */
[----:B------:R-:W-:-:S03]  /*4c30*/  LOP3.LUT P4, RZ, R195, 0xff0000, RZ, 0xc0, !PT ;  /* 0x00ff0000c3ff7812 */ /* 0x000fc6000788c0ff */
[----:B------:R-:W-:-:S05]  /*4c40*/  FMUL.FTZ R148, R148, UR16 ;  /* 0x0000001094947c20 */ /* 0x000fca0008410000 */
[----:B------:R-:W-:-:S04]  /*4c50*/  FSEL R148, R148, RZ, P4 ;  /* 0x000000ff94947208 */ /* 0x000fc80002000000 */
[----:B------:R-:W-:-:S04]  /*4c60*/  F2FP.F16.F32.PACK_AB R148, RZ, R148 ;  /* 0x00000094ff94723e */ /* 0x000fc800000000ff */
[----:B------:R-:W-:-:S07]  /*4c70*/  PRMT R147, R148, 0x7610, R147 ;  /* 0x0000761094937816 */ /* 0x000fce0000000093 */
.L_x_10240:
        /* <DEDUP_REMOVED lines=11> */
.L_x_10233:
        /* <DEDUP_REMOVED lines=12> */
.L_x_10241:
        /* <DEDUP_REMOVED lines=12> */
.L_x_10242:
        /* <DEDUP_REMOVED lines=12> */
.L_x_10243:
        /* <DEDUP_REMOVED lines=12> */
.L_x_10244:
        /* <DEDUP_REMOVED lines=12> */
.L_x_10245:
        /* <DEDUP_REMOVED lines=12> */
.L_x_10246:
        /* <DEDUP_REMOVED lines=12> */
.L_x_10247:
        /* <DEDUP_REMOVED lines=13> */
.L_x_10225:
        /* <DEDUP_REMOVED lines=13> */
[----:B------:R-:W-:Y:S01]  /*5410*/  @P2 FFMA.FTZ R156, R179, R160, R161 ;  /* 0x000000a0b39c2223 */ /* 0x000fe200000100a1 */
[----:B------:R-:W-:Y:S01]  /*5420*/  MOV R155, R45 ;  /* 0x0000002d009b7202 */ /* 0x000fe20000000f00 */
[----:B------:R-:W-:Y:S01]  /*5430*/  @P2 FADD.FTZ R148, R171, -R148 ;  /* 0x80000094ab942221 */ /* 0x000fe20000010000 */
[----:B------:R-:W-:Y:S01]  /*5440*/  @P2 FADD.FTZ R149, R170, -R149 ;  /* 0x80000095aa952221 */ /* 0x000fe20000010000 */
[----:B------:R-:W-:Y:S01]  /*5450*/  @P2 FADD.FTZ R157, R177, -R156 ;  /* 0x8000009cb19d2221 */ /* 0x000fe20000010000 */
[----:B------:R-:W-:Y:S01]  /*5460*/  MOV R150, R46 ;  /* 0x0000002e00967202 */ /* 0x000fe20000000f00 */
[----:B------:R-:W-:Y:S01]  /*5470*/  @P2 FFMA.FTZ R155, R208, R148, R45 ;  /* 0x00000094d09b2223 */ /* 0x000fe2000001002d */
[-CC-:B------:R-:W-:Y:S01]  /*5480*/  @P2 FFMA.FTZ R148, R172, R160.reuse, R161.reuse ;  /* 0x000000a0ac942223 */ /* 0x180fe200000100a1 */
[--C-:B------:R-:W-:Y:S01]  /*5490*/  @P2 FFMA.FTZ R153, R175, R160, R161.reuse ;  /* 0x000000a0af992223 */ /* 0x100fe200000100a1 */
[----:B------:R-:W-:Y:S01]  /*54a0*/  MOV R154, R42 ;  /* 0x0000002a009a7202 */ /* 0x000fe20000000f00 */
        /* <DEDUP_REMOVED lines=27> */
.L_x_10250:
[----:B------:R-:W-:Y:S05]  /*5660*/  @!P3 BRA `(.L_x_10251) ;  /* 0x000000000018b947 */ /* 0x000fea0003800000 */
[----:B------:R-:W-:Y:S01]  /*5670*/  FMUL.FTZ R149, R155, UR17 ;  /* 0x000000119b957c20 */ /* 0x000fe20008410000 */
[----:B------:R-:W-:-:S03]  /*5680*/  LOP3.LUT P4, RZ, R192, 0xff00, RZ, 0xc0, !PT ;  /* 0x0000ff00c0ff7812 */ /* 0x000fc6000788c0ff */
[----:B------:R-:W-:-:S05]  /*5690*/  FMUL.FTZ R149, R149, UR16 ;  /* 0x0000001095957c20 */ /* 0x000fca0008410000 */
[----:B------:R-:W-:-:S04]  /*56a0*/  FSEL R149, R149, RZ, P4 ;  /* 0x000000ff95957208 */ /* 0x000fc80002000000 */
[----:B------:R-:W-:-:S04]  /*56b0*/  F2FP.F16.F32.PACK_AB R149, RZ, R149 ;  /* 0x00000095ff95723e */ /* 0x000fc800000000ff */
[----:B------:R-:W-:-:S07]  /*56c0*/  PRMT R144, R144, 0x5410, R149 ;  /* 0x0000541090907816 */ /* 0x000fce0000000095 */
.L_x_10251:
[----:B------:R-:W-:Y:S05]  /*56d0*/  @!P3 BRA `(.L_x_10252) ;  /* 0x000000000018b947 */ /* 0x000fea0003800000 */
[----:B------:R-:W-:Y:S01]  /*56e0*/  FMUL.FTZ R149, R150, UR17 ;  /* 0x0000001196957c20 */ /* 0x000fe20008410000 */
[----:B------:R-:W-:-:S03]  /*56f0*/  LOP3.LUT P4, RZ, R192, 0xff0000, RZ, 0xc0, !PT ;  /* 0x00ff0000c0ff7812 */ /* 0x000fc6000788c0ff */
[----:B------:R-:W-:-:S05]  /*5700*/  FMUL.FTZ R149, R149, UR16 ;  /* 0x0000001095957c20 */ /* 0x000fca0008410000 */
[----:B------:R-:W-:-:S04]  /*5710*/  FSEL R149, R149, RZ, P4 ;  /* 0x000000ff95957208 */ /* 0x000fc80002000000 */
[----:B------:R-:W-:-:S04]  /*5720*/  F2FP.F16.F32.PACK_AB R149, RZ, R149 ;  /* 0x00000095ff95723e */ /* 0x000fc800000000ff */
[----:B------:R-:W-:-:S07]  /*5730*/  PRMT R145, R149, 0x7610, R145 ;  /* 0x0000761095917816 */ /* 0x000fce0000000091 */
.L_x_10252:
[----:B------:R-:W-:Y:S05]  /*5740*/  @!P3 BRA `(.L_x_10253) ;  /* 0x000000000018b947 */ /* 0x000fea0003800000 */
[----:B------:R-:W-:Y:S01]  /*5750*/  FMUL.FTZ R149, R151, UR17 ;  /* 0x0000001197957c20 */ /* 0x000fe20008410000 */
[----:B------:R-:W-:-:S03]  /*5760*/  LOP3.LUT P4, RZ, R192, 0xff000000, RZ, 0xc0, !PT ;  /* 0xff000000c0ff7812 */ /* 0x000fc6000788c0ff */
[----:B------:R-:W-:-:S05]  /*5770*/  FMUL.FTZ R149, R149, UR16 ;  /* 0x0000001095957c20 */ /* 0x000fca0008410000 */
[----:B------:R-:W-:-:S04]  /*5780*/  FSEL R149, R149, RZ, P4 ;  /* 0x000000ff95957208 */ /* 0x000fc80002000000 */
[----:B------:R-:W-:-:S04]  /*5790*/  F2FP.F16.F32.PACK_AB R149, RZ, R149 ;  /* 0x00000095ff95723e */ /* 0x000fc800000000ff */
[----:B------:R-:W-:-:S07]  /*57a0*/  PRMT R145, R145, 0x5410, R149 ;  /* 0x0000541091917816 */ /* 0x000fce0000000095 */
.L_x_10253:
[----:B------:R-:W-:Y:S05]  /*57b0*/  @!P3 BRA `(.L_x_10254) ;  /* 0x000000000018b947 */ /* 0x000fea0003800000 */
[----:B------:R-:W-:Y:S01]  /*57c0*/  FMUL.FTZ R149, R152, UR17 ;  /* 0x0000001198957c20 */ /* 0x000fe20008410000 */
[----:B------:R-:W-:-:S03]  /*57d0*/  LOP3.LUT P4, RZ, R193, 0xff, RZ, 0xc0, !PT ;  /* 0x000000ffc1ff7812 */ /* 0x000fc6000788c0ff */
[----:B------:R-:W-:-:S05]  /*57e0*/  FMUL.FTZ R149, R149, UR16 ;  /* 0x0000001095957c20 */ /* 0x000fca0008410000 */
[----:B------:R-:W-:-:S04]  /*57f0*/  FSEL R149, R149, RZ, P4 ;  /* 0x000000ff95957208 */ /* 0x000fc80002000000 */
[----:B------:R-:W-:-:S04]  /*5800*/  F2FP.F16.F32.PACK_AB R149, RZ, R149 ;  /* 0x00000095ff95723e */ /* 0x000fc800000000ff */
[----:B------:R-:W-:-:S07]  /*5810*/  PRMT R146, R149, 0x7610, R146 ;  /* 0x0000761095927816 */ /* 0x000fce0000000092 */
.L_x_10254:
[----:B------:R-:W-:Y:S05]  /*5820*/  @!P3 BRA `(.L_x_10255) ;  /* 0x000000000018b947 */ /* 0x000fea0003800000 */
[----:B------:R-:W-:Y:S01]  /*5830*/  FMUL.FTZ R149, R153, UR17 ;  /* 0x0000001199957c20 */ /* 0x000fe20008410000 */
[----:B------:R-:W-:-:S03]  /*5840*/  LOP3.LUT P4, RZ, R193, 0xff00, RZ, 0xc0, !PT ;  /* 0x0000ff00c1ff7812 */ /* 0x000fc6000788c0ff */
[----:B------:R-:W-:-:S05]  /*5850*/  FMUL.FTZ R149, R149, UR16 ;  /* 0x0000001095957c20 */ /* 0x000fca0008410000 */
[----:B------:R-:W-:-:S04]  /*5860*/  FSEL R149, R149, RZ, P4 ;  /* 0x000000ff95957208 */ /* 0x000fc80002000000 */
[----:B------:R-:W-:-:S04]  /*5870*/  F2FP.F16.F32.PACK_AB R149, RZ, R149 ;  /* 0x00000095ff95723e */ /* 0x000fc800000000ff */
[----:B------:R-:W-:-:S07]  /*5880*/  PRMT R146, R146, 0x5410, R149 ;  /* 0x0000541092927816 */ /* 0x000fce0000000095 */
.L_x_10255:
[----:B------:R-:W-:Y:S05]  /*5890*/  @!P3 BRA `(.L_x_10256) ;  /* 0x000000000018b947 */ /* 0x000fea0003800000 */
[----:B------:R-:W-:Y:S01]  /*58a0*/  FMUL.FTZ R149, R154, UR17 ;  /* 0x000000119a957c20 */ /* 0x000fe20008410000 */
[----:B------:R-:W-:-:S03]  /*58b0*/  LOP3.LUT P4, RZ, R193, 0xff0000, RZ, 0xc0, !PT ;  /* 0x00ff0000c1ff7812 */ /* 0x000fc6000788c0ff */
[----:B------:R-:W-:-:S05]  /*58c0*/  FMUL.FTZ R149, R149, UR16 ;  /* 0x0000001095957c20 */ /* 0x000fca0008410000 */
[----:B------:R-:W-:-:S04]  /*58d0*/  FSEL R149, R149, RZ, P4 ;  /* 0x000000ff95957208 */ /* 0x000fc80002000000 */
[----:B------:R-:W-:-:S04]  /*58e0*/  F2FP.F16.F32.PACK_AB R149, RZ, R149 ;  /* 0x00000095ff95723e */ /* 0x000fc800000000ff */
[----:B------:R-:W-:-:S07]  /*58f0*/  PRMT R147, R149, 0x7610, R147 ;  /* 0x0000761095937816 */ /* 0x000fce0000000093 */
.L_x_10256:
        /* <DEDUP_REMOVED lines=11> */
.L_x_10249:
        /* <DEDUP_REMOVED lines=11> */
.L_x_10258:
        /* <DEDUP_REMOVED lines=11> */
.L_x_10259:
        /* <DEDUP_REMOVED lines=11> */
.L_x_10260:
        /* <DEDUP_REMOVED lines=11> */
.L_x_10261:
        /* <DEDUP_REMOVED lines=11> */
.L_x_10262:
        /* <DEDUP_REMOVED lines=11> */
.L_x_10263:
        /* <DEDUP_REMOVED lines=11> */
.L_x_10264:
        /* <DEDUP_REMOVED lines=13> */
.L_x_10248:
        /* <DEDUP_REMOVED lines=41> */
.L_x_10266:
[----:B------:R-:W-:Y:S05]  /*61e0*/  @!P3 BRA `(.L_x_10267) ;  /* 0x000000000018b947 */ /* 0x000fea0003800000 */
[----:B------:R-:W-:Y:S01]  /*61f0*/  FMUL.FTZ R148, R149, UR17 ;  /* 0x0000001195947c20 */ /* 0x000fe20008410000 */
[----:B------:R-:W-:-:S03]  /*6200*/  LOP3.LUT P4, RZ, R192, 0xff00, RZ, 0xc0, !PT ;  /* 0x0000ff00c0ff7812 */ /* 0x000fc6000788c0ff */
[----:B------:R-:W-:-:S05]  /*6210*/  FMUL.FTZ R148, R148, UR16 ;  /* 0x0000001094947c20 */ /* 0x000fca0008410000 */
[----:B------:R-:W-:-:S04]  /*6220*/  FSEL R148, R148, RZ, P4 ;  /* 0x000000ff94947208 */ /* 0x000fc80002000000 */
[----:B------:R-:W-:-:S04]  /*6230*/  F2FP.F16.F32.PACK_AB R148, RZ, R148 ;  /* 0x00000094ff94723e */ /* 0x000fc800000000ff */
[----:B------:R-:W-:-:S07]  /*6240*/  PRMT R144, R144, 0x5410, R148 ;  /* 0x0000541090907816 */ /* 0x000fce0000000094 */
.L_x_10267:
[----:B------:R-:W-:Y:S05]  /*6250*/  @!P3 BRA `(.L_x_10268) ;  /* 0x000000000018b947 */ /* 0x000fea0003800000 */
[----:B------:R-:W-:Y:S01]  /*6260*/  FMUL.FTZ R148, R150, UR17 ;  /* 0x0000001196947c20 */ /* 0x000fe20008410000 */
[----:B------:R-:W-:-:S03]  /*6270*/  LOP3.LUT P4, RZ, R192, 0xff0000, RZ, 0xc0, !PT ;  /* 0x00ff0000c0ff7812 */ /* 0x000fc6000788c0ff */
[----:B------:R-:W-:-:S05]  /*6280*/  FMUL.FTZ R148, R148, UR16 ;  /* 0x0000001094947c20 */ /* 0x000fca0008410000 */
[----:B------:R-:W-:-:S04]  /*6290*/  FSEL R148, R148, RZ, P4 ;  /* 0x000000ff94947208 */ /* 0x000fc80002000000 */
[----:B------:R-:W-:-:S04]  /*62a0*/  F2FP.F16.F32.PACK_AB R148, RZ, R148 ;  /* 0x00000094ff94723e */ /* 0x000fc800000000ff */
[----:B------:R-:W-:-:S07]  /*62b0*/  PRMT R145, R148, 0x7610, R145 ;  /* 0x0000761094917816 */ /* 0x000fce0000000091 */
.L_x_10268:
[----:B------:R-:W-:Y:S05]  /*62c0*/  @!P3 BRA `(.L_x_10269) ;  /* 0x000000000018b947 */ /* 0x000fea0003800000 */
[----:B------:R-:W-:Y:S01]  /*62d0*/  FMUL.FTZ R148, R151, UR17 ;  /* 0x0000001197947c20 */ /* 0x000fe20008410000 */
[----:B------:R-:W-:-:S03]  /*62e0*/  LOP3.LUT P4, RZ, R192, 0xff000000, RZ, 0xc0, !PT ;  /* 0xff000000c0ff7812 */ /* 0x000fc6000788c0ff */
[----:B------:R-:W-:-:S05]  /*62f0*/  FMUL.FTZ R148, R148, UR16 ;  /* 0x0000001094947c20 */ /* 0x000fca0008410000 */
[----:B------:R-:W-:-:S04]  /*6300*/  FSEL R148, R148, RZ, P4 ;  /* 0x000000ff94947208 */ /* 0x000fc80002000000 */
[----:B------:R-:W-:-:S04]  /*6310*/  F2FP.F16.F32.PACK_AB R148, RZ, R148 ;  /* 0x00000094ff94723e */ /* 0x000fc800000000ff */
[----:B------:R-:W-:-:S07]  /*6320*/  PRMT R145, R145, 0x5410, R148 ;  /* 0x0000541091917816 */ /* 0x000fce0000000094 */
.L_x_10269:
[----:B------:R-:W-:Y:S05]  /*6330*/  @!P3 BRA `(.L_x_10270) ;  /* 0x000000000018b947 */ /* 0x000fea0003800000 */
[----:B------:R-:W-:Y:S01]  /*6340*/  FMUL.FTZ R148, R152, UR17 ;  /* 0x0000001198947c20 */ /* 0x000fe20008410000 */
[----:B------:R-:W-:-:S03]  /*6350*/  LOP3.LUT P4, RZ, R193, 0xff, RZ, 0xc0, !PT ;  /* 0x000000ffc1ff7812 */ /* 0x000fc6000788c0ff */
[----:B------:R-:W-:-:S05]  /*6360*/  FMUL.FTZ R148, R148, UR16 ;  /* 0x0000001094947c20 */ /* 0x000fca0008410000 */
[----:B------:R-:W-:-:S04]  /*6370*/  FSEL R148, R148, RZ, P4 ;  /* 0x000000ff94947208 */ /* 0x000fc80002000000 */
[----:B------:R-:W-:-:S04]  /*6380*/  F2FP.F16.F32.PACK_AB R148, RZ, R148 ;  /* 0x00000094ff94723e */ /* 0x000fc800000000ff */
[----:B------:R-:W-:-:S07]  /*6390*/  PRMT R146, R148, 0x7610, R146 ;  /* 0x0000761094927816 */ /* 0x000fce0000000092 */
.L_x_10270:
[----:B------:R-:W-:Y:S05]  /*63a0*/  @!P3 BRA `(.L_x_10271) ;  /* 0x000000000018b947 */ /* 0x000fea0003800000 */
[----:B------:R-:W-:Y:S01]  /*63b0*/  FMUL.FTZ R148, R153, UR17 ;  /* 0x0000001199947c20 */ /* 0x000fe20008410000 */
[----:B------:R-:W-:-:S03]  /*63c0*/  LOP3.LUT P4, RZ, R193, 0xff00, RZ, 0xc0, !PT ;  /* 0x0000ff00c1ff7812 */ /* 0x000fc6000788c0ff */
[----:B------:R-:W-:-:S05]  /*63d0*/  FMUL.FTZ R148, R148, UR16 ;  /* 0x0000001094947c20 */ /* 0x000fca0008410000 */
[----:B------:R-:W-:-:S04]  /*63e0*/  FSEL R148, R148, RZ, P4 ;  /* 0x000000ff94947208 */ /* 0x000fc80002000000 */
[----:B------:R-:W-:-:S04]  /*63f0*/  F2FP.F16.F32.PACK_AB R148, RZ, R148 ;  /* 0x00000094ff94723e */ /* 0x000fc800000000ff */
[----:B------:R-:W-:-:S07]  /*6400*/  PRMT R146, R146, 0x5410, R148 ;  /* 0x0000541092927816 */ /* 0x000fce0000000094 */
.L_x_10271:
[----:B------:R-:W-:Y:S05]  /*6410*/  @!P3 BRA `(.L_x_10272) ;  /* 0x000000000018b947 */ /* 0x000fea0003800000 */
[----:B------:R-:W-:Y:S01]  /*6420*/  FMUL.FTZ R148, R154, UR17 ;  /* 0x000000119a947c20 */ /* 0x000fe20008410000 */
[----:B------:R-:W-:-:S03]  /*6430*/  LOP3.LUT P4, RZ, R193, 0xff0000, RZ, 0xc0, !PT ;  /* 0x00ff0000c1ff7812 */ /* 0x000fc6000788c0ff */
[----:B------:R-:W-:-:S05]  /*6440*/  FMUL.FTZ R148, R148, UR16 ;  /* 0x0000001094947c20 */ /* 0x000fca0008410000 */
[----:B------:R-:W-:-:S04]  /*6450*/  FSEL R148, R148, RZ, P4 ;  /* 0x000000ff94947208 */ /* 0x000fc80002000000 */
[----:B------:R-:W-:-:S04]  /*6460*/  F2FP.F16.F32.PACK_AB R148, RZ, R148 ;  /* 0x00000094ff94723e */ /* 0x000fc800000000ff */
[----:B------:R-:W-:-:S07]  /*6470*/  PRMT R147, R148, 0x7610, R147 ;  /* 0x0000761094937816 */ /* 0x000fce0000000093 */
.L_x_10272:
        /* <DEDUP_REMOVED lines=11> */
.L_x_10265:
        /* <DEDUP_REMOVED lines=12> */
.L_x_10273:
        /* <DEDUP_REMOVED lines=12> */
.L_x_10274:
        /* <DEDUP_REMOVED lines=12> */
.L_x_10275:
        /* <DEDUP_REMOVED lines=12> */
.L_x_10276:
        /* <DEDUP_REMOVED lines=12> */
.L_x_10277:
        /* <DEDUP_REMOVED lines=12> */
.L_x_10278:
        /* <DEDUP_REMOVED lines=12> */
.L_x_10279:
        /* <DEDUP_REMOVED lines=13> */
.L_x_10257:
        /* <DEDUP_REMOVED lines=51> */
.L_x_10282:
[----:B------:R-:W-:Y:S05]  /*6e70*/  @!P3 BRA `(.L_x_10283) ;  /* 0x000000000018b947 */ /* 0x000fea0003800000 */
[----:B------:R-:W-:Y:S01]  /*6e80*/  FMUL.FTZ R149, R155, UR17 ;  /* 0x000000119b957c20 */ /* 0x000fe20008410000 */
[----:B------:R-:W-:-:S03]  /*6e90*/  LOP3.LUT P1, RZ, R190, 0xff00, RZ, 0xc0, !PT ;  /* 0x0000ff00beff7812 */ /* 0x000fc6000782c0ff */
[----:B------:R-:W-:-:S05]  /*6ea0*/  FMUL.FTZ R149, R149, UR16 ;  /* 0x0000001095957c20 */ /* 0x000fca0008410000 */
[----:B------:R-:W-:-:S04]  /*6eb0*/  FSEL R149, R149, RZ, P1 ;  /* 0x000000ff95957208 */ /* 0x000fc80000800000 */
[----:B------:R-:W-:-:S04]  /*6ec0*/  F2FP.F16.F32.PACK_AB R149, RZ, R149 ;  /* 0x00000095ff95723e */ /* 0x000fc800000000ff */
[----:B------:R-:W-:-:S07]  /*6ed0*/  PRMT R144, R144, 0x5410, R149 ;  /* 0x0000541090907816 */ /* 0x000fce0000000095 */
.L_x_10283:
[----:B------:R-:W-:Y:S05]  /*6ee0*/  @!P3 BRA `(.L_x_10284) ;  /* 0x000000000018b947 */ /* 0x000fea0003800000 */
[----:B------:R-:W-:Y:S01]  /*6ef0*/  FMUL.FTZ R149, R150, UR17 ;  /* 0x0000001196957c20 */ /* 0x000fe20008410000 */
[----:B------:R-:W-:-:S03]  /*6f00*/  LOP3.LUT P1, RZ, R190, 0xff0000, RZ, 0xc0, !PT ;  /* 0x00ff0000beff7812 */ /* 0x000fc6000782c0ff */
[----:B------:R-:W-:-:S05]  /*6f10*/  FMUL.FTZ R149, R149, UR16 ;  /* 0x0000001095957c20 */ /* 0x000fca0008410000 */
[----:B------:R-:W-:-:S04]  /*6f20*/  FSEL R149, R149, RZ, P1 ;  /* 0x000000ff95957208 */ /* 0x000fc80000800000 */
[----:B------:R-:W-:-:S04]  /*6f30*/  F2FP.F16.F32.PACK_AB R149, RZ, R149 ;  /* 0x00000095ff95723e */ /* 0x000fc800000000ff */
[----:B------:R-:W-:-:S07]  /*6f40*/  PRMT R145, R149, 0x7610, R145 ;  /* 0x0000761095917816 */ /* 0x000fce0000000091 */
.L_x_10284:
[----:B------:R-:W-:Y:S05]  /*6f50*/  @!P3 BRA `(.L_x_10285) ;  /* 0x000000000018b947 */ /* 0x000fea0003800000 */
[----:B------:R-:W-:Y:S01]  /*6f60*/  FMUL.FTZ R149, R156, UR17 ;  /* 0x000000119c957c20 */ /* 0x000fe20008410000 */
[----:B------:R-:W-:-:S03]  /*6f70*/  LOP3.LUT P1, RZ, R190, 0xff000000, RZ, 0xc0, !PT ;  /* 0xff000000beff7812 */ /* 0x000fc6000782c0ff */
[----:B------:R-:W-:-:S05]  /*6f80*/  FMUL.FTZ R149, R149, UR16 ;  /* 0x0000001095957c20 */ /* 0x000fca0008410000 */
[----:B------:R-:W-:-:S04]  /*6f90*/  FSEL R149, R149, RZ, P1 ;  /* 0x000000ff95957208 */ /* 0x000fc80000800000 */
[----:B------:R-:W-:-:S04]  /*6fa0*/  F2FP.F16.F32.PACK_AB R149, RZ, R149 ;  /* 0x00000095ff95723e */ /* 0x000fc800000000ff */
[----:B------:R-:W-:-:S07]  /*6fb0*/  PRMT R145, R145, 0x5410, R149 ;  /* 0x0000541091917816 */ /* 0x000fce0000000095 */
.L_x_10285:
[----:B------:R-:W-:Y:S05]  /*6fc0*/  @!P3 BRA `(.L_x_10286) ;  /* 0x000000000018b947 */ /* 0x000fea0003800000 */
[----:B------:R-:W-:Y:S01]  /*6fd0*/  FMUL.FTZ R149, R157, UR17 ;  /* 0x000000119d957c20 */ /* 0x000fe20008410000 */
[----:B------:R-:W-:-:S03]  /*6fe0*/  LOP3.LUT P1, RZ, R191, 0xff, RZ, 0xc0, !PT ;  /* 0x000000ffbfff7812 */ /* 0x000fc6000782c0ff */
[----:B------:R-:W-:-:S05]  /*6ff0*/  FMUL.FTZ R149, R149, UR16 ;  /* 0x0000001095957c20 */ /* 0x000fca0008410000 */
[----:B------:R-:W-:-:S04]  /*7000*/  FSEL R149, R149, RZ, P1 ;  /* 0x000000ff95957208 */ /* 0x000fc80000800000 */
[----:B------:R-:W-:-:S04]  /*7010*/  F2FP.F16.F32.PACK_AB R149, RZ, R149 ;  /* 0x00000095ff95723e */ /* 0x000fc800000000ff */
[----:B------:R-:W-:-:S07]  /*7020*/  PRMT R146, R149, 0x7610, R146 ;  /* 0x0000761095927816 */ /* 0x000fce0000000092 */
.L_x_10286:
[----:B------:R-:W-:Y:S05]  /*7030*/  @!P3 BRA `(.L_x_10287) ;  /* 0x000000000018b947 */ /* 0x000fea0003800000 */
[----:B------:R-:W-:Y:S01]  /*7040*/  FMUL.FTZ R149, R153, UR17 ;  /* 0x0000001199957c20 */ /* 0x000fe20008410000 */
[----:B------:R-:W-:-:S03]  /*7050*/  LOP3.LUT P1, RZ, R191, 0xff00, RZ, 0xc0, !PT ;  /* 0x0000ff00bfff7812 */ /* 0x000fc6000782c0ff */
[----:B------:R-:W-:-:S05]  /*7060*/  FMUL.FTZ R149, R149, UR16 ;  /* 0x0000001095957c20 */ /* 0x000fca0008410000 */
[----:B------:R-:W-:-:S04]  /*7070*/  FSEL R149, R149, RZ, P1 ;  /* 0x000000ff95957208 */ /* 0x000fc80000800000 */
[----:B------:R-:W-:-:S04]  /*7080*/  F2FP.F16.F32.PACK_AB R149, RZ, R149 ;  /* 0x00000095ff95723e */ /* 0x000fc800000000ff */
[----:B------:R-:W-:-:S07]  /*7090*/  PRMT R146, R146, 0x5410, R149 ;  /* 0x0000541092927816 */ /* 0x000fce0000000095 */
.L_x_10287:
[----:B------:R-:W-:Y:S05]  /*70a0*/  @!P3 BRA `(.L_x_10288) ;  /* 0x000000000018b947 */ /* 0x000fea0003800000 */
[----:B------:R-:W-:Y:S01]  /*70b0*/  FMUL.FTZ R149, R158, UR17 ;  /* 0x000000119e957c20 */ /* 0x000fe20008410000 */
[----:B------:R-:W-:-:S03]  /*70c0*/  LOP3.LUT P1, RZ, R191, 0xff0000, RZ, 0xc0, !PT ;  /* 0x00ff0000bfff7812 */ /* 0x000fc6000782c0ff */
[----:B------:R-:W-:-:S05]  /*70d0*/  FMUL.FTZ R149, R149, UR16 ;  /* 0x0000001095957c20 */ /* 0x000fca0008410000 */
[----:B------:R-:W-:-:S04]  /*70e0*/  FSEL R149, R149, RZ, P1 ;  /* 0x000000ff95957208 */ /* 0x000fc80000800000 */
[----:B------:R-:W-:-:S04]  /*70f0*/  F2FP.F16.F32.PACK_AB R149, RZ, R149 ;  /* 0x00000095ff95723e */ /* 0x000fc800000000ff */
[----:B------:R-:W-:-:S07]  /*7100*/  PRMT R147, R149, 0x7610, R147 ;  /* 0x0000761095937816 */ /* 0x000fce0000000093 */
.L_x_10288:
        /* <DEDUP_REMOVED lines=13> */
.L_x_10281:
        /* <DEDUP_REMOVED lines=11> */
.L_x_10290:
        /* <DEDUP_REMOVED lines=11> */
.L_x_10291:
        /* <DEDUP_REMOVED lines=11> */
.L_x_10292:
        /* <DEDUP_REMOVED lines=11> */
.L_x_10293:
        /* <DEDUP_REMOVED lines=11> */
.L_x_10294:
        /* <DEDUP_REMOVED lines=11> */
.L_x_10295:
        /* <DEDUP_REMOVED lines=11> */
.L_x_10296:
        /* <DEDUP_REMOVED lines=13> */
.L_x_10280:
        /* <DEDUP_REMOVED lines=41> */
.L_x_10298:
[----:B------:R-:W-:Y:S05]  /*7a10*/  @!P3 BRA `(.L_x_10299) ;  /* 0x000000000018b947 */ /* 0x000fea0003800000 */
[----:B------:R-:W-:Y:S01]  /*7a20*/  FMUL.FTZ R148, R149, UR17 ;  /* 0x0000001195947c20 */ /* 0x000fe20008410000 */
[----:B------:R-:W-:-:S03]  /*7a30*/  LOP3.LUT P1, RZ, R190, 0xff00, RZ, 0xc0, !PT ;  /* 0x0000ff00beff7812 */ /* 0x000fc6000782c0ff */
[----:B------:R-:W-:-:S05]  /*7a40*/  FMUL.FTZ R148, R148, UR16 ;  /* 0x0000001094947c20 */ /* 0x000fca0008410000 */
[----:B------:R-:W-:-:S04]  /*7a50*/  FSEL R148, R148, RZ, P1 ;  /* 0x000000ff94947208 */ /* 0x000fc80000800000 */
[----:B------:R-:W-:-:S04]  /*7a60*/  F2FP.F16.F32.PACK_AB R148, RZ, R148 ;  /* 0x00000094ff94723e */ /* 0x000fc800000000ff */
[----:B------:R-:W-:-:S07]  /*7a70*/  PRMT R144, R144, 0x5410, R148 ;  /* 0x0000541090907816 */ /* 0x000fce0000000094 */
.L_x_10299:
[----:B------:R-:W-:Y:S05]  /*7a80*/  @!P3 BRA `(.L_x_10300) ;  /* 0x000000000018b947 */ /* 0x000fea0003800000 */
[----:B------:R-:W-:Y:S01]  /*7a90*/  FMUL.FTZ R148, R150, UR17 ;  /* 0x0000001196947c20 */ /* 0x000fe20008410000 */
[----:B------:R-:W-:-:S03]  /*7aa0*/  LOP3.LUT P1, RZ, R190, 0xff0000, RZ, 0xc0, !PT ;  /* 0x00ff0000beff7812 */ /* 0x000fc6000782c0ff */
[----:B------:R-:W-:-:S05]  /*7ab0*/  FMUL.FTZ R148, R148, UR16 ;  /* 0x0000001094947c20 */ /* 0x000fca0008410000 */
[----:B------:R-:W-:-:S04]  /*7ac0*/  FSEL R148, R148, RZ, P1 ;  /* 0x000000ff94947208 */ /* 0x000fc80000800000 */
[----:B------:R-:W-:-:S04]  /*7ad0*/  F2FP.F16.F32.PACK_AB R148, RZ, R148 ;  /* 0x00000094ff94723e */ /* 0x000fc800000000ff */
[----:B------:R-:W-:-:S07]  /*7ae0*/  PRMT R145, R148, 0x7610, R145 ;  /* 0x0000761094917816 */ /* 0x000fce0000000091 */
.L_x_10300:
[----:B------:R-:W-:Y:S05]  /*7af0*/  @!P3 BRA `(.L_x_10301) ;  /* 0x000000000018b947 */ /* 0x000fea0003800000 */
[----:B------:R-:W-:Y:S01]  /*7b00*/  FMUL.FTZ R148, R151, UR17 ;  /* 0x0000001197947c20 */ /* 0x000fe20008410000 */
[----:B------:R-:W-:-:S03]  /*7b10*/  LOP3.LUT P1, RZ, R190, 0xff000000, RZ, 0xc0, !PT ;  /* 0xff000000beff7812 */ /* 0x000fc6000782c0ff */
[----:B------:R-:W-:-:S05]  /*7b20*/  FMUL.FTZ R148, R148, UR16 ;  /* 0x0000001094947c20 */ /* 0x000fca0008410000 */
[----:B------:R-:W-:-:S04]  /*7b30*/  FSEL R148, R148, RZ, P1 ;  /* 0x000000ff94947208 */ /* 0x000fc80000800000 */
[----:B------:R-:W-:-:S04]  /*7b40*/  F2FP.F16.F32.PACK_AB R148, RZ, R148 ;  /* 0x00000094ff94723e */ /* 0x000fc800000000ff */
[----:B------:R-:W-:-:S07]  /*7b50*/  PRMT R145, R145, 0x5410, R148 ;  /* 0x0000541091917816 */ /* 0x000fce0000000094 */
.L_x_10301:
[----:B------:R-:W-:Y:S05]  /*7b60*/  @!P3 BRA `(.L_x_10302) ;  /* 0x000000000018b947 */ /* 0x000fea0003800000 */
[----:B------:R-:W-:Y:S01]  /*7b70*/  FMUL.FTZ R148, R152, UR17 ;  /* 0x0000001198947c20 */ /* 0x000fe20008410000 */
[----:B------:R-:W-:-:S03]  /*7b80*/  LOP3.LUT P1, RZ, R191, 0xff, RZ, 0xc0, !PT ;  /* 0x000000ffbfff7812 */ /* 0x000fc6000782c0ff */
[----:B------:R-:W-:-:S05]  /*7b90*/  FMUL.FTZ R148, R148, UR16 ;  /* 0x0000001094947c20 */ /* 0x000fca0008410000 */
[----:B------:R-:W-:-:S04]  /*7ba0*/  FSEL R148, R148, RZ, P1 ;  /* 0x000000ff94947208 */ /* 0x000fc80000800000 */
[----:B------:R-:W-:-:S04]  /*7bb0*/  F2FP.F16.F32.PACK_AB R148, RZ, R148 ;  /* 0x00000094ff94723e */ /* 0x000fc800000000ff */
[----:B------:R-:W-:-:S07]  /*7bc0*/  PRMT R146, R148, 0x7610, R146 ;  /* 0x0000761094927816 */ /* 0x000fce0000000092 */
.L_x_10302:
[----:B------:R-:W-:Y:S05]  /*7bd0*/  @!P3 BRA `(.L_x_10303) ;  /* 0x000000000018b947 */ /* 0x000fea0003800000 */
[----:B------:R-:W-:Y:S01]  /*7be0*/  FMUL.FTZ R148, R153, UR17 ;  /* 0x0000001199947c20 */ /* 0x000fe20008410000 */
[----:B------:R-:W-:-:S03]  /*7bf0*/  LOP3.LUT P1, RZ, R191, 0xff00, RZ, 0xc0, !PT ;  /* 0x0000ff00bfff7812 */ /* 0x000fc6000782c0ff */
[----:B------:R-:W-:-:S05]  /*7c00*/  FMUL.FTZ R148, R148, UR16 ;  /* 0x0000001094947c20 */ /* 0x000fca0008410000 */
[----:B------:R-:W-:-:S04]  /*7c10*/  FSEL R148, R148, RZ, P1 ;  /* 0x000000ff94947208 */ /* 0x000fc80000800000 */
[----:B------:R-:W-:-:S04]  /*7c20*/  F2FP.F16.F32.PACK_AB R148, RZ, R148 ;  /* 0x00000094ff94723e */ /* 0x000fc800000000ff */
[----:B------:R-:W-:-:S07]  /*7c30*/  PRMT R146, R146, 0x5410, R148 ;  /* 0x0000541092927816 */ /* 0x000fce0000000094 */
.L_x_10303:
[----:B------:R-:W-:Y:S05]  /*7c40*/  @!P3 BRA `(.L_x_10304) ;  /* 0x000000000018b947 */ /* 0x000fea0003800000 */
[----:B------:R-:W-:Y:S01]  /*7c50*/  FMUL.FTZ R148, R154, UR17 ;  /* 0x000000119a947c20 */ /* 0x000fe20008410000 */
[----:B------:R-:W-:-:S03]  /*7c60*/  LOP3.LUT P1, RZ, R191, 0xff0000, RZ, 0xc0, !PT ;  /* 0x00ff0000bfff7812 */ /* 0x000fc6000782c0ff */
[----:B------:R-:W-:-:S05]  /*7c70*/  FMUL.FTZ R148, R148, UR16 ;  /* 0x0000001094947c20 */ /* 0x000fca0008410000 */
[----:B------:R-:W-:-:S04]  /*7c80*/  FSEL R148, R148, RZ, P1 ;  /* 0x000000ff94947208 */ /* 0x000fc80000800000 */
[----:B------:R-:W-:-:S04]  /*7c90*/  F2FP.F16.F32.PACK_AB R148, RZ, R148 ;  /* 0x00000094ff94723e */ /* 0x000fc800000000ff */
[----:B------:R-:W-:-:S07]  /*7ca0*/  PRMT R147, R148, 0x7610, R147 ;  /* 0x0000761094937816 */ /* 0x000fce0000000093 */
.L_x_10304:
        /* <DEDUP_REMOVED lines=11> */
.L_x_10297:
        /* <DEDUP_REMOVED lines=12> */
.L_x_10305:
        /* <DEDUP_REMOVED lines=12> */
.L_x_10306:
        /* <DEDUP_REMOVED lines=12> */
.L_x_10307:
        /* <DEDUP_REMOVED lines=12> */
.L_x_10308:
        /* <DEDUP_REMOVED lines=12> */
.L_x_10309:
        /* <DEDUP_REMOVED lines=12> */
.L_x_10310:
        /* <DEDUP_REMOVED lines=12> */
.L_x_10311:
        /* <DEDUP_REMOVED lines=13> */
.L_x_10289:
        /* <DEDUP_REMOVED lines=14> */
.L_x_10178:
        /* <DEDUP_REMOVED lines=24> */
.L_x_10313:
        /* <DEDUP_REMOVED lines=11> */
.L_x_15711:


//--------------------- .text._ZN10layer_norm13ln_bwd_kernelINS_13Kernel_traitsI6__halfS2_fS2_fjLj4096ELj1ELj1ELj4ELj16ENS_18Kernel_traits_baseILj4096ES2_S2_fS2_fjLj128EEEEELb1ELb1ELb0ELb0EEEvNS_9BwdParamsE --------------------------
	.section	.text._ZN10layer_norm13ln_bwd_kernelINS_13Kernel_traitsI6__halfS2_fS2_fjLj4096ELj1ELj1ELj4ELj16ENS_18Kernel_traits_baseILj4096ES2_S2_fS2_fjLj128EEEEELb1ELb1ELb0ELb0EEEvNS_9BwdParamsE,"ax",@progbits
	.align	128
        .global         _ZN10layer_norm13ln_bwd_kernelINS_13Kernel_traitsI6__halfS2_fS2_fjLj4096ELj1ELj1ELj4ELj16ENS_18Kernel_traits_baseILj4096ES2_S2_fS2_fjLj128EEEEELb1ELb1ELb0ELb0EEEvNS_9BwdParamsE
        .type           _ZN10layer_norm13ln_bwd_kernelINS_13Kernel_traitsI6__halfS2_fS2_fjLj4096ELj1ELj1ELj4ELj16ENS_18Kernel_traits_baseILj4096ES2_S2_fS2_fjLj128EEEEELb1ELb1ELb0ELb0EEEvNS_9BwdParamsE,@function
        .size           _ZN10layer_norm13ln_bwd_kernelINS_13Kernel_traitsI6__halfS2_fS2_fjLj4096ELj1ELj1ELj4ELj16ENS_18Kernel_traits_baseILj4096ES2_S2_fS2_fjLj128EEEEELb1ELb1ELb0ELb0EEEvNS_9BwdParamsE,(.L_x_15712 - _ZN10layer_norm13ln_bwd_kernelINS_13Kernel_traitsI6__halfS2_fS2_fjLj4096ELj1ELj1ELj4ELj16ENS_18Kernel_traits_baseILj4096ES2_S2_fS2_fjLj128EEEEELb1ELb1ELb0ELb0EEEvNS_9BwdParamsE)
        .other          _ZN10layer_norm13ln_bwd_kernelINS_13Kernel_traitsI6__halfS2_fS2_fjLj4096ELj1ELj1ELj4ELj16ENS_18Kernel_traits_baseILj4096ES2_S2_fS2_fjLj128EEEEELb1ELb1ELb0ELb0EEEvNS_9BwdParamsE,@"STO_CUDA_ENTRY STV_DEFAULT"
_ZN10layer_norm13ln_bwd_kernelINS_13Kernel_traitsI6__halfS2_fS2_fjLj4096ELj1ELj1ELj4ELj16ENS_18Kernel_traits_baseILj4096ES2_S2_fS2_fjLj128EEEEELb1ELb1ELb0ELb0EEEvNS_9BwdParamsE:
.text._ZN10layer_norm13ln_bwd_kernelINS_13Kernel_traitsI6__halfS2_fS2_fjLj4096ELj1ELj1ELj4ELj16ENS_18Kernel_traits_baseILj4096ES2_S2_fS2_fjLj128EEEEELb1ELb1ELb0ELb0EEEvNS_9BwdParamsE:
        /* <DEDUP_REMOVED lines=14> */
[----:B------:R2:W-:Y:S01]  /*00e0*/  STL [R1+0x14], R6 ;  /* 0x0000140601007387 */ /* 0x0005e20000100800 */
        /* <DEDUP_REMOVED lines=140> */
.L_x_10349:
[----:B------:R-:W1:Y:S01]  /*09b0*/  @UP0 LDCU.64 UR4, c[0x0][0x3e0] ;  /* 0x00007c00ff0407ac */ /* 0x000e620008000a00 */
[----:B------:R-:W-:Y:S01]  /*09c0*/  PLOP3.LUT P0, PT, PT, PT, UP0, 0x80, 0x8 ;  /* 0x000000000008781c */ /* 0x000fe20003f0f008 */
[----:B------:R-:W3:Y:S01]  /*09d0*/  LDL R196, [R1+0x14] ;  /* 0x0000140001c47983 */ /* 0x000ee20000100800 */
        /* <DEDUP_REMOVED lines=12> */
[----:B------:R-:W-:Y:S01]  /*0aa0*/  UIMAD UR4, UR7, UR6, URZ ;  /* 0x00000006070472a4 */ /* 0x000fe2000f8e02ff */
[----:B--2---:R-:W-:Y:S01]  /*0ab0*/  ISETP.NE.AND P5, PT, RZ, UR18, PT ;  /* 0x00000012ff007c0c */ /* 0x004fe2000bfa5270 */
[----:B------:R-:W-:Y:S01]  /*0ac0*/  UMOV UR16, 0x3f800000 ;  /* 0x3f80000000107882 */ /* 0x000fe20000000000 */
[----:B------:R-:W0:Y:S01]  /*0ad0*/  S2R R195, SR_TID.X ;  /* 0x0000000000c37919 */ /* 0x000e220000002100 */
[----:B------:R-:W-:Y:S01]  /*0ae0*/  USHF.R.S32.HI UR5, URZ, 0x1f, UR4 ;  /* 0x0000001fff057899 */ /* 0x000fe20008011404 */
[----:B------:R-:W-:Y:S01]  /*0af0*/  BSSY.RECONVERGENT B0, `(.L_x_10315) ;  /* 0x000006b000007945 */ /* 0x000fe20003800200 */
[----:B------:R-:W-:Y:S01]  /*0b00*/  HFMA2 R228, -RZ, RZ, 0, 0 ;  /* 0x00000000ffe47431 */ /* 0x000fe200000001ff */
[----:B------:R-:W-:Y:S01]  /*0b10*/  MOV R227, RZ ;  /* 0x000000ff00e37202 */ /* 0x000fe20000000f00 */
[----:B------:R-:W-:Y:S01]  /*0b20*/  ULEA.HI UR5, UR5, UR4, URZ, 0x3 ;  /* 0x0000000405057291 */ /* 0x000fe2000f8f18ff */
[----:B---3--:R-:W-:-:S02]  /*0b30*/  ISETP.GE.U32.AND P1, PT, R196, 0x80, PT ;  /* 0x00000080c400780c */ /* 0x008fc40003f26070 */
[C---:B------:R-:W-:Y:S02]  /*0b40*/  ISETP.GE.U32.AND P2, PT, R196.reuse, 0x100, PT ;  /* 0x00000100c400780c */ /* 0x040fe40003f46070 */
[C---:B------:R-:W-:Y:S02]  /*0b50*/  ISETP.GE.U32.AND P3, PT, R196.reuse, 0x180, PT ;  /* 0x00000180c400780c */ /* 0x040fe40003f66070 */
[----:B------:R-:W-:Y:S01]  /*0b60*/  ISETP.GE.U32.AND P4, PT, R196, 0x200, PT ;  /* 0x00000200c400780c */ /* 0x000fe20003f86070 */
[----:B----4-:R-:W-:-:S05]  /*0b70*/  @P0 HADD2.F32 R0, -RZ, R0.H0_H0 ;  /* 0x20000000ff000230 */ /* 0x010fca0000004100 */
[----:B------:R-:W-:Y:S02]  /*0b80*/  @P0 R2UR UR17, R0 ;  /* 0x00000000001102ca */ /* 0x000fe400000e0000 */
[----:B------:R-:W-:-:S04]  /*0b90*/  MOV R0, UR5 ;  /* 0x0000000500007c02 */ /* 0x000fc80008000f00 */
[----:B0-----:R-:W-:-:S04]  /*0ba0*/  LEA.HI.SX32 R0, R0, R195, 0x1d ;  /* 0x000000c300007211 */ /* 0x001fc800078feaff */
[----:B------:R-:W-:Y:S02]  /*0bb0*/  MOV R226, R0 ;  /* 0x0000000000e27202 */ /* 0x000fe40000000f00 */
[----:B------:R-:W-:Y:S01]  /*0bc0*/  R2UR UR24, R194 ;  /* 0x00000000c21872ca */ /* 0x000fe200000e0000 */
[----:B------:R-:W-:Y:S01]  /*0bd0*/  @UP0 UMOV UR16, UR17 ;  /* 0x0000001100100c82 */ /* 0x000fe20008000000 */
[----:B------:R-:W-:Y:S01]  /*0be0*/  FSEL R216, R216, RZ, !P5 ;  /* 0x000000ffd8d87208 */ /* 0x000fe20006800000 */
[----:B-----5:R-:W-:-:S12]  /*0bf0*/  @!P1 BRA `(.L_x_10316) ;  /* 0x0000000400689947 */ /* 0x020fd80003800000 */
        /* <DEDUP_REMOVED lines=9> */
[----:B------:R-:W4:Y:S04]  /*0c90*/  LDG.E.128 R192, desc[UR10][R192.64] ;  /* 0x0000000ac0c07981 */ /* 0x000f28000c1e1d00 */
[----:B------:R-:W4:Y:S01]  /*0ca0*/  LDG.E.128 R196, desc[UR10][R196.64+0x10] ;  /* 0x0000100ac4c47981 */ /* 0x000f22000c1e1d00 */
[----:B0-----:R-:W-:-:S05]  /*0cb0*/  @P0 IMAD.WIDE.U32 R16, R0, 0x20, R16 ;  /* 0x0000002000100825 */ /* 0x001fca00078e0010 */
[----:B------:R-:W5:Y:S04]  /*0cc0*/  @P0 LDG.E.128 R164, desc[UR10][R16.64] ;  /* 0x0000000a10a40981 */ /* 0x000f68000c1e1d00 */
[----:B------:R2:W5:Y:S02]  /*0cd0*/  @P0 LDG.E.128 R168, desc[UR10][R16.64+0x10] ;  /* 0x0000100a10a80981 */ /* 0x000564000c1e1d00 */
[----:B--2---:R-:W-:-:S06]  /*0ce0*/  IMAD.WIDE.U32 R16, R0, 0x8, R226 ;  /* 0x0000000800107825 */ /* 0x004fcc00078e00e2 */
[----:B------:R-:W5:Y:S02]  /*0cf0*/  LDG.E.64 R16, desc[UR10][R16.64] ;  /* 0x0000000a10107981 */ /* 0x000f64000c1e1b00 */
[--C-:B-----5:R-:W-:Y:S02]  /*0d00*/  HADD2.F32 R247, -RZ, R40.reuse.H0_H0 ;  /* 0x20000028fff77230 */ /* 0x120fe40000004100 */
[----:B------:R-:W-:Y:S02]  /*0d10*/  HADD2.F32 R8, -RZ, R40.H1_H1 ;  /* 0x30000028ff087230 */ /* 0x000fe40000004100 */
[--C-:B------:R-:W-:Y:S02]  /*0d20*/  HADD2.F32 R246, -RZ, R41.reuse.H1_H1 ;  /* 0x30000029fff67230 */ /* 0x100fe40000004100 */
[----:B------:R-:W-:Y:S02]  /*0d30*/  HADD2.F32 R250, -RZ, R41.H0_H0 ;  /* 0x20000029fffa7230 */ /* 0x000fe40000004100 */
[----:B------:R-:W-:-:S02]  /*0d40*/  HADD2.F32 R234, -RZ, R43.H0_H0 ;  /* 0x2000002bffea7230 */ /* 0x000fc40000004100 */
[--C-:B------:R-:W-:Y:S02]  /*0d50*/  HADD2.F32 R243, -RZ, R42.reuse.H0_H0 ;  /* 0x2000002afff37230 */ /* 0x100fe40000004100 */
[----:B------:R-:W-:Y:S01]  /*0d60*/  HADD2.F32 R235, -RZ, R42.H1_H1 ;  /* 0x3000002affeb7230 */ /* 0x000fe20000004100 */
[----:B------:R-:W-:Y:S01]  /*0d70*/  IADD3 R226, PT, PT, R0, 0x80, RZ ;  /* 0x0000008000e27810 */ /* 0x000fe20007ffe0ff */
[C---:B---3--:R-:W-:Y:S01]  /*0d80*/  FADD.FTZ R204, -R216.reuse, R204 ;  /* 0x000000ccd8cc7221 */ /* 0x048fe20000010100 */
[----:B------:R-:W-:-:S03]  /*0d90*/  FADD.FTZ R207, -R216, R207 ;  /* 0x000000cfd8cf7221 */ /* 0x000fc60000010100 */
[----:B------:R-:W-:Y:S01]  /*0da0*/  FMUL.FTZ R214, R204, UR24 ;  /* 0x00000018ccd67c20 */ /* 0x000fe20008410000 */
[--C-:B----4-:R-:W-:Y:S02]  /*0db0*/  HADD2.F32 R11, -RZ, R192.reuse.H0_H0 ;  /* 0x200000c0ff0b7230 */ /* 0x110fe40000004100 */
[----:B------:R-:W-:Y:S01]  /*0dc0*/  FADD.FTZ R206, -R216, R206 ;  /* 0x000000ced8ce7221 */ /* 0x000fe20000010100 */
[----:B------:R-:W-:Y:S02]  /*0dd0*/  HADD2.F32 R192, -RZ, R192.H1_H1 ;  /* 0x300000c0ffc07230 */ /* 0x000fe40000004100 */
[----:B------:R-:W-:Y:S01]  /*0de0*/  FADD.FTZ R100, R100, R11 ;  /* 0x0000000b64647221 */ /* 0x000fe20000010000 */
[-C--:B------:R-:W-:Y:S01]  /*0df0*/  FFMA.FTZ R72, R214, R11.reuse, R72 ;  /* 0x0000000bd6487223 */ /* 0x080fe20000010048 */
[----:B------:R-:W-:Y:S01]  /*0e00*/  FMUL.FTZ R247, R247, R11 ;  /* 0x0000000bf7f77220 */ /* 0x000fe20000410000 */
[--C-:B------:R-:W-:Y:S02]  /*0e10*/  HADD2.F32 R11, -RZ, R193.reuse.H0_H0 ;  /* 0x200000c1ff0b7230 */ /* 0x100fe40000004100 */
[----:B------:R-:W-:Y:S01]  /*0e20*/  FMUL.FTZ R210, R207, UR24 ;  /* 0x00000018cfd27c20 */ /* 0x000fe20008410000 */
[----:B------:R-:W-:-:S02]  /*0e30*/  HADD2.F32 R193, -RZ, R193.H1_H1 ;  /* 0x300000c1ffc17230 */ /* 0x000fc40000004100 */
[----:B------:R-:W-:Y:S01]  /*0e40*/  FADD.FTZ R205, -R216, R205 ;  /* 0x000000cdd8cd7221 */ /* 0x000fe20000010100 */
[----:B------:R-:W-:Y:S01]  /*0e50*/  FMUL.FTZ R213, R206, UR24 ;  /* 0x00000018ced57c20 */ /* 0x000fe20008410000 */
[----:B------:R-:W-:Y:S01]  /*0e60*/  FADD.FTZ R14, -R216, R198 ;  /* 0x000000c6d80e7221 */ /* 0x000fe20000010100 */
[----:B------:R-:W-:Y:S01]  /*0e70*/  FMUL.FTZ R201, R8, R192 ;  /* 0x000000c008c97220 */ /* 0x000fe20000410000 */
[----:B------:R-:W-:Y:S01]  /*0e80*/  FADD.FTZ R8, -R216, R196 ;  /* 0x000000c4d8087221 */ /* 0x000fe20000010100 */
[----:B------:R-:W-:Y:S01]  /*0e90*/  FADD.FTZ R103, R103, R193 ;  /* 0x000000c167677221 */ /* 0x000fe20000010000 */
[-C--:B------:R-:W-:Y:S01]  /*0ea0*/  FFMA.FTZ R75, R210, R193.reuse, R75 ;  /* 0x000000c1d24b7223 */ /* 0x080fe2000001004b */
[----:B------:R-:W-:Y:S01]  /*0eb0*/  FMUL.FTZ R246, R246, R193 ;  /* 0x000000c1f6f67220 */ /* 0x000fe20000410000 */
[----:B------:R-:W-:Y:S01]  /*0ec0*/  FMUL.FTZ R218, R205, UR24 ;  /* 0x00000018cdda7c20 */ /* 0x000fe20008410000 */
[----:B------:R-:W-:Y:S02]  /*0ed0*/  HADD2.F32 R193, -RZ, R195.H0_H0 ;  /* 0x200000c3ffc17230 */ /* 0x000fe40000004100 */
[----:B------:R-:W-:Y:S01]  /*0ee0*/  FADD.FTZ R102, R102, R11 ;  /* 0x0000000b66667221 */ /* 0x000fe20000010000 */
[-C--:B------:R-:W-:Y:S01]  /*0ef0*/  FFMA.FTZ R74, R213, R11.reuse, R74 ;  /* 0x0000000bd54a7223 */ /* 0x080fe2000001004a */
[----:B------:R-:W-:Y:S01]  /*0f00*/  FMUL.FTZ R250, R250, R11 ;  /* 0x0000000bfafa7220 */ /* 0x000fe20000410000 */
[----:B------:R-:W-:Y:S01]  /*0f10*/  FMUL.FTZ R14, R14, UR24 ;  /* 0x000000180e0e7c20 */ /* 0x000fe20008410000 */
[----:B------:R-:W-:-:S02]  /*0f20*/  HADD2.F32 R11, -RZ, R194.H0_H0 ;  /* 0x200000c2ff0b7230 */ /* 0x000fc40000004100 */
[----:B------:R-:W-:Y:S01]  /*0f30*/  FMUL.FTZ R8, R8, UR24 ;  /* 0x0000001808087c20 */ /* 0x000fe20008410000 */
[----:B------:R-:W-:Y:S01]  /*0f40*/  FADD.FTZ R101, R101, R192 ;  /* 0x000000c065657221 */ /* 0x000fe20000010000 */
[----:B------:R-:W-:Y:S01]  /*0f50*/  FFMA.FTZ R73, R218, R192, R73 ;  /* 0x000000c0da497223 */ /* 0x000fe20000010049 */
[----:B------:R-:W-:Y:S01]  /*0f60*/  FADD.FTZ R197, -R216, R197 ;  /* 0x000000c5d8c57221 */ /* 0x000fe20000010100 */
        /* <DEDUP_REMOVED lines=8> */
[----:B------:R-:W-:Y:S01]  /*0ff0*/  FMUL.FTZ R11, R197, UR24 ;  /* 0x00000018c50b7c20 */ /* 0x000fe20008410000 */
[----:B------:R-:W-:Y:S01]  /*1000*/  FADD.FTZ R197, R192, R201 ;  /* 0x000000c9c0c57221 */ /* 0x000fe20000010000 */
[----:B------:R-:W-:Y:S01]  /*1010*/  FFMA.FTZ R192, R218, R201, R193 ;  /* 0x000000c9dac07223 */ /* 0x000fe200000100c1 */
[----:B------:R-:W-:-:S02]  /*1020*/  HADD2.F32 R194, -RZ, R194.H1_H1 ;  /* 0x300000c2ffc27230 */ /* 0x000fc40000004100 */
[----:B------:R-:W-:Y:S01]  /*1030*/  FADD.FTZ R197, R197, R250 ;  /* 0x000000fac5c57221 */ /* 0x000fe20000010000 */
[----:B------:R-:W-:-:S03]  /*1040*/  FFMA.FTZ R193, R213, R250, R192 ;  /* 0x000000fad5c17223 */ /* 0x000fc600000100c0 */
[----:B------:R-:W-:Y:S01]  /*1050*/  FADD.FTZ R192, R197, R246 ;  /* 0x000000f6c5c07221 */ /* 0x000fe20000010000 */
[----:B------:R-:W-:Y:S01]  /*1060*/  FFMA.FTZ R193, R210, R246, R193 ;  /* 0x000000f6d2c17223 */ /* 0x000fe200000100c1 */
[----:B------:R-:W-:Y:S01]  /*1070*/  FADD.FTZ R105, R105, R194 ;  /* 0x000000c269697221 */ /* 0x000fe20000010000 */
[-C--:B------:R-:W-:Y:S01]  /*1080*/  FFMA.FTZ R77, R11, R194.reuse, R77 ;  /* 0x000000c20b4d7223 */ /* 0x080fe2000001004d */
[----:B------:R-:W-:Y:S01]  /*1090*/  FMUL.FTZ R235, R235, R194 ;  /* 0x000000c2ebeb7220 */ /* 0x000fe20000410000 */
[----:B------:R-:W-:Y:S01]  /*10a0*/  FADD.FTZ R199, -R216, R199 ;  /* 0x000000c7d8c77221 */ /* 0x000fe20000010100 */
[----:B------:R-:W-:Y:S01]  /*10b0*/  FADD.FTZ R192, R192, R243 ;  /* 0x000000f3c0c07221 */ /* 0x000fe20000010000 */
[----:B------:R-:W-:Y:S01]  /*10c0*/  FFMA.FTZ R194, R8, R243, R193 ;  /* 0x000000f308c27223 */ /* 0x000fe200000100c1 */
[----:B------:R0:W-:Y:S01]  /*10d0*/  STL [R1], R201 ;  /* 0x000000c901007387 */ /* 0x0001e20000100800 */
[----:B------:R-:W-:Y:S02]  /*10e0*/  HADD2.F32 R224, -RZ, R195.H1_H1 ;  /* 0x300000c3ffe07230 */ /* 0x000fe40000004100 */
[----:B------:R-:W-:Y:S01]  /*10f0*/  FADD.FTZ R193, R192, R235 ;  /* 0x000000ebc0c17221 */ /* 0x000fe20000010000 */
[----:B------:R-:W-:-:S02]  /*1100*/  HADD2.F32 R197, -RZ, R43.H1_H1 ;  /* 0x3000002bffc57230 */ /* 0x000fc40000004100 */
[----:B------:R-:W-:Y:S01]  /*1110*/  FFMA.FTZ R195, R11, R235, R194 ;  /* 0x000000eb0bc37223 */ /* 0x000fe200000100c2 */
[----:B------:R-:W-:Y:S01]  /*1120*/  FADD.FTZ R107, R107, R224 ;  /* 0x000000e06b6b7221 */ /* 0x000fe20000010000 */
[----:B0-----:R-:W-:Y:S01]  /*1130*/  FMUL.FTZ R201, R199, UR24 ;  /* 0x00000018c7c97c20 */ /* 0x001fe20008410000 */
[----:B------:R-:W-:Y:S01]  /*1140*/  FADD.FTZ R193, R193, R234 ;  /* 0x000000eac1c17221 */ /* 0x000fe20000010000 */
[----:B------:R-:W-:Y:S02]  /*1150*/  FFMA.FTZ R192, R14, R234, R195 ;  /* 0x000000ea0ec07223 */ /* 0x000fe400000100c3 */
[-C--:B------:R-:W-:Y:S01]  /*1160*/  FFMA.FTZ R79, R201, R224.reuse, R79 ;  /* 0x000000e0c94f7223 */ /* 0x080fe2000001004f */
[----:B------:R-:W-:-:S04]  /*1170*/  FMUL.FTZ R224, R197, R224 ;  /* 0x000000e0c5e07220 */ /* 0x000fc80000410000 */
[----:B------:R-:W-:Y:S01]  /*1180*/  FADD.FTZ R228, R193, R224 ;  /* 0x000000e0c1e47221 */ /* 0x000fe20000010000 */
[----:B------:R-:W-:-:S07]  /*1190*/  FFMA.FTZ R227, R201, R224, R192 ;  /* 0x000000e0c9e37223 */ /* 0x000fce00000100c0 */
.L_x_10316:
[----:B------:R-:W-:Y:S05]  /*11a0*/  BSYNC.RECONVERGENT B0 ;  /* 0x0000000000007941 */ /* 0x000fea0003800200 */
.L_x_10315:
[----:B------:R-:W-:Y:S04]  /*11b0*/  BSSY.RECONVERGENT B0, `(.L_x_10317) ;  /* 0x000005c000007945 */ /* 0x000fe80003800200 */
[----:B------:R-:W-:Y:S05]  /*11c0*/  @!P2 BRA `(.L_x_10318) ;  /* 0x000000040068a947 */ /* 0x000fea0003800000 */
[----:B------:R-:W0:Y:S08]  /*11d0*/  LDC.64 R192, c[0x0][0x428] ;  /* 0x00010a00ffc07b82 */ /* 0x000e300000000a00 */
[----:B------:R-:W1:Y:S01]  /*11e0*/  LDC.64 R196, c[0x0][0x3a8] ;  /* 0x0000ea00ffc47b82 */ /* 0x000e620000000a00 */
[----:B------:R-:W-:-:S04]  /*11f0*/  ISETP.NE.U32.AND P0, PT, RZ, UR20, PT ;  /* 0x00000014ff007c0c */ /* 0x000fc8000bf05070 */
[----:B------:R-:W-:Y:S01]  /*1200*/  ISETP.NE.AND.EX P0, PT, RZ, UR21, PT, P0 ;  /* 0x00000015ff007c0c */ /* 0x000fe2000bf05300 */
[----:B0-----:R-:W-:-:S12]  /*1210*/  IMAD.WIDE.U32 R192, R226, 0x10, R192 ;  /* 0x00000010e2c07825 */ /* 0x001fd800078e00c0 */
[----:B------:R-:W0:Y:S01]  /*1220*/  @P0 LDC.64 R18, c[0x0][0x438] ;  /* 0x00010e00ff120b82 */ /* 0x000e220000000a00 */
[----:B------:R-:W2:Y:S01]  /*1230*/  LDG.E.128 R192, desc[UR10][R192.64] ;  /* 0x0000000ac0c07981 */ /* 0x000ea2000c1e1d00 */
[----:B-1----:R-:W-:-:S05]  /*1240*/  IMAD.WIDE.U32 R196, R226, 0x20, R196 ;  /* 0x00000020e2c47825 */ /* 0x002fca00078e00c4 */
[----:B------:R-:W3:Y:S04]  /*1250*/  LDG.E.128 R204, desc[UR10][R196.64] ;  /* 0x0000000ac4cc7981 */ /* 0x000ee8000c1e1d00 */
[----:B------:R-:W4:Y:S01]  /*1260*/  LDG.E.128 R196, desc[UR10][R196.64+0x10] ;  /* 0x0000100ac4c47981 */ /* 0x000f22000c1e1d00 */
[----:B0-----:R-:W-:-:S05]  /*1270*/  @P0 IMAD.WIDE.U32 R18, R226, 0x20, R18 ;  /* 0x00000020e2120825 */ /* 0x001fca00078e0012 */
[----:B------:R-:W5:Y:S04]  /*1280*/  @P0 LDG.E.128 R36, desc[UR10][R18.64] ;  /* 0x0000000a12240981 */ /* 0x000f68000c1e1d00 */
[----:B------:R0:W5:Y:S02]  /*1290*/  @P0 LDG.E.128 R32, desc[UR10][R18.64+0x10] ;  /* 0x0000100a12200981 */ /* 0x000164000c1e1d00 */
[----:B0-----:R-:W0:Y:S02]  /*12a0*/  LDC.64 R18, c[0x0][0x3b0] ;  /* 0x0000ec00ff127b82 */ /* 0x001e240000000a00 */
[----:B0-----:R-:W-:-:S06]  /*12b0*/  IMAD.WIDE.U32 R18, R226, 0x8, R18 ;  /* 0x00000008e2127825 */ /* 0x001fcc00078e0012 */
[----:B------:R-:W5:Y:S02]  /*12c0*/  LDG.E.64 R18, desc[UR10][R18.64] ;  /* 0x0000000a12127981 */ /* 0x000f64000c1e1b00 */
[----:B-----5:R-:W-:Y:S02]  /*12d0*/  HADD2.F32 R7, -RZ, R48.H0_H0 ;  /* 0x20000030ff077230 */ /* 0x020fe40000004100 */
[--C-:B------:R-:W-:Y:S02]  /*12e0*/  HADD2.F32 R249, -RZ, R49.reuse.H0_H0 ;  /* 0x20000031fff97230 */ /* 0x100fe40000004100 */
[----:B------:R-:W-:Y:S02]  /*12f0*/  HADD2.F32 R245, -RZ, R49.H1_H1 ;  /* 0x30000031fff57230 */ /* 0x000fe40000004100 */
[--C-:B------:R-:W-:Y:S02]  /*1300*/  HADD2.F32 R242, -RZ, R50.reuse.H0_H0 ;  /* 0x20000032fff27230 */ /* 0x100fe40000004100 */
[----:B------:R-:W-:-:S02]  /*1310*/  HADD2.F32 R239, -RZ, R50.H1_H1 ;  /* 0x30000032ffef7230 */ /* 0x000fc40000004100 */
[----:B------:R-:W-:Y:S02]  /*1320*/  HADD2.F32 R252, -RZ, R48.H1_H1 ;  /* 0x30000030fffc7230 */ /* 0x000fe40000004100 */
[--C-:B------:R-:W-:Y:S02]  /*1330*/  HADD2.F32 R233, -RZ, R51.reuse.H0_H0 ;  /* 0x20000033ffe97230 */ /* 0x100fe40000004100 */
[----:B------:R-:W-:Y:S01]  /*1340*/  HADD2.F32 R223, -RZ, R51.H1_H1 ;  /* 0x30000033ffdf7230 */ /* 0x000fe20000004100 */
[----:B------:R-:W-:Y:S01]  /*1350*/  IADD3 R226, PT, PT, R226, 0x80, RZ ;  /* 0x00000080e2e27810 */ /* 0x000fe20007ffe0ff */
[----:B--2---:R-:W-:-:S05]  /*1360*/  HADD2.F32 R13, -RZ, R192.H0_H0 ;  /* 0x200000c0ff0d7230 */ /* 0x004fca0000004100 */
[----:B------:R-:W-:Y:S01]  /*1370*/  FMUL.FTZ R200, R7, R13 ;  /* 0x0000000d07c87220 */ /* 0x000fe20000410000 */
[C---:B---3--:R-:W-:Y:S01]  /*1380*/  FADD.FTZ R206, -R216.reuse, R206 ;  /* 0x000000ced8ce7221 */ /* 0x048fe20000010100 */
[C---:B------:R-:W-:Y:S01]  /*1390*/  FADD.FTZ R204, -R216.reuse, R204 ;  /* 0x000000ccd8cc7221 */ /* 0x040fe20000010100 */
[--C-:B------:R-:W-:Y:S02]  /*13a0*/  HADD2.F32 R7, -RZ, R193.reuse.H0_H0 ;  /* 0x200000c1ff077230 */ /* 0x100fe40000004100 */
[----:B------:R-:W-:Y:S01]  /*13b0*/  FADD.FTZ R207, -R216, R207 ;  /* 0x000000cfd8cf7221 */ /* 0x000fe20000010100 */
[----:B------:R-:W-:Y:S01]  /*13c0*/  FMUL.FTZ R212, R206, UR24 ;  /* 0x00000018ced47c20 */ /* 0x000fe20008410000 */
[----:B------:R-:W-:Y:S02]  /*13d0*/  HADD2.F32 R10, -RZ, R193.H1_H1 ;  /* 0x300000c1ff0a7230 */ /* 0x000fe40000004100 */
[----:B------:R-:W-:Y:S01]  /*13e0*/  FMUL.FTZ R220, R204, UR24 ;  /* 0x00000018ccdc7c20 */ /* 0x000fe20008410000 */
[----:B------:R-:W-:Y:S01]  /*13f0*/  FMUL.FTZ R209, R207, UR24 ;  /* 0x00000018cfd17c20 */ /* 0x000fe20008410000 */
[----:B------:R-:W-:Y:S01]  /*1400*/  FADD.FTZ R30, R30, R7 ;  /* 0x000000071e1e7221 */ /* 0x000fe20000010000 */
[-C--:B------:R-:W-:Y:S01]  /*1410*/  FFMA.FTZ R26, R212, R7.reuse, R26 ;  /* 0x00000007d41a7223 */ /* 0x080fe2000001001a */
[----:B------:R-:W-:Y:S01]  /*1420*/  FMUL.FTZ R249, R249, R7 ;  /* 0x00000007f9f97220 */ /* 0x000fe20000410000 */
[----:B----4-:R-:W-:Y:S01]  /*1430*/  FADD.FTZ R7, -R216, R196 ;  /* 0x000000c4d8077221 */ /* 0x010fe20000010100 */
[----:B------:R-:W-:Y:S01]  /*1440*/  FADD.FTZ R28, R28, R13 ;  /* 0x0000000d1c1c7221 */ /* 0x000fe20000010000 */
[----:B------:R-:W-:Y:S01]  /*1450*/  FFMA.FTZ R24, R220, R13, R24 ;  /* 0x0000000ddc187223 */ /* 0x000fe20000010018 */
[----:B------:R-:W-:Y:S01]  /*1460*/  FADD.FTZ R31, R31, R10 ;  /* 0x0000000a1f1f7221 */ /* 0x000fe20000010000 */
[-C--:B------:R-:W-:Y:S01]  /*1470*/  FFMA.FTZ R27, R209, R10.reuse, R27 ;  /* 0x0000000ad11b7223 */ /* 0x080fe2000001001b */
[----:B------:R-:W-:Y:S01]  /*1480*/  FMUL.FTZ R245, R245, R10 ;  /* 0x0000000af5f57220 */ /* 0x000fe20000410000 */
[----:B------:R-:W-:-:S02]  /*1490*/  HADD2.F32 R13, -RZ, R194.H0_H0 ;  /* 0x200000c2ff0d7230 */ /* 0x000fc40000004100 */
[C---:B------:R-:W-:Y:S01]  /*14a0*/  FADD.FTZ R10, -R216.reuse, R197 ;  /* 0x000000c5d80a7221 */ /* 0x040fe20000010100 */
[----:B------:R-:W-:Y:S01]  /*14b0*/  FMUL.FTZ R7, R7, UR24 ;  /* 0x0000001807077c20 */ /* 0x000fe20008410000 */
[----:B------:R-:W-:Y:S01]  /*14c0*/  FADD.FTZ R205, -R216, R205 ;  /* 0x000000cdd8cd7221 */ /* 0x000fe20000010100 */
[----:B------:R-:W-:Y:S02]  /*14d0*/  HADD2.F32 R194, -RZ, R194.H1_H1 ;  /* 0x300000c2ffc27230 */ /* 0x000fe40000004100 */
[----:B------:R-:W-:Y:S01]  /*14e0*/  FMUL.FTZ R10, R10, UR24 ;  /* 0x000000180a0a7c20 */ /* 0x000fe20008410000 */
[----:B------:R-:W-:Y:S01]  /*14f0*/  FADD.FTZ R80, R80, R13 ;  /* 0x0000000d50507221 */ /* 0x000fe20000010000 */
[-C--:B------:R-:W-:Y:S01]  /*1500*/  FFMA.FTZ R108, R7, R13.reuse, R108 ;  /* 0x0000000d076c7223 */ /* 0x080fe2000001006c */
[----:B------:R-:W-:Y:S01]  /*1510*/  FMUL.FTZ R242, R242, R13 ;  /* 0x0000000df2f27220 */ /* 0x000fe20000410000 */
[----:B------:R-:W-:Y:S02]  /*1520*/  HADD2.F32 R192, -RZ, R192.H1_H1 ;  /* 0x300000c0ffc07230 */ /* 0x000fe40000004100 */
[----:B------:R-:W-:Y:S01]  /*1530*/  FADD.FTZ R13, -R216, R198 ;  /* 0x000000c6d80d7221 */ /* 0x000fe20000010100 */
[----:B------:R-:W-:Y:S01]  /*1540*/  FMUL.FTZ R217, R205, UR24 ;  /* 0x00000018cdd97c20 */ /* 0x000fe20008410000 */
[----:B------:R-:W-:Y:S01]  /*1550*/  FADD.FTZ R81, R81, R194 ;  /* 0x000000c251517221 */ /* 0x000fe20000010000 */
[-C--:B------:R-:W-:Y:S01]  /*1560*/  FFMA.FTZ R109, R10, R194.reuse, R109 ;  /* 0x000000c20a6d7223 */ /* 0x080fe2000001006d */
[----:B------:R-:W-:Y:S01]  /*1570*/  FMUL.FTZ R239, R239, R194 ;  /* 0x000000c2efef7220 */ /* 0x000fe20000410000 */
[----:B------:R-:W-:-:S02]  /*1580*/  HADD2.F32 R194, -RZ, R195.H0_H0 ;  /* 0x200000c3ffc27230 */ /* 0x000fc40000004100 */
        /* <DEDUP_REMOVED lines=17> */
[----:B------:R-:W-:Y:S02]  /*16a0*/  HADD2.F32 R192, -RZ, R195.H1_H1 ;  /* 0x300000c3ffc07230 */ /* 0x000fe40000004100 */
[----:B------:R-:W-:Y:S01]  /*16b0*/  FADD.FTZ R199, -R216, R199 ;  /* 0x000000c7d8c77221 */ /* 0x000fe20000010100 */
[----:B------:R-:W-:Y:S01]  /*16c0*/  FADD.FTZ R194, R194, R239 ;  /* 0x000000efc2c27221 */ /* 0x000fe20000010000 */
[----:B------:R-:W-:Y:S01]  /*16d0*/  FFMA.FTZ R196, R10, R239, R193 ;  /* 0x000000ef0ac47223 */ /* 0x000fe200000100c1 */
[----:B------:R0:W-:Y:S01]  /*16e0*/  STL [R1+0x8], R200 ;  /* 0x000008c801007387 */ /* 0x0001e20000100800 */
[----:B------:R-:W-:Y:S01]  /*16f0*/  FMUL.FTZ R223, R223, R192 ;  /* 0x000000c0dfdf7220 */ /* 0x000fe20000410000 */
[----:B------:R-:W-:Y:S01]  /*1700*/  FADD.FTZ R194, R194, R233 ;  /* 0x000000e9c2c27221 */ /* 0x000fe20000010000 */
[----:B------:R-:W-:Y:S01]  /*1710*/  FFMA.FTZ R227, R13, R233, R196 ;  /* 0x000000e90de37223 */ /* 0x000fe200000100c4 */
[----:B------:R-:W-:-:S02]  /*1720*/  FADD.FTZ R83, R83, R192 ;  /* 0x000000c053537221 */ /* 0x000fc40000010000 */
[----:B------:R-:W-:Y:S01]  /*1730*/  FADD.FTZ R228, R194, R223 ;  /* 0x000000dfc2e47221 */ /* 0x000fe20000010000 */
[----:B0-----:R-:W-:-:S04]  /*1740*/  FMUL.FTZ R200, R199, UR24 ;  /* 0x00000018c7c87c20 */ /* 0x001fc80008410000 */
[C---:B------:R-:W-:Y:S01]  /*1750*/  FFMA.FTZ R111, R200.reuse, R192, R111 ;  /* 0x000000c0c86f7223 */ /* 0x040fe2000001006f */
[----:B------:R-:W-:-:S07]  /*1760*/  FFMA.FTZ R227, R200, R223, R227 ;  /* 0x000000dfc8e37223 */ /* 0x000fce00000100e3 */
.L_x_10318:
[----:B------:R-:W-:Y:S05]  /*1770*/  BSYNC.RECONVERGENT B0 ;  /* 0x0000000000007941 */ /* 0x000fea0003800200 */
.L_x_10317:
[----:B------:R-:W-:Y:S04]  /*1780*/  BSSY.RECONVERGENT B0, `(.L_x_10319) ;  /* 0x000005c000007945 */ /* 0x000fe80003800200 */
[----:B------:R-:W-:Y:S05]  /*1790*/  @!P3 BRA `(.L_x_10320) ;  /* 0x000000040068b947 */ /* 0x000fea0003800000 */
[----:B------:R-:W-:Y:S01]  /*17a0*/  ISETP.NE.U32.AND P0, PT, RZ, UR20, PT ;  /* 0x00000014ff007c0c */ /* 0x000fe2000bf05070 */
[----:B------:R-:W0:Y:S03]  /*17b0*/  LDC.64 R196, c[0x0][0x3a8] ;  /* 0x0000ea00ffc47b82 */ /* 0x000e260000000a00 */
[----:B------:R-:W-:-:S05]  /*17c0*/  ISETP.NE.AND.EX P0, PT, RZ, UR21, PT, P0 ;  /* 0x00000015ff007c0c */ /* 0x000fca000bf05300 */
[----:B------:R-:W1:Y:S08]  /*17d0*/  LDC.64 R192, c[0x0][0x428] ;  /* 0x00010a00ffc07b82 */ /* 0x000e700000000a00 */
[----:B------:R-:W2:Y:S01]  /*17e0*/  @P0 LDC.64 R20, c[0x0][0x438] ;  /* 0x00010e00ff140b82 */ /* 0x000ea20000000a00 */
[----:B0-----:R-:W-:-:S05]  /*17f0*/  IMAD.WIDE.U32 R196, R226, 0x20, R196 ;  /* 0x00000020e2c47825 */ /* 0x001fca00078e00c4 */
[----:B------:R-:W3:Y:S01]  /*1800*/  LDG.E.128 R204, desc[UR10][R196.64] ;  /* 0x0000000ac4cc7981 */ /* 0x000ee2000c1e1d00 */
[----:B-1----:R-:W-:-:S06]  /*1810*/  IMAD.WIDE.U32 R192, R226, 0x10, R192 ;  /* 0x00000010e2c07825 */ /* 0x002fcc00078e00c0 */
[----:B------:R-:W4:Y:S01]  /*1820*/  LDG.E.128 R192, desc[UR10][R192.64] ;  /* 0x0000000ac0c07981 */ /* 0x000f22000c1e1d00 */
[----:B--2---:R-:W-:-:S03]  /*1830*/  @P0 IMAD.WIDE.U32 R20, R226, 0x20, R20 ;  /* 0x00000020e2140825 */ /* 0x004fc600078e0014 */
[----:B------:R-:W2:Y:S04]  /*1840*/  LDG.E.128 R196, desc[UR10][R196.64+0x10] ;  /* 0x0000100ac4c47981 */ /* 0x000ea8000c1e1d00 */
[----:B------:R-:W5:Y:S04]  /*1850*/  @P0 LDG.E.128 R176, desc[UR10][R20.64] ;  /* 0x0000000a14b00981 */ /* 0x000f68000c1e1d00 */
[----:B------:R0:W5:Y:S02]  /*1860*/  @P0 LDG.E.128 R180, desc[UR10][R20.64+0x10] ;  /* 0x0000100a14b40981 */ /* 0x000164000c1e1d00 */
[----:B0-----:R-:W0:Y:S02]  /*1870*/  LDC.64 R20, c[0x0][0x3b0] ;  /* 0x0000ec00ff147b82 */ /* 0x001e240000000a00 */
[----:B0-----:R-:W-:-:S06]  /*1880*/  IMAD.WIDE.U32 R20, R226, 0x8, R20 ;  /* 0x00000008e2147825 */ /* 0x001fcc00078e0014 */
[----:B------:R-:W5:Y:S02]  /*1890*/  LDG.E.64 R20, desc[UR10][R20.64] ;  /* 0x0000000a14147981 */ /* 0x000f64000c1e1b00 */
[--C-:B-----5:R-:W-:Y:S02]  /*18a0*/  HADD2.F32 R6, -RZ, R56.reuse.H0_H0 ;  /* 0x20000038ff067230 */ /* 0x120fe40000004100 */
[----:B------:R-:W-:Y:S02]  /*18b0*/  HADD2.F32 R251, -RZ, R56.H1_H1 ;  /* 0x30000038fffb7230 */ /* 0x000fe40000004100 */
[----:B------:R-:W-:Y:S02]  /*18c0*/  HADD2.F32 R232, -RZ, R59.H0_H0 ;  /* 0x2000003bffe87230 */ /* 0x000fe40000004100 */
[--C-:B------:R-:W-:Y:S02]  /*18d0*/  HADD2.F32 R248, -RZ, R57.reuse.H0_H0 ;  /* 0x20000039fff87230 */ /* 0x100fe40000004100 */
[----:B------:R-:W-:-:S02]  /*18e0*/  HADD2.F32 R244, -RZ, R57.H1_H1 ;  /* 0x30000039fff47230 */ /* 0x000fc40000004100 */
[--C-:B------:R-:W-:Y:S02]  /*18f0*/  HADD2.F32 R241, -RZ, R58.reuse.H0_H0 ;  /* 0x2000003afff17230 */ /* 0x100fe40000004100 */
[----:B------:R-:W-:Y:S01]  /*1900*/  HADD2.F32 R238, -RZ, R58.H1_H1 ;  /* 0x3000003affee7230 */ /* 0x000fe20000004100 */
[----:B------:R-:W-:Y:S01]  /*1910*/  IADD3 R226, PT, PT, R226, 0x80, RZ ;  /* 0x00000080e2e27810 */ /* 0x000fe20007ffe0ff */
[C---:B---3--:R-:W-:Y:S01]  /*1920*/  FADD.FTZ R204, -R216.reuse, R204 ;  /* 0x000000ccd8cc7221 */ /* 0x048fe20000010100 */
[----:B------:R-:W-:-:S03]  /*1930*/  FADD.FTZ R205, -R216, R205 ;  /* 0x000000cdd8cd7221 */ /* 0x000fc60000010100 */
[----:B------:R-:W-:Y:S01]  /*1940*/  FMUL.FTZ R219, R204, UR24 ;  /* 0x00000018ccdb7c20 */ /* 0x000fe20008410000 */
[--C-:B----4-:R-:W-:Y:S02]  /*1950*/  HADD2.F32 R9, -RZ, R192.reuse.H0_H0 ;  /* 0x200000c0ff097230 */ /* 0x110fe40000004100 */
[----:B------:R-:W-:Y:S01]  /*1960*/  FMUL.FTZ R215, R205, UR24 ;  /* 0x00000018cdd77c20 */ /* 0x000fe20008410000 */
[----:B------:R-:W-:Y:S02]  /*1970*/  HADD2.F32 R192, -RZ, R192.H1_H1 ;  /* 0x300000c0ffc07230 */ /* 0x000fe40000004100 */
[----:B--2---:R-:W-:Y:S01]  /*1980*/  FADD.FTZ R12, -R216, R198 ;  /* 0x000000c6d80c7221 */ /* 0x004fe20000010100 */
[-C--:B------:R-:W-:Y:S01]  /*1990*/  FMUL.FTZ R222, R6, R9.reuse ;  /* 0x0000000906de7220 */ /* 0x080fe20000410000 */
[----:B------:R-:W-:Y:S01]  /*19a0*/  FADD.FTZ R112, R112, R9 ;  /* 0x0000000970707221 */ /* 0x000fe20000010000 */
[----:B------:R-:W-:Y:S01]  /*19b0*/  FFMA.FTZ R84, R219, R9, R84 ;  /* 0x00000009db547223 */ /* 0x000fe20000010054 */
[----:B------:R-:W-:Y:S01]  /*19c0*/  FADD.FTZ R206, -R216, R206 ;  /* 0x000000ced8ce7221 */ /* 0x000fe20000010100 */
[----:B------:R-:W-:-:S02]  /*19d0*/  HADD2.F32 R15, -RZ, R195.H0_H0 ;  /* 0x200000c3ff0f7230 */ /* 0x000fc40000004100 */
[----:B------:R-:W-:Y:S01]  /*19e0*/  FMUL.FTZ R12, R12, UR24 ;  /* 0x000000180c0c7c20 */ /* 0x000fe20008410000 */
[--C-:B------:R-:W-:Y:S02]  /*19f0*/  HADD2.F32 R9, -RZ, R193.reuse.H0_H0 ;  /* 0x200000c1ff097230 */ /* 0x100fe40000004100 */
[----:B------:R-:W-:Y:S01]  /*1a00*/  FADD.FTZ R113, R113, R192 ;  /* 0x000000c071717221 */ /* 0x000fe20000010000 */
[-C--:B------:R-:W-:Y:S01]  /*1a10*/  FFMA.FTZ R85, R215, R192.reuse, R85 ;  /* 0x000000c0d7557223 */ /* 0x080fe20000010055 */
[----:B------:R-:W-:Y:S01]  /*1a20*/  FMUL.FTZ R251, R251, R192 ;  /* 0x000000c0fbfb7220 */ /* 0x000fe20000410000 */
[----:B------:R-:W-:Y:S01]  /*1a30*/  FADD.FTZ R207, -R216, R207 ;  /* 0x000000cfd8cf7221 */ /* 0x000fe20000010100 */
[----:B------:R-:W-:Y:S01]  /*1a40*/  FADD.FTZ R228, R228, R222 ;  /* 0x000000dee4e47221 */ /* 0x000fe20000010000 */
[----:B------:R-:W-:Y:S01]  /*1a50*/  FFMA.FTZ R192, R219, R222, R227 ;  /* 0x000000dedbc07223 */ /* 0x000fe200000100e3 */
[----:B------:R-:W-:Y:S01]  /*1a60*/  FMUL.FTZ R211, R206, UR24 ;  /* 0x00000018ced37c20 */ /* 0x000fe20008410000 */
[----:B------:R-:W-:-:S02]  /*1a70*/  HADD2.F32 R193, -RZ, R193.H1_H1 ;  /* 0x300000c1ffc17230 */ /* 0x000fc40000004100 */
        /* <DEDUP_REMOVED lines=9> */
[--C-:B------:R-:W-:Y:S02]  /*1b10*/  HADD2.F32 R9, -RZ, R194.reuse.H0_H0 ;  /* 0x200000c2ff097230 */ /* 0x100fe40000004100 */
[----:B------:R-:W-:Y:S01]  /*1b20*/  FADD.FTZ R6, -R216, R196 ;  /* 0x000000c4d8067221 */ /* 0x000fe20000010100 */
[----:B------:R-:W-:Y:S01]  /*1b30*/  FADD.FTZ R115, R115, R193 ;  /* 0x000000c173737221 */ /* 0x000fe20000010000 */
[-C--:B------:R-:W-:Y:S01]  /*1b40*/  FFMA.FTZ R87, R208, R193.reuse, R87 ;  /* 0x000000c1d0577223 */ /* 0x080fe20000010057 */
[----:B------:R-:W-:Y:S01]  /*1b50*/  FMUL.FTZ R244, R244, R193 ;  /* 0x000000c1f4f47220 */ /* 0x000fe20000410000 */
[----:B------:R-:W-:Y:S01]  /*1b60*/  FADD.FTZ R15, R15, R248 ;  /* 0x000000f80f0f7221 */ /* 0x000fe20000010000 */
[----:B------:R-:W-:Y:S01]  /*1b70*/  FFMA.FTZ R193, R211, R248, R192 ;  /* 0x000000f8d3c17223 */ /* 0x000fe200000100c0 */
[----:B------:R-:W-:Y:S01]  /*1b80*/  FMUL.FTZ R6, R6, UR24 ;  /* 0x0000001806067c20 */ /* 0x000fe20008410000 */
[----:B------:R-:W-:Y:S01]  /*1b90*/  FMUL.FTZ R241, R241, R9 ;  /* 0x00000009f1f17220 */ /* 0x000fe20000410000 */
[----:B------:R-:W-:-:S02]  /*1ba0*/  HADD2.F32 R194, -RZ, R194.H1_H1 ;  /* 0x300000c2ffc27230 */ /* 0x000fc40000004100 */
[----:B------:R-:W-:Y:S01]  /*1bb0*/  FADD.FTZ R192, R15, R244 ;  /* 0x000000f40fc07221 */ /* 0x000fe20000010000 */
[----:B------:R-:W-:Y:S01]  /*1bc0*/  FADD.FTZ R197, -R216, R197 ;  /* 0x000000c5d8c57221 */ /* 0x000fe20000010100 */
[----:B------:R-:W-:Y:S01]  /*1bd0*/  FFMA.FTZ R193, R208, R244, R193 ;  /* 0x000000f4d0c17223 */ /* 0x000fe200000100c1 */
[----:B------:R0:W-:Y:S01]  /*1be0*/  STL [R1+0x4], R222 ;  /* 0x000004de01007387 */ /* 0x0001e20000100800 */
[----:B------:R-:W-:Y:S01]  /*1bf0*/  FADD.FTZ R116, R116, R9 ;  /* 0x0000000974747221 */ /* 0x000fe20000010000 */
[----:B------:R-:W-:Y:S01]  /*1c00*/  FFMA.FTZ R88, R6, R9, R88 ;  /* 0x0000000906587223 */ /* 0x000fe20000010058 */
[----:B------:R-:W-:Y:S01]  /*1c10*/  FADD.FTZ R199, -R216, R199 ;  /* 0x000000c7d8c77221 */ /* 0x000fe20000010100 */
[----:B------:R-:W-:Y:S01]  /*1c20*/  FMUL.FTZ R9, R197, UR24 ;  /* 0x00000018c5097c20 */ /* 0x000fe20008410000 */
[----:B------:R-:W-:Y:S01]  /*1c30*/  FMUL.FTZ R238, R238, R194 ;  /* 0x000000c2eeee7220 */ /* 0x000fe20000410000 */
[----:B0-----:R-:W-:Y:S02]  /*1c40*/  HADD2.F32 R222, -RZ, R195.H1_H1 ;  /* 0x300000c3ffde7230 */ /* 0x001fe40000004100 */
[----:B------:R-:W-:Y:S01]  /*1c50*/  FADD.FTZ R195, R192, R241 ;  /* 0x000000f1c0c37221 */ /* 0x000fe20000010000 */
[----:B------:R-:W-:Y:S01]  /*1c60*/  FFMA.FTZ R192, R6, R241, R193 ;  /* 0x000000f106c07223 */ /* 0x000fe200000100c1 */
[----:B------:R-:W-:Y:S01]  /*1c70*/  FMUL.FTZ R15, R199, UR24 ;  /* 0x00000018c70f7c20 */ /* 0x000fe20008410000 */
[----:B------:R-:W-:-:S02]  /*1c80*/  HADD2.F32 R197, -RZ, R59.H1_H1 ;  /* 0x3000003bffc57230 */ /* 0x000fc40000004100 */
        /* <DEDUP_REMOVED lines=11> */
.L_x_10320:
[----:B------:R-:W-:Y:S05]  /*1d40*/  BSYNC.RECONVERGENT B0 ;  /* 0x0000000000007941 */ /* 0x000fea0003800200 */
.L_x_10319:
[----:B------:R-:W-:Y:S04]  /*1d50*/  BSSY.RECONVERGENT B0, `(.L_x_10321) ;  /* 0x000005c000007945 */ /* 0x000fe80003800200 */
[----:B------:R-:W-:Y:S05]  /*1d60*/  @!P4 BRA `(.L_x_10322) ;  /* 0x000000040068c947 */ /* 0x000fea0003800000 */
[----:B------:R-:W0:Y:S08]  /*1d70*/  LDC.64 R204, c[0x0][0x3a8] ;  /* 0x0000ea00ffcc7b82 */ /* 0x000e300000000a00 */
[----:B------:R-:W1:Y:S08]  /*1d80*/  LDC.64 R192, c[0x0][0x428] ;  /* 0x00010a00ffc07b82 */ /* 0x000e700000000a00 */
[----:B------:R-:W2:Y:S01]  /*1d90*/  LDC.64 R22, c[0x0][0x3b0] ;  /* 0x0000ec00ff167b82 */ /* 0x000ea20000000a00 */
[----:B0-----:R-:W-:-:S05]  /*1da0*/  IMAD.WIDE.U32 R204, R226, 0x20, R204 ;  /* 0x00000020e2cc7825 */ /* 0x001fca00078e00cc */
[----:B------:R-:W3:Y:S01]  /*1db0*/  LDG.E.128 R196, desc[UR10][R204.64] ;  /* 0x0000000accc47981 */ /* 0x000ee2000c1e1d00 */
[----:B-1----:R-:W-:-:S06]  /*1dc0*/  IMAD.WIDE.U32 R192, R226, 0x10, R192 ;  /* 0x00000010e2c07825 */ /* 0x002fcc00078e00c0 */
[----:B------:R-:W4:Y:S04]  /*1dd0*/  LDG.E.128 R192, desc[UR10][R192.64] ;  /* 0x0000000ac0c07981 */ /* 0x000f28000c1e1d00 */
[----:B------:R-:W4:Y:S01]  /*1de0*/  LDG.E.128 R204, desc[UR10][R204.64+0x10] ;  /* 0x0000100acccc7981 */ /* 0x000f22000c1e1d00 */
[----:B--2---:R-:W-:-:S06]  /*1df0*/  IMAD.WIDE.U32 R22, R226, 0x8, R22 ;  /* 0x00000008e2167825 */ /* 0x004fcc00078e0016 */
[----:B------:R-:W5:Y:S01]  /*1e00*/  LDG.E.64 R22, desc[UR10][R22.64] ;  /* 0x0000000a16167981 */ /* 0x000f62000c1e1b00 */
[----:B------:R-:W-:-:S04]  /*1e10*/  ISETP.NE.U32.AND P0, PT, RZ, UR20, PT ;  /* 0x00000014ff007c0c */ /* 0x000fc8000bf05070 */
[----:B------:R-:W-:-:S13]  /*1e20*/  ISETP.NE.AND.EX P0, PT, RZ, UR21, PT, P0 ;  /* 0x00000015ff007c0c */ /* 0x000fda000bf05300 */
[----:B------:R-:W0:Y:S01]  /*1e30*/  @P0 LDC.64 R2, c[0x0][0x438] ;  /* 0x00010e00ff020b82 */ /* 0x000e220000000a00 */
[--C-:B-----5:R-:W-:Y:S02]  /*1e40*/  HADD2.F32 R240, -RZ, R64.reuse.H0_H0 ;  /* 0x20000040fff07230 */ /* 0x120fe40000004100 */
[----:B------:R-:W-:Y:S02]  /*1e50*/  HADD2.F32 R237, -RZ, R64.H1_H1 ;  /* 0x30000040ffed7230 */ /* 0x000fe40000004100 */
[----:B------:R-:W-:Y:S02]  /*1e60*/  HADD2.F32 R236, -RZ, R65.H0_H0 ;  /* 0x20000041ffec7230 */ /* 0x000fe40000004100 */
[----:B0-----:R-:W-:-:S05]  /*1e70*/  @P0 IMAD.WIDE.U32 R2, R226, 0x20, R2 ;  /* 0x00000020e2020825 */ /* 0x001fca00078e0002 */
[----:B------:R-:W5:Y:S04]  /*1e80*/  @P0 LDG.E.128 R184, desc[UR10][R2.64] ;  /* 0x0000000a02b80981 */ /* 0x000f68000c1e1d00 */
[----:B------:R4:W5:Y:S01]  /*1e90*/  @P0 LDG.E.128 R188, desc[UR10][R2.64+0x10] ;  /* 0x0000100a02bc0981 */ /* 0x000962000c1e1d00 */
[----:B------:R-:W-:Y:S02]  /*1ea0*/  HADD2.F32 R231, -RZ, R65.H1_H1 ;  /* 0x30000041ffe77230 */ /* 0x000fe40000004100 */
[--C-:B------:R-:W-:Y:S02]  /*1eb0*/  HADD2.F32 R230, -RZ, R66.reuse.H0_H0 ;  /* 0x20000042ffe67230 */ /* 0x100fe40000004100 */
[----:B------:R-:W-:Y:S02]  /*1ec0*/  HADD2.F32 R229, -RZ, R66.H1_H1 ;  /* 0x30000042ffe57230 */ /* 0x000fe40000004100 */
[----:B------:R-:W-:-:S02]  /*1ed0*/  HADD2.F32 R225, -RZ, R67.H0_H0 ;  /* 0x20000043ffe17230 */ /* 0x000fc40000004100 */
[C---:B---3--:R-:W-:Y:S01]  /*1ee0*/  FADD.FTZ R196, -R216.reuse, R196 ;  /* 0x000000c4d8c47221 */ /* 0x048fe20000010100 */
[----:B------:R-:W-:-:S03]  /*1ef0*/  FADD.FTZ R197, -R216, R197 ;  /* 0x000000c5d8c57221 */ /* 0x000fc60000010100 */
[----:B------:R-:W-:Y:S01]  /*1f00*/  FMUL.FTZ R221, R196, UR24 ;  /* 0x00000018c4dd7c20 */ /* 0x000fe20008410000 */
[----:B------:R-:W-:Y:S01]  /*1f10*/  FMUL.FTZ R203, R197, UR24 ;  /* 0x00000018c5cb7c20 */ /* 0x000fe20008410000 */
[--C-:B----4-:R-:W-:Y:S02]  /*1f20*/  HADD2.F32 R3, -RZ, R192.reuse.H0_H0 ;  /* 0x200000c0ff037230 */ /* 0x110fe40000004100 */
[----:B------:R-:W-:Y:S02]  /*1f30*/  HADD2.F32 R192, -RZ, R192.H1_H1 ;  /* 0x300000c0ffc07230 */ /* 0x000fe40000004100 */
[----:B------:R-:W-:Y:S01]  /*1f40*/  FADD.FTZ R198, -R216, R198 ;  /* 0x000000c6d8c67221 */ /* 0x000fe20000010100 */
[-C--:B------:R-:W-:Y:S01]  /*1f50*/  FMUL.FTZ R240, R240, R3.reuse ;  /* 0x00000003f0f07220 */ /* 0x080fe20000410000 */
[----:B------:R-:W-:Y:S01]  /*1f60*/  FADD.FTZ R120, R120, R3 ;  /* 0x0000000378787221 */ /* 0x000fe20000010000 */
[----:B------:R-:W-:Y:S01]  /*1f70*/  FFMA.FTZ R92, R221, R3, R92 ;  /* 0x00000003dd5c7223 */ /* 0x000fe2000001005c */
[----:B------:R-:W-:Y:S01]  /*1f80*/  FADD.FTZ R121, R121, R192 ;  /* 0x000000c079797221 */ /* 0x000fe20000010000 */
[-C--:B------:R-:W-:Y:S01]  /*1f90*/  FFMA.FTZ R93, R203, R192.reuse, R93 ;  /* 0x000000c0cb5d7223 */ /* 0x080fe2000001005d */
[----:B------:R-:W-:Y:S01]  /*1fa0*/  FMUL.FTZ R237, R237, R192 ;  /* 0x000000c0eded7220 */ /* 0x000fe20000410000 */
[----:B------:R-:W-:-:S02]  /*1fb0*/  HADD2.F32 R3, -RZ, R193.H0_H0 ;  /* 0x200000c1ff037230 */ /* 0x000fc40000004100 */
[----:B------:R-:W-:Y:S01]  /*1fc0*/  FFMA.FTZ R192, R221, R240, R227 ;  /* 0x000000f0ddc07223 */ /* 0x000fe200000100e3 */
[----:B------:R-:W-:Y:S01]  /*1fd0*/  FMUL.FTZ R202, R198, UR24 ;  /* 0x00000018c6ca7c20 */ /* 0x000fe20008410000 */
[----:B------:R-:W-:Y:S01]  /*1fe0*/  FADD.FTZ R199, -R216, R199 ;  /* 0x000000c7d8c77221 */ /* 0x000fe20000010100 */
[----:B------:R-:W-:Y:S02]  /*1ff0*/  HADD2.F32 R2, -RZ, R193.H1_H1 ;  /* 0x300000c1ff027230 */ /* 0x000fe40000004100 */
[----:B------:R-:W-:Y:S01]  /*2000*/  FMUL.FTZ R236, R236, R3 ;  /* 0x00000003ecec7220 */ /* 0x000fe20000410000 */
[----:B------:R-:W-:Y:S01]  /*2010*/  FFMA.FTZ R197, R203, R237, R192 ;  /* 0x000000edcbc57223 */ /* 0x000fe200000100c0 */
[----:B------:R-:W-:Y:S01]  /*2020*/  FADD.FTZ R122, R122, R3 ;  /* 0x000000037a7a7221 */ /* 0x000fe20000010000 */
[----:B------:R-:W-:Y:S01]  /*2030*/  FFMA.FTZ R94, R202, R3, R94 ;  /* 0x00000003ca5e7223 */ /* 0x000fe2000001005e */
[----:B------:R-:W-:Y:S01]  /*2040*/  FMUL.FTZ R3, R199, UR24 ;  /* 0x00000018c7037c20 */ /* 0x000fe20008410000 */
[----:B------:R-:W-:-:S02]  /*2050*/  HADD2.F32 R193, -RZ, R194.H0_H0 ;  /* 0x200000c2ffc17230 */ /* 0x000fc40000004100 */
[----:B------:R-:W-:Y:S01]  /*2060*/  FADD.FTZ R204, -R216, R204 ;  /* 0x000000ccd8cc7221 */ /* 0x000fe20000010100 */
[----:B------:R-:W-:Y:S01]  /*2070*/  FMUL.FTZ R231, R231, R2 ;  /* 0x00000002e7e77220 */ /* 0x000fe20000410000 */
[----:B------:R-:W-:Y:S01]  /*2080*/  FFMA.FTZ R196, R202, R236, R197 ;  /* 0x000000eccac47223 */ /* 0x000fe200000100c5 */
[----:B------:R-:W-:Y:S01]  /*2090*/  FADD.FTZ R123, R123, R2 ;  /* 0x000000027b7b7221 */ /* 0x000fe20000010000 */
[C---:B------:R-:W-:Y:S01]  /*20a0*/  FFMA.FTZ R95, R3.reuse, R2, R95 ;  /* 0x00000002035f7223 */ /* 0x040fe2000001005f */
[--C-:B------:R-:W-:Y:S02]  /*20b0*/  HADD2.F32 R199, -RZ, R195.reuse.H0_H0 ;  /* 0x200000c3ffc77230 */ /* 0x100fe40000004100 */
[----:B------:R-:W-:Y:S01]  /*20c0*/  FMUL.FTZ R2, R204, UR24 ;  /* 0x00000018cc027c20 */ /* 0x000fe20008410000 */
[----:B------:R-:W-:Y:S02]  /*20d0*/  HADD2.F32 R192, -RZ, R195.H1_H1 ;  /* 0x300000c3ffc07230 */ /* 0x000fe40000004100 */
[----:B------:R-:W-:Y:S01]  /*20e0*/  FMUL.FTZ R230, R230, R193 ;  /* 0x000000c1e6e67220 */ /* 0x000fe20000410000 */
[----:B------:R-:W-:Y:S01]  /*20f0*/  FFMA.FTZ R195, R3, R231, R196 ;  /* 0x000000e703c37223 */ /* 0x000fe200000100c4 */
[C---:B------:R-:W-:Y:S01]  /*2100*/  FADD.FTZ R207, -R216.reuse, R207 ;  /* 0x000000cfd8cf7221 */ /* 0x040fe20000010100 */
[----:B------:R-:W-:-:S02]  /*2110*/  FADD.FTZ R5, -R216, R205 ;  /* 0x000000cdd8057221 */ /* 0x000fc40000010100 */
[----:B------:R-:W-:Y:S01]  /*2120*/  FFMA.FTZ R196, R2, R230, R195 ;  /* 0x000000e602c47223 */ /* 0x000fe200000100c3 */
[----:B------:R-:W-:Y:S02]  /*2130*/  HADD2.F32 R195, -RZ, R67.H1_H1 ;  /* 0x30000043ffc37230 */ /* 0x000fe40000004100 */
[----:B------:R-:W-:Y:S01]  /*2140*/  FADD.FTZ R228, R228, R240 ;  /* 0x000000f0e4e47221 */ /* 0x000fe20000010000 */
[----:B------:R-:W-:Y:S02]  /*2150*/  HADD2.F32 R194, -RZ, R194.H1_H1 ;  /* 0x300000c2ffc27230 */ /* 0x000fe40000004100 */
[----:B------:R-:W-:Y:S01]  /*2160*/  FMUL.FTZ R226, R207, UR24 ;  /* 0x00000018cfe27c20 */ /* 0x000fe20008410000 */
[----:B------:R-:W-:Y:S01]  /*2170*/  FADD.FTZ R124, R124, R193 ;  /* 0x000000c17c7c7221 */ /* 0x000fe20000010000 */
[----:B------:R-:W-:Y:S01]  /*2180*/  FFMA.FTZ R96, R2, R193, R96 ;  /* 0x000000c102607223 */ /* 0x000fe20000010060 */
[----:B------:R-:W-:Y:S01]  /*2190*/  FMUL.FTZ R5, R5, UR24 ;  /* 0x0000001805057c20 */ /* 0x000fe20008410000 */
[----:B------:R-:W-:Y:S01]  /*21a0*/  FMUL.FTZ R205, R195, R192 ;  /* 0x000000c0c3cd7220 */ /* 0x000fe20000410000 */
[----:B------:R-:W-:Y:S01]  /*21b0*/  FADD.FTZ R193, R228, R237 ;  /* 0x000000ede4c17221 */ /* 0x000fe20000010000 */
[----:B------:R-:W-:Y:S01]  /*21c0*/  FADD.FTZ R125, R125, R194 ;  /* 0x000000c27d7d7221 */ /* 0x000fe20000010000 */
[-C--:B------:R-:W-:Y:S01]  /*21d0*/  FFMA.FTZ R97, R5, R194.reuse, R97 ;  /* 0x000000c205617223 */ /* 0x080fe20000010061 */
[----:B------:R-:W-:Y:S01]  /*21e0*/  FMUL.FTZ R229, R229, R194 ;  /* 0x000000c2e5e57220 */ /* 0x000fe20000410000 */
[----:B------:R0:W-:Y:S01]  /*21f0*/  STL [R1+0xc], R226 ;  /* 0x00000ce201007387 */ /* 0x0001e20000100800 */
[----:B------:R-:W-:-:S03]  /*2200*/  FADD.FTZ R194, R193, R236 ;  /* 0x000000ecc1c27221 */ /* 0x000fc60000010000 */
[----:B------:R0:W-:Y:S01]  /*2210*/  STL [R1+0x10], R205 ;  /* 0x000010cd01007387 */ /* 0x0001e20000100800 */
[----:B------:R-:W-:Y:S01]  /*2220*/  FADD.FTZ R193, R194, R231 ;  /* 0x000000e7c2c17221 */ /* 0x000fe20000010000 */
[----:B------:R-:W-:-:S03]  /*2230*/  FADD.FTZ R4, -R216, R206 ;  /* 0x000000ced8047221 */ /* 0x000fc60000010100 */
[----:B------:R-:W-:Y:S01]  /*2240*/  FADD.FTZ R194, R193, R230 ;  /* 0x000000e6c1c27221 */ /* 0x000fe20000010000 */
[----:B------:R-:W-:Y:S01]  /*2250*/  FMUL.FTZ R4, R4, UR24 ;  /* 0x0000001804047c20 */ /* 0x000fe20008410000 */
        /* <DEDUP_REMOVED lines=9> */
[----:B------:R-:W-:Y:S01]  /*22f0*/  FADD.FTZ R228, R194, R205 ;  /* 0x000000cdc2e47221 */ /* 0x000fe20000010000 */
[----:B0-----:R-:W-:-:S07]  /*2300*/  FFMA.FTZ R227, R226, R205, R193 ;  /* 0x000000cde2e37223 */ /* 0x001fce00000100c1 */
.L_x_10322:
[----:B------:R-:W-:Y:S05]  /*2310*/  BSYNC.RECONVERGENT B0 ;  /* 0x0000000000007941 */ /* 0x000fea0003800200 */
.L_x_10321:
        /* <DEDUP_REMOVED lines=32> */
.L_x_10324:
[----:B------:R-:W-:Y:S05]  /*2520*/  BSYNC.RECONVERGENT B0 ;  /* 0x0000000000007941 */ /* 0x000fea0003800200 */
.L_x_10323:
        /* <DEDUP_REMOVED lines=30> */
[----:B------:R0:W5:Y:S01]  /*2710*/  LDL R207, [R1] ;  /* 0x0000000001cf7983 */ /* 0x0001620000100800 */
[----:B------:R-:W-:Y:S01]  /*2720*/  UMOV UR4, UR8 ;  /* 0x0000000800047c82 */ /* 0x000fe20008000000 */
[----:B------:R-:W-:Y:S01]  /*2730*/  UMOV UR5, UR9 ;  /* 0x0000000900057c82 */ /* 0x000fe20008000000 */
[----:B------:R-:W-:-:S04]  /*2740*/  UISETP.NE.U32.AND UP1, UPT, UR4, URZ, UPT ;  /* 0x000000ff0400728c */ /* 0x000fc8000bf25070 */
[----:B------:R-:W-:-:S09]  /*2750*/  UISETP.NE.AND.EX UP1, UPT, UR5, URZ, UPT, UP1 ;  /* 0x000000ff0500728c */ /* 0x000fd2000bf25310 */
[----:B0-----:R-:W-:Y:S05]  /*2760*/  BRA.U UP1, `(.L_x_10328) ;  /* 0x0000000901987547 */ /* 0x001fea000b800000 */
[C---:B------:R-:W-:Y:S02]  /*2770*/  LOP3.LUT P0, RZ, R16.reuse, 0xff00, RZ, 0xc0, !PT ;  /* 0x0000ff0010ff7812 */ /* 0x040fe4000780c0ff */
[----:B------:R-:W-:-:S11]  /*2780*/  LOP3.LUT P5, RZ, R16, 0xff0000, RZ, 0xc0, !PT ;  /* 0x00ff000010ff7812 */ /* 0x000fd600078ac0ff */
[----:B------:R-:W0:Y:S01]  /*2790*/  @P0 LDC R197, c[0x0][0x408] ;  /* 0x00010200ffc50b82 */ /* 0x000e220000000800 */
[C-C-:B------:R-:W-:Y:S01]  /*27a0*/  @P0 FFMA.FTZ R198, R218.reuse, UR17, R196.reuse ;  /* 0x00000011dac60c23 */ /* 0x140fe200080100c4 */
[----:B------:R-:W-:-:S03]  /*27b0*/  @P0 FFMA.FTZ R199, R218, UR17, R196 ;  /* 0x00000011dac70c23 */ /* 0x000fc600080100c4 */
[C---:B-----5:R-:W-:Y:S01]  /*27c0*/  @P0 FADD.FTZ R198, R207.reuse, -R198 ;  /* 0x800000c6cfc60221 */ /* 0x060fe20000010000 */
[----:B------:R-:W-:-:S03]  /*27d0*/  @P0 FADD.FTZ R199, R207, -R199 ;  /* 0x800000c7cfc70221 */ /* 0x000fc60000010000 */
[----:B------:R-:W-:Y:S01]  /*27e0*/  @P0 FMUL.FTZ R198, R198, UR24 ;  /* 0x00000018c6c60c20 */ /* 0x000fe20008410000 */
[----:B------:R-:W-:-:S03]  /*27f0*/  @P0 FMUL.FTZ R199, R199, UR24 ;  /* 0x00000018c7c70c20 */ /* 0x000fc60008410000 */
[----:B------:R-:W-:-:S04]  /*2800*/  @P0 FMUL.FTZ R198, R198, UR16 ;  /* 0x00000010c6c60c20 */ /* 0x000fc80008410000 */
[----:B0-----:R-:W-:Y:S01]  /*2810*/  @P0 FMUL.FTZ R204, R198, R197 ;  /* 0x000000c5c6cc0220 */ /* 0x001fe20000410000 */
[----:B------:R-:W-:Y:S02]  /*2820*/  @P0 HADD2.F32 R197, -RZ, R192.H1_H1 ;  /* 0x300000c0ffc50230 */ /* 0x000fe40000004100 */
[----:B------:R-:W-:-:S03]  /*2830*/  HFMA2 R198, -RZ, RZ, 0, 0 ;  /* 0x00000000ffc67431 */ /* 0x000fc600000001ff */
[----:B------:R-:W-:Y:S01]  /*2840*/  @P0 FMUL.FTZ R198, R197, R204 ;  /* 0x000000ccc5c60220 */ /* 0x000fe20000410000 */
[----:B------:R-:W-:Y:S01]  /*2850*/  @P0 FMUL.FTZ R204, R199, UR16 ;  /* 0x00000010c7cc0c20 */ /* 0x000fe20008410000 */
[----:B------:R-:W0:Y:S01]  /*2860*/  @P0 LDC R197, c[0x0][0x408] ;  /* 0x00010200ffc50b82 */ /* 0x000e220000000800 */
[----:B------:R-:W-:Y:S01]  /*2870*/  @P5 FFMA.FTZ R199, R213, UR17, R196 ;  /* 0x00000011d5c75c23 */ /* 0x000fe200080100c4 */
[----:B------:R-:W-:Y:S01]  /*2880*/  FADD.FTZ R198, R129, R198 ;  /* 0x000000c681c67221 */ /* 0x000fe20000010000 */
[----:B------:R-:W-:Y:S02]  /*2890*/  @P0 HADD2.F32 R129, -RZ, R44.H1_H1 ;  /* 0x3000002cff810230 */ /* 0x000fe40000004100 */
[----:B------:R-:W-:-:S04]  /*28a0*/  @P5 FADD.FTZ R199, R250, -R199 ;  /* 0x800000c7fac75221 */ /* 0x000fc80000010000 */
[----:B------:R-:W-:Y:S01]  /*28b0*/  @P5 FMUL.FTZ R199, R199, UR24 ;  /* 0x00000018c7c75c20 */ /* 0x000fe20008410000 */
        /* <DEDUP_REMOVED lines=9> */
[----:B------:R-:W-:Y:S02]  /*2950*/  HFMA2 R197, -RZ, RZ, 0, 0 ;  /* 0x00000000ffc57431 */ /* 0x000fe400000001ff */
[----:B------:R-:W-:-:S04]  /*2960*/  @P0 FFMA.FTZ R205, R210, UR17, R196 ;  /* 0x00000011d2cd0c23 */ /* 0x000fc800080100c4 */
[----:B------:R-:W-:-:S04]  /*2970*/  @P0 FADD.FTZ R205, R246, -R205 ;  /* 0x800000cdf6cd0221 */ /* 0x000fc80000010000 */
[----:B------:R-:W-:Y:S01]  /*2980*/  @P0 FMUL.FTZ R205, R205, UR24 ;  /* 0x00000018cdcd0c20 */ /* 0x000fe20008410000 */
[----:B0-----:R-:W-:Y:S01]  /*2990*/  @P5 FMUL.FTZ R206, R206, R129 ;  /* 0x00000081cece5220 */ /* 0x001fe20000410000 */
[----:B------:R-:W-:-:S05]  /*29a0*/  @P5 HADD2.F32 R129, -RZ, R193.H0_H0 ;  /* 0x200000c1ff815230 */ /* 0x000fca0000004100 */
[----:B------:R-:W-:Y:S01]  /*29b0*/  @P5 FMUL.FTZ R197, R129, R206 ;  /* 0x000000ce81c55220 */ /* 0x000fe20000410000 */
[----:B------:R-:W-:Y:S01]  /*29c0*/  @P0 HADD2.F32 R206, -RZ, R193.H1_H1 ;  /* 0x300000c1ffce0230 */ /* 0x000fe20000004100 */
[----:B------:R-:W0:Y:S02]  /*29d0*/  @P5 LDC R129, c[0x0][0x408] ;  /* 0x00010200ff815b82 */ /* 0x000e240000000800 */
[----:B------:R-:W-:Y:S01]  /*29e0*/  FADD.FTZ R197, R130, R197 ;  /* 0x000000c582c57221 */ /* 0x000fe20000010000 */
[----:B------:R-:W-:Y:S01]  /*29f0*/  @P5 FMUL.FTZ R130, R199, UR16 ;  /* 0x00000010c7825c20 */ /* 0x000fe20008410000 */
[----:B------:R-:W-:-:S03]  /*2a00*/  MOV R199, RZ ;  /* 0x000000ff00c77202 */ /* 0x000fc60000000f00 */
[----:B0-----:R-:W-:Y:S01]  /*2a10*/  @P5 FMUL.FTZ R130, R130, R129 ;  /* 0x0000008182825220 */ /* 0x001fe20000410000 */
[----:B------:R-:W-:-:S05]  /*2a20*/  @P5 HADD2.F32 R129, -RZ, R45.H0_H0 ;  /* 0x2000002dff815230 */ /* 0x000fca0000004100 */
[----:B------:R-:W-:Y:S01]  /*2a30*/  @P5 FMUL.FTZ R199, R130, R129 ;  /* 0x0000008182c75220 */ /* 0x000fe20000410000 */
[----:B------:R-:W-:Y:S01]  /*2a40*/  @P0 FMUL.FTZ R130, R205, UR16 ;  /* 0x00000010cd820c20 */ /* 0x000fe20008410000 */
[----:B------:R-:W0:Y:S03]  /*2a50*/  @P0 LDC R129, c[0x0][0x408] ;  /* 0x00010200ff810b82 */ /* 0x000e260000000800 */
[----:B0-----:R-:W-:Y:S01]  /*2a60*/  @P0 FMUL.FTZ R129, R130, R129 ;  /* 0x0000008182810220 */ /* 0x001fe20000410000 */
[----:B------:R-:W-:-:S03]  /*2a70*/  HFMA2 R130, -RZ, RZ, 0, 0 ;  /* 0x00000000ff827431 */ /* 0x000fc600000001ff */
        /* <DEDUP_REMOVED lines=8> */
[----:B------:R-:W-:Y:S01]  /*2b00*/  @P0 HADD2.F32 R130, -RZ, R45.H1_H1 ;  /* 0x3000002dff820230 */ /* 0x000fe20000004100 */
[----:B------:R-:W-:-:S04]  /*2b10*/  MOV R129, RZ ;  /* 0x000000ff00817202 */ /* 0x000fc80000000f00 */
[----:B------:R-:W-:Y:S01]  /*2b20*/  @P0 FMUL.FTZ R129, R131, R130 ;  /* 0x0000008283810220 */ /* 0x000fe20000410000 */
[----:B------:R-:W-:-:S04]  /*2b30*/  LOP3.LUT P0, RZ, R17, 0xff, RZ, 0xc0, !PT ;  /* 0x000000ff11ff7812 */ /* 0x000fc8000780c0ff */
[----:B------:R-:W-:-:S09]  /*2b40*/  F2FP.F16.F32.PACK_AB R129, R129, R199 ;  /* 0x000000c78181723e */ /* 0x000fd200000000ff */
[----:B------:R-:W0:Y:S01]  /*2b50*/  @P0 LDC R130, c[0x0][0x408] ;  /* 0x00010200ff820b82 */ /* 0x000e220000000800 */
[----:B------:R-:W-:Y:S01]  /*2b60*/  @P0 FFMA.FTZ R206, R8, UR17, R196 ;  /* 0x0000001108ce0c23 */ /* 0x000fe200080100c4 */
[----:B------:R-:W-:-:S03]  /*2b70*/  @P0 HADD2.F32 R205, -RZ, R194.H0_H0 ;  /* 0x200000c2ffcd0230 */ /* 0x000fc60000004100 */
[----:B------:R-:W-:-:S04]  /*2b80*/  @P0 FADD.FTZ R206, R243, -R206 ;  /* 0x800000cef3ce0221 */ /* 0x000fc80000010000 */
[----:B------:R-:W-:-:S04]  /*2b90*/  @P0 FMUL.FTZ R206, R206, UR24 ;  /* 0x00000018cece0c20 */ /* 0x000fc80008410000 */
[----:B------:R-:W-:-:S04]  /*2ba0*/  @P0 FMUL.FTZ R131, R206, UR16 ;  /* 0x00000010ce830c20 */ /* 0x000fc80008410000 */
[----:B0-----:R-:W-:Y:S01]  /*2bb0*/  @P0 FMUL.FTZ R130, R131, R130 ;  /* 0x0000008283820220 */ /* 0x001fe20000410000 */
[----:B------:R-:W-:-:S03]  /*2bc0*/  HFMA2 R131, -RZ, RZ, 0, 0 ;  /* 0x00000000ff837431 */ /* 0x000fc600000001ff */
[----:B------:R-:W-:Y:S01]  /*2bd0*/  @P0 FMUL.FTZ R131, R205, R130 ;  /* 0x00000082cd830220 */ /* 0x000fe20000410000 */
[----:B------:R-:W-:Y:S01]  /*2be0*/  @P0 FFMA.FTZ R130, R8, UR17, R196 ;  /* 0x0000001108820c23 */ /* 0x000fe200080100c4 */
[----:B------:R-:W-:Y:S02]  /*2bf0*/  @P0 HADD2.F32 R205, -RZ, R46.H0_H0 ;  /* 0x2000002effcd0230 */ /* 0x000fe40000004100 */
[----:B------:R-:W-:Y:S01]  /*2c00*/  FADD.FTZ R132, R132, R131 ;  /* 0x0000008384847221 */ /* 0x000fe20000010000 */
[----:B------:R-:W-:Y:S01]  /*2c10*/  @P0 FADD.FTZ R130, R243, -R130 ;  /* 0x80000082f3820221 */ /* 0x000fe20000010000 */
[----:B------:R-:W0:Y:S03]  /*2c20*/  @P0 LDC R131, c[0x0][0x408] ;  /* 0x00010200ff830b82 */ /* 0x000e260000000800 */
[----:B------:R-:W-:-:S04]  /*2c30*/  @P0 FMUL.FTZ R130, R130, UR24 ;  /* 0x0000001882820c20 */ /* 0x000fc80008410000 */
[----:B------:R-:W-:-:S04]  /*2c40*/  @P0 FMUL.FTZ R130, R130, UR16 ;  /* 0x0000001082820c20 */ /* 0x000fc80008410000 */
[----:B0-----:R-:W-:Y:S01]  /*2c50*/  @P0 FMUL.FTZ R131, R130, R131 ;  /* 0x0000008382830220 */ /* 0x001fe20000410000 */
[----:B------:R-:W-:-:S03]  /*2c60*/  MOV R130, RZ ;  /* 0x000000ff00827202 */ /* 0x000fc60000000f00 */
[----:B------:R-:W-:Y:S01]  /*2c70*/  @P0 FMUL.FTZ R130, R131, R205 ;  /* 0x000000cd83820220 */ /* 0x000fe20000410000 */
[----:B------:R-:W-:-:S13]  /*2c80*/  LOP3.LUT P0, RZ, R17, 0xff00, RZ, 0xc0, !PT ;  /* 0x0000ff0011ff7812 */ /* 0x000fda000780c0ff */
[----:B------:R-:W0:Y:S01]  /*2c90*/  @P0 LDC R205, c[0x0][0x408] ;  /* 0x00010200ffcd0b82 */ /* 0x000e220000000800 */
[C-C-:B------:R-:W-:Y:S01]  /*2ca0*/  @P0 FFMA.FTZ R131, R11.reuse, UR17, R196.reuse ;  /* 0x000000110b830c23 */ /* 0x140fe200080100c4 */
[----:B------:R-:W-:Y:S02]  /*2cb0*/  @P0 HADD2.F32 R194, -RZ, R194.H1_H1 ;  /* 0x300000c2ffc20230 */ /* 0x000fe40000004100 */
[----:B------:R-:W-:Y:S01]  /*2cc0*/  @P0 FFMA.FTZ R206, R11, UR17, R196 ;  /* 0x000000110bce0c23 */ /* 0x000fe200080100c4 */
[----:B------:R-:W-:-:S03]  /*2cd0*/  @P0 FADD.FTZ R131, R235, -R131 ;  /* 0x80000083eb830221 */ /* 0x000fc60000010000 */
[----:B------:R-:W-:Y:S01]  /*2ce0*/  @P0 FADD.FTZ R206, R235, -R206 ;  /* 0x800000ceebce0221 */ /* 0x000fe20000010000 */
[----:B------:R-:W-:-:S03]  /*2cf0*/  @P0 FMUL.FTZ R131, R131, UR24 ;  /* 0x0000001883830c20 */ /* 0x000fc60008410000 */
[----:B------:R-:W-:Y:S01]  /*2d00*/  @P0 FMUL.FTZ R206, R206, UR24 ;  /* 0x00000018cece0c20 */ /* 0x000fe20008410000 */
[----:B------:R-:W-:-:S04]  /*2d10*/  @P0 FMUL.FTZ R131, R131, UR16 ;  /* 0x0000001083830c20 */ /* 0x000fc80008410000 */
[----:B0-----:R-:W-:Y:S01]  /*2d20*/  @P0 FMUL.FTZ R131, R131, R205 ;  /* 0x000000cd83830220 */ /* 0x001fe20000410000 */
[----:B------:R-:W-:-:S03]  /*2d30*/  HFMA2 R205, -RZ, RZ, 0, 0 ;  /* 0x00000000ffcd7431 */ /* 0x000fc600000001ff */
[----:B------:R-:W-:Y:S01]  /*2d40*/  @P0 FMUL.FTZ R205, R194, R131 ;  /* 0x00000083c2cd0220 */ /* 0x000fe20000410000 */
[----:B------:R-:W-:Y:S01]  /*2d50*/  @P0 FMUL.FTZ R131, R206, UR16 ;  /* 0x00000010ce830c20 */ /* 0x000fe20008410000 */
[----:B------:R-:W0:Y:S02]  /*2d60*/  @P0 LDC R194, c[0x0][0x408] ;  /* 0x00010200ffc20b82 */ /* 0x000e240000000800 */
[----:B------:R-:W-:Y:S01]  /*2d70*/  FADD.FTZ R133, R133, R205 ;  /* 0x000000cd85857221 */ /* 0x000fe20000010000 */
[----:B------:R-:W-:Y:S02]  /*2d80*/  @P0 HADD2.F32 R205, -RZ, R46.H1_H1 ;  /* 0x3000002effcd0230 */ /* 0x000fe40000004100 */
[----:B0-----:R-:W-:Y:S01]  /*2d90*/  @P0 FMUL.FTZ R194, R131, R194 ;  /* 0x000000c283c20220 */ /* 0x001fe20000410000 */
[----:B------:R-:W-:-:S03]  /*2da0*/  MOV R131, RZ ;  /* 0x000000ff00837202 */ /* 0x000fc60000000f00 */
        /* <DEDUP_REMOVED lines=26> */
[----:B------:R-:W-:-:S03]  /*2f50*/  @P0 HADD2.F32 R195, -RZ, R195.H1_H1 ;  /* 0x300000c3ffc30230 */ /* 0x000fc60000004100 */
[----:B------:R-:W-:-:S04]  /*2f60*/  @P0 FADD.FTZ R206, R224, -R206 ;  /* 0x800000cee0ce0221 */ /* 0x000fc80000010000 */
        /* <DEDUP_REMOVED lines=9> */
[----:B------:R-:W-:-:S03]  /*3000*/  @P0 HADD2.F32 R206, -RZ, R47.H1_H1 ;  /* 0x3000002fffce0230 */ /* 0x000fc60000004100 */
[----:B------:R-:W-:-:S04]  /*3010*/  @P0 FMUL.FTZ R195, R195, UR24 ;  /* 0x00000018c3c30c20 */ /* 0x000fc80008410000 */
[----:B------:R-:W-:-:S04]  /*3020*/  @P0 FMUL.FTZ R195, R195, UR16 ;  /* 0x00000010c3c30c20 */ /* 0x000fc80008410000 */
        /* <DEDUP_REMOVED lines=8> */
[----:B------:R-:W-:-:S03]  /*30b0*/  @P0 FADD.FTZ R205, R247, -R205 ;  /* 0x800000cdf7cd0221 */ /* 0x000fc60000010000 */
[----:B------:R-:W1:Y:S01]  /*30c0*/  @P0 LDC R199, c[0x0][0x408] ;  /* 0x00010200ffc70b82 */ /* 0x000e620000000800 */
[----:B------:R-:W-:-:S04]  /*30d0*/  @P0 FMUL.FTZ R205, R205, UR24 ;  /* 0x00000018cdcd0c20 */ /* 0x000fc80008410000 */
[----:B------:R-:W-:-:S04]  /*30e0*/  @P0 FMUL.FTZ R205, R205, UR16 ;  /* 0x00000010cdcd0c20 */ /* 0x000fc80008410000 */
[----:B0-----:R-:W-:Y:S01]  /*30f0*/  @P0 FMUL.FTZ R205, R205, R206 ;  /* 0x000000cecdcd0220 */ /* 0x001fe20000410000 */
[----:B------:R-:W-:-:S03]  /*3100*/  HFMA2 R206, -RZ, RZ, 0, 0 ;  /* 0x00000000ffce7431 */ /* 0x000fc600000001ff */
[----:B------:R-:W-:Y:S01]  /*3110*/  @P0 FMUL.FTZ R206, R192, R205 ;  /* 0x000000cdc0ce0220 */ /* 0x000fe20000410000 */
[----:B------:R-:W-:-:S03]  /*3120*/  @P0 HADD2.F32 R205, -RZ, R44.H0_H0 ;  /* 0x2000002cffcd0230 */ /* 0x000fc60000004100 */
[----:B------:R-:W-:Y:S01]  /*3130*/  FADD.FTZ R192, R128, R206 ;  /* 0x000000ce80c07221 */ /* 0x000fe20000010000 */
[----:B------:R-:W-:-:S04]  /*3140*/  @P0 FFMA.FTZ R128, R214, UR17, R196 ;  /* 0x00000011d6800c23 */ /* 0x000fc800080100c4 */
[----:B------:R-:W-:-:S04]  /*3150*/  @P0 FADD.FTZ R128, R247, -R128 ;  /* 0x80000080f7800221 */ /* 0x000fc80000010000 */
[----:B------:R-:W-:-:S04]  /*3160*/  @P0 FMUL.FTZ R128, R128, UR24 ;  /* 0x0000001880800c20 */ /* 0x000fc80008410000 */
[----:B------:R-:W-:-:S04]  /*3170*/  @P0 FMUL.FTZ R128, R128, UR16 ;  /* 0x0000001080800c20 */ /* 0x000fc80008410000 */
[----:B-1----:R-:W-:Y:S01]  /*3180*/  @P0 FMUL.FTZ R199, R128, R199 ;  /* 0x000000c780c70220 */ /* 0x002fe20000410000 */
[----:B------:R-:W-:-:S03]  /*3190*/  MOV R128, RZ ;  /* 0x000000ff00807202 */ /* 0x000fc60000000f00 */
[----:B------:R-:W-:-:S05]  /*31a0*/  @P0 FMUL.FTZ R128, R199, R205 ;  /* 0x000000cdc7800220 */ /* 0x000fca0000410000 */
[----:B------:R-:W-:Y:S01]  /*31b0*/  F2FP.F16.F32.PACK_AB R128, R204, R128 ;  /* 0x00000080cc80723e */ /* 0x000fe200000000ff */
[----:B------:R-:W-:Y:S06]  /*31c0*/  BRA `(.L_x_10329) ;  /* 0x0000001c000c7947 */ /* 0x000fec0003800000 */
.L_x_10328:
[----:B------:R-:W-:Y:S01]  /*31d0*/  LOP3.LUT P0, RZ, R16, 0xff00, RZ, 0xc0, !PT ;  /* 0x0000ff0010ff7812 */ /* 0x000fe2000780c0ff */
[----:B------:R-:W-:Y:S01]  /*31e0*/  FFMA.FTZ R160, R218, UR17, R196 ;  /* 0x00000011daa07c23 */ /* 0x000fe200080100c4 */
[----:B------:R-:W-:Y:S02]  /*31f0*/  LOP3.LUT P5, RZ, R16, 0xff0000, RZ, 0xc0, !PT ;  /* 0x00ff000010ff7812 */ /* 0x000fe400078ac0ff */
[----:B------:R-:W-:Y:S01]  /*3200*/  CS2R R198, SRZ ;  /* 0x0000000000c67805 */ /* 0x000fe2000001ff00 */
[----:B------:R-:W-:Y:S02]  /*3210*/  HFMA2 R204, -RZ, RZ, 0, 0 ;  /* 0x00000000ffcc7431 */ /* 0x000fe400000001ff */
[----:B-----5:R-:W-:Y:S01]  /*3220*/  FADD.FTZ R160, R207, -R160 ;  /* 0x800000a0cfa07221 */ /* 0x020fe20000010000 */
[----:B------:R-:W-:Y:S01]  /*3230*/  MOV R197, RZ ;  /* 0x000000ff00c57202 */ /* 0x000fe20000000f00 */
[----:B------:R-:W-:Y:S02]  /*3240*/  HFMA2 R174, -RZ, RZ, 0, 0 ;  /* 0x00000000ffae7431 */ /* 0x000fe400000001ff */
[----:B------:R-:W-:-:S02]  /*3250*/  FMUL.FTZ R161, R160, UR24 ;  /* 0x00000018a0a17c20 */ /* 0x000fc40008410000 */
[----:B------:R-:W0:Y:S02]  /*3260*/  @P0 LDC R163, c[0x0][0x408] ;  /* 0x00010200ffa30b82 */ /* 0x000e240000000800 */
[----:B------:R-:W-:-:S06]  /*3270*/  @P0 FMUL.FTZ R160, R161, UR16 ;  /* 0x00000010a1a00c20 */ /* 0x000fcc0008410000 */
[----:B------:R-:W1:Y:S08]  /*3280*/  @P0 LDC R173, c[0x0][0x408] ;  /* 0x00010200ffad0b82 */ /* 0x000e700000000800 */
[----:B------:R-:W2:Y:S01]  /*3290*/  @P5 LDC R175, c[0x0][0x408] ;  /* 0x00010200ffaf5b82 */ /* 0x000ea20000000800 */
[----:B0-----:R-:W-:Y:S01]  /*32a0*/  @P0 FMUL.FTZ R163, R160, R163 ;  /* 0x000000a3a0a30220 */ /* 0x001fe20000410000 */
[----:B------:R-:W-:-:S05]  /*32b0*/  @P0 HADD2.F32 R160, -RZ, R192.H1_H1 ;  /* 0x300000c0ffa00230 */ /* 0x000fca0000004100 */
[----:B------:R-:W-:Y:S01]  /*32c0*/  @P0 FMUL.FTZ R198, R160, R163 ;  /* 0x000000a3a0c60220 */ /* 0x000fe20000410000 */
[----:B------:R-:W-:Y:S01]  /*32d0*/  @P0 FMUL.FTZ R160, R161, UR16 ;  /* 0x00000010a1a00c20 */ /* 0x000fe20008410000 */
[----:B------:R-:W-:Y:S02]  /*32e0*/  FFMA.FTZ R163, R213, UR17, R196 ;  /* 0x00000011d5a37c23 */ /* 0x000fe400080100c4 */
[----:B------:R-:W-:Y:S01]  /*32f0*/  FADD.FTZ R198, R129, R198 ;  /* 0x000000c681c67221 */ /* 0x000fe20000010000 */
[----:B-1----:R-:W-:Y:S01]  /*3300*/  @P0 FMUL.FTZ R173, R160, R173 ;  /* 0x000000ada0ad0220 */ /* 0x002fe20000410000 */
[----:B------:R-:W-:Y:S02]  /*3310*/  @P0 HADD2.F32 R160, -RZ, R44.H1_H1 ;  /* 0x3000002cffa00230 */ /* 0x000fe40000004100 */
[----:B------:R-:W-:Y:S01]  /*3320*/  FADD.FTZ R163, R250, -R163 ;  /* 0x800000a3faa37221 */ /* 0x000fe20000010000 */
[----:B------:R-:W-:Y:S02]  /*3330*/  HFMA2 R129, -RZ, RZ, 0, 0 ;  /* 0x00000000ff817431 */ /* 0x000fe400000001ff */
[----:B------:R-:W-:Y:S01]  /*3340*/  @P0 FMUL.FTZ R204, R173, R160 ;  /* 0x000000a0adcc0220 */ /* 0x000fe20000410000 */
[----:B------:R-:W-:Y:S01]  /*3350*/  FMUL.FTZ R162, R163, UR24 ;  /* 0x00000018a3a27c20 */ /* 0x000fe20008410000 */
[----:B------:R-:W0:Y:S01]  /*3360*/  @P5 LDC R173, c[0x0][0x408] ;  /* 0x00010200ffad5b82 */ /* 0x000e220000000800 */
[----:B------:R-:W-:Y:S01]  /*3370*/  LOP3.LUT P0, RZ, R16, 0xff000000, RZ, 0xc0, !PT ;  /* 0xff00000010ff7812 */ /* 0x000fe2000780c0ff */
[----:B------:R-:W-:-:S02]  /*3380*/  @P5 HADD2.F32 R163, -RZ, R45.H0_H0 ;  /* 0x2000002dffa35230 */ /* 0x000fc40000004100 */
[----:B------:R-:W-:-:S04]  /*3390*/  @P5 FMUL.FTZ R160, R162, UR16 ;  /* 0x00000010a2a05c20 */ /* 0x000fc80008410000 */
[----:B--2---:R-:W-:Y:S01]  /*33a0*/  @P5 FMUL.FTZ R175, R160, R175 ;  /* 0x000000afa0af5220 */ /* 0x004fe20000410000 */
[----:B------:R-:W-:-:S05]  /*33b0*/  @P5 HADD2.F32 R160, -RZ, R193.H0_H0 ;  /* 0x200000c1ffa05230 */ /* 0x000fca0000004100 */
[----:B------:R-:W-:Y:S01]  /*33c0*/  @P5 FMUL.FTZ R197, R160, R175 ;  /* 0x000000afa0c55220 */ /* 0x000fe20000410000 */
[----:B------:R-:W-:Y:S01]  /*33d0*/  @P5 FMUL.FTZ R160, R162, UR16 ;  /* 0x00000010a2a05c20 */ /* 0x000fe20008410000 */
[----:B------:R-:W-:Y:S02]  /*33e0*/  @P0 HADD2.F32 R193, -RZ, R193.H1_H1 ;  /* 0x300000c1ffc10230 */ /* 0x000fe40000004100 */
[----:B------:R-:W-:Y:S01]  /*33f0*/  FFMA.FTZ R175, R14, UR17, R196 ;  /* 0x000000110eaf7c23 */ /* 0x000fe200080100c4 */
[----:B------:R-:W-:-:S03]  /*3400*/  FADD.FTZ R197, R130, R197 ;  /* 0x000000c582c57221 */ /* 0x000fc60000010000 */
[----:B------:R-:W-:Y:S01]  /*3410*/  FADD.FTZ R175, R234, -R175 ;  /* 0x800000afeaaf7221 */ /* 0x000fe20000010000 */
[----:B0-----:R-:W-:Y:S02]  /*3420*/  @P5 FMUL.FTZ R172, R160, R173 ;  /* 0x000000ada0ac5220 */ /* 0x001fe40000410000 */
        /* <DEDUP_REMOVED lines=8> */
[----:B0-----:R-:W-:-:S04]  /*34b0*/  @P0 FMUL.FTZ R160, R173, R160 ;  /* 0x000000a0ada00220 */ /* 0x001fc80000410000 */
[----:B------:R-:W-:Y:S01]  /*34c0*/  @P0 FMUL.FTZ R174, R193, R160 ;  /* 0x000000a0c1ae0220 */ /* 0x000fe20000410000 */
[----:B------:R-:W-:Y:S01]  /*34d0*/  MOV R160, RZ ;  /* 0x000000ff00a07202 */ /* 0x000fe20000000f00 */
[----:B-1----:R-:W-:Y:S01]  /*34e0*/  @P0 FMUL.FTZ R173, R173, R172 ;  /* 0x000000acadad0220 */ /* 0x002fe20000410000 */
[----:B------:R-:W-:Y:S02]  /*34f0*/  @P0 HADD2.F32 R172, -RZ, R45.H1_H1 ;  /* 0x3000002dffac0230 */ /* 0x000fe40000004100 */
[----:B------:R-:W-:Y:S01]  /*3500*/  FADD.FTZ R193, R131, R174 ;  /* 0x000000ae83c17221 */ /* 0x000fe20000010000 */
[----:B------:R-:W-:Y:S02]  /*3510*/  @P5 HADD2.F32 R131, -RZ, R46.H0_H0 ;  /* 0x2000002eff835230 */ /* 0x000fe40000004100 */
[----:B------:R-:W-:Y:S01]  /*3520*/  @P0 FMUL.FTZ R160, R173, R172 ;  /* 0x000000acada00220 */ /* 0x000fe20000410000 */
[----:B------:R-:W-:Y:S01]  /*3530*/  FFMA.FTZ R172, R8, UR17, R196 ;  /* 0x0000001108ac7c23 */ /* 0x000fe200080100c4 */
[----:B------:R-:W0:Y:S01]  /*3540*/  @P5 LDC R173, c[0x0][0x408] ;  /* 0x00010200ffad5b82 */ /* 0x000e220000000800 */
[----:B------:R-:W-:-:S02]  /*3550*/  LOP3.LUT P0, RZ, R17, 0xff00, RZ, 0xc0, !PT ;  /* 0x0000ff0011ff7812 */ /* 0x000fc4000780c0ff */
[----:B------:R-:W-:-:S04]  /*3560*/  FADD.FTZ R172, R243, -R172 ;  /* 0x800000acf3ac7221 */ /* 0x000fc80000010000 */
[----:B------:R-:W-:-:S04]  /*3570*/  FMUL.FTZ R172, R172, UR24 ;  /* 0x00000018acac7c20 */ /* 0x000fc80008410000 */
[----:B------:R-:W-:-:S04]  /*3580*/  @P5 FMUL.FTZ R130, R172, UR16 ;  /* 0x00000010ac825c20 */ /* 0x000fc80008410000 */
[----:B0-----:R-:W-:Y:S01]  /*3590*/  @P5 FMUL.FTZ R173, R130, R173 ;  /* 0x000000ad82ad5220 */ /* 0x001fe20000410000 */
[--C-:B------:R-:W-:Y:S02]  /*35a0*/  @P5 HADD2.F32 R130, -RZ, R194.reuse.H0_H0 ;  /* 0x200000c2ff825230 */ /* 0x100fe40000004100 */
[----:B------:R-:W-:-:S03]  /*35b0*/  @P0 HADD2.F32 R194, -RZ, R194.H1_H1 ;  /* 0x300000c2ffc20230 */ /* 0x000fc60000004100 */
[----:B------:R-:W-:Y:S01]  /*35c0*/  @P5 FMUL.FTZ R129, R130, R173 ;  /* 0x000000ad82815220 */ /* 0x000fe20000410000 */
[----:B------:R-:W-:Y:S01]  /*35d0*/  @P5 FMUL.FTZ R130, R172, UR16 ;  /* 0x00000010ac825c20 */ /* 0x000fe20008410000 */
[----:B------:R-:W0:Y:S02]  /*35e0*/  @P5 LDC R173, c[0x0][0x408] ;  /* 0x00010200ffad5b82 */ /* 0x000e240000000800 */
[----:B------:R-:W-:Y:S01]  /*35f0*/  FADD.FTZ R132, R132, R129 ;  /* 0x0000008184847221 */ /* 0x000fe20000010000 */
        /* <DEDUP_REMOVED lines=10> */
[----:B0-----:R-:W-:Y:S01]  /*36a0*/  @P0 FMUL.FTZ R131, R174, R131 ;  /* 0x00000083ae830220 */ /* 0x001fe20000410000 */
[----:B------:R-:W-:-:S03]  /*36b0*/  HFMA2 R174, -RZ, RZ, 0, 0 ;  /* 0x00000000ffae7431 */ /* 0x000fc600000001ff */
[----:B------:R-:W-:Y:S01]  /*36c0*/  @P0 FMUL.FTZ R174, R194, R131 ;  /* 0x00000083c2ae0220 */ /* 0x000fe20000410000 */
[----:B------:R-:W-:Y:S01]  /*36d0*/  MOV R131, RZ ;  /* 0x000000ff00837202 */ /* 0x000fe20000000f00 */
[----:B------:R-:W0:Y:S02]  /*36e0*/  @P0 LDC R194, c[0x0][0x408] ;  /* 0x00010200ffc20b82 */ /* 0x000e240000000800 */
[----:B------:R-:W-:Y:S01]  /*36f0*/  FADD.FTZ R133, R133, R174 ;  /* 0x000000ae85857221 */ /* 0x000fe20000010000 */
[----:B------:R-:W-:Y:S01]  /*3700*/  FMUL.FTZ R174, R175, UR24 ;  /* 0x00000018afae7c20 */ /* 0x000fe20008410000 */
[----:B------:R-:W-:Y:S02]  /*3710*/  @P5 HADD2.F32 R175, -RZ, R195.H0_H0 ;  /* 0x200000c3ffaf5230 */ /* 0x000fe40000004100 */
[----:B0-----:R-:W-:Y:S01]  /*3720*/  @P0 FMUL.FTZ R194, R129, R194 ;  /* 0x000000c281c20220 */ /* 0x001fe20000410000 */
[----:B------:R-:W-:-:S05]  /*3730*/  @P0 HADD2.F32 R129, -RZ, R46.H1_H1 ;  /* 0x3000002eff810230 */ /* 0x000fca0000004100 */
[----:B------:R-:W-:Y:S01]  /*3740*/  @P0 FMUL.FTZ R131, R194, R129 ;  /* 0x00000081c2830220 */ /* 0x000fe20000410000 */
[----:B------:R-:W-:Y:S01]  /*3750*/  @P5 FMUL.FTZ R194, R174, UR16 ;  /* 0x00000010aec25c20 */ /* 0x000fe20008410000 */
[----:B------:R-:W0:Y:S01]  /*3760*/  @P5 LDC R129, c[0x0][0x408] ;  /* 0x00010200ff815b82 */ /* 0x000e220000000800 */
[----:B------:R-:W-:Y:S02]  /*3770*/  ISETP.GE.U32.AND P0, PT, R16, RZ, PT ;  /* 0x000000ff1000720c */ /* 0x000fe40003f06070 */
[----:B------:R-:W-:Y:S02]  /*3780*/  F2FP.F16.F32.PACK_AB R130, R131, R130 ;  /* 0x000000828382723e */ /* 0x000fe400000000ff */
[----:B------:R-:W-:-:S13]  /*3790*/  ISETP.GE.U32.AND.EX P0, PT, R17, 0x1000000, PT, P0 ;  /* 0x010000001100780c */ /* 0x000fda0003f06100 */
[----:B------:R-:W-:Y:S02]  /*37a0*/  @P0 HADD2.F32 R195, -RZ, R195.H1_H1 ;  /* 0x300000c3ffc30230 */ /* 0x000fe40000004100 */
[----:B0-----:R-:W-:Y:S01]  /*37b0*/  @P5 FMUL.FTZ R194, R194, R129 ;  /* 0x00000081c2c25220 */ /* 0x001fe20000410000 */
[----:B------:R-:W-:-:S03]  /*37c0*/  HFMA2 R129, -RZ, RZ, 0, 0 ;  /* 0x00000000ff817431 */ /* 0x000fc600000001ff */
[----:B------:R-:W-:Y:S01]  /*37d0*/  @P5 FMUL.FTZ R129, R175, R194 ;  /* 0x000000c2af815220 */ /* 0x000fe20000410000 */
[----:B------:R-:W-:Y:S01]  /*37e0*/  FFMA.FTZ R175, R201, UR17, R196 ;  /* 0x00000011c9af7c23 */ /* 0x000fe200080100c4 */
[----:B------:R-:W0:Y:S02]  /*37f0*/  @P5 LDC R194, c[0x0][0x408] ;  /* 0x00010200ffc25b82 */ /* 0x000e240000000800 */
[----:B------:R-:W-:Y:S01]  /*3800*/  FADD.FTZ R134, R134, R129 ;  /* 0x0000008186867221 */ /* 0x000fe20000010000 */
[----:B------:R-:W-:Y:S01]  /*3810*/  @P5 FMUL.FTZ R129, R174, UR16 ;  /* 0x00000010ae815c20 */ /* 0x000fe20008410000 */
[----:B------:R-:W-:-:S04]  /*3820*/  FADD.FTZ R175, R224, -R175 ;  /* 0x800000afe0af7221 */ /* 0x000fc80000010000 */
[----:B------:R-:W-:-:S04]  /*3830*/  FMUL.FTZ R175, R175, UR24 ;  /* 0x00000018afaf7c20 */ /* 0x000fc80008410000 */
[----:B------:R-:W-:Y:S01]  /*3840*/  @P0 FMUL.FTZ R205, R175, UR16 ;  /* 0x00000010afcd0c20 */ /* 0x000fe20008410000 */
[----:B0-----:R-:W-:Y:S01]  /*3850*/  @P5 FMUL.FTZ R206, R129, R194 ;  /* 0x000000c281ce5220 */ /* 0x001fe20000410000 */
[----:B------:R-:W-:Y:S01]  /*3860*/  @P5 HADD2.F32 R129, -RZ, R47.H0_H0 ;  /* 0x2000002fff815230 */ /* 0x000fe20000004100 */
[----:B------:R-:W-:-:S04]  /*3870*/  MOV R194, RZ ;  /* 0x000000ff00c27202 */ /* 0x000fc80000000f00 */
[----:B------:R-:W-:Y:S02]  /*3880*/  @P5 FMUL.FTZ R194, R206, R129 ;  /* 0x00000081cec25220 */ /* 0x000fe40000410000 */
[----:B------:R-:W0:Y:S08]  /*3890*/  @P0 LDC R129, c[0x0][0x408] ;  /* 0x00010200ff810b82 */ /* 0x000e300000000800 */
[----:B------:R-:W1:Y:S01]  /*38a0*/  @P0 LDC R206, c[0x0][0x408] ;  /* 0x00010200ffce0b82 */ /* 0x000e620000000800 */
[----:B0-----:R-:W-:Y:S01]  /*38b0*/  @P0 FMUL.FTZ R129, R205, R129 ;  /* 0x00000081cd810220 */ /* 0x001fe20000410000 */
[----:B------:R-:W-:-:S03]  /*38c0*/  HFMA2 R205, -RZ, RZ, 0, 0 ;  /* 0x00000000ffcd7431 */ /* 0x000fc600000001ff */
[----:B------:R-:W-:Y:S01]  /*38d0*/  @P0 FMUL.FTZ R205, R195, R129 ;  /* 0x00000081c3cd0220 */ /* 0x000fe20000410000 */
[----:B------:R-:W-:Y:S01]  /*38e0*/  @P0 FMUL.FTZ R129, R175, UR16 ;  /* 0x00000010af810c20 */ /* 0x000fe20008410000 */
[----:B------:R-:W-:Y:S02]  /*38f0*/  MOV R195, RZ ;  /* 0x000000ff00c37202 */ /* 0x000fe40000000f00 */
[----:B------:R-:W-:Y:S01]  /*3900*/  FADD.FTZ R135, R135, R205 ;  /* 0x000000cd87877221 */ /* 0x000fe20000010000 */
[----:B------:R-:W-:Y:S02]  /*3910*/  @P0 HADD2.F32 R205, -RZ, R47.H1_H1 ;  /* 0x3000002fffcd0230 */ /* 0x000fe40000004100 */
[----:B-1----:R-:W-:-:S04]  /*3920*/  @P0 FMUL.FTZ R129, R129, R206 ;  /* 0x000000ce81810220 */ /* 0x002fc80000410000 */
[----:B------:R-:W-:Y:S01]  /*3930*/  @P0 FMUL.FTZ R195, R129, R205 ;  /* 0x000000cd81c30220 */ /* 0x000fe20000410000 */
[----:B------:R-:W-:Y:S02]  /*3940*/  LOP3.LUT P0, RZ, R16, 0xff, RZ, 0xc0, !PT ;  /* 0x000000ff10ff7812 */ /* 0x000fe4000780c0ff */
[----:B------:R-:W-:Y:S01]  /*3950*/  F2FP.F16.F32.PACK_AB R129, R160, R199 ;  /* 0x000000c7a081723e */ /* 0x000fe200000000ff */
[----:B------:R-:W-:Y:S01]  /*3960*/  FFMA.FTZ R160, R214, UR17, R196 ;  /* 0x00000011d6a07c23 */ /* 0x000fe200080100c4 */
[----:B------:R-:W-:Y:S01]  /*3970*/  F2FP.F16.F32.PACK_AB R131, R195, R194 ;  /* 0x000000c2c383723e */ /* 0x000fe200000000ff */
[----:B------:R-:W-:Y:S02]  /*3980*/  HFMA2 R195, -RZ, RZ, 0, 0 ;  /* 0x00000000ffc37431 */ /* 0x000fe400000001ff */
[----:B------:R-:W-:-:S04]  /*3990*/  FADD.FTZ R160, R247, -R160 ;  /* 0x800000a0f7a07221 */ /* 0x000fc80000010000 */
[----:B------:R-:W-:Y:S02]  /*39a0*/  FMUL.FTZ R160, R160, UR24 ;  /* 0x00000018a0a07c20 */ /* 0x000fe40008410000 */
[----:B------:R-:W0:Y:S01]  /*39b0*/  @P0 LDC R199, c[0x0][0x408] ;  /* 0x00010200ffc70b82 */ /* 0x000e220000000800 */
[----:B------:R-:W-:Y:S02]  /*39c0*/  @P0 HADD2.F32 R192, -RZ, R192.H0_H0 ;  /* 0x200000c0ffc00230 */ /* 0x000fe40000004100 */
[----:B------:R-:W-:-:S04]  /*39d0*/  @P0 FMUL.FTZ R194, R160, UR16 ;  /* 0x00000010a0c20c20 */ /* 0x000fc80008410000 */
[----:B0-----:R-:W-:-:S04]  /*39e0*/  @P0 FMUL.FTZ R199, R194, R199 ;  /* 0x000000c7c2c70220 */ /* 0x001fc80000410000 */
[----:B------:R-:W-:Y:S02]  /*39f0*/  @P0 FMUL.FTZ R195, R192, R199 ;  /* 0x000000c7c0c30220 */ /* 0x000fe40000410000 */
[----:B------:R-:W0:Y:S02]  /*3a00*/  @P0 LDC R199, c[0x0][0x408] ;  /* 0x00010200ffc70b82 */ /* 0x000e240000000800 */
[----:B------:R-:W-:Y:S01]  /*3a10*/  FADD.FTZ R192, R128, R195 ;  /* 0x000000c380c07221 */ /* 0x000fe20000010000 */
[----:B------:R-:W-:Y:S01]  /*3a20*/  @P0 FMUL.FTZ R128, R160, UR16 ;  /* 0x00000010a0800c20 */ /* 0x000fe20008410000 */
[----:B------:R-:W-:-:S03]  /*3a30*/  MOV R195, RZ ;  /* 0x000000ff00c37202 */ /* 0x000fc60000000f00 */
[----:B0-----:R-:W-:Y:S01]  /*3a40*/  @P0 FMUL.FTZ R199, R128, R199 ;  /* 0x000000c780c70220 */ /* 0x001fe20000410000 */
[----:B------:R-:W-:-:S05]  /*3a50*/  @P0 HADD2.F32 R128, -RZ, R44.H0_H0 ;  /* 0x2000002cff800230 */ /* 0x000fca0000004100 */
[----:B------:R-:W-:-:S05]  /*3a60*/  @P0 FMUL.FTZ R195, R199, R128 ;  /* 0x00000080c7c30220 */ /* 0x000fca0000410000 */
[----:B------:R-:W-:Y:S01]  /*3a70*/  F2FP.F16.F32.PACK_AB R128, R204, R195 ;  /* 0x000000c3cc80723e */ /* 0x000fe200000000ff */
[----:B------:R-:W-:Y:S06]  /*3a80*/  BRA `(.L_x_10329) ;  /* 0x0000001000dc7947 */ /* 0x000fec0003800000 */
.L_x_10327:
        /* <DEDUP_REMOVED lines=10> */
[----:B-----5:R-:W-:Y:S02]  /*3b30*/  @P0 HADD2.F32 R204, -RZ, R192.H1_H1 ;  /* 0x300000c0ffcc0230 */ /* 0x020fe40000004100 */
[----:B------:R-:W-:Y:S01]  /*3b40*/  @P0 FFMA.FTZ R199, R218, UR17, R196 ;  /* 0x00000011dac70c23 */ /* 0x000fe200080100c4 */
[----:B------:R-:W-:-:S04]  /*3b50*/  @P0 FADD.FTZ R198, R207, -R198 ;  /* 0x800000c6cfc60221 */ /* 0x000fc80000010000 */
[----:B------:R-:W-:-:S04]  /*3b60*/  @P0 FFMA.FTZ R198, R198, UR24, R165 ;  /* 0x00000018c6c60c23 */ /* 0x000fc800080100a5 */
[----:B------:R-:W-:-:S04]  /*3b70*/  @P0 FMUL.FTZ R198, R198, UR16 ;  /* 0x00000010c6c60c20 */ /* 0x000fc80008410000 */
[----:B0-----:R-:W-:Y:S01]  /*3b80*/  @P0 FMUL.FTZ R197, R198, R197 ;  /* 0x000000c5c6c50220 */ /* 0x001fe20000410000 */
[----:B------:R-:W-:-:S03]  /*3b90*/  HFMA2 R198, -RZ, RZ, 0, 0 ;  /* 0x00000000ffc67431 */ /* 0x000fc600000001ff */
[----:B------:R-:W-:Y:S01]  /*3ba0*/  @P0 FMUL.FTZ R198, R204, R197 ;  /* 0x000000c5ccc60220 */ /* 0x000fe20000410000 */
[----:B------:R-:W-:Y:S01]  /*3bb0*/  @P0 FADD.FTZ R204, R207, -R199 ;  /* 0x800000c7cfcc0221 */ /* 0x000fe20000010000 */
[----:B------:R-:W0:Y:S01]  /*3bc0*/  @P0 LDC R197, c[0x0][0x408] ;  /* 0x00010200ffc50b82 */ /* 0x000e220000000800 */
[----:B------:R-:W-:Y:S01]  /*3bd0*/  @P5 FFMA.FTZ R199, R213, UR17, R196 ;  /* 0x00000011d5c75c23 */ /* 0x000fe200080100c4 */
[----:B------:R-:W-:Y:S01]  /*3be0*/  FADD.FTZ R198, R129, R198 ;  /* 0x000000c681c67221 */ /* 0x000fe20000010000 */
[----:B------:R-:W-:Y:S01]  /*3bf0*/  @P0 FFMA.FTZ R204, R204, UR24, R165 ;  /* 0x00000018cccc0c23 */ /* 0x000fe200080100a5 */
[----:B------:R-:W-:Y:S02]  /*3c00*/  @P0 HADD2.F32 R129, -RZ, R44.H1_H1 ;  /* 0x3000002cff810230 */ /* 0x000fe40000004100 */
[----:B------:R-:W-:Y:S01]  /*3c10*/  @P5 FADD.FTZ R199, R250, -R199 ;  /* 0x800000c7fac75221 */ /* 0x000fe20000010000 */
[----:B------:R-:W-:-:S03]  /*3c20*/  @P0 FMUL.FTZ R204, R204, UR16 ;  /* 0x00000010cccc0c20 */ /* 0x000fc60008410000 */
[----:B------:R-:W-:Y:S01]  /*3c30*/  @P5 FFMA.FTZ R199, R199, UR24, R166 ;  /* 0x00000018c7c75c23 */ /* 0x000fe200080100a6 */
[----:B0-----:R-:W-:Y:S01]  /*3c40*/  @P0 FMUL.FTZ R206, R204, R197 ;  /* 0x000000c5ccce0220 */ /* 0x001fe20000410000 */
[----:B------:R-:W-:Y:S01]  /*3c50*/  MOV R204, RZ ;  /* 0x000000ff00cc7202 */ /* 0x000fe20000000f00 */
[----:B------:R-:W-:Y:S02]  /*3c60*/  @P5 FFMA.FTZ R197, R213, UR17, R196 ;  /* 0x00000011d5c55c23 */ /* 0x000fe400080100c4 */
[----:B------:R-:W-:Y:S01]  /*3c70*/  @P0 FMUL.FTZ R204, R129, R206 ;  /* 0x000000ce81cc0220 */ /* 0x000fe20000410000 */
[----:B------:R-:W-:Y:S01]  /*3c80*/  LOP3.LUT P0, RZ, R16, 0xff000000, RZ, 0xc0, !PT ;  /* 0xff00000010ff7812 */ /* 0x000fe2000780c0ff */
[----:B------:R-:W0:Y:S01]  /*3c90*/  @P5 LDC R129, c[0x0][0x408] ;  /* 0x00010200ff815b82 */ /* 0x000e220000000800 */
[----:B------:R-:W-:-:S04]  /*3ca0*/  @P5 FADD.FTZ R197, R250, -R197 ;  /* 0x800000c5fac55221 */ /* 0x000fc80000010000 */
[----:B------:R-:W-:-:S04]  /*3cb0*/  @P5 FFMA.FTZ R197, R197, UR24, R166 ;  /* 0x00000018c5c55c23 */ /* 0x000fc800080100a6 */
[----:B------:R-:W-:Y:S01]  /*3cc0*/  @P5 FMUL.FTZ R206, R197, UR16 ;  /* 0x00000010c5ce5c20 */ /* 0x000fe20008410000 */
[----:B------:R-:W-:Y:S02]  /*3cd0*/  HFMA2 R197, -RZ, RZ, 0, 0 ;  /* 0x00000000ffc57431 */ /* 0x000fe400000001ff */
[----:B------:R-:W-:Y:S01]  /*3ce0*/  @P0 FFMA.FTZ R205, R210, UR17, R196 ;  /* 0x00000011d2cd0c23 */ /* 0x000fe200080100c4 */
        /* <DEDUP_REMOVED lines=11> */
[----:B------:R-:W-:Y:S01]  /*3da0*/  @P0 FADD.FTZ R130, R246, -R205 ;  /* 0x800000cdf6820221 */ /* 0x000fe20000010000 */
[----:B------:R-:W0:Y:S03]  /*3db0*/  @P0 LDC R129, c[0x0][0x408] ;  /* 0x00010200ff810b82 */ /* 0x000e260000000800 */
[----:B------:R-:W-:-:S04]  /*3dc0*/  @P0 FFMA.FTZ R130, R130, UR24, R167 ;  /* 0x0000001882820c23 */ /* 0x000fc800080100a7 */
[----:B------:R-:W-:-:S04]  /*3dd0*/  @P0 FMUL.FTZ R130, R130, UR16 ;  /* 0x0000001082820c20 */ /* 0x000fc80008410000 */
[----:B0-----:R-:W-:Y:S01]  /*3de0*/  @P0 FMUL.FTZ R129, R130, R129 ;  /* 0x0000008182810220 */ /* 0x001fe20000410000 */
[----:B------:R-:W-:-:S03]  /*3df0*/  HFMA2 R130, -RZ, RZ, 0, 0 ;  /* 0x00000000ff827431 */ /* 0x000fc600000001ff */
[----:B------:R-:W-:Y:S02]  /*3e00*/  @P0 FMUL.FTZ R130, R206, R129 ;  /* 0x00000081ce820220 */ /* 0x000fe40000410000 */
[----:B------:R-:W0:Y:S02]  /*3e10*/  @P0 LDC R129, c[0x0][0x408] ;  /* 0x00010200ff810b82 */ /* 0x000e240000000800 */
[----:B------:R-:W-:Y:S01]  /*3e20*/  FADD.FTZ R193, R131, R130 ;  /* 0x0000008283c17221 */ /* 0x000fe20000010000 */
[----:B------:R-:W-:-:S04]  /*3e30*/  @P0 FFMA.FTZ R131, R210, UR17, R196 ;  /* 0x00000011d2830c23 */ /* 0x000fc800080100c4 */
[----:B------:R-:W-:-:S04]  /*3e40*/  @P0 FADD.FTZ R130, R246, -R131 ;  /* 0x80000083f6820221 */ /* 0x000fc80000010000 */
[----:B------:R-:W-:-:S04]  /*3e50*/  @P0 FFMA.FTZ R130, R130, UR24, R167 ;  /* 0x0000001882820c23 */ /* 0x000fc800080100a7 */
        /* <DEDUP_REMOVED lines=19> */
[----:B------:R-:W0:Y:S03]  /*3f90*/  @P0 LDC R131, c[0x0][0x408] ;  /* 0x00010200ff830b82 */ /* 0x000e260000000800 */
[----:B------:R-:W-:-:S04]  /*3fa0*/  @P0 FFMA.FTZ R205, R205, UR24, R168 ;  /* 0x00000018cdcd0c23 */ /* 0x000fc800080100a8 */
[----:B------:R-:W-:Y:S01]  /*3fb0*/  @P0 FMUL.FTZ R130, R205, UR16 ;  /* 0x00000010cd820c20 */ /* 0x000fe20008410000 */
[----:B------:R-:W-:-:S03]  /*3fc0*/  @P0 HADD2.F32 R205, -RZ, R46.H0_H0 ;  /* 0x2000002effcd0230 */ /* 0x000fc60000004100 */
        /* <DEDUP_REMOVED lines=10> */
[----:B------:R-:W-:-:S03]  /*4070*/  @P0 FFMA.FTZ R131, R131, UR24, R169 ;  /* 0x0000001883830c23 */ /* 0x000fc600080100a9 */
[----:B------:R-:W-:Y:S01]  /*4080*/  @P0 FFMA.FTZ R206, R206, UR24, R169 ;  /* 0x00000018cece0c23 */ /* 0x000fe200080100a9 */
        /* <DEDUP_REMOVED lines=48> */
[----:B------:R-:W-:-:S04]  /*4390*/  @P0 FFMA.FTZ R195, R195, UR24, R171 ;  /* 0x00000018c3c30c23 */ /* 0x000fc800080100ab */
        /* <DEDUP_REMOVED lines=11> */
[----:B------:R-:W-:-:S04]  /*4450*/  @P0 FFMA.FTZ R205, R205, UR24, R164 ;  /* 0x00000018cdcd0c23 */ /* 0x000fc800080100a4 */
[----:B------:R-:W-:-:S04]  /*4460*/  @P0 FMUL.FTZ R205, R205, UR16 ;  /* 0x00000010cdcd0c20 */ /* 0x000fc80008410000 */
[----:B0-----:R-:W-:Y:S01]  /*4470*/  @P0 FMUL.FTZ R205, R205, R206 ;  /* 0x000000cecdcd0220 */ /* 0x001fe20000410000 */
[----:B------:R-:W-:-:S03]  /*4480*/  HFMA2 R206, -RZ, RZ, 0, 0 ;  /* 0x00000000ffce7431 */ /* 0x000fc600000001ff */
[----:B------:R-:W-:-:S04]  /*4490*/  @P0 FMUL.FTZ R206, R192, R205 ;  /* 0x000000cdc0ce0220 */ /* 0x000fc80000410000 */
[----:B------:R-:W-:Y:S01]  /*44a0*/  FADD.FTZ R192, R128, R206 ;  /* 0x000000ce80c07221 */ /* 0x000fe20000010000 */
[----:B------:R-:W-:-:S04]  /*44b0*/  @P0 FFMA.FTZ R128, R214, UR17, R196 ;  /* 0x00000011d6800c23 */ /* 0x000fc800080100c4 */
[----:B------:R-:W-:-:S04]  /*44c0*/  @P0 FADD.FTZ R205, R247, -R128 ;  /* 0x80000080f7cd0221 */ /* 0x000fc80000010000 */
[----:B------:R-:W-:-:S04]  /*44d0*/  @P0 FFMA.FTZ R205, R205, UR24, R164 ;  /* 0x00000018cdcd0c23 */ /* 0x000fc800080100a4 */
[----:B------:R-:W-:Y:S01]  /*44e0*/  @P0 FMUL.FTZ R128, R205, UR16 ;  /* 0x00000010cd800c20 */ /* 0x000fe20008410000 */
[----:B------:R-:W-:-:S03]  /*44f0*/  @P0 HADD2.F32 R205, -RZ, R44.H0_H0 ;  /* 0x2000002cffcd0230 */ /* 0x000fc60000004100 */
[----:B-1----:R-:W-:Y:S01]  /*4500*/  @P0 FMUL.FTZ R199, R128, R199 ;  /* 0x000000c780c70220 */ /* 0x002fe20000410000 */
[----:B------:R-:W-:-:S03]  /*4510*/  MOV R128, RZ ;  /* 0x000000ff00807202 */ /* 0x000fc60000000f00 */
[----:B------:R-:W-:-:S05]  /*4520*/  @P0 FMUL.FTZ R128, R205, R199 ;  /* 0x000000c7cd800220 */ /* 0x000fca0000410000 */
[----:B------:R-:W-:Y:S01]  /*4530*/  F2FP.F16.F32.PACK_AB R128, R204, R128 ;  /* 0x00000080cc80723e */ /* 0x000fe200000000ff */
[----:B------:R-:W-:Y:S06]  /*4540*/  BRA `(.L_x_10329) ;  /* 0x00000008002c7947 */ /* 0x000fec0003800000 */
.L_x_10330:
[----:B------:R-:W-:Y:S01]  /*4550*/  LOP3.LUT P0, RZ, R16, 0xff00, RZ, 0xc0, !PT ;  /* 0x0000ff0010ff7812 */ /* 0x000fe2000780c0ff */
[----:B------:R-:W-:Y:S01]  /*4560*/  FFMA.FTZ R160, R218, UR17, R196 ;  /* 0x00000011daa07c23 */ /* 0x000fe200080100c4 */
[----:B------:R-:W-:Y:S02]  /*4570*/  LOP3.LUT P5, RZ, R16, 0xff0000, RZ, 0xc0, !PT ;  /* 0x00ff000010ff7812 */ /* 0x000fe400078ac0ff */
[----:B------:R-:W-:Y:S01]  /*4580*/  CS2R R198, SRZ ;  /* 0x0000000000c67805 */ /* 0x000fe2000001ff00 */
[----:B------:R-:W-:Y:S02]  /*4590*/  HFMA2 R204, -RZ, RZ, 0, 0 ;  /* 0x00000000ffcc7431 */ /* 0x000fe400000001ff */
[----:B-----5:R-:W-:Y:S01]  /*45a0*/  FADD.FTZ R160, R207, -R160 ;  /* 0x800000a0cfa07221 */ /* 0x020fe20000010000 */
[----:B------:R-:W-:-:S03]  /*45b0*/  MOV R197, RZ ;  /* 0x000000ff00c57202 */ /* 0x000fc60000000f00 */
[----:B------:R-:W-:Y:S02]  /*45c0*/  FFMA.FTZ R161, R160, UR24, R165 ;  /* 0x00000018a0a17c23 */ /* 0x000fe400080100a5 */
        /* <DEDUP_REMOVED lines=15> */
[----:B------:R-:W-:Y:S01]  /*46c0*/  FFMA.FTZ R162, R163, UR24, R166 ;  /* 0x00000018a3a27c23 */ /* 0x000fe200080100a6 */
        /* <DEDUP_REMOVED lines=9> */
[----:B------:R-:W-:Y:S01]  /*4760*/  FADD.FTZ R197, R130, R197 ;  /* 0x000000c582c57221 */ /* 0x000fe20000010000 */
[----:B0-----:R-:W-:Y:S02]  /*4770*/  @P5 FMUL.FTZ R172, R160, R173 ;  /* 0x000000ada0ac5220 */ /* 0x001fe40000410000 */
[----:B------:R-:W0:Y:S02]  /*4780*/  @P0 LDC R160, c[0x0][0x408] ;  /* 0x00010200ffa00b82 */ /* 0x000e240000000800 */
[----:B------:R-:W-:Y:S01]  /*4790*/  @P5 FMUL.FTZ R199, R163, R172 ;  /* 0x000000aca3c75220 */ /* 0x000fe20000410000 */
[----:B------:R-:W-:Y:S01]  /*47a0*/  FFMA.FTZ R163, R210, UR17, R196 ;  /* 0x00000011d2a37c23 */ /* 0x000fe200080100c4 */
[----:B------:R-:W-:-:S03]  /*47b0*/  LOP3.LUT P5, RZ, R17, 0xff, RZ, 0xc0, !PT ;  /* 0x000000ff11ff7812 */ /* 0x000fc600078ac0ff */
[----:B------:R-:W-:Y:S01]  /*47c0*/  FADD.FTZ R174, R246, -R163 ;  /* 0x800000a3f6ae7221 */ /* 0x000fe20000010000 */
[----:B------:R-:W1:Y:S03]  /*47d0*/  @P0 LDC R172, c[0x0][0x408] ;  /* 0x00010200ffac0b82 */ /* 0x000e660000000800 */
[----:B------:R-:W-:Y:S01]  /*47e0*/  FFMA.FTZ R163, R174, UR24, R167 ;  /* 0x00000018aea37c23 */ /* 0x000fe200080100a7 */
[----:B------:R-:W-:-:S03]  /*47f0*/  HFMA2 R174, -RZ, RZ, 0, 0 ;  /* 0x00000000ffae7431 */ /* 0x000fc600000001ff */
        /* <DEDUP_REMOVED lines=13> */
[----:B------:R-:W-:Y:S01]  /*48d0*/  FFMA.FTZ R172, R175, UR24, R168 ;  /* 0x00000018afac7c23 */ /* 0x000fe200080100a8 */
[----:B------:R-:W-:-:S03]  /*48e0*/  FFMA.FTZ R175, R14, UR17, R196 ;  /* 0x000000110eaf7c23 */ /* 0x000fc600080100c4 */
[----:B------:R-:W-:Y:S01]  /*48f0*/  @P5 FMUL.FTZ R130, R172, UR16 ;  /* 0x00000010ac825c20 */ /* 0x000fe20008410000 */
[----:B------:R-:W-:-:S03]  /*4900*/  FADD.FTZ R175, R234, -R175 ;  /* 0x800000afeaaf7221 */ /* 0x000fc60000010000 */
        /* <DEDUP_REMOVED lines=23> */
[----:B------:R-:W-:Y:S01]  /*4a80*/  FFMA.FTZ R174, R175, UR24, R170 ;  /* 0x00000018afae7c23 */ /* 0x000fe200080100aa */
        /* <DEDUP_REMOVED lines=16> */
[----:B------:R-:W-:-:S04]  /*4b90*/  @P5 FMUL.FTZ R129, R174, UR16 ;  /* 0x00000010ae815c20 */ /* 0x000fc80008410000 */
[----:B0-----:R-:W-:Y:S01]  /*4ba0*/  @P5 FMUL.FTZ R206, R129, R194 ;  /* 0x000000c281ce5220 */ /* 0x001fe20000410000 */
[----:B------:R-:W-:Y:S01]  /*4bb0*/  @P5 HADD2.F32 R129, -RZ, R47.H0_H0 ;  /* 0x2000002fff815230 */ /* 0x000fe20000004100 */
[----:B------:R-:W-:-:S04]  /*4bc0*/  MOV R194, RZ ;  /* 0x000000ff00c27202 */ /* 0x000fc80000000f00 */
[----:B------:R-:W-:Y:S01]  /*4bd0*/  @P5 FMUL.FTZ R194, R129, R206 ;  /* 0x000000ce81c25220 */ /* 0x000fe20000410000 */
[----:B------:R-:W-:Y:S01]  /*4be0*/  FADD.FTZ R206, R224, -R175 ;  /* 0x800000afe0ce7221 */ /* 0x000fe20000010000 */
[----:B------:R-:W0:Y:S03]  /*4bf0*/  @P0 LDC R129, c[0x0][0x408] ;  /* 0x00010200ff810b82 */ /* 0x000e260000000800 */
[----:B------:R-:W-:-:S04]  /*4c00*/  FFMA.FTZ R175, R206, UR24, R171 ;  /* 0x00000018ceaf7c23 */ /* 0x000fc800080100ab */
[----:B------:R-:W-:Y:S01]  /*4c10*/  @P0 FMUL.FTZ R205, R175, UR16 ;  /* 0x00000010afcd0c20 */ /* 0x000fe20008410000 */
[----:B------:R-:W1:Y:S03]  /*4c20*/  @P0 LDC R206, c[0x0][0x408] ;  /* 0x00010200ffce0b82 */ /* 0x000e660000000800 */
        /* <DEDUP_REMOVED lines=12> */
[----:B------:R-:W-:-:S03]  /*4cf0*/  F2FP.F16.F32.PACK_AB R131, R195, R194 ;  /* 0x000000c2c383723e */ /* 0x000fc600000000ff */
[----:B------:R-:W-:-:S04]  /*4d00*/  FADD.FTZ R195, R247, -R160 ;  /* 0x800000a0f7c37221 */ /* 0x000fc80000010000 */
[----:B------:R-:W-:Y:S01]  /*4d10*/  FFMA.FTZ R160, R195, UR24, R164 ;  /* 0x00000018c3a07c23 */ /* 0x000fe200080100a4 */
[----:B------:R-:W-:Y:S01]  /*4d20*/  HFMA2 R195, -RZ, RZ, 0, 0 ;  /* 0x00000000ffc37431 */ /* 0x000fe200000001ff */
        /* <DEDUP_REMOVED lines=12> */
[----:B------:R-:W-:-:S07]  /*4df0*/  F2FP.F16.F32.PACK_AB R128, R204, R195 ;  /* 0x000000c3cc80723e */ /* 0x000fce00000000ff */
.L_x_10329:
        /* <DEDUP_REMOVED lines=13> */
[----:B------:R-:W-:-:S07]  /*4ed0*/  MOV R131, R193 ;  /* 0x000000c100837202 */ /* 0x000fce0000000f00 */
.L_x_10326:
[----:B------:R-:W-:Y:S05]  /*4ee0*/  BSYNC.RECONVERGENT B0 ;  /* 0x0000000000007941 */ /* 0x000fea0003800200 */
.L_x_10325:
        /* <DEDUP_REMOVED lines=8> */
[----:B------:R0:W5:Y:S01]  /*4f70*/  LDL R207, [R1+0x8] ;  /* 0x0000080001cf7983 */ /* 0x0001620000100800 */
[----:B------:R-:W-:-:S04]  /*4f80*/  UISETP.NE.U32.AND UP1, UPT, UR8, URZ, UPT ;  /* 0x000000ff0800728c */ /* 0x000fc8000bf25070 */
[----:B------:R-:W-:-:S06]  /*4f90*/  UISETP.NE.AND.EX UP1, UPT, UR9, URZ, UPT, UP1 ;  /* 0x000000ff0900728c */ /* 0x000fcc000bf25310 */
[----:B------:R-:W-:-:S13]  /*4fa0*/  PLOP3.LUT P0, PT, PT, PT, UP1, 0x80, 0x8 ;  /* 0x000000000008781c */ /* 0x000fda0003f0f018 */
[----:B0-----:R-:W-:Y:S05]  /*4fb0*/  @!P0 BRA `(.L_x_10334) ;  /* 0x0000000800308947 */ /* 0x001fea0003800000 */
[C---:B------:R-:W-:Y:S01]  /*4fc0*/  LOP3.LUT P5, RZ, R18.reuse, 0xff00, RZ, 0xc0, !PT ;  /* 0x0000ff0012ff7812 */ /* 0x040fe200078ac0ff */
[----:B------:R-:W-:Y:S01]  /*4fd0*/  FFMA.FTZ R161, R217, UR17, R196 ;  /* 0x00000011d9a17c23 */ /* 0x000fe200080100c4 */
[----:B------:R-:W-:Y:S02]  /*4fe0*/  LOP3.LUT P6, RZ, R18, 0xff0000, RZ, 0xc0, !PT ;  /* 0x00ff000012ff7812 */ /* 0x000fe400078cc0ff */
[----:B------:R-:W-:Y:S01]  /*4ff0*/  CS2R R198, SRZ ;  /* 0x0000000000c67805 */ /* 0x000fe2000001ff00 */
[----:B------:R-:W-:Y:S02]  /*5000*/  HFMA2 R204, -RZ, RZ, 0, 0 ;  /* 0x00000000ffcc7431 */ /* 0x000fe400000001ff */
[----:B------:R-:W-:Y:S01]  /*5010*/  FADD.FTZ R160, R252, -R161 ;  /* 0x800000a1fca07221 */ /* 0x000fe20000010000 */
[----:B------:R-:W-:-:S03]  /*5020*/  MOV R197, RZ ;  /* 0x000000ff00c57202 */ /* 0x000fc60000000f00 */
[----:B------:R-:W-:Y:S02]  /*5030*/  FFMA.FTZ R161, R160, UR24, R37 ;  /* 0x00000018a0a17c23 */ /* 0x000fe40008010025 */
[----:B------:R-:W0:Y:S02]  /*5040*/  @P5 LDC R163, c[0x0][0x408] ;  /* 0x00010200ffa35b82 */ /* 0x000e240000000800 */
[----:B------:R-:W-:-:S06]  /*5050*/  @P5 FMUL.FTZ R160, R161, UR16 ;  /* 0x00000010a1a05c20 */ /* 0x000fcc0008410000 */
[----:B------:R-:W1:Y:S08]  /*5060*/  @P5 LDC R173, c[0x0][0x408] ;  /* 0x00010200ffad5b82 */ /* 0x000e700000000800 */
[----:B------:R-:W2:Y:S01]  /*5070*/  @P6 LDC R175, c[0x0][0x408] ;  /* 0x00010200ffaf6b82 */ /* 0x000ea20000000800 */
[----:B0-----:R-:W-:Y:S01]  /*5080*/  @P5 FMUL.FTZ R163, R160, R163 ;  /* 0x000000a3a0a35220 */ /* 0x001fe20000410000 */
[----:B-----5:R-:W-:-:S05]  /*5090*/  @P5 HADD2.F32 R160, -RZ, R192.H1_H1 ;  /* 0x300000c0ffa05230 */ /* 0x020fca0000004100 */
[----:B------:R-:W-:Y:S01]  /*50a0*/  @P5 FMUL.FTZ R198, R160, R163 ;  /* 0x000000a3a0c65220 */ /* 0x000fe20000410000 */
[----:B------:R-:W-:-:S03]  /*50b0*/  @P5 FMUL.FTZ R160, R161, UR16 ;  /* 0x00000010a1a05c20 */ /* 0x000fc60008410000 */
[----:B------:R-:W-:Y:S01]  /*50c0*/  FADD.FTZ R198, R137, R198 ;  /* 0x000000c689c67221 */ /* 0x000fe20000010000 */
[----:B-1----:R-:W-:Y:S01]  /*50d0*/  @P5 FMUL.FTZ R173, R160, R173 ;  /* 0x000000ada0ad5220 */ /* 0x002fe20000410000 */
[----:B------:R-:W-:Y:S02]  /*50e0*/  @P5 HADD2.F32 R160, -RZ, R52.H1_H1 ;  /* 0x30000034ffa05230 */ /* 0x000fe40000004100 */
[----:B------:R-:W-:-:S03]  /*50f0*/  HFMA2 R137, -RZ, RZ, 0, 0 ;  /* 0x00000000ff897431 */ /* 0x000fc600000001ff */
[----:B------:R-:W-:Y:S01]  /*5100*/  @P5 FMUL.FTZ R204, R173, R160 ;  /* 0x000000a0adcc5220 */ /* 0x000fe20000410000 */
[----:B------:R-:W-:Y:S01]  /*5110*/  FFMA.FTZ R160, R212, UR17, R196 ;  /* 0x00000011d4a07c23 */ /* 0x000fe200080100c4 */
[----:B------:R-:W0:Y:S01]  /*5120*/  @P6 LDC R173, c[0x0][0x408] ;  /* 0x00010200ffad6b82 */ /* 0x000e220000000800 */
[----:B------:R-:W-:Y:S02]  /*5130*/  LOP3.LUT P5, RZ, R18, 0xff000000, RZ, 0xc0, !PT ;  /* 0xff00000012ff7812 */ /* 0x000fe400078ac0ff */
[----:B------:R-:W-:-:S04]  /*5140*/  FADD.FTZ R163, R249, -R160 ;  /* 0x800000a0f9a37221 */ /* 0x000fc80000010000 */
[----:B------:R-:W-:-:S04]  /*5150*/  FFMA.FTZ R162, R163, UR24, R38 ;  /* 0x00000018a3a27c23 */ /* 0x000fc80008010026 */
[----:B------:R-:W-:-:S03]  /*5160*/  @P6 FMUL.FTZ R160, R162, UR16 ;  /* 0x00000010a2a06c20 */ /* 0x000fc60008410000 */
[----:B------:R-:W1:Y:S01]  /*5170*/  @P5 LDC R172, c[0x0][0x408] ;  /* 0x00010200ffac5b82 */ /* 0x000e620000000800 */
[----:B--2---:R-:W-:Y:S01]  /*5180*/  @P6 FMUL.FTZ R163, R160, R175 ;  /* 0x000000afa0a36220 */ /* 0x004fe20000410000 */
[--C-:B------:R-:W-:Y:S02]  /*5190*/  @P6 HADD2.F32 R160, -RZ, R193.reuse.H0_H0 ;  /* 0x200000c1ffa06230 */ /* 0x100fe40000004100 */
[----:B------:R-:W-:Y:S01]  /*51a0*/  FFMA.FTZ R175, R7, UR17, R196 ;  /* 0x0000001107af7c23 */ /* 0x000fe200080100c4 */
[----:B------:R-:W-:Y:S02]  /*51b0*/  @P5 HADD2.F32 R193, -RZ, R193.H1_H1 ;  /* 0x300000c1ffc15230 */ /* 0x000fe40000004100 */
[----:B------:R-:W-:Y:S01]  /*51c0*/  @P6 FMUL.FTZ R197, R160, R163 ;  /* 0x000000a3a0c56220 */ /* 0x000fe20000410000 */
[----:B------:R-:W-:Y:S01]  /*51d0*/  @P6 FMUL.FTZ R160, R162, UR16 ;  /* 0x00000010a2a06c20 */ /* 0x000fe20008410000 */
[----:B------:R-:W-:Y:S02]  /*51e0*/  FADD.FTZ R175, R242, -R175 ;  /* 0x800000aff2af7221 */ /* 0x000fe40000010000 */
[----:B------:R-:W-:Y:S01]  /*51f0*/  FADD.FTZ R197, R138, R197 ;  /* 0x000000c58ac57221 */ /* 0x000fe20000010000 */
[----:B0-----:R-:W-:Y:S01]  /*5200*/  @P6 FMUL.FTZ R173, R160, R173 ;  /* 0x000000ada0ad6220 */ /* 0x001fe20000410000 */
[----:B------:R-:W-:-:S05]  /*5210*/  @P6 HADD2.F32 R160, -RZ, R53.H0_H0 ;  /* 0x20000035ffa06230 */ /* 0x000fca0000004100 */
[----:B------:R-:W-:Y:S01]  /*5220*/  @P6 FMUL.FTZ R199, R173, R160 ;  /* 0x000000a0adc76220 */ /* 0x000fe20000410000 */
[----:B------:R-:W-:Y:S01]  /*5230*/  FFMA.FTZ R160, R209, UR17, R196 ;  /* 0x00000011d1a07c23 */ /* 0x000fe200080100c4 */
[----:B------:R-:W-:-:S03]  /*5240*/  LOP3.LUT P6, RZ, R19, 0xff, RZ, 0xc0, !PT ;  /* 0x000000ff13ff7812 */ /* 0x000fc600078cc0ff */
[----:B------:R-:W-:Y:S02]  /*5250*/  FADD.FTZ R174, R245, -R160 ;  /* 0x800000a0f5ae7221 */ /* 0x000fe40000010000 */
[----:B------:R-:W0:Y:S02]  /*5260*/  @P5 LDC R160, c[0x0][0x408] ;  /* 0x00010200ffa05b82 */ /* 0x000e240000000800 */
[----:B------:R-:W-:Y:S01]  /*5270*/  FFMA.FTZ R163, R174, UR24, R39 ;  /* 0x00000018aea37c23 */ /* 0x000fe20008010027 */
[----:B------:R-:W-:-:S03]  /*5280*/  HFMA2 R174, -RZ, RZ, 0, 0 ;  /* 0x00000000ffae7431 */ /* 0x000fc600000001ff */
[----:B------:R-:W-:-:S04]  /*5290*/  @P5 FMUL.FTZ R173, R163, UR16 ;  /* 0x00000010a3ad5c20 */ /* 0x000fc80008410000 */
[----:B-1----:R-:W-:-:S04]  /*52a0*/  @P5 FMUL.FTZ R172, R173, R172 ;  /* 0x000000acadac5220 */ /* 0x002fc80000410000 */
[----:B------:R-:W-:Y:S01]  /*52b0*/  @P5 FMUL.FTZ R174, R193, R172 ;  /* 0x000000acc1ae5220 */ /* 0x000fe20000410000 */
[----:B------:R-:W-:-:S03]  /*52c0*/  @P5 HADD2.F32 R172, -RZ, R53.H1_H1 ;  /* 0x30000035ffac5230 */ /* 0x000fc60000004100 */
[----:B------:R-:W-:Y:S01]  /*52d0*/  FADD.FTZ R193, R139, R174 ;  /* 0x000000ae8bc17221 */ /* 0x000fe20000010000 */
[----:B------:R-:W-:Y:S02]  /*52e0*/  @P6 HADD2.F32 R139, -RZ, R54.H0_H0 ;  /* 0x20000036ff8b6230 */ /* 0x000fe40000004100 */
[----:B0-----:R-:W-:Y:S01]  /*52f0*/  @P5 FMUL.FTZ R173, R173, R160 ;  /* 0x000000a0adad5220 */ /* 0x001fe20000410000 */
[----:B------:R-:W-:-:S03]  /*5300*/  MOV R160, RZ ;  /* 0x000000ff00a07202 */ /* 0x000fc60000000f00 */
[----:B------:R-:W-:Y:S01]  /*5310*/  @P5 FMUL.FTZ R160, R173, R172 ;  /* 0x000000acada05220 */ /* 0x000fe20000410000 */
[----:B------:R-:W-:Y:S01]  /*5320*/  FFMA.FTZ R172, R175, UR24, R32 ;  /* 0x00000018afac7c23 */ /* 0x000fe20008010020 */
[----:B------:R-:W0:Y:S01]  /*5330*/  @P6 LDC R173, c[0x0][0x408] ;  /* 0x00010200ffad6b82 */ /* 0x000e220000000800 */
[----:B------:R-:W-:Y:S02]  /*5340*/  LOP3.LUT P5, RZ, R19, 0xff00, RZ, 0xc0, !PT ;  /* 0x0000ff0013ff7812 */ /* 0x000fe400078ac0ff */
[----:B------:R-:W-:-:S04]  /*5350*/  @P6 FMUL.FTZ R138, R172, UR16 ;  /* 0x00000010ac8a6c20 */ /* 0x000fc80008410000 */
[----:B0-----:R-:W-:Y:S01]  /*5360*/  @P6 FMUL.FTZ R173, R138, R173 ;  /* 0x000000ad8aad6220 */ /* 0x001fe20000410000 */
[----:B------:R-:W-:-:S06]  /*5370*/  @P6 HADD2.F32 R138, -RZ, R194.H0_H0 ;  /* 0x200000c2ff8a6230 */ /* 0x000fcc0000004100 */
[----:B------:R-:W-:Y:S02]  /*5380*/  @P5 HADD2.F32 R194, -RZ, R194.H1_H1 ;  /* 0x300000c2ffc25230 */ /* 0x000fe40000004100 */
        /* <DEDUP_REMOVED lines=20> */
[----:B------:R-:W-:-:S04]  /*54d0*/  FFMA.FTZ R174, R13, UR17, R196 ;  /* 0x000000110dae7c23 */ /* 0x000fc800080100c4 */
[----:B------:R-:W-:-:S04]  /*54e0*/  FADD.FTZ R175, R233, -R174 ;  /* 0x800000aee9af7221 */ /* 0x000fc80000010000 */
        /* <DEDUP_REMOVED lines=13> */
[----:B------:R-:W-:Y:S02]  /*55c0*/  @P6 FMUL.FTZ R137, R175, R194 ;  /* 0x000000c2af896220 */ /* 0x000fe40000410000 */
[----:B------:R-:W0:Y:S02]  /*55d0*/  @P6 LDC R194, c[0x0][0x408] ;  /* 0x00010200ffc26b82 */ /* 0x000e240000000800 */
[----:B------:R-:W-:Y:S01]  /*55e0*/  FADD.FTZ R142, R142, R137 ;  /* 0x000000898e8e7221 */ /* 0x000fe20000010000 */
[----:B------:R-:W-:-:S04]  /*55f0*/  @P6 FMUL.FTZ R137, R174, UR16 ;  /* 0x00000010ae896c20 */ /* 0x000fc80008410000 */
[----:B0-----:R-:W-:Y:S01]  /*5600*/  @P6 FMUL.FTZ R206, R137, R194 ;  /* 0x000000c289ce6220 */ /* 0x001fe20000410000 */
[----:B------:R-:W-:Y:S01]  /*5610*/  @P6 HADD2.F32 R137, -RZ, R55.H0_H0 ;  /* 0x20000037ff896230 */ /* 0x000fe20000004100 */
[----:B------:R-:W-:-:S04]  /*5620*/  MOV R194, RZ ;  /* 0x000000ff00c27202 */ /* 0x000fc80000000f00 */
[----:B------:R-:W-:Y:S01]  /*5630*/  @P6 FMUL.FTZ R194, R206, R137 ;  /* 0x00000089cec26220 */ /* 0x000fe20000410000 */
[----:B------:R-:W-:Y:S01]  /*5640*/  FFMA.FTZ R206, R200, UR17, R196 ;  /* 0x00000011c8ce7c23 */ /* 0x000fe200080100c4 */
[----:B------:R-:W0:Y:S03]  /*5650*/  @P5 LDC R137, c[0x0][0x408] ;  /* 0x00010200ff895b82 */ /* 0x000e260000000800 */
[----:B------:R-:W-:-:S04]  /*5660*/  FADD.FTZ R206, R223, -R206 ;  /* 0x800000cedfce7221 */ /* 0x000fc80000010000 */
[----:B------:R-:W-:Y:S02]  /*5670*/  FFMA.FTZ R175, R206, UR24, R35 ;  /* 0x00000018ceaf7c23 */ /* 0x000fe40008010023 */
[----:B------:R-:W1:Y:S02]  /*5680*/  @P5 LDC R206, c[0x0][0x408] ;  /* 0x00010200ffce5b82 */ /* 0x000e640000000800 */
[----:B------:R-:W-:-:S04]  /*5690*/  @P5 FMUL.FTZ R205, R175, UR16 ;  /* 0x00000010afcd5c20 */ /* 0x000fc80008410000 */
        /* <DEDUP_REMOVED lines=30> */
.L_x_10334:
[C---:B------:R-:W-:Y:S02]  /*5880*/  LOP3.LUT P5, RZ, R18.reuse, 0xff00, RZ, 0xc0, !PT ;  /* 0x0000ff0012ff7812 */ /* 0x040fe400078ac0ff */
[----:B------:R-:W-:-:S11]  /*5890*/  LOP3.LUT P6, RZ, R18, 0xff0000, RZ, 0xc0, !PT ;  /* 0x00ff000012ff7812 */ /* 0x000fd600078cc0ff */
[----:B------:R-:W0:Y:S01]  /*58a0*/  @P5 LDC R197, c[0x0][0x408] ;  /* 0x00010200ffc55b82 */ /* 0x000e220000000800 */
[----:B------:R-:W-:-:S04]  /*58b0*/  @P5 FFMA.FTZ R199, R217, UR17, R196 ;  /* 0x00000011d9c75c23 */ /* 0x000fc800080100c4 */
[----:B------:R-:W-:-:S04]  /*58c0*/  @P5 FADD.FTZ R198, R252, -R199 ;  /* 0x800000c7fcc65221 */ /* 0x000fc80000010000 */
[----:B------:R-:W-:-:S04]  /*58d0*/  @P5 FFMA.FTZ R198, R198, UR24, R37 ;  /* 0x00000018c6c65c23 */ /* 0x000fc80008010025 */
[----:B------:R-:W-:-:S04]  /*58e0*/  @P5 FMUL.FTZ R198, R198, UR16 ;  /* 0x00000010c6c65c20 */ /* 0x000fc80008410000 */
[----:B0-----:R-:W-:Y:S01]  /*58f0*/  @P5 FMUL.FTZ R204, R198, R197 ;  /* 0x000000c5c6cc5220 */ /* 0x001fe20000410000 */
[----:B-----5:R-:W-:Y:S02]  /*5900*/  @P5 HADD2.F32 R197, -RZ, R192.H1_H1 ;  /* 0x300000c0ffc55230 */ /* 0x020fe40000004100 */
[----:B------:R-:W-:-:S03]  /*5910*/  HFMA2 R198, -RZ, RZ, 0, 0 ;  /* 0x00000000ffc67431 */ /* 0x000fc600000001ff */
[----:B------:R-:W-:Y:S01]  /*5920*/  @P5 FMUL.FTZ R198, R197, R204 ;  /* 0x000000ccc5c65220 */ /* 0x000fe20000410000 */
[----:B------:R-:W-:Y:S01]  /*5930*/  @P5 FADD.FTZ R204, R252, -R199 ;  /* 0x800000c7fccc5221 */ /* 0x000fe20000010000 */
[----:B------:R-:W0:Y:S02]  /*5940*/  @P5 LDC R197, c[0x0][0x408] ;  /* 0x00010200ffc55b82 */ /* 0x000e240000000800 */
[----:B------:R-:W-:Y:S01]  /*5950*/  FADD.FTZ R198, R137, R198 ;  /* 0x000000c689c67221 */ /* 0x000fe20000010000 */
[----:B------:R-:W-:Y:S01]  /*5960*/  @P5 FFMA.FTZ R204, R204, UR24, R37 ;  /* 0x00000018cccc5c23 */ /* 0x000fe20008010025 */
[----:B------:R-:W-:-:S03]  /*5970*/  @P5 HADD2.F32 R137, -RZ, R52.H1_H1 ;  /* 0x30000034ff895230 */ /* 0x000fc60000004100 */
        /* <DEDUP_REMOVED lines=8> */
[----:B------:R-:W-:-:S04]  /*5a00*/  @P6 FFMA.FTZ R197, R197, UR24, R38 ;  /* 0x00000018c5c56c23 */ /* 0x000fc80008010026 */
[----:B------:R-:W-:Y:S01]  /*5a10*/  @P6 FMUL.FTZ R206, R197, UR16 ;  /* 0x00000010c5ce6c20 */ /* 0x000fe20008410000 */
[----:B------:R-:W-:-:S03]  /*5a20*/  HFMA2 R197, -RZ, RZ, 0, 0 ;  /* 0x00000000ffc57431 */ /* 0x000fc600000001ff */
[----:B0-----:R-:W-:Y:S01]  /*5a30*/  @P6 FMUL.FTZ R206, R206, R137 ;  /* 0x00000089cece6220 */ /* 0x001fe20000410000 */
[----:B------:R-:W-:-:S05]  /*5a40*/  @P6 HADD2.F32 R137, -RZ, R193.H0_H0 ;  /* 0x200000c1ff896230 */ /* 0x000fca0000004100 */
[----:B------:R-:W-:Y:S01]  /*5a50*/  @P6 FMUL.FTZ R197, R137, R206 ;  /* 0x000000ce89c56220 */ /* 0x000fe20000410000 */
[----:B------:R-:W-:Y:S01]  /*5a60*/  @P5 HADD2.F32 R206, -RZ, R193.H1_H1 ;  /* 0x300000c1ffce5230 */ /* 0x000fe20000004100 */
[----:B------:R-:W0:Y:S02]  /*5a70*/  @P6 LDC R137, c[0x0][0x408] ;  /* 0x00010200ff896b82 */ /* 0x000e240000000800 */
[----:B------:R-:W-:Y:S01]  /*5a80*/  FADD.FTZ R197, R138, R197 ;  /* 0x000000c58ac57221 */ /* 0x000fe20000010000 */
[----:B------:R-:W-:-:S04]  /*5a90*/  @P6 FFMA.FTZ R138, R212, UR17, R196 ;  /* 0x00000011d48a6c23 */ /* 0x000fc800080100c4 */
[----:B------:R-:W-:-:S04]  /*5aa0*/  @P6 FADD.FTZ R199, R249, -R138 ;  /* 0x8000008af9c76221 */ /* 0x000fc80000010000 */
[----:B------:R-:W-:-:S04]  /*5ab0*/  @P6 FFMA.FTZ R199, R199, UR24, R38 ;  /* 0x00000018c7c76c23 */ /* 0x000fc80008010026 */
[----:B------:R-:W-:Y:S01]  /*5ac0*/  @P6 FMUL.FTZ R138, R199, UR16 ;  /* 0x00000010c78a6c20 */ /* 0x000fe20008410000 */
[----:B------:R-:W-:-:S03]  /*5ad0*/  MOV R199, RZ ;  /* 0x000000ff00c77202 */ /* 0x000fc60000000f00 */
[----:B0-----:R-:W-:Y:S01]  /*5ae0*/  @P6 FMUL.FTZ R138, R138, R137 ;  /* 0x000000898a8a6220 */ /* 0x001fe20000410000 */
[----:B------:R-:W-:-:S05]  /*5af0*/  @P6 HADD2.F32 R137, -RZ, R53.H0_H0 ;  /* 0x20000035ff896230 */ /* 0x000fca0000004100 */
[----:B------:R-:W-:Y:S01]  /*5b00*/  @P6 FMUL.FTZ R199, R138, R137 ;  /* 0x000000898ac76220 */ /* 0x000fe20000410000 */
[----:B------:R-:W-:Y:S01]  /*5b10*/  @P5 FFMA.FTZ R138, R209, UR17, R196 ;  /* 0x00000011d18a5c23 */ /* 0x000fe200080100c4 */
[----:B------:R-:W0:Y:S03]  /*5b20*/  @P5 LDC R137, c[0x0][0x408] ;  /* 0x00010200ff895b82 */ /* 0x000e260000000800 */
[----:B------:R-:W-:-:S04]  /*5b30*/  @P5 FADD.FTZ R138, R245, -R138 ;  /* 0x8000008af58a5221 */ /* 0x000fc80000010000 */
        /* <DEDUP_REMOVED lines=121> */
.L_x_10333:
[----:B------:R0:W5:Y:S01]  /*62d0*/  LDL R207, [R1+0x8] ;  /* 0x0000080001cf7983 */ /* 0x0001620000100800 */
[----:B------:R-:W1:Y:S02]  /*62e0*/  LDC.64 R198, c[0x0][0x478] ;  /* 0x00011e00ffc67b82 */ /* 0x000e640000000a00 */
[----:B-1----:R-:W-:-:S04]  /*62f0*/  ISETP.NE.U32.AND P0, PT, R198, RZ, PT ;  /* 0x000000ffc600720c */ /* 0x002fc80003f05070 */
[----:B------:R-:W-:-:S13]  /*6300*/  ISETP.NE.AND.EX P0, PT, R199, RZ, PT, P0 ;  /* 0x000000ffc700720c */ /* 0x000fda0003f05300 */
[----:B0-----:R-:W-:Y:S05]  /*6310*/  @!P0 BRA `(.L_x_10336) ;  /* 0x0000000800308947 */ /* 0x001fea0003800000 */
[C---:B------:R-:W-:Y:S01]  /*6320*/  LOP3.LUT P5, RZ, R18.reuse, 0xff00, RZ, 0xc0, !PT ;  /* 0x0000ff0012ff7812 */ /* 0x040fe200078ac0ff */
[--C-:B------:R-:W-:Y:S01]  /*6330*/  FFMA.FTZ R161, R217, UR17, R196.reuse ;  /* 0x00000011d9a17c23 */ /* 0x100fe200080100c4 */
[----:B------:R-:W-:Y:S02]  /*6340*/  LOP3.LUT P6, RZ, R18, 0xff0000, RZ, 0xc0, !PT ;  /* 0x00ff000012ff7812 */ /* 0x000fe400078cc0ff */
[----:B------:R-:W-:Y:S01]  /*6350*/  CS2R R198, SRZ ;  /* 0x0000000000c67805 */ /* 0x000fe2000001ff00 */
[----:B------:R-:W-:Y:S02]  /*6360*/  HFMA2 R204, -RZ, RZ, 0, 0 ;  /* 0x00000000ffcc7431 */ /* 0x000fe400000001ff */
[----:B------:R-:W-:Y:S01]  /*6370*/  FADD.FTZ R161, R252, -R161 ;  /* 0x800000a1fca17221 */ /* 0x000fe20000010000 */
[----:B------:R-:W-:Y:S01]  /*6380*/  MOV R197, RZ ;  /* 0x000000ff00c57202 */ /* 0x000fe20000000f00 */
[----:B------:R-:W-:Y:S02]  /*6390*/  HFMA2 R174, -RZ, RZ, 0, 0 ;  /* 0x00000000ffae7431 */ /* 0x000fe400000001ff */
[----:B------:R-:W-:Y:S01]  /*63a0*/  FFMA.FTZ R175, R7, UR17, R196 ;  /* 0x0000001107af7c23 */ /* 0x000fe200080100c4 */
[----:B------:R-:W-:-:S03]  /*63b0*/  FMUL.FTZ R161, R161, UR24 ;  /* 0x00000018a1a17c20 */ /* 0x000fc60008410000 */
[----:B------:R-:W-:Y:S01]  /*63c0*/  FADD.FTZ R175, R242, -R175 ;  /* 0x800000aff2af7221 */ /* 0x000fe20000010000 */
[----:B------:R-:W0:Y:S01]  /*63d0*/  @P5 LDC R163, c[0x0][0x408] ;  /* 0x00010200ffa35b82 */ /* 0x000e220000000800 */
[----:B------:R-:W-:-:S07]  /*63e0*/  @P5 FMUL.FTZ R160, R161, UR16 ;  /* 0x00000010a1a05c20 */ /* 0x000fce0008410000 */
[----:B------:R-:W1:Y:S01]  /*63f0*/  @P5 LDC R173, c[0x0][0x408] ;  /* 0x00010200ffad5b82 */ /* 0x000e620000000800 */
[----:B0-----:R-:W-:Y:S01]  /*6400*/  @P5 FMUL.FTZ R160, R160, R163 ;  /* 0x000000a3a0a05220 */ /* 0x001fe20000410000 */
[----:B-----5:R-:W-:-:S05]  /*6410*/  @P5 HADD2.F32 R163, -RZ, R192.H1_H1 ;  /* 0x300000c0ffa35230 */ /* 0x020fca0000004100 */
[----:B------:R-:W-:Y:S01]  /*6420*/  @P5 FMUL.FTZ R198, R163, R160 ;  /* 0x000000a0a3c65220 */ /* 0x000fe20000410000 */
[----:B------:R-:W-:Y:S01]  /*6430*/  @P5 FMUL.FTZ R160, R161, UR16 ;  /* 0x00000010a1a05c20 */ /* 0x000fe20008410000 */
[----:B------:R-:W0:Y:S02]  /*6440*/  @P6 LDC R163, c[0x0][0x408] ;  /* 0x00010200ffa36b82 */ /* 0x000e240000000800 */
[----:B------:R-:W-:Y:S01]  /*6450*/  FADD.FTZ R198, R137, R198 ;  /* 0x000000c689c67221 */ /* 0x000fe20000010000 */
[----:B-1----:R-:W-:Y:S01]  /*6460*/  @P5 FMUL.FTZ R173, R160, R173 ;  /* 0x000000ada0ad5220 */ /* 0x002fe20000410000 */
[----:B------:R-:W-:Y:S02]  /*6470*/  @P5 HADD2.F32 R160, -RZ, R52.H1_H1 ;  /* 0x30000034ffa05230 */ /* 0x000fe40000004100 */
[----:B------:R-:W-:-:S03]  /*6480*/  HFMA2 R137, -RZ, RZ, 0, 0 ;  /* 0x00000000ff897431 */ /* 0x000fc600000001ff */
[----:B------:R-:W-:Y:S01]  /*6490*/  @P5 FMUL.FTZ R204, R160, R173 ;  /* 0x000000ada0cc5220 */ /* 0x000fe20000410000 */
[----:B------:R-:W-:Y:S01]  /*64a0*/  FFMA.FTZ R160, R212, UR17, R196 ;  /* 0x00000011d4a07c23 */ /* 0x000fe200080100c4 */
[----:B------:R-:W1:Y:S01]  /*64b0*/  @P6 LDC R173, c[0x0][0x408] ;  /* 0x00010200ffad6b82 */ /* 0x000e620000000800 */
[----:B------:R-:W-:Y:S02]  /*64c0*/  LOP3.LUT P5, RZ, R18, 0xff000000, RZ, 0xc0, !PT ;  /* 0xff00000012ff7812 */ /* 0x000fe400078ac0ff */
[----:B------:R-:W-:-:S04]  /*64d0*/  FADD.FTZ R160, R249, -R160 ;  /* 0x800000a0f9a07221 */ /* 0x000fc80000010000 */
[----:B------:R-:W-:-:S04]  /*64e0*/  FMUL.FTZ R162, R160, UR24 ;  /* 0x00000018a0a27c20 */ /* 0x000fc80008410000 */
[----:B------:R-:W-:-:S03]  /*64f0*/  @P6 FMUL.FTZ R160, R162, UR16 ;  /* 0x00000010a2a06c20 */ /* 0x000fc60008410000 */
[----:B------:R-:W2:Y:S01]  /*6500*/  @P5 LDC R172, c[0x0][0x408] ;  /* 0x00010200ffac5b82 */ /* 0x000ea20000000800 */
[----:B0-----:R-:W-:Y:S01]  /*6510*/  @P6 FMUL.FTZ R160, R160, R163 ;  /* 0x000000a3a0a06220 */ /* 0x001fe20000410000 */
[--C-:B------:R-:W-:Y:S02]  /*6520*/  @P6 HADD2.F32 R163, -RZ, R193.reuse.H0_H0 ;  /* 0x200000c1ffa36230 */ /* 0x100fe40000004100 */
[----:B------:R-:W-:-:S03]  /*6530*/  @P5 HADD2.F32 R193, -RZ, R193.H1_H1 ;  /* 0x300000c1ffc15230 */ /* 0x000fc60000004100 */
[----:B------:R-:W-:Y:S01]  /*6540*/  @P6 FMUL.FTZ R197, R163, R160 ;  /* 0x000000a0a3c56220 */ /* 0x000fe20000410000 */
[----:B------:R-:W-:-:S03]  /*6550*/  @P6 FMUL.FTZ R160, R162, UR16 ;  /* 0x00000010a2a06c20 */ /* 0x000fc60008410000 */
[----:B------:R-:W-:Y:S01]  /*6560*/  FADD.FTZ R197, R138, R197 ;  /* 0x000000c58ac57221 */ /* 0x000fe20000010000 */
[----:B-1----:R-:W-:Y:S01]  /*6570*/  @P6 FMUL.FTZ R173, R160, R173 ;  /* 0x000000ada0ad6220 */ /* 0x002fe20000410000 */
[----:B------:R-:W-:-:S05]  /*6580*/  @P6 HADD2.F32 R160, -RZ, R53.H0_H0 ;  /* 0x20000035ffa06230 */ /* 0x000fca0000004100 */
[----:B------:R-:W-:Y:S01]  /*6590*/  @P6 FMUL.FTZ R199, R160, R173 ;  /* 0x000000ada0c76220 */ /* 0x000fe20000410000 */
[----:B------:R-:W-:Y:S01]  /*65a0*/  FFMA.FTZ R160, R209, UR17, R196 ;  /* 0x00000011d1a07c23 */ /* 0x000fe200080100c4 */
[----:B------:R-:W-:-:S03]  /*65b0*/  LOP3.LUT P6, RZ, R19, 0xff, RZ, 0xc0, !PT ;  /* 0x000000ff13ff7812 */ /* 0x000fc600078cc0ff */
[----:B------:R-:W-:Y:S02]  /*65c0*/  FADD.FTZ R163, R245, -R160 ;  /* 0x800000a0f5a37221 */ /* 0x000fe40000010000 */
[----:B------:R-:W0:Y:S02]  /*65d0*/  @P5 LDC R160, c[0x0][0x408] ;  /* 0x00010200ffa05b82 */ /* 0x000e240000000800 */
[----:B------:R-:W-:-:S04]  /*65e0*/  FMUL.FTZ R163, R163, UR24 ;  /* 0x00000018a3a37c20 */ /* 0x000fc80008410000 */
[----:B------:R-:W-:-:S04]  /*65f0*/  @P5 FMUL.FTZ R173, R163, UR16 ;  /* 0x00000010a3ad5c20 */ /* 0x000fc80008410000 */
[----:B--2---:R-:W-:-:S04]  /*6600*/  @P5 FMUL.FTZ R172, R173, R172 ;  /* 0x000000acadac5220 */ /* 0x004fc80000410000 */
[----:B------:R-:W-:Y:S01]  /*6610*/  @P5 FMUL.FTZ R174, R193, R172 ;  /* 0x000000acc1ae5220 */ /* 0x000fe20000410000 */
[----:B------:R-:W-:-:S03]  /*6620*/  @P5 HADD2.F32 R172, -RZ, R53.H1_H1 ;  /* 0x30000035ffac5230 */ /* 0x000fc60000004100 */
[----:B------:R-:W-:Y:S01]  /*6630*/  FADD.FTZ R193, R139, R174 ;  /* 0x000000ae8bc17221 */ /* 0x000fe20000010000 */
[----:B------:R-:W-:Y:S02]  /*6640*/  @P6 HADD2.F32 R139, -RZ, R54.H0_H0 ;  /* 0x20000036ff8b6230 */ /* 0x000fe40000004100 */
[----:B0-----:R-:W-:Y:S01]  /*6650*/  @P5 FMUL.FTZ R173, R173, R160 ;  /* 0x000000a0adad5220 */ /* 0x001fe20000410000 */
[----:B------:R-:W-:-:S03]  /*6660*/  MOV R160, RZ ;  /* 0x000000ff00a07202 */ /* 0x000fc60000000f00 */
[----:B------:R-:W-:Y:S01]  /*6670*/  @P5 FMUL.FTZ R160, R172, R173 ;  /* 0x000000adaca05220 */ /* 0x000fe20000410000 */
[----:B------:R-:W-:Y:S01]  /*6680*/  FMUL.FTZ R172, R175, UR24 ;  /* 0x00000018afac7c20 */ /* 0x000fe20008410000 */
        /* <DEDUP_REMOVED lines=19> */
[----:B------:R-:W-:Y:S02]  /*67c0*/  @P5 FMUL.FTZ R137, R173, UR16 ;  /* 0x00000010ad895c20 */ /* 0x000fe40008410000 */
[----:B------:R-:W-:Y:S02]  /*67d0*/  @P6 HADD2.F32 R175, -RZ, R195.H0_H0 ;  /* 0x200000c3ffaf6230 */ /* 0x000fe40000004100 */
        /* <DEDUP_REMOVED lines=8> */
[----:B------:R-:W-:Y:S01]  /*6860*/  FMUL.FTZ R174, R174, UR24 ;  /* 0x00000018aeae7c20 */ /* 0x000fe20008410000 */
        /* <DEDUP_REMOVED lines=22> */
[----:B------:R-:W-:Y:S02]  /*69d0*/  FMUL.FTZ R175, R206, UR24 ;  /* 0x00000018ceaf7c20 */ /* 0x000fe40008410000 */
        /* <DEDUP_REMOVED lines=18> */
[----:B------:R-:W0:Y:S02]  /*6b00*/  @P5 LDC R199, c[0x0][0x408] ;  /* 0x00010200ffc75b82 */ /* 0x000e240000000800 */
[----:B------:R-:W-:-:S04]  /*6b10*/  @P5 FMUL.FTZ R194, R160, UR16 ;  /* 0x00000010a0c25c20 */ /* 0x000fc80008410000 */
[----:B0-----:R-:W-:Y:S01]  /*6b20*/  @P5 FMUL.FTZ R194, R194, R199 ;  /* 0x000000c7c2c25220 */ /* 0x001fe20000410000 */
[----:B------:R-:W-:-:S05]  /*6b30*/  @P5 HADD2.F32 R199, -RZ, R192.H0_H0 ;  /* 0x200000c0ffc75230 */ /* 0x000fca0000004100 */
        /* <DEDUP_REMOVED lines=10> */
.L_x_10336:
[C---:B------:R-:W-:Y:S02]  /*6be0*/  LOP3.LUT P5, RZ, R18.reuse, 0xff00, RZ, 0xc0, !PT ;  /* 0x0000ff0012ff7812 */ /* 0x040fe400078ac0ff */
[----:B------:R-:W-:-:S11]  /*6bf0*/  LOP3.LUT P6, RZ, R18, 0xff0000, RZ, 0xc0, !PT ;  /* 0x00ff000012ff7812 */ /* 0x000fd600078cc0ff */
[----:B------:R-:W0:Y:S01]  /*6c00*/  @P5 LDC R197, c[0x0][0x408] ;  /* 0x00010200ffc55b82 */ /* 0x000e220000000800 */
[----:B------:R-:W-:-:S04]  /*6c10*/  @P5 FFMA.FTZ R199, R217, UR17, R196 ;  /* 0x00000011d9c75c23 */ /* 0x000fc800080100c4 */
[----:B------:R-:W-:-:S04]  /*6c20*/  @P5 FADD.FTZ R199, R252, -R199 ;  /* 0x800000c7fcc75221 */ /* 0x000fc80000010000 */
[----:B------:R-:W-:-:S04]  /*6c30*/  @P5 FMUL.FTZ R199, R199, UR24 ;  /* 0x00000018c7c75c20 */ /* 0x000fc80008410000 */
[----:B------:R-:W-:Y:S01]  /*6c40*/  @P5 FMUL.FTZ R198, R199, UR16 ;  /* 0x00000010c7c65c20 */ /* 0x000fe20008410000 */
[----:B------:R-:W-:-:S04]  /*6c50*/  @P5 FFMA.FTZ R199, R217, UR17, R196 ;  /* 0x00000011d9c75c23 */ /* 0x000fc800080100c4 */
[----:B------:R-:W-:-:S04]  /*6c60*/  @P5 FADD.FTZ R199, R252, -R199 ;  /* 0x800000c7fcc75221 */ /* 0x000fc80000010000 */
[----:B------:R-:W-:Y:S01]  /*6c70*/  @P5 FMUL.FTZ R199, R199, UR24 ;  /* 0x00000018c7c75c20 */ /* 0x000fe20008410000 */
[----:B0-----:R-:W-:Y:S01]  /*6c80*/  @P5 FMUL.FTZ R204, R198, R197 ;  /* 0x000000c5c6cc5220 */ /* 0x001fe20000410000 */
[----:B-----5:R-:W-:Y:S02]  /*6c90*/  @P5 HADD2.F32 R197, -RZ, R192.H1_H1 ;  /* 0x300000c0ffc55230 */ /* 0x020fe40000004100 */
[----:B------:R-:W-:-:S03]  /*6ca0*/  HFMA2 R198, -RZ, RZ, 0, 0 ;  /* 0x00000000ffc67431 */ /* 0x000fc600000001ff */
[----:B------:R-:W-:Y:S01]  /*6cb0*/  @P5 FMUL.FTZ R198, R197, R204 ;  /* 0x000000ccc5c65220 */ /* 0x000fe20000410000 */
[----:B------:R-:W-:Y:S01]  /*6cc0*/  @P5 FMUL.FTZ R204, R199, UR16 ;  /* 0x00000010c7cc5c20 */ /* 0x000fe20008410000 */
[----:B------:R-:W0:Y:S01]  /*6cd0*/  @P5 LDC R197, c[0x0][0x408] ;  /* 0x00010200ffc55b82 */ /* 0x000e220000000800 */
[----:B------:R-:W-:Y:S01]  /*6ce0*/  MOV R199, RZ ;  /* 0x000000ff00c77202 */ /* 0x000fe20000000f00 */
[----:B------:R-:W-:Y:S01]  /*6cf0*/  FADD.FTZ R198, R137, R198 ;  /* 0x000000c689c67221 */ /* 0x000fe20000010000 */
[----:B------:R-:W-:Y:S02]  /*6d00*/  @P5 HADD2.F32 R137, -RZ, R52.H1_H1 ;  /* 0x30000034ff895230 */ /* 0x000fe40000004100 */
[----:B0-----:R-:W-:Y:S01]  /*6d10*/  @P5 FMUL.FTZ R206, R204, R197 ;  /* 0x000000c5ccce5220 */ /* 0x001fe20000410000 */
[----:B------:R-:W-:Y:S01]  /*6d20*/  MOV R204, RZ ;  /* 0x000000ff00cc7202 */ /* 0x000fe20000000f00 */
[----:B------:R-:W-:Y:S02]  /*6d30*/  HFMA2 R197, -RZ, RZ, 0, 0 ;  /* 0x00000000ffc57431 */ /* 0x000fe400000001ff */
[----:B------:R-:W-:Y:S01]  /*6d40*/  @P5 FMUL.FTZ R204, R137, R206 ;  /* 0x000000ce89cc5220 */ /* 0x000fe20000410000 */
[----:B------:R-:W-:Y:S01]  /*6d50*/  @P6 FFMA.FTZ R206, R212, UR17, R196 ;  /* 0x00000011d4ce6c23 */ /* 0x000fe200080100c4 */
[----:B------:R-:W0:Y:S01]  /*6d60*/  @P6 LDC R137, c[0x0][0x408] ;  /* 0x00010200ff896b82 */ /* 0x000e220000000800 */
[----:B------:R-:W-:-:S02]  /*6d70*/  LOP3.LUT P5, RZ, R18, 0xff000000, RZ, 0xc0, !PT ;  /* 0xff00000012ff7812 */ /* 0x000fc400078ac0ff */
[----:B------:R-:W-:-:S04]  /*6d80*/  @P6 FADD.FTZ R206, R249, -R206 ;  /* 0x800000cef9ce6221 */ /* 0x000fc80000010000 */
[----:B------:R-:W-:-:S04]  /*6d90*/  @P6 FMUL.FTZ R206, R206, UR24 ;  /* 0x00000018cece6c20 */ /* 0x000fc80008410000 */
[----:B------:R-:W-:-:S04]  /*6da0*/  @P6 FMUL.FTZ R206, R206, UR16 ;  /* 0x00000010cece6c20 */ /* 0x000fc80008410000 */
        /* <DEDUP_REMOVED lines=8> */
[----:B------:R-:W-:-:S04]  /*6e30*/  @P6 FMUL.FTZ R138, R138, UR24 ;  /* 0x000000188a8a6c20 */ /* 0x000fc80008410000 */
[----:B------:R-:W-:-:S04]  /*6e40*/  @P6 FMUL.FTZ R138, R138, UR16 ;  /* 0x000000108a8a6c20 */ /* 0x000fc80008410000 */
[----:B0-----:R-:W-:Y:S01]  /*6e50*/  @P6 FMUL.FTZ R138, R138, R137 ;  /* 0x000000898a8a6220 */ /* 0x001fe20000410000 */
[----:B------:R-:W-:-:S05]  /*6e60*/  @P6 HADD2.F32 R137, -RZ, R53.H0_H0 ;  /* 0x20000035ff896230 */ /* 0x000fca0000004100 */
[----:B------:R-:W-:Y:S01]  /*6e70*/  @P6 FMUL.FTZ R199, R137, R138 ;  /* 0x0000008a89c76220 */ /* 0x000fe20000410000 */
[----:B------:R-:W-:Y:S01]  /*6e80*/  @P5 FFMA.FTZ R138, R209, UR17, R196 ;  /* 0x00000011d18a5c23 */ /* 0x000fe200080100c4 */
[----:B------:R-:W0:Y:S03]  /*6e90*/  @P5 LDC R137, c[0x0][0x408] ;  /* 0x00010200ff895b82 */ /* 0x000e260000000800 */
[----:B------:R-:W-:-:S04]  /*6ea0*/  @P5 FADD.FTZ R138, R245, -R138 ;  /* 0x8000008af58a5221 */ /* 0x000fc80000010000 */
[----:B------:R-:W-:-:S04]  /*6eb0*/  @P5 FMUL.FTZ R138, R138, UR24 ;  /* 0x000000188a8a5c20 */ /* 0x000fc80008410000 */
        /* <DEDUP_REMOVED lines=29> */
[----:B------:R-:W-:-:S04]  /*7090*/  @P5 FMUL.FTZ R205, R205, UR24 ;  /* 0x00000018cdcd5c20 */ /* 0x000fc80008410000 */
        /* <DEDUP_REMOVED lines=88> */
[----:B------:R-:W-:-:S07]  /*7620*/  F2FP.F16.F32.PACK_AB R136, R204, R136 ;  /* 0x00000088cc88723e */ /* 0x000fce00000000ff */
.L_x_10335:
        /* <DEDUP_REMOVED lines=12> */
.L_x_10332:
[----:B------:R-:W-:Y:S05]  /*76f0*/  BSYNC.RECONVERGENT B0 ;  /* 0x0000000000007941 */ /* 0x000fea0003800200 */
.L_x_10331:
        /* <DEDUP_REMOVED lines=38> */
[----:B------:R-:W-:-:S02]  /*7960*/  LOP3.LUT P5, RZ, R20, 0xff000000, RZ, 0xc0, !PT ;  /* 0xff00000014ff7812 */ /* 0x000fc400078ac0ff */
[----:B------:R-:W-:-:S04]  /*7970*/  @P6 FMUL.FTZ R160, R162, UR16 ;  /* 0x00000010a2a06c20 */ /* 0x000fc80008410000 */
[----:B--2---:R-:W-:Y:S01]  /*7980*/  @P6 FMUL.FTZ R163, R160, R175 ;  /* 0x000000afa0a36220 */ /* 0x004fe20000410000 */
[----:B------:R-:W-:-:S05]  /*7990*/  @P6 HADD2.F32 R160, -RZ, R193.H0_H0 ;  /* 0x200000c1ffa06230 */ /* 0x000fca0000004100 */
[----:B------:R-:W-:Y:S01]  /*79a0*/  @P6 FMUL.FTZ R197, R160, R163 ;  /* 0x000000a3a0c56220 */ /* 0x000fe20000410000 */
[----:B------:R-:W-:Y:S01]  /*79b0*/  @P6 FMUL.FTZ R160, R162, UR16 ;  /* 0x00000010a2a06c20 */ /* 0x000fe20008410000 */
[----:B------:R-:W1:Y:S01]  /*79c0*/  @P5 LDC R172, c[0x0][0x408] ;  /* 0x00010200ffac5b82 */ /* 0x000e620000000800 */
[----:B------:R-:W-:Y:S01]  /*79d0*/  FFMA.FTZ R163, R208, UR17, R196 ;  /* 0x00000011d0a37c23 */ /* 0x000fe200080100c4 */
[----:B------:R-:W-:Y:S02]  /*79e0*/  @P5 HADD2.F32 R193, -RZ, R193.H1_H1 ;  /* 0x300000c1ffc15230 */ /* 0x000fe40000004100 */
[----:B------:R-:W-:Y:S01]  /*79f0*/  FADD.FTZ R197, R146, R197 ;  /* 0x000000c592c57221 */ /* 0x000fe20000010000 */
[----:B------:R-:W-:Y:S01]  /*7a00*/  FADD.FTZ R174, R244, -R163 ;  /* 0x800000a3f4ae7221 */ /* 0x000fe20000010000 */
[----:B0-----:R-:W-:Y:S01]  /*7a10*/  @P6 FMUL.FTZ R173, R160, R173 ;  /* 0x000000ada0ad6220 */ /* 0x001fe20000410000 */
[----:B------:R-:W-:Y:S02]  /*7a20*/  @P6 HADD2.F32 R160, -RZ, R61.H0_H0 ;  /* 0x2000003dffa06230 */ /* 0x000fe40000004100 */
[----:B------:R-:W-:Y:S01]  /*7a30*/  FFMA.FTZ R163, R174, UR24, R179 ;  /* 0x00000018aea37c23 */ /* 0x000fe200080100b3 */
[----:B------:R-:W-:-:S02]  /*7a40*/  HFMA2 R174, -RZ, RZ, 0, 0 ;  /* 0x00000000ffae7431 */ /* 0x000fc400000001ff */
[----:B------:R-:W-:Y:S01]  /*7a50*/  @P6 FMUL.FTZ R199, R173, R160 ;  /* 0x000000a0adc76220 */ /* 0x000fe20000410000 */
[----:B------:R-:W-:Y:S01]  /*7a60*/  @P5 FMUL.FTZ R173, R163, UR16 ;  /* 0x00000010a3ad5c20 */ /* 0x000fe20008410000 */
[----:B------:R-:W0:Y:S01]  /*7a70*/  @P5 LDC R160, c[0x0][0x408] ;  /* 0x00010200ffa05b82 */ /* 0x000e220000000800 */
[----:B------:R-:W-:Y:S02]  /*7a80*/  LOP3.LUT P6, RZ, R21, 0xff, RZ, 0xc0, !PT ;  /* 0x000000ff15ff7812 */ /* 0x000fe400078cc0ff */
[----:B-1----:R-:W-:-:S04]  /*7a90*/  @P5 FMUL.FTZ R172, R173, R172 ;  /* 0x000000acadac5220 */ /* 0x002fc80000410000 */
[----:B------:R-:W-:Y:S01]  /*7aa0*/  @P5 FMUL.FTZ R174, R193, R172 ;  /* 0x000000acc1ae5220 */ /* 0x000fe20000410000 */
[----:B------:R-:W-:-:S03]  /*7ab0*/  @P5 HADD2.F32 R172, -RZ, R61.H1_H1 ;  /* 0x3000003dffac5230 */ /* 0x000fc60000004100 */
[----:B------:R-:W-:-:S03]  /*7ac0*/  FADD.FTZ R193, R147, R174 ;  /* 0x000000ae93c17221 */ /* 0x000fc60000010000 */
[----:B------:R-:W-:Y:S02]  /*7ad0*/  @P6 HADD2.F32 R147, -RZ, R62.H0_H0 ;  /* 0x2000003eff936230 */ /* 0x000fe40000004100 */
        /* <DEDUP_REMOVED lines=19> */
[----:B------:R-:W-:Y:S01]  /*7c10*/  MOV R146, RZ ;  /* 0x000000ff00927202 */ /* 0x000fe20000000f00 */
[----:B------:R-:W-:Y:S02]  /*7c20*/  FFMA.FTZ R173, R9, UR17, R196 ;  /* 0x0000001109ad7c23 */ /* 0x000fe400080100c4 */
[----:B------:R-:W-:Y:S01]  /*7c30*/  @P6 FMUL.FTZ R146, R174, R147 ;  /* 0x00000093ae926220 */ /* 0x000fe20000410000 */
[----:B------:R-:W-:Y:S01]  /*7c40*/  LOP3.LUT P6, RZ, R21, 0xff0000, RZ, 0xc0, !PT ;  /* 0x00ff000015ff7812 */ /* 0x000fe200078cc0ff */
[----:B------:R-:W0:Y:S01]  /*7c50*/  @P5 LDC R147, c[0x0][0x408] ;  /* 0x00010200ff935b82 */ /* 0x000e220000000800 */
        /* <DEDUP_REMOVED lines=67> */
.L_x_10340:
[C---:B------:R-:W-:Y:S02]  /*8090*/  LOP3.LUT P5, RZ, R20.reuse, 0xff00, RZ, 0xc0, !PT ;  /* 0x0000ff0014ff7812 */ /* 0x040fe400078ac0ff */
[----:B------:R-:W-:-:S11]  /*80a0*/  LOP3.LUT P6, RZ, R20, 0xff0000, RZ, 0xc0, !PT ;  /* 0x00ff000014ff7812 */ /* 0x000fd600078cc0ff */
[----:B------:R-:W0:Y:S01]  /*80b0*/  @P5 LDC R197, c[0x0][0x408] ;  /* 0x00010200ffc55b82 */ /* 0x000e220000000800 */
[--C-:B------:R-:W-:Y:S01]  /*80c0*/  @P5 FFMA.FTZ R198, R215, UR17, R196.reuse ;  /* 0x00000011d7c65c23 */ /* 0x100fe200080100c4 */
[----:B------:R-:W-:-:S03]  /*80d0*/  @P6 FFMA.FTZ R199, R211, UR17, R196 ;  /* 0x00000011d3c76c23 */ /* 0x000fc600080100c4 */
[----:B------:R-:W-:Y:S01]  /*80e0*/  @P5 FADD.FTZ R198, R251, -R198 ;  /* 0x800000c6fbc65221 */ /* 0x000fe20000010000 */
[----:B------:R-:W-:-:S03]  /*80f0*/  @P6 FADD.FTZ R199, R248, -R199 ;  /* 0x800000c7f8c76221 */ /* 0x000fc60000010000 */
[----:B------:R-:W-:Y:S01]  /*8100*/  @P5 FFMA.FTZ R198, R198, UR24, R177 ;  /* 0x00000018c6c65c23 */ /* 0x000fe200080100b1 */
[----:B------:R-:W-:-:S03]  /*8110*/  @P6 FFMA.FTZ R199, R199, UR24, R178 ;  /* 0x00000018c7c76c23 */ /* 0x000fc600080100b2 */
[----:B------:R-:W-:-:S04]  /*8120*/  @P5 FMUL.FTZ R198, R198, UR16 ;  /* 0x00000010c6c65c20 */ /* 0x000fc80008410000 */
[----:B0-----:R-:W-:Y:S01]  /*8130*/  @P5 FMUL.FTZ R204, R198, R197 ;  /* 0x000000c5c6cc5220 */ /* 0x001fe20000410000 */
[----:B-----5:R-:W-:Y:S02]  /*8140*/  @P5 HADD2.F32 R197, -RZ, R192.H1_H1 ;  /* 0x300000c0ffc55230 */ /* 0x020fe40000004100 */
        /* <DEDUP_REMOVED lines=154> */
.L_x_10339:
[----:B------:R0:W5:Y:S01]  /*8af0*/  LDL R207, [R1+0x4] ;  /* 0x0000040001cf7983 */ /* 0x0001620000100800 */
[----:B------:R-:W1:Y:S02]  /*8b00*/  LDC.64 R198, c[0x0][0x478] ;  /* 0x00011e00ffc67b82 */ /* 0x000e640000000a00 */
[----:B-1----:R-:W-:-:S04]  /*8b10*/  ISETP.NE.U32.AND P0, PT, R198, RZ, PT ;  /* 0x000000ffc600720c */ /* 0x002fc80003f05070 */
[----:B------:R-:W-:-:S13]  /*8b20*/  ISETP.NE.AND.EX P0, PT, R199, RZ, PT, P0 ;  /* 0x000000ffc700720c */ /* 0x000fda0003f05300 */
[----:B0-----:R-:W-:Y:S05]  /*8b30*/  @!P0 BRA `(.L_x_10342) ;  /* 0x0000000800308947 */ /* 0x001fea0003800000 */
[C---:B------:R-:W-:Y:S01]  /*8b40*/  LOP3.LUT P5, RZ, R20.reuse, 0xff00, RZ, 0xc0, !PT ;  /* 0x0000ff0014ff7812 */ /* 0x040fe200078ac0ff */
[----:B------:R-:W-:Y:S01]  /*8b50*/  FFMA.FTZ R160, R215, UR17, R196 ;  /* 0x00000011d7a07c23 */ /* 0x000fe200080100c4 */
[----:B------:R-:W-:Y:S02]  /*8b60*/  LOP3.LUT P6, RZ, R20, 0xff0000, RZ, 0xc0, !PT ;  /* 0x00ff000014ff7812 */ /* 0x000fe400078cc0ff */
[----:B------:R-:W-:Y:S01]  /*8b70*/  CS2R R198, SRZ ;  /* 0x0000000000c67805 */ /* 0x000fe2000001ff00 */
[----:B------:R-:W-:Y:S02]  /*8b80*/  HFMA2 R204, -RZ, RZ, 0, 0 ;  /* 0x00000000ffcc7431 */ /* 0x000fe400000001ff */
[----:B------:R-:W-:Y:S01]  /*8b90*/  FADD.FTZ R160, R251, -R160 ;  /* 0x800000a0fba07221 */ /* 0x000fe20000010000 */
        /* <DEDUP_REMOVED lines=24> */
[----:B------:R-:W-:-:S03]  /*8d20*/  FFMA.FTZ R175, R12, UR17, R196 ;  /* 0x000000110caf7c23 */ /* 0x000fc600080100c4 */
[----:B------:R-:W-:Y:S01]  /*8d30*/  @P6 FMUL.FTZ R197, R163, R160 ;  /* 0x000000a0a3c56220 */ /* 0x000fe20000410000 */
[----:B------:R-:W-:Y:S01]  /*8d40*/  @P6 FMUL.FTZ R160, R162, UR16 ;  /* 0x00000010a2a06c20 */ /* 0x000fe20008410000 */
[----:B------:R-:W-:Y:S01]  /*8d50*/  FFMA.FTZ R163, R208, UR17, R196 ;  /* 0x00000011d0a37c23 */ /* 0x000fe200080100c4 */
[----:B------:R-:W1:Y:S01]  /*8d60*/  @P5 LDC R172, c[0x0][0x408] ;  /* 0x00010200ffac5b82 */ /* 0x000e620000000800 */
[----:B------:R-:W-:Y:S02]  /*8d70*/  @P5 HADD2.F32 R193, -RZ, R193.H1_H1 ;  /* 0x300000c1ffc15230 */ /* 0x000fe40000004100 */
[----:B------:R-:W-:Y:S01]  /*8d80*/  FADD.FTZ R197, R146, R197 ;  /* 0x000000c592c57221 */ /* 0x000fe20000010000 */
[----:B------:R-:W-:Y:S01]  /*8d90*/  FADD.FTZ R163, R244, -R163 ;  /* 0x800000a3f4a37221 */ /* 0x000fe20000010000 */
[----:B------:R-:W-:-:S03]  /*8da0*/  FADD.FTZ R175, R232, -R175 ;  /* 0x800000afe8af7221 */ /* 0x000fc60000010000 */
[----:B------:R-:W-:Y:S01]  /*8db0*/  FMUL.FTZ R163, R163, UR24 ;  /* 0x00000018a3a37c20 */ /* 0x000fe20008410000 */
[----:B0-----:R-:W-:Y:S01]  /*8dc0*/  @P6 FMUL.FTZ R173, R160, R173 ;  /* 0x000000ada0ad6220 */ /* 0x001fe20000410000 */
[----:B------:R-:W-:-:S05]  /*8dd0*/  @P6 HADD2.F32 R160, -RZ, R61.H0_H0 ;  /* 0x2000003dffa06230 */ /* 0x000fca0000004100 */
        /* <DEDUP_REMOVED lines=98> */
.L_x_10342:
[C---:B------:R-:W-:Y:S02]  /*9400*/  LOP3.LUT P5, RZ, R20.reuse, 0xff00, RZ, 0xc0, !PT ;  /* 0x0000ff0014ff7812 */ /* 0x040fe400078ac0ff */
[----:B------:R-:W-:-:S11]  /*9410*/  LOP3.LUT P6, RZ, R20, 0xff0000, RZ, 0xc0, !PT ;  /* 0x00ff000014ff7812 */ /* 0x000fd600078cc0ff */
[----:B------:R-:W0:Y:S01]  /*9420*/  @P5 LDC R197, c[0x0][0x408] ;  /* 0x00010200ffc55b82 */ /* 0x000e220000000800 */
[--C-:B------:R-:W-:Y:S01]  /*9430*/  @P5 FFMA.FTZ R198, R215, UR17, R196.reuse ;  /* 0x00000011d7c65c23 */ /* 0x100fe200080100c4 */
[----:B------:R-:W-:-:S03]  /*9440*/  @P6 FFMA.FTZ R199, R211, UR17, R196 ;  /* 0x00000011d3c76c23 */ /* 0x000fc600080100c4 */
[----:B------:R-:W-:Y:S01]  /*9450*/  @P5 FADD.FTZ R198, R251, -R198 ;  /* 0x800000c6fbc65221 */ /* 0x000fe20000010000 */
[----:B------:R-:W-:-:S03]  /*9460*/  @P6 FADD.FTZ R199, R248, -R199 ;  /* 0x800000c7f8c76221 */ /* 0x000fc60000010000 */
[----:B------:R-:W-:Y:S01]  /*9470*/  @P5 FMUL.FTZ R198, R198, UR24 ;  /* 0x00000018c6c65c20 */ /* 0x000fe20008410000 */
[----:B------:R-:W-:-:S03]  /*9480*/  @P6 FMUL.FTZ R199, R199, UR24 ;  /* 0x00000018c7c76c20 */ /* 0x000fc60008410000 */
        /* <DEDUP_REMOVED lines=156> */
.L_x_10341:
        /* <DEDUP_REMOVED lines=12> */
.L_x_10338:
[----:B------:R-:W-:Y:S05]  /*9f10*/  BSYNC.RECONVERGENT B0 ;  /* 0x0000000000007941 */ /* 0x000fea0003800200 */
.L_x_10337:
        /* <DEDUP_REMOVED lines=17> */
[----:B------:R-:W-:Y:S02]  /*a030*/  CS2R R198, SRZ ;  /* 0x0000000000c67805 */ /* 0x000fe4000001ff00 */
[----:B------:R-:W-:Y:S01]  /*a040*/  CS2R R204, SRZ ;  /* 0x0000000000cc7805 */ /* 0x000fe2000001ff00 */
[----:B------:R-:W-:Y:S01]  /*a050*/  FADD.FTZ R160, R237, -R160 ;  /* 0x800000a0eda07221 */ /* 0x000fe20000010000 */
[----:B------:R-:W-:-:S03]  /*a060*/  HFMA2 R197, -RZ, RZ, 0, 0 ;  /* 0x00000000ffc57431 */ /* 0x000fc600000001ff */
[----:B-----5:R-:W-:Y:S02]  /*a070*/  FFMA.FTZ R161, R160, UR24, R185 ;  /* 0x00000018a0a17c23 */ /* 0x020fe400080100b9 */
        /* <DEDUP_REMOVED lines=20> */
[----:B------:R-:W-:Y:S02]  /*a1c0*/  @P6 HADD2.F32 R160, -RZ, R193.H0_H0 ;  /* 0x200000c1ffa06230 */ /* 0x000fe40000004100 */
[----:B------:R-:W-:-:S03]  /*a1d0*/  FFMA.FTZ R175, R2, UR17, R196 ;  /* 0x0000001102af7c23 */ /* 0x000fc600080100c4 */
[----:B------:R-:W-:Y:S01]  /*a1e0*/  @P6 FMUL.FTZ R197, R160, R163 ;  /* 0x000000a3a0c56220 */ /* 0x000fe20000410000 */
[----:B------:R-:W-:Y:S01]  /*a1f0*/  @P6 FMUL.FTZ R160, R162, UR16 ;  /* 0x00000010a2a06c20 */ /* 0x000fe20008410000 */
[----:B------:R-:W-:Y:S02]  /*a200*/  @P6 HADD2.F32 R163, -RZ, R69.H0_H0 ;  /* 0x20000045ffa36230 */ /* 0x000fe40000004100 */
[----:B------:R-:W-:Y:S01]  /*a210*/  FADD.FTZ R175, R230, -R175 ;  /* 0x800000afe6af7221 */ /* 0x000fe20000010000 */
[----:B------:R-:W-:Y:S01]  /*a220*/  FADD.FTZ R197, R154, R197 ;  /* 0x000000c59ac57221 */ /* 0x000fe20000010000 */
[----:B------:R-:W-:Y:S02]  /*a230*/  @P5 HADD2.F32 R193, -RZ, R193.H1_H1 ;  /* 0x300000c1ffc15230 */ /* 0x000fe40000004100 */
[----:B0-----:R-:W-:Y:S02]  /*a240*/  @P6 FMUL.FTZ R172, R160, R173 ;  /* 0x000000ada0ac6220 */ /* 0x001fe40000410000 */
[----:B------:R-:W0:Y:S02]  /*a250*/  @P5 LDC R160, c[0x0][0x408] ;  /* 0x00010200ffa05b82 */ /* 0x000e240000000800 */
[----:B------:R-:W-:Y:S01]  /*a260*/  @P6 FMUL.FTZ R204, R172, R163 ;  /* 0x000000a3accc6220 */ /* 0x000fe20000410000 */
[----:B------:R-:W-:Y:S01]  /*a270*/  FFMA.FTZ R172, R3, UR17, R196 ;  /* 0x0000001103ac7c23 */ /* 0x000fe200080100c4 */
[----:B------:R-:W-:-:S03]  /*a280*/  LOP3.LUT P6, RZ, R23, 0xff, RZ, 0xc0, !PT ;  /* 0x000000ff17ff7812 */ /* 0x000fc600078cc0ff */
[----:B------:R-:W-:Y:S02]  /*a290*/  FADD.FTZ R174, R231, -R172 ;  /* 0x800000ace7ae7221 */ /* 0x000fe40000010000 */
[----:B------:R-:W1:Y:S02]  /*a2a0*/  @P5 LDC R172, c[0x0][0x408] ;  /* 0x00010200ffac5b82 */ /* 0x000e640000000800 */
[----:B------:R-:W-:-:S04]  /*a2b0*/  FFMA.FTZ R163, R174, UR24, R187 ;  /* 0x00000018aea37c23 */ /* 0x000fc800080100bb */
[----:B------:R-:W-:-:S04]  /*a2c0*/  @P5 FMUL.FTZ R173, R163, UR16 ;  /* 0x00000010a3ad5c20 */ /* 0x000fc80008410000 */
[----:B0-----:R-:W-:Y:S01]  /*a2d0*/  @P5 FMUL.FTZ R174, R173, R160 ;  /* 0x000000a0adae5220 */ /* 0x001fe20000410000 */
[----:B------:R-:W-:-:S03]  /*a2e0*/  MOV R160, RZ ;  /* 0x000000ff00a07202 */ /* 0x000fc60000000f00 */
[----:B------:R-:W-:-:S04]  /*a2f0*/  @P5 FMUL.FTZ R160, R193, R174 ;  /* 0x000000aec1a05220 */ /* 0x000fc80000410000 */
[----:B------:R-:W-:Y:S01]  /*a300*/  FADD.FTZ R193, R155, R160 ;  /* 0x000000a09bc17221 */ /* 0x000fe20000010000 */
[----:B-1----:R-:W-:Y:S01]  /*a310*/  @P5 FMUL.FTZ R173, R173, R172 ;  /* 0x000000acadad5220 */ /* 0x002fe20000410000 */
[----:B------:R-:W-:Y:S02]  /*a320*/  @P5 HADD2.F32 R172, -RZ, R69.H1_H1 ;  /* 0x30000045ffac5230 */ /* 0x000fe40000004100 */
[----:B------:R-:W-:-:S03]  /*a330*/  @P6 HADD2.F32 R155, -RZ, R70.H0_H0 ;  /* 0x20000046ff9b6230 */ /* 0x000fc60000004100 */
[----:B------:R-:W-:Y:S01]  /*a340*/  @P5 FMUL.FTZ R199, R173, R172 ;  /* 0x000000acadc75220 */ /* 0x000fe20000410000 */
[----:B------:R-:W-:Y:S01]  /*a350*/  FFMA.FTZ R172, R175, UR24, R188 ;  /* 0x00000018afac7c23 */ /* 0x000fe200080100bc */
[----:B------:R-:W0:Y:S01]  /*a360*/  @P6 LDC R173, c[0x0][0x408] ;  /* 0x00010200ffad6b82 */ /* 0x000e220000000800 */
[----:B------:R-:W-:Y:S02]  /*a370*/  LOP3.LUT P5, RZ, R23, 0xff00, RZ, 0xc0, !PT ;  /* 0x0000ff0017ff7812 */ /* 0x000fe400078ac0ff */
[----:B------:R-:W-:-:S11]  /*a380*/  @P6 FMUL.FTZ R154, R172, UR16 ;  /* 0x00000010ac9a6c20 */ /* 0x000fd60008410000 */
[----:B------:R-:W1:Y:S01]  /*a390*/  @P5 LDC R174, c[0x0][0x408] ;  /* 0x00010200ffae5b82 */ /* 0x000e620000000800 */
        /* <DEDUP_REMOVED lines=16> */
[----:B------:R-:W-:-:S04]  /*a4a0*/  @P5 FMUL.FTZ R153, R173, UR16 ;  /* 0x00000010ad995c20 */ /* 0x000fc80008410000 */
[----:B-1----:R-:W-:Y:S01]  /*a4b0*/  @P5 FMUL.FTZ R174, R153, R174 ;  /* 0x000000ae99ae5220 */ /* 0x002fe20000410000 */
[----:B------:R-:W-:Y:S02]  /*a4c0*/  @P5 HADD2.F32 R153, -RZ, R70.H1_H1 ;  /* 0x30000046ff995230 */ /* 0x000fe40000004100 */
[----:B0-----:R-:W-:Y:S01]  /*a4d0*/  @P5 FMUL.FTZ R155, R160, R155 ;  /* 0x0000009ba09b5220 */ /* 0x001fe20000410000 */
[----:B------:R-:W-:-:S03]  /*a4e0*/  HFMA2 R160, -RZ, RZ, 0, 0 ;  /* 0x00000000ffa07431 */ /* 0x000fc600000001ff */
[----:B------:R-:W-:Y:S01]  /*a4f0*/  @P5 FMUL.FTZ R160, R194, R155 ;  /* 0x0000009bc2a05220 */ /* 0x000fe20000410000 */
[----:B------:R-:W-:Y:S01]  /*a500*/  MOV R155, RZ ;  /* 0x000000ff009b7202 */ /* 0x000fe20000000f00 */
[----:B------:R-:W-:Y:S01]  /*a510*/  @P5 FMUL.FTZ R155, R174, R153 ;  /* 0x00000099ae9b5220 */ /* 0x000fe20000410000 */
[----:B------:R-:W-:Y:S01]  /*a520*/  MOV R194, RZ ;  /* 0x000000ff00c27202 */ /* 0x000fe20000000f00 */
[----:B------:R-:W0:Y:S01]  /*a530*/  @P6 LDC R153, c[0x0][0x408] ;  /* 0x00010200ff996b82 */ /* 0x000e220000000800 */
[----:B------:R-:W-:Y:S01]  /*a540*/  FADD.FTZ R157, R157, R160 ;  /* 0x000000a09d9d7221 */ /* 0x000fe20000010000 */
[----:B------:R-:W-:Y:S01]  /*a550*/  FFMA.FTZ R160, R4, UR17, R196 ;  /* 0x0000001104a07c23 */ /* 0x000fe200080100c4 */
[----:B------:R-:W-:Y:S02]  /*a560*/  ISETP.GE.U32.AND P5, PT, R22, RZ, PT ;  /* 0x000000ff1600720c */ /* 0x000fe40003fa6070 */
[----:B------:R-:W-:Y:S01]  /*a570*/  F2FP.F16.F32.PACK_AB R154, R155, R154 ;  /* 0x0000009a9b9a723e */ /* 0x000fe200000000ff */
[----:B------:R-:W-:Y:S01]  /*a580*/  FADD.FTZ R175, R225, -R160 ;  /* 0x800000a0e1af7221 */ /* 0x000fe20000010000 */
[----:B------:R-:W-:-:S03]  /*a590*/  ISETP.GE.U32.AND.EX P5, PT, R23, 0x1000000, PT, P5 ;  /* 0x010000001700780c */ /* 0x000fc60003fa6150 */
[----:B------:R-:W-:-:S04]  /*a5a0*/  FFMA.FTZ R174, R175, UR24, R190 ;  /* 0x00000018afae7c23 */ /* 0x000fc800080100be */
[----:B------:R-:W-:-:S04]  /*a5b0*/  @P6 FMUL.FTZ R160, R174, UR16 ;  /* 0x00000010aea06c20 */ /* 0x000fc80008410000 */
[----:B0-----:R-:W-:Y:S01]  /*a5c0*/  @P6 FMUL.FTZ R175, R160, R153 ;  /* 0x00000099a0af6220 */ /* 0x001fe20000410000 */
[--C-:B------:R-:W-:Y:S02]  /*a5d0*/  @P6 HADD2.F32 R160, -RZ, R195.reuse.H0_H0 ;  /* 0x200000c3ffa06230 */ /* 0x100fe40000004100 */
[----:B------:R-:W-:Y:S02]  /*a5e0*/  HFMA2 R153, -RZ, RZ, 0, 0 ;  /* 0x00000000ff997431 */ /* 0x000fe400000001ff */
[----:B------:R-:W-:Y:S02]  /*a5f0*/  @P5 HADD2.F32 R195, -RZ, R195.H1_H1 ;  /* 0x300000c3ffc35230 */ /* 0x000fe40000004100 */
[----:B------:R-:W-:Y:S02]  /*a600*/  @P6 FMUL.FTZ R153, R160, R175 ;  /* 0x000000afa0996220 */ /* 0x000fe40000410000 */
[----:B------:R-:W0:Y:S02]  /*a610*/  @P6 LDC R160, c[0x0][0x408] ;  /* 0x00010200ffa06b82 */ /* 0x000e240000000800 */
[----:B------:R-:W-:Y:S01]  /*a620*/  FADD.FTZ R158, R158, R153 ;  /* 0x000000999e9e7221 */ /* 0x000fe20000010000 */
[----:B------:R-:W-:-:S04]  /*a630*/  @P6 FMUL.FTZ R153, R174, UR16 ;  /* 0x00000010ae996c20 */ /* 0x000fc80008410000 */
[----:B0-----:R-:W-:Y:S01]  /*a640*/  @P6 FMUL.FTZ R160, R153, R160 ;  /* 0x000000a099a06220 */ /* 0x001fe20000410000 */
[----:B------:R-:W-:-:S05]  /*a650*/  @P6 HADD2.F32 R153, -RZ, R71.H0_H0 ;  /* 0x20000047ff996230 */ /* 0x000fca0000004100 */
[----:B------:R-:W-:Y:S01]  /*a660*/  @P6 FMUL.FTZ R194, R160, R153 ;  /* 0x00000099a0c26220 */ /* 0x000fe20000410000 */
[----:B------:R-:W-:-:S04]  /*a670*/  FFMA.FTZ R153, R216, UR17, R196 ;  /* 0x00000011d8997c23 */ /* 0x000fc800080100c4 */
[----:B------:R-:W-:-:S04]  /*a680*/  FADD.FTZ R160, R207, -R153 ;  /* 0x80000099cfa07221 */ /* 0x000fc80000010000 */
[----:B------:R-:W-:Y:S01]  /*a690*/  FFMA.FTZ R175, R160, UR24, R191 ;  /* 0x00000018a0af7c23 */ /* 0x000fe200080100bf */
[----:B------:R-:W-:-:S03]  /*a6a0*/  HFMA2 R160, -RZ, RZ, 0, 0 ;  /* 0x00000000ffa07431 */ /* 0x000fc600000001ff */
[----:B------:R-:W-:-:S04]  /*a6b0*/  FMUL.FTZ R153, R175, UR16 ;  /* 0x00000010af997c20 */ /* 0x000fc80008410000 */
[----:B------:R-:W-:-:S04]  /*a6c0*/  FMUL.FTZ R153, R153, UR25 ;  /* 0x0000001999997c20 */ /* 0x000fc80008410000 */
[----:B------:R-:W-:Y:S01]  /*a6d0*/  @P5 FMUL.FTZ R160, R153, R195 ;  /* 0x000000c399a05220 */ /* 0x000fe20000410000 */
[----:B------:R-:W-:-:S03]  /*a6e0*/  MOV R195, RZ ;  /* 0x000000ff00c37202 */ /* 0x000fc60000000f00 */
[----:B------:R-:W-:Y:S01]  /*a6f0*/  FADD.FTZ R159, R159, R160 ;  /* 0x000000a09f9f7221 */ /* 0x000fe20000010000 */
[----:B------:R-:W-:-:S05]  /*a700*/  @P5 HADD2.F32 R160, -RZ, R71.H1_H1 ;  /* 0x30000047ffa05230 */ /* 0x000fca0000004100 */
[----:B------:R-:W-:Y:S01]  /*a710*/  @P5 FMUL.FTZ R195, R153, R160 ;  /* 0x000000a099c35220 */ /* 0x000fe20000410000 */
[----:B------:R-:W-:Y:S01]  /*a720*/  LOP3.LUT P5, RZ, R22, 0xff, RZ, 0xc0, !PT ;  /* 0x000000ff16ff7812 */ /* 0x000fe200078ac0ff */
[----:B------:R-:W-:Y:S01]  /*a730*/  FFMA.FTZ R153, R221, UR17, R196 ;  /* 0x00000011dd997c23 */ /* 0x000fe200080100c4 */
[----:B------:R-:W-:Y:S02]  /*a740*/  HFMA2 R196, -RZ, RZ, 0, 0 ;  /* 0x00000000ffc47431 */ /* 0x000fe400000001ff */
[----:B------:R-:W-:Y:S01]  /*a750*/  F2FP.F16.F32.PACK_AB R155, R195, R194 ;  /* 0x000000c2c39b723e */ /* 0x000fe200000000ff */
[----:B------:R-:W-:-:S04]  /*a760*/  FADD.FTZ R153, R240, -R153 ;  /* 0x80000099f0997221 */ /* 0x000fc80000010000 */
[----:B------:R-:W-:-:S04]  /*a770*/  FFMA.FTZ R160, R153, UR24, R184 ;  /* 0x0000001899a07c23 */ /* 0x000fc800080100b8 */
[----:B------:R-:W-:Y:S01]  /*a780*/  @P5 FMUL.FTZ R153, R160, UR16 ;  /* 0x00000010a0995c20 */ /* 0x000fe20008410000 */
[----:B------:R-:W-:-:S03]  /*a790*/  @P5 HADD2.F32 R192, -RZ, R192.H0_H0 ;  /* 0x200000c0ffc05230 */ /* 0x000fc60000004100 */
[----:B------:R-:W-:-:S04]  /*a7a0*/  @P5 FMUL.FTZ R153, R153, UR25 ;  /* 0x0000001999995c20 */ /* 0x000fc80008410000 */
[----:B------:R-:W-:Y:S01]  /*a7b0*/  @P5 FMUL.FTZ R196, R192, R153 ;  /* 0x00000099c0c45220 */ /* 0x000fe20000410000 */
[----:B------:R-:W-:Y:S02]  /*a7c0*/  F2FP.F16.F32.PACK_AB R153, R199, R204 ;  /* 0x000000ccc799723e */ /* 0x000fe400000000ff */
[----:B------:R-:W0:Y:S01]  /*a7d0*/  @P5 LDC R199, c[0x0][0x408] ;  /* 0x00010200ffc75b82 */ /* 0x000e220000000800 */
[----:B------:R-:W-:Y:S01]  /*a7e0*/  FADD.FTZ R192, R152, R196 ;  /* 0x000000c498c07221 */ /* 0x000fe20000010000 */
[----:B------:R-:W-:Y:S01]  /*a7f0*/  @P5 FMUL.FTZ R152, R160, UR16 ;  /* 0x00000010a0985c20 */ /* 0x000fe20008410000 */
[----:B------:R-:W-:-:S03]  /*a800*/  @P5 HADD2.F32 R196, -RZ, R68.H0_H0 ;  /* 0x20000044ffc45230 */ /* 0x000fc60000004100 */
[----:B0-----:R-:W-:Y:S01]  /*a810*/  @P5 FMUL.FTZ R199, R152, R199 ;  /* 0x000000c798c75220 */ /* 0x001fe20000410000 */
[----:B------:R-:W-:-:S03]  /*a820*/  MOV R152, RZ ;  /* 0x000000ff00987202 */ /* 0x000fc60000000f00 */
[----:B------:R-:W-:-:S05]  /*a830*/  @P5 FMUL.FTZ R152, R199, R196 ;  /* 0x000000c4c7985220 */ /* 0x000fca0000410000 */
[----:B------:R-:W-:Y:S01]  /*a840*/  F2FP.F16.F32.PACK_AB R152, R205, R152 ;  /* 0x00000098cd98723e */ /* 0x000fe200000000ff */
[----:B------:R-:W-:Y:S06]  /*a850*/  BRA `(.L_x_10347) ;  /* 0x0000001c00207947 */ /* 0x000fec0003800000 */
.L_x_10346:
[C---:B------:R-:W-:Y:S02]  /*a860*/  LOP3.LUT P5, RZ, R22.reuse, 0xff00, RZ, 0xc0, !PT ;  /* 0x0000ff0016ff7812 */ /* 0x040fe400078ac0ff */
[----:B------:R-:W-:-:S11]  /*a870*/  LOP3.LUT P6, RZ, R22, 0xff0000, RZ, 0xc0, !PT ;  /* 0x00ff000016ff7812 */ /* 0x000fd600078cc0ff */
[----:B------:R-:W0:Y:S01]  /*a880*/  @P5 LDC R197, c[0x0][0x408] ;  /* 0x00010200ffc55b82 */ /* 0x000e220000000800 */
[--C-:B------:R-:W-:Y:S01]  /*a890*/  @P5 FFMA.FTZ R198, R203, UR17, R196.reuse ;  /* 0x00000011cbc65c23 */ /* 0x100fe200080100c4 */
[----:B-----5:R-:W-:Y:S02]  /*a8a0*/  @P5 HADD2.F32 R204, -RZ, R192.H1_H1 ;  /* 0x300000c0ffcc5230 */ /* 0x020fe40000004100 */
        /* <DEDUP_REMOVED lines=124> */
[----:B------:R-:W-:Y:S02]  /*b070*/  @P5 HADD2.F32 R195, -RZ, R195.H1_H1 ;  /* 0x300000c3ffc35230 */ /* 0x000fe40000004100 */
[----:B------:R-:W-:-:S04]  /*b080*/  FMUL.FTZ R205, R205, UR25 ;  /* 0x00000019cdcd7c20 */ /* 0x000fc80008410000 */
[----:B------:R-:W-:Y:S01]  /*b090*/  @P5 FMUL.FTZ R206, R195, R205 ;  /* 0x000000cdc3ce5220 */ /* 0x000fe20000410000 */
[----:B------:R-:W-:-:S03]  /*b0a0*/  MOV R195, RZ ;  /* 0x000000ff00c37202 */ /* 0x000fc60000000f00 */
[----:B------:R-:W-:Y:S01]  /*b0b0*/  FADD.FTZ R159, R159, R206 ;  /* 0x000000ce9f9f7221 */ /* 0x000fe20000010000 */
[----:B------:R-:W-:-:S05]  /*b0c0*/  @P5 HADD2.F32 R206, -RZ, R71.H1_H1 ;  /* 0x30000047ffce5230 */ /* 0x000fca0000004100 */
[----:B------:R-:W-:Y:S01]  /*b0d0*/  @P5 FMUL.FTZ R195, R206, R205 ;  /* 0x000000cdcec35220 */ /* 0x000fe20000410000 */
[----:B------:R-:W-:-:S04]  /*b0e0*/  LOP3.LUT P5, RZ, R22, 0xff, RZ, 0xc0, !PT ;  /* 0x000000ff16ff7812 */ /* 0x000fc800078ac0ff */
[----:B------:R-:W-:-:S09]  /*b0f0*/  F2FP.F16.F32.PACK_AB R155, R195, R194 ;  /* 0x000000c2c39b723e */ /* 0x000fd200000000ff */
[----:B------:R-:W-:Y:S01]  /*b100*/  @P5 FFMA.FTZ R205, R221, UR17, R196 ;  /* 0x00000011ddcd5c23 */ /* 0x000fe200080100c4 */
[----:B------:R-:W-:-:S03]  /*b110*/  @P5 HADD2.F32 R192, -RZ, R192.H0_H0 ;  /* 0x200000c0ffc05230 */ /* 0x000fc60000004100 */
[----:B------:R-:W-:-:S04]  /*b120*/  @P5 FADD.FTZ R205, R240, -R205 ;  /* 0x800000cdf0cd5221 */ /* 0x000fc80000010000 */
[----:B------:R-:W-:-:S04]  /*b130*/  @P5 FFMA.FTZ R205, R205, UR24, R184 ;  /* 0x00000018cdcd5c23 */ /* 0x000fc800080100b8 */
[----:B------:R-:W-:-:S04]  /*b140*/  @P5 FMUL.FTZ R205, R205, UR16 ;  /* 0x00000010cdcd5c20 */ /* 0x000fc80008410000 */
[----:B------:R-:W-:Y:S01]  /*b150*/  @P5 FMUL.FTZ R206, R205, UR25 ;  /* 0x00000019cdce5c20 */ /* 0x000fe20008410000 */
[----:B------:R-:W-:-:S03]  /*b160*/  HFMA2 R205, -RZ, RZ, 0, 0 ;  /* 0x00000000ffcd7431 */ /* 0x000fc600000001ff */
[----:B------:R-:W-:-:S04]  /*b170*/  @P5 FMUL.FTZ R205, R192, R206 ;  /* 0x000000cec0cd5220 */ /* 0x000fc80000410000 */
[----:B------:R-:W-:Y:S01]  /*b180*/  FADD.FTZ R192, R152, R205 ;  /* 0x000000cd98c07221 */ /* 0x000fe20000010000 */
[----:B------:R-:W-:Y:S01]  /*b190*/  @P5 FFMA.FTZ R205, R221, UR17, R196 ;  /* 0x00000011ddcd5c23 */ /* 0x000fe200080100c4 */
[----:B------:R-:W0:Y:S03]  /*b1a0*/  @P5 LDC R152, c[0x0][0x408] ;  /* 0x00010200ff985b82 */ /* 0x000e260000000800 */
[----:B------:R-:W-:-:S04]  /*b1b0*/  @P5 FADD.FTZ R205, R240, -R205 ;  /* 0x800000cdf0cd5221 */ /* 0x000fc80000010000 */
[----:B------:R-:W-:-:S04]  /*b1c0*/  @P5 FFMA.FTZ R205, R205, UR24, R184 ;  /* 0x00000018cdcd5c23 */ /* 0x000fc800080100b8 */
[----:B------:R-:W-:-:S04]  /*b1d0*/  @P5 FMUL.FTZ R205, R205, UR16 ;  /* 0x00000010cdcd5c20 */ /* 0x000fc80008410000 */
[----:B0-----:R-:W-:Y:S01]  /*b1e0*/  @P5 FMUL.FTZ R196, R205, R152 ;  /* 0x00000098cdc45220 */ /* 0x001fe20000410000 */
[----:B------:R-:W-:Y:S01]  /*b1f0*/  @P5 HADD2.F32 R205, -RZ, R68.H0_H0 ;  /* 0x20000044ffcd5230 */ /* 0x000fe20000004100 */
[----:B------:R-:W-:-:S04]  /*b200*/  MOV R152, RZ ;  /* 0x000000ff00987202 */ /* 0x000fc80000000f00 */
[----:B------:R-:W-:-:S05]  /*b210*/  @P5 FMUL.FTZ R152, R205, R196 ;  /* 0x000000c4cd985220 */ /* 0x000fca0000410000 */
[----:B------:R-:W-:Y:S01]  /*b220*/  F2FP.F16.F32.PACK_AB R152, R204, R152 ;  /* 0x00000098cc98723e */ /* 0x000fe200000000ff */
[----:B------:R-:W-:Y:S06]  /*b230*/  BRA `(.L_x_10347) ;  /* 0x0000001000a87947 */ /* 0x000fec0003800000 */
.L_x_10345:
[----:B------:R0:W5:Y:S01]  /*b240*/  LDL R216, [R1+0xc] ;  /* 0x00000c0001d87983 */ /* 0x0001620000100800 */
[----:B------:R-:W1:Y:S03]  /*b250*/  LDC.64 R198, c[0x0][0x478] ;  /* 0x00011e00ffc67b82 */ /* 0x000e660000000a00 */
[----:B------:R0:W5:Y:S01]  /*b260*/  LDL R207, [R1+0x10] ;  /* 0x0000100001cf7983 */ /* 0x0001620000100800 */
[----:B-1----:R-:W-:-:S04]  /*b270*/  ISETP.NE.U32.AND P0, PT, R198, RZ, PT ;  /* 0x000000ffc600720c */ /* 0x002fc80003f05070 */
[----:B------:R-:W-:-:S13]  /*b280*/  ISETP.NE.AND.EX P0, PT, R199, RZ, PT, P0 ;  /* 0x000000ffc700720c */ /* 0x000fda0003f05300 */
        /* <DEDUP_REMOVED lines=8> */
[----:B------:R-:W-:Y:S02]  /*b310*/  FMUL.FTZ R161, R160, UR24 ;  /* 0x00000018a0a17c20 */ /* 0x000fe40008410000 */
        /* <DEDUP_REMOVED lines=24> */
[----:B------:R-:W-:Y:S02]  /*b4a0*/  @P6 HADD2.F32 R163, -RZ, R69.H0_H0 ;  /* 0x20000045ffa36230 */ /* 0x000fe40000004100 */
[----:B------:R-:W-:Y:S01]  /*b4b0*/  FADD.FTZ R175, R230, -R175 ;  /* 0x800000afe6af7221 */ /* 0x000fe20000010000 */
[----:B------:R-:W-:Y:S02]  /*b4c0*/  @P5 HADD2.F32 R174, -RZ, R193.H1_H1 ;  /* 0x300000c1ffae5230 */ /* 0x000fe40000004100 */
[----:B------:R-:W-:Y:S01]  /*b4d0*/  FADD.FTZ R197, R154, R197 ;  /* 0x000000c59ac57221 */ /* 0x000fe20000010000 */
[----:B0-----:R-:W-:Y:S02]  /*b4e0*/  @P6 FMUL.FTZ R172, R160, R173 ;  /* 0x000000ada0ac6220 */ /* 0x001fe40000410000 */
[----:B------:R-:W0:Y:S02]  /*b4f0*/  @P5 LDC R160, c[0x0][0x408] ;  /* 0x00010200ffa05b82 */ /* 0x000e240000000800 */
[----:B------:R-:W-:Y:S01]  /*b500*/  @P6 FMUL.FTZ R204, R163, R172 ;  /* 0x000000aca3cc6220 */ /* 0x000fe20000410000 */
[----:B------:R-:W-:Y:S01]  /*b510*/  FFMA.FTZ R172, R3, UR17, R196 ;  /* 0x0000001103ac7c23 */ /* 0x000fe200080100c4 */
[----:B------:R-:W-:-:S03]  /*b520*/  LOP3.LUT P6, RZ, R23, 0xff, RZ, 0xc0, !PT ;  /* 0x000000ff17ff7812 */ /* 0x000fc600078cc0ff */
[----:B------:R-:W-:Y:S02]  /*b530*/  FADD.FTZ R163, R231, -R172 ;  /* 0x800000ace7a37221 */ /* 0x000fe40000010000 */
[----:B------:R-:W1:Y:S02]  /*b540*/  @P5 LDC R172, c[0x0][0x408] ;  /* 0x00010200ffac5b82 */ /* 0x000e640000000800 */
[----:B------:R-:W-:-:S04]  /*b550*/  FMUL.FTZ R163, R163, UR24 ;  /* 0x00000018a3a37c20 */ /* 0x000fc80008410000 */
[----:B------:R-:W-:-:S04]  /*b560*/  @P5 FMUL.FTZ R173, R163, UR16 ;  /* 0x00000010a3ad5c20 */ /* 0x000fc80008410000 */
[----:B0-----:R-:W-:Y:S01]  /*b570*/  @P5 FMUL.FTZ R173, R173, R160 ;  /* 0x000000a0adad5220 */ /* 0x001fe20000410000 */
[----:B------:R-:W-:-:S03]  /*b580*/  MOV R160, RZ ;  /* 0x000000ff00a07202 */ /* 0x000fc60000000f00 */
[----:B------:R-:W-:Y:S01]  /*b590*/  @P5 FMUL.FTZ R160, R174, R173 ;  /* 0x000000adaea05220 */ /* 0x000fe20000410000 */
[----:B------:R-:W-:-:S03]  /*b5a0*/  @P5 FMUL.FTZ R173, R163, UR16 ;  /* 0x00000010a3ad5c20 */ /* 0x000fc60008410000 */
[----:B------:R-:W-:Y:S01]  /*b5b0*/  FADD.FTZ R193, R155, R160 ;  /* 0x000000a09bc17221 */ /* 0x000fe20000010000 */
[----:B-1----:R-:W-:Y:S01]  /*b5c0*/  @P5 FMUL.FTZ R173, R173, R172 ;  /* 0x000000acadad5220 */ /* 0x002fe20000410000 */
[----:B------:R-:W-:Y:S02]  /*b5d0*/  @P5 HADD2.F32 R172, -RZ, R69.H1_H1 ;  /* 0x30000045ffac5230 */ /* 0x000fe40000004100 */
[----:B------:R-:W-:-:S03]  /*b5e0*/  @P6 HADD2.F32 R155, -RZ, R70.H0_H0 ;  /* 0x20000046ff9b6230 */ /* 0x000fc60000004100 */
[----:B------:R-:W-:Y:S01]  /*b5f0*/  @P5 FMUL.FTZ R199, R172, R173 ;  /* 0x000000adacc75220 */ /* 0x000fe20000410000 */
[----:B------:R-:W-:Y:S01]  /*b600*/  FMUL.FTZ R172, R175, UR24 ;  /* 0x00000018afac7c20 */ /* 0x000fe20008410000 */
        /* <DEDUP_REMOVED lines=37> */
[----:B------:R-:W-:-:S04]  /*b860*/  FMUL.FTZ R174, R160, UR24 ;  /* 0x00000018a0ae7c20 */ /* 0x000fc80008410000 */
[----:B------:R-:W-:-:S06]  /*b870*/  @P6 FMUL.FTZ R160, R174, UR16 ;  /* 0x00000010aea06c20 */ /* 0x000fcc0008410000 */
        /* <DEDUP_REMOVED lines=8> */
[----:B------:R-:W-:-:S05]  /*b900*/  @P6 HADD2.F32 R153, -RZ, R71.H0_H0 ;  /* 0x20000047ff996230 */ /* 0x000fca0000004100 */
[----:B------:R-:W-:Y:S01]  /*b910*/  @P6 FMUL.FTZ R194, R153, R160 ;  /* 0x000000a099c26220 */ /* 0x000fe20000410000 */
[----:B------:R-:W-:Y:S01]  /*b920*/  FFMA.FTZ R153, R216, UR17, R196 ;  /* 0x00000011d8997c23 */ /* 0x000fe200080100c4 */
[----:B------:R-:W-:-:S03]  /*b930*/  HFMA2 R160, -RZ, RZ, 0, 0 ;  /* 0x00000000ffa07431 */ /* 0x000fc600000001ff */
[----:B------:R-:W-:-:S04]  /*b940*/  FADD.FTZ R153, R207, -R153 ;  /* 0x80000099cf997221 */ /* 0x000fc80000010000 */
[----:B------:R-:W-:-:S04]  /*b950*/  FMUL.FTZ R175, R153, UR24 ;  /* 0x0000001899af7c20 */ /* 0x000fc80008410000 */
        /* <DEDUP_REMOVED lines=12> */
[----:B------:R-:W-:-:S04]  /*ba20*/  FMUL.FTZ R160, R153, UR24 ;  /* 0x0000001899a07c20 */ /* 0x000fc80008410000 */
        /* <DEDUP_REMOVED lines=14> */
.L_x_10348:
        /* <DEDUP_REMOVED lines=141> */
[----:B------:R-:W-:-:S04]  /*c3e0*/  @P5 FMUL.FTZ R205, R205, UR24 ;  /* 0x00000018cdcd5c20 */ /* 0x000fc80008410000 */
        /* <DEDUP_REMOVED lines=8> */
[----:B------:R-:W-:-:S04]  /*c470*/  @P5 FMUL.FTZ R205, R205, UR24 ;  /* 0x00000018cdcd5c20 */ /* 0x000fc80008410000 */
[----:B------:R-:W-:-:S04]  /*c480*/  @P5 FMUL.FTZ R205, R205, UR16 ;  /* 0x00000010cdcd5c20 */ /* 0x000fc80008410000 */
[----:B0-----:R-:W-:Y:S01]  /*c490*/  @P5 FMUL.FTZ R196, R205, R152 ;  /* 0x00000098cdc45220 */ /* 0x001fe20000410000 */
[----:B------:R-:W-:Y:S01]  /*c4a0*/  @P5 HADD2.F32 R205, -RZ, R68.H0_H0 ;  /* 0x20000044ffcd5230 */ /* 0x000fe20000004100 */
[----:B------:R-:W-:-:S04]  /*c4b0*/  MOV R152, RZ ;  /* 0x000000ff00987202 */ /* 0x000fc80000000f00 */
[----:B------:R-:W-:-:S05]  /*c4c0*/  @P5 FMUL.FTZ R152, R205, R196 ;  /* 0x000000c4cd985220 */ /* 0x000fca0000410000 */
[----:B------:R-:W-:-:S07]  /*c4d0*/  F2FP.F16.F32.PACK_AB R152, R204, R152 ;  /* 0x00000098cc98723e */ /* 0x000fce00000000ff */
.L_x_10347:
        /* <DEDUP_REMOVED lines=10> */
[----:B------:R-:W-:-:S07]  /*c580*/  MOV R155, R193 ;  /* 0x000000c1009b7202 */ /* 0x000fce0000000f00 */
.L_x_10344:
[----:B------:R-:W-:Y:S05]  /*c590*/  BSYNC.RECONVERGENT B0 ;  /* 0x0000000000007941 */ /* 0x000fea0003800200 */
.L_x_10343:
[----:B------:R-:W-:Y:S02]  /*c5a0*/  UIADD3 UR7, UPT, UPT, UR7, UR22, URZ ;  /* 0x0000001607077290 */ /* 0x000fe4000fffe0ff */
[----:B------:R-:W-:Y:S02]  /*c5b0*/  UPLOP3.LUT UP2, UPT, UPT, UPT, UP2, 0x40, 0x4 ;  /* 0x000000000004789c */ /* 0x000fe40003f4e820 */
[----:B------:R-:W-:-:S09]  /*c5c0*/  UISETP.GE.AND UP1, UPT, UR7, UR23, UPT ;  /* 0x000000170700728c */ /* 0x000fd2000bf26270 */
[----:B------:R-:W-:Y:S05]  /*c5d0*/  BRA.U !UP1, `(.L_x_10349) ;  /* 0xffffff4109f47547 */ /* 0x000fea000b83ffff */
.L_x_10314:
        /* <DEDUP_REMOVED lines=20> */
.L_x_10351:
[----:B------:R-:W-:Y:S05]  /*c720*/  BSYNC.RECONVERGENT B0 ;  /* 0x0000000000007941 */ /* 0x000fea0003800200 */
.L_x_10350:
        /* <DEDUP_REMOVED lines=15> */
.L_x_10353:
[----:B------:R-:W-:Y:S05]  /*c820*/  BSYNC.RECONVERGENT B0 ;  /* 0x0000000000007941 */ /* 0x000fea0003800200 */
.L_x_10352:
        /* <DEDUP_REMOVED lines=15> */
.L_x_10355:
[----:B------:R-:W-:Y:S05]  /*c920*/  BSYNC.RECONVERGENT B0 ;  /* 0x0000000000007941 */ /* 0x000fea0003800200 */
.L_x_10354:
        /* <DEDUP_REMOVED lines=14> */
.L_x_10356:
        /* <DEDUP_REMOVED lines=15> */
.L_x_15712:


//--------------------- .text._ZN10layer_norm13ln_bwd_kernelINS_13Kernel_traitsI6__halfS2_fS2_fjLj4096ELj1ELj1ELj4ELj16ENS_18Kernel_traits_baseILj4096ES2_S2_fS2_fjLj128EEEEELb1ELb1ELb0ELb1EEEvNS_9BwdParamsE --------------------------
	.section	.text._ZN10layer_norm13ln_bwd_kernelINS_13Kernel_traitsI6__halfS2_fS2_fjLj4096ELj1ELj1ELj4ELj16ENS_18Kernel_traits_baseILj4096ES2_S2_fS2_fjLj128EEEEELb1ELb1ELb0ELb1EEEvNS_9BwdParamsE,"ax",@progbits
	.align	128
        .global         _ZN10layer_norm13ln_bwd_kernelINS_13Kernel_traitsI6__halfS2_fS2_fjLj4096ELj1ELj1ELj4ELj16ENS_18Kernel_traits_baseILj4096ES2_S2_fS2_fjLj128EEEEELb1ELb1ELb0ELb1EEEvNS_9BwdParamsE
        .type           _ZN10layer_norm13ln_bwd_kernelINS_13Kernel_traitsI6__halfS2_fS2_fjLj4096ELj1ELj1ELj4ELj16ENS_18Kernel_traits_baseILj4096ES2_S2_fS2_fjLj128EEEEELb1ELb1ELb0ELb1EEEvNS_9BwdParamsE,@function
        .size           _ZN10layer_norm13ln_bwd_kernelINS_13Kernel_traitsI6__halfS2_fS2_fjLj4096ELj1ELj1ELj4ELj16ENS_18Kernel_traits_baseILj4096ES2_S2_fS2_fjLj128EEEEELb1ELb1ELb0ELb1EEEvNS_9BwdParamsE,(.L_x_15713 - _ZN10layer_norm13ln_bwd_kernelINS_13Kernel_traitsI6__halfS2_fS2_fjLj4096ELj1ELj1ELj4ELj16ENS_18Kernel_traits_baseILj4096ES2_S2_fS2_fjLj128EEEEELb1ELb1ELb0ELb1EEEvNS_9BwdParamsE)
        .other          _ZN10layer_norm13ln_bwd_kernelINS_13Kernel_traitsI6__halfS2_fS2_fjLj4096ELj1ELj1ELj4ELj16ENS_18Kernel_traits_baseILj4096ES2_S2_fS2_fjLj128EEEEELb1ELb1ELb0ELb1EEEvNS_9BwdParamsE,@"STO_CUDA_ENTRY STV_DEFAULT"
_ZN10layer_norm13ln_bwd_kernelINS_13Kernel_traitsI6__halfS2_fS2_fjLj4096ELj1ELj1ELj4ELj16ENS_18Kernel_traits_baseILj4096ES2_S2_fS2_fjLj128EEEEELb1ELb1ELb0ELb1EEEvNS_9BwdParamsE:
.text._ZN10layer_norm13ln_bwd_kernelINS_13Kernel_traitsI6__halfS2_fS2_fjLj4096ELj1ELj1ELj4ELj16ENS_18Kernel_traits_baseILj4096ES2_S2_fS2_fjLj128EEEEELb1ELb1ELb0ELb1EEEvNS_9BwdParamsE:
        /* <DEDUP_REMOVED lines=70> */
[----:B------:R-:W-:Y:S02]  /*0460*/  MOV R221, RZ ;  /* 0x000000ff00dd7202 */ /* 0x000fe40000000f00 */
        /* <DEDUP_REMOVED lines=39> */
[----:B------:R-:W-:Y:S01]  /*06e0*/  MOV R182, RZ ;  /* 0x000000ff00b67202 */ /* 0x000fe20000000f00 */
[----:B------:R-:W-:Y:S01]  /*06f0*/  UISETP.NE.AND.EX UP0, UPT, UR5, URZ, UPT, UP0 ;  /* 0x000000ff0500728c */ /* 0x000fe2000bf05300 */
[----:B------:R-:W1:Y:S01]  /*0700*/  LDCU UR23, c[0x0][0x408] ;  /* 0x00008100ff1777ac */ /* 0x000e620008000800 */
[----:B------:R-:W2:Y:S01]  /*0710*/  LDCU UR19, c[0x0][0x388] ;  /* 0x00007100ff1377ac */ /* 0x000ea20008000800 */
[----:B0-----:R-:W-:Y:S01]  /*0720*/  CS2R R4, SRZ ;  /* 0x0000000000047805 */ /* 0x001fe2000001ff00 */
[----:B------:R-:W0:Y:S01]  /*0730*/  LDCU.U8 UR18, c[0x0][0x410] ;  /* 0x00008200ff1277ac */ /* 0x000e220008000000 */
[----:B------:R-:W3:Y:S01]  /*0740*/  LDCU UR22, c[0x0][0x400] ;  /* 0x00008000ff1677ac */ /* 0x000ee20008000800 */
[----:B------:R-:W0:Y:S01]  /*0750*/  LDCU.64 UR24, c[0x0][0x390] ;  /* 0x00007200ff1877ac */ /* 0x000e220008000a00 */
        /* <DEDUP_REMOVED lines=13> */
[----:B------:R-:W-:Y:S01]  /*0830*/  HADD2.F32 R249, -RZ, R15.H1_H1 ;  /* 0x3000000ffff97230 */ /* 0x000fe20000004100 */
[----:B------:R-:W-:Y:S01]  /*0840*/  CS2R R14, SRZ ;  /* 0x00000000000e7805 */ /* 0x000fe2000001ff00 */
[----:B----4-:R-:W-:Y:S01]  /*0850*/  HADD2.F32 R0, -RZ, R21.H1_H1 ;  /* 0x30000015ff007230 */ /* 0x010fe20000004100 */
[----:B------:R-:W-:Y:S01]  /*0860*/  CS2R R20, SRZ ;  /* 0x0000000000147805 */ /* 0x000fe2000001ff00 */
[----:B------:R-:W-:Y:S02]  /*0870*/  HADD2.F32 R248, -RZ, R8.H0_H0 ;  /* 0x20000008fff87230 */ /* 0x000fe40000004100 */
[----:B-1----:R-:W-:Y:S01]  /*0880*/  HADD2.F32 R2, -RZ, R22.H0_H0 ;  /* 0x20000016ff027230 */ /* 0x002fe20000004100 */
[----:B------:R1:W-:Y:S01]  /*0890*/  STL [R1+0x40], R0 ;  /* 0x0000400001007387 */ /* 0x0003e20000100800 */
[----:B------:R-:W-:-:S02]  /*08a0*/  HADD2.F32 R247, -RZ, R8.H1_H1 ;  /* 0x30000008fff77230 */ /* 0x000fc40000004100 */
[----:B--2---:R-:W-:Y:S01]  /*08b0*/  HADD2.F32 R3, -RZ, R22.H1_H1 ;  /* 0x30000016ff037230 */ /* 0x004fe20000004100 */
[----:B------:R2:W-:Y:S01]  /*08c0*/  STL [R1+0x3c], R2 ;  /* 0x00003c0201007387 */ /* 0x0005e20000100800 */
[--C-:B------:R-:W-:Y:S02]  /*08d0*/  HADD2.F32 R246, -RZ, R9.reuse.H0_H0 ;  /* 0x20000009fff67230 */ /* 0x100fe40000004100 */
[----:B------:R-:W-:Y:S01]  /*08e0*/  HADD2.F32 R245, -RZ, R9.H1_H1 ;  /* 0x30000009fff57230 */ /* 0x000fe20000004100 */
[----:B------:R4:W-:Y:S01]  /*08f0*/  STL [R1+0x38], R3 ;  /* 0x0000380301007387 */ /* 0x0009e20000100800 */
[--C-:B------:R-:W-:Y:S01]  /*0900*/  HADD2.F32 R244, -RZ, R10.reuse.H0_H0 ;  /* 0x2000000afff47230 */ /* 0x100fe20000004100 */
[----:B------:R-:W-:Y:S01]  /*0910*/  CS2R R8, SRZ ;  /* 0x0000000000087805 */ /* 0x000fe2000001ff00 */
[----:B-1----:R-:W-:Y:S02]  /*0920*/  HADD2.F32 R0, -RZ, R23.H0_H0 ;  /* 0x20000017ff007230 */ /* 0x002fe40000004100 */
[----:B------:R-:W-:-:S02]  /*0930*/  HADD2.F32 R243, -RZ, R10.H1_H1 ;  /* 0x3000000afff37230 */ /* 0x000fc40000004100 */
[----:B--2---:R-:W-:Y:S01]  /*0940*/  HADD2.F32 R2, -RZ, R23.H1_H1 ;  /* 0x30000017ff027230 */ /* 0x004fe20000004100 */
[----:B------:R1:W-:Y:S01]  /*0950*/  STL [R1+0x34], R0 ;  /* 0x0000340001007387 */ /* 0x0003e20000100800 */
[----:B------:R-:W-:Y:S01]  /*0960*/  HADD2.F32 R242, -RZ, R11.H0_H0 ;  /* 0x2000000bfff27230 */ /* 0x000fe20000004100 */
[----:B------:R-:W-:Y:S01]  /*0970*/  CS2R R22, SRZ ;  /* 0x0000000000167805 */ /* 0x000fe2000001ff00 */
[----:B----4-:R-:W-:Y:S01]  /*0980*/  HADD2.F32 R3, -RZ, R17.H0_H0 ;  /* 0x20000011ff037230 */ /* 0x010fe20000004100 */
[----:B------:R2:W-:Y:S01]  /*0990*/  STL [R1+0x30], R2 ;  /* 0x0000300201007387 */ /* 0x0005e20000100800 */
[----:B------:R-:W-:Y:S01]  /*09a0*/  HADD2.F32 R241, -RZ, R11.H1_H1 ;  /* 0x3000000bfff17230 */ /* 0x000fe20000004100 */
[----:B------:R-:W-:Y:S01]  /*09b0*/  CS2R R10, SRZ ;  /* 0x00000000000a7805 */ /* 0x000fe2000001ff00 */
        /* <DEDUP_REMOVED lines=11> */
[----:B------:R4:W-:Y:S01]  /*0a70*/  STL [R1+0x18], R3 ;  /* 0x0000180301007387 */ /* 0x0009e20000100800 */
[--C-:B-1----:R-:W-:Y:S02]  /*0a80*/  HADD2.F32 R0, -RZ, R19.reuse.H0_H0 ;  /* 0x20000013ff007230 */ /* 0x102fe40000004100 */
[----:B--2---:R-:W-:-:S03]  /*0a90*/  HADD2.F32 R2, -RZ, R19.H1_H1 ;  /* 0x30000013ff027230 */ /* 0x004fc60000004100 */
[----:B------:R1:W-:Y:S01]  /*0aa0*/  STL [R1+0x14], R0 ;  /* 0x0000140001007387 */ /* 0x0003e20000100800 */
[----:B------:R-:W-:Y:S01]  /*0ab0*/  CS2R R18, SRZ ;  /* 0x0000000000127805 */ /* 0x000fe2000001ff00 */
[--C-:B----4-:R-:W-:Y:S02]  /*0ac0*/  HADD2.F32 R3, -RZ, R12.reuse.H1_H1 ;  /* 0x3000000cff037230 */ /* 0x110fe40000004100 */
[----:B------:R2:W-:Y:S01]  /*0ad0*/  STL [R1+0x10], R2 ;  /* 0x0000100201007387 */ /* 0x0005e20000100800 */
[----:B-1----:R-:W-:Y:S02]  /*0ae0*/  HADD2.F32 R0, -RZ, R12.H0_H0 ;  /* 0x2000000cff007230 */ /* 0x002fe40000004100 */
[----:B--2---:R-:W-:-:S03]  /*0af0*/  HADD2.F32 R2, -RZ, R13.H0_H0 ;  /* 0x2000000dff027230 */ /* 0x004fc60000004100 */
[----:B------:R1:W-:Y:S04]  /*0b00*/  STL [R1+0xc], R0 ;  /* 0x00000c0001007387 */ /* 0x0003e80000100800 */
[----:B------:R-:W-:Y:S04]  /*0b10*/  STL [R1+0x8], R3 ;  /* 0x0000080301007387 */ /* 0x000fe80000100800 */
[----:B------:R2:W-:Y:S01]  /*0b20*/  STL [R1+0x4], R2 ;  /* 0x0000040201007387 */ /* 0x0005e20000100800 */
[----:B-1----:R-:W-:Y:S01]  /*0b30*/  HADD2.F32 R0, -RZ, R13.H1_H1 ;  /* 0x3000000dff007230 */ /* 0x002fe20000004100 */
[----:B------:R-:W-:-:S04]  /*0b40*/  CS2R R12, SRZ ;  /* 0x00000000000c7805 */ /* 0x000fc8000001ff00 */
[----:B------:R1:W-:Y:S01]  /*0b50*/  STL [R1], R0 ;  /* 0x0000000001007387 */ /* 0x0003e20000100800 */
[----:B0-23--:R-:W-:-:S07]  /*0b60*/  CS2R R2, SRZ ;  /* 0x0000000000027805 */ /* 0x00dfce000001ff00 */
.L_x_10374:
[----:B0-----:R-:W0:Y:S01]  /*0b70*/  S2R R190, SR_TID.X ;  /* 0x0000000000be7919 */ /* 0x001e220000002100 */
[----:B------:R-:W-:Y:S01]  /*0b80*/  UIMAD UR4, UR6, UR19, URZ ;  /* 0x00000013060472a4 */ /* 0x000fe2000f8e02ff */
[----:B------:R-:W2:Y:S01]  /*0b90*/  LDC.64 R140, c[0x0][0x3a8] ;  /* 0x0000ea00ff8c7b82 */ /* 0x000ea20000000a00 */
[----:B------:R-:W-:Y:S01]  /*0ba0*/  UIMAD.WIDE UR10, UR6, 0x4, UR12 ;  /* 0x00000004060a78a5 */ /* 0x000fe2000f8e020c */
[----:B------:R-:W3:Y:S01]  /*0bb0*/  LDL R211, [R1+0x40] ;  /* 0x0000400001d37983 */ /* 0x000ee20000100800 */
[----:B------:R-:W-:-:S03]  /*0bc0*/  USHF.R.S32.HI UR5, URZ, 0x1f, UR4 ;  /* 0x0000001fff057899 */ /* 0x000fc60008011404 */
[----:B------:R-:W4:Y:S01]  /*0bd0*/  LDL R210, [R1+0x44] ;  /* 0x0000440001d27983 */ /* 0x000f220000100800 */
[----:B------:R-:W-:Y:S01]  /*0be0*/  ULEA.HI UR5, UR5, UR4, URZ, 0x3 ;  /* 0x0000000405057291 */ /* 0x000fe2000f8f18ff */
[----:B------:R-:W2:Y:S01]  /*0bf0*/  LDC.64 R100, c[0x0][0x428] ;  /* 0x00010a00ff647b82 */ /* 0x000ea20000000a00 */
[----:B------:R-:W-:Y:S01]  /*0c00*/  MOV R98, UR10 ;  /* 0x0000000a00627c02 */ /* 0x000fe20008000f00 */
[----:B------:R-:W4:Y:S01]  /*0c10*/  LDL R215, [R1+0x38] ;  /* 0x0000380001d77983 */ /* 0x000f220000100800 */
[----:B------:R-:W-:Y:S02]  /*0c20*/  MOV R99, UR11 ;  /* 0x0000000b00637c02 */ /* 0x000fe40008000f00 */
[----:B------:R-:W-:Y:S01]  /*0c30*/  MOV R185, UR5 ;  /* 0x0000000500b97c02 */ /* 0x000fe20008000f00 */
[----:B------:R-:W-:Y:S01]  /*0c40*/  UIMAD.WIDE UR4, UR6, 0x4, UR14 ;  /* 0x00000004060478a5 */ /* 0x000fe2000f8e020e */
[----:B------:R-:W2:Y:S01]  /*0c50*/  S2R R189, SR_CgaCtaId ;  /* 0x0000000000bd7919 */ /* 0x000ea20000008800 */
[----:B------:R-:W3:Y:S04]  /*0c60*/  LDG.E R197, desc[UR16][R98.64] ;  /* 0x0000001062c57981 */ /* 0x000ee8000c1e1900 */
[----:B------:R-:W-:-:S02]  /*0c70*/  MOV R96, UR4 ;  /* 0x0000000400607c02 */ /* 0x000fc40008000f00 */
[----:B------:R-:W-:Y:S01]  /*0c80*/  MOV R97, UR5 ;  /* 0x0000000500617c02 */ /* 0x000fe20008000f00 */
[----:B------:R-:W4:Y:S01]  /*0c90*/  LDL R201, [R1+0x48] ;  /* 0x0000480001c97983 */ /* 0x000f220000100800 */
[----:B------:R-:W-:Y:S01]  /*0ca0*/  PLOP3.LUT P0, PT, PT, PT, PT, 0x80, 0x8 ;  /* 0x000000000008781c */ /* 0x000fe20003f0f070 */
[----:B------:R-:W4:Y:S02]  /*0cb0*/  @UP0 LDCU.64 UR4, c[0x0][0x3e0] ;  /* 0x00007c00ff0407ac */ /* 0x000f240008000a00 */
[----:B-1----:R-:W4:Y:S01]  /*0cc0*/  LDG.E R0, desc[UR16][R96.64] ;  /* 0x0000001060007981 */ /* 0x002f22000c1e1900 */
[----:B0-----:R-:W-:-:S03]  /*0cd0*/  LEA.HI.SX32 R185, R185, R190, 0x1d ;  /* 0x000000beb9b97211 */ /* 0x001fc600078feaff */
[----:B------:R-:W4:Y:S02]  /*0ce0*/  LDL R214, [R1+0x3c] ;  /* 0x00003c0001d67983 */ /* 0x000f240000100800 */
[C---:B--2---:R-:W-:Y:S01]  /*0cf0*/  IMAD.WIDE.U32 R112, R185.reuse, 0x20, R140 ;  /* 0x00000020b9707825 */ /* 0x044fe200078e008c */
[----:B------:R-:W-:Y:S01]  /*0d00*/  MOV R240, 0x400 ;  /* 0x0000040000f07802 */ /* 0x000fe20000000f00 */
[----:B------:R-:W2:Y:S02]  /*0d10*/  LDL R218, [R1+0x34] ;  /* 0x0000340001da7983 */ /* 0x000ea40000100800 */
[----:B------:R-:W-:Y:S02]  /*0d20*/  IMAD.WIDE.U32 R108, R185, 0x10, R100 ;  /* 0x00000010b96c7825 */ /* 0x000fe400078e0064 */
[----:B------:R-:W2:Y:S04]  /*0d30*/  LDG.E.128 R104, desc[UR16][R112.64] ;  /* 0x0000001070687981 */ /* 0x000ea8000c1e1d00 */
[----:B------:R-:W2:Y:S04]  /*0d40*/  LDG.E.128 R108, desc[UR16][R108.64] ;  /* 0x000000106c6c7981 */ /* 0x000ea8000c1e1d00 */
[----:B------:R-:W2:Y:S04]  /*0d50*/  LDL R204, [R1+0x30] ;  /* 0x0000300001cc7983 */ /* 0x000ea80000100800 */
[----:B------:R-:W2:Y:S01]  /*0d60*/  LDG.E.128 R112, desc[UR16][R112.64+0x10] ;  /* 0x0000101070707981 */ /* 0x000ea2000c1e1d00 */
[----:B------:R-:W-:-:S02]  /*0d70*/  LOP3.LUT P3, RZ, R190, 0x1f, RZ, 0xc0, !PT ;  /* 0x0000001fbeff7812 */ /* 0x000fc4000786c0ff */
[----:B------:R-:W-:Y:S01]  /*0d80*/  IADD3 R187, PT, PT, R185, 0x100, RZ ;  /* 0x00000100b9bb7810 */ /* 0x000fe20007ffe0ff */
[----:B------:R-:W2:Y:S04]  /*0d90*/  LDL R203, [R1+0x4c] ;  /* 0x00004c0001cb7983 */ /* 0x000ea80000100800 */
[----:B------:R-:W-:Y:S01]  /*0da0*/  IMAD.WIDE.U32 R132, R187, 0x20, R140 ;  /* 0x00000020bb847825 */ /* 0x000fe200078e008c */
[----:B------:R-:W-:-:S04]  /*0db0*/  LEA R240, R189, R240, 0x18 ;  /* 0x000000f0bdf07211 */ /* 0x000fc800078ec0ff */
[----:B------:R-:W2:Y:S01]  /*0dc0*/  LDG.E.128 R128, desc[UR16][R132.64] ;  /* 0x0000001084807981 */ /* 0x000ea2000c1e1d00 */
[----:B------:R-:W-:Y:S02]  /*0dd0*/  @!P3 PLOP3.LUT P0, PT, P2, PT, PT, 0x80, 0x8 ;  /* 0x000000000008b81c */ /* 0x000fe4000170f070 */
[----:B------:R-:W-:Y:S01]  /*0de0*/  IADD3 R186, PT, PT, R240, 0x4020, RZ ;  /* 0x00004020f0ba7810 */ /* 0x000fe20007ffe0ff */
[----:B------:R-:W2:Y:S01]  /*0df0*/  LDG.E.128 R132, desc[UR16][R132.64+0x10] ;  /* 0x0000101084847981 */ /* 0x000ea2000c1e1d00 */
[----:B------:R-:W-:Y:S02]  /*0e00*/  IADD3 R188, PT, PT, R185, 0x80, RZ ;  /* 0x00000080b9bc7810 */ /* 0x000fe40007ffe0ff */
[----:B------:R-:W-:-:S07]  /*0e10*/  @!P3 MOV R189, R186 ;  /* 0x000000ba00bdb202 */ /* 0x000fce0000000f00 */
[----:B------:R-:W-:Y:S02]  /*0e20*/  @!P0 IADD3 R189, PT, PT, R240, 0x4000, RZ ;  /* 0x00004000f0bd8810 */ /* 0x000fe40007ffe0ff */
[----:B------:R-:W-:Y:S01]  /*0e30*/  ISETP.NE.AND P0, PT, RZ, UR18, PT ;  /* 0x00000012ff007c0c */ /* 0x000fe2000bf05270 */
[----:B------:R-:W-:-:S04]  /*0e40*/  IMAD.WIDE.U32 R124, R188, 0x20, R140 ;  /* 0x00000020bc7c7825 */ /* 0x000fc800078e008c */
[----:B------:R-:W-:Y:S01]  /*0e50*/  IMAD.WIDE.U32 R120, R188, 0x10, R100 ;  /* 0x00000010bc787825 */ /* 0x000fe200078e0064 */
[----:B------:R-:W2:Y:S05]  /*0e60*/  LDG.E.128 R116, desc[UR16][R124.64] ;  /* 0x000000107c747981 */ /* 0x000eaa000c1e1d00 */
[----:B------:R-:W2:Y:S04]  /*0e70*/  LDG.E.128 R120, desc[UR16][R120.64] ;  /* 0x0000001078787981 */ /* 0x000ea8000c1e1d00 */
[----:B------:R-:W2:Y:S01]  /*0e80*/  LDG.E.128 R124, desc[UR16][R124.64+0x10] ;  /* 0x000010107c7c7981 */ /* 0x000ea2000c1e1d00 */
[----:B---3--:R-:W-:-:S02]  /*0e90*/  FSEL R197, R197, RZ, !P0 ;  /* 0x000000ffc5c57208 */ /* 0x008fc40004000000 */
[----:B----4-:R-:W-:-:S03]  /*0ea0*/  R2UR UR10, R0 ;  /* 0x00000000000a72ca */ /* 0x010fc600000e0000 */
[C---:B--2---:R-:W-:Y:S01]  /*0eb0*/  FADD.FTZ R107, -R197.reuse, R107 ;  /* 0x0000006bc56b7221 */ /* 0x044fe20000010100 */
[----:B------:R-:W-:Y:S01]  /*0ec0*/  FADD.FTZ R206, -R197, R106 ;  /* 0x0000006ac5ce7221 */ /* 0x000fe20000010100 */
[----:B------:R-:W-:-:S08]  /*0ed0*/  HADD2.F32 R209, -RZ, R109.H0_H0 ;  /* 0x2000006dffd17230 */ /* 0x000fd00000004100 */
[----:B------:R-:W-:Y:S01]  /*0ee0*/  FMUL.FTZ R208, R107, UR10 ;  /* 0x0000000a6bd07c20 */ /* 0x000fe20008410000 */
[----:B------:R-:W-:Y:S02]  /*0ef0*/  HADD2.F32 R109, -RZ, R109.H1_H1 ;  /* 0x3000006dff6d7230 */ /* 0x000fe40000004100 */
[----:B------:R-:W-:Y:S01]  /*0f00*/  FMUL.FTZ R206, R206, UR10 ;  /* 0x0000000acece7c20 */ /* 0x000fe20008410000 */
[----:B------:R-:W-:Y:S02]  /*0f10*/  HADD2.F32 R213, -RZ, R110.H0_H0 ;  /* 0x2000006effd57230 */ /* 0x000fe40000004100 */
[----:B------:R-:W-:Y:S01]  /*0f20*/  FADD.FTZ R149, R209, R149 ;  /* 0x00000095d1957221 */ /* 0x000fe20000010000 */
[----:B------:R-:W2:Y:S01]  /*0f30*/  LDL R107, [R1+0x24] ;  /* 0x00002400016b7983 */ /* 0x000ea20000100800 */
[----:B------:R-:W-:Y:S01]  /*0f40*/  FADD.FTZ R148, R109, R148 ;  /* 0x000000946d947221 */ /* 0x000fe20000010000 */
[----:B------:R-:W-:Y:S01]  /*0f50*/  FADD.FTZ R112, -R197, R112 ;  /* 0x00000070c5707221 */ /* 0x000fe20000010100 */
[-C--:B------:R-:W-:Y:S01]  /*0f60*/  FFMA.FTZ R179, R208, R109.reuse, R179 ;  /* 0x0000006dd0b37223 */ /* 0x080fe200000100b3 */
[----:B------:R-:W-:Y:S01]  /*0f70*/  FMUL.FTZ R211, R211, R109 ;  /* 0x0000006dd3d37220 */ /* 0x000fe20000410000 */
[-C--:B------:R-:W-:Y:S01]  /*0f80*/  FFMA.FTZ R180, R206, R209.reuse, R180 ;  /* 0x000000d1ceb47223 */ /* 0x080fe200000100b4 */
[----:B------:R-:W3:Y:S01]  /*0f90*/  LDL R109, [R1+0x14] ;  /* 0x00001400016d7983 */ /* 0x000ee20000100800 */
[----:B------:R-:W-:Y:S01]  /*0fa0*/  FMUL.FTZ R209, R210, R209 ;  /* 0x000000d1d2d17220 */ /* 0x000fe20000410000 */
[----:B------:R-:W-:Y:S01]  /*0fb0*/  FADD.FTZ R212, -R197, R113 ;  /* 0x00000071c5d47221 */ /* 0x000fe20000010100 */
[----:B------:R-:W-:-:S02]  /*0fc0*/  FMUL.FTZ R210, R112, UR10 ;  /* 0x0000000a70d27c20 */ /* 0x000fc40008410000 */
[----:B------:R-:W4:Y:S01]  /*0fd0*/  LDL R112, [R1+0x1c] ;  /* 0x00001c0001707983 */ /* 0x000f220000100800 */
[----:B------:R-:W-:Y:S02]  /*0fe0*/  HADD2.F32 R110, -RZ, R110.H1_H1 ;  /* 0x3000006eff6e7230 */ /* 0x000fe40000004100 */
[----:B------:R-:W-:-:S03]  /*0ff0*/  FMUL.FTZ R212, R212, UR10 ;  /* 0x0000000ad4d47c20 */ /* 0x000fc60008410000 */
[----:B------:R-:W-:Y:S01]  /*1000*/  FADD.FTZ R146, R110, R146 ;  /* 0x000000926e927221 */ /* 0x000fe20000010000 */
[-C--:B------:R-:W-:Y:S01]  /*1010*/  FFMA.FTZ R177, R212, R110.reuse, R177 ;  /* 0x0000006ed4b17223 */ /* 0x080fe200000100b1 */
[----:B------:R-:W-:Y:S02]  /*1020*/  FMUL.FTZ R215, R215, R110 ;  /* 0x0000006ed7d77220 */ /* 0x000fe40000410000 */
[----:B------:R-:W2:Y:S01]  /*1030*/  LDL R110, [R1+0x18] ;  /* 0x00001800016e7983 */ /* 0x000ea20000100800 */
[----:B------:R-:W-:Y:S01]  /*1040*/  FADD.FTZ R207, -R197, R105 ;  /* 0x00000069c5cf7221 */ /* 0x000fe20000010100 */
[--C-:B------:R-:W-:Y:S02]  /*1050*/  HADD2.F32 R219, -RZ, R108.reuse.H0_H0 ;  /* 0x2000006cffdb7230 */ /* 0x100fe40000004100 */
[----:B------:R-:W-:Y:S02]  /*1060*/  HADD2.F32 R108, -RZ, R108.H1_H1 ;  /* 0x3000006cff6c7230 */ /* 0x000fe40000004100 */
[----:B------:R-:W-:-:S03]  /*1070*/  FMUL.FTZ R207, R207, UR10 ;  /* 0x0000000acfcf7c20 */ /* 0x000fc60008410000 */
[----:B------:R-:W-:Y:S01]  /*1080*/  FADD.FTZ R150, R108, R150 ;  /* 0x000000966c967221 */ /* 0x000fe20000010000 */
[-C--:B------:R-:W-:Y:S01]  /*1090*/  FFMA.FTZ R181, R207, R108.reuse, R181 ;  /* 0x0000006ccfb57223 */ /* 0x080fe200000100b5 */
[----:B------:R-:W-:Y:S02]  /*10a0*/  FMUL.FTZ R220, R201, R108 ;  /* 0x0000006cc9dc7220 */ /* 0x000fe40000410000 */
[----:B------:R-:W2:Y:S01]  /*10b0*/  LDL R108, [R1+0x10] ;  /* 0x00001000016c7983 */ /* 0x000ea20000100800 */
[----:B------:R-:W-:Y:S01]  /*10c0*/  FADD.FTZ R113, -R197, R135 ;  /* 0x00000087c5717221 */ /* 0x000fe20000010100 */
[----:B------:R-:W-:Y:S02]  /*10d0*/  IADD3 R183, PT, PT, R185, 0x180, RZ ;  /* 0x00000180b9b77810 */ /* 0x000fe40007ffe0ff */
[----:B------:R-:W2:Y:S01]  /*10e0*/  LDL R135, [R1+0x2c] ;  /* 0x00002c0001877983 */ /* 0x000ea20000100800 */
[----:B------:R-:W-:-:S04]  /*10f0*/  IMAD.WIDE.U32 R96, R187, 0x10, R100 ;  /* 0x00000010bb607825 */ /* 0x000fc800078e0064 */
[C---:B------:R-:W-:Y:S01]  /*1100*/  FADD.FTZ R105, -R197.reuse, R133 ;  /* 0x00000085c5697221 */ /* 0x040fe20000010100 */
[----:B------:R-:W-:Y:S01]  /*1110*/  FADD.FTZ R114, -R197, R114 ;  /* 0x00000072c5727221 */ /* 0x000fe20000010100 */
[----:B------:R-:W2:Y:S01]  /*1120*/  LDL R133, [R1+0x28] ;  /* 0x0000280001857983 */ /* 0x000ea20000100800 */
[----:B------:R-:W-:-:S04]  /*1130*/  IMAD.WIDE.U32 R140, R183, 0x20, R140 ;  /* 0x00000020b78c7825 */ /* 0x000fc800078e008c */
[----:B------:R-:W-:Y:S01]  /*1140*/  FADD.FTZ R115, -R197, R115 ;  /* 0x00000073c5737221 */ /* 0x000fe20000010100 */
[----:B------:R-:W-:Y:S01]  /*1150*/  FADD.FTZ R147, R213, R147 ;  /* 0x00000093d5937221 */ /* 0x000fe20000010000 */
[-C--:B------:R-:W-:Y:S01]  /*1160*/  FFMA.FTZ R178, R210, R213.reuse, R178 ;  /* 0x000000d5d2b27223 */ /* 0x080fe200000100b2 */
[--C-:B------:R-:W-:Y:S02]  /*1170*/  HADD2.F32 R217, -RZ, R111.reuse.H0_H0 ;  /* 0x2000006fffd97230 */ /* 0x100fe40000004100 */
[----:B------:R-:W-:Y:S01]  /*1180*/  FMUL.FTZ R213, R214, R213 ;  /* 0x000000d5d6d57220 */ /* 0x000fe20000410000 */
[----:B------:R-:W-:Y:S01]  /*1190*/  FMUL.FTZ R214, R114, UR10 ;  /* 0x0000000a72d67c20 */ /* 0x000fe20008410000 */
[----:B------:R-:W2:Y:S01]  /*11a0*/  LDG.E.128 R96, desc[UR16][R96.64] ;  /* 0x0000001060607981 */ /* 0x000ea2000c1e1d00 */
[----:B------:R-:W-:Y:S02]  /*11b0*/  HADD2.F32 R111, -RZ, R111.H1_H1 ;  /* 0x3000006fff6f7230 */ /* 0x000fe40000004100 */
[----:B------:R-:W-:Y:S01]  /*11c0*/  FMUL.FTZ R216, R115, UR10 ;  /* 0x0000000a73d87c20 */ /* 0x000fe20008410000 */
[----:B------:R-:W2:Y:S01]  /*11d0*/  LDG.E.128 R136, desc[UR16][R140.64] ;  /* 0x000000108c887981 */ /* 0x000ea2000c1e1d00 */
[----:B------:R-:W-:Y:S01]  /*11e0*/  @!P3 SHF.R.U32.HI R190, RZ, 0x2, R190 ;  /* 0x00000002ffbeb819 */ /* 0x000fe200000116be */
[----:B------:R-:W-:Y:S01]  /*11f0*/  FADD.FTZ R145, R217, R145 ;  /* 0x00000091d9917221 */ /* 0x000fe20000010000 */
[-C--:B------:R-:W-:Y:S01]  /*1200*/  FFMA.FTZ R176, R214, R217.reuse, R176 ;  /* 0x000000d9d6b07223 */ /* 0x080fe200000100b0 */
[----:B------:R-:W2:Y:S01]  /*1210*/  LDL R114, [R1+0x20] ;  /* 0x0000200001727983 */ /* 0x000ea20000100800 */
[----:B------:R-:W-:Y:S01]  /*1220*/  FMUL.FTZ R217, R218, R217 ;  /* 0x000000d9dad97220 */ /* 0x000fe20000410000 */
[----:B------:R-:W-:Y:S01]  /*1230*/  FADD.FTZ R144, R111, R144 ;  /* 0x000000906f907221 */ /* 0x000fe20000010000 */
[-C--:B------:R-:W-:Y:S01]  /*1240*/  FFMA.FTZ R175, R216, R111.reuse, R175 ;  /* 0x0000006fd8af7223 */ /* 0x080fe200000100af */
[----:B------:R-:W2:Y:S01]  /*1250*/  LDG.E.128 R140, desc[UR16][R140.64+0x10] ;  /* 0x000010108c8c7981 */ /* 0x000ea2000c1e1d00 */
[----:B------:R-:W-:Y:S01]  /*1260*/  FMUL.FTZ R218, R204, R111 ;  /* 0x0000006fccda7220 */ /* 0x000fe20000410000 */
[----:B------:R-:W-:-:S02]  /*1270*/  @!P3 LOP3.LUT R190, R190, 0x18, RZ, 0xc0, !PT ;  /* 0x00000018bebeb812 */ /* 0x000fc400078ec0ff */
[----:B------:R-:W2:Y:S01]  /*1280*/  LDL R111, [R1+0x8] ;  /* 0x00000800016f7983 */ /* 0x000ea20000100800 */
[C---:B------:R-:W-:Y:S01]  /*1290*/  FADD.FTZ R192, -R197.reuse, R126 ;  /* 0x0000007ec5c07221 */ /* 0x040fe20000010100 */
[----:B------:R-:W-:Y:S01]  /*12a0*/  @!P3 IADD3 R205, PT, PT, R190, R189, RZ ;  /* 0x000000bdbecdb210 */ /* 0x000fe20007ffe0ff */
[----:B------:R-:W-:Y:S02]  /*12b0*/  HADD2.F32 R190, -RZ, R123.H0_H0 ;  /* 0x2000007bffbe7230 */ /* 0x000fe40000004100 */
[C---:B------:R-:W-:Y:S01]  /*12c0*/  FADD.FTZ R196, -R197.reuse, R124 ;  /* 0x0000007cc5c47221 */ /* 0x040fe20000010100 */
[----:B------:R-:W-:Y:S01]  /*12d0*/  FMUL.FTZ R192, R192, UR10 ;  /* 0x0000000ac0c07c20 */ /* 0x000fe20008410000 */
[--C-:B------:R-:W-:Y:S02]  /*12e0*/  HADD2.F32 R194, -RZ, R122.reuse.H0_H0 ;  /* 0x2000007affc27230 */ /* 0x100fe40000004100 */
[----:B------:R-:W-:Y:S01]  /*12f0*/  FMUL.FTZ R196, R196, UR10 ;  /* 0x0000000ac4c47c20 */ /* 0x000fe20008410000 */
[----:B------:R-:W-:Y:S01]  /*1300*/  FADD.FTZ R33, R190, R33 ;  /* 0x00000021be217221 */ /* 0x000fe20000010000 */
[----:B------:R-:W-:Y:S01]  /*1310*/  FFMA.FTZ R168, R192, R190, R168 ;  /* 0x000000bec0a87223 */ /* 0x000fe200000100a8 */
[----:B------:R-:W-:Y:S01]  /*1320*/  FADD.FTZ R195, -R197, R125 ;  /* 0x0000007dc5c37221 */ /* 0x000fe20000010100 */
[----:B------:R-:W-:Y:S01]  /*1330*/  FADD.FTZ R35, R194, R35 ;  /* 0x00000023c2237221 */ /* 0x000fe20000010000 */
[----:B------:R-:W-:Y:S01]  /*1340*/  FFMA.FTZ R170, R196, R194, R170 ;  /* 0x000000c2c4aa7223 */ /* 0x000fe200000100aa */
[----:B------:R-:W-:-:S02]  /*1350*/  HADD2.F32 R193, -RZ, R122.H1_H1 ;  /* 0x3000007affc17230 */ /* 0x000fc40000004100 */
[----:B------:R-:W-:-:S03]  /*1360*/  FMUL.FTZ R195, R195, UR10 ;  /* 0x0000000ac3c37c20 */ /* 0x000fc60008410000 */
[----:B------:R-:W-:Y:S01]  /*1370*/  FADD.FTZ R34, R193, R34 ;  /* 0x00000022c1227221 */ /* 0x000fe20000010000 */
[----:B------:R-:W-:Y:S01]  /*1380*/  FFMA.FTZ R169, R195, R193, R169 ;  /* 0x000000c1c3a97223 */ /* 0x000fe200000100a9 */
[----:B------:R-:W-:-:S06]  /*1390*/  IMAD.WIDE.U32 R100, R183, 0x10, R100 ;  /* 0x00000010b7647825 */ /* 0x000fcc00078e0064 */
[----:B------:R-:W2:Y:S01]  /*13a0*/  LDG.E.128 R100, desc[UR16][R100.64] ;  /* 0x0000001064647981 */ /* 0x000ea2000c1e1d00 */
[----:B---3--:R-:W-:-:S03]  /*13b0*/  FMUL.FTZ R190, R109, R190 ;  /* 0x000000be6dbe7220 */ /* 0x008fc60000410000 */
[----:B------:R-:W3:Y:S01]  /*13c0*/  LDL R109, [R1] ;  /* 0x00000000016d7983 */ /* 0x000ee20000100800 */
[----:B----4-:R-:W-:-:S03]  /*13d0*/  FMUL.FTZ R194, R112, R194 ;  /* 0x000000c270c27220 */ /* 0x010fc60000410000 */
[----:B------:R-:W4:Y:S01]  /*13e0*/  LDL R112, [R1+0xc] ;  /* 0x00000c0001707983 */ /* 0x000f220000100800 */
[----:B--2---:R-:W-:-:S03]  /*13f0*/  FMUL.FTZ R193, R110, R193 ;  /* 0x000000c16ec17220 */ /* 0x004fc60000410000 */
[----:B------:R-:W2:Y:S01]  /*1400*/  LDL R110, [R1+0x4] ;  /* 0x00000400016e7983 */ /* 0x000ea20000100800 */
[C---:B------:R-:W-:Y:S01]  /*1410*/  FADD.FTZ R0, -R197.reuse, R104 ;  /* 0x00000068c5007221 */ /* 0x040fe20000010100 */
[----:B------:R-:W-:Y:S01]  /*1420*/  FADD.FTZ R202, -R197, R118 ;  /* 0x00000076c5ca7221 */ /* 0x000fe20000010100 */
[----:B------:R-:W-:Y:S02]  /*1430*/  HADD2.F32 R198, -RZ, R121.H0_H0 ;  /* 0x20000079ffc67230 */ /* 0x000fe40000004100 */
[----:B------:R-:W-:Y:S01]  /*1440*/  FMUL.FTZ R0, R0, UR10 ;  /* 0x0000000a00007c20 */ /* 0x000fe20008410000 */
[----:B------:R-:W-:Y:S01]  /*1450*/  FMUL.FTZ R202, R202, UR10 ;  /* 0x0000000acaca7c20 */ /* 0x000fe20008410000 */
[----:B------:R-:W-:Y:S02]  /*1460*/  FADD.FTZ R151, R219, R151 ;  /* 0x00000097db977221 */ /* 0x000fe40000010000 */
[-C--:B------:R-:W-:Y:S01]  /*1470*/  FFMA.FTZ R182, R0, R219.reuse, R182 ;  /* 0x000000db00b67223 */ /* 0x080fe200000100b6 */
[----:B------:R-:W-:Y:S01]  /*1480*/  FMUL.FTZ R219, R203, R219 ;  /* 0x000000dbcbdb7220 */ /* 0x000fe20000410000 */
[----:B------:R-:W-:Y:S01]  /*1490*/  FADD.FTZ R37, R198, R37 ;  /* 0x00000025c6257221 */ /* 0x000fe20000010000 */
[-C--:B------:R-:W-:Y:S01]  /*14a0*/  FFMA.FTZ R172, R202, R198.reuse, R172 ;  /* 0x000000c6caac7223 */ /* 0x080fe200000100ac */
[----:B------:R-:W-:Y:S01]  /*14b0*/  FMUL.FTZ R198, R107, R198 ;  /* 0x000000c66bc67220 */ /* 0x000fe20000410000 */
[----:B------:R-:W-:-:S04]  /*14c0*/  FADD.FTZ R107, RZ, R219 ;  /* 0x000000dbff6b7221 */ /* 0x000fc80000010000 */
[----:B------:R-:W-:-:S04]  /*14d0*/  FADD.FTZ R107, R220, R107 ;  /* 0x0000006bdc6b7221 */ /* 0x000fc80000010000 */
[----:B------:R-:W-:Y:S01]  /*14e0*/  FADD.FTZ R107, R209, R107 ;  /* 0x0000006bd16b7221 */ /* 0x000fe20000010000 */
[----:B------:R-:W-:-:S03]  /*14f0*/  FADD.FTZ R191, -R197, R127 ;  /* 0x0000007fc5bf7221 */ /* 0x000fc60000010100 */
[----:B------:R-:W-:Y:S01]  /*1500*/  FADD.FTZ R107, R211, R107 ;  /* 0x0000006bd36b7221 */ /* 0x000fe20000010000 */
[----:B------:R-:W-:-:S03]  /*1510*/  HADD2.F32 R189, -RZ, R123.H1_H1 ;  /* 0x3000007bffbd7230 */ /* 0x000fc60000004100 */
[----:B------:R-:W-:Y:S01]  /*1520*/  FADD.FTZ R107, R213, R107 ;  /* 0x0000006bd56b7221 */ /* 0x000fe20000010000 */
[----:B------:R-:W-:Y:S01]  /*1530*/  FADD.FTZ R116, -R197, R116 ;  /* 0x00000074c5747221 */ /* 0x000fe20000010100 */
[----:B------:R-:W-:Y:S02]  /*1540*/  FMUL.FTZ R191, R191, UR10 ;  /* 0x0000000abfbf7c20 */ /* 0x000fe40008410000 */
[----:B------:R-:W-:Y:S01]  /*1550*/  FADD.FTZ R107, R215, R107 ;  /* 0x0000006bd76b7221 */ /* 0x000fe20000010000 */
[--C-:B------:R-:W-:Y:S02]  /*1560*/  HADD2.F32 R200, -RZ, R120.reuse.H0_H0 ;  /* 0x20000078ffc87230 */ /* 0x100fe40000004100 */
[----:B------:R-:W-:Y:S01]  /*1570*/  FADD.FTZ R117, -R197, R117 ;  /* 0x00000075c5757221 */ /* 0x000fe20000010100 */
[----:B------:R-:W-:Y:S01]  /*1580*/  FMUL.FTZ R204, R116, UR10 ;  /* 0x0000000a74cc7c20 */ /* 0x000fe20008410000 */
[----:B------:R-:W-:Y:S01]  /*1590*/  FADD.FTZ R32, R189, R32 ;  /* 0x00000020bd207221 */ /* 0x000fe20000010000 */
[-C--:B------:R-:W-:Y:S01]  /*15a0*/  FFMA.FTZ R167, R191, R189.reuse, R167 ;  /* 0x000000bdbfa77223 */ /* 0x080fe200000100a7 */
[----:B------:R-:W-:Y:S01]  /*15b0*/  FMUL.FTZ R189, R108, R189 ;  /* 0x000000bd6cbd7220 */ /* 0x000fe20000410000 */
[----:B------:R-:W-:Y:S01]  /*15c0*/  FADD.FTZ R107, R217, R107 ;  /* 0x0000006bd96b7221 */ /* 0x000fe20000010000 */
[----:B------:R-:W-:Y:S01]  /*15d0*/  FFMA.FTZ R108, R0, R219, RZ ;  /* 0x000000db006c7223 */ /* 0x000fe200000100ff */
        /* <DEDUP_REMOVED lines=13> */
[C---:B------:R-:W-:Y:S01]  /*16b0*/  FADD.FTZ R129, -R197.reuse, R129 ;  /* 0x00000081c5817221 */ /* 0x040fe20000010100 */
[----:B------:R-:W-:Y:S01]  /*16c0*/  FADD.FTZ R106, -R197, R132 ;  /* 0x00000084c56a7221 */ /* 0x000fe20000010100 */
[----:B------:R-:W-:Y:S01]  /*16d0*/  FADD.FTZ R107, R199, R107 ;  /* 0x0000006bc76b7221 */ /* 0x000fe20000010000 */
[--C-:B------:R-:W-:Y:S02]  /*16e0*/  HADD2.F32 R132, -RZ, R96.reuse.H0_H0 ;  /* 0x20000060ff847230 */ /* 0x100fe40000004100 */
[----:B------:R-:W-:Y:S01]  /*16f0*/  FFMA.FTZ R108, R208, R211, R108 ;  /* 0x000000d3d06c7223 */ /* 0x000fe2000001006c */
        /* <DEDUP_REMOVED lines=27> */
[----:B------:R-:W-:Y:S01]  /*18b0*/  FMUL.FTZ R131, R131, UR10 ;  /* 0x0000000a83837c20 */ /* 0x000fe20008410000 */
[----:B------:R-:W-:Y:S01]  /*18c0*/  FADD.FTZ R96, R193, R96 ;  /* 0x00000060c1607221 */ /* 0x000fe20000010000 */
[----:B------:R-:W-:Y:S01]  /*18d0*/  FFMA.FTZ R107, R216, R218, R107 ;  /* 0x000000dad86b7223 */ /* 0x000fe2000001006b */
[----:B------:R-:W-:Y:S01]  /*18e0*/  FMUL.FTZ R128, R128, UR10 ;  /* 0x0000000a80807c20 */ /* 0x000fe20008410000 */
[----:B------:R-:W-:Y:S01]  /*18f0*/  FADD.FTZ R28, R97, R28 ;  /* 0x0000001c611c7221 */ /* 0x000fe20000010000 */
[----:B------:R-:W-:Y:S01]  /*1900*/  FFMA.FTZ R163, R131, R97, R163 ;  /* 0x0000006183a37223 */ /* 0x000fe200000100a3 */
[----:B------:R-:W-:Y:S01]  /*1910*/  FADD.FTZ R96, R190, R96 ;  /* 0x00000060be607221 */ /* 0x000fe20000010000 */
[----:B------:R-:W-:Y:S01]  /*1920*/  FADD.FTZ R31, R132, R31 ;  /* 0x0000001f841f7221 */ /* 0x000fe20000010000 */
[----:B------:R-:W-:-:S02]  /*1930*/  FFMA.FTZ R166, R128, R132, R166 ;  /* 0x0000008480a67223 */ /* 0x000fc400000100a6 */
[----:B------:R-:W-:Y:S01]  /*1940*/  FADD.FTZ R96, R189, R96 ;  /* 0x00000060bd607221 */ /* 0x000fe20000010000 */
[----:B------:R-:W-:Y:S01]  /*1950*/  FMUL.FTZ R130, R130, UR10 ;  /* 0x0000000a82827c20 */ /* 0x000fe20008410000 */
[----:B------:R-:W-:Y:S01]  /*1960*/  FMUL.FTZ R201, R119, UR10 ;  /* 0x0000000a77c97c20 */ /* 0x000fe20008410000 */
[--C-:B------:R-:W-:Y:S02]  /*1970*/  HADD2.F32 R137, -RZ, R98.reuse.H0_H0 ;  /* 0x20000062ff897230 */ /* 0x100fe40000004100 */
[----:B------:R-:W-:Y:S01]  /*1980*/  FADD.FTZ R29, R134, R29 ;  /* 0x0000001d861d7221 */ /* 0x000fe20000010000 */
[----:B------:R-:W-:Y:S02]  /*1990*/  HADD2.F32 R98, -RZ, R98.H1_H1 ;  /* 0x30000062ff627230 */ /* 0x000fe40000004100 */
[----:B------:R-:W-:Y:S01]  /*19a0*/  FFMA.FTZ R164, R130, R134, R164 ;  /* 0x0000008682a47223 */ /* 0x000fe200000100a4 */
[----:B------:R-:W-:Y:S01]  /*19b0*/  FMUL.FTZ R138, R105, UR10 ;  /* 0x0000000a698a7c20 */ /* 0x000fe20008410000 */
[----:B------:R-:W-:Y:S01]  /*19c0*/  FMUL.FTZ R136, R106, UR10 ;  /* 0x0000000a6a887c20 */ /* 0x000fe20008410000 */
[----:B------:R-:W-:-:S02]  /*19d0*/  FADD.FTZ R26, R98, R26 ;  /* 0x0000001a621a7221 */ /* 0x000fc40000010000 */
[-C--:B------:R-:W-:Y:S01]  /*19e0*/  FFMA.FTZ R161, R138, R98.reuse, R161 ;  /* 0x000000628aa17223 */ /* 0x080fe200000100a1 */
[----:B------:R-:W-:Y:S01]  /*19f0*/  FMUL.FTZ R139, R251, R98 ;  /* 0x00000062fb8b7220 */ /* 0x000fe20000410000 */
[----:B------:R-:W-:Y:S01]  /*1a00*/  FADD.FTZ R27, R137, R27 ;  /* 0x0000001b891b7221 */ /* 0x000fe20000010000 */
[-C--:B------:R-:W-:Y:S01]  /*1a10*/  FFMA.FTZ R162, R136, R137.reuse, R162 ;  /* 0x0000008988a27223 */ /* 0x080fe200000100a2 */
[----:B------:R-:W-:Y:S01]  /*1a20*/  FMUL.FTZ R137, R252, R137 ;  /* 0x00000089fc897220 */ /* 0x000fe20000410000 */
[--C-:B------:R-:W-:Y:S02]  /*1a30*/  HADD2.F32 R141, -RZ, R99.reuse.H0_H0 ;  /* 0x20000063ff8d7230 */ /* 0x100fe40000004100 */
[----:B------:R-:W-:Y:S01]  /*1a40*/  FMUL.FTZ R140, R104, UR10 ;  /* 0x0000000a688c7c20 */ /* 0x000fe20008410000 */
[----:B------:R-:W-:Y:S02]  /*1a50*/  HADD2.F32 R105, -RZ, R99.H1_H1 ;  /* 0x30000063ff697230 */ /* 0x000fe40000004100 */
[----:B------:R-:W-:Y:S01]  /*1a60*/  FADD.FTZ R25, R141, R25 ;  /* 0x000000198d197221 */ /* 0x000fe20000010000 */
[-C--:B------:R-:W-:Y:S01]  /*1a70*/  FFMA.FTZ R160, R140, R141.reuse, R160 ;  /* 0x0000008d8ca07223 */ /* 0x080fe200000100a0 */
[----:B------:R-:W-:Y:S01]  /*1a80*/  FMUL.FTZ R141, R250, R141 ;  /* 0x0000008dfa8d7220 */ /* 0x000fe20000410000 */
[----:B------:R-:W-:-:S02]  /*1a90*/  HADD2.F32 R106, -RZ, R100.H0_H0 ;  /* 0x20000064ff6a7230 */ /* 0x000fc40000004100 */
[----:B------:R-:W-:-:S03]  /*1aa0*/  FMUL.FTZ R142, R249, R105 ;  /* 0x00000069f98e7220 */ /* 0x000fc60000410000 */
[----:B------:R-:W-:Y:S01]  /*1ab0*/  FMUL.FTZ R108, R248, R106 ;  /* 0x0000006af86c7220 */ /* 0x000fe20000410000 */
[--C-:B------:R-:W-:Y:S02]  /*1ac0*/  HADD2.F32 R104, -RZ, R102.reuse.H0_H0 ;  /* 0x20000066ff687230 */ /* 0x100fe40000004100 */
[----:B------:R-:W-:-:S03]  /*1ad0*/  HADD2.F32 R102, -RZ, R102.H1_H1 ;  /* 0x30000066ff667230 */ /* 0x000fc60000004100 */
[----:B------:R-:W-:Y:S01]  /*1ae0*/  FMUL.FTZ R114, R244, R104 ;  /* 0x00000068f4727220 */ /* 0x000fe20000410000 */
[----:B------:R-:W-:Y:S01]  /*1af0*/  FMUL.FTZ R143, R113, UR10 ;  /* 0x0000000a718f7c20 */ /* 0x000fe20008410000 */
[----:B------:R-:W-:Y:S01]  /*1b00*/  FMUL.FTZ R115, R243, R102 ;  /* 0x00000066f3737220 */ /* 0x000fe20000410000 */
[----:B------:R-:W-:Y:S01]  /*1b10*/  FMUL.FTZ R118, R118, UR10 ;  /* 0x0000000a76767c20 */ /* 0x000fe20008410000 */
[----:B------:R-:W-:Y:S01]  /*1b20*/  FADD.FTZ R36, R121, R36 ;  /* 0x0000002479247221 */ /* 0x000fe20000010000 */
[----:B------:R-:W-:Y:S01]  /*1b30*/  FFMA.FTZ R171, R201, R121, R171 ;  /* 0x00000079c9ab7223 */ /* 0x000fe200000100ab */
[----:B------:R-:W-:Y:S01]  /*1b40*/  FMUL.FTZ R120, R120, UR10 ;  /* 0x0000000a78787c20 */ /* 0x000fe20008410000 */
[----:B------:R-:W-:Y:S01]  /*1b50*/  FMUL.FTZ R122, R122, UR10 ;  /* 0x0000000a7a7a7c20 */ /* 0x000fe20008410000 */
[----:B------:R-:W-:Y:S01]  /*1b60*/  FMUL.FTZ R123, R123, UR10 ;  /* 0x0000000a7b7b7c20 */ /* 0x000fe20008410000 */
[----:B------:R-:W-:Y:S01]  /*1b70*/  FMUL.FTZ R124, R124, UR10 ;  /* 0x0000000a7c7c7c20 */ /* 0x000fe20008410000 */
[----:B------:R-:W-:Y:S01]  /*1b80*/  FMUL.FTZ R125, R125, UR10 ;  /* 0x0000000a7d7d7c20 */ /* 0x000fe20008410000 */
[----:B------:R-:W-:Y:S01]  /*1b90*/  FMUL.FTZ R126, R126, UR10 ;  /* 0x0000000a7e7e7c20 */ /* 0x000fe20008410000 */
[----:B------:R-:W-:Y:S01]  /*1ba0*/  FMUL.FTZ R127, R127, UR10 ;  /* 0x0000000a7f7f7c20 */ /* 0x000fe20008410000 */
[----:B---3--:R-:W-:Y:S01]  /*1bb0*/  FMUL.FTZ R135, R109, R97 ;  /* 0x000000616d877220 */ /* 0x008fe20000410000 */
[----:B------:R-:W-:Y:S01]  /*1bc0*/  FFMA.FTZ R97, R204, R200, R107 ;  /* 0x000000c8cc617223 */ /* 0x000fe2000001006b */
[----:B----4-:R-:W-:-:S03]  /*1bd0*/  FMUL.FTZ R132, R112, R132 ;  /* 0x0000008470847220 */ /* 0x010fc60000410000 */
[----:B------:R-:W-:Y:S01]  /*1be0*/  FFMA.FTZ R97, R203, R199, R97 ;  /* 0x000000c7cb617223 */ /* 0x000fe20000010061 */
[----:B------:R-:W-:-:S03]  /*1bf0*/  FADD.FTZ R96, R132, R96 ;  /* 0x0000006084607221 */ /* 0x000fc60000010000 */
[----:B------:R-:W-:Y:S01]  /*1c00*/  FFMA.FTZ R97, R202, R198, R97 ;  /* 0x000000c6ca617223 */ /* 0x000fe20000010061 */
[----:B------:R-:W-:-:S03]  /*1c10*/  FADD.FTZ R96, R133, R96 ;  /* 0x0000006085607221 */ /* 0x000fc60000010000 */
[----:B------:R-:W-:Y:S01]  /*1c20*/  FFMA.FTZ R97, R201, R197, R97 ;  /* 0x000000c5c9617223 */ /* 0x000fe20000010061 */
[----:B--2---:R-:W-:-:S03]  /*1c30*/  FMUL.FTZ R134, R110, R134 ;  /* 0x000000866e867220 */ /* 0x004fc60000410000 */
        /* <DEDUP_REMOVED lines=9> */
[----:B------:R-:W-:Y:S01]  /*1cd0*/  FFMA.FTZ R98, R128, R132, R98 ;  /* 0x0000008480627223 */ /* 0x000fe20000010062 */
[----:B------:R-:W-:Y:S01]  /*1ce0*/  FADD.FTZ R96, R141, R96 ;  /* 0x000000608d607221 */ /* 0x000fe20000010000 */
[----:B------:R-:W-:Y:S02]  /*1cf0*/  HADD2.F32 R112, -RZ, R101.H0_H0 ;  /* 0x20000065ff707230 */ /* 0x000fe40000004100 */
[----:B------:R-:W-:Y:S01]  /*1d00*/  FFMA.FTZ R98, R129, R133, R98 ;  /* 0x0000008581627223 */ /* 0x000fe20000010062 */
[----:B------:R-:W-:Y:S01]  /*1d10*/  FADD.FTZ R96, R142, R96 ;  /* 0x000000608e607221 */ /* 0x000fe20000010000 */
[----:B------:R-:W-:-:S02]  /*1d20*/  FMUL.FTZ R109, R247, R107 ;  /* 0x0000006bf76d7220 */ /* 0x000fc40000410000 */
[----:B------:R-:W-:Y:S01]  /*1d30*/  FFMA.FTZ R98, R130, R134, R98 ;  /* 0x0000008682627223 */ /* 0x000fe20000010062 */
[----:B------:R-:W-:Y:S01]  /*1d40*/  FADD.FTZ R96, R108, R96 ;  /* 0x000000606c607221 */ /* 0x000fe20000010000 */
[----:B------:R-:W-:Y:S02]  /*1d50*/  HADD2.F32 R101, -RZ, R101.H1_H1 ;  /* 0x30000065ff657230 */ /* 0x000fe40000004100 */
[----:B------:R-:W-:Y:S01]  /*1d60*/  FMUL.FTZ R110, R246, R112 ;  /* 0x00000070f66e7220 */ /* 0x000fe20000410000 */
[----:B------:R-:W-:Y:S01]  /*1d70*/  FFMA.FTZ R98, R131, R135, R98 ;  /* 0x0000008783627223 */ /* 0x000fe20000010062 */
[----:B------:R-:W-:Y:S01]  /*1d80*/  FADD.FTZ R96, R96, R109 ;  /* 0x0000006d60607221 */ /* 0x000fe20000010000 */
[----:B------:R-:W-:Y:S02]  /*1d90*/  FMUL.FTZ R111, R245, R101 ;  /* 0x00000065f56f7220 */ /* 0x000fe40000410000 */
[----:B------:R-:W-:Y:S01]  /*1da0*/  FFMA.FTZ R98, R136, R137, R98 ;  /* 0x0000008988627223 */ /* 0x000fe20000010062 */
[----:B------:R-:W-:Y:S01]  /*1db0*/  FADD.FTZ R96, R96, R110 ;  /* 0x0000006e60607221 */ /* 0x000fe20000010000 */
[----:B------:R-:W-:-:S02]  /*1dc0*/  HADD2.F32 R100, -RZ, R103.H0_H0 ;  /* 0x20000067ff647230 */ /* 0x000fc40000004100 */
[----:B------:R-:W-:Y:S01]  /*1dd0*/  FFMA.FTZ R98, R138, R139, R98 ;  /* 0x0000008b8a627223 */ /* 0x000fe20000010062 */
[----:B------:R-:W-:Y:S01]  /*1de0*/  FADD.FTZ R96, R96, R111 ;  /* 0x0000006f60607221 */ /* 0x000fe20000010000 */
[----:B------:R-:W-:Y:S02]  /*1df0*/  HADD2.F32 R103, -RZ, R103.H1_H1 ;  /* 0x30000067ff677230 */ /* 0x000fe40000004100 */
        /* <DEDUP_REMOVED lines=39> */
[----:B------:R1:W-:Y:S07]  /*2070*/  @!P3 STS.64 [R205], R96 ;  /* 0x00000060cd00b388 */ /* 0x0003ee0000000a00 */
[----:B-1----:R-:W1:Y:S02]  /*2080*/  @P1 LDC.64 R96, c[0x0][0x438] ;  /* 0x00010e00ff601b82 */ /* 0x002e640000000a00 */
[----:B-1----:R-:W-:-:S05]  /*2090*/  @P1 IMAD.WIDE.U32 R96, R185, 0x20, R96 ;  /* 0x00000020b9601825 */ /* 0x002fca00078e0060 */
[----:B-----5:R-:W5:Y:S04]  /*20a0*/  @P1 LDG.E.128 R72, desc[UR16][R96.64] ;  /* 0x0000001060481981 */ /* 0x020f68000c1e1d00 */
[----:B------:R0:W5:Y:S02]  /*20b0*/  @P1 LDG.E.128 R76, desc[UR16][R96.64+0x10] ;  /* 0x00001010604c1981 */ /* 0x000164000c1e1d00 */
[----:B0-----:R-:W-:Y:S02]  /*20c0*/  @P1 IMAD.WIDE.U32 R96, R188, 0x20, R98 ;  /* 0x00000020bc601825 */ /* 0x001fe400078e0062 */
[----:B------:R-:W0:Y:S03]  /*20d0*/  @P1 LDC.64 R98, c[0x0][0x438] ;  /* 0x00010e00ff621b82 */ /* 0x000e260000000a00 */
[----:B------:R-:W5:Y:S04]  /*20e0*/  @P1 LDG.E.128 R80, desc[UR16][R96.64] ;  /* 0x0000001060501981 */ /* 0x000f68000c1e1d00 */
[----:B------:R1:W5:Y:S02]  /*20f0*/  @P1 LDG.E.128 R84, desc[UR16][R96.64+0x10] ;  /* 0x0000101060541981 */ /* 0x000364000c1e1d00 */
[----:B-1----:R-:W1:Y:S02]  /*2100*/  @P1 LDC.64 R96, c[0x0][0x438] ;  /* 0x00010e00ff601b82 */ /* 0x002e640000000a00 */
[----:B-1----:R-:W-:-:S05]  /*2110*/  @P1 IMAD.WIDE.U32 R96, R187, 0x20, R96 ;  /* 0x00000020bb601825 */ /* 0x002fca00078e0060 */
[----:B------:R-:W5:Y:S04]  /*2120*/  @P1 LDG.E.128 R88, desc[UR16][R96.64] ;  /* 0x0000001060581981 */ /* 0x000f68000c1e1d00 */
[----:B------:R0:W5:Y:S02]  /*2130*/  @P1 LDG.E.128 R92, desc[UR16][R96.64+0x10] ;  /* 0x00001010605c1981 */ /* 0x000164000c1e1d00 */
[----:B0-----:R-:W-:Y:S02]  /*2140*/  @P1 IMAD.WIDE.U32 R96, R183, 0x20, R98 ;  /* 0x00000020b7601825 */ /* 0x001fe400078e0062 */
[----:B------:R-:W0:Y:S01]  /*2150*/  LDC.64 R98, c[0x0][0x3b0] ;  /* 0x0000ec00ff627b82 */ /* 0x000e220000000a00 */
[----:B------:R-:W-:Y:S01]  /*2160*/  PLOP3.LUT P3, PT, PT, PT, UP0, 0x80, 0x8 ;  /* 0x000000000008781c */ /* 0x000fe20003f6f008 */
[----:B------:R-:W-:Y:S01]  /*2170*/  @UP0 UIMAD.WIDE UR4, UR6, 0x2, UR4 ;  /* 0x00000002060408a5 */ /* 0x000fe2000f8e0204 */
        /* <DEDUP_REMOVED lines=10> */
[----:B------:R-:W5:Y:S04]  /*2220*/  @P1 LDG.E.128 R64, desc[UR16][R96.64] ;  /* 0x0000001060401981 */ /* 0x000f68000c1e1d00 */
[----:B------:R1:W5:Y:S01]  /*2230*/  @P1 LDG.E.128 R68, desc[UR16][R96.64+0x10] ;  /* 0x0000101060441981 */ /* 0x000362000c1e1d00 */
[----:B0-----:R-:W-:Y:S01]  /*2240*/  IMAD.WIDE.U32 R116, R185, 0x8, R98 ;  /* 0x00000008b9747825 */ /* 0x001fe200078e0062 */
[----:B-1----:R-:W-:-:S03]  /*2250*/  MOV R96, UR4 ;  /* 0x0000000400607c02 */ /* 0x002fc60008000f00 */
[--C-:B------:R-:W-:Y:S01]  /*2260*/  IMAD.WIDE.U32 R112, R188, 0x8, R98.reuse ;  /* 0x00000008bc707825 */ /* 0x100fe200078e0062 */
[----:B------:R-:W-:Y:S01]  /*2270*/  MOV R97, UR5 ;  /* 0x0000000500617c02 */ /* 0x000fe20008000f00 */
[----:B------:R-:W5:Y:S02]  /*2280*/  LDG.E.64 R116, desc[UR16][R116.64] ;  /* 0x0000001074747981 */ /* 0x000f64000c1e1b00 */
[--C-:B------:R-:W-:Y:S02]  /*2290*/  IMAD.WIDE.U32 R106, R187, 0x8, R98.reuse ;  /* 0x00000008bb6a7825 */ /* 0x100fe400078e0062 */
[----:B------:R0:W2:Y:S02]  /*22a0*/  @P3 LDG.E.U16 R205, desc[UR16][R96.64] ;  /* 0x0000001060cd3981 */ /* 0x0000a4000c1e1500 */
[----:B------:R-:W-:Y:S02]  /*22b0*/  IMAD.WIDE.U32 R104, R183, 0x8, R98 ;  /* 0x00000008b7687825 */ /* 0x000fe400078e0062 */
[----:B------:R-:W5:Y:S04]  /*22c0*/  LDG.E.64 R112, desc[UR16][R112.64] ;  /* 0x0000001070707981 */ /* 0x000f68000c1e1b00 */
[----:B------:R-:W5:Y:S04]  /*22d0*/  LDG.E.64 R106, desc[UR16][R106.64] ;  /* 0x000000106a6a7981 */ /* 0x000f68000c1e1b00 */
[----:B------:R-:W5:Y:S01]  /*22e0*/  LDG.E.64 R104, desc[UR16][R104.64] ;  /* 0x0000001068687981 */ /* 0x000f62000c1e1b00 */
[----:B------:R-:W-:Y:S01]  /*22f0*/  FADD.FTZ R18, R102, R18 ;  /* 0x0000001266127221 */ /* 0x000fe20000010000 */
[----:B------:R-:W-:Y:S01]  /*2300*/  FFMA.FTZ R153, R125, R102, R153 ;  /* 0x000000667d997223 */ /* 0x000fe20000010099 */
[----:B------:R-:W-:-:S05]  /*2310*/  MOV R102, 0x10 ;  /* 0x0000001000667802 */ /* 0x000fca0000000f00 */
[----:B0-----:R-:W-:Y:S01]  /*2320*/  IMAD.WIDE.U32 R96, R185, R102, UR24 ;  /* 0x00000018b9607e25 */ /* 0x001fe2000f8e0066 */
[----:B------:R-:W-:Y:S06]  /*2330*/  BAR.SYNC.DEFER_BLOCKING 0x0 ;  /* 0x0000000000007b1d */ /* 0x000fec0000010000 */
[----:B------:R-:W5:Y:S01]  /*2340*/  LDG.E.128 R96, desc[UR16][R96.64] ;  /* 0x0000001060607981 */ /* 0x000f62000c1e1d00 */
[----:B------:R-:W-:Y:S01]  /*2350*/  @!P2 IADD3 R186, PT, PT, R240, 0x4000, RZ ;  /* 0x00004000f0baa810 */ /* 0x000fe20007ffe0ff */
[----:B------:R-:W-:Y:S01]  /*2360*/  FADD.FTZ R20, R101, R20 ;  /* 0x0000001465147221 */ /* 0x000fe20000010000 */
[----:B------:R-:W-:Y:S01]  /*2370*/  FFMA.FTZ R155, R123, R101, R155 ;  /* 0x000000657b9b7223 */ /* 0x000fe2000001009b */
[----:B------:R-:W-:Y:S01]  /*2380*/  FADD.FTZ R184, R100, R184 ;  /* 0x000000b864b87221 */ /* 0x000fe20000010000 */
[----:B------:R-:W-:Y:S01]  /*2390*/  FFMA.FTZ R17, R126, R100, R17 ;  /* 0x000000647e117223 */ /* 0x000fe20000010011 */
[----:B------:R-:W-:Y:S01]  /*23a0*/  FADD.FTZ R152, R103, R152 ;  /* 0x0000009867987221 */ /* 0x000fe20000010000 */
[----:B------:R-:W-:-:S02]  /*23b0*/  FFMA.FTZ R16, R127, R103, R16 ;  /* 0x000000677f107223 */ /* 0x000fc40000010010 */
[----:B------:R-:W0:Y:S01]  /*23c0*/  LDS.128 R100, [R186] ;  /* 0x00000000ba647984 */ /* 0x000e220000000c00 */
[C---:B------:R-:W-:Y:S02]  /*23d0*/  IADD3 R235, PT, PT, R240.reuse, 0x4030, RZ ;  /* 0x00004030f0eb7810 */ /* 0x040fe40007ffe0ff */
[----:B------:R-:W-:Y:S01]  /*23e0*/  @!P2 IADD3 R235, PT, PT, R240, 0x4010, RZ ;  /* 0x00004010f0eba810 */ /* 0x000fe20007ffe0ff */
[----:B0-----:R-:W-:Y:S01]  /*23f0*/  FADD.FTZ R100, RZ, R100 ;  /* 0x00000064ff647221 */ /* 0x001fe20000010000 */
[----:B------:R-:W-:-:S03]  /*2400*/  FADD.FTZ R101, RZ, R101 ;  /* 0x00000065ff657221 */ /* 0x000fc60000010000 */
[----:B------:R-:W-:Y:S01]  /*2410*/  FADD.FTZ R186, R102, R100 ;  /* 0x0000006466ba7221 */ /* 0x000fe20000010000 */
[----:B------:R-:W-:Y:S02]  /*2420*/  FADD.FTZ R187, R103, R101 ;  /* 0x0000006567bb7221 */ /* 0x000fe40000010000 */
[----:B------:R-:W0:Y:S01]  /*2430*/  LDS.128 R100, [R235] ;  /* 0x00000000eb647984 */ /* 0x000e220000000c00 */
[----:B------:R-:W-:-:S04]  /*2440*/  UISETP.NE.U32.AND UP1, UPT, UR20, URZ, UPT ;  /* 0x000000ff1400728c */ /* 0x000fc8000bf25070 */
[----:B------:R-:W-:Y:S01]  /*2450*/  UISETP.NE.AND.EX UP1, UPT, UR21, URZ, UPT, UP1 ;  /* 0x000000ff1500728c */ /* 0x000fe2000bf25310 */
        /* <DEDUP_REMOVED lines=9> */
[----:B--2---:R-:W-:-:S05]  /*24f0*/  @P3 HADD2.F32 R205, -RZ, R205.H0_H0 ;  /* 0x200000cdffcd3230 */ /* 0x004fca0000004100 */
[----:B------:R-:W-:-:S13]  /*2500*/  @P3 R2UR UR4, R205 ;  /* 0x00000000cd0432ca */ /* 0x000fda00000e0000 */
[----:B------:R-:W-:Y:S01]  /*2510*/  @UP0 UMOV UR7, UR4 ;  /* 0x0000000400070c82 */ /* 0x000fe20008000000 */
[----:B------:R-:W-:Y:S05]  /*2520*/  BRA.U UP1, `(.L_x_10358) ;  /* 0x0000000d01a87547 */ /* 0x000fea000b800000 */
[----:B------:R-:W-:Y:S01]  /*2530*/  UMOV UR4, UR8 ;  /* 0x0000000800047c82 */ /* 0x000fe20008000000 */
[----:B------:R-:W-:Y:S01]  /*2540*/  UMOV UR5, UR9 ;  /* 0x0000000900057c82 */ /* 0x000fe20008000000 */
[----:B------:R-:W-:-:S04]  /*2550*/  UISETP.NE.U32.AND UP1, UPT, UR4, URZ, UPT ;  /* 0x000000ff0400728c */ /* 0x000fc8000bf25070 */
[----:B------:R-:W-:-:S09]  /*2560*/  UISETP.NE.AND.EX UP1, UPT, UR5, URZ, UPT, UP1 ;  /* 0x000000ff0500728c */ /* 0x000fd2000bf25310 */
[----:B------:R-:W-:Y:S05]  /*2570*/  BRA.U UP1, `(.L_x_10359) ;  /* 0x0000000501947547 */ /* 0x000fea000b800000 */
[--C-:B------:R-:W-:Y:S01]  /*2580*/  FFMA.FTZ R0, R0, UR11, R187.reuse ;  /* 0x0000000b00007c23 */ /* 0x100fe200080100bb */
[----:B-----5:R-:W-:Y:S01]  /*2590*/  LOP3.LUT P0, RZ, R116, 0xff, RZ, 0xc0, !PT ;  /* 0x000000ff74ff7812 */ /* 0x020fe2000780c0ff */
[--C-:B------:R-:W-:Y:S01]  /*25a0*/  FFMA.FTZ R207, R207, UR11, R187.reuse ;  /* 0x0000000bcfcf7c23 */ /* 0x100fe200080100bb */
[----:B------:R-:W-:Y:S01]  /*25b0*/  FFMA.FTZ R206, R206, UR11, R187 ;  /* 0x0000000bcece7c23 */ /* 0x000fe200080100bb */
[----:B------:R-:W-:Y:S01]  /*25c0*/  FADD.FTZ R0, R219, -R0 ;  /* 0x80000000db007221 */ /* 0x000fe20000010000 */
[----:B------:R-:W-:Y:S02]  /*25d0*/  HFMA2 R188, -RZ, RZ, 0, 0 ;  /* 0x00000000ffbc7431 */ /* 0x000fe400000001ff */
[----:B------:R-:W-:Y:S01]  /*25e0*/  FADD.FTZ R207, R220, -R207 ;  /* 0x800000cfdccf7221 */ /* 0x000fe20000010000 */
[----:B------:R-:W-:Y:S01]  /*25f0*/  FADD.FTZ R206, R209, -R206 ;  /* 0x800000ced1ce7221 */ /* 0x000fe20000010000 */
[----:B------:R-:W-:Y:S01]  /*2600*/  FMUL.FTZ R0, R0, UR10 ;  /* 0x0000000a00007c20 */ /* 0x000fe20008410000 */
[--C-:B------:R-:W-:Y:S01]  /*2610*/  FFMA.FTZ R208, R208, UR11, R187.reuse ;  /* 0x0000000bd0d07c23 */ /* 0x100fe200080100bb */
[----:B------:R-:W-:Y:S01]  /*2620*/  FFMA.FTZ R210, R210, UR11, R187 ;  /* 0x0000000bd2d27c23 */ /* 0x000fe200080100bb */
[----:B------:R-:W-:Y:S01]  /*2630*/  FMUL.FTZ R206, R206, UR10 ;  /* 0x0000000acece7c20 */ /* 0x000fe20008410000 */
[----:B------:R-:W-:Y:S01]  /*2640*/  FMUL.FTZ R0, R0, UR7 ;  /* 0x0000000700007c20 */ /* 0x000fe20008410000 */
[----:B------:R-:W-:Y:S01]  /*2650*/  FADD.FTZ R208, R211, -R208 ;  /* 0x800000d0d3d07221 */ /* 0x000fe20000010000 */
[----:B------:R-:W-:-:S02]  /*2660*/  @P0 HADD2.F32 R100, -RZ, R96.H0_H0 ;  /* 0x20000060ff640230 */ /* 0x000fc40000004100 */
[----:B------:R-:W-:Y:S01]  /*2670*/  FADD.FTZ R210, R213, -R210 ;  /* 0x800000d2d5d27221 */ /* 0x000fe20000010000 */
[----:B------:R-:W-:Y:S01]  /*2680*/  FMUL.FTZ R101, R0, UR23 ;  /* 0x0000001700657c20 */ /* 0x000fe20008410000 */
[----:B------:R-:W-:Y:S02]  /*2690*/  @P0 HADD2.F32 R102, -RZ, R52.H0_H0 ;  /* 0x20000034ff660230 */ /* 0x000fe40000004100 */
[----:B------:R-:W-:Y:S02]  /*26a0*/  HFMA2 R0, -RZ, RZ, 0, 0 ;  /* 0x00000000ff007431 */ /* 0x000fe400000001ff */
[----:B------:R-:W-:Y:S01]  /*26b0*/  FMUL.FTZ R210, R210, UR10 ;  /* 0x0000000ad2d27c20 */ /* 0x000fe20008410000 */
[C---:B------:R-:W-:Y:S01]  /*26c0*/  @P0 FMUL.FTZ R0, R101.reuse, R100 ;  /* 0x0000006465000220 */ /* 0x040fe20000410000 */
[----:B------:R-:W-:Y:S01]  /*26d0*/  MOV R100, RZ ;  /* 0x000000ff00647202 */ /* 0x000fe20000000f00 */
[----:B------:R-:W-:Y:S01]  /*26e0*/  @P0 FMUL.FTZ R100, R101, R102 ;  /* 0x0000006665640220 */ /* 0x000fe20000410000 */
[----:B------:R-:W-:Y:S01]  /*26f0*/  LOP3.LUT P0, RZ, R116, 0xff00, RZ, 0xc0, !PT ;  /* 0x0000ff0074ff7812 */ /* 0x000fe2000780c0ff */
[----:B------:R-:W-:Y:S01]  /*2700*/  FMUL.FTZ R102, R207, UR10 ;  /* 0x0000000acf667c20 */ /* 0x000fe20008410000 */
[----:B------:R-:W-:-:S02]  /*2710*/  HFMA2 R101, -RZ, RZ, 0, 0 ;  /* 0x00000000ff657431 */ /* 0x000fc400000001ff */
[--C-:B------:R-:W-:Y:S01]  /*2720*/  FFMA.FTZ R212, R212, UR11, R187.reuse ;  /* 0x0000000bd4d47c23 */ /* 0x100fe200080100bb */
[----:B------:R-:W-:Y:S01]  /*2730*/  LOP3.LUT P3, RZ, R117, 0xff00, RZ, 0xc0, !PT ;  /* 0x0000ff0075ff7812 */ /* 0x000fe2000786c0ff */
[----:B------:R-:W-:Y:S01]  /*2740*/  FMUL.FTZ R102, R102, UR7 ;  /* 0x0000000766667c20 */ /* 0x000fe20008410000 */
[----:B------:R-:W-:Y:S01]  /*2750*/  MOV R205, RZ ;  /* 0x000000ff00cd7202 */ /* 0x000fe20000000f00 */
[----:B------:R-:W-:Y:S01]  /*2760*/  FADD.FTZ R212, R215, -R212 ;  /* 0x800000d4d7d47221 */ /* 0x000fe20000010000 */
[----:B------:R-:W-:Y:S01]  /*2770*/  FFMA.FTZ R214, R214, UR11, R187 ;  /* 0x0000000bd6d67c23 */ /* 0x000fe200080100bb */
[----:B------:R-:W-:Y:S01]  /*2780*/  FMUL.FTZ R102, R102, UR23 ;  /* 0x0000001766667c20 */ /* 0x000fe20008410000 */
[----:B------:R-:W-:Y:S01]  /*2790*/  LOP3.LUT P4, RZ, R117, 0xff0000, RZ, 0xc0, !PT ;  /* 0x00ff000075ff7812 */ /* 0x000fe2000788c0ff */
[----:B------:R-:W-:Y:S01]  /*27a0*/  FMUL.FTZ R212, R212, UR10 ;  /* 0x0000000ad4d47c20 */ /* 0x000fe20008410000 */
[----:B------:R-:W-:Y:S01]  /*27b0*/  FADD.FTZ R217, R217, -R214 ;  /* 0x800000d6d9d97221 */ /* 0x000fe20000010000 */
[----:B------:R-:W-:-:S02]  /*27c0*/  @P0 HADD2.F32 R96, -RZ, R96.H1_H1 ;  /* 0x30000060ff600230 */ /* 0x000fc40000004100 */
[----:B------:R-:W-:Y:S01]  /*27d0*/  FFMA.FTZ R216, R216, UR11, R187 ;  /* 0x0000000bd8d87c23 */ /* 0x000fe200080100bb */
[----:B------:R-:W-:Y:S02]  /*27e0*/  @P0 HADD2.F32 R103, -RZ, R52.H1_H1 ;  /* 0x30000034ff670230 */ /* 0x000fe40000004100 */
[----:B------:R-:W-:Y:S01]  /*27f0*/  FMUL.FTZ R217, R217, UR10 ;  /* 0x0000000ad9d97c20 */ /* 0x000fe20008410000 */
[C---:B------:R-:W-:Y:S01]  /*2800*/  @P0 FMUL.FTZ R101, R102.reuse, R96 ;  /* 0x0000006066650220 */ /* 0x040fe20000410000 */
[----:B------:R-:W-:Y:S01]  /*2810*/  MOV R96, RZ ;  /* 0x000000ff00607202 */ /* 0x000fe20000000f00 */
[----:B------:R-:W-:Y:S01]  /*2820*/  @P0 FMUL.FTZ R96, R102, R103 ;  /* 0x0000006766600220 */ /* 0x000fe20000410000 */
[----:B------:R-:W-:Y:S01]  /*2830*/  LOP3.LUT P0, RZ, R116, 0xff0000, RZ, 0xc0, !PT ;  /* 0x00ff000074ff7812 */ /* 0x000fe2000780c0ff */
[----:B------:R-:W-:Y:S01]  /*2840*/  FMUL.FTZ R102, R206, UR7 ;  /* 0x00000007ce667c20 */ /* 0x000fe20008410000 */
[----:B------:R-:W-:Y:S01]  /*2850*/  CS2R R206, SRZ ;  /* 0x0000000000ce7805 */ /* 0x000fe2000001ff00 */
[----:B------:R-:W-:Y:S01]  /*2860*/  FADD.FTZ R218, R218, -R216 ;  /* 0x800000d8dada7221 */ /* 0x000fe20000010000 */
[----:B------:R-:W-:Y:S01]  /*2870*/  F2FP.F16.F32.PACK_AB R96, R96, R100 ;  /* 0x000000646060723e */ /* 0x000fe200000000ff */
[----:B------:R-:W-:-:S02]  /*2880*/  FMUL.FTZ R102, R102, UR23 ;  /* 0x0000001766667c20 */ /* 0x000fc40008410000 */
[----:B------:R-:W-:-:S04]  /*2890*/  FMUL.FTZ R209, R218, UR10 ;  /* 0x0000000adad17c20 */ /* 0x000fc80008410000 */
[----:B------:R-:W-:Y:S02]  /*28a0*/  FMUL.FTZ R209, R209, UR7 ;  /* 0x00000007d1d17c20 */ /* 0x000fe40008410000 */
[----:B------:R-:W-:Y:S02]  /*28b0*/  @P0 HADD2.F32 R103, -RZ, R97.H0_H0 ;  /* 0x20000061ff670230 */ /* 0x000fe40000004100 */
[----:B------:R-:W-:-:S03]  /*28c0*/  FMUL.FTZ R209, R209, UR23 ;  /* 0x00000017d1d17c20 */ /* 0x000fc60008410000 */
[----:B------:R-:W-:Y:S01]  /*28d0*/  @P0 FMUL.FTZ R188, R102, R103 ;  /* 0x0000006766bc0220 */ /* 0x000fe20000410000 */
[----:B------:R-:W-:-:S05]  /*28e0*/  @P0 HADD2.F32 R103, -RZ, R53.H0_H0 ;  /* 0x20000035ff670230 */ /* 0x000fca0000004100 */
[----:B------:R-:W-:Y:S01]  /*28f0*/  @P0 FMUL.FTZ R206, R102, R103 ;  /* 0x0000006766ce0220 */ /* 0x000fe20000410000 */
[----:B------:R-:W-:Y:S01]  /*2900*/  LOP3.LUT P0, RZ, R116, 0xff000000, RZ, 0xc0, !PT ;  /* 0xff00000074ff7812 */ /* 0x000fe2000780c0ff */
[----:B------:R-:W-:Y:S01]  /*2910*/  FMUL.FTZ R102, R208, UR10 ;  /* 0x0000000ad0667c20 */ /* 0x000fe20008410000 */
[----:B------:R-:W-:Y:S01]  /*2920*/  MOV R103, RZ ;  /* 0x000000ff00677202 */ /* 0x000fe20000000f00 */
[----:B------:R-:W-:Y:S02]  /*2930*/  @P4 HADD2.F32 R208, -RZ, R55.H0_H0 ;  /* 0x20000037ffd04230 */ /* 0x000fe40000004100 */
[----:B------:R-:W-:-:S04]  /*2940*/  FMUL.FTZ R102, R102, UR7 ;  /* 0x0000000766667c20 */ /* 0x000fc80008410000 */
[----:B------:R-:W-:-:S04]  /*2950*/  FMUL.FTZ R102, R102, UR23 ;  /* 0x0000001766667c20 */ /* 0x000fc80008410000 */
[----:B------:R-:W-:Y:S02]  /*2960*/  @P0 HADD2.F32 R97, -RZ, R97.H1_H1 ;  /* 0x30000061ff610230 */ /* 0x000fe40000004100 */
[----:B------:R-:W-:-:S03]  /*2970*/  @P0 HADD2.F32 R186, -RZ, R53.H1_H1 ;  /* 0x30000035ffba0230 */ /* 0x000fc60000004100 */
[C---:B------:R-:W-:Y:S01]  /*2980*/  @P0 FMUL.FTZ R103, R102.reuse, R97 ;  /* 0x0000006166670220 */ /* 0x040fe20000410000 */
[----:B------:R-:W-:Y:S02]  /*2990*/  HFMA2 R97, -RZ, RZ, 0, 0 ;  /* 0x00000000ff617431 */ /* 0x000fe400000001ff */
[----:B------:R-:W-:Y:S01]  /*29a0*/  @P0 FMUL.FTZ R97, R102, R186 ;  /* 0x000000ba66610220 */ /* 0x000fe20000410000 */
[----:B------:R-:W-:Y:S01]  /*29b0*/  LOP3.LUT P0, RZ, R117, 0xff, RZ, 0xc0, !PT ;  /* 0x000000ff75ff7812 */ /* 0x000fe2000780c0ff */
[----:B------:R-:W-:-:S03]  /*29c0*/  FMUL.FTZ R102, R210, UR7 ;  /* 0x00000007d2667c20 */ /* 0x000fc60008410000 */
[----:B------:R-:W-:Y:S01]  /*29d0*/  F2FP.F16.F32.PACK_AB R97, R97, R206 ;  /* 0x000000ce6161723e */ /* 0x000fe200000000ff */
[----:B------:R-:W-:-:S08]  /*29e0*/  FMUL.FTZ R102, R102, UR23 ;  /* 0x0000001766667c20 */ /* 0x000fd00008410000 */
[--C-:B------:R-:W-:Y:S02]  /*29f0*/  @P0 HADD2.F32 R186, -RZ, R98.reuse.H0_H0 ;  /* 0x20000062ffba0230 */ /* 0x100fe40000004100 */
[----:B------:R-:W-:-:S03]  /*2a00*/  @P3 HADD2.F32 R98, -RZ, R98.H1_H1 ;  /* 0x30000062ff623230 */ /* 0x000fc60000004100 */
[----:B------:R-:W-:Y:S01]  /*2a10*/  @P0 FMUL.FTZ R205, R102, R186 ;  /* 0x000000ba66cd0220 */ /* 0x000fe20000410000 */
[----:B------:R-:W-:-:S05]  /*2a20*/  @P0 HADD2.F32 R186, -RZ, R54.H0_H0 ;  /* 0x20000036ffba0230 */ /* 0x000fca0000004100 */
[----:B------:R-:W-:Y:S01]  /*2a30*/  @P0 FMUL.FTZ R207, R102, R186 ;  /* 0x000000ba66cf0220 */ /* 0x000fe20000410000 */
[----:B------:R-:W-:Y:S01]  /*2a40*/  ISETP.GE.U32.AND P0, PT, R116, RZ, PT ;  /* 0x000000ff7400720c */ /* 0x000fe20003f06070 */
[----:B------:R-:W-:Y:S01]  /*2a50*/  FMUL.FTZ R116, R212, UR7 ;  /* 0x00000007d4747c20 */ /* 0x000fe20008410000 */
[----:B------:R-:W-:Y:S02]  /*2a60*/  HFMA2 R102, -RZ, RZ, 0, 0 ;  /* 0x00000000ff667431 */ /* 0x000fe400000001ff */
[----:B------:R-:W-:Y:S01]  /*2a70*/  ISETP.GE.U32.AND.EX P0, PT, R117, 0x1000000, PT, P0 ;  /* 0x010000007500780c */ /* 0x000fe20003f06100 */
[----:B------:R-:W-:Y:S01]  /*2a80*/  FMUL.FTZ R116, R116, UR23 ;  /* 0x0000001774747c20 */ /* 0x000fe20008410000 */
[----:B------:R-:W-:Y:S02]  /*2a90*/  @P3 HADD2.F32 R117, -RZ, R54.H1_H1 ;  /* 0x30000036ff753230 */ /* 0x000fe40000004100 */
[----:B------:R-:W-:Y:S02]  /*2aa0*/  HFMA2 R186, -RZ, RZ, 0, 0 ;  /* 0x00000000ffba7431 */ /* 0x000fe400000001ff */
[C---:B------:R-:W-:Y:S01]  /*2ab0*/  @P3 FMUL.FTZ R102, R116.reuse, R98 ;  /* 0x0000006274663220 */ /* 0x040fe20000410000 */
[----:B------:R-:W-:Y:S01]  /*2ac0*/  MOV R98, RZ ;  /* 0x000000ff00627202 */ /* 0x000fe20000000f00 */
[----:B------:R-:W-:Y:S01]  /*2ad0*/  @P3 FMUL.FTZ R98, R116, R117 ;  /* 0x0000007574623220 */ /* 0x000fe20000410000 */
[----:B------:R-:W-:Y:S01]  /*2ae0*/  FMUL.FTZ R116, R217, UR7 ;  /* 0x00000007d9747c20 */ /* 0x000fe20008410000 */
[----:B------:R-:W-:-:S03]  /*2af0*/  @P4 HADD2.F32 R117, -RZ, R99.H0_H0 ;  /* 0x20000063ff754230 */ /* 0x000fc60000004100 */
[----:B------:R-:W-:Y:S01]  /*2b00*/  FMUL.FTZ R116, R116, UR23 ;  /* 0x0000001774747c20 */ /* 0x000fe20008410000 */
[----:B------:R-:W-:Y:S01]  /*2b10*/  @P0 HADD2.F32 R210, -RZ, R55.H1_H1 ;  /* 0x30000037ffd20230 */ /* 0x000fe20000004100 */
[----:B------:R-:W-:Y:S02]  /*2b20*/  F2FP.F16.F32.PACK_AB R98, R98, R207 ;  /* 0x000000cf6262723e */ /* 0x000fe400000000ff */
[C---:B------:R-:W-:Y:S01]  /*2b30*/  @P4 FMUL.FTZ R186, R116.reuse, R117 ;  /* 0x0000007574ba4220 */ /* 0x040fe20000410000 */
[----:B------:R-:W-:Y:S01]  /*2b40*/  MOV R117, RZ ;  /* 0x000000ff00757202 */ /* 0x000fe20000000f00 */
[----:B------:R-:W-:Y:S01]  /*2b50*/  @P4 FMUL.FTZ R117, R116, R208 ;  /* 0x000000d074754220 */ /* 0x000fe20000410000 */
[----:B------:R-:W-:Y:S02]  /*2b60*/  @P0 HADD2.F32 R208, -RZ, R99.H1_H1 ;  /* 0x30000063ffd00230 */ /* 0x000fe40000004100 */
[----:B------:R-:W-:Y:S02]  /*2b70*/  HFMA2 R99, -RZ, RZ, 0, 0 ;  /* 0x00000000ff637431 */ /* 0x000fe400000001ff */
[C---:B------:R-:W-:Y:S01]  /*2b80*/  @P0 FMUL.FTZ R99, R209.reuse, R210 ;  /* 0x000000d2d1630220 */ /* 0x040fe20000410000 */
[----:B------:R-:W-:Y:S01]  /*2b90*/  MOV R116, RZ ;  /* 0x000000ff00747202 */ /* 0x000fe20000000f00 */
[----:B------:R-:W-:-:S03]  /*2ba0*/  @P0 FMUL.FTZ R116, R209, R208 ;  /* 0x000000d0d1740220 */ /* 0x000fc60000410000 */
[----:B------:R-:W-:Y:S01]  /*2bb0*/  F2FP.F16.F32.PACK_AB R99, R99, R117 ;  /* 0x000000756363723e */ /* 0x000fe200000000ff */
[----:B------:R-:W-:Y:S06]  /*2bc0*/  BRA `(.L_x_10360) ;  /* 0x0000001400a47947 */ /* 0x000fec0003800000 */
.L_x_10359:
[----:B-----5:R-:W-:Y:S01]  /*2bd0*/  LOP3.LUT P0, RZ, R116, 0xff, RZ, 0xc0, !PT ;  /* 0x000000ff74ff7812 */ /* 0x020fe2000780c0ff */
[--C-:B------:R-:W-:Y:S01]  /*2be0*/  FFMA.FTZ R0, R0, UR11, R187.reuse ;  /* 0x0000000b00007c23 */ /* 0x100fe200080100bb */
[----:B------:R-:W-:Y:S02]  /*2bf0*/  LOP3.LUT P3, RZ, R116, 0xff00, RZ, 0xc0, !PT ;  /* 0x0000ff0074ff7812 */ /* 0x000fe4000786c0ff */
[----:B------:R-:W-:Y:S01]  /*2c00*/  CS2R R100, SRZ ;  /* 0x0000000000647805 */ /* 0x000fe2000001ff00 */
[--C-:B------:R-:W-:Y:S01]  /*2c10*/  FFMA.FTZ R206, R206, UR11, R187.reuse ;  /* 0x0000000bcece7c23 */ /* 0x100fe200080100bb */
[----:B------:R-:W-:Y:S01]  /*2c20*/  FADD.FTZ R0, R219, -R0 ;  /* 0x80000000db007221 */ /* 0x000fe20000010000 */
[----:B------:R-:W-:Y:S02]  /*2c30*/  HFMA2 R188, -RZ, RZ, 0, 0 ;  /* 0x00000000ffbc7431 */ /* 0x000fe400000001ff */
[----:B------:R-:W-:Y:S01]  /*2c40*/  FFMA.FTZ R208, R208, UR11, R187 ;  /* 0x0000000bd0d07c23 */ /* 0x000fe200080100bb */
[----:B------:R-:W-:Y:S01]  /*2c50*/  FADD.FTZ R206, R209, -R206 ;  /* 0x800000ced1ce7221 */ /* 0x000fe20000010000 */
[----:B------:R-:W-:Y:S01]  /*2c60*/  FMUL.FTZ R56, R0, UR10 ;  /* 0x0000000a00387c20 */ /* 0x000fe20008410000 */
[----:B------:R-:W-:Y:S01]  /*2c70*/  CS2R R102, SRZ ;  /* 0x0000000000667805 */ /* 0x000fe2000001ff00 */
[----:B------:R-:W-:Y:S01]  /*2c80*/  FADD.FTZ R211, R211, -R208 ;  /* 0x800000d0d3d37221 */ /* 0x000fe20000010000 */
[----:B------:R-:W-:Y:S01]  /*2c90*/  HFMA2 R205, -RZ, RZ, 0, 0 ;  /* 0x00000000ffcd7431 */ /* 0x000fe200000001ff */
[----:B------:R-:W0:Y:S01]  /*2ca0*/  @P0 LDC R57, c[0x0][0x408] ;  /* 0x00010200ff390b82 */ /* 0x000e220000000800 */
[----:B------:R-:W-:Y:S01]  /*2cb0*/  @P0 FMUL.FTZ R0, R56, UR7 ;  /* 0x0000000738000c20 */ /* 0x000fe20008410000 */
[----:B------:R-:W-:-:S02]  /*2cc0*/  @P0 HADD2.F32 R58, -RZ, R96.H0_H0 ;  /* 0x20000060ff3a0230 */ /* 0x000fc40000004100 */
[----:B------:R-:W-:Y:S01]  /*2cd0*/  @P0 FMUL.FTZ R59, R56, UR7 ;  /* 0x00000007383b0c20 */ /* 0x000fe20008410000 */
[----:B------:R-:W-:Y:S02]  /*2ce0*/  @P3 HADD2.F32 R96, -RZ, R96.H1_H1 ;  /* 0x30000060ff603230 */ /* 0x000fe40000004100 */
[----:B0-----:R-:W-:Y:S01]  /*2cf0*/  @P0 FMUL.FTZ R57, R0, R57 ;  /* 0x0000003900390220 */ /* 0x001fe20000410000 */
[----:B------:R-:W-:-:S03]  /*2d00*/  HFMA2 R0, -RZ, RZ, 0, 0 ;  /* 0x00000000ff007431 */ /* 0x000fc600000001ff */
[----:B------:R-:W-:Y:S01]  /*2d10*/  @P0 FMUL.FTZ R0, R58, R57 ;  /* 0x000000393a000220 */ /* 0x000fe20000410000 */
[----:B------:R-:W-:Y:S01]  /*2d20*/  FFMA.FTZ R57, R207, UR11, R187 ;  /* 0x0000000bcf397c23 */ /* 0x000fe200080100bb */
[----:B------:R-:W0:Y:S03]  /*2d30*/  @P0 LDC R58, c[0x0][0x408] ;  /* 0x00010200ff3a0b82 */ /* 0x000e260000000800 */
[----:B------:R-:W-:-:S04]  /*2d40*/  FADD.FTZ R57, R220, -R57 ;  /* 0x80000039dc397221 */ /* 0x000fc80000010000 */
[----:B------:R-:W-:Y:S01]  /*2d50*/  FMUL.FTZ R57, R57, UR10 ;  /* 0x0000000a39397c20 */ /* 0x000fe20008410000 */
[----:B0-----:R-:W-:Y:S01]  /*2d60*/  @P0 FMUL.FTZ R58, R59, R58 ;  /* 0x0000003a3b3a0220 */ /* 0x001fe20000410000 */
[----:B------:R-:W-:-:S05]  /*2d70*/  @P0 HADD2.F32 R59, -RZ, R52.H0_H0 ;  /* 0x20000034ff3b0230 */ /* 0x000fca0000004100 */
        /* <DEDUP_REMOVED lines=9> */
[----:B------:R-:W-:-:S05]  /*2e10*/  @P3 HADD2.F32 R59, -RZ, R52.H1_H1 ;  /* 0x30000034ff3b3230 */ /* 0x000fca0000004100 */
[----:B------:R-:W-:Y:S01]  /*2e20*/  @P3 FMUL.FTZ R96, R59, R58 ;  /* 0x0000003a3b603220 */ /* 0x000fe20000410000 */
[----:B------:R-:W-:Y:S01]  /*2e30*/  FMUL.FTZ R58, R206, UR10 ;  /* 0x0000000ace3a7c20 */ /* 0x000fe20008410000 */
[----:B------:R-:W0:Y:S01]  /*2e40*/  @P0 LDC R59, c[0x0][0x408] ;  /* 0x00010200ff3b0b82 */ /* 0x000e220000000800 */
[----:B------:R-:W-:Y:S02]  /*2e50*/  CS2R R206, SRZ ;  /* 0x0000000000ce7805 */ /* 0x000fe4000001ff00 */
[----:B------:R-:W-:Y:S01]  /*2e60*/  @P0 FMUL.FTZ R60, R58, UR7 ;  /* 0x000000073a3c0c20 */ /* 0x000fe20008410000 */
[----:B------:R-:W-:-:S03]  /*2e70*/  F2FP.F16.F32.PACK_AB R96, R96, R100 ;  /* 0x000000646060723e */ /* 0x000fc600000000ff */
[----:B0-----:R-:W-:Y:S01]  /*2e80*/  @P0 FMUL.FTZ R59, R60, R59 ;  /* 0x0000003b3c3b0220 */ /* 0x001fe20000410000 */
[----:B------:R-:W-:-:S05]  /*2e90*/  @P0 HADD2.F32 R60, -RZ, R97.H0_H0 ;  /* 0x20000061ff3c0230 */ /* 0x000fca0000004100 */
[----:B------:R-:W-:Y:S01]  /*2ea0*/  @P0 FMUL.FTZ R188, R60, R59 ;  /* 0x0000003b3cbc0220 */ /* 0x000fe20000410000 */
[----:B------:R-:W-:Y:S01]  /*2eb0*/  @P0 FMUL.FTZ R60, R58, UR7 ;  /* 0x000000073a3c0c20 */ /* 0x000fe20008410000 */
[----:B------:R-:W0:Y:S03]  /*2ec0*/  @P0 LDC R59, c[0x0][0x408] ;  /* 0x00010200ff3b0b82 */ /* 0x000e260000000800 */
[----:B0-----:R-:W-:Y:S01]  /*2ed0*/  @P0 FMUL.FTZ R59, R60, R59 ;  /* 0x0000003b3c3b0220 */ /* 0x001fe20000410000 */
[----:B------:R-:W-:-:S05]  /*2ee0*/  @P0 HADD2.F32 R60, -RZ, R53.H0_H0 ;  /* 0x20000035ff3c0230 */ /* 0x000fca0000004100 */
[----:B------:R-:W-:Y:S01]  /*2ef0*/  @P0 FMUL.FTZ R206, R60, R59 ;  /* 0x0000003b3cce0220 */ /* 0x000fe20000410000 */
[----:B------:R-:W-:Y:S01]  /*2f00*/  LOP3.LUT P0, RZ, R116, 0xff000000, RZ, 0xc0, !PT ;  /* 0xff00000074ff7812 */ /* 0x000fe2000780c0ff */
[----:B------:R-:W-:-:S12]  /*2f10*/  FMUL.FTZ R59, R211, UR10 ;  /* 0x0000000ad33b7c20 */ /* 0x000fd80008410000 */
[----:B------:R-:W0:Y:S01]  /*2f20*/  @P0 LDC R60, c[0x0][0x408] ;  /* 0x00010200ff3c0b82 */ /* 0x000e220000000800 */
[----:B------:R-:W-:Y:S01]  /*2f30*/  @P0 FMUL.FTZ R61, R59, UR7 ;  /* 0x000000073b3d0c20 */ /* 0x000fe20008410000 */
[----:B------:R-:W-:-:S03]  /*2f40*/  @P0 HADD2.F32 R97, -RZ, R97.H1_H1 ;  /* 0x30000061ff610230 */ /* 0x000fc60000004100 */
[----:B0-----:R-:W-:-:S04]  /*2f50*/  @P0 FMUL.FTZ R60, R61, R60 ;  /* 0x0000003c3d3c0220 */ /* 0x001fc80000410000 */
[----:B------:R-:W-:Y:S01]  /*2f60*/  @P0 FMUL.FTZ R103, R97, R60 ;  /* 0x0000003c61670220 */ /* 0x000fe20000410000 */
[----:B------:R-:W-:Y:S01]  /*2f70*/  MOV R97, RZ ;  /* 0x000000ff00617202 */ /* 0x000fe20000000f00 */
[----:B------:R-:W0:Y:S02]  /*2f80*/  @P0 LDC R60, c[0x0][0x408] ;  /* 0x00010200ff3c0b82 */ /* 0x000e240000000800 */
[----:B0-----:R-:W-:Y:S01]  /*2f90*/  @P0 FMUL.FTZ R60, R61, R60 ;  /* 0x0000003c3d3c0220 */ /* 0x001fe20000410000 */
[----:B------:R-:W-:-:S05]  /*2fa0*/  @P0 HADD2.F32 R61, -RZ, R53.H1_H1 ;  /* 0x30000035ff3d0230 */ /* 0x000fca0000004100 */
[----:B------:R-:W-:Y:S01]  /*2fb0*/  @P0 FMUL.FTZ R97, R61, R60 ;  /* 0x0000003c3d610220 */ /* 0x000fe20000410000 */
[----:B------:R-:W-:Y:S01]  /*2fc0*/  LOP3.LUT P0, RZ, R117, 0xff, RZ, 0xc0, !PT ;  /* 0x000000ff75ff7812 */ /* 0x000fe2000780c0ff */
[--C-:B------:R-:W-:Y:S01]  /*2fd0*/  FFMA.FTZ R60, R210, UR11, R187.reuse ;  /* 0x0000000bd23c7c23 */ /* 0x100fe200080100bb */
[----:B------:R-:W-:Y:S02]  /*2fe0*/  FFMA.FTZ R61, R212, UR11, R187 ;  /* 0x0000000bd43d7c23 */ /* 0x000fe400080100bb */
[----:B------:R-:W-:Y:S01]  /*2ff0*/  F2FP.F16.F32.PACK_AB R97, R97, R206 ;  /* 0x000000ce6161723e */ /* 0x000fe200000000ff */
[----:B------:R-:W-:Y:S01]  /*3000*/  FADD.FTZ R60, R213, -R60 ;  /* 0x8000003cd53c7221 */ /* 0x000fe20000010000 */
[----:B------:R-:W-:-:S03]  /*3010*/  FADD.FTZ R61, R215, -R61 ;  /* 0x8000003dd73d7221 */ /* 0x000fc60000010000 */
[----:B------:R-:W-:Y:S01]  /*3020*/  FMUL.FTZ R60, R60, UR10 ;  /* 0x0000000a3c3c7c20 */ /* 0x000fe20008410000 */
[----:B------:R-:W-:-:S03]  /*3030*/  FMUL.FTZ R61, R61, UR10 ;  /* 0x0000000a3d3d7c20 */ /* 0x000fc60008410000 */
[----:B------:R-:W0:Y:S01]  /*3040*/  @P0 LDC R62, c[0x0][0x408] ;  /* 0x00010200ff3e0b82 */ /* 0x000e220000000800 */
[----:B------:R-:W-:-:S04]  /*3050*/  @P0 FMUL.FTZ R63, R60, UR7 ;  /* 0x000000073c3f0c20 */ /* 0x000fc80008410000 */
        /* <DEDUP_REMOVED lines=8> */
[----:B------:R-:W-:-:S13]  /*30e0*/  LOP3.LUT P0, RZ, R117, 0xff00, RZ, 0xc0, !PT ;  /* 0x0000ff0075ff7812 */ /* 0x000fda000780c0ff */
        /* <DEDUP_REMOVED lines=19> */
[----:B------:R-:W-:Y:S01]  /*3220*/  @P0 FMUL.FTZ R186, R62, UR7 ;  /* 0x000000073eba0c20 */ /* 0x000fe20008410000 */
[----:B------:R-:W-:Y:S02]  /*3230*/  @P0 HADD2.F32 R209, -RZ, R99.H0_H0 ;  /* 0x20000063ffd10230 */ /* 0x000fe40000004100 */
[----:B------:R-:W-:Y:S02]  /*3240*/  @P0 HADD2.F32 R210, -RZ, R55.H0_H0 ;  /* 0x20000037ffd20230 */ /* 0x000fe40000004100 */
        /* <DEDUP_REMOVED lines=12> */
[----:B------:R-:W-:Y:S02]  /*3310*/  @P0 HADD2.F32 R99, -RZ, R99.H1_H1 ;  /* 0x30000063ff630230 */ /* 0x000fe40000004100 */
[----:B------:R-:W-:Y:S02]  /*3320*/  @P0 HADD2.F32 R209, -RZ, R55.H1_H1 ;  /* 0x30000037ffd10230 */ /* 0x000fe40000004100 */
[----:B0-----:R-:W-:Y:S01]  /*3330*/  @P0 FMUL.FTZ R117, R117, R116 ;  /* 0x0000007475750220 */ /* 0x001fe20000410000 */
[----:B------:R-:W-:-:S03]  /*3340*/  HFMA2 R116, -RZ, RZ, 0, 0 ;  /* 0x00000000ff747431 */ /* 0x000fc600000001ff */
[----:B------:R-:W-:Y:S01]  /*3350*/  @P0 FMUL.FTZ R116, R99, R117 ;  /* 0x0000007563740220 */ /* 0x000fe20000410000 */
[----:B------:R-:W-:Y:S01]  /*3360*/  @P0 FMUL.FTZ R99, R63, UR7 ;  /* 0x000000073f630c20 */ /* 0x000fe20008410000 */
[----:B------:R-:W0:Y:S03]  /*3370*/  @P0 LDC R117, c[0x0][0x408] ;  /* 0x00010200ff750b82 */ /* 0x000e260000000800 */
[----:B0-----:R-:W-:Y:S01]  /*3380*/  @P0 FMUL.FTZ R117, R99, R117 ;  /* 0x0000007563750220 */ /* 0x001fe20000410000 */
[----:B------:R-:W-:-:S03]  /*3390*/  MOV R99, RZ ;  /* 0x000000ff00637202 */ /* 0x000fc60000000f00 */
[----:B------:R-:W-:-:S05]  /*33a0*/  @P0 FMUL.FTZ R99, R209, R117 ;  /* 0x00000075d1630220 */ /* 0x000fca0000410000 */
[----:B------:R-:W-:Y:S01]  /*33b0*/  F2FP.F16.F32.PACK_AB R99, R99, R208 ;  /* 0x000000d06363723e */ /* 0x000fe200000000ff */
[----:B------:R-:W-:Y:S06]  /*33c0*/  BRA `(.L_x_10360) ;  /* 0x0000000c00a47947 */ /* 0x000fec0003800000 */
.L_x_10358:
        /* <DEDUP_REMOVED lines=13> */
[----:B------:R-:W-:Y:S01]  /*34a0*/  FFMA.FTZ R0, R0, UR10, R72 ;  /* 0x0000000a00007c23 */ /* 0x000fe20008010048 */
[--C-:B------:R-:W-:Y:S01]  /*34b0*/  FFMA.FTZ R208, R208, UR11, R187.reuse ;  /* 0x0000000bd0d07c23 */ /* 0x100fe200080100bb */
[----:B------:R-:W-:Y:S01]  /*34c0*/  FFMA.FTZ R210, R210, UR11, R187 ;  /* 0x0000000bd2d27c23 */ /* 0x000fe200080100bb */
[----:B------:R-:W-:Y:S01]  /*34d0*/  FFMA.FTZ R206, R206, UR10, R74 ;  /* 0x0000000acece7c23 */ /* 0x000fe2000801004a */
[----:B------:R-:W-:Y:S01]  /*34e0*/  FMUL.FTZ R0, R0, UR7 ;  /* 0x0000000700007c20 */ /* 0x000fe20008410000 */
[----:B------:R-:W-:Y:S01]  /*34f0*/  FADD.FTZ R208, R211, -R208 ;  /* 0x800000d0d3d07221 */ /* 0x000fe20000010000 */
[----:B------:R-:W-:-:S02]  /*3500*/  @P0 HADD2.F32 R100, -RZ, R96.H0_H0 ;  /* 0x20000060ff640230 */ /* 0x000fc40000004100 */
[----:B------:R-:W-:Y:S01]  /*3510*/  FADD.FTZ R210, R213, -R210 ;  /* 0x800000d2d5d27221 */ /* 0x000fe20000010000 */
[----:B------:R-:W-:Y:S01]  /*3520*/  FMUL.FTZ R101, R0, UR23 ;  /* 0x0000001700657c20 */ /* 0x000fe20008410000 */
[----:B------:R-:W-:Y:S02]  /*3530*/  @P0 HADD2.F32 R102, -RZ, R52.H0_H0 ;  /* 0x20000034ff660230 */ /* 0x000fe40000004100 */
[----:B------:R-:W-:Y:S02]  /*3540*/  HFMA2 R0, -RZ, RZ, 0, 0 ;  /* 0x00000000ff007431 */ /* 0x000fe400000001ff */
[----:B------:R-:W-:Y:S01]  /*3550*/  FFMA.FTZ R210, R210, UR10, R76 ;  /* 0x0000000ad2d27c23 */ /* 0x000fe2000801004c */
[-C--:B------:R-:W-:Y:S01]  /*3560*/  @P0 FMUL.FTZ R0, R100, R101.reuse ;  /* 0x0000006564000220 */ /* 0x080fe20000410000 */
[----:B------:R-:W-:Y:S01]  /*3570*/  MOV R100, RZ ;  /* 0x000000ff00647202 */ /* 0x000fe20000000f00 */
[----:B------:R-:W-:Y:S01]  /*3580*/  @P0 FMUL.FTZ R100, R102, R101 ;  /* 0x0000006566640220 */ /* 0x000fe20000410000 */
[----:B------:R-:W-:Y:S01]  /*3590*/  LOP3.LUT P0, RZ, R116, 0xff00, RZ, 0xc0, !PT ;  /* 0x0000ff0074ff7812 */ /* 0x000fe2000780c0ff */
[----:B------:R-:W-:Y:S01]  /*35a0*/  FFMA.FTZ R102, R207, UR10, R73 ;  /* 0x0000000acf667c23 */ /* 0x000fe20008010049 */
        /* <DEDUP_REMOVED lines=9> */
[----:B------:R-:W-:Y:S01]  /*3640*/  FFMA.FTZ R212, R212, UR10, R77 ;  /* 0x0000000ad4d47c23 */ /* 0x000fe2000801004d */
[----:B------:R-:W-:Y:S01]  /*3650*/  FADD.FTZ R217, R217, -R214 ;  /* 0x800000d6d9d97221 */ /* 0x000fe20000010000 */
[----:B------:R-:W-:-:S02]  /*3660*/  @P0 HADD2.F32 R96, -RZ, R96.H1_H1 ;  /* 0x30000060ff600230 */ /* 0x000fc40000004100 */
[----:B------:R-:W-:Y:S01]  /*3670*/  FFMA.FTZ R216, R216, UR11, R187 ;  /* 0x0000000bd8d87c23 */ /* 0x000fe200080100bb */
[----:B------:R-:W-:Y:S02]  /*3680*/  @P0 HADD2.F32 R103, -RZ, R52.H1_H1 ;  /* 0x30000034ff670230 */ /* 0x000fe40000004100 */
[----:B------:R-:W-:Y:S01]  /*3690*/  FFMA.FTZ R217, R217, UR10, R78 ;  /* 0x0000000ad9d97c23 */ /* 0x000fe2000801004e */
[-C--:B------:R-:W-:Y:S01]  /*36a0*/  @P0 FMUL.FTZ R101, R96, R102.reuse ;  /* 0x0000006660650220 */ /* 0x080fe20000410000 */
        /* <DEDUP_REMOVED lines=8> */
[----:B------:R-:W-:-:S04]  /*3730*/  FFMA.FTZ R209, R218, UR10, R79 ;  /* 0x0000000adad17c23 */ /* 0x000fc8000801004f */
[----:B------:R-:W-:Y:S02]  /*3740*/  FMUL.FTZ R209, R209, UR7 ;  /* 0x00000007d1d17c20 */ /* 0x000fe40008410000 */
[----:B------:R-:W-:Y:S02]  /*3750*/  @P0 HADD2.F32 R103, -RZ, R97.H0_H0 ;  /* 0x20000061ff670230 */ /* 0x000fe40000004100 */
[----:B------:R-:W-:-:S03]  /*3760*/  FMUL.FTZ R209, R209, UR23 ;  /* 0x00000017d1d17c20 */ /* 0x000fc60008410000 */
[----:B------:R-:W-:Y:S01]  /*3770*/  @P0 FMUL.FTZ R188, R103, R102 ;  /* 0x0000006667bc0220 */ /* 0x000fe20000410000 */
[----:B------:R-:W-:-:S05]  /*3780*/  @P0 HADD2.F32 R103, -RZ, R53.H0_H0 ;  /* 0x20000035ff670230 */ /* 0x000fca0000004100 */
[----:B------:R-:W-:Y:S01]  /*3790*/  @P0 FMUL.FTZ R206, R103, R102 ;  /* 0x0000006667ce0220 */ /* 0x000fe20000410000 */
[----:B------:R-:W-:Y:S01]  /*37a0*/  LOP3.LUT P0, RZ, R116, 0xff000000, RZ, 0xc0, !PT ;  /* 0xff00000074ff7812 */ /* 0x000fe2000780c0ff */
[----:B------:R-:W-:Y:S01]  /*37b0*/  FFMA.FTZ R102, R208, UR10, R75 ;  /* 0x0000000ad0667c23 */ /* 0x000fe2000801004b */
[----:B------:R-:W-:Y:S01]  /*37c0*/  MOV R103, RZ ;  /* 0x000000ff00677202 */ /* 0x000fe20000000f00 */
[----:B------:R-:W-:Y:S02]  /*37d0*/  @P4 HADD2.F32 R208, -RZ, R55.H0_H0 ;  /* 0x20000037ffd04230 */ /* 0x000fe40000004100 */
[----:B------:R-:W-:-:S04]  /*37e0*/  FMUL.FTZ R102, R102, UR7 ;  /* 0x0000000766667c20 */ /* 0x000fc80008410000 */
[----:B------:R-:W-:-:S04]  /*37f0*/  FMUL.FTZ R102, R102, UR23 ;  /* 0x0000001766667c20 */ /* 0x000fc80008410000 */
[----:B------:R-:W-:Y:S02]  /*3800*/  @P0 HADD2.F32 R97, -RZ, R97.H1_H1 ;  /* 0x30000061ff610230 */ /* 0x000fe40000004100 */
[----:B------:R-:W-:-:S03]  /*3810*/  @P0 HADD2.F32 R186, -RZ, R53.H1_H1 ;  /* 0x30000035ffba0230 */ /* 0x000fc60000004100 */
[-C--:B------:R-:W-:Y:S01]  /*3820*/  @P0 FMUL.FTZ R103, R97, R102.reuse ;  /* 0x0000006661670220 */ /* 0x080fe20000410000 */
        /* <DEDUP_REMOVED lines=18> */
[-C--:B------:R-:W-:Y:S01]  /*3950*/  @P3 FMUL.FTZ R102, R98, R116.reuse ;  /* 0x0000007462663220 */ /* 0x080fe20000410000 */
[----:B------:R-:W-:Y:S01]  /*3960*/  MOV R98, RZ ;  /* 0x000000ff00627202 */ /* 0x000fe20000000f00 */
[----:B------:R-:W-:Y:S01]  /*3970*/  @P3 FMUL.FTZ R98, R117, R116 ;  /* 0x0000007475623220 */ /* 0x000fe20000410000 */
[----:B------:R-:W-:Y:S01]  /*3980*/  FMUL.FTZ R116, R217, UR7 ;  /* 0x00000007d9747c20 */ /* 0x000fe20008410000 */
[----:B------:R-:W-:-:S03]  /*3990*/  @P4 HADD2.F32 R117, -RZ, R99.H0_H0 ;  /* 0x20000063ff754230 */ /* 0x000fc60000004100 */
[----:B------:R-:W-:Y:S01]  /*39a0*/  FMUL.FTZ R116, R116, UR23 ;  /* 0x0000001774747c20 */ /* 0x000fe20008410000 */
[----:B------:R-:W-:Y:S01]  /*39b0*/  @P0 HADD2.F32 R210, -RZ, R55.H1_H1 ;  /* 0x30000037ffd20230 */ /* 0x000fe20000004100 */
[----:B------:R-:W-:Y:S02]  /*39c0*/  F2FP.F16.F32.PACK_AB R98, R98, R207 ;  /* 0x000000cf6262723e */ /* 0x000fe400000000ff */
[-C--:B------:R-:W-:Y:S01]  /*39d0*/  @P4 FMUL.FTZ R186, R117, R116.reuse ;  /* 0x0000007475ba4220 */ /* 0x080fe20000410000 */
[----:B------:R-:W-:Y:S01]  /*39e0*/  MOV R117, RZ ;  /* 0x000000ff00757202 */ /* 0x000fe20000000f00 */
[----:B------:R-:W-:Y:S01]  /*39f0*/  @P4 FMUL.FTZ R117, R208, R116 ;  /* 0x00000074d0754220 */ /* 0x000fe20000410000 */
[----:B------:R-:W-:Y:S02]  /*3a00*/  @P0 HADD2.F32 R208, -RZ, R99.H1_H1 ;  /* 0x30000063ffd00230 */ /* 0x000fe40000004100 */
[----:B------:R-:W-:Y:S02]  /*3a10*/  HFMA2 R99, -RZ, RZ, 0, 0 ;  /* 0x00000000ff637431 */ /* 0x000fe400000001ff */
[-C--:B------:R-:W-:Y:S01]  /*3a20*/  @P0 FMUL.FTZ R99, R210, R209.reuse ;  /* 0x000000d1d2630220 */ /* 0x080fe20000410000 */
[----:B------:R-:W-:Y:S01]  /*3a30*/  MOV R116, RZ ;  /* 0x000000ff00747202 */ /* 0x000fe20000000f00 */
[----:B------:R-:W-:-:S03]  /*3a40*/  @P0 FMUL.FTZ R116, R208, R209 ;  /* 0x000000d1d0740220 */ /* 0x000fc60000410000 */
[----:B------:R-:W-:Y:S01]  /*3a50*/  F2FP.F16.F32.PACK_AB R99, R99, R117 ;  /* 0x000000756363723e */ /* 0x000fe200000000ff */
[----:B------:R-:W-:Y:S06]  /*3a60*/  BRA `(.L_x_10360) ;  /* 0x0000000400fc7947 */ /* 0x000fec0003800000 */
.L_x_10361:
        /* <DEDUP_REMOVED lines=9> */
[----:B------:R-:W-:Y:S01]  /*3b00*/  FFMA.FTZ R56, R0, UR10, R72 ;  /* 0x0000000a00387c23 */ /* 0x000fe20008010048 */
        /* <DEDUP_REMOVED lines=14> */
[----:B------:R-:W-:Y:S01]  /*3bf0*/  FFMA.FTZ R57, R57, UR10, R73 ;  /* 0x0000000a39397c23 */ /* 0x000fe20008010049 */
        /* <DEDUP_REMOVED lines=13> */
[----:B------:R-:W-:Y:S01]  /*3cd0*/  FFMA.FTZ R58, R206, UR10, R74 ;  /* 0x0000000ace3a7c23 */ /* 0x000fe2000801004a */
        /* <DEDUP_REMOVED lines=13> */
[----:B------:R-:W-:-:S12]  /*3db0*/  FFMA.FTZ R59, R211, UR10, R75 ;  /* 0x0000000ad33b7c23 */ /* 0x000fd8000801004b */
        /* <DEDUP_REMOVED lines=16> */
[----:B------:R-:W-:Y:S01]  /*3ec0*/  FFMA.FTZ R60, R60, UR10, R76 ;  /* 0x0000000a3c3c7c23 */ /* 0x000fe2000801004c */
[----:B------:R-:W-:-:S03]  /*3ed0*/  FFMA.FTZ R61, R61, UR10, R77 ;  /* 0x0000000a3d3d7c23 */ /* 0x000fc6000801004d */
        /* <DEDUP_REMOVED lines=55> */
[----:B------:R-:W-:-:S07]  /*4250*/  F2FP.F16.F32.PACK_AB R99, R99, R208 ;  /* 0x000000d06363723e */ /* 0x000fce00000000ff */
.L_x_10360:
[----:B------:R-:W-:Y:S01]  /*4260*/  ISETP.NE.U32.AND P0, PT, RZ, UR4, PT ;  /* 0x00000004ff007c0c */ /* 0x000fe2000bf05070 */
[----:B------:R-:W-:Y:S01]  /*4270*/  FADD.FTZ R14, R101, R14 ;  /* 0x0000000e650e7221 */ /* 0x000fe20000010000 */
[----:B------:R-:W0:Y:S01]  /*4280*/  LDC.64 R206, c[0x0][0x468] ;  /* 0x00011a00ffce7b82 */ /* 0x000e220000000a00 */
[----:B------:R-:W-:Y:S01]  /*4290*/  FADD.FTZ R15, R0, R15 ;  /* 0x0000000f000f7221 */ /* 0x000fe20000010000 */
[----:B------:R-:W-:Y:S01]  /*42a0*/  ISETP.NE.AND.EX P0, PT, RZ, UR5, PT, P0 ;  /* 0x00000005ff007c0c */ /* 0x000fe2000bf05300 */
[----:B------:R-:W-:Y:S01]  /*42b0*/  FADD.FTZ R12, R103, R12 ;  /* 0x0000000c670c7221 */ /* 0x000fe20000010000 */
[----:B------:R-:W-:Y:S01]  /*42c0*/  IADD3 R103, PT, PT, R185, 0x80, RZ ;  /* 0x00000080b9677810 */ /* 0x000fe20007ffe0ff */
[----:B------:R-:W-:Y:S01]  /*42d0*/  FADD.FTZ R13, R188, R13 ;  /* 0x0000000dbc0d7221 */ /* 0x000fe20000010000 */
[----:B------:R-:W-:Y:S01]  /*42e0*/  MOV R0, 0x10 ;  /* 0x0000001000007802 */ /* 0x000fe20000000f00 */
[----:B------:R-:W-:-:S08]  /*42f0*/  FADD.FTZ R11, R205, R11 ;  /* 0x0000000bcd0b7221 */ /* 0x000fd00000010000 */
[----:B------:R-:W1:Y:S01]  /*4300*/  @P0 LDC.64 R100, c[0x0][0x478] ;  /* 0x00011e00ff640b82 */ /* 0x000e620000000a00 */
[----:B------:R-:W-:Y:S01]  /*4310*/  FADD.FTZ R10, R102, R10 ;  /* 0x0000000a660a7221 */ /* 0x000fe20000010000 */
[----:B------:R-:W-:Y:S01]  /*4320*/  FADD.FTZ R9, R186, R9 ;  /* 0x00000009ba097221 */ /* 0x000fe20000010000 */
[----:B------:R-:W-:Y:S01]  /*4330*/  FADD.FTZ R8, R116, R8 ;  /* 0x0000000874087221 */ /* 0x000fe20000010000 */
        /* <DEDUP_REMOVED lines=8> */
[----:B------:R-:W-:Y:S05]  /*43c0*/  @!P0 BRA `(.L_x_10363) ;  /* 0x0000000800048947 */ /* 0x000fea0003800000 */
[----:B------:R-:W-:Y:S01]  /*43d0*/  LOP3.LUT P3, RZ, R112, 0xff, RZ, 0xc0, !PT ;  /* 0x000000ff70ff7812 */ /* 0x000fe2000786c0ff */
[----:B------:R-:W-:Y:S01]  /*43e0*/  FFMA.FTZ R57, R204, UR11, R187 ;  /* 0x0000000bcc397c23 */ /* 0x000fe200080100bb */
[----:B------:R-:W-:Y:S02]  /*43f0*/  LOP3.LUT P4, RZ, R112, 0xff00, RZ, 0xc0, !PT ;  /* 0x0000ff0070ff7812 */ /* 0x000fe4000788c0ff */
[----:B------:R-:W-:Y:S02]  /*4400*/  CS2R R100, SRZ ;  /* 0x0000000000647805 */ /* 0x000fe4000001ff00 */
[----:B------:R-:W-:Y:S01]  /*4410*/  MOV R102, RZ ;  /* 0x000000ff00667202 */ /* 0x000fe20000000f00 */
[----:B------:R-:W-:Y:S01]  /*4420*/  FADD.FTZ R57, R200, -R57 ;  /* 0x80000039c8397221 */ /* 0x000fe20000010000 */
[----:B------:R-:W-:Y:S02]  /*4430*/  CS2R R116, SRZ ;  /* 0x0000000000747805 */ /* 0x000fe4000001ff00 */
[----:B------:R-:W-:Y:S01]  /*4440*/  LOP3.LUT P6, RZ, R113, 0xff, RZ, 0xc0, !PT ;  /* 0x000000ff71ff7812 */ /* 0x000fe200078cc0ff */
[----:B------:R-:W-:Y:S01]  /*4450*/  FFMA.FTZ R56, R57, UR10, R80 ;  /* 0x0000000a39387c23 */ /* 0x000fe20008010050 */
[----:B------:R-:W-:Y:S01]  /*4460*/  LOP3.LUT P5, RZ, R113, 0xff00, RZ, 0xc0, !PT ;  /* 0x0000ff0071ff7812 */ /* 0x000fe200078ac0ff */
[----:B------:R-:W0:Y:S02]  /*4470*/  @P3 LDC R59, c[0x0][0x408] ;  /* 0x00010200ff3b3b82 */ /* 0x000e240000000800 */
[----:B------:R-:W-:Y:S01]  /*4480*/  @P3 FMUL.FTZ R0, R56, UR7 ;  /* 0x0000000738003c20 */ /* 0x000fe20008410000 */
[----:B-----5:R-:W-:-:S02]  /*4490*/  @P3 HADD2.F32 R57, -RZ, R96.H0_H0 ;  /* 0x20000060ff393230 */ /* 0x020fc40000004100 */
[----:B------:R-:W-:-:S03]  /*44a0*/  @P4 HADD2.F32 R96, -RZ, R96.H1_H1 ;  /* 0x30000060ff604230 */ /* 0x000fc60000004100 */
[----:B------:R-:W1:Y:S08]  /*44b0*/  @P3 LDC R60, c[0x0][0x408] ;  /* 0x00010200ff3c3b82 */ /* 0x000e700000000800 */
[----:B------:R-:W2:Y:S01]  /*44c0*/  @P4 LDC R61, c[0x0][0x408] ;  /* 0x00010200ff3d4b82 */ /* 0x000ea20000000800 */
[----:B0-----:R-:W-:Y:S01]  /*44d0*/  @P3 FMUL.FTZ R58, R0, R59 ;  /* 0x0000003b003a3220 */ /* 0x001fe20000410000 */
[----:B------:R-:W-:-:S06]  /*44e0*/  HFMA2 R0, -RZ, RZ, 0, 0 ;  /* 0x00000000ff007431 */ /* 0x000fcc00000001ff */
[----:B------:R-:W0:Y:S01]  /*44f0*/  @P4 LDC R59, c[0x0][0x408] ;  /* 0x00010200ff3b4b82 */ /* 0x000e220000000800 */
[----:B------:R-:W-:Y:S01]  /*4500*/  @P3 FMUL.FTZ R0, R57, R58 ;  /* 0x0000003a39003220 */ /* 0x000fe20000410000 */
[----:B------:R-:W-:Y:S01]  /*4510*/  @P3 FMUL.FTZ R57, R56, UR7 ;  /* 0x0000000738393c20 */ /* 0x000fe20008410000 */
[----:B------:R-:W-:-:S03]  /*4520*/  FFMA.FTZ R58, R203, UR11, R187 ;  /* 0x0000000bcb3a7c23 */ /* 0x000fc600080100bb */
[----:B-1----:R-:W-:Y:S01]  /*4530*/  @P3 FMUL.FTZ R60, R57, R60 ;  /* 0x0000003c393c3220 */ /* 0x002fe20000410000 */
[----:B------:R-:W-:Y:S02]  /*4540*/  @P3 HADD2.F32 R57, -RZ, R48.H0_H0 ;  /* 0x20000030ff393230 */ /* 0x000fe40000004100 */
[----:B------:R-:W-:Y:S01]  /*4550*/  FADD.FTZ R58, R199, -R58 ;  /* 0x8000003ac73a7221 */ /* 0x000fe20000010000 */
[----:B------:R-:W1:Y:S02]  /*4560*/  @P6 LDC R186, c[0x0][0x408] ;  /* 0x00010200ffba6b82 */ /* 0x000e640000000800 */
[----:B------:R-:W-:Y:S01]  /*4570*/  @P3 FMUL.FTZ R100, R60, R57 ;  /* 0x000000393c643220 */ /* 0x000fe20000410000 */
[----:B------:R-:W-:Y:S01]  /*4580*/  LOP3.LUT P3, RZ, R112, 0xff0000, RZ, 0xc0, !PT ;  /* 0x00ff000070ff7812 */ /* 0x000fe2000786c0ff */
[----:B------:R-:W-:-:S04]  /*4590*/  FFMA.FTZ R57, R58, UR10, R81 ;  /* 0x0000000a3a397c23 */ /* 0x000fc80008010051 */
[----:B------:R-:W-:-:S04]  /*45a0*/  @P4 FMUL.FTZ R58, R57, UR7 ;  /* 0x00000007393a4c20 */ /* 0x000fc80008410000 */
[C---:B--2---:R-:W-:Y:S01]  /*45b0*/  @P4 FMUL.FTZ R61, R58.reuse, R61 ;  /* 0x0000003d3a3d4220 */ /* 0x044fe20000410000 */
[----:B0-----:R-:W-:Y:S01]  /*45c0*/  @P4 FMUL.FTZ R59, R58, R59 ;  /* 0x0000003b3a3b4220 */ /* 0x001fe20000410000 */
[----:B------:R-:W-:Y:S02]  /*45d0*/  @P4 HADD2.F32 R58, -RZ, R48.H1_H1 ;  /* 0x30000030ff3a4230 */ /* 0x000fe40000004100 */
[----:B------:R-:W0:Y:S01]  /*45e0*/  @P3 LDC R60, c[0x0][0x408] ;  /* 0x00010200ff3c3b82 */ /* 0x000e220000000800 */
[----:B------:R-:W-:Y:S01]  /*45f0*/  @P4 FMUL.FTZ R102, R96, R59 ;  /* 0x0000003b60664220 */ /* 0x000fe20000410000 */
[----:B------:R-:W-:Y:S01]  /*4600*/  FFMA.FTZ R59, R202, UR11, R187 ;  /* 0x0000000bca3b7c23 */ /* 0x000fe200080100bb */
[----:B------:R-:W-:Y:S02]  /*4610*/  HFMA2 R96, -RZ, RZ, 0, 0 ;  /* 0x00000000ff607431 */ /* 0x000fe400000001ff */
[----:B------:R-:W-:Y:S01]  /*4620*/  @P4 FMUL.FTZ R96, R61, R58 ;  /* 0x0000003a3d604220 */ /* 0x000fe20000410000 */
[----:B------:R-:W-:Y:S01]  /*4630*/  LOP3.LUT P4, RZ, R112, 0xff000000, RZ, 0xc0, !PT ;  /* 0xff00000070ff7812 */ /* 0x000fe2000788c0ff */
[----:B------:R-:W-:Y:S01]  /*4640*/  FADD.FTZ R59, R198, -R59 ;  /* 0x8000003bc63b7221 */ /* 0x000fe20000010000 */
[----:B------:R-:W-:Y:S01]  /*4650*/  MOV R198, RZ ;  /* 0x000000ff00c67202 */ /* 0x000fe20000000f00 */
[----:B------:R-:W2:Y:S01]  /*4660*/  @P3 LDC R62, c[0x0][0x408] ;  /* 0x00010200ff3e3b82 */ /* 0x000ea20000000800 */
[----:B------:R-:W-:Y:S01]  /*4670*/  F2FP.F16.F32.PACK_AB R96, R96, R100 ;  /* 0x000000646060723e */ /* 0x000fe200000000ff */
[----:B------:R-:W-:-:S04]  /*4680*/  FFMA.FTZ R58, R59, UR10, R82 ;  /* 0x0000000a3b3a7c23 */ /* 0x000fc80008010052 */
[----:B------:R-:W-:-:S04]  /*4690*/  @P3 FMUL.FTZ R59, R58, UR7 ;  /* 0x000000073a3b3c20 */ /* 0x000fc80008410000 */
[----:B------:R-:W3:Y:S01]  /*46a0*/  @P4 LDC R61, c[0x0][0x408] ;  /* 0x00010200ff3d4b82 */ /* 0x000ee20000000800 */
[----:B0-----:R-:W-:Y:S01]  /*46b0*/  @P3 FMUL.FTZ R60, R59, R60 ;  /* 0x0000003c3b3c3220 */ /* 0x001fe20000410000 */
[----:B------:R-:W-:-:S06]  /*46c0*/  @P3 HADD2.F32 R59, -RZ, R97.H0_H0 ;  /* 0x20000061ff3b3230 */ /* 0x000fcc0000004100 */
[----:B------:R-:W0:Y:S01]  /*46d0*/  @P4 LDC R63, c[0x0][0x408] ;  /* 0x00010200ff3f4b82 */ /* 0x000e220000000800 */
[----:B------:R-:W-:Y:S02]  /*46e0*/  @P4 HADD2.F32 R97, -RZ, R97.H1_H1 ;  /* 0x30000061ff614230 */ /* 0x000fe40000004100 */
[----:B------:R-:W-:Y:S01]  /*46f0*/  @P3 FMUL.FTZ R116, R59, R60 ;  /* 0x0000003c3b743220 */ /* 0x000fe20000410000 */
[----:B------:R-:W-:Y:S01]  /*4700*/  @P3 FMUL.FTZ R59, R58, UR7 ;  /* 0x000000073a3b3c20 */ /* 0x000fe20008410000 */
[----:B------:R-:W-:-:S03]  /*4710*/  FFMA.FTZ R60, R201, UR11, R187 ;  /* 0x0000000bc93c7c23 */ /* 0x000fc600080100bb */
[----:B--2---:R-:W-:Y:S01]  /*4720*/  @P3 FMUL.FTZ R62, R59, R62 ;  /* 0x0000003e3b3e3220 */ /* 0x004fe20000410000 */
[----:B------:R-:W-:Y:S02]  /*4730*/  @P3 HADD2.F32 R59, -RZ, R49.H0_H0 ;  /* 0x20000031ff3b3230 */ /* 0x000fe40000004100 */
[----:B------:R-:W-:-:S03]  /*4740*/  FADD.FTZ R60, R197, -R60 ;  /* 0x8000003cc53c7221 */ /* 0x000fc60000010000 */
[----:B------:R-:W-:Y:S01]  /*4750*/  @P3 FMUL.FTZ R101, R62, R59 ;  /* 0x0000003b3e653220 */ /* 0x000fe20000410000 */
[----:B------:R-:W-:Y:S01]  /*4760*/  FFMA.FTZ R59, R60, UR10, R83 ;  /* 0x0000000a3c3b7c23 */ /* 0x000fe20008010053 */
[----:B------:R-:W2:Y:S01]  /*4770*/  @P6 LDC R62, c[0x0][0x408] ;  /* 0x00010200ff3e6b82 */ /* 0x000ea20000000800 */
[----:B------:R-:W-:Y:S02]  /*4780*/  ISETP.GE.U32.AND P3, PT, R112, RZ, PT ;  /* 0x000000ff7000720c */ /* 0x000fe40003f66070 */
[----:B------:R-:W-:Y:S02]  /*4790*/  @P4 FMUL.FTZ R60, R59, UR7 ;  /* 0x000000073b3c4c20 */ /* 0x000fe40008410000 */
[----:B------:R-:W-:Y:S02]  /*47a0*/  ISETP.GE.U32.AND.EX P3, PT, R113, 0x1000000, PT, P3 ;  /* 0x010000007100780c */ /* 0x000fe40003f66130 */
[----:B---3--:R-:W-:Y:S01]  /*47b0*/  @P4 FMUL.FTZ R60, R60, R61 ;  /* 0x0000003d3c3c4220 */ /* 0x008fe20000410000 */
[----:B------:R-:W-:-:S03]  /*47c0*/  FFMA.FTZ R61, R196, UR11, R187 ;  /* 0x0000000bc43d7c23 */ /* 0x000fc600080100bb */
[----:B------:R-:W-:Y:S01]  /*47d0*/  @P4 FMUL.FTZ R117, R97, R60 ;  /* 0x0000003c61754220 */ /* 0x000fe20000410000 */
[----:B------:R-:W-:Y:S01]  /*47e0*/  @P4 FMUL.FTZ R60, R59, UR7 ;  /* 0x000000073b3c4c20 */ /* 0x000fe20008410000 */
[----:B------:R-:W-:Y:S01]  /*47f0*/  FADD.FTZ R61, R194, -R61 ;  /* 0x8000003dc23d7221 */ /* 0x000fe20000010000 */
[----:B------:R-:W-:Y:S01]  /*4800*/  HFMA2 R194, -RZ, RZ, 0, 0 ;  /* 0x00000000ffc27431 */ /* 0x000fe200000001ff */
[----:B------:R-:W3:Y:S01]  /*4810*/  @P5 LDC R97, c[0x0][0x408] ;  /* 0x00010200ff615b82 */ /* 0x000ee20000000800 */
[----:B0-----:R-:W-:Y:S01]  /*4820*/  @P4 FMUL.FTZ R63, R60, R63 ;  /* 0x0000003f3c3f4220 */ /* 0x001fe20000410000 */
[----:B------:R-:W-:-:S05]  /*4830*/  @P4 HADD2.F32 R60, -RZ, R49.H1_H1 ;  /* 0x30000031ff3c4230 */ /* 0x000fca0000004100 */
[----:B------:R-:W-:Y:S01]  /*4840*/  @P4 FMUL.FTZ R198, R63, R60 ;  /* 0x0000003c3fc64220 */ /* 0x000fe20000410000 */
[----:B------:R-:W-:Y:S01]  /*4850*/  FFMA.FTZ R60, R61, UR10, R84 ;  /* 0x0000000a3d3c7c23 */ /* 0x000fe20008010054 */
[----:B------:R-:W0:Y:S01]  /*4860*/  @P5 LDC R63, c[0x0][0x408] ;  /* 0x00010200ff3f5b82 */ /* 0x000e220000000800 */
[----:B------:R-:W-:Y:S02]  /*4870*/  LOP3.LUT P4, RZ, R113, 0xff0000, RZ, 0xc0, !PT ;  /* 0x00ff000071ff7812 */ /* 0x000fe4000788c0ff */
[----:B------:R-:W-:Y:S01]  /*4880*/  CS2R R112, SRZ ;  /* 0x0000000000707805 */ /* 0x000fe2000001ff00 */
[----:B------:R-:W-:-:S04]  /*4890*/  @P6 FMUL.FTZ R61, R60, UR7 ;  /* 0x000000073c3d6c20 */ /* 0x000fc80008410000 */
[----:B--2---:R-:W-:Y:S01]  /*48a0*/  @P6 FMUL.FTZ R62, R61, R62 ;  /* 0x0000003e3d3e6220 */ /* 0x004fe20000410000 */
[--C-:B------:R-:W-:Y:S02]  /*48b0*/  @P6 HADD2.F32 R61, -RZ, R98.reuse.H0_H0 ;  /* 0x20000062ff3d6230 */ /* 0x100fe40000004100 */
[----:B------:R-:W-:-:S03]  /*48c0*/  @P5 HADD2.F32 R98, -RZ, R98.H1_H1 ;  /* 0x30000062ff625230 */ /* 0x000fc60000004100 */
[----:B------:R-:W-:Y:S01]  /*48d0*/  @P6 FMUL.FTZ R112, R61, R62 ;  /* 0x0000003e3d706220 */ /* 0x000fe20000410000 */
[----:B------:R-:W-:Y:S01]  /*48e0*/  @P6 FMUL.FTZ R61, R60, UR7 ;  /* 0x000000073c3d6c20 */ /* 0x000fe20008410000 */
[----:B------:R-:W-:Y:S01]  /*48f0*/  FFMA.FTZ R62, R195, UR11, R187 ;  /* 0x0000000bc33e7c23 */ /* 0x000fe200080100bb */
[----:B------:R-:W2:Y:S02]  /*4900*/  @P4 LDC R188, c[0x0][0x408] ;  /* 0x00010200ffbc4b82 */ /* 0x000ea40000000800 */
[----:B-1----:R-:W-:Y:S01]  /*4910*/  @P6 FMUL.FTZ R186, R61, R186 ;  /* 0x000000ba3dba6220 */ /* 0x002fe20000410000 */
[----:B------:R-:W-:Y:S02]  /*4920*/  @P6 HADD2.F32 R61, -RZ, R50.H0_H0 ;  /* 0x20000032ff3d6230 */ /* 0x000fe40000004100 */
[----:B------:R-:W-:Y:S01]  /*4930*/  FADD.FTZ R62, R193, -R62 ;  /* 0x8000003ec13e7221 */ /* 0x000fe20000010000 */
[----:B------:R-:W-:Y:S02]  /*4940*/  MOV R193, RZ ;  /* 0x000000ff00c17202 */ /* 0x000fe40000000f00 */
[----:B------:R-:W-:Y:S01]  /*4950*/  @P6 FMUL.FTZ R194, R186, R61 ;  /* 0x0000003dbac26220 */ /* 0x000fe20000410000 */
[----:B------:R-:W-:Y:S01]  /*4960*/  FFMA.FTZ R61, R62, UR10, R85 ;  /* 0x0000000a3e3d7c23 */ /* 0x000fe20008010055 */
[----:B------:R-:W-:-:S03]  /*4970*/  HFMA2 R186, -RZ, RZ, 0, 0 ;  /* 0x00000000ffba7431 */ /* 0x000fc600000001ff */
[----:B------:R-:W-:-:S04]  /*4980*/  @P5 FMUL.FTZ R62, R61, UR7 ;  /* 0x000000073d3e5c20 */ /* 0x000fc80008410000 */
[C---:B0-----:R-:W-:Y:S01]  /*4990*/  @P5 FMUL.FTZ R63, R62.reuse, R63 ;  /* 0x0000003f3e3f5220 */ /* 0x041fe20000410000 */
[----:B---3--:R-:W-:Y:S01]  /*49a0*/  @P5 FMUL.FTZ R97, R62, R97 ;  /* 0x000000613e615220 */ /* 0x008fe20000410000 */
[----:B------:R-:W-:Y:S02]  /*49b0*/  @P5 HADD2.F32 R62, -RZ, R50.H1_H1 ;  /* 0x30000032ff3e5230 */ /* 0x000fe40000004100 */
[----:B------:R-:W-:Y:S01]  /*49c0*/  @P5 FMUL.FTZ R113, R98, R63 ;  /* 0x0000003f62715220 */ /* 0x000fe20000410000 */
[----:B------:R-:W-:Y:S01]  /*49d0*/  FFMA.FTZ R63, R192, UR11, R187 ;  /* 0x0000000bc03f7c23 */ /* 0x000fe200080100bb */
[----:B------:R-:W0:Y:S01]  /*49e0*/  @P4 LDC R98, c[0x0][0x408] ;  /* 0x00010200ff624b82 */ /* 0x000e220000000800 */
[----:B------:R-:W-:Y:S02]  /*49f0*/  @P5 FMUL.FTZ R193, R97, R62 ;  /* 0x0000003e61c15220 */ /* 0x000fe40000410000 */
[----:B------:R-:W-:Y:S01]  /*4a00*/  FADD.FTZ R63, R190, -R63 ;  /* 0x8000003fbe3f7221 */ /* 0x000fe20000010000 */
[----:B------:R-:W-:-:S03]  /*4a10*/  MOV R190, RZ ;  /* 0x000000ff00be7202 */ /* 0x000fc60000000f00 */
[----:B------:R-:W-:Y:S01]  /*4a20*/  FFMA.FTZ R62, R63, UR10, R86 ;  /* 0x0000000a3f3e7c23 */ /* 0x000fe20008010056 */
[----:B------:R-:W1:Y:S03]  /*4a30*/  @P3 LDC R192, c[0x0][0x408] ;  /* 0x00010200ffc03b82 */ /* 0x000e660000000800 */
[----:B------:R-:W-:-:S04]  /*4a40*/  @P4 FMUL.FTZ R63, R62, UR7 ;  /* 0x000000073e3f4c20 */ /* 0x000fc80008410000 */
[----:B0-----:R-:W-:Y:S01]  /*4a50*/  @P4 FMUL.FTZ R98, R63, R98 ;  /* 0x000000623f624220 */ /* 0x001fe20000410000 */
[--C-:B------:R-:W-:Y:S02]  /*4a60*/  @P4 HADD2.F32 R63, -RZ, R99.reuse.H0_H0 ;  /* 0x20000063ff3f4230 */ /* 0x100fe40000004100 */
[----:B------:R-:W-:-:S03]  /*4a70*/  @P3 HADD2.F32 R99, -RZ, R99.H1_H1 ;  /* 0x30000063ff633230 */ /* 0x000fc60000004100 */
[----:B------:R-:W-:Y:S01]  /*4a80*/  @P4 FMUL.FTZ R186, R63, R98 ;  /* 0x000000623fba4220 */ /* 0x000fe20000410000 */
[----:B------:R-:W-:Y:S01]  /*4a90*/  @P4 FMUL.FTZ R63, R62, UR7 ;  /* 0x000000073e3f4c20 */ /* 0x000fe20008410000 */
[----:B------:R-:W-:-:S03]  /*4aa0*/  FFMA.FTZ R98, R191, UR11, R187 ;  /* 0x0000000bbf627c23 */ /* 0x000fc600080100bb */
[----:B--2---:R-:W-:Y:S01]  /*4ab0*/  @P4 FMUL.FTZ R188, R63, R188 ;  /* 0x000000bc3fbc4220 */ /* 0x004fe20000410000 */
[----:B------:R-:W-:Y:S02]  /*4ac0*/  @P4 HADD2.F32 R63, -RZ, R51.H0_H0 ;  /* 0x20000033ff3f4230 */ /* 0x000fe40000004100 */
[----:B------:R-:W-:Y:S01]  /*4ad0*/  FADD.FTZ R98, R189, -R98 ;  /* 0x80000062bd627221 */ /* 0x000fe20000010000 */
[----:B------:R-:W-:Y:S02]  /*4ae0*/  HFMA2 R189, -RZ, RZ, 0, 0 ;  /* 0x00000000ffbd7431 */ /* 0x000fe400000001ff */
[----:B------:R-:W-:Y:S01]  /*4af0*/  @P4 FMUL.FTZ R190, R188, R63 ;  /* 0x0000003fbcbe4220 */ /* 0x000fe20000410000 */
[----:B------:R-:W-:Y:S01]  /*4b00*/  FFMA.FTZ R63, R98, UR10, R87 ;  /* 0x0000000a623f7c23 */ /* 0x000fe20008010057 */
[----:B------:R-:W0:Y:S03]  /*4b10*/  @P3 LDC R188, c[0x0][0x408] ;  /* 0x00010200ffbc3b82 */ /* 0x000e260000000800 */
[----:B------:R-:W-:-:S04]  /*4b20*/  @P3 FMUL.FTZ R97, R63, UR7 ;  /* 0x000000073f613c20 */ /* 0x000fc80008410000 */
[----:B-1----:R-:W-:Y:S01]  /*4b30*/  @P3 FMUL.FTZ R192, R97, R192 ;  /* 0x000000c061c03220 */ /* 0x002fe20000410000 */
[----:B------:R-:W-:-:S05]  /*4b40*/  @P3 HADD2.F32 R97, -RZ, R51.H1_H1 ;  /* 0x30000033ff613230 */ /* 0x000fca0000004100 */
[----:B------:R-:W-:Y:S01]  /*4b50*/  @P3 FMUL.FTZ R189, R192, R97 ;  /* 0x00000061c0bd3220 */ /* 0x000fe20000410000 */
[----:B------:R-:W-:-:S04]  /*4b60*/  @P3 FMUL.FTZ R97, R63, UR7 ;  /* 0x000000073f613c20 */ /* 0x000fc80008410000 */
[----:B0-----:R-:W-:Y:S01]  /*4b70*/  @P3 FMUL.FTZ R98, R97, R188 ;  /* 0x000000bc61623220 */ /* 0x001fe20000410000 */
[----:B------:R-:W-:Y:S02]  /*4b80*/  MOV R188, RZ ;  /* 0x000000ff00bc7202 */ /* 0x000fe40000000f00 */
[----:B------:R-:W-:Y:S01]  /*4b90*/  F2FP.F16.F32.PACK_AB R97, R198, R101 ;  /* 0x00000065c661723e */ /* 0x000fe200000000ff */
[----:B------:R-:W-:Y:S01]  /*4ba0*/  @P3 FMUL.FTZ R188, R99, R98 ;  /* 0x0000006263bc3220 */ /* 0x000fe20000410000 */
[----:B------:R-:W-:Y:S02]  /*4bb0*/  F2FP.F16.F32.PACK_AB R98, R193, R194 ;  /* 0x000000c2c162723e */ /* 0x000fe400000000ff */
[----:B------:R-:W-:Y:S01]  /*4bc0*/  F2FP.F16.F32.PACK_AB R99, R189, R190 ;  /* 0x000000bebd63723e */ /* 0x000fe200000000ff */
[----:B------:R-:W-:Y:S06]  /*4bd0*/  BRA `(.L_x_10364) ;  /* 0x00000014003c7947 */ /* 0x000fec0003800000 */
.L_x_10363:
[----:B------:R-:W-:Y:S01]  /*4be0*/  FFMA.FTZ R101, R204, UR11, R187 ;  /* 0x0000000bcc657c23 */ /* 0x000fe200080100bb */
[----:B------:R-:W-:Y:S02]  /*4bf0*/  LOP3.LUT P3, RZ, R112, 0xff, RZ, 0xc0, !PT ;  /* 0x000000ff70ff7812 */ /* 0x000fe4000786c0ff */
[C---:B------:R-:W-:Y:S01]  /*4c00*/  LOP3.LUT P6, RZ, R113.reuse, 0xff, RZ, 0xc0, !PT ;  /* 0x000000ff71ff7812 */ /* 0x040fe200078cc0ff */
[----:B------:R-:W-:Y:S01]  /*4c10*/  FADD.FTZ R101, R200, -R101 ;  /* 0x80000065c8657221 */ /* 0x000fe20000010000 */
[C---:B------:R-:W-:Y:S02]  /*4c20*/  LOP3.LUT P5, RZ, R113.reuse, 0xff00, RZ, 0xc0, !PT ;  /* 0x0000ff0071ff7812 */ /* 0x040fe400078ac0ff */
[----:B------:R-:W-:Y:S01]  /*4c30*/  LOP3.LUT P4, RZ, R113, 0xff0000, RZ, 0xc0, !PT ;  /* 0x00ff000071ff7812 */ /* 0x000fe2000788c0ff */
[----:B------:R-:W-:-:S04]  /*4c40*/  FFMA.FTZ R0, R101, UR10, R80 ;  /* 0x0000000a65007c23 */ /* 0x000fc80008010050 */
[----:B------:R-:W-:Y:S02]  /*4c50*/  FMUL.FTZ R0, R0, UR7 ;  /* 0x0000000700007c20 */ /* 0x000fe40008410000 */
[----:B-----5:R-:W-:Y:S02]  /*4c60*/  @P3 HADD2.F32 R100, -RZ, R96.H0_H0 ;  /* 0x20000060ff643230 */ /* 0x020fe40000004100 */
[----:B------:R-:W-:Y:S01]  /*4c70*/  FMUL.FTZ R101, R0, UR23 ;  /* 0x0000001700657c20 */ /* 0x000fe20008410000 */
[----:B------:R-:W-:Y:S02]  /*4c80*/  @P3 HADD2.F32 R102, -RZ, R48.H0_H0 ;  /* 0x20000030ff663230 */ /* 0x000fe40000004100 */
[----:B------:R-:W-:Y:S02]  /*4c90*/  HFMA2 R0, -RZ, RZ, 0, 0 ;  /* 0x00000000ff007431 */ /* 0x000fe400000001ff */
[-C--:B------:R-:W-:Y:S01]  /*4ca0*/  @P3 FMUL.FTZ R0, R100, R101.reuse ;  /* 0x0000006564003220 */ /* 0x080fe20000410000 */
[----:B------:R-:W-:Y:S01]  /*4cb0*/  MOV R100, RZ ;  /* 0x000000ff00647202 */ /* 0x000fe20000000f00 */
[----:B------:R-:W-:Y:S01]  /*4cc0*/  @P3 FMUL.FTZ R100, R102, R101 ;  /* 0x0000006566643220 */ /* 0x000fe20000410000 */
[----:B------:R-:W-:Y:S01]  /*4cd0*/  FFMA.FTZ R102, R203, UR11, R187 ;  /* 0x0000000bcb667c23 */ /* 0x000fe200080100bb */
[----:B------:R-:W-:-:S03]  /*4ce0*/  LOP3.LUT P3, RZ, R112, 0xff00, RZ, 0xc0, !PT ;  /* 0x0000ff0070ff7812 */ /* 0x000fc6000786c0ff */
[----:B------:R-:W-:-:S04]  /*4cf0*/  FADD.FTZ R102, R199, -R102 ;  /* 0x80000066c7667221 */ /* 0x000fc80000010000 */
[----:B------:R-:W-:Y:S01]  /*4d00*/  FFMA.FTZ R101, R102, UR10, R81 ;  /* 0x0000000a66657c23 */ /* 0x000fe20008010051 */
[----:B------:R-:W-:-:S03]  /*4d10*/  HFMA2 R102, -RZ, RZ, 0, 0 ;  /* 0x00000000ff667431 */ /* 0x000fc600000001ff */
[----:B------:R-:W-:Y:S02]  /*4d20*/  FMUL.FTZ R101, R101, UR7 ;  /* 0x0000000765657c20 */ /* 0x000fe40008410000 */
[----:B------:R-:W-:Y:S02]  /*4d30*/  @P3 HADD2.F32 R96, -RZ, R96.H1_H1 ;  /* 0x30000060ff603230 */ /* 0x000fe40000004100 */
[----:B------:R-:W-:Y:S01]  /*4d40*/  FMUL.FTZ R101, R101, UR23 ;  /* 0x0000001765657c20 */ /* 0x000fe20008410000 */
[----:B------:R-:W-:-:S03]  /*4d50*/  @P3 HADD2.F32 R116, -RZ, R48.H1_H1 ;  /* 0x30000030ff743230 */ /* 0x000fc60000004100 */
[-C--:B------:R-:W-:Y:S01]  /*4d60*/  @P3 FMUL.FTZ R102, R96, R101.reuse ;  /* 0x0000006560663220 */ /* 0x080fe20000410000 */
[----:B------:R-:W-:Y:S01]  /*4d70*/  MOV R96, RZ ;  /* 0x000000ff00607202 */ /* 0x000fe20000000f00 */
[----:B------:R-:W-:Y:S01]  /*4d80*/  @P3 FMUL.FTZ R96, R116, R101 ;  /* 0x0000006574603220 */ /* 0x000fe20000410000 */
[----:B------:R-:W-:Y:S01]  /*4d90*/  FFMA.FTZ R101, R202, UR11, R187 ;  /* 0x0000000bca657c23 */ /* 0x000fe200080100bb */
[----:B------:R-:W-:Y:S01]  /*4da0*/  LOP3.LUT P3, RZ, R112, 0xff0000, RZ, 0xc0, !PT ;  /* 0x00ff000070ff7812 */ /* 0x000fe2000786c0ff */
[----:B------:R-:W-:Y:S02]  /*4db0*/  HFMA2 R116, -RZ, RZ, 0, 0 ;  /* 0x00000000ff747431 */ /* 0x000fe400000001ff */
[----:B------:R-:W-:Y:S01]  /*4dc0*/  FADD.FTZ R101, R198, -R101 ;  /* 0x80000065c6657221 */ /* 0x000fe20000010000 */
[----:B------:R-:W-:Y:S02]  /*4dd0*/  MOV R198, RZ ;  /* 0x000000ff00c67202 */ /* 0x000fe40000000f00 */
[----:B------:R-:W-:Y:S01]  /*4de0*/  F2FP.F16.F32.PACK_AB R96, R96, R100 ;  /* 0x000000646060723e */ /* 0x000fe200000000ff */
[----:B------:R-:W-:-:S04]  /*4df0*/  FFMA.FTZ R101, R101, UR10, R82 ;  /* 0x0000000a65657c23 */ /* 0x000fc80008010052 */
[----:B------:R-:W-:Y:S02]  /*4e00*/  FMUL.FTZ R101, R101, UR7 ;  /* 0x0000000765657c20 */ /* 0x000fe40008410000 */
[----:B------:R-:W-:Y:S02]  /*4e10*/  @P3 HADD2.F32 R186, -RZ, R97.H0_H0 ;  /* 0x20000061ffba3230 */ /* 0x000fe40000004100 */
[----:B------:R-:W-:Y:S01]  /*4e20*/  FMUL.FTZ R117, R101, UR23 ;  /* 0x0000001765757c20 */ /* 0x000fe20008410000 */
[----:B------:R-:W-:-:S03]  /*4e30*/  MOV R101, RZ ;  /* 0x000000ff00657202 */ /* 0x000fc60000000f00 */
[----:B------:R-:W-:Y:S01]  /*4e40*/  @P3 FMUL.FTZ R116, R186, R117 ;  /* 0x00000075ba743220 */ /* 0x000fe20000410000 */
[----:B------:R-:W-:-:S05]  /*4e50*/  @P3 HADD2.F32 R186, -RZ, R49.H0_H0 ;  /* 0x20000031ffba3230 */ /* 0x000fca0000004100 */
[----:B------:R-:W-:Y:S01]  /*4e60*/  @P3 FMUL.FTZ R101, R186, R117 ;  /* 0x00000075ba653220 */ /* 0x000fe20000410000 */
[----:B------:R-:W-:Y:S01]  /*4e70*/  FFMA.FTZ R186, R201, UR11, R187 ;  /* 0x0000000bc9ba7c23 */ /* 0x000fe200080100bb */
[----:B------:R-:W-:-:S03]  /*4e80*/  LOP3.LUT P3, RZ, R112, 0xff000000, RZ, 0xc0, !PT ;  /* 0xff00000070ff7812 */ /* 0x000fc6000786c0ff */
[----:B------:R-:W-:-:S04]  /*4e90*/  FADD.FTZ R186, R197, -R186 ;  /* 0x800000bac5ba7221 */ /* 0x000fc80000010000 */
[----:B------:R-:W-:-:S04]  /*4ea0*/  FFMA.FTZ R117, R186, UR10, R83 ;  /* 0x0000000aba757c23 */ /* 0x000fc80008010053 */
[----:B------:R-:W-:Y:S02]  /*4eb0*/  FMUL.FTZ R117, R117, UR7 ;  /* 0x0000000775757c20 */ /* 0x000fe40008410000 */
[----:B------:R-:W-:Y:S02]  /*4ec0*/  @P3 HADD2.F32 R186, -RZ, R97.H1_H1 ;  /* 0x30000061ffba3230 */ /* 0x000fe40000004100 */
[----:B------:R-:W-:Y:S01]  /*4ed0*/  FMUL.FTZ R97, R117, UR23 ;  /* 0x0000001775617c20 */ /* 0x000fe20008410000 */
[----:B------:R-:W-:-:S03]  /*4ee0*/  HFMA2 R117, -RZ, RZ, 0, 0 ;  /* 0x00000000ff757431 */ /* 0x000fc600000001ff */
[----:B------:R-:W-:Y:S01]  /*4ef0*/  @P3 FMUL.FTZ R117, R186, R97 ;  /* 0x00000061ba753220 */ /* 0x000fe20000410000 */
[----:B------:R-:W-:-:S05]  /*4f00*/  @P3 HADD2.F32 R186, -RZ, R49.H1_H1 ;  /* 0x30000031ffba3230 */ /* 0x000fca0000004100 */
[----:B------:R-:W-:Y:S01]  /*4f10*/  @P3 FMUL.FTZ R198, R186, R97 ;  /* 0x00000061bac63220 */ /* 0x000fe20000410000 */
[--C-:B------:R-:W-:Y:S01]  /*4f20*/  FFMA.FTZ R97, R196, UR11, R187.reuse ;  /* 0x0000000bc4617c23 */ /* 0x100fe200080100bb */
[----:B------:R-:W-:Y:S01]  /*4f30*/  ISETP.GE.U32.AND P3, PT, R112, RZ, PT ;  /* 0x000000ff7000720c */ /* 0x000fe20003f66070 */
[----:B------:R-:W-:Y:S01]  /*4f40*/  FFMA.FTZ R112, R195, UR11, R187 ;  /* 0x0000000bc3707c23 */ /* 0x000fe200080100bb */
[----:B------:R-:W-:Y:S02]  /*4f50*/  @P6 HADD2.F32 R186, -RZ, R98.H0_H0 ;  /* 0x20000062ffba6230 */ /* 0x000fe40000004100 */
[----:B------:R-:W-:Y:S01]  /*4f60*/  FADD.FTZ R97, R194, -R97 ;  /* 0x80000061c2617221 */ /* 0x000fe20000010000 */
[----:B------:R-:W-:Y:S01]  /*4f70*/  ISETP.GE.U32.AND.EX P3, PT, R113, 0x1000000, PT, P3 ;  /* 0x010000007100780c */ /* 0x000fe20003f66130 */
[----:B------:R-:W-:Y:S01]  /*4f80*/  FADD.FTZ R188, R193, -R112 ;  /* 0x80000070c1bc7221 */ /* 0x000fe20000010000 */
[----:B------:R-:W-:Y:S02]  /*4f90*/  HFMA2 R112, -RZ, RZ, 0, 0 ;  /* 0x00000000ff707431 */ /* 0x000fe400000001ff */
[----:B------:R-:W-:Y:S01]  /*4fa0*/  FFMA.FTZ R97, R97, UR10, R84 ;  /* 0x0000000a61617c23 */ /* 0x000fe20008010054 */
[----:B------:R-:W-:-:S03]  /*4fb0*/  FFMA.FTZ R193, R192, UR11, R187 ;  /* 0x0000000bc0c17c23 */ /* 0x000fc600080100bb */
[----:B------:R-:W-:Y:S01]  /*4fc0*/  FMUL.FTZ R97, R97, UR7 ;  /* 0x0000000761617c20 */ /* 0x000fe20008410000 */
[----:B------:R-:W-:Y:S01]  /*4fd0*/  FADD.FTZ R195, R190, -R193 ;  /* 0x800000c1bec37221 */ /* 0x000fe20000010000 */
[----:B------:R-:W-:Y:S01]  /*4fe0*/  @P5 HADD2.F32 R193, -RZ, R98.H1_H1 ;  /* 0x30000062ffc15230 */ /* 0x000fe20000004100 */
[----:B------:R-:W-:Y:S01]  /*4ff0*/  MOV R98, RZ ;  /* 0x000000ff00627202 */ /* 0x000fe20000000f00 */
[----:B------:R-:W-:Y:S01]  /*5000*/  FMUL.FTZ R113, R97, UR23 ;  /* 0x0000001761717c20 */ /* 0x000fe20008410000 */
[----:B------:R-:W-:Y:S01]  /*5010*/  MOV R97, RZ ;  /* 0x000000ff00617202 */ /* 0x000fe20000000f00 */
[----:B------:R-:W-:Y:S02]  /*5020*/  @P3 HADD2.F32 R192, -RZ, R99.H1_H1 ;  /* 0x30000063ffc03230 */ /* 0x000fe40000004100 */
[----:B------:R-:W-:Y:S01]  /*5030*/  @P6 FMUL.FTZ R112, R186, R113 ;  /* 0x00000071ba706220 */ /* 0x000fe20000410000 */
[----:B------:R-:W-:Y:S02]  /*5040*/  @P6 HADD2.F32 R186, -RZ, R50.H0_H0 ;  /* 0x20000032ffba6230 */ /* 0x000fe40000004100 */
[----:B------:R-:W-:-:S03]  /*5050*/  @P3 HADD2.F32 R194, -RZ, R51.H1_H1 ;  /* 0x30000033ffc23230 */ /* 0x000fc60000004100 */
[----:B------:R-:W-:Y:S01]  /*5060*/  @P6 FMUL.FTZ R97, R186, R113 ;  /* 0x00000071ba616220 */ /* 0x000fe20000410000 */
[----:B------:R-:W-:Y:S01]  /*5070*/  FFMA.FTZ R113, R188, UR10, R85 ;  /* 0x0000000abc717c23 */ /* 0x000fe20008010055 */
[----:B------:R-:W-:Y:S01]  /*5080*/  FFMA.FTZ R188, R191, UR11, R187 ;  /* 0x0000000bbfbc7c23 */ /* 0x000fe200080100bb */
[----:B------:R-:W-:Y:S02]  /*5090*/  @P4 HADD2.F32 R191, -RZ, R99.H0_H0 ;  /* 0x20000063ffbf4230 */ /* 0x000fe40000004100 */
[----:B------:R-:W-:Y:S01]  /*50a0*/  FMUL.FTZ R113, R113, UR7 ;  /* 0x0000000771717c20 */ /* 0x000fe20008410000 */
[----:B------:R-:W-:Y:S01]  /*50b0*/  FADD.FTZ R190, R189, -R188 ;  /* 0x800000bcbdbe7221 */ /* 0x000fe20000010000 */
[----:B------:R-:W-:Y:S02]  /*50c0*/  MOV R189, RZ ;  /* 0x000000ff00bd7202 */ /* 0x000fe40000000f00 */
[----:B------:R-:W-:Y:S01]  /*50d0*/  FMUL.FTZ R186, R113, UR23 ;  /* 0x0000001771ba7c20 */ /* 0x000fe20008410000 */
[----:B------:R-:W-:-:S03]  /*50e0*/  HFMA2 R113, -RZ, RZ, 0, 0 ;  /* 0x00000000ff717431 */ /* 0x000fc600000001ff */
[----:B------:R-:W-:Y:S01]  /*50f0*/  @P5 FMUL.FTZ R113, R193, R186 ;  /* 0x000000bac1715220 */ /* 0x000fe20000410000 */
[----:B------:R-:W-:-:S05]  /*5100*/  @P5 HADD2.F32 R193, -RZ, R50.H1_H1 ;  /* 0x30000032ffc15230 */ /* 0x000fca0000004100 */
[----:B------:R-:W-:Y:S01]  /*5110*/  @P5 FMUL.FTZ R98, R193, R186 ;  /* 0x000000bac1625220 */ /* 0x000fe20000410000 */
[----:B------:R-:W-:Y:S01]  /*5120*/  FFMA.FTZ R186, R195, UR10, R86 ;  /* 0x0000000ac3ba7c23 */ /* 0x000fe20008010056 */
[----:B------:R-:W-:-:S03]  /*5130*/  @P4 HADD2.F32 R193, -RZ, R51.H0_H0 ;  /* 0x20000033ffc14230 */ /* 0x000fc60000004100 */
[----:B------:R-:W-:Y:S01]  /*5140*/  FMUL.FTZ R186, R186, UR7 ;  /* 0x00000007baba7c20 */ /* 0x000fe20008410000 */
[----:B------:R-:W-:Y:S02]  /*5150*/  F2FP.F16.F32.PACK_AB R98, R98, R97 ;  /* 0x000000616262723e */ /* 0x000fe400000000ff */
[----:B------:R-:W-:Y:S01]  /*5160*/  F2FP.F16.F32.PACK_AB R97, R198, R101 ;  /* 0x00000065c661723e */ /* 0x000fe200000000ff */
[----:B------:R-:W-:Y:S01]  /*5170*/  FMUL.FTZ R188, R186, UR23 ;  /* 0x00000017babc7c20 */ /* 0x000fe20008410000 */
[----:B------:R-:W-:-:S03]  /*5180*/  HFMA2 R186, -RZ, RZ, 0, 0 ;  /* 0x00000000ffba7431 */ /* 0x000fc600000001ff */
[-C--:B------:R-:W-:Y:S01]  /*5190*/  @P4 FMUL.FTZ R186, R191, R188.reuse ;  /* 0x000000bcbfba4220 */ /* 0x080fe20000410000 */
[----:B------:R-:W-:Y:S01]  /*51a0*/  @P4 FMUL.FTZ R189, R193, R188 ;  /* 0x000000bcc1bd4220 */ /* 0x000fe20000410000 */
[----:B------:R-:W-:Y:S01]  /*51b0*/  FFMA.FTZ R188, R190, UR10, R87 ;  /* 0x0000000abebc7c23 */ /* 0x000fe20008010057 */
[----:B------:R-:W-:-:S03]  /*51c0*/  HFMA2 R190, -RZ, RZ, 0, 0 ;  /* 0x00000000ffbe7431 */ /* 0x000fc600000001ff */
[----:B------:R-:W-:-:S04]  /*51d0*/  FMUL.FTZ R188, R188, UR7 ;  /* 0x00000007bcbc7c20 */ /* 0x000fc80008410000 */
[----:B------:R-:W-:Y:S01]  /*51e0*/  FMUL.FTZ R99, R188, UR23 ;  /* 0x00000017bc637c20 */ /* 0x000fe20008410000 */
[----:B------:R-:W-:-:S03]  /*51f0*/  MOV R188, RZ ;  /* 0x000000ff00bc7202 */ /* 0x000fc60000000f00 */
[-C--:B------:R-:W-:Y:S01]  /*5200*/  @P3 FMUL.FTZ R190, R194, R99.reuse ;  /* 0x00000063c2be3220 */ /* 0x080fe20000410000 */
[----:B------:R-:W-:-:S04]  /*5210*/  @P3 FMUL.FTZ R188, R192, R99 ;  /* 0x00000063c0bc3220 */ /* 0x000fc80000410000 */
[----:B------:R-:W-:Y:S01]  /*5220*/  F2FP.F16.F32.PACK_AB R99, R190, R189 ;  /* 0x000000bdbe63723e */ /* 0x000fe200000000ff */
[----:B------:R-:W-:Y:S06]  /*5230*/  BRA `(.L_x_10364) ;  /* 0x0000000c00a47947 */ /* 0x000fec0003800000 */
.L_x_10362:
        /* <DEDUP_REMOVED lines=9> */
[----:B------:R-:W-:Y:S01]  /*52d0*/  FMUL.FTZ R56, R57, UR10 ;  /* 0x0000000a39387c20 */ /* 0x000fe20008410000 */
[----:B------:R-:W-:Y:S01]  /*52e0*/  LOP3.LUT P5, RZ, R113, 0xff00, RZ, 0xc0, !PT ;  /* 0x0000ff0071ff7812 */ /* 0x000fe200078ac0ff */
[----:B------:R-:W0:Y:S02]  /*52f0*/  @P3 LDC R59, c[0x0][0x408] ;  /* 0x00010200ff3b3b82 */ /* 0x000e240000000800 */
[----:B------:R-:W-:Y:S01]  /*5300*/  @P3 FMUL.FTZ R0, R56, UR7 ;  /* 0x0000000738003c20 */ /* 0x000fe20008410000 */
[----:B-----5:R-:W-:-:S05]  /*5310*/  @P3 HADD2.F32 R58, -RZ, R96.H0_H0 ;  /* 0x20000060ff3a3230 */ /* 0x020fca0000004100 */
        /* <DEDUP_REMOVED lines=13> */
[----:B------:R-:W-:Y:S01]  /*53f0*/  FMUL.FTZ R57, R58, UR10 ;  /* 0x0000000a3a397c20 */ /* 0x000fe20008410000 */
[----:B------:R-:W-:-:S03]  /*5400*/  LOP3.LUT P3, RZ, R112, 0xff0000, RZ, 0xc0, !PT ;  /* 0x00ff000070ff7812 */ /* 0x000fc6000786c0ff */
[----:B------:R-:W-:-:S04]  /*5410*/  @P4 FMUL.FTZ R58, R57, UR7 ;  /* 0x00000007393a4c20 */ /* 0x000fc80008410000 */
[----:B0-----:R-:W-:Y:S01]  /*5420*/  @P4 FMUL.FTZ R58, R58, R59 ;  /* 0x0000003b3a3a4220 */ /* 0x001fe20000410000 */
[----:B------:R-:W-:Y:S02]  /*5430*/  @P4 HADD2.F32 R59, -RZ, R96.H1_H1 ;  /* 0x30000060ff3b4230 */ /* 0x000fe40000004100 */
[----:B------:R-:W-:-:S03]  /*5440*/  HFMA2 R96, -RZ, RZ, 0, 0 ;  /* 0x00000000ff607431 */ /* 0x000fc600000001ff */
[----:B------:R-:W0:Y:S01]  /*5450*/  @P3 LDC R60, c[0x0][0x408] ;  /* 0x00010200ff3c3b82 */ /* 0x000e220000000800 */
[----:B------:R-:W-:Y:S01]  /*5460*/  @P4 FMUL.FTZ R102, R59, R58 ;  /* 0x0000003a3b664220 */ /* 0x000fe20000410000 */
[----:B------:R-:W-:Y:S01]  /*5470*/  @P4 FMUL.FTZ R58, R57, UR7 ;  /* 0x00000007393a4c20 */ /* 0x000fe20008410000 */
[----:B------:R-:W-:-:S03]  /*5480*/  FFMA.FTZ R59, R202, UR11, R187 ;  /* 0x0000000bca3b7c23 */ /* 0x000fc600080100bb */
[----:B--2---:R-:W-:Y:S01]  /*5490*/  @P4 FMUL.FTZ R61, R58, R61 ;  /* 0x0000003d3a3d4220 */ /* 0x004fe20000410000 */
[----:B------:R-:W-:Y:S01]  /*54a0*/  @P4 HADD2.F32 R58, -RZ, R48.H1_H1 ;  /* 0x30000030ff3a4230 */ /* 0x000fe20000004100 */
[----:B------:R-:W2:Y:S01]  /*54b0*/  @P3 LDC R62, c[0x0][0x408] ;  /* 0x00010200ff3e3b82 */ /* 0x000ea20000000800 */
[----:B------:R-:W-:Y:S01]  /*54c0*/  FADD.FTZ R59, R198, -R59 ;  /* 0x8000003bc63b7221 */ /* 0x000fe20000010000 */
[----:B------:R-:W-:Y:S02]  /*54d0*/  MOV R198, RZ ;  /* 0x000000ff00c67202 */ /* 0x000fe40000000f00 */
[----:B------:R-:W-:Y:S01]  /*54e0*/  @P4 FMUL.FTZ R96, R58, R61 ;  /* 0x0000003d3a604220 */ /* 0x000fe20000410000 */
[----:B------:R-:W-:Y:S01]  /*54f0*/  LOP3.LUT P4, RZ, R112, 0xff000000, RZ, 0xc0, !PT ;  /* 0xff00000070ff7812 */ /* 0x000fe2000788c0ff */
[----:B------:R-:W-:-:S03]  /*5500*/  FMUL.FTZ R58, R59, UR10 ;  /* 0x0000000a3b3a7c20 */ /* 0x000fc60008410000 */
[----:B------:R-:W-:Y:S01]  /*5510*/  F2FP.F16.F32.PACK_AB R96, R96, R100 ;  /* 0x000000646060723e */ /* 0x000fe200000000ff */
[----:B------:R-:W-:-:S04]  /*5520*/  @P3 FMUL.FTZ R59, R58, UR7 ;  /* 0x000000073a3b3c20 */ /* 0x000fc80008410000 */
[----:B0-----:R-:W-:Y:S01]  /*5530*/  @P3 FMUL.FTZ R59, R59, R60 ;  /* 0x0000003c3b3b3220 */ /* 0x001fe20000410000 */
[----:B------:R-:W-:-:S03]  /*5540*/  @P3 HADD2.F32 R60, -RZ, R97.H0_H0 ;  /* 0x20000061ff3c3230 */ /* 0x000fc60000004100 */
[----:B------:R-:W0:Y:S01]  /*5550*/  @P4 LDC R61, c[0x0][0x408] ;  /* 0x00010200ff3d4b82 */ /* 0x000e220000000800 */
[----:B------:R-:W-:Y:S02]  /*5560*/  @P4 HADD2.F32 R97, -RZ, R97.H1_H1 ;  /* 0x30000061ff614230 */ /* 0x000fe40000004100 */
[----:B------:R-:W-:Y:S01]  /*5570*/  @P3 FMUL.FTZ R116, R60, R59 ;  /* 0x0000003b3c743220 */ /* 0x000fe20000410000 */
[----:B------:R-:W-:Y:S01]  /*5580*/  @P3 FMUL.FTZ R59, R58, UR7 ;  /* 0x000000073a3b3c20 */ /* 0x000fe20008410000 */
[----:B------:R-:W-:-:S03]  /*5590*/  FFMA.FTZ R60, R201, UR11, R187 ;  /* 0x0000000bc93c7c23 */ /* 0x000fc600080100bb */
[----:B--2---:R-:W-:Y:S01]  /*55a0*/  @P3 FMUL.FTZ R62, R59, R62 ;  /* 0x0000003e3b3e3220 */ /* 0x004fe20000410000 */
[----:B------:R-:W2:Y:S01]  /*55b0*/  @P4 LDC R63, c[0x0][0x408] ;  /* 0x00010200ff3f4b82 */ /* 0x000ea20000000800 */
[----:B------:R-:W-:Y:S02]  /*55c0*/  @P3 HADD2.F32 R59, -RZ, R49.H0_H0 ;  /* 0x20000031ff3b3230 */ /* 0x000fe40000004100 */
[----:B------:R-:W-:-:S03]  /*55d0*/  FADD.FTZ R60, R197, -R60 ;  /* 0x8000003cc53c7221 */ /* 0x000fc60000010000 */
[----:B------:R-:W-:Y:S01]  /*55e0*/  @P3 FMUL.FTZ R101, R59, R62 ;  /* 0x0000003e3b653220 */ /* 0x000fe20000410000 */
[----:B------:R-:W-:Y:S01]  /*55f0*/  FMUL.FTZ R59, R60, UR10 ;  /* 0x0000000a3c3b7c20 */ /* 0x000fe20008410000 */
[----:B------:R-:W3:Y:S01]  /*5600*/  @P6 LDC R62, c[0x0][0x408] ;  /* 0x00010200ff3e6b82 */ /* 0x000ee20000000800 */
[----:B------:R-:W-:Y:S02]  /*5610*/  ISETP.GE.U32.AND P3, PT, R112, RZ, PT ;  /* 0x000000ff7000720c */ /* 0x000fe40003f66070 */
[----:B------:R-:W-:Y:S02]  /*5620*/  @P4 FMUL.FTZ R60, R59, UR7 ;  /* 0x000000073b3c4c20 */ /* 0x000fe40008410000 */
[----:B------:R-:W-:Y:S02]  /*5630*/  ISETP.GE.U32.AND.EX P3, PT, R113, 0x1000000, PT, P3 ;  /* 0x010000007100780c */ /* 0x000fe40003f66130 */
[----:B0-----:R-:W-:Y:S01]  /*5640*/  @P4 FMUL.FTZ R60, R60, R61 ;  /* 0x0000003d3c3c4220 */ /* 0x001fe20000410000 */
[----:B------:R-:W-:-:S03]  /*5650*/  FFMA.FTZ R61, R196, UR11, R187 ;  /* 0x0000000bc43d7c23 */ /* 0x000fc600080100bb */
[----:B------:R-:W-:Y:S01]  /*5660*/  @P4 FMUL.FTZ R117, R97, R60 ;  /* 0x0000003c61754220 */ /* 0x000fe20000410000 */
[----:B------:R-:W-:Y:S01]  /*5670*/  @P4 FMUL.FTZ R60, R59, UR7 ;  /* 0x000000073b3c4c20 */ /* 0x000fe20008410000 */
[----:B------:R-:W-:Y:S01]  /*5680*/  FADD.FTZ R61, R194, -R61 ;  /* 0x8000003dc23d7221 */ /* 0x000fe20000010000 */
[----:B------:R-:W0:Y:S01]  /*5690*/  @P5 LDC R97, c[0x0][0x408] ;  /* 0x00010200ff615b82 */ /* 0x000e220000000800 */
[----:B------:R-:W-:Y:S02]  /*56a0*/  HFMA2 R194, -RZ, RZ, 0, 0 ;  /* 0x00000000ffc27431 */ /* 0x000fe400000001ff */
[----:B--2---:R-:W-:Y:S01]  /*56b0*/  @P4 FMUL.FTZ R63, R60, R63 ;  /* 0x0000003f3c3f4220 */ /* 0x004fe20000410000 */
[----:B------:R-:W-:-:S05]  /*56c0*/  @P4 HADD2.F32 R60, -RZ, R49.H1_H1 ;  /* 0x30000031ff3c4230 */ /* 0x000fca0000004100 */
[----:B------:R-:W-:Y:S01]  /*56d0*/  @P4 FMUL.FTZ R198, R60, R63 ;  /* 0x0000003f3cc64220 */ /* 0x000fe20000410000 */
[----:B------:R-:W-:Y:S01]  /*56e0*/  FMUL.FTZ R60, R61, UR10 ;  /* 0x0000000a3d3c7c20 */ /* 0x000fe20008410000 */
[----:B------:R-:W2:Y:S01]  /*56f0*/  @P5 LDC R63, c[0x0][0x408] ;  /* 0x00010200ff3f5b82 */ /* 0x000ea20000000800 */
[----:B------:R-:W-:Y:S02]  /*5700*/  LOP3.LUT P4, RZ, R113, 0xff0000, RZ, 0xc0, !PT ;  /* 0x00ff000071ff7812 */ /* 0x000fe4000788c0ff */
[----:B------:R-:W-:Y:S01]  /*5710*/  CS2R R112, SRZ ;  /* 0x0000000000707805 */ /* 0x000fe2000001ff00 */
[----:B------:R-:W-:-:S04]  /*5720*/  @P6 FMUL.FTZ R61, R60, UR7 ;  /* 0x000000073c3d6c20 */ /* 0x000fc80008410000 */
[----:B---3--:R-:W-:Y:S01]  /*5730*/  @P6 FMUL.FTZ R61, R61, R62 ;  /* 0x0000003e3d3d6220 */ /* 0x008fe20000410000 */
[----:B------:R-:W-:-:S05]  /*5740*/  @P6 HADD2.F32 R62, -RZ, R98.H0_H0 ;  /* 0x20000062ff3e6230 */ /* 0x000fca0000004100 */
[----:B------:R-:W-:Y:S01]  /*5750*/  @P6 FMUL.FTZ R112, R62, R61 ;  /* 0x0000003d3e706220 */ /* 0x000fe20000410000 */
[----:B------:R-:W-:Y:S01]  /*5760*/  @P6 FMUL.FTZ R61, R60, UR7 ;  /* 0x000000073c3d6c20 */ /* 0x000fe20008410000 */
[----:B------:R-:W-:Y:S01]  /*5770*/  FFMA.FTZ R62, R195, UR11, R187 ;  /* 0x0000000bc33e7c23 */ /* 0x000fe200080100bb */
[----:B------:R-:W3:Y:S02]  /*5780*/  @P4 LDC R188, c[0x0][0x408] ;  /* 0x00010200ffbc4b82 */ /* 0x000ee40000000800 */
[----:B-1----:R-:W-:Y:S01]  /*5790*/  @P6 FMUL.FTZ R186, R61, R186 ;  /* 0x000000ba3dba6220 */ /* 0x002fe20000410000 */
[----:B------:R-:W-:Y:S02]  /*57a0*/  @P6 HADD2.F32 R61, -RZ, R50.H0_H0 ;  /* 0x20000032ff3d6230 */ /* 0x000fe40000004100 */
[----:B------:R-:W-:Y:S01]  /*57b0*/  FADD.FTZ R62, R193, -R62 ;  /* 0x8000003ec13e7221 */ /* 0x000fe20000010000 */
[----:B------:R-:W-:Y:S02]  /*57c0*/  MOV R193, RZ ;  /* 0x000000ff00c17202 */ /* 0x000fe40000000f00 */
[----:B------:R-:W-:Y:S01]  /*57d0*/  @P6 FMUL.FTZ R194, R61, R186 ;  /* 0x000000ba3dc26220 */ /* 0x000fe20000410000 */
[----:B------:R-:W-:Y:S01]  /*57e0*/  FMUL.FTZ R61, R62, UR10 ;  /* 0x0000000a3e3d7c20 */ /* 0x000fe20008410000 */
[----:B------:R-:W-:-:S03]  /*57f0*/  HFMA2 R186, -RZ, RZ, 0, 0 ;  /* 0x00000000ffba7431 */ /* 0x000fc600000001ff */
[----:B------:R-:W-:-:S04]  /*5800*/  @P5 FMUL.FTZ R62, R61, UR7 ;  /* 0x000000073d3e5c20 */ /* 0x000fc80008410000 */
[----:B--2---:R-:W-:Y:S01]  /*5810*/  @P5 FMUL.FTZ R62, R62, R63 ;  /* 0x0000003f3e3e5220 */ /* 0x004fe20000410000 */
[----:B------:R-:W-:Y:S02]  /*5820*/  @P5 HADD2.F32 R63, -RZ, R98.H1_H1 ;  /* 0x30000062ff3f5230 */ /* 0x000fe40000004100 */
[----:B------:R-:W1:Y:S03]  /*5830*/  @P4 LDC R98, c[0x0][0x408] ;  /* 0x00010200ff624b82 */ /* 0x000e660000000800 */
[----:B------:R-:W-:Y:S01]  /*5840*/  @P5 FMUL.FTZ R113, R63, R62 ;  /* 0x0000003e3f715220 */ /* 0x000fe20000410000 */
[----:B------:R-:W-:Y:S01]  /*5850*/  @P5 FMUL.FTZ R62, R61, UR7 ;  /* 0x000000073d3e5c20 */ /* 0x000fe20008410000 */
[----:B------:R-:W-:-:S03]  /*5860*/  FFMA.FTZ R63, R192, UR11, R187 ;  /* 0x0000000bc03f7c23 */ /* 0x000fc600080100bb */
[----:B0-----:R-:W-:Y:S01]  /*5870*/  @P5 FMUL.FTZ R97, R62, R97 ;  /* 0x000000613e615220 */ /* 0x001fe20000410000 */
[----:B------:R-:W-:Y:S02]  /*5880*/  @P5 HADD2.F32 R62, -RZ, R50.H1_H1 ;  /* 0x30000032ff3e5230 */ /* 0x000fe40000004100 */
[----:B------:R-:W-:Y:S01]  /*5890*/  FADD.FTZ R63, R190, -R63 ;  /* 0x8000003fbe3f7221 */ /* 0x000fe20000010000 */
[----:B------:R-:W0:Y:S01]  /*58a0*/  @P3 LDC R192, c[0x0][0x408] ;  /* 0x00010200ffc03b82 */ /* 0x000e220000000800 */
[----:B------:R-:W-:Y:S01]  /*58b0*/  MOV R190, RZ ;  /* 0x000000ff00be7202 */ /* 0x000fe20000000f00 */
[----:B------:R-:W-:Y:S01]  /*58c0*/  @P5 FMUL.FTZ R193, R62, R97 ;  /* 0x000000613ec15220 */ /* 0x000fe20000410000 */
[----:B------:R-:W-:-:S04]  /*58d0*/  FMUL.FTZ R62, R63, UR10 ;  /* 0x0000000a3f3e7c20 */ /* 0x000fc80008410000 */
[----:B------:R-:W-:-:S04]  /*58e0*/  @P4 FMUL.FTZ R63, R62, UR7 ;  /* 0x000000073e3f4c20 */ /* 0x000fc80008410000 */
[----:B-1----:R-:W-:Y:S01]  /*58f0*/  @P4 FMUL.FTZ R63, R63, R98 ;  /* 0x000000623f3f4220 */ /* 0x002fe20000410000 */
[----:B------:R-:W-:-:S05]  /*5900*/  @P4 HADD2.F32 R98, -RZ, R99.H0_H0 ;  /* 0x20000063ff624230 */ /* 0x000fca0000004100 */
[----:B------:R-:W-:Y:S01]  /*5910*/  @P4 FMUL.FTZ R186, R98, R63 ;  /* 0x0000003f62ba4220 */ /* 0x000fe20000410000 */
[----:B------:R-:W-:Y:S01]  /*5920*/  @P4 FMUL.FTZ R63, R62, UR7 ;  /* 0x000000073e3f4c20 */ /* 0x000fe20008410000 */
[----:B------:R-:W-:-:S03]  /*5930*/  FFMA.FTZ R98, R191, UR11, R187 ;  /* 0x0000000bbf627c23 */ /* 0x000fc600080100bb */
[----:B---3--:R-:W-:Y:S01]  /*5940*/  @P4 FMUL.FTZ R188, R63, R188 ;  /* 0x000000bc3fbc4220 */ /* 0x008fe20000410000 */
[----:B------:R-:W-:Y:S02]  /*5950*/  @P4 HADD2.F32 R63, -RZ, R51.H0_H0 ;  /* 0x20000033ff3f4230 */ /* 0x000fe40000004100 */
[----:B------:R-:W-:Y:S01]  /*5960*/  FADD.FTZ R98, R189, -R98 ;  /* 0x80000062bd627221 */ /* 0x000fe20000010000 */
[----:B------:R-:W-:Y:S02]  /*5970*/  HFMA2 R189, -RZ, RZ, 0, 0 ;  /* 0x00000000ffbd7431 */ /* 0x000fe400000001ff */
[----:B------:R-:W-:Y:S01]  /*5980*/  @P4 FMUL.FTZ R190, R63, R188 ;  /* 0x000000bc3fbe4220 */ /* 0x000fe20000410000 */
[----:B------:R-:W-:Y:S01]  /*5990*/  FMUL.FTZ R63, R98, UR10 ;  /* 0x0000000a623f7c20 */ /* 0x000fe20008410000 */
[----:B------:R-:W1:Y:S01]  /*59a0*/  @P3 LDC R188, c[0x0][0x408] ;  /* 0x00010200ffbc3b82 */ /* 0x000e620000000800 */
[----:B------:R-:W-:Y:S02]  /*59b0*/  @P3 HADD2.F32 R98, -RZ, R99.H1_H1 ;  /* 0x30000063ff623230 */ /* 0x000fe40000004100 */
[----:B------:R-:W-:-:S04]  /*59c0*/  @P3 FMUL.FTZ R97, R63, UR7 ;  /* 0x000000073f613c20 */ /* 0x000fc80008410000 */
[----:B0-----:R-:W-:Y:S01]  /*59d0*/  @P3 FMUL.FTZ R192, R97, R192 ;  /* 0x000000c061c03220 */ /* 0x001fe20000410000 */
[----:B------:R-:W-:-:S05]  /*59e0*/  @P3 HADD2.F32 R97, -RZ, R51.H1_H1 ;  /* 0x30000033ff613230 */ /* 0x000fca0000004100 */
[----:B------:R-:W-:Y:S01]  /*59f0*/  @P3 FMUL.FTZ R189, R97, R192 ;  /* 0x000000c061bd3220 */ /* 0x000fe20000410000 */
[----:B------:R-:W-:-:S04]  /*5a00*/  @P3 FMUL.FTZ R97, R63, UR7 ;  /* 0x000000073f613c20 */ /* 0x000fc80008410000 */
[----:B------:R-:W-:Y:S01]  /*5a10*/  F2FP.F16.F32.PACK_AB R99, R189, R190 ;  /* 0x000000bebd63723e */ /* 0x000fe200000000ff */
[----:B-1----:R-:W-:Y:S01]  /*5a20*/  @P3 FMUL.FTZ R97, R97, R188 ;  /* 0x000000bc61613220 */ /* 0x002fe20000410000 */
[----:B------:R-:W-:-:S03]  /*5a30*/  MOV R188, RZ ;  /* 0x000000ff00bc7202 */ /* 0x000fc60000000f00 */
[----:B------:R-:W-:Y:S01]  /*5a40*/  @P3 FMUL.FTZ R188, R98, R97 ;  /* 0x0000006162bc3220 */ /* 0x000fe20000410000 */
[----:B------:R-:W-:Y:S02]  /*5a50*/  F2FP.F16.F32.PACK_AB R97, R198, R101 ;  /* 0x00000065c661723e */ /* 0x000fe400000000ff */
[----:B------:R-:W-:Y:S01]  /*5a60*/  F2FP.F16.F32.PACK_AB R98, R193, R194 ;  /* 0x000000c2c162723e */ /* 0x000fe200000000ff */
[----:B------:R-:W-:Y:S06]  /*5a70*/  BRA `(.L_x_10364) ;  /* 0x0000000400947947 */ /* 0x000fec0003800000 */
.L_x_10365:
[--C-:B------:R-:W-:Y:S01]  /*5a80*/  FFMA.FTZ R101, R204, UR11, R187.reuse ;  /* 0x0000000bcc657c23 */ /* 0x100fe200080100bb */
[----:B------:R-:W-:Y:S01]  /*5a90*/  LOP3.LUT P3, RZ, R112, 0xff, RZ, 0xc0, !PT ;  /* 0x000000ff70ff7812 */ /* 0x000fe2000786c0ff */
[----:B------:R-:W-:Y:S01]  /*5aa0*/  FFMA.FTZ R188, R191, UR11, R187 ;  /* 0x0000000bbfbc7c23 */ /* 0x000fe200080100bb */
[C---:B------:R-:W-:Y:S01]  /*5ab0*/  LOP3.LUT P6, RZ, R113.reuse, 0xff, RZ, 0xc0, !PT ;  /* 0x000000ff71ff7812 */ /* 0x040fe200078cc0ff */
[----:B------:R-:W-:Y:S01]  /*5ac0*/  FADD.FTZ R101, R200, -R101 ;  /* 0x80000065c8657221 */ /* 0x000fe20000010000 */
[C---:B------:R-:W-:Y:S02]  /*5ad0*/  LOP3.LUT P5, RZ, R113.reuse, 0xff00, RZ, 0xc0, !PT ;  /* 0x0000ff0071ff7812 */ /* 0x040fe400078ac0ff */
[----:B------:R-:W-:Y:S01]  /*5ae0*/  LOP3.LUT P4, RZ, R113, 0xff0000, RZ, 0xc0, !PT ;  /* 0x00ff000071ff7812 */ /* 0x000fe2000788c0ff */
[----:B------:R-:W-:-:S04]  /*5af0*/  FMUL.FTZ R0, R101, UR10 ;  /* 0x0000000a65007c20 */ /* 0x000fc80008410000 */
        /* <DEDUP_REMOVED lines=9> */
[----:B------:R-:W-:Y:S01]  /*5b90*/  LOP3.LUT P3, RZ, R112, 0xff00, RZ, 0xc0, !PT ;  /* 0x0000ff0070ff7812 */ /* 0x000fe2000786c0ff */
[----:B------:R-:W-:-:S02]  /*5ba0*/  @P4 HADD2.F32 R191, -RZ, R99.H0_H0 ;  /* 0x20000063ffbf4230 */ /* 0x000fc40000004100 */
[----:B------:R-:W-:-:S04]  /*5bb0*/  FADD.FTZ R102, R199, -R102 ;  /* 0x80000066c7667221 */ /* 0x000fc80000010000 */
[----:B------:R-:W-:Y:S01]  /*5bc0*/  FMUL.FTZ R101, R102, UR10 ;  /* 0x0000000a66657c20 */ /* 0x000fe20008410000 */
        /* <DEDUP_REMOVED lines=14> */
[----:B------:R-:W-:-:S04]  /*5cb0*/  FMUL.FTZ R101, R101, UR10 ;  /* 0x0000000a65657c20 */ /* 0x000fc80008410000 */
        /* <DEDUP_REMOVED lines=10> */
[----:B------:R-:W-:-:S04]  /*5d60*/  FMUL.FTZ R117, R186, UR10 ;  /* 0x0000000aba757c20 */ /* 0x000fc80008410000 */
        /* <DEDUP_REMOVED lines=15> */
[----:B------:R-:W-:Y:S01]  /*5e60*/  FMUL.FTZ R97, R97, UR10 ;  /* 0x0000000a61617c20 */ /* 0x000fe20008410000 */
[----:B------:R-:W-:-:S03]  /*5e70*/  FFMA.FTZ R195, R192, UR11, R187 ;  /* 0x0000000bc0c37c23 */ /* 0x000fc600080100bb */
[----:B------:R-:W-:Y:S01]  /*5e80*/  FMUL.FTZ R97, R97, UR7 ;  /* 0x0000000761617c20 */ /* 0x000fe20008410000 */
[----:B------:R-:W-:Y:S01]  /*5e90*/  FADD.FTZ R195, R190, -R195 ;  /* 0x800000c3bec37221 */ /* 0x000fe20000010000 */
[----:B------:R-:W-:Y:S01]  /*5ea0*/  FADD.FTZ R190, R189, -R188 ;  /* 0x800000bcbdbe7221 */ /* 0x000fe20000010000 */
        /* <DEDUP_REMOVED lines=8> */
[----:B------:R-:W-:Y:S01]  /*5f30*/  FMUL.FTZ R113, R193, UR10 ;  /* 0x0000000ac1717c20 */ /* 0x000fe20008410000 */
[----:B------:R-:W-:Y:S01]  /*5f40*/  @P5 HADD2.F32 R193, -RZ, R98.H1_H1 ;  /* 0x30000062ffc15230 */ /* 0x000fe20000004100 */
[----:B------:R-:W-:Y:S02]  /*5f50*/  MOV R98, RZ ;  /* 0x000000ff00627202 */ /* 0x000fe40000000f00 */
[----:B------:R-:W-:-:S04]  /*5f60*/  FMUL.FTZ R113, R113, UR7 ;  /* 0x0000000771717c20 */ /* 0x000fc80008410000 */
[----:B------:R-:W-:Y:S01]  /*5f70*/  FMUL.FTZ R186, R113, UR23 ;  /* 0x0000001771ba7c20 */ /* 0x000fe20008410000 */
[----:B------:R-:W-:-:S03]  /*5f80*/  HFMA2 R113, -RZ, RZ, 0, 0 ;  /* 0x00000000ff717431 */ /* 0x000fc600000001ff */
[----:B------:R-:W-:Y:S01]  /*5f90*/  @P5 FMUL.FTZ R113, R193, R186 ;  /* 0x000000bac1715220 */ /* 0x000fe20000410000 */
[----:B------:R-:W-:-:S05]  /*5fa0*/  @P5 HADD2.F32 R193, -RZ, R50.H1_H1 ;  /* 0x30000032ffc15230 */ /* 0x000fca0000004100 */
[----:B------:R-:W-:Y:S01]  /*5fb0*/  @P5 FMUL.FTZ R98, R193, R186 ;  /* 0x000000bac1625220 */ /* 0x000fe20000410000 */
[----:B------:R-:W-:Y:S01]  /*5fc0*/  FMUL.FTZ R186, R195, UR10 ;  /* 0x0000000ac3ba7c20 */ /* 0x000fe20008410000 */
        /* <DEDUP_REMOVED lines=8> */
[----:B------:R-:W-:Y:S01]  /*6050*/  FMUL.FTZ R188, R190, UR10 ;  /* 0x0000000abebc7c20 */ /* 0x000fe20008410000 */
[----:B------:R-:W-:-:S03]  /*6060*/  HFMA2 R190, -RZ, RZ, 0, 0 ;  /* 0x00000000ffbe7431 */ /* 0x000fc600000001ff */
[----:B------:R-:W-:-:S04]  /*6070*/  FMUL.FTZ R188, R188, UR7 ;  /* 0x00000007bcbc7c20 */ /* 0x000fc80008410000 */
[----:B------:R-:W-:Y:S01]  /*6080*/  FMUL.FTZ R99, R188, UR23 ;  /* 0x00000017bc637c20 */ /* 0x000fe20008410000 */
[----:B------:R-:W-:-:S03]  /*6090*/  MOV R188, RZ ;  /* 0x000000ff00bc7202 */ /* 0x000fc60000000f00 */
[-C--:B------:R-:W-:Y:S01]  /*60a0*/  @P3 FMUL.FTZ R190, R194, R99.reuse ;  /* 0x00000063c2be3220 */ /* 0x080fe20000410000 */
[----:B------:R-:W-:-:S04]  /*60b0*/  @P3 FMUL.FTZ R188, R192, R99 ;  /* 0x00000063c0bc3220 */ /* 0x000fc80000410000 */
[----:B------:R-:W-:-:S07]  /*60c0*/  F2FP.F16.F32.PACK_AB R99, R190, R189 ;  /* 0x000000bdbe63723e */ /* 0x000fce00000000ff */
.L_x_10364:
[----:B------:R-:W0:Y:S01]  /*60d0*/  @P0 LDC.64 R100, c[0x0][0x478] ;  /* 0x00011e00ff640b82 */ /* 0x000e220000000a00 */
[----:B------:R-:W-:Y:S01]  /*60e0*/  MOV R190, 0x10 ;  /* 0x0000001000be7802 */ /* 0x000fe20000000f00 */
[----:B------:R-:W-:Y:S01]  /*60f0*/  FADD.FTZ R7, R0, R7 ;  /* 0x0000000700077221 */ /* 0x000fe20000010000 */
[----:B------:R-:W-:Y:S01]  /*6100*/  FADD.FTZ R6, R102, R6 ;  /* 0x0000000666067221 */ /* 0x000fe20000010000 */
[----:B0-----:R-:W-:-:S05]  /*6110*/  @P0 IMAD.WIDE.U32 R100, R103, 0x20, R100 ;  /* 0x0000002067640825 */ /* 0x001fca00078e0064 */
[----:B------:R-:W-:Y:S04]  /*6120*/  @P0 STG.E.128 desc[UR16][R100.64], R56 ;  /* 0x0000003864000986 */ /* 0x000fe8000c101d10 */
[----:B------:R0:W-:Y:S01]  /*6130*/  @P0 STG.E.128 desc[UR16][R100.64+0x10], R60 ;  /* 0x0000103c64000986 */ /* 0x0001e2000c101d10 */
[----:B------:R-:W-:Y:S01]  /*6140*/  FADD.FTZ R5, R116, R5 ;  /* 0x0000000574057221 */ /* 0x000fe20000010000 */
[----:B------:R-:W-:Y:S01]  /*6150*/  FADD.FTZ R4, R117, R4 ;  /* 0x0000000475047221 */ /* 0x000fe20000010000 */
[----:B------:R-:W-:Y:S01]  /*6160*/  FADD.FTZ R3, R112, R3 ;  /* 0x0000000370037221 */ /* 0x000fe20000010000 */
[----:B0-----:R-:W-:Y:S01]  /*6170*/  IMAD.WIDE.U32 R100, R103, 0x10, R206 ;  /* 0x0000001067647825 */ /* 0x001fe200078e00ce */
[----:B------:R-:W-:-:S04]  /*6180*/  IADD3 R103, PT, PT, R185, 0x100, RZ ;  /* 0x00000100b9677810 */ /* 0x000fc80007ffe0ff */
        /* <DEDUP_REMOVED lines=8> */
[----:B------:R-:W-:Y:S01]  /*6210*/  LOP3.LUT P5, RZ, R106, 0xff, RZ, 0xc0, !PT ;  /* 0x000000ff6aff7812 */ /* 0x000fe200078ac0ff */
[--C-:B------:R-:W-:Y:S01]  /*6220*/  FFMA.FTZ R57, R128, UR11, R187.reuse ;  /* 0x0000000b80397c23 */ /* 0x100fe200080100bb */
[C---:B------:R-:W-:Y:S01]  /*6230*/  LOP3.LUT P6, RZ, R106.reuse, 0xff00, RZ, 0xc0, !PT ;  /* 0x0000ff006aff7812 */ /* 0x040fe200078cc0ff */
[----:B------:R-:W-:Y:S01]  /*6240*/  FFMA.FTZ R0, R129, UR11, R187 ;  /* 0x0000000b81007c23 */ /* 0x000fe200080100bb */
[----:B------:R-:W-:Y:S01]  /*6250*/  LOP3.LUT P3, RZ, R106, 0xff0000, RZ, 0xc0, !PT ;  /* 0x00ff00006aff7812 */ /* 0x000fe2000786c0ff */
[----:B------:R-:W-:Y:S01]  /*6260*/  FADD.FTZ R57, R132, -R57 ;  /* 0x8000003984397221 */ /* 0x000fe20000010000 */
[----:B------:R-:W-:Y:S01]  /*6270*/  LOP3.LUT P4, RZ, R106, 0xff000000, RZ, 0xc0, !PT ;  /* 0xff0000006aff7812 */ /* 0x000fe2000788c0ff */
[----:B------:R-:W-:Y:S01]  /*6280*/  FADD.FTZ R60, R133, -R0 ;  /* 0x80000000853c7221 */ /* 0x000fe20000010000 */
[--C-:B------:R-:W-:Y:S01]  /*6290*/  FFMA.FTZ R59, R130, UR11, R187.reuse ;  /* 0x0000000b823b7c23 */ /* 0x100fe200080100bb */
[----:B------:R-:W-:Y:S01]  /*62a0*/  FFMA.FTZ R56, R57, UR10, R88 ;  /* 0x0000000a39387c23 */ /* 0x000fe20008010058 */
[----:B------:R-:W-:Y:S01]  /*62b0*/  FFMA.FTZ R62, R131, UR11, R187 ;  /* 0x0000000b833e7c23 */ /* 0x000fe200080100bb */
[----:B------:R-:W-:Y:S01]  /*62c0*/  FFMA.FTZ R57, R60, UR10, R89 ;  /* 0x0000000a3c397c23 */ /* 0x000fe20008010059 */
[----:B------:R-:W-:Y:S01]  /*62d0*/  FADD.FTZ R63, R134, -R59 ;  /* 0x8000003b863f7221 */ /* 0x000fe20000010000 */
[----:B------:R-:W0:Y:S01]  /*62e0*/  @P5 LDC R112, c[0x0][0x408] ;  /* 0x00010200ff705b82 */ /* 0x000e220000000800 */
[C---:B------:R-:W-:Y:S01]  /*62f0*/  @P5 FMUL.FTZ R61, R56.reuse, UR7 ;  /* 0x00000007383d5c20 */ /* 0x040fe20008410000 */
[----:B------:R-:W-:Y:S01]  /*6300*/  @P6 FMUL.FTZ R60, R57, UR7 ;  /* 0x00000007393c6c20 */ /* 0x000fe20008410000 */
[----:B------:R-:W-:Y:S01]  /*6310*/  FADD.FTZ R102, R135, -R62 ;  /* 0x8000003e87667221 */ /* 0x000fe20000010000 */
[----:B------:R-:W-:Y:S01]  /*6320*/  @P5 FMUL.FTZ R59, R56, UR7 ;  /* 0x00000007383b5c20 */ /* 0x000fe20008410000 */
[----:B------:R-:W-:Y:S01]  /*6330*/  @P6 FMUL.FTZ R62, R57, UR7 ;  /* 0x00000007393e6c20 */ /* 0x000fe20008410000 */
[----:B-----5:R-:W-:-:S02]  /*6340*/  @P5 HADD2.F32 R58, -RZ, R96.H0_H0 ;  /* 0x20000060ff3a5230 */ /* 0x020fc40000004100 */
[----:B------:R-:W-:Y:S01]  /*6350*/  HFMA2 R0, -RZ, RZ, 0, 0 ;  /* 0x00000000ff007431 */ /* 0x000fe200000001ff */
[----:B------:R-:W1:Y:S01]  /*6360*/  @P6 LDC R101, c[0x0][0x408] ;  /* 0x00010200ff656b82 */ /* 0x000e620000000800 */
[----:B------:R-:W-:Y:S01]  /*6370*/  @P6 HADD2.F32 R96, -RZ, R96.H1_H1 ;  /* 0x30000060ff606230 */ /* 0x000fe20000004100 */
[----:B------:R-:W-:Y:S01]  /*6380*/  MOV R113, RZ ;  /* 0x000000ff00717202 */ /* 0x000fe20000000f00 */
[--C-:B------:R-:W-:Y:S01]  /*6390*/  FFMA.FTZ R136, R136, UR11, R187.reuse ;  /* 0x0000000b88887c23 */ /* 0x100fe200080100bb */
[--C-:B------:R-:W-:Y:S01]  /*63a0*/  FFMA.FTZ R138, R138, UR11, R187.reuse ;  /* 0x0000000b8a8a7c23 */ /* 0x100fe200080100bb */
[--C-:B------:R-:W-:Y:S01]  /*63b0*/  FFMA.FTZ R140, R140, UR11, R187.reuse ;  /* 0x0000000b8c8c7c23 */ /* 0x100fe200080100bb */
[----:B------:R-:W-:Y:S01]  /*63c0*/  FFMA.FTZ R143, R143, UR11, R187 ;  /* 0x0000000b8f8f7c23 */ /* 0x000fe200080100bb */
[----:B------:R-:W-:Y:S01]  /*63d0*/  FADD.FTZ R137, R137, -R136 ;  /* 0x8000008889897221 */ /* 0x000fe20000010000 */
[----:B------:R-:W2:Y:S01]  /*63e0*/  @P5 LDC R100, c[0x0][0x408] ;  /* 0x00010200ff645b82 */ /* 0x000ea20000000800 */
[----:B------:R-:W-:Y:S01]  /*63f0*/  FADD.FTZ R138, R139, -R138 ;  /* 0x8000008a8b8a7221 */ /* 0x000fe20000010000 */
[----:B------:R-:W-:Y:S01]  /*6400*/  FADD.FTZ R141, R141, -R140 ;  /* 0x8000008c8d8d7221 */ /* 0x000fe20000010000 */
[----:B------:R-:W-:-:S05]  /*6410*/  FADD.FTZ R142, R142, -R143 ;  /* 0x8000008f8e8e7221 */ /* 0x000fca0000010000 */
[----:B------:R-:W3:Y:S01]  /*6420*/  @P6 LDC R117, c[0x0][0x408] ;  /* 0x00010200ff756b82 */ /* 0x000ee20000000800 */
[----:B0-----:R-:W-:-:S07]  /*6430*/  @P5 FMUL.FTZ R112, R61, R112 ;  /* 0x000000703d705220 */ /* 0x001fce0000410000 */
[----:B------:R-:W0:Y:S01]  /*6440*/  @P3 LDC R129, c[0x0][0x408] ;  /* 0x00010200ff813b82 */ /* 0x000e220000000800 */
[----:B-1----:R-:W-:Y:S01]  /*6450*/  @P6 FMUL.FTZ R61, R60, R101 ;  /* 0x000000653c3d6220 */ /* 0x002fe20000410000 */
[----:B------:R-:W-:-:S03]  /*6460*/  @P6 HADD2.F32 R60, -RZ, R44.H1_H1 ;  /* 0x3000002cff3c6230 */ /* 0x000fc60000004100 */
[----:B------:R-:W-:-:S03]  /*6470*/  @P6 FMUL.FTZ R113, R96, R61 ;  /* 0x0000003d60716220 */ /* 0x000fc60000410000 */
[----:B------:R-:W1:Y:S01]  /*6480*/  @P3 LDC R116, c[0x0][0x408] ;  /* 0x00010200ff743b82 */ /* 0x000e620000000800 */
[----:B--2---:R-:W-:Y:S01]  /*6490*/  @P5 FMUL.FTZ R59, R59, R100 ;  /* 0x000000643b3b5220 */ /* 0x004fe20000410000 */
[----:B------:R-:W-:-:S03]  /*64a0*/  CS2R R100, SRZ ;  /* 0x0000000000647805 */ /* 0x000fc6000001ff00 */
[----:B------:R-:W-:Y:S01]  /*64b0*/  @P5 FMUL.FTZ R0, R58, R59 ;  /* 0x0000003b3a005220 */ /* 0x000fe20000410000 */
[----:B------:R-:W-:Y:S01]  /*64c0*/  FFMA.FTZ R58, R63, UR10, R90 ;  /* 0x0000000a3f3a7c23 */ /* 0x000fe2000801005a */
[----:B------:R-:W-:Y:S01]  /*64d0*/  @P5 HADD2.F32 R59, -RZ, R44.H0_H0 ;  /* 0x2000002cff3b5230 */ /* 0x000fe20000004100 */
[----:B------:R-:W2:Y:S01]  /*64e0*/  @P4 LDC R133, c[0x0][0x408] ;  /* 0x00010200ff854b82 */ /* 0x000ea20000000800 */
[----:B---3--:R-:W-:Y:S01]  /*64f0*/  @P6 FMUL.FTZ R117, R62, R117 ;  /* 0x000000753e756220 */ /* 0x008fe20000410000 */
[C---:B------:R-:W-:Y:S01]  /*6500*/  @P3 FMUL.FTZ R62, R58.reuse, UR7 ;  /* 0x000000073a3e3c20 */ /* 0x040fe20008410000 */
[----:B------:R-:W-:Y:S01]  /*6510*/  @P3 FMUL.FTZ R63, R58, UR7 ;  /* 0x000000073a3f3c20 */ /* 0x000fe20008410000 */
[----:B------:R-:W-:Y:S01]  /*6520*/  @P5 FMUL.FTZ R100, R112, R59 ;  /* 0x0000003b70645220 */ /* 0x000fe20000410000 */
[----:B------:R-:W-:Y:S01]  /*6530*/  @P6 FMUL.FTZ R101, R117, R60 ;  /* 0x0000003c75656220 */ /* 0x000fe20000410000 */
[C---:B------:R-:W-:Y:S01]  /*6540*/  LOP3.LUT P6, RZ, R107.reuse, 0xff, RZ, 0xc0, !PT ;  /* 0x000000ff6bff7812 */ /* 0x040fe200078cc0ff */
[----:B------:R-:W-:Y:S01]  /*6550*/  @P3 HADD2.F32 R60, -RZ, R97.H0_H0 ;  /* 0x20000061ff3c3230 */ /* 0x000fe20000004100 */
[----:B------:R-:W3:Y:S01]  /*6560*/  @P4 LDC R131, c[0x0][0x408] ;  /* 0x00010200ff834b82 */ /* 0x000ee20000000800 */
[----:B0-----:R-:W-:Y:S01]  /*6570*/  @P3 FMUL.FTZ R61, R62, R129 ;  /* 0x000000813e3d3220 */ /* 0x001fe20000410000 */
[----:B------:R-:W-:Y:S01]  /*6580*/  FFMA.FTZ R59, R102, UR10, R91 ;  /* 0x0000000a663b7c23 */ /* 0x000fe2000801005b */
[----:B------:R-:W-:Y:S01]  /*6590*/  LOP3.LUT P5, RZ, R107, 0xff00, RZ, 0xc0, !PT ;  /* 0x0000ff006bff7812 */ /* 0x000fe200078ac0ff */
[----:B------:R-:W-:-:S02]  /*65a0*/  HFMA2 R112, -RZ, RZ, 0, 0 ;  /* 0x00000000ff707431 */ /* 0x000fc400000001ff */
[----:B------:R-:W-:Y:S01]  /*65b0*/  @P3 FMUL.FTZ R112, R60, R61 ;  /* 0x0000003d3c703220 */ /* 0x000fe20000410000 */
[C---:B------:R-:W-:Y:S01]  /*65c0*/  @P4 FMUL.FTZ R96, R59.reuse, UR7 ;  /* 0x000000073b604c20 */ /* 0x040fe20008410000 */
[----:B------:R-:W-:Y:S01]  /*65d0*/  @P4 FMUL.FTZ R62, R59, UR7 ;  /* 0x000000073b3e4c20 */ /* 0x000fe20008410000 */
[----:B-1----:R-:W-:Y:S01]  /*65e0*/  @P3 FMUL.FTZ R63, R63, R116 ;  /* 0x000000743f3f3220 */ /* 0x002fe20000410000 */
[----:B------:R-:W-:Y:S02]  /*65f0*/  @P3 HADD2.F32 R60, -RZ, R45.H0_H0 ;  /* 0x2000002dff3c3230 */ /* 0x000fe40000004100 */
[----:B------:R-:W-:Y:S01]  /*6600*/  HFMA2 R117, -RZ, RZ, 0, 0 ;  /* 0x00000000ff757431 */ /* 0x000fe200000001ff */
[----:B------:R-:W0:Y:S01]  /*6610*/  @P6 LDC R116, c[0x0][0x408] ;  /* 0x00010200ff746b82 */ /* 0x000e220000000800 */
[----:B------:R-:W-:Y:S01]  /*6620*/  @P4 HADD2.F32 R97, -RZ, R97.H1_H1 ;  /* 0x30000061ff614230 */ /* 0x000fe20000004100 */
[----:B------:R-:W-:Y:S01]  /*6630*/  MOV R102, RZ ;  /* 0x000000ff00667202 */ /* 0x000fe20000000f00 */
[----:B------:R-:W-:-:S02]  /*6640*/  @P4 HADD2.F32 R61, -RZ, R45.H1_H1 ;  /* 0x3000002dff3d4230 */ /* 0x000fc40000004100 */
[----:B------:R-:W-:Y:S02]  /*6650*/  HFMA2 R129, -RZ, RZ, 0, 0 ;  /* 0x00000000ff817431 */ /* 0x000fe400000001ff */
[----:B--2---:R-:W-:Y:S01]  /*6660*/  @P4 FMUL.FTZ R96, R96, R133 ;  /* 0x0000008560604220 */ /* 0x004fe20000410000 */
[----:B------:R-:W-:Y:S01]  /*6670*/  MOV R133, RZ ;  /* 0x000000ff00857202 */ /* 0x000fe20000000f00 */
[----:B------:R-:W-:Y:S01]  /*6680*/  @P3 FMUL.FTZ R133, R63, R60 ;  /* 0x0000003c3f853220 */ /* 0x000fe20000410000 */
[----:B------:R-:W-:Y:S01]  /*6690*/  ISETP.GE.U32.AND P3, PT, R106, RZ, PT ;  /* 0x000000ff6a00720c */ /* 0x000fe20003f66070 */
[----:B------:R-:W-:Y:S01]  /*66a0*/  @P4 FMUL.FTZ R102, R96, R61 ;  /* 0x0000003d60664220 */ /* 0x000fe20000410000 */
[----:B------:R-:W1:Y:S01]  /*66b0*/  @P5 LDC R130, c[0x0][0x408] ;  /* 0x00010200ff825b82 */ /* 0x000e620000000800 */
[----:B------:R-:W-:Y:S01]  /*66c0*/  FFMA.FTZ R60, R137, UR10, R92 ;  /* 0x0000000a893c7c23 */ /* 0x000fe2000801005c */
[----:B------:R-:W-:Y:S01]  /*66d0*/  ISETP.GE.U32.AND.EX P3, PT, R107, 0x1000000, PT, P3 ;  /* 0x010000006b00780c */ /* 0x000fe20003f66130 */
[----:B---3--:R-:W-:Y:S01]  /*66e0*/  @P4 FMUL.FTZ R62, R62, R131 ;  /* 0x000000833e3e4220 */ /* 0x008fe20000410000 */
[----:B------:R-:W-:-:S02]  /*66f0*/  @P5 HADD2.F32 R106, -RZ, R98.H1_H1 ;  /* 0x30000062ff6a5230 */ /* 0x000fc40000004100 */
[C---:B------:R-:W-:Y:S01]  /*6700*/  @P6 FMUL.FTZ R61, R60.reuse, UR7 ;  /* 0x000000073c3d6c20 */ /* 0x040fe20008410000 */
[----:B------:R-:W-:Y:S01]  /*6710*/  @P4 FMUL.FTZ R117, R97, R62 ;  /* 0x0000003e61754220 */ /* 0x000fe20000410000 */
[----:B------:R-:W-:Y:S01]  /*6720*/  LOP3.LUT P4, RZ, R107, 0xff0000, RZ, 0xc0, !PT ;  /* 0x00ff00006bff7812 */ /* 0x000fe2000788c0ff */
[----:B------:R-:W2:Y:S01]  /*6730*/  @P6 LDC R128, c[0x0][0x408] ;  /* 0x00010200ff806b82 */ /* 0x000ea20000000800 */
[----:B------:R-:W-:Y:S01]  /*6740*/  @P6 FMUL.FTZ R97, R60, UR7 ;  /* 0x000000073c616c20 */ /* 0x000fe20008410000 */
[----:B------:R-:W-:Y:S01]  /*6750*/  @P6 HADD2.F32 R62, -RZ, R98.H0_H0 ;  /* 0x20000062ff3e6230 */ /* 0x000fe20000004100 */
[----:B------:R-:W-:Y:S01]  /*6760*/  MOV R98, RZ ;  /* 0x000000ff00627202 */ /* 0x000fe20000000f00 */
[----:B0-----:R-:W-:Y:S01]  /*6770*/  @P6 FMUL.FTZ R63, R61, R116 ;  /* 0x000000743d3f6220 */ /* 0x001fe20000410000 */
[----:B------:R-:W-:Y:S01]  /*6780*/  FFMA.FTZ R61, R138, UR10, R93 ;  /* 0x0000000a8a3d7c23 */ /* 0x000fe2000801005d */
[----:B------:R-:W-:Y:S02]  /*6790*/  HFMA2 R116, -RZ, RZ, 0, 0 ;  /* 0x00000000ff747431 */ /* 0x000fe400000001ff */
[----:B------:R-:W0:Y:S01]  /*67a0*/  @P5 LDC R131, c[0x0][0x408] ;  /* 0x00010200ff835b82 */ /* 0x000e220000000800 */
[----:B------:R-:W-:Y:S01]  /*67b0*/  @P6 FMUL.FTZ R116, R62, R63 ;  /* 0x0000003f3e746220 */ /* 0x000fe20000410000 */
[----:B------:R-:W-:Y:S01]  /*67c0*/  @P5 FMUL.FTZ R107, R61, UR7 ;  /* 0x000000073d6b5c20 */ /* 0x000fe20008410000 */
[----:B------:R-:W-:Y:S01]  /*67d0*/  FFMA.FTZ R62, R141, UR10, R94 ;  /* 0x0000000a8d3e7c23 */ /* 0x000fe2000801005e */
[----:B------:R-:W-:Y:S01]  /*67e0*/  FFMA.FTZ R63, R142, UR10, R95 ;  /* 0x0000000a8e3f7c23 */ /* 0x000fe2000801005f */
[----:B------:R-:W-:-:S02]  /*67f0*/  @P3 HADD2.F32 R134, -RZ, R47.H1_H1 ;  /* 0x3000002fff863230 */ /* 0x000fc40000004100 */
[----:B-1----:R-:W-:Y:S01]  /*6800*/  @P5 FMUL.FTZ R107, R107, R130 ;  /* 0x000000826b6b5220 */ /* 0x002fe20000410000 */
[----:B------:R-:W1:Y:S01]  /*6810*/  @P4 LDC R137, c[0x0][0x408] ;  /* 0x00010200ff894b82 */ /* 0x000e620000000800 */
[----:B------:R-:W-:Y:S01]  /*6820*/  @P4 FMUL.FTZ R130, R62, UR7 ;  /* 0x000000073e824c20 */ /* 0x000fe20008410000 */
[--C-:B------:R-:W-:Y:S02]  /*6830*/  @P4 HADD2.F32 R96, -RZ, R99.reuse.H0_H0 ;  /* 0x20000063ff604230 */ /* 0x100fe40000004100 */
[----:B------:R-:W-:Y:S01]  /*6840*/  @P5 FMUL.FTZ R129, R106, R107 ;  /* 0x0000006b6a815220 */ /* 0x000fe20000410000 */
[----:B------:R-:W-:Y:S01]  /*6850*/  @P5 FMUL.FTZ R106, R61, UR7 ;  /* 0x000000073d6a5c20 */ /* 0x000fe20008410000 */
[----:B------:R-:W-:Y:S01]  /*6860*/  MOV R107, RZ ;  /* 0x000000ff006b7202 */ /* 0x000fe20000000f00 */
[----:B------:R-:W-:Y:S01]  /*6870*/  @P3 HADD2.F32 R99, -RZ, R99.H1_H1 ;  /* 0x30000063ff633230 */ /* 0x000fe20000004100 */
[----:B------:R-:W3:Y:S01]  /*6880*/  @P3 LDC R132, c[0x0][0x408] ;  /* 0x00010200ff843b82 */ /* 0x000ee20000000800 */
[----:B--2---:R-:W-:Y:S01]  /*6890*/  @P6 FMUL.FTZ R128, R97, R128 ;  /* 0x0000008061806220 */ /* 0x004fe20000410000 */
[----:B------:R-:W-:-:S05]  /*68a0*/  @P6 HADD2.F32 R97, -RZ, R46.H0_H0 ;  /* 0x2000002eff616230 */ /* 0x000fca0000004100 */
[----:B------:R-:W-:Y:S01]  /*68b0*/  @P6 FMUL.FTZ R98, R128, R97 ;  /* 0x0000006180626220 */ /* 0x000fe20000410000 */
[----:B------:R-:W2:Y:S01]  /*68c0*/  @P4 LDC R135, c[0x0][0x408] ;  /* 0x00010200ff874b82 */ /* 0x000ea20000000800 */
[----:B0-----:R-:W-:Y:S01]  /*68d0*/  @P5 FMUL.FTZ R128, R106, R131 ;  /* 0x000000836a805220 */ /* 0x001fe20000410000 */
[----:B------:R-:W-:Y:S01]  /*68e0*/  @P3 FMUL.FTZ R131, R63, UR7 ;  /* 0x000000073f833c20 */ /* 0x000fe20008410000 */
[----:B------:R-:W-:Y:S02]  /*68f0*/  @P5 HADD2.F32 R97, -RZ, R46.H1_H1 ;  /* 0x3000002eff615230 */ /* 0x000fe40000004100 */
[----:B------:R-:W-:-:S03]  /*6900*/  @P4 FMUL.FTZ R106, R62, UR7 ;  /* 0x000000073e6a4c20 */ /* 0x000fc60008410000 */
[----:B------:R-:W0:Y:S01]  /*6910*/  @P3 LDC R139, c[0x0][0x408] ;  /* 0x00010200ff8b3b82 */ /* 0x000e220000000800 */
[----:B-1----:R-:W-:Y:S01]  /*6920*/  @P4 FMUL.FTZ R137, R130, R137 ;  /* 0x0000008982894220 */ /* 0x002fe20000410000 */
[----:B------:R-:W-:Y:S02]  /*6930*/  @P4 HADD2.F32 R130, -RZ, R47.H0_H0 ;  /* 0x2000002fff824230 */ /* 0x000fe40000004100 */
[----:B------:R-:W-:Y:S01]  /*6940*/  @P5 FMUL.FTZ R107, R128, R97 ;  /* 0x00000061806b5220 */ /* 0x000fe20000410000 */
[----:B------:R-:W-:Y:S02]  /*6950*/  HFMA2 R128, -RZ, RZ, 0, 0 ;  /* 0x00000000ff807431 */ /* 0x000fe400000001ff */
[----:B---3--:R-:W-:Y:S01]  /*6960*/  @P3 FMUL.FTZ R141, R131, R132 ;  /* 0x00000084838d3220 */ /* 0x008fe20000410000 */
[----:B------:R-:W-:Y:S01]  /*6970*/  @P3 FMUL.FTZ R132, R63, UR7 ;  /* 0x000000073f843c20 */ /* 0x000fe20008410000 */
[----:B------:R-:W-:Y:S02]  /*6980*/  MOV R131, RZ ;  /* 0x000000ff00837202 */ /* 0x000fe40000000f00 */
[----:B------:R-:W-:Y:S01]  /*6990*/  F2FP.F16.F32.PACK_AB R98, R107, R98 ;  /* 0x000000626b62723e */ /* 0x000fe200000000ff */
[----:B--2---:R-:W-:Y:S01]  /*69a0*/  @P4 FMUL.FTZ R97, R106, R135 ;  /* 0x000000876a614220 */ /* 0x004fe20000410000 */
[----:B------:R-:W-:Y:S01]  /*69b0*/  MOV R106, RZ ;  /* 0x000000ff006a7202 */ /* 0x000fe20000000f00 */
[----:B------:R-:W-:-:S02]  /*69c0*/  HFMA2 R135, -RZ, RZ, 0, 0 ;  /* 0x00000000ff877431 */ /* 0x000fc400000001ff */
[----:B------:R-:W-:Y:S01]  /*69d0*/  @P4 FMUL.FTZ R106, R137, R130 ;  /* 0x00000082896a4220 */ /* 0x000fe20000410000 */
[----:B------:R-:W-:Y:S01]  /*69e0*/  @P3 FMUL.FTZ R135, R141, R134 ;  /* 0x000000868d873220 */ /* 0x000fe20000410000 */
[----:B------:R-:W-:Y:S01]  /*69f0*/  @P4 FMUL.FTZ R128, R96, R97 ;  /* 0x0000006160804220 */ /* 0x000fe20000410000 */
[----:B------:R-:W-:Y:S01]  /*6a00*/  F2FP.F16.F32.PACK_AB R96, R101, R100 ;  /* 0x000000646560723e */ /* 0x000fe200000000ff */
[----:B0-----:R-:W-:Y:S01]  /*6a10*/  @P3 FMUL.FTZ R132, R132, R139 ;  /* 0x0000008b84843220 */ /* 0x001fe20000410000 */
[----:B------:R-:W-:-:S03]  /*6a20*/  F2FP.F16.F32.PACK_AB R97, R102, R133 ;  /* 0x000000856661723e */ /* 0x000fc600000000ff */
[----:B------:R-:W-:Y:S01]  /*6a30*/  @P3 FMUL.FTZ R131, R99, R132 ;  /* 0x0000008463833220 */ /* 0x000fe20000410000 */
[----:B------:R-:W-:Y:S01]  /*6a40*/  F2FP.F16.F32.PACK_AB R99, R135, R106 ;  /* 0x0000006a8763723e */ /* 0x000fe200000000ff */
[----:B------:R-:W-:Y:S06]  /*6a50*/  BRA `(.L_x_10368) ;  /* 0x0000001400287947 */ /* 0x000fec0003800000 */
.L_x_10367:
[--C-:B------:R-:W-:Y:S01]  /*6a60*/  FFMA.FTZ R101, R128, UR11, R187.reuse ;  /* 0x0000000b80657c23 */ /* 0x100fe200080100bb */
[C---:B------:R-:W-:Y:S01]  /*6a70*/  LOP3.LUT P3, RZ, R106.reuse, 0xff, RZ, 0xc0, !PT ;  /* 0x000000ff6aff7812 */ /* 0x040fe2000786c0ff */
[----:B------:R-:W-:Y:S01]  /*6a80*/  FFMA.FTZ R0, R129, UR11, R187 ;  /* 0x0000000b81007c23 */ /* 0x000fe200080100bb */
[----:B------:R-:W-:Y:S01]  /*6a90*/  LOP3.LUT P4, RZ, R106, 0xff00, RZ, 0xc0, !PT ;  /* 0x0000ff006aff7812 */ /* 0x000fe2000788c0ff */
[----:B------:R-:W-:Y:S01]  /*6aa0*/  FADD.FTZ R113, R132, -R101 ;  /* 0x8000006584717221 */ /* 0x000fe20000010000 */
[--C-:B------:R-:W-:Y:S01]  /*6ab0*/  FFMA.FTZ R101, R130, UR11, R187.reuse ;  /* 0x0000000b82657c23 */ /* 0x100fe200080100bb */
[----:B------:R-:W-:Y:S01]  /*6ac0*/  FADD.FTZ R112, R133, -R0 ;  /* 0x8000000085707221 */ /* 0x000fe20000010000 */
[----:B------:R-:W-:Y:S01]  /*6ad0*/  FFMA.FTZ R100, R131, UR11, R187 ;  /* 0x0000000b83647c23 */ /* 0x000fe200080100bb */
[----:B------:R-:W-:Y:S01]  /*6ae0*/  FFMA.FTZ R102, R113, UR10, R88 ;  /* 0x0000000a71667c23 */ /* 0x000fe20008010058 */
[----:B------:R-:W-:Y:S01]  /*6af0*/  LOP3.LUT P5, RZ, R106, 0xff0000, RZ, 0xc0, !PT ;  /* 0x00ff00006aff7812 */ /* 0x000fe200078ac0ff */
[----:B------:R-:W-:Y:S01]  /*6b00*/  FFMA.FTZ R112, R112, UR10, R89 ;  /* 0x0000000a70707c23 */ /* 0x000fe20008010059 */
[----:B------:R-:W-:Y:S01]  /*6b10*/  LOP3.LUT P6, RZ, R106, 0xff000000, RZ, 0xc0, !PT ;  /* 0xff0000006aff7812 */ /* 0x000fe200078cc0ff */
[----:B------:R-:W-:Y:S01]  /*6b20*/  FMUL.FTZ R102, R102, UR7 ;  /* 0x0000000766667c20 */ /* 0x000fe20008410000 */
[----:B------:R-:W-:Y:S01]  /*6b30*/  FADD.FTZ R185, R134, -R101 ;  /* 0x8000006586b97221 */ /* 0x000fe20000010000 */
[----:B-----5:R-:W-:-:S02]  /*6b40*/  @P3 HADD2.F32 R117, -RZ, R96.H0_H0 ;  /* 0x20000060ff753230 */ /* 0x020fc40000004100 */
[----:B------:R-:W-:Y:S01]  /*6b50*/  FADD.FTZ R116, R135, -R100 ;  /* 0x8000006487747221 */ /* 0x000fe20000010000 */
[----:B------:R-:W-:Y:S02]  /*6b60*/  @P3 HADD2.F32 R129, -RZ, R44.H0_H0 ;  /* 0x2000002cff813230 */ /* 0x000fe40000004100 */
[----:B------:R-:W-:Y:S01]  /*6b70*/  FMUL.FTZ R102, R102, UR23 ;  /* 0x0000001766667c20 */ /* 0x000fe20008410000 */
[----:B------:R-:W-:Y:S01]  /*6b80*/  @P4 HADD2.F32 R131, -RZ, R96.H1_H1 ;  /* 0x30000060ff834230 */ /* 0x000fe20000004100 */
[----:B------:R-:W-:Y:S01]  /*6b90*/  CS2R R100, SRZ ;  /* 0x0000000000647805 */ /* 0x000fe2000001ff00 */
[----:B------:R-:W-:Y:S01]  /*6ba0*/  FMUL.FTZ R96, R112, UR7 ;  /* 0x0000000770607c20 */ /* 0x000fe20008410000 */
[----:B------:R-:W-:Y:S02]  /*6bb0*/  HFMA2 R0, -RZ, RZ, 0, 0 ;  /* 0x00000000ff007431 */ /* 0x000fe400000001ff */
[-C--:B------:R-:W-:Y:S01]  /*6bc0*/  @P3 FMUL.FTZ R0, R117, R102.reuse ;  /* 0x0000006675003220 */ /* 0x080fe20000410000 */
[----:B------:R-:W-:Y:S01]  /*6bd0*/  @P3 FMUL.FTZ R101, R129, R102 ;  /* 0x0000006681653220 */ /* 0x000fe20000410000 */
[----:B------:R-:W-:Y:S01]  /*6be0*/  FFMA.FTZ R102, R185, UR10, R90 ;  /* 0x0000000ab9667c23 */ /* 0x000fe2000801005a */
[----:B------:R-:W-:Y:S01]  /*6bf0*/  FFMA.FTZ R116, R116, UR10, R91 ;  /* 0x0000000a74747c23 */ /* 0x000fe2000801005b */
[----:B------:R-:W-:Y:S01]  /*6c00*/  FMUL.FTZ R96, R96, UR23 ;  /* 0x0000001760607c20 */ /* 0x000fe20008410000 */
[----:B------:R-:W-:Y:S01]  /*6c10*/  MOV R113, RZ ;  /* 0x000000ff00717202 */ /* 0x000fe20000000f00 */
[----:B------:R-:W-:Y:S01]  /*6c20*/  FMUL.FTZ R102, R102, UR7 ;  /* 0x0000000766667c20 */ /* 0x000fe20008410000 */
[----:B------:R-:W-:Y:S01]  /*6c30*/  FMUL.FTZ R116, R116, UR7 ;  /* 0x0000000774747c20 */ /* 0x000fe20008410000 */
[----:B------:R-:W-:-:S02]  /*6c40*/  @P4 HADD2.F32 R133, -RZ, R44.H1_H1 ;  /* 0x3000002cff854230 */ /* 0x000fc40000004100 */
[-C--:B------:R-:W-:Y:S01]  /*6c50*/  @P4 FMUL.FTZ R113, R131, R96.reuse ;  /* 0x0000006083714220 */ /* 0x080fe20000410000 */
[--C-:B------:R-:W-:Y:S02]  /*6c60*/  @P5 HADD2.F32 R129, -RZ, R97.reuse.H0_H0 ;  /* 0x20000061ff815230 */ /* 0x100fe40000004100 */
[----:B------:R-:W-:Y:S01]  /*6c70*/  FMUL.FTZ R102, R102, UR23 ;  /* 0x0000001766667c20 */ /* 0x000fe20008410000 */
[----:B------:R-:W-:Y:S02]  /*6c80*/  @P6 HADD2.F32 R131, -RZ, R97.H1_H1 ;  /* 0x30000061ff836230 */ /* 0x000fe40000004100 */
[----:B------:R-:W-:Y:S01]  /*6c90*/  FMUL.FTZ R116, R116, UR23 ;  /* 0x0000001774747c20 */ /* 0x000fe20008410000 */
[--C-:B------:R-:W-:Y:S02]  /*6ca0*/  @P5 HADD2.F32 R97, -RZ, R45.reuse.H0_H0 ;  /* 0x2000002dff615230 */ /* 0x100fe40000004100 */
[----:B------:R-:W-:Y:S01]  /*6cb0*/  @P4 FMUL.FTZ R100, R133, R96 ;  /* 0x0000006085644220 */ /* 0x000fe20000410000 */
[----:B------:R-:W-:-:S02]  /*6cc0*/  @P6 HADD2.F32 R135, -RZ, R45.H1_H1 ;  /* 0x3000002dff876230 */ /* 0x000fc40000004100 */
[----:B------:R-:W-:Y:S01]  /*6cd0*/  HFMA2 R112, -RZ, RZ, 0, 0 ;  /* 0x00000000ff707431 */ /* 0x000fe200000001ff */
[----:B------:R-:W-:Y:S01]  /*6ce0*/  MOV R96, RZ ;  /* 0x000000ff00607202 */ /* 0x000fe20000000f00 */
[----:B------:R-:W-:Y:S01]  /*6cf0*/  HFMA2 R117, -RZ, RZ, 0, 0 ;  /* 0x00000000ff757431 */ /* 0x000fe200000001ff */
[----:B------:R-:W-:Y:S01]  /*6d00*/  MOV R133, RZ ;  /* 0x000000ff00857202 */ /* 0x000fe20000000f00 */
[--C-:B------:R-:W-:Y:S01]  /*6d10*/  FFMA.FTZ R136, R136, UR11, R187.reuse ;  /* 0x0000000b88887c23 */ /* 0x100fe200080100bb */
[-C--:B------:R-:W-:Y:S01]  /*6d20*/  @P5 FMUL.FTZ R112, R129, R102.reuse ;  /* 0x0000006681705220 */ /* 0x080fe20000410000 */
[----:B------:R-:W-:Y:S01]  /*6d30*/  @P5 FMUL.FTZ R96, R97, R102 ;  /* 0x0000006661605220 */ /* 0x000fe20000410000 */
[-C--:B------:R-:W-:Y:S01]  /*6d40*/  @P6 FMUL.FTZ R117, R131, R116.reuse ;  /* 0x0000007483756220 */ /* 0x080fe20000410000 */
[----:B------:R-:W-:Y:S01]  /*6d50*/  @P6 FMUL.FTZ R133, R135, R116 ;  /* 0x0000007487856220 */ /* 0x000fe20000410000 */
[C---:B------:R-:W-:Y:S01]  /*6d60*/  LOP3.LUT P6, RZ, R107.reuse, 0xff, RZ, 0xc0, !PT ;  /* 0x000000ff6bff7812 */ /* 0x040fe200078cc0ff */
[--C-:B------:R-:W-:Y:S01]  /*6d70*/  FFMA.FTZ R138, R138, UR11, R187.reuse ;  /* 0x0000000b8a8a7c23 */ /* 0x100fe200080100bb */
[----:B------:R-:W-:Y:S01]  /*6d80*/  LOP3.LUT P5, RZ, R107, 0xff00, RZ, 0xc0, !PT ;  /* 0x0000ff006bff7812 */ /* 0x000fe200078ac0ff */
[----:B------:R-:W-:Y:S01]  /*6d90*/  FADD.FTZ R137, R137, -R136 ;  /* 0x8000008889897221 */ /* 0x000fe20000010000 */
[----:B------:R-:W-:Y:S01]  /*6da0*/  ISETP.GE.U32.AND P3, PT, R106, RZ, PT ;  /* 0x000000ff6a00720c */ /* 0x000fe20003f66070 */
[----:B------:R-:W-:Y:S01]  /*6db0*/  FADD.FTZ R138, R139, -R138 ;  /* 0x8000008a8b8a7221 */ /* 0x000fe20000010000 */
[--C-:B------:R-:W-:Y:S01]  /*6dc0*/  FFMA.FTZ R140, R140, UR11, R187.reuse ;  /* 0x0000000b8c8c7c23 */ /* 0x100fe200080100bb */
[----:B------:R-:W-:Y:S01]  /*6dd0*/  FFMA.FTZ R97, R137, UR10, R92 ;  /* 0x0000000a89617c23 */ /* 0x000fe2000801005c */
[----:B------:R-:W-:Y:S01]  /*6de0*/  FFMA.FTZ R143, R143, UR11, R187 ;  /* 0x0000000b8f8f7c23 */ /* 0x000fe200080100bb */
[----:B------:R-:W-:Y:S01]  /*6df0*/  FFMA.FTZ R138, R138, UR10, R93 ;  /* 0x0000000a8a8a7c23 */ /* 0x000fe2000801005d */
[----:B------:R-:W-:Y:S01]  /*6e00*/  LOP3.LUT P4, RZ, R107, 0xff0000, RZ, 0xc0, !PT ;  /* 0x00ff00006bff7812 */ /* 0x000fe2000788c0ff */
[----:B------:R-:W-:Y:S01]  /*6e10*/  FMUL.FTZ R97, R97, UR7 ;  /* 0x0000000761617c20 */ /* 0x000fe20008410000 */
[----:B------:R-:W-:Y:S01]  /*6e20*/  ISETP.GE.U32.AND.EX P3, PT, R107, 0x1000000, PT, P3 ;  /* 0x010000006b00780c */ /* 0x000fe20003f66130 */
        /* <DEDUP_REMOVED lines=9> */
[----:B------:R-:W-:Y:S01]  /*6ec0*/  FFMA.FTZ R98, R141, UR10, R94 ;  /* 0x0000000a8d627c23 */ /* 0x000fe2000801005e */
[----:B------:R-:W-:Y:S01]  /*6ed0*/  FFMA.FTZ R106, R142, UR10, R95 ;  /* 0x0000000a8e6a7c23 */ /* 0x000fe2000801005f */
[--C-:B------:R-:W-:Y:S01]  /*6ee0*/  @P6 HADD2.F32 R128, -RZ, R46.reuse.H0_H0 ;  /* 0x2000002eff806230 */ /* 0x100fe20000004100 */
[----:B------:R-:W-:Y:S01]  /*6ef0*/  MOV R102, RZ ;  /* 0x000000ff00667202 */ /* 0x000fe20000000f00 */
[----:B------:R-:W-:Y:S01]  /*6f00*/  FMUL.FTZ R98, R98, UR7 ;  /* 0x0000000762627c20 */ /* 0x000fe20008410000 */
[----:B------:R-:W-:Y:S01]  /*6f10*/  FMUL.FTZ R106, R106, UR7 ;  /* 0x000000076a6a7c20 */ /* 0x000fe20008410000 */
[----:B------:R-:W-:-:S02]  /*6f20*/  @P5 HADD2.F32 R132, -RZ, R46.H1_H1 ;  /* 0x3000002eff845230 */ /* 0x000fc40000004100 */
[----:B------:R-:W-:Y:S02]  /*6f30*/  HFMA2 R129, -RZ, RZ, 0, 0 ;  /* 0x00000000ff817431 */ /* 0x000fe400000001ff */
[--C-:B------:R-:W-:Y:S02]  /*6f40*/  @P4 HADD2.F32 R137, -RZ, R47.reuse.H0_H0 ;  /* 0x2000002fff894230 */ /* 0x100fe40000004100 */
[----:B------:R-:W-:Y:S01]  /*6f50*/  @P6 FMUL.FTZ R102, R128, R97 ;  /* 0x0000006180666220 */ /* 0x000fe20000410000 */
[----:B------:R-:W-:Y:S02]  /*6f60*/  @P3 HADD2.F32 R141, -RZ, R47.H1_H1 ;  /* 0x3000002fff8d3230 */ /* 0x000fe40000004100 */
[----:B------:R-:W-:Y:S01]  /*6f70*/  FMUL.FTZ R98, R98, UR23 ;  /* 0x0000001762627c20 */ /* 0x000fe20008410000 */
[----:B------:R-:W-:Y:S01]  /*6f80*/  FMUL.FTZ R106, R106, UR23 ;  /* 0x000000176a6a7c20 */ /* 0x000fe20008410000 */
[--C-:B------:R-:W-:Y:S02]  /*6f90*/  @P4 HADD2.F32 R135, -RZ, R99.reuse.H0_H0 ;  /* 0x20000063ff874230 */ /* 0x100fe40000004100 */
[-C--:B------:R-:W-:Y:S01]  /*6fa0*/  @P5 FMUL.FTZ R129, R130, R107.reuse ;  /* 0x0000006b82815220 */ /* 0x080fe20000410000 */
[----:B------:R-:W-:Y:S01]  /*6fb0*/  MOV R97, RZ ;  /* 0x000000ff00617202 */ /* 0x000fe20000000f00 */
[----:B------:R-:W-:Y:S01]  /*6fc0*/  @P3 HADD2.F32 R139, -RZ, R99.H1_H1 ;  /* 0x30000063ff8b3230 */ /* 0x000fe20000004100 */
[----:B------:R-:W-:Y:S01]  /*6fd0*/  CS2R R130, SRZ ;  /* 0x0000000000827805 */ /* 0x000fe2000001ff00 */
[----:B------:R-:W-:Y:S01]  /*6fe0*/  @P5 FMUL.FTZ R97, R132, R107 ;  /* 0x0000006b84615220 */ /* 0x000fe20000410000 */
[----:B------:R-:W-:Y:S01]  /*6ff0*/  MOV R99, RZ ;  /* 0x000000ff00637202 */ /* 0x000fe20000000f00 */
[----:B------:R-:W-:Y:S01]  /*7000*/  @P4 FMUL.FTZ R99, R137, R98 ;  /* 0x0000006289634220 */ /* 0x000fe20000410000 */
[----:B------:R-:W-:Y:S01]  /*7010*/  @P3 FMUL.FTZ R130, R141, R106 ;  /* 0x0000006a8d823220 */ /* 0x000fe20000410000 */
[----:B------:R-:W-:-:S02]  /*7020*/  HFMA2 R128, -RZ, RZ, 0, 0 ;  /* 0x00000000ff807431 */ /* 0x000fc400000001ff */
[----:B------:R-:W-:Y:S01]  /*7030*/  @P4 FMUL.FTZ R128, R135, R98 ;  /* 0x0000006287804220 */ /* 0x000fe20000410000 */
[----:B------:R-:W-:Y:S01]  /*7040*/  F2FP.F16.F32.PACK_AB R98, R97, R102 ;  /* 0x000000666162723e */ /* 0x000fe200000000ff */
[----:B------:R-:W-:Y:S01]  /*7050*/  @P3 FMUL.FTZ R131, R139, R106 ;  /* 0x0000006a8b833220 */ /* 0x000fe20000410000 */
[----:B------:R-:W-:Y:S02]  /*7060*/  F2FP.F16.F32.PACK_AB R97, R133, R96 ;  /* 0x000000608561723e */ /* 0x000fe400000000ff */
[----:B------:R-:W-:Y:S02]  /*7070*/  F2FP.F16.F32.PACK_AB R96, R100, R101 ;  /* 0x000000656460723e */ /* 0x000fe400000000ff */
[----:B------:R-:W-:Y:S01]  /*7080*/  F2FP.F16.F32.PACK_AB R99, R130, R99 ;  /* 0x000000638263723e */ /* 0x000fe200000000ff */
[----:B------:R-:W-:Y:S06]  /*7090*/  BRA `(.L_x_10368) ;  /* 0x0000000c00987947 */ /* 0x000fec0003800000 */
.L_x_10366:
        /* <DEDUP_REMOVED lines=10> */
[----:B------:R-:W-:Y:S01]  /*7140*/  FMUL.FTZ R56, R57, UR10 ;  /* 0x0000000a39387c20 */ /* 0x000fe20008410000 */
[----:B------:R-:W-:Y:S01]  /*7150*/  FFMA.FTZ R61, R130, UR11, R187 ;  /* 0x0000000b823d7c23 */ /* 0x000fe200080100bb */
[----:B------:R-:W-:Y:S01]  /*7160*/  FMUL.FTZ R57, R133, UR10 ;  /* 0x0000000a85397c20 */ /* 0x000fe20008410000 */
[----:B------:R-:W-:Y:S01]  /*7170*/  FADD.FTZ R135, R135, -R62 ;  /* 0x8000003e87877221 */ /* 0x000fe20000010000 */
[----:B------:R-:W0:Y:S01]  /*7180*/  @P5 LDC R59, c[0x0][0x408] ;  /* 0x00010200ff3b5b82 */ /* 0x000e220000000800 */
[C---:B------:R-:W-:Y:S01]  /*7190*/  @P5 FMUL.FTZ R58, R56.reuse, UR7 ;  /* 0x00000007383a5c20 */ /* 0x040fe20008410000 */
[----:B------:R-:W-:Y:S01]  /*71a0*/  @P5 FMUL.FTZ R60, R56, UR7 ;  /* 0x00000007383c5c20 */ /* 0x000fe20008410000 */
[----:B------:R-:W-:Y:S01]  /*71b0*/  FADD.FTZ R134, R134, -R61 ;  /* 0x8000003d86867221 */ /* 0x000fe20000010000 */
[----:B-----5:R-:W-:-:S02]  /*71c0*/  @P5 HADD2.F32 R61, -RZ, R96.H0_H0 ;  /* 0x20000060ff3d5230 */ /* 0x020fc40000004100 */
[----:B------:R-:W-:Y:S02]  /*71d0*/  HFMA2 R0, -RZ, RZ, 0, 0 ;  /* 0x00000000ff007431 */ /* 0x000fe400000001ff */
[----:B------:R-:W-:Y:S01]  /*71e0*/  @P6 HADD2.F32 R96, -RZ, R96.H1_H1 ;  /* 0x30000060ff606230 */ /* 0x000fe20000004100 */
[----:B------:R-:W-:Y:S01]  /*71f0*/  CS2R R112, SRZ ;  /* 0x0000000000707805 */ /* 0x000fe2000001ff00 */
[----:B------:R-:W1:Y:S01]  /*7200*/  @P5 LDC R63, c[0x0][0x408] ;  /* 0x00010200ff3f5b82 */ /* 0x000e620000000800 */
[--C-:B------:R-:W-:Y:S01]  /*7210*/  FFMA.FTZ R136, R136, UR11, R187.reuse ;  /* 0x0000000b88887c23 */ /* 0x100fe200080100bb */
[--C-:B------:R-:W-:Y:S01]  /*7220*/  FFMA.FTZ R138, R138, UR11, R187.reuse ;  /* 0x0000000b8a8a7c23 */ /* 0x100fe200080100bb */
[--C-:B------:R-:W-:Y:S01]  /*7230*/  FFMA.FTZ R140, R140, UR11, R187.reuse ;  /* 0x0000000b8c8c7c23 */ /* 0x100fe200080100bb */
[----:B------:R-:W-:Y:S01]  /*7240*/  FFMA.FTZ R143, R143, UR11, R187 ;  /* 0x0000000b8f8f7c23 */ /* 0x000fe200080100bb */
[----:B------:R-:W-:Y:S01]  /*7250*/  FADD.FTZ R136, R137, -R136 ;  /* 0x8000008889887221 */ /* 0x000fe20000010000 */
[----:B------:R-:W-:Y:S01]  /*7260*/  FADD.FTZ R138, R139, -R138 ;  /* 0x8000008a8b8a7221 */ /* 0x000fe20000010000 */
[----:B------:R-:W-:Y:S01]  /*7270*/  FADD.FTZ R140, R141, -R140 ;  /* 0x8000008c8d8c7221 */ /* 0x000fe20000010000 */
[----:B------:R-:W2:Y:S01]  /*7280*/  @P6 LDC R100, c[0x0][0x408] ;  /* 0x00010200ff646b82 */ /* 0x000ea20000000800 */
[----:B------:R-:W-:-:S07]  /*7290*/  FADD.FTZ R143, R142, -R143 ;  /* 0x8000008f8e8f7221 */ /* 0x000fce0000010000 */
[----:B------:R-:W3:Y:S01]  /*72a0*/  @P6 LDC R117, c[0x0][0x408] ;  /* 0x00010200ff756b82 */ /* 0x000ee20000000800 */
[----:B0-----:R-:W-:Y:S01]  /*72b0*/  @P5 FMUL.FTZ R58, R58, R59 ;  /* 0x0000003b3a3a5220 */ /* 0x001fe20000410000 */
[----:B------:R-:W-:-:S03]  /*72c0*/  @P6 FMUL.FTZ R59, R57, UR7 ;  /* 0x00000007393b6c20 */ /* 0x000fc60008410000 */
[----:B------:R-:W-:Y:S01]  /*72d0*/  @P5 FMUL.FTZ R0, R61, R58 ;  /* 0x0000003a3d005220 */ /* 0x000fe20000410000 */
[----:B------:R-:W-:Y:S01]  /*72e0*/  FMUL.FTZ R58, R134, UR10 ;  /* 0x0000000a863a7c20 */ /* 0x000fe20008410000 */
[--C-:B------:R-:W-:Y:S01]  /*72f0*/  @P5 HADD2.F32 R61, -RZ, R44.reuse.H0_H0 ;  /* 0x2000002cff3d5230 */ /* 0x100fe20000004100 */
[----:B------:R-:W0:Y:S01]  /*7300*/  @P3 LDC R129, c[0x0][0x408] ;  /* 0x00010200ff813b82 */ /* 0x000e220000000800 */
[----:B-1----:R-:W-:Y:S01]  /*7310*/  @P5 FMUL.FTZ R62, R60, R63 ;  /* 0x0000003f3c3e5220 */ /* 0x002fe20000410000 */
[----:B------:R-:W-:Y:S01]  /*7320*/  @P6 FMUL.FTZ R60, R57, UR7 ;  /* 0x00000007393c6c20 */ /* 0x000fe20008410000 */
[----:B------:R-:W-:-:S05]  /*7330*/  @P6 HADD2.F32 R63, -RZ, R44.H1_H1 ;  /* 0x3000002cff3f6230 */ /* 0x000fca0000004100 */
[----:B------:R-:W1:Y:S01]  /*7340*/  @P3 LDC R131, c[0x0][0x408] ;  /* 0x00010200ff833b82 */ /* 0x000e620000000800 */
[----:B--2---:R-:W-:Y:S01]  /*7350*/  @P6 FMUL.FTZ R59, R59, R100 ;  /* 0x000000643b3b6220 */ /* 0x004fe20000410000 */
[----:B------:R-:W-:Y:S02]  /*7360*/  CS2R R100, SRZ ;  /* 0x0000000000647805 */ /* 0x000fe4000001ff00 */
[----:B------:R-:W-:Y:S01]  /*7370*/  @P5 FMUL.FTZ R100, R61, R62 ;  /* 0x0000003e3d645220 */ /* 0x000fe20000410000 */
[----:B------:R-:W-:Y:S01]  /*7380*/  @P6 FMUL.FTZ R113, R96, R59 ;  /* 0x0000003b60716220 */ /* 0x000fe20000410000 */
[----:B------:R-:W-:Y:S01]  /*7390*/  FMUL.FTZ R59, R135, UR10 ;  /* 0x0000000a873b7c20 */ /* 0x000fe20008410000 */
[----:B------:R-:W-:Y:S01]  /*73a0*/  @P3 FMUL.FTZ R62, R58, UR7 ;  /* 0x000000073a3e3c20 */ /* 0x000fe20008410000 */
[----:B------:R-:W2:Y:S01]  /*73b0*/  @P4 LDC R116, c[0x0][0x408] ;  /* 0x00010200ff744b82 */ /* 0x000ea20000000800 */
[----:B---3--:R-:W-:Y:S01]  /*73c0*/  @P6 FMUL.FTZ R102, R60, R117 ;  /* 0x000000753c666220 */ /* 0x008fe20000410000 */
[----:B------:R-:W-:Y:S01]  /*73d0*/  @P3 FMUL.FTZ R60, R58, UR7 ;  /* 0x000000073a3c3c20 */ /* 0x000fe20008410000 */
[----:B------:R-:W-:Y:S01]  /*73e0*/  @P4 FMUL.FTZ R61, R59, UR7 ;  /* 0x000000073b3d4c20 */ /* 0x000fe20008410000 */
[----:B------:R-:W-:Y:S01]  /*73f0*/  LOP3.LUT P5, RZ, R107, 0xff00, RZ, 0xc0, !PT ;  /* 0x0000ff006bff7812 */ /* 0x000fe200078ac0ff */
[----:B------:R-:W-:Y:S01]  /*7400*/  @P6 FMUL.FTZ R101, R63, R102 ;  /* 0x000000663f656220 */ /* 0x000fe20000410000 */
[----:B------:R-:W-:Y:S01]  /*7410*/  LOP3.LUT P6, RZ, R107, 0xff, RZ, 0xc0, !PT ;  /* 0x000000ff6bff7812 */ /* 0x000fe200078cc0ff */
[----:B------:R-:W-:Y:S01]  /*7420*/  @P3 HADD2.F32 R63, -RZ, R97.H0_H0 ;  /* 0x20000061ff3f3230 */ /* 0x000fe20000004100 */
[----:B------:R-:W3:Y:S01]  /*7430*/  @P4 LDC R133, c[0x0][0x408] ;  /* 0x00010200ff854b82 */ /* 0x000ee20000000800 */
[----:B0-----:R-:W-:Y:S01]  /*7440*/  @P3 FMUL.FTZ R60, R60, R129 ;  /* 0x000000813c3c3220 */ /* 0x001fe20000410000 */
[----:B------:R-:W-:Y:S01]  /*7450*/  @P4 FMUL.FTZ R96, R59, UR7 ;  /* 0x000000073b604c20 */ /* 0x000fe20008410000 */
[----:B------:R-:W-:Y:S01]  /*7460*/  MOV R102, RZ ;  /* 0x000000ff00667202 */ /* 0x000fe20000000f00 */
[----:B------:R-:W-:-:S02]  /*7470*/  HFMA2 R117, -RZ, RZ, 0, 0 ;  /* 0x00000000ff757431 */ /* 0x000fc400000001ff */
[----:B------:R-:W-:Y:S01]  /*7480*/  @P3 FMUL.FTZ R112, R63, R60 ;  /* 0x0000003c3f703220 */ /* 0x000fe20000410000 */
[----:B------:R-:W-:Y:S02]  /*7490*/  @P3 HADD2.F32 R60, -RZ, R45.H0_H0 ;  /* 0x2000002dff3c3230 */ /* 0x000fe40000004100 */
[----:B------:R-:W-:Y:S02]  /*74a0*/  HFMA2 R129, -RZ, RZ, 0, 0 ;  /* 0x00000000ff817431 */ /* 0x000fe400000001ff */
[----:B-1----:R-:W-:Y:S01]  /*74b0*/  @P3 FMUL.FTZ R131, R62, R131 ;  /* 0x000000833e833220 */ /* 0x002fe20000410000 */
[----:B------:R-:W-:Y:S01]  /*74c0*/  @P4 HADD2.F32 R62, -RZ, R97.H1_H1 ;  /* 0x30000061ff3e4230 */ /* 0x000fe20000004100 */
[----:B------:R-:W0:Y:S01]  /*74d0*/  @P5 LDC R130, c[0x0][0x408] ;  /* 0x00010200ff825b82 */ /* 0x000e220000000800 */
[----:B------:R-:W-:Y:S02]  /*74e0*/  @P4 HADD2.F32 R63, -RZ, R45.H1_H1 ;  /* 0x3000002dff3f4230 */ /* 0x000fe40000004100 */
[----:B------:R-:W-:Y:S01]  /*74f0*/  @P3 FMUL.FTZ R102, R60, R131 ;  /* 0x000000833c663220 */ /* 0x000fe20000410000 */
[----:B------:R-:W-:Y:S01]  /*7500*/  ISETP.GE.U32.AND P3, PT, R106, RZ, PT ;  /* 0x000000ff6a00720c */ /* 0x000fe20003f66070 */
[----:B------:R-:W-:Y:S01]  /*7510*/  FMUL.FTZ R60, R136, UR10 ;  /* 0x0000000a883c7c20 */ /* 0x000fe20008410000 */
[----:B------:R-:W-:-:S02]  /*7520*/  @P6 HADD2.F32 R97, -RZ, R98.H0_H0 ;  /* 0x20000062ff616230 */ /* 0x000fc40000004100 */
[----:B--2---:R-:W-:Y:S01]  /*7530*/  @P4 FMUL.FTZ R61, R61, R116 ;  /* 0x000000743d3d4220 */ /* 0x004fe20000410000 */
[----:B------:R-:W-:Y:S01]  /*7540*/  ISETP.GE.U32.AND.EX P3, PT, R107, 0x1000000, PT, P3 ;  /* 0x010000006b00780c */ /* 0x000fe20003f66130 */
[----:B------:R-:W1:Y:S01]  /*7550*/  @P6 LDC R116, c[0x0][0x408] ;  /* 0x00010200ff746b82 */ /* 0x000e620000000800 */
[----:B------:R-:W-:Y:S02]  /*7560*/  @P5 HADD2.F32 R128, -RZ, R98.H1_H1 ;  /* 0x30000062ff805230 */ /* 0x000fe40000004100 */
[----:B------:R-:W-:Y:S01]  /*7570*/  @P4 FMUL.FTZ R117, R62, R61 ;  /* 0x0000003d3e754220 */ /* 0x000fe20000410000 */
[----:B------:R-:W-:Y:S01]  /*7580*/  @P6 FMUL.FTZ R61, R60, UR7 ;  /* 0x000000073c3d6c20 */ /* 0x000fe20008410000 */
[----:B------:R-:W-:Y:S01]  /*7590*/  MOV R98, RZ ;  /* 0x000000ff00627202 */ /* 0x000fe20000000f00 */
[----:B---3--:R-:W-:Y:S01]  /*75a0*/  @P4 FMUL.FTZ R96, R96, R133 ;  /* 0x0000008560604220 */ /* 0x008fe20000410000 */
[----:B------:R-:W-:Y:S01]  /*75b0*/  MOV R133, RZ ;  /* 0x000000ff00857202 */ /* 0x000fe20000000f00 */
[----:B------:R-:W2:Y:S02]  /*75c0*/  @P6 LDC R106, c[0x0][0x408] ;  /* 0x00010200ff6a6b82 */ /* 0x000ea40000000800 */
[----:B------:R-:W-:Y:S01]  /*75d0*/  @P4 FMUL.FTZ R133, R63, R96 ;  /* 0x000000603f854220 */ /* 0x000fe20000410000 */
[----:B------:R-:W-:Y:S01]  /*75e0*/  LOP3.LUT P4, RZ, R107, 0xff0000, RZ, 0xc0, !PT ;  /* 0x00ff00006bff7812 */ /* 0x000fe2000788c0ff */
[----:B------:R-:W-:-:S04]  /*75f0*/  @P6 FMUL.FTZ R63, R60, UR7 ;  /* 0x000000073c3f6c20 */ /* 0x000fc80008410000 */
[----:B------:R-:W3:Y:S08]  /*7600*/  @P5 LDC R132, c[0x0][0x408] ;  /* 0x00010200ff845b82 */ /* 0x000ef00000000800 */
[----:B------:R-:W4:Y:S01]  /*7610*/  @P4 LDC R134, c[0x0][0x408] ;  /* 0x00010200ff864b82 */ /* 0x000f220000000800 */
[----:B-1----:R-:W-:Y:S01]  /*7620*/  @P6 FMUL.FTZ R62, R61, R116 ;  /* 0x000000743d3e6220 */ /* 0x002fe20000410000 */
[----:B------:R-:W-:Y:S01]  /*7630*/  FMUL.FTZ R61, R138, UR10 ;  /* 0x0000000a8a3d7c20 */ /* 0x000fe20008410000 */
[----:B------:R-:W-:-:S02]  /*7640*/  HFMA2 R116, -RZ, RZ, 0, 0 ;  /* 0x00000000ff747431 */ /* 0x000fc400000001ff */
[--C-:B------:R-:W-:Y:S02]  /*7650*/  @P4 HADD2.F32 R96, -RZ, R99.reuse.H0_H0 ;  /* 0x20000063ff604230 */ /* 0x100fe40000004100 */
[----:B------:R-:W-:Y:S01]  /*7660*/  @P6 FMUL.FTZ R116, R97, R62 ;  /* 0x0000003e61746220 */ /* 0x000fe20000410000 */
[----:B------:R-:W-:Y:S01]  /*7670*/  @P5 FMUL.FTZ R97, R61, UR7 ;  /* 0x000000073d615c20 */ /* 0x000fe20008410000 */
[----:B------:R-:W-:Y:S01]  /*7680*/  FMUL.FTZ R62, R140, UR10 ;  /* 0x0000000a8c3e7c20 */ /* 0x000fe20008410000 */
[----:B------:R-:W1:Y:S01]  /*7690*/  @P4 LDC R135, c[0x0][0x408] ;  /* 0x00010200ff874b82 */ /* 0x000e620000000800 */
[----:B--2---:R-:W-:Y:S01]  /*76a0*/  @P6 FMUL.FTZ R107, R63, R106 ;  /* 0x0000006a3f6b6220 */ /* 0x004fe20000410000 */
[----:B------:R-:W-:Y:S01]  /*76b0*/  @P5 FMUL.FTZ R63, R61, UR7 ;  /* 0x000000073d3f5c20 */ /* 0x000fe20008410000 */
[----:B------:R-:W-:Y:S02]  /*76c0*/  @P6 HADD2.F32 R106, -RZ, R46.H0_H0 ;  /* 0x2000002eff6a6230 */ /* 0x000fe40000004100 */
[----:B------:R-:W-:-:S02]  /*76d0*/  @P3 HADD2.F32 R99, -RZ, R99.H1_H1 ;  /* 0x30000063ff633230 */ /* 0x000fc40000004100 */
[----:B0-----:R-:W-:Y:S01]  /*76e0*/  @P5 FMUL.FTZ R63, R63, R130 ;  /* 0x000000823f3f5220 */ /* 0x001fe20000410000 */
[----:B------:R-:W0:Y:S01]  /*76f0*/  @P3 LDC R141, c[0x0][0x408] ;  /* 0x00010200ff8d3b82 */ /* 0x000e220000000800 */
[----:B---3--:R-:W-:Y:S02]  /*7700*/  @P5 FMUL.FTZ R131, R97, R132 ;  /* 0x0000008461835220 */ /* 0x008fe40000410000 */
[----:B------:R-:W-:Y:S01]  /*7710*/  @P5 FMUL.FTZ R129, R128, R63 ;  /* 0x0000003f80815220 */ /* 0x000fe20000410000 */
[----:B------:R-:W-:Y:S01]  /*7720*/  FMUL.FTZ R63, R143, UR10 ;  /* 0x0000000a8f3f7c20 */ /* 0x000fe20008410000 */
[----:B------:R-:W-:Y:S01]  /*7730*/  @P4 FMUL.FTZ R97, R62, UR7 ;  /* 0x000000073e614c20 */ /* 0x000fe20008410000 */
[----:B------:R-:W-:Y:S01]  /*7740*/  @P6 FMUL.FTZ R98, R106, R107 ;  /* 0x0000006b6a626220 */ /* 0x000fe20000410000 */
[----:B------:R-:W-:Y:S01]  /*7750*/  @P4 FMUL.FTZ R128, R62, UR7 ;  /* 0x000000073e804c20 */ /* 0x000fe20008410000 */
[----:B------:R-:W-:Y:S01]  /*7760*/  @P3 FMUL.FTZ R130, R63, UR7 ;  /* 0x000000073f823c20 */ /* 0x000fe20008410000 */
[----:B------:R-:W2:Y:S01]  /*7770*/  @P3 LDC R139, c[0x0][0x408] ;  /* 0x00010200ff8b3b82 */ /* 0x000ea20000000800 */
[----:B------:R-:W-:-:S02]  /*7780*/  @P5 HADD2.F32 R106, -RZ, R46.H1_H1 ;  /* 0x3000002eff6a5230 */ /* 0x000fc40000004100 */
[----:B----4-:R-:W-:Y:S01]  /*7790*/  @P4 FMUL.FTZ R97, R97, R134 ;  /* 0x0000008661614220 */ /* 0x010fe20000410000 */
[--C-:B------:R-:W-:Y:S01]  /*77a0*/  @P4 HADD2.F32 R132, -RZ, R47.reuse.H0_H0 ;  /* 0x2000002fff844230 */ /* 0x100fe20000004100 */
[----:B------:R-:W-:Y:S01]  /*77b0*/  MOV R107, RZ ;  /* 0x000000ff006b7202 */ /* 0x000fe20000000f00 */
[----:B------:R-:W-:Y:S02]  /*77c0*/  @P3 HADD2.F32 R134, -RZ, R47.H1_H1 ;  /* 0x3000002fff863230 */ /* 0x000fe40000004100 */
[----:B------:R-:W-:Y:S01]  /*77d0*/  @P5 FMUL.FTZ R107, R106, R131 ;  /* 0x000000836a6b5220 */ /* 0x000fe20000410000 */
[----:B------:R-:W-:Y:S01]  /*77e0*/  MOV R106, RZ ;  /* 0x000000ff006a7202 */ /* 0x000fe20000000f00 */
[----:B-1----:R-:W-:Y:S01]  /*77f0*/  @P4 FMUL.FTZ R137, R128, R135 ;  /* 0x0000008780894220 */ /* 0x002fe20000410000 */
[----:B------:R-:W-:Y:S01]  /*7800*/  HFMA2 R135, -RZ, RZ, 0, 0 ;  /* 0x00000000ff877431 */ /* 0x000fe200000001ff */
[----:B------:R-:W-:Y:S01]  /*7810*/  MOV R131, RZ ;  /* 0x000000ff00837202 */ /* 0x000fe20000000f00 */
[----:B------:R-:W-:-:S02]  /*7820*/  HFMA2 R128, -RZ, RZ, 0, 0 ;  /* 0x00000000ff807431 */ /* 0x000fc400000001ff */
[----:B------:R-:W-:Y:S01]  /*7830*/  @P4 FMUL.FTZ R106, R132, R137 ;  /* 0x00000089846a4220 */ /* 0x000fe20000410000 */
[----:B------:R-:W-:Y:S01]  /*7840*/  @P4 FMUL.FTZ R128, R96, R97 ;  /* 0x0000006160804220 */ /* 0x000fe20000410000 */
[----:B------:R-:W-:Y:S01]  /*7850*/  F2FP.F16.F32.PACK_AB R96, R101, R100 ;  /* 0x000000646560723e */ /* 0x000fe200000000ff */
[----:B0-----:R-:W-:Y:S01]  /*7860*/  @P3 FMUL.FTZ R141, R130, R141 ;  /* 0x0000008d828d3220 */ /* 0x001fe20000410000 */
[----:B------:R-:W-:Y:S02]  /*7870*/  F2FP.F16.F32.PACK_AB R97, R133, R102 ;  /* 0x000000668561723e */ /* 0x000fe400000000ff */
[----:B------:R-:W-:Y:S01]  /*7880*/  F2FP.F16.F32.PACK_AB R98, R107, R98 ;  /* 0x000000626b62723e */ /* 0x000fe200000000ff */
[----:B------:R-:W-:Y:S01]  /*7890*/  @P3 FMUL.FTZ R135, R134, R141 ;  /* 0x0000008d86873220 */ /* 0x000fe20000410000 */
[----:B--2---:R-:W-:-:S04]  /*78a0*/  @P3 FMUL.FTZ R130, R130, R139 ;  /* 0x0000008b82823220 */ /* 0x004fc80000410000 */
[----:B------:R-:W-:Y:S01]  /*78b0*/  @P3 FMUL.FTZ R131, R99, R130 ;  /* 0x0000008263833220 */ /* 0x000fe20000410000 */
[----:B------:R-:W-:Y:S01]  /*78c0*/  F2FP.F16.F32.PACK_AB R99, R135, R106 ;  /* 0x0000006a8763723e */ /* 0x000fe200000000ff */
[----:B------:R-:W-:Y:S06]  /*78d0*/  BRA `(.L_x_10368) ;  /* 0x0000000400887947 */ /* 0x000fec0003800000 */
.L_x_10369:
        /* <DEDUP_REMOVED lines=8> */
[----:B------:R-:W-:Y:S01]  /*7960*/  FMUL.FTZ R102, R132, UR10 ;  /* 0x0000000a84667c20 */ /* 0x000fe20008410000 */
[C---:B------:R-:W-:Y:S01]  /*7970*/  LOP3.LUT P5, RZ, R106.reuse, 0xff0000, RZ, 0xc0, !PT ;  /* 0x00ff00006aff7812 */ /* 0x040fe200078ac0ff */
[----:B------:R-:W-:Y:S01]  /*7980*/  FMUL.FTZ R133, R133, UR10 ;  /* 0x0000000a85857c20 */ /* 0x000fe20008410000 */
        /* <DEDUP_REMOVED lines=13> */
[----:B------:R-:W-:Y:S01]  /*7a60*/  FMUL.FTZ R102, R134, UR10 ;  /* 0x0000000a86667c20 */ /* 0x000fe20008410000 */
[----:B------:R-:W-:Y:S01]  /*7a70*/  FMUL.FTZ R116, R135, UR10 ;  /* 0x0000000a87747c20 */ /* 0x000fe20008410000 */
[----:B------:R-:W-:Y:S01]  /*7a80*/  FMUL.FTZ R96, R96, UR23 ;  /* 0x0000001760607c20 */ /* 0x000fe20008410000 */
[----:B------:R-:W-:Y:S01]  /*7a90*/  CS2R R112, SRZ ;  /* 0x0000000000707805 */ /* 0x000fe2000001ff00 */
        /* <DEDUP_REMOVED lines=10> */
[----:B------:R-:W-:Y:S01]  /*7b40*/  @P6 HADD2.F32 R135, -RZ, R45.H1_H1 ;  /* 0x3000002dff876230 */ /* 0x000fe20000004100 */
        /* <DEDUP_REMOVED lines=15> */
[----:B------:R-:W-:Y:S01]  /*7c40*/  FMUL.FTZ R97, R136, UR10 ;  /* 0x0000000a88617c20 */ /* 0x000fe20008410000 */
[----:B------:R-:W-:Y:S01]  /*7c50*/  FFMA.FTZ R143, R143, UR11, R187 ;  /* 0x0000000b8f8f7c23 */ /* 0x000fe200080100bb */
[----:B------:R-:W-:Y:S01]  /*7c60*/  FMUL.FTZ R138, R138, UR10 ;  /* 0x0000000a8a8a7c20 */ /* 0x000fe20008410000 */
        /* <DEDUP_REMOVED lines=40> */
[----:B------:R-:W-:-:S07]  /*7ef0*/  F2FP.F16.F32.PACK_AB R99, R130, R99 ;  /* 0x000000638263723e */ /* 0x000fce00000000ff */
.L_x_10368:
[----:B------:R-:W0:Y:S01]  /*7f00*/  @P0 LDC.64 R100, c[0x0][0x478] ;  /* 0x00011e00ff640b82 */ /* 0x000e220000000a00 */
[----:B------:R-:W-:-:S05]  /*7f10*/  MOV R106, 0x10 ;  /* 0x00000010006a7802 */ /* 0x000fca0000000f00 */
[----:B------:R-:W-:-:S04]  /*7f20*/  IMAD.WIDE.U32 R106, R183, R106, UR24 ;  /* 0x00000018b76a7e25 */ /* 0x000fc8000f8e006a */
        /* <DEDUP_REMOVED lines=8> */
[----:B0-----:R-:W-:-:S04]  /*7fb0*/  @P0 IMAD.WIDE.U32 R100, R103, 0x20, R100 ;  /* 0x0000002067640825 */ /* 0x001fc800078e0064 */
[----:B------:R-:W-:Y:S01]  /*7fc0*/  IMAD.WIDE.U32 R102, R103, 0x10, R206 ;  /* 0x0000001067667825 */ /* 0x000fe200078e00ce */
[----:B------:R-:W-:Y:S04]  /*7fd0*/  @P0 STG.E.128 desc[UR16][R100.64], R56 ;  /* 0x0000003864000986 */ /* 0x000fe8000c101d10 */
[----:B------:R-:W-:Y:S04]  /*7fe0*/  @P0 STG.E.128 desc[UR16][R100.64+0x10], R60 ;  /* 0x0000103c64000986 */ /* 0x000fe8000c101d10 */
[----:B------:R0:W-:Y:S04]  /*7ff0*/  STG.E.128 desc[UR16][R102.64], R96 ;  /* 0x0000006066007986 */ /* 0x0001e8000c101d10 */
[----:B0-----:R0:W5:Y:S01]  /*8000*/  LDG.E.128 R96, desc[UR16][R106.64] ;  /* 0x000000106a607981 */ /* 0x001162000c1e1d00 */
[----:B------:R-:W-:Y:S05]  /*8010*/  @!P1 BRA `(.L_x_10370) ;  /* 0x0000000c00409947 */ /* 0x000fea0003800000 */
        /* <DEDUP_REMOVED lines=10> */
[----:B------:R-:W-:Y:S01]  /*80c0*/  MOV R100, RZ ;  /* 0x000000ff00647202 */ /* 0x000fe20000000f00 */
[----:B------:R-:W-:Y:S01]  /*80d0*/  HFMA2 R0, -RZ, RZ, 0, 0 ;  /* 0x00000000ff007431 */ /* 0x000fe200000001ff */
[----:B------:R-:W-:Y:S01]  /*80e0*/  LOP3.LUT P3, RZ, R104, 0xff0000, RZ, 0xc0, !PT ;  /* 0x00ff000068ff7812 */ /* 0x000fe2000786c0ff */
[----:B------:R-:W-:Y:S01]  /*80f0*/  FMUL.FTZ R57, R56, UR7 ;  /* 0x0000000738397c20 */ /* 0x000fe20008410000 */
[----:B------:R-:W-:Y:S01]  /*8100*/  FFMA.FTZ R60, R123, UR11, R187 ;  /* 0x0000000b7b3c7c23 */ /* 0x000fe200080100bb */
[----:B------:R-:W-:Y:S01]  /*8110*/  @P1 HADD2.F32 R59, -RZ, R40.H0_H0 ;  /* 0x20000028ff3b1230 */ /* 0x000fe20000004100 */
[----:B0-----:R-:W-:Y:S01]  /*8120*/  CS2R R106, SRZ ;  /* 0x00000000006a7805 */ /* 0x001fe2000001ff00 */
[----:B------:R-:W-:Y:S01]  /*8130*/  FMUL.FTZ R101, R57, UR23 ;  /* 0x0000001739657c20 */ /* 0x000fe20008410000 */
[----:B------:R-:W-:Y:S01]  /*8140*/  FFMA.FTZ R57, R120, UR10, R65 ;  /* 0x0000000a78397c23 */ /* 0x000fe20008010041 */
[----:B-----5:R-:W-:-:S02]  /*8150*/  @P1 HADD2.F32 R58, -RZ, R96.H0_H0 ;  /* 0x20000060ff3a1230 */ /* 0x020fc40000004100 */
[----:B------:R-:W-:Y:S01]  /*8160*/  FADD.FTZ R62, R111, -R60 ;  /* 0x8000003c6f3e7221 */ /* 0x000fe20000010000 */
[----:B------:R-:W-:Y:S01]  /*8170*/  @P1 FMUL.FTZ R100, R101, R59 ;  /* 0x0000003b65641220 */ /* 0x000fe20000410000 */
[----:B------:R-:W-:Y:S01]  /*8180*/  FMUL.FTZ R59, R57, UR7 ;  /* 0x00000007393b7c20 */ /* 0x000fe20008410000 */
[----:B------:R-:W-:Y:S02]  /*8190*/  @P4 HADD2.F32 R96, -RZ, R96.H1_H1 ;  /* 0x30000060ff604230 */ /* 0x000fe40000004100 */
[----:B------:R-:W-:Y:S01]  /*81a0*/  @P1 FMUL.FTZ R0, R101, R58 ;  /* 0x0000003a65001220 */ /* 0x000fe20000410000 */
[----:B------:R-:W-:Y:S01]  /*81b0*/  FFMA.FTZ R58, R61, UR10, R66 ;  /* 0x0000000a3d3a7c23 */ /* 0x000fe20008010042 */
[----:B------:R-:W-:Y:S01]  /*81c0*/  FMUL.FTZ R103, R59, UR23 ;  /* 0x000000173b677c20 */ /* 0x000fe20008410000 */
[----:B------:R-:W-:Y:S02]  /*81d0*/  @P4 HADD2.F32 R59, -RZ, R40.H1_H1 ;  /* 0x30000028ff3b4230 */ /* 0x000fe40000004100 */
[----:B------:R-:W-:-:S02]  /*81e0*/  HFMA2 R101, -RZ, RZ, 0, 0 ;  /* 0x00000000ff657431 */ /* 0x000fc400000001ff */
[----:B------:R-:W-:Y:S01]  /*81f0*/  FMUL.FTZ R60, R58, UR7 ;  /* 0x000000073a3c7c20 */ /* 0x000fe20008410000 */
[C---:B------:R-:W-:Y:S01]  /*8200*/  @P4 FMUL.FTZ R107, R103.reuse, R96 ;  /* 0x00000060676b4220 */ /* 0x040fe20000410000 */
[----:B------:R-:W-:Y:S02]  /*8210*/  @P3 HADD2.F32 R61, -RZ, R97.H0_H0 ;  /* 0x20000061ff3d3230 */ /* 0x000fe40000004100 */
[----:B------:R-:W-:Y:S01]  /*8220*/  @P4 FMUL.FTZ R101, R103, R59 ;  /* 0x0000003b67654220 */ /* 0x000fe20000410000 */
[----:B------:R-:W-:Y:S02]  /*8230*/  @P3 HADD2.F32 R59, -RZ, R41.H0_H0 ;  /* 0x20000029ff3b3230 */ /* 0x000fe40000004100 */
[----:B------:R-:W-:Y:S01]  /*8240*/  FMUL.FTZ R60, R60, UR23 ;  /* 0x000000173c3c7c20 */ /* 0x000fe20008410000 */
[----:B------:R-:W-:Y:S01]  /*8250*/  MOV R96, RZ ;  /* 0x000000ff00607202 */ /* 0x000fe20000000f00 */
[----:B------:R-:W-:Y:S01]  /*8260*/  FFMA.FTZ R63, R124, UR11, R187 ;  /* 0x0000000b7c3f7c23 */ /* 0x000fe200080100bb */
[----:B------:R-:W-:Y:S01]  /*8270*/  LOP3.LUT P5, RZ, R105, 0xff, RZ, 0xc0, !PT ;  /* 0x000000ff69ff7812 */ /* 0x000fe200078ac0ff */
[----:B------:R-:W-:Y:S01]  /*8280*/  @P3 FMUL.FTZ R96, R60, R59 ;  /* 0x0000003b3c603220 */ /* 0x000fe20000410000 */
[----:B------:R-:W-:Y:S01]  /*8290*/  FFMA.FTZ R59, R62, UR10, R67 ;  /* 0x0000000a3e3b7c23 */ /* 0x000fe20008010043 */
[----:B------:R-:W-:Y:S01]  /*82a0*/  LOP3.LUT P6, RZ, R104, 0xff000000, RZ, 0xc0, !PT ;  /* 0xff00000068ff7812 */ /* 0x000fe200078cc0ff */
[----:B------:R-:W-:Y:S01]  /*82b0*/  @P3 FMUL.FTZ R106, R60, R61 ;  /* 0x0000003d3c6a3220 */ /* 0x000fe20000410000 */
[----:B------:R-:W-:Y:S01]  /*82c0*/  FADD.FTZ R63, R114, -R63 ;  /* 0x8000003f723f7221 */ /* 0x000fe20000010000 */
[----:B------:R-:W-:Y:S01]  /*82d0*/  FMUL.FTZ R60, R59, UR7 ;  /* 0x000000073b3c7c20 */ /* 0x000fe20008410000 */
[--C-:B------:R-:W-:Y:S01]  /*82e0*/  FFMA.FTZ R102, R125, UR11, R187.reuse ;  /* 0x0000000b7d667c23 */ /* 0x100fe200080100bb */
[----:B------:R-:W-:Y:S01]  /*82f0*/  ISETP.GE.U32.AND P1, PT, R104, RZ, PT ;  /* 0x000000ff6800720c */ /* 0x000fe20003f26070 */
[--C-:B------:R-:W-:Y:S01]  /*8300*/  FFMA.FTZ R126, R126, UR11, R187.reuse ;  /* 0x0000000b7e7e7c23 */ /* 0x100fe200080100bb */
[----:B------:R-:W-:Y:S01]  /*8310*/  FMUL.FTZ R111, R60, UR23 ;  /* 0x000000173c6f7c20 */ /* 0x000fe20008410000 */
[----:B------:R-:W-:Y:S01]  /*8320*/  LOP3.LUT P4, RZ, R105, 0xff00, RZ, 0xc0, !PT ;  /* 0x0000ff0069ff7812 */ /* 0x000fe2000788c0ff */
[----:B------:R-:W-:Y:S01]  /*8330*/  FFMA.FTZ R60, R63, UR10, R68 ;  /* 0x0000000a3f3c7c23 */ /* 0x000fe20008010044 */
[----:B------:R-:W-:Y:S01]  /*8340*/  FADD.FTZ R62, R115, -R102 ;  /* 0x80000066733e7221 */ /* 0x000fe20000010000 */
[----:B------:R-:W-:Y:S01]  /*8350*/  LOP3.LUT P3, RZ, R105, 0xff0000, RZ, 0xc0, !PT ;  /* 0x00ff000069ff7812 */ /* 0x000fe2000786c0ff */
[----:B------:R-:W-:Y:S01]  /*8360*/  FFMA.FTZ R108, R127, UR11, R187 ;  /* 0x0000000b7f6c7c23 */ /* 0x000fe200080100bb */
[----:B------:R-:W-:Y:S01]  /*8370*/  ISETP.GE.U32.AND.EX P1, PT, R105, 0x1000000, PT, P1 ;  /* 0x010000006900780c */ /* 0x000fe20003f26110 */
[----:B------:R-:W-:Y:S01]  /*8380*/  @P5 FMUL.FTZ R63, R60, UR7 ;  /* 0x000000073c3f5c20 */ /* 0x000fe20008410000 */
[----:B------:R-:W-:-:S02]  /*8390*/  @P6 HADD2.F32 R97, -RZ, R97.H1_H1 ;  /* 0x30000061ff616230 */ /* 0x000fc40000004100 */
[----:B------:R-:W-:Y:S01]  /*83a0*/  FFMA.FTZ R61, R62, UR10, R69 ;  /* 0x0000000a3e3d7c23 */ /* 0x000fe20008010045 */
[--C-:B------:R-:W-:Y:S01]  /*83b0*/  @P5 HADD2.F32 R102, -RZ, R98.reuse.H0_H0 ;  /* 0x20000062ff665230 */ /* 0x100fe20000004100 */
[----:B------:R-:W-:Y:S01]  /*83c0*/  CS2R R104, SRZ ;  /* 0x0000000000687805 */ /* 0x000fe2000001ff00 */
[----:B------:R-:W-:Y:S02]  /*83d0*/  @P6 HADD2.F32 R62, -RZ, R41.H1_H1 ;  /* 0x30000029ff3e6230 */ /* 0x000fe40000004100 */
[----:B------:R-:W-:Y:S01]  /*83e0*/  @P5 FMUL.FTZ R63, R63, UR23 ;  /* 0x000000173f3f5c20 */ /* 0x000fe20008410000 */
[----:B------:R-:W-:Y:S01]  /*83f0*/  FADD.FTZ R119, R119, -R126 ;  /* 0x8000007e77777221 */ /* 0x000fe20000010000 */
[----:B------:R-:W-:Y:S01]  /*8400*/  FADD.FTZ R114, R121, -R108 ;  /* 0x8000006c79727221 */ /* 0x000fe20000010000 */
[C---:B------:R-:W-:Y:S01]  /*8410*/  @P6 FMUL.FTZ R105, R111.reuse, R97 ;  /* 0x000000616f696220 */ /* 0x040fe20000410000 */
[----:B------:R-:W-:Y:S01]  /*8420*/  HFMA2 R97, -RZ, RZ, 0, 0 ;  /* 0x00000000ff617431 */ /* 0x000fe200000001ff */
[----:B------:R-:W-:Y:S01]  /*8430*/  MOV R109, RZ ;  /* 0x000000ff006d7202 */ /* 0x000fe20000000f00 */
[----:B------:R-:W-:Y:S01]  /*8440*/  @P6 FMUL.FTZ R97, R111, R62 ;  /* 0x0000003e6f616220 */ /* 0x000fe20000410000 */
[----:B------:R-:W-:Y:S01]  /*8450*/  @P5 FMUL.FTZ R109, R102, R63 ;  /* 0x0000003f666d5220 */ /* 0x000fe20000410000 */
[----:B------:R-:W-:Y:S01]  /*8460*/  @P4 FMUL.FTZ R108, R61, UR7 ;  /* 0x000000073d6c4c20 */ /* 0x000fe20008410000 */
[----:B------:R-:W-:Y:S01]  /*8470*/  FFMA.FTZ R62, R119, UR10, R70 ;  /* 0x0000000a773e7c23 */ /* 0x000fe20008010046 */
[----:B------:R-:W-:Y:S01]  /*8480*/  FFMA.FTZ R63, R114, UR10, R71 ;  /* 0x0000000a723f7c23 */ /* 0x000fe20008010047 */
[----:B------:R-:W-:Y:S01]  /*8490*/  @P5 FMUL.FTZ R112, R60, UR7 ;  /* 0x000000073c705c20 */ /* 0x000fe20008410000 */
[----:B------:R-:W-:-:S02]  /*84a0*/  @P4 HADD2.F32 R103, -RZ, R98.H1_H1 ;  /* 0x30000062ff674230 */ /* 0x000fc40000004100 */
[----:B------:R-:W-:Y:S01]  /*84b0*/  @P4 FMUL.FTZ R118, R61, UR7 ;  /* 0x000000073d764c20 */ /* 0x000fe20008410000 */
[--C-:B------:R-:W-:Y:S02]  /*84c0*/  @P3 HADD2.F32 R110, -RZ, R99.reuse.H0_H0 ;  /* 0x20000063ff6e3230 */ /* 0x100fe40000004100 */
[----:B------:R-:W-:Y:S01]  /*84d0*/  @P4 FMUL.FTZ R108, R108, UR23 ;  /* 0x000000176c6c4c20 */ /* 0x000fe20008410000 */
[----:B------:R-:W-:Y:S02]  /*84e0*/  @P1 HADD2.F32 R115, -RZ, R99.H1_H1 ;  /* 0x30000063ff731230 */ /* 0x000fe40000004100 */
[----:B------:R-:W-:Y:S01]  /*84f0*/  @P3 FMUL.FTZ R120, R62, UR7 ;  /* 0x000000073e783c20 */ /* 0x000fe20008410000 */
[--C-:B------:R-:W-:Y:S02]  /*8500*/  @P5 HADD2.F32 R99, -RZ, R42.reuse.H0_H0 ;  /* 0x2000002aff635230 */ /* 0x100fe40000004100 */
[----:B------:R-:W-:Y:S01]  /*8510*/  FMUL.FTZ R114, R63, UR7 ;  /* 0x000000073f727c20 */ /* 0x000fe20008410000 */
[----:B------:R-:W-:Y:S01]  /*8520*/  @P5 FMUL.FTZ R112, R112, UR23 ;  /* 0x0000001770705c20 */ /* 0x000fe20008410000 */
[----:B------:R-:W-:-:S02]  /*8530*/  @P4 HADD2.F32 R102, -RZ, R42.H1_H1 ;  /* 0x3000002aff664230 */ /* 0x000fc40000004100 */
[----:B------:R-:W-:Y:S01]  /*8540*/  @P4 FMUL.FTZ R119, R118, UR23 ;  /* 0x0000001776774c20 */ /* 0x000fe20008410000 */
[--C-:B------:R-:W-:Y:S02]  /*8550*/  @P3 HADD2.F32 R113, -RZ, R43.reuse.H0_H0 ;  /* 0x2000002bff713230 */ /* 0x100fe40000004100 */
[----:B------:R-:W-:Y:S02]  /*8560*/  HFMA2 R98, -RZ, RZ, 0, 0 ;  /* 0x00000000ff627431 */ /* 0x000fe400000001ff */
[----:B------:R-:W-:Y:S02]  /*8570*/  @P1 HADD2.F32 R116, -RZ, R43.H1_H1 ;  /* 0x3000002bff741230 */ /* 0x000fe40000004100 */
[----:B------:R-:W-:Y:S01]  /*8580*/  @P4 FMUL.FTZ R104, R103, R108 ;  /* 0x0000006c67684220 */ /* 0x000fe20000410000 */
[----:B------:R-:W-:Y:S01]  /*8590*/  @P3 FMUL.FTZ R120, R120, UR23 ;  /* 0x0000001778783c20 */ /* 0x000fe20008410000 */
[----:B------:R-:W-:Y:S01]  /*85a0*/  FMUL.FTZ R114, R114, UR23 ;  /* 0x0000001772727c20 */ /* 0x000fe20008410000 */
[----:B------:R-:W-:Y:S01]  /*85b0*/  @P5 FMUL.FTZ R98, R112, R99 ;  /* 0x0000006370625220 */ /* 0x000fe20000410000 */
[----:B------:R-:W-:Y:S01]  /*85c0*/  @P3 FMUL.FTZ R103, R62, UR7 ;  /* 0x000000073e673c20 */ /* 0x000fe20008410000 */
[----:B------:R-:W-:Y:S01]  /*85d0*/  MOV R99, RZ ;  /* 0x000000ff00637202 */ /* 0x000fe20000000f00 */
[----:B------:R-:W-:Y:S01]  /*85e0*/  @P4 FMUL.FTZ R99, R119, R102 ;  /* 0x0000006677634220 */ /* 0x000fe20000410000 */
[----:B------:R-:W-:Y:S01]  /*85f0*/  MOV R112, RZ ;  /* 0x000000ff00707202 */ /* 0x000fe20000000f00 */
[----:B------:R-:W-:Y:S01]  /*8600*/  @P3 FMUL.FTZ R112, R120, R113 ;  /* 0x0000007178703220 */ /* 0x000fe20000410000 */
[----:B------:R-:W-:Y:S01]  /*8610*/  MOV R117, RZ ;  /* 0x000000ff00757202 */ /* 0x000fe20000000f00 */
[----:B------:R-:W-:Y:S01]  /*8620*/  @P1 FMUL.FTZ R117, R114, R116 ;  /* 0x0000007472751220 */ /* 0x000fe20000410000 */
[----:B------:R-:W-:Y:S01]  /*8630*/  @P3 FMUL.FTZ R103, R103, UR23 ;  /* 0x0000001767673c20 */ /* 0x000fe20008410000 */
[----:B------:R-:W-:Y:S01]  /*8640*/  HFMA2 R111, -RZ, RZ, 0, 0 ;  /* 0x00000000ff6f7431 */ /* 0x000fe200000001ff */
[----:B------:R-:W-:Y:S01]  /*8650*/  F2FP.F16.F32.PACK_AB R98, R99, R98 ;  /* 0x000000626362723e */ /* 0x000fe200000000ff */
[----:B------:R-:W-:Y:S01]  /*8660*/  HFMA2 R108, -RZ, RZ, 0, 0 ;  /* 0x00000000ff6c7431 */ /* 0x000fe200000001ff */
[----:B------:R-:W-:Y:S01]  /*8670*/  F2FP.F16.F32.PACK_AB R97, R97, R96 ;  /* 0x000000606161723e */ /* 0x000fe200000000ff */
[----:B------:R-:W-:Y:S01]  /*8680*/  @P3 FMUL.FTZ R111, R110, R103 ;  /* 0x000000676e6f3220 */ /* 0x000fe20000410000 */
[----:B------:R-:W-:Y:S01]  /*8690*/  @P1 FMUL.FTZ R108, R114, R115 ;  /* 0x00000073726c1220 */ /* 0x000fe20000410000 */
[----:B------:R-:W-:-:S02]  /*86a0*/  F2FP.F16.F32.PACK_AB R96, R101, R100 ;  /* 0x000000646560723e */ /* 0x000fc400000000ff */
[----:B------:R-:W-:Y:S01]  /*86b0*/  F2FP.F16.F32.PACK_AB R99, R117, R112 ;  /* 0x000000707563723e */ /* 0x000fe200000000ff */
[----:B------:R-:W-:Y:S06]  /*86c0*/  BRA `(.L_x_10372) ;  /* 0x0000001000cc7947 */ /* 0x000fec0003800000 */
.L_x_10371:
        /* <DEDUP_REMOVED lines=8> */
[----:B------:R-:W-:Y:S01]  /*8750*/  FFMA.FTZ R101, R101, UR10, R64 ;  /* 0x0000000a65657c23 */ /* 0x000fe20008010040 */
[----:B------:R-:W-:Y:S01]  /*8760*/  FADD.FTZ R109, R110, -R103 ;  /* 0x800000676e6d7221 */ /* 0x000fe20000010000 */
[----:B------:R-:W-:Y:S01]  /*8770*/  FFMA.FTZ R120, R120, UR10, R65 ;  /* 0x0000000a78787c23 */ /* 0x000fe20008010041 */
[----:B------:R-:W-:-:S02]  /*8780*/  HFMA2 R0, -RZ, RZ, 0, 0 ;  /* 0x00000000ff007431 */ /* 0x000fc400000001ff */
[----:B------:R-:W-:Y:S01]  /*8790*/  FMUL.FTZ R101, R101, UR7 ;  /* 0x0000000765657c20 */ /* 0x000fe20008410000 */
[----:B------:R-:W-:Y:S01]  /*87a0*/  MOV R100, RZ ;  /* 0x000000ff00647202 */ /* 0x000fe20000000f00 */
[----:B-----5:R-:W-:Y:S02]  /*87b0*/  @P1 HADD2.F32 R102, -RZ, R96.H0_H0 ;  /* 0x20000060ff661230 */ /* 0x020fe40000004100 */
[----:B------:R-:W-:Y:S01]  /*87c0*/  FFMA.FTZ R108, R123, UR11, R187 ;  /* 0x0000000b7b6c7c23 */ /* 0x000fe200080100bb */
[----:B0-----:R-:W-:Y:S02]  /*87d0*/  @P1 HADD2.F32 R106, -RZ, R40.H0_H0 ;  /* 0x20000028ff6a1230 */ /* 0x001fe40000004100 */
[----:B------:R-:W-:Y:S01]  /*87e0*/  FMUL.FTZ R101, R101, UR23 ;  /* 0x0000001765657c20 */ /* 0x000fe20008410000 */
[----:B------:R-:W-:Y:S02]  /*87f0*/  @P4 HADD2.F32 R103, -RZ, R96.H1_H1 ;  /* 0x30000060ff674230 */ /* 0x000fe40000004100 */
[----:B------:R-:W-:Y:S01]  /*8800*/  FFMA.FTZ R96, R109, UR10, R66 ;  /* 0x0000000a6d607c23 */ /* 0x000fe20008010042 */
[----:B------:R-:W-:-:S02]  /*8810*/  @P4 HADD2.F32 R109, -RZ, R40.H1_H1 ;  /* 0x30000028ff6d4230 */ /* 0x000fc40000004100 */
[-C--:B------:R-:W-:Y:S01]  /*8820*/  @P1 FMUL.FTZ R0, R102, R101.reuse ;  /* 0x0000006566001220 */ /* 0x080fe20000410000 */
[----:B------:R-:W-:Y:S01]  /*8830*/  @P1 FMUL.FTZ R100, R106, R101 ;  /* 0x000000656a641220 */ /* 0x000fe20000410000 */
[----:B------:R-:W-:Y:S01]  /*8840*/  FMUL.FTZ R101, R120, UR7 ;  /* 0x0000000778657c20 */ /* 0x000fe20008410000 */
[----:B------:R-:W-:Y:S01]  /*8850*/  CS2R R106, SRZ ;  /* 0x00000000006a7805 */ /* 0x000fe2000001ff00 */
[----:B------:R-:W-:Y:S01]  /*8860*/  FMUL.FTZ R96, R96, UR7 ;  /* 0x0000000760607c20 */ /* 0x000fe20008410000 */
[----:B------:R-:W-:Y:S01]  /*8870*/  FADD.FTZ R110, R111, -R108 ;  /* 0x8000006c6f6e7221 */ /* 0x000fe20000010000 */
[----:B------:R-:W-:Y:S01]  /*8880*/  FMUL.FTZ R102, R101, UR23 ;  /* 0x0000001765667c20 */ /* 0x000fe20008410000 */
[----:B------:R-:W-:Y:S02]  /*8890*/  HFMA2 R101, -RZ, RZ, 0, 0 ;  /* 0x00000000ff657431 */ /* 0x000fe400000001ff */
[----:B------:R-:W-:Y:S01]  /*88a0*/  FFMA.FTZ R112, R125, UR11, R187 ;  /* 0x0000000b7d707c23 */ /* 0x000fe200080100bb */
[----:B------:R-:W-:Y:S01]  /*88b0*/  LOP3.LUT P6, RZ, R104, 0xff000000, RZ, 0xc0, !PT ;  /* 0xff00000068ff7812 */ /* 0x000fe200078cc0ff */
[-C--:B------:R-:W-:Y:S01]  /*88c0*/  @P4 FMUL.FTZ R107, R103, R102.reuse ;  /* 0x00000066676b4220 */ /* 0x080fe20000410000 */
[----:B------:R-:W-:Y:S01]  /*88d0*/  @P4 FMUL.FTZ R101, R109, R102 ;  /* 0x000000666d654220 */ /* 0x000fe20000410000 */
[----:B------:R-:W-:-:S02]  /*88e0*/  @P3 HADD2.F32 R102, -RZ, R41.H0_H0 ;  /* 0x20000029ff663230 */ /* 0x000fc40000004100 */
[----:B------:R-:W-:Y:S01]  /*88f0*/  FMUL.FTZ R103, R96, UR23 ;  /* 0x0000001760677c20 */ /* 0x000fe20008410000 */
[----:B------:R-:W-:Y:S01]  /*8900*/  MOV R96, RZ ;  /* 0x000000ff00607202 */ /* 0x000fe20000000f00 */
[--C-:B------:R-:W-:Y:S01]  /*8910*/  @P3 HADD2.F32 R108, -RZ, R97.reuse.H0_H0 ;  /* 0x20000061ff6c3230 */ /* 0x100fe20000004100 */
[C---:B------:R-:W-:Y:S01]  /*8920*/  LOP3.LUT P5, RZ, R105.reuse, 0xff, RZ, 0xc0, !PT ;  /* 0x000000ff69ff7812 */ /* 0x040fe200078ac0ff */
[-C--:B------:R-:W-:Y:S01]  /*8930*/  @P3 FMUL.FTZ R96, R102, R103.reuse ;  /* 0x0000006766603220 */ /* 0x080fe20000410000 */
[----:B------:R-:W-:Y:S01]  /*8940*/  FFMA.FTZ R102, R110, UR10, R67 ;  /* 0x0000000a6e667c23 */ /* 0x000fe20008010043 */
[----:B------:R-:W-:Y:S01]  /*8950*/  LOP3.LUT P4, RZ, R105, 0xff00, RZ, 0xc0, !PT ;  /* 0x0000ff0069ff7812 */ /* 0x000fe2000788c0ff */
[----:B------:R-:W-:Y:S01]  /*8960*/  FADD.FTZ R112, R115, -R112 ;  /* 0x8000007073707221 */ /* 0x000fe20000010000 */
[----:B------:R-:W-:Y:S01]  /*8970*/  @P3 FMUL.FTZ R106, R108, R103 ;  /* 0x000000676c6a3220 */ /* 0x000fe20000410000 */
[----:B------:R-:W-:Y:S01]  /*8980*/  FMUL.FTZ R102, R102, UR7 ;  /* 0x0000000766667c20 */ /* 0x000fe20008410000 */
[--C-:B------:R-:W-:Y:S01]  /*8990*/  FFMA.FTZ R113, R124, UR11, R187.reuse ;  /* 0x0000000b7c717c23 */ /* 0x100fe200080100bb */
[----:B------:R-:W-:Y:S01]  /*89a0*/  ISETP.GE.U32.AND P1, PT, R104, RZ, PT ;  /* 0x000000ff6800720c */ /* 0x000fe20003f26070 */
[----:B------:R-:W-:Y:S01]  /*89b0*/  FFMA.FTZ R126, R126, UR11, R187 ;  /* 0x0000000b7e7e7c23 */ /* 0x000fe200080100bb */
[----:B------:R-:W-:Y:S01]  /*89c0*/  FMUL.FTZ R103, R102, UR23 ;  /* 0x0000001766677c20 */ /* 0x000fe20008410000 */
[----:B------:R-:W-:Y:S01]  /*89d0*/  FFMA.FTZ R102, R112, UR10, R69 ;  /* 0x0000000a70667c23 */ /* 0x000fe20008010045 */
[----:B------:R-:W-:Y:S01]  /*89e0*/  FADD.FTZ R113, R114, -R113 ;  /* 0x8000007172717221 */ /* 0x000fe20000010000 */
[----:B------:R-:W-:Y:S01]  /*89f0*/  LOP3.LUT P3, RZ, R105, 0xff0000, RZ, 0xc0, !PT ;  /* 0x00ff000069ff7812 */ /* 0x000fe2000786c0ff */
[----:B------:R-:W-:Y:S01]  /*8a00*/  FFMA.FTZ R116, R127, UR11, R187 ;  /* 0x0000000b7f747c23 */ /* 0x000fe200080100bb */
[----:B------:R-:W-:Y:S01]  /*8a10*/  ISETP.GE.U32.AND.EX P1, PT, R105, 0x1000000, PT, P1 ;  /* 0x010000006900780c */ /* 0x000fe20003f26110 */
[----:B------:R-:W-:Y:S01]  /*8a20*/  FMUL.FTZ R102, R102, UR7 ;  /* 0x0000000766667c20 */ /* 0x000fe20008410000 */
[----:B------:R-:W-:-:S02]  /*8a30*/  @P6 HADD2.F32 R104, -RZ, R97.H1_H1 ;  /* 0x30000061ff686230 */ /* 0x000fc40000004100 */
[----:B------:R-:W-:Y:S01]  /*8a40*/  FADD.FTZ R119, R119, -R126 ;  /* 0x8000007e77777221 */ /* 0x000fe20000010000 */
[--C-:B------:R-:W-:Y:S02]  /*8a50*/  @P5 HADD2.F32 R111, -RZ, R98.reuse.H0_H0 ;  /* 0x20000062ff6f5230 */ /* 0x100fe40000004100 */
[----:B------:R-:W-:Y:S01]  /*8a60*/  FADD.FTZ R116, R121, -R116 ;  /* 0x8000007479747221 */ /* 0x000fe20000010000 */
[----:B------:R-:W-:Y:S02]  /*8a70*/  @P4 HADD2.F32 R110, -RZ, R98.H1_H1 ;  /* 0x30000062ff6e4230 */ /* 0x000fe40000004100 */
[----:B------:R-:W-:Y:S01]  /*8a80*/  FFMA.FTZ R98, R113, UR10, R68 ;  /* 0x0000000a71627c23 */ /* 0x000fe20008010044 */
[----:B------:R-:W-:Y:S01]  /*8a90*/  FMUL.FTZ R113, R102, UR23 ;  /* 0x0000001766717c20 */ /* 0x000fe20008410000 */
[----:B------:R-:W-:Y:S02]  /*8aa0*/  HFMA2 R105, -RZ, RZ, 0, 0 ;  /* 0x00000000ff697431 */ /* 0x000fe400000001ff */
[----:B------:R-:W-:Y:S01]  /*8ab0*/  @P6 FMUL.FTZ R105, R104, R103 ;  /* 0x0000006768696220 */ /* 0x000fe20000410000 */
[----:B------:R-:W-:Y:S01]  /*8ac0*/  FMUL.FTZ R98, R98, UR7 ;  /* 0x0000000762627c20 */ /* 0x000fe20008410000 */
[----:B------:R-:W-:-:S02]  /*8ad0*/  HFMA2 R104, -RZ, RZ, 0, 0 ;  /* 0x00000000ff687431 */ /* 0x000fc400000001ff */
[----:B------:R-:W-:Y:S01]  /*8ae0*/  @P4 FMUL.FTZ R104, R110, R113 ;  /* 0x000000716e684220 */ /* 0x000fe20000410000 */
[----:B------:R-:W-:Y:S01]  /*8af0*/  FFMA.FTZ R102, R119, UR10, R70 ;  /* 0x0000000a77667c23 */ /* 0x000fe20008010046 */
[----:B------:R-:W-:Y:S01]  /*8b00*/  FFMA.FTZ R110, R116, UR10, R71 ;  /* 0x0000000a746e7c23 */ /* 0x000fe20008010047 */
[----:B------:R-:W-:Y:S02]  /*8b10*/  @P5 HADD2.F32 R115, -RZ, R42.H0_H0 ;  /* 0x2000002aff735230 */ /* 0x000fe40000004100 */
[----:B------:R-:W-:Y:S01]  /*8b20*/  FMUL.FTZ R98, R98, UR23 ;  /* 0x0000001762627c20 */ /* 0x000fe20008410000 */
[--C-:B------:R-:W-:Y:S02]  /*8b30*/  @P3 HADD2.F32 R117, -RZ, R99.reuse.H0_H0 ;  /* 0x20000063ff753230 */ /* 0x100fe40000004100 */
[----:B------:R-:W-:Y:S01]  /*8b40*/  FMUL.FTZ R102, R102, UR7 ;  /* 0x0000000766667c20 */ /* 0x000fe20008410000 */
[----:B------:R-:W-:Y:S02]  /*8b50*/  @P1 HADD2.F32 R121, -RZ, R99.H1_H1 ;  /* 0x30000063ff791230 */ /* 0x000fe40000004100 */
[----:B------:R-:W-:Y:S01]  /*8b60*/  FMUL.FTZ R110, R110, UR7 ;  /* 0x000000076e6e7c20 */ /* 0x000fe20008410000 */
[----:B------:R-:W-:Y:S01]  /*8b70*/  MOV R99, RZ ;  /* 0x000000ff00637202 */ /* 0x000fe20000000f00 */
[----:B------:R-:W-:-:S02]  /*8b80*/  @P6 HADD2.F32 R108, -RZ, R41.H1_H1 ;  /* 0x30000029ff6c6230 */ /* 0x000fc40000004100 */
[-C--:B------:R-:W-:Y:S01]  /*8b90*/  @P5 FMUL.FTZ R99, R115, R98.reuse ;  /* 0x0000006273635220 */ /* 0x080fe20000410000 */
[----:B------:R-:W-:Y:S02]  /*8ba0*/  @P4 HADD2.F32 R114, -RZ, R42.H1_H1 ;  /* 0x3000002aff724230 */ /* 0x000fe40000004100 */
[----:B------:R-:W-:Y:S02]  /*8bb0*/  HFMA2 R109, -RZ, RZ, 0, 0 ;  /* 0x00000000ff6d7431 */ /* 0x000fe400000001ff */
[--C-:B------:R-:W-:Y:S02]  /*8bc0*/  @P3 HADD2.F32 R115, -RZ, R43.reuse.H0_H0 ;  /* 0x2000002bff733230 */ /* 0x100fe40000004100 */
[----:B------:R-:W-:Y:S01]  /*8bd0*/  FMUL.FTZ R102, R102, UR23 ;  /* 0x0000001766667c20 */ /* 0x000fe20008410000 */
[----:B------:R-:W-:Y:S02]  /*8be0*/  @P1 HADD2.F32 R119, -RZ, R43.H1_H1 ;  /* 0x3000002bff771230 */ /* 0x000fe40000004100 */
[----:B------:R-:W-:Y:S01]  /*8bf0*/  FMUL.FTZ R110, R110, UR23 ;  /* 0x000000176e6e7c20 */ /* 0x000fe20008410000 */
[----:B------:R-:W-:Y:S01]  /*8c00*/  MOV R97, RZ ;  /* 0x000000ff00617202 */ /* 0x000fe20000000f00 */
[----:B------:R-:W-:Y:S01]  /*8c10*/  @P5 FMUL.FTZ R109, R111, R98 ;  /* 0x000000626f6d5220 */ /* 0x000fe20000410000 */
[----:B------:R-:W-:Y:S01]  /*8c20*/  @P6 FMUL.FTZ R97, R108, R103 ;  /* 0x000000676c616220 */ /* 0x000fe20000410000 */
[----:B------:R-:W-:Y:S01]  /*8c30*/  MOV R98, RZ ;  /* 0x000000ff00627202 */ /* 0x000fe20000000f00 */
[----:B------:R-:W-:Y:S01]  /*8c40*/  @P4 FMUL.FTZ R98, R114, R113 ;  /* 0x0000007172624220 */ /* 0x000fe20000410000 */
[----:B------:R-:W-:Y:S01]  /*8c50*/  MOV R103, RZ ;  /* 0x000000ff00677202 */ /* 0x000fe20000000f00 */
[----:B------:R-:W-:Y:S01]  /*8c60*/  @P3 FMUL.FTZ R103, R115, R102 ;  /* 0x0000006673673220 */ /* 0x000fe20000410000 */
[----:B------:R-:W-:Y:S01]  /*8c70*/  MOV R112, RZ ;  /* 0x000000ff00707202 */ /* 0x000fe20000000f00 */
[----:B------:R-:W-:Y:S01]  /*8c80*/  @P1 FMUL.FTZ R112, R119, R110 ;  /* 0x0000006e77701220 */ /* 0x000fe20000410000 */
        /* <DEDUP_REMOVED lines=9> */
.L_x_10370:
        /* <DEDUP_REMOVED lines=12> */
[----:B------:R-:W-:Y:S01]  /*8de0*/  FFMA.FTZ R60, R123, UR11, R187 ;  /* 0x0000000b7b3c7c23 */ /* 0x000fe200080100bb */
[----:B------:R-:W-:Y:S01]  /*8df0*/  FMUL.FTZ R57, R56, UR7 ;  /* 0x0000000738397c20 */ /* 0x000fe20008410000 */
[----:B------:R-:W-:Y:S01]  /*8e00*/  CS2R R100, SRZ ;  /* 0x0000000000647805 */ /* 0x000fe2000001ff00 */
[----:B-----5:R-:W-:Y:S02]  /*8e10*/  @P1 HADD2.F32 R59, -RZ, R96.H0_H0 ;  /* 0x20000060ff3b1230 */ /* 0x020fe40000004100 */
[----:B------:R-:W-:Y:S01]  /*8e20*/  FADD.FTZ R111, R111, -R60 ;  /* 0x8000003c6f6f7221 */ /* 0x000fe20000010000 */
[----:B------:R-:W-:Y:S01]  /*8e30*/  FMUL.FTZ R58, R57, UR23 ;  /* 0x00000017393a7c20 */ /* 0x000fe20008410000 */
[--C-:B------:R-:W-:Y:S02]  /*8e40*/  @P1 HADD2.F32 R61, -RZ, R40.reuse.H0_H0 ;  /* 0x20000028ff3d1230 */ /* 0x100fe40000004100 */
[----:B------:R-:W-:Y:S01]  /*8e50*/  FMUL.FTZ R57, R120, UR10 ;  /* 0x0000000a78397c20 */ /* 0x000fe20008410000 */
[----:B------:R-:W-:-:S02]  /*8e60*/  @P4 HADD2.F32 R63, -RZ, R40.H1_H1 ;  /* 0x30000028ff3f4230 */ /* 0x000fc40000004100 */
[-C--:B------:R-:W-:Y:S01]  /*8e70*/  @P1 FMUL.FTZ R0, R59, R58.reuse ;  /* 0x0000003a3b001220 */ /* 0x080fe20000410000 */
[----:B0-----:R-:W-:Y:S01]  /*8e80*/  CS2R R106, SRZ ;  /* 0x00000000006a7805 */ /* 0x001fe2000001ff00 */
[----:B------:R-:W-:Y:S01]  /*8e90*/  FMUL.FTZ R59, R57, UR7 ;  /* 0x00000007393b7c20 */ /* 0x000fe20008410000 */
[----:B------:R-:W-:Y:S01]  /*8ea0*/  @P1 FMUL.FTZ R100, R61, R58 ;  /* 0x0000003a3d641220 */ /* 0x000fe20000410000 */
[----:B------:R-:W-:Y:S01]  /*8eb0*/  FMUL.FTZ R58, R110, UR10 ;  /* 0x0000000a6e3a7c20 */ /* 0x000fe20008410000 */
[----:B------:R-:W-:Y:S02]  /*8ec0*/  @P4 HADD2.F32 R61, -RZ, R96.H1_H1 ;  /* 0x30000060ff3d4230 */ /* 0x000fe40000004100 */
[----:B------:R-:W-:Y:S01]  /*8ed0*/  FMUL.FTZ R60, R59, UR23 ;  /* 0x000000173b3c7c20 */ /* 0x000fe20008410000 */
[----:B------:R-:W-:Y:S02]  /*8ee0*/  @P3 HADD2.F32 R62, -RZ, R97.H0_H0 ;  /* 0x20000061ff3e3230 */ /* 0x000fe40000004100 */
[----:B------:R-:W-:Y:S01]  /*8ef0*/  FMUL.FTZ R59, R58, UR7 ;  /* 0x000000073a3b7c20 */ /* 0x000fe20008410000 */
[----:B------:R-:W-:Y:S01]  /*8f00*/  MOV R96, RZ ;  /* 0x000000ff00607202 */ /* 0x000fe20000000f00 */
[-C--:B------:R-:W-:Y:S01]  /*8f10*/  @P4 FMUL.FTZ R107, R61, R60.reuse ;  /* 0x0000003c3d6b4220 */ /* 0x080fe20000410000 */
[----:B------:R-:W-:Y:S01]  /*8f20*/  @P4 FMUL.FTZ R101, R63, R60 ;  /* 0x0000003c3f654220 */ /* 0x000fe20000410000 */
[----:B------:R-:W-:-:S02]  /*8f30*/  @P3 HADD2.F32 R60, -RZ, R41.H0_H0 ;  /* 0x20000029ff3c3230 */ /* 0x000fc40000004100 */
[----:B------:R-:W-:Y:S01]  /*8f40*/  FMUL.FTZ R59, R59, UR23 ;  /* 0x000000173b3b7c20 */ /* 0x000fe20008410000 */
[C---:B------:R-:W-:Y:S01]  /*8f50*/  LOP3.LUT P5, RZ, R105.reuse, 0xff, RZ, 0xc0, !PT ;  /* 0x000000ff69ff7812 */ /* 0x040fe200078ac0ff */
[--C-:B------:R-:W-:Y:S01]  /*8f60*/  FFMA.FTZ R103, R124, UR11, R187.reuse ;  /* 0x0000000b7c677c23 */ /* 0x100fe200080100bb */
[----:B------:R-:W-:Y:S01]  /*8f70*/  LOP3.LUT P4, RZ, R105, 0xff00, RZ, 0xc0, !PT ;  /* 0x0000ff0069ff7812 */ /* 0x000fe2000788c0ff */
[-C--:B------:R-:W-:Y:S01]  /*8f80*/  @P3 FMUL.FTZ R106, R62, R59.reuse ;  /* 0x0000003b3e6a3220 */ /* 0x080fe20000410000 */
[----:B------:R-:W-:Y:S01]  /*8f90*/  @P3 FMUL.FTZ R96, R60, R59 ;  /* 0x0000003b3c603220 */ /* 0x000fe20000410000 */
[----:B------:R-:W-:Y:S01]  /*8fa0*/  FMUL.FTZ R59, R111, UR10 ;  /* 0x0000000a6f3b7c20 */ /* 0x000fe20008410000 */
[----:B------:R-:W-:Y:S01]  /*8fb0*/  FFMA.FTZ R102, R125, UR11, R187 ;  /* 0x0000000b7d667c23 */ /* 0x000fe200080100bb */
[----:B------:R-:W-:Y:S01]  /*8fc0*/  FADD.FTZ R103, R114, -R103 ;  /* 0x8000006772677221 */ /* 0x000fe20000010000 */
[C---:B------:R-:W-:Y:S01]  /*8fd0*/  ISETP.GE.U32.AND P1, PT, R104.reuse, RZ, PT ;  /* 0x000000ff6800720c */ /* 0x040fe20003f26070 */
[----:B------:R-:W-:Y:S01]  /*8fe0*/  FMUL.FTZ R60, R59, UR7 ;  /* 0x000000073b3c7c20 */ /* 0x000fe20008410000 */
[----:B------:R-:W-:Y:S01]  /*8ff0*/  FADD.FTZ R61, R115, -R102 ;  /* 0x80000066733d7221 */ /* 0x000fe20000010000 */
[----:B------:R-:W-:Y:S01]  /*9000*/  LOP3.LUT P6, RZ, R104, 0xff000000, RZ, 0xc0, !PT ;  /* 0xff00000068ff7812 */ /* 0x000fe200078cc0ff */
[--C-:B------:R-:W-:Y:S01]  /*9010*/  FFMA.FTZ R126, R126, UR11, R187.reuse ;  /* 0x0000000b7e7e7c23 */ /* 0x100fe200080100bb */
[----:B------:R-:W-:Y:S01]  /*9020*/  FMUL.FTZ R102, R60, UR23 ;  /* 0x000000173c667c20 */ /* 0x000fe20008410000 */
[----:B------:R-:W-:Y:S01]  /*9030*/  FMUL.FTZ R60, R103, UR10 ;  /* 0x0000000a673c7c20 */ /* 0x000fe20008410000 */
[----:B------:R-:W-:Y:S01]  /*9040*/  FMUL.FTZ R61, R61, UR10 ;  /* 0x0000000a3d3d7c20 */ /* 0x000fe20008410000 */
[----:B------:R-:W-:Y:S01]  /*9050*/  LOP3.LUT P3, RZ, R105, 0xff0000, RZ, 0xc0, !PT ;  /* 0x00ff000069ff7812 */ /* 0x000fe2000786c0ff */
[----:B------:R-:W-:Y:S01]  /*9060*/  FFMA.FTZ R108, R127, UR11, R187 ;  /* 0x0000000b7f6c7c23 */ /* 0x000fe200080100bb */
[----:B------:R-:W-:Y:S01]  /*9070*/  ISETP.GE.U32.AND.EX P1, PT, R105, 0x1000000, PT, P1 ;  /* 0x010000006900780c */ /* 0x000fe20003f26110 */
[----:B------:R-:W-:Y:S01]  /*9080*/  @P5 FMUL.FTZ R62, R60, UR7 ;  /* 0x000000073c3e5c20 */ /* 0x000fe20008410000 */
[----:B------:R-:W-:Y:S01]  /*9090*/  @P4 FMUL.FTZ R63, R61, UR7 ;  /* 0x000000073d3f4c20 */ /* 0x000fe20008410000 */
[----:B------:R-:W-:-:S02]  /*90a0*/  @P5 HADD2.F32 R111, -RZ, R98.H0_H0 ;  /* 0x20000062ff6f5230 */ /* 0x000fc40000004100 */
[----:B------:R-:W-:Y:S01]  /*90b0*/  FADD.FTZ R126, R119, -R126 ;  /* 0x8000007e777e7221 */ /* 0x000fe20000010000 */
[----:B------:R-:W-:Y:S02]  /*90c0*/  @P4 HADD2.F32 R110, -RZ, R98.H1_H1 ;  /* 0x30000062ff6e4230 */ /* 0x000fe40000004100 */
[----:B------:R-:W-:Y:S01]  /*90d0*/  @P5 FMUL.FTZ R62, R62, UR23 ;  /* 0x000000173e3e5c20 */ /* 0x000fe20008410000 */
[----:B------:R-:W-:Y:S01]  /*90e0*/  @P4 FMUL.FTZ R63, R63, UR23 ;  /* 0x000000173f3f4c20 */ /* 0x000fe20008410000 */
[----:B------:R-:W-:Y:S01]  /*90f0*/  FADD.FTZ R121, R121, -R108 ;  /* 0x8000006c79797221 */ /* 0x000fe20000010000 */
[----:B------:R-:W-:Y:S02]  /*9100*/  CS2R R104, SRZ ;  /* 0x0000000000687805 */ /* 0x000fe4000001ff00 */
[----:B------:R-:W-:Y:S01]  /*9110*/  MOV R109, RZ ;  /* 0x000000ff006d7202 */ /* 0x000fe20000000f00 */
[----:B------:R-:W-:Y:S01]  /*9120*/  @P5 FMUL.FTZ R109, R111, R62 ;  /* 0x0000003e6f6d5220 */ /* 0x000fe20000410000 */
[----:B------:R-:W-:Y:S01]  /*9130*/  @P4 FMUL.FTZ R104, R110, R63 ;  /* 0x0000003f6e684220 */ /* 0x000fe20000410000 */
[----:B------:R-:W-:Y:S01]  /*9140*/  FMUL.FTZ R62, R126, UR10 ;  /* 0x0000000a7e3e7c20 */ /* 0x000fe20008410000 */
[----:B------:R-:W-:Y:S01]  /*9150*/  FMUL.FTZ R63, R121, UR10 ;  /* 0x0000000a793f7c20 */ /* 0x000fe20008410000 */
[----:B------:R-:W-:-:S02]  /*9160*/  @P6 HADD2.F32 R97, -RZ, R97.H1_H1 ;  /* 0x30000061ff616230 */ /* 0x000fc40000004100 */
[----:B------:R-:W-:Y:S01]  /*9170*/  @P5 FMUL.FTZ R108, R60, UR7 ;  /* 0x000000073c6c5c20 */ /* 0x000fe20008410000 */
[--C-:B------:R-:W-:Y:S02]  /*9180*/  @P3 HADD2.F32 R115, -RZ, R99.reuse.H0_H0 ;  /* 0x20000063ff733230 */ /* 0x100fe40000004100 */
[----:B------:R-:W-:Y:S01]  /*9190*/  @P4 FMUL.FTZ R114, R61, UR7 ;  /* 0x000000073d724c20 */ /* 0x000fe20008410000 */
[----:B------:R-:W-:Y:S02]  /*91a0*/  @P1 HADD2.F32 R119, -RZ, R99.H1_H1 ;  /* 0x30000063ff771230 */ /* 0x000fe40000004100 */
[----:B------:R-:W-:Y:S01]  /*91b0*/  @P3 FMUL.FTZ R117, R62, UR7 ;  /* 0x000000073e753c20 */ /* 0x000fe20008410000 */
[----:B------:R-:W-:Y:S02]  /*91c0*/  @P6 HADD2.F32 R99, -RZ, R41.H1_H1 ;  /* 0x30000029ff636230 */ /* 0x000fe40000004100 */
[----:B------:R-:W-:Y:S01]  /*91d0*/  FMUL.FTZ R110, R63, UR7 ;  /* 0x000000073f6e7c20 */ /* 0x000fe20008410000 */
[----:B------:R-:W-:-:S02]  /*91e0*/  @P5 HADD2.F32 R103, -RZ, R42.H0_H0 ;  /* 0x2000002aff675230 */ /* 0x000fc40000004100 */
[-C--:B------:R-:W-:Y:S01]  /*91f0*/  @P6 FMUL.FTZ R105, R97, R102.reuse ;  /* 0x0000006661696220 */ /* 0x080fe20000410000 */
[----:B------:R-:W-:Y:S01]  /*9200*/  @P5 FMUL.FTZ R108, R108, UR23 ;  /* 0x000000176c6c5c20 */ /* 0x000fe20008410000 */
[----:B------:R-:W-:Y:S02]  /*9210*/  @P4 HADD2.F32 R113, -RZ, R42.H1_H1 ;  /* 0x3000002aff714230 */ /* 0x000fe40000004100 */
[----:B------:R-:W-:Y:S02]  /*9220*/  HFMA2 R97, -RZ, RZ, 0, 0 ;  /* 0x00000000ff617431 */ /* 0x000fe400000001ff */
[--C-:B------:R-:W-:Y:S02]  /*9230*/  @P3 HADD2.F32 R116, -RZ, R43.reuse.H0_H0 ;  /* 0x2000002bff743230 */ /* 0x100fe40000004100 */
[----:B------:R-:W-:Y:S01]  /*9240*/  @P4 FMUL.FTZ R114, R114, UR23 ;  /* 0x0000001772724c20 */ /* 0x000fe20008410000 */
[----:B------:R-:W-:Y:S02]  /*9250*/  @P1 HADD2.F32 R123, -RZ, R43.H1_H1 ;  /* 0x3000002bff7b1230 */ /* 0x000fe40000004100 */
[----:B------:R-:W-:Y:S01]  /*9260*/  @P6 FMUL.FTZ R97, R99, R102 ;  /* 0x0000006663616220 */ /* 0x000fe20000410000 */
[----:B------:R-:W-:Y:S01]  /*9270*/  @P3 FMUL.FTZ R117, R117, UR23 ;  /* 0x0000001775753c20 */ /* 0x000fe20008410000 */
[----:B------:R-:W-:Y:S01]  /*9280*/  FMUL.FTZ R110, R110, UR23 ;  /* 0x000000176e6e7c20 */ /* 0x000fe20008410000 */
[----:B------:R-:W-:-:S02]  /*9290*/  HFMA2 R98, -RZ, RZ, 0, 0 ;  /* 0x00000000ff627431 */ /* 0x000fc400000001ff */
[----:B------:R-:W-:Y:S01]  /*92a0*/  @P3 FMUL.FTZ R102, R62, UR7 ;  /* 0x000000073e663c20 */ /* 0x000fe20008410000 */
[----:B------:R-:W-:Y:S01]  /*92b0*/  @P5 FMUL.FTZ R98, R103, R108 ;  /* 0x0000006c67625220 */ /* 0x000fe20000410000 */
        /* <DEDUP_REMOVED lines=16> */
.L_x_10373:
        /* <DEDUP_REMOVED lines=19> */
[----:B------:R-:W-:Y:S01]  /*94f0*/  FMUL.FTZ R96, R110, UR10 ;  /* 0x0000000a6e607c20 */ /* 0x000fe20008410000 */
        /* <DEDUP_REMOVED lines=17> */
[----:B------:R-:W-:Y:S01]  /*9610*/  LOP3.LUT P5, RZ, R105, 0xff, RZ, 0xc0, !PT ;  /* 0x000000ff69ff7812 */ /* 0x000fe200078ac0ff */
[-C--:B------:R-:W-:Y:S01]  /*9620*/  @P3 FMUL.FTZ R96, R102, R103.reuse ;  /* 0x0000006766603220 */ /* 0x080fe20000410000 */
[----:B------:R-:W-:Y:S01]  /*9630*/  FMUL.FTZ R102, R111, UR10 ;  /* 0x0000000a6f667c20 */ /* 0x000fe20008410000 */
        /* <DEDUP_REMOVED lines=8> */
[----:B------:R-:W-:Y:S01]  /*96c0*/  FMUL.FTZ R102, R112, UR10 ;  /* 0x0000000a70667c20 */ /* 0x000fe20008410000 */
        /* <DEDUP_REMOVED lines=10> */
[----:B------:R-:W-:Y:S01]  /*9770*/  FMUL.FTZ R98, R113, UR10 ;  /* 0x0000000a71627c20 */ /* 0x000fe20008410000 */
[----:B------:R-:W-:Y:S01]  /*9780*/  FMUL.FTZ R113, R102, UR23 ;  /* 0x0000001766717c20 */ /* 0x000fe20008410000 */
[----:B------:R-:W-:Y:S02]  /*9790*/  HFMA2 R105, -RZ, RZ, 0, 0 ;  /* 0x00000000ff697431 */ /* 0x000fe400000001ff */
[----:B------:R-:W-:Y:S01]  /*97a0*/  @P6 FMUL.FTZ R105, R104, R103 ;  /* 0x0000006768696220 */ /* 0x000fe20000410000 */
[----:B------:R-:W-:Y:S01]  /*97b0*/  FMUL.FTZ R98, R98, UR7 ;  /* 0x0000000762627c20 */ /* 0x000fe20008410000 */
[----:B------:R-:W-:-:S02]  /*97c0*/  HFMA2 R104, -RZ, RZ, 0, 0 ;  /* 0x00000000ff687431 */ /* 0x000fc400000001ff */
[----:B------:R-:W-:Y:S01]  /*97d0*/  @P4 FMUL.FTZ R104, R110, R113 ;  /* 0x000000716e684220 */ /* 0x000fe20000410000 */
[----:B------:R-:W-:Y:S01]  /*97e0*/  FMUL.FTZ R102, R126, UR10 ;  /* 0x0000000a7e667c20 */ /* 0x000fe20008410000 */
[----:B------:R-:W-:Y:S01]  /*97f0*/  FMUL.FTZ R110, R116, UR10 ;  /* 0x0000000a746e7c20 */ /* 0x000fe20008410000 */
        /* <DEDUP_REMOVED lines=31> */
[----:B------:R-:W-:-:S07]  /*99f0*/  F2FP.F16.F32.PACK_AB R99, R112, R103 ;  /* 0x000000677063723e */ /* 0x000fce00000000ff */
.L_x_10372:
[----:B------:R-:W0:Y:S01]  /*9a00*/  @P0 LDC.64 R100, c[0x0][0x478] ;  /* 0x00011e00ff640b82 */ /* 0x000e220000000a00 */
[----:B------:R-:W-:Y:S01]  /*9a10*/  IMAD.WIDE.U32 R102, R183, 0x10, R206 ;  /* 0x00000010b7667825 */ /* 0x000fe200078e00ce */
[----:B------:R-:W-:-:S03]  /*9a20*/  UIADD3 UR6, UPT, UPT, UR6, UR26, URZ ;  /* 0x0000001a06067290 */ /* 0x000fc6000fffe0ff */
[----:B------:R-:W-:Y:S01]  /*9a30*/  FADD.FTZ R231, R0, R231 ;  /* 0x000000e700e77221 */ /* 0x000fe20000010000 */
        /* <DEDUP_REMOVED lines=106> */
.L_x_10357:
        /* <DEDUP_REMOVED lines=36> */
.L_x_10375:
        /* <DEDUP_REMOVED lines=14> */
.L_x_15713:


//--------------------- .text._ZN10layer_norm22ln_bwd_finalize_kernelINS_22Kernel_traits_finalizeILj4096E6__halfS2_fS2_fjLb1ELj1024ELj4ENS_18Kernel_traits_baseILj4096ES2_S2_fS2_fjLj1024EEEEELb1ELb0EEEvNS_9BwdParamsE --------------------------
	.section	.text._ZN10layer_norm22ln_bwd_finalize_kernelINS_22Kernel_traits_finalizeILj4096E6__halfS2_fS2_fjLb1ELj1024ELj4ENS_18Kernel_traits_baseILj4096ES2_S2_fS2_fjLj1024EEEEELb1ELb0EEEvNS_9BwdParamsE,"ax",@progbits
	.align	128
        .global         _ZN10layer_norm22ln_bwd_finalize_kernelINS_22Kernel_traits_finalizeILj4096E6__halfS2_fS2_fjLb1ELj1024ELj4ENS_18Kernel_traits_baseILj4096ES2_S2_fS2_fjLj1024EEEEELb1ELb0EEEvNS_9BwdParamsE
        .type           _ZN10layer_norm22ln_bwd_finalize_kernelINS_22Kernel_traits_finalizeILj4096E6__halfS2_fS2_fjLb1ELj1024ELj4ENS_18Kernel_traits_baseILj4096ES2_S2_fS2_fjLj1024EEEEELb1ELb0EEEvNS_9BwdParamsE,@function
        .size           _ZN10layer_norm22ln_bwd_finalize_kernelINS_22Kernel_traits_finalizeILj4096E6__halfS2_fS2_fjLb1ELj1024ELj4ENS_18Kernel_traits_baseILj4096ES2_S2_fS2_fjLj1024EEEEELb1ELb0EEEvNS_9BwdParamsE,(.L_x_15714 - _ZN10layer_norm22ln_bwd_finalize_kernelINS_22Kernel_traits_finalizeILj4096E6__halfS2_fS2_fjLb1ELj1024ELj4ENS_18Kernel_traits_baseILj4096ES2_S2_fS2_fjLj1024EEEEELb1ELb0EEEvNS_9BwdParamsE)
        .other          _ZN10layer_norm22ln_bwd_finalize_kernelINS_22Kernel_traits_finalizeILj4096E6__halfS2_fS2_fjLb1ELj1024ELj4ENS_18Kernel_traits_baseILj4096ES2_S2_fS2_fjLj1024EEEEELb1ELb0EEEvNS_9BwdParamsE,@"STO_CUDA_ENTRY STV_DEFAULT"
_ZN10layer_norm22ln_bwd_finalize_kernelINS_22Kernel_traits_finalizeILj4096E6__halfS2_fS2_fjLb1ELj1024ELj4ENS_18Kernel_traits_baseILj4096ES2_S2_fS2_fjLj1024EEEEELb1ELb0EEEvNS_9BwdParamsE:
.text._ZN10layer_norm22ln_bwd_finalize_kernelINS_22Kernel_traits_finalizeILj4096E6__halfS2_fS2_fjLb1ELj1024ELj4ENS_18Kernel_traits_baseILj4096ES2_S2_fS2_fjLj1024EEEEELb1ELb0EEEvNS_9BwdParamsE:
        /* <DEDUP_REMOVED lines=62> */
.L_x_10380:
        /* <DEDUP_REMOVED lines=87> */
.L_x_10379:
[----:B------:R-:W-:Y:S05]  /*0950*/  BSYNC.RECONVERGENT B1 ;  /* 0x0000000000017941 */ /* 0x000fea0003800200 */
.L_x_10378:
        /* <DEDUP_REMOVED lines=49> */
.L_x_10382:
[----:B------:R-:W-:Y:S05]  /*0c70*/  BSYNC.RECONVERGENT B1 ;  /* 0x0000000000017941 */ /* 0x000fea0003800200 */
.L_x_10381:
        /* <DEDUP_REMOVED lines=29> */
.L_x_10384:
[----:B------:R-:W-:Y:S05]  /*0e50*/  BSYNC.RECONVERGENT B1 ;  /* 0x0000000000017941 */ /* 0x000fea0003800200 */
.L_x_10383:
        /* <DEDUP_REMOVED lines=14> */
.L_x_10377:
[----:B------:R-:W-:Y:S05]  /*0f40*/  BSYNC.RECONVERGENT B0 ;  /* 0x0000000000007941 */ /* 0x000fea0003800200 */
.L_x_10376:
        /* <DEDUP_REMOVED lines=75> */
.L_x_10385:
        /* <DEDUP_REMOVED lines=16> */
.L_x_15714:


//--------------------- .text._ZN10layer_norm13ln_bwd_kernelINS_13Kernel_traitsI6__halfS2_fS2_fjLj4096ELj1ELj1ELj4ELj16ENS_18Kernel_traits_baseILj4096ES2_S2_fS2_fjLj128EEEEELb1ELb1ELb1ELb0EEEvNS_9BwdParamsE --------------------------
	.section	.text._ZN10layer_norm13ln_bwd_kernelINS_13Kernel_traitsI6__halfS2_fS2_fjLj4096ELj1ELj1ELj4ELj16ENS_18Kernel_traits_baseILj4096ES2_S2_fS2_fjLj128EEEEELb1ELb1ELb1ELb0EEEvNS_9BwdParamsE,"ax",@progbits
	.align	128
        .global         _ZN10layer_norm13ln_bwd_kernelINS_13Kernel_traitsI6__halfS2_fS2_fjLj4096ELj1ELj1ELj4ELj16ENS_18Kernel_traits_baseILj4096ES2_S2_fS2_fjLj128EEEEELb1ELb1ELb1ELb0EEEvNS_9BwdParamsE
        .type           _ZN10layer_norm13ln_bwd_kernelINS_13Kernel_traitsI6__halfS2_fS2_fjLj4096ELj1ELj1ELj4ELj16ENS_18Kernel_traits_baseILj4096ES2_S2_fS2_fjLj128EEEEELb1ELb1ELb1ELb0EEEvNS_9BwdParamsE,@function
        .size           _ZN10layer_norm13ln_bwd_kernelINS_13Kernel_traitsI6__halfS2_fS2_fjLj4096ELj1ELj1ELj4ELj16ENS_18Kernel_traits_baseILj4096ES2_S2_fS2_fjLj128EEEEELb1ELb1ELb1ELb0EEEvNS_9BwdParamsE,(.L_x_15715 - _ZN10layer_norm13ln_bwd_kernelINS_13Kernel_traitsI6__halfS2_fS2_fjLj4096ELj1ELj1ELj4ELj16ENS_18Kernel_traits_baseILj4096ES2_S2_fS2_fjLj128EEEEELb1ELb1ELb1ELb0EEEvNS_9BwdParamsE)
        .other          _ZN10layer_norm13ln_bwd_kernelINS_13Kernel_traitsI6__halfS2_fS2_fjLj4096ELj1ELj1ELj4ELj16ENS_18Kernel_traits_baseILj4096ES2_S2_fS2_fjLj128EEEEELb1ELb1ELb1ELb0EEEvNS_9BwdParamsE,@"STO_CUDA_ENTRY STV_DEFAULT"
_ZN10layer_norm13ln_bwd_kernelINS_13Kernel_traitsI6__halfS2_fS2_fjLj4096ELj1ELj1ELj4ELj16ENS_18Kernel_traits_baseILj4096ES2_S2_fS2_fjLj128EEEEELb1ELb1ELb1ELb0EEEvNS_9BwdParamsE:
.text._ZN10layer_norm13ln_bwd_kernelINS_13Kernel_traitsI6__halfS2_fS2_fjLj4096ELj1ELj1ELj4ELj16ENS_18Kernel_traits_baseILj4096ES2_S2_fS2_fjLj128EEEEELb1ELb1ELb1ELb0EEEvNS_9BwdParamsE:
        /* <DEDUP_REMOVED lines=156> */
.L_x_10775:
[----:B0-----:R-:W-:-:S06]  /*09c0*/  UIMAD.WIDE UR6, UR11, 0x4, UR18 ;  /* 0x000000040b0678a5 */ /* 0x001fcc000f8e0212 */
[----:B-123--:R-:W-:Y:S02]  /*09d0*/  MOV R8, UR6 ;  /* 0x0000000600087c02 */ /* 0x00efe40008000f00 */
[----:B------:R-:W-:-:S05]  /*09e0*/  MOV R9, UR7 ;  /* 0x0000000700097c02 */ /* 0x000fca0008000f00 */
[----:B------:R0:W2:Y:S01]  /*09f0*/  LDG.E R8, desc[UR20][R8.64] ;  /* 0x0000001408087981 */ /* 0x0000a2000c1e1900 */
[----:B------:R-:W-:-:S06]  /*0a00*/  UIMAD.WIDE UR6, UR11, 0x4, UR14 ;  /* 0x000000040b0678a5 */ /* 0x000fcc000f8e020e */
[----:B0-----:R-:W-:Y:S02]  /*0a10*/  MOV R9, UR7 ;  /* 0x0000000700097c02 */ /* 0x001fe40008000f00 */
[----:B--2---:R-:W-:Y:S02]  /*0a20*/  R2UR UR32, R8 ;  /* 0x00000000082072ca */ /* 0x004fe400000e0000 */
[----:B------:R-:W-:-:S05]  /*0a30*/  MOV R8, UR6 ;  /* 0x0000000600087c02 */ /* 0x000fca0008000f00 */
        /* <DEDUP_REMOVED lines=34> */
[----:B--2---:R-:W-:Y:S02]  /*0c60*/  FSEL R192, R8, RZ, !P0 ;  /* 0x000000ff08c07208 */ /* 0x004fe40004000000 */
[----:B------:R-:W-:Y:S02]  /*0c70*/  PLOP3.LUT P0, PT, PT, PT, UP3, 0x80, 0x8 ;  /* 0x000000000008781c */ /* 0x000fe40003f0f038 */
[----:B------:R-:W-:Y:S01]  /*0c80*/  MOV R8, UR8 ;  /* 0x0000000800087c02 */ /* 0x000fe20008000f00 */
[----:B------:R-:W-:Y:S01]  /*0c90*/  USHF.R.S32.HI UR8, URZ, 0x1f, UR7 ;  /* 0x0000001fff087899 */ /* 0x000fe20008011407 */
[----:B------:R-:W-:-:S03]  /*0ca0*/  R2UR UR34, R192 ;  /* 0x00000000c02272ca */ /* 0x000fc600000e0000 */
[----:B------:R-:W-:-:S06]  /*0cb0*/  ULEA.HI UR8, UR8, UR7, URZ, 0x3 ;  /* 0x0000000708087291 */ /* 0x000fcc000f8f18ff */
        /* <DEDUP_REMOVED lines=8> */
[----:B------:R-:W1:Y:S01]  /*0d40*/  LDC.64 R16, c[0x0][0x3a8] ;  /* 0x0000ea00ff107b82 */ /* 0x000e620000000a00 */
[----:B------:R-:W2:Y:S04]  /*0d50*/  LDL.LU R222, [R1+0x2c] ;  /* 0x00002c0001de7983 */ /* 0x000ea80000300800 */
[----:B------:R-:W3:Y:S03]  /*0d60*/  LDL.LU R208, [R1+0x30] ;  /* 0x0000300001d07983 */ /* 0x000ee60000300800 */
[----:B------:R-:W4:Y:S01]  /*0d70*/  LDC.64 R196, c[0x0][0x428] ;  /* 0x00010a00ffc47b82 */ /* 0x000f220000000a00 */
[----:B------:R-:W3:Y:S01]  /*0d80*/  LDL.LU R210, [R1+0x34] ;  /* 0x0000340001d27983 */ /* 0x000ee20000300800 */
[----:B------:R-:W-:-:S03]  /*0d90*/  ISETP.NE.U32.AND P0, PT, RZ, UR24, PT ;  /* 0x00000018ff007c0c */ /* 0x000fc6000bf05070 */
[----:B------:R-:W3:Y:S03]  /*0da0*/  LDL.LU R216, [R1+0x38] ;  /* 0x0000380001d87983 */ /* 0x000ee60000300800 */
[----:B------:R-:W4:Y:S01]  /*0db0*/  LDC.64 R214, c[0x0][0x3b0] ;  /* 0x0000ec00ffd67b82 */ /* 0x000f220000000a00 */
[----:B-1----:R-:W-:-:S05]  /*0dc0*/  IMAD.WIDE.U32 R16, R8, 0x20, R16 ;  /* 0x0000002008107825 */ /* 0x002fca00078e0010 */
[----:B0-----:R-:W2:Y:S01]  /*0dd0*/  LDG.E.128 R192, desc[UR20][R16.64] ;  /* 0x0000001410c07981 */ /* 0x001ea2000c1e1d00 */
[----:B----4-:R-:W-:-:S03]  /*0de0*/  IMAD.WIDE.U32 R196, R228, 0x10, R196 ;  /* 0x00000010e4c47825 */ /* 0x010fc600078e00c4 */
[----:B------:R0:W4:Y:S04]  /*0df0*/  LDG.E.128 R200, desc[UR20][R16.64+0x10] ;  /* 0x0000101410c87981 */ /* 0x000128000c1e1d00 */
[----:B------:R-:W3:Y:S01]  /*0e00*/  LDG.E.128 R196, desc[UR20][R196.64] ;  /* 0x00000014c4c47981 */ /* 0x000ee2000c1e1d00 */
[----:B------:R-:W-:-:S13]  /*0e10*/  ISETP.NE.AND.EX P0, PT, RZ, UR25, PT, P0 ;  /* 0x00000019ff007c0c */ /* 0x000fda000bf05300 */
[----:B0-----:R-:W0:Y:S02]  /*0e20*/  @P0 LDC.64 R16, c[0x0][0x438] ;  /* 0x00010e00ff100b82 */ /* 0x001e240000000a00 */
[----:B0-----:R-:W-:-:S05]  /*0e30*/  @P0 IMAD.WIDE.U32 R16, R8, 0x20, R16 ;  /* 0x0000002008100825 */ /* 0x001fca00078e0010 */
[----:B------:R-:W5:Y:S04]  /*0e40*/  @P0 LDG.E.128 R32, desc[UR20][R16.64] ;  /* 0x0000001410200981 */ /* 0x000f68000c1e1d00 */
[----:B------:R0:W5:Y:S02]  /*0e50*/  @P0 LDG.E.128 R28, desc[UR20][R16.64+0x10] ;  /* 0x00001014101c0981 */ /* 0x000164000c1e1d00 */
[----:B0-----:R-:W-:-:S06]  /*0e60*/  IMAD.WIDE.U32 R16, R9, 0x8, R214 ;  /* 0x0000000809107825 */ /* 0x001fcc00078e00d6 */
[----:B------:R-:W5:Y:S02]  /*0e70*/  LDG.E.64 R16, desc[UR20][R16.64] ;  /* 0x0000001410107981 */ /* 0x000f64000c1e1b00 */
[----:B-----5:R-:W-:Y:S01]  /*0e80*/  HADD2.F32 R243, -RZ, R156.H1_H1 ;  /* 0x3000009cfff37230 */ /* 0x020fe20000004100 */
[----:B------:R-:W-:Y:S02]  /*0e90*/  IADD3 R228, PT, PT, R228, 0x80, RZ ;  /* 0x00000080e4e47810 */ /* 0x000fe40007ffe0ff */
[----:B------:R-:W-:Y:S02]  /*0ea0*/  IADD3 R9, PT, PT, R9, 0x80, RZ ;  /* 0x0000008009097810 */ /* 0x000fe40007ffe0ff */
[----:B------:R-:W-:Y:S01]  /*0eb0*/  IADD3 R8, PT, PT, R8, 0x80, RZ ;  /* 0x0000008008087810 */ /* 0x000fe20007ffe0ff */
[----:B--2---:R-:W-:Y:S01]  /*0ec0*/  FADD.FTZ R192, R192, -UR34 ;  /* 0x80000022c0c07e21 */ /* 0x004fe20008010000 */
[----:B------:R-:W-:-:S03]  /*0ed0*/  FADD.FTZ R193, R193, -UR34 ;  /* 0x80000022c1c17e21 */ /* 0x000fc60008010000 */
[----:B------:R-:W-:Y:S01]  /*0ee0*/  FMUL.FTZ R248, R192, UR32 ;  /* 0x00000020c0f87c20 */ /* 0x000fe20008410000 */
[----:B------:R-:W-:Y:S02]  /*0ef0*/  HADD2.F32 R192, -RZ, R156.H0_H0 ;  /* 0x2000009cffc07230 */ /* 0x000fe40000004100 */
[----:B---3--:R-:W-:Y:S02]  /*0f00*/  HADD2.F32 R231, -RZ, R196.H0_H0 ;  /* 0x200000c4ffe77230 */ /* 0x008fe40000004100 */
[----:B------:R-:W-:Y:S01]  /*0f10*/  FADD.FTZ R194, R194, -UR34 ;  /* 0x80000022c2c27e21 */ /* 0x000fe20008010000 */
[----:B------:R-:W-:Y:S01]  /*0f20*/  FMUL.FTZ R247, R193, UR32 ;  /* 0x00000020c1f77c20 */ /* 0x000fe20008410000 */
[----:B------:R-:W-:Y:S02]  /*0f30*/  HADD2.F32 R193, -RZ, R157.H0_H0 ;  /* 0x2000009dffc17230 */ /* 0x000fe40000004100 */
[----:B------:R-:W-:Y:S01]  /*0f40*/  FADD.FTZ R96, R96, R231 ;  /* 0x000000e760607221 */ /* 0x000fe20000010000 */
[-C--:B------:R-:W-:Y:S01]  /*0f50*/  FFMA.FTZ R222, R248, R231.reuse, R222 ;  /* 0x000000e7f8de7223 */ /* 0x080fe200000100de */
[----:B------:R-:W-:Y:S01]  /*0f60*/  FMUL.FTZ R231, R192, R231 ;  /* 0x000000e7c0e77220 */ /* 0x000fe20000410000 */
[----:B------:R-:W-:-:S02]  /*0f70*/  HADD2.F32 R192, -RZ, R197.H0_H0 ;  /* 0x200000c5ffc07230 */ /* 0x000fc40000004100 */
[----:B------:R-:W-:Y:S01]  /*0f80*/  FMUL.FTZ R242, R194, UR32 ;  /* 0x00000020c2f27c20 */ /* 0x000fe20008410000 */
[----:B------:R-:W-:Y:S01]  /*0f90*/  FADD.FTZ R195, R195, -UR34 ;  /* 0x80000022c3c37e21 */ /* 0x000fe20008010000 */
[----:B------:R-:W-:Y:S02]  /*0fa0*/  HADD2.F32 R196, -RZ, R196.H1_H1 ;  /* 0x300000c4ffc47230 */ /* 0x000fe40000004100 */
[----:B------:R-:W-:Y:S01]  /*0fb0*/  FADD.FTZ R98, R98, R192 ;  /* 0x000000c062627221 */ /* 0x000fe20000010000 */
[-C--:B------:R-:W-:Y:S01]  /*0fc0*/  FFMA.FTZ R210, R242, R192.reuse, R210 ;  /* 0x000000c0f2d27223 */ /* 0x080fe200000100d2 */
[----:B------:R-:W-:Y:S01]  /*0fd0*/  FMUL.FTZ R235, R193, R192 ;  /* 0x000000c0c1eb7220 */ /* 0x000fe20000410000 */
[----:B------:R-:W-:Y:S02]  /*0fe0*/  HADD2.F32 R192, -RZ, R197.H1_H1 ;  /* 0x300000c5ffc07230 */ /* 0x000fe40000004100 */
[----:B----4-:R-:W-:Y:S01]  /*0ff0*/  FADD.FTZ R194, R200, -UR34 ;  /* 0x80000022c8c27e21 */ /* 0x010fe20008010000 */
[----:B------:R-:W-:-:S02]  /*1000*/  HADD2.F32 R193, -RZ, R157.H1_H1 ;  /* 0x3000009dffc17230 */ /* 0x000fc40000004100 */
[----:B------:R-:W-:Y:S01]  /*1010*/  FMUL.FTZ R230, R195, UR32 ;  /* 0x00000020c3e67c20 */ /* 0x000fe20008410000 */
[----:B------:R0:W-:Y:S01]  /*1020*/  STL [R1+0x2c], R222 ;  /* 0x00002cde01007387 */ /* 0x0001e20000100800 */
[----:B------:R-:W-:Y:S01]  /*1030*/  FFMA.FTZ R208, R247, R196, R208 ;  /* 0x000000c4f7d07223 */ /* 0x000fe200000100d0 */
[----:B------:R-:W-:Y:S01]  /*1040*/  FADD.FTZ R99, R99, R192 ;  /* 0x000000c063637221 */ /* 0x000fe20000010000 */
[-C--:B------:R-:W-:Y:S01]  /*1050*/  FMUL.FTZ R223, R193, R192.reuse ;  /* 0x000000c0c1df7220 */ /* 0x080fe20000410000 */
[----:B------:R-:W-:Y:S01]  /*1060*/  FFMA.FTZ R216, R230, R192, R216 ;  /* 0x000000c0e6d87223 */ /* 0x000fe200000100d8 */
[----:B------:R-:W-:Y:S02]  /*1070*/  HADD2.F32 R193, -RZ, R198.H0_H0 ;  /* 0x200000c6ffc17230 */ /* 0x000fe40000004100 */
[----:B------:R-:W-:Y:S01]  /*1080*/  FADD.FTZ R192, R201, -UR34 ;  /* 0x80000022c9c07e21 */ /* 0x000fe20008010000 */
[----:B0-----:R-:W-:Y:S01]  /*1090*/  FMUL.FTZ R222, R194, UR32 ;  /* 0x00000020c2de7c20 */ /* 0x001fe20008410000 */
[----:B------:R-:W-:Y:S01]  /*10a0*/  HADD2.F32 R194, -RZ, R158.H0_H0 ;  /* 0x2000009effc27230 */ /* 0x000fe20000004100 */
[----:B------:R0:W-:Y:S01]  /*10b0*/  STL [R1+0x30], R208 ;  /* 0x000030d001007387 */ /* 0x0001e20000100800 */
[----:B------:R-:W-:Y:S01]  /*10c0*/  FADD.FTZ R92, R92, R193 ;  /* 0x000000c15c5c7221 */ /* 0x000fe20000010000 */
[----:B------:R-:W-:-:S02]  /*10d0*/  FFMA.FTZ R124, R222, R193, R124 ;  /* 0x000000c1de7c7223 */ /* 0x000fc4000001007c */
[----:B------:R1:W-:Y:S01]  /*10e0*/  STL [R1+0x34], R210 ;  /* 0x000034d201007387 */ /* 0x0003e20000100800 */
[----:B0-----:R-:W-:Y:S01]  /*10f0*/  FMUL.FTZ R208, R194, R193 ;  /* 0x000000c1c2d07220 */ /* 0x001fe20000410000 */
[----:B------:R-:W-:Y:S02]  /*1100*/  HADD2.F32 R193, -RZ, R198.H1_H1 ;  /* 0x300000c6ffc17230 */ /* 0x000fe40000004100 */
[----:B-1----:R-:W-:Y:S01]  /*1110*/  FMUL.FTZ R210, R192, UR32 ;  /* 0x00000020c0d27c20 */ /* 0x002fe20008410000 */
[----:B------:R-:W-:Y:S02]  /*1120*/  HADD2.F32 R192, -RZ, R158.H1_H1 ;  /* 0x3000009effc07230 */ /* 0x000fe40000004100 */
[----:B------:R-:W-:Y:S01]  /*1130*/  FADD.FTZ R194, R202, -UR34 ;  /* 0x80000022cac27e21 */ /* 0x000fe20008010000 */
[----:B------:R0:W-:Y:S01]  /*1140*/  STL [R1+0x38], R216 ;  /* 0x000038d801007387 */ /* 0x0001e20000100800 */
[----:B------:R-:W-:Y:S01]  /*1150*/  FADD.FTZ R93, R93, R193 ;  /* 0x000000c15d5d7221 */ /* 0x000fe20000010000 */
[-C--:B------:R-:W-:Y:S01]  /*1160*/  FFMA.FTZ R125, R210, R193.reuse, R125 ;  /* 0x000000c1d27d7223 */ /* 0x080fe2000001007d */
[----:B------:R-:W-:Y:S01]  /*1170*/  FMUL.FTZ R215, R194, UR32 ;  /* 0x00000020c2d77c20 */ /* 0x000fe20008410000 */
[----:B------:R-:W-:Y:S01]  /*1180*/  FADD.FTZ R195, R203, -UR34 ;  /* 0x80000022cbc37e21 */ /* 0x000fe20008010000 */
[----:B------:R-:W-:Y:S01]  /*1190*/  FADD.FTZ R97, R97, R196 ;  /* 0x000000c461617221 */ /* 0x000fe20000010000 */
[----:B0-----:R-:W-:Y:S01]  /*11a0*/  FMUL.FTZ R216, R192, R193 ;  /* 0x000000c1c0d87220 */ /* 0x001fe20000410000 */
[----:B------:R-:W-:-:S02]  /*11b0*/  HADD2.F32 R192, -RZ, R199.H0_H0 ;  /* 0x200000c7ffc07230 */ /* 0x000fc40000004100 */
[----:B------:R-:W-:Y:S02]  /*11c0*/  HADD2.F32 R193, -RZ, R159.H0_H0 ;  /* 0x2000009fffc17230 */ /* 0x000fe40000004100 */
[----:B------:R-:W-:Y:S01]  /*11d0*/  FMUL.FTZ R243, R243, R196 ;  /* 0x000000c4f3f37220 */ /* 0x000fe20000410000 */
[----:B------:R-:W-:Y:S01]  /*11e0*/  FMUL.FTZ R196, R195, UR32 ;  /* 0x00000020c3c47c20 */ /* 0x000fe20008410000 */
[----:B------:R-:W-:Y:S01]  /*11f0*/  FADD.FTZ R94, R94, R192 ;  /* 0x000000c05e5e7221 */ /* 0x000fe20000010000 */
[-C--:B------:R-:W-:Y:S01]  /*1200*/  FFMA.FTZ R126, R215, R192.reuse, R126 ;  /* 0x000000c0d77e7223 */ /* 0x080fe2000001007e */
[----:B------:R-:W-:Y:S01]  /*1210*/  FMUL.FTZ R214, R193, R192 ;  /* 0x000000c0c1d67220 */ /* 0x000fe20000410000 */
[----:B------:R-:W-:Y:S02]  /*1220*/  HADD2.F32 R192, -RZ, R199.H1_H1 ;  /* 0x300000c7ffc07230 */ /* 0x000fe40000004100 */
[----:B------:R-:W-:Y:S02]  /*1230*/  HADD2.F32 R195, -RZ, R159.H1_H1 ;  /* 0x3000009fffc37230 */ /* 0x000fe40000004100 */
[----:B------:R-:W-:Y:S01]  /*1240*/  FADD.FTZ R193, RZ, R231 ;  /* 0x000000e7ffc17221 */ /* 0x000fe20000010000 */
[----:B------:R-:W-:-:S02]  /*1250*/  FFMA.FTZ R194, R248, R231, RZ ;  /* 0x000000e7f8c27223 */ /* 0x000fc400000100ff */
[----:B------:R-:W-:Y:S01]  /*1260*/  FMUL.FTZ R197, R195, R192 ;  /* 0x000000c0c3c57220 */ /* 0x000fe20000410000 */
        /* <DEDUP_REMOVED lines=15> */
[C---:B------:R-:W-:Y:S01]  /*1360*/  FFMA.FTZ R127, R196.reuse, R192, R127 ;  /* 0x000000c0c47f7223 */ /* 0x040fe2000001007f */
[----:B------:R-:W-:Y:S01]  /*1370*/  FADD.FTZ R227, R193, R197 ;  /* 0x000000c5c1e37221 */ /* 0x000fe20000010000 */
[----:B-1----:R-:W-:-:S07]  /*1380*/  FFMA.FTZ R226, R196, R197, R194 ;  /* 0x000000c5c4e27223 */ /* 0x002fce00000100c2 */
.L_x_10390:
[----:B---34-:R-:W-:Y:S05]  /*1390*/  BSYNC.RECONVERGENT B1 ;  /* 0x0000000000017941 */ /* 0x018fea0003800200 */
.L_x_10389:
[----:B------:R-:W-:Y:S04]  /*13a0*/  BSSY.RECONVERGENT B1, `(.L_x_10391) ;  /* 0x0000061000017945 */ /* 0x000fe80003800200 */
[----:B------:R-:W-:Y:S05]  /*13b0*/  @!P2 BRA `(.L_x_10392) ;  /* 0x00000004007ca947 */ /* 0x000fea0003800000 */
[----:B------:R-:W1:Y:S08]  /*13c0*/  LDC.64 R18, c[0x0][0x3a8] ;  /* 0x0000ea00ff127b82 */ /* 0x000e700000000a00 */
[----:B0-----:R-:W0:Y:S01]  /*13d0*/  LDC.64 R192, c[0x0][0x428] ;  /* 0x00010a00ffc07b82 */ /* 0x001e220000000a00 */
[----:B------:R-:W-:-:S07]  /*13e0*/  ISETP.NE.U32.AND P0, PT, RZ, UR24, PT ;  /* 0x00000018ff007c0c */ /* 0x000fce000bf05070 */
[----:B------:R-:W2:Y:S01]  /*13f0*/  LDC.64 R212, c[0x0][0x3b0] ;  /* 0x0000ec00ffd47b82 */ /* 0x000ea20000000a00 */
[----:B-1----:R-:W-:-:S05]  /*1400*/  IMAD.WIDE.U32 R18, R8, 0x20, R18 ;  /* 0x0000002008127825 */ /* 0x002fca00078e0012 */
[----:B------:R-:W3:Y:S01]  /*1410*/  LDG.E.128 R200, desc[UR20][R18.64] ;  /* 0x0000001412c87981 */ /* 0x000ee2000c1e1d00 */
[----:B0-----:R-:W-:-:S03]  /*1420*/  IMAD.WIDE.U32 R192, R228, 0x10, R192 ;  /* 0x00000010e4c07825 */ /* 0x001fc600078e00c0 */
[----:B------:R0:W4:Y:S04]  /*1430*/  LDG.E.128 R196, desc[UR20][R18.64+0x10] ;  /* 0x0000101412c47981 */ /* 0x000128000c1e1d00 */
[----:B------:R-:W4:Y:S01]  /*1440*/  LDG.E.128 R192, desc[UR20][R192.64] ;  /* 0x00000014c0c07981 */ /* 0x000f22000c1e1d00 */
[----:B------:R-:W-:-:S13]  /*1450*/  ISETP.NE.AND.EX P0, PT, RZ, UR25, PT, P0 ;  /* 0x00000019ff007c0c */ /* 0x000fda000bf05300 */
[----:B0-----:R-:W0:Y:S02]  /*1460*/  @P0 LDC.64 R18, c[0x0][0x438] ;  /* 0x00010e00ff120b82 */ /* 0x001e240000000a00 */
[----:B0-----:R-:W-:-:S05]  /*1470*/  @P0 IMAD.WIDE.U32 R18, R8, 0x20, R18 ;  /* 0x0000002008120825 */ /* 0x001fca00078e0012 */
[----:B------:R-:W5:Y:S04]  /*1480*/  @P0 LDG.E.128 R24, desc[UR20][R18.64] ;  /* 0x0000001412180981 */ /* 0x000f68000c1e1d00 */
[----:B------:R2:W5:Y:S02]  /*1490*/  @P0 LDG.E.128 R20, desc[UR20][R18.64+0x10] ;  /* 0x0000101412140981 */ /* 0x000564000c1e1d00 */
[----:B--2---:R-:W-:-:S06]  /*14a0*/  IMAD.WIDE.U32 R18, R9, 0x8, R212 ;  /* 0x0000000809127825 */ /* 0x004fcc00078e00d4 */
[----:B------:R-:W5:Y:S01]  /*14b0*/  LDG.E.64 R18, desc[UR20][R18.64] ;  /* 0x0000001412127981 */ /* 0x000f62000c1e1b00 */
[----:B------:R-:W-:Y:S02]  /*14c0*/  IADD3 R228, PT, PT, R228, 0x80, RZ ;  /* 0x00000080e4e47810 */ /* 0x000fe40007ffe0ff */
[----:B------:R-:W-:Y:S02]  /*14d0*/  IADD3 R9, PT, PT, R9, 0x80, RZ ;  /* 0x0000008009097810 */ /* 0x000fe40007ffe0ff */
[----:B------:R-:W-:Y:S01]  /*14e0*/  IADD3 R8, PT, PT, R8, 0x80, RZ ;  /* 0x0000008008087810 */ /* 0x000fe20007ffe0ff */
[----:B---3--:R-:W-:-:S04]  /*14f0*/  FADD.FTZ R200, R200, -UR34 ;  /* 0x80000022c8c87e21 */ /* 0x008fc80008010000 */
[----:B------:R-:W-:Y:S01]  /*1500*/  FMUL.FTZ R209, R200, UR32 ;  /* 0x00000020c8d17c20 */ /* 0x000fe20008410000 */
[----:B------:R-:W-:Y:S01]  /*1510*/  FADD.FTZ R2, R201, -UR34 ;  /* 0x80000022c9027e21 */ /* 0x000fe20008010000 */
[----:B-----5:R-:W-:Y:S02]  /*1520*/  HADD2.F32 R200, -RZ, R148.H0_H0 ;  /* 0x20000094ffc87230 */ /* 0x020fe40000004100 */
[----:B----4-:R-:W-:Y:S01]  /*1530*/  HADD2.F32 R7, -RZ, R192.H0_H0 ;  /* 0x200000c0ff077230 */ /* 0x010fe20000004100 */
[----:B------:R-:W-:Y:S01]  /*1540*/  MOV R201, R209 ;  /* 0x000000d100c97202 */ /* 0x000fe20000000f00 */
[----:B------:R-:W-:Y:S01]  /*1550*/  FMUL.FTZ R245, R2, UR32 ;  /* 0x0000002002f57c20 */ /* 0x000fe20008410000 */
[----:B------:R-:W-:Y:S02]  /*1560*/  HADD2.F32 R2, -RZ, R148.H1_H1 ;  /* 0x30000094ff027230 */ /* 0x000fe40000004100 */
[----:B------:R-:W-:Y:S01]  /*1570*/  FADD.FTZ R88, R88, R7 ;  /* 0x0000000758587221 */ /* 0x000fe20000010000 */
[-C--:B------:R-:W-:Y:S01]  /*1580*/  FFMA.FTZ R120, R201, R7.reuse, R120 ;  /* 0x00000007c9787223 */ /* 0x080fe20000010078 */
[----:B------:R-:W-:Y:S01]  /*1590*/  FMUL.FTZ R251, R200, R7 ;  /* 0x00000007c8fb7220 */ /* 0x000fe20000410000 */
[----:B------:R-:W-:-:S02]  /*15a0*/  HADD2.F32 R7, -RZ, R192.H1_H1 ;  /* 0x300000c0ff077230 */ /* 0x000fc40000004100 */
[----:B------:R-:W-:-:S03]  /*15b0*/  FADD.FTZ R192, R202, -UR34 ;  /* 0x80000022cac07e21 */ /* 0x000fc60008010000 */
[----:B------:R-:W-:Y:S01]  /*15c0*/  FADD.FTZ R89, R89, R7 ;  /* 0x0000000759597221 */ /* 0x000fe20000010000 */
[-C--:B------:R-:W-:Y:S01]  /*15d0*/  FFMA.FTZ R121, R245, R7.reuse, R121 ;  /* 0x00000007f5797223 */ /* 0x080fe20000010079 */
[----:B------:R-:W-:Y:S01]  /*15e0*/  FMUL.FTZ R241, R2, R7 ;  /* 0x0000000702f17220 */ /* 0x000fe20000410000 */
[----:B------:R-:W-:Y:S01]  /*15f0*/  FMUL.FTZ R237, R192, UR32 ;  /* 0x00000020c0ed7c20 */ /* 0x000fe20008410000 */
[----:B------:R-:W-:Y:S02]  /*1600*/  HADD2.F32 R7, -RZ, R193.H0_H0 ;  /* 0x200000c1ff077230 */ /* 0x000fe40000004100 */
[----:B------:R-:W-:Y:S01]  /*1610*/  FADD.FTZ R2, R203, -UR34 ;  /* 0x80000022cb027e21 */ /* 0x000fe20008010000 */
[----:B------:R-:W-:Y:S02]  /*1620*/  HADD2.F32 R192, -RZ, R149.H0_H0 ;  /* 0x20000095ffc07230 */ /* 0x000fe40000004100 */
[----:B------:R-:W-:Y:S01]  /*1630*/  FADD.FTZ R90, R90, R7 ;  /* 0x000000075a5a7221 */ /* 0x000fe20000010000 */
[----:B------:R-:W-:-:S02]  /*1640*/  FFMA.FTZ R122, R237, R7, R122 ;  /* 0x00000007ed7a7223 */ /* 0x000fc4000001007a */
[----:B------:R-:W-:Y:S01]  /*1650*/  FMUL.FTZ R234, R192, R7 ;  /* 0x00000007c0ea7220 */ /* 0x000fe20000410000 */
[----:B------:R-:W-:Y:S01]  /*1660*/  FMUL.FTZ R225, R2, UR32 ;  /* 0x0000002002e17c20 */ /* 0x000fe20008410000 */
[----:B------:R-:W-:Y:S02]  /*1670*/  HADD2.F32 R7, -RZ, R193.H1_H1 ;  /* 0x300000c1ff077230 */ /* 0x000fe40000004100 */
[----:B------:R-:W-:Y:S02]  /*1680*/  HADD2.F32 R2, -RZ, R149.H1_H1 ;  /* 0x30000095ff027230 */ /* 0x000fe40000004100 */
[----:B------:R-:W-:Y:S01]  /*1690*/  FADD.FTZ R192, R196, -UR34 ;  /* 0x80000022c4c07e21 */ /* 0x000fe20008010000 */
[----:B------:R-:W-:Y:S01]  /*16a0*/  FADD.FTZ R91, R91, R7 ;  /* 0x000000075b5b7221 */ /* 0x000fe20000010000 */
[-C--:B------:R-:W-:Y:S01]  /*16b0*/  FFMA.FTZ R123, R225, R7.reuse, R123 ;  /* 0x00000007e17b7223 */ /* 0x080fe2000001007b */
[----:B------:R-:W-:Y:S01]  /*16c0*/  FMUL.FTZ R221, R2, R7 ;  /* 0x0000000702dd7220 */ /* 0x000fe20000410000 */
[----:B------:R-:W-:Y:S01]  /*16d0*/  FMUL.FTZ R2, R192, UR32 ;  /* 0x00000020c0027c20 */ /* 0x000fe20008410000 */
[----:B------:R-:W-:-:S02]  /*16e0*/  HADD2.F32 R7, -RZ, R194.H0_H0 ;  /* 0x200000c2ff077230 */ /* 0x000fc40000004100 */
[----:B------:R-:W-:Y:S01]  /*16f0*/  FADD.FTZ R192, R197, -UR34 ;  /* 0x80000022c5c07e21 */ /* 0x000fe20008010000 */
[----:B------:R-:W-:Y:S01]  /*1700*/  HADD2.F32 R193, -RZ, R150.H0_H0 ;  /* 0x20000096ffc17230 */ /* 0x000fe20000004100 */
[----:B------:R0:W-:Y:S01]  /*1710*/  STL [R1], R209 ;  /* 0x000000d101007387 */ /* 0x0001e20000100800 */
[----:B------:R-:W-:Y:S02]  /*1720*/  HADD2.F32 R194, -RZ, R194.H1_H1 ;  /* 0x300000c2ffc27230 */ /* 0x000fe40000004100 */
[----:B------:R-:W-:Y:S01]  /*1730*/  FADD.FTZ R84, R84, R7 ;  /* 0x0000000754547221 */ /* 0x000fe20000010000 */
[-C--:B------:R-:W-:Y:S01]  /*1740*/  FFMA.FTZ R116, R2, R7.reuse, R116 ;  /* 0x0000000702747223 */ /* 0x080fe20000010074 */
[----:B------:R-:W-:Y:S01]  /*1750*/  FMUL.FTZ R7, R193, R7 ;  /* 0x00000007c1077220 */ /* 0x000fe20000410000 */
[----:B------:R-:W-:Y:S01]  /*1760*/  FADD.FTZ R193, R198, -UR34 ;  /* 0x80000022c6c17e21 */ /* 0x000fe20008010000 */
[----:B0-----:R-:W-:Y:S01]  /*1770*/  FMUL.FTZ R209, R192, UR32 ;  /* 0x00000020c0d17c20 */ /* 0x001fe20008410000 */
[----:B------:R-:W-:-:S02]  /*1780*/  HADD2.F32 R192, -RZ, R150.H1_H1 ;  /* 0x30000096ffc07230 */ /* 0x000fc40000004100 */
[----:B------:R-:W-:Y:S01]  /*1790*/  FMUL.FTZ R212, R193, UR32 ;  /* 0x00000020c1d47c20 */ /* 0x000fe20008410000 */
[----:B------:R-:W-:Y:S02]  /*17a0*/  HADD2.F32 R193, -RZ, R151.H0_H0 ;  /* 0x20000097ffc17230 */ /* 0x000fe40000004100 */
[----:B------:R-:W-:Y:S01]  /*17b0*/  FMUL.FTZ R213, R192, R194 ;  /* 0x000000c2c0d57220 */ /* 0x000fe20000410000 */
[----:B------:R-:W-:-:S05]  /*17c0*/  HADD2.F32 R192, -RZ, R195.H0_H0 ;  /* 0x200000c3ffc07230 */ /* 0x000fca0000004100 */
[----:B------:R-:W-:Y:S01]  /*17d0*/  FMUL.FTZ R211, R193, R192 ;  /* 0x000000c0c1d37220 */ /* 0x000fe20000410000 */
[----:B------:R-:W-:Y:S01]  /*17e0*/  FFMA.FTZ R193, R201, R251, R226 ;  /* 0x000000fbc9c17223 */ /* 0x000fe200000100e2 */
[----:B------:R-:W-:Y:S01]  /*17f0*/  FADD.FTZ R85, R85, R194 ;  /* 0x000000c255557221 */ /* 0x000fe20000010000 */
[----:B------:R-:W-:Y:S02]  /*1800*/  FFMA.FTZ R117, R209, R194, R117 ;  /* 0x000000c2d1757223 */ /* 0x000fe40000010075 */
[----:B------:R-:W-:Y:S01]  /*1810*/  FFMA.FTZ R193, R245, R241, R193 ;  /* 0x000000f1f5c17223 */ /* 0x000fe200000100c1 */
[----:B------:R-:W-:-:S03]  /*1820*/  FADD.FTZ R194, R199, -UR34 ;  /* 0x80000022c7c27e21 */ /* 0x000fc60008010000 */
[----:B------:R-:W-:Y:S01]  /*1830*/  FFMA.FTZ R193, R237, R234, R193 ;  /* 0x000000eaedc17223 */ /* 0x000fe200000100c1 */
[----:B------:R-:W-:Y:S01]  /*1840*/  FMUL.FTZ R196, R194, UR32 ;  /* 0x00000020c2c47c20 */ /* 0x000fe20008410000 */
[----:B------:R-:W-:Y:S02]  /*1850*/  HADD2.F32 R195, -RZ, R195.H1_H1 ;  /* 0x300000c3ffc37230 */ /* 0x000fe40000004100 */
[----:B------:R-:W-:Y:S01]  /*1860*/  FFMA.FTZ R194, R225, R221, R193 ;  /* 0x000000dde1c27223 */ /* 0x000fe200000100c1 */
[----:B------:R-:W-:Y:S02]  /*1870*/  HADD2.F32 R193, -RZ, R151.H1_H1 ;  /* 0x30000097ffc17230 */ /* 0x000fe40000004100 */
[----:B------:R-:W-:Y:S01]  /*1880*/  FADD.FTZ R86, R86, R192 ;  /* 0x000000c056567221 */ /* 0x000fe20000010000 */
[----:B------:R-:W-:Y:S01]  /*1890*/  FFMA.FTZ R118, R212, R192, R118 ;  /* 0x000000c0d4767223 */ /* 0x000fe20000010076 */
[----:B------:R-:W-:Y:S01]  /*18a0*/  FADD.FTZ R192, R227, R251 ;  /* 0x000000fbe3c07221 */ /* 0x000fe20000010000 */
[----:B------:R-:W-:-:S03]  /*18b0*/  FMUL.FTZ R197, R193, R195 ;  /* 0x000000c3c1c57220 */ /* 0x000fc60000410000 */
[----:B------:R-:W-:Y:S01]  /*18c0*/  FADD.FTZ R192, R192, R241 ;  /* 0x000000f1c0c07221 */ /* 0x000fe20000010000 */
[----:B------:R1:W-:Y:S03]  /*18d0*/  STL [R1+0xc], R196 ;  /* 0x00000cc401007387 */ /* 0x0003e60000100800 */
[----:B------:R-:W-:Y:S01]  /*18e0*/  FADD.FTZ R192, R192, R234 ;  /* 0x000000eac0c07221 */ /* 0x000fe20000010000 */
[----:B------:R1:W-:Y:S03]  /*18f0*/  STL [R1+0x14], R197 ;  /* 0x000014c501007387 */ /* 0x0003e60000100800 */
[----:B------:R-:W-:Y:S01]  /*1900*/  FADD.FTZ R192, R192, R221 ;  /* 0x000000ddc0c07221 */ /* 0x000fe20000010000 */
[----:B------:R-:W-:-:S03]  /*1910*/  FFMA.FTZ R194, R2, R7, R194 ;  /* 0x0000000702c27223 */ /* 0x000fc600000100c2 */
[----:B------:R-:W-:Y:S01]  /*1920*/  FADD.FTZ R192, R192, R7 ;  /* 0x00000007c0c07221 */ /* 0x000fe20000010000 */
[----:B------:R-:W-:-:S03]  /*1930*/  FFMA.FTZ R194, R209, R213, R194 ;  /* 0x000000d5d1c27223 */ /* 0x000fc600000100c2 */
[----:B------:R-:W-:Y:S01]  /*1940*/  FADD.FTZ R192, R192, R213 ;  /* 0x000000d5c0c07221 */ /* 0x000fe20000010000 */
[----:B------:R-:W-:-:S03]  /*1950*/  FFMA.FTZ R194, R212, R211, R194 ;  /* 0x000000d3d4c27223 */ /* 0x000fc600000100c2 */
[----:B------:R-:W-:Y:S01]  /*1960*/  FADD.FTZ R192, R192, R211 ;  /* 0x000000d3c0c07221 */ /* 0x000fe20000010000 */
[----:B------:R-:W-:Y:S01]  /*1970*/  FADD.FTZ R87, R87, R195 ;  /* 0x000000c357577221 */ /* 0x000fe20000010000 */
[C---:B------:R-:W-:Y:S01]  /*1980*/  FFMA.FTZ R119, R196.reuse, R195, R119 ;  /* 0x000000c3c4777223 */ /* 0x040fe20000010077 */
[----:B------:R-:W-:Y:S01]  /*1990*/  FFMA.FTZ R226, R196, R197, R194 ;  /* 0x000000c5c4e27223 */ /* 0x000fe200000100c2 */
[----:B-1----:R-:W-:-:S07]  /*19a0*/  FADD.FTZ R227, R192, R197 ;  /* 0x000000c5c0e37221 */ /* 0x002fce0000010000 */
.L_x_10392:
[----:B------:R-:W-:Y:S05]  /*19b0*/  BSYNC.RECONVERGENT B1 ;  /* 0x0000000000017941 */ /* 0x000fea0003800200 */
.L_x_10391:
        /* <DEDUP_REMOVED lines=8> */
[----:B0-----:R-:W-:-:S06]  /*1a40*/  IMAD.WIDE.U32 R192, R228, 0x10, R192 ;  /* 0x00000010e4c07825 */ /* 0x001fcc00078e00c0 */
[----:B------:R-:W4:Y:S04]  /*1a50*/  LDG.E.128 R192, desc[UR20][R192.64] ;  /* 0x00000014c0c07981 */ /* 0x000f28000c1e1d00 */
[----:B------:R-:W4:Y:S01]  /*1a60*/  LDG.E.128 R196, desc[UR20][R196.64+0x10] ;  /* 0x00001014c4c47981 */ /* 0x000f22000c1e1d00 */
[----:B------:R-:W-:-:S13]  /*1a70*/  ISETP.NE.AND.EX P0, PT, RZ, UR25, PT, P0 ;  /* 0x00000019ff007c0c */ /* 0x000fda000bf05300 */
[----:B------:R-:W0:Y:S02]  /*1a80*/  @P0 LDC.64 R200, c[0x0][0x438] ;  /* 0x00010e00ffc80b82 */ /* 0x000e240000000a00 */
[----:B0-----:R-:W-:-:S05]  /*1a90*/  @P0 IMAD.WIDE.U32 R200, R8, 0x20, R200 ;  /* 0x0000002008c80825 */ /* 0x001fca00078e00c8 */
[----:B------:R-:W5:Y:S04]  /*1aa0*/  @P0 LDG.E.128 R160, desc[UR20][R200.64] ;  /* 0x00000014c8a00981 */ /* 0x000f68000c1e1d00 */
[----:B------:R2:W5:Y:S02]  /*1ab0*/  @P0 LDG.E.128 R164, desc[UR20][R200.64+0x10] ;  /* 0x00001014c8a40981 */ /* 0x000564000c1e1d00 */
[----:B--2---:R-:W-:-:S05]  /*1ac0*/  IMAD.WIDE.U32 R200, R9, 0x8, R202 ;  /* 0x0000000809c87825 */ /* 0x004fca00078e00ca */
[----:B------:R1:W5:Y:S01]  /*1ad0*/  LDG.E.64 R204, desc[UR20][R200.64] ;  /* 0x00000014c8cc7981 */ /* 0x000362000c1e1b00 */
[----:B------:R-:W-:Y:S02]  /*1ae0*/  IADD3 R228, PT, PT, R228, 0x80, RZ ;  /* 0x00000080e4e47810 */ /* 0x000fe40007ffe0ff */
[----:B------:R-:W-:Y:S02]  /*1af0*/  IADD3 R9, PT, PT, R9, 0x80, RZ ;  /* 0x0000008009097810 */ /* 0x000fe40007ffe0ff */
[----:B------:R-:W-:Y:S01]  /*1b00*/  IADD3 R8, PT, PT, R8, 0x80, RZ ;  /* 0x0000008008087810 */ /* 0x000fe20007ffe0ff */
[----:B---3--:R-:W-:Y:S01]  /*1b10*/  FADD.FTZ R12, R12, -UR34 ;  /* 0x800000220c0c7e21 */ /* 0x008fe20008010000 */
[----:B------:R-:W-:-:S03]  /*1b20*/  FADD.FTZ R3, R13, -UR34 ;  /* 0x800000220d037e21 */ /* 0x000fc60008010000 */
[----:B------:R-:W-:Y:S01]  /*1b30*/  FMUL.FTZ R252, R12, UR32 ;  /* 0x000000200cfc7c20 */ /* 0x000fe20008410000 */
[----:B-----5:R-:W-:Y:S02]  /*1b40*/  HADD2.F32 R12, -RZ, R140.H0_H0 ;  /* 0x2000008cff0c7230 */ /* 0x020fe40000004100 */
[----:B----4-:R-:W-:Y:S02]  /*1b50*/  HADD2.F32 R6, -RZ, R192.H0_H0 ;  /* 0x200000c0ff067230 */ /* 0x010fe40000004100 */
[----:B------:R-:W-:Y:S01]  /*1b60*/  FMUL.FTZ R244, R3, UR32 ;  /* 0x0000002003f47c20 */ /* 0x000fe20008410000 */
[----:B------:R-:W-:Y:S02]  /*1b70*/  HADD2.F32 R3, -RZ, R140.H1_H1 ;  /* 0x3000008cff037230 */ /* 0x000fe40000004100 */
[----:B------:R-:W-:Y:S01]  /*1b80*/  FADD.FTZ R80, R80, R6 ;  /* 0x0000000650507221 */ /* 0x000fe20000010000 */
[-C--:B------:R-:W-:Y:S01]  /*1b90*/  FFMA.FTZ R112, R252, R6.reuse, R112 ;  /* 0x00000006fc707223 */ /* 0x080fe20000010070 */
[----:B------:R-:W-:Y:S01]  /*1ba0*/  FMUL.FTZ R250, R12, R6 ;  /* 0x000000060cfa7220 */ /* 0x000fe20000410000 */
[----:B------:R-:W-:-:S02]  /*1bb0*/  HADD2.F32 R6, -RZ, R192.H1_H1 ;  /* 0x300000c0ff067230 */ /* 0x000fc40000004100 */
[----:B------:R-:W-:Y:S01]  /*1bc0*/  FADD.FTZ R14, R14, -UR34 ;  /* 0x800000220e0e7e21 */ /* 0x000fe20008010000 */
[----:B------:R-:W-:Y:S02]  /*1bd0*/  HADD2.F32 R12, -RZ, R141.H0_H0 ;  /* 0x2000008dff0c7230 */ /* 0x000fe40000004100 */
[----:B------:R-:W-:Y:S01]  /*1be0*/  FADD.FTZ R81, R81, R6 ;  /* 0x0000000651517221 */ /* 0x000fe20000010000 */
[-C--:B------:R-:W-:Y:S01]  /*1bf0*/  FFMA.FTZ R113, R244, R6.reuse, R113 ;  /* 0x00000006f4717223 */ /* 0x080fe20000010071 */
[----:B------:R-:W-:Y:S01]  /*1c00*/  FMUL.FTZ R240, R3, R6 ;  /* 0x0000000603f07220 */ /* 0x000fe20000410000 */
[--C-:B------:R-:W-:Y:S02]  /*1c10*/  HADD2.F32 R6, -RZ, R193.reuse.H0_H0 ;  /* 0x200000c1ff067230 */ /* 0x100fe40000004100 */
[----:B------:R-:W-:Y:S01]  /*1c20*/  FMUL.FTZ R236, R14, UR32 ;  /* 0x000000200eec7c20 */ /* 0x000fe20008410000 */
[----:B------:R-:W-:Y:S02]  /*1c30*/  FADD.FTZ R3, R15, -UR34 ;  /* 0x800000220f037e21 */ /* 0x000fe40008010000 */
[----:B------:R-:W-:Y:S01]  /*1c40*/  FADD.FTZ R82, R82, R6 ;  /* 0x0000000652527221 */ /* 0x000fe20000010000 */
[-C--:B------:R-:W-:Y:S01]  /*1c50*/  FFMA.FTZ R114, R236, R6.reuse, R114 ;  /* 0x00000006ec727223 */ /* 0x080fe20000010072 */
[----:B------:R-:W-:Y:S01]  /*1c60*/  FMUL.FTZ R233, R12, R6 ;  /* 0x000000060ce97220 */ /* 0x000fe20000410000 */
[----:B------:R-:W-:Y:S01]  /*1c70*/  FMUL.FTZ R224, R3, UR32 ;  /* 0x0000002003e07c20 */ /* 0x000fe20008410000 */
[----:B------:R-:W-:-:S02]  /*1c80*/  HADD2.F32 R6, -RZ, R193.H1_H1 ;  /* 0x300000c1ff067230 */ /* 0x000fc40000004100 */
[----:B------:R-:W-:Y:S02]  /*1c90*/  HADD2.F32 R3, -RZ, R141.H1_H1 ;  /* 0x3000008dff037230 */ /* 0x000fe40000004100 */
[----:B------:R-:W-:Y:S01]  /*1ca0*/  FADD.FTZ R12, R196, -UR34 ;  /* 0x80000022c40c7e21 */ /* 0x000fe20008010000 */
[----:B------:R-:W-:Y:S01]  /*1cb0*/  FADD.FTZ R83, R83, R6 ;  /* 0x0000000653537221 */ /* 0x000fe20000010000 */
[-C--:B------:R-:W-:Y:S01]  /*1cc0*/  FFMA.FTZ R115, R224, R6.reuse, R115 ;  /* 0x00000006e0737223 */ /* 0x080fe20000010073 */
[----:B------:R-:W-:Y:S01]  /*1cd0*/  FMUL.FTZ R220, R3, R6 ;  /* 0x0000000603dc7220 */ /* 0x000fe20000410000 */
[----:B------:R-:W-:Y:S02]  /*1ce0*/  HADD2.F32 R6, -RZ, R194.H0_H0 ;  /* 0x200000c2ff067230 */ /* 0x000fe40000004100 */
[----:B------:R-:W-:Y:S01]  /*1cf0*/  FMUL.FTZ R3, R12, UR32 ;  /* 0x000000200c037c20 */ /* 0x000fe20008410000 */
[----:B------:R-:W-:Y:S02]  /*1d00*/  HADD2.F32 R13, -RZ, R142.H0_H0 ;  /* 0x2000008eff0d7230 */ /* 0x000fe40000004100 */
[----:B------:R-:W-:Y:S01]  /*1d10*/  FADD.FTZ R12, R197, -UR34 ;  /* 0x80000022c50c7e21 */ /* 0x000fe20008010000 */
[----:B------:R-:W-:Y:S01]  /*1d20*/  FFMA.FTZ R193, R252, R250, R226 ;  /* 0x000000fafcc17223 */ /* 0x000fe200000100e2 */
[----:B------:R-:W-:Y:S01]  /*1d30*/  FADD.FTZ R76, R76, R6 ;  /* 0x000000064c4c7221 */ /* 0x000fe20000010000 */
[-C--:B------:R-:W-:Y:S01]  /*1d40*/  FFMA.FTZ R108, R3, R6.reuse, R108 ;  /* 0x00000006036c7223 */ /* 0x080fe2000001006c */
[----:B------:R-:W-:Y:S01]  /*1d50*/  FMUL.FTZ R6, R13, R6 ;  /* 0x000000060d067220 */ /* 0x000fe20000410000 */
[----:B------:R-:W-:-:S02]  /*1d60*/  HADD2.F32 R15, -RZ, R194.H1_H1 ;  /* 0x300000c2ff0f7230 */ /* 0x000fc40000004100 */
[----:B------:R-:W-:Y:S01]  /*1d70*/  FMUL.FTZ R12, R12, UR32 ;  /* 0x000000200c0c7c20 */ /* 0x000fe20008410000 */
[----:B------:R-:W-:Y:S02]  /*1d80*/  HADD2.F32 R13, -RZ, R142.H1_H1 ;  /* 0x3000008eff0d7230 */ /* 0x000fe40000004100 */
[----:B------:R-:W-:Y:S01]  /*1d90*/  FFMA.FTZ R193, R244, R240, R193 ;  /* 0x000000f0f4c17223 */ /* 0x000fe200000100c1 */
[----:B------:R-:W-:Y:S01]  /*1da0*/  FADD.FTZ R14, R198, -UR34 ;  /* 0x80000022c60e7e21 */ /* 0x000fe20008010000 */
[----:B------:R-:W-:Y:S01]  /*1db0*/  FADD.FTZ R77, R77, R15 ;  /* 0x0000000f4d4d7221 */ /* 0x000fe20000010000 */
[-C--:B------:R-:W-:Y:S01]  /*1dc0*/  FFMA.FTZ R109, R12, R15.reuse, R109 ;  /* 0x0000000f0c6d7223 */ /* 0x080fe2000001006d */
[----:B------:R-:W-:Y:S01]  /*1dd0*/  FMUL.FTZ R15, R13, R15 ;  /* 0x0000000f0d0f7220 */ /* 0x000fe20000410000 */
[----:B------:R-:W-:Y:S01]  /*1de0*/  FADD.FTZ R194, R199, -UR34 ;  /* 0x80000022c7c27e21 */ /* 0x000fe20008010000 */
[----:B------:R-:W-:Y:S02]  /*1df0*/  HADD2.F32 R13, -RZ, R195.H0_H0 ;  /* 0x200000c3ff0d7230 */ /* 0x000fe40000004100 */
[----:B------:R-:W-:Y:S01]  /*1e00*/  FFMA.FTZ R193, R236, R233, R193 ;  /* 0x000000e9ecc17223 */ /* 0x000fe200000100c1 */
[----:B------:R-:W-:Y:S01]  /*1e10*/  FMUL.FTZ R14, R14, UR32 ;  /* 0x000000200e0e7c20 */ /* 0x000fe20008410000 */
[----:B------:R-:W-:-:S02]  /*1e20*/  HADD2.F32 R192, -RZ, R143.H0_H0 ;  /* 0x2000008fffc07230 */ /* 0x000fc40000004100 */
[----:B------:R-:W-:Y:S01]  /*1e30*/  FMUL.FTZ R203, R194, UR32 ;  /* 0x00000020c2cb7c20 */ /* 0x000fe20008410000 */
[----:B------:R-:W-:Y:S01]  /*1e40*/  FFMA.FTZ R194, R224, R220, R193 ;  /* 0x000000dce0c27223 */ /* 0x000fe200000100c1 */
[----:B------:R-:W-:Y:S01]  /*1e50*/  FADD.FTZ R78, R78, R13 ;  /* 0x0000000d4e4e7221 */ /* 0x000fe20000010000 */
[-C--:B------:R-:W-:Y:S01]  /*1e60*/  FFMA.FTZ R110, R14, R13.reuse, R110 ;  /* 0x0000000d0e6e7223 */ /* 0x080fe2000001006e */
[----:B------:R-:W-:Y:S02]  /*1e70*/  HADD2.F32 R195, -RZ, R195.H1_H1 ;  /* 0x300000c3ffc37230 */ /* 0x000fe40000004100 */
[----:B------:R-:W-:Y:S01]  /*1e80*/  FMUL.FTZ R13, R192, R13 ;  /* 0x0000000dc00d7220 */ /* 0x000fe20000410000 */
[----:B------:R-:W-:Y:S02]  /*1e90*/  HADD2.F32 R193, -RZ, R143.H1_H1 ;  /* 0x3000008fffc17230 */ /* 0x000fe40000004100 */
[----:B------:R-:W-:-:S03]  /*1ea0*/  FADD.FTZ R192, R227, R250 ;  /* 0x000000fae3c07221 */ /* 0x000fc60000010000 */
[----:B------:R-:W-:Y:S01]  /*1eb0*/  FMUL.FTZ R202, R193, R195 ;  /* 0x000000c3c1ca7220 */ /* 0x000fe20000410000 */
        /* <DEDUP_REMOVED lines=15> */
.L_x_10394:
[----:B------:R-:W-:Y:S05]  /*1fb0*/  BSYNC.RECONVERGENT B1 ;  /* 0x0000000000017941 */ /* 0x000fea0003800200 */
.L_x_10393:
[----:B------:R-:W-:Y:S05]  /*1fc0*/  @!P4 BRA `(.L_x_10395) ;  /* 0x0000000800b8c947 */ /* 0x000fea0003800000 */
[----:B------:R-:W1:Y:S08]  /*1fd0*/  LDC.64 R4, c[0x0][0x3a8] ;  /* 0x0000ea00ff047b82 */ /* 0x000e700000000a00 */
[----:B------:R-:W2:Y:S01]  /*1fe0*/  LDC.64 R10, c[0x0][0x428] ;  /* 0x00010a00ff0a7b82 */ /* 0x000ea20000000a00 */
[----:B-1----:R-:W-:-:S05]  /*1ff0*/  IMAD.WIDE.U32 R4, R8, 0x20, R4 ;  /* 0x0000002008047825 */ /* 0x002fca00078e0004 */
[----:B------:R-:W3:Y:S01]  /*2000*/  LDG.E.128 R200, desc[UR20][R4.64] ;  /* 0x0000001404c87981 */ /* 0x000ee2000c1e1d00 */
[----:B--2---:R-:W-:-:S03]  /*2010*/  IMAD.WIDE.U32 R10, R228, 0x10, R10 ;  /* 0x00000010e40a7825 */ /* 0x004fc600078e000a */
[----:B------:R-:W2:Y:S04]  /*2020*/  LDG.E.128 R196, desc[UR20][R4.64+0x10] ;  /* 0x0000101404c47981 */ /* 0x000ea8000c1e1d00 */
[----:B0-----:R0:W4:Y:S01]  /*2030*/  LDG.E.128 R192, desc[UR20][R10.64] ;  /* 0x000000140ac07981 */ /* 0x001122000c1e1d00 */
[----:B------:R-:W-:-:S04]  /*2040*/  ISETP.NE.U32.AND P0, PT, RZ, UR24, PT ;  /* 0x00000018ff007c0c */ /* 0x000fc8000bf05070 */
[----:B------:R-:W-:Y:S01]  /*2050*/  ISETP.NE.AND.EX P0, PT, RZ, UR25, PT, P0 ;  /* 0x00000019ff007c0c */ /* 0x000fe2000bf05300 */
[----:B0-----:R-:W0:-:S12]  /*2060*/  LDC.64 R10, c[0x0][0x3b0] ;  /* 0x0000ec00ff0a7b82 */ /* 0x001e180000000a00 */
[----:B------:R-:W1:Y:S01]  /*2070*/  @P0 LDC.64 R4, c[0x0][0x438] ;  /* 0x00010e00ff040b82 */ /* 0x000e620000000a00 */
[--C-:B-----5:R-:W-:Y:S02]  /*2080*/  HADD2.F32 R249, -RZ, R132.reuse.H0_H0 ;  /* 0x20000084fff97230 */ /* 0x120fe40000004100 */
[----:B------:R-:W-:Y:S02]  /*2090*/  HADD2.F32 R219, -RZ, R133.H1_H1 ;  /* 0x30000085ffdb7230 */ /* 0x000fe40000004100 */
[----:B------:R-:W-:Y:S02]  /*20a0*/  HADD2.F32 R239, -RZ, R132.H1_H1 ;  /* 0x30000084ffef7230 */ /* 0x000fe40000004100 */
[----:B-1----:R-:W-:-:S05]  /*20b0*/  @P0 IMAD.WIDE.U32 R4, R8, 0x20, R4 ;  /* 0x0000002008040825 */ /* 0x002fca00078e0004 */
[----:B------:R-:W5:Y:S04]  /*20c0*/  @P0 LDG.E.128 R168, desc[UR20][R4.64] ;  /* 0x0000001404a80981 */ /* 0x000f68000c1e1d00 */
[----:B------:R1:W5:Y:S01]  /*20d0*/  @P0 LDG.E.128 R172, desc[UR20][R4.64+0x10] ;  /* 0x0000101404ac0981 */ /* 0x000362000c1e1d00 */
[----:B0-----:R-:W-:-:S05]  /*20e0*/  IMAD.WIDE.U32 R8, R9, 0x8, R10 ;  /* 0x0000000809087825 */ /* 0x001fca00078e000a */
[----:B------:R0:W5:Y:S01]  /*20f0*/  LDG.E.64 R206, desc[UR20][R8.64] ;  /* 0x0000001408ce7981 */ /* 0x000162000c1e1b00 */
[----:B-1----:R-:W-:Y:S02]  /*2100*/  HADD2.F32 R4, -RZ, R133.H0_H0 ;  /* 0x20000085ff047230 */ /* 0x002fe40000004100 */
[----:B0-----:R-:W-:Y:S02]  /*2110*/  HADD2.F32 R8, -RZ, R134.H0_H0 ;  /* 0x20000086ff087230 */ /* 0x001fe40000004100 */
[----:B------:R-:W-:Y:S02]  /*2120*/  HADD2.F32 R9, -RZ, R135.H0_H0 ;  /* 0x20000087ff097230 */ /* 0x000fe40000004100 */
[----:B---3--:R-:W-:Y:S01]  /*2130*/  FADD.FTZ R202, R202, -UR34 ;  /* 0x80000022caca7e21 */ /* 0x008fe20008010000 */
[----:B------:R-:W-:-:S03]  /*2140*/  FADD.FTZ R200, R200, -UR34 ;  /* 0x80000022c8c87e21 */ /* 0x000fc60008010000 */
[----:B------:R-:W-:Y:S01]  /*2150*/  FMUL.FTZ R238, R202, UR32 ;  /* 0x00000020caee7c20 */ /* 0x000fe20008410000 */
[----:B----4-:R-:W-:Y:S02]  /*2160*/  HADD2.F32 R232, -RZ, R193.H0_H0 ;  /* 0x200000c1ffe87230 */ /* 0x010fe40000004100 */
[----:B------:R-:W-:Y:S01]  /*2170*/  FMUL.FTZ R218, R200, UR32 ;  /* 0x00000020c8da7c20 */ /* 0x000fe20008410000 */
[----:B------:R-:W-:Y:S02]  /*2180*/  HADD2.F32 R11, -RZ, R192.H0_H0 ;  /* 0x200000c0ff0b7230 */ /* 0x000fe40000004100 */
[----:B------:R-:W-:Y:S01]  /*2190*/  FADD.FTZ R74, R74, R232 ;  /* 0x000000e84a4a7221 */ /* 0x000fe20000010000 */
[-C--:B------:R-:W-:Y:S01]  /*21a0*/  FFMA.FTZ R106, R238, R232.reuse, R106 ;  /* 0x000000e8ee6a7223 */ /* 0x080fe2000001006a */
[----:B------:R-:W-:Y:S01]  /*21b0*/  FMUL.FTZ R232, R4, R232 ;  /* 0x000000e804e87220 */ /* 0x000fe20000410000 */
[----:B--2---:R-:W-:Y:S01]  /*21c0*/  FADD.FTZ R4, R196, -UR34 ;  /* 0x80000022c4047e21 */ /* 0x004fe20008010000 */
[----:B------:R-:W-:Y:S01]  /*21d0*/  FADD.FTZ R203, R203, -UR34 ;  /* 0x80000022cbcb7e21 */ /* 0x000fe20008010000 */
[----:B------:R-:W-:-:S02]  /*21e0*/  HADD2.F32 R5, -RZ, R194.H0_H0 ;  /* 0x200000c2ff057230 */ /* 0x000fc40000004100 */
[----:B------:R-:W-:Y:S01]  /*21f0*/  FADD.FTZ R72, R72, R11 ;  /* 0x0000000b48487221 */ /* 0x000fe20000010000 */
[----:B------:R-:W-:Y:S01]  /*2200*/  FMUL.FTZ R4, R4, UR32 ;  /* 0x0000002004047c20 */ /* 0x000fe20008410000 */
[-C--:B------:R-:W-:Y:S01]  /*2210*/  FFMA.FTZ R104, R218, R11.reuse, R104 ;  /* 0x0000000bda687223 */ /* 0x080fe20000010068 */
[----:B------:R-:W-:Y:S01]  /*2220*/  FMUL.FTZ R249, R249, R11 ;  /* 0x0000000bf9f97220 */ /* 0x000fe20000410000 */
[----:B------:R-:W-:Y:S02]  /*2230*/  HADD2.F32 R193, -RZ, R193.H1_H1 ;  /* 0x300000c1ffc17230 */ /* 0x000fe40000004100 */
[----:B------:R-:W-:Y:S01]  /*2240*/  FADD.FTZ R11, R197, -UR34 ;  /* 0x80000022c50b7e21 */ /* 0x000fe20008010000 */
[----:B------:R-:W-:Y:S02]  /*2250*/  HADD2.F32 R192, -RZ, R192.H1_H1 ;  /* 0x300000c0ffc07230 */ /* 0x000fe40000004100 */
[----:B------:R-:W-:Y:S01]  /*2260*/  FMUL.FTZ R229, R203, UR32 ;  /* 0x00000020cbe57c20 */ /* 0x000fe20008410000 */
[----:B------:R-:W-:Y:S01]  /*2270*/  FADD.FTZ R201, R201, -UR34 ;  /* 0x80000022c9c97e21 */ /* 0x000fe20008010000 */
[----:B------:R-:W-:Y:S01]  /*2280*/  FADD.FTZ R68, R68, R5 ;  /* 0x0000000544447221 */ /* 0x000fe20000010000 */
[-C--:B------:R-:W-:Y:S01]  /*2290*/  FFMA.FTZ R100, R4, R5.reuse, R100 ;  /* 0x0000000504647223 */ /* 0x080fe20000010064 */
[----:B------:R-:W-:Y:S01]  /*22a0*/  FMUL.FTZ R5, R8, R5 ;  /* 0x0000000508057220 */ /* 0x000fe20000410000 */
[----:B------:R-:W-:-:S02]  /*22b0*/  HADD2.F32 R10, -RZ, R194.H1_H1 ;  /* 0x300000c2ff0a7230 */ /* 0x000fc40000004100 */
[----:B------:R-:W-:Y:S01]  /*22c0*/  FMUL.FTZ R11, R11, UR32 ;  /* 0x000000200b0b7c20 */ /* 0x000fe20008410000 */
[----:B------:R-:W-:Y:S02]  /*22d0*/  HADD2.F32 R8, -RZ, R134.H1_H1 ;  /* 0x30000086ff087230 */ /* 0x000fe40000004100 */
[----:B------:R-:W-:Y:S01]  /*22e0*/  FADD.FTZ R75, R75, R193 ;  /* 0x000000c14b4b7221 */ /* 0x000fe20000010000 */
[-C--:B------:R-:W-:Y:S01]  /*22f0*/  FFMA.FTZ R107, R229, R193.reuse, R107 ;  /* 0x000000c1e56b7223 */ /* 0x080fe2000001006b */
[----:B------:R-:W-:Y:S01]  /*2300*/  FMUL.FTZ R219, R219, R193 ;  /* 0x000000c1dbdb7220 */ /* 0x000fe20000410000 */
[----:B------:R-:W-:Y:S01]  /*2310*/  FMUL.FTZ R246, R201, UR32 ;  /* 0x00000020c9f67c20 */ /* 0x000fe20008410000 */
[----:B------:R-:W-:Y:S01]  /*2320*/  FMUL.FTZ R239, R239, R192 ;  /* 0x000000c0efef7220 */ /* 0x000fe20000410000 */
[----:B------:R-:W-:Y:S01]  /*2330*/  FFMA.FTZ R193, R218, R249, R226 ;  /* 0x000000f9dac17223 */ /* 0x000fe200000100e2 */
[----:B------:R-:W-:Y:S01]  /*2340*/  FADD.FTZ R69, R69, R10 ;  /* 0x0000000a45457221 */ /* 0x000fe20000010000 */
[-C--:B------:R-:W-:Y:S01]  /*2350*/  FFMA.FTZ R101, R11, R10.reuse, R101 ;  /* 0x0000000a0b657223 */ /* 0x080fe20000010065 */
[----:B------:R-:W-:Y:S01]  /*2360*/  FMUL.FTZ R10, R8, R10 ;  /* 0x0000000a080a7220 */ /* 0x000fe20000410000 */
[----:B------:R-:W-:-:S02]  /*2370*/  HADD2.F32 R8, -RZ, R195.H0_H0 ;  /* 0x200000c3ff087230 */ /* 0x000fc40000004100 */
[C---:B------:R-:W-:Y:S01]  /*2380*/  FFMA.FTZ R193, R246.reuse, R239, R193 ;  /* 0x000000eff6c17223 */ /* 0x040fe200000100c1 */
[----:B------:R-:W-:Y:S01]  /*2390*/  FADD.FTZ R73, R73, R192 ;  /* 0x000000c049497221 */ /* 0x000fe20000010000 */
[----:B------:R-:W-:Y:S01]  /*23a0*/  FFMA.FTZ R105, R246, R192, R105 ;  /* 0x000000c0f6697223 */ /* 0x000fe20000010069 */
[----:B------:R-:W-:Y:S01]  /*23b0*/  FADD.FTZ R192, R227, R249 ;  /* 0x000000f9e3c07221 */ /* 0x000fe20000010000 */
[----:B------:R0:W-:Y:S01]  /*23c0*/  STL [R1+0x4], R218 ;  /* 0x000004da01007387 */ /* 0x0001e20000100800 */
[----:B------:R-:W-:Y:S01]  /*23d0*/  FADD.FTZ R198, R198, -UR34 ;  /* 0x80000022c6c67e21 */ /* 0x000fe20008010000 */
[----:B------:R-:W-:-:S03]  /*23e0*/  FFMA.FTZ R193, R238, R232, R193 ;  /* 0x000000e8eec17223 */ /* 0x000fc600000100c1 */
[----:B------:R-:W-:Y:S01]  /*23f0*/  FMUL.FTZ R217, R198, UR32 ;  /* 0x00000020c6d97c20 */ /* 0x000fe20008410000 */
[----:B------:R-:W-:Y:S01]  /*2400*/  FFMA.FTZ R193, R229, R219, R193 ;  /* 0x000000dbe5c17223 */ /* 0x000fe200000100c1 */
[-C--:B0-----:R-:W-:Y:S01]  /*2410*/  FMUL.FTZ R218, R9, R8.reuse ;  /* 0x0000000809da7220 */ /* 0x081fe20000410000 */
[----:B------:R-:W-:Y:S01]  /*2420*/  FADD.FTZ R9, R192, R239 ;  /* 0x000000efc0097221 */ /* 0x000fe20000010000 */
[----:B------:R-:W-:Y:S01]  /*2430*/  FADD.FTZ R192, R199, -UR34 ;  /* 0x80000022c7c07e21 */ /* 0x000fe20008010000 */
[----:B------:R-:W-:Y:S01]  /*2440*/  FADD.FTZ R70, R70, R8 ;  /* 0x0000000846467221 */ /* 0x000fe20000010000 */
[----:B------:R-:W-:Y:S02]  /*2450*/  FFMA.FTZ R102, R217, R8, R102 ;  /* 0x00000008d9667223 */ /* 0x000fe40000010066 */
[----:B------:R-:W-:Y:S01]  /*2460*/  FMUL.FTZ R194, R192, UR32 ;  /* 0x00000020c0c27c20 */ /* 0x000fe20008410000 */
[----:B------:R-:W-:Y:S01]  /*2470*/  FFMA.FTZ R192, R4, R5, R193 ;  /* 0x0000000504c07223 */ /* 0x000fe200000100c1 */
[----:B------:R-:W-:-:S02]  /*2480*/  HADD2.F32 R8, -RZ, R195.H1_H1 ;  /* 0x300000c3ff087230 */ /* 0x000fc40000004100 */
[----:B------:R-:W-:Y:S01]  /*2490*/  HADD2.F32 R193, -RZ, R135.H1_H1 ;  /* 0x30000087ffc17230 */ /* 0x000fe20000004100 */
[----:B------:R1:W-:Y:S04]  /*24a0*/  STL [R1+0x28], R194 ;  /* 0x000028c201007387 */ /* 0x0003e80000100800 */
[----:B------:R-:W-:Y:S01]  /*24b0*/  FMUL.FTZ R196, R193, R8 ;  /* 0x00000008c1c47220 */ /* 0x000fe20000410000 */
[----:B------:R-:W-:-:S04]  /*24c0*/  FADD.FTZ R9, R9, R232 ;  /* 0x000000e809097221 */ /* 0x000fc80000010000 */
[----:B------:R1:W-:Y:S01]  /*24d0*/  STL [R1+0x24], R196 ;  /* 0x000024c401007387 */ /* 0x0003e20000100800 */
[----:B------:R-:W-:-:S04]  /*24e0*/  FADD.FTZ R9, R9, R219 ;  /* 0x000000db09097221 */ /* 0x000fc80000010000 */
[----:B------:R-:W-:Y:S01]  /*24f0*/  FADD.FTZ R9, R9, R5 ;  /* 0x0000000509097221 */ /* 0x000fe20000010000 */
[----:B------:R-:W-:-:S03]  /*2500*/  FFMA.FTZ R192, R11, R10, R192 ;  /* 0x0000000a0bc07223 */ /* 0x000fc600000100c0 */
[----:B------:R-:W-:Y:S01]  /*2510*/  FADD.FTZ R9, R9, R10 ;  /* 0x0000000a09097221 */ /* 0x000fe20000010000 */
[----:B------:R-:W-:Y:S01]  /*2520*/  FADD.FTZ R71, R71, R8 ;  /* 0x0000000847477221 */ /* 0x000fe20000010000 */
[----:B------:R-:W-:Y:S01]  /*2530*/  FFMA.FTZ R103, R194, R8, R103 ;  /* 0x00000008c2677223 */ /* 0x000fe20000010067 */
[----:B------:R-:W-:Y:S01]  /*2540*/  FFMA.FTZ R8, R217, R218, R192 ;  /* 0x000000dad9087223 */ /* 0x000fe200000100c0 */
[----:B------:R-:W-:-:S03]  /*2550*/  FADD.FTZ R9, R9, R218 ;  /* 0x000000da09097221 */ /* 0x000fc60000010000 */
[----:B------:R-:W-:Y:S01]  /*2560*/  FFMA.FTZ R226, R194, R196, R8 ;  /* 0x000000c4c2e27223 */ /* 0x000fe20000010008 */
[----:B------:R-:W-:Y:S01]  /*2570*/  FADD.FTZ R227, R9, R196 ;  /* 0x000000c409e37221 */ /* 0x000fe20000010000 */
[----:B-1----:R-:W-:Y:S06]  /*2580*/  BRA `(.L_x_10395) ;  /* 0x0000000400487947 */ /* 0x002fec0003800000 */
.L_x_10388:
        /* <DEDUP_REMOVED lines=19> */
[----:B------:R0:W-:Y:S01]  /*26c0*/  STL [R1+0x20], R9 ;  /* 0x0000200901007387 */ /* 0x0001e20000100800 */
[----:B------:R-:W-:Y:S05]  /*26d0*/  BRA.U UP0, `(.L_x_10396) ;  /* 0x0000000100587547 */ /* 0x000fea000b800000 */
        /* <DEDUP_REMOVED lines=22> */
.L_x_10396:
        /* <DEDUP_REMOVED lines=39> */
.L_x_10395:
[----:B---34-:R-:W-:Y:S05]  /*2ab0*/  BSYNC.RECONVERGENT B0 ;  /* 0x0000000000007941 */ /* 0x018fea0003800200 */
.L_x_10387:
[----:B-12---:R-:W1:Y:S01]  /*2ac0*/  SHFL.DOWN PT, R8, R227, 0x10, 0x1f ;  /* 0x0a001f00e3087f89 */ /* 0x006e6200000e0000 */
[----:B------:R-:W-:Y:S03]  /*2ad0*/  BSSY.RECONVERGENT B0, `(.L_x_10397) ;  /* 0x000001f000007945 */ /* 0x000fe60003800200 */
[----:B------:R-:W2:Y:S01]  /*2ae0*/  SHFL.DOWN PT, R9, R226, 0x10, 0x1f ;  /* 0x0a001f00e2097f89 */ /* 0x000ea200000e0000 */
[----:B------:R-:W3:Y:S01]  /*2af0*/  S2R R197, SR_TID.X ;  /* 0x0000000000c57919 */ /* 0x000ee20000002100 */
[----:B-1----:R-:W-:Y:S01]  /*2b00*/  FADD.FTZ R8, R8, R227 ;  /* 0x000000e308087221 */ /* 0x002fe20000010000 */
[----:B--2---:R-:W-:-:S04]  /*2b10*/  FADD.FTZ R9, R9, R226 ;  /* 0x000000e209097221 */ /* 0x004fc80000010000 */
        /* <DEDUP_REMOVED lines=26> */
.L_x_10398:
[----:B------:R-:W-:Y:S05]  /*2cc0*/  BSYNC.RECONVERGENT B0 ;  /* 0x0000000000007941 */ /* 0x000fea0003800200 */
.L_x_10397:
[----:B------:R-:W2:Y:S01]  /*2cd0*/  LDL.LU R196, [R1+0x20] ;  /* 0x0000200001c47983 */ /* 0x000ea20000300800 */
[----:B------:R-:W3:Y:S01]  /*2ce0*/  S2UR UR6, SR_CgaCtaId ;  /* 0x00000000000679c3 */ /* 0x000ee20000008800 */
[----:B------:R-:W-:Y:S01]  /*2cf0*/  UMOV UR5, 0x400 ;  /* 0x0000040000057882 */ /* 0x000fe20000000000 */
[----:B------:R-:W-:-:S06]  /*2d00*/  @UP3 UIADD3 UR10, UPT, UPT, UR10, -0x1, URZ ;  /* 0xffffffff0a0a3890 */ /* 0x000fcc000fffe0ff */
[----:B------:R-:W-:Y:S01]  /*2d10*/  BAR.SYNC.DEFER_BLOCKING 0x0 ;  /* 0x0000000000007b1d */ /* 0x000fe20000010000 */
[----:B------:R-:W-:Y:S01]  /*2d20*/  ISETP.NE.AND P0, PT, RZ, UR30, PT ;  /* 0x0000001eff007c0c */ /* 0x000fe2000bf05270 */
[----:B------:R-:W-:Y:S01]  /*2d30*/  @UP3 UIMAD UR10, UR10, UR9, URZ ;  /* 0x000000090a0a32a4 */ /* 0x000fe2000f8e02ff */
[----:B------:R-:W-:-:S03]  /*2d40*/  PLOP3.LUT P5, PT, PT, PT, UP3, 0x80, 0x8 ;  /* 0x000000000008781c */ /* 0x000fc60003faf038 */
[----:B------:R-:W-:Y:S01]  /*2d50*/  BSSY.RECONVERGENT B0, `(.L_x_10399) ;  /* 0x00003ea000007945 */ /* 0x000fe20003800200 */
[----:B---3--:R-:W-:-:S04]  /*2d60*/  ULEA UR5, UR6, UR5, 0x18 ;  /* 0x0000000506057291 */ /* 0x008fc8000f8ec0ff */
[----:B------:R-:W-:Y:S02]  /*2d70*/  UIADD3 UR6, UPT, UPT, UR5, 0x4020, URZ ;  /* 0x0000402005067890 */ /* 0x000fe4000fffe0ff */
[----:B------:R-:W-:-:S09]  /*2d80*/  @!UP1 UIADD3 UR6, UPT, UPT, UR5, 0x4000, URZ ;  /* 0x0000400005069890 */ /* 0x000fd2000fffe0ff */
[----:B01----:R-:W0:Y:S01]  /*2d90*/  LDS.128 R192, [UR6] ;  /* 0x00000006ffc07984 */ /* 0x003e220008000c00 */
        /* <DEDUP_REMOVED lines=11> */
[----:B------:R-:W-:Y:S02]  /*2e50*/  HFMA2 R192, -RZ, RZ, 0, 0 ;  /* 0x00000000ffc07431 */ /* 0x000fe400000001ff */
        /* <DEDUP_REMOVED lines=17> */
.L_x_10401:
        /* <DEDUP_REMOVED lines=9> */
[----:B0-----:R-:W-:-:S11]  /*3000*/  HFMA2 R8, -RZ, RZ, 0, 0 ;  /* 0x00000000ff087431 */ /* 0x001fd600000001ff */
        /* <DEDUP_REMOVED lines=11> */
.L_x_10406:
[----:B------:R-:W-:Y:S05]  /*30c0*/  BSYNC.RECONVERGENT B1 ;  /* 0x0000000000017941 */ /* 0x000fea0003800200 */
.L_x_10405:
[----:B------:R-:W-:Y:S01]  /*30d0*/  BSSY.RECONVERGENT B1, `(.L_x_10407) ;  /* 0x000000e000017945 */ /* 0x000fe20003800200 */
[----:B------:R-:W-:Y:S01]  /*30e0*/  FADD.FTZ R8, R64, R8 ;  /* 0x0000000840087221 */ /* 0x000fe20000010000 */
[----:B------:R-:W-:Y:S02]  /*30f0*/  MOV R9, RZ ;  /* 0x000000ff00097202 */ /* 0x000fe40000000f00 */
        /* <DEDUP_REMOVED lines=11> */
.L_x_10408:
[----:B------:R-:W-:Y:S05]  /*31b0*/  BSYNC.RECONVERGENT B1 ;  /* 0x0000000000017941 */ /* 0x000fea0003800200 */
.L_x_10407:
[----:B------:R-:W-:Y:S02]  /*31c0*/  F2FP.F16.F32.PACK_AB R9, RZ, R9 ;  /* 0x00000009ff09723e */ /* 0x000fe400000000ff */
[----:B------:R-:W-:Y:S02]  /*31d0*/  MOV R64, R8 ;  /* 0x0000000800407202 */ /* 0x000fe40000000f00 */
[----:B------:R-:W-:-:S07]  /*31e0*/  PRMT R180, R9, 0x7610, R180 ;  /* 0x0000761009b47816 */ /* 0x000fce00000000b4 */
.L_x_10404:
        /* <DEDUP_REMOVED lines=15> */
.L_x_10411:
[----:B------:R-:W-:Y:S05]  /*32e0*/  BSYNC.RECONVERGENT B1 ;  /* 0x0000000000017941 */ /* 0x000fea0003800200 */
.L_x_10410:
[----:B------:R-:W-:Y:S01]  /*32f0*/  BSSY.RECONVERGENT B1, `(.L_x_10412) ;  /* 0x000000e000017945 */ /* 0x000fe20003800200 */
[----:B------:R-:W-:Y:S01]  /*3300*/  FADD.FTZ R8, R65, R8 ;  /* 0x0000000841087221 */ /* 0x000fe20000010000 */
[----:B------:R-:W-:Y:S02]  /*3310*/  MOV R9, RZ ;  /* 0x000000ff00097202 */ /* 0x000fe40000000f00 */
        /* <DEDUP_REMOVED lines=11> */
.L_x_10413:
[----:B------:R-:W-:Y:S05]  /*33d0*/  BSYNC.RECONVERGENT B1 ;  /* 0x0000000000017941 */ /* 0x000fea0003800200 */
.L_x_10412:
[----:B------:R-:W-:Y:S02]  /*33e0*/  F2FP.F16.F32.PACK_AB R9, RZ, R9 ;  /* 0x00000009ff09723e */ /* 0x000fe400000000ff */
[----:B------:R-:W-:Y:S02]  /*33f0*/  MOV R65, R8 ;  /* 0x0000000800417202 */ /* 0x000fe40000000f00 */
[----:B------:R-:W-:-:S07]  /*3400*/  PRMT R180, R180, 0x5410, R9 ;  /* 0x00005410b4b47816 */ /* 0x000fce0000000009 */
.L_x_10409:
        /* <DEDUP_REMOVED lines=15> */
.L_x_10416:
[----:B------:R-:W-:Y:S05]  /*3500*/  BSYNC.RECONVERGENT B1 ;  /* 0x0000000000017941 */ /* 0x000fea0003800200 */
.L_x_10415:
        /* <DEDUP_REMOVED lines=14> */
.L_x_10418:
[----:B------:R-:W-:Y:S05]  /*35f0*/  BSYNC.RECONVERGENT B1 ;  /* 0x0000000000017941 */ /* 0x000fea0003800200 */
.L_x_10417:
[----:B------:R-:W-:Y:S02]  /*3600*/  F2FP.F16.F32.PACK_AB R9, RZ, R9 ;  /* 0x00000009ff09723e */ /* 0x000fe400000000ff */
[----:B------:R-:W-:Y:S02]  /*3610*/  MOV R66, R8 ;  /* 0x0000000800427202 */ /* 0x000fe40000000f00 */
[----:B------:R-:W-:-:S07]  /*3620*/  PRMT R181, R9, 0x7610, R181 ;  /* 0x0000761009b57816 */ /* 0x000fce00000000b5 */
.L_x_10414:
        /* <DEDUP_REMOVED lines=15> */
.L_x_10421:
[----:B------:R-:W-:Y:S05]  /*3720*/  BSYNC.RECONVERGENT B1 ;  /* 0x0000000000017941 */ /* 0x000fea0003800200 */
.L_x_10420:
        /* <DEDUP_REMOVED lines=14> */
.L_x_10423:
[----:B------:R-:W-:Y:S05]  /*3810*/  BSYNC.RECONVERGENT B1 ;  /* 0x0000000000017941 */ /* 0x000fea0003800200 */
.L_x_10422:
[----:B------:R-:W-:Y:S02]  /*3820*/  F2FP.F16.F32.PACK_AB R9, RZ, R9 ;  /* 0x00000009ff09723e */ /* 0x000fe400000000ff */
[----:B------:R-:W-:Y:S02]  /*3830*/  MOV R67, R8 ;  /* 0x0000000800437202 */ /* 0x000fe40000000f00 */
[----:B------:R-:W-:-:S07]  /*3840*/  PRMT R181, R181, 0x5410, R9 ;  /* 0x00005410b5b57816 */ /* 0x000fce0000000009 */
.L_x_10419:
        /* <DEDUP_REMOVED lines=15> */
.L_x_10426:
[----:B------:R-:W-:Y:S05]  /*3940*/  BSYNC.RECONVERGENT B1 ;  /* 0x0000000000017941 */ /* 0x000fea0003800200 */
.L_x_10425:
        /* <DEDUP_REMOVED lines=14> */
.L_x_10428:
[----:B------:R-:W-:Y:S05]  /*3a30*/  BSYNC.RECONVERGENT B1 ;  /* 0x0000000000017941 */ /* 0x000fea0003800200 */
.L_x_10427:
[----:B------:R-:W-:Y:S02]  /*3a40*/  F2FP.F16.F32.PACK_AB R9, RZ, R9 ;  /* 0x00000009ff09723e */ /* 0x000fe400000000ff */
[----:B------:R-:W-:Y:S02]  /*3a50*/  MOV R60, R8 ;  /* 0x00000008003c7202 */ /* 0x000fe40000000f00 */
[----:B------:R-:W-:-:S07]  /*3a60*/  PRMT R182, R9, 0x7610, R182 ;  /* 0x0000761009b67816 */ /* 0x000fce00000000b6 */
.L_x_10424:
        /* <DEDUP_REMOVED lines=15> */
.L_x_10431:
[----:B------:R-:W-:Y:S05]  /*3b60*/  BSYNC.RECONVERGENT B1 ;  /* 0x0000000000017941 */ /* 0x000fea0003800200 */
.L_x_10430:
        /* <DEDUP_REMOVED lines=14> */
.L_x_10433:
[----:B------:R-:W-:Y:S05]  /*3c50*/  BSYNC.RECONVERGENT B1 ;  /* 0x0000000000017941 */ /* 0x000fea0003800200 */
.L_x_10432:
[----:B------:R-:W-:Y:S02]  /*3c60*/  F2FP.F16.F32.PACK_AB R9, RZ, R9 ;  /* 0x00000009ff09723e */ /* 0x000fe400000000ff */
[----:B------:R-:W-:Y:S02]  /*3c70*/  MOV R61, R8 ;  /* 0x00000008003d7202 */ /* 0x000fe40000000f00 */
[----:B------:R-:W-:-:S07]  /*3c80*/  PRMT R182, R182, 0x5410, R9 ;  /* 0x00005410b6b67816 */ /* 0x000fce0000000009 */
.L_x_10429:
        /* <DEDUP_REMOVED lines=15> */
.L_x_10436:
[----:B------:R-:W-:Y:S05]  /*3d80*/  BSYNC.RECONVERGENT B1 ;  /* 0x0000000000017941 */ /* 0x000fea0003800200 */
.L_x_10435:
        /* <DEDUP_REMOVED lines=14> */
.L_x_10438:
[----:B------:R-:W-:Y:S05]  /*3e70*/  BSYNC.RECONVERGENT B1 ;  /* 0x0000000000017941 */ /* 0x000fea0003800200 */
.L_x_10437:
[----:B------:R-:W-:Y:S02]  /*3e80*/  F2FP.F16.F32.PACK_AB R9, RZ, R9 ;  /* 0x00000009ff09723e */ /* 0x000fe400000000ff */
[----:B------:R-:W-:Y:S02]  /*3e90*/  MOV R62, R8 ;  /* 0x00000008003e7202 */ /* 0x000fe40000000f00 */
[----:B------:R-:W-:-:S07]  /*3ea0*/  PRMT R183, R9, 0x7610, R183 ;  /* 0x0000761009b77816 */ /* 0x000fce00000000b7 */
.L_x_10434:
        /* <DEDUP_REMOVED lines=18> */
.L_x_10441:
[----:B------:R-:W-:Y:S05]  /*3fd0*/  BSYNC.RECONVERGENT B1 ;  /* 0x0000000000017941 */ /* 0x000fea0003800200 */
.L_x_10440:
        /* <DEDUP_REMOVED lines=14> */
.L_x_10443:
[----:B------:R-:W-:Y:S05]  /*40c0*/  BSYNC.RECONVERGENT B1 ;  /* 0x0000000000017941 */ /* 0x000fea0003800200 */
.L_x_10442:
[----:B------:R-:W-:Y:S02]  /*40d0*/  F2FP.F16.F32.PACK_AB R9, RZ, R9 ;  /* 0x00000009ff09723e */ /* 0x000fe400000000ff */
[----:B------:R-:W-:Y:S02]  /*40e0*/  MOV R63, R8 ;  /* 0x00000008003f7202 */ /* 0x000fe40000000f00 */
[----:B------:R-:W-:Y:S01]  /*40f0*/  PRMT R183, R183, 0x5410, R9 ;  /* 0x00005410b7b77816 */ /* 0x000fe20000000009 */
[----:B------:R-:W-:Y:S06]  /*4100*/  BRA `(.L_x_10439) ;  /* 0x0000002800807947 */ /* 0x000fec0003800000 */
.L_x_10403:
[----:B------:R-:W-:Y:S05]  /*4110*/  BRA.U !UP3, `(.L_x_10444) ;  /* 0x000000010b807547 */ /* 0x000fea000b800000 */
[----:B-----5:R-:W-:Y:S01]  /*4120*/  LOP3.LUT P0, RZ, R16, 0xff, RZ, 0xc0, !PT ;  /* 0x000000ff10ff7812 */ /* 0x020fe2000780c0ff */
[----:B------:R-:W-:Y:S01]  /*4130*/  BSSY.RECONVERGENT B1, `(.L_x_10445) ;  /* 0x000000d000017945 */ /* 0x000fe20003800200 */
[----:B0-----:R-:W-:-:S11]  /*4140*/  HFMA2 R9, -RZ, RZ, 0, 0 ;  /* 0x00000000ff097431 */ /* 0x001fd600000001ff */
[----:B------:R-:W-:Y:S05]  /*4150*/  @!P0 BRA `(.L_x_10446) ;  /* 0x0000000000288947 */ /* 0x000fea0003800000 */
[----:B------:R-:W-:Y:S02]  /*4160*/  MOV R9, UR8 ;  /* 0x0000000800097c02 */ /* 0x000fe40008000f00 */
[----:B------:R-:W-:-:S03]  /*4170*/  ISETP.LT.AND P5, PT, RZ, UR33, PT ;  /* 0x00000021ff007c0c */ /* 0x000fc6000bfa1270 */
[----:B------:R-:W-:Y:S01]  /*4180*/  FFMA.FTZ R8, R248, R9, UR10 ;  /* 0x0000000af8087e23 */ /* 0x000fe20008010009 */
[----:B------:R-:W-:-:S03]  /*4190*/  HADD2.F32 R9, -RZ, R176.H0_H0 ;  /* 0x200000b0ff097230 */ /* 0x000fc60000004100 */
[----:B------:R-:W-:-:S04]  /*41a0*/  FADD.FTZ R8, R231, -R8 ;  /* 0x80000008e7087221 */ /* 0x000fc80000010000 */
[----:B------:R-:W-:-:S05]  /*41b0*/  FMUL.FTZ R8, R8, UR32 ;  /* 0x0000002008087c20 */ /* 0x000fca0008410000 */
[----:B------:R-:W-:-:S05]  /*41c0*/  FSEL R8, R8, RZ, P5 ;  /* 0x000000ff08087208 */ /* 0x000fca0002800000 */
[----:B------:R-:W-:-:S04]  /*41d0*/  FMUL.FTZ R8, R8, UR23 ;  /* 0x0000001708087c20 */ /* 0x000fc80008410000 */
[----:B------:R-:W-:-:S04]  /*41e0*/  FMUL.FTZ R8, R8, UR22 ;  /* 0x0000001608087c20 */ /* 0x000fc80008410000 */
[----:B------:R-:W-:-:S07]  /*41f0*/  FMUL.FTZ R9, R9, R8 ;  /* 0x0000000809097220 */ /* 0x000fce0000410000 */
.L_x_10446:
[----:B------:R-:W-:Y:S05]  /*4200*/  BSYNC.RECONVERGENT B1 ;  /* 0x0000000000017941 */ /* 0x000fea0003800200 */
.L_x_10445:
        /* <DEDUP_REMOVED lines=12> */
[----:B------:R-:W-:-:S05]  /*42d0*/  HADD2.F32 R8, -RZ, R152.H0_H0 ;  /* 0x20000098ff087230 */ /* 0x000fca0000004100 */
[----:B------:R-:W-:-:S07]  /*42e0*/  FMUL.FTZ R8, R9, R8 ;  /* 0x0000000809087220 */ /* 0x000fce0000410000 */
.L_x_10448:
[----:B------:R-:W-:Y:S05]  /*42f0*/  BSYNC.RECONVERGENT B1 ;  /* 0x0000000000017941 */ /* 0x000fea0003800200 */
.L_x_10447:
[----:B------:R-:W-:-:S04]  /*4300*/  F2FP.F16.F32.PACK_AB R8, RZ, R8 ;  /* 0x00000008ff08723e */ /* 0x000fc800000000ff */
[----:B------:R-:W-:-:S07]  /*4310*/  PRMT R180, R8, 0x7610, R180 ;  /* 0x0000761008b47816 */ /* 0x000fce00000000b4 */
.L_x_10444:
[----:B------:R-:W-:Y:S05]  /*4320*/  BRA.U !UP3, `(.L_x_10449) ;  /* 0x000000010b807547 */ /* 0x000fea000b800000 */
[----:B-----5:R-:W-:Y:S01]  /*4330*/  LOP3.LUT P0, RZ, R16, 0xff00, RZ, 0xc0, !PT ;  /* 0x0000ff0010ff7812 */ /* 0x020fe2000780c0ff */
[----:B------:R-:W-:Y:S01]  /*4340*/  BSSY.RECONVERGENT B1, `(.L_x_10450) ;  /* 0x000000d000017945 */ /* 0x000fe20003800200 */
[----:B0-----:R-:W-:-:S11]  /*4350*/  HFMA2 R8, -RZ, RZ, 0, 0 ;  /* 0x00000000ff087431 */ /* 0x001fd600000001ff */
        /* <DEDUP_REMOVED lines=9> */
[----:B------:R-:W-:-:S05]  /*43f0*/  HADD2.F32 R8, -RZ, R176.H1_H1 ;  /* 0x300000b0ff087230 */ /* 0x000fca0000004100 */
[----:B------:R-:W-:-:S07]  /*4400*/  FMUL.FTZ R8, R8, R9 ;  /* 0x0000000908087220 */ /* 0x000fce0000410000 */
.L_x_10451:
[----:B------:R-:W-:Y:S05]  /*4410*/  BSYNC.RECONVERGENT B1 ;  /* 0x0000000000017941 */ /* 0x000fea0003800200 */
.L_x_10450:
        /* <DEDUP_REMOVED lines=14> */
.L_x_10453:
[----:B------:R-:W-:Y:S05]  /*4500*/  BSYNC.RECONVERGENT B1 ;  /* 0x0000000000017941 */ /* 0x000fea0003800200 */
.L_x_10452:
[----:B------:R-:W-:-:S04]  /*4510*/  F2FP.F16.F32.PACK_AB R8, RZ, R8 ;  /* 0x00000008ff08723e */ /* 0x000fc800000000ff */
[----:B------:R-:W-:-:S07]  /*4520*/  PRMT R180, R180, 0x5410, R8 ;  /* 0x00005410b4b47816 */ /* 0x000fce0000000008 */
.L_x_10449:
        /* <DEDUP_REMOVED lines=15> */
.L_x_10456:
[----:B------:R-:W-:Y:S05]  /*4620*/  BSYNC.RECONVERGENT B1 ;  /* 0x0000000000017941 */ /* 0x000fea0003800200 */
.L_x_10455:
        /* <DEDUP_REMOVED lines=14> */
.L_x_10458:
[----:B------:R-:W-:Y:S05]  /*4710*/  BSYNC.RECONVERGENT B1 ;  /* 0x0000000000017941 */ /* 0x000fea0003800200 */
.L_x_10457:
[----:B------:R-:W-:-:S04]  /*4720*/  F2FP.F16.F32.PACK_AB R8, RZ, R8 ;  /* 0x00000008ff08723e */ /* 0x000fc800000000ff */
[----:B------:R-:W-:-:S07]  /*4730*/  PRMT R181, R8, 0x7610, R181 ;  /* 0x0000761008b57816 */ /* 0x000fce00000000b5 */
.L_x_10454:
        /* <DEDUP_REMOVED lines=15> */
.L_x_10461:
[----:B------:R-:W-:Y:S05]  /*4830*/  BSYNC.RECONVERGENT B1 ;  /* 0x0000000000017941 */ /* 0x000fea0003800200 */
.L_x_10460:
        /* <DEDUP_REMOVED lines=14> */
.L_x_10463:
[----:B------:R-:W-:Y:S05]  /*4920*/  BSYNC.RECONVERGENT B1 ;  /* 0x0000000000017941 */ /* 0x000fea0003800200 */
.L_x_10462:
[----:B------:R-:W-:-:S04]  /*4930*/  F2FP.F16.F32.PACK_AB R8, RZ, R8 ;  /* 0x00000008ff08723e */ /* 0x000fc800000000ff */
[----:B------:R-:W-:-:S07]  /*4940*/  PRMT R181, R181, 0x5410, R8 ;  /* 0x00005410b5b57816 */ /* 0x000fce0000000008 */
.L_x_10459:
        /* <DEDUP_REMOVED lines=15> */
.L_x_10466:
[----:B------:R-:W-:Y:S05]  /*4a40*/  BSYNC.RECONVERGENT B1 ;  /* 0x0000000000017941 */ /* 0x000fea0003800200 */
.L_x_10465:
        /* <DEDUP_REMOVED lines=14> */
.L_x_10468:
[----:B------:R-:W-:Y:S05]  /*4b30*/  BSYNC.RECONVERGENT B1 ;  /* 0x0000000000017941 */ /* 0x000fea0003800200 */
.L_x_10467:
[----:B------:R-:W-:-:S04]  /*4b40*/  F2FP.F16.F32.PACK_AB R8, RZ, R8 ;  /* 0x00000008ff08723e */ /* 0x000fc800000000ff */
[----:B------:R-:W-:-:S07]  /*4b50*/  PRMT R182, R8, 0x7610, R182 ;  /* 0x0000761008b67816 */ /* 0x000fce00000000b6 */
.L_x_10464:
        /* <DEDUP_REMOVED lines=15> */
.L_x_10471:
[----:B------:R-:W-:Y:S05]  /*4c50*/  BSYNC.RECONVERGENT B1 ;  /* 0x0000000000017941 */ /* 0x000fea0003800200 */
.L_x_10470:
        /* <DEDUP_REMOVED lines=14> */
.L_x_10473:
[----:B------:R-:W-:Y:S05]  /*4d40*/  BSYNC.RECONVERGENT B1 ;  /* 0x0000000000017941 */ /* 0x000fea0003800200 */
.L_x_10472:
[----:B------:R-:W-:-:S04]  /*4d50*/  F2FP.F16.F32.PACK_AB R8, RZ, R8 ;  /* 0x00000008ff08723e */ /* 0x000fc800000000ff */
[----:B------:R-:W-:-:S07]  /*4d60*/  PRMT R182, R182, 0x5410, R8 ;  /* 0x00005410b6b67816 */ /* 0x000fce0000000008 */
.L_x_10469:
        /* <DEDUP_REMOVED lines=15> */
.L_x_10476:
[----:B------:R-:W-:Y:S05]  /*4e60*/  BSYNC.RECONVERGENT B1 ;  /* 0x0000000000017941 */ /* 0x000fea0003800200 */
.L_x_10475:
[----:B------:R-:W-:Y:S01]  /*4e70*/  BSSY.RECONVERGENT B1, `(.L_x_10477) ;  /* 0x000000e000017945 */ /* 0x000fe20003800200 */
[----:B------:R-:W-:Y:S01]  /*4e80*/  FADD.FTZ R62, R62, R9 ;  /* 0x000000093e3e7221 */ /* 0x000fe20000010000 */
[----:B------:R-:W-:Y:S02]  /*4e90*/  MOV R8, RZ ;  /* 0x000000ff00087202 */ /* 0x000fe40000000f00 */
        /* <DEDUP_REMOVED lines=11> */
.L_x_10478:
[----:B------:R-:W-:Y:S05]  /*4f50*/  BSYNC.RECONVERGENT B1 ;  /* 0x0000000000017941 */ /* 0x000fea0003800200 */
.L_x_10477:
[----:B------:R-:W-:-:S04]  /*4f60*/  F2FP.F16.F32.PACK_AB R8, RZ, R8 ;  /* 0x00000008ff08723e */ /* 0x000fc800000000ff */
[----:B------:R-:W-:-:S07]  /*4f70*/  PRMT R183, R8, 0x7610, R183 ;  /* 0x0000761008b77816 */ /* 0x000fce00000000b7 */
.L_x_10474:
[----:B------:R-:W2:Y:S04]  /*4f80*/  LDL R189, [R1+0x1c] ;  /* 0x00001c0001bd7983 */ /* 0x000ea80000100800 */
[----:B------:R-:W3:Y:S01]  /*4f90*/  LDL R188, [R1+0x18] ;  /* 0x0000180001bc7983 */ /* 0x000ee20000100800 */
[----:B0-----:R-:W-:Y:S02]  /*4fa0*/  MOV R9, UR8 ;  /* 0x0000000800097c02 */ /* 0x001fe40008000f00 */
        /* <DEDUP_REMOVED lines=32> */
[----:B------:R-:W-:Y:S01]  /*51b0*/  FSEL R190, R190, RZ, P0 ;  /* 0x000000ffbebe7208 */ /* 0x000fe20000000000 */
[----:B--2---:R-:W-:Y:S01]  /*51c0*/  FFMA.FTZ R8, R189, R8, UR10 ;  /* 0x0000000abd087e23 */ /* 0x004fe20008010008 */
[----:B------:R-:W-:-:S03]  /*51d0*/  FSEL R189, R187, RZ, P0 ;  /* 0x000000ffbbbd7208 */ /* 0x000fc60000000000 */
[----:B---3--:R-:W-:Y:S01]  /*51e0*/  FADD.FTZ R8, R188, -R8 ;  /* 0x80000008bc087221 */ /* 0x008fe20000010000 */
[----:B------:R-:W-:-:S03]  /*51f0*/  FSEL R188, R9, RZ, P0 ;  /* 0x000000ff09bc7208 */ /* 0x000fc60000000000 */
[----:B------:R-:W-:-:S05]  /*5200*/  FMUL.FTZ R8, R8, UR32 ;  /* 0x0000002008087c20 */ /* 0x000fca0008410000 */
[----:B------:R-:W-:Y:S01]  /*5210*/  FSEL R187, R8, RZ, P0 ;  /* 0x000000ff08bb7208 */ /* 0x000fe20000000000 */
[----:B------:R-:W-:Y:S06]  /*5220*/  BRA.U !UP3, `(.L_x_10439) ;  /* 0x000000190b387547 */ /* 0x000fec000b800000 */
[----:B-----5:R-:W-:-:S04]  /*5230*/  ISETP.GE.U32.AND P0, PT, R16, RZ, PT ;  /* 0x000000ff1000720c */ /* 0x020fc80003f06070 */
[----:B------:R-:W-:-:S13]  /*5240*/  ISETP.GE.U32.AND.EX P0, PT, R17, 0x1000000, PT, P0 ;  /* 0x010000001100780c */ /* 0x000fda0003f06100 */
[----:B------:R-:W0:Y:S01]  /*5250*/  @P0 LDC.64 R8, c[0x0][0x408] ;  /* 0x00010200ff080b82 */ /* 0x000e220000000a00 */
[----:B------:R-:W-:Y:S02]  /*5260*/  @P0 HADD2.F32 R195, -RZ, R179.H1_H1 ;  /* 0x300000b3ffc30230 */ /* 0x000fe40000004100 */
[----:B0-----:R-:W-:-:S04]  /*5270*/  @P0 FMUL.FTZ R9, R187, R9 ;  /* 0x00000009bb090220 */ /* 0x001fc80000410000 */
[----:B------:R-:W-:Y:S01]  /*5280*/  @P0 FMUL.FTZ R8, R9, R8 ;  /* 0x0000000809080220 */ /* 0x000fe20000410000 */
[----:B------:R-:W-:-:S03]  /*5290*/  HFMA2 R9, -RZ, RZ, 0, 0 ;  /* 0x00000000ff097431 */ /* 0x000fc600000001ff */
[----:B------:R-:W-:Y:S01]  /*52a0*/  @P0 FMUL.FTZ R9, R195, R8 ;  /* 0x00000008c3090220 */ /* 0x000fe20000410000 */
[----:B------:R-:W-:-:S03]  /*52b0*/  @P0 HADD2.F32 R195, -RZ, R155.H1_H1 ;  /* 0x3000009bffc30230 */ /* 0x000fc60000004100 */
[----:B------:R-:W-:Y:S02]  /*52c0*/  FADD.FTZ R63, R63, R9 ;  /* 0x000000093f3f7221 */ /* 0x000fe40000010000 */
[----:B------:R-:W0:Y:S02]  /*52d0*/  @P0 LDC.64 R8, c[0x0][0x408] ;  /* 0x00010200ff080b82 */ /* 0x000e240000000a00 */
[----:B0-----:R-:W-:-:S04]  /*52e0*/  @P0 FMUL.FTZ R9, R187, R9 ;  /* 0x00000009bb090220 */ /* 0x001fc80000410000 */
[----:B------:R-:W-:Y:S01]  /*52f0*/  @P0 FMUL.FTZ R8, R9, R8 ;  /* 0x0000000809080220 */ /* 0x000fe20000410000 */
[----:B------:R-:W-:-:S03]  /*5300*/  MOV R9, RZ ;  /* 0x000000ff00097202 */ /* 0x000fc60000000f00 */
[----:B------:R-:W-:-:S05]  /*5310*/  @P0 FMUL.FTZ R9, R195, R8 ;  /* 0x00000008c3090220 */ /* 0x000fca0000410000 */
[----:B------:R-:W-:-:S04]  /*5320*/  F2FP.F16.F32.PACK_AB R9, RZ, R9 ;  /* 0x00000009ff09723e */ /* 0x000fc800000000ff */
[----:B------:R-:W-:Y:S01]  /*5330*/  PRMT R183, R183, 0x5410, R9 ;  /* 0x00005410b7b77816 */ /* 0x000fe20000000009 */
[----:B------:R-:W-:Y:S06]  /*5340*/  BRA `(.L_x_10439) ;  /* 0x0000001400f07947 */ /* 0x000fec0003800000 */
.L_x_10402:
        /* <DEDUP_REMOVED lines=17> */
[----:B------:R-:W-:Y:S02]  /*5460*/  @P5 HADD2.F32 R195, -RZ, R176.H0_H0 ;  /* 0x200000b0ffc35230 */ /* 0x000fe40000004100 */
[----:B------:R-:W-:-:S04]  /*5470*/  FMUL.FTZ R8, R8, UR22 ;  /* 0x0000001608087c20 */ /* 0x000fc80008410000 */
[----:B------:R-:W-:Y:S01]  /*5480*/  @P5 FMUL.FTZ R9, R195, R8 ;  /* 0x00000008c3095220 */ /* 0x000fe20000410000 */
[----:B------:R-:W-:-:S03]  /*5490*/  @P5 HADD2.F32 R195, -RZ, R152.H0_H0 ;  /* 0x20000098ffc35230 */ /* 0x000fc60000004100 */
[----:B------:R-:W-:Y:S01]  /*54a0*/  FADD.FTZ R64, R64, R9 ;  /* 0x0000000940407221 */ /* 0x000fe20000010000 */
[----:B------:R-:W-:Y:S01]  /*54b0*/  MOV R9, RZ ;  /* 0x000000ff00097202 */ /* 0x000fe20000000f00 */
[----:B------:R-:W-:-:S05]  /*54c0*/  @P5 FMUL.FTZ R9, R195, R8 ;  /* 0x00000008c3095220 */ /* 0x000fca0000410000 */
[----:B------:R-:W-:-:S04]  /*54d0*/  F2FP.F16.F32.PACK_AB R9, RZ, R9 ;  /* 0x00000009ff09723e */ /* 0x000fc800000000ff */
[----:B------:R-:W-:-:S07]  /*54e0*/  PRMT R180, R9, 0x7610, R180 ;  /* 0x0000761009b47816 */ /* 0x000fce00000000b4 */
.L_x_10480:
        /* <DEDUP_REMOVED lines=12> */
[----:B------:R-:W-:Y:S02]  /*55b0*/  @P5 HADD2.F32 R195, -RZ, R176.H1_H1 ;  /* 0x300000b0ffc35230 */ /* 0x000fe40000004100 */
[----:B------:R-:W-:-:S04]  /*55c0*/  FMUL.FTZ R8, R8, UR22 ;  /* 0x0000001608087c20 */ /* 0x000fc80008410000 */
[----:B------:R-:W-:Y:S01]  /*55d0*/  @P5 FMUL.FTZ R9, R195, R8 ;  /* 0x00000008c3095220 */ /* 0x000fe20000410000 */
[----:B------:R-:W-:-:S03]  /*55e0*/  @P5 HADD2.F32 R195, -RZ, R152.H1_H1 ;  /* 0x30000098ffc35230 */ /* 0x000fc60000004100 */
[----:B------:R-:W-:Y:S01]  /*55f0*/  FADD.FTZ R65, R65, R9 ;  /* 0x0000000941417221 */ /* 0x000fe20000010000 */
[----:B------:R-:W-:Y:S01]  /*5600*/  MOV R9, RZ ;  /* 0x000000ff00097202 */ /* 0x000fe20000000f00 */
[----:B------:R-:W-:-:S05]  /*5610*/  @P5 FMUL.FTZ R9, R195, R8 ;  /* 0x00000008c3095220 */ /* 0x000fca0000410000 */
[----:B------:R-:W-:-:S04]  /*5620*/  F2FP.F16.F32.PACK_AB R9, RZ, R9 ;  /* 0x00000009ff09723e */ /* 0x000fc800000000ff */
[----:B------:R-:W-:-:S07]  /*5630*/  PRMT R180, R180, 0x5410, R9 ;  /* 0x00005410b4b47816 */ /* 0x000fce0000000009 */
.L_x_10481:
        /* <DEDUP_REMOVED lines=21> */
.L_x_10482:
        /* <DEDUP_REMOVED lines=21> */
.L_x_10483:
        /* <DEDUP_REMOVED lines=21> */
.L_x_10484:
        /* <DEDUP_REMOVED lines=21> */
.L_x_10485:
        /* <DEDUP_REMOVED lines=21> */
.L_x_10486:
[----:B------:R-:W-:Y:S05]  /*5cd0*/  BRA.U !UP3, `(.L_x_10439) ;  /* 0x0000000d0b8c7547 */ /* 0x000fea000b800000 */
[----:B------:R-:W2:Y:S04]  /*5ce0*/  LDL R195, [R1+0x1c] ;  /* 0x00001c0001c37983 */ /* 0x000ea80000100800 */
[----:B0-----:R-:W3:Y:S01]  /*5cf0*/  LDL R9, [R1+0x18] ;  /* 0x0000180001097983 */ /* 0x001ee20000100800 */
[----:B------:R-:W-:Y:S02]  /*5d00*/  PLOP3.LUT P0, PT, PT, PT, UP2, 0x80, 0x8 ;  /* 0x000000000008781c */ /* 0x000fe40003f0f028 */
[----:B------:R-:W-:Y:S02]  /*5d10*/  PLOP3.LUT P6, PT, PT, PT, UP2, 0x80, 0x8 ;  /* 0x000000000008781c */ /* 0x000fe40003fcf028 */
[----:B------:R-:W-:Y:S02]  /*5d20*/  MOV R8, UR8 ;  /* 0x0000000800087c02 */ /* 0x000fe40008000f00 */
[----:B------:R-:W-:-:S07]  /*5d30*/  PLOP3.LUT P5, PT, PT, PT, UP2, 0x80, 0x8 ;  /* 0x000000000008781c */ /* 0x000fce0003faf028 */
[----:B--2---:R-:W-:Y:S01]  /*5d40*/  @P0 FFMA.FTZ R8, R195, R8, UR10 ;  /* 0x0000000ac3080e23 */ /* 0x004fe20008010008 */
[----:B-----5:R-:W-:-:S03]  /*5d50*/  ISETP.GE.U32.AND P0, PT, R16, RZ, PT ;  /* 0x000000ff1000720c */ /* 0x020fc60003f06070 */
[----:B---3--:R-:W-:Y:S01]  /*5d60*/  @P6 FADD.FTZ R8, R9, -R8 ;  /* 0x8000000809086221 */ /* 0x008fe20000010000 */
[----:B------:R-:W-:Y:S02]  /*5d70*/  ISETP.GE.U32.AND.EX P0, PT, R17, 0x1000000, PT, P0 ;  /* 0x010000001100780c */ /* 0x000fe40003f06100 */
[----:B------:R-:W-:Y:S01]  /*5d80*/  MOV R9, R31 ;  /* 0x0000001f00097202 */ /* 0x000fe20000000f00 */
[----:B------:R-:W-:-:S04]  /*5d90*/  @P5 FFMA.FTZ R9, R8, UR32, R31 ;  /* 0x0000002008095c23 */ /* 0x000fc8000801001f */
[----:B------:R-:W-:Y:S01]  /*5da0*/  FMUL.FTZ R8, R9, UR23 ;  /* 0x0000001709087c20 */ /* 0x000fe20008410000 */
[----:B------:R-:W-:-:S03]  /*5db0*/  HFMA2 R9, -RZ, RZ, 0, 0 ;  /* 0x00000000ff097431 */ /* 0x000fc600000001ff */
[----:B------:R-:W-:Y:S02]  /*5dc0*/  FMUL.FTZ R8, R8, UR22 ;  /* 0x0000001608087c20 */ /* 0x000fe40008410000 */
[----:B------:R-:W-:-:S05]  /*5dd0*/  @P0 HADD2.F32 R195, -RZ, R179.H1_H1 ;  /* 0x300000b3ffc30230 */ /* 0x000fca0000004100 */
[----:B------:R-:W-:Y:S01]  /*5de0*/  @P0 FMUL.FTZ R9, R195, R8 ;  /* 0x00000008c3090220 */ /* 0x000fe20000410000 */
[----:B------:R-:W-:-:S03]  /*5df0*/  @P0 HADD2.F32 R195, -RZ, R155.H1_H1 ;  /* 0x3000009bffc30230 */ /* 0x000fc60000004100 */
[----:B------:R-:W-:Y:S01]  /*5e00*/  FADD.FTZ R63, R63, R9 ;  /* 0x000000093f3f7221 */ /* 0x000fe20000010000 */
[----:B------:R-:W-:Y:S01]  /*5e10*/  MOV R9, RZ ;  /* 0x000000ff00097202 */ /* 0x000fe20000000f00 */
[----:B------:R-:W-:-:S05]  /*5e20*/  @P0 FMUL.FTZ R9, R195, R8 ;  /* 0x00000008c3090220 */ /* 0x000fca0000410000 */
[----:B------:R-:W-:-:S04]  /*5e30*/  F2FP.F16.F32.PACK_AB R9, RZ, R9 ;  /* 0x00000009ff09723e */ /* 0x000fc800000000ff */
[----:B------:R-:W-:Y:S01]  /*5e40*/  PRMT R183, R183, 0x5410, R9 ;  /* 0x00005410b7b77816 */ /* 0x000fe20000000009 */
[----:B------:R-:W-:Y:S06]  /*5e50*/  BRA `(.L_x_10439) ;  /* 0x0000000c002c7947 */ /* 0x000fec0003800000 */
.L_x_10479:
[----:B------:R-:W-:Y:S02]  /*5e60*/  PLOP3.LUT P0, PT, PT, PT, UP2, 0x80, 0x8 ;  /* 0x000000000008781c */ /* 0x000fe40003f0f028 */
[----:B------:R-:W-:Y:S02]  /*5e70*/  PLOP3.LUT P6, PT, PT, PT, UP2, 0x80, 0x8 ;  /* 0x000000000008781c */ /* 0x000fe40003fcf028 */
[----:B0-----:R-:W-:Y:S02]  /*5e80*/  MOV R9, UR8 ;  /* 0x0000000800097c02 */ /* 0x001fe40008000f00 */
[----:B------:R-:W-:Y:S02]  /*5e90*/  PLOP3.LUT P5, PT, PT, PT, UP2, 0x80, 0x8 ;  /* 0x000000000008781c */ /* 0x000fe40003faf028 */
[----:B-----5:R-:W-:-:S05]  /*5ea0*/  MOV R195, R32 ;  /* 0x0000002000c37202 */ /* 0x020fca0000000f00 */
        /* <DEDUP_REMOVED lines=8> */
[----:B------:R-:W-:Y:S02]  /*5f30*/  @P5 HADD2.F32 R185, -RZ, R176.H0_H0 ;  /* 0x200000b0ffb95230 */ /* 0x000fe40000004100 */
        /* <DEDUP_REMOVED lines=8> */
[----:B------:R-:W-:Y:S01]  /*5fc0*/  @P5 HADD2.F32 R9, -RZ, R152.H0_H0 ;  /* 0x20000098ff095230 */ /* 0x000fe20000004100 */
[----:B------:R-:W-:-:S04]  /*5fd0*/  MOV R8, RZ ;  /* 0x000000ff00087202 */ /* 0x000fc80000000f00 */
[----:B------:R-:W-:-:S05]  /*5fe0*/  @P5 FMUL.FTZ R8, R9, R184 ;  /* 0x000000b809085220 */ /* 0x000fca0000410000 */
[----:B------:R-:W-:-:S04]  /*5ff0*/  F2FP.F16.F32.PACK_AB R8, RZ, R8 ;  /* 0x00000008ff08723e */ /* 0x000fc800000000ff */
[----:B------:R-:W-:-:S07]  /*6000*/  PRMT R180, R8, 0x7610, R180 ;  /* 0x0000761008b47816 */ /* 0x000fce00000000b4 */
.L_x_10487:
        /* <DEDUP_REMOVED lines=11> */
[----:B------:R-:W-:Y:S02]  /*60c0*/  @P5 HADD2.F32 R184, -RZ, R176.H1_H1 ;  /* 0x300000b0ffb85230 */ /* 0x000fe40000004100 */
        /* <DEDUP_REMOVED lines=8> */
[----:B------:R-:W-:Y:S01]  /*6150*/  @P5 HADD2.F32 R9, -RZ, R152.H1_H1 ;  /* 0x30000098ff095230 */ /* 0x000fe20000004100 */
[----:B------:R-:W-:-:S04]  /*6160*/  MOV R8, RZ ;  /* 0x000000ff00087202 */ /* 0x000fc80000000f00 */
[----:B------:R-:W-:-:S05]  /*6170*/  @P5 FMUL.FTZ R8, R9, R184 ;  /* 0x000000b809085220 */ /* 0x000fca0000410000 */
[----:B------:R-:W-:-:S04]  /*6180*/  F2FP.F16.F32.PACK_AB R8, RZ, R8 ;  /* 0x00000008ff08723e */ /* 0x000fc800000000ff */
[----:B------:R-:W-:-:S07]  /*6190*/  PRMT R180, R180, 0x5410, R8 ;  /* 0x00005410b4b47816 */ /* 0x000fce0000000008 */
.L_x_10488:
        /* <DEDUP_REMOVED lines=25> */
.L_x_10489:
        /* <DEDUP_REMOVED lines=24> */
[----:B------:R-:W-:-:S07]  /*64b0*/  PRMT R181, R181, 0x5410, R9 ;  /* 0x00005410b5b57816 */ /* 0x000fce0000000009 */
.L_x_10490:
        /* <DEDUP_REMOVED lines=15> */
[----:B------:R-:W-:Y:S01]  /*65b0*/  @P5 FMUL.FTZ R9, R185, R8 ;  /* 0x00000008b9095220 */ /* 0x000fe20000410000 */
[----:B------:R-:W-:-:S03]  /*65c0*/  @P5 HADD2.F32 R185, -RZ, R154.H0_H0 ;  /* 0x2000009affb95230 */ /* 0x000fc60000004100 */
        /* <DEDUP_REMOVED lines=8> */
.L_x_10491:
[----:B------:R-:W-:Y:S02]  /*6650*/  MOV R9, UR8 ;  /* 0x0000000800097c02 */ /* 0x000fe40008000f00 */
[----:B------:R-:W-:Y:S02]  /*6660*/  PLOP3.LUT P5, PT, PT, PT, UP2, 0x80, 0x8 ;  /* 0x000000000008781c */ /* 0x000fe40003faf028 */
[----:B------:R-:W-:Y:S01]  /*6670*/  MOV R185, R29 ;  /* 0x0000001d00b97202 */ /* 0x000fe20000000f00 */
[----:B------:R-:W-:Y:S01]  /*6680*/  @P0 FFMA.FTZ R9, R210, R9, UR10 ;  /* 0x0000000ad2090e23 */ /* 0x000fe20008010009 */
[----:B------:R-:W-:-:S03]  /*6690*/  PLOP3.LUT P0, PT, PT, PT, UP2, 0x80, 0x8 ;  /* 0x000000000008781c */ /* 0x000fc60003f0f028 */
[----:B------:R-:W-:-:S06]  /*66a0*/  @P6 FADD.FTZ R8, R216, -R9 ;  /* 0x80000009d8086221 */ /* 0x000fcc0000010000 */
[----:B------:R-:W-:Y:S01]  /*66b0*/  @P5 FFMA.FTZ R185, R8, UR32, R29 ;  /* 0x0000002008b95c23 */ /* 0x000fe2000801001d */
[----:B------:R-:W-:Y:S01]  /*66c0*/  PLOP3.LUT P5, PT, PT, PT, UP2, 0x80, 0x8 ;  /* 0x000000000008781c */ /* 0x000fe20003faf028 */
[----:B------:R-:W-:-:S12]  /*66d0*/  BRA.U !UP3, `(.L_x_10492) ;  /* 0x000000010b407547 */ /* 0x000fd8000b800000 */
        /* <DEDUP_REMOVED lines=16> */
.L_x_10492:
        /* <DEDUP_REMOVED lines=25> */
.L_x_10493:
[----:B------:R-:W2:Y:S04]  /*6970*/  LDL R190, [R1+0x1c] ;  /* 0x00001c0001be7983 */ /* 0x000ea80000100800 */
[----:B------:R-:W3:Y:S01]  /*6980*/  LDL R9, [R1+0x18] ;  /* 0x0000180001097983 */ /* 0x000ee20000100800 */
[----:B------:R-:W-:Y:S02]  /*6990*/  MOV R8, UR8 ;  /* 0x0000000800087c02 */ /* 0x000fe40008000f00 */
[----:B------:R-:W-:Y:S02]  /*69a0*/  PLOP3.LUT P6, PT, PT, PT, UP2, 0x80, 0x8 ;  /* 0x000000000008781c */ /* 0x000fe40003fcf028 */
[----:B------:R-:W-:Y:S02]  /*69b0*/  MOV R191, R188 ;  /* 0x000000bc00bf7202 */ /* 0x000fe40000000f00 */
[----:B------:R-:W-:Y:S01]  /*69c0*/  MOV R188, R195 ;  /* 0x000000c300bc7202 */ /* 0x000fe20000000f00 */
[----:B--2---:R-:W-:Y:S01]  /*69d0*/  @P5 FFMA.FTZ R8, R190, R8, UR10 ;  /* 0x0000000abe085e23 */ /* 0x004fe20008010008 */
[----:B------:R-:W-:-:S03]  /*69e0*/  MOV R190, R187 ;  /* 0x000000bb00be7202 */ /* 0x000fc60000000f00 */
[----:B---3--:R-:W-:Y:S01]  /*69f0*/  @P0 FADD.FTZ R9, R9, -R8 ;  /* 0x8000000809090221 */ /* 0x008fe20000010000 */
        /* <DEDUP_REMOVED lines=9> */
[----:B------:R-:W-:-:S05]  /*6a90*/  @P0 HADD2.F32 R195, -RZ, R179.H1_H1 ;  /* 0x300000b3ffc30230 */ /* 0x000fca0000004100 */
[----:B------:R-:W-:Y:S01]  /*6aa0*/  @P0 FMUL.FTZ R9, R195, R8 ;  /* 0x00000008c3090220 */ /* 0x000fe20000410000 */
[----:B------:R-:W-:-:S03]  /*6ab0*/  @P0 HADD2.F32 R195, -RZ, R155.H1_H1 ;  /* 0x3000009bffc30230 */ /* 0x000fc60000004100 */
[----:B------:R-:W-:Y:S01]  /*6ac0*/  FADD.FTZ R63, R63, R9 ;  /* 0x000000093f3f7221 */ /* 0x000fe20000010000 */
[----:B------:R-:W-:Y:S01]  /*6ad0*/  MOV R9, RZ ;  /* 0x000000ff00097202 */ /* 0x000fe20000000f00 */
[----:B------:R-:W-:-:S05]  /*6ae0*/  @P0 FMUL.FTZ R9, R195, R8 ;  /* 0x00000008c3090220 */ /* 0x000fca0000410000 */
[----:B------:R-:W-:-:S04]  /*6af0*/  F2FP.F16.F32.PACK_AB R9, RZ, R9 ;  /* 0x00000009ff09723e */ /* 0x000fc800000000ff */
[----:B------:R-:W-:-:S07]  /*6b00*/  PRMT R183, R183, 0x5410, R9 ;  /* 0x00005410b7b77816 */ /* 0x000fce0000000009 */
.L_x_10439:
[----:B------:R-:W-:Y:S01]  /*6b10*/  ISETP.NE.U32.AND P0, PT, R194, RZ, PT ;  /* 0x000000ffc200720c */ /* 0x000fe20003f05070 */
[----:B------:R-:W1:Y:S01]  /*6b20*/  @UP3 LDCU.64 UR6, c[0x0][0x468] ;  /* 0x00008d00ff0637ac */ /* 0x000e620008000a00 */
[----:B------:R-:W-:Y:S02]  /*6b30*/  PLOP3.LUT P5, PT, PT, PT, UP3, 0x80, 0x8 ;  /* 0x000000000008781c */ /* 0x000fe40003faf038 */
[----:B------:R-:W-:Y:S02]  /*6b40*/  ISETP.NE.AND.EX P0, PT, R196, RZ, PT, P0 ;  /* 0x000000ffc400720c */ /* 0x000fe40003f05300 */
[----:B------:R-:W-:-:S11]  /*6b50*/  MOV R195, 0x10 ;  /* 0x0000001000c37802 */ /* 0x000fd60000000f00 */
[----:B0-----:R-:W0:Y:S02]  /*6b60*/  @P0 LDC.64 R8, c[0x0][0x478] ;  /* 0x00011e00ff080b82 */ /* 0x001e240000000a00 */
[C---:B0-----:R-:W-:Y:S01]  /*6b70*/  @P0 IMAD.WIDE.U32 R8, R193.reuse, 0x20, R8 ;  /* 0x00000020c1080825 */ /* 0x041fe200078e0008 */
[----:B------:R-:W-:-:S04]  /*6b80*/  IADD3 R193, PT, PT, R193, 0x80, RZ ;  /* 0x00000080c1c17810 */ /* 0x000fc80007ffe0ff */
[----:B------:R-:W-:Y:S04]  /*6b90*/  @P0 STG.E.128 desc[UR20][R8.64], R188 ;  /* 0x000000bc08000986 */ /* 0x000fe8000c101d14 */
[----:B------:R1:W-:Y:S01]  /*6ba0*/  @P0 STG.E.128 desc[UR20][R8.64+0x10], R184 ;  /* 0x000010b808000986 */ /* 0x0003e2000c101d14 */
[----:B------:R-:W-:-:S13]  /*6bb0*/  PLOP3.LUT P0, PT, PT, PT, UP3, 0x80, 0x8 ;  /* 0x000000000008781c */ /* 0x000fda0003f0f038 */
[C---:B-1----:R-:W-:Y:S01]  /*6bc0*/  @P0 IMAD.WIDE.U32 R8, R192.reuse, R195, UR6 ;  /* 0x00000006c0080e25 */ /* 0x042fe2000f8e00c3 */
[----:B------:R-:W-:-:S04]  /*6bd0*/  IADD3 R192, PT, PT, R192, 0x80, RZ ;  /* 0x00000080c0c07810 */ /* 0x000fc80007ffe0ff */
[----:B------:R0:W-:Y:S03]  /*6be0*/  @P5 STG.E.128 desc[UR20][R8.64], R180 ;  /* 0x000000b408005986 */ /* 0x0001e6000c101d14 */
.L_x_10400:
[----:B------:R-:W-:Y:S05]  /*6bf0*/  BSYNC.RECONVERGENT B0 ;  /* 0x0000000000007941 */ /* 0x000fea0003800200 */
.L_x_10399:
        /* <DEDUP_REMOVED lines=8> */
.L_x_10496:
[----:B------:R-:W-:Y:S05]  /*6c80*/  BRA.U !UP0, `(.L_x_10497) ;  /* 0x0000001508f87547 */ /* 0x000fea000b800000 */
[----:B------:R-:W-:-:S04]  /*6c90*/  UISETP.NE.U32.AND UP0, UPT, UR26, URZ, UPT ;  /* 0x000000ff1a00728c */ /* 0x000fc8000bf05070 */
[----:B------:R-:W-:-:S06]  /*6ca0*/  UISETP.NE.AND.EX UP0, UPT, UR27, URZ, UPT, UP0 ;  /* 0x000000ff1b00728c */ /* 0x000fcc000bf05300 */
[----:B------:R-:W-:-:S13]  /*6cb0*/  PLOP3.LUT P5, PT, PT, PT, UP0, 0x80, 0x8 ;  /* 0x000000000008781c */ /* 0x000fda0003faf008 */
[----:B------:R-:W-:Y:S05]  /*6cc0*/  @!P5 BRA `(.L_x_10498) ;  /* 0x0000000c0034d947 */ /* 0x000fea0003800000 */
[----:B01----:R-:W2:Y:S01]  /*6cd0*/  LDL R9, [R1] ;  /* 0x0000000001097983 */ /* 0x003ea20000100800 */
[----:B------:R-:W-:Y:S02]  /*6ce0*/  PLOP3.LUT P0, PT, PT, PT, UP2, 0x80, 0x8 ;  /* 0x000000000008781c */ /* 0x000fe40003f0f028 */
[----:B------:R-:W-:Y:S02]  /*6cf0*/  MOV R8, UR8 ;  /* 0x0000000800087c02 */ /* 0x000fe40008000f00 */
[----:B------:R-:W-:Y:S02]  /*6d00*/  PLOP3.LUT P6, PT, PT, PT, UP2, 0x80, 0x8 ;  /* 0x000000000008781c */ /* 0x000fe40003fcf028 */
[----:B-----5:R-:W-:-:S07]  /*6d10*/  MOV R194, R24 ;  /* 0x0000001800c27202 */ /* 0x020fce0000000f00 */
[----:B--2---:R-:W-:Y:S01]  /*6d20*/  @P0 FFMA.FTZ R8, R9, R8, UR10 ;  /* 0x0000000a09080e23 */ /* 0x004fe20008010008 */
[----:B------:R-:W-:-:S03]  /*6d30*/  PLOP3.LUT P0, PT, PT, PT, UP2, 0x80, 0x8 ;  /* 0x000000000008781c */ /* 0x000fc60003f0f028 */
[----:B------:R-:W-:Y:S01]  /*6d40*/  @P6 FADD.FTZ R9, R251, -R8 ;  /* 0x80000008fb096221 */ /* 0x000fe20000010000 */
[----:B------:R-:W-:-:S09]  /*6d50*/  PLOP3.LUT P6, PT, PT, PT, UP2, 0x80, 0x8 ;  /* 0x000000000008781c */ /* 0x000fd20003fcf028 */
[----:B------:R-:W-:Y:S01]  /*6d60*/  @P0 FFMA.FTZ R194, R9, UR32, R24 ;  /* 0x0000002009c20c23 */ /* 0x000fe20008010018 */
[----:B------:R-:W-:Y:S06]  /*6d70*/  BRA.U !UP3, `(.L_x_10499) ;  /* 0x000000010b407547 */ /* 0x000fec000b800000 */
[----:B------:R-:W-:Y:S01]  /*6d80*/  LOP3.LUT P0, RZ, R18, 0xff, RZ, 0xc0, !PT ;  /* 0x000000ff12ff7812 */ /* 0x000fe2000780c0ff */
[----:B------:R-:W-:-:S12]  /*6d90*/  HFMA2 R185, -RZ, RZ, 0, 0 ;  /* 0x00000000ffb97431 */ /* 0x000fd800000001ff */
[----:B------:R-:W0:Y:S02]  /*6da0*/  @P0 LDC.64 R8, c[0x0][0x408] ;  /* 0x00010200ff080b82 */ /* 0x000e240000000a00 */
[----:B0-----:R-:W-:-:S04]  /*6db0*/  @P0 FMUL.FTZ R9, R194, R9 ;  /* 0x00000009c2090220 */ /* 0x001fc80000410000 */
[----:B------:R-:W-:Y:S01]  /*6dc0*/  @P0 FMUL.FTZ R8, R9, R8 ;  /* 0x0000000809080220 */ /* 0x000fe20000410000 */
[----:B------:R-:W-:-:S05]  /*6dd0*/  @P0 HADD2.F32 R9, -RZ, R176.H0_H0 ;  /* 0x200000b0ff090230 */ /* 0x000fca0000004100 */
[----:B------:R-:W-:Y:S02]  /*6de0*/  @P0 FMUL.FTZ R185, R9, R8 ;  /* 0x0000000809b90220 */ /* 0x000fe40000410000 */
[----:B------:R-:W0:Y:S02]  /*6df0*/  @P0 LDC.64 R8, c[0x0][0x408] ;  /* 0x00010200ff080b82 */ /* 0x000e240000000a00 */
[----:B------:R-:W-:Y:S01]  /*6e00*/  FADD.FTZ R56, R56, R185 ;  /* 0x000000b938387221 */ /* 0x000fe20000010000 */
[----:B0-----:R-:W-:-:S04]  /*6e10*/  @P0 FMUL.FTZ R9, R194, R9 ;  /* 0x00000009c2090220 */ /* 0x001fc80000410000 */
[----:B------:R-:W-:Y:S01]  /*6e20*/  @P0 FMUL.FTZ R184, R9, R8 ;  /* 0x0000000809b80220 */ /* 0x000fe20000410000 */
[----:B------:R-:W-:Y:S01]  /*6e30*/  @P0 HADD2.F32 R9, -RZ, R144.H0_H0 ;  /* 0x20000090ff090230 */ /* 0x000fe20000004100 */
[----:B------:R-:W-:-:S04]  /*6e40*/  MOV R8, RZ ;  /* 0x000000ff00087202 */ /* 0x000fc80000000f00 */
[----:B------:R-:W-:-:S05]  /*6e50*/  @P0 FMUL.FTZ R8, R184, R9 ;  /* 0x00000009b8080220 */ /* 0x000fca0000410000 */
[----:B------:R-:W-:-:S04]  /*6e60*/  F2FP.F16.F32.PACK_AB R8, RZ, R8 ;  /* 0x00000008ff08723e */ /* 0x000fc800000000ff */
[----:B------:R-:W-:-:S07]  /*6e70*/  PRMT R180, R8, 0x7610, R180 ;  /* 0x0000761008b47816 */ /* 0x000fce00000000b4 */
.L_x_10499:
        /* <DEDUP_REMOVED lines=14> */
[----:B------:R-:W-:-:S05]  /*6f60*/  @P6 HADD2.F32 R9, -RZ, R176.H1_H1 ;  /* 0x300000b0ff096230 */ /* 0x000fca0000004100 */
[----:B------:R-:W-:Y:S02]  /*6f70*/  @P6 FMUL.FTZ R184, R9, R8 ;  /* 0x0000000809b86220 */ /* 0x000fe40000410000 */
[----:B------:R-:W0:Y:S02]  /*6f80*/  @P6 LDC.64 R8, c[0x0][0x408] ;  /* 0x00010200ff086b82 */ /* 0x000e240000000a00 */
[----:B------:R-:W-:Y:S01]  /*6f90*/  FADD.FTZ R57, R57, R184 ;  /* 0x000000b839397221 */ /* 0x000fe20000010000 */
[----:B0-----:R-:W-:-:S04]  /*6fa0*/  @P6 FMUL.FTZ R9, R189, R9 ;  /* 0x00000009bd096220 */ /* 0x001fc80000410000 */
[----:B------:R-:W-:Y:S01]  /*6fb0*/  @P6 FMUL.FTZ R186, R9, R8 ;  /* 0x0000000809ba6220 */ /* 0x000fe20000410000 */
[----:B------:R-:W-:Y:S01]  /*6fc0*/  @P6 HADD2.F32 R9, -RZ, R144.H1_H1 ;  /* 0x30000090ff096230 */ /* 0x000fe20000004100 */
[----:B------:R-:W-:-:S04]  /*6fd0*/  MOV R8, RZ ;  /* 0x000000ff00087202 */ /* 0x000fc80000000f00 */
[----:B------:R-:W-:-:S05]  /*6fe0*/  @P6 FMUL.FTZ R8, R186, R9 ;  /* 0x00000009ba086220 */ /* 0x000fca0000410000 */
[----:B------:R-:W-:-:S04]  /*6ff0*/  F2FP.F16.F32.PACK_AB R8, RZ, R8 ;  /* 0x00000008ff08723e */ /* 0x000fc800000000ff */
[----:B------:R-:W-:-:S07]  /*7000*/  PRMT R180, R180, 0x5410, R8 ;  /* 0x00005410b4b47816 */ /* 0x000fce0000000008 */
.L_x_10500:
        /* <DEDUP_REMOVED lines=25> */
.L_x_10501:
        /* <DEDUP_REMOVED lines=25> */
.L_x_10502:
        /* <DEDUP_REMOVED lines=25> */
.L_x_10503:
        /* <DEDUP_REMOVED lines=25> */
.L_x_10504:
        /* <DEDUP_REMOVED lines=25> */
.L_x_10505:
[----:B------:R-:W2:Y:S04]  /*77e0*/  LDL R190, [R1+0xc] ;  /* 0x00000c0001be7983 */ /* 0x000ea80000100800 */
[----:B------:R-:W3:Y:S01]  /*77f0*/  LDL R8, [R1+0x14] ;  /* 0x0000140001087983 */ /* 0x000ee20000100800 */
[----:B------:R-:W-:Y:S02]  /*7800*/  MOV R9, UR8 ;  /* 0x0000000800097c02 */ /* 0x000fe40008000f00 */
[----:B------:R-:W-:Y:S02]  /*7810*/  PLOP3.LUT P6, PT, PT, PT, UP2, 0x80, 0x8 ;  /* 0x000000000008781c */ /* 0x000fe40003fcf028 */
[----:B------:R-:W-:Y:S02]  /*7820*/  MOV R191, R188 ;  /* 0x000000bc00bf7202 */ /* 0x000fe40000000f00 */
[----:B------:R-:W-:Y:S01]  /*7830*/  MOV R188, R194 ;  /* 0x000000c200bc7202 */ /* 0x000fe20000000f00 */
[----:B--2---:R-:W-:Y:S01]  /*7840*/  @P0 FFMA.FTZ R9, R190, R9, UR10 ;  /* 0x0000000abe090e23 */ /* 0x004fe20008010009 */
[----:B------:R-:W-:-:S02]  /*7850*/  PLOP3.LUT P0, PT, PT, PT, UP2, 0x80, 0x8 ;  /* 0x000000000008781c */ /* 0x000fc40003f0f028 */
[----:B------:R-:W-:-:S05]  /*7860*/  MOV R190, R187 ;  /* 0x000000bb00be7202 */ /* 0x000fca0000000f00 */
[----:B---3--:R-:W-:Y:S01]  /*7870*/  @P6 FADD.FTZ R9, R8, -R9 ;  /* 0x8000000908096221 */ /* 0x008fe20000010000 */
[----:B------:R-:W-:-:S05]  /*7880*/  MOV R8, R23 ;  /* 0x0000001700087202 */ /* 0x000fca0000000f00 */
        /* <DEDUP_REMOVED lines=17> */
.L_x_10498:
[----:B------:R-:W-:Y:S05]  /*79a0*/  BRA.U !UP3, `(.L_x_10507) ;  /* 0x000000010b547547 */ /* 0x000fea000b800000 */
[----:B01----:R-:W2:Y:S01]  /*79b0*/  LDL R9, [R1] ;  /* 0x0000000001097983 */ /* 0x003ea20000100800 */
[----:B------:R-:W-:Y:S02]  /*79c0*/  PLOP3.LUT P0, PT, PT, PT, UP2, 0x80, 0x8 ;  /* 0x000000000008781c */ /* 0x000fe40003f0f028 */
[----:B------:R-:W-:Y:S02]  /*79d0*/  PLOP3.LUT P6, PT, PT, PT, UP2, 0x80, 0x8 ;  /* 0x000000000008781c */ /* 0x000fe40003fcf028 */
[----:B------:R-:W-:-:S09]  /*79e0*/  MOV R8, UR8 ;  /* 0x0000000800087c02 */ /* 0x000fd20008000f00 */
[----:B--2---:R-:W-:Y:S01]  /*79f0*/  @P0 FFMA.FTZ R8, R9, R8, UR10 ;  /* 0x0000000a09080e23 */ /* 0x004fe20008010008 */
[----:B------:R-:W-:Y:S02]  /*7a00*/  PLOP3.LUT P0, PT, PT, PT, UP2, 0x80, 0x8 ;  /* 0x000000000008781c */ /* 0x000fe40003f0f028 */
[----:B-----5:R-:W-:Y:S01]  /*7a10*/  MOV R9, R24 ;  /* 0x0000001800097202 */ /* 0x020fe20000000f00 */
[----:B------:R-:W-:Y:S01]  /*7a20*/  @P6 FADD.FTZ R8, R251, -R8 ;  /* 0x80000008fb086221 */ /* 0x000fe20000010000 */
[----:B------:R-:W-:-:S09]  /*7a30*/  LOP3.LUT P6, RZ, R18, 0xff, RZ, 0xc0, !PT ;  /* 0x000000ff12ff7812 */ /* 0x000fd200078cc0ff */
[----:B------:R-:W-:-:S04]  /*7a40*/  @P0 FFMA.FTZ R9, R8, UR32, R24 ;  /* 0x0000002008090c23 */ /* 0x000fc80008010018 */
[----:B------:R-:W-:Y:S01]  /*7a50*/  FMUL.FTZ R8, R9, UR23 ;  /* 0x0000001709087c20 */ /* 0x000fe20008410000 */
[----:B------:R-:W-:Y:S02]  /*7a60*/  @P6 HADD2.F32 R194, -RZ, R176.H0_H0 ;  /* 0x200000b0ffc26230 */ /* 0x000fe40000004100 */
[----:B------:R-:W-:Y:S02]  /*7a70*/  HFMA2 R9, -RZ, RZ, 0, 0 ;  /* 0x00000000ff097431 */ /* 0x000fe400000001ff */
        /* <DEDUP_REMOVED lines=8> */
.L_x_10507:
        /* <DEDUP_REMOVED lines=11> */
[----:B------:R-:W-:Y:S02]  /*7bb0*/  @P6 HADD2.F32 R194, -RZ, R176.H1_H1 ;  /* 0x300000b0ffc26230 */ /* 0x000fe40000004100 */
[----:B------:R-:W-:Y:S02]  /*7bc0*/  HFMA2 R9, -RZ, RZ, 0, 0 ;  /* 0x00000000ff097431 */ /* 0x000fe400000001ff */
        /* <DEDUP_REMOVED lines=8> */
.L_x_10508:
        /* <DEDUP_REMOVED lines=21> */
.L_x_10509:
        /* <DEDUP_REMOVED lines=21> */
.L_x_10510:
        /* <DEDUP_REMOVED lines=21> */
.L_x_10511:
        /* <DEDUP_REMOVED lines=21> */
.L_x_10512:
        /* <DEDUP_REMOVED lines=21> */
.L_x_10513:
[----:B------:R-:W-:Y:S05]  /*82e0*/  BRA.U !UP3, `(.L_x_10506) ;  /* 0x000000250b587547 */ /* 0x000fea000b800000 */
[----:B------:R-:W2:Y:S04]  /*82f0*/  LDL R194, [R1+0xc] ;  /* 0x00000c0001c27983 */ /* 0x000ea80000100800 */
[----:B01----:R-:W3:Y:S01]  /*8300*/  LDL R9, [R1+0x14] ;  /* 0x0000140001097983 */ /* 0x003ee20000100800 */
[----:B------:R-:W-:Y:S02]  /*8310*/  PLOP3.LUT P6, PT, PT, PT, UP2, 0x80, 0x8 ;  /* 0x000000000008781c */ /* 0x000fe40003fcf028 */
[----:B------:R-:W-:Y:S02]  /*8320*/  PLOP3.LUT P0, PT, PT, PT, UP2, 0x80, 0x8 ;  /* 0x000000000008781c */ /* 0x000fe40003f0f028 */
[----:B------:R-:W-:-:S09]  /*8330*/  MOV R8, UR8 ;  /* 0x0000000800087c02 */ /* 0x000fd20008000f00 */
[----:B--2---:R-:W-:Y:S01]  /*8340*/  @P6 FFMA.FTZ R8, R194, R8, UR10 ;  /* 0x0000000ac2086e23 */ /* 0x004fe20008010008 */
[----:B------:R-:W-:-:S03]  /*8350*/  PLOP3.LUT P6, PT, PT, PT, UP2, 0x80, 0x8 ;  /* 0x000000000008781c */ /* 0x000fc60003fcf028 */
[----:B---3--:R-:W-:Y:S01]  /*8360*/  @P0 FADD.FTZ R8, R9, -R8 ;  /* 0x8000000809080221 */ /* 0x008fe20000010000 */
[----:B-----5:R-:W-:Y:S02]  /*8370*/  ISETP.GE.U32.AND P0, PT, R18, RZ, PT ;  /* 0x000000ff1200720c */ /* 0x020fe40003f06070 */
[----:B------:R-:W-:Y:S02]  /*8380*/  MOV R9, R23 ;  /* 0x0000001700097202 */ /* 0x000fe40000000f00 */
[----:B------:R-:W-:-:S05]  /*8390*/  ISETP.GE.U32.AND.EX P0, PT, R19, 0x1000000, PT, P0 ;  /* 0x010000001300780c */ /* 0x000fca0003f06100 */
[----:B------:R-:W-:-:S04]  /*83a0*/  @P6 FFMA.FTZ R9, R8, UR32, R23 ;  /* 0x0000002008096c23 */ /* 0x000fc80008010017 */
[----:B------:R-:W-:Y:S01]  /*83b0*/  FMUL.FTZ R8, R9, UR23 ;  /* 0x0000001709087c20 */ /* 0x000fe20008410000 */
[----:B------:R-:W-:-:S03]  /*83c0*/  HFMA2 R9, -RZ, RZ, 0, 0 ;  /* 0x00000000ff097431 */ /* 0x000fc600000001ff */
        /* <DEDUP_REMOVED lines=10> */
.L_x_10497:
[----:B------:R2:W5:Y:S01]  /*8470*/  LDL R197, [R1] ;  /* 0x0000000001c57983 */ /* 0x0005620000100800 */
[----:B------:R-:W-:-:S04]  /*8480*/  UISETP.NE.U32.AND UP0, UPT, UR26, URZ, UPT ;  /* 0x000000ff1a00728c */ /* 0x000fc8000bf05070 */
[----:B------:R-:W-:-:S06]  /*8490*/  UISETP.NE.AND.EX UP0, UPT, UR27, URZ, UPT, UP0 ;  /* 0x000000ff1b00728c */ /* 0x000fcc000bf05300 */
[----:B------:R-:W-:-:S13]  /*84a0*/  PLOP3.LUT P5, PT, PT, PT, UP0, 0x80, 0x8 ;  /* 0x000000000008781c */ /* 0x000fda0003faf008 */
[----:B--2---:R-:W-:Y:S05]  /*84b0*/  @!P5 BRA `(.L_x_10514) ;  /* 0x000000100094d947 */ /* 0x004fea0003800000 */
[----:B------:R-:W-:Y:S05]  /*84c0*/  BRA.U !UP3, `(.L_x_10515) ;  /* 0x000000010b807547 */ /* 0x000fea000b800000 */
[----:B-----5:R-:W-:Y:S01]  /*84d0*/  LOP3.LUT P0, RZ, R18, 0xff, RZ, 0xc0, !PT ;  /* 0x000000ff12ff7812 */ /* 0x020fe2000780c0ff */
[----:B------:R-:W-:Y:S01]  /*84e0*/  BSSY.RECONVERGENT B1, `(.L_x_10516) ;  /* 0x000000d000017945 */ /* 0x000fe20003800200 */
[----:B01----:R-:W-:-:S11]  /*84f0*/  HFMA2 R9, -RZ, RZ, 0, 0 ;  /* 0x00000000ff097431 */ /* 0x003fd600000001ff */
        /* <DEDUP_REMOVED lines=11> */
.L_x_10517:
[----:B------:R-:W-:Y:S05]  /*85b0*/  BSYNC.RECONVERGENT B1 ;  /* 0x0000000000017941 */ /* 0x000fea0003800200 */
.L_x_10516:
        /* <DEDUP_REMOVED lines=14> */
.L_x_10519:
[----:B------:R-:W-:Y:S05]  /*86a0*/  BSYNC.RECONVERGENT B1 ;  /* 0x0000000000017941 */ /* 0x000fea0003800200 */
.L_x_10518:
[----:B------:R-:W-:-:S04]  /*86b0*/  F2FP.F16.F32.PACK_AB R8, RZ, R8 ;  /* 0x00000008ff08723e */ /* 0x000fc800000000ff */
[----:B------:R-:W-:-:S07]  /*86c0*/  PRMT R180, R8, 0x7610, R180 ;  /* 0x0000761008b47816 */ /* 0x000fce00000000b4 */
.L_x_10515:
        /* <DEDUP_REMOVED lines=15> */
.L_x_10522:
[----:B------:R-:W-:Y:S05]  /*87c0*/  BSYNC.RECONVERGENT B1 ;  /* 0x0000000000017941 */ /* 0x000fea0003800200 */
.L_x_10521:
        /* <DEDUP_REMOVED lines=14> */
.L_x_10524:
[----:B------:R-:W-:Y:S05]  /*88b0*/  BSYNC.RECONVERGENT B1 ;  /* 0x0000000000017941 */ /* 0x000fea0003800200 */
.L_x_10523:
[----:B------:R-:W-:-:S04]  /*88c0*/  F2FP.F16.F32.PACK_AB R8, RZ, R8 ;  /* 0x00000008ff08723e */ /* 0x000fc800000000ff */
[----:B------:R-:W-:-:S07]  /*88d0*/  PRMT R180, R180, 0x5410, R8 ;  /* 0x00005410b4b47816 */ /* 0x000fce0000000008 */
.L_x_10520:
[----:B------:R-:W-:Y:S05]  /*88e0*/  BRA.U !UP3, `(.L_x_10525) ;  /* 0x000000010b807547 */ /* 0x000fea000b800000 */
[----:B-----5:R-:W-:Y:S01]  /*88f0*/  LOP3.LUT P0, RZ, R18, 0xff0000, RZ, 0xc0, !PT ;  /* 0x00ff000012ff7812 */ /* 0x020fe2000780c0ff */
[----:B------:R-:W-:Y:S01]  /*8900*/  BSSY.RECONVERGENT B1, `(.L_x_10526) ;  /* 0x000000d000017945 */ /* 0x000fe20003800200 */
[----:B01----:R-:W-:-:S11]  /*8910*/  HFMA2 R9, -RZ, RZ, 0, 0 ;  /* 0x00000000ff097431 */ /* 0x003fd600000001ff */
[----:B------:R-:W-:Y:S05]  /*8920*/  @!P0 BRA `(.L_x_10527) ;  /* 0x0000000000288947 */ /* 0x000fea0003800000 */
[----:B------:R-:W-:Y:S02]  /*8930*/  MOV R8, UR8 ;  /* 0x0000000800087c02 */ /* 0x000fe40008000f00 */
[----:B------:R-:W-:-:S03]  /*8940*/  ISETP.LT.AND P6, PT, RZ, UR33, PT ;  /* 0x00000021ff007c0c */ /* 0x000fc6000bfc1270 */
[----:B------:R-:W-:-:S04]  /*8950*/  FFMA.FTZ R9, R237, R8, UR10 ;  /* 0x0000000aed097e23 */ /* 0x000fc80008010008 */
[----:B------:R-:W-:Y:S01]  /*8960*/  FADD.FTZ R8, R234, -R9 ;  /* 0x80000009ea087221 */ /* 0x000fe20000010000 */
[----:B------:R-:W-:-:S03]  /*8970*/  HADD2.F32 R9, -RZ, R177.H0_H0 ;  /* 0x200000b1ff097230 */ /* 0x000fc60000004100 */
[----:B------:R-:W-:-:S05]  /*8980*/  FMUL.FTZ R8, R8, UR32 ;  /* 0x0000002008087c20 */ /* 0x000fca0008410000 */
[----:B------:R-:W-:-:S05]  /*8990*/  FSEL R8, R8, RZ, P6 ;  /* 0x000000ff08087208 */ /* 0x000fca0003000000 */
[----:B------:R-:W-:-:S04]  /*89a0*/  FMUL.FTZ R8, R8, UR23 ;  /* 0x0000001708087c20 */ /* 0x000fc80008410000 */
[----:B------:R-:W-:-:S04]  /*89b0*/  FMUL.FTZ R8, R8, UR22 ;  /* 0x0000001608087c20 */ /* 0x000fc80008410000 */
[----:B------:R-:W-:-:S07]  /*89c0*/  FMUL.FTZ R9, R9, R8 ;  /* 0x0000000809097220 */ /* 0x000fce0000410000 */
.L_x_10527:
[----:B------:R-:W-:Y:S05]  /*89d0*/  BSYNC.RECONVERGENT B1 ;  /* 0x0000000000017941 */ /* 0x000fea0003800200 */
.L_x_10526:
        /* <DEDUP_REMOVED lines=14> */
.L_x_10529:
[----:B------:R-:W-:Y:S05]  /*8ac0*/  BSYNC.RECONVERGENT B1 ;  /* 0x0000000000017941 */ /* 0x000fea0003800200 */
.L_x_10528:
[----:B------:R-:W-:-:S04]  /*8ad0*/  F2FP.F16.F32.PACK_AB R8, RZ, R8 ;  /* 0x00000008ff08723e */ /* 0x000fc800000000ff */
[----:B------:R-:W-:-:S07]  /*8ae0*/  PRMT R181, R8, 0x7610, R181 ;  /* 0x0000761008b57816 */ /* 0x000fce00000000b5 */
.L_x_10525:
        /* <DEDUP_REMOVED lines=15> */
.L_x_10532:
[----:B------:R-:W-:Y:S05]  /*8be0*/  BSYNC.RECONVERGENT B1 ;  /* 0x0000000000017941 */ /* 0x000fea0003800200 */
.L_x_10531:
        /* <DEDUP_REMOVED lines=14> */
.L_x_10534:
[----:B------:R-:W-:Y:S05]  /*8cd0*/  BSYNC.RECONVERGENT B1 ;  /* 0x0000000000017941 */ /* 0x000fea0003800200 */
.L_x_10533:
[----:B------:R-:W-:-:S04]  /*8ce0*/  F2FP.F16.F32.PACK_AB R8, RZ, R8 ;  /* 0x00000008ff08723e */ /* 0x000fc800000000ff */
[----:B------:R-:W-:-:S07]  /*8cf0*/  PRMT R181, R181, 0x5410, R8 ;  /* 0x00005410b5b57816 */ /* 0x000fce0000000008 */
.L_x_10530:
[----:B------:R-:W-:Y:S05]  /*8d00*/  BRA.U !UP3, `(.L_x_10535) ;  /* 0x000000010b807547 */ /* 0x000fea000b800000 */
[----:B-----5:R-:W-:Y:S01]  /*8d10*/  LOP3.LUT P0, RZ, R19, 0xff, RZ, 0xc0, !PT ;  /* 0x000000ff13ff7812 */ /* 0x020fe2000780c0ff */
[----:B------:R-:W-:Y:S01]  /*8d20*/  BSSY.RECONVERGENT B1, `(.L_x_10536) ;  /* 0x000000d000017945 */ /* 0x000fe20003800200 */
[----:B01----:R-:W-:-:S11]  /*8d30*/  HFMA2 R9, -RZ, RZ, 0, 0 ;  /* 0x00000000ff097431 */ /* 0x003fd600000001ff */
        /* <DEDUP_REMOVED lines=11> */
.L_x_10537:
[----:B------:R-:W-:Y:S05]  /*8df0*/  BSYNC.RECONVERGENT B1 ;  /* 0x0000000000017941 */ /* 0x000fea0003800200 */
.L_x_10536:
        /* <DEDUP_REMOVED lines=14> */
.L_x_10539:
[----:B------:R-:W-:Y:S05]  /*8ee0*/  BSYNC.RECONVERGENT B1 ;  /* 0x0000000000017941 */ /* 0x000fea0003800200 */
.L_x_10538:
[----:B------:R-:W-:-:S04]  /*8ef0*/  F2FP.F16.F32.PACK_AB R8, RZ, R8 ;  /* 0x00000008ff08723e */ /* 0x000fc800000000ff */
[----:B------:R-:W-:-:S07]  /*8f00*/  PRMT R182, R8, 0x7610, R182 ;  /* 0x0000761008b67816 */ /* 0x000fce00000000b6 */
.L_x_10535:
        /* <DEDUP_REMOVED lines=15> */
.L_x_10542:
[----:B------:R-:W-:Y:S05]  /*9000*/  BSYNC.RECONVERGENT B1 ;  /* 0x0000000000017941 */ /* 0x000fea0003800200 */
.L_x_10541:
        /* <DEDUP_REMOVED lines=14> */
.L_x_10544:
[----:B------:R-:W-:Y:S05]  /*90f0*/  BSYNC.RECONVERGENT B1 ;  /* 0x0000000000017941 */ /* 0x000fea0003800200 */
.L_x_10543:
[----:B------:R-:W-:-:S04]  /*9100*/  F2FP.F16.F32.PACK_AB R8, RZ, R8 ;  /* 0x00000008ff08723e */ /* 0x000fc800000000ff */
[----:B------:R-:W-:-:S07]  /*9110*/  PRMT R182, R182, 0x5410, R8 ;  /* 0x00005410b6b67816 */ /* 0x000fce0000000008 */
.L_x_10540:
        /* <DEDUP_REMOVED lines=15> */
.L_x_10547:
[----:B------:R-:W-:Y:S05]  /*9210*/  BSYNC.RECONVERGENT B1 ;  /* 0x0000000000017941 */ /* 0x000fea0003800200 */
.L_x_10546:
        /* <DEDUP_REMOVED lines=14> */
.L_x_10549:
[----:B------:R-:W-:Y:S05]  /*9300*/  BSYNC.RECONVERGENT B1 ;  /* 0x0000000000017941 */ /* 0x000fea0003800200 */
.L_x_10548:
[----:B------:R-:W-:-:S04]  /*9310*/  F2FP.F16.F32.PACK_AB R8, RZ, R8 ;  /* 0x00000008ff08723e */ /* 0x000fc800000000ff */
[----:B------:R-:W-:-:S07]  /*9320*/  PRMT R183, R8, 0x7610, R183 ;  /* 0x0000761008b77816 */ /* 0x000fce00000000b7 */
.L_x_10545:
[----:B------:R-:W2:Y:S04]  /*9330*/  LDL R189, [R1+0xc] ;  /* 0x00000c0001bd7983 */ /* 0x000ea80000100800 */
[----:B------:R-:W3:Y:S01]  /*9340*/  LDL R195, [R1+0x14] ;  /* 0x0000140001c37983 */ /* 0x000ee20000100800 */
[----:B01----:R-:W-:Y:S02]  /*9350*/  MOV R9, UR8 ;  /* 0x0000000800097c02 */ /* 0x003fe40008000f00 */
        /* <DEDUP_REMOVED lines=34> */
[----:B------:R-:W-:-:S03]  /*9580*/  FADD.FTZ R189, R241, -R8 ;  /* 0x80000008f1bd7221 */ /* 0x000fc60000010000 */
[----:B---3--:R-:W-:Y:S01]  /*9590*/  FADD.FTZ R187, R195, -R187 ;  /* 0x800000bbc3bb7221 */ /* 0x008fe20000010000 */
[----:B------:R-:W-:-:S03]  /*95a0*/  FMUL.FTZ R189, R189, UR32 ;  /* 0x00000020bdbd7c20 */ /* 0x000fc60008410000 */
[----:B------:R-:W-:Y:S02]  /*95b0*/  FMUL.FTZ R187, R187, UR32 ;  /* 0x00000020bbbb7c20 */ /* 0x000fe40008410000 */
[----:B------:R-:W-:-:S03]  /*95c0*/  FSEL R189, R189, RZ, P0 ;  /* 0x000000ffbdbd7208 */ /* 0x000fc60000000000 */
[----:B------:R-:W-:Y:S01]  /*95d0*/  FSEL R187, R187, RZ, P0 ;  /* 0x000000ffbbbb7208 */ /* 0x000fe20000000000 */
[----:B------:R-:W-:Y:S06]  /*95e0*/  BRA.U !UP3, `(.L_x_10506) ;  /* 0x000000110b987547 */ /* 0x000fec000b800000 */
[----:B------:R-:W-:-:S04]  /*95f0*/  ISETP.GE.U32.AND P0, PT, R18, RZ, PT ;  /* 0x000000ff1200720c */ /* 0x000fc80003f06070 */
        /* <DEDUP_REMOVED lines=17> */
.L_x_10514:
[----:B------:R-:W-:Y:S05]  /*9710*/  BRA.U !UP3, `(.L_x_10550) ;  /* 0x000000010b887547 */ /* 0x000fea000b800000 */
[----:B------:R2:W5:Y:S02]  /*9720*/  LDL R194, [R1] ;  /* 0x0000000001c27983 */ /* 0x0005640000100800 */
[----:B-----5:R-:W-:Y:S01]  /*9730*/  LOP3.LUT P0, RZ, R18, 0xff, RZ, 0xc0, !PT ;  /* 0x000000ff12ff7812 */ /* 0x020fe2000780c0ff */
[----:B------:R-:W-:Y:S01]  /*9740*/  BSSY.RECONVERGENT B1, `(.L_x_10551) ;  /* 0x000000d000017945 */ /* 0x000fe20003800200 */
[----:B01----:R-:W-:-:S11]  /*9750*/  HFMA2 R8, -RZ, RZ, 0, 0 ;  /* 0x00000000ff087431 */ /* 0x003fd600000001ff */
[----:B--2---:R-:W-:Y:S05]  /*9760*/  @!P0 BRA `(.L_x_10552) ;  /* 0x0000000000288947 */ /* 0x004fea0003800000 */
        /* <DEDUP_REMOVED lines=10> */
.L_x_10552:
[----:B------:R-:W-:Y:S05]  /*9810*/  BSYNC.RECONVERGENT B1 ;  /* 0x0000000000017941 */ /* 0x000fea0003800200 */
.L_x_10551:
        /* <DEDUP_REMOVED lines=14> */
.L_x_10554:
[----:B------:R-:W-:Y:S05]  /*9900*/  BSYNC.RECONVERGENT B1 ;  /* 0x0000000000017941 */ /* 0x000fea0003800200 */
.L_x_10553:
[----:B------:R-:W-:Y:S02]  /*9910*/  F2FP.F16.F32.PACK_AB R9, RZ, R9 ;  /* 0x00000009ff09723e */ /* 0x000fe400000000ff */
[----:B------:R-:W-:Y:S02]  /*9920*/  MOV R56, R8 ;  /* 0x0000000800387202 */ /* 0x000fe40000000f00 */
[----:B------:R-:W-:-:S07]  /*9930*/  PRMT R180, R9, 0x7610, R180 ;  /* 0x0000761009b47816 */ /* 0x000fce00000000b4 */
.L_x_10550:
        /* <DEDUP_REMOVED lines=15> */
.L_x_10557:
[----:B------:R-:W-:Y:S05]  /*9a30*/  BSYNC.RECONVERGENT B1 ;  /* 0x0000000000017941 */ /* 0x000fea0003800200 */
.L_x_10556:
        /* <DEDUP_REMOVED lines=14> */
.L_x_10559:
[----:B------:R-:W-:Y:S05]  /*9b20*/  BSYNC.RECONVERGENT B1 ;  /* 0x0000000000017941 */ /* 0x000fea0003800200 */
.L_x_10558:
[----:B------:R-:W-:Y:S02]  /*9b30*/  F2FP.F16.F32.PACK_AB R9, RZ, R9 ;  /* 0x00000009ff09723e */ /* 0x000fe400000000ff */
[----:B------:R-:W-:Y:S02]  /*9b40*/  MOV R57, R8 ;  /* 0x0000000800397202 */ /* 0x000fe40000000f00 */
[----:B------:R-:W-:-:S07]  /*9b50*/  PRMT R180, R180, 0x5410, R9 ;  /* 0x00005410b4b47816 */ /* 0x000fce0000000009 */
.L_x_10555:
        /* <DEDUP_REMOVED lines=15> */
.L_x_10562:
[----:B------:R-:W-:Y:S05]  /*9c50*/  BSYNC.RECONVERGENT B1 ;  /* 0x0000000000017941 */ /* 0x000fea0003800200 */
.L_x_10561:
        /* <DEDUP_REMOVED lines=14> */
.L_x_10564:
[----:B------:R-:W-:Y:S05]  /*9d40*/  BSYNC.RECONVERGENT B1 ;  /* 0x0000000000017941 */ /* 0x000fea0003800200 */
.L_x_10563:
[----:B------:R-:W-:Y:S02]  /*9d50*/  F2FP.F16.F32.PACK_AB R9, RZ, R9 ;  /* 0x00000009ff09723e */ /* 0x000fe400000000ff */
[----:B------:R-:W-:Y:S02]  /*9d60*/  MOV R58, R8 ;  /* 0x00000008003a7202 */ /* 0x000fe40000000f00 */
[----:B------:R-:W-:-:S07]  /*9d70*/  PRMT R181, R9, 0x7610, R181 ;  /* 0x0000761009b57816 */ /* 0x000fce00000000b5 */
.L_x_10560:
        /* <DEDUP_REMOVED lines=15> */
.L_x_10567:
[----:B------:R-:W-:Y:S05]  /*9e70*/  BSYNC.RECONVERGENT B1 ;  /* 0x0000000000017941 */ /* 0x000fea0003800200 */
.L_x_10566:
        /* <DEDUP_REMOVED lines=14> */
.L_x_10569:
[----:B------:R-:W-:Y:S05]  /*9f60*/  BSYNC.RECONVERGENT B1 ;  /* 0x0000000000017941 */ /* 0x000fea0003800200 */
.L_x_10568:
[----:B------:R-:W-:Y:S02]  /*9f70*/  F2FP.F16.F32.PACK_AB R9, RZ, R9 ;  /* 0x00000009ff09723e */ /* 0x000fe400000000ff */
[----:B------:R-:W-:Y:S02]  /*9f80*/  MOV R59, R8 ;  /* 0x00000008003b7202 */ /* 0x000fe40000000f00 */
[----:B------:R-:W-:-:S07]  /*9f90*/  PRMT R181, R181, 0x5410, R9 ;  /* 0x00005410b5b57816 */ /* 0x000fce0000000009 */
.L_x_10565:
        /* <DEDUP_REMOVED lines=15> */
.L_x_10572:
[----:B------:R-:W-:Y:S05]  /*a090*/  BSYNC.RECONVERGENT B1 ;  /* 0x0000000000017941 */ /* 0x000fea0003800200 */
.L_x_10571:
        /* <DEDUP_REMOVED lines=14> */
.L_x_10574:
[----:B------:R-:W-:Y:S05]  /*a180*/  BSYNC.RECONVERGENT B1 ;  /* 0x0000000000017941 */ /* 0x000fea0003800200 */
.L_x_10573:
[----:B------:R-:W-:Y:S02]  /*a190*/  F2FP.F16.F32.PACK_AB R9, RZ, R9 ;  /* 0x00000009ff09723e */ /* 0x000fe400000000ff */
[----:B------:R-:W-:Y:S02]  /*a1a0*/  MOV R52, R8 ;  /* 0x0000000800347202 */ /* 0x000fe40000000f00 */
[----:B------:R-:W-:-:S07]  /*a1b0*/  PRMT R182, R9, 0x7610, R182 ;  /* 0x0000761009b67816 */ /* 0x000fce00000000b6 */
.L_x_10570:
        /* <DEDUP_REMOVED lines=15> */
.L_x_10577:
[----:B------:R-:W-:Y:S05]  /*a2b0*/  BSYNC.RECONVERGENT B1 ;  /* 0x0000000000017941 */ /* 0x000fea0003800200 */
.L_x_10576:
        /* <DEDUP_REMOVED lines=14> */
.L_x_10579:
[----:B------:R-:W-:Y:S05]  /*a3a0*/  BSYNC.RECONVERGENT B1 ;  /* 0x0000000000017941 */ /* 0x000fea0003800200 */
.L_x_10578:
[----:B------:R-:W-:Y:S02]  /*a3b0*/  F2FP.F16.F32.PACK_AB R9, RZ, R9 ;  /* 0x00000009ff09723e */ /* 0x000fe400000000ff */
[----:B------:R-:W-:Y:S02]  /*a3c0*/  MOV R53, R8 ;  /* 0x0000000800357202 */ /* 0x000fe40000000f00 */
[----:B------:R-:W-:-:S07]  /*a3d0*/  PRMT R182, R182, 0x5410, R9 ;  /* 0x00005410b6b67816 */ /* 0x000fce0000000009 */
.L_x_10575:
        /* <DEDUP_REMOVED lines=15> */
.L_x_10582:
[----:B------:R-:W-:Y:S05]  /*a4d0*/  BSYNC.RECONVERGENT B1 ;  /* 0x0000000000017941 */ /* 0x000fea0003800200 */
.L_x_10581:
        /* <DEDUP_REMOVED lines=14> */
.L_x_10584:
[----:B------:R-:W-:Y:S05]  /*a5c0*/  BSYNC.RECONVERGENT B1 ;  /* 0x0000000000017941 */ /* 0x000fea0003800200 */
.L_x_10583:
[----:B------:R-:W-:Y:S02]  /*a5d0*/  F2FP.F16.F32.PACK_AB R9, RZ, R9 ;  /* 0x00000009ff09723e */ /* 0x000fe400000000ff */
[----:B------:R-:W-:Y:S02]  /*a5e0*/  MOV R54, R8 ;  /* 0x0000000800367202 */ /* 0x000fe40000000f00 */
[----:B------:R-:W-:-:S07]  /*a5f0*/  PRMT R183, R9, 0x7610, R183 ;  /* 0x0000761009b77816 */ /* 0x000fce00000000b7 */
.L_x_10580:
        /* <DEDUP_REMOVED lines=18> */
.L_x_10586:
[----:B------:R-:W-:Y:S05]  /*a720*/  BSYNC.RECONVERGENT B1 ;  /* 0x0000000000017941 */ /* 0x000fea0003800200 */
.L_x_10585:
        /* <DEDUP_REMOVED lines=14> */
.L_x_10588:
[----:B------:R-:W-:Y:S05]  /*a810*/  BSYNC.RECONVERGENT B1 ;  /* 0x0000000000017941 */ /* 0x000fea0003800200 */
.L_x_10587:
[----:B------:R-:W-:Y:S02]  /*a820*/  F2FP.F16.F32.PACK_AB R9, RZ, R9 ;  /* 0x00000009ff09723e */ /* 0x000fe400000000ff */
[----:B------:R-:W-:Y:S02]  /*a830*/  MOV R55, R8 ;  /* 0x0000000800377202 */ /* 0x000fe40000000f00 */
[----:B------:R-:W-:-:S07]  /*a840*/  PRMT R183, R183, 0x5410, R9 ;  /* 0x00005410b7b77816 */ /* 0x000fce0000000009 */
.L_x_10506:
        /* <DEDUP_REMOVED lines=12> */
.L_x_10495:
[----:B------:R-:W-:Y:S05]  /*a910*/  BSYNC.RECONVERGENT B0 ;  /* 0x0000000000007941 */ /* 0x000fea0003800200 */
.L_x_10494:
        /* <DEDUP_REMOVED lines=8> */
.L_x_10591:
        /* <DEDUP_REMOVED lines=31> */
.L_x_10594:
        /* <DEDUP_REMOVED lines=25> */
.L_x_10595:
        /* <DEDUP_REMOVED lines=25> */
.L_x_10596:
        /* <DEDUP_REMOVED lines=25> */
.L_x_10597:
        /* <DEDUP_REMOVED lines=25> */
.L_x_10598:
        /* <DEDUP_REMOVED lines=25> */
.L_x_10599:
        /* <DEDUP_REMOVED lines=25> */
.L_x_10600:
        /* <DEDUP_REMOVED lines=28> */
.L_x_10593:
        /* <DEDUP_REMOVED lines=21> */
.L_x_10602:
        /* <DEDUP_REMOVED lines=21> */
.L_x_10603:
        /* <DEDUP_REMOVED lines=21> */
.L_x_10604:
        /* <DEDUP_REMOVED lines=21> */
.L_x_10605:
        /* <DEDUP_REMOVED lines=21> */
.L_x_10606:
        /* <DEDUP_REMOVED lines=21> */
.L_x_10607:
        /* <DEDUP_REMOVED lines=21> */
.L_x_10608:
[----:B------:R-:W-:Y:S05]  /*bfe0*/  BRA.U !UP3, `(.L_x_10601) ;  /* 0x000000250b487547 */ /* 0x000fea000b800000 */
[----:B------:R-:W3:Y:S04]  /*bff0*/  LDL R194, [R1+0x8] ;  /* 0x0000080001c27983 */ /* 0x000ee80000100800 */
[----:B012---:R-:W2:Y:S01]  /*c000*/  LDL R9, [R1+0x10] ;  /* 0x0000100001097983 */ /* 0x007ea20000100800 */
[----:B------:R-:W-:Y:S02]  /*c010*/  PLOP3.LUT P6, PT, PT, PT, UP2, 0x80, 0x8 ;  /* 0x000000000008781c */ /* 0x000fe40003fcf028 */
[----:B------:R-:W-:Y:S02]  /*c020*/  PLOP3.LUT P0, PT, PT, PT, UP2, 0x80, 0x8 ;  /* 0x000000000008781c */ /* 0x000fe40003f0f028 */
[----:B------:R-:W-:-:S09]  /*c030*/  MOV R8, UR8 ;  /* 0x0000000800087c02 */ /* 0x000fd20008000f00 */
[----:B---3--:R-:W-:Y:S01]  /*c040*/  @P6 FFMA.FTZ R8, R194, R8, UR10 ;  /* 0x0000000ac2086e23 */ /* 0x008fe20008010008 */
[----:B------:R-:W-:-:S03]  /*c050*/  PLOP3.LUT P6, PT, PT, PT, UP2, 0x80, 0x8 ;  /* 0x000000000008781c */ /* 0x000fc60003fcf028 */
[----:B--2---:R-:W-:Y:S01]  /*c060*/  @P0 FADD.FTZ R8, R9, -R8 ;  /* 0x8000000809080221 */ /* 0x004fe20000010000 */
        /* <DEDUP_REMOVED lines=16> */
.L_x_10592:
        /* <DEDUP_REMOVED lines=19> */
.L_x_10612:
[----:B------:R-:W-:Y:S05]  /*c2a0*/  BSYNC.RECONVERGENT B1 ;  /* 0x0000000000017941 */ /* 0x000fea0003800200 */
.L_x_10611:
        /* <DEDUP_REMOVED lines=14> */
.L_x_10614:
[----:B------:R-:W-:Y:S05]  /*c390*/  BSYNC.RECONVERGENT B1 ;  /* 0x0000000000017941 */ /* 0x000fea0003800200 */
.L_x_10613:
[----:B------:R-:W-:-:S04]  /*c3a0*/  F2FP.F16.F32.PACK_AB R8, RZ, R8 ;  /* 0x00000008ff08723e */ /* 0x000fc800000000ff */
[----:B------:R-:W-:-:S07]  /*c3b0*/  PRMT R180, R8, 0x7610, R180 ;  /* 0x0000761008b47816 */ /* 0x000fce00000000b4 */
.L_x_10610:
        /* <DEDUP_REMOVED lines=9> */
[----:B------:R-:W-:-:S03]  /*c450*/  HADD2.F32 R9, -RZ, R176.H1_H1 ;  /* 0x300000b0ff097230 */ /* 0x000fc60000004100 */
[----:B------:R-:W-:-:S05]  /*c460*/  FMUL.FTZ R8, R8, UR32 ;  /* 0x0000002008087c20 */ /* 0x000fca0008410000 */
[----:B------:R-:W-:-:S05]  /*c470*/  FSEL R8, R8, RZ, P6 ;  /* 0x000000ff08087208 */ /* 0x000fca0003000000 */
[----:B------:R-:W-:-:S04]  /*c480*/  FMUL.FTZ R8, R8, UR23 ;  /* 0x0000001708087c20 */ /* 0x000fc80008410000 */
[----:B------:R-:W-:-:S04]  /*c490*/  FMUL.FTZ R8, R8, UR22 ;  /* 0x0000001608087c20 */ /* 0x000fc80008410000 */
[----:B------:R-:W-:-:S07]  /*c4a0*/  FMUL.FTZ R8, R9, R8 ;  /* 0x0000000809087220 */ /* 0x000fce0000410000 */
.L_x_10617:
[----:B------:R-:W-:Y:S05]  /*c4b0*/  BSYNC.RECONVERGENT B1 ;  /* 0x0000000000017941 */ /* 0x000fea0003800200 */
.L_x_10616:
        /* <DEDUP_REMOVED lines=14> */
.L_x_10619:
[----:B------:R-:W-:Y:S05]  /*c5a0*/  BSYNC.RECONVERGENT B1 ;  /* 0x0000000000017941 */ /* 0x000fea0003800200 */
.L_x_10618:
[----:B------:R-:W-:-:S04]  /*c5b0*/  F2FP.F16.F32.PACK_AB R8, RZ, R8 ;  /* 0x00000008ff08723e */ /* 0x000fc800000000ff */
[----:B------:R-:W-:-:S07]  /*c5c0*/  PRMT R180, R180, 0x5410, R8 ;  /* 0x00005410b4b47816 */ /* 0x000fce0000000008 */
.L_x_10615:
[----:B------:R-:W-:Y:S05]  /*c5d0*/  BRA.U !UP3, `(.L_x_10620) ;  /* 0x000000010b807547 */ /* 0x000fea000b800000 */
[----:B-----5:R-:W-:Y:S01]  /*c5e0*/  LOP3.LUT P0, RZ, R204, 0xff0000, RZ, 0xc0, !PT ;  /* 0x00ff0000ccff7812 */ /* 0x020fe2000780c0ff */
[----:B------:R-:W-:Y:S01]  /*c5f0*/  BSSY.RECONVERGENT B1, `(.L_x_10621) ;  /* 0x000000d000017945 */ /* 0x000fe20003800200 */
[----:B012---:R-:W-:-:S11]  /*c600*/  HFMA2 R9, -RZ, RZ, 0, 0 ;  /* 0x00000000ff097431 */ /* 0x007fd600000001ff */
        /* <DEDUP_REMOVED lines=11> */
.L_x_10622:
[----:B------:R-:W-:Y:S05]  /*c6c0*/  BSYNC.RECONVERGENT B1 ;  /* 0x0000000000017941 */ /* 0x000fea0003800200 */
.L_x_10621:
        /* <DEDUP_REMOVED lines=14> */
.L_x_10624:
[----:B------:R-:W-:Y:S05]  /*c7b0*/  BSYNC.RECONVERGENT B1 ;  /* 0x0000000000017941 */ /* 0x000fea0003800200 */
.L_x_10623:
[----:B------:R-:W-:-:S04]  /*c7c0*/  F2FP.F16.F32.PACK_AB R8, RZ, R8 ;  /* 0x00000008ff08723e */ /* 0x000fc800000000ff */
[----:B------:R-:W-:-:S07]  /*c7d0*/  PRMT R181, R8, 0x7610, R181 ;  /* 0x0000761008b57816 */ /* 0x000fce00000000b5 */
.L_x_10620:
        /* <DEDUP_REMOVED lines=15> */
.L_x_10627:
[----:B------:R-:W-:Y:S05]  /*c8d0*/  BSYNC.RECONVERGENT B1 ;  /* 0x0000000000017941 */ /* 0x000fea0003800200 */
.L_x_10626:
        /* <DEDUP_REMOVED lines=14> */
.L_x_10629:
[----:B------:R-:W-:Y:S05]  /*c9c0*/  BSYNC.RECONVERGENT B1 ;  /* 0x0000000000017941 */ /* 0x000fea0003800200 */
.L_x_10628:
[----:B------:R-:W-:-:S04]  /*c9d0*/  F2FP.F16.F32.PACK_AB R8, RZ, R8 ;  /* 0x00000008ff08723e */ /* 0x000fc800000000ff */
[----:B------:R-:W-:-:S07]  /*c9e0*/  PRMT R181, R181, 0x5410, R8 ;  /* 0x00005410b5b57816 */ /* 0x000fce0000000008 */
.L_x_10625:
        /* <DEDUP_REMOVED lines=15> */
.L_x_10632:
[----:B------:R-:W-:Y:S05]  /*cae0*/  BSYNC.RECONVERGENT B1 ;  /* 0x0000000000017941 */ /* 0x000fea0003800200 */
.L_x_10631:
        /* <DEDUP_REMOVED lines=14> */
.L_x_10634:
[----:B------:R-:W-:Y:S05]  /*cbd0*/  BSYNC.RECONVERGENT B1 ;  /* 0x0000000000017941 */ /* 0x000fea0003800200 */
.L_x_10633:
[----:B------:R-:W-:-:S04]  /*cbe0*/  F2FP.F16.F32.PACK_AB R8, RZ, R8 ;  /* 0x00000008ff08723e */ /* 0x000fc800000000ff */
[----:B------:R-:W-:-:S07]  /*cbf0*/  PRMT R182, R8, 0x7610, R182 ;  /* 0x0000761008b67816 */ /* 0x000fce00000000b6 */
.L_x_10630:
        /* <DEDUP_REMOVED lines=8> */
[----:B------:R-:W-:-:S03]  /*cc80*/  HADD2.F32 R9, -RZ, R178.H1_H1 ;  /* 0x300000b2ff097230 */ /* 0x000fc60000004100 */
[----:B------:R-:W-:-:S04]  /*cc90*/  FADD.FTZ R8, R15, -R8 ;  /* 0x800000080f087221 */ /* 0x000fc80000010000 */
[----:B------:R-:W-:-:S05]  /*cca0*/  FMUL.FTZ R8, R8, UR32 ;  /* 0x0000002008087c20 */ /* 0x000fca0008410000 */
[----:B------:R-:W-:-:S05]  /*ccb0*/  FSEL R8, R8, RZ, P6 ;  /* 0x000000ff08087208 */ /* 0x000fca0003000000 */
[----:B------:R-:W-:-:S04]  /*ccc0*/  FMUL.FTZ R8, R8, UR23 ;  /* 0x0000001708087c20 */ /* 0x000fc80008410000 */
[----:B------:R-:W-:-:S04]  /*ccd0*/  FMUL.FTZ R8, R8, UR22 ;  /* 0x0000001608087c20 */ /* 0x000fc80008410000 */
[----:B------:R-:W-:-:S07]  /*cce0*/  FMUL.FTZ R8, R9, R8 ;  /* 0x0000000809087220 */ /* 0x000fce0000410000 */
.L_x_10637:
[----:B------:R-:W-:Y:S05]  /*ccf0*/  BSYNC.RECONVERGENT B1 ;  /* 0x0000000000017941 */ /* 0x000fea0003800200 */
.L_x_10636:
        /* <DEDUP_REMOVED lines=14> */
.L_x_10639:
[----:B------:R-:W-:Y:S05]  /*cde0*/  BSYNC.RECONVERGENT B1 ;  /* 0x0000000000017941 */ /* 0x000fea0003800200 */
.L_x_10638:
[----:B------:R-:W-:-:S04]  /*cdf0*/  F2FP.F16.F32.PACK_AB R8, RZ, R8 ;  /* 0x00000008ff08723e */ /* 0x000fc800000000ff */
[----:B------:R-:W-:-:S07]  /*ce00*/  PRMT R182, R182, 0x5410, R8 ;  /* 0x00005410b6b67816 */ /* 0x000fce0000000008 */
.L_x_10635:
        /* <DEDUP_REMOVED lines=15> */
.L_x_10642:
[----:B------:R-:W-:Y:S05]  /*cf00*/  BSYNC.RECONVERGENT B1 ;  /* 0x0000000000017941 */ /* 0x000fea0003800200 */
.L_x_10641:
        /* <DEDUP_REMOVED lines=14> */
.L_x_10644:
[----:B------:R-:W-:Y:S05]  /*cff0*/  BSYNC.RECONVERGENT B1 ;  /* 0x0000000000017941 */ /* 0x000fea0003800200 */
.L_x_10643:
[----:B------:R-:W-:-:S04]  /*d000*/  F2FP.F16.F32.PACK_AB R8, RZ, R8 ;  /* 0x00000008ff08723e */ /* 0x000fc800000000ff */
[----:B------:R-:W-:-:S07]  /*d010*/  PRMT R183, R8, 0x7610, R183 ;  /* 0x0000761008b77816 */ /* 0x000fce00000000b7 */
.L_x_10640:
[----:B------:R-:W3:Y:S04]  /*d020*/  LDL R188, [R1+0x8] ;  /* 0x0000080001bc7983 */ /* 0x000ee80000100800 */
[----:B------:R-:W4:Y:S01]  /*d030*/  LDL R194, [R1+0x10] ;  /* 0x0000100001c27983 */ /* 0x000f220000100800 */
[----:B012---:R-:W-:Y:S02]  /*d040*/  MOV R9, UR8 ;  /* 0x0000000800097c02 */ /* 0x007fe40008000f00 */
        /* <DEDUP_REMOVED lines=31> */
[----:B---3--:R-:W-:Y:S01]  /*d240*/  FFMA.FTZ R187, R188, R187, UR10 ;  /* 0x0000000abcbb7e23 */ /* 0x008fe200080100bb */
[----:B------:R-:W-:-:S03]  /*d250*/  FADD.FTZ R188, R250, -R9 ;  /* 0x80000009fabc7221 */ /* 0x000fc60000010000 */
[----:B----4-:R-:W-:Y:S01]  /*d260*/  FADD.FTZ R187, R194, -R187 ;  /* 0x800000bbc2bb7221 */ /* 0x010fe20000010000 */
[----:B------:R-:W-:-:S03]  /*d270*/  FMUL.FTZ R188, R188, UR32 ;  /* 0x00000020bcbc7c20 */ /* 0x000fc60008410000 */
[----:B------:R-:W-:Y:S02]  /*d280*/  FMUL.FTZ R187, R187, UR32 ;  /* 0x00000020bbbb7c20 */ /* 0x000fe40008410000 */
[----:B------:R-:W-:-:S03]  /*d290*/  FSEL R188, R188, RZ, P0 ;  /* 0x000000ffbcbc7208 */ /* 0x000fc60000000000 */
        /* <DEDUP_REMOVED lines=20> */
.L_x_10609:
[----:B------:R-:W-:Y:S05]  /*d3e0*/  BRA.U !UP3, `(.L_x_10645) ;  /* 0x000000010b847547 */ /* 0x000fea000b800000 */
[----:B-----5:R-:W-:Y:S01]  /*d3f0*/  LOP3.LUT P0, RZ, R204, 0xff, RZ, 0xc0, !PT ;  /* 0x000000ffccff7812 */ /* 0x020fe2000780c0ff */
[----:B------:R-:W-:Y:S01]  /*d400*/  BSSY.RECONVERGENT B1, `(.L_x_10646) ;  /* 0x000000d000017945 */ /* 0x000fe20003800200 */
[----:B012---:R-:W-:-:S11]  /*d410*/  HFMA2 R8, -RZ, RZ, 0, 0 ;  /* 0x00000000ff087431 */ /* 0x007fd600000001ff */
        /* <DEDUP_REMOVED lines=11> */
.L_x_10647:
[----:B------:R-:W-:Y:S05]  /*d4d0*/  BSYNC.RECONVERGENT B1 ;  /* 0x0000000000017941 */ /* 0x000fea0003800200 */
.L_x_10646:
        /* <DEDUP_REMOVED lines=14> */
.L_x_10649:
[----:B------:R-:W-:Y:S05]  /*d5c0*/  BSYNC.RECONVERGENT B1 ;  /* 0x0000000000017941 */ /* 0x000fea0003800200 */
.L_x_10648:
[----:B------:R-:W-:Y:S02]  /*d5d0*/  F2FP.F16.F32.PACK_AB R9, RZ, R9 ;  /* 0x00000009ff09723e */ /* 0x000fe400000000ff */
[----:B------:R-:W-:Y:S02]  /*d5e0*/  MOV R48, R8 ;  /* 0x0000000800307202 */ /* 0x000fe40000000f00 */
[----:B------:R-:W-:-:S07]  /*d5f0*/  PRMT R180, R9, 0x7610, R180 ;  /* 0x0000761009b47816 */ /* 0x000fce00000000b4 */
.L_x_10645:
        /* <DEDUP_REMOVED lines=15> */
.L_x_10652:
[----:B------:R-:W-:Y:S05]  /*d6f0*/  BSYNC.RECONVERGENT B1 ;  /* 0x0000000000017941 */ /* 0x000fea0003800200 */
.L_x_10651:
        /* <DEDUP_REMOVED lines=14> */
.L_x_10654:
[----:B------:R-:W-:Y:S05]  /*d7e0*/  BSYNC.RECONVERGENT B1 ;  /* 0x0000000000017941 */ /* 0x000fea0003800200 */
.L_x_10653:
[----:B------:R-:W-:Y:S02]  /*d7f0*/  F2FP.F16.F32.PACK_AB R9, RZ, R9 ;  /* 0x00000009ff09723e */ /* 0x000fe400000000ff */
[----:B------:R-:W-:Y:S02]  /*d800*/  MOV R49, R8 ;  /* 0x0000000800317202 */ /* 0x000fe40000000f00 */
[----:B------:R-:W-:-:S07]  /*d810*/  PRMT R180, R180, 0x5410, R9 ;  /* 0x00005410b4b47816 */ /* 0x000fce0000000009 */
.L_x_10650:
        /* <DEDUP_REMOVED lines=15> */
.L_x_10657:
[----:B------:R-:W-:Y:S05]  /*d910*/  BSYNC.RECONVERGENT B1 ;  /* 0x0000000000017941 */ /* 0x000fea0003800200 */
.L_x_10656:
        /* <DEDUP_REMOVED lines=14> */
.L_x_10659:
[----:B------:R-:W-:Y:S05]  /*da00*/  BSYNC.RECONVERGENT B1 ;  /* 0x0000000000017941 */ /* 0x000fea0003800200 */
.L_x_10658:
[----:B------:R-:W-:Y:S02]  /*da10*/  F2FP.F16.F32.PACK_AB R9, RZ, R9 ;  /* 0x00000009ff09723e */ /* 0x000fe400000000ff */
[----:B------:R-:W-:Y:S02]  /*da20*/  MOV R50, R8 ;  /* 0x0000000800327202 */ /* 0x000fe40000000f00 */
[----:B------:R-:W-:-:S07]  /*da30*/  PRMT R181, R9, 0x7610, R181 ;  /* 0x0000761009b57816 */ /* 0x000fce00000000b5 */
.L_x_10655:
        /* <DEDUP_REMOVED lines=15> */
.L_x_10662:
[----:B------:R-:W-:Y:S05]  /*db30*/  BSYNC.RECONVERGENT B1 ;  /* 0x0000000000017941 */ /* 0x000fea0003800200 */
.L_x_10661:
        /* <DEDUP_REMOVED lines=14> */
.L_x_10664:
[----:B------:R-:W-:Y:S05]  /*dc20*/  BSYNC.RECONVERGENT B1 ;  /* 0x0000000000017941 */ /* 0x000fea0003800200 */
.L_x_10663:
[----:B------:R-:W-:Y:S02]  /*dc30*/  F2FP.F16.F32.PACK_AB R9, RZ, R9 ;  /* 0x00000009ff09723e */ /* 0x000fe400000000ff */
[----:B------:R-:W-:Y:S02]  /*dc40*/  MOV R51, R8 ;  /* 0x0000000800337202 */ /* 0x000fe40000000f00 */
[----:B------:R-:W-:-:S07]  /*dc50*/  PRMT R181, R181, 0x5410, R9 ;  /* 0x00005410b5b57816 */ /* 0x000fce0000000009 */
.L_x_10660:
        /* <DEDUP_REMOVED lines=15> */
.L_x_10667:
[----:B------:R-:W-:Y:S05]  /*dd50*/  BSYNC.RECONVERGENT B1 ;  /* 0x0000000000017941 */ /* 0x000fea0003800200 */
.L_x_10666:
        /* <DEDUP_REMOVED lines=14> */
.L_x_10669:
[----:B------:R-:W-:Y:S05]  /*de40*/  BSYNC.RECONVERGENT B1 ;  /* 0x0000000000017941 */ /* 0x000fea0003800200 */
.L_x_10668:
[----:B------:R-:W-:Y:S02]  /*de50*/  F2FP.F16.F32.PACK_AB R9, RZ, R9 ;  /* 0x00000009ff09723e */ /* 0x000fe400000000ff */
[----:B------:R-:W-:Y:S02]  /*de60*/  MOV R44, R8 ;  /* 0x00000008002c7202 */ /* 0x000fe40000000f00 */
[----:B------:R-:W-:-:S07]  /*de70*/  PRMT R182, R9, 0x7610, R182 ;  /* 0x0000761009b67816 */ /* 0x000fce00000000b6 */
.L_x_10665:
        /* <DEDUP_REMOVED lines=15> */
.L_x_10672:
[----:B------:R-:W-:Y:S05]  /*df70*/  BSYNC.RECONVERGENT B1 ;  /* 0x0000000000017941 */ /* 0x000fea0003800200 */
.L_x_10671:
        /* <DEDUP_REMOVED lines=14> */
.L_x_10674:
[----:B------:R-:W-:Y:S05]  /*e060*/  BSYNC.RECONVERGENT B1 ;  /* 0x0000000000017941 */ /* 0x000fea0003800200 */
.L_x_10673:
[----:B------:R-:W-:Y:S02]  /*e070*/  F2FP.F16.F32.PACK_AB R9, RZ, R9 ;  /* 0x00000009ff09723e */ /* 0x000fe400000000ff */
[----:B------:R-:W-:Y:S02]  /*e080*/  MOV R45, R8 ;  /* 0x00000008002d7202 */ /* 0x000fe40000000f00 */
[----:B------:R-:W-:-:S07]  /*e090*/  PRMT R182, R182, 0x5410, R9 ;  /* 0x00005410b6b67816 */ /* 0x000fce0000000009 */
.L_x_10670:
        /* <DEDUP_REMOVED lines=15> */
.L_x_10677:
[----:B------:R-:W-:Y:S05]  /*e190*/  BSYNC.RECONVERGENT B1 ;  /* 0x0000000000017941 */ /* 0x000fea0003800200 */
.L_x_10676:
        /* <DEDUP_REMOVED lines=14> */
.L_x_10679:
[----:B------:R-:W-:Y:S05]  /*e280*/  BSYNC.RECONVERGENT B1 ;  /* 0x0000000000017941 */ /* 0x000fea0003800200 */
.L_x_10678:
[----:B------:R-:W-:Y:S02]  /*e290*/  F2FP.F16.F32.PACK_AB R9, RZ, R9 ;  /* 0x00000009ff09723e */ /* 0x000fe400000000ff */
[----:B------:R-:W-:Y:S02]  /*e2a0*/  MOV R46, R8 ;  /* 0x00000008002e7202 */ /* 0x000fe40000000f00 */
[----:B------:R-:W-:-:S07]  /*e2b0*/  PRMT R183, R9, 0x7610, R183 ;  /* 0x0000761009b77816 */ /* 0x000fce00000000b7 */
.L_x_10675:
[----:B------:R-:W-:Y:S05]  /*e2c0*/  BRA.U !UP3, `(.L_x_10601) ;  /* 0x000000010b907547 */ /* 0x000fea000b800000 */
[----:B------:R3:W5:Y:S04]  /*e2d0*/  LDL R195, [R1+0x8] ;  /* 0x0000080001c37983 */ /* 0x0007680000100800 */
[----:B------:R3:W5:Y:S02]  /*e2e0*/  LDL R194, [R1+0x10] ;  /* 0x0000100001c27983 */ /* 0x0007640000100800 */
[----:B-----5:R-:W-:Y:S01]  /*e2f0*/  ISETP.GE.U32.AND P0, PT, R204, RZ, PT ;  /* 0x000000ffcc00720c */ /* 0x020fe20003f06070 */
[----:B------:R-:W-:Y:S01]  /*e300*/  BSSY.RECONVERGENT B1, `(.L_x_10680) ;  /* 0x000000e000017945 */ /* 0x000fe20003800200 */
[----:B012---:R-:W-:Y:S02]  /*e310*/  HFMA2 R8, -RZ, RZ, 0, 0 ;  /* 0x00000000ff087431 */ /* 0x007fe400000001ff */
[----:B------:R-:W-:-:S13]  /*e320*/  ISETP.GE.U32.AND.EX P0, PT, R205, 0x1000000, PT, P0 ;  /* 0x01000000cd00780c */ /* 0x000fda0003f06100 */
[----:B---3--:R-:W-:Y:S05]  /*e330*/  @!P0 BRA `(.L_x_10681) ;  /* 0x0000000000288947 */ /* 0x008fea0003800000 */
        /* <DEDUP_REMOVED lines=10> */
.L_x_10681:
[----:B------:R-:W-:Y:S05]  /*e3e0*/  BSYNC.RECONVERGENT B1 ;  /* 0x0000000000017941 */ /* 0x000fea0003800200 */
.L_x_10680:
        /* <DEDUP_REMOVED lines=14> */
.L_x_10683:
[----:B------:R-:W-:Y:S05]  /*e4d0*/  BSYNC.RECONVERGENT B1 ;  /* 0x0000000000017941 */ /* 0x000fea0003800200 */
.L_x_10682:
[----:B------:R-:W-:Y:S02]  /*e4e0*/  F2FP.F16.F32.PACK_AB R9, RZ, R9 ;  /* 0x00000009ff09723e */ /* 0x000fe400000000ff */
[----:B------:R-:W-:Y:S02]  /*e4f0*/  MOV R47, R8 ;  /* 0x00000008002f7202 */ /* 0x000fe40000000f00 */
[----:B------:R-:W-:-:S07]  /*e500*/  PRMT R183, R183, 0x5410, R9 ;  /* 0x00005410b7b77816 */ /* 0x000fce0000000009 */
.L_x_10601:
        /* <DEDUP_REMOVED lines=12> */
.L_x_10590:
[----:B------:R-:W-:Y:S05]  /*e5d0*/  BSYNC.RECONVERGENT B0 ;  /* 0x0000000000007941 */ /* 0x000fea0003800200 */
.L_x_10589:
        /* <DEDUP_REMOVED lines=8> */
.L_x_10686:
[----:B------:R-:W-:Y:S05]  /*e660*/  BRA.U !UP0, `(.L_x_10687) ;  /* 0x0000001508f87547 */ /* 0x000fea000b800000 */
[----:B------:R-:W-:-:S04]  /*e670*/  UISETP.NE.U32.AND UP0, UPT, UR26, URZ, UPT ;  /* 0x000000ff1a00728c */ /* 0x000fc8000bf05070 */
[----:B------:R-:W-:-:S06]  /*e680*/  UISETP.NE.AND.EX UP0, UPT, UR27, URZ, UPT, UP0 ;  /* 0x000000ff1b00728c */ /* 0x000fcc000bf05300 */
[----:B------:R-:W-:-:S13]  /*e690*/  PLOP3.LUT P5, PT, PT, PT, UP0, 0x80, 0x8 ;  /* 0x000000000008781c */ /* 0x000fda0003faf008 */
[----:B------:R-:W-:Y:S05]  /*e6a0*/  @!P5 BRA `(.L_x_10688) ;  /* 0x0000000c0034d947 */ /* 0x000fea0003800000 */
[----:B0123--:R-:W2:Y:S01]  /*e6b0*/  LDL R9, [R1+0x4] ;  /* 0x0000040001097983 */ /* 0x00fea20000100800 */
        /* <DEDUP_REMOVED lines=26> */
.L_x_10689:
        /* <DEDUP_REMOVED lines=25> */
.L_x_10690:
        /* <DEDUP_REMOVED lines=25> */
.L_x_10691:
        /* <DEDUP_REMOVED lines=25> */
.L_x_10692:
        /* <DEDUP_REMOVED lines=25> */
.L_x_10693:
        /* <DEDUP_REMOVED lines=25> */
.L_x_10694:
        /* <DEDUP_REMOVED lines=25> */
.L_x_10695:
        /* <DEDUP_REMOVED lines=28> */
.L_x_10688:
[----:B------:R-:W-:Y:S05]  /*f380*/  BRA.U !UP3, `(.L_x_10697) ;  /* 0x000000010b547547 */ /* 0x000fea000b800000 */
[----:B0123--:R-:W2:Y:S01]  /*f390*/  LDL R9, [R1+0x4] ;  /* 0x0000040001097983 */ /* 0x00fea20000100800 */
        /* <DEDUP_REMOVED lines=20> */
.L_x_10697:
[----:B------:R-:W-:Y:S05]  /*f4e0*/  BRA.U !UP3, `(.L_x_10698) ;  /* 0x000000010b507547 */ /* 0x000fea000b800000 */
[----:B------:R-:W-:Y:S02]  /*f4f0*/  PLOP3.LUT P0, PT, PT, PT, UP2, 0x80, 0x8 ;  /* 0x000000000008781c */ /* 0x000fe40003f0f028 */
[----:B------:R-:W-:Y:S02]  /*f500*/  PLOP3.LUT P6, PT, PT, PT, UP2, 0x80, 0x8 ;  /* 0x000000000008781c */ /* 0x000fe40003fcf028 */
[----:B0123--:R-:W-:Y:S02]  /*f510*/  MOV R8, UR8 ;  /* 0x0000000800087c02 */ /* 0x00ffe40008000f00 */
        /* <DEDUP_REMOVED lines=17> */
.L_x_10698:
        /* <DEDUP_REMOVED lines=21> */
.L_x_10699:
        /* <DEDUP_REMOVED lines=21> */
.L_x_10700:
        /* <DEDUP_REMOVED lines=21> */
.L_x_10701:
        /* <DEDUP_REMOVED lines=21> */
.L_x_10702:
        /* <DEDUP_REMOVED lines=21> */
.L_x_10703:
[----:B------:R-:W-:Y:S05]  /*fcc0*/  BRA.U !UP3, `(.L_x_10696) ;  /* 0x000000250b087547 */ /* 0x000fea000b800000 */
[----:B------:R-:W4:Y:S04]  /*fcd0*/  LDL R194, [R1+0x28] ;  /* 0x0000280001c27983 */ /* 0x000f280000100800 */
[----:B0123--:R-:W2:Y:S01]  /*fce0*/  LDL R9, [R1+0x24] ;  /* 0x0000240001097983 */ /* 0x00fea20000100800 */
[----:B------:R-:W-:Y:S02]  /*fcf0*/  PLOP3.LUT P6, PT, PT, PT, UP2, 0x80, 0x8 ;  /* 0x000000000008781c */ /* 0x000fe40003fcf028 */
[----:B------:R-:W-:Y:S02]  /*fd00*/  PLOP3.LUT P0, PT, PT, PT, UP2, 0x80, 0x8 ;  /* 0x000000000008781c */ /* 0x000fe40003f0f028 */
[----:B------:R-:W-:-:S09]  /*fd10*/  MOV R8, UR8 ;  /* 0x0000000800087c02 */ /* 0x000fd20008000f00 */
[----:B----4-:R-:W-:Y:S01]  /*fd20*/  @P6 FFMA.FTZ R8, R194, R8, UR10 ;  /* 0x0000000ac2086e23 */ /* 0x010fe20008010008 */
        /* <DEDUP_REMOVED lines=18> */
.L_x_10687:
[----:B------:R4:W5:Y:S01]  /*fe50*/  LDL R195, [R1+0x4] ;  /* 0x0000040001c37983 */ /* 0x0009620000100800 */
[----:B------:R-:W-:-:S04]  /*fe60*/  UISETP.NE.U32.AND UP0, UPT, UR26, URZ, UPT ;  /* 0x000000ff1a00728c */ /* 0x000fc8000bf05070 */
[----:B------:R-:W-:-:S06]  /*fe70*/  UISETP.NE.AND.EX UP0, UPT, UR27, URZ, UPT, UP0 ;  /* 0x000000ff1b00728c */ /* 0x000fcc000bf05300 */
[----:B------:R-:W-:-:S13]  /*fe80*/  PLOP3.LUT P5, PT, PT, PT, UP0, 0x80, 0x8 ;  /* 0x000000000008781c */ /* 0x000fda0003faf008 */
[----:B----4-:R-:W-:Y:S05]  /*fe90*/  @!P5 BRA `(.L_x_10704) ;  /* 0x000000100080d947 */ /* 0x010fea0003800000 */
[----:B------:R-:W-:Y:S05]  /*fea0*/  BRA.U !UP3, `(.L_x_10705) ;  /* 0x000000010b807547 */ /* 0x000fea000b800000 */
[----:B-----5:R-:W-:Y:S01]  /*feb0*/  LOP3.LUT P0, RZ, R206, 0xff, RZ, 0xc0, !PT ;  /* 0x000000ffceff7812 */ /* 0x020fe2000780c0ff */
[----:B------:R-:W-:Y:S01]  /*fec0*/  BSSY.RECONVERGENT B1, `(.L_x_10706) ;  /* 0x000000d000017945 */ /* 0x000fe20003800200 */
[----:B0123--:R-:W-:-:S11]  /*fed0*/  HFMA2 R9, -RZ, RZ, 0, 0 ;  /* 0x00000000ff097431 */ /* 0x00ffd600000001ff */
        /* <DEDUP_REMOVED lines=11> */
.L_x_10707:
[----:B------:R-:W-:Y:S05]  /*ff90*/  BSYNC.RECONVERGENT B1 ;  /* 0x0000000000017941 */ /* 0x000fea0003800200 */
.L_x_10706:
        /* <DEDUP_REMOVED lines=14> */
.L_x_10709:
[----:B------:R-:W-:Y:S05]  /*10080*/  BSYNC.RECONVERGENT B1 ;  /* 0x0000000000017941 */ /* 0x000fea0003800200 */
.L_x_10708:
[----:B------:R-:W-:-:S04]  /*10090*/  F2FP.F16.F32.PACK_AB R8, RZ, R8 ;  /* 0x00000008ff08723e */ /* 0x000fc800000000ff */
[----:B------:R-:W-:-:S07]  /*100a0*/  PRMT R180, R8, 0x7610, R180 ;  /* 0x0000761008b47816 */ /* 0x000fce00000000b4 */
.L_x_10705:
[----:B------:R-:W-:Y:S05]  /*100b0*/  BRA.U !UP3, `(.L_x_10710) ;  /* 0x000000010b807547 */ /* 0x000fea000b800000 */
[----:B-----5:R-:W-:Y:S01]  /*100c0*/  LOP3.LUT P0, RZ, R206, 0xff00, RZ, 0xc0, !PT ;  /* 0x0000ff00ceff7812 */ /* 0x020fe2000780c0ff */
[----:B------:R-:W-:Y:S01]  /*100d0*/  BSSY.RECONVERGENT B1, `(.L_x_10711) ;  /* 0x000000d000017945 */ /* 0x000fe20003800200 */
[----:B0123--:R-:W-:-:S11]  /*100e0*/  HFMA2 R8, -RZ, RZ, 0, 0 ;  /* 0x00000000ff087431 */ /* 0x00ffd600000001ff */
        /* <DEDUP_REMOVED lines=11> */
.L_x_10712:
[----:B------:R-:W-:Y:S05]  /*101a0*/  BSYNC.RECONVERGENT B1 ;  /* 0x0000000000017941 */ /* 0x000fea0003800200 */
.L_x_10711:
        /* <DEDUP_REMOVED lines=14> */
.L_x_10714:
[----:B------:R-:W-:Y:S05]  /*10290*/  BSYNC.RECONVERGENT B1 ;  /* 0x0000000000017941 */ /* 0x000fea0003800200 */
.L_x_10713:
[----:B------:R-:W-:-:S04]  /*102a0*/  F2FP.F16.F32.PACK_AB R8, RZ, R8 ;  /* 0x00000008ff08723e */ /* 0x000fc800000000ff */
[----:B------:R-:W-:-:S07]  /*102b0*/  PRMT R180, R180, 0x5410, R8 ;  /* 0x00005410b4b47816 */ /* 0x000fce0000000008 */
.L_x_10710:
[----:B------:R-:W-:Y:S05]  /*102c0*/  BRA.U !UP3, `(.L_x_10715) ;  /* 0x000000010b807547 */ /* 0x000fea000b800000 */
[----:B-----5:R-:W-:Y:S01]  /*102d0*/  LOP3.LUT P0, RZ, R206, 0xff0000, RZ, 0xc0, !PT ;  /* 0x00ff0000ceff7812 */ /* 0x020fe2000780c0ff */
[----:B------:R-:W-:Y:S01]  /*102e0*/  BSSY.RECONVERGENT B1, `(.L_x_10716) ;  /* 0x000000d000017945 */ /* 0x000fe20003800200 */
[----:B0123--:R-:W-:-:S11]  /*102f0*/  HFMA2 R9, -RZ, RZ, 0, 0 ;  /* 0x00000000ff097431 */ /* 0x00ffd600000001ff */
        /* <DEDUP_REMOVED lines=11> */
.L_x_10717:
[----:B------:R-:W-:Y:S05]  /*103b0*/  BSYNC.RECONVERGENT B1 ;  /* 0x0000000000017941 */ /* 0x000fea0003800200 */
.L_x_10716:
        /* <DEDUP_REMOVED lines=14> */
.L_x_10719:
[----:B------:R-:W-:Y:S05]  /*104a0*/  BSYNC.RECONVERGENT B1 ;  /* 0x0000000000017941 */ /* 0x000fea0003800200 */
.L_x_10718:
[----:B------:R-:W-:-:S04]  /*104b0*/  F2FP.F16.F32.PACK_AB R8, RZ, R8 ;  /* 0x00000008ff08723e */ /* 0x000fc800000000ff */
[----:B------:R-:W-:-:S07]  /*104c0*/  PRMT R181, R8, 0x7610, R181 ;  /* 0x0000761008b57816 */ /* 0x000fce00000000b5 */
.L_x_10715:
[----:B------:R-:W-:Y:S05]  /*104d0*/  BRA.U !UP3, `(.L_x_10720) ;  /* 0x000000010b807547 */ /* 0x000fea000b800000 */
[----:B-----5:R-:W-:Y:S01]  /*104e0*/  LOP3.LUT P0, RZ, R206, 0xff000000, RZ, 0xc0, !PT ;  /* 0xff000000ceff7812 */ /* 0x020fe2000780c0ff */
[----:B------:R-:W-:Y:S01]  /*104f0*/  BSSY.RECONVERGENT B1, `(.L_x_10721) ;  /* 0x000000d000017945 */ /* 0x000fe20003800200 */
[----:B0123--:R-:W-:-:S11]  /*10500*/  HFMA2 R8, -RZ, RZ, 0, 0 ;  /* 0x00000000ff087431 */ /* 0x00ffd600000001ff */
        /* <DEDUP_REMOVED lines=11> */
.L_x_10722:
[----:B------:R-:W-:Y:S05]  /*105c0*/  BSYNC.RECONVERGENT B1 ;  /* 0x0000000000017941 */ /* 0x000fea0003800200 */
.L_x_10721:
        /* <DEDUP_REMOVED lines=14> */
.L_x_10724:
[----:B------:R-:W-:Y:S05]  /*106b0*/  BSYNC.RECONVERGENT B1 ;  /* 0x0000000000017941 */ /* 0x000fea0003800200 */
.L_x_10723:
[----:B------:R-:W-:-:S04]  /*106c0*/  F2FP.F16.F32.PACK_AB R8, RZ, R8 ;  /* 0x00000008ff08723e */ /* 0x000fc800000000ff */
[----:B------:R-:W-:-:S07]  /*106d0*/  PRMT R181, R181, 0x5410, R8 ;  /* 0x00005410b5b57816 */ /* 0x000fce0000000008 */
.L_x_10720:
        /* <DEDUP_REMOVED lines=15> */
.L_x_10727:
[----:B------:R-:W-:Y:S05]  /*107d0*/  BSYNC.RECONVERGENT B1 ;  /* 0x0000000000017941 */ /* 0x000fea0003800200 */
.L_x_10726:
        /* <DEDUP_REMOVED lines=14> */
.L_x_10729:
[----:B------:R-:W-:Y:S05]  /*108c0*/  BSYNC.RECONVERGENT B1 ;  /* 0x0000000000017941 */ /* 0x000fea0003800200 */
.L_x_10728:
[----:B------:R-:W-:-:S04]  /*108d0*/  F2FP.F16.F32.PACK_AB R8, RZ, R8 ;  /* 0x00000008ff08723e */ /* 0x000fc800000000ff */
[----:B------:R-:W-:-:S07]  /*108e0*/  PRMT R182, R8, 0x7610, R182 ;  /* 0x0000761008b67816 */ /* 0x000fce00000000b6 */
.L_x_10725:
        /* <DEDUP_REMOVED lines=15> */
.L_x_10732:
[----:B------:R-:W-:Y:S05]  /*109e0*/  BSYNC.RECONVERGENT B1 ;  /* 0x0000000000017941 */ /* 0x000fea0003800200 */
.L_x_10731:
[----:B------:R-:W-:Y:S01]  /*109f0*/  BSSY.RECONVERGENT B1, `(.L_x_10733) ;  /* 0x000000e000017945 */ /* 0x000fe20003800200 */
[----:B------:R-:W-:Y:S01]  /*10a00*/  FADD.FTZ R37, R37, R8 ;  /* 0x0000000825257221 */ /* 0x000fe20000010000 */
[----:B------:R-:W-:Y:S02]  /*10a10*/  MOV R8, RZ ;  /* 0x000000ff00087202 */ /* 0x000fe40000000f00 */
        /* <DEDUP_REMOVED lines=11> */
.L_x_10734:
[----:B------:R-:W-:Y:S05]  /*10ad0*/  BSYNC.RECONVERGENT B1 ;  /* 0x0000000000017941 */ /* 0x000fea0003800200 */
.L_x_10733:
[----:B------:R-:W-:-:S04]  /*10ae0*/  F2FP.F16.F32.PACK_AB R8, RZ, R8 ;  /* 0x00000008ff08723e */ /* 0x000fc800000000ff */
[----:B------:R-:W-:-:S07]  /*10af0*/  PRMT R182, R182, 0x5410, R8 ;  /* 0x00005410b6b67816 */ /* 0x000fce0000000008 */
.L_x_10730:
        /* <DEDUP_REMOVED lines=15> */
.L_x_10737:
[----:B------:R-:W-:Y:S05]  /*10bf0*/  BSYNC.RECONVERGENT B1 ;  /* 0x0000000000017941 */ /* 0x000fea0003800200 */
.L_x_10736:
        /* <DEDUP_REMOVED lines=14> */
.L_x_10739:
[----:B------:R-:W-:Y:S05]  /*10ce0*/  BSYNC.RECONVERGENT B1 ;  /* 0x0000000000017941 */ /* 0x000fea0003800200 */
.L_x_10738:
[----:B------:R-:W-:-:S04]  /*10cf0*/  F2FP.F16.F32.PACK_AB R8, RZ, R8 ;  /* 0x00000008ff08723e */ /* 0x000fc800000000ff */
[----:B------:R-:W-:-:S07]  /*10d00*/  PRMT R183, R8, 0x7610, R183 ;  /* 0x0000761008b77816 */ /* 0x000fce00000000b7 */
.L_x_10735:
[----:B------:R-:W4:Y:S04]  /*10d10*/  LDL R186, [R1+0x28] ;  /* 0x0000280001ba7983 */ /* 0x000f280000100800 */
[----:B------:R-:W4:Y:S01]  /*10d20*/  LDL R194, [R1+0x24] ;  /* 0x0000240001c27983 */ /* 0x000f220000100800 */
[----:B------:R-:W-:Y:S02]  /*10d30*/  MOV R184, UR8 ;  /* 0x0000000800b87c02 */ /* 0x000fe40008000f00 */
[----:B0123--:R-:W-:Y:S02]  /*10d40*/  MOV R8, UR8 ;  /* 0x0000000800087c02 */ /* 0x00ffe40008000f00 */
[----:B------:R-:W-:Y:S01]  /*10d50*/  MOV R9, UR8 ;  /* 0x0000000800097c02 */ /* 0x000fe20008000f00 */
[----:B------:R-:W-:Y:S01]  /*10d60*/  FFMA.FTZ R185, R11, R184, UR10 ;  /* 0x0000000a0bb97e23 */ /* 0x000fe200080100b8 */
[----:B------:R-:W-:Y:S01]  /*10d70*/  MOV R190, UR8 ;  /* 0x0000000800be7c02 */ /* 0x000fe20008000f00 */
[----:B------:R-:W-:Y:S01]  /*10d80*/  FFMA.FTZ R189, R217, R8, UR10 ;  /* 0x0000000ad9bd7e23 */ /* 0x000fe20008010008 */
[----:B------:R-:W-:Y:S01]  /*10d90*/  MOV R191, UR8 ;  /* 0x0000000800bf7c02 */ /* 0x000fe20008000f00 */
[-C--:B------:R-:W-:Y:S01]  /*10da0*/  FFMA.FTZ R184, R4, R9.reuse, UR10 ;  /* 0x0000000a04b87e23 */ /* 0x080fe20008010009 */
[----:B------:R-:W-:Y:S01]  /*10db0*/  MOV R188, UR8 ;  /* 0x0000000800bc7c02 */ /* 0x000fe20008000f00 */
[----:B------:R-:W-:Y:S01]  /*10dc0*/  FFMA.FTZ R190, R229, R190, UR10 ;  /* 0x0000000ae5be7e23 */ /* 0x000fe200080100be */
[----:B------:R-:W-:Y:S01]  /*10dd0*/  MOV R187, UR8 ;  /* 0x0000000800bb7c02 */ /* 0x000fe20008000f00 */
[----:B------:R-:W-:Y:S01]  /*10de0*/  FFMA.FTZ R9, R238, R9, UR10 ;  /* 0x0000000aee097e23 */ /* 0x000fe20008010009 */
[----:B------:R-:W-:Y:S01]  /*10df0*/  FFMA.FTZ R8, R246, R191, UR10 ;  /* 0x0000000af6087e23 */ /* 0x000fe200080100bf */
        /* <DEDUP_REMOVED lines=16> */
[----:B------:R-:W-:Y:S01]  /*10f00*/  FSEL R188, R188, RZ, P0 ;  /* 0x000000ffbcbc7208 */ /* 0x000fe20000000000 */
[----:B----4-:R-:W-:Y:S01]  /*10f10*/  FFMA.FTZ R187, R186, R187, UR10 ;  /* 0x0000000ababb7e23 */ /* 0x010fe200080100bb */
[----:B------:R-:W-:Y:S01]  /*10f20*/  FADD.FTZ R186, R218, -R189 ;  /* 0x800000bddaba7221 */ /* 0x000fe20000010000 */
[----:B------:R-:W-:-:S02]  /*10f30*/  FADD.FTZ R189, R239, -R8 ;  /* 0x80000008efbd7221 */ /* 0x000fc40000010000 */
[----:B------:R-:W-:Y:S01]  /*10f40*/  FADD.FTZ R187, R194, -R187 ;  /* 0x800000bbc2bb7221 */ /* 0x000fe20000010000 */
[----:B------:R-:W-:Y:S01]  /*10f50*/  FMUL.FTZ R186, R186, UR32 ;  /* 0x00000020baba7c20 */ /* 0x000fe20008410000 */
[----:B------:R-:W-:Y:S02]  /*10f60*/  FMUL.FTZ R189, R189, UR32 ;  /* 0x00000020bdbd7c20 */ /* 0x000fe40008410000 */
[----:B------:R-:W-:Y:S02]  /*10f70*/  FMUL.FTZ R187, R187, UR32 ;  /* 0x00000020bbbb7c20 */ /* 0x000fe40008410000 */
[----:B------:R-:W-:Y:S02]  /*10f80*/  FSEL R186, R186, RZ, P0 ;  /* 0x000000ffbaba7208 */ /* 0x000fe40000000000 */
[----:B------:R-:W-:Y:S02]  /*10f90*/  FSEL R189, R189, RZ, P0 ;  /* 0x000000ffbdbd7208 */ /* 0x000fe40000000000 */
[----:B------:R-:W-:Y:S01]  /*10fa0*/  FSEL R187, R187, RZ, P0 ;  /* 0x000000ffbbbb7208 */ /* 0x000fe20000000000 */
        /* <DEDUP_REMOVED lines=15> */
.L_x_10704:
[----:B------:R-:W-:Y:S05]  /*110a0*/  BRA.U !UP3, `(.L_x_10740) ;  /* 0x000000010b887547 */ /* 0x000fea000b800000 */
[----:B------:R4:W5:Y:S02]  /*110b0*/  LDL R194, [R1+0x4] ;  /* 0x0000040001c27983 */ /* 0x0009640000100800 */
[----:B-----5:R-:W-:Y:S01]  /*110c0*/  LOP3.LUT P0, RZ, R206, 0xff, RZ, 0xc0, !PT ;  /* 0x000000ffceff7812 */ /* 0x020fe2000780c0ff */
[----:B------:R-:W-:Y:S01]  /*110d0*/  BSSY.RECONVERGENT B1, `(.L_x_10741) ;  /* 0x000000d000017945 */ /* 0x000fe20003800200 */
[----:B0123--:R-:W-:-:S11]  /*110e0*/  HFMA2 R8, -RZ, RZ, 0, 0 ;  /* 0x00000000ff087431 */ /* 0x00ffd600000001ff */
[----:B----4-:R-:W-:Y:S05]  /*110f0*/  @!P0 BRA `(.L_x_10742) ;  /* 0x0000000000288947 */ /* 0x010fea0003800000 */
        /* <DEDUP_REMOVED lines=10> */
.L_x_10742:
[----:B------:R-:W-:Y:S05]  /*111a0*/  BSYNC.RECONVERGENT B1 ;  /* 0x0000000000017941 */ /* 0x000fea0003800200 */
.L_x_10741:
        /* <DEDUP_REMOVED lines=14> */
.L_x_10744:
[----:B------:R-:W-:Y:S05]  /*11290*/  BSYNC.RECONVERGENT B1 ;  /* 0x0000000000017941 */ /* 0x000fea0003800200 */
.L_x_10743:
[----:B------:R-:W-:Y:S02]  /*112a0*/  F2FP.F16.F32.PACK_AB R9, RZ, R9 ;  /* 0x00000009ff09723e */ /* 0x000fe400000000ff */
[----:B------:R-:W-:Y:S02]  /*112b0*/  MOV R40, R8 ;  /* 0x0000000800287202 */ /* 0x000fe40000000f00 */
[----:B------:R-:W-:-:S07]  /*112c0*/  PRMT R180, R9, 0x7610, R180 ;  /* 0x0000761009b47816 */ /* 0x000fce00000000b4 */
.L_x_10740:
        /* <DEDUP_REMOVED lines=15> */
.L_x_10747:
[----:B------:R-:W-:Y:S05]  /*113c0*/  BSYNC.RECONVERGENT B1 ;  /* 0x0000000000017941 */ /* 0x000fea0003800200 */
.L_x_10746:
        /* <DEDUP_REMOVED lines=14> */
.L_x_10749:
[----:B------:R-:W-:Y:S05]  /*114b0*/  BSYNC.RECONVERGENT B1 ;  /* 0x0000000000017941 */ /* 0x000fea0003800200 */
.L_x_10748:
[----:B------:R-:W-:Y:S02]  /*114c0*/  F2FP.F16.F32.PACK_AB R9, RZ, R9 ;  /* 0x00000009ff09723e */ /* 0x000fe400000000ff */
[----:B------:R-:W-:Y:S02]  /*114d0*/  MOV R41, R8 ;  /* 0x0000000800297202 */ /* 0x000fe40000000f00 */
[----:B------:R-:W-:-:S07]  /*114e0*/  PRMT R180, R180, 0x5410, R9 ;  /* 0x00005410b4b47816 */ /* 0x000fce0000000009 */
.L_x_10745:
        /* <DEDUP_REMOVED lines=15> */
.L_x_10752:
[----:B------:R-:W-:Y:S05]  /*115e0*/  BSYNC.RECONVERGENT B1 ;  /* 0x0000000000017941 */ /* 0x000fea0003800200 */
.L_x_10751:
        /* <DEDUP_REMOVED lines=14> */
.L_x_10754:
[----:B------:R-:W-:Y:S05]  /*116d0*/  BSYNC.RECONVERGENT B1 ;  /* 0x0000000000017941 */ /* 0x000fea0003800200 */
.L_x_10753:
[----:B------:R-:W-:Y:S02]  /*116e0*/  F2FP.F16.F32.PACK_AB R9, RZ, R9 ;  /* 0x00000009ff09723e */ /* 0x000fe400000000ff */
[----:B------:R-:W-:Y:S02]  /*116f0*/  MOV R42, R8 ;  /* 0x00000008002a7202 */ /* 0x000fe40000000f00 */
[----:B------:R-:W-:-:S07]  /*11700*/  PRMT R181, R9, 0x7610, R181 ;  /* 0x0000761009b57816 */ /* 0x000fce00000000b5 */
.L_x_10750:
        /* <DEDUP_REMOVED lines=15> */
.L_x_10757:
[----:B------:R-:W-:Y:S05]  /*11800*/  BSYNC.RECONVERGENT B1 ;  /* 0x0000000000017941 */ /* 0x000fea0003800200 */
.L_x_10756:
        /* <DEDUP_REMOVED lines=14> */
.L_x_10759:
[----:B------:R-:W-:Y:S05]  /*118f0*/  BSYNC.RECONVERGENT B1 ;  /* 0x0000000000017941 */ /* 0x000fea0003800200 */
.L_x_10758:
[----:B------:R-:W-:Y:S02]  /*11900*/  F2FP.F16.F32.PACK_AB R9, RZ, R9 ;  /* 0x00000009ff09723e */ /* 0x000fe400000000ff */
[----:B------:R-:W-:Y:S02]  /*11910*/  MOV R43, R8 ;  /* 0x00000008002b7202 */ /* 0x000fe40000000f00 */
[----:B------:R-:W-:-:S07]  /*11920*/  PRMT R181, R181, 0x5410, R9 ;  /* 0x00005410b5b57816 */ /* 0x000fce0000000009 */
.L_x_10755:
        /* <DEDUP_REMOVED lines=15> */
.L_x_10762:
[----:B------:R-:W-:Y:S05]  /*11a20*/  BSYNC.RECONVERGENT B1 ;  /* 0x0000000000017941 */ /* 0x000fea0003800200 */
.L_x_10761:
        /* <DEDUP_REMOVED lines=14> */
.L_x_10764:
[----:B------:R-:W-:Y:S05]  /*11b10*/  BSYNC.RECONVERGENT B1 ;  /* 0x0000000000017941 */ /* 0x000fea0003800200 */
.L_x_10763:
[----:B------:R-:W-:Y:S02]  /*11b20*/  F2FP.F16.F32.PACK_AB R9, RZ, R9 ;  /* 0x00000009ff09723e */ /* 0x000fe400000000ff */
[----:B------:R-:W-:Y:S02]  /*11b30*/  MOV R36, R8 ;  /* 0x0000000800247202 */ /* 0x000fe40000000f00 */
[----:B------:R-:W-:-:S07]  /*11b40*/  PRMT R182, R9, 0x7610, R182 ;  /* 0x0000761009b67816 */ /* 0x000fce00000000b6 */
.L_x_10760:
        /* <DEDUP_REMOVED lines=15> */
.L_x_10767:
[----:B------:R-:W-:Y:S05]  /*11c40*/  BSYNC.RECONVERGENT B1 ;  /* 0x0000000000017941 */ /* 0x000fea0003800200 */
.L_x_10766:
        /* <DEDUP_REMOVED lines=14> */
.L_x_10769:
[----:B------:R-:W-:Y:S05]  /*11d30*/  BSYNC.RECONVERGENT B1 ;  /* 0x0000000000017941 */ /* 0x000fea0003800200 */
.L_x_10768:
[----:B------:R-:W-:Y:S02]  /*11d40*/  F2FP.F16.F32.PACK_AB R9, RZ, R9 ;  /* 0x00000009ff09723e */ /* 0x000fe400000000ff */
[----:B------:R-:W-:Y:S02]  /*11d50*/  MOV R37, R8 ;  /* 0x0000000800257202 */ /* 0x000fe40000000f00 */
[----:B------:R-:W-:-:S07]  /*11d60*/  PRMT R182, R182, 0x5410, R9 ;  /* 0x00005410b6b67816 */ /* 0x000fce0000000009 */
.L_x_10765:
        /* <DEDUP_REMOVED lines=15> */
.L_x_10772:
[----:B------:R-:W-:Y:S05]  /*11e60*/  BSYNC.RECONVERGENT B1 ;  /* 0x0000000000017941 */ /* 0x000fea0003800200 */
.L_x_10771:
        /* <DEDUP_REMOVED lines=14> */
.L_x_10774:
[----:B------:R-:W-:Y:S05]  /*11f50*/  BSYNC.RECONVERGENT B1 ;  /* 0x0000000000017941 */ /* 0x000fea0003800200 */
.L_x_10773:
[----:B------:R-:W-:Y:S02]  /*11f60*/  F2FP.F16.F32.PACK_AB R9, RZ, R9 ;  /* 0x00000009ff09723e */ /* 0x000fe400000000ff */
[----:B------:R-:W-:Y:S02]  /*11f70*/  MOV R38, R8 ;  /* 0x0000000800267202 */ /* 0x000fe40000000f00 */
[----:B------:R-:W-:-:S07]  /*11f80*/  PRMT R183, R9, 0x7610, R183 ;  /* 0x0000761009b77816 */ /* 0x000fce00000000b7 */
.L_x_10770:
[----:B------:R-:W-:Y:S05]  /*11f90*/  BRA.U !UP3, `(.L_x_10696) ;  /* 0x000000010b547547 */ /* 0x000fea000b800000 */
[----:B------:R-:W4:Y:S04]  /*11fa0*/  LDL R194, [R1+0x28] ;  /* 0x0000280001c27983 */ /* 0x000f280000100800 */
[----:B0123--:R-:W2:Y:S01]  /*11fb0*/  LDL R9, [R1+0x24] ;  /* 0x0000240001097983 */ /* 0x00fea20000100800 */
[----:B------:R-:W-:Y:S02]  /*11fc0*/  MOV R8, UR8 ;  /* 0x0000000800087c02 */ /* 0x000fe40008000f00 */
[----:B-----5:R-:W-:Y:S02]  /*11fd0*/  ISETP.GE.U32.AND P0, PT, R206, RZ, PT ;  /* 0x000000ffce00720c */ /* 0x020fe40003f06070 */
[----:B------:R-:W-:Y:S02]  /*11fe0*/  ISETP.LT.AND P6, PT, RZ, UR33, PT ;  /* 0x00000021ff007c0c */ /* 0x000fe4000bfc1270 */
[----:B------:R-:W-:Y:S01]  /*11ff0*/  ISETP.GE.U32.AND.EX P0, PT, R207, 0x1000000, PT, P0 ;  /* 0x01000000cf00780c */ /* 0x000fe20003f06100 */
[----:B----4-:R-:W-:-:S12]  /*12000*/  FFMA.FTZ R8, R194, R8, UR10 ;  /* 0x0000000ac2087e23 */ /* 0x010fd80008010008 */
[----:B------:R-:W-:Y:S02]  /*12010*/  @P0 HADD2.F32 R194, -RZ, R179.H1_H1 ;  /* 0x300000b3ffc20230 */ /* 0x000fe40000004100 */
[----:B--2---:R-:W-:Y:S01]  /*12020*/  FADD.FTZ R8, R9, -R8 ;  /* 0x8000000809087221 */ /* 0x004fe20000010000 */
[----:B------:R-:W-:-:S03]  /*12030*/  HFMA2 R9, -RZ, RZ, 0, 0 ;  /* 0x00000000ff097431 */ /* 0x000fc600000001ff */
[----:B------:R-:W-:-:S05]  /*12040*/  FMUL.FTZ R8, R8, UR32 ;  /* 0x0000002008087c20 */ /* 0x000fca0008410000 */
[----:B------:R-:W-:-:S05]  /*12050*/  FSEL R8, R8, RZ, P6 ;  /* 0x000000ff08087208 */ /* 0x000fca0003000000 */
[----:B------:R-:W-:-:S04]  /*12060*/  FMUL.FTZ R8, R8, UR23 ;  /* 0x0000001708087c20 */ /* 0x000fc80008410000 */
        /* <DEDUP_REMOVED lines=8> */
.L_x_10696:
[----:B0123--:R-:W0:Y:S01]  /*120f0*/  @P5 LDC.64 R8, c[0x0][0x478] ;  /* 0x00011e00ff085b82 */ /* 0x00fe220000000a00 */
[----:B------:R-:W1:Y:S01]  /*12100*/  @UP3 LDCU.64 UR6, c[0x0][0x468] ;  /* 0x00008d00ff0637ac */ /* 0x000e620008000a00 */
[----:B------:R-:W-:Y:S01]  /*12110*/  PLOP3.LUT P0, PT, PT, PT, UP3, 0x80, 0x8 ;  /* 0x000000000008781c */ /* 0x000fe20003f0f038 */
[----:B0-----:R-:W-:Y:S01]  /*12120*/  @P5 IMAD.WIDE.U32 R8, R193, 0x20, R8 ;  /* 0x00000020c1085825 */ /* 0x001fe200078e0008 */
[----:B------:R-:W-:-:S04]  /*12130*/  MOV R193, 0x10 ;  /* 0x0000001000c17802 */ /* 0x000fc80000000f00 */
[----:B------:R-:W-:Y:S04]  /*12140*/  @P5 STG.E.128 desc[UR20][R8.64], R188 ;  /* 0x000000bc08005986 */ /* 0x000fe8000c101d14 */
[----:B------:R1:W-:Y:S01]  /*12150*/  @P5 STG.E.128 desc[UR20][R8.64+0x10], R184 ;  /* 0x000010b808005986 */ /* 0x0003e2000c101d14 */
[----:B------:R-:W-:Y:S02]  /*12160*/  PLOP3.LUT P5, PT, PT, PT, UP3, 0x80, 0x8 ;  /* 0x000000000008781c */ /* 0x000fe40003faf038 */
[----:B-1----:R-:W-:-:S11]  /*12170*/  @P0 IMAD.WIDE.U32 R8, R192, R193, UR6 ;  /* 0x00000006c0080e25 */ /* 0x002fd6000f8e00c1 */
[----:B------:R3:W-:Y:S02]  /*12180*/  @P5 STG.E.128 desc[UR20][R8.64], R180 ;  /* 0x000000b408005986 */ /* 0x0007e4000c101d14 */
.L_x_10685:
[----:B------:R-:W-:Y:S05]  /*12190*/  BSYNC.RECONVERGENT B0 ;  /* 0x0000000000007941 */ /* 0x000fea0003800200 */
.L_x_10684:
[----:B------:R-:W-:Y:S02]  /*121a0*/  UIADD3 UR11, UPT, UPT, UR11, UR28, URZ ;  /* 0x0000001c0b0b7290 */ /* 0x000fe4000fffe0ff */
[----:B------:R-:W-:Y:S02]  /*121b0*/  UPLOP3.LUT UP1, UPT, UPT, UPT, UP1, 0x40, 0x4 ;  /* 0x000000000004789c */ /* 0x000fe40003f2e810 */
[----:B------:R-:W-:-:S09]  /*121c0*/  UISETP.GE.AND UP0, UPT, UR11, UR29, UPT ;  /* 0x0000001d0b00728c */ /* 0x000fd2000bf06270 */
[----:B------:R-:W-:Y:S05]  /*121d0*/  BRA.U !UP0, `(.L_x_10775) ;  /* 0xfffffee508f87547 */ /* 0x000fea000b83ffff */
.L_x_10386:
        /* <DEDUP_REMOVED lines=12> */
[----:B-----5:R-:W2:Y:S05]  /*122a0*/  LDL.LU R195, [R1+0x38] ;  /* 0x0000380001c37983 */ /* 0x020eaa0000300800 */
        /* <DEDUP_REMOVED lines=11> */
.L_x_10777:
[----:B------:R-:W-:Y:S05]  /*12360*/  BSYNC.RECONVERGENT B0 ;  /* 0x0000000000007941 */ /* 0x000fea0003800200 */
.L_x_10776:
        /* <DEDUP_REMOVED lines=15> */
.L_x_10779:
[----:B------:R-:W-:Y:S05]  /*12460*/  BSYNC.RECONVERGENT B0 ;  /* 0x0000000000007941 */ /* 0x000fea0003800200 */
.L_x_10778:
        /* <DEDUP_REMOVED lines=15> */
.L_x_10781:
[----:B------:R-:W-:Y:S05]  /*12560*/  BSYNC.RECONVERGENT B0 ;  /* 0x0000000000007941 */ /* 0x000fea0003800200 */
.L_x_10780:
        /* <DEDUP_REMOVED lines=14> */
.L_x_10782:
        /* <DEDUP_REMOVED lines=11> */
.L_x_15715:


//--------------------- .text._ZN10layer_norm22ln_bwd_finalize_kernelINS_22Kernel_traits_finalizeILj4096E6__halfS2_fS2_fjLb1ELj1024ELj4ENS_18Kernel_traits_baseILj4096ES2_S2_fS2_fjLj1024EEEEELb1ELb1EEEvNS_9BwdParamsE --------------------------
	.section	.text._ZN10layer_norm22ln_bwd_finalize_kernelINS_22Kernel_traits_finalizeILj4096E6__halfS2_fS2_fjLb1ELj1024ELj4ENS_18Kernel_traits_baseILj4096ES2_S2_fS2_fjLj1024EEEEELb1ELb1EEEvNS_9BwdParamsE,"ax",@progbits
	.align	128
        .global         _ZN10layer_norm22ln_bwd_finalize_kernelINS_22Kernel_traits_finalizeILj4096E6__halfS2_fS2_fjLb1ELj1024ELj4ENS_18Kernel_traits_baseILj4096ES2_S2_fS2_fjLj1024EEEEELb1ELb1EEEvNS_9BwdParamsE
        .type           _ZN10layer_norm22ln_bwd_finalize_kernelINS_22Kernel_traits_finalizeILj4096E6__halfS2_fS2_fjLb1ELj1024ELj4ENS_18Kernel_traits_baseILj4096ES2_S2_fS2_fjLj1024EEEEELb1ELb1EEEvNS_9BwdParamsE,@function
        .size           _ZN10layer_norm22ln_bwd_finalize_kernelINS_22Kernel_traits_finalizeILj4096E6__halfS2_fS2_fjLb1ELj1024ELj4ENS_18Kernel_traits_baseILj4096ES2_S2_fS2_fjLj1024EEEEELb1ELb1EEEvNS_9BwdParamsE,(.L_x_15716 - _ZN10layer_norm22ln_bwd_finalize_kernelINS_22Kernel_traits_finalizeILj4096E6__halfS2_fS2_fjLb1ELj1024ELj4ENS_18Kernel_traits_baseILj4096ES2_S2_fS2_fjLj1024EEEEELb1ELb1EEEvNS_9BwdParamsE)
        .other          _ZN10layer_norm22ln_bwd_finalize_kernelINS_22Kernel_traits_finalizeILj4096E6__halfS2_fS2_fjLb1ELj1024ELj4ENS_18Kernel_traits_baseILj4096ES2_S2_fS2_fjLj1024EEEEELb1ELb1EEEvNS_9BwdParamsE,@"STO_CUDA_ENTRY STV_DEFAULT"
_ZN10layer_norm22ln_bwd_finalize_kernelINS_22Kernel_traits_finalizeILj4096E6__halfS2_fS2_fjLb1ELj1024ELj4ENS_18Kernel_traits_baseILj4096ES2_S2_fS2_fjLj1024EEEEELb1ELb1EEEvNS_9BwdParamsE:
.text._ZN10layer_norm22ln_bwd_finalize_kernelINS_22Kernel_traits_finalizeILj4096E6__halfS2_fS2_fjLb1ELj1024ELj4ENS_18Kernel_traits_baseILj4096ES2_S2_fS2_fjLj1024EEEEELb1ELb1EEEvNS_9BwdParamsE:
        /* <DEDUP_REMOVED lines=58> */
.L_x_10787:
        /* <DEDUP_REMOVED lines=87> */
.L_x_10786:
[----:B------:R-:W-:Y:S05]  /*0910*/  BSYNC.RECONVERGENT B1 ;  /* 0x0000000000017941 */ /* 0x000fea0003800200 */
.L_x_10785:
        /* <DEDUP_REMOVED lines=50> */
.L_x_10789:
[----:B------:R-:W-:Y:S05]  /*0c40*/  BSYNC.RECONVERGENT B1 ;  /* 0x0000000000017941 */ /* 0x000fea0003800200 */
.L_x_10788:
        /* <DEDUP_REMOVED lines=30> */
.L_x_10791:
[----:B------:R-:W-:Y:S05]  /*0e30*/  BSYNC.RECONVERGENT B1 ;  /* 0x0000000000017941 */ /* 0x000fea0003800200 */
.L_x_10790:
        /* <DEDUP_REMOVED lines=15> */
.L_x_10784:
[----:B------:R-:W-:Y:S05]  /*0f30*/  BSYNC.RECONVERGENT B0 ;  /* 0x0000000000007941 */ /* 0x000fea0003800200 */
.L_x_10783:
        /* <DEDUP_REMOVED lines=73> */
.L_x_10792:
        /* <DEDUP_REMOVED lines=11> */
.L_x_15716:


//--------------------- .text._ZN10layer_norm13ln_bwd_kernelINS_13Kernel_traitsI6__halfS2_fS2_fjLj4096ELj1ELj1ELj4ELj16ENS_18Kernel_traits_baseILj4096ES2_S2_fS2_fjLj128EEEEELb1ELb1ELb1ELb1EEEvNS_9BwdParamsE --------------------------
	.section	.text._ZN10layer_norm13ln_bwd_kernelINS_13Kernel_traitsI6__halfS2_fS2_fjLj4096ELj1ELj1ELj4ELj16ENS_18Kernel_traits_baseILj4096ES2_S2_fS2_fjLj128EEEEELb1ELb1ELb1ELb1EEEvNS_9BwdParamsE,"ax",@progbits
	.align	128
        .global         _ZN10layer_norm13ln_bwd_kernelINS_13Kernel_traitsI6__halfS2_fS2_fjLj4096ELj1ELj1ELj4ELj16ENS_18Kernel_traits_baseILj4096ES2_S2_fS2_fjLj128EEEEELb1ELb1ELb1ELb1EEEvNS_9BwdParamsE
        .type           _ZN10layer_norm13ln_bwd_kernelINS_13Kernel_traitsI6__halfS2_fS2_fjLj4096ELj1ELj1ELj4ELj16ENS_18Kernel_traits_baseILj4096ES2_S2_fS2_fjLj128EEEEELb1ELb1ELb1ELb1EEEvNS_9BwdParamsE,@function
        .size           _ZN10layer_norm13ln_bwd_kernelINS_13Kernel_traitsI6__halfS2_fS2_fjLj4096ELj1ELj1ELj4ELj16ENS_18Kernel_traits_baseILj4096ES2_S2_fS2_fjLj128EEEEELb1ELb1ELb1ELb1EEEvNS_9BwdParamsE,(.L_x_15717 - _ZN10layer_norm13ln_bwd_kernelINS_13Kernel_traitsI6__halfS2_fS2_fjLj4096ELj1ELj1ELj4ELj16ENS_18Kernel_traits_baseILj4096ES2_S2_fS2_fjLj128EEEEELb1ELb1ELb1ELb1EEEvNS_9BwdParamsE)
        .other          _ZN10layer_norm13ln_bwd_kernelINS_13Kernel_traitsI6__halfS2_fS2_fjLj4096ELj1ELj1ELj4ELj16ENS_18Kernel_traits_baseILj4096ES2_S2_fS2_fjLj128EEEEELb1ELb1ELb1ELb1EEEvNS_9BwdParamsE,@"STO_CUDA_ENTRY STV_DEFAULT"
_ZN10layer_norm13ln_bwd_kernelINS_13Kernel_traitsI6__halfS2_fS2_fjLj4096ELj1ELj1ELj4ELj16ENS_18Kernel_traits_baseILj4096ES2_S2_fS2_fjLj128EEEEELb1ELb1ELb1ELb1EEEvNS_9BwdParamsE:
.text._ZN10layer_norm13ln_bwd_kernelINS_13Kernel_traitsI6__halfS2_fS2_fjLj4096ELj1ELj1ELj4ELj16ENS_18Kernel_traits_baseILj4096ES2_S2_fS2_fjLj128EEEEELb1ELb1ELb1ELb1EEEvNS_9BwdParamsE:
        /* <DEDUP_REMOVED lines=66> */
[----:B0-----:R0:W5:Y:S01]  /*0420*/  LDG.E.128 R76, desc[UR20][R2.64+0x1800] ;  /* 0x00180014024c7981 */ /* 0x001162000c1e1d00 */
[----:B------:R-:W0:Y:S01]  /*0430*/  LDCU.128 UR16, c[0x0][0x3f0] ;  /* 0x00007e00ff1077ac */ /* 0x000e220008000c00 */
[----:B----4-:R-:W-:-:S02]  /*0440*/  IMAD.WIDE.U32 R4, R0, 0x10, R4 ;  /* 0x0000001000047825 */ /* 0x010fc400078e0004 */
[----:B------:R4:W5:Y:S01]  /*0450*/  LDG.E.128 R72, desc[UR20][R2.64+0x1000] ;  /* 0x0010001402487981 */ /* 0x000962000c1e1d00 */
[----:B------:R-:W0:Y:S03]  /*0460*/  LDCU.64 UR24, c[0x0][0x380] ;  /* 0x00007000ff1877ac */ /* 0x000e260008000a00 */
[----:B------:R4:W5:Y:S04]  /*0470*/  LDG.E.128 R68, desc[UR20][R2.64+0x800] ;  /* 0x0008001402447981 */ /* 0x000968000c1e1d00 */
[----:B------:R4:W5:Y:S04]  /*0480*/  LDG.E.128 R64, desc[UR20][R2.64] ;  /* 0x0000001402407981 */ /* 0x000968000c1e1d00 */
[----:B------:R4:W5:Y:S04]  /*0490*/  LDG.E.128 R60, desc[UR20][R4.64+0x1800] ;  /* 0x00180014043c7981 */ /* 0x000968000c1e1d00 */
[----:B------:R4:W5:Y:S04]  /*04a0*/  LDG.E.128 R56, desc[UR20][R4.64+0x1000] ;  /* 0x0010001404387981 */ /* 0x000968000c1e1d00 */
[----:B------:R4:W5:Y:S04]  /*04b0*/  LDG.E.128 R52, desc[UR20][R4.64+0x800] ;  /* 0x0008001404347981 */ /* 0x000968000c1e1d00 */
[----:B------:R4:W5:Y:S01]  /*04c0*/  LDG.E.128 R48, desc[UR20][R4.64] ;  /* 0x0000001404307981 */ /* 0x000962000c1e1d00 */
[----:B------:R-:W-:Y:S01]  /*04d0*/  HFMA2 R172, -RZ, RZ, 0, 0 ;  /* 0x00000000ffac7431 */ /* 0x000fe200000001ff */
[----:B0123--:R-:W-:-:S11]  /*04e0*/  UPLOP3.LUT UP1, UPT, UPT, UPT, UPT, 0x40, 0x4 ;  /* 0x000000000004789c */ /* 0x00ffd60003f2e870 */
.L_x_11167:
[----:B------:R-:W-:Y:S02]  /*04f0*/  UIMAD.WIDE UR30, UR8, 0x4, UR18 ;  /* 0x00000004081e78a5 */ /* 0x000fe4000f8e0212 */
[----:B------:R-:W-:-:S04]  /*0500*/  UIMAD.WIDE UR10, UR8, 0x4, UR14 ;  /* 0x00000004080a78a5 */ /* 0x000fc8000f8e020e */
[----:B-1----:R-:W-:Y:S02]  /*0510*/  MOV R196, UR30 ;  /* 0x0000001e00c47c02 */ /* 0x002fe40008000f00 */
[----:B------:R-:W-:Y:S01]  /*0520*/  MOV R197, UR31 ;  /* 0x0000001f00c57c02 */ /* 0x000fe20008000f00 */
[----:B------:R-:W-:-:S04]  /*0530*/  UIMAD.WIDE UR30, UR8, 0x4, UR16 ;  /* 0x00000004081e78a5 */ /* 0x000fc8000f8e0210 */
[----:B------:R0:W2:Y:S02]  /*0540*/  LDG.E R199, desc[UR20][R196.64] ;  /* 0x00000014c4c77981 */ /* 0x0000a4000c1e1900 */
[----:B0-----:R-:W-:Y:S02]  /*0550*/  MOV R196, UR10 ;  /* 0x0000000a00c47c02 */ /* 0x001fe40008000f00 */
[----:B------:R-:W-:-:S05]  /*0560*/  MOV R197, UR11 ;  /* 0x0000000b00c57c02 */ /* 0x000fca0008000f00 */
[----:B------:R0:W3:Y:S02]  /*0570*/  LDG.E R198, desc[UR20][R196.64] ;  /* 0x00000014c4c67981 */ /* 0x0000e4000c1e1900 */
[----:B0-----:R-:W-:Y:S02]  /*0580*/  MOV R196, UR30 ;  /* 0x0000001e00c47c02 */ /* 0x001fe40008000f00 */
[----:B------:R-:W-:-:S05]  /*0590*/  MOV R197, UR31 ;  /* 0x0000001f00c57c02 */ /* 0x000fca0008000f00 */
[----:B------:R-:W4:Y:S01]  /*05a0*/  LDG.E R210, desc[UR20][R196.64] ;  /* 0x00000014c4d27981 */ /* 0x000f22000c1e1900 */
[----:B--2---:R-:W-:-:S13]  /*05b0*/  R2UR UR29, R199 ;  /* 0x00000000c71d72ca */ /* 0x004fda00000e0000 */
[----:B------:R-:W-:Y:S01]  /*05c0*/  UISETP.GE.AND UP2, UPT, UR29, 0x1, UPT ;  /* 0x000000011d00788c */ /* 0x000fe2000bf46270 */
[----:B---3--:R-:W-:Y:S02]  /*05d0*/  R2UR UR30, R198 ;  /* 0x00000000c61e72ca */ /* 0x008fe400000e0000 */
[----:B----4-:R-:W-:-:S06]  /*05e0*/  R2UR UR11, R210 ;  /* 0x00000000d20b72ca */ /* 0x010fcc00000e0000 */
[----:B-----5:R-:W-:Y:S09]  /*05f0*/  BRA.U !UP2, `(.L_x_10794) ;  /* 0x000000190a607547 */ /* 0x020ff2000b800000 */
[----:B------:R-:W0:Y:S01]  /*0600*/  S2R R4, SR_TID.X ;  /* 0x0000000000047919 */ /* 0x000e220000002100 */
[----:B------:R-:W-:Y:S01]  /*0610*/  UIMAD UR9, UR8, UR26, URZ ;  /* 0x0000001a080972a4 */ /* 0x000fe2000f8e02ff */
[----:B------:R-:W1:Y:S01]  /*0620*/  LDC.64 R192, c[0x0][0x3a8] ;  /* 0x0000ea00ffc07b82 */ /* 0x000e620000000a00 */
[----:B------:R-:W-:Y:S02]  /*0630*/  UIMAD.WIDE UR32, UR8, 0x4, UR12 ;  /* 0x00000004082078a5 */ /* 0x000fe4000f8e020c */
[----:B------:R-:W-:-:S04]  /*0640*/  USHF.R.S32.HI UR10, URZ, 0x1f, UR9 ;  /* 0x0000001fff0a7899 */ /* 0x000fc80008011409 */
[----:B------:R-:W-:Y:S01]  /*0650*/  ULEA.HI UR10, UR10, UR9, URZ, 0x3 ;  /* 0x000000090a0a7291 */ /* 0x000fe2000f8f18ff */
[----:B------:R-:W-:Y:S01]  /*0660*/  MOV R6, UR32 ;  /* 0x0000002000067c02 */ /* 0x000fe20008000f00 */
[----:B------:R-:W-:Y:S01]  /*0670*/  UISETP.GE.AND UP3, UPT, UR11, 0x1, UPT ;  /* 0x000000010b00788c */ /* 0x000fe2000bf66270 */
[----:B------:R-:W-:Y:S01]  /*0680*/  MOV R7, UR33 ;  /* 0x0000002100077c02 */ /* 0x000fe20008000f00 */
[----:B------:R-:W2:Y:S02]  /*0690*/  LDC.64 R240, c[0x0][0x3b0] ;  /* 0x0000ec00fff07b82 */ /* 0x000ea40000000a00 */
[----:B------:R-:W-:-:S04]  /*06a0*/  MOV R3, UR10 ;  /* 0x0000000a00037c02 */ /* 0x000fc80008000f00 */
[----:B0-----:R-:W-:Y:S02]  /*06b0*/  LEA.HI.SX32 R204, R3, R4, 0x1d ;  /* 0x0000000403cc7211 */ /* 0x001fe400078feaff */
[----:B------:R0:W3:Y:S02]  /*06c0*/  LDG.E R3, desc[UR20][R6.64] ;  /* 0x0000001406037981 */ /* 0x0000e4000c1e1900 */
[C---:B------:R-:W-:Y:S01]  /*06d0*/  IADD3 R5, PT, PT, R204.reuse, 0x80, RZ ;  /* 0x00000080cc057810 */ /* 0x040fe20007ffe0ff */
[----:B-1----:R-:W-:-:S04]  /*06e0*/  IMAD.WIDE.U32 R12, R204, 0x20, R192 ;  /* 0x00000020cc0c7825 */ /* 0x002fc800078e00c0 */
[----:B------:R-:W-:Y:S01]  /*06f0*/  IMAD.WIDE.U32 R14, R5, 0x20, R192 ;  /* 0x00000020050e7825 */ /* 0x000fe200078e00c0 */
[----:B------:R-:W4:Y:S01]  /*0700*/  LDG.E.128 R8, desc[UR20][R12.64] ;  /* 0x000000140c087981 */ /* 0x000f22000c1e1d00 */
[----:B------:R-:W-:Y:S01]  /*0710*/  UIADD3 UR9, UPT, UPT, UR29, -0x1, URZ ;  /* 0xffffffff1d097890 */ /* 0x000fe2000fffe0ff */
[----:B0-----:R-:W0:Y:S02]  /*0720*/  LDC.64 R6, c[0x0][0x428] ;  /* 0x00010a00ff067b82 */ /* 0x001e240000000a00 */
[----:B------:R-:W4:Y:S01]  /*0730*/  LDG.E.128 R208, desc[UR20][R14.64] ;  /* 0x000000140ed07981 */ /* 0x000f22000c1e1d00 */
[----:B------:R-:W-:-:S03]  /*0740*/  UIMAD UR9, UR9, UR26, URZ ;  /* 0x0000001a090972a4 */ /* 0x000fc6000f8e02ff */
[----:B------:R-:W4:Y:S01]  /*0750*/  LDG.E.128 R212, desc[UR20][R14.64+0x10] ;  /* 0x000010140ed47981 */ /* 0x000f22000c1e1d00 */
[----:B------:R-:W-:Y:S01]  /*0760*/  USHF.R.S32.HI UR10, URZ, 0x1f, UR9 ;  /* 0x0000001fff0a7899 */ /* 0x000fe20008011409 */
[C---:B------:R-:W-:Y:S02]  /*0770*/  IADD3 R0, PT, PT, R204.reuse, 0x180, RZ ;  /* 0x00000180cc007810 */ /* 0x040fe40007ffe0ff */
[----:B------:R-:W-:Y:S01]  /*0780*/  IADD3 R2, PT, PT, R204, 0x100, RZ ;  /* 0x00000100cc027810 */ /* 0x000fe20007ffe0ff */
[----:B------:R-:W-:Y:S01]  /*0790*/  ULEA.HI UR10, UR10, UR9, URZ, 0x3 ;  /* 0x000000090a0a7291 */ /* 0x000fe2000f8f18ff */
[----:B------:R1:W4:Y:S03]  /*07a0*/  LDG.E.128 R248, desc[UR20][R12.64+0x10] ;  /* 0x000010140cf87981 */ /* 0x000326000c1e1d00 */
[----:B------:R-:W-:Y:S02]  /*07b0*/  IMAD.WIDE.U32 R196, R2, 0x20, R192 ;  /* 0x0000002002c47825 */ /* 0x000fe400078e00c0 */
[----:B------:R-:W-:-:S03]  /*07c0*/  MOV R201, UR10 ;  /* 0x0000000a00c97c02 */ /* 0x000fc60008000f00 */
[----:B------:R-:W4:Y:S01]  /*07d0*/  LDG.E.128 R220, desc[UR20][R196.64+0x10] ;  /* 0x00001014c4dc7981 */ /* 0x000f22000c1e1d00 */
[----:B-1----:R-:W-:Y:S01]  /*07e0*/  IMAD.WIDE.U32 R12, R0, 0x20, R192 ;  /* 0x00000020000c7825 */ /* 0x002fe200078e00c0 */
[----:B------:R-:W-:Y:S02]  /*07f0*/  LEA.HI.SX32 R201, R201, R4, 0x1d ;  /* 0x00000004c9c97211 */ /* 0x000fe400078feaff */
[----:B------:R1:W4:Y:S04]  /*0800*/  LDG.E.128 R216, desc[UR20][R196.64] ;  /* 0x00000014c4d87981 */ /* 0x000328000c1e1d00 */
[----:B------:R-:W4:Y:S01]  /*0810*/  LDG.E.128 R224, desc[UR20][R12.64] ;  /* 0x000000140ce07981 */ /* 0x000f22000c1e1d00 */
[----:B0-----:R-:W-:-:S03]  /*0820*/  IMAD.WIDE.U32 R232, R201, 0x10, R6 ;  /* 0x00000010c9e87825 */ /* 0x001fc600078e0006 */
[----:B------:R0:W4:Y:S01]  /*0830*/  LDG.E.128 R228, desc[UR20][R12.64+0x10] ;  /* 0x000010140ce47981 */ /* 0x000122000c1e1d00 */
[----:B------:R-:W-:-:S03]  /*0840*/  IADD3 R193, PT, PT, R201, 0x80, RZ ;  /* 0x00000080c9c17810 */ /* 0x000fc60007ffe0ff */
[----:B------:R-:W4:Y:S02]  /*0850*/  LDG.E.128 R232, desc[UR20][R232.64] ;  /* 0x00000014e8e87981 */ /* 0x000f24000c1e1d00 */
[----:B------:R-:W-:-:S06]  /*0860*/  IMAD.WIDE.U32 R192, R193, 0x10, R6 ;  /* 0x00000010c1c07825 */ /* 0x000fcc00078e0006 */
[----:B------:R-:W4:Y:S01]  /*0870*/  LDG.E.128 R192, desc[UR20][R192.64] ;  /* 0x00000014c0c07981 */ /* 0x000f22000c1e1d00 */
[----:B------:R-:W-:-:S05]  /*0880*/  IADD3 R15, PT, PT, R201, 0x100, RZ ;  /* 0x00000100c90f7810 */ /* 0x000fca0007ffe0ff */
[----:B-1----:R-:W-:-:S06]  /*0890*/  IMAD.WIDE.U32 R196, R15, 0x10, R6 ;  /* 0x000000100fc47825 */ /* 0x002fcc00078e0006 */
[----:B------:R-:W4:Y:S01]  /*08a0*/  LDG.E.128 R196, desc[UR20][R196.64] ;  /* 0x00000014c4c47981 */ /* 0x000f22000c1e1d00 */
[----:B------:R-:W-:-:S05]  /*08b0*/  IADD3 R201, PT, PT, R201, 0x180, RZ ;  /* 0x00000180c9c97810 */ /* 0x000fca0007ffe0ff */
[----:B------:R-:W-:-:S06]  /*08c0*/  IMAD.WIDE.U32 R200, R201, 0x10, R6 ;  /* 0x00000010c9c87825 */ /* 0x000fcc00078e0006 */
[----:B------:R-:W4:Y:S01]  /*08d0*/  LDG.E.128 R200, desc[UR20][R200.64] ;  /* 0x00000014c8c87981 */ /* 0x000f22000c1e1d00 */
[----:B------:R-:W-:-:S04]  /*08e0*/  @UP3 UIADD3 UR9, UPT, UPT, UR11, -0x1, URZ ;  /* 0xffffffff0b093890 */ /* 0x000fc8000fffe0ff */
[----:B------:R-:W-:Y:S01]  /*08f0*/  @UP3 UIMAD UR9, UR9, UR26, URZ ;  /* 0x0000001a090932a4 */ /* 0x000fe2000f8e02ff */
[----:B------:R-:W-:-:S03]  /*0900*/  PLOP3.LUT P2, PT, PT, PT, UP3, 0x80, 0x8 ;  /* 0x000000000008781c */ /* 0x000fc60003f4f038 */
[----:B------:R-:W-:-:S04]  /*0910*/  @UP3 USHF.R.S32.HI UR10, URZ, 0x1f, UR9 ;  /* 0x0000001fff0a3899 */ /* 0x000fc80008011409 */
[----:B------:R-:W-:Y:S01]  /*0920*/  @UP3 ULEA.HI UR10, UR10, UR9, URZ, 0x3 ;  /* 0x000000090a0a3291 */ /* 0x000fe2000f8f18ff */
[----:B------:R-:W-:Y:S02]  /*0930*/  ISETP.NE.AND P1, PT, RZ, UR27, PT ;  /* 0x0000001bff007c0c */ /* 0x000fe4000bf25270 */
[----:B------:R-:W-:-:S03]  /*0940*/  MOV R239, RZ ;  /* 0x000000ff00ef7202 */ /* 0x000fc60000000f00 */
[----:B0-----:R-:W-:-:S04]  /*0950*/  MOV R13, UR10 ;  /* 0x0000000a000d7c02 */ /* 0x001fc80008000f00 */
[----:B------:R-:W-:-:S04]  /*0960*/  @P2 LEA.HI.SX32 R239, R13, R4, 0x1d ;  /* 0x000000040def2211 */ /* 0x000fc800078feaff */
[----:B------:R-:W-:Y:S02]  /*0970*/  IADD3 R13, PT, PT, R239, 0x180, RZ ;  /* 0x00000180ef0d7810 */ /* 0x000fe40007ffe0ff */
[----:B------:R-:W-:-:S04]  /*0980*/  ISETP.NE.U32.AND P0, PT, RZ, UR4, PT ;  /* 0x00000004ff007c0c */ /* 0x000fc8000bf05070 */
[----:B------:R-:W-:Y:S02]  /*0990*/  ISETP.NE.AND.EX P0, PT, RZ, UR5, PT, P0 ;  /* 0x00000005ff007c0c */ /* 0x000fe4000bf05300 */
[----:B------:R-:W-:-:S05]  /*09a0*/  IADD3 R237, PT, PT, R239, 0x80, RZ ;  /* 0x00000080efed7810 */ /* 0x000fca0007ffe0ff */
[----:B--2---:R-:W-:-:S06]  /*09b0*/  IMAD.WIDE.U32 R236, R237, 0x8, R240 ;  /* 0x00000008edec7825 */ /* 0x004fcc00078e00f0 */
[----:B------:R-:W0:Y:S08]  /*09c0*/  @P0 LDC.64 R6, c[0x0][0x438] ;  /* 0x00010e00ff060b82 */ /* 0x000e300000000a00 */
[----:B------:R-:W1:Y:S01]  /*09d0*/  @P0 LDC.64 R242, c[0x0][0x438] ;  /* 0x00010e00fff20b82 */ /* 0x000e620000000a00 */
[----:B0-----:R-:W-:-:S05]  /*09e0*/  @P0 IMAD.WIDE.U32 R204, R204, 0x20, R6 ;  /* 0x00000020cccc0825 */ /* 0x001fca00078e0006 */
[----:B------:R-:W5:Y:S01]  /*09f0*/  @P0 LDG.E.128 R44, desc[UR20][R204.64] ;  /* 0x00000014cc2c0981 */ /* 0x000f62000c1e1d00 */
[----:B-1----:R-:W-:-:S03]  /*0a00*/  @P0 IMAD.WIDE.U32 R242, R0, 0x20, R242 ;  /* 0x0000002000f20825 */ /* 0x002fc600078e00f2 */
[----:B------:R0:W5:Y:S04]  /*0a10*/  @P0 LDG.E.128 R40, desc[UR20][R204.64+0x10] ;  /* 0x00001014cc280981 */ /* 0x000168000c1e1d00 */
[----:B------:R-:W5:Y:S04]  /*0a20*/  @P0 LDG.E.128 R20, desc[UR20][R242.64] ;  /* 0x00000014f2140981 */ /* 0x000f68000c1e1d00 */
[----:B------:R-:W5:Y:S02]  /*0a30*/  @P0 LDG.E.128 R16, desc[UR20][R242.64+0x10] ;  /* 0x00001014f2100981 */ /* 0x000f64000c1e1d00 */
[----:B0----5:R-:W-:-:S02]  /*0a40*/  HADD2.F32 R204, -RZ, R65.H1_H1 ;  /* 0x30000041ffcc7230 */ /* 0x021fc40000004100 */
[----:B------:R-:W-:Y:S01]  /*0a50*/  HADD2.F32 R205, -RZ, R68.H0_H0 ;  /* 0x20000044ffcd7230 */ /* 0x000fe20000004100 */
[----:B---3--:R-:W-:-:S05]  /*0a60*/  FSEL R3, R3, RZ, !P1 ;  /* 0x000000ff03037208 */ /* 0x008fca0004800000 */
[C---:B----4-:R-:W-:Y:S01]  /*0a70*/  FADD.FTZ R245, -R3.reuse, R210 ;  /* 0x000000d203f57221 */ /* 0x050fe20000010100 */
[----:B------:R-:W-:Y:S01]  /*0a80*/  FADD.FTZ R244, -R3, R211 ;  /* 0x000000d303f47221 */ /* 0x000fe20000010100 */
[----:B------:R-:W-:-:S06]  /*0a90*/  IMAD.WIDE.U32 R210, R13, 0x8, R240 ;  /* 0x000000080dd27825 */ /* 0x000fcc00078e00f0 */
[----:B------:R-:W5:Y:S01]  /*0aa0*/  LDG.E.64 R210, desc[UR20][R210.64] ;  /* 0x00000014d2d27981 */ /* 0x000f62000c1e1b00 */
[----:B------:R-:W-:Y:S01]  /*0ab0*/  FADD.FTZ R15, -R3, R9 ;  /* 0x00000009030f7221 */ /* 0x000fe20000010100 */
[----:B------:R-:W-:Y:S01]  /*0ac0*/  IADD3 R9, PT, PT, R239, 0x100, RZ ;  /* 0x00000100ef097810 */ /* 0x000fe20007ffe0ff */
[C---:B------:R-:W-:Y:S01]  /*0ad0*/  FADD.FTZ R247, -R3.reuse, R212 ;  /* 0x000000d403f77221 */ /* 0x040fe20000010100 */
[C---:B------:R-:W-:Y:S02]  /*0ae0*/  FADD.FTZ R246, -R3.reuse, R213 ;  /* 0x000000d503f67221 */ /* 0x040fe40000010100 */
[----:B------:R-:W0:Y:S01]  /*0af0*/  @P0 LDC.64 R212, c[0x0][0x438] ;  /* 0x00010e00ffd40b82 */ /* 0x000e220000000a00 */
[C---:B------:R-:W-:Y:S01]  /*0b00*/  FADD.FTZ R207, -R3.reuse, R208 ;  /* 0x000000d003cf7221 */ /* 0x040fe20000010100 */
[----:B------:R-:W-:Y:S01]  /*0b10*/  FADD.FTZ R206, -R3, R209 ;  /* 0x000000d103ce7221 */ /* 0x000fe20000010100 */
[----:B------:R-:W-:-:S04]  /*0b20*/  IMAD.WIDE.U32 R238, R239, 0x8, R240 ;  /* 0x00000008efee7825 */ /* 0x000fc800078e00f0 */
[----:B------:R-:W-:Y:S02]  /*0b30*/  IMAD.WIDE.U32 R208, R9, 0x8, R240 ;  /* 0x0000000809d07825 */ /* 0x000fe400078e00f0 */
[----:B------:R-:W1:Y:S02]  /*0b40*/  @P0 LDC.64 R240, c[0x0][0x438] ;  /* 0x00010e00fff00b82 */ /* 0x000e640000000a00 */
        /* <DEDUP_REMOVED lines=8> */
[----:B------:R-:W-:Y:S01]  /*0bd0*/  MOV R228, R225 ;  /* 0x000000e100e47202 */ /* 0x000fe20000000f00 */
[----:B------:R-:W-:Y:S01]  /*0be0*/  FADD.FTZ R8, -R3, R248 ;  /* 0x000000f803087221 */ /* 0x000fe20000010100 */
[----:B0-----:R-:W-:-:S04]  /*0bf0*/  @P0 IMAD.WIDE.U32 R212, R2, 0x20, R212 ;  /* 0x0000002002d40825 */ /* 0x001fc800078e00d4 */
[C---:B------:R-:W-:Y:S01]  /*0c00*/  FADD.FTZ R14, -R3.reuse, R227 ;  /* 0x000000e3030e7221 */ /* 0x040fe20000010100 */
[----:B------:R-:W-:Y:S01]  /*0c10*/  MOV R225, R223 ;  /* 0x000000df00e17202 */ /* 0x000fe20000000f00 */
[C---:B------:R-:W-:Y:S01]  /*0c20*/  FADD.FTZ R6, -R3.reuse, R249 ;  /* 0x000000f903067221 */ /* 0x040fe20000010100 */
[C---:B------:R-:W-:Y:S01]  /*0c30*/  FADD.FTZ R4, -R3.reuse, R250 ;  /* 0x000000fa03047221 */ /* 0x040fe20000010100 */
[----:B------:R-:W-:Y:S01]  /*0c40*/  MOV R227, R224 ;  /* 0x000000e000e37202 */ /* 0x000fe20000000f00 */
[----:B------:R-:W5:Y:S01]  /*0c50*/  @P0 LDG.E.128 R28, desc[UR20][R212.64] ;  /* 0x00000014d41c0981 */ /* 0x000f62000c1e1d00 */
[----:B------:R-:W-:Y:S01]  /*0c60*/  MOV R223, R219 ;  /* 0x000000db00df7202 */ /* 0x000fe20000000f00 */
[----:B------:R-:W-:Y:S01]  /*0c70*/  FADD.FTZ R11, -R3, R11 ;  /* 0x0000000b030b7221 */ /* 0x000fe20000010100 */
[----:B-1----:R-:W-:Y:S01]  /*0c80*/  @P0 IMAD.WIDE.U32 R240, R5, 0x20, R240 ;  /* 0x0000002005f00825 */ /* 0x002fe200078e00f0 */
[----:B------:R-:W5:Y:S03]  /*0c90*/  @P0 LDG.E.128 R24, desc[UR20][R212.64+0x10] ;  /* 0x00001014d4180981 */ /* 0x000f66000c1e1d00 */
        /* <DEDUP_REMOVED lines=12> */
[----:B------:R0:W5:Y:S01]  /*0d60*/  LDG.E.64 R212, desc[UR20][R208.64] ;  /* 0x00000014d0d47981 */ /* 0x000162000c1e1b00 */
[----:B------:R-:W-:-:S02]  /*0d70*/  HADD2.F32 R3, -RZ, R234.H0_H0 ;  /* 0x200000eaff037230 */ /* 0x000fc40000004100 */
[----:B------:R-:W-:Y:S01]  /*0d80*/  FMUL.FTZ R8, R8, UR30 ;  /* 0x0000001e08087c20 */ /* 0x000fe20008410000 */
[----:B------:R-:W-:Y:S01]  /*0d90*/  FMUL.FTZ R0, R7, UR30 ;  /* 0x0000001e07007c20 */ /* 0x000fe20008410000 */
[----:B------:R-:W5:Y:S01]  /*0da0*/  @P0 LDG.E.128 R36, desc[UR20][R240.64] ;  /* 0x00000014f0240981 */ /* 0x000f62000c1e1d00 */
[----:B------:R-:W-:-:S03]  /*0db0*/  HADD2.F32 R9, -RZ, R232.H0_H0 ;  /* 0x200000e8ff097230 */ /* 0x000fc60000004100 */
[----:B------:R1:W5:Y:S01]  /*0dc0*/  @P0 LDG.E.128 R32, desc[UR20][R240.64+0x10] ;  /* 0x00001014f0200981 */ /* 0x000362000c1e1d00 */
[----:B0-----:R-:W-:Y:S02]  /*0dd0*/  HADD2.F32 R208, -RZ, R66.H0_H0 ;  /* 0x20000042ffd07230 */ /* 0x001fe40000004100 */
[----:B------:R-:W-:Y:S01]  /*0de0*/  FADD.FTZ R168, R168, R3 ;  /* 0x00000003a8a87221 */ /* 0x000fe20000010000 */
[--C-:B------:R-:W-:Y:S02]  /*0df0*/  HADD2.F32 R5, -RZ, R233.reuse.H0_H0 ;  /* 0x200000e9ff057230 */ /* 0x100fe40000004100 */
[-C--:B------:R-:W-:Y:S01]  /*0e00*/  FFMA.FTZ R84, R8, R3.reuse, R84 ;  /* 0x0000000308547223 */ /* 0x080fe20000010054 */
[----:B------:R-:W-:Y:S02]  /*0e10*/  HADD2.F32 R233, -RZ, R233.H1_H1 ;  /* 0x300000e9ffe97230 */ /* 0x000fe40000004100 */
[----:B------:R-:W-:Y:S01]  /*0e20*/  FMUL.FTZ R7, R208, R3 ;  /* 0x00000003d0077220 */ /* 0x000fe20000410000 */
[----:B------:R-:W-:-:S02]  /*0e30*/  HADD2.F32 R2, -RZ, R235.H0_H0 ;  /* 0x200000ebff027230 */ /* 0x000fc40000004100 */
[----:B------:R-:W-:Y:S01]  /*0e40*/  FMUL.FTZ R4, R4, UR30 ;  /* 0x0000001e04047c20 */ /* 0x000fe20008410000 */
[----:B-1----:R-:W-:Y:S01]  /*0e50*/  MOV R241, R14 ;  /* 0x0000000e00f17202 */ /* 0x002fe20000000f00 */
[----:B------:R-:W-:Y:S02]  /*0e60*/  HADD2.F32 R14, -RZ, R64.H0_H0 ;  /* 0x20000040ff0e7230 */ /* 0x000fe40000004100 */
[----:B------:R-:W-:Y:S01]  /*0e70*/  FMUL.FTZ R206, R206, UR30 ;  /* 0x0000001ecece7c20 */ /* 0x000fe20008410000 */
[----:B------:R-:W-:Y:S02]  /*0e80*/  HADD2.F32 R3, -RZ, R67.H0_H0 ;  /* 0x20000043ff037230 */ /* 0x000fe40000004100 */
[-C--:B------:R-:W-:Y:S01]  /*0e90*/  FFMA.FTZ R80, R0, R9.reuse, R80 ;  /* 0x0000000900507223 */ /* 0x080fe20000010050 */
[----:B------:R-:W-:Y:S01]  /*0ea0*/  FADD.FTZ R172, R172, R9 ;  /* 0x00000009acac7221 */ /* 0x000fe20000010000 */
[----:B------:R-:W-:Y:S01]  /*0eb0*/  FMUL.FTZ R14, R14, R9 ;  /* 0x000000090e0e7220 */ /* 0x000fe20000410000 */
[----:B------:R-:W-:Y:S01]  /*0ec0*/  FMUL.FTZ R9, R204, R233 ;  /* 0x000000e9cc097220 */ /* 0x000fe20000410000 */
[-C--:B------:R-:W-:Y:S01]  /*0ed0*/  FMUL.FTZ R3, R3, R2.reuse ;  /* 0x0000000203037220 */ /* 0x080fe20000410000 */
[----:B------:R-:W-:Y:S01]  /*0ee0*/  FADD.FTZ R170, R170, R2 ;  /* 0x00000002aaaa7221 */ /* 0x000fe20000010000 */
[----:B------:R-:W-:Y:S01]  /*0ef0*/  FFMA.FTZ R86, R4, R2, R86 ;  /* 0x0000000204567223 */ /* 0x000fe20000010056 */
[----:B------:R-:W-:-:S02]  /*0f00*/  HADD2.F32 R209, -RZ, R192.H0_H0 ;  /* 0x200000c0ffd17230 */ /* 0x000fc40000004100 */
[----:B------:R-:W-:Y:S01]  /*0f10*/  FMUL.FTZ R2, R207, UR30 ;  /* 0x0000001ecf027c20 */ /* 0x000fe20008410000 */
[----:B------:R-:W-:Y:S01]  /*0f20*/  HADD2.F32 R204, -RZ, R68.H1_H1 ;  /* 0x30000044ffcc7230 */ /* 0x000fe20000004100 */
[----:B------:R0:W5:Y:S01]  /*0f30*/  LDG.E.64 R216, desc[UR20][R238.64] ;  /* 0x00000014eed87981 */ /* 0x000162000c1e1b00 */
[----:B------:R-:W-:Y:S02]  /*0f40*/  HADD2.F32 R192, -RZ, R192.H1_H1 ;  /* 0x300000c0ffc07230 */ /* 0x000fe40000004100 */
[-C--:B------:R-:W-:Y:S01]  /*0f50*/  FMUL.FTZ R205, R205, R209.reuse ;  /* 0x000000d1cdcd7220 */ /* 0x080fe20000410000 */
[----:B------:R-:W-:Y:S01]  /*0f60*/  FFMA.FTZ R88, R2, R209, R88 ;  /* 0x000000d102587223 */ /* 0x000fe20000010058 */
[----:B------:R-:W-:Y:S01]  /*0f70*/  FADD.FTZ R164, R164, R209 ;  /* 0x000000d1a4a47221 */ /* 0x000fe20000010000 */
[----:B------:R-:W-:Y:S02]  /*0f80*/  HADD2.F32 R207, -RZ, R69.H0_H0 ;  /* 0x20000045ffcf7230 */ /* 0x000fe40000004100 */
[-C--:B------:R-:W-:Y:S01]  /*0f90*/  FMUL.FTZ R204, R204, R192.reuse ;  /* 0x000000c0cccc7220 */ /* 0x080fe20000410000 */
[----:B------:R-:W-:Y:S01]  /*0fa0*/  FFMA.FTZ R89, R206, R192, R89 ;  /* 0x000000c0ce597223 */ /* 0x000fe20000010059 */
[----:B------:R-:W-:Y:S01]  /*0fb0*/  FADD.FTZ R165, R165, R192 ;  /* 0x000000c0a5a57221 */ /* 0x000fe20000010000 */
[----:B------:R-:W-:Y:S01]  /*0fc0*/  HADD2.F32 R209, -RZ, R193.H0_H0 ;  /* 0x200000c1ffd17230 */ /* 0x000fe20000004100 */
[----:B0-----:R-:W-:Y:S01]  /*0fd0*/  MOV R239, R219 ;  /* 0x000000db00ef7202 */ /* 0x001fe20000000f00 */
[----:B------:R-:W-:Y:S01]  /*0fe0*/  FMUL.FTZ R192, R245, UR30 ;  /* 0x0000001ef5c07c20 */ /* 0x000fe20008410000 */
[----:B------:R-:W-:Y:S01]  /*0ff0*/  MOV R238, R218 ;  /* 0x000000da00ee7202 */ /* 0x000fe20000000f00 */
[----:B------:R-:W-:Y:S01]  /*1000*/  HADD2.F32 R218, -RZ, R69.H1_H1 ;  /* 0x30000045ffda7230 */ /* 0x000fe20000004100 */
[----:B------:R0:W5:Y:S01]  /*1010*/  LDG.E.64 R214, desc[UR20][R236.64] ;  /* 0x00000014ecd67981 */ /* 0x000162000c1e1b00 */
[----:B------:R-:W-:-:S02]  /*1020*/  HADD2.F32 R219, -RZ, R193.H1_H1 ;  /* 0x300000c1ffdb7230 */ /* 0x000fc40000004100 */
[----:B------:R-:W-:Y:S01]  /*1030*/  FMUL.FTZ R208, R244, UR30 ;  /* 0x0000001ef4d07c20 */ /* 0x000fe20008410000 */
[-C--:B------:R-:W-:Y:S01]  /*1040*/  FMUL.FTZ R207, R207, R209.reuse ;  /* 0x000000d1cfcf7220 */ /* 0x080fe20000410000 */
[----:B------:R-:W-:Y:S01]  /*1050*/  FFMA.FTZ R90, R192, R209, R90 ;  /* 0x000000d1c05a7223 */ /* 0x000fe2000001005a */
[----:B------:R-:W-:Y:S01]  /*1060*/  FADD.FTZ R166, R166, R209 ;  /* 0x000000d1a6a67221 */ /* 0x000fe20000010000 */
[-C--:B------:R-:W-:Y:S01]  /*1070*/  FMUL.FTZ R193, R218, R219.reuse ;  /* 0x000000dbdac17220 */ /* 0x080fe20000410000 */
[--C-:B------:R-:W-:Y:S01]  /*1080*/  HADD2.F32 R209, -RZ, R194.reuse.H0_H0 ;  /* 0x200000c2ffd17230 */ /* 0x100fe20000004100 */
[----:B------:R-:W-:Y:S01]  /*1090*/  MOV R229, R220 ;  /* 0x000000dc00e57202 */ /* 0x000fe20000000f00 */
[----:B------:R-:W-:Y:S01]  /*10a0*/  FFMA.FTZ R91, R208, R219, R91 ;  /* 0x000000dbd05b7223 */ /* 0x000fe2000001005b */
[----:B------:R-:W-:Y:S01]  /*10b0*/  MOV R240, R226 ;  /* 0x000000e200f07202 */ /* 0x000fe20000000f00 */
[----:B------:R-:W-:Y:S01]  /*10c0*/  FADD.FTZ R167, R167, R219 ;  /* 0x000000dba7a77221 */ /* 0x000fe20000010000 */
[----:B------:R-:W-:Y:S01]  /*10d0*/  HADD2.F32 R194, -RZ, R194.H1_H1 ;  /* 0x300000c2ffc27230 */ /* 0x000fe20000004100 */
[----:B0-----:R-:W-:Y:S01]  /*10e0*/  MOV R237, R227 ;  /* 0x000000e300ed7202 */ /* 0x001fe20000000f00 */
[--C-:B------:R-:W-:Y:S01]  /*10f0*/  HADD2.F32 R218, -RZ, R70.reuse.H1_H1 ;  /* 0x30000046ffda7230 */ /* 0x100fe20000004100 */
[----:B------:R-:W-:Y:S01]  /*1100*/  MOV R226, R221 ;  /* 0x000000dd00e27202 */ /* 0x000fe20000000f00 */
[----:B------:R-:W-:-:S02]  /*1110*/  HADD2.F32 R219, -RZ, R70.H0_H0 ;  /* 0x20000046ffdb7230 */ /* 0x000fc40000004100 */
[----:B------:R-:W-:Y:S01]  /*1120*/  FMUL.FTZ R220, R246, UR30 ;  /* 0x0000001ef6dc7c20 */ /* 0x000fe20008410000 */
[----:B------:R-:W-:Y:S01]  /*1130*/  MOV R227, R10 ;  /* 0x0000000a00e37202 */ /* 0x000fe20000000f00 */
[----:B------:R-:W-:Y:S01]  /*1140*/  FMUL.FTZ R221, R247, UR30 ;  /* 0x0000001ef7dd7c20 */ /* 0x000fe20008410000 */
[----:B------:R-:W-:Y:S02]  /*1150*/  HADD2.F32 R10, -RZ, R65.H0_H0 ;  /* 0x20000041ff0a7230 */ /* 0x000fe40000004100 */
[----:B------:R-:W-:Y:S01]  /*1160*/  FMUL.FTZ R12, R12, UR30 ;  /* 0x0000001e0c0c7c20 */ /* 0x000fe20008410000 */
[----:B------:R-:W-:Y:S01]  /*1170*/  MOV R231, R223 ;  /* 0x000000df00e77202 */ /* 0x000fe20000000f00 */
[-C--:B------:R-:W-:Y:S01]  /*1180*/  FMUL.FTZ R218, R218, R194.reuse ;  /* 0x000000c2dada7220 */ /* 0x080fe20000410000 */
        /* <DEDUP_REMOVED lines=8> */
[-C--:B------:R-:W-:Y:S01]  /*1210*/  FMUL.FTZ R10, R10, R5.reuse ;  /* 0x000000050a0a7220 */ /* 0x080fe20000410000 */
[----:B------:R-:W-:Y:S01]  /*1220*/  FFMA.FTZ R82, R12, R5, R82 ;  /* 0x000000050c527223 */ /* 0x000fe20000010052 */
[----:B------:R-:W-:Y:S01]  /*1230*/  FADD.FTZ R174, R174, R5 ;  /* 0x00000005aeae7221 */ /* 0x000fe20000010000 */
[----:B------:R-:W-:Y:S02]  /*1240*/  HADD2.F32 R234, -RZ, R234.H1_H1 ;  /* 0x300000eaffea7230 */ /* 0x000fe40000004100 */
[----:B------:R-:W-:Y:S01]  /*1250*/  FMUL.FTZ R6, R6, UR30 ;  /* 0x0000001e06067c20 */ /* 0x000fe20008410000 */
[----:B------:R-:W-:Y:S01]  /*1260*/  HADD2.F32 R5, -RZ, R66.H1_H1 ;  /* 0x30000042ff057230 */ /* 0x000fe20000004100 */
[----:B------:R-:W-:Y:S01]  /*1270*/  MOV R243, R222 ;  /* 0x000000de00f37202 */ /* 0x000fe20000000f00 */
[----:B------:R-:W-:Y:S01]  /*1280*/  FADD.FTZ R162, R162, R223 ;  /* 0x000000dfa2a27221 */ /* 0x000fe20000010000 */
[-C--:B------:R-:W-:Y:S01]  /*1290*/  FFMA.FTZ R94, R209, R223.reuse, R94 ;  /* 0x000000dfd15e7223 */ /* 0x080fe2000001005e */
[----:B------:R-:W-:Y:S01]  /*12a0*/  FMUL.FTZ R194, R194, R223 ;  /* 0x000000dfc2c27220 */ /* 0x000fe20000410000 */
[----:B------:R-:W-:Y:S01]  /*12b0*/  HADD2.F32 R222, -RZ, R195.H1_H1 ;  /* 0x300000c3ffde7230 */ /* 0x000fe20000004100 */
[----:B------:R-:W-:Y:S01]  /*12c0*/  MOV R242, R13 ;  /* 0x0000000d00f27202 */ /* 0x000fe20000000f00 */
[----:B------:R-:W-:-:S02]  /*12d0*/  HADD2.F32 R223, -RZ, R71.H1_H1 ;  /* 0x30000047ffdf7230 */ /* 0x000fc40000004100 */
[----:B------:R-:W-:Y:S01]  /*12e0*/  FMUL.FTZ R249, R249, UR30 ;  /* 0x0000001ef9f97c20 */ /* 0x000fe20008410000 */
[----:B------:R-:W-:Y:S02]  /*12f0*/  HADD2.F32 R232, -RZ, R232.H1_H1 ;  /* 0x300000e8ffe87230 */ /* 0x000fe40000004100 */
[----:B------:R-:W-:Y:S01]  /*1300*/  FMUL.FTZ R11, R11, UR30 ;  /* 0x0000001e0b0b7c20 */ /* 0x000fe20008410000 */
[----:B------:R-:W-:Y:S02]  /*1310*/  HADD2.F32 R13, -RZ, R64.H1_H1 ;  /* 0x30000040ff0d7230 */ /* 0x000fe40000004100 */
[-C--:B------:R-:W-:Y:S01]  /*1320*/  FMUL.FTZ R5, R5, R234.reuse ;  /* 0x000000ea05057220 */ /* 0x080fe20000410000 */
[----:B------:R-:W-:Y:S01]  /*1330*/  FADD.FTZ R169, R169, R234 ;  /* 0x000000eaa9a97221 */ /* 0x000fe20000010000 */
[----:B------:R-:W-:Y:S01]  /*1340*/  FFMA.FTZ R85, R6, R234, R85 ;  /* 0x000000ea06557223 */ /* 0x000fe20000010055 */
[----:B------:R-:W-:Y:S01]  /*1350*/  FMUL.FTZ R15, R15, UR30 ;  /* 0x0000001e0f0f7c20 */ /* 0x000fe20008410000 */
[----:B------:R-:W-:Y:S01]  /*1360*/  MOV R234, R227 ;  /* 0x000000e300ea7202 */ /* 0x000fe20000000f00 */
[----:B------:R-:W-:Y:S01]  /*1370*/  FADD.FTZ R163, R163, R222 ;  /* 0x000000dea3a37221 */ /* 0x000fe20000010000 */
[----:B------:R-:W-:Y:S01]  /*1380*/  MOV R230, R225 ;  /* 0x000000e100e67202 */ /* 0x000fe20000000f00 */
[----:B------:R-:W-:Y:S01]  /*1390*/  FFMA.FTZ R95, R249, R222, R95 ;  /* 0x000000def95f7223 */ /* 0x000fe2000001005f */
[----:B------:R-:W-:Y:S01]  /*13a0*/  MOV R227, R250 ;  /* 0x000000fa00e37202 */ /* 0x000fe20000000f00 */
[----:B------:R-:W-:Y:S01]  /*13b0*/  FMUL.FTZ R223, R223, R222 ;  /* 0x000000dedfdf7220 */ /* 0x000fe20000410000 */
[----:B------:R-:W-:-:S02]  /*13c0*/  HADD2.F32 R225, -RZ, R196.H0_H0 ;  /* 0x200000c4ffe17230 */ /* 0x000fc40000004100 */
[----:B------:R-:W-:Y:S01]  /*13d0*/  FFMA.FTZ R83, R11, R233, R83 ;  /* 0x000000e90b537223 */ /* 0x000fe20000010053 */
[----:B------:R-:W-:Y:S02]  /*13e0*/  HADD2.F32 R195, -RZ, R72.H0_H0 ;  /* 0x20000048ffc37230 */ /* 0x000fe40000004100 */
[----:B------:R-:W-:Y:S01]  /*13f0*/  FADD.FTZ R175, R175, R233 ;  /* 0x000000e9afaf7221 */ /* 0x000fe20000010000 */
[----:B------:R-:W-:Y:S01]  /*1400*/  FMUL.FTZ R222, R252, UR30 ;  /* 0x0000001efcde7c20 */ /* 0x000fe20008410000 */
[-C--:B------:R-:W-:Y:S01]  /*1410*/  FMUL.FTZ R13, R13, R232.reuse ;  /* 0x000000e80d0d7220 */ /* 0x080fe20000410000 */
[----:B------:R-:W-:Y:S01]  /*1420*/  FFMA.FTZ R81, R15, R232, R81 ;  /* 0x000000e80f517223 */ /* 0x000fe20000010051 */
[----:B------:R-:W-:Y:S01]  /*1430*/  FADD.FTZ R173, R173, R232 ;  /* 0x000000e8adad7221 */ /* 0x000fe20000010000 */
[----:B------:R-:W-:Y:S01]  /*1440*/  MOV R233, R226 ;  /* 0x000000e200e97202 */ /* 0x000fe20000000f00 */
[----:B------:R-:W-:Y:S01]  /*1450*/  HADD2.F32 R196, -RZ, R196.H1_H1 ;  /* 0x300000c4ffc47230 */ /* 0x000fe20000004100 */
[----:B------:R-:W-:Y:S01]  /*1460*/  MOV R232, R243 ;  /* 0x000000f300e87202 */ /* 0x000fe20000000f00 */
[----:B------:R-:W-:-:S02]  /*1470*/  HADD2.F32 R226, -RZ, R72.H1_H1 ;  /* 0x30000048ffe27230 */ /* 0x000fc40000004100 */
[----:B------:R-:W-:Y:S01]  /*1480*/  FMUL.FTZ R227, R227, UR30 ;  /* 0x0000001ee3e37c20 */ /* 0x000fe20008410000 */
[----:B------:R-:W-:Y:S01]  /*1490*/  MOV R243, R229 ;  /* 0x000000e500f37202 */ /* 0x000fe20000000f00 */
[-C--:B------:R-:W-:Y:S01]  /*14a0*/  FFMA.FTZ R96, R222, R225.reuse, R96 ;  /* 0x000000e1de607223 */ /* 0x080fe20000010060 */
[----:B------:R-:W-:Y:S01]  /*14b0*/  MOV R236, R224 ;  /* 0x000000e000ec7202 */ /* 0x000fe20000000f00 */
[----:B------:R-:W-:Y:S01]  /*14c0*/  FADD.FTZ R156, R156, R225 ;  /* 0x000000e19c9c7221 */ /* 0x000fe20000010000 */
[----:B------:R-:W-:Y:S01]  /*14d0*/  FMUL.FTZ R195, R195, R225 ;  /* 0x000000e1c3c37220 */ /* 0x000fe20000410000 */
[----:B------:R-:W-:Y:S02]  /*14e0*/  HADD2.F32 R229, -RZ, R197.H0_H0 ;  /* 0x200000c5ffe57230 */ /* 0x000fe40000004100 */
[----:B------:R-:W-:Y:S01]  /*14f0*/  FMUL.FTZ R225, R238, UR30 ;  /* 0x0000001eeee17c20 */ /* 0x000fe20008410000 */
[----:B------:R-:W-:Y:S02]  /*1500*/  HADD2.F32 R224, -RZ, R73.H0_H0 ;  /* 0x20000049ffe07230 */ /* 0x000fe40000004100 */
[----:B------:R-:W-:Y:S01]  /*1510*/  FFMA.FTZ R97, R227, R196, R97 ;  /* 0x000000c4e3617223 */ /* 0x000fe20000010061 */
[----:B------:R-:W-:-:S02]  /*1520*/  HADD2.F32 R235, -RZ, R235.H1_H1 ;  /* 0x300000ebffeb7230 */ /* 0x000fc40000004100 */
[----:B------:R-:W-:Y:S01]  /*1530*/  FADD.FTZ R157, R157, R196 ;  /* 0x000000c49d9d7221 */ /* 0x000fe20000010000 */
[----:B------:R-:W-:Y:S02]  /*1540*/  HADD2.F32 R250, -RZ, R67.H1_H1 ;  /* 0x30000043fffa7230 */ /* 0x000fe40000004100 */
[----:B------:R-:W-:Y:S01]  /*1550*/  FMUL.FTZ R226, R226, R196 ;  /* 0x000000c4e2e27220 */ /* 0x000fe20000410000 */
[----:B------:R-:W-:Y:S01]  /*1560*/  MOV R245, R242 ;  /* 0x000000f200f57202 */ /* 0x000fe20000000f00 */
[----:B------:R-:W-:Y:S01]  /*1570*/  FMUL.FTZ R251, R251, UR30 ;  /* 0x0000001efbfb7c20 */ /* 0x000fe20008410000 */
[----:B------:R-:W-:Y:S01]  /*1580*/  HADD2.F32 R196, -RZ, R197.H1_H1 ;  /* 0x300000c5ffc47230 */ /* 0x000fe20000004100 */
[----:B------:R-:W-:Y:S01]  /*1590*/  MOV R242, R228 ;  /* 0x000000e400f27202 */ /* 0x000fe20000000f00 */
[----:B------:R-:W-:Y:S01]  /*15a0*/  FFMA.FTZ R98, R225, R229, R98 ;  /* 0x000000e5e1627223 */ /* 0x000fe20000010062 */
[----:B------:R-:W-:Y:S01]  /*15b0*/  MOV R238, R239 ;  /* 0x000000ef00ee7202 */ /* 0x000fe20000000f00 */
[----:B------:R-:W-:Y:S01]  /*15c0*/  FADD.FTZ R158, R158, R229 ;  /* 0x000000e59e9e7221 */ /* 0x000fe20000010000 */
[----:B------:R-:W-:Y:S01]  /*15d0*/  FMUL.FTZ R224, R224, R229 ;  /* 0x000000e5e0e07220 */ /* 0x000fe20000410000 */
[----:B------:R-:W-:Y:S01]  /*15e0*/  HADD2.F32 R197, -RZ, R198.H0_H0 ;  /* 0x200000c6ffc57230 */ /* 0x000fe20000004100 */
[----:B------:R-:W-:Y:S01]  /*15f0*/  MOV R239, R230 ;  /* 0x000000e600ef7202 */ /* 0x000fe20000000f00 */
[----:B------:R-:W-:-:S02]  /*1600*/  HADD2.F32 R228, -RZ, R74.H0_H0 ;  /* 0x2000004affe47230 */ /* 0x000fc40000004100 */
[----:B------:R-:W-:Y:S01]  /*1610*/  FMUL.FTZ R229, R234, UR30 ;  /* 0x0000001eeae57c20 */ /* 0x000fe20008410000 */
[----:B------:R-:W-:Y:S02]  /*1620*/  HADD2.F32 R230, -RZ, R73.H1_H1 ;  /* 0x30000049ffe67230 */ /* 0x000fe40000004100 */
[-C--:B------:R-:W-:Y:S01]  /*1630*/  FMUL.FTZ R250, R250, R235.reuse ;  /* 0x000000ebfafa7220 */ /* 0x080fe20000410000 */
[----:B------:R-:W-:Y:S01]  /*1640*/  FADD.FTZ R171, R171, R235 ;  /* 0x000000ebabab7221 */ /* 0x000fe20000010000 */
[----:B------:R-:W-:Y:S01]  /*1650*/  FFMA.FTZ R87, R251, R235, R87 ;  /* 0x000000ebfb577223 */ /* 0x000fe20000010057 */
[----:B------:R-:W-:Y:S01]  /*1660*/  FMUL.FTZ R231, R231, UR30 ;  /* 0x0000001ee7e77c20 */ /* 0x000fe20008410000 */
[----:B------:R-:W-:Y:S01]  /*1670*/  FMUL.FTZ R235, R233, UR30 ;  /* 0x0000001ee9eb7c20 */ /* 0x000fe20008410000 */
[----:B------:R-:W-:Y:S01]  /*1680*/  FADD.FTZ R152, R152, R197 ;  /* 0x000000c598987221 */ /* 0x000fe20000010000 */
[-C--:B------:R-:W-:Y:S01]  /*1690*/  FFMA.FTZ R100, R229, R197.reuse, R100 ;  /* 0x000000c5e5647223 */ /* 0x080fe20000010064 */
[----:B------:R-:W-:Y:S01]  /*16a0*/  FMUL.FTZ R228, R228, R197 ;  /* 0x000000c5e4e47220 */ /* 0x000fe20000410000 */
[----:B------:R-:W-:Y:S01]  /*16b0*/  FMUL.FTZ R233, R232, UR30 ;  /* 0x0000001ee8e97c20 */ /* 0x000fe20008410000 */
[----:B------:R-:W-:-:S02]  /*16c0*/  HADD2.F32 R197, -RZ, R199.H0_H0 ;  /* 0x200000c7ffc57230 */ /* 0x000fc40000004100 */
[-C--:B------:R-:W-:Y:S01]  /*16d0*/  FFMA.FTZ R99, R231, R196.reuse, R99 ;  /* 0x000000c4e7637223 */ /* 0x080fe20000010063 */
[----:B------:R-:W-:Y:S02]  /*16e0*/  HADD2.F32 R232, -RZ, R75.H0_H0 ;  /* 0x2000004bffe87230 */ /* 0x000fe40000004100 */
[----:B------:R-:W-:Y:S01]  /*16f0*/  FADD.FTZ R159, R159, R196 ;  /* 0x000000c49f9f7221 */ /* 0x000fe20000010000 */
[----:B------:R-:W-:Y:S01]  /*1700*/  FMUL.FTZ R230, R230, R196 ;  /* 0x000000c4e6e67220 */ /* 0x000fe20000410000 */
[----:B------:R-:W-:Y:S01]  /*1710*/  MOV R247, R238 ;  /* 0x000000ee00f77202 */ /* 0x000fe20000000f00 */
[----:B------:R-:W-:Y:S02]  /*1720*/  HADD2.F32 R196, -RZ, R199.H1_H1 ;  /* 0x300000c7ffc47230 */ /* 0x000fe40000004100 */
[----:B------:R-:W-:Y:S01]  /*1730*/  FMUL.FTZ R239, R239, UR30 ;  /* 0x0000001eefef7c20 */ /* 0x000fe20008410000 */
[----:B------:R-:W-:Y:S02]  /*1740*/  HADD2.F32 R238, -RZ, R75.H1_H1 ;  /* 0x3000004bffee7230 */ /* 0x000fe40000004100 */
[----:B------:R-:W-:-:S02]  /*1750*/  HADD2.F32 R198, -RZ, R198.H1_H1 ;  /* 0x300000c6ffc67230 */ /* 0x000fc40000004100 */
[----:B------:R-:W-:Y:S01]  /*1760*/  HADD2.F32 R234, -RZ, R74.H1_H1 ;  /* 0x3000004affea7230 */ /* 0x000fe20000004100 */
[----:B------:R-:W-:Y:S01]  /*1770*/  MOV R244, R236 ;  /* 0x000000ec00f47202 */ /* 0x000fe20000000f00 */
[----:B------:R-:W-:Y:S01]  /*1780*/  FADD.FTZ R154, R154, R197 ;  /* 0x000000c59a9a7221 */ /* 0x000fe20000010000 */
[-C--:B------:R-:W-:Y:S01]  /*1790*/  FFMA.FTZ R102, R233, R197.reuse, R102 ;  /* 0x000000c5e9667223 */ /* 0x080fe20000010066 */
[----:B------:R-:W-:Y:S01]  /*17a0*/  FMUL.FTZ R232, R232, R197 ;  /* 0x000000c5e8e87220 */ /* 0x000fe20000410000 */
[----:B------:R-:W-:Y:S02]  /*17b0*/  HADD2.F32 R197, -RZ, R200.H0_H0 ;  /* 0x200000c8ffc57230 */ /* 0x000fe40000004100 */
[----:B------:R-:W-:Y:S01]  /*17c0*/  FADD.FTZ R155, R155, R196 ;  /* 0x000000c49b9b7221 */ /* 0x000fe20000010000 */
[----:B------:R-:W-:Y:S02]  /*17d0*/  HADD2.F32 R236, -RZ, R76.H0_H0 ;  /* 0x2000004cffec7230 */ /* 0x000fe40000004100 */
[-C--:B------:R-:W-:Y:S01]  /*17e0*/  FFMA.FTZ R103, R239, R196.reuse, R103 ;  /* 0x000000c4ef677223 */ /* 0x080fe20000010067 */
[----:B------:R-:W-:Y:S01]  /*17f0*/  FMUL.FTZ R238, R238, R196 ;  /* 0x000000c4eeee7220 */ /* 0x000fe20000410000 */
[----:B------:R-:W-:Y:S01]  /*1800*/  FMUL.FTZ R237, R237, UR30 ;  /* 0x0000001eeded7c20 */ /* 0x000fe20008410000 */
[----:B------:R-:W-:Y:S01]  /*1810*/  FADD.FTZ R153, R153, R198 ;  /* 0x000000c699997221 */ /* 0x000fe20000010000 */
[-C--:B------:R-:W-:Y:S01]  /*1820*/  FFMA.FTZ R101, R235, R198.reuse, R101 ;  /* 0x000000c6eb657223 */ /* 0x080fe20000010065 */
[----:B------:R-:W-:Y:S01]  /*1830*/  FMUL.FTZ R234, R234, R198 ;  /* 0x000000c6eaea7220 */ /* 0x000fe20000410000 */
[----:B------:R-:W-:Y:S01]  /*1840*/  FFMA.FTZ R196, R0, R14, RZ ;  /* 0x0000000e00c47223 */ /* 0x000fe200000100ff */
[----:B------:R-:W-:Y:S01]  /*1850*/  FADD.FTZ R198, RZ, R14 ;  /* 0x0000000effc67221 */ /* 0x000fe20000010000 */
        /* <DEDUP_REMOVED lines=11> */
[----:B------:R-:W-:Y:S01]  /*1910*/  MOV R248, R245 ;  /* 0x000000f500f87202 */ /* 0x000fe20000000f00 */
[----:B------:R-:W-:Y:S01]  /*1920*/  HADD2.F32 R200, -RZ, R200.H1_H1 ;  /* 0x300000c8ffc87230 */ /* 0x000fe20000004100 */
[----:B------:R-:W-:Y:S01]  /*1930*/  MOV R245, R241 ;  /* 0x000000f100f57202 */ /* 0x000fe20000000f00 */
[----:B------:R-:W-:Y:S01]  /*1940*/  FFMA.FTZ R199, R6, R5, R199 ;  /* 0x0000000506c77223 */ /* 0x000fe200000100c7 */
[----:B------:R-:W-:Y:S02]  /*1950*/  HADD2.F32 R241, -RZ, R76.H1_H1 ;  /* 0x3000004cfff17230 */ /* 0x000fe40000004100 */
[----:B------:R-:W-:Y:S01]  /*1960*/  FADD.FTZ R198, R5, R198 ;  /* 0x000000c605c67221 */ /* 0x000fe20000010000 */
[----:B------:R-:W-:Y:S01]  /*1970*/  FMUL.FTZ R242, R242, UR30 ;  /* 0x0000001ef2f27c20 */ /* 0x000fe20008410000 */
[----:B------:R-:W-:Y:S01]  /*1980*/  MOV R252, R243 ;  /* 0x000000f300fc7202 */ /* 0x000fe20000000f00 */
[----:B------:R-:W-:Y:S01]  /*1990*/  FFMA.FTZ R196, R4, R3, R199 ;  /* 0x0000000304c47223 */ /* 0x000fe200000100c7 */
[----:B------:R-:W-:Y:S01]  /*19a0*/  FADD.FTZ R243, R3, R198 ;  /* 0x000000c603f37221 */ /* 0x000fe20000010000 */
[-C--:B------:R-:W-:Y:S01]  /*19b0*/  FFMA.FTZ R105, R242, R200.reuse, R105 ;  /* 0x000000c8f2697223 */ /* 0x080fe20000010069 */
[----:B------:R-:W-:Y:S01]  /*19c0*/  FADD.FTZ R149, R149, R200 ;  /* 0x000000c895957221 */ /* 0x000fe20000010000 */
[----:B------:R-:W-:Y:S01]  /*19d0*/  FMUL.FTZ R241, R241, R200 ;  /* 0x000000c8f1f17220 */ /* 0x000fe20000410000 */
[----:B------:R-:W-:-:S02]  /*19e0*/  HADD2.F32 R197, -RZ, R201.H0_H0 ;  /* 0x200000c9ffc57230 */ /* 0x000fc40000004100 */
[----:B------:R-:W-:Y:S01]  /*19f0*/  FMUL.FTZ R240, R240, UR30 ;  /* 0x0000001ef0f07c20 */ /* 0x000fe20008410000 */
[----:B------:R-:W-:Y:S02]  /*1a00*/  HADD2.F32 R200, -RZ, R77.H0_H0 ;  /* 0x2000004dffc87230 */ /* 0x000fe40000004100 */
        /* <DEDUP_REMOVED lines=9> */
[----:B------:R-:W-:Y:S02]  /*1aa0*/  MOV R246, R247 ;  /* 0x000000f700f67202 */ /* 0x000fe40000000f00 */
[----:B------:R-:W-:Y:S01]  /*1ab0*/  MOV R247, R244 ;  /* 0x000000f400f77202 */ /* 0x000fe20000000f00 */
[----:B------:R-:W-:Y:S01]  /*1ac0*/  FFMA.FTZ R199, R192, R207, R199 ;  /* 0x000000cfc0c77223 */ /* 0x000fe200000100c7 */
[----:B------:R-:W-:Y:S02]  /*1ad0*/  HADD2.F32 R244, -RZ, R201.H1_H1 ;  /* 0x300000c9fff47230 */ /* 0x000fe40000004100 */
[----:B------:R-:W-:Y:S01]  /*1ae0*/  FADD.FTZ R198, R207, R196 ;  /* 0x000000c4cfc67221 */ /* 0x000fe20000010000 */
[----:B------:R-:W-:Y:S01]  /*1af0*/  FMUL.FTZ R245, R245, UR30 ;  /* 0x0000001ef5f57c20 */ /* 0x000fe20008410000 */
[----:B------:R-:W-:-:S02]  /*1b00*/  HADD2.F32 R197, -RZ, R77.H1_H1 ;  /* 0x3000004dffc57230 */ /* 0x000fc40000004100 */
        /* <DEDUP_REMOVED lines=26> */
[----:B------:R-:W-:Y:S01]  /*1cb0*/  MOV R252, R246 ;  /* 0x000000f600fc7202 */ /* 0x000fe20000000f00 */
[----:B------:R-:W-:Y:S02]  /*1cc0*/  HADD2.F32 R201, -RZ, R202.H0_H0 ;  /* 0x200000caffc97230 */ /* 0x000fe40000004100 */
[----:B------:R-:W-:Y:S01]  /*1cd0*/  FFMA.FTZ R196, R233, R232, R196 ;  /* 0x000000e8e9c47223 */ /* 0x000fe200000100c4 */
[----:B------:R-:W-:Y:S02]  /*1ce0*/  HADD2.F32 R246, -RZ, R78.H0_H0 ;  /* 0x2000004efff67230 */ /* 0x000fe40000004100 */
[----:B------:R-:W-:Y:S01]  /*1cf0*/  FADD.FTZ R197, R232, R197 ;  /* 0x000000c5e8c57221 */ /* 0x000fe20000010000 */
[----:B------:R-:W-:Y:S01]  /*1d00*/  FFMA.FTZ R196, R239, R238, R196 ;  /* 0x000000eeefc47223 */ /* 0x000fe200000100c4 */
[-C--:B------:R-:W-:Y:S01]  /*1d10*/  FFMA.FTZ R108, R243, R201.reuse, R108 ;  /* 0x000000c9f36c7223 */ /* 0x080fe2000001006c */
[----:B------:R-:W-:Y:S01]  /*1d20*/  FADD.FTZ R144, R144, R201 ;  /* 0x000000c990907221 */ /* 0x000fe20000010000 */
[----:B------:R-:W-:Y:S01]  /*1d30*/  FADD.FTZ R197, R238, R197 ;  /* 0x000000c5eec57221 */ /* 0x000fe20000010000 */
[----:B------:R-:W-:Y:S01]  /*1d40*/  FMUL.FTZ R201, R246, R201 ;  /* 0x000000c9f6c97220 */ /* 0x000fe20000410000 */
[----:B------:R-:W-:-:S02]  /*1d50*/  HADD2.F32 R246, -RZ, R202.H1_H1 ;  /* 0x300000cafff67230 */ /* 0x000fc40000004100 */
[----:B------:R-:W-:Y:S01]  /*1d60*/  FMUL.FTZ R202, R248, UR30 ;  /* 0x0000001ef8ca7c20 */ /* 0x000fe20008410000 */
[----:B------:R-:W-:Y:S02]  /*1d70*/  HADD2.F32 R199, -RZ, R78.H1_H1 ;  /* 0x3000004effc77230 */ /* 0x000fe40000004100 */
[----:B------:R-:W-:Y:S01]  /*1d80*/  FFMA.FTZ R196, R237, R236, R196 ;  /* 0x000000ecedc47223 */ /* 0x000fe200000100c4 */
[----:B------:R-:W-:Y:S01]  /*1d90*/  FADD.FTZ R198, R236, R197 ;  /* 0x000000c5ecc67221 */ /* 0x000fe20000010000 */
[-C--:B------:R-:W-:Y:S01]  /*1da0*/  FFMA.FTZ R109, R202, R246.reuse, R109 ;  /* 0x000000f6ca6d7223 */ /* 0x080fe2000001006d */
[----:B------:R-:W-:Y:S01]  /*1db0*/  FADD.FTZ R145, R145, R246 ;  /* 0x000000f691917221 */ /* 0x000fe20000010000 */
[----:B------:R-:W-:Y:S01]  /*1dc0*/  FFMA.FTZ R196, R242, R241, R196 ;  /* 0x000000f1f2c47223 */ /* 0x000fe200000100c4 */
[----:B------:R-:W-:Y:S01]  /*1dd0*/  FMUL.FTZ R246, R199, R246 ;  /* 0x000000f6c7f67220 */ /* 0x000fe20000410000 */
[----:B------:R-:W-:Y:S01]  /*1de0*/  FADD.FTZ R197, R198, R241 ;  /* 0x000000f1c6c57221 */ /* 0x000fe20000010000 */
        /* <DEDUP_REMOVED lines=9> */
[----:B------:R-:W-:Y:S01]  /*1e80*/  FADD.FTZ R196, R197, R244 ;  /* 0x000000f4c5c47221 */ /* 0x000fe20000010000 */
[----:B------:R-:W-:-:S02]  /*1e90*/  HADD2.F32 R198, -RZ, R203.H1_H1 ;  /* 0x300000cbffc67230 */ /* 0x000fc40000004100 */
[----:B------:R-:W-:Y:S01]  /*1ea0*/  FFMA.FTZ R199, R243, R201, R199 ;  /* 0x000000c9f3c77223 */ /* 0x000fe200000100c7 */
[----:B------:R-:W-:Y:S01]  /*1eb0*/  FADD.FTZ R197, R196, R201 ;  /* 0x000000c9c4c57221 */ /* 0x000fe20000010000 */
[----:B------:R-:W-:Y:S02]  /*1ec0*/  HADD2.F32 R203, -RZ, R79.H1_H1 ;  /* 0x3000004fffcb7230 */ /* 0x000fe40000004100 */
[----:B------:R-:W-:Y:S01]  /*1ed0*/  FMUL.FTZ R252, R252, UR30 ;  /* 0x0000001efcfc7c20 */ /* 0x000fe20008410000 */
        /* <DEDUP_REMOVED lines=9> */
[----:B------:R-:W-:Y:S06]  /*1f70*/  BRA `(.L_x_10795) ;  /* 0x0000000000f47947 */ /* 0x000fec0003800000 */
.L_x_10794:
        /* <DEDUP_REMOVED lines=12> */
.L_x_10796:
        /* <DEDUP_REMOVED lines=15> */
.L_x_10797:
        /* <DEDUP_REMOVED lines=14> */
[--C-:B------:R-:W-:Y:S01]  /*2210*/  IMAD.WIDE.U32 R212, R213, 0x8, R210.reuse ;  /* 0x00000008d5d47825 */ /* 0x100fe200078e00d2 */
[C---:B------:R-:W-:Y:S01]  /*2220*/  IADD3 R33, PT, PT, R41.reuse, 0x80, RZ ;  /* 0x0000008029217810 */ /* 0x040fe20007ffe0ff */
[----:B------:R-:W5:Y:S01]  /*2230*/  LDG.E.64 R214, desc[UR20][R214.64] ;  /* 0x00000014d6d67981 */ /* 0x000f62000c1e1b00 */
[----:B------:R-:W-:Y:S01]  /*2240*/  IADD3 R25, PT, PT, R41, 0x100, RZ ;  /* 0x0000010029197810 */ /* 0x000fe20007ffe0ff */
[----:B------:R-:W-:Y:S01]  /*2250*/  IMAD.WIDE.U32 R210, R21, 0x8, R210 ;  /* 0x0000000815d27825 */ /* 0x000fe200078e00d2 */
[C---:B------:R-:W-:Y:S01]  /*2260*/  IADD3 R19, PT, PT, R41.reuse, 0x180, RZ ;  /* 0x0000018029137810 */ /* 0x040fe20007ffe0ff */
        /* <DEDUP_REMOVED lines=10> */
[----:B------:R-:W5:Y:S04]  /*2310*/  LDG.E.128 R40, desc[UR20][R40.64+0x10] ;  /* 0x0000101428287981 */ /* 0x000f68000c1e1d00 */
[----:B------:R-:W5:Y:S04]  /*2320*/  LDG.E.128 R32, desc[UR20][R32.64+0x10] ;  /* 0x0000101420207981 */ /* 0x000f68000c1e1d00 */
[----:B------:R-:W5:Y:S04]  /*2330*/  LDG.E.128 R24, desc[UR20][R24.64+0x10] ;  /* 0x0000101418187981 */ /* 0x000f68000c1e1d00 */
[----:B0-----:R-:W5:Y:S02]  /*2340*/  LDG.E.128 R16, desc[UR20][R16.64+0x10] ;  /* 0x0000101410107981 */ /* 0x001f64000c1e1d00 */
.L_x_10795:
        /* <DEDUP_REMOVED lines=35> */
.L_x_10799:
[----:B------:R-:W-:Y:S05]  /*2580*/  BSYNC.RECONVERGENT B0 ;  /* 0x0000000000007941 */ /* 0x000fea0003800200 */
.L_x_10798:
        /* <DEDUP_REMOVED lines=69> */
.L_x_10804:
[----:B------:R-:W-:Y:S05]  /*29e0*/  BSYNC.RECONVERGENT B0 ;  /* 0x0000000000007941 */ /* 0x000fea0003800200 */
.L_x_10803:
[----:B------:R-:W-:Y:S01]  /*29f0*/  FADD.FTZ R140, R140, R197 ;  /* 0x000000c58c8c7221 */ /* 0x000fe20000010000 */
[----:B------:R-:W-:Y:S01]  /*2a00*/  BSSY.RECONVERGENT B0, `(.L_x_10805) ;  /* 0x000000d000007945 */ /* 0x000fe20003800200 */
[----:B------:R-:W-:-:S03]  /*2a10*/  HFMA2 R197, -RZ, RZ, 0, 0 ;  /* 0x00000000ffc57431 */ /* 0x000fc600000001ff */
[----:B------:R-:W-:Y:S05]  /*2a20*/  @!P1 BRA `(.L_x_10806) ;  /* 0x0000000000289947 */ /* 0x000fea0003800000 */
[----:B------:R-:W-:Y:S01]  /*2a30*/  MOV R197, UR31 ;  /* 0x0000001f00c57c02 */ /* 0x000fe20008000f00 */
[----:B------:R-:W-:Y:S01]  /*2a40*/  HADD2.F32 R198, -RZ, R48.H0_H0 ;  /* 0x20000030ffc67230 */ /* 0x000fe20000004100 */
[----:B------:R-:W-:-:S03]  /*2a50*/  ISETP.LT.AND P0, PT, RZ, UR29, PT ;  /* 0x0000001dff007c0c */ /* 0x000fc6000bf01270 */
[----:B-----5:R-:W-:-:S04]  /*2a60*/  FFMA.FTZ R197, R0, R197, UR32 ;  /* 0x0000002000c57e23 */ /* 0x020fc800080100c5 */
[----:B------:R-:W-:-:S04]  /*2a70*/  FADD.FTZ R197, R14, -R197 ;  /* 0x800000c50ec57221 */ /* 0x000fc80000010000 */
[----:B------:R-:W-:-:S05]  /*2a80*/  FMUL.FTZ R197, R197, UR30 ;  /* 0x0000001ec5c57c20 */ /* 0x000fca0008410000 */
[----:B------:R-:W-:-:S05]  /*2a90*/  FSEL R197, R197, RZ, P0 ;  /* 0x000000ffc5c57208 */ /* 0x000fca0000000000 */
[----:B------:R-:W-:-:S04]  /*2aa0*/  FMUL.FTZ R197, R197, UR23 ;  /* 0x00000017c5c57c20 */ /* 0x000fc80008410000 */
[----:B------:R-:W-:-:S04]  /*2ab0*/  FMUL.FTZ R197, R197, UR22 ;  /* 0x00000016c5c57c20 */ /* 0x000fc80008410000 */
[----:B------:R-:W-:-:S07]  /*2ac0*/  FMUL.FTZ R197, R197, R198 ;  /* 0x000000c6c5c57220 */ /* 0x000fce0000410000 */
.L_x_10806:
[----:B------:R-:W-:Y:S05]  /*2ad0*/  BSYNC.RECONVERGENT B0 ;  /* 0x0000000000007941 */ /* 0x000fea0003800200 */
.L_x_10805:
[----:B------:R-:W-:-:S04]  /*2ae0*/  F2FP.F16.F32.PACK_AB R197, RZ, R197 ;  /* 0x000000c5ffc5723e */ /* 0x000fc800000000ff */
[----:B------:R-:W-:-:S07]  /*2af0*/  PRMT R180, R197, 0x7610, R180 ;  /* 0x00007610c5b47816 */ /* 0x000fce00000000b4 */
.L_x_10802:
        /* <DEDUP_REMOVED lines=8> */
[----:B------:R-:W-:-:S04]  /*2b80*/  FADD.FTZ R198, R13, -R198 ;  /* 0x800000c60dc67221 */ /* 0x000fc80000010000 */
[----:B------:R-:W-:-:S05]  /*2b90*/  FMUL.FTZ R198, R198, UR30 ;  /* 0x0000001ec6c67c20 */ /* 0x000fca0008410000 */
[----:B------:R-:W-:-:S05]  /*2ba0*/  FSEL R198, R198, RZ, P1 ;  /* 0x000000ffc6c67208 */ /* 0x000fca0000800000 */
[----:B0-----:R-:W-:Y:S01]  /*2bb0*/  FMUL.FTZ R197, R198, UR23 ;  /* 0x00000017c6c57c20 */ /* 0x001fe20008410000 */
[----:B-----5:R-:W-:-:S03]  /*2bc0*/  HADD2.F32 R198, -RZ, R176.H1_H1 ;  /* 0x300000b0ffc67230 */ /* 0x020fc60000004100 */
[----:B------:R-:W-:-:S04]  /*2bd0*/  FMUL.FTZ R197, R197, UR22 ;  /* 0x00000016c5c57c20 */ /* 0x000fc80008410000 */
[----:B------:R-:W-:-:S07]  /*2be0*/  FMUL.FTZ R198, R198, R197 ;  /* 0x000000c5c6c67220 */ /* 0x000fce0000410000 */
.L_x_10809:
[----:B------:R-:W-:Y:S05]  /*2bf0*/  BSYNC.RECONVERGENT B0 ;  /* 0x0000000000007941 */ /* 0x000fea0003800200 */
.L_x_10808:
[----:B------:R-:W-:Y:S01]  /*2c00*/  BSSY.RECONVERGENT B0, `(.L_x_10810) ;  /* 0x000000e000007945 */ /* 0x000fe20003800200 */
[----:B0-----:R-:W-:Y:S02]  /*2c10*/  HFMA2 R197, -RZ, RZ, 0, 0 ;  /* 0x00000000ffc57431 */ /* 0x001fe400000001ff */
[----:B------:R-:W-:Y:S01]  /*2c20*/  FADD.FTZ R141, R141, R198 ;  /* 0x000000c68d8d7221 */ /* 0x000fe20000010000 */
[----:B------:R-:W-:Y:S06]  /*2c30*/  @!P0 BRA `(.L_x_10811) ;  /* 0x0000000000288947 */ /* 0x000fec0003800000 */
[----:B------:R-:W-:Y:S02]  /*2c40*/  MOV R198, UR31 ;  /* 0x0000001f00c67c02 */ /* 0x000fe40008000f00 */
[----:B------:R-:W-:-:S03]  /*2c50*/  ISETP.LT.AND P0, PT, RZ, UR29, PT ;  /* 0x0000001dff007c0c */ /* 0x000fc6000bf01270 */
[----:B------:R-:W-:-:S04]  /*2c60*/  FFMA.FTZ R198, R15, R198, UR32 ;  /* 0x000000200fc67e23 */ /* 0x000fc800080100c6 */
[----:B------:R-:W-:-:S04]  /*2c70*/  FADD.FTZ R198, R13, -R198 ;  /* 0x800000c60dc67221 */ /* 0x000fc80000010000 */
[----:B------:R-:W-:-:S05]  /*2c80*/  FMUL.FTZ R198, R198, UR30 ;  /* 0x0000001ec6c67c20 */ /* 0x000fca0008410000 */
[----:B------:R-:W-:-:S05]  /*2c90*/  FSEL R198, R198, RZ, P0 ;  /* 0x000000ffc6c67208 */ /* 0x000fca0000000000 */
[----:B------:R-:W-:Y:S01]  /*2ca0*/  FMUL.FTZ R197, R198, UR23 ;  /* 0x00000017c6c57c20 */ /* 0x000fe20008410000 */
[----:B------:R-:W-:-:S03]  /*2cb0*/  HADD2.F32 R198, -RZ, R48.H1_H1 ;  /* 0x30000030ffc67230 */ /* 0x000fc60000004100 */
[----:B------:R-:W-:-:S04]  /*2cc0*/  FMUL.FTZ R197, R197, UR22 ;  /* 0x00000016c5c57c20 */ /* 0x000fc80008410000 */
[----:B------:R-:W-:-:S07]  /*2cd0*/  FMUL.FTZ R197, R197, R198 ;  /* 0x000000c6c5c57220 */ /* 0x000fce0000410000 */
.L_x_10811:
[----:B------:R-:W-:Y:S05]  /*2ce0*/  BSYNC.RECONVERGENT B0 ;  /* 0x0000000000007941 */ /* 0x000fea0003800200 */
.L_x_10810:
[----:B------:R-:W-:-:S04]  /*2cf0*/  F2FP.F16.F32.PACK_AB R197, RZ, R197 ;  /* 0x000000c5ffc5723e */ /* 0x000fc800000000ff */
[----:B------:R-:W-:-:S07]  /*2d00*/  PRMT R180, R180, 0x5410, R197 ;  /* 0x00005410b4b47816 */ /* 0x000fce00000000c5 */
.L_x_10807:
        /* <DEDUP_REMOVED lines=15> */
.L_x_10814:
[----:B------:R-:W-:Y:S05]  /*2e00*/  BSYNC.RECONVERGENT B0 ;  /* 0x0000000000007941 */ /* 0x000fea0003800200 */
.L_x_10813:
[----:B------:R-:W-:Y:S01]  /*2e10*/  FADD.FTZ R142, R142, R197 ;  /* 0x000000c58e8e7221 */ /* 0x000fe20000010000 */
[----:B------:R-:W-:Y:S01]  /*2e20*/  BSSY.RECONVERGENT B0, `(.L_x_10815) ;  /* 0x000000d000007945 */ /* 0x000fe20003800200 */
[----:B------:R-:W-:-:S03]  /*2e30*/  HFMA2 R197, -RZ, RZ, 0, 0 ;  /* 0x00000000ffc57431 */ /* 0x000fc600000001ff */
        /* <DEDUP_REMOVED lines=11> */
.L_x_10816:
[----:B------:R-:W-:Y:S05]  /*2ef0*/  BSYNC.RECONVERGENT B0 ;  /* 0x0000000000007941 */ /* 0x000fea0003800200 */
.L_x_10815:
[----:B------:R-:W-:-:S04]  /*2f00*/  F2FP.F16.F32.PACK_AB R197, RZ, R197 ;  /* 0x000000c5ffc5723e */ /* 0x000fc800000000ff */
[----:B------:R-:W-:-:S07]  /*2f10*/  PRMT R181, R197, 0x7610, R181 ;  /* 0x00007610c5b57816 */ /* 0x000fce00000000b5 */
.L_x_10812:
        /* <DEDUP_REMOVED lines=15> */
.L_x_10819:
[----:B------:R-:W-:Y:S05]  /*3010*/  BSYNC.RECONVERGENT B0 ;  /* 0x0000000000007941 */ /* 0x000fea0003800200 */
.L_x_10818:
        /* <DEDUP_REMOVED lines=14> */
.L_x_10821:
[----:B------:R-:W-:Y:S05]  /*3100*/  BSYNC.RECONVERGENT B0 ;  /* 0x0000000000007941 */ /* 0x000fea0003800200 */
.L_x_10820:
[----:B------:R-:W-:-:S04]  /*3110*/  F2FP.F16.F32.PACK_AB R197, RZ, R197 ;  /* 0x000000c5ffc5723e */ /* 0x000fc800000000ff */
[----:B------:R-:W-:-:S07]  /*3120*/  PRMT R181, R181, 0x5410, R197 ;  /* 0x00005410b5b57816 */ /* 0x000fce00000000c5 */
.L_x_10817:
[----:B------:R-:W-:Y:S05]  /*3130*/  BRA.U !UP3, `(.L_x_10822) ;  /* 0x000000010b807547 */ /* 0x000fea000b800000 */
[----:B------:R-:W-:Y:S01]  /*3140*/  LOP3.LUT P0, RZ, R217, 0xff, RZ, 0xc0, !PT ;  /* 0x000000ffd9ff7812 */ /* 0x000fe2000780c0ff */
[----:B------:R-:W-:Y:S01]  /*3150*/  BSSY.RECONVERGENT B0, `(.L_x_10823) ;  /* 0x000000d000007945 */ /* 0x000fe20003800200 */
[----:B0-----:R-:W-:-:S11]  /*3160*/  MOV R197, RZ ;  /* 0x000000ff00c57202 */ /* 0x001fd60000000f00 */
[----:B------:R-:W-:Y:S05]  /*3170*/  @!P0 BRA `(.L_x_10824) ;  /* 0x0000000000288947 */ /* 0x000fea0003800000 */
[----:B------:R-:W-:Y:S02]  /*3180*/  MOV R197, UR31 ;  /* 0x0000001f00c57c02 */ /* 0x000fe40008000f00 */
[----:B------:R-:W-:-:S03]  /*3190*/  ISETP.LT.AND P1, PT, RZ, UR29, PT ;  /* 0x0000001dff007c0c */ /* 0x000fc6000bf21270 */
[----:B------:R-:W-:-:S04]  /*31a0*/  FFMA.FTZ R198, R8, R197, UR32 ;  /* 0x0000002008c67e23 */ /* 0x000fc800080100c5 */
[----:B------:R-:W-:-:S04]  /*31b0*/  FADD.FTZ R198, R7, -R198 ;  /* 0x800000c607c67221 */ /* 0x000fc80000010000 */
[----:B------:R-:W-:-:S05]  /*31c0*/  FMUL.FTZ R198, R198, UR30 ;  /* 0x0000001ec6c67c20 */ /* 0x000fca0008410000 */
[----:B------:R-:W-:-:S05]  /*31d0*/  FSEL R198, R198, RZ, P1 ;  /* 0x000000ffc6c67208 */ /* 0x000fca0000800000 */
[----:B------:R-:W-:Y:S01]  /*31e0*/  FMUL.FTZ R197, R198, UR23 ;  /* 0x00000017c6c57c20 */ /* 0x000fe20008410000 */
[----:B-----5:R-:W-:-:S03]  /*31f0*/  HADD2.F32 R198, -RZ, R178.H0_H0 ;  /* 0x200000b2ffc67230 */ /* 0x020fc60000004100 */
[----:B------:R-:W-:-:S04]  /*3200*/  FMUL.FTZ R197, R197, UR22 ;  /* 0x00000016c5c57c20 */ /* 0x000fc80008410000 */
[----:B------:R-:W-:-:S07]  /*3210*/  FMUL.FTZ R197, R198, R197 ;  /* 0x000000c5c6c57220 */ /* 0x000fce0000410000 */
.L_x_10824:
[----:B------:R-:W-:Y:S05]  /*3220*/  BSYNC.RECONVERGENT B0 ;  /* 0x0000000000007941 */ /* 0x000fea0003800200 */
.L_x_10823:
[----:B------:R-:W-:Y:S01]  /*3230*/  FADD.FTZ R136, R136, R197 ;  /* 0x000000c588887221 */ /* 0x000fe20000010000 */
[----:B------:R-:W-:Y:S01]  /*3240*/  BSSY.RECONVERGENT B0, `(.L_x_10825) ;  /* 0x000000d000007945 */ /* 0x000fe20003800200 */
[----:B------:R-:W-:-:S03]  /*3250*/  HFMA2 R197, -RZ, RZ, 0, 0 ;  /* 0x00000000ffc57431 */ /* 0x000fc600000001ff */
        /* <DEDUP_REMOVED lines=8> */
[----:B------:R-:W-:-:S03]  /*32e0*/  HADD2.F32 R198, -RZ, R50.H0_H0 ;  /* 0x20000032ffc67230 */ /* 0x000fc60000004100 */
[----:B------:R-:W-:-:S04]  /*32f0*/  FMUL.FTZ R197, R197, UR22 ;  /* 0x00000016c5c57c20 */ /* 0x000fc80008410000 */
[----:B------:R-:W-:-:S07]  /*3300*/  FMUL.FTZ R197, R197, R198 ;  /* 0x000000c6c5c57220 */ /* 0x000fce0000410000 */
.L_x_10826:
[----:B------:R-:W-:Y:S05]  /*3310*/  BSYNC.RECONVERGENT B0 ;  /* 0x0000000000007941 */ /* 0x000fea0003800200 */
.L_x_10825:
[----:B------:R-:W-:-:S04]  /*3320*/  F2FP.F16.F32.PACK_AB R197, RZ, R197 ;  /* 0x000000c5ffc5723e */ /* 0x000fc800000000ff */
[----:B------:R-:W-:-:S07]  /*3330*/  PRMT R182, R197, 0x7610, R182 ;  /* 0x00007610c5b67816 */ /* 0x000fce00000000b6 */
.L_x_10822:
[----:B------:R-:W-:Y:S05]  /*3340*/  BRA.U !UP3, `(.L_x_10827) ;  /* 0x000000010b807547 */ /* 0x000fea000b800000 */
[----:B------:R-:W-:Y:S01]  /*3350*/  LOP3.LUT P0, RZ, R217, 0xff00, RZ, 0xc0, !PT ;  /* 0x0000ff00d9ff7812 */ /* 0x000fe2000780c0ff */
[----:B------:R-:W-:Y:S01]  /*3360*/  BSSY.RECONVERGENT B0, `(.L_x_10828) ;  /* 0x000000d000007945 */ /* 0x000fe20003800200 */
[----:B------:R-:W-:-:S11]  /*3370*/  MOV R198, RZ ;  /* 0x000000ff00c67202 */ /* 0x000fd60000000f00 */
[----:B------:R-:W-:Y:S05]  /*3380*/  @!P0 BRA `(.L_x_10829) ;  /* 0x0000000000288947 */ /* 0x000fea0003800000 */
[----:B0-----:R-:W-:Y:S02]  /*3390*/  MOV R197, UR31 ;  /* 0x0000001f00c57c02 */ /* 0x001fe40008000f00 */
[----:B------:R-:W-:-:S03]  /*33a0*/  ISETP.LT.AND P1, PT, RZ, UR29, PT ;  /* 0x0000001dff007c0c */ /* 0x000fc6000bf21270 */
[----:B------:R-:W-:-:S04]  /*33b0*/  FFMA.FTZ R198, R6, R197, UR32 ;  /* 0x0000002006c67e23 */ /* 0x000fc800080100c5 */
[----:B------:R-:W-:-:S04]  /*33c0*/  FADD.FTZ R198, R5, -R198 ;  /* 0x800000c605c67221 */ /* 0x000fc80000010000 */
[----:B------:R-:W-:-:S05]  /*33d0*/  FMUL.FTZ R198, R198, UR30 ;  /* 0x0000001ec6c67c20 */ /* 0x000fca0008410000 */
[----:B------:R-:W-:-:S05]  /*33e0*/  FSEL R198, R198, RZ, P1 ;  /* 0x000000ffc6c67208 */ /* 0x000fca0000800000 */
[----:B------:R-:W-:Y:S01]  /*33f0*/  FMUL.FTZ R197, R198, UR23 ;  /* 0x00000017c6c57c20 */ /* 0x000fe20008410000 */
[----:B-----5:R-:W-:-:S03]  /*3400*/  HADD2.F32 R198, -RZ, R178.H1_H1 ;  /* 0x300000b2ffc67230 */ /* 0x020fc60000004100 */
[----:B------:R-:W-:-:S04]  /*3410*/  FMUL.FTZ R197, R197, UR22 ;  /* 0x00000016c5c57c20 */ /* 0x000fc80008410000 */
[----:B------:R-:W-:-:S07]  /*3420*/  FMUL.FTZ R198, R198, R197 ;  /* 0x000000c5c6c67220 */ /* 0x000fce0000410000 */
.L_x_10829:
[----:B------:R-:W-:Y:S05]  /*3430*/  BSYNC.RECONVERGENT B0 ;  /* 0x0000000000007941 */ /* 0x000fea0003800200 */
.L_x_10828:
        /* <DEDUP_REMOVED lines=14> */
.L_x_10831:
[----:B------:R-:W-:Y:S05]  /*3520*/  BSYNC.RECONVERGENT B0 ;  /* 0x0000000000007941 */ /* 0x000fea0003800200 */
.L_x_10830:
[----:B------:R-:W-:-:S04]  /*3530*/  F2FP.F16.F32.PACK_AB R197, RZ, R197 ;  /* 0x000000c5ffc5723e */ /* 0x000fc800000000ff */
[----:B------:R-:W-:-:S07]  /*3540*/  PRMT R182, R182, 0x5410, R197 ;  /* 0x00005410b6b67816 */ /* 0x000fce00000000c5 */
.L_x_10827:
        /* <DEDUP_REMOVED lines=15> */
.L_x_10834:
[----:B------:R-:W-:Y:S05]  /*3640*/  BSYNC.RECONVERGENT B0 ;  /* 0x0000000000007941 */ /* 0x000fea0003800200 */
.L_x_10833:
        /* <DEDUP_REMOVED lines=14> */
.L_x_10836:
[----:B------:R-:W-:Y:S05]  /*3730*/  BSYNC.RECONVERGENT B0 ;  /* 0x0000000000007941 */ /* 0x000fea0003800200 */
.L_x_10835:
[----:B------:R-:W-:-:S04]  /*3740*/  F2FP.F16.F32.PACK_AB R197, RZ, R197 ;  /* 0x000000c5ffc5723e */ /* 0x000fc800000000ff */
[----:B------:R-:W-:-:S07]  /*3750*/  PRMT R183, R197, 0x7610, R183 ;  /* 0x00007610c5b77816 */ /* 0x000fce00000000b7 */
.L_x_10832:
[----:B------:R-:W-:Y:S05]  /*3760*/  BRA.U !UP3, `(.L_x_10837) ;  /* 0x000000290b687547 */ /* 0x000fea000b800000 */
[----:B------:R-:W-:Y:S01]  /*3770*/  ISETP.GE.U32.AND P0, PT, R216, RZ, PT ;  /* 0x000000ffd800720c */ /* 0x000fe20003f06070 */
[----:B------:R-:W-:Y:S01]  /*3780*/  BSSY.RECONVERGENT B0, `(.L_x_10838) ;  /* 0x000000e000007945 */ /* 0x000fe20003800200 */
[----:B------:R-:W-:Y:S02]  /*3790*/  MOV R198, RZ ;  /* 0x000000ff00c67202 */ /* 0x000fe40000000f00 */
[----:B------:R-:W-:-:S13]  /*37a0*/  ISETP.GE.U32.AND.EX P0, PT, R217, 0x1000000, PT, P0 ;  /* 0x01000000d900780c */ /* 0x000fda0003f06100 */
[----:B------:R-:W-:Y:S05]  /*37b0*/  @!P0 BRA `(.L_x_10839) ;  /* 0x0000000000288947 */ /* 0x000fea0003800000 */
[----:B------:R-:W-:Y:S02]  /*37c0*/  MOV R198, UR31 ;  /* 0x0000001f00c67c02 */ /* 0x000fe40008000f00 */
[----:B------:R-:W-:-:S03]  /*37d0*/  ISETP.LT.AND P1, PT, RZ, UR29, PT ;  /* 0x0000001dff007c0c */ /* 0x000fc6000bf21270 */
[----:B0-----:R-:W-:Y:S01]  /*37e0*/  FFMA.FTZ R197, R251, R198, UR32 ;  /* 0x00000020fbc57e23 */ /* 0x001fe200080100c6 */
[----:B-----5:R-:W-:-:S03]  /*37f0*/  HADD2.F32 R198, -RZ, R179.H1_H1 ;  /* 0x300000b3ffc67230 */ /* 0x020fc60000004100 */
[----:B------:R-:W-:-:S04]  /*3800*/  FADD.FTZ R197, R250, -R197 ;  /* 0x800000c5fac57221 */ /* 0x000fc80000010000 */
[----:B------:R-:W-:-:S05]  /*3810*/  FMUL.FTZ R197, R197, UR30 ;  /* 0x0000001ec5c57c20 */ /* 0x000fca0008410000 */
[----:B------:R-:W-:-:S05]  /*3820*/  FSEL R197, R197, RZ, P1 ;  /* 0x000000ffc5c57208 */ /* 0x000fca0000800000 */
[----:B------:R-:W-:-:S04]  /*3830*/  FMUL.FTZ R197, R197, UR23 ;  /* 0x00000017c5c57c20 */ /* 0x000fc80008410000 */
[----:B------:R-:W-:-:S04]  /*3840*/  FMUL.FTZ R197, R197, UR22 ;  /* 0x00000016c5c57c20 */ /* 0x000fc80008410000 */
[----:B------:R-:W-:-:S07]  /*3850*/  FMUL.FTZ R198, R198, R197 ;  /* 0x000000c5c6c67220 */ /* 0x000fce0000410000 */
.L_x_10839:
[----:B------:R-:W-:Y:S05]  /*3860*/  BSYNC.RECONVERGENT B0 ;  /* 0x0000000000007941 */ /* 0x000fea0003800200 */
.L_x_10838:
        /* <DEDUP_REMOVED lines=14> */
.L_x_10841:
[----:B------:R-:W-:Y:S05]  /*3950*/  BSYNC.RECONVERGENT B0 ;  /* 0x0000000000007941 */ /* 0x000fea0003800200 */
.L_x_10840:
[----:B------:R-:W-:-:S04]  /*3960*/  F2FP.F16.F32.PACK_AB R197, RZ, R197 ;  /* 0x000000c5ffc5723e */ /* 0x000fc800000000ff */
[----:B------:R-:W-:Y:S01]  /*3970*/  PRMT R183, R183, 0x5410, R197 ;  /* 0x00005410b7b77816 */ /* 0x000fe200000000c5 */
[----:B------:R-:W-:Y:S06]  /*3980*/  BRA `(.L_x_10837) ;  /* 0x0000002400e07947 */ /* 0x000fec0003800000 */
.L_x_10801:
[----:B------:R-:W-:Y:S05]  /*3990*/  BRA.U !UP3, `(.L_x_10842) ;  /* 0x000000010b807547 */ /* 0x000fea000b800000 */
[----:B------:R-:W-:Y:S01]  /*39a0*/  LOP3.LUT P0, RZ, R216, 0xff, RZ, 0xc0, !PT ;  /* 0x000000ffd8ff7812 */ /* 0x000fe2000780c0ff */
[----:B------:R-:W-:Y:S01]  /*39b0*/  BSSY.RECONVERGENT B0, `(.L_x_10843) ;  /* 0x000000d000007945 */ /* 0x000fe20003800200 */
[----:B------:R-:W-:-:S11]  /*39c0*/  MOV R185, RZ ;  /* 0x000000ff00b97202 */ /* 0x000fd60000000f00 */
[----:B------:R-:W-:Y:S05]  /*39d0*/  @!P0 BRA `(.L_x_10844) ;  /* 0x0000000000288947 */ /* 0x000fea0003800000 */
[----:B------:R-:W-:Y:S02]  /*39e0*/  MOV R185, UR31 ;  /* 0x0000001f00b97c02 */ /* 0x000fe40008000f00 */
[----:B------:R-:W-:-:S03]  /*39f0*/  ISETP.LT.AND P1, PT, RZ, UR29, PT ;  /* 0x0000001dff007c0c */ /* 0x000fc6000bf21270 */
[----:B-----5:R-:W-:-:S04]  /*3a00*/  FFMA.FTZ R185, R0, R185, UR32 ;  /* 0x0000002000b97e23 */ /* 0x020fc800080100b9 */
[----:B------:R-:W-:-:S04]  /*3a10*/  FADD.FTZ R185, R14, -R185 ;  /* 0x800000b90eb97221 */ /* 0x000fc80000010000 */
[----:B------:R-:W-:-:S05]  /*3a20*/  FMUL.FTZ R185, R185, UR30 ;  /* 0x0000001eb9b97c20 */ /* 0x000fca0008410000 */
[----:B------:R-:W-:-:S05]  /*3a30*/  FSEL R185, R185, RZ, P1 ;  /* 0x000000ffb9b97208 */ /* 0x000fca0000800000 */
[----:B------:R-:W-:-:S04]  /*3a40*/  FMUL.FTZ R185, R185, UR23 ;  /* 0x00000017b9b97c20 */ /* 0x000fc80008410000 */
[----:B------:R-:W-:Y:S01]  /*3a50*/  FMUL.FTZ R184, R185, UR22 ;  /* 0x00000016b9b87c20 */ /* 0x000fe20008410000 */
[----:B------:R-:W-:-:S05]  /*3a60*/  HADD2.F32 R185, -RZ, R176.H0_H0 ;  /* 0x200000b0ffb97230 */ /* 0x000fca0000004100 */
[----:B------:R-:W-:-:S07]  /*3a70*/  FMUL.FTZ R185, R185, R184 ;  /* 0x000000b8b9b97220 */ /* 0x000fce0000410000 */
.L_x_10844:
[----:B------:R-:W-:Y:S05]  /*3a80*/  BSYNC.RECONVERGENT B0 ;  /* 0x0000000000007941 */ /* 0x000fea0003800200 */
.L_x_10843:
[----:B------:R-:W-:Y:S01]  /*3a90*/  BSSY.RECONVERGENT B0, `(.L_x_10845) ;  /* 0x000000e000007945 */ /* 0x000fe20003800200 */
[----:B------:R-:W-:Y:S02]  /*3aa0*/  HFMA2 R184, -RZ, RZ, 0, 0 ;  /* 0x00000000ffb87431 */ /* 0x000fe400000001ff */
[----:B------:R-:W-:Y:S01]  /*3ab0*/  FADD.FTZ R140, R140, R185 ;  /* 0x000000b98c8c7221 */ /* 0x000fe20000010000 */
[----:B------:R-:W-:Y:S06]  /*3ac0*/  @!P0 BRA `(.L_x_10846) ;  /* 0x0000000000288947 */ /* 0x000fec0003800000 */
        /* <DEDUP_REMOVED lines=10> */
.L_x_10846:
[----:B------:R-:W-:Y:S05]  /*3b70*/  BSYNC.RECONVERGENT B0 ;  /* 0x0000000000007941 */ /* 0x000fea0003800200 */
.L_x_10845:
[----:B------:R-:W-:-:S04]  /*3b80*/  F2FP.F16.F32.PACK_AB R184, RZ, R184 ;  /* 0x000000b8ffb8723e */ /* 0x000fc800000000ff */
[----:B------:R-:W-:-:S07]  /*3b90*/  PRMT R180, R184, 0x7610, R180 ;  /* 0x00007610b8b47816 */ /* 0x000fce00000000b4 */
.L_x_10842:
        /* <DEDUP_REMOVED lines=13> */
[----:B-----5:R-:W-:-:S05]  /*3c70*/  HADD2.F32 R184, -RZ, R176.H1_H1 ;  /* 0x300000b0ffb87230 */ /* 0x020fca0000004100 */
[----:B------:R-:W-:-:S07]  /*3c80*/  FMUL.FTZ R184, R184, R185 ;  /* 0x000000b9b8b87220 */ /* 0x000fce0000410000 */
.L_x_10849:
[----:B------:R-:W-:Y:S05]  /*3c90*/  BSYNC.RECONVERGENT B0 ;  /* 0x0000000000007941 */ /* 0x000fea0003800200 */
.L_x_10848:
        /* <DEDUP_REMOVED lines=14> */
.L_x_10851:
[----:B------:R-:W-:Y:S05]  /*3d80*/  BSYNC.RECONVERGENT B0 ;  /* 0x0000000000007941 */ /* 0x000fea0003800200 */
.L_x_10850:
[----:B------:R-:W-:-:S04]  /*3d90*/  F2FP.F16.F32.PACK_AB R184, RZ, R184 ;  /* 0x000000b8ffb8723e */ /* 0x000fc800000000ff */
[----:B------:R-:W-:-:S07]  /*3da0*/  PRMT R180, R180, 0x5410, R184 ;  /* 0x00005410b4b47816 */ /* 0x000fce00000000b8 */
.L_x_10847:
        /* <DEDUP_REMOVED lines=13> */
[----:B-----5:R-:W-:-:S05]  /*3e80*/  HADD2.F32 R185, -RZ, R177.H0_H0 ;  /* 0x200000b1ffb97230 */ /* 0x020fca0000004100 */
[----:B------:R-:W-:-:S07]  /*3e90*/  FMUL.FTZ R185, R185, R184 ;  /* 0x000000b8b9b97220 */ /* 0x000fce0000410000 */
.L_x_10854:
[----:B------:R-:W-:Y:S05]  /*3ea0*/  BSYNC.RECONVERGENT B0 ;  /* 0x0000000000007941 */ /* 0x000fea0003800200 */
.L_x_10853:
[----:B------:R-:W-:Y:S01]  /*3eb0*/  BSSY.RECONVERGENT B0, `(.L_x_10855) ;  /* 0x000000e000007945 */ /* 0x000fe20003800200 */
[----:B------:R-:W-:Y:S02]  /*3ec0*/  HFMA2 R184, -RZ, RZ, 0, 0 ;  /* 0x00000000ffb87431 */ /* 0x000fe400000001ff */
[----:B------:R-:W-:Y:S01]  /*3ed0*/  FADD.FTZ R142, R142, R185 ;  /* 0x000000b98e8e7221 */ /* 0x000fe20000010000 */
[----:B------:R-:W-:Y:S06]  /*3ee0*/  @!P0 BRA `(.L_x_10856) ;  /* 0x0000000000288947 */ /* 0x000fec0003800000 */
        /* <DEDUP_REMOVED lines=10> */
.L_x_10856:
[----:B------:R-:W-:Y:S05]  /*3f90*/  BSYNC.RECONVERGENT B0 ;  /* 0x0000000000007941 */ /* 0x000fea0003800200 */
.L_x_10855:
[----:B------:R-:W-:-:S04]  /*3fa0*/  F2FP.F16.F32.PACK_AB R184, RZ, R184 ;  /* 0x000000b8ffb8723e */ /* 0x000fc800000000ff */
[----:B------:R-:W-:-:S07]  /*3fb0*/  PRMT R181, R184, 0x7610, R181 ;  /* 0x00007610b8b57816 */ /* 0x000fce00000000b5 */
.L_x_10852:
        /* <DEDUP_REMOVED lines=15> */
.L_x_10859:
[----:B------:R-:W-:Y:S05]  /*40b0*/  BSYNC.RECONVERGENT B0 ;  /* 0x0000000000007941 */ /* 0x000fea0003800200 */
.L_x_10858:
        /* <DEDUP_REMOVED lines=14> */
.L_x_10861:
[----:B------:R-:W-:Y:S05]  /*41a0*/  BSYNC.RECONVERGENT B0 ;  /* 0x0000000000007941 */ /* 0x000fea0003800200 */
.L_x_10860:
[----:B------:R-:W-:-:S04]  /*41b0*/  F2FP.F16.F32.PACK_AB R184, RZ, R184 ;  /* 0x000000b8ffb8723e */ /* 0x000fc800000000ff */
[----:B------:R-:W-:-:S07]  /*41c0*/  PRMT R181, R181, 0x5410, R184 ;  /* 0x00005410b5b57816 */ /* 0x000fce00000000b8 */
.L_x_10857:
[----:B------:R-:W-:Y:S05]  /*41d0*/  BRA.U !UP3, `(.L_x_10862) ;  /* 0x000000010b807547 */ /* 0x000fea000b800000 */
[----:B------:R-:W-:Y:S01]  /*41e0*/  LOP3.LUT P0, RZ, R217, 0xff, RZ, 0xc0, !PT ;  /* 0x000000ffd9ff7812 */ /* 0x000fe2000780c0ff */
[----:B------:R-:W-:Y:S01]  /*41f0*/  BSSY.RECONVERGENT B0, `(.L_x_10863) ;  /* 0x000000d000007945 */ /* 0x000fe20003800200 */
[----:B------:R-:W-:-:S11]  /*4200*/  MOV R185, RZ ;  /* 0x000000ff00b97202 */ /* 0x000fd60000000f00 */
[----:B------:R-:W-:Y:S05]  /*4210*/  @!P0 BRA `(.L_x_10864) ;  /* 0x0000000000288947 */ /* 0x000fea0003800000 */
[----:B------:R-:W-:Y:S02]  /*4220*/  MOV R185, UR31 ;  /* 0x0000001f00b97c02 */ /* 0x000fe40008000f00 */
[----:B------:R-:W-:-:S03]  /*4230*/  ISETP.LT.AND P1, PT, RZ, UR29, PT ;  /* 0x0000001dff007c0c */ /* 0x000fc6000bf21270 */
[----:B------:R-:W-:Y:S01]  /*4240*/  FFMA.FTZ R184, R8, R185, UR32 ;  /* 0x0000002008b87e23 */ /* 0x000fe200080100b9 */
[----:B-----5:R-:W-:-:S03]  /*4250*/  HADD2.F32 R185, -RZ, R178.H0_H0 ;  /* 0x200000b2ffb97230 */ /* 0x020fc60000004100 */
[----:B------:R-:W-:-:S04]  /*4260*/  FADD.FTZ R184, R7, -R184 ;  /* 0x800000b807b87221 */ /* 0x000fc80000010000 */
[----:B------:R-:W-:-:S05]  /*4270*/  FMUL.FTZ R184, R184, UR30 ;  /* 0x0000001eb8b87c20 */ /* 0x000fca0008410000 */
[----:B------:R-:W-:-:S05]  /*4280*/  FSEL R184, R184, RZ, P1 ;  /* 0x000000ffb8b87208 */ /* 0x000fca0000800000 */
[----:B------:R-:W-:-:S04]  /*4290*/  FMUL.FTZ R184, R184, UR23 ;  /* 0x00000017b8b87c20 */ /* 0x000fc80008410000 */
[----:B------:R-:W-:-:S04]  /*42a0*/  FMUL.FTZ R184, R184, UR22 ;  /* 0x00000016b8b87c20 */ /* 0x000fc80008410000 */
[----:B------:R-:W-:-:S07]  /*42b0*/  FMUL.FTZ R185, R185, R184 ;  /* 0x000000b8b9b97220 */ /* 0x000fce0000410000 */
.L_x_10864:
[----:B------:R-:W-:Y:S05]  /*42c0*/  BSYNC.RECONVERGENT B0 ;  /* 0x0000000000007941 */ /* 0x000fea0003800200 */
.L_x_10863:
[----:B------:R-:W-:Y:S01]  /*42d0*/  BSSY.RECONVERGENT B0, `(.L_x_10865) ;  /* 0x000000e000007945 */ /* 0x000fe20003800200 */
[----:B------:R-:W-:Y:S02]  /*42e0*/  HFMA2 R184, -RZ, RZ, 0, 0 ;  /* 0x00000000ffb87431 */ /* 0x000fe400000001ff */
        /* <DEDUP_REMOVED lines=12> */
.L_x_10866:
[----:B------:R-:W-:Y:S05]  /*43b0*/  BSYNC.RECONVERGENT B0 ;  /* 0x0000000000007941 */ /* 0x000fea0003800200 */
.L_x_10865:
[----:B------:R-:W-:-:S04]  /*43c0*/  F2FP.F16.F32.PACK_AB R184, RZ, R184 ;  /* 0x000000b8ffb8723e */ /* 0x000fc800000000ff */
[----:B------:R-:W-:-:S07]  /*43d0*/  PRMT R182, R184, 0x7610, R182 ;  /* 0x00007610b8b67816 */ /* 0x000fce00000000b6 */
.L_x_10862:
        /* <DEDUP_REMOVED lines=15> */
.L_x_10869:
[----:B------:R-:W-:Y:S05]  /*44d0*/  BSYNC.RECONVERGENT B0 ;  /* 0x0000000000007941 */ /* 0x000fea0003800200 */
.L_x_10868:
        /* <DEDUP_REMOVED lines=14> */
.L_x_10871:
[----:B------:R-:W-:Y:S05]  /*45c0*/  BSYNC.RECONVERGENT B0 ;  /* 0x0000000000007941 */ /* 0x000fea0003800200 */
.L_x_10870:
[----:B------:R-:W-:-:S04]  /*45d0*/  F2FP.F16.F32.PACK_AB R184, RZ, R184 ;  /* 0x000000b8ffb8723e */ /* 0x000fc800000000ff */
[----:B------:R-:W-:-:S07]  /*45e0*/  PRMT R182, R182, 0x5410, R184 ;  /* 0x00005410b6b67816 */ /* 0x000fce00000000b8 */
.L_x_10867:
        /* <DEDUP_REMOVED lines=15> */
.L_x_10874:
[----:B------:R-:W-:Y:S05]  /*46e0*/  BSYNC.RECONVERGENT B0 ;  /* 0x0000000000007941 */ /* 0x000fea0003800200 */
.L_x_10873:
        /* <DEDUP_REMOVED lines=14> */
.L_x_10876:
[----:B------:R-:W-:Y:S05]  /*47d0*/  BSYNC.RECONVERGENT B0 ;  /* 0x0000000000007941 */ /* 0x000fea0003800200 */
.L_x_10875:
[----:B------:R-:W-:-:S04]  /*47e0*/  F2FP.F16.F32.PACK_AB R184, RZ, R184 ;  /* 0x000000b8ffb8723e */ /* 0x000fc800000000ff */
[----:B------:R-:W-:-:S07]  /*47f0*/  PRMT R183, R184, 0x7610, R183 ;  /* 0x00007610b8b77816 */ /* 0x000fce00000000b7 */
.L_x_10872:
[----:B------:R-:W-:Y:S02]  /*4800*/  MOV R198, UR31 ;  /* 0x0000001f00c67c02 */ /* 0x000fe40008000f00 */
        /* <DEDUP_REMOVED lines=56> */
[----:B------:R-:W-:Y:S01]  /*4b90*/  @P0 FMUL.FTZ R184, R185, R216 ;  /* 0x000000d8b9b80220 */ /* 0x000fe20000410000 */
[----:B------:R-:W-:-:S04]  /*4ba0*/  MOV R185, R198 ;  /* 0x000000c600b97202 */ /* 0x000fc80000000f00 */
[----:B------:R-:W-:-:S04]  /*4bb0*/  F2FP.F16.F32.PACK_AB R184, RZ, R184 ;  /* 0x000000b8ffb8723e */ /* 0x000fc800000000ff */
[----:B------:R-:W-:Y:S02]  /*4bc0*/  PRMT R183, R183, 0x5410, R184 ;  /* 0x00005410b7b77816 */ /* 0x000fe400000000b8 */
[----:B------:R-:W-:Y:S01]  /*4bd0*/  MOV R184, R197 ;  /* 0x000000c500b87202 */ /* 0x000fe20000000f00 */
[----:B------:R-:W-:Y:S06]  /*4be0*/  BRA `(.L_x_10837) ;  /* 0x0000001400487947 */ /* 0x000fec0003800000 */
.L_x_10800:
        /* <DEDUP_REMOVED lines=13> */
[----:B------:R-:W-:-:S03]  /*4cc0*/  @P0 HADD2.F32 R198, -RZ, R176.H0_H0 ;  /* 0x200000b0ffc60230 */ /* 0x000fc60000004100 */
        /* <DEDUP_REMOVED lines=8> */
.L_x_10878:
[----:B------:R-:W-:Y:S05]  /*4d50*/  BRA.U !UP3, `(.L_x_10879) ;  /* 0x000000010b487547 */ /* 0x000fea000b800000 */
[----:B------:R-:W-:Y:S02]  /*4d60*/  PLOP3.LUT P1, PT, PT, PT, UP2, 0x80, 0x8 ;  /* 0x000000000008781c */ /* 0x000fe40003f2f028 */
[----:B------:R-:W-:Y:S02]  /*4d70*/  MOV R198, UR31 ;  /* 0x0000001f00c67c02 */ /* 0x000fe40008000f00 */
[----:B------:R-:W-:-:S09]  /*4d80*/  LOP3.LUT P0, RZ, R216, 0xff00, RZ, 0xc0, !PT ;  /* 0x0000ff00d8ff7812 */ /* 0x000fd2000780c0ff */
[----:B------:R-:W-:-:S04]  /*4d90*/  @P1 FFMA.FTZ R198, R15, R198, UR32 ;  /* 0x000000200fc61e23 */ /* 0x000fc800080100c6 */
[----:B0-----:R-:W-:Y:S01]  /*4da0*/  @P1 FADD.FTZ R197, R13, -R198 ;  /* 0x800000c60dc51221 */ /* 0x001fe20000010000 */
[----:B------:R-:W-:-:S03]  /*4db0*/  MOV R198, R45 ;  /* 0x0000002d00c67202 */ /* 0x000fc60000000f00 */
[----:B------:R-:W-:Y:S01]  /*4dc0*/  @P1 FFMA.FTZ R198, R197, UR30, R45 ;  /* 0x0000001ec5c61c23 */ /* 0x000fe2000801002d */
[----:B------:R-:W-:-:S03]  /*4dd0*/  HFMA2 R197, -RZ, RZ, 0, 0 ;  /* 0x00000000ffc57431 */ /* 0x000fc600000001ff */
[----:B------:R-:W-:Y:S01]  /*4de0*/  FMUL.FTZ R199, R198, UR23 ;  /* 0x00000017c6c77c20 */ /* 0x000fe20008410000 */
[----:B-----5:R-:W-:-:S03]  /*4df0*/  @P0 HADD2.F32 R198, -RZ, R176.H1_H1 ;  /* 0x300000b0ffc60230 */ /* 0x020fc60000004100 */
        /* <DEDUP_REMOVED lines=8> */
.L_x_10879:
        /* <DEDUP_REMOVED lines=10> */
[----:B-----5:R-:W-:-:S03]  /*4f20*/  @P0 HADD2.F32 R198, -RZ, R177.H0_H0 ;  /* 0x200000b1ffc60230 */ /* 0x020fc60000004100 */
        /* <DEDUP_REMOVED lines=8> */
.L_x_10880:
        /* <DEDUP_REMOVED lines=19> */
.L_x_10881:
[----:B------:R-:W-:Y:S05]  /*50e0*/  BRA.U !UP3, `(.L_x_10882) ;  /* 0x000000010b487547 */ /* 0x000fea000b800000 */
[----:B------:R-:W-:Y:S02]  /*50f0*/  PLOP3.LUT P1, PT, PT, PT, UP2, 0x80, 0x8 ;  /* 0x000000000008781c */ /* 0x000fe40003f2f028 */
[----:B0-----:R-:W-:Y:S02]  /*5100*/  MOV R197, UR31 ;  /* 0x0000001f00c57c02 */ /* 0x001fe40008000f00 */
[----:B------:R-:W-:-:S09]  /*5110*/  LOP3.LUT P0, RZ, R217, 0xff, RZ, 0xc0, !PT ;  /* 0x000000ffd9ff7812 */ /* 0x000fd2000780c0ff */
[----:B------:R-:W-:-:S04]  /*5120*/  @P1 FFMA.FTZ R198, R8, R197, UR32 ;  /* 0x0000002008c61e23 */ /* 0x000fc800080100c5 */
[----:B------:R-:W-:Y:S01]  /*5130*/  @P1 FADD.FTZ R197, R7, -R198 ;  /* 0x800000c607c51221 */ /* 0x000fe20000010000 */
[----:B------:R-:W-:-:S03]  /*5140*/  MOV R198, R40 ;  /* 0x0000002800c67202 */ /* 0x000fc60000000f00 */
        /* <DEDUP_REMOVED lines=12> */
.L_x_10882:
        /* <DEDUP_REMOVED lines=19> */
.L_x_10883:
        /* <DEDUP_REMOVED lines=19> */
.L_x_10884:
[----:B------:R-:W-:Y:S05]  /*5470*/  BRA.U !UP3, `(.L_x_10837) ;  /* 0x0000000d0b247547 */ /* 0x000fea000b800000 */
[----:B------:R-:W-:Y:S02]  /*5480*/  PLOP3.LUT P1, PT, PT, PT, UP2, 0x80, 0x8 ;  /* 0x000000000008781c */ /* 0x000fe40003f2f028 */
[----:B------:R-:W-:Y:S02]  /*5490*/  MOV R198, UR31 ;  /* 0x0000001f00c67c02 */ /* 0x000fe40008000f00 */
[----:B------:R-:W-:-:S04]  /*54a0*/  ISETP.GE.U32.AND P0, PT, R216, RZ, PT ;  /* 0x000000ffd800720c */ /* 0x000fc80003f06070 */
[----:B------:R-:W-:-:S05]  /*54b0*/  ISETP.GE.U32.AND.EX P0, PT, R217, 0x1000000, PT, P0 ;  /* 0x01000000d900780c */ /* 0x000fca0003f06100 */
[----:B0-----:R-:W-:-:S04]  /*54c0*/  @P1 FFMA.FTZ R197, R251, R198, UR32 ;  /* 0x00000020fbc51e23 */ /* 0x001fc800080100c6 */
[----:B------:R-:W-:Y:S01]  /*54d0*/  @P1 FADD.FTZ R198, R250, -R197 ;  /* 0x800000c5fac61221 */ /* 0x000fe20000010000 */
[----:B------:R-:W-:-:S03]  /*54e0*/  MOV R197, R43 ;  /* 0x0000002b00c57202 */ /* 0x000fc60000000f00 */
[----:B------:R-:W-:Y:S01]  /*54f0*/  @P1 FFMA.FTZ R197, R198, UR30, R43 ;  /* 0x0000001ec6c51c23 */ /* 0x000fe2000801002b */
[----:B-----5:R-:W-:Y:S02]  /*5500*/  @P0 HADD2.F32 R216, -RZ, R179.H1_H1 ;  /* 0x300000b3ffd80230 */ /* 0x020fe40000004100 */
[----:B------:R-:W-:Y:S02]  /*5510*/  HFMA2 R198, -RZ, RZ, 0, 0 ;  /* 0x00000000ffc67431 */ /* 0x000fe400000001ff */
        /* <DEDUP_REMOVED lines=10> */
.L_x_10877:
        /* <DEDUP_REMOVED lines=9> */
[----:B------:R-:W-:-:S07]  /*5650*/  @P1 HADD2.F32 R189, -RZ, R176.H0_H0 ;  /* 0x200000b0ffbd1230 */ /* 0x000fce0000004100 */
[----:B------:R-:W2:Y:S01]  /*5660*/  @P1 LDC.64 R184, c[0x0][0x408] ;  /* 0x00010200ffb81b82 */ /* 0x000ea20000000a00 */
[----:B-1----:R-:W-:-:S04]  /*5670*/  @P1 FMUL.FTZ R187, R198, R187 ;  /* 0x000000bbc6bb1220 */ /* 0x002fc80000410000 */
[----:B------:R-:W-:Y:S01]  /*5680*/  @P1 FMUL.FTZ R186, R187, R186 ;  /* 0x000000babbba1220 */ /* 0x000fe20000410000 */
[----:B------:R-:W-:Y:S02]  /*5690*/  HFMA2 R187, -RZ, RZ, 0, 0 ;  /* 0x00000000ffbb7431 */ /* 0x000fe400000001ff */
[----:B--2---:R-:W-:Y:S01]  /*56a0*/  @P1 FMUL.FTZ R185, R198, R185 ;  /* 0x000000b9c6b91220 */ /* 0x004fe20000410000 */
[----:B------:R-:W-:-:S03]  /*56b0*/  @P1 FMUL.FTZ R187, R189, R186 ;  /* 0x000000babdbb1220 */ /* 0x000fc60000410000 */
[----:B------:R-:W-:Y:S01]  /*56c0*/  @P1 FMUL.FTZ R186, R185, R184 ;  /* 0x000000b8b9ba1220 */ /* 0x000fe20000410000 */
[----:B------:R-:W-:Y:S01]  /*56d0*/  @P1 HADD2.F32 R185, -RZ, R48.H0_H0 ;  /* 0x20000030ffb91230 */ /* 0x000fe20000004100 */
[----:B------:R-:W-:Y:S01]  /*56e0*/  MOV R184, RZ ;  /* 0x000000ff00b87202 */ /* 0x000fe20000000f00 */
[----:B------:R-:W-:-:S03]  /*56f0*/  FADD.FTZ R140, R140, R187 ;  /* 0x000000bb8c8c7221 */ /* 0x000fc60000010000 */
[----:B------:R-:W-:-:S05]  /*5700*/  @P1 FMUL.FTZ R184, R185, R186 ;  /* 0x000000bab9b81220 */ /* 0x000fca0000410000 */
[----:B------:R-:W-:-:S04]  /*5710*/  F2FP.F16.F32.PACK_AB R184, RZ, R184 ;  /* 0x000000b8ffb8723e */ /* 0x000fc800000000ff */
[----:B------:R-:W-:-:S07]  /*5720*/  PRMT R180, R184, 0x7610, R180 ;  /* 0x00007610b8b47816 */ /* 0x000fce00000000b4 */
.L_x_10885:
[----:B------:R-:W-:Y:S02]  /*5730*/  MOV R184, UR31 ;  /* 0x0000001f00b87c02 */ /* 0x000fe40008000f00 */
[----:B0-----:R-:W-:-:S03]  /*5740*/  MOV R197, R45 ;  /* 0x0000002d00c57202 */ /* 0x001fc60000000f00 */
        /* <DEDUP_REMOVED lines=20> */
.L_x_10886:
        /* <DEDUP_REMOVED lines=22> */
.L_x_10887:
        /* <DEDUP_REMOVED lines=22> */
.L_x_10888:
        /* <DEDUP_REMOVED lines=22> */
.L_x_10889:
        /* <DEDUP_REMOVED lines=22> */
.L_x_10890:
        /* <DEDUP_REMOVED lines=22> */
.L_x_10891:
[----:B------:R-:W-:Y:S02]  /*5f70*/  MOV R184, UR31 ;  /* 0x0000001f00b87c02 */ /* 0x000fe40008000f00 */
        /* <DEDUP_REMOVED lines=25> */
.L_x_10837:
[----:B------:R-:W2:Y:S01]  /*6110*/  LDL R217, [R1] ;  /* 0x0000000001d97983 */ /* 0x000ea20000100800 */
[----:B------:R-:W-:Y:S01]  /*6120*/  ISETP.NE.U32.AND P0, PT, RZ, UR6, PT ;  /* 0x00000006ff007c0c */ /* 0x000fe2000bf05070 */
[----:B------:R-:W1:Y:S01]  /*6130*/  @UP3 LDCU.64 UR10, c[0x0][0x468] ;  /* 0x00008d00ff0a37ac */ /* 0x000e620008000a00 */
[----:B------:R-:W-:Y:S02]  /*6140*/  PLOP3.LUT P1, PT, PT, PT, UP3, 0x80, 0x8 ;  /* 0x000000000008781c */ /* 0x000fe40003f2f038 */
[----:B------:R-:W-:Y:S01]  /*6150*/  ISETP.NE.AND.EX P0, PT, RZ, UR7, PT, P0 ;  /* 0x00000007ff007c0c */ /* 0x000fe2000bf05300 */
[----:B------:R-:W-:Y:S01]  /*6160*/  UISETP.NE.U32.AND UP0, UPT, UR4, URZ, UPT ;  /* 0x000000ff0400728c */ /* 0x000fe2000bf05070 */
[----:B0-----:R-:W-:-:S03]  /*6170*/  MOV R197, 0x10 ;  /* 0x0000001000c57802 */ /* 0x001fc60000000f00 */
[----:B------:R-:W-:-:S08]  /*6180*/  UISETP.NE.AND.EX UP0, UPT, UR5, URZ, UPT, UP0 ;  /* 0x000000ff0500728c */ /* 0x000fd0000bf05300 */
[----:B------:R-:W2:Y:S02]  /*6190*/  @P0 LDC.64 R198, c[0x0][0x478] ;  /* 0x00011e00ffc60b82 */ /* 0x000ea40000000a00 */
[----:B--2---:R-:W-:-:S05]  /*61a0*/  @P0 IMAD.WIDE.U32 R198, R217, 0x20, R198 ;  /* 0x00000020d9c60825 */ /* 0x004fca00078e00c6 */
[----:B------:R-:W-:Y:S04]  /*61b0*/  @P0 STG.E.128 desc[UR20][R198.64], R184 ;  /* 0x000000b8c6000986 */ /* 0x000fe8000c101d14 */
        /* <DEDUP_REMOVED lines=8> */
.L_x_10892:
[----:B------:R-:W-:Y:S05]  /*6240*/  BRA.U !UP0, `(.L_x_10893) ;  /* 0x0000001508447547 */ /* 0x000fea000b800000 */
[----:B------:R-:W-:Y:S05]  /*6250*/  @!P0 BRA `(.L_x_10894) ;  /* 0x0000000800d88947 */ /* 0x000fea0003800000 */
[----:B------:R-:W-:Y:S02]  /*6260*/  PLOP3.LUT P1, PT, PT, PT, UP2, 0x80, 0x8 ;  /* 0x000000000008781c */ /* 0x000fe40003f2f028 */
[----:B------:R-:W-:Y:S02]  /*6270*/  MOV R185, UR31 ;  /* 0x0000001f00b97c02 */ /* 0x000fe40008000f00 */
[----:B0-----:R-:W-:-:S09]  /*6280*/  MOV R198, R36 ;  /* 0x0000002400c67202 */ /* 0x001fd20000000f00 */
[----:B-----5:R-:W-:-:S04]  /*6290*/  @P1 FFMA.FTZ R184, R2, R185, UR32 ;  /* 0x0000002002b81e23 */ /* 0x020fc800080100b9 */
[----:B------:R-:W-:-:S04]  /*62a0*/  @P1 FADD.FTZ R185, R205, -R184 ;  /* 0x800000b8cdb91221 */ /* 0x000fc80000010000 */
[----:B------:R-:W-:Y:S01]  /*62b0*/  @P1 FFMA.FTZ R198, R185, UR30, R36 ;  /* 0x0000001eb9c61c23 */ /* 0x000fe20008010024 */
[----:B------:R-:W-:Y:S06]  /*62c0*/  BRA.U !UP3, `(.L_x_10895) ;  /* 0x000000010b407547 */ /* 0x000fec000b800000 */
[----:B------:R-:W-:-:S13]  /*62d0*/  LOP3.LUT P2, RZ, R214, 0xff, RZ, 0xc0, !PT ;  /* 0x000000ffd6ff7812 */ /* 0x000fda000784c0ff */
[----:B------:R-:W0:Y:S01]  /*62e0*/  @P2 LDC.64 R186, c[0x0][0x408] ;  /* 0x00010200ffba2b82 */ /* 0x000e220000000a00 */
[----:B------:R-:W-:-:S07]  /*62f0*/  @P2 HADD2.F32 R189, -RZ, R176.H0_H0 ;  /* 0x200000b0ffbd2230 */ /* 0x000fce0000004100 */
[----:B------:R-:W1:Y:S01]  /*6300*/  @P2 LDC.64 R184, c[0x0][0x408] ;  /* 0x00010200ffb82b82 */ /* 0x000e620000000a00 */
[----:B0-----:R-:W-:-:S04]  /*6310*/  @P2 FMUL.FTZ R187, R198, R187 ;  /* 0x000000bbc6bb2220 */ /* 0x001fc80000410000 */
[----:B------:R-:W-:Y:S01]  /*6320*/  @P2 FMUL.FTZ R186, R187, R186 ;  /* 0x000000babbba2220 */ /* 0x000fe20000410000 */
[----:B------:R-:W-:Y:S02]  /*6330*/  HFMA2 R187, -RZ, RZ, 0, 0 ;  /* 0x00000000ffbb7431 */ /* 0x000fe400000001ff */
[----:B-1----:R-:W-:Y:S01]  /*6340*/  @P2 FMUL.FTZ R185, R198, R185 ;  /* 0x000000b9c6b92220 */ /* 0x002fe20000410000 */
        /* <DEDUP_REMOVED lines=8> */
.L_x_10895:
        /* <DEDUP_REMOVED lines=8> */
[----:B------:R-:W-:-:S07]  /*6450*/  @P2 HADD2.F32 R188, -RZ, R176.H1_H1 ;  /* 0x300000b0ffbc2230 */ /* 0x000fce0000004100 */
[----:B------:R-:W1:Y:S01]  /*6460*/  @P2 LDC.64 R184, c[0x0][0x408] ;  /* 0x00010200ffb82b82 */ /* 0x000e620000000a00 */
[----:B0-----:R-:W-:-:S04]  /*6470*/  @P2 FMUL.FTZ R187, R197, R187 ;  /* 0x000000bbc5bb2220 */ /* 0x001fc80000410000 */
[----:B------:R-:W-:Y:S01]  /*6480*/  @P2 FMUL.FTZ R187, R187, R186 ;  /* 0x000000babbbb2220 */ /* 0x000fe20000410000 */
[----:B------:R-:W-:Y:S02]  /*6490*/  HFMA2 R186, -RZ, RZ, 0, 0 ;  /* 0x00000000ffba7431 */ /* 0x000fe400000001ff */
[----:B-1----:R-:W-:Y:S01]  /*64a0*/  @P2 FMUL.FTZ R185, R197, R185 ;  /* 0x000000b9c5b92220 */ /* 0x002fe20000410000 */
[----:B------:R-:W-:-:S03]  /*64b0*/  @P2 FMUL.FTZ R186, R188, R187 ;  /* 0x000000bbbcba2220 */ /* 0x000fc60000410000 */
[----:B------:R-:W-:Y:S01]  /*64c0*/  @P2 FMUL.FTZ R188, R185, R184 ;  /* 0x000000b8b9bc2220 */ /* 0x000fe20000410000 */
[----:B------:R-:W-:Y:S01]  /*64d0*/  @P2 HADD2.F32 R185, -RZ, R52.H1_H1 ;  /* 0x30000034ffb92230 */ /* 0x000fe20000004100 */
[----:B------:R-:W-:Y:S01]  /*64e0*/  MOV R184, RZ ;  /* 0x000000ff00b87202 */ /* 0x000fe20000000f00 */
[----:B------:R-:W-:-:S03]  /*64f0*/  FADD.FTZ R133, R133, R186 ;  /* 0x000000ba85857221 */ /* 0x000fc60000010000 */
[----:B------:R-:W-:-:S05]  /*6500*/  @P2 FMUL.FTZ R184, R188, R185 ;  /* 0x000000b9bcb82220 */ /* 0x000fca0000410000 */
[----:B------:R-:W-:-:S04]  /*6510*/  F2FP.F16.F32.PACK_AB R184, RZ, R184 ;  /* 0x000000b8ffb8723e */ /* 0x000fc800000000ff */
[----:B------:R-:W-:-:S07]  /*6520*/  PRMT R180, R180, 0x5410, R184 ;  /* 0x00005410b4b47816 */ /* 0x000fce00000000b8 */
.L_x_10896:
        /* <DEDUP_REMOVED lines=22> */
.L_x_10897:
        /* <DEDUP_REMOVED lines=22> */
.L_x_10898:
        /* <DEDUP_REMOVED lines=22> */
.L_x_10899:
        /* <DEDUP_REMOVED lines=22> */
.L_x_10900:
        /* <DEDUP_REMOVED lines=22> */
.L_x_10901:
        /* <DEDUP_REMOVED lines=18> */
[----:B------:R-:W-:-:S11]  /*6d30*/  MOV R197, RZ ;  /* 0x000000ff00c57202 */ /* 0x000fd60000000f00 */
[----:B------:R-:W-:-:S05]  /*6d40*/  @P1 HADD2.F32 R214, -RZ, R179.H1_H1 ;  /* 0x300000b3ffd61230 */ /* 0x000fca0000004100 */
[----:B------:R-:W-:-:S04]  /*6d50*/  @P1 FMUL.FTZ R198, R214, R199 ;  /* 0x000000c7d6c61220 */ /* 0x000fc80000410000 */
[----:B------:R-:W-:Y:S01]  /*6d60*/  FADD.FTZ R131, R131, R198 ;  /* 0x000000c683837221 */ /* 0x000fe20000010000 */
[----:B------:R-:W-:-:S05]  /*6d70*/  @P1 HADD2.F32 R198, -RZ, R55.H1_H1 ;  /* 0x30000037ffc61230 */ /* 0x000fca0000004100 */
[----:B------:R-:W-:-:S05]  /*6d80*/  @P1 FMUL.FTZ R197, R199, R198 ;  /* 0x000000c6c7c51220 */ /* 0x000fca0000410000 */
[----:B------:R-:W-:-:S04]  /*6d90*/  F2FP.F16.F32.PACK_AB R197, RZ, R197 ;  /* 0x000000c5ffc5723e */ /* 0x000fc800000000ff */
[----:B------:R-:W-:Y:S01]  /*6da0*/  PRMT R183, R183, 0x5410, R197 ;  /* 0x00005410b7b77816 */ /* 0x000fe200000000c5 */
[----:B------:R-:W-:Y:S06]  /*6db0*/  BRA `(.L_x_10902) ;  /* 0x0000002c00407947 */ /* 0x000fec0003800000 */
.L_x_10894:
[----:B------:R-:W-:Y:S05]  /*6dc0*/  BRA.U !UP3, `(.L_x_10903) ;  /* 0x000000010b487547 */ /* 0x000fea000b800000 */
[----:B------:R-:W-:Y:S02]  /*6dd0*/  PLOP3.LUT P2, PT, PT, PT, UP2, 0x80, 0x8 ;  /* 0x000000000008781c */ /* 0x000fe40003f4f028 */
[----:B------:R-:W-:Y:S02]  /*6de0*/  MOV R197, UR31 ;  /* 0x0000001f00c57c02 */ /* 0x000fe40008000f00 */
[----:B------:R-:W-:-:S09]  /*6df0*/  LOP3.LUT P1, RZ, R214, 0xff, RZ, 0xc0, !PT ;  /* 0x000000ffd6ff7812 */ /* 0x000fd2000782c0ff */
[----:B0----5:R-:W-:Y:S01]  /*6e00*/  @P2 FFMA.FTZ R198, R2, R197, UR32 ;  /* 0x0000002002c62e23 */ /* 0x021fe200080100c5 */
[----:B------:R-:W-:-:S03]  /*6e10*/  MOV R197, R36 ;  /* 0x0000002400c57202 */ /* 0x000fc60000000f00 */
[----:B------:R-:W-:Y:S01]  /*6e20*/  @P2 FADD.FTZ R199, R205, -R198 ;  /* 0x800000c6cdc72221 */ /* 0x000fe20000010000 */
[----:B------:R-:W-:Y:S02]  /*6e30*/  @P1 HADD2.F32 R198, -RZ, R176.H0_H0 ;  /* 0x200000b0ffc61230 */ /* 0x000fe40000004100 */
[----:B------:R-:W-:Y:S02]  /*6e40*/  @P1 HADD2.F32 R216, -RZ, R52.H0_H0 ;  /* 0x20000034ffd81230 */ /* 0x000fe40000004100 */
[----:B------:R-:W-:Y:S01]  /*6e50*/  @P2 FFMA.FTZ R197, R199, UR30, R36 ;  /* 0x0000001ec7c52c23 */ /* 0x000fe20008010024 */
[----:B------:R-:W-:-:S03]  /*6e60*/  HFMA2 R199, -RZ, RZ, 0, 0 ;  /* 0x00000000ffc77431 */ /* 0x000fc600000001ff */
[----:B------:R-:W-:-:S04]  /*6e70*/  FMUL.FTZ R197, R197, UR23 ;  /* 0x00000017c5c57c20 */ /* 0x000fc80008410000 */
[----:B------:R-:W-:-:S04]  /*6e80*/  FMUL.FTZ R197, R197, UR22 ;  /* 0x00000016c5c57c20 */ /* 0x000fc80008410000 */
[-C--:B------:R-:W-:Y:S01]  /*6e90*/  @P1 FMUL.FTZ R199, R198, R197.reuse ;  /* 0x000000c5c6c71220 */ /* 0x080fe20000410000 */
[----:B------:R-:W-:Y:S01]  /*6ea0*/  MOV R198, RZ ;  /* 0x000000ff00c67202 */ /* 0x000fe20000000f00 */
[----:B------:R-:W-:Y:S02]  /*6eb0*/  @P1 FMUL.FTZ R198, R216, R197 ;  /* 0x000000c5d8c61220 */ /* 0x000fe40000410000 */
[----:B------:R-:W-:-:S03]  /*6ec0*/  FADD.FTZ R132, R132, R199 ;  /* 0x000000c784847221 */ /* 0x000fc60000010000 */
[----:B------:R-:W-:-:S04]  /*6ed0*/  F2FP.F16.F32.PACK_AB R198, RZ, R198 ;  /* 0x000000c6ffc6723e */ /* 0x000fc800000000ff */
[----:B------:R-:W-:-:S07]  /*6ee0*/  PRMT R180, R198, 0x7610, R180 ;  /* 0x00007610c6b47816 */ /* 0x000fce00000000b4 */
.L_x_10903:
[----:B------:R-:W-:Y:S05]  /*6ef0*/  BRA.U !UP3, `(.L_x_10904) ;  /* 0x000000010b487547 */ /* 0x000fea000b800000 */
[----:B------:R-:W-:Y:S02]  /*6f00*/  PLOP3.LUT P2, PT, PT, PT, UP2, 0x80, 0x8 ;  /* 0x000000000008781c */ /* 0x000fe40003f4f028 */
[----:B------:R-:W-:Y:S02]  /*6f10*/  MOV R197, UR31 ;  /* 0x0000001f00c57c02 */ /* 0x000fe40008000f00 */
[----:B------:R-:W-:-:S09]  /*6f20*/  LOP3.LUT P1, RZ, R214, 0xff00, RZ, 0xc0, !PT ;  /* 0x0000ff00d6ff7812 */ /* 0x000fd2000782c0ff */
[----:B------:R-:W-:-:S04]  /*6f30*/  @P2 FFMA.FTZ R197, R206, R197, UR32 ;  /* 0x00000020cec52e23 */ /* 0x000fc800080100c5 */
[----:B0-----:R-:W-:Y:S01]  /*6f40*/  @P2 FADD.FTZ R198, R204, -R197 ;  /* 0x800000c5ccc62221 */ /* 0x001fe20000010000 */
[----:B------:R-:W-:Y:S01]  /*6f50*/  MOV R197, R37 ;  /* 0x0000002500c57202 */ /* 0x000fe20000000f00 */
[----:B-----5:R-:W-:Y:S02]  /*6f60*/  @P1 HADD2.F32 R216, -RZ, R176.H1_H1 ;  /* 0x300000b0ffd81230 */ /* 0x020fe40000004100 */
[----:B------:R-:W-:Y:S01]  /*6f70*/  @P2 FFMA.FTZ R197, R198, UR30, R37 ;  /* 0x0000001ec6c52c23 */ /* 0x000fe20008010025 */
[----:B------:R-:W-:-:S03]  /*6f80*/  HFMA2 R198, -RZ, RZ, 0, 0 ;  /* 0x00000000ffc67431 */ /* 0x000fc600000001ff */
        /* <DEDUP_REMOVED lines=9> */
.L_x_10904:
[----:B------:R-:W-:Y:S05]  /*7020*/  BRA.U !UP3, `(.L_x_10905) ;  /* 0x000000010b487547 */ /* 0x000fea000b800000 */
[----:B------:R-:W-:Y:S02]  /*7030*/  PLOP3.LUT P2, PT, PT, PT, UP2, 0x80, 0x8 ;  /* 0x000000000008781c */ /* 0x000fe40003f4f028 */
[----:B------:R-:W-:Y:S02]  /*7040*/  MOV R197, UR31 ;  /* 0x0000001f00c57c02 */ /* 0x000fe40008000f00 */
[----:B------:R-:W-:-:S09]  /*7050*/  LOP3.LUT P1, RZ, R214, 0xff0000, RZ, 0xc0, !PT ;  /* 0x00ff0000d6ff7812 */ /* 0x000fd2000782c0ff */
[----:B0-----:R-:W-:Y:S01]  /*7060*/  @P2 FFMA.FTZ R198, R192, R197, UR32 ;  /* 0x00000020c0c62e23 */ /* 0x001fe200080100c5 */
[----:B------:R-:W-:-:S03]  /*7070*/  MOV R197, R38 ;  /* 0x0000002600c57202 */ /* 0x000fc60000000f00 */
[----:B------:R-:W-:Y:S01]  /*7080*/  @P2 FADD.FTZ R199, R207, -R198 ;  /* 0x800000c6cfc72221 */ /* 0x000fe20000010000 */
[----:B-----5:R-:W-:Y:S02]  /*7090*/  @P1 HADD2.F32 R198, -RZ, R177.H0_H0 ;  /* 0x200000b1ffc61230 */ /* 0x020fe40000004100 */
        /* <DEDUP_REMOVED lines=11> */
.L_x_10905:
[----:B------:R-:W-:Y:S05]  /*7150*/  BRA.U !UP3, `(.L_x_10906) ;  /* 0x000000010b487547 */ /* 0x000fea000b800000 */
[----:B------:R-:W-:Y:S02]  /*7160*/  PLOP3.LUT P2, PT, PT, PT, UP2, 0x80, 0x8 ;  /* 0x000000000008781c */ /* 0x000fe40003f4f028 */
[----:B------:R-:W-:Y:S02]  /*7170*/  MOV R197, UR31 ;  /* 0x0000001f00c57c02 */ /* 0x000fe40008000f00 */
[----:B------:R-:W-:-:S09]  /*7180*/  LOP3.LUT P1, RZ, R214, 0xff000000, RZ, 0xc0, !PT ;  /* 0xff000000d6ff7812 */ /* 0x000fd2000782c0ff */
[----:B0-----:R-:W-:Y:S01]  /*7190*/  @P2 FFMA.FTZ R198, R208, R197, UR32 ;  /* 0x00000020d0c62e23 */ /* 0x001fe200080100c5 */
[----:B------:R-:W-:-:S03]  /*71a0*/  MOV R197, R39 ;  /* 0x0000002700c57202 */ /* 0x000fc60000000f00 */
[----:B------:R-:W-:Y:S01]  /*71b0*/  @P2 FADD.FTZ R198, R193, -R198 ;  /* 0x800000c6c1c62221 */ /* 0x000fe20000010000 */
[----:B-----5:R-:W-:-:S03]  /*71c0*/  @P1 HADD2.F32 R216, -RZ, R177.H1_H1 ;  /* 0x300000b1ffd81230 */ /* 0x020fc60000004100 */
        /* <DEDUP_REMOVED lines=11> */
.L_x_10906:
[----:B------:R-:W-:Y:S05]  /*7280*/  BRA.U !UP3, `(.L_x_10907) ;  /* 0x000000010b487547 */ /* 0x000fea000b800000 */
[----:B------:R-:W-:Y:S02]  /*7290*/  PLOP3.LUT P2, PT, PT, PT, UP2, 0x80, 0x8 ;  /* 0x000000000008781c */ /* 0x000fe40003f4f028 */
[----:B0-----:R-:W-:Y:S02]  /*72a0*/  MOV R198, UR31 ;  /* 0x0000001f00c67c02 */ /* 0x001fe40008000f00 */
[----:B------:R-:W-:Y:S02]  /*72b0*/  LOP3.LUT P1, RZ, R215, 0xff, RZ, 0xc0, !PT ;  /* 0x000000ffd7ff7812 */ /* 0x000fe4000782c0ff */
[----:B------:R-:W-:-:S07]  /*72c0*/  MOV R197, R32 ;  /* 0x0000002000c57202 */ /* 0x000fce0000000f00 */
[----:B------:R-:W-:-:S04]  /*72d0*/  @P2 FFMA.FTZ R198, R221, R198, UR32 ;  /* 0x00000020ddc62e23 */ /* 0x000fc800080100c6 */
        /* <DEDUP_REMOVED lines=13> */
.L_x_10907:
        /* <DEDUP_REMOVED lines=19> */
.L_x_10908:
[----:B------:R-:W-:Y:S05]  /*74e0*/  BRA.U !UP3, `(.L_x_10909) ;  /* 0x000000010b487547 */ /* 0x000fea000b800000 */
[----:B------:R-:W-:Y:S02]  /*74f0*/  PLOP3.LUT P2, PT, PT, PT, UP2, 0x80, 0x8 ;  /* 0x000000000008781c */ /* 0x000fe40003f4f028 */
[----:B0-----:R-:W-:Y:S02]  /*7500*/  MOV R198, UR31 ;  /* 0x0000001f00c67c02 */ /* 0x001fe40008000f00 */
[----:B------:R-:W-:-:S09]  /*7510*/  LOP3.LUT P1, RZ, R215, 0xff0000, RZ, 0xc0, !PT ;  /* 0x00ff0000d7ff7812 */ /* 0x000fd2000782c0ff */
[----:B------:R-:W-:-:S04]  /*7520*/  @P2 FFMA.FTZ R197, R209, R198, UR32 ;  /* 0x00000020d1c52e23 */ /* 0x000fc800080100c6 */
[----:B------:R-:W-:Y:S01]  /*7530*/  @P2 FADD.FTZ R199, R194, -R197 ;  /* 0x800000c5c2c72221 */ /* 0x000fe20000010000 */
[----:B------:R-:W-:Y:S01]  /*7540*/  MOV R197, R34 ;  /* 0x0000002200c57202 */ /* 0x000fe20000000f00 */
[----:B-----5:R-:W-:Y:S02]  /*7550*/  @P1 HADD2.F32 R198, -RZ, R179.H0_H0 ;  /* 0x200000b3ffc61230 */ /* 0x020fe40000004100 */
[----:B------:R-:W-:Y:S01]  /*7560*/  @P2 FFMA.FTZ R197, R199, UR30, R34 ;  /* 0x0000001ec7c52c23 */ /* 0x000fe20008010022 */
[----:B------:R-:W-:Y:S02]  /*7570*/  @P1 HADD2.F32 R216, -RZ, R55.H0_H0 ;  /* 0x20000037ffd81230 */ /* 0x000fe40000004100 */
[----:B------:R-:W-:Y:S02]  /*7580*/  HFMA2 R199, -RZ, RZ, 0, 0 ;  /* 0x00000000ffc77431 */ /* 0x000fe400000001ff */
        /* <DEDUP_REMOVED lines=8> */
.L_x_10909:
[----:B------:R-:W-:Y:S05]  /*7610*/  BRA.U !UP3, `(.L_x_10902) ;  /* 0x000000250b287547 */ /* 0x000fea000b800000 */
[----:B------:R-:W-:Y:S02]  /*7620*/  PLOP3.LUT P2, PT, PT, PT, UP2, 0x80, 0x8 ;  /* 0x000000000008781c */ /* 0x000fe40003f4f028 */
[----:B0-----:R-:W-:Y:S02]  /*7630*/  MOV R198, UR31 ;  /* 0x0000001f00c67c02 */ /* 0x001fe40008000f00 */
[----:B------:R-:W-:Y:S02]  /*7640*/  ISETP.GE.U32.AND P1, PT, R214, RZ, PT ;  /* 0x000000ffd600720c */ /* 0x000fe40003f26070 */
[----:B------:R-:W-:Y:S02]  /*7650*/  MOV R197, R35 ;  /* 0x0000002300c57202 */ /* 0x000fe40000000f00 */
[----:B------:R-:W-:-:S05]  /*7660*/  ISETP.GE.U32.AND.EX P1, PT, R215, 0x1000000, PT, P1 ;  /* 0x01000000d700780c */ /* 0x000fca0003f26110 */
[----:B------:R-:W-:-:S04]  /*7670*/  @P2 FFMA.FTZ R198, R249, R198, UR32 ;  /* 0x00000020f9c62e23 */ /* 0x000fc800080100c6 */
[----:B------:R-:W-:-:S04]  /*7680*/  @P2 FADD.FTZ R198, R223, -R198 ;  /* 0x800000c6dfc62221 */ /* 0x000fc80000010000 */
[----:B------:R-:W-:Y:S01]  /*7690*/  @P2 FFMA.FTZ R197, R198, UR30, R35 ;  /* 0x0000001ec6c52c23 */ /* 0x000fe20008010023 */
[----:B-----5:R-:W-:Y:S02]  /*76a0*/  @P1 HADD2.F32 R214, -RZ, R179.H1_H1 ;  /* 0x300000b3ffd61230 */ /* 0x020fe40000004100 */
[----:B------:R-:W-:Y:S02]  /*76b0*/  HFMA2 R198, -RZ, RZ, 0, 0 ;  /* 0x00000000ffc67431 */ /* 0x000fe400000001ff */
[----:B------:R-:W-:-:S04]  /*76c0*/  FMUL.FTZ R197, R197, UR23 ;  /* 0x00000017c5c57c20 */ /* 0x000fc80008410000 */
[----:B------:R-:W-:Y:S01]  /*76d0*/  FMUL.FTZ R199, R197, UR22 ;  /* 0x00000016c5c77c20 */ /* 0x000fe20008410000 */
[----:B------:R-:W-:-:S03]  /*76e0*/  MOV R197, RZ ;  /* 0x000000ff00c57202 */ /* 0x000fc60000000f00 */
[----:B------:R-:W-:-:S04]  /*76f0*/  @P1 FMUL.FTZ R198, R214, R199 ;  /* 0x000000c7d6c61220 */ /* 0x000fc80000410000 */
[----:B------:R-:W-:Y:S01]  /*7700*/  FADD.FTZ R131, R131, R198 ;  /* 0x000000c683837221 */ /* 0x000fe20000010000 */
[----:B------:R-:W-:-:S05]  /*7710*/  @P1 HADD2.F32 R198, -RZ, R55.H1_H1 ;  /* 0x30000037ffc61230 */ /* 0x000fca0000004100 */
[----:B------:R-:W-:-:S05]  /*7720*/  @P1 FMUL.FTZ R197, R198, R199 ;  /* 0x000000c7c6c51220 */ /* 0x000fca0000410000 */
[----:B------:R-:W-:-:S04]  /*7730*/  F2FP.F16.F32.PACK_AB R197, RZ, R197 ;  /* 0x000000c5ffc5723e */ /* 0x000fc800000000ff */
[----:B------:R-:W-:Y:S01]  /*7740*/  PRMT R183, R183, 0x5410, R197 ;  /* 0x00005410b7b77816 */ /* 0x000fe200000000c5 */
[----:B------:R-:W-:Y:S06]  /*7750*/  BRA `(.L_x_10902) ;  /* 0x0000002000d87947 */ /* 0x000fec0003800000 */
.L_x_10893:
[----:B------:R-:W-:Y:S05]  /*7760*/  @!P0 BRA `(.L_x_10910) ;  /* 0x0000001000b08947 */ /* 0x000fea0003800000 */
[----:B------:R-:W-:Y:S05]  /*7770*/  BRA.U !UP3, `(.L_x_10911) ;  /* 0x000000010b847547 */ /* 0x000fea000b800000 */
[----:B------:R-:W-:Y:S01]  /*7780*/  LOP3.LUT P1, RZ, R214, 0xff, RZ, 0xc0, !PT ;  /* 0x000000ffd6ff7812 */ /* 0x000fe2000782c0ff */
[----:B------:R-:W-:Y:S01]  /*7790*/  BSSY.RECONVERGENT B0, `(.L_x_10912) ;  /* 0x000000d000007945 */ /* 0x000fe20003800200 */
[----:B------:R-:W-:-:S11]  /*77a0*/  HFMA2 R185, -RZ, RZ, 0, 0 ;  /* 0x00000000ffb97431 */ /* 0x000fd600000001ff */
[----:B------:R-:W-:Y:S05]  /*77b0*/  @!P1 BRA `(.L_x_10913) ;  /* 0x0000000000289947 */ /* 0x000fea0003800000 */
[----:B------:R-:W-:Y:S02]  /*77c0*/  MOV R185, UR31 ;  /* 0x0000001f00b97c02 */ /* 0x000fe40008000f00 */
[----:B------:R-:W-:-:S03]  /*77d0*/  ISETP.LT.AND P2, PT, RZ, UR29, PT ;  /* 0x0000001dff007c0c */ /* 0x000fc6000bf41270 */
[----:B-----5:R-:W-:Y:S01]  /*77e0*/  FFMA.FTZ R184, R2, R185, UR32 ;  /* 0x0000002002b87e23 */ /* 0x020fe200080100b9 */
[----:B------:R-:W-:-:S03]  /*77f0*/  HADD2.F32 R185, -RZ, R176.H0_H0 ;  /* 0x200000b0ffb97230 */ /* 0x000fc60000004100 */
[----:B------:R-:W-:-:S04]  /*7800*/  FADD.FTZ R184, R205, -R184 ;  /* 0x800000b8cdb87221 */ /* 0x000fc80000010000 */
[----:B------:R-:W-:-:S05]  /*7810*/  FMUL.FTZ R184, R184, UR30 ;  /* 0x0000001eb8b87c20 */ /* 0x000fca0008410000 */
[----:B------:R-:W-:-:S05]  /*7820*/  FSEL R184, R184, RZ, P2 ;  /* 0x000000ffb8b87208 */ /* 0x000fca0001000000 */
[----:B------:R-:W-:-:S04]  /*7830*/  FMUL.FTZ R184, R184, UR23 ;  /* 0x00000017b8b87c20 */ /* 0x000fc80008410000 */
[----:B------:R-:W-:-:S04]  /*7840*/  FMUL.FTZ R184, R184, UR22 ;  /* 0x00000016b8b87c20 */ /* 0x000fc80008410000 */
[----:B------:R-:W-:-:S07]  /*7850*/  FMUL.FTZ R185, R185, R184 ;  /* 0x000000b8b9b97220 */ /* 0x000fce0000410000 */
.L_x_10913:
[----:B------:R-:W-:Y:S05]  /*7860*/  BSYNC.RECONVERGENT B0 ;  /* 0x0000000000007941 */ /* 0x000fea0003800200 */
.L_x_10912:
[----:B------:R-:W-:Y:S01]  /*7870*/  BSSY.RECONVERGENT B0, `(.L_x_10914) ;  /* 0x000000e000007945 */ /* 0x000fe20003800200 */
[----:B------:R-:W-:Y:S01]  /*7880*/  FADD.FTZ R185, R132, R185 ;  /* 0x000000b984b97221 */ /* 0x000fe20000010000 */
[----:B------:R-:W-:Y:S02]  /*7890*/  MOV R132, RZ ;  /* 0x000000ff00847202 */ /* 0x000fe40000000f00 */
        /* <DEDUP_REMOVED lines=11> */
.L_x_10915:
[----:B------:R-:W-:Y:S05]  /*7950*/  BSYNC.RECONVERGENT B0 ;  /* 0x0000000000007941 */ /* 0x000fea0003800200 */
.L_x_10914:
[----:B------:R-:W-:Y:S02]  /*7960*/  F2FP.F16.F32.PACK_AB R184, RZ, R132 ;  /* 0x00000084ffb8723e */ /* 0x000fe400000000ff */
[----:B------:R-:W-:Y:S02]  /*7970*/  MOV R132, R185 ;  /* 0x000000b900847202 */ /* 0x000fe40000000f00 */
[----:B0-----:R-:W-:-:S07]  /*7980*/  PRMT R180, R184, 0x7610, R180 ;  /* 0x00007610b8b47816 */ /* 0x001fce00000000b4 */
.L_x_10911:
        /* <DEDUP_REMOVED lines=9> */
[----:B-----5:R-:W-:-:S03]  /*7a20*/  HADD2.F32 R185, -RZ, R176.H1_H1 ;  /* 0x300000b0ffb97230 */ /* 0x020fc60000004100 */
[----:B------:R-:W-:-:S05]  /*7a30*/  FMUL.FTZ R184, R184, UR30 ;  /* 0x0000001eb8b87c20 */ /* 0x000fca0008410000 */
[----:B------:R-:W-:-:S05]  /*7a40*/  FSEL R184, R184, RZ, P2 ;  /* 0x000000ffb8b87208 */ /* 0x000fca0001000000 */
[----:B------:R-:W-:-:S04]  /*7a50*/  FMUL.FTZ R184, R184, UR23 ;  /* 0x00000017b8b87c20 */ /* 0x000fc80008410000 */
[----:B------:R-:W-:-:S04]  /*7a60*/  FMUL.FTZ R184, R184, UR22 ;  /* 0x00000016b8b87c20 */ /* 0x000fc80008410000 */
[----:B------:R-:W-:-:S07]  /*7a70*/  FMUL.FTZ R184, R185, R184 ;  /* 0x000000b8b9b87220 */ /* 0x000fce0000410000 */
.L_x_10918:
[----:B------:R-:W-:Y:S05]  /*7a80*/  BSYNC.RECONVERGENT B0 ;  /* 0x0000000000007941 */ /* 0x000fea0003800200 */
.L_x_10917:
        /* <DEDUP_REMOVED lines=14> */
.L_x_10920:
[----:B------:R-:W-:Y:S05]  /*7b70*/  BSYNC.RECONVERGENT B0 ;  /* 0x0000000000007941 */ /* 0x000fea0003800200 */
.L_x_10919:
[----:B------:R-:W-:Y:S02]  /*7b80*/  F2FP.F16.F32.PACK_AB R184, RZ, R133 ;  /* 0x00000085ffb8723e */ /* 0x000fe400000000ff */
[----:B------:R-:W-:Y:S02]  /*7b90*/  MOV R133, R185 ;  /* 0x000000b900857202 */ /* 0x000fe40000000f00 */
[----:B0-----:R-:W-:-:S07]  /*7ba0*/  PRMT R180, R180, 0x5410, R184 ;  /* 0x00005410b4b47816 */ /* 0x001fce00000000b8 */
.L_x_10916:
[----:B------:R-:W-:Y:S05]  /*7bb0*/  BRA.U !UP3, `(.L_x_10921) ;  /* 0x000000010b847547 */ /* 0x000fea000b800000 */
[----:B------:R-:W-:Y:S01]  /*7bc0*/  LOP3.LUT P1, RZ, R214, 0xff0000, RZ, 0xc0, !PT ;  /* 0x00ff0000d6ff7812 */ /* 0x000fe2000782c0ff */
[----:B------:R-:W-:Y:S01]  /*7bd0*/  BSSY.RECONVERGENT B0, `(.L_x_10922) ;  /* 0x000000d000007945 */ /* 0x000fe20003800200 */
[----:B------:R-:W-:-:S11]  /*7be0*/  HFMA2 R185, -RZ, RZ, 0, 0 ;  /* 0x00000000ffb97431 */ /* 0x000fd600000001ff */
        /* <DEDUP_REMOVED lines=11> */
.L_x_10923:
[----:B------:R-:W-:Y:S05]  /*7ca0*/  BSYNC.RECONVERGENT B0 ;  /* 0x0000000000007941 */ /* 0x000fea0003800200 */
.L_x_10922:
        /* <DEDUP_REMOVED lines=14> */
.L_x_10925:
[----:B------:R-:W-:Y:S05]  /*7d90*/  BSYNC.RECONVERGENT B0 ;  /* 0x0000000000007941 */ /* 0x000fea0003800200 */
.L_x_10924:
[----:B------:R-:W-:Y:S02]  /*7da0*/  F2FP.F16.F32.PACK_AB R184, RZ, R134 ;  /* 0x00000086ffb8723e */ /* 0x000fe400000000ff */
[----:B------:R-:W-:Y:S02]  /*7db0*/  MOV R134, R185 ;  /* 0x000000b900867202 */ /* 0x000fe40000000f00 */
[----:B0-----:R-:W-:-:S07]  /*7dc0*/  PRMT R181, R184, 0x7610, R181 ;  /* 0x00007610b8b57816 */ /* 0x001fce00000000b5 */
.L_x_10921:
        /* <DEDUP_REMOVED lines=8> */
[----:B-----5:R-:W-:-:S03]  /*7e50*/  HADD2.F32 R185, -RZ, R177.H1_H1 ;  /* 0x300000b1ffb97230 */ /* 0x020fc60000004100 */
[----:B------:R-:W-:-:S04]  /*7e60*/  FADD.FTZ R184, R193, -R184 ;  /* 0x800000b8c1b87221 */ /* 0x000fc80000010000 */
[----:B------:R-:W-:-:S05]  /*7e70*/  FMUL.FTZ R184, R184, UR30 ;  /* 0x0000001eb8b87c20 */ /* 0x000fca0008410000 */
[----:B------:R-:W-:-:S05]  /*7e80*/  FSEL R184, R184, RZ, P2 ;  /* 0x000000ffb8b87208 */ /* 0x000fca0001000000 */
[----:B------:R-:W-:-:S04]  /*7e90*/  FMUL.FTZ R184, R184, UR23 ;  /* 0x00000017b8b87c20 */ /* 0x000fc80008410000 */
[----:B------:R-:W-:-:S04]  /*7ea0*/  FMUL.FTZ R184, R184, UR22 ;  /* 0x00000016b8b87c20 */ /* 0x000fc80008410000 */
[----:B------:R-:W-:-:S07]  /*7eb0*/  FMUL.FTZ R184, R185, R184 ;  /* 0x000000b8b9b87220 */ /* 0x000fce0000410000 */
.L_x_10928:
[----:B------:R-:W-:Y:S05]  /*7ec0*/  BSYNC.RECONVERGENT B0 ;  /* 0x0000000000007941 */ /* 0x000fea0003800200 */
.L_x_10927:
        /* <DEDUP_REMOVED lines=14> */
.L_x_10930:
[----:B------:R-:W-:Y:S05]  /*7fb0*/  BSYNC.RECONVERGENT B0 ;  /* 0x0000000000007941 */ /* 0x000fea0003800200 */
.L_x_10929:
[----:B------:R-:W-:Y:S02]  /*7fc0*/  F2FP.F16.F32.PACK_AB R184, RZ, R135 ;  /* 0x00000087ffb8723e */ /* 0x000fe400000000ff */
[----:B------:R-:W-:Y:S02]  /*7fd0*/  MOV R135, R185 ;  /* 0x000000b900877202 */ /* 0x000fe40000000f00 */
[----:B0-----:R-:W-:-:S07]  /*7fe0*/  PRMT R181, R181, 0x5410, R184 ;  /* 0x00005410b5b57816 */ /* 0x001fce00000000b8 */
.L_x_10926:
[----:B------:R-:W-:Y:S05]  /*7ff0*/  BRA.U !UP3, `(.L_x_10931) ;  /* 0x000000010b847547 */ /* 0x000fea000b800000 */
[----:B------:R-:W-:Y:S01]  /*8000*/  LOP3.LUT P1, RZ, R215, 0xff, RZ, 0xc0, !PT ;  /* 0x000000ffd7ff7812 */ /* 0x000fe2000782c0ff */
[----:B------:R-:W-:Y:S01]  /*8010*/  BSSY.RECONVERGENT B0, `(.L_x_10932) ;  /* 0x000000d000007945 */ /* 0x000fe20003800200 */
[----:B------:R-:W-:-:S11]  /*8020*/  HFMA2 R185, -RZ, RZ, 0, 0 ;  /* 0x00000000ffb97431 */ /* 0x000fd600000001ff */
        /* <DEDUP_REMOVED lines=11> */
.L_x_10933:
[----:B------:R-:W-:Y:S05]  /*80e0*/  BSYNC.RECONVERGENT B0 ;  /* 0x0000000000007941 */ /* 0x000fea0003800200 */
.L_x_10932:
        /* <DEDUP_REMOVED lines=14> */
.L_x_10935:
[----:B------:R-:W-:Y:S05]  /*81d0*/  BSYNC.RECONVERGENT B0 ;  /* 0x0000000000007941 */ /* 0x000fea0003800200 */
.L_x_10934:
[----:B------:R-:W-:Y:S02]  /*81e0*/  F2FP.F16.F32.PACK_AB R184, RZ, R128 ;  /* 0x00000080ffb8723e */ /* 0x000fe400000000ff */
[----:B------:R-:W-:Y:S02]  /*81f0*/  MOV R128, R185 ;  /* 0x000000b900807202 */ /* 0x000fe40000000f00 */
[----:B0-----:R-:W-:-:S07]  /*8200*/  PRMT R182, R184, 0x7610, R182 ;  /* 0x00007610b8b67816 */ /* 0x001fce00000000b6 */
.L_x_10931:
        /* <DEDUP_REMOVED lines=15> */
.L_x_10938:
[----:B------:R-:W-:Y:S05]  /*8300*/  BSYNC.RECONVERGENT B0 ;  /* 0x0000000000007941 */ /* 0x000fea0003800200 */
.L_x_10937:
        /* <DEDUP_REMOVED lines=14> */
.L_x_10940:
[----:B------:R-:W-:Y:S05]  /*83f0*/  BSYNC.RECONVERGENT B0 ;  /* 0x0000000000007941 */ /* 0x000fea0003800200 */
.L_x_10939:
[----:B------:R-:W-:Y:S02]  /*8400*/  F2FP.F16.F32.PACK_AB R184, RZ, R129 ;  /* 0x00000081ffb8723e */ /* 0x000fe400000000ff */
[----:B------:R-:W-:Y:S02]  /*8410*/  MOV R129, R185 ;  /* 0x000000b900817202 */ /* 0x000fe40000000f00 */
[----:B0-----:R-:W-:-:S07]  /*8420*/  PRMT R182, R182, 0x5410, R184 ;  /* 0x00005410b6b67816 */ /* 0x001fce00000000b8 */
.L_x_10936:
        /* <DEDUP_REMOVED lines=9> */
[----:B-----5:R-:W-:-:S03]  /*84c0*/  HADD2.F32 R185, -RZ, R179.H0_H0 ;  /* 0x200000b3ffb97230 */ /* 0x020fc60000004100 */
[----:B------:R-:W-:-:S05]  /*84d0*/  FMUL.FTZ R184, R184, UR30 ;  /* 0x0000001eb8b87c20 */ /* 0x000fca0008410000 */
[----:B------:R-:W-:-:S05]  /*84e0*/  FSEL R184, R184, RZ, P2 ;  /* 0x000000ffb8b87208 */ /* 0x000fca0001000000 */
[----:B------:R-:W-:-:S04]  /*84f0*/  FMUL.FTZ R184, R184, UR23 ;  /* 0x00000017b8b87c20 */ /* 0x000fc80008410000 */
[----:B------:R-:W-:-:S04]  /*8500*/  FMUL.FTZ R184, R184, UR22 ;  /* 0x00000016b8b87c20 */ /* 0x000fc80008410000 */
[----:B------:R-:W-:-:S07]  /*8510*/  FMUL.FTZ R185, R185, R184 ;  /* 0x000000b8b9b97220 */ /* 0x000fce0000410000 */
.L_x_10943:
[----:B------:R-:W-:Y:S05]  /*8520*/  BSYNC.RECONVERGENT B0 ;  /* 0x0000000000007941 */ /* 0x000fea0003800200 */
.L_x_10942:
        /* <DEDUP_REMOVED lines=14> */
.L_x_10945:
[----:B------:R-:W-:Y:S05]  /*8610*/  BSYNC.RECONVERGENT B0 ;  /* 0x0000000000007941 */ /* 0x000fea0003800200 */
.L_x_10944:
[----:B------:R-:W-:Y:S02]  /*8620*/  F2FP.F16.F32.PACK_AB R184, RZ, R130 ;  /* 0x00000082ffb8723e */ /* 0x000fe400000000ff */
[----:B------:R-:W-:Y:S02]  /*8630*/  MOV R130, R185 ;  /* 0x000000b900827202 */ /* 0x000fe40000000f00 */
[----:B0-----:R-:W-:-:S07]  /*8640*/  PRMT R183, R184, 0x7610, R183 ;  /* 0x00007610b8b77816 */ /* 0x001fce00000000b7 */
.L_x_10941:
[----:B------:R-:W-:Y:S02]  /*8650*/  MOV R184, UR31 ;  /* 0x0000001f00b87c02 */ /* 0x000fe40008000f00 */
[----:B------:R-:W-:Y:S02]  /*8660*/  MOV R185, UR31 ;  /* 0x0000001f00b97c02 */ /* 0x000fe40008000f00 */
[----:B------:R-:W-:Y:S01]  /*8670*/  MOV R191, UR31 ;  /* 0x0000001f00bf7c02 */ /* 0x000fe20008000f00 */
[----:B------:R-:W-:Y:S01]  /*8680*/  FFMA.FTZ R187, R209, R184, UR32 ;  /* 0x00000020d1bb7e23 */ /* 0x000fe200080100b8 */
[----:B------:R-:W-:Y:S01]  /*8690*/  MOV R197, UR31 ;  /* 0x0000001f00c57c02 */ /* 0x000fe20008000f00 */
[-C--:B0-----:R-:W-:Y:S01]  /*86a0*/  FFMA.FTZ R198, R208, R185.reuse, UR32 ;  /* 0x00000020d0c67e23 */ /* 0x081fe200080100b9 */
[----:B------:R-:W-:Y:S01]  /*86b0*/  MOV R189, UR31 ;  /* 0x0000001f00bd7c02 */ /* 0x000fe20008000f00 */
[----:B------:R-:W-:Y:S01]  /*86c0*/  FFMA.FTZ R186, R192, R185, UR32 ;  /* 0x00000020c0ba7e23 */ /* 0x000fe200080100b9 */
[----:B------:R-:W-:Y:S01]  /*86d0*/  MOV R188, UR31 ;  /* 0x0000001f00bc7c02 */ /* 0x000fe20008000f00 */
[----:B------:R-:W-:Y:S01]  /*86e0*/  FFMA.FTZ R185, R206, R191, UR32 ;  /* 0x00000020ceb97e23 */ /* 0x000fe200080100bf */
[----:B-----5:R-:W-:Y:S01]  /*86f0*/  FFMA.FTZ R216, R2, R197, UR32 ;  /* 0x0000002002d87e23 */ /* 0x020fe200080100c5 */
[----:B------:R-:W-:Y:S01]  /*8700*/  FADD.FTZ R190, R194, -R187 ;  /* 0x800000bbc2be7221 */ /* 0x000fe20000010000 */
[----:B------:R-:W-:Y:S01]  /*8710*/  FADD.FTZ R187, R193, -R198 ;  /* 0x800000c6c1bb7221 */ /* 0x000fe20000010000 */
        /* <DEDUP_REMOVED lines=49> */
.L_x_10910:
[----:B------:R-:W-:Y:S05]  /*8a30*/  BRA.U !UP3, `(.L_x_10946) ;  /* 0x000000010b807547 */ /* 0x000fea000b800000 */
[----:B------:R-:W-:Y:S01]  /*8a40*/  LOP3.LUT P1, RZ, R214, 0xff, RZ, 0xc0, !PT ;  /* 0x000000ffd6ff7812 */ /* 0x000fe2000782c0ff */
[----:B------:R-:W-:Y:S01]  /*8a50*/  BSSY.RECONVERGENT B0, `(.L_x_10947) ;  /* 0x000000d000007945 */ /* 0x000fe20003800200 */
[----:B------:R-:W-:-:S11]  /*8a60*/  HFMA2 R197, -RZ, RZ, 0, 0 ;  /* 0x00000000ffc57431 */ /* 0x000fd600000001ff */
[----:B------:R-:W-:Y:S05]  /*8a70*/  @!P1 BRA `(.L_x_10948) ;  /* 0x0000000000289947 */ /* 0x000fea0003800000 */
[----:B------:R-:W-:Y:S02]  /*8a80*/  MOV R197, UR31 ;  /* 0x0000001f00c57c02 */ /* 0x000fe40008000f00 */
[----:B------:R-:W-:-:S03]  /*8a90*/  ISETP.LT.AND P2, PT, RZ, UR29, PT ;  /* 0x0000001dff007c0c */ /* 0x000fc6000bf41270 */
[----:B0----5:R-:W-:Y:S01]  /*8aa0*/  FFMA.FTZ R198, R2, R197, UR32 ;  /* 0x0000002002c67e23 */ /* 0x021fe200080100c5 */
[----:B------:R-:W-:-:S03]  /*8ab0*/  HADD2.F32 R197, -RZ, R176.H0_H0 ;  /* 0x200000b0ffc57230 */ /* 0x000fc60000004100 */
[----:B------:R-:W-:-:S04]  /*8ac0*/  FADD.FTZ R198, R205, -R198 ;  /* 0x800000c6cdc67221 */ /* 0x000fc80000010000 */
[----:B------:R-:W-:-:S05]  /*8ad0*/  FMUL.FTZ R198, R198, UR30 ;  /* 0x0000001ec6c67c20 */ /* 0x000fca0008410000 */
[----:B------:R-:W-:-:S05]  /*8ae0*/  FSEL R198, R198, RZ, P2 ;  /* 0x000000ffc6c67208 */ /* 0x000fca0001000000 */
[----:B------:R-:W-:-:S04]  /*8af0*/  FMUL.FTZ R198, R198, UR23 ;  /* 0x00000017c6c67c20 */ /* 0x000fc80008410000 */
[----:B------:R-:W-:-:S04]  /*8b00*/  FMUL.FTZ R198, R198, UR22 ;  /* 0x00000016c6c67c20 */ /* 0x000fc80008410000 */
[----:B------:R-:W-:-:S07]  /*8b10*/  FMUL.FTZ R197, R197, R198 ;  /* 0x000000c6c5c57220 */ /* 0x000fce0000410000 */
.L_x_10948:
[----:B------:R-:W-:Y:S05]  /*8b20*/  BSYNC.RECONVERGENT B0 ;  /* 0x0000000000007941 */ /* 0x000fea0003800200 */
.L_x_10947:
[----:B------:R-:W-:Y:S01]  /*8b30*/  BSSY.RECONVERGENT B0, `(.L_x_10949) ;  /* 0x000000e000007945 */ /* 0x000fe20003800200 */
[----:B------:R-:W-:Y:S01]  /*8b40*/  FADD.FTZ R132, R132, R197 ;  /* 0x000000c584847221 */ /* 0x000fe20000010000 */
[----:B------:R-:W-:Y:S02]  /*8b50*/  MOV R197, RZ ;  /* 0x000000ff00c57202 */ /* 0x000fe40000000f00 */
        /* <DEDUP_REMOVED lines=11> */
.L_x_10950:
[----:B------:R-:W-:Y:S05]  /*8c10*/  BSYNC.RECONVERGENT B0 ;  /* 0x0000000000007941 */ /* 0x000fea0003800200 */
.L_x_10949:
[----:B------:R-:W-:-:S04]  /*8c20*/  F2FP.F16.F32.PACK_AB R197, RZ, R197 ;  /* 0x000000c5ffc5723e */ /* 0x000fc800000000ff */
[----:B0-----:R-:W-:-:S07]  /*8c30*/  PRMT R180, R197, 0x7610, R180 ;  /* 0x00007610c5b47816 */ /* 0x001fce00000000b4 */
.L_x_10946:
        /* <DEDUP_REMOVED lines=15> */
.L_x_10953:
[----:B------:R-:W-:Y:S05]  /*8d30*/  BSYNC.RECONVERGENT B0 ;  /* 0x0000000000007941 */ /* 0x000fea0003800200 */
.L_x_10952:
        /* <DEDUP_REMOVED lines=14> */
.L_x_10955:
[----:B------:R-:W-:Y:S05]  /*8e20*/  BSYNC.RECONVERGENT B0 ;  /* 0x0000000000007941 */ /* 0x000fea0003800200 */
.L_x_10954:
[----:B------:R-:W-:-:S04]  /*8e30*/  F2FP.F16.F32.PACK_AB R197, RZ, R197 ;  /* 0x000000c5ffc5723e */ /* 0x000fc800000000ff */
[----:B------:R-:W-:-:S07]  /*8e40*/  PRMT R180, R180, 0x5410, R197 ;  /* 0x00005410b4b47816 */ /* 0x000fce00000000c5 */
.L_x_10951:
[----:B------:R-:W-:Y:S05]  /*8e50*/  BRA.U !UP3, `(.L_x_10956) ;  /* 0x000000010b807547 */ /* 0x000fea000b800000 */
[----:B------:R-:W-:Y:S01]  /*8e60*/  LOP3.LUT P1, RZ, R214, 0xff0000, RZ, 0xc0, !PT ;  /* 0x00ff0000d6ff7812 */ /* 0x000fe2000782c0ff */
[----:B------:R-:W-:Y:S01]  /*8e70*/  BSSY.RECONVERGENT B0, `(.L_x_10957) ;  /* 0x000000d000007945 */ /* 0x000fe20003800200 */
[----:B------:R-:W-:-:S11]  /*8e80*/  HFMA2 R197, -RZ, RZ, 0, 0 ;  /* 0x00000000ffc57431 */ /* 0x000fd600000001ff */
[----:B------:R-:W-:Y:S05]  /*8e90*/  @!P1 BRA `(.L_x_10958) ;  /* 0x0000000000289947 */ /* 0x000fea0003800000 */
[----:B------:R-:W-:Y:S02]  /*8ea0*/  MOV R197, UR31 ;  /* 0x0000001f00c57c02 */ /* 0x000fe40008000f00 */
[----:B------:R-:W-:-:S03]  /*8eb0*/  ISETP.LT.AND P2, PT, RZ, UR29, PT ;  /* 0x0000001dff007c0c */ /* 0x000fc6000bf41270 */
[----:B0-----:R-:W-:Y:S01]  /*8ec0*/  FFMA.FTZ R198, R192, R197, UR32 ;  /* 0x00000020c0c67e23 */ /* 0x001fe200080100c5 */
[----:B-----5:R-:W-:-:S03]  /*8ed0*/  HADD2.F32 R197, -RZ, R177.H0_H0 ;  /* 0x200000b1ffc57230 */ /* 0x020fc60000004100 */
[----:B------:R-:W-:-:S04]  /*8ee0*/  FADD.FTZ R198, R207, -R198 ;  /* 0x800000c6cfc67221 */ /* 0x000fc80000010000 */
[----:B------:R-:W-:-:S05]  /*8ef0*/  FMUL.FTZ R198, R198, UR30 ;  /* 0x0000001ec6c67c20 */ /* 0x000fca0008410000 */
[----:B------:R-:W-:-:S05]  /*8f00*/  FSEL R198, R198, RZ, P2 ;  /* 0x000000ffc6c67208 */ /* 0x000fca0001000000 */
[----:B------:R-:W-:-:S04]  /*8f10*/  FMUL.FTZ R198, R198, UR23 ;  /* 0x00000017c6c67c20 */ /* 0x000fc80008410000 */
[----:B------:R-:W-:-:S04]  /*8f20*/  FMUL.FTZ R198, R198, UR22 ;  /* 0x00000016c6c67c20 */ /* 0x000fc80008410000 */
[----:B------:R-:W-:-:S07]  /*8f30*/  FMUL.FTZ R197, R197, R198 ;  /* 0x000000c6c5c57220 */ /* 0x000fce0000410000 */
.L_x_10958:
[----:B------:R-:W-:Y:S05]  /*8f40*/  BSYNC.RECONVERGENT B0 ;  /* 0x0000000000007941 */ /* 0x000fea0003800200 */
.L_x_10957:
[----:B------:R-:W-:Y:S01]  /*8f50*/  BSSY.RECONVERGENT B0, `(.L_x_10959) ;  /* 0x000000e000007945 */ /* 0x000fe20003800200 */
[----:B------:R-:W-:Y:S01]  /*8f60*/  FADD.FTZ R134, R134, R197 ;  /* 0x000000c586867221 */ /* 0x000fe20000010000 */
[----:B------:R-:W-:Y:S02]  /*8f70*/  MOV R197, RZ ;  /* 0x000000ff00c57202 */ /* 0x000fe40000000f00 */
[----:B------:R-:W-:Y:S05]  /*8f80*/  @!P1 BRA `(.L_x_10960) ;  /* 0x0000000000289947 */ /* 0x000fea0003800000 */
[----:B------:R-:W-:Y:S02]  /*8f90*/  MOV R197, UR31 ;  /* 0x0000001f00c57c02 */ /* 0x000fe40008000f00 */
[----:B------:R-:W-:-:S03]  /*8fa0*/  ISETP.LT.AND P1, PT, RZ, UR29, PT ;  /* 0x0000001dff007c0c */ /* 0x000fc6000bf21270 */
[----:B0-----:R-:W-:Y:S01]  /*8fb0*/  FFMA.FTZ R198, R192, R197, UR32 ;  /* 0x00000020c0c67e23 */ /* 0x001fe200080100c5 */
[----:B------:R-:W-:-:S03]  /*8fc0*/  HADD2.F32 R197, -RZ, R53.H0_H0 ;  /* 0x20000035ffc57230 */ /* 0x000fc60000004100 */
[----:B------:R-:W-:-:S04]  /*8fd0*/  FADD.FTZ R198, R207, -R198 ;  /* 0x800000c6cfc67221 */ /* 0x000fc80000010000 */
[----:B------:R-:W-:-:S05]  /*8fe0*/  FMUL.FTZ R198, R198, UR30 ;  /* 0x0000001ec6c67c20 */ /* 0x000fca0008410000 */
[----:B------:R-:W-:-:S05]  /*8ff0*/  FSEL R198, R198, RZ, P1 ;  /* 0x000000ffc6c67208 */ /* 0x000fca0000800000 */
[----:B------:R-:W-:-:S04]  /*9000*/  FMUL.FTZ R198, R198, UR23 ;  /* 0x00000017c6c67c20 */ /* 0x000fc80008410000 */
[----:B------:R-:W-:-:S04]  /*9010*/  FMUL.FTZ R198, R198, UR22 ;  /* 0x00000016c6c67c20 */ /* 0x000fc80008410000 */
[----:B------:R-:W-:-:S07]  /*9020*/  FMUL.FTZ R197, R197, R198 ;  /* 0x000000c6c5c57220 */ /* 0x000fce0000410000 */
.L_x_10960:
[----:B------:R-:W-:Y:S05]  /*9030*/  BSYNC.RECONVERGENT B0 ;  /* 0x0000000000007941 */ /* 0x000fea0003800200 */
.L_x_10959:
[----:B------:R-:W-:-:S04]  /*9040*/  F2FP.F16.F32.PACK_AB R197, RZ, R197 ;  /* 0x000000c5ffc5723e */ /* 0x000fc800000000ff */
[----:B0-----:R-:W-:-:S07]  /*9050*/  PRMT R181, R197, 0x7610, R181 ;  /* 0x00007610c5b57816 */ /* 0x001fce00000000b5 */
.L_x_10956:
[----:B------:R-:W-:Y:S05]  /*9060*/  BRA.U !UP3, `(.L_x_10961) ;  /* 0x000000010b807547 */ /* 0x000fea000b800000 */
[----:B------:R-:W-:Y:S01]  /*9070*/  LOP3.LUT P1, RZ, R214, 0xff000000, RZ, 0xc0, !PT ;  /* 0xff000000d6ff7812 */ /* 0x000fe2000782c0ff */
        /* <DEDUP_REMOVED lines=13> */
.L_x_10963:
[----:B------:R-:W-:Y:S05]  /*9150*/  BSYNC.RECONVERGENT B0 ;  /* 0x0000000000007941 */ /* 0x000fea0003800200 */
.L_x_10962:
        /* <DEDUP_REMOVED lines=14> */
.L_x_10965:
[----:B------:R-:W-:Y:S05]  /*9240*/  BSYNC.RECONVERGENT B0 ;  /* 0x0000000000007941 */ /* 0x000fea0003800200 */
.L_x_10964:
[----:B------:R-:W-:-:S04]  /*9250*/  F2FP.F16.F32.PACK_AB R197, RZ, R197 ;  /* 0x000000c5ffc5723e */ /* 0x000fc800000000ff */
[----:B------:R-:W-:-:S07]  /*9260*/  PRMT R181, R181, 0x5410, R197 ;  /* 0x00005410b5b57816 */ /* 0x000fce00000000c5 */
.L_x_10961:
[----:B------:R-:W-:Y:S05]  /*9270*/  BRA.U !UP3, `(.L_x_10966) ;  /* 0x000000010b807547 */ /* 0x000fea000b800000 */
[----:B------:R-:W-:Y:S01]  /*9280*/  LOP3.LUT P1, RZ, R215, 0xff, RZ, 0xc0, !PT ;  /* 0x000000ffd7ff7812 */ /* 0x000fe2000782c0ff */
[----:B------:R-:W-:Y:S01]  /*9290*/  BSSY.RECONVERGENT B0, `(.L_x_10967) ;  /* 0x000000d000007945 */ /* 0x000fe20003800200 */
[----:B------:R-:W-:-:S11]  /*92a0*/  HFMA2 R197, -RZ, RZ, 0, 0 ;  /* 0x00000000ffc57431 */ /* 0x000fd600000001ff */
[----:B------:R-:W-:Y:S05]  /*92b0*/  @!P1 BRA `(.L_x_10968) ;  /* 0x0000000000289947 */ /* 0x000fea0003800000 */
[----:B0-----:R-:W-:Y:S01]  /*92c0*/  MOV R198, UR31 ;  /* 0x0000001f00c67c02 */ /* 0x001fe20008000f00 */
        /* <DEDUP_REMOVED lines=9> */
.L_x_10968:
[----:B------:R-:W-:Y:S05]  /*9360*/  BSYNC.RECONVERGENT B0 ;  /* 0x0000000000007941 */ /* 0x000fea0003800200 */
.L_x_10967:
[----:B------:R-:W-:Y:S01]  /*9370*/  BSSY.RECONVERGENT B0, `(.L_x_10969) ;  /* 0x000000e000007945 */ /* 0x000fe20003800200 */
[----:B------:R-:W-:Y:S01]  /*9380*/  FADD.FTZ R128, R128, R197 ;  /* 0x000000c580807221 */ /* 0x000fe20000010000 */
[----:B------:R-:W-:Y:S02]  /*9390*/  MOV R197, RZ ;  /* 0x000000ff00c57202 */ /* 0x000fe40000000f00 */
[----:B------:R-:W-:Y:S05]  /*93a0*/  @!P1 BRA `(.L_x_10970) ;  /* 0x0000000000289947 */ /* 0x000fea0003800000 */
[----:B0-----:R-:W-:Y:S01]  /*93b0*/  MOV R198, UR31 ;  /* 0x0000001f00c67c02 */ /* 0x001fe20008000f00 */
        /* <DEDUP_REMOVED lines=9> */
.L_x_10970:
[----:B------:R-:W-:Y:S05]  /*9450*/  BSYNC.RECONVERGENT B0 ;  /* 0x0000000000007941 */ /* 0x000fea0003800200 */
.L_x_10969:
[----:B------:R-:W-:-:S04]  /*9460*/  F2FP.F16.F32.PACK_AB R197, RZ, R197 ;  /* 0x000000c5ffc5723e */ /* 0x000fc800000000ff */
[----:B0-----:R-:W-:-:S07]  /*9470*/  PRMT R182, R197, 0x7610, R182 ;  /* 0x00007610c5b67816 */ /* 0x001fce00000000b6 */
.L_x_10966:
        /* <DEDUP_REMOVED lines=15> */
.L_x_10973:
[----:B------:R-:W-:Y:S05]  /*9570*/  BSYNC.RECONVERGENT B0 ;  /* 0x0000000000007941 */ /* 0x000fea0003800200 */
.L_x_10972:
        /* <DEDUP_REMOVED lines=14> */
.L_x_10975:
[----:B------:R-:W-:Y:S05]  /*9660*/  BSYNC.RECONVERGENT B0 ;  /* 0x0000000000007941 */ /* 0x000fea0003800200 */
.L_x_10974:
[----:B------:R-:W-:-:S04]  /*9670*/  F2FP.F16.F32.PACK_AB R197, RZ, R197 ;  /* 0x000000c5ffc5723e */ /* 0x000fc800000000ff */
[----:B------:R-:W-:-:S07]  /*9680*/  PRMT R182, R182, 0x5410, R197 ;  /* 0x00005410b6b67816 */ /* 0x000fce00000000c5 */
.L_x_10971:
[----:B------:R-:W-:Y:S05]  /*9690*/  BRA.U !UP3, `(.L_x_10976) ;  /* 0x000000010b807547 */ /* 0x000fea000b800000 */
[----:B------:R-:W-:Y:S01]  /*96a0*/  LOP3.LUT P1, RZ, R215, 0xff0000, RZ, 0xc0, !PT ;  /* 0x00ff0000d7ff7812 */ /* 0x000fe2000782c0ff */
[----:B------:R-:W-:Y:S01]  /*96b0*/  BSSY.RECONVERGENT B0, `(.L_x_10977) ;  /* 0x000000d000007945 */ /* 0x000fe20003800200 */
[----:B------:R-:W-:-:S11]  /*96c0*/  HFMA2 R197, -RZ, RZ, 0, 0 ;  /* 0x00000000ffc57431 */ /* 0x000fd600000001ff */
[----:B------:R-:W-:Y:S05]  /*96d0*/  @!P1 BRA `(.L_x_10978) ;  /* 0x0000000000289947 */ /* 0x000fea0003800000 */
[----:B0-----:R-:W-:Y:S02]  /*96e0*/  MOV R198, UR31 ;  /* 0x0000001f00c67c02 */ /* 0x001fe40008000f00 */
        /* <DEDUP_REMOVED lines=9> */
.L_x_10978:
[----:B------:R-:W-:Y:S05]  /*9780*/  BSYNC.RECONVERGENT B0 ;  /* 0x0000000000007941 */ /* 0x000fea0003800200 */
.L_x_10977:
[----:B------:R-:W-:Y:S01]  /*9790*/  BSSY.RECONVERGENT B0, `(.L_x_10979) ;  /* 0x000000e000007945 */ /* 0x000fe20003800200 */
[----:B------:R-:W-:Y:S01]  /*97a0*/  FADD.FTZ R130, R130, R197 ;  /* 0x000000c582827221 */ /* 0x000fe20000010000 */
[----:B------:R-:W-:Y:S02]  /*97b0*/  MOV R197, RZ ;  /* 0x000000ff00c57202 */ /* 0x000fe40000000f00 */
        /* <DEDUP_REMOVED lines=11> */
.L_x_10980:
[----:B------:R-:W-:Y:S05]  /*9870*/  BSYNC.RECONVERGENT B0 ;  /* 0x0000000000007941 */ /* 0x000fea0003800200 */
.L_x_10979:
[----:B------:R-:W-:-:S04]  /*9880*/  F2FP.F16.F32.PACK_AB R197, RZ, R197 ;  /* 0x000000c5ffc5723e */ /* 0x000fc800000000ff */
[----:B0-----:R-:W-:-:S07]  /*9890*/  PRMT R183, R197, 0x7610, R183 ;  /* 0x00007610c5b77816 */ /* 0x001fce00000000b7 */
.L_x_10976:
[----:B------:R-:W-:Y:S05]  /*98a0*/  BRA.U !UP3, `(.L_x_10902) ;  /* 0x000000010b847547 */ /* 0x000fea000b800000 */
[----:B------:R-:W-:Y:S01]  /*98b0*/  ISETP.GE.U32.AND P1, PT, R214, RZ, PT ;  /* 0x000000ffd600720c */ /* 0x000fe20003f26070 */
[----:B------:R-:W-:Y:S01]  /*98c0*/  BSSY.RECONVERGENT B0, `(.L_x_10981) ;  /* 0x000000e000007945 */ /* 0x000fe20003800200 */
[----:B0-----:R-:W-:Y:S02]  /*98d0*/  HFMA2 R198, -RZ, RZ, 0, 0 ;  /* 0x00000000ffc67431 */ /* 0x001fe400000001ff */
[----:B------:R-:W-:-:S13]  /*98e0*/  ISETP.GE.U32.AND.EX P1, PT, R215, 0x1000000, PT, P1 ;  /* 0x01000000d700780c */ /* 0x000fda0003f26110 */
[----:B------:R-:W-:Y:S05]  /*98f0*/  @!P1 BRA `(.L_x_10982) ;  /* 0x0000000000289947 */ /* 0x000fea0003800000 */
[----:B------:R-:W-:Y:S02]  /*9900*/  MOV R198, UR31 ;  /* 0x0000001f00c67c02 */ /* 0x000fe40008000f00 */
[----:B------:R-:W-:-:S03]  /*9910*/  ISETP.LT.AND P2, PT, RZ, UR29, PT ;  /* 0x0000001dff007c0c */ /* 0x000fc6000bf41270 */
[----:B------:R-:W-:-:S04]  /*9920*/  FFMA.FTZ R198, R249, R198, UR32 ;  /* 0x00000020f9c67e23 */ /* 0x000fc800080100c6 */
[----:B------:R-:W-:-:S04]  /*9930*/  FADD.FTZ R198, R223, -R198 ;  /* 0x800000c6dfc67221 */ /* 0x000fc80000010000 */
[----:B------:R-:W-:Y:S01]  /*9940*/  FMUL.FTZ R197, R198, UR30 ;  /* 0x0000001ec6c57c20 */ /* 0x000fe20008410000 */
[----:B-----5:R-:W-:-:S04]  /*9950*/  HADD2.F32 R198, -RZ, R179.H1_H1 ;  /* 0x300000b3ffc67230 */ /* 0x020fc80000004100 */
[----:B------:R-:W-:-:S05]  /*9960*/  FSEL R197, R197, RZ, P2 ;  /* 0x000000ffc5c57208 */ /* 0x000fca0001000000 */
[----:B------:R-:W-:-:S04]  /*9970*/  FMUL.FTZ R197, R197, UR23 ;  /* 0x00000017c5c57c20 */ /* 0x000fc80008410000 */
[----:B------:R-:W-:-:S04]  /*9980*/  FMUL.FTZ R197, R197, UR22 ;  /* 0x00000016c5c57c20 */ /* 0x000fc80008410000 */
[----:B------:R-:W-:-:S07]  /*9990*/  FMUL.FTZ R198, R198, R197 ;  /* 0x000000c5c6c67220 */ /* 0x000fce0000410000 */
.L_x_10982:
[----:B------:R-:W-:Y:S05]  /*99a0*/  BSYNC.RECONVERGENT B0 ;  /* 0x0000000000007941 */ /* 0x000fea0003800200 */
.L_x_10981:
        /* <DEDUP_REMOVED lines=14> */
.L_x_10984:
[----:B------:R-:W-:Y:S05]  /*9a90*/  BSYNC.RECONVERGENT B0 ;  /* 0x0000000000007941 */ /* 0x000fea0003800200 */
.L_x_10983:
[----:B------:R-:W-:-:S04]  /*9aa0*/  F2FP.F16.F32.PACK_AB R197, RZ, R197 ;  /* 0x000000c5ffc5723e */ /* 0x000fc800000000ff */
[----:B------:R-:W-:-:S07]  /*9ab0*/  PRMT R183, R183, 0x5410, R197 ;  /* 0x00005410b7b77816 */ /* 0x000fce00000000c5 */
.L_x_10902:
[----:B0-----:R-:W0:Y:S01]  /*9ac0*/  @P0 LDC.64 R198, c[0x0][0x478] ;  /* 0x00011e00ffc60b82 */ /* 0x001e220000000a00 */
[----:B------:R-:W-:Y:S01]  /*9ad0*/  PLOP3.LUT P1, PT, PT, PT, UP3, 0x80, 0x8 ;  /* 0x000000000008781c */ /* 0x000fe20003f2f038 */
[----:B------:R-:W1:Y:S01]  /*9ae0*/  @UP3 LDCU.64 UR10, c[0x0][0x468] ;  /* 0x00008d00ff0a37ac */ /* 0x000e620008000a00 */
[----:B------:R-:W-:Y:S02]  /*9af0*/  @P0 IADD3 R197, PT, PT, R217, 0x80, RZ ;  /* 0x00000080d9c50810 */ /* 0x000fe40007ffe0ff */
[----:B------:R-:W-:-:S03]  /*9b00*/  MOV R214, 0x10 ;  /* 0x0000001000d67802 */ /* 0x000fc60000000f00 */
[----:B0-----:R-:W-:-:S06]  /*9b10*/  @P0 IMAD.WIDE.U32 R198, R197, 0x20, R198 ;  /* 0x00000020c5c60825 */ /* 0x001fcc00078e00c6 */
[----:B------:R-:W-:Y:S01]  /*9b20*/  @P1 IADD3 R197, PT, PT, R196, 0x80, RZ ;  /* 0x00000080c4c51810 */ /* 0x000fe20007ffe0ff */
        /* <DEDUP_REMOVED lines=9> */
.L_x_10985:
[----:B------:R-:W-:Y:S05]  /*9bc0*/  BRA.U !UP0, `(.L_x_10986) ;  /* 0x0000001508407547 */ /* 0x000fea000b800000 */
[----:B------:R-:W-:Y:S05]  /*9bd0*/  @!P0 BRA `(.L_x_10987) ;  /* 0x0000000800d48947 */ /* 0x000fea0003800000 */
[----:B------:R-:W-:Y:S02]  /*9be0*/  PLOP3.LUT P1, PT, PT, PT, UP2, 0x80, 0x8 ;  /* 0x000000000008781c */ /* 0x000fe40003f2f028 */
[----:B------:R-:W-:Y:S02]  /*9bf0*/  MOV R184, UR31 ;  /* 0x0000001f00b87c02 */ /* 0x000fe40008000f00 */
[----:B0-----:R-:W-:Y:S02]  /*9c00*/  MOV R198, R29 ;  /* 0x0000001d00c67202 */ /* 0x001fe40000000f00 */
[----:B------:R-:W-:Y:S02]  /*9c10*/  MOV R187, UR31 ;  /* 0x0000001f00bb7c02 */ /* 0x000fe40008000f00 */
[----:B------:R-:W-:Y:S02]  /*9c20*/  MOV R197, R30 ;  /* 0x0000001e00c57202 */ /* 0x000fe40000000f00 */
[----:B------:R-:W-:-:S03]  /*9c30*/  MOV R199, R28 ;  /* 0x0000001c00c77202 */ /* 0x000fc60000000f00 */
[----:B------:R-:W-:-:S04]  /*9c40*/  @P1 FFMA.FTZ R185, R227, R184, UR32 ;  /* 0x00000020e3b91e23 */ /* 0x000fc800080100b8 */
[----:B------:R-:W-:-:S04]  /*9c50*/  @P1 FADD.FTZ R184, R226, -R185 ;  /* 0x800000b9e2b81221 */ /* 0x000fc80000010000 */
[----:B------:R-:W-:Y:S01]  /*9c60*/  @P1 FFMA.FTZ R198, R184, UR30, R29 ;  /* 0x0000001eb8c61c23 */ /* 0x000fe2000801001d */
[----:B------:R-:W-:-:S05]  /*9c70*/  MOV R184, UR31 ;  /* 0x0000001f00b87c02 */ /* 0x000fca0008000f00 */
[----:B------:R-:W-:Y:S01]  /*9c80*/  @P1 FFMA.FTZ R185, R225, R184, UR32 ;  /* 0x00000020e1b91e23 */ /* 0x000fe200080100b8 */
[----:B------:R-:W-:-:S03]  /*9c90*/  @P1 FFMA.FTZ R184, R222, R187, UR32 ;  /* 0x00000020deb81e23 */ /* 0x000fc600080100bb */
[----:B------:R-:W-:-:S04]  /*9ca0*/  @P1 FADD.FTZ R185, R224, -R185 ;  /* 0x800000b9e0b91221 */ /* 0x000fc80000010000 */
[----:B------:R-:W-:Y:S01]  /*9cb0*/  @P1 FFMA.FTZ R197, R185, UR30, R30 ;  /* 0x0000001eb9c51c23 */ /* 0x000fe2000801001e */
[----:B------:R-:W-:-:S04]  /*9cc0*/  @P1 FADD.FTZ R185, R195, -R184 ;  /* 0x800000b8c3b91221 */ /* 0x000fc80000010000 */
[----:B------:R-:W-:Y:S01]  /*9cd0*/  @P1 FFMA.FTZ R199, R185, UR30, R28 ;  /* 0x0000001eb9c71c23 */ /* 0x000fe2000801001c */
[----:B------:R-:W-:Y:S06]  /*9ce0*/  BRA.U !UP3, `(.L_x_10988) ;  /* 0x000000010b407547 */ /* 0x000fec000b800000 */
[----:B------:R-:W-:-:S13]  /*9cf0*/  LOP3.LUT P2, RZ, R212, 0xff, RZ, 0xc0, !PT ;  /* 0x000000ffd4ff7812 */ /* 0x000fda000784c0ff */
[----:B------:R-:W0:Y:S01]  /*9d00*/  @P2 LDC.64 R186, c[0x0][0x408] ;  /* 0x00010200ffba2b82 */ /* 0x000e220000000a00 */
[----:B-----5:R-:W-:-:S07]  /*9d10*/  @P2 HADD2.F32 R189, -RZ, R176.H0_H0 ;  /* 0x200000b0ffbd2230 */ /* 0x020fce0000004100 */
        /* <DEDUP_REMOVED lines=13> */
.L_x_10988:
[----:B------:R-:W-:Y:S05]  /*9df0*/  BRA.U !UP3, `(.L_x_10989) ;  /* 0x000000010b407547 */ /* 0x000fea000b800000 */
[----:B------:R-:W-:-:S13]  /*9e00*/  LOP3.LUT P2, RZ, R212, 0xff00, RZ, 0xc0, !PT ;  /* 0x0000ff00d4ff7812 */ /* 0x000fda000784c0ff */
[----:B------:R-:W0:Y:S01]  /*9e10*/  @P2 LDC.64 R186, c[0x0][0x408] ;  /* 0x00010200ffba2b82 */ /* 0x000e220000000a00 */
[----:B-----5:R-:W-:-:S07]  /*9e20*/  @P2 HADD2.F32 R188, -RZ, R176.H1_H1 ;  /* 0x300000b0ffbc2230 */ /* 0x020fce0000004100 */
        /* <DEDUP_REMOVED lines=13> */
.L_x_10989:
[----:B------:R-:W-:Y:S05]  /*9f00*/  BRA.U !UP3, `(.L_x_10990) ;  /* 0x000000010b407547 */ /* 0x000fea000b800000 */
        /* <DEDUP_REMOVED lines=16> */
.L_x_10990:
        /* <DEDUP_REMOVED lines=22> */
.L_x_10991:
        /* <DEDUP_REMOVED lines=22> */
.L_x_10992:
        /* <DEDUP_REMOVED lines=11> */
[----:B-----5:R-:W-:-:S05]  /*a380*/  @P2 HADD2.F32 R185, -RZ, R178.H1_H1 ;  /* 0x300000b2ffb92230 */ /* 0x020fca0000004100 */
        /* <DEDUP_REMOVED lines=10> */
.L_x_10993:
        /* <DEDUP_REMOVED lines=11> */
[----:B-----5:R-:W-:-:S05]  /*a4e0*/  @P2 HADD2.F32 R185, -RZ, R179.H0_H0 ;  /* 0x200000b3ffb92230 */ /* 0x020fca0000004100 */
        /* <DEDUP_REMOVED lines=10> */
.L_x_10994:
[----:B------:R-:W-:Y:S02]  /*a590*/  MOV R184, UR31 ;  /* 0x0000001f00b87c02 */ /* 0x000fe40008000f00 */
[----:B------:R-:W-:Y:S02]  /*a5a0*/  MOV R214, R27 ;  /* 0x0000001b00d67202 */ /* 0x000fe40000000f00 */
[----:B------:R-:W-:Y:S01]  /*a5b0*/  MOV R189, R186 ;  /* 0x000000ba00bd7202 */ /* 0x000fe20000000f00 */
[----:B------:R-:W-:Y:S01]  /*a5c0*/  @P1 FFMA.FTZ R185, R239, R184, UR32 ;  /* 0x00000020efb91e23 */ /* 0x000fe200080100b8 */
[----:B------:R-:W-:Y:S02]  /*a5d0*/  MOV R187, R191 ;  /* 0x000000bf00bb7202 */ /* 0x000fe40000000f00 */
[----:B------:R-:W-:Y:S01]  /*a5e0*/  MOV R186, R197 ;  /* 0x000000c500ba7202 */ /* 0x000fe20000000f00 */
[----:B------:R-:W-:Y:S01]  /*a5f0*/  @P1 FADD.FTZ R184, R238, -R185 ;  /* 0x800000b9eeb81221 */ /* 0x000fe20000010000 */
[----:B------:R-:W-:-:S03]  /*a600*/  MOV R185, R198 ;  /* 0x000000c600b97202 */ /* 0x000fc60000000f00 */
        /* <DEDUP_REMOVED lines=9> */
[----:B-----5:R-:W-:Y:S02]  /*a6a0*/  @P1 HADD2.F32 R197, -RZ, R179.H1_H1 ;  /* 0x300000b3ffc51230 */ /* 0x020fe40000004100 */
[----:B------:R-:W-:-:S03]  /*a6b0*/  @P1 HADD2.F32 R199, -RZ, R59.H1_H1 ;  /* 0x3000003bffc71230 */ /* 0x000fc60000004100 */
[----:B------:R-:W-:Y:S01]  /*a6c0*/  @P1 FMUL.FTZ R198, R197, R212 ;  /* 0x000000d4c5c61220 */ /* 0x000fe20000410000 */
[----:B------:R-:W-:Y:S01]  /*a6d0*/  MOV R197, RZ ;  /* 0x000000ff00c57202 */ /* 0x000fe20000000f00 */
[----:B------:R-:W-:Y:S02]  /*a6e0*/  @P1 FMUL.FTZ R197, R212, R199 ;  /* 0x000000c7d4c51220 */ /* 0x000fe40000410000 */
[----:B------:R-:W-:-:S03]  /*a6f0*/  FADD.FTZ R123, R123, R198 ;  /* 0x000000c67b7b7221 */ /* 0x000fc60000010000 */
[----:B------:R-:W-:-:S04]  /*a700*/  F2FP.F16.F32.PACK_AB R197, RZ, R197 ;  /* 0x000000c5ffc5723e */ /* 0x000fc800000000ff */
[----:B------:R-:W-:Y:S01]  /*a710*/  PRMT R183, R183, 0x5410, R197 ;  /* 0x00005410b7b77816 */ /* 0x000fe200000000c5 */
[----:B------:R-:W-:Y:S06]  /*a720*/  BRA `(.L_x_10995) ;  /* 0x0000002c003c7947 */ /* 0x000fec0003800000 */
.L_x_10987:
[----:B------:R-:W-:Y:S05]  /*a730*/  BRA.U !UP3, `(.L_x_10996) ;  /* 0x000000010b487547 */ /* 0x000fea000b800000 */
[----:B------:R-:W-:Y:S02]  /*a740*/  PLOP3.LUT P2, PT, PT, PT, UP2, 0x80, 0x8 ;  /* 0x000000000008781c */ /* 0x000fe40003f4f028 */
[----:B------:R-:W-:Y:S02]  /*a750*/  MOV R197, UR31 ;  /* 0x0000001f00c57c02 */ /* 0x000fe40008000f00 */
[----:B------:R-:W-:-:S09]  /*a760*/  LOP3.LUT P1, RZ, R212, 0xff, RZ, 0xc0, !PT ;  /* 0x000000ffd4ff7812 */ /* 0x000fd2000782c0ff */
[----:B0-----:R-:W-:Y:S01]  /*a770*/  @P2 FFMA.FTZ R198, R222, R197, UR32 ;  /* 0x00000020dec62e23 */ /* 0x001fe200080100c5 */
[----:B------:R-:W-:-:S03]  /*a780*/  MOV R197, R28 ;  /* 0x0000001c00c57202 */ /* 0x000fc60000000f00 */
[----:B------:R-:W-:-:S04]  /*a790*/  @P2 FADD.FTZ R199, R195, -R198 ;  /* 0x800000c6c3c72221 */ /* 0x000fc80000010000 */
[----:B------:R-:W-:Y:S01]  /*a7a0*/  @P2 FFMA.FTZ R197, R199, UR30, R28 ;  /* 0x0000001ec7c52c23 */ /* 0x000fe2000801001c */
[----:B-----5:R-:W-:-:S03]  /*a7b0*/  @P1 HADD2.F32 R199, -RZ, R176.H0_H0 ;  /* 0x200000b0ffc71230 */ /* 0x020fc60000004100 */
[----:B------:R-:W-:-:S04]  /*a7c0*/  FMUL.FTZ R197, R197, UR23 ;  /* 0x00000017c5c57c20 */ /* 0x000fc80008410000 */
[----:B------:R-:W-:Y:S01]  /*a7d0*/  FMUL.FTZ R198, R197, UR22 ;  /* 0x00000016c5c67c20 */ /* 0x000fe20008410000 */
[----:B------:R-:W-:-:S03]  /*a7e0*/  HFMA2 R197, -RZ, RZ, 0, 0 ;  /* 0x00000000ffc57431 */ /* 0x000fc600000001ff */
[----:B------:R-:W-:Y:S01]  /*a7f0*/  @P1 FMUL.FTZ R197, R199, R198 ;  /* 0x000000c6c7c51220 */ /* 0x000fe20000410000 */
[----:B------:R-:W-:-:S03]  /*a800*/  @P1 HADD2.F32 R199, -RZ, R56.H0_H0 ;  /* 0x20000038ffc71230 */ /* 0x000fc60000004100 */
[----:B------:R-:W-:Y:S01]  /*a810*/  FADD.FTZ R124, R124, R197 ;  /* 0x000000c57c7c7221 */ /* 0x000fe20000010000 */
[----:B------:R-:W-:Y:S01]  /*a820*/  MOV R197, RZ ;  /* 0x000000ff00c57202 */ /* 0x000fe20000000f00 */
[----:B------:R-:W-:-:S05]  /*a830*/  @P1 FMUL.FTZ R197, R199, R198 ;  /* 0x000000c6c7c51220 */ /* 0x000fca0000410000 */
[----:B------:R-:W-:-:S04]  /*a840*/  F2FP.F16.F32.PACK_AB R197, RZ, R197 ;  /* 0x000000c5ffc5723e */ /* 0x000fc800000000ff */
[----:B------:R-:W-:-:S07]  /*a850*/  PRMT R180, R197, 0x7610, R180 ;  /* 0x00007610c5b47816 */ /* 0x000fce00000000b4 */
.L_x_10996:
[----:B------:R-:W-:Y:S05]  /*a860*/  BRA.U !UP3, `(.L_x_10997) ;  /* 0x000000010b487547 */ /* 0x000fea000b800000 */
[----:B------:R-:W-:Y:S02]  /*a870*/  PLOP3.LUT P2, PT, PT, PT, UP2, 0x80, 0x8 ;  /* 0x000000000008781c */ /* 0x000fe40003f4f028 */
[----:B0-----:R-:W-:Y:S02]  /*a880*/  MOV R198, UR31 ;  /* 0x0000001f00c67c02 */ /* 0x001fe40008000f00 */
[----:B------:R-:W-:-:S09]  /*a890*/  LOP3.LUT P1, RZ, R212, 0xff00, RZ, 0xc0, !PT ;  /* 0x0000ff00d4ff7812 */ /* 0x000fd2000782c0ff */
[----:B------:R-:W-:-:S04]  /*a8a0*/  @P2 FFMA.FTZ R197, R227, R198, UR32 ;  /* 0x00000020e3c52e23 */ /* 0x000fc800080100c6 */
[----:B------:R-:W-:Y:S01]  /*a8b0*/  @P2 FADD.FTZ R198, R226, -R197 ;  /* 0x800000c5e2c62221 */ /* 0x000fe20000010000 */
[----:B------:R-:W-:Y:S01]  /*a8c0*/  MOV R197, R29 ;  /* 0x0000001d00c57202 */ /* 0x000fe20000000f00 */
[----:B-----5:R-:W-:Y:S02]  /*a8d0*/  @P1 HADD2.F32 R214, -RZ, R176.H1_H1 ;  /* 0x300000b0ffd61230 */ /* 0x020fe40000004100 */
[----:B------:R-:W-:Y:S01]  /*a8e0*/  @P2 FFMA.FTZ R197, R198, UR30, R29 ;  /* 0x0000001ec6c52c23 */ /* 0x000fe2000801001d */
[----:B------:R-:W-:-:S03]  /*a8f0*/  HFMA2 R198, -RZ, RZ, 0, 0 ;  /* 0x00000000ffc67431 */ /* 0x000fc600000001ff */
        /* <DEDUP_REMOVED lines=8> */
[----:B------:R-:W-:-:S07]  /*a980*/  PRMT R180, R180, 0x5410, R197 ;  /* 0x00005410b4b47816 */ /* 0x000fce00000000c5 */
.L_x_10997:
        /* <DEDUP_REMOVED lines=19> */
.L_x_10998:
        /* <DEDUP_REMOVED lines=19> */
.L_x_10999:
        /* <DEDUP_REMOVED lines=19> */
.L_x_11000:
        /* <DEDUP_REMOVED lines=19> */
.L_x_11001:
        /* <DEDUP_REMOVED lines=19> */
.L_x_11002:
[----:B------:R-:W-:Y:S05]  /*af80*/  BRA.U !UP3, `(.L_x_10995) ;  /* 0x000000250b247547 */ /* 0x000fea000b800000 */
[----:B------:R-:W-:Y:S02]  /*af90*/  PLOP3.LUT P2, PT, PT, PT, UP2, 0x80, 0x8 ;  /* 0x000000000008781c */ /* 0x000fe40003f4f028 */
[----:B0-----:R-:W-:Y:S02]  /*afa0*/  MOV R198, UR31 ;  /* 0x0000001f00c67c02 */ /* 0x001fe40008000f00 */
[----:B------:R-:W-:-:S04]  /*afb0*/  ISETP.GE.U32.AND P1, PT, R212, RZ, PT ;  /* 0x000000ffd400720c */ /* 0x000fc80003f26070 */
[----:B------:R-:W-:-:S05]  /*afc0*/  ISETP.GE.U32.AND.EX P1, PT, R213, 0x1000000, PT, P1 ;  /* 0x01000000d500780c */ /* 0x000fca0003f26110 */
[----:B------:R-:W-:-:S04]  /*afd0*/  @P2 FFMA.FTZ R197, R239, R198, UR32 ;  /* 0x00000020efc52e23 */ /* 0x000fc800080100c6 */
[----:B------:R-:W-:Y:S01]  /*afe0*/  @P2 FADD.FTZ R198, R238, -R197 ;  /* 0x800000c5eec62221 */ /* 0x000fe20000010000 */
[----:B------:R-:W-:-:S03]  /*aff0*/  MOV R197, R27 ;  /* 0x0000001b00c57202 */ /* 0x000fc60000000f00 */
[----:B------:R-:W-:Y:S01]  /*b000*/  @P2 FFMA.FTZ R197, R198, UR30, R27 ;  /* 0x0000001ec6c52c23 */ /* 0x000fe2000801001b */
[----:B-----5:R-:W-:Y:S02]  /*b010*/  @P1 HADD2.F32 R212, -RZ, R179.H1_H1 ;  /* 0x300000b3ffd41230 */ /* 0x020fe40000004100 */
[----:B------:R-:W-:Y:S02]  /*b020*/  HFMA2 R198, -RZ, RZ, 0, 0 ;  /* 0x00000000ffc67431 */ /* 0x000fe400000001ff */
[----:B------:R-:W-:-:S04]  /*b030*/  FMUL.FTZ R197, R197, UR23 ;  /* 0x00000017c5c57c20 */ /* 0x000fc80008410000 */
[----:B------:R-:W-:Y:S01]  /*b040*/  FMUL.FTZ R199, R197, UR22 ;  /* 0x00000016c5c77c20 */ /* 0x000fe20008410000 */
[----:B------:R-:W-:-:S03]  /*b050*/  MOV R197, RZ ;  /* 0x000000ff00c57202 */ /* 0x000fc60000000f00 */
[----:B------:R-:W-:Y:S01]  /*b060*/  @P1 FMUL.FTZ R198, R212, R199 ;  /* 0x000000c7d4c61220 */ /* 0x000fe20000410000 */
[----:B------:R-:W-:-:S03]  /*b070*/  @P1 HADD2.F32 R212, -RZ, R59.H1_H1 ;  /* 0x3000003bffd41230 */ /* 0x000fc60000004100 */
[----:B------:R-:W-:Y:S02]  /*b080*/  FADD.FTZ R123, R123, R198 ;  /* 0x000000c67b7b7221 */ /* 0x000fe40000010000 */
[----:B------:R-:W-:-:S05]  /*b090*/  @P1 FMUL.FTZ R197, R212, R199 ;  /* 0x000000c7d4c51220 */ /* 0x000fca0000410000 */
[----:B------:R-:W-:-:S04]  /*b0a0*/  F2FP.F16.F32.PACK_AB R197, RZ, R197 ;  /* 0x000000c5ffc5723e */ /* 0x000fc800000000ff */
[----:B------:R-:W-:Y:S01]  /*b0b0*/  PRMT R183, R183, 0x5410, R197 ;  /* 0x00005410b7b77816 */ /* 0x000fe200000000c5 */
[----:B------:R-:W-:Y:S06]  /*b0c0*/  BRA `(.L_x_10995) ;  /* 0x0000002000d47947 */ /* 0x000fec0003800000 */
.L_x_10986:
        /* <DEDUP_REMOVED lines=16> */
.L_x_11006:
[----:B------:R-:W-:Y:S05]  /*b1d0*/  BSYNC.RECONVERGENT B0 ;  /* 0x0000000000007941 */ /* 0x000fea0003800200 */
.L_x_11005:
        /* <DEDUP_REMOVED lines=14> */
.L_x_11008:
[----:B------:R-:W-:Y:S05]  /*b2c0*/  BSYNC.RECONVERGENT B0 ;  /* 0x0000000000007941 */ /* 0x000fea0003800200 */
.L_x_11007:
[----:B------:R-:W-:Y:S02]  /*b2d0*/  F2FP.F16.F32.PACK_AB R184, RZ, R124 ;  /* 0x0000007cffb8723e */ /* 0x000fe400000000ff */
[----:B------:R-:W-:Y:S02]  /*b2e0*/  MOV R124, R185 ;  /* 0x000000b9007c7202 */ /* 0x000fe40000000f00 */
[----:B0-----:R-:W-:-:S07]  /*b2f0*/  PRMT R180, R184, 0x7610, R180 ;  /* 0x00007610b8b47816 */ /* 0x001fce00000000b4 */
.L_x_11004:
        /* <DEDUP_REMOVED lines=15> */
.L_x_11011:
[----:B------:R-:W-:Y:S05]  /*b3f0*/  BSYNC.RECONVERGENT B0 ;  /* 0x0000000000007941 */ /* 0x000fea0003800200 */
.L_x_11010:
        /* <DEDUP_REMOVED lines=14> */
.L_x_11013:
[----:B------:R-:W-:Y:S05]  /*b4e0*/  BSYNC.RECONVERGENT B0 ;  /* 0x0000000000007941 */ /* 0x000fea0003800200 */
.L_x_11012:
[----:B------:R-:W-:Y:S02]  /*b4f0*/  F2FP.F16.F32.PACK_AB R184, RZ, R125 ;  /* 0x0000007dffb8723e */ /* 0x000fe400000000ff */
[----:B------:R-:W-:Y:S02]  /*b500*/  MOV R125, R185 ;  /* 0x000000b9007d7202 */ /* 0x000fe40000000f00 */
[----:B0-----:R-:W-:-:S07]  /*b510*/  PRMT R180, R180, 0x5410, R184 ;  /* 0x00005410b4b47816 */ /* 0x001fce00000000b8 */
.L_x_11009:
        /* <DEDUP_REMOVED lines=15> */
.L_x_11016:
[----:B------:R-:W-:Y:S05]  /*b610*/  BSYNC.RECONVERGENT B0 ;  /* 0x0000000000007941 */ /* 0x000fea0003800200 */
.L_x_11015:
        /* <DEDUP_REMOVED lines=14> */
.L_x_11018:
[----:B------:R-:W-:Y:S05]  /*b700*/  BSYNC.RECONVERGENT B0 ;  /* 0x0000000000007941 */ /* 0x000fea0003800200 */
.L_x_11017:
[----:B------:R-:W-:Y:S02]  /*b710*/  F2FP.F16.F32.PACK_AB R184, RZ, R126 ;  /* 0x0000007effb8723e */ /* 0x000fe400000000ff */
[----:B------:R-:W-:Y:S02]  /*b720*/  MOV R126, R185 ;  /* 0x000000b9007e7202 */ /* 0x000fe40000000f00 */
[----:B0-----:R-:W-:-:S07]  /*b730*/  PRMT R181, R184, 0x7610, R181 ;  /* 0x00007610b8b57816 */ /* 0x001fce00000000b5 */
.L_x_11014:
        /* <DEDUP_REMOVED lines=15> */
.L_x_11021:
[----:B------:R-:W-:Y:S05]  /*b830*/  BSYNC.RECONVERGENT B0 ;  /* 0x0000000000007941 */ /* 0x000fea0003800200 */
.L_x_11020:
        /* <DEDUP_REMOVED lines=14> */
.L_x_11023:
[----:B------:R-:W-:Y:S05]  /*b920*/  BSYNC.RECONVERGENT B0 ;  /* 0x0000000000007941 */ /* 0x000fea0003800200 */
.L_x_11022:
[----:B------:R-:W-:Y:S02]  /*b930*/  F2FP.F16.F32.PACK_AB R184, RZ, R127 ;  /* 0x0000007fffb8723e */ /* 0x000fe400000000ff */
[----:B------:R-:W-:Y:S02]  /*b940*/  MOV R127, R185 ;  /* 0x000000b9007f7202 */ /* 0x000fe40000000f00 */
[----:B0-----:R-:W-:-:S07]  /*b950*/  PRMT R181, R181, 0x5410, R184 ;  /* 0x00005410b5b57816 */ /* 0x001fce00000000b8 */
.L_x_11019:
        /* <DEDUP_REMOVED lines=15> */
.L_x_11026:
[----:B------:R-:W-:Y:S05]  /*ba50*/  BSYNC.RECONVERGENT B0 ;  /* 0x0000000000007941 */ /* 0x000fea0003800200 */
.L_x_11025:
        /* <DEDUP_REMOVED lines=14> */
.L_x_11028:
[----:B------:R-:W-:Y:S05]  /*bb40*/  BSYNC.RECONVERGENT B0 ;  /* 0x0000000000007941 */ /* 0x000fea0003800200 */
.L_x_11027:
[----:B------:R-:W-:Y:S02]  /*bb50*/  F2FP.F16.F32.PACK_AB R184, RZ, R120 ;  /* 0x00000078ffb8723e */ /* 0x000fe400000000ff */
[----:B------:R-:W-:Y:S02]  /*bb60*/  MOV R120, R185 ;  /* 0x000000b900787202 */ /* 0x000fe40000000f00 */
[----:B0-----:R-:W-:-:S07]  /*bb70*/  PRMT R182, R184, 0x7610, R182 ;  /* 0x00007610b8b67816 */ /* 0x001fce00000000b6 */
.L_x_11024:
        /* <DEDUP_REMOVED lines=15> */
.L_x_11031:
[----:B------:R-:W-:Y:S05]  /*bc70*/  BSYNC.RECONVERGENT B0 ;  /* 0x0000000000007941 */ /* 0x000fea0003800200 */
.L_x_11030:
        /* <DEDUP_REMOVED lines=14> */
.L_x_11033:
[----:B------:R-:W-:Y:S05]  /*bd60*/  BSYNC.RECONVERGENT B0 ;  /* 0x0000000000007941 */ /* 0x000fea0003800200 */
.L_x_11032:
[----:B------:R-:W-:Y:S02]  /*bd70*/  F2FP.F16.F32.PACK_AB R184, RZ, R121 ;  /* 0x00000079ffb8723e */ /* 0x000fe400000000ff */
[----:B------:R-:W-:Y:S02]  /*bd80*/  MOV R121, R185 ;  /* 0x000000b900797202 */ /* 0x000fe40000000f00 */
[----:B0-----:R-:W-:-:S07]  /*bd90*/  PRMT R182, R182, 0x5410, R184 ;  /* 0x00005410b6b67816 */ /* 0x001fce00000000b8 */
.L_x_11029:
        /* <DEDUP_REMOVED lines=15> */
.L_x_11036:
[----:B------:R-:W-:Y:S05]  /*be90*/  BSYNC.RECONVERGENT B0 ;  /* 0x0000000000007941 */ /* 0x000fea0003800200 */
.L_x_11035:
        /* <DEDUP_REMOVED lines=14> */
.L_x_11038:
[----:B------:R-:W-:Y:S05]  /*bf80*/  BSYNC.RECONVERGENT B0 ;  /* 0x0000000000007941 */ /* 0x000fea0003800200 */
.L_x_11037:
[----:B------:R-:W-:Y:S02]  /*bf90*/  F2FP.F16.F32.PACK_AB R184, RZ, R122 ;  /* 0x0000007affb8723e */ /* 0x000fe400000000ff */
[----:B------:R-:W-:Y:S02]  /*bfa0*/  MOV R122, R185 ;  /* 0x000000b9007a7202 */ /* 0x000fe40000000f00 */
[----:B0-----:R-:W-:-:S07]  /*bfb0*/  PRMT R183, R184, 0x7610, R183 ;  /* 0x00007610b8b77816 */ /* 0x001fce00000000b7 */
.L_x_11034:
[----:B------:R-:W-:Y:S02]  /*bfc0*/  MOV R188, UR31 ;  /* 0x0000001f00bc7c02 */ /* 0x000fe40008000f00 */
[----:B------:R-:W-:Y:S02]  /*bfd0*/  MOV R186, UR31 ;  /* 0x0000001f00ba7c02 */ /* 0x000fe40008000f00 */
[----:B------:R-:W-:Y:S01]  /*bfe0*/  MOV R191, UR31 ;  /* 0x0000001f00bf7c02 */ /* 0x000fe20008000f00 */
[----:B------:R-:W-:Y:S01]  /*bff0*/  FFMA.FTZ R197, R229, R188, UR32 ;  /* 0x00000020e5c57e23 */ /* 0x000fe200080100bc */
[----:B------:R-:W-:Y:S01]  /*c000*/  MOV R184, UR31 ;  /* 0x0000001f00b87c02 */ /* 0x000fe20008000f00 */
[----:B------:R-:W-:Y:S01]  /*c010*/  FFMA.FTZ R215, R227, R186, UR32 ;  /* 0x00000020e3d77e23 */ /* 0x000fe200080100ba */
[----:B------:R-:W-:Y:S01]  /*c020*/  MOV R190, UR31 ;  /* 0x0000001f00be7c02 */ /* 0x000fe20008000f00 */
[----:B0-----:R-:W-:Y:S01]  /*c030*/  FFMA.FTZ R198, R222, R191, UR32 ;  /* 0x00000020dec67e23 */ /* 0x001fe200080100bf */
[----:B------:R-:W-:Y:S01]  /*c040*/  FFMA.FTZ R191, R239, R188, UR32 ;  /* 0x00000020efbf7e23 */ /* 0x000fe200080100bc */
[----:B------:R-:W-:Y:S01]  /*c050*/  FADD.FTZ R188, R228, -R197 ;  /* 0x800000c5e4bc7221 */ /* 0x000fe20000010000 */
        /* <DEDUP_REMOVED lines=33> */
[----:B------:R-:W-:-:S13]  /*c270*/  ISETP.GE.U32.AND.EX P1, PT, R213, 0x1000000, PT, P1 ;  /* 0x01000000d500780c */ /* 0x000fda0003f26110 */
        /* <DEDUP_REMOVED lines=17> */
.L_x_11003:
        /* <DEDUP_REMOVED lines=15> */
.L_x_11041:
[----:B------:R-:W-:Y:S05]  /*c480*/  BSYNC.RECONVERGENT B0 ;  /* 0x0000000000007941 */ /* 0x000fea0003800200 */
.L_x_11040:
        /* <DEDUP_REMOVED lines=14> */
.L_x_11043:
[----:B------:R-:W-:Y:S05]  /*c570*/  BSYNC.RECONVERGENT B0 ;  /* 0x0000000000007941 */ /* 0x000fea0003800200 */
.L_x_11042:
[----:B------:R-:W-:-:S04]  /*c580*/  F2FP.F16.F32.PACK_AB R197, RZ, R197 ;  /* 0x000000c5ffc5723e */ /* 0x000fc800000000ff */
[----:B0-----:R-:W-:-:S07]  /*c590*/  PRMT R180, R197, 0x7610, R180 ;  /* 0x00007610c5b47816 */ /* 0x001fce00000000b4 */
.L_x_11039:
[----:B------:R-:W-:Y:S05]  /*c5a0*/  BRA.U !UP3, `(.L_x_11044) ;  /* 0x000000010b807547 */ /* 0x000fea000b800000 */
[----:B------:R-:W-:Y:S01]  /*c5b0*/  LOP3.LUT P1, RZ, R212, 0xff00, RZ, 0xc0, !PT ;  /* 0x0000ff00d4ff7812 */ /* 0x000fe2000782c0ff */
[----:B------:R-:W-:Y:S01]  /*c5c0*/  BSSY.RECONVERGENT B0, `(.L_x_11045) ;  /* 0x000000d000007945 */ /* 0x000fe20003800200 */
[----:B0-----:R-:W-:-:S11]  /*c5d0*/  HFMA2 R198, -RZ, RZ, 0, 0 ;  /* 0x00000000ffc67431 */ /* 0x001fd600000001ff */
        /* <DEDUP_REMOVED lines=11> */
.L_x_11046:
[----:B------:R-:W-:Y:S05]  /*c690*/  BSYNC.RECONVERGENT B0 ;  /* 0x0000000000007941 */ /* 0x000fea0003800200 */
.L_x_11045:
        /* <DEDUP_REMOVED lines=14> */
.L_x_11048:
[----:B------:R-:W-:Y:S05]  /*c780*/  BSYNC.RECONVERGENT B0 ;  /* 0x0000000000007941 */ /* 0x000fea0003800200 */
.L_x_11047:
[----:B------:R-:W-:-:S04]  /*c790*/  F2FP.F16.F32.PACK_AB R197, RZ, R197 ;  /* 0x000000c5ffc5723e */ /* 0x000fc800000000ff */
[----:B------:R-:W-:-:S07]  /*c7a0*/  PRMT R180, R180, 0x5410, R197 ;  /* 0x00005410b4b47816 */ /* 0x000fce00000000c5 */
.L_x_11044:
        /* <DEDUP_REMOVED lines=15> */
.L_x_11051:
[----:B------:R-:W-:Y:S05]  /*c8a0*/  BSYNC.RECONVERGENT B0 ;  /* 0x0000000000007941 */ /* 0x000fea0003800200 */
.L_x_11050:
        /* <DEDUP_REMOVED lines=14> */
.L_x_11053:
[----:B------:R-:W-:Y:S05]  /*c990*/  BSYNC.RECONVERGENT B0 ;  /* 0x0000000000007941 */ /* 0x000fea0003800200 */
.L_x_11052:
[----:B------:R-:W-:-:S04]  /*c9a0*/  F2FP.F16.F32.PACK_AB R197, RZ, R197 ;  /* 0x000000c5ffc5723e */ /* 0x000fc800000000ff */
[----:B0-----:R-:W-:-:S07]  /*c9b0*/  PRMT R181, R197, 0x7610, R181 ;  /* 0x00007610c5b57816 */ /* 0x001fce00000000b5 */
.L_x_11049:
        /* <DEDUP_REMOVED lines=15> */
.L_x_11056:
[----:B------:R-:W-:Y:S05]  /*cab0*/  BSYNC.RECONVERGENT B0 ;  /* 0x0000000000007941 */ /* 0x000fea0003800200 */
.L_x_11055:
        /* <DEDUP_REMOVED lines=14> */
.L_x_11058:
[----:B------:R-:W-:Y:S05]  /*cba0*/  BSYNC.RECONVERGENT B0 ;  /* 0x0000000000007941 */ /* 0x000fea0003800200 */
.L_x_11057:
[----:B------:R-:W-:-:S04]  /*cbb0*/  F2FP.F16.F32.PACK_AB R197, RZ, R197 ;  /* 0x000000c5ffc5723e */ /* 0x000fc800000000ff */
[----:B------:R-:W-:-:S07]  /*cbc0*/  PRMT R181, R181, 0x5410, R197 ;  /* 0x00005410b5b57816 */ /* 0x000fce00000000c5 */
.L_x_11054:
        /* <DEDUP_REMOVED lines=15> */
.L_x_11061:
[----:B------:R-:W-:Y:S05]  /*ccc0*/  BSYNC.RECONVERGENT B0 ;  /* 0x0000000000007941 */ /* 0x000fea0003800200 */
.L_x_11060:
        /* <DEDUP_REMOVED lines=14> */
.L_x_11063:
[----:B------:R-:W-:Y:S05]  /*cdb0*/  BSYNC.RECONVERGENT B0 ;  /* 0x0000000000007941 */ /* 0x000fea0003800200 */
.L_x_11062:
[----:B------:R-:W-:-:S04]  /*cdc0*/  F2FP.F16.F32.PACK_AB R197, RZ, R197 ;  /* 0x000000c5ffc5723e */ /* 0x000fc800000000ff */
[----:B0-----:R-:W-:-:S07]  /*cdd0*/  PRMT R182, R197, 0x7610, R182 ;  /* 0x00007610c5b67816 */ /* 0x001fce00000000b6 */
.L_x_11059:
        /* <DEDUP_REMOVED lines=15> */
.L_x_11066:
[----:B------:R-:W-:Y:S05]  /*ced0*/  BSYNC.RECONVERGENT B0 ;  /* 0x0000000000007941 */ /* 0x000fea0003800200 */
.L_x_11065:
        /* <DEDUP_REMOVED lines=14> */
.L_x_11068:
[----:B------:R-:W-:Y:S05]  /*cfc0*/  BSYNC.RECONVERGENT B0 ;  /* 0x0000000000007941 */ /* 0x000fea0003800200 */
.L_x_11067:
[----:B------:R-:W-:-:S04]  /*cfd0*/  F2FP.F16.F32.PACK_AB R197, RZ, R197 ;  /* 0x000000c5ffc5723e */ /* 0x000fc800000000ff */
[----:B------:R-:W-:-:S07]  /*cfe0*/  PRMT R182, R182, 0x5410, R197 ;  /* 0x00005410b6b67816 */ /* 0x000fce00000000c5 */
.L_x_11064:
        /* <DEDUP_REMOVED lines=15> */
.L_x_11071:
[----:B------:R-:W-:Y:S05]  /*d0e0*/  BSYNC.RECONVERGENT B0 ;  /* 0x0000000000007941 */ /* 0x000fea0003800200 */
.L_x_11070:
        /* <DEDUP_REMOVED lines=14> */
.L_x_11073:
[----:B------:R-:W-:Y:S05]  /*d1d0*/  BSYNC.RECONVERGENT B0 ;  /* 0x0000000000007941 */ /* 0x000fea0003800200 */
.L_x_11072:
[----:B------:R-:W-:-:S04]  /*d1e0*/  F2FP.F16.F32.PACK_AB R197, RZ, R197 ;  /* 0x000000c5ffc5723e */ /* 0x000fc800000000ff */
[----:B0-----:R-:W-:-:S07]  /*d1f0*/  PRMT R183, R197, 0x7610, R183 ;  /* 0x00007610c5b77816 */ /* 0x001fce00000000b7 */
.L_x_11069:
        /* <DEDUP_REMOVED lines=16> */
.L_x_11075:
[----:B------:R-:W-:Y:S05]  /*d300*/  BSYNC.RECONVERGENT B0 ;  /* 0x0000000000007941 */ /* 0x000fea0003800200 */
.L_x_11074:
        /* <DEDUP_REMOVED lines=14> */
.L_x_11077:
[----:B------:R-:W-:Y:S05]  /*d3f0*/  BSYNC.RECONVERGENT B0 ;  /* 0x0000000000007941 */ /* 0x000fea0003800200 */
.L_x_11076:
[----:B------:R-:W-:-:S04]  /*d400*/  F2FP.F16.F32.PACK_AB R197, RZ, R197 ;  /* 0x000000c5ffc5723e */ /* 0x000fc800000000ff */
[----:B------:R-:W-:-:S07]  /*d410*/  PRMT R183, R183, 0x5410, R197 ;  /* 0x00005410b7b77816 */ /* 0x000fce00000000c5 */
.L_x_10995:
        /* <DEDUP_REMOVED lines=10> */
[----:B------:R0:W-:Y:S02]  /*d4c0*/  @P1 STG.E.128 desc[UR20][R198.64], R180 ;  /* 0x000000b4c6001986 */ /* 0x0001e4000c101d14 */
[----:B0-----:R-:W-:Y:S01]  /*d4d0*/  IADD3 R199, PT, PT, R196, 0x180, RZ ;  /* 0x00000180c4c77810 */ /* 0x001fe20007ffe0ff */
[----:B------:R-:W-:Y:S06]  /*d4e0*/  BRA.U !UP3, `(.L_x_11078) ;  /* 0x000000010b0c7547 */ /* 0x000fec000b800000 */
[----:B-----5:R-:W0:Y:S02]  /*d4f0*/  LDC.64 R176, c[0x0][0x390] ;  /* 0x0000e400ffb07b82 */ /* 0x020e240000000a00 */
[----:B0-----:R-:W-:-:S06]  /*d500*/  IMAD.WIDE.U32 R176, R199, 0x10, R176 ;  /* 0x00000010c7b07825 */ /* 0x001fcc00078e00b0 */
[----:B------:R-:W5:Y:S02]  /*d510*/  LDG.E.128 R176, desc[UR20][R176.64] ;  /* 0x00000014b0b07981 */ /* 0x000f64000c1e1d00 */
.L_x_11078:
[----:B------:R-:W-:Y:S05]  /*d520*/  BRA.U !UP0, `(.L_x_11079) ;  /* 0x0000001508247547 */ /* 0x000fea000b800000 */
[----:B------:R-:W-:Y:S05]  /*d530*/  @!P0 BRA `(.L_x_11080) ;  /* 0x0000000800cc8947 */ /* 0x000fea0003800000 */
[----:B------:R-:W-:Y:S02]  /*d540*/  PLOP3.LUT P1, PT, PT, PT, UP2, 0x80, 0x8 ;  /* 0x000000000008781c */ /* 0x000fe40003f2f028 */
[----:B------:R-:W-:Y:S02]  /*d550*/  MOV R185, UR31 ;  /* 0x0000001f00b97c02 */ /* 0x000fe40008000f00 */
[----:B------:R-:W-:Y:S02]  /*d560*/  MOV R197, R21 ;  /* 0x0000001500c57202 */ /* 0x000fe40000000f00 */
[----:B------:R-:W-:Y:S02]  /*d570*/  MOV R191, R23 ;  /* 0x0000001700bf7202 */ /* 0x000fe40000000f00 */
[----:B------:R-:W-:Y:S02]  /*d580*/  MOV R186, UR31 ;  /* 0x0000001f00ba7c02 */ /* 0x000fe40008000f00 */
[----:B------:R-:W-:-:S02]  /*d590*/  MOV R196, R22 ;  /* 0x0000001600c47202 */ /* 0x000fc40000000f00 */
[----:B------:R-:W-:Y:S01]  /*d5a0*/  MOV R188, R16 ;  /* 0x0000001000bc7202 */ /* 0x000fe20000000f00 */
[-C--:B------:R-:W-:Y:S01]  /*d5b0*/  @P1 FFMA.FTZ R184, R242, R185.reuse, UR32 ;  /* 0x00000020f2b81e23 */ /* 0x080fe200080100b9 */
[----:B------:R-:W-:Y:S01]  /*d5c0*/  @P1 FFMA.FTZ R185, R240, R185, UR32 ;  /* 0x00000020f0b91e23 */ /* 0x000fe200080100b9 */
[----:B------:R-:W-:Y:S02]  /*d5d0*/  MOV R198, R20 ;  /* 0x0000001400c67202 */ /* 0x000fe40000000f00 */
[----:B------:R-:W-:Y:S01]  /*d5e0*/  @P1 FADD.FTZ R184, R241, -R184 ;  /* 0x800000b8f1b81221 */ /* 0x000fe20000010000 */
[----:B------:R-:W-:-:S03]  /*d5f0*/  @P1 FADD.FTZ R185, R200, -R185 ;  /* 0x800000b9c8b91221 */ /* 0x000fc60000010000 */
[----:B------:R-:W-:Y:S01]  /*d600*/  @P1 FFMA.FTZ R197, R184, UR30, R21 ;  /* 0x0000001eb8c51c23 */ /* 0x000fe20008010015 */
[----:B------:R-:W-:Y:S01]  /*d610*/  MOV R184, UR31 ;  /* 0x0000001f00b87c02 */ /* 0x000fe20008000f00 */
[----:B------:R-:W-:Y:S01]  /*d620*/  @P1 FFMA.FTZ R196, R185, UR30, R22 ;  /* 0x0000001eb9c41c23 */ /* 0x000fe20008010016 */
[----:B------:R-:W-:-:S03]  /*d630*/  @P1 FFMA.FTZ R185, R237, R186, UR32 ;  /* 0x00000020edb91e23 */ /* 0x000fc600080100ba */
[----:B------:R-:W-:Y:S01]  /*d640*/  @P1 FFMA.FTZ R187, R245, R184, UR32 ;  /* 0x00000020f5bb1e23 */ /* 0x000fe200080100b8 */
[----:B------:R-:W-:-:S03]  /*d650*/  @P1 FADD.FTZ R185, R236, -R185 ;  /* 0x800000b9ecb91221 */ /* 0x000fc60000010000 */
[----:B------:R-:W-:Y:S01]  /*d660*/  @P1 FADD.FTZ R184, R244, -R187 ;  /* 0x800000bbf4b81221 */ /* 0x000fe20000010000 */
[----:B------:R-:W-:-:S03]  /*d670*/  @P1 FFMA.FTZ R198, R185, UR30, R20 ;  /* 0x0000001eb9c61c23 */ /* 0x000fc60008010014 */
[----:B------:R-:W-:Y:S01]  /*d680*/  @P1 FFMA.FTZ R191, R184, UR30, R23 ;  /* 0x0000001eb8bf1c23 */ /* 0x000fe20008010017 */
[----:B------:R-:W-:-:S05]  /*d690*/  MOV R184, UR31 ;  /* 0x0000001f00b87c02 */ /* 0x000fca0008000f00 */
        /* <DEDUP_REMOVED lines=20> */
.L_x_11081:
        /* <DEDUP_REMOVED lines=17> */
.L_x_11082:
        /* <DEDUP_REMOVED lines=17> */
.L_x_11083:
        /* <DEDUP_REMOVED lines=17> */
.L_x_11084:
        /* <DEDUP_REMOVED lines=17> */
.L_x_11085:
        /* <DEDUP_REMOVED lines=22> */
.L_x_11086:
        /* <DEDUP_REMOVED lines=22> */
.L_x_11087:
[----:B------:R-:W-:Y:S02]  /*dee0*/  MOV R185, UR31 ;  /* 0x0000001f00b97c02 */ /* 0x000fe40008000f00 */
[----:B------:R-:W-:Y:S02]  /*def0*/  MOV R212, R19 ;  /* 0x0000001300d47202 */ /* 0x000fe40000000f00 */
[----:B------:R-:W-:Y:S01]  /*df00*/  MOV R187, R191 ;  /* 0x000000bf00bb7202 */ /* 0x000fe20000000f00 */
[----:B------:R-:W-:Y:S01]  /*df10*/  @P1 FFMA.FTZ R184, R252, R185, UR32 ;  /* 0x00000020fcb81e23 */ /* 0x000fe200080100b9 */
[----:B------:R-:W-:Y:S02]  /*df20*/  MOV R186, R196 ;  /* 0x000000c400ba7202 */ /* 0x000fe40000000f00 */
[----:B------:R-:W-:Y:S01]  /*df30*/  MOV R185, R197 ;  /* 0x000000c500b97202 */ /* 0x000fe20000000f00 */
[----:B------:R-:W-:-:S04]  /*df40*/  @P1 FADD.FTZ R184, R203, -R184 ;  /* 0x800000b8cbb81221 */ /* 0x000fc80000010000 */
        /* <DEDUP_REMOVED lines=9> */
[----:B------:R-:W-:Y:S02]  /*dfe0*/  @P1 HADD2.F32 R196, -RZ, R63.H1_H1 ;  /* 0x3000003fffc41230 */ /* 0x000fe40000004100 */
[----:B-----5:R-:W-:-:S03]  /*dff0*/  @P1 HADD2.F32 R198, -RZ, R179.H1_H1 ;  /* 0x300000b3ffc61230 */ /* 0x020fc60000004100 */
[----:B------:R-:W-:Y:S01]  /*e000*/  @P1 FMUL.FTZ R197, R211, R196 ;  /* 0x000000c4d3c51220 */ /* 0x000fe20000410000 */
[----:B------:R-:W-:Y:S01]  /*e010*/  MOV R196, RZ ;  /* 0x000000ff00c47202 */ /* 0x000fe20000000f00 */
[----:B------:R-:W-:-:S03]  /*e020*/  @P1 FMUL.FTZ R196, R198, R211 ;  /* 0x000000d3c6c41220 */ /* 0x000fc60000410000 */
[----:B------:R-:W-:Y:S01]  /*e030*/  F2FP.F16.F32.PACK_AB R197, RZ, R197 ;  /* 0x000000c5ffc5723e */ /* 0x000fe200000000ff */
[----:B------:R-:W-:-:S03]  /*e040*/  FADD.FTZ R115, R115, R196 ;  /* 0x000000c473737221 */ /* 0x000fc60000010000 */
[----:B------:R-:W-:Y:S01]  /*e050*/  PRMT R183, R183, 0x5410, R197 ;  /* 0x00005410b7b77816 */ /* 0x000fe200000000c5 */
[----:B------:R-:W-:Y:S06]  /*e060*/  BRA `(.L_x_11088) ;  /* 0x0000002800d07947 */ /* 0x000fec0003800000 */
.L_x_11080:
[----:B------:R-:W-:Y:S05]  /*e070*/  BRA.U !UP3, `(.L_x_11089) ;  /* 0x000000010b447547 */ /* 0x000fea000b800000 */
[----:B------:R-:W-:Y:S02]  /*e080*/  PLOP3.LUT P2, PT, PT, PT, UP2, 0x80, 0x8 ;  /* 0x000000000008781c */ /* 0x000fe40003f4f028 */
[----:B------:R-:W-:Y:S02]  /*e090*/  MOV R196, UR31 ;  /* 0x0000001f00c47c02 */ /* 0x000fe40008000f00 */
[----:B------:R-:W-:-:S09]  /*e0a0*/  LOP3.LUT P1, RZ, R210, 0xff, RZ, 0xc0, !PT ;  /* 0x000000ffd2ff7812 */ /* 0x000fd2000782c0ff */
[----:B------:R-:W-:Y:S01]  /*e0b0*/  @P2 FFMA.FTZ R197, R237, R196, UR32 ;  /* 0x00000020edc52e23 */ /* 0x000fe200080100c4 */
[----:B------:R-:W-:-:S03]  /*e0c0*/  MOV R196, R20 ;  /* 0x0000001400c47202 */ /* 0x000fc60000000f00 */
[----:B------:R-:W-:Y:S01]  /*e0d0*/  @P2 FADD.FTZ R197, R236, -R197 ;  /* 0x800000c5ecc52221 */ /* 0x000fe20000010000 */
[----:B-----5:R-:W-:-:S03]  /*e0e0*/  @P1 HADD2.F32 R213, -RZ, R176.H0_H0 ;  /* 0x200000b0ffd51230 */ /* 0x020fc60000004100 */
[----:B------:R-:W-:-:S04]  /*e0f0*/  @P2 FFMA.FTZ R196, R197, UR30, R20 ;  /* 0x0000001ec5c42c23 */ /* 0x000fc80008010014 */
[----:B------:R-:W-:-:S04]  /*e100*/  FMUL.FTZ R196, R196, UR23 ;  /* 0x00000017c4c47c20 */ /* 0x000fc80008410000 */
[----:B------:R-:W-:Y:S01]  /*e110*/  FMUL.FTZ R198, R196, UR22 ;  /* 0x00000016c4c67c20 */ /* 0x000fe20008410000 */
[----:B------:R-:W-:-:S03]  /*e120*/  CS2R R196, SRZ ;  /* 0x0000000000c47805 */ /* 0x000fc6000001ff00 */
[----:B------:R-:W-:Y:S01]  /*e130*/  @P1 FMUL.FTZ R197, R213, R198 ;  /* 0x000000c6d5c51220 */ /* 0x000fe20000410000 */
[----:B------:R-:W-:-:S03]  /*e140*/  @P1 HADD2.F32 R213, -RZ, R60.H0_H0 ;  /* 0x2000003cffd51230 */ /* 0x000fc60000004100 */
[----:B------:R-:W-:Y:S02]  /*e150*/  FADD.FTZ R116, R116, R197 ;  /* 0x000000c574747221 */ /* 0x000fe40000010000 */
[----:B------:R-:W-:-:S05]  /*e160*/  @P1 FMUL.FTZ R196, R213, R198 ;  /* 0x000000c6d5c41220 */ /* 0x000fca0000410000 */
[----:B------:R-:W-:-:S04]  /*e170*/  F2FP.F16.F32.PACK_AB R196, RZ, R196 ;  /* 0x000000c4ffc4723e */ /* 0x000fc800000000ff */
[----:B------:R-:W-:-:S07]  /*e180*/  PRMT R180, R196, 0x7610, R180 ;  /* 0x00007610c4b47816 */ /* 0x000fce00000000b4 */
.L_x_11089:
[----:B------:R-:W-:Y:S05]  /*e190*/  BRA.U !UP3, `(.L_x_11090) ;  /* 0x000000010b487547 */ /* 0x000fea000b800000 */
[----:B------:R-:W-:Y:S02]  /*e1a0*/  PLOP3.LUT P2, PT, PT, PT, UP2, 0x80, 0x8 ;  /* 0x000000000008781c */ /* 0x000fe40003f4f028 */
[----:B------:R-:W-:Y:S02]  /*e1b0*/  MOV R197, UR31 ;  /* 0x0000001f00c57c02 */ /* 0x000fe40008000f00 */
[----:B------:R-:W-:-:S09]  /*e1c0*/  LOP3.LUT P1, RZ, R210, 0xff00, RZ, 0xc0, !PT ;  /* 0x0000ff00d2ff7812 */ /* 0x000fd2000782c0ff */
[----:B------:R-:W-:-:S04]  /*e1d0*/  @P2 FFMA.FTZ R196, R242, R197, UR32 ;  /* 0x00000020f2c42e23 */ /* 0x000fc800080100c5 */
[----:B------:R-:W-:Y:S01]  /*e1e0*/  @P2 FADD.FTZ R198, R241, -R196 ;  /* 0x800000c4f1c62221 */ /* 0x000fe20000010000 */
[----:B------:R-:W-:Y:S01]  /*e1f0*/  MOV R196, R21 ;  /* 0x0000001500c47202 */ /* 0x000fe20000000f00 */
[----:B-----5:R-:W-:Y:S02]  /*e200*/  @P1 HADD2.F32 R197, -RZ, R176.H1_H1 ;  /* 0x300000b0ffc51230 */ /* 0x020fe40000004100 */
[----:B------:R-:W-:Y:S01]  /*e210*/  @P2 FFMA.FTZ R196, R198, UR30, R21 ;  /* 0x0000001ec6c42c23 */ /* 0x000fe20008010015 */
[----:B------:R-:W-:-:S03]  /*e220*/  @P1 HADD2.F32 R213, -RZ, R60.H1_H1 ;  /* 0x3000003cffd51230 */ /* 0x000fc60000004100 */
[----:B------:R-:W-:-:S04]  /*e230*/  FMUL.FTZ R196, R196, UR23 ;  /* 0x00000017c4c47c20 */ /* 0x000fc80008410000 */
[----:B------:R-:W-:Y:S01]  /*e240*/  FMUL.FTZ R198, R196, UR22 ;  /* 0x00000016c4c67c20 */ /* 0x000fe20008410000 */
[----:B------:R-:W-:-:S03]  /*e250*/  HFMA2 R196, -RZ, RZ, 0, 0 ;  /* 0x00000000ffc47431 */ /* 0x000fc600000001ff */
[-C--:B------:R-:W-:Y:S01]  /*e260*/  @P1 FMUL.FTZ R196, R197, R198.reuse ;  /* 0x000000c6c5c41220 */ /* 0x080fe20000410000 */
[----:B------:R-:W-:Y:S01]  /*e270*/  MOV R197, RZ ;  /* 0x000000ff00c57202 */ /* 0x000fe20000000f00 */
[----:B------:R-:W-:Y:S02]  /*e280*/  @P1 FMUL.FTZ R197, R213, R198 ;  /* 0x000000c6d5c51220 */ /* 0x000fe40000410000 */
[----:B------:R-:W-:-:S03]  /*e290*/  FADD.FTZ R117, R117, R196 ;  /* 0x000000c475757221 */ /* 0x000fc60000010000 */
[----:B------:R-:W-:-:S04]  /*e2a0*/  F2FP.F16.F32.PACK_AB R197, RZ, R197 ;  /* 0x000000c5ffc5723e */ /* 0x000fc800000000ff */
[----:B------:R-:W-:-:S07]  /*e2b0*/  PRMT R180, R180, 0x5410, R197 ;  /* 0x00005410b4b47816 */ /* 0x000fce00000000c5 */
.L_x_11090:
[----:B------:R-:W-:Y:S05]  /*e2c0*/  BRA.U !UP3, `(.L_x_11091) ;  /* 0x000000010b447547 */ /* 0x000fea000b800000 */
[----:B------:R-:W-:Y:S02]  /*e2d0*/  PLOP3.LUT P2, PT, PT, PT, UP2, 0x80, 0x8 ;  /* 0x000000000008781c */ /* 0x000fe40003f4f028 */
[----:B------:R-:W-:Y:S02]  /*e2e0*/  MOV R197, UR31 ;  /* 0x0000001f00c57c02 */ /* 0x000fe40008000f00 */
[----:B------:R-:W-:Y:S02]  /*e2f0*/  LOP3.LUT P1, RZ, R210, 0xff0000, RZ, 0xc0, !PT ;  /* 0x00ff0000d2ff7812 */ /* 0x000fe4000782c0ff */
[----:B------:R-:W-:-:S07]  /*e300*/  MOV R196, R22 ;  /* 0x0000001600c47202 */ /* 0x000fce0000000f00 */
[----:B------:R-:W-:-:S04]  /*e310*/  @P2 FFMA.FTZ R197, R240, R197, UR32 ;  /* 0x00000020f0c52e23 */ /* 0x000fc800080100c5 */
        /* <DEDUP_REMOVED lines=12> */
.L_x_11091:
[----:B------:R-:W-:Y:S05]  /*e3e0*/  BRA.U !UP3, `(.L_x_11092) ;  /* 0x000000010b487547 */ /* 0x000fea000b800000 */
[----:B------:R-:W-:Y:S02]  /*e3f0*/  PLOP3.LUT P2, PT, PT, PT, UP2, 0x80, 0x8 ;  /* 0x000000000008781c */ /* 0x000fe40003f4f028 */
[----:B------:R-:W-:Y:S02]  /*e400*/  MOV R196, UR31 ;  /* 0x0000001f00c47c02 */ /* 0x000fe40008000f00 */
[----:B------:R-:W-:-:S09]  /*e410*/  LOP3.LUT P1, RZ, R210, 0xff000000, RZ, 0xc0, !PT ;  /* 0xff000000d2ff7812 */ /* 0x000fd2000782c0ff */
[----:B------:R-:W-:Y:S01]  /*e420*/  @P2 FFMA.FTZ R197, R245, R196, UR32 ;  /* 0x00000020f5c52e23 */ /* 0x000fe200080100c4 */
[----:B------:R-:W-:-:S03]  /*e430*/  MOV R196, R23 ;  /* 0x0000001700c47202 */ /* 0x000fc60000000f00 */
[----:B------:R-:W-:Y:S01]  /*e440*/  @P2 FADD.FTZ R198, R244, -R197 ;  /* 0x800000c5f4c62221 */ /* 0x000fe20000010000 */
[----:B-----5:R-:W-:Y:S02]  /*e450*/  @P1 HADD2.F32 R197, -RZ, R177.H1_H1 ;  /* 0x300000b1ffc51230 */ /* 0x020fe40000004100 */
[----:B------:R-:W-:Y:S02]  /*e460*/  @P1 HADD2.F32 R213, -RZ, R61.H1_H1 ;  /* 0x3000003dffd51230 */ /* 0x000fe40000004100 */
[----:B------:R-:W-:-:S04]  /*e470*/  @P2 FFMA.FTZ R196, R198, UR30, R23 ;  /* 0x0000001ec6c42c23 */ /* 0x000fc80008010017 */
        /* <DEDUP_REMOVED lines=9> */
.L_x_11092:
[----:B------:R-:W-:Y:S05]  /*e510*/  BRA.U !UP3, `(.L_x_11093) ;  /* 0x000000010b447547 */ /* 0x000fea000b800000 */
[----:B------:R-:W-:Y:S02]  /*e520*/  PLOP3.LUT P2, PT, PT, PT, UP2, 0x80, 0x8 ;  /* 0x000000000008781c */ /* 0x000fe40003f4f028 */
[----:B------:R-:W-:Y:S02]  /*e530*/  MOV R196, UR31 ;  /* 0x0000001f00c47c02 */ /* 0x000fe40008000f00 */
[----:B------:R-:W-:-:S09]  /*e540*/  LOP3.LUT P1, RZ, R211, 0xff, RZ, 0xc0, !PT ;  /* 0x000000ffd3ff7812 */ /* 0x000fd2000782c0ff */
[----:B------:R-:W-:-:S04]  /*e550*/  @P2 FFMA.FTZ R196, R243, R196, UR32 ;  /* 0x00000020f3c42e23 */ /* 0x000fc800080100c4 */
[----:B------:R-:W-:Y:S01]  /*e560*/  @P2 FADD.FTZ R197, R201, -R196 ;  /* 0x800000c4c9c52221 */ /* 0x000fe20000010000 */
[----:B------:R-:W-:Y:S01]  /*e570*/  MOV R196, R16 ;  /* 0x0000001000c47202 */ /* 0x000fe20000000f00 */
[----:B-----5:R-:W-:Y:S02]  /*e580*/  @P1 HADD2.F32 R213, -RZ, R178.H0_H0 ;  /* 0x200000b2ffd51230 */ /* 0x020fe40000004100 */
        /* <DEDUP_REMOVED lines=10> */
.L_x_11093:
[----:B------:R-:W-:Y:S05]  /*e630*/  BRA.U !UP3, `(.L_x_11094) ;  /* 0x000000010b487547 */ /* 0x000fea000b800000 */
[----:B------:R-:W-:Y:S02]  /*e640*/  PLOP3.LUT P2, PT, PT, PT, UP2, 0x80, 0x8 ;  /* 0x000000000008781c */ /* 0x000fe40003f4f028 */
[----:B------:R-:W-:Y:S02]  /*e650*/  MOV R197, UR31 ;  /* 0x0000001f00c57c02 */ /* 0x000fe40008000f00 */
[----:B------:R-:W-:Y:S02]  /*e660*/  LOP3.LUT P1, RZ, R211, 0xff00, RZ, 0xc0, !PT ;  /* 0x0000ff00d3ff7812 */ /* 0x000fe4000782c0ff */
[----:B------:R-:W-:-:S07]  /*e670*/  MOV R196, R17 ;  /* 0x0000001100c47202 */ /* 0x000fce0000000f00 */
[----:B------:R-:W-:-:S04]  /*e680*/  @P2 FFMA.FTZ R197, R202, R197, UR32 ;  /* 0x00000020cac52e23 */ /* 0x000fc800080100c5 */
        /* <DEDUP_REMOVED lines=13> */
.L_x_11094:
        /* <DEDUP_REMOVED lines=18> */
.L_x_11095:
[----:B------:R-:W-:Y:S05]  /*e880*/  BRA.U !UP3, `(.L_x_11088) ;  /* 0x000000210bc87547 */ /* 0x000fea000b800000 */
[----:B------:R-:W-:Y:S02]  /*e890*/  PLOP3.LUT P2, PT, PT, PT, UP2, 0x80, 0x8 ;  /* 0x000000000008781c */ /* 0x000fe40003f4f028 */
[----:B------:R-:W-:Y:S02]  /*e8a0*/  MOV R197, UR31 ;  /* 0x0000001f00c57c02 */ /* 0x000fe40008000f00 */
[----:B------:R-:W-:-:S04]  /*e8b0*/  ISETP.GE.U32.AND P1, PT, R210, RZ, PT ;  /* 0x000000ffd200720c */ /* 0x000fc80003f26070 */
[----:B------:R-:W-:-:S05]  /*e8c0*/  ISETP.GE.U32.AND.EX P1, PT, R211, 0x1000000, PT, P1 ;  /* 0x01000000d300780c */ /* 0x000fca0003f26110 */
[----:B------:R-:W-:-:S04]  /*e8d0*/  @P2 FFMA.FTZ R196, R252, R197, UR32 ;  /* 0x00000020fcc42e23 */ /* 0x000fc800080100c5 */
[----:B------:R-:W-:Y:S01]  /*e8e0*/  @P2 FADD.FTZ R198, R203, -R196 ;  /* 0x800000c4cbc62221 */ /* 0x000fe20000010000 */
[----:B------:R-:W-:-:S03]  /*e8f0*/  MOV R196, R19 ;  /* 0x0000001300c47202 */ /* 0x000fc60000000f00 */
[----:B------:R-:W-:Y:S01]  /*e900*/  @P2 FFMA.FTZ R196, R198, UR30, R19 ;  /* 0x0000001ec6c42c23 */ /* 0x000fe20008010013 */
[----:B------:R-:W-:-:S03]  /*e910*/  @P1 HADD2.F32 R211, -RZ, R63.H1_H1 ;  /* 0x3000003fffd31230 */ /* 0x000fc60000004100 */
[----:B------:R-:W-:-:S04]  /*e920*/  FMUL.FTZ R196, R196, UR23 ;  /* 0x00000017c4c47c20 */ /* 0x000fc80008410000 */
[----:B------:R-:W-:Y:S01]  /*e930*/  FMUL.FTZ R198, R196, UR22 ;  /* 0x00000016c4c67c20 */ /* 0x000fe20008410000 */
[----:B------:R-:W-:-:S03]  /*e940*/  CS2R R196, SRZ ;  /* 0x0000000000c47805 */ /* 0x000fc6000001ff00 */
[----:B------:R-:W-:Y:S01]  /*e950*/  @P1 FMUL.FTZ R197, R211, R198 ;  /* 0x000000c6d3c51220 */ /* 0x000fe20000410000 */
[----:B-----5:R-:W-:-:S04]  /*e960*/  @P1 HADD2.F32 R211, -RZ, R179.H1_H1 ;  /* 0x300000b3ffd31230 */ /* 0x020fc80000004100 */
[----:B------:R-:W-:Y:S01]  /*e970*/  F2FP.F16.F32.PACK_AB R197, RZ, R197 ;  /* 0x000000c5ffc5723e */ /* 0x000fe200000000ff */
[----:B------:R-:W-:-:S03]  /*e980*/  @P1 FMUL.FTZ R196, R211, R198 ;  /* 0x000000c6d3c41220 */ /* 0x000fc60000410000 */
[----:B------:R-:W-:Y:S01]  /*e990*/  PRMT R183, R183, 0x5410, R197 ;  /* 0x00005410b7b77816 */ /* 0x000fe200000000c5 */
[----:B------:R-:W-:Y:S01]  /*e9a0*/  FADD.FTZ R115, R115, R196 ;  /* 0x000000c473737221 */ /* 0x000fe20000010000 */
[----:B------:R-:W-:Y:S06]  /*e9b0*/  BRA `(.L_x_11088) ;  /* 0x00000020007c7947 */ /* 0x000fec0003800000 */
.L_x_11079:
        /* <DEDUP_REMOVED lines=16> */
.L_x_11099:
[----:B------:R-:W-:Y:S05]  /*eac0*/  BSYNC.RECONVERGENT B0 ;  /* 0x0000000000007941 */ /* 0x000fea0003800200 */
.L_x_11098:
        /* <DEDUP_REMOVED lines=14> */
.L_x_11101:
[----:B------:R-:W-:Y:S05]  /*ebb0*/  BSYNC.RECONVERGENT B0 ;  /* 0x0000000000007941 */ /* 0x000fea0003800200 */
.L_x_11100:
[----:B------:R-:W-:Y:S02]  /*ebc0*/  F2FP.F16.F32.PACK_AB R184, RZ, R116 ;  /* 0x00000074ffb8723e */ /* 0x000fe400000000ff */
[----:B------:R-:W-:Y:S02]  /*ebd0*/  MOV R116, R185 ;  /* 0x000000b900747202 */ /* 0x000fe40000000f00 */
[----:B------:R-:W-:-:S07]  /*ebe0*/  PRMT R180, R184, 0x7610, R180 ;  /* 0x00007610b8b47816 */ /* 0x000fce00000000b4 */
.L_x_11097:
        /* <DEDUP_REMOVED lines=15> */
.L_x_11104:
[----:B------:R-:W-:Y:S05]  /*ece0*/  BSYNC.RECONVERGENT B0 ;  /* 0x0000000000007941 */ /* 0x000fea0003800200 */
.L_x_11103:
        /* <DEDUP_REMOVED lines=14> */
.L_x_11106:
[----:B------:R-:W-:Y:S05]  /*edd0*/  BSYNC.RECONVERGENT B0 ;  /* 0x0000000000007941 */ /* 0x000fea0003800200 */
.L_x_11105:
[----:B------:R-:W-:Y:S02]  /*ede0*/  F2FP.F16.F32.PACK_AB R184, RZ, R117 ;  /* 0x00000075ffb8723e */ /* 0x000fe400000000ff */
[----:B------:R-:W-:Y:S02]  /*edf0*/  MOV R117, R185 ;  /* 0x000000b900757202 */ /* 0x000fe40000000f00 */
[----:B------:R-:W-:-:S07]  /*ee00*/  PRMT R180, R180, 0x5410, R184 ;  /* 0x00005410b4b47816 */ /* 0x000fce00000000b8 */
.L_x_11102:
        /* <DEDUP_REMOVED lines=15> */
.L_x_11109:
[----:B------:R-:W-:Y:S05]  /*ef00*/  BSYNC.RECONVERGENT B0 ;  /* 0x0000000000007941 */ /* 0x000fea0003800200 */
.L_x_11108:
        /* <DEDUP_REMOVED lines=14> */
.L_x_11111:
[----:B------:R-:W-:Y:S05]  /*eff0*/  BSYNC.RECONVERGENT B0 ;  /* 0x0000000000007941 */ /* 0x000fea0003800200 */
.L_x_11110:
[----:B------:R-:W-:Y:S02]  /*f000*/  F2FP.F16.F32.PACK_AB R184, RZ, R118 ;  /* 0x00000076ffb8723e */ /* 0x000fe400000000ff */
[----:B------:R-:W-:Y:S02]  /*f010*/  MOV R118, R185 ;  /* 0x000000b900767202 */ /* 0x000fe40000000f00 */
[----:B------:R-:W-:-:S07]  /*f020*/  PRMT R181, R184, 0x7610, R181 ;  /* 0x00007610b8b57816 */ /* 0x000fce00000000b5 */
.L_x_11107:
        /* <DEDUP_REMOVED lines=15> */
.L_x_11114:
[----:B------:R-:W-:Y:S05]  /*f120*/  BSYNC.RECONVERGENT B0 ;  /* 0x0000000000007941 */ /* 0x000fea0003800200 */
.L_x_11113:
        /* <DEDUP_REMOVED lines=14> */
.L_x_11116:
[----:B------:R-:W-:Y:S05]  /*f210*/  BSYNC.RECONVERGENT B0 ;  /* 0x0000000000007941 */ /* 0x000fea0003800200 */
.L_x_11115:
[----:B------:R-:W-:Y:S02]  /*f220*/  F2FP.F16.F32.PACK_AB R184, RZ, R119 ;  /* 0x00000077ffb8723e */ /* 0x000fe400000000ff */
[----:B------:R-:W-:Y:S02]  /*f230*/  MOV R119, R185 ;  /* 0x000000b900777202 */ /* 0x000fe40000000f00 */
[----:B------:R-:W-:-:S07]  /*f240*/  PRMT R181, R181, 0x5410, R184 ;  /* 0x00005410b5b57816 */ /* 0x000fce00000000b8 */
.L_x_11112:
        /* <DEDUP_REMOVED lines=15> */
.L_x_11119:
[----:B------:R-:W-:Y:S05]  /*f340*/  BSYNC.RECONVERGENT B0 ;  /* 0x0000000000007941 */ /* 0x000fea0003800200 */
.L_x_11118:
        /* <DEDUP_REMOVED lines=14> */
.L_x_11121:
[----:B------:R-:W-:Y:S05]  /*f430*/  BSYNC.RECONVERGENT B0 ;  /* 0x0000000000007941 */ /* 0x000fea0003800200 */
.L_x_11120:
[----:B------:R-:W-:Y:S02]  /*f440*/  F2FP.F16.F32.PACK_AB R184, RZ, R112 ;  /* 0x00000070ffb8723e */ /* 0x000fe400000000ff */
[----:B------:R-:W-:Y:S02]  /*f450*/  MOV R112, R185 ;  /* 0x000000b900707202 */ /* 0x000fe40000000f00 */
[----:B------:R-:W-:-:S07]  /*f460*/  PRMT R182, R184, 0x7610, R182 ;  /* 0x00007610b8b67816 */ /* 0x000fce00000000b6 */
.L_x_11117:
        /* <DEDUP_REMOVED lines=15> */
.L_x_11124:
[----:B------:R-:W-:Y:S05]  /*f560*/  BSYNC.RECONVERGENT B0 ;  /* 0x0000000000007941 */ /* 0x000fea0003800200 */
.L_x_11123:
        /* <DEDUP_REMOVED lines=14> */
.L_x_11126:
[----:B------:R-:W-:Y:S05]  /*f650*/  BSYNC.RECONVERGENT B0 ;  /* 0x0000000000007941 */ /* 0x000fea0003800200 */
.L_x_11125:
[----:B------:R-:W-:Y:S02]  /*f660*/  F2FP.F16.F32.PACK_AB R184, RZ, R113 ;  /* 0x00000071ffb8723e */ /* 0x000fe400000000ff */
[----:B------:R-:W-:Y:S02]  /*f670*/  MOV R113, R185 ;  /* 0x000000b900717202 */ /* 0x000fe40000000f00 */
[----:B------:R-:W-:-:S07]  /*f680*/  PRMT R182, R182, 0x5410, R184 ;  /* 0x00005410b6b67816 */ /* 0x000fce00000000b8 */
.L_x_11122:
        /* <DEDUP_REMOVED lines=15> */
.L_x_11129:
[----:B------:R-:W-:Y:S05]  /*f780*/  BSYNC.RECONVERGENT B0 ;  /* 0x0000000000007941 */ /* 0x000fea0003800200 */
.L_x_11128:
        /* <DEDUP_REMOVED lines=14> */
.L_x_11131:
[----:B------:R-:W-:Y:S05]  /*f870*/  BSYNC.RECONVERGENT B0 ;  /* 0x0000000000007941 */ /* 0x000fea0003800200 */
.L_x_11130:
[----:B------:R-:W-:Y:S02]  /*f880*/  F2FP.F16.F32.PACK_AB R184, RZ, R114 ;  /* 0x00000072ffb8723e */ /* 0x000fe400000000ff */
[----:B------:R-:W-:Y:S02]  /*f890*/  MOV R114, R185 ;  /* 0x000000b900727202 */ /* 0x000fe40000000f00 */
[----:B------:R-:W-:-:S07]  /*f8a0*/  PRMT R183, R184, 0x7610, R183 ;  /* 0x00007610b8b77816 */ /* 0x000fce00000000b7 */
.L_x_11127:
        /* <DEDUP_REMOVED lines=41> */
[----:B------:R-:W-:Y:S01]  /*fb40*/  ISETP.GE.U32.AND P1, PT, R210, RZ, PT ;  /* 0x000000ffd200720c */ /* 0x000fe20003f26070 */
[----:B------:R-:W-:-:S03]  /*fb50*/  FMUL.FTZ R196, R191, UR23 ;  /* 0x00000017bfc47c20 */ /* 0x000fc60008410000 */
[----:B------:R-:W-:Y:S01]  /*fb60*/  ISETP.GE.U32.AND.EX P1, PT, R211, 0x1000000, PT, P1 ;  /* 0x01000000d300780c */ /* 0x000fe20003f26110 */
[----:B------:R-:W-:Y:S01]  /*fb70*/  FMUL.FTZ R198, R196, UR22 ;  /* 0x00000016c4c67c20 */ /* 0x000fe20008410000 */
[----:B------:R-:W-:-:S11]  /*fb80*/  CS2R R196, SRZ ;  /* 0x0000000000c47805 */ /* 0x000fd6000001ff00 */
[----:B------:R-:W-:-:S05]  /*fb90*/  @P1 HADD2.F32 R211, -RZ, R63.H1_H1 ;  /* 0x3000003fffd31230 */ /* 0x000fca0000004100 */
[----:B------:R-:W-:Y:S01]  /*fba0*/  @P1 FMUL.FTZ R197, R211, R198 ;  /* 0x000000c6d3c51220 */ /* 0x000fe20000410000 */
[----:B-----5:R-:W-:-:S04]  /*fbb0*/  @P1 HADD2.F32 R211, -RZ, R179.H1_H1 ;  /* 0x300000b3ffd31230 */ /* 0x020fc80000004100 */
[----:B------:R-:W-:Y:S01]  /*fbc0*/  F2FP.F16.F32.PACK_AB R197, RZ, R197 ;  /* 0x000000c5ffc5723e */ /* 0x000fe200000000ff */
[----:B------:R-:W-:-:S03]  /*fbd0*/  @P1 FMUL.FTZ R196, R211, R198 ;  /* 0x000000c6d3c41220 */ /* 0x000fc60000410000 */
[----:B------:R-:W-:Y:S01]  /*fbe0*/  PRMT R183, R183, 0x5410, R197 ;  /* 0x00005410b7b77816 */ /* 0x000fe200000000c5 */
[----:B------:R-:W-:Y:S01]  /*fbf0*/  FADD.FTZ R115, R115, R196 ;  /* 0x000000c473737221 */ /* 0x000fe20000010000 */
[----:B------:R-:W-:Y:S06]  /*fc00*/  BRA `(.L_x_11088) ;  /* 0x0000000c00e87947 */ /* 0x000fec0003800000 */
.L_x_11096:
        /* <DEDUP_REMOVED lines=15> */
.L_x_11134:
[----:B------:R-:W-:Y:S05]  /*fd00*/  BSYNC.RECONVERGENT B0 ;  /* 0x0000000000007941 */ /* 0x000fea0003800200 */
.L_x_11133:
        /* <DEDUP_REMOVED lines=14> */
.L_x_11136:
[----:B------:R-:W-:Y:S05]  /*fdf0*/  BSYNC.RECONVERGENT B0 ;  /* 0x0000000000007941 */ /* 0x000fea0003800200 */
.L_x_11135:
[----:B------:R-:W-:-:S04]  /*fe00*/  F2FP.F16.F32.PACK_AB R196, RZ, R196 ;  /* 0x000000c4ffc4723e */ /* 0x000fc800000000ff */
[----:B------:R-:W-:-:S07]  /*fe10*/  PRMT R180, R196, 0x7610, R180 ;  /* 0x00007610c4b47816 */ /* 0x000fce00000000b4 */
.L_x_11132:
        /* <DEDUP_REMOVED lines=15> */
.L_x_11139:
[----:B------:R-:W-:Y:S05]  /*ff10*/  BSYNC.RECONVERGENT B0 ;  /* 0x0000000000007941 */ /* 0x000fea0003800200 */
.L_x_11138:
        /* <DEDUP_REMOVED lines=14> */
.L_x_11141:
[----:B------:R-:W-:Y:S05]  /*10000*/  BSYNC.RECONVERGENT B0 ;  /* 0x0000000000007941 */ /* 0x000fea0003800200 */
.L_x_11140:
[----:B------:R-:W-:-:S04]  /*10010*/  F2FP.F16.F32.PACK_AB R196, RZ, R196 ;  /* 0x000000c4ffc4723e */ /* 0x000fc800000000ff */
[----:B------:R-:W-:-:S07]  /*10020*/  PRMT R180, R180, 0x5410, R196 ;  /* 0x00005410b4b47816 */ /* 0x000fce00000000c4 */
.L_x_11137:
        /* <DEDUP_REMOVED lines=15> */
.L_x_11144:
[----:B------:R-:W-:Y:S05]  /*10120*/  BSYNC.RECONVERGENT B0 ;  /* 0x0000000000007941 */ /* 0x000fea0003800200 */
.L_x_11143:
        /* <DEDUP_REMOVED lines=14> */
.L_x_11146:
[----:B------:R-:W-:Y:S05]  /*10210*/  BSYNC.RECONVERGENT B0 ;  /* 0x0000000000007941 */ /* 0x000fea0003800200 */
.L_x_11145:
[----:B------:R-:W-:-:S04]  /*10220*/  F2FP.F16.F32.PACK_AB R196, RZ, R196 ;  /* 0x000000c4ffc4723e */ /* 0x000fc800000000ff */
[----:B------:R-:W-:-:S07]  /*10230*/  PRMT R181, R196, 0x7610, R181 ;  /* 0x00007610c4b57816 */ /* 0x000fce00000000b5 */
.L_x_11142:
        /* <DEDUP_REMOVED lines=15> */
.L_x_11149:
[----:B------:R-:W-:Y:S05]  /*10330*/  BSYNC.RECONVERGENT B0 ;  /* 0x0000000000007941 */ /* 0x000fea0003800200 */
.L_x_11148:
        /* <DEDUP_REMOVED lines=14> */
.L_x_11151:
[----:B------:R-:W-:Y:S05]  /*10420*/  BSYNC.RECONVERGENT B0 ;  /* 0x0000000000007941 */ /* 0x000fea0003800200 */
.L_x_11150:
[----:B------:R-:W-:-:S04]  /*10430*/  F2FP.F16.F32.PACK_AB R196, RZ, R196 ;  /* 0x000000c4ffc4723e */ /* 0x000fc800000000ff */
[----:B------:R-:W-:-:S07]  /*10440*/  PRMT R181, R181, 0x5410, R196 ;  /* 0x00005410b5b57816 */ /* 0x000fce00000000c4 */
.L_x_11147:
        /* <DEDUP_REMOVED lines=15> */
.L_x_11154:
[----:B------:R-:W-:Y:S05]  /*10540*/  BSYNC.RECONVERGENT B0 ;  /* 0x0000000000007941 */ /* 0x000fea0003800200 */
.L_x_11153:
        /* <DEDUP_REMOVED lines=14> */
.L_x_11156:
[----:B------:R-:W-:Y:S05]  /*10630*/  BSYNC.RECONVERGENT B0 ;  /* 0x0000000000007941 */ /* 0x000fea0003800200 */
.L_x_11155:
[----:B------:R-:W-:-:S04]  /*10640*/  F2FP.F16.F32.PACK_AB R196, RZ, R196 ;  /* 0x000000c4ffc4723e */ /* 0x000fc800000000ff */
[----:B------:R-:W-:-:S07]  /*10650*/  PRMT R182, R196, 0x7610, R182 ;  /* 0x00007610c4b67816 */ /* 0x000fce00000000b6 */
.L_x_11152:
[----:B------:R-:W-:Y:S05]  /*10660*/  BRA.U !UP3, `(.L_x_11157) ;  /* 0x000000010b807547 */ /* 0x000fea000b800000 */
[----:B------:R-:W-:Y:S01]  /*10670*/  LOP3.LUT P1, RZ, R211, 0xff00, RZ, 0xc0, !PT ;  /* 0x0000ff00d3ff7812 */ /* 0x000fe2000782c0ff */
[----:B------:R-:W-:Y:S01]  /*10680*/  BSSY.RECONVERGENT B0, `(.L_x_11158) ;  /* 0x000000d000007945 */ /* 0x000fe20003800200 */
[----:B------:R-:W-:-:S11]  /*10690*/  HFMA2 R196, -RZ, RZ, 0, 0 ;  /* 0x00000000ffc47431 */ /* 0x000fd600000001ff */
        /* <DEDUP_REMOVED lines=11> */
.L_x_11159:
[----:B------:R-:W-:Y:S05]  /*10750*/  BSYNC.RECONVERGENT B0 ;  /* 0x0000000000007941 */ /* 0x000fea0003800200 */
.L_x_11158:
        /* <DEDUP_REMOVED lines=14> */
.L_x_11161:
[----:B------:R-:W-:Y:S05]  /*10840*/  BSYNC.RECONVERGENT B0 ;  /* 0x0000000000007941 */ /* 0x000fea0003800200 */
.L_x_11160:
[----:B------:R-:W-:-:S04]  /*10850*/  F2FP.F16.F32.PACK_AB R196, RZ, R196 ;  /* 0x000000c4ffc4723e */ /* 0x000fc800000000ff */
[----:B------:R-:W-:-:S07]  /*10860*/  PRMT R182, R182, 0x5410, R196 ;  /* 0x00005410b6b67816 */ /* 0x000fce00000000c4 */
.L_x_11157:
        /* <DEDUP_REMOVED lines=15> */
.L_x_11164:
[----:B------:R-:W-:Y:S05]  /*10960*/  BSYNC.RECONVERGENT B0 ;  /* 0x0000000000007941 */ /* 0x000fea0003800200 */
.L_x_11163:
        /* <DEDUP_REMOVED lines=14> */
.L_x_11166:
[----:B------:R-:W-:Y:S05]  /*10a50*/  BSYNC.RECONVERGENT B0 ;  /* 0x0000000000007941 */ /* 0x000fea0003800200 */
.L_x_11165:
[----:B------:R-:W-:-:S04]  /*10a60*/  F2FP.F16.F32.PACK_AB R196, RZ, R196 ;  /* 0x000000c4ffc4723e */ /* 0x000fc800000000ff */
[----:B------:R-:W-:-:S07]  /*10a70*/  PRMT R183, R196, 0x7610, R183 ;  /* 0x00007610c4b77816 */ /* 0x000fce00000000b7 */
.L_x_11162:
[----:B------:R-:W-:Y:S05]  /*10a80*/  BRA.U !UP3, `(.L_x_11088) ;  /* 0x000000010b487547 */ /* 0x000fea000b800000 */
[----:B------:R-:W-:Y:S02]  /*10a90*/  MOV R197, UR31 ;  /* 0x0000001f00c57c02 */ /* 0x000fe40008000f00 */
[----:B------:R-:W-:Y:S02]  /*10aa0*/  ISETP.GE.U32.AND P1, PT, R210, RZ, PT ;  /* 0x000000ffd200720c */ /* 0x000fe40003f26070 */
[----:B------:R-:W-:Y:S01]  /*10ab0*/  ISETP.LT.AND P2, PT, RZ, UR29, PT ;  /* 0x0000001dff007c0c */ /* 0x000fe2000bf41270 */
[----:B------:R-:W-:Y:S01]  /*10ac0*/  FFMA.FTZ R196, R252, R197, UR32 ;  /* 0x00000020fcc47e23 */ /* 0x000fe200080100c5 */
[----:B------:R-:W-:-:S03]  /*10ad0*/  ISETP.GE.U32.AND.EX P1, PT, R211, 0x1000000, PT, P1 ;  /* 0x01000000d300780c */ /* 0x000fc60003f26110 */
[----:B------:R-:W-:-:S04]  /*10ae0*/  FADD.FTZ R196, R203, -R196 ;  /* 0x800000c4cbc47221 */ /* 0x000fc80000010000 */
[----:B------:R-:W-:-:S05]  /*10af0*/  FMUL.FTZ R196, R196, UR30 ;  /* 0x0000001ec4c47c20 */ /* 0x000fca0008410000 */
[----:B------:R-:W-:Y:S01]  /*10b00*/  FSEL R196, R196, RZ, P2 ;  /* 0x000000ffc4c47208 */ /* 0x000fe20001000000 */
[----:B------:R-:W-:Y:S02]  /*10b10*/  @P1 HADD2.F32 R213, -RZ, R63.H1_H1 ;  /* 0x3000003fffd51230 */ /* 0x000fe40000004100 */
[----:B-----5:R-:W-:Y:S02]  /*10b20*/  @P1 HADD2.F32 R211, -RZ, R179.H1_H1 ;  /* 0x300000b3ffd31230 */ /* 0x020fe40000004100 */
[----:B------:R-:W-:-:S04]  /*10b30*/  FMUL.FTZ R196, R196, UR23 ;  /* 0x00000017c4c47c20 */ /* 0x000fc80008410000 */
[----:B------:R-:W-:Y:S01]  /*10b40*/  FMUL.FTZ R198, R196, UR22 ;  /* 0x00000016c4c67c20 */ /* 0x000fe20008410000 */
[----:B------:R-:W-:-:S03]  /*10b50*/  CS2R R196, SRZ ;  /* 0x0000000000c47805 */ /* 0x000fc6000001ff00 */
[-C--:B------:R-:W-:Y:S01]  /*10b60*/  @P1 FMUL.FTZ R197, R213, R198.reuse ;  /* 0x000000c6d5c51220 */ /* 0x080fe20000410000 */
[----:B------:R-:W-:-:S04]  /*10b70*/  @P1 FMUL.FTZ R196, R211, R198 ;  /* 0x000000c6d3c41220 */ /* 0x000fc80000410000 */
[----:B------:R-:W-:Y:S01]  /*10b80*/  F2FP.F16.F32.PACK_AB R197, RZ, R197 ;  /* 0x000000c5ffc5723e */ /* 0x000fe200000000ff */
[----:B------:R-:W-:-:S03]  /*10b90*/  FADD.FTZ R115, R115, R196 ;  /* 0x000000c473737221 */ /* 0x000fc60000010000 */
[----:B------:R-:W-:-:S07]  /*10ba0*/  PRMT R183, R183, 0x5410, R197 ;  /* 0x00005410b7b77816 */ /* 0x000fce00000000c5 */
.L_x_11088:
[----:B------:R-:W0:Y:S01]  /*10bb0*/  @P0 LDC.64 R196, c[0x0][0x478] ;  /* 0x00011e00ffc40b82 */ /* 0x000e220000000a00 */
[----:B------:R-:W1:Y:S01]  /*10bc0*/  @UP3 LDCU.64 UR10, c[0x0][0x468] ;  /* 0x00008d00ff0a37ac */ /* 0x000e620008000a00 */
[----:B------:R-:W-:Y:S02]  /*10bd0*/  PLOP3.LUT P1, PT, PT, PT, UP3, 0x80, 0x8 ;  /* 0x000000000008781c */ /* 0x000fe40003f2f038 */
[----:B------:R-:W-:Y:S01]  /*10be0*/  @P0 IADD3 R211, PT, PT, R217, 0x180, RZ ;  /* 0x00000180d9d30810 */ /* 0x000fe20007ffe0ff */
[----:B------:R-:W-:Y:S01]  /*10bf0*/  UIADD3 UR8, UPT, UPT, UR8, UR24, URZ ;  /* 0x0000001808087290 */ /* 0x000fe2000fffe0ff */
[----:B------:R-:W-:Y:S01]  /*10c00*/  MOV R198, 0x10 ;  /* 0x0000001000c67802 */ /* 0x000fe20000000f00 */
[----:B------:R-:W-:Y:S02]  /*10c10*/  UPLOP3.LUT UP1, UPT, UPT, UPT, UP1, 0x40, 0x4 ;  /* 0x000000000004789c */ /* 0x000fe40003f2e810 */
[----:B------:R-:W-:Y:S01]  /*10c20*/  UISETP.GE.AND UP0, UPT, UR8, UR25, UPT ;  /* 0x000000190800728c */ /* 0x000fe2000bf06270 */
[----:B0-----:R-:W-:-:S05]  /*10c30*/  @P0 IMAD.WIDE.U32 R196, R211, 0x20, R196 ;  /* 0x00000020d3c40825 */ /* 0x001fca00078e00c4 */
[----:B------:R-:W-:Y:S04]  /*10c40*/  @P0 STG.E.128 desc[UR20][R196.64], R184 ;  /* 0x000000b8c4000986 */ /* 0x000fe8000c101d14 */
[----:B------:R1:W-:Y:S02]  /*10c50*/  @P0 STG.E.128 desc[UR20][R196.64+0x10], R188 ;  /* 0x000010bcc4000986 */ /* 0x0003e4000c101d14 */
[----:B-1----:R-:W-:-:S05]  /*10c60*/  @P1 IMAD.WIDE.U32 R196, R199, R198, UR10 ;  /* 0x0000000ac7c41e25 */ /* 0x002fca000f8e00c6 */
[----:B------:R1:W-:Y:S01]  /*10c70*/  @P1 STG.E.128 desc[UR20][R196.64], R180 ;  /* 0x000000b4c4001986 */ /* 0x0003e2000c101d14 */
[----:B------:R-:W-:Y:S05]  /*10c80*/  BRA.U !UP0, `(.L_x_11167) ;  /* 0xfffffef908187547 */ /* 0x000fea000b83ffff */
.L_x_10793:
        /* <DEDUP_REMOVED lines=36> */
.L_x_11168:
        /* <DEDUP_REMOVED lines=11> */
.L_x_15717:


//--------------------- .text._ZN10layer_norm13ln_bwd_kernelINS_13Kernel_traitsIf6__halffS2_fjLj4096ELj1ELj1ELj4ELj16ENS_18Kernel_traits_baseILj4096EfS2_fS2_fjLj128EEEEELb0ELb0ELb0ELb0EEEvNS_9BwdParamsE --------------------------
	.section	.text._ZN10layer_norm13ln_bwd_kernelINS_13Kernel_traitsIf6__halffS2_fjLj4096ELj1ELj1ELj4ELj16ENS_18Kernel_traits_baseILj4096EfS2_fS2_fjLj128EEEEELb0ELb0ELb0ELb0EEEvNS_9BwdParamsE,"ax",@progbits
	.align	128
        .global         _ZN10layer_norm13ln_bwd_kernelINS_13Kernel_traitsIf6__halffS2_fjLj4096ELj1ELj1ELj4ELj16ENS_18Kernel_traits_baseILj4096EfS2_fS2_fjLj128EEEEELb0ELb0ELb0ELb0EEEvNS_9BwdParamsE
        .type           _ZN10layer_norm13ln_bwd_kernelINS_13Kernel_traitsIf6__halffS2_fjLj4096ELj1ELj1ELj4ELj16ENS_18Kernel_traits_baseILj4096EfS2_fS2_fjLj128EEEEELb0ELb0ELb0ELb0EEEvNS_9BwdParamsE,@function
        .size           _ZN10layer_norm13ln_bwd_kernelINS_13Kernel_traitsIf6__halffS2_fjLj4096ELj1ELj1ELj4ELj16ENS_18Kernel_traits_baseILj4096EfS2_fS2_fjLj128EEEEELb0ELb0ELb0ELb0EEEvNS_9BwdParamsE,(.L_x_15718 - _ZN10layer_norm13ln_bwd_kernelINS_13Kernel_traitsIf6__halffS2_fjLj4096ELj1ELj1ELj4ELj16ENS_18Kernel_traits_baseILj4096EfS2_fS2_fjLj128EEEEELb0ELb0ELb0ELb0EEEvNS_9BwdParamsE)
        .other          _ZN10layer_norm13ln_bwd_kernelINS_13Kernel_traitsIf6__halffS2_fjLj4096ELj1ELj1ELj4ELj16ENS_18Kernel_traits_baseILj4096EfS2_fS2_fjLj128EEEEELb0ELb0ELb0ELb0EEEvNS_9BwdParamsE,@"STO_CUDA_ENTRY STV_DEFAULT"
_ZN10layer_norm13ln_bwd_kernelINS_13Kernel_traitsIf6__halffS2_fjLj4096ELj1ELj1ELj4ELj16ENS_18Kernel_traits_baseILj4096EfS2_fS2_fjLj128EEEEELb0ELb0ELb0ELb0EEEvNS_9BwdParamsE:
.text._ZN10layer_norm13ln_bwd_kernelINS_13Kernel_traitsIf6__halffS2_fjLj4096ELj1ELj1ELj4ELj16ENS_18Kernel_traits_baseILj4096EfS2_fS2_fjLj128EEEEELb0ELb0ELb0ELb0EEEvNS_9BwdParamsE:
        /* <DEDUP_REMOVED lines=110> */
.L_x_11211:
        /* <DEDUP_REMOVED lines=39> */
[----:B--2---:R-:W-:-:S04]  /*0950*/  FADD.FTZ R164, -R220, R164 ;  /* 0x000000a4dca47221 */ /* 0x004fc80000010100 */
[----:B-----5:R-:W-:Y:S01]  /*0960*/  FMUL.FTZ R219, R185, R164 ;  /* 0x000000a4b9db7220 */ /* 0x020fe20000410000 */
[--C-:B----4-:R-:W-:Y:S02]  /*0970*/  HADD2.F32 R217, -RZ, R168.reuse.H0_H0 ;  /* 0x200000a8ffd97230 */ /* 0x110fe40000004100 */
[C---:B------:R-:W-:Y:S01]  /*0980*/  FADD.FTZ R166, -R220.reuse, R166 ;  /* 0x000000a6dca67221 */ /* 0x040fe20000010100 */
[----:B------:R-:W-:Y:S02]  /*0990*/  HADD2.F32 R168, -RZ, R168.H1_H1 ;  /* 0x300000a8ffa87230 */ /* 0x000fe40000004100 */
[----:B------:R-:W-:Y:S01]  /*09a0*/  FADD.FTZ R216, -R220, R165 ;  /* 0x000000a5dcd87221 */ /* 0x000fe20000010100 */
[----:B------:R-:W-:Y:S01]  /*09b0*/  FADD.FTZ R100, R100, R217 ;  /* 0x000000d964647221 */ /* 0x000fe20000010000 */
[-C--:B------:R-:W-:Y:S01]  /*09c0*/  FFMA.FTZ R68, R219, R217.reuse, R68 ;  /* 0x000000d9db447223 */ /* 0x080fe20000010044 */
[----:B------:R-:W-:Y:S01]  /*09d0*/  FMUL.FTZ R217, R36, R217 ;  /* 0x000000d924d97220 */ /* 0x000fe20000410000 */
[----:B------:R-:W-:-:S02]  /*09e0*/  HADD2.F32 R213, -RZ, R169.H0_H0 ;  /* 0x200000a9ffd57230 */ /* 0x000fc40000004100 */
[C---:B------:R-:W-:Y:S01]  /*09f0*/  FADD.FTZ R212, -R220.reuse, R167 ;  /* 0x000000a7dcd47221 */ /* 0x040fe20000010100 */
[C---:B------:R-:W-:Y:S01]  /*0a00*/  FMUL.FTZ R215, R185.reuse, R166 ;  /* 0x000000a6b9d77220 */ /* 0x040fe20000410000 */
[----:B------:R-:W-:Y:S01]  /*0a10*/  FMUL.FTZ R216, R185, R216 ;  /* 0x000000d8b9d87220 */ /* 0x000fe20000410000 */
[----:B------:R-:W-:Y:S01]  /*0a20*/  FMUL.FTZ R214, R37, R168 ;  /* 0x000000a825d67220 */ /* 0x000fe20000410000 */
[----:B------:R-:W-:Y:S01]  /*0a30*/  FADD.FTZ R165, RZ, R217 ;  /* 0x000000d9ffa57221 */ /* 0x000fe20000010000 */
[----:B------:R-:W-:Y:S01]  /*0a40*/  FFMA.FTZ R167, R219, R217, RZ ;  /* 0x000000d9dba77223 */ /* 0x000fe200000100ff */
[----:B------:R-:W-:Y:S02]  /*0a50*/  HADD2.F32 R210, -RZ, R169.H1_H1 ;  /* 0x300000a9ffd27230 */ /* 0x000fe40000004100 */
[----:B------:R-:W-:Y:S01]  /*0a60*/  FADD.FTZ R172, -R220, R172 ;  /* 0x000000acdcac7221 */ /* 0x000fe20000010100 */
        /* <DEDUP_REMOVED lines=9> */
[----:B------:R-:W-:Y:S01]  /*0b00*/  FMUL.FTZ R211, R185, R172 ;  /* 0x000000acb9d37220 */ /* 0x000fe20000410000 */
[----:B------:R-:W-:Y:S01]  /*0b10*/  FMUL.FTZ R210, R39, R210 ;  /* 0x000000d227d27220 */ /* 0x000fe20000410000 */
[----:B------:R-:W-:Y:S01]  /*0b20*/  FADD.FTZ R165, R164, R213 ;  /* 0x000000d5a4a57221 */ /* 0x000fe20000010000 */
[----:B------:R-:W-:Y:S01]  /*0b30*/  FFMA.FTZ R167, R215, R213, R166 ;  /* 0x000000d5d7a77223 */ /* 0x000fe200000100a6 */
[----:B------:R-:W-:Y:S02]  /*0b40*/  HADD2.F32 R170, -RZ, R170.H1_H1 ;  /* 0x300000aaffaa7230 */ /* 0x000fe40000004100 */
[----:B------:R-:W-:Y:S01]  /*0b50*/  FADD.FTZ R174, -R220, R174 ;  /* 0x000000aedcae7221 */ /* 0x000fe20000010100 */
[----:B------:R-:W-:Y:S01]  /*0b60*/  FADD.FTZ R104, R104, R209 ;  /* 0x000000d168687221 */ /* 0x000fe20000010000 */
[-C--:B------:R-:W-:Y:S01]  /*0b70*/  FFMA.FTZ R72, R211, R209.reuse, R72 ;  /* 0x000000d1d3487223 */ /* 0x080fe20000010048 */
[----:B------:R-:W-:Y:S01]  /*0b80*/  FADD.FTZ R208, -R220, R173 ;  /* 0x000000addcd07221 */ /* 0x000fe20000010100 */
[----:B------:R-:W-:Y:S01]  /*0b90*/  FMUL.FTZ R209, R40, R209 ;  /* 0x000000d128d17220 */ /* 0x000fe20000410000 */
[----:B------:R-:W-:Y:S01]  /*0ba0*/  FADD.FTZ R164, R165, R210 ;  /* 0x000000d2a5a47221 */ /* 0x000fe20000010000 */
[----:B------:R-:W-:Y:S01]  /*0bb0*/  FFMA.FTZ R166, R212, R210, R167 ;  /* 0x000000d2d4a67223 */ /* 0x000fe200000100a7 */
[----:B0-----:R-:W-:-:S02]  /*0bc0*/  HADD2.F32 R205, -RZ, R171.H0_H0 ;  /* 0x200000abffcd7230 */ /* 0x001fc40000004100 */
[C---:B------:R-:W-:Y:S01]  /*0bd0*/  FMUL.FTZ R207, R185.reuse, R174 ;  /* 0x000000aeb9cf7220 */ /* 0x040fe20000410000 */
        /* <DEDUP_REMOVED lines=23> */
.L_x_11171:
[----:B---3--:R-:W-:Y:S05]  /*0d50*/  BSYNC.RECONVERGENT B0 ;  /* 0x0000000000007941 */ /* 0x008fea0003800200 */
.L_x_11170:
        /* <DEDUP_REMOVED lines=30> */
[----:B------:R-:W-:Y:S01]  /*0f40*/  FADD.FTZ R223, R223, R201 ;  /* 0x000000c9dfdf7221 */ /* 0x000fe20000010000 */
[----:B------:R-:W-:Y:S01]  /*0f50*/  FFMA.FTZ R165, R203, R201, R222 ;  /* 0x000000c9cba57223 */ /* 0x000fe200000100de */
[----:B------:R-:W-:Y:S02]  /*0f60*/  HADD2.F32 R194, -RZ, R169.H1_H1 ;  /* 0x300000a9ffc27230 */ /* 0x000fe40000004100 */
[----:B---3--:R-:W-:Y:S01]  /*0f70*/  FADD.FTZ R172, -R220, R172 ;  /* 0x000000acdcac7221 */ /* 0x008fe20000010100 */
        /* <DEDUP_REMOVED lines=21> */
[----:B------:R-:W-:-:S02]  /*10d0*/  HADD2.F32 R187, -RZ, R171.H0_H0 ;  /* 0x200000abffbb7230 */ /* 0x000fc40000004100 */
[C---:B0-----:R-:W-:Y:S01]  /*10e0*/  FMUL.FTZ R189, R185.reuse, R174 ;  /* 0x000000aeb9bd7220 */ /* 0x041fe20000410000 */
        /* <DEDUP_REMOVED lines=23> */
.L_x_11173:
[----:B------:R-:W-:Y:S05]  /*1260*/  BSYNC.RECONVERGENT B0 ;  /* 0x0000000000007941 */ /* 0x000fea0003800200 */
.L_x_11172:
        /* <DEDUP_REMOVED lines=17> */
[C---:B------:R-:W-:Y:S01]  /*1380*/  FADD.FTZ R178, -R220.reuse, R27 ;  /* 0x0000001bdcb27221 */ /* 0x040fe20000010100 */
[C---:B------:R-:W-:Y:S01]  /*1390*/  FADD.FTZ R176, -R220.reuse, R25 ;  /* 0x00000019dcb07221 */ /* 0x040fe20000010100 */
[----:B------:R-:W-:Y:S01]  /*13a0*/  FADD.FTZ R26, -R220, R26 ;  /* 0x0000001adc1a7221 */ /* 0x000fe20000010100 */
[----:B0----5:R-:W-:Y:S01]  /*13b0*/  FMUL.FTZ R23, R185, R24 ;  /* 0x00000018b9177220 */ /* 0x021fe20000410000 */
[----:B----4-:R-:W-:-:S02]  /*13c0*/  HADD2.F32 R27, -RZ, R164.H0_H0 ;  /* 0x200000a4ff1b7230 */ /* 0x010fc40000004100 */
[C---:B------:R-:W-:Y:S01]  /*13d0*/  FMUL.FTZ R22, R185.reuse, R176 ;  /* 0x000000b0b9167220 */ /* 0x040fe20000410000 */
[----:B------:R-:W-:Y:S02]  /*13e0*/  HADD2.F32 R164, -RZ, R164.H1_H1 ;  /* 0x300000a4ffa47230 */ /* 0x000fe40000004100 */
[----:B------:R-:W-:Y:S01]  /*13f0*/  FMUL.FTZ R25, R185, R26 ;  /* 0x0000001ab9197220 */ /* 0x000fe20000410000 */
[-C--:B------:R-:W-:Y:S01]  /*1400*/  FMUL.FTZ R26, R52, R27.reuse ;  /* 0x0000001b341a7220 */ /* 0x080fe20000410000 */
[----:B------:R-:W-:Y:S01]  /*1410*/  FADD.FTZ R112, R112, R27 ;  /* 0x0000001b70707221 */ /* 0x000fe20000010000 */
[----:B------:R-:W-:Y:S01]  /*1420*/  FFMA.FTZ R84, R23, R27, R84 ;  /* 0x0000001b17547223 */ /* 0x000fe20000010054 */
[----:B------:R-:W-:Y:S01]  /*1430*/  FADD.FTZ R113, R113, R164 ;  /* 0x000000a471717221 */ /* 0x000fe20000010000 */
[-C--:B------:R-:W-:Y:S01]  /*1440*/  FFMA.FTZ R85, R22, R164.reuse, R85 ;  /* 0x000000a416557223 */ /* 0x080fe20000010055 */
[----:B------:R-:W-:Y:S01]  /*1450*/  FMUL.FTZ R27, R53, R164 ;  /* 0x000000a4351b7220 */ /* 0x000fe20000410000 */
[----:B------:R-:W-:-:S02]  /*1460*/  HADD2.F32 R173, -RZ, R165.H0_H0 ;  /* 0x200000a5ffad7230 */ /* 0x000fc40000004100 */
[----:B------:R-:W-:Y:S01]  /*1470*/  FADD.FTZ R164, R223, R26 ;  /* 0x0000001adfa47221 */ /* 0x000fe20000010000 */
[----:B------:R-:W-:Y:S02]  /*1480*/  HADD2.F32 R172, -RZ, R165.H1_H1 ;  /* 0x300000a5ffac7230 */ /* 0x000fe40000004100 */
[----:B------:R-:W-:Y:S01]  /*1490*/  FFMA.FTZ R165, R23, R26, R222 ;  /* 0x0000001a17a57223 */ /* 0x000fe200000100de */
[--C-:B------:R-:W-:Y:S02]  /*14a0*/  HADD2.F32 R225, -RZ, R167.reuse.H0_H0 ;  /* 0x200000a7ffe17230 */ /* 0x100fe40000004100 */
[----:B------:R-:W-:Y:S02]  /*14b0*/  HADD2.F32 R224, -RZ, R167.H1_H1 ;  /* 0x300000a7ffe07230 */ /* 0x000fe40000004100 */
[----:B------:R-:W-:Y:S01]  /*14c0*/  FADD.FTZ R167, R164, R27 ;  /* 0x0000001ba4a77221 */ /* 0x000fe20000010000 */
[----:B------:R-:W-:Y:S01]  /*14d0*/  FMUL.FTZ R176, R54, R173 ;  /* 0x000000ad36b07220 */ /* 0x000fe20000410000 */
[----:B------:R-:W-:Y:S01]  /*14e0*/  FFMA.FTZ R164, R22, R27, R165 ;  /* 0x0000001b16a47223 */ /* 0x000fe200000100a5 */
[----:B------:R-:W-:-:S02]  /*14f0*/  HADD2.F32 R175, -RZ, R166.H0_H0 ;  /* 0x200000a6ffaf7230 */ /* 0x000fc40000004100 */
[C---:B---3--:R-:W-:Y:S01]  /*1500*/  FADD.FTZ R168, -R220.reuse, R168 ;  /* 0x000000a8dca87221 */ /* 0x048fe20000010100 */
[----:B------:R-:W-:Y:S02]  /*1510*/  HADD2.F32 R174, -RZ, R166.H1_H1 ;  /* 0x300000a6ffae7230 */ /* 0x000fe40000004100 */
        /* <DEDUP_REMOVED lines=9> */
[C---:B------:R-:W-:Y:S01]  /*15b0*/  FADD.FTZ R170, -R220.reuse, R170 ;  /* 0x000000aadcaa7221 */ /* 0x040fe20000010100 */
        /* <DEDUP_REMOVED lines=27> */
.L_x_11175:
[----:B------:R-:W-:Y:S05]  /*1770*/  BSYNC.RECONVERGENT B0 ;  /* 0x0000000000007941 */ /* 0x000fea0003800200 */
.L_x_11174:
        /* <DEDUP_REMOVED lines=23> */
[----:B-1---5:R-:W-:Y:S01]  /*18f0*/  FMUL.FTZ R7, R185, R8 ;  /* 0x00000008b9077220 */ /* 0x022fe20000410000 */
[----:B----4-:R-:W-:-:S02]  /*1900*/  HADD2.F32 R15, -RZ, R16.H0_H0 ;  /* 0x20000010ff0f7230 */ /* 0x010fc40000004100 */
[C---:B------:R-:W-:Y:S01]  /*1910*/  FMUL.FTZ R6, R185.reuse, R164 ;  /* 0x000000a4b9067220 */ /* 0x040fe20000410000 */
[----:B------:R-:W-:Y:S02]  /*1920*/  HADD2.F32 R16, -RZ, R16.H1_H1 ;  /* 0x30000010ff107230 */ /* 0x000fe40000004100 */
[----:B------:R-:W-:Y:S01]  /*1930*/  FMUL.FTZ R11, R185, R12 ;  /* 0x0000000cb90b7220 */ /* 0x000fe20000410000 */
[----:B------:R-:W-:Y:S02]  /*1940*/  HADD2.F32 R21, -RZ, R17.H0_H0 ;  /* 0x20000011ff157230 */ /* 0x000fe40000004100 */
[-C--:B------:R-:W-:Y:S01]  /*1950*/  FMUL.FTZ R12, R60, R15.reuse ;  /* 0x0000000f3c0c7220 */ /* 0x080fe20000410000 */
[----:B------:R-:W-:Y:S01]  /*1960*/  FADD.FTZ R120, R120, R15 ;  /* 0x0000000f78787221 */ /* 0x000fe20000010000 */
[----:B------:R-:W-:Y:S01]  /*1970*/  FFMA.FTZ R92, R7, R15, R92 ;  /* 0x0000000f075c7223 */ /* 0x000fe2000001005c */
[----:B------:R-:W-:Y:S01]  /*1980*/  FMUL.FTZ R9, R185, R10 ;  /* 0x0000000ab9097220 */ /* 0x000fe20000410000 */
[----:B------:R-:W-:Y:S01]  /*1990*/  FADD.FTZ R121, R121, R16 ;  /* 0x0000001079797221 */ /* 0x000fe20000010000 */
[-C--:B------:R-:W-:Y:S01]  /*19a0*/  FFMA.FTZ R93, R6, R16.reuse, R93 ;  /* 0x00000010065d7223 */ /* 0x080fe2000001005d */
[----:B------:R-:W-:Y:S01]  /*19b0*/  FMUL.FTZ R15, R61, R16 ;  /* 0x000000103d0f7220 */ /* 0x000fe20000410000 */
[----:B------:R-:W-:-:S02]  /*19c0*/  HADD2.F32 R167, -RZ, R19.H0_H0 ;  /* 0x20000013ffa77230 */ /* 0x000fc40000004100 */
[----:B------:R-:W-:Y:S01]  /*19d0*/  FADD.FTZ R16, R223, R12 ;  /* 0x0000000cdf107221 */ /* 0x000fe20000010000 */
[----:B------:R-:W-:Y:S02]  /*19e0*/  HADD2.F32 R172, -RZ, R19.H1_H1 ;  /* 0x30000013ffac7230 */ /* 0x000fe40000004100 */
[----:B------:R-:W-:Y:S01]  /*19f0*/  FFMA.FTZ R19, R7, R12, R222 ;  /* 0x0000000c07137223 */ /* 0x000fe200000100de */
[----:B------:R-:W-:Y:S01]  /*1a00*/  FMUL.FTZ R13, R185, R14 ;  /* 0x0000000eb90d7220 */ /* 0x000fe20000410000 */
[----:B------:R-:W-:Y:S02]  /*1a10*/  HADD2.F32 R166, -RZ, R17.H1_H1 ;  /* 0x30000011ffa67230 */ /* 0x000fe40000004100 */
        /* <DEDUP_REMOVED lines=37> */
.L_x_11177:
[----:B------:R-:W-:Y:S05]  /*1c70*/  BSYNC.RECONVERGENT B0 ;  /* 0x0000000000007941 */ /* 0x000fea0003800200 */
.L_x_11176:
        /* <DEDUP_REMOVED lines=31> */
.L_x_11179:
[----:B------:R-:W-:Y:S05]  /*1e70*/  BSYNC.RECONVERGENT B0 ;  /* 0x0000000000007941 */ /* 0x000fea0003800200 */
.L_x_11178:
        /* <DEDUP_REMOVED lines=69> */
.L_x_11184:
        /* <DEDUP_REMOVED lines=36> */
.L_x_11185:
        /* <DEDUP_REMOVED lines=8> */
.L_x_11183:
[----:B------:R-:W-:Y:S05]  /*2590*/  BSYNC.RECONVERGENT B1 ;  /* 0x0000000000017941 */ /* 0x000fea0003800200 */
.L_x_11182:
        /* <DEDUP_REMOVED lines=42> */
.L_x_11188:
        /* <DEDUP_REMOVED lines=36> */
.L_x_11189:
        /* <DEDUP_REMOVED lines=8> */
.L_x_11187:
[----:B------:R-:W-:Y:S05]  /*2b00*/  BSYNC.RECONVERGENT B1 ;  /* 0x0000000000017941 */ /* 0x000fea0003800200 */
.L_x_11186:
        /* <DEDUP_REMOVED lines=42> */
.L_x_11192:
        /* <DEDUP_REMOVED lines=36> */
.L_x_11193:
        /* <DEDUP_REMOVED lines=8> */
.L_x_11191:
[----:B------:R-:W-:Y:S05]  /*3070*/  BSYNC.RECONVERGENT B1 ;  /* 0x0000000000017941 */ /* 0x000fea0003800200 */
.L_x_11190:
        /* <DEDUP_REMOVED lines=41> */
.L_x_11195:
        /* <DEDUP_REMOVED lines=36> */
.L_x_11196:
        /* <DEDUP_REMOVED lines=8> */
.L_x_11181:
        /* <DEDUP_REMOVED lines=42> */
.L_x_11199:
        /* <DEDUP_REMOVED lines=36> */
.L_x_11200:
        /* <DEDUP_REMOVED lines=10> */
.L_x_11198:
[----:B------:R-:W-:Y:S05]  /*3b50*/  BSYNC.RECONVERGENT B1 ;  /* 0x0000000000017941 */ /* 0x000fea0003800200 */
.L_x_11197:
        /* <DEDUP_REMOVED lines=42> */
.L_x_11203:
        /* <DEDUP_REMOVED lines=36> */
.L_x_11204:
        /* <DEDUP_REMOVED lines=8> */
.L_x_11202:
[----:B------:R-:W-:Y:S05]  /*40c0*/  BSYNC.RECONVERGENT B1 ;  /* 0x0000000000017941 */ /* 0x000fea0003800200 */
.L_x_11201:
        /* <DEDUP_REMOVED lines=42> */
.L_x_11207:
        /* <DEDUP_REMOVED lines=36> */
.L_x_11208:
        /* <DEDUP_REMOVED lines=8> */
.L_x_11206:
[----:B------:R-:W-:Y:S05]  /*4630*/  BSYNC.RECONVERGENT B1 ;  /* 0x0000000000017941 */ /* 0x000fea0003800200 */
.L_x_11205:
        /* <DEDUP_REMOVED lines=41> */
.L_x_11209:
        /* <DEDUP_REMOVED lines=36> */
.L_x_11210:
[----:B------:R-:W0:Y:S08]  /*4b10*/  @P1 LDC.64 R170, c[0x0][0x478] ;  /* 0x00011e00ffaa1b82 */ /* 0x000e300000000a00 */
[----:B------:R-:W1:Y:S01]  /*4b20*/  LDC.64 R168, c[0x0][0x468] ;  /* 0x00011a00ffa87b82 */ /* 0x000e620000000a00 */
[----:B0-----:R-:W-:-:S05]  /*4b30*/  @P1 IMAD.WIDE.U32 R170, R4, 0x20, R170 ;  /* 0x0000002004aa1825 */ /* 0x001fca00078e00aa */
[----:B------:R0:W-:Y:S01]  /*4b40*/  @P1 STG.E.128 desc[UR8][R170.64], R80 ;  /* 0x00000050aa001986 */ /* 0x0001e2000c101d08 */
[----:B-1----:R-:W-:-:S03]  /*4b50*/  IMAD.WIDE.U32 R168, R4, 0x10, R168 ;  /* 0x0000001004a87825 */ /* 0x002fc600078e00a8 */
[----:B------:R0:W-:Y:S04]  /*4b60*/  @P1 STG.E.128 desc[UR8][R170.64+0x10], R140 ;  /* 0x0000108caa001986 */ /* 0x0001e8000c101d08 */
[----:B------:R0:W-:Y:S02]  /*4b70*/  STG.E.128 desc[UR8][R168.64], R164 ;  /* 0x000000a4a8007986 */ /* 0x0001e4000c101d08 */
.L_x_11194:
[----:B------:R-:W-:Y:S05]  /*4b80*/  BSYNC.RECONVERGENT B0 ;  /* 0x0000000000007941 */ /* 0x000fea0003800200 */
.L_x_11180:
[----:B0-234-:R-:W0:Y:S01]  /*4b90*/  LDC.64 R164, c[0x0][0x380] ;  /* 0x0000e000ffa47b82 */ /* 0x01de220000000a00 */
[----:B------:R-:W-:Y:S01]  /*4ba0*/  UPLOP3.LUT UP1, UPT, UPT, UPT, UP1, 0x40, 0x4 ;  /* 0x000000000004789c */ /* 0x000fe20003f2e810 */
[----:B0-----:R-:W-:-:S04]  /*4bb0*/  IADD3 R5, PT, PT, R5, R164, RZ ;  /* 0x000000a405057210 */ /* 0x001fc80007ffe0ff */
[----:B------:R-:W-:-:S13]  /*4bc0*/  ISETP.GE.AND P1, PT, R5, R165, PT ;  /* 0x000000a50500720c */ /* 0x000fda0003f26270 */
[----:B------:R-:W-:Y:S05]  /*4bd0*/  @!P1 BRA `(.L_x_11211) ;  /* 0xffffffb800c09947 */ /* 0x000fea000383ffff */
.L_x_11169:
        /* <DEDUP_REMOVED lines=40> */
.L_x_11212:
        /* <DEDUP_REMOVED lines=10> */
.L_x_15718:


//--------------------- .text._ZN10layer_norm13ln_bwd_kernelINS_13Kernel_traitsIf6__halffS2_fjLj4096ELj1ELj1ELj4ELj16ENS_18Kernel_traits_baseILj4096EfS2_fS2_fjLj128EEEEELb0ELb0ELb0ELb1EEEvNS_9BwdParamsE --------------------------
	.section	.text._ZN10layer_norm13ln_bwd_kernelINS_13Kernel_traitsIf6__halffS2_fjLj4096ELj1ELj1ELj4ELj16ENS_18Kernel_traits_baseILj4096EfS2_fS2_fjLj128EEEEELb0ELb0ELb0ELb1EEEvNS_9BwdParamsE,"ax",@progbits
	.align	128
        .global         _ZN10layer_norm13ln_bwd_kernelINS_13Kernel_traitsIf6__halffS2_fjLj4096ELj1ELj1ELj4ELj16ENS_18Kernel_traits_baseILj4096EfS2_fS2_fjLj128EEEEELb0ELb0ELb0ELb1EEEvNS_9BwdParamsE
        .type           _ZN10layer_norm13ln_bwd_kernelINS_13Kernel_traitsIf6__halffS2_fjLj4096ELj1ELj1ELj4ELj16ENS_18Kernel_traits_baseILj4096EfS2_fS2_fjLj128EEEEELb0ELb0ELb0ELb1EEEvNS_9BwdParamsE,@function
        .size           _ZN10layer_norm13ln_bwd_kernelINS_13Kernel_traitsIf6__halffS2_fjLj4096ELj1ELj1ELj4ELj16ENS_18Kernel_traits_baseILj4096EfS2_fS2_fjLj128EEEEELb0ELb0ELb0ELb1EEEvNS_9BwdParamsE,(.L_x_15719 - _ZN10layer_norm13ln_bwd_kernelINS_13Kernel_traitsIf6__halffS2_fjLj4096ELj1ELj1ELj4ELj16ENS_18Kernel_traits_baseILj4096EfS2_fS2_fjLj128EEEEELb0ELb0ELb0ELb1EEEvNS_9BwdParamsE)
        .other          _ZN10layer_norm13ln_bwd_kernelINS_13Kernel_traitsIf6__halffS2_fjLj4096ELj1ELj1ELj4ELj16ENS_18Kernel_traits_baseILj4096EfS2_fS2_fjLj128EEEEELb0ELb0ELb0ELb1EEEvNS_9BwdParamsE,@"STO_CUDA_ENTRY STV_DEFAULT"
_ZN10layer_norm13ln_bwd_kernelINS_13Kernel_traitsIf6__halffS2_fjLj4096ELj1ELj1ELj4ELj16ENS_18Kernel_traits_baseILj4096EfS2_fS2_fjLj128EEEEELb0ELb0ELb0ELb1EEEvNS_9BwdParamsE:
.text._ZN10layer_norm13ln_bwd_kernelINS_13Kernel_traitsIf6__halffS2_fjLj4096ELj1ELj1ELj4ELj16ENS_18Kernel_traits_baseILj4096EfS2_fS2_fjLj128EEEEELb0ELb0ELb0ELb1EEEvNS_9BwdParamsE:
        /* <DEDUP_REMOVED lines=92> */
.L_x_11234:
[----:B------:R-:W0:Y:S01]  /*05c0*/  S2R R178, SR_TID.X ;  /* 0x0000000000b27919 */ /* 0x000e220000002100 */
[----:B------:R-:W2:Y:S01]  /*05d0*/  LDC.64 R110, c[0x0][0x3c0] ;  /* 0x0000f000ff6e7b82 */ /* 0x000ea20000000a00 */
[----:B------:R-:W-:-:S05]  /*05e0*/  IMAD R0, R188, UR12, RZ ;  /* 0x0000000cbc007c24 */ /* 0x000fca000f8e02ff */
[----:B------:R-:W-:Y:S02]  /*05f0*/  SHF.R.S32.HI R113, RZ, 0x1f, R0 ;  /* 0x0000001fff717819 */ /* 0x000fe40000011400 */
[----:B------:R-:W3:Y:S02]  /*0600*/  LDC.64 R198, c[0x0][0x3a8] ;  /* 0x0000ea00ffc67b82 */ /* 0x000ee40000000a00 */
[----:B------:R-:W-:-:S06]  /*0610*/  LEA.HI R113, R113, R0, RZ, 0x3 ;  /* 0x0000000071717211 */ /* 0x000fcc00078f18ff */
[----:B------:R-:W1:Y:S01]  /*0620*/  LDC.64 R108, c[0x0][0x428] ;  /* 0x00010a00ff6c7b82 */ /* 0x000e620000000a00 */
[----:B--2---:R-:W-:-:S07]  /*0630*/  IMAD.WIDE R110, R188, 0x4, R110 ;  /* 0x00000004bc6e7825 */ /* 0x004fce00078e026e */
[----:B------:R-:W2:Y:S01]  /*0640*/  LDC.64 R194, c[0x0][0x3c8] ;  /* 0x0000f200ffc27b82 */ /* 0x000ea20000000a00 */
[----:B------:R-:W4:Y:S01]  /*0650*/  LDG.E R205, desc[UR8][R110.64] ;  /* 0x000000086ecd7981 */ /* 0x000f22000c1e1900 */
[----:B0-----:R-:W-:-:S06]  /*0660*/  LEA.HI.SX32 R192, R113, R178, 0x1d ;  /* 0x000000b271c07211 */ /* 0x001fcc00078feaff */
[----:B------:R-:W0:Y:S01]  /*0670*/  @P0 LDC.64 R196, c[0x0][0x3e0] ;  /* 0x0000f800ffc40b82 */ /* 0x000e220000000a00 */
[----:B---3--:R-:W-:-:S04]  /*0680*/  IMAD.WIDE.U32 R144, R192, 0x20, R198 ;  /* 0x00000020c0907825 */ /* 0x008fc800078e00c6 */
[C---:B-1----:R-:W-:Y:S01]  /*0690*/  IMAD.WIDE.U32 R116, R192.reuse, 0x10, R108 ;  /* 0x00000010c0747825 */ /* 0x042fe200078e006c */
[----:B------:R-:W3:Y:S01]  /*06a0*/  LDG.E.128 R112, desc[UR8][R144.64] ;  /* 0x0000000890707981 */ /* 0x000ee2000c1e1d00 */
[C---:B------:R-:W-:Y:S02]  /*06b0*/  IADD3 R191, PT, PT, R192.reuse, 0x80, RZ ;  /* 0x00000080c0bf7810 */ /* 0x040fe40007ffe0ff */
[C---:B------:R-:W-:Y:S01]  /*06c0*/  IADD3 R190, PT, PT, R192.reuse, 0x100, RZ ;  /* 0x00000100c0be7810 */ /* 0x040fe20007ffe0ff */
[----:B------:R-:W3:Y:S04]  /*06d0*/  LDG.E.128 R120, desc[UR8][R144.64+0x10] ;  /* 0x0000100890787981 */ /* 0x000ee8000c1e1d00 */
[----:B------:R-:W3:Y:S01]  /*06e0*/  LDG.E.128 R116, desc[UR8][R116.64] ;  /* 0x0000000874747981 */ /* 0x000ee2000c1e1d00 */
[----:B------:R-:W-:Y:S01]  /*06f0*/  IMAD.WIDE.U32 R152, R191, 0x20, R198 ;  /* 0x00000020bf987825 */ /* 0x000fe200078e00c6 */
[----:B------:R-:W-:-:S03]  /*0700*/  IADD3 R186, PT, PT, R192, 0x180, RZ ;  /* 0x00000180c0ba7810 */ /* 0x000fc60007ffe0ff */
[----:B--2---:R-:W-:Y:S01]  /*0710*/  IMAD.WIDE R194, R188, 0x4, R194 ;  /* 0x00000004bcc27825 */ /* 0x004fe200078e02c2 */
[----:B------:R-:W2:Y:S03]  /*0720*/  LDG.E.128 R124, desc[UR8][R152.64] ;  /* 0x00000008987c7981 */ /* 0x000ea6000c1e1d00 */
[--C-:B------:R-:W-:Y:S01]  /*0730*/  IMAD.WIDE.U32 R128, R191, 0x10, R108.reuse ;  /* 0x00000010bf807825 */ /* 0x100fe200078e006c */
[----:B------:R1:W2:Y:S03]  /*0740*/  LDG.E R189, desc[UR8][R194.64] ;  /* 0x00000008c2bd7981 */ /* 0x0002a6000c1e1900 */
[--C-:B------:R-:W-:Y:S01]  /*0750*/  IMAD.WIDE.U32 R140, R190, 0x10, R108.reuse ;  /* 0x00000010be8c7825 */ /* 0x100fe200078e006c */
[----:B------:R-:W2:Y:S03]  /*0760*/  LDG.E.128 R132, desc[UR8][R152.64+0x10] ;  /* 0x0000100898847981 */ /* 0x000ea6000c1e1d00 */
[----:B------:R-:W-:Y:S01]  /*0770*/  IMAD.WIDE.U32 R108, R186, 0x10, R108 ;  /* 0x00000010ba6c7825 */ /* 0x000fe200078e006c */
[----:B------:R-:W2:Y:S03]  /*0780*/  LDG.E.128 R128, desc[UR8][R128.64] ;  /* 0x0000000880807981 */ /* 0x000ea6000c1e1d00 */
[--C-:B------:R-:W-:Y:S01]  /*0790*/  IMAD.WIDE.U32 R200, R190, 0x20, R198.reuse ;  /* 0x00000020bec87825 */ /* 0x100fe200078e00c6 */
[----:B------:R-:W2:Y:S04]  /*07a0*/  LDG.E.128 R140, desc[UR8][R140.64] ;  /* 0x000000088c8c7981 */ /* 0x000ea8000c1e1d00 */
[----:B------:R-:W2:Y:S01]  /*07b0*/  LDG.E.128 R108, desc[UR8][R108.64] ;  /* 0x000000086c6c7981 */ /* 0x000ea2000c1e1d00 */
[----:B------:R-:W-:-:S03]  /*07c0*/  IMAD.WIDE.U32 R198, R186, 0x20, R198 ;  /* 0x00000020bac67825 */ /* 0x000fc600078e00c6 */
[----:B------:R-:W2:Y:S04]  /*07d0*/  LDG.E.128 R136, desc[UR8][R200.64] ;  /* 0x00000008c8887981 */ /* 0x000ea8000c1e1d00 */
[----:B------:R-:W2:Y:S04]  /*07e0*/  LDG.E.128 R144, desc[UR8][R200.64+0x10] ;  /* 0x00001008c8907981 */ /* 0x000ea8000c1e1d00 */
[----:B------:R-:W2:Y:S04]  /*07f0*/  LDG.E.128 R148, desc[UR8][R198.64] ;  /* 0x00000008c6947981 */ /* 0x000ea8000c1e1d00 */
[----:B------:R-:W2:Y:S01]  /*0800*/  LDG.E.128 R152, desc[UR8][R198.64+0x10] ;  /* 0x00001008c6987981 */ /* 0x000ea2000c1e1d00 */
[----:B----4-:R-:W-:-:S02]  /*0810*/  ISETP.NE.U32.AND P1, PT, RZ, UR10, PT ;  /* 0x0000000aff007c0c */ /* 0x010fc4000bf25070 */
[----:B------:R-:W-:Y:S02]  /*0820*/  ISETP.NE.AND P2, PT, RZ, UR7, PT ;  /* 0x00000007ff007c0c */ /* 0x000fe4000bf45270 */
[----:B------:R-:W-:Y:S01]  /*0830*/  ISETP.NE.AND.EX P1, PT, RZ, UR11, PT, P1 ;  /* 0x0000000bff007c0c */ /* 0x000fe2000bf25310 */
[----:B0-----:R-:W-:-:S05]  /*0840*/  @P0 IMAD.WIDE R196, R188, 0x2, R196 ;  /* 0x00000002bcc40825 */ /* 0x001fca00078e02c4 */
[----:B-----5:R0:W5:Y:S01]  /*0850*/  @P0 LDG.E.U16 R193, desc[UR8][R196.64] ;  /* 0x00000008c4c10981 */ /* 0x020162000c1e1500 */
[----:B------:R-:W-:-:S05]  /*0860*/  FSEL R205, R205, RZ, !P2 ;  /* 0x000000ffcdcd7208 */ /* 0x000fca0005000000 */
[C---:B---3--:R-:W-:Y:S01]  /*0870*/  FADD.FTZ R230, -R205.reuse, R113 ;  /* 0x00000071cde67221 */ /* 0x048fe20000010100 */
[C---:B------:R-:W-:Y:S01]  /*0880*/  FADD.FTZ R228, -R205.reuse, R114 ;  /* 0x00000072cde47221 */ /* 0x040fe20000010100 */
[----:B------:R-:W-:Y:S01]  /*0890*/  FADD.FTZ R226, -R205, R115 ;  /* 0x00000073cde27221 */ /* 0x000fe20000010100 */
[--C-:B------:R-:W-:Y:S02]  /*08a0*/  HADD2.F32 R113, -RZ, R117.reuse.H0_H0 ;  /* 0x20000075ff717230 */ /* 0x100fe40000004100 */
[----:B------:R-:W-:Y:S02]  /*08b0*/  HADD2.F32 R114, -RZ, R117.H1_H1 ;  /* 0x30000075ff727230 */ /* 0x000fe40000004100 */
[--C-:B------:R-:W-:Y:S02]  /*08c0*/  HADD2.F32 R115, -RZ, R118.reuse.H0_H0 ;  /* 0x20000076ff737230 */ /* 0x100fe40000004100 */
[----:B-1----:R-:W-:Y:S02]  /*08d0*/  HADD2.F32 R194, -RZ, R118.H1_H1 ;  /* 0x30000076ffc27230 */ /* 0x002fe40000004100 */
[----:B------:R-:W-:-:S02]  /*08e0*/  HADD2.F32 R117, -RZ, R119.H0_H0 ;  /* 0x20000077ff757230 */ /* 0x000fc40000004100 */
[----:B0-----:R-:W-:Y:S02]  /*08f0*/  HADD2.F32 R196, -RZ, R119.H1_H1 ;  /* 0x30000077ffc47230 */ /* 0x001fe40000004100 */
[----:B------:R-:W0:Y:S01]  /*0900*/  @P1 LDC.64 R118, c[0x0][0x438] ;  /* 0x00010e00ff761b82 */ /* 0x000e220000000a00 */
[C---:B------:R-:W-:Y:S01]  /*0910*/  FADD.FTZ R0, -R205.reuse, R112 ;  /* 0x00000070cd007221 */ /* 0x040fe20000010100 */
[--C-:B------:R-:W-:Y:S02]  /*0920*/  HADD2.F32 R112, -RZ, R116.reuse.H0_H0 ;  /* 0x20000074ff707230 */ /* 0x100fe40000004100 */
[C---:B--2---:R-:W-:Y:S01]  /*0930*/  FADD.FTZ R214, -R205.reuse, R126 ;  /* 0x0000007ecdd67221 */ /* 0x044fe20000010100 */
[----:B------:R-:W-:Y:S01]  /*0940*/  FADD.FTZ R216, -R205, R127 ;  /* 0x0000007fcdd87221 */ /* 0x000fe20000010100 */
[----:B------:R-:W-:Y:S02]  /*0950*/  HADD2.F32 R116, -RZ, R116.H1_H1 ;  /* 0x30000074ff747230 */ /* 0x000fe40000004100 */
[----:B------:R-:W-:Y:S01]  /*0960*/  FMUL.FTZ R241, R68, R112 ;  /* 0x0000007044f17220 */ /* 0x000fe20000410000 */
[----:B------:R-:W1:Y:S01]  /*0970*/  @P1 LDC.64 R126, c[0x0][0x438] ;  /* 0x00010e00ff7e1b82 */ /* 0x000e620000000a00 */
[----:B------:R-:W-:Y:S01]  /*0980*/  FMUL.FTZ R0, R189, R0 ;  /* 0x00000000bd007220 */ /* 0x000fe20000410000 */
[C---:B------:R-:W-:Y:S01]  /*0990*/  FADD.FTZ R252, -R205.reuse, R132 ;  /* 0x00000084cdfc7221 */ /* 0x040fe20000010100 */
[C---:B------:R-:W-:Y:S01]  /*09a0*/  FADD.FTZ R218, -R205.reuse, R133 ;  /* 0x00000085cdda7221 */ /* 0x040fe20000010100 */
[C---:B------:R-:W-:Y:S01]  /*09b0*/  FADD.FTZ R220, -R205.reuse, R134 ;  /* 0x00000086cddc7221 */ /* 0x040fe20000010100 */
[----:B------:R-:W-:Y:S01]  /*09c0*/  FADD.FTZ R222, -R205, R135 ;  /* 0x00000087cdde7221 */ /* 0x000fe20000010100 */
[----:B------:R-:W-:Y:S01]  /*09d0*/  FMUL.FTZ R236, R69, R116 ;  /* 0x0000007445ec7220 */ /* 0x000fe20000410000 */
[--C-:B------:R-:W-:Y:S01]  /*09e0*/  HADD2.F32 R223, -RZ, R108.reuse.H0_H0 ;  /* 0x2000006cffdf7230 */ /* 0x100fe20000004100 */
[----:B------:R-:W2:Y:S01]  /*09f0*/  @P1 LDC.64 R134, c[0x0][0x438] ;  /* 0x00010e00ff861b82 */ /* 0x000ea20000000a00 */
[----:B------:R-:W-:-:S02]  /*0a00*/  HADD2.F32 R238, -RZ, R108.H1_H1 ;  /* 0x3000006cffee7230 */ /* 0x000fc40000004100 */
[----:B0-----:R-:W-:-:S05]  /*0a10*/  @P1 IMAD.WIDE.U32 R118, R186, 0x20, R118 ;  /* 0x00000020ba761825 */ /* 0x001fca00078e0076 */
[----:B------:R-:W0:Y:S01]  /*0a20*/  @P1 LDC.64 R132, c[0x0][0x438] ;  /* 0x00010e00ff841b82 */ /* 0x000e220000000a00 */
[----:B------:R-:W-:Y:S01]  /*0a30*/  FMUL.FTZ R239, R189, R230 ;  /* 0x000000e6bdef7220 */ /* 0x000fe20000410000 */
[----:B------:R-:W5:Y:S01]  /*0a40*/  @P1 LDG.E.128 R40, desc[UR8][R118.64] ;  /* 0x0000000876281981 */ /* 0x000f62000c1e1d00 */
[----:B------:R-:W-:-:S03]  /*0a50*/  FFMA.FTZ R108, R0, R241, RZ ;  /* 0x000000f1006c7223 */ /* 0x000fc600000100ff */
[----:B------:R3:W5:Y:S01]  /*0a60*/  @P1 LDG.E.128 R36, desc[UR8][R118.64+0x10] ;  /* 0x0000100876241981 */ /* 0x000762000c1e1d00 */
[----:B------:R-:W-:Y:S01]  /*0a70*/  FMUL.FTZ R234, R70, R113 ;  /* 0x0000007146ea7220 */ /* 0x000fe20000410000 */
[----:B------:R-:W-:Y:S01]  /*0a80*/  FMUL.FTZ R237, R189, R228 ;  /* 0x000000e4bded7220 */ /* 0x000fe20000410000 */
[----:B------:R-:W-:Y:S01]  /*0a90*/  FFMA.FTZ R108, R239, R236, R108 ;  /* 0x000000ecef6c7223 */ /* 0x000fe2000001006c */
[----:B---3--:R-:W-:-:S04]  /*0aa0*/  FADD.FTZ R119, RZ, R241 ;  /* 0x000000f1ff777221 */ /* 0x008fc80000010000 */
[----:B------:R-:W-:Y:S01]  /*0ab0*/  FADD.FTZ R119, R236, R119 ;  /* 0x00000077ec777221 */ /* 0x000fe20000010000 */
[----:B------:R-:W-:Y:S01]  /*0ac0*/  FMUL.FTZ R232, R71, R114 ;  /* 0x0000007247e87220 */ /* 0x000fe20000410000 */
[----:B------:R-:W-:Y:S02]  /*0ad0*/  FADD.FTZ R233, -R205, R120 ;  /* 0x00000078cde97221 */ /* 0x000fe40000010100 */
[----:B------:R-:W-:Y:S01]  /*0ae0*/  FADD.FTZ R119, R234, R119 ;  /* 0x00000077ea777221 */ /* 0x000fe20000010000 */
[----:B------:R-:W-:Y:S01]  /*0af0*/  FMUL.FTZ R235, R189, R226 ;  /* 0x000000e2bdeb7220 */ /* 0x000fe20000410000 */
        /* <DEDUP_REMOVED lines=8> */
[C---:B------:R-:W-:Y:S01]  /*0b80*/  FADD.FTZ R229, -R205.reuse, R122 ;  /* 0x0000007acde57221 */ /* 0x040fe20000010100 */
[C---:B------:R-:W-:Y:S01]  /*0b90*/  FADD.FTZ R242, -R205.reuse, R138 ;  /* 0x0000008acdf27221 */ /* 0x040fe20000010100 */
[----:B------:R-:W-:Y:S01]  /*0ba0*/  FADD.FTZ R204, -R205, R139 ;  /* 0x0000008bcdcc7221 */ /* 0x000fe20000010100 */
[----:B------:R-:W-:Y:S01]  /*0bb0*/  FMUL.FTZ R228, R189, R203 ;  /* 0x000000cbbde47220 */ /* 0x000fe20000410000 */
[----:B------:R-:W-:Y:S01]  /*0bc0*/  FFMA.FTZ R119, R233, R230, R108 ;  /* 0x000000e6e9777223 */ /* 0x000fe2000001006c */
[----:B-1----:R-:W-:-:S04]  /*0bd0*/  @P1 IMAD.WIDE.U32 R138, R192, 0x20, R126 ;  /* 0x00000020c08a1825 */ /* 0x002fc800078e007e */
[----:B------:R-:W-:Y:S01]  /*0be0*/  FMUL.FTZ R226, R74, R117 ;  /* 0x000000754ae27220 */ /* 0x000fe20000410000 */
[----:B------:R-:W-:Y:S01]  /*0bf0*/  FADD.FTZ R127, R231, R118 ;  /* 0x00000076e77f7221 */ /* 0x000fe20000010000 */
[----:B------:R-:W-:Y:S01]  /*0c00*/  FADD.FTZ R224, -R205, R123 ;  /* 0x0000007bcde07221 */ /* 0x000fe20000010100 */
[----:B------:R-:W-:Y:S01]  /*0c10*/  FMUL.FTZ R229, R189, R229 ;  /* 0x000000e5bde57220 */ /* 0x000fe20000410000 */
[----:B------:R-:W-:Y:S01]  /*0c20*/  FFMA.FTZ R108, R228, R231, R119 ;  /* 0x000000e7e46c7223 */ /* 0x000fe20000010077 */
[C---:B------:R-:W-:Y:S01]  /*0c30*/  FADD.FTZ R210, -R205.reuse, R124 ;  /* 0x0000007ccdd27221 */ /* 0x040fe20000010100 */
[--C-:B------:R-:W-:Y:S02]  /*0c40*/  HADD2.F32 R195, -RZ, R128.reuse.H0_H0 ;  /* 0x20000080ffc37230 */ /* 0x100fe40000004100 */
[C---:B------:R-:W-:Y:S01]  /*0c50*/  FADD.FTZ R248, -R205.reuse, R144 ;  /* 0x00000090cdf87221 */ /* 0x040fe20000010100 */
[C---:B------:R-:W-:Y:S01]  /*0c60*/  FADD.FTZ R244, -R205.reuse, R145 ;  /* 0x00000091cdf47221 */ /* 0x040fe20000010100 */
[C---:B------:R-:W-:Y:S01]  /*0c70*/  FADD.FTZ R240, -R205.reuse, R146 ;  /* 0x00000092cdf07221 */ /* 0x040fe20000010100 */
[----:B------:R-:W-:Y:S01]  /*0c80*/  FADD.FTZ R206, -R205, R147 ;  /* 0x00000093cdce7221 */ /* 0x000fe20000010100 */
[----:B------:R-:W-:Y:S01]  /*0c90*/  FMUL.FTZ R227, R75, R196 ;  /* 0x000000c44be37220 */ /* 0x000fe20000410000 */
[----:B------:R-:W-:Y:S01]  /*0ca0*/  FADD.FTZ R118, R226, R127 ;  /* 0x0000007fe2767221 */ /* 0x000fe20000010000 */
[----:B------:R-:W-:-:S02]  /*0cb0*/  HADD2.F32 R198, -RZ, R128.H1_H1 ;  /* 0x30000080ffc67230 */ /* 0x000fc40000004100 */
[C---:B------:R-:W-:Y:S01]  /*0cc0*/  FADD.FTZ R250, -R205.reuse, R136 ;  /* 0x00000088cdfa7221 */ /* 0x040fe20000010100 */
[--C-:B------:R-:W-:Y:S01]  /*0cd0*/  HADD2.F32 R197, -RZ, R140.reuse.H0_H0 ;  /* 0x2000008cffc57230 */ /* 0x100fe20000004100 */
[----:B------:R-:W5:Y:S01]  /*0ce0*/  @P1 LDG.E.128 R64, desc[UR8][R138.64] ;  /* 0x000000088a401981 */ /* 0x000f62000c1e1d00 */
[----:B------:R-:W-:Y:S02]  /*0cf0*/  HADD2.F32 R200, -RZ, R140.H1_H1 ;  /* 0x3000008cffc87230 */ /* 0x000fe40000004100 */
[----:B------:R-:W-:Y:S01]  /*0d00*/  FADD.FTZ R212, -R205, R125 ;  /* 0x0000007dcdd47221 */ /* 0x000fe20000010100 */
[----:B--2---:R-:W-:Y:S01]  /*0d10*/  @P1 IMAD.WIDE.U32 R144, R191, 0x20, R134 ;  /* 0x00000020bf901825 */ /* 0x004fe200078e0086 */
[----:B------:R1:W5:Y:S03]  /*0d20*/  @P1 LDG.E.128 R60, desc[UR8][R138.64+0x10] ;  /* 0x000010088a3c1981 */ /* 0x000366000c1e1d00 */
[C---:B------:R-:W-:Y:S01]  /*0d30*/  FADD.FTZ R246, -R205.reuse, R137 ;  /* 0x00000089cdf67221 */ /* 0x040fe20000010100 */
[----:B------:R-:W-:Y:S01]  /*0d40*/  FADD.FTZ R140, -R205, R148 ;  /* 0x00000094cd8c7221 */ /* 0x000fe20000010100 */
[----:B0-----:R-:W-:-:S04]  /*0d50*/  @P1 IMAD.WIDE.U32 R146, R190, 0x20, R132 ;  /* 0x00000020be921825 */ /* 0x001fc800078e0084 */
[C---:B------:R-:W-:Y:S01]  /*0d60*/  FADD.FTZ R124, -R205.reuse, R149 ;  /* 0x00000095cd7c7221 */ /* 0x040fe20000010100 */
[C---:B------:R-:W-:Y:S01]  /*0d70*/  FADD.FTZ R126, -R205.reuse, R150 ;  /* 0x00000096cd7e7221 */ /* 0x040fe20000010100 */
[C---:B------:R-:W-:Y:S01]  /*0d80*/  FADD.FTZ R128, -R205.reuse, R151 ;  /* 0x00000097cd807221 */ /* 0x040fe20000010100 */
[C---:B------:R-:W-:Y:S01]  /*0d90*/  FADD.FTZ R132, -R205.reuse, R152 ;  /* 0x00000098cd847221 */ /* 0x040fe20000010100 */
[C---:B------:R-:W-:Y:S01]  /*0da0*/  FADD.FTZ R134, -R205.reuse, R153 ;  /* 0x00000099cd867221 */ /* 0x040fe20000010100 */
[C---:B------:R-:W-:Y:S01]  /*0db0*/  FADD.FTZ R136, -R205.reuse, R154 ;  /* 0x0000009acd887221 */ /* 0x040fe20000010100 */
[----:B-1----:R-:W-:Y:S01]  /*0dc0*/  FADD.FTZ R138, -R205, R155 ;  /* 0x0000009bcd8a7221 */ /* 0x002fe20000010100 */
        /* <DEDUP_REMOVED lines=40> */
[----:B------:R-:W5:Y:S01]  /*1050*/  @P1 LDG.E.128 R56, desc[UR8][R144.64] ;  /* 0x0000000890381981 */ /* 0x000f62000c1e1d00 */
[----:B------:R-:W-:Y:S01]  /*1060*/  FADD.FTZ R127, R220, R127 ;  /* 0x0000007fdc7f7221 */ /* 0x000fe20000010000 */
[----:B------:R-:W-:-:S02]  /*1070*/  HADD2.F32 R201, -RZ, R143.H0_H0 ;  /* 0x2000008fffc97230 */ /* 0x000fc40000004100 */
[----:B------:R0:W5:Y:S01]  /*1080*/  @P1 LDG.E.128 R52, desc[UR8][R144.64+0x10] ;  /* 0x0000100890341981 */ /* 0x000162000c1e1d00 */
[----:B------:R-:W-:Y:S02]  /*1090*/  HADD2.F32 R208, -RZ, R143.H1_H1 ;  /* 0x3000008fffd07230 */ /* 0x000fe40000004100 */
[----:B------:R-:W-:Y:S01]  /*10a0*/  FMUL.FTZ R143, R189, R250 ;  /* 0x000000fabd8f7220 */ /* 0x000fe20000410000 */
[----:B------:R-:W-:Y:S01]  /*10b0*/  FFMA.FTZ R118, R222, R220, R119 ;  /* 0x000000dcde767223 */ /* 0x000fe20000010077 */
[--C-:B------:R-:W-:Y:S01]  /*10c0*/  HADD2.F32 R199, -RZ, R141.reuse.H0_H0 ;  /* 0x2000008dffc77230 */ /* 0x100fe20000004100 */
[----:B------:R-:W5:Y:S01]  /*10d0*/  @P1 LDG.E.128 R48, desc[UR8][R146.64] ;  /* 0x0000000892301981 */ /* 0x000f62000c1e1d00 */
[----:B------:R-:W-:-:S03]  /*10e0*/  HADD2.F32 R202, -RZ, R141.H1_H1 ;  /* 0x3000008dffca7230 */ /* 0x000fc60000004100 */
[----:B------:R1:W5:Y:S01]  /*10f0*/  @P1 LDG.E.128 R44, desc[UR8][R146.64+0x10] ;  /* 0x00001008922c1981 */ /* 0x000362000c1e1d00 */
[----:B0-----:R-:W-:Y:S01]  /*1100*/  FMUL.FTZ R144, R84, R197 ;  /* 0x000000c554907220 */ /* 0x001fe20000410000 */
[----:B------:R-:W-:-:S03]  /*1110*/  FMUL.FTZ R145, R85, R200 ;  /* 0x000000c855917220 */ /* 0x000fc60000410000 */
[----:B------:R-:W-:Y:S01]  /*1120*/  FADD.FTZ R108, R144, R127 ;  /* 0x0000007f906c7221 */ /* 0x000fe20000010000 */
[----:B------:R-:W-:Y:S01]  /*1130*/  FFMA.FTZ R119, R143, R144, R118 ;  /* 0x000000908f777223 */ /* 0x000fe20000010076 */
[----:B------:R-:W-:Y:S01]  /*1140*/  FMUL.FTZ R148, R86, R199 ;  /* 0x000000c756947220 */ /* 0x000fe20000410000 */
[----:B-1----:R-:W-:Y:S01]  /*1150*/  FMUL.FTZ R146, R189, R246 ;  /* 0x000000f6bd927220 */ /* 0x002fe20000410000 */
[----:B------:R-:W-:Y:S01]  /*1160*/  FADD.FTZ R127, R145, R108 ;  /* 0x0000006c917f7221 */ /* 0x000fe20000010000 */
[----:B------:R-:W-:Y:S01]  /*1170*/  FMUL.FTZ R147, R189, R242 ;  /* 0x000000f2bd937220 */ /* 0x000fe20000410000 */
[--C-:B------:R-:W-:Y:S02]  /*1180*/  HADD2.F32 R141, -RZ, R142.reuse.H0_H0 ;  /* 0x2000008eff8d7230 */ /* 0x100fe40000004100 */
[----:B------:R-:W-:Y:S01]  /*1190*/  FFMA.FTZ R108, R146, R145, R119 ;  /* 0x00000091926c7223 */ /* 0x000fe20000010077 */
        /* <DEDUP_REMOVED lines=40> */
[----:B------:R-:W-:Y:S01]  /*1420*/  FMUL.FTZ R133, R189, R132 ;  /* 0x00000084bd857220 */ /* 0x000fe20000410000 */
[----:B------:R-:W-:Y:S02]  /*1430*/  HADD2.F32 R242, -RZ, R110.H1_H1 ;  /* 0x3000006efff27230 */ /* 0x000fe40000004100 */
        /* <DEDUP_REMOVED lines=50> */
.L_x_11215:
[----:B------:R-:W-:Y:S05]  /*1760*/  BSYNC.RECONVERGENT B0 ;  /* 0x0000000000007941 */ /* 0x000fea0003800200 */
.L_x_11214:
        /* <DEDUP_REMOVED lines=128> */
.L_x_11217:
        /* <DEDUP_REMOVED lines=36> */
.L_x_11218:
        /* <DEDUP_REMOVED lines=47> */
.L_x_11219:
        /* <DEDUP_REMOVED lines=36> */
.L_x_11220:
        /* <DEDUP_REMOVED lines=44> */
.L_x_11221:
        /* <DEDUP_REMOVED lines=36> */
.L_x_11222:
        /* <DEDUP_REMOVED lines=44> */
.L_x_11223:
        /* <DEDUP_REMOVED lines=36> */
.L_x_11224:
[----:B------:R-:W0:Y:S01]  /*30e0*/  @P1 LDC.64 R114, c[0x0][0x478] ;  /* 0x00011e00ff721b82 */ /* 0x000e220000000a00 */
[----:B------:R-:W-:-:S04]  /*30f0*/  IMAD.WIDE.U32 R112, R186, 0x10, R112 ;  /* 0x00000010ba707825 */ /* 0x000fc800078e0070 */
[----:B0-----:R-:W-:-:S05]  /*3100*/  @P1 IMAD.WIDE.U32 R114, R186, 0x20, R114 ;  /* 0x00000020ba721825 */ /* 0x001fca00078e0072 */
[----:B------:R1:W-:Y:S04]  /*3110*/  @P1 STG.E.128 desc[UR8][R114.64], R104 ;  /* 0x0000006872001986 */ /* 0x0003e8000c101d08 */
[----:B------:R1:W-:Y:S04]  /*3120*/  @P1 STG.E.128 desc[UR8][R114.64+0x10], R100 ;  /* 0x0000106472001986 */ /* 0x0003e8000c101d08 */
[----:B------:R1:W-:Y:S01]  /*3130*/  STG.E.128 desc[UR8][R112.64], R108 ;  /* 0x0000006c70007986 */ /* 0x0003e2000c101d08 */
[----:B------:R-:W-:Y:S05]  /*3140*/  BRA `(.L_x_11225) ;  /* 0x00000014000c7947 */ /* 0x000fea0003800000 */
.L_x_11216:
        /* <DEDUP_REMOVED lines=40> */
.L_x_11226:
        /* <DEDUP_REMOVED lines=36> */
.L_x_11227:
        /* <DEDUP_REMOVED lines=45> */
.L_x_11228:
        /* <DEDUP_REMOVED lines=36> */
.L_x_11229:
        /* <DEDUP_REMOVED lines=44> */
.L_x_11230:
        /* <DEDUP_REMOVED lines=36> */
.L_x_11231:
        /* <DEDUP_REMOVED lines=44> */
.L_x_11232:
        /* <DEDUP_REMOVED lines=16> */
[C---:B0-----:R-:W-:Y:S01]  /*43e0*/  FMUL.FTZ R109, R189.reuse, R118 ;  /* 0x00000076bd6d7220 */ /* 0x041fe20000410000 */
        /* <DEDUP_REMOVED lines=19> */
.L_x_11233:
[----:B------:R-:W0:Y:S01]  /*4520*/  @P1 LDC.64 R114, c[0x0][0x478] ;  /* 0x00011e00ff721b82 */ /* 0x000e220000000a00 */
[----:B------:R-:W-:-:S04]  /*4530*/  IMAD.WIDE.U32 R112, R186, 0x10, R112 ;  /* 0x00000010ba707825 */ /* 0x000fc800078e0070 */
[----:B0-----:R-:W-:-:S05]  /*4540*/  @P1 IMAD.WIDE.U32 R114, R186, 0x20, R114 ;  /* 0x00000020ba721825 */ /* 0x001fca00078e0072 */
[----:B------:R0:W-:Y:S04]  /*4550*/  @P1 STG.E.128 desc[UR8][R114.64], R104 ;  /* 0x0000006872001986 */ /* 0x0001e8000c101d08 */
[----:B------:R0:W-:Y:S04]  /*4560*/  @P1 STG.E.128 desc[UR8][R114.64+0x10], R100 ;  /* 0x0000106472001986 */ /* 0x0001e8000c101d08 */
[----:B------:R0:W-:Y:S02]  /*4570*/  STG.E.128 desc[UR8][R112.64], R108 ;  /* 0x0000006c70007986 */ /* 0x0001e4000c101d08 */
.L_x_11225:
        /* <DEDUP_REMOVED lines=69> */
.L_x_11213:
        /* <DEDUP_REMOVED lines=25> */
.L_x_11235:
        /* <DEDUP_REMOVED lines=10> */
.L_x_15719:


//--------------------- .text._ZN10layer_norm13ln_bwd_kernelINS_13Kernel_traitsIf6__halffS2_fjLj4096ELj1ELj1ELj4ELj16ENS_18Kernel_traits_baseILj4096EfS2_fS2_fjLj128EEEEELb0ELb0ELb1ELb0EEEvNS_9BwdParamsE --------------------------
	.section	.text._ZN10layer_norm13ln_bwd_kernelINS_13Kernel_traitsIf6__halffS2_fjLj4096ELj1ELj1ELj4ELj16ENS_18Kernel_traits_baseILj4096EfS2_fS2_fjLj128EEEEELb0ELb0ELb1ELb0EEEvNS_9BwdParamsE,"ax",@progbits
	.align	128
        .global         _ZN10layer_norm13ln_bwd_kernelINS_13Kernel_traitsIf6__halffS2_fjLj4096ELj1ELj1ELj4ELj16ENS_18Kernel_traits_baseILj4096EfS2_fS2_fjLj128EEEEELb0ELb0ELb1ELb0EEEvNS_9BwdParamsE
        .type           _ZN10layer_norm13ln_bwd_kernelINS_13Kernel_traitsIf6__halffS2_fjLj4096ELj1ELj1ELj4ELj16ENS_18Kernel_traits_baseILj4096EfS2_fS2_fjLj128EEEEELb0ELb0ELb1ELb0EEEvNS_9BwdParamsE,@function
        .size           _ZN10layer_norm13ln_bwd_kernelINS_13Kernel_traitsIf6__halffS2_fjLj4096ELj1ELj1ELj4ELj16ENS_18Kernel_traits_baseILj4096EfS2_fS2_fjLj128EEEEELb0ELb0ELb1ELb0EEEvNS_9BwdParamsE,(.L_x_15720 - _ZN10layer_norm13ln_bwd_kernelINS_13Kernel_traitsIf6__halffS2_fjLj4096ELj1ELj1ELj4ELj16ENS_18Kernel_traits_baseILj4096EfS2_fS2_fjLj128EEEEELb0ELb0ELb1ELb0EEEvNS_9BwdParamsE)
        .other          _ZN10layer_norm13ln_bwd_kernelINS_13Kernel_traitsIf6__halffS2_fjLj4096ELj1ELj1ELj4ELj16ENS_18Kernel_traits_baseILj4096EfS2_fS2_fjLj128EEEEELb0ELb0ELb1ELb0EEEvNS_9BwdParamsE,@"STO_CUDA_ENTRY STV_DEFAULT"
_ZN10layer_norm13ln_bwd_kernelINS_13Kernel_traitsIf6__halffS2_fjLj4096ELj1ELj1ELj4ELj16ENS_18Kernel_traits_baseILj4096EfS2_fS2_fjLj128EEEEELb0ELb0ELb1ELb0EEEvNS_9BwdParamsE:
.text._ZN10layer_norm13ln_bwd_kernelINS_13Kernel_traitsIf6__halffS2_fjLj4096ELj1ELj1ELj4ELj16ENS_18Kernel_traits_baseILj4096EfS2_fS2_fjLj128EEEEELb0ELb0ELb1ELb0EEEvNS_9BwdParamsE:
        /* <DEDUP_REMOVED lines=108> */
.L_x_11328:
        /* <DEDUP_REMOVED lines=47> */
[----:B------:R-:W-:Y:S01]  /*09b0*/  IADD3 R227, PT, PT, R227, 0x80, RZ ;  /* 0x00000080e3e37810 */ /* 0x000fe20007ffe0ff */
        /* <DEDUP_REMOVED lines=68> */
.L_x_11240:
[----:B----4-:R-:W-:Y:S05]  /*0e00*/  BSYNC.RECONVERGENT B1 ;  /* 0x0000000000017941 */ /* 0x010fea0003800200 */
.L_x_11239:
        /* <DEDUP_REMOVED lines=15> */
[----:B------:R-:W-:Y:S02]  /*0f00*/  IADD3 R227, PT, PT, R227, 0x80, RZ ;  /* 0x00000080e3e37810 */ /* 0x000fe40007ffe0ff */
[----:B------:R-:W-:Y:S01]  /*0f10*/  IADD3 R226, PT, PT, R226, 0x80, RZ ;  /* 0x00000080e2e27810 */ /* 0x000fe20007ffe0ff */
[C---:B--2---:R-:W-:Y:S01]  /*0f20*/  FADD.FTZ R176, -R224.reuse, R15 ;  /* 0x0000000fe0b07221 */ /* 0x044fe20000010100 */
[C---:B------:R-:W-:Y:S01]  /*0f30*/  FADD.FTZ R12, -R224.reuse, R12 ;  /* 0x0000000ce00c7221 */ /* 0x040fe20000010100 */
[----:B------:R-:W-:-:S03]  /*0f40*/  FADD.FTZ R174, -R224, R13 ;  /* 0x0000000de0ae7221 */ /* 0x000fc60000010100 */
[----:B-----5:R-:W-:Y:S01]  /*0f50*/  FMUL.FTZ R11, R3, R12 ;  /* 0x0000000c030b7220 */ /* 0x020fe20000410000 */
[--C-:B----4-:R-:W-:Y:S02]  /*0f60*/  HADD2.F32 R15, -RZ, R16.reuse.H0_H0 ;  /* 0x20000010ff0f7230 */ /* 0x110fe40000004100 */
[----:B------:R-:W-:-:S03]  /*0f70*/  HADD2.F32 R26, -RZ, R16.H1_H1 ;  /* 0x30000010ff1a7230 */ /* 0x000fc60000004100 */
[-C--:B------:R-:W-:Y:S01]  /*0f80*/  FMUL.FTZ R16, R44, R15.reuse ;  /* 0x0000000f2c107220 */ /* 0x080fe20000410000 */
[--C-:B0-----:R-:W-:Y:S02]  /*0f90*/  HADD2.F32 R169, -RZ, R17.reuse.H0_H0 ;  /* 0x20000011ffa97230 */ /* 0x101fe40000004100 */
[----:B------:R-:W-:Y:S01]  /*0fa0*/  FADD.FTZ R108, R108, R15 ;  /* 0x0000000f6c6c7221 */ /* 0x000fe20000010000 */
[----:B------:R-:W-:Y:S01]  /*0fb0*/  FFMA.FTZ R76, R11, R15, R76 ;  /* 0x0000000f0b4c7223 */ /* 0x000fe2000001004c */
[C---:B---3--:R-:W-:Y:S01]  /*0fc0*/  FADD.FTZ R178, -R224.reuse, R21 ;  /* 0x00000015e0b27221 */ /* 0x048fe20000010100 */
[----:B------:R-:W-:Y:S01]  /*0fd0*/  FMUL.FTZ R15, R45, R26 ;  /* 0x0000001a2d0f7220 */ /* 0x000fe20000410000 */
[----:B-1----:R-:W-:Y:S01]  /*0fe0*/  FADD.FTZ R24, R229, R16 ;  /* 0x00000010e5187221 */ /* 0x002fe20000010000 */
[----:B------:R-:W-:Y:S01]  /*0ff0*/  FADD.FTZ R14, -R224, R14 ;  /* 0x0000000ee00e7221 */ /* 0x000fe20000010100 */
[----:B------:R-:W-:Y:S01]  /*1000*/  FMUL.FTZ R12, R3, R174 ;  /* 0x000000ae030c7220 */ /* 0x000fe20000410000 */
[----:B------:R-:W-:Y:S01]  /*1010*/  FFMA.FTZ R21, R11, R16, R228 ;  /* 0x000000100b157223 */ /* 0x000fe200000100e4 */
[----:B------:R-:W-:-:S02]  /*1020*/  HADD2.F32 R168, -RZ, R17.H1_H1 ;  /* 0x30000011ffa87230 */ /* 0x000fc40000004100 */
[----:B------:R-:W-:Y:S01]  /*1030*/  FADD.FTZ R232, -R224, R23 ;  /* 0x00000017e0e87221 */ /* 0x000fe20000010100 */
[--C-:B------:R-:W-:Y:S02]  /*1040*/  HADD2.F32 R171, -RZ, R18.reuse.H0_H0 ;  /* 0x20000012ffab7230 */ /* 0x100fe40000004100 */
[----:B------:R-:W-:Y:S01]  /*1050*/  FADD.FTZ R23, R24, R15 ;  /* 0x0000000f18177221 */ /* 0x000fe20000010000 */
[----:B------:R-:W-:Y:S02]  /*1060*/  HADD2.F32 R170, -RZ, R18.H1_H1 ;  /* 0x30000012ffaa7230 */ /* 0x000fe40000004100 */
[----:B------:R-:W-:Y:S01]  /*1070*/  FMUL.FTZ R18, R46, R169 ;  /* 0x000000a92e127220 */ /* 0x000fe20000410000 */
[----:B------:R-:W-:Y:S01]  /*1080*/  FMUL.FTZ R13, R3, R14 ;  /* 0x0000000e030d7220 */ /* 0x000fe20000410000 */
[----:B------:R-:W-:Y:S01]  /*1090*/  FFMA.FTZ R24, R12, R15, R21 ;  /* 0x0000000f0c187223 */ /* 0x000fe20000010015 */
[--C-:B------:R-:W-:Y:S02]  /*10a0*/  HADD2.F32 R173, -RZ, R19.reuse.H0_H0 ;  /* 0x20000013ffad7230 */ /* 0x100fe40000004100 */
[----:B------:R-:W-:Y:S01]  /*10b0*/  FADD.FTZ R20, -R224, R20 ;  /* 0x00000014e0147221 */ /* 0x000fe20000010100 */
[----:B------:R-:W-:-:S02]  /*10c0*/  HADD2.F32 R172, -RZ, R19.H1_H1 ;  /* 0x30000013ffac7230 */ /* 0x000fc40000004100 */
        /* <DEDUP_REMOVED lines=37> */
.L_x_11242:
[----:B------:R-:W-:Y:S05]  /*1320*/  BSYNC.RECONVERGENT B1 ;  /* 0x0000000000017941 */ /* 0x000fea0003800200 */
.L_x_11241:
        /* <DEDUP_REMOVED lines=19> */
[C---:B------:R-:W-:Y:S01]  /*1460*/  FADD.FTZ R188, -R224.reuse, R171 ;  /* 0x000000abe0bc7221 */ /* 0x040fe20000010100 */
[----:B------:R-:W-:-:S02]  /*1470*/  FADD.FTZ R170, -R224, R170 ;  /* 0x000000aae0aa7221 */ /* 0x000fc40000010100 */
[C---:B-----5:R-:W-:Y:S01]  /*1480*/  FMUL.FTZ R27, R3.reuse, R184 ;  /* 0x000000b8031b7220 */ /* 0x060fe20000410000 */
[--C-:B----4-:R-:W-:Y:S02]  /*1490*/  HADD2.F32 R169, -RZ, R172.reuse.H0_H0 ;  /* 0x200000acffa97230 */ /* 0x110fe40000004100 */
[C---:B0-----:R-:W-:Y:S01]  /*14a0*/  FMUL.FTZ R182, R3.reuse, R188 ;  /* 0x000000bc03b67220 */ /* 0x041fe20000410000 */
[--C-:B------:R-:W-:Y:S02]  /*14b0*/  HADD2.F32 R168, -RZ, R173.reuse.H1_H1 ;  /* 0x300000adffa87230 */ /* 0x100fe40000004100 */
[----:B------:R-:W-:Y:S02]  /*14c0*/  HADD2.F32 R172, -RZ, R172.H1_H1 ;  /* 0x300000acffac7230 */ /* 0x000fe40000004100 */
[-C--:B------:R-:W-:Y:S01]  /*14d0*/  FMUL.FTZ R184, R52, R169.reuse ;  /* 0x000000a934b87220 */ /* 0x080fe20000410000 */
[----:B------:R-:W-:Y:S02]  /*14e0*/  HADD2.F32 R171, -RZ, R173.H0_H0 ;  /* 0x200000adffab7230 */ /* 0x000fe40000004100 */
[----:B-1----:R-:W-:Y:S01]  /*14f0*/  FMUL.FTZ R181, R3, R170 ;  /* 0x000000aa03b57220 */ /* 0x002fe20000410000 */
        /* <DEDUP_REMOVED lines=14> */
[----:B------:R-:W-:-:S02]  /*15e0*/  HADD2.F32 R173, -RZ, R174.H0_H0 ;  /* 0x200000aeffad7230 */ /* 0x000fc40000004100 */
[C---:B---3--:R-:W-:Y:S01]  /*15f0*/  FADD.FTZ R176, -R224.reuse, R176 ;  /* 0x000000b0e0b07221 */ /* 0x048fe20000010100 */
        /* <DEDUP_REMOVED lines=9> */
[C---:B------:R-:W-:Y:S01]  /*1690*/  FADD.FTZ R178, -R224.reuse, R178 ;  /* 0x000000b2e0b27221 */ /* 0x040fe20000010100 */
[----:B------:R-:W-:Y:S01]  /*16a0*/  FMUL.FTZ R190, R3, R190 ;  /* 0x000000be03be7220 */ /* 0x000fe20000410000 */
        /* <DEDUP_REMOVED lines=25> */
.L_x_11244:
[----:B------:R-:W-:Y:S05]  /*1840*/  BSYNC.RECONVERGENT B1 ;  /* 0x0000000000017941 */ /* 0x000fea0003800200 */
.L_x_11243:
        /* <DEDUP_REMOVED lines=19> */
[C---:B-----5:R-:W-:Y:S01]  /*1980*/  FMUL.FTZ R195, R3.reuse, R168 ;  /* 0x000000a803c37220 */ /* 0x060fe20000410000 */
[----:B------:R-:W-:Y:S01]  /*1990*/  FADD.FTZ R204, -R224, R173 ;  /* 0x000000ade0cc7221 */ /* 0x000fe20000010100 */
[C---:B-1----:R-:W-:Y:S01]  /*19a0*/  FMUL.FTZ R197, R3.reuse, R170 ;  /* 0x000000aa03c57220 */ /* 0x042fe20000410000 */
[----:B------:R-:W-:Y:S01]  /*19b0*/  FMUL.FTZ R199, R3, R202 ;  /* 0x000000ca03c77220 */ /* 0x000fe20000410000 */
[----:B----4-:R-:W-:-:S02]  /*19c0*/  HADD2.F32 R169, -RZ, R176.H0_H0 ;  /* 0x200000b0ffa97230 */ /* 0x010fc40000004100 */
[C---:B------:R-:W-:Y:S01]  /*19d0*/  FMUL.FTZ R196, R3.reuse, R200 ;  /* 0x000000c803c47220 */ /* 0x040fe20000410000 */
[----:B------:R-:W-:Y:S02]  /*19e0*/  HADD2.F32 R176, -RZ, R176.H1_H1 ;  /* 0x300000b0ffb07230 */ /* 0x000fe40000004100 */
[----:B------:R-:W-:Y:S01]  /*19f0*/  FMUL.FTZ R200, R3, R204 ;  /* 0x000000cc03c87220 */ /* 0x000fe20000410000 */
[--C-:B------:R-:W-:Y:S02]  /*1a00*/  HADD2.F32 R171, -RZ, R177.reuse.H0_H0 ;  /* 0x200000b1ffab7230 */ /* 0x100fe40000004100 */
[-C--:B------:R-:W-:Y:S01]  /*1a10*/  FMUL.FTZ R202, R60, R169.reuse ;  /* 0x000000a93cca7220 */ /* 0x080fe20000410000 */
        /* <DEDUP_REMOVED lines=8> */
[----:B------:R-:W-:-:S02]  /*1aa0*/  HADD2.F32 R172, -RZ, R177.H1_H1 ;  /* 0x300000b1ffac7230 */ /* 0x000fc40000004100 */
[----:B------:R-:W-:Y:S01]  /*1ab0*/  FADD.FTZ R171, R168, R203 ;  /* 0x000000cba8ab7221 */ /* 0x000fe20000010000 */
[----:B------:R-:W-:Y:S01]  /*1ac0*/  FFMA.FTZ R168, R196, R203, R169 ;  /* 0x000000cbc4a87223 */ /* 0x000fe200000100a9 */
[--C-:B------:R-:W-:Y:S02]  /*1ad0*/  HADD2.F32 R173, -RZ, R178.reuse.H0_H0 ;  /* 0x200000b2ffad7230 */ /* 0x100fe40000004100 */
[----:B------:R-:W-:Y:S01]  /*1ae0*/  FMUL.FTZ R198, R3, R198 ;  /* 0x000000c603c67220 */ /* 0x000fe20000410000 */
        /* <DEDUP_REMOVED lines=8> */
[----:B------:R-:W-:-:S02]  /*1b70*/  HADD2.F32 R175, -RZ, R179.H0_H0 ;  /* 0x200000b3ffaf7230 */ /* 0x000fc40000004100 */
[----:B------:R-:W-:Y:S01]  /*1b80*/  FADD.FTZ R174, -R224, R174 ;  /* 0x000000aee0ae7221 */ /* 0x000fe20000010100 */
        /* <DEDUP_REMOVED lines=27> */
.L_x_11238:
        /* <DEDUP_REMOVED lines=33> */
.L_x_11245:
[----:B----4-:R-:W-:Y:S05]  /*1f50*/  BSYNC.RECONVERGENT B0 ;  /* 0x0000000000007941 */ /* 0x010fea0003800200 */
.L_x_11237:
        /* <DEDUP_REMOVED lines=31> */
.L_x_11247:
[----:B------:R-:W-:Y:S05]  /*2150*/  BSYNC.RECONVERGENT B0 ;  /* 0x0000000000007941 */ /* 0x000fea0003800200 */
.L_x_11246:
        /* <DEDUP_REMOVED lines=49> */
.L_x_11252:
        /* <DEDUP_REMOVED lines=9> */
.L_x_11253:
        /* <DEDUP_REMOVED lines=9> */
.L_x_11254:
        /* <DEDUP_REMOVED lines=9> */
.L_x_11255:
        /* <DEDUP_REMOVED lines=9> */
.L_x_11256:
        /* <DEDUP_REMOVED lines=9> */
.L_x_11257:
        /* <DEDUP_REMOVED lines=9> */
.L_x_11258:
        /* <DEDUP_REMOVED lines=10> */
.L_x_11251:
        /* <DEDUP_REMOVED lines=42> */
.L_x_11260:
        /* <DEDUP_REMOVED lines=9> */
.L_x_11261:
        /* <DEDUP_REMOVED lines=9> */
.L_x_11262:
        /* <DEDUP_REMOVED lines=9> */
.L_x_11263:
        /* <DEDUP_REMOVED lines=9> */
.L_x_11264:
        /* <DEDUP_REMOVED lines=9> */
.L_x_11265:
        /* <DEDUP_REMOVED lines=9> */
.L_x_11266:
[----:B------:R-:W-:Y:S05]  /*2e70*/  @!P3 BRA `(.L_x_11259) ;  /* 0x000000080028b947 */ /* 0x000fea0003800000 */
[----:B------:R-:W-:-:S05]  /*2e80*/  FMUL.FTZ R168, R99, UR15 ;  /* 0x0000000f63a87c20 */ /* 0x000fca0008410000 */
[----:B------:R-:W-:-:S04]  /*2e90*/  F2FP.F16.F32.PACK_AB R168, RZ, R168 ;  /* 0x000000a8ffa8723e */ /* 0x000fc800000000ff */
[----:B------:R-:W-:Y:S01]  /*2ea0*/  PRMT R167, R167, 0x5410, R168 ;  /* 0x00005410a7a77816 */ /* 0x000fe200000000a8 */
[----:B------:R-:W-:Y:S06]  /*2eb0*/  BRA `(.L_x_11259) ;  /* 0x0000000800187947 */ /* 0x000fec0003800000 */
.L_x_11250:
        /* <DEDUP_REMOVED lines=70> */
.L_x_11267:
        /* <DEDUP_REMOVED lines=12> */
[----:B------:R-:W-:Y:S01]  /*33e0*/  MOV R160, R128 ;  /* 0x0000008000a07202 */ /* 0x000fe20000000f00 */
[-CC-:B------:R-:W-:Y:S01]  /*33f0*/  @P1 FFMA.FTZ R177, R218, R2.reuse, R175.reuse ;  /* 0x00000002dab11223 */ /* 0x180fe200000100af */
[--C-:B------:R-:W-:Y:S01]  /*3400*/  @P1 FFMA.FTZ R172, R221, R2, R175.reuse ;  /* 0x00000002ddac1223 */ /* 0x100fe200000100af */
[----:B------:R-:W-:Y:S01]  /*3410*/  @P1 FFMA.FTZ R160, R3, R162, R128 ;  /* 0x000000a203a01223 */ /* 0x000fe20000010080 */
[----:B------:R-:W2:Y:S01]  /*3420*/  @P3 LDC R161, c[0x0][0x40c] ;  /* 0x00010300ffa13b82 */ /* 0x000ea20000000800 */
[-C--:B------:R-:W-:Y:S01]  /*3430*/  @P1 FFMA.FTZ R224, R217, R2.reuse, R175 ;  /* 0x00000002d9e01223 */ /* 0x080fe200000100af */
[----:B------:R-:W-:Y:S01]  /*3440*/  @P1 FADD.FTZ R174, R216, -R177 ;  /* 0x800000b1d8ae1221 */ /* 0x000fe20000010000 */
[----:B------:R-:W-:Y:S01]  /*3450*/  @P1 FFMA.FTZ R227, R214, R2, R175 ;  /* 0x00000002d6e31223 */ /* 0x000fe200000100af */
[----:B------:R-:W-:Y:S01]  /*3460*/  @P1 FADD.FTZ R172, R219, -R172 ;  /* 0x800000acdbac1221 */ /* 0x000fe20000010000 */
[----:B------:R-:W-:Y:S01]  /*3470*/  @P1 FADD.FTZ R177, R215, -R224 ;  /* 0x800000e0d7b11221 */ /* 0x000fe20000010000 */
[----:B------:R-:W-:Y:S01]  /*3480*/  MOV R163, R131 ;  /* 0x0000008300a37202 */ /* 0x000fe20000000f00 */
[----:B------:R-:W-:Y:S01]  /*3490*/  @P1 FADD.FTZ R224, R212, -R227 ;  /* 0x800000e3d4e01221 */ /* 0x000fe20000010000 */
[----:B------:R-:W3:Y:S01]  /*34a0*/  @P3 LDC R170, c[0x0][0x40c] ;  /* 0x00010300ffaa3b82 */ /* 0x000ee20000000800 */
[----:B0-----:R-:W-:Y:S01]  /*34b0*/  @P3 FMUL.FTZ R96, R98, R97 ;  /* 0x0000006162603220 */ /* 0x001fe20000410000 */
[----:B------:R-:W-:-:S04]  /*34c0*/  @P1 FFMA.FTZ R163, R3, R174, R131 ;  /* 0x000000ae03a31223 */ /* 0x000fc80000010083 */
[----:B------:R-:W-:Y:S02]  /*34d0*/  @P3 F2FP.F16.F32.PACK_AB R169, RZ, R96 ;  /* 0x00000060ffa9323e */ /* 0x000fe400000000ff */
[----:B------:R-:W0:Y:S01]  /*34e0*/  @P3 LDC R171, c[0x0][0x40c] ;  /* 0x00010300ffab3b82 */ /* 0x000e220000000800 */
[----:B-1----:R-:W-:Y:S01]  /*34f0*/  @P3 FMUL.FTZ R97, R99, R168 ;  /* 0x000000a863613220 */ /* 0x002fe20000410000 */
[----:B------:R-:W-:-:S04]  /*3500*/  @P3 PRMT R167, R169, 0x7610, R167 ;  /* 0x00007610a9a73816 */ /* 0x000fc800000000a7 */
[----:B------:R-:W-:Y:S01]  /*3510*/  @P3 F2FP.F16.F32.PACK_AB R176, RZ, R97 ;  /* 0x00000061ffb0323e */ /* 0x000fe200000000ff */
[----:B------:R-:W-:Y:S01]  /*3520*/  @P1 FFMA.FTZ R97, R222, R2, R175 ;  /* 0x00000002de611223 */ /* 0x000fe200000100af */
[----:B------:R-:W1:Y:S01]  /*3530*/  @P3 LDC R179, c[0x0][0x40c] ;  /* 0x00010300ffb33b82 */ /* 0x000e620000000800 */
[----:B--2---:R-:W-:Y:S01]  /*3540*/  @P3 FMUL.FTZ R96, R160, R161 ;  /* 0x000000a1a0603220 */ /* 0x004fe20000410000 */
[----:B------:R-:W-:Y:S01]  /*3550*/  MOV R161, R129 ;  /* 0x0000008100a17202 */ /* 0x000fe20000000f00 */
[----:B------:R-:W-:Y:S01]  /*3560*/  @P1 FADD.FTZ R162, R220, -R97 ;  /* 0x80000061dca21221 */ /* 0x000fe20000010000 */
[----:B------:R-:W-:Y:S01]  /*3570*/  MOV R97, R133 ;  /* 0x0000008500617202 */ /* 0x000fe20000000f00 */
[C---:B------:R-:W-:Y:S01]  /*3580*/  @P1 FFMA.FTZ R97, R3.reuse, R224, R133 ;  /* 0x000000e003611223 */ /* 0x040fe20000010085 */
[----:B------:R-:W-:Y:S01]  /*3590*/  @P3 F2FP.F16.F32.PACK_AB R168, RZ, R96 ;  /* 0x00000060ffa8323e */ /* 0x000fe200000000ff */
[C---:B------:R-:W-:Y:S01]  /*35a0*/  @P1 FFMA.FTZ R161, R3.reuse, R162, R129 ;  /* 0x000000a203a11223 */ /* 0x040fe20000010081 */
[----:B------:R-:W2:Y:S01]  /*35b0*/  @P3 LDC R178, c[0x0][0x40c] ;  /* 0x00010300ffb23b82 */ /* 0x000ea20000000800 */
[----:B------:R-:W-:Y:S01]  /*35c0*/  MOV R162, R130 ;  /* 0x0000008200a27202 */ /* 0x000fe20000000f00 */
[C---:B------:R-:W-:Y:S01]  /*35d0*/  @P1 FFMA.FTZ R162, R3.reuse, R172, R130 ;  /* 0x000000ac03a21223 */ /* 0x040fe20000010082 */
[----:B------:R-:W-:Y:S01]  /*35e0*/  MOV R96, R132 ;  /* 0x0000008400607202 */ /* 0x000fe20000000f00 */
[----:B------:R-:W-:Y:S01]  /*35f0*/  @P1 FFMA.FTZ R96, R3, R177, R132 ;  /* 0x000000b103601223 */ /* 0x000fe20000010084 */
[----:B---3--:R-:W-:Y:S01]  /*3600*/  @P3 FMUL.FTZ R169, R161, R170 ;  /* 0x000000aaa1a93220 */ /* 0x008fe20000410000 */
[----:B------:R-:W-:-:S02]  /*3610*/  @P3 PRMT R164, R168, 0x7610, R164 ;  /* 0x00007610a8a43816 */ /* 0x000fc400000000a4 */
[----:B------:R-:W3:Y:S01]  /*3620*/  @P3 LDC R226, c[0x0][0x40c] ;  /* 0x00010300ffe23b82 */ /* 0x000ee20000000800 */
[----:B0-----:R-:W-:Y:S01]  /*3630*/  @P3 FMUL.FTZ R170, R162, R171 ;  /* 0x000000aba2aa3220 */ /* 0x001fe20000410000 */
[----:B------:R-:W-:Y:S02]  /*3640*/  @P3 F2FP.F16.F32.PACK_AB R169, RZ, R169 ;  /* 0x000000a9ffa9323e */ /* 0x000fe400000000ff */
[----:B------:R-:W-:Y:S02]  /*3650*/  @P3 PRMT R167, R167, 0x5410, R176 ;  /* 0x00005410a7a73816 */ /* 0x000fe400000000b0 */
[----:B------:R-:W-:Y:S01]  /*3660*/  @P3 F2FP.F16.F32.PACK_AB R170, RZ, R170 ;  /* 0x000000aaffaa323e */ /* 0x000fe200000000ff */
[----:B-1----:R-:W-:Y:S01]  /*3670*/  @P3 FMUL.FTZ R172, R96, R179 ;  /* 0x000000b360ac3220 */ /* 0x002fe20000410000 */
[----:B------:R-:W-:Y:S02]  /*3680*/  @P3 PRMT R164, R164, 0x5410, R169 ;  /* 0x00005410a4a43816 */ /* 0x000fe400000000a9 */
[----:B------:R-:W-:-:S02]  /*3690*/  @P3 PRMT R165, R170, 0x7610, R165 ;  /* 0x00007610aaa53816 */ /* 0x000fc400000000a5 */
[----:B------:R-:W-:Y:S01]  /*36a0*/  @P3 F2FP.F16.F32.PACK_AB R172, RZ, R172 ;  /* 0x000000acffac323e */ /* 0x000fe200000000ff */
[----:B--2---:R-:W-:-:S03]  /*36b0*/  @P3 FMUL.FTZ R171, R163, R178 ;  /* 0x000000b2a3ab3220 */ /* 0x004fc60000410000 */
[----:B------:R-:W-:Y:S02]  /*36c0*/  @P3 PRMT R166, R172, 0x7610, R166 ;  /* 0x00007610aca63816 */ /* 0x000fe400000000a6 */
[----:B------:R-:W-:Y:S01]  /*36d0*/  @P3 F2FP.F16.F32.PACK_AB R171, RZ, R171 ;  /* 0x000000abffab323e */ /* 0x000fe200000000ff */
[----:B---3--:R-:W-:-:S03]  /*36e0*/  @P3 FMUL.FTZ R174, R97, R226 ;  /* 0x000000e261ae3220 */ /* 0x008fc60000410000 */
[----:B------:R-:W-:Y:S02]  /*36f0*/  @P3 PRMT R165, R165, 0x5410, R171 ;  /* 0x00005410a5a53816 */ /* 0x000fe400000000ab */
[----:B------:R-:W-:-:S04]  /*3700*/  @P3 F2FP.F16.F32.PACK_AB R174, RZ, R174 ;  /* 0x000000aeffae323e */ /* 0x000fc800000000ff */
[----:B------:R-:W-:-:S07]  /*3710*/  @P3 PRMT R166, R166, 0x5410, R174 ;  /* 0x00005410a6a63816 */ /* 0x000fce00000000ae */
.L_x_11259:
        /* <DEDUP_REMOVED lines=11> */
.L_x_11249:
[----:B------:R-:W-:Y:S05]  /*37d0*/  BSYNC.RECONVERGENT B0 ;  /* 0x0000000000007941 */ /* 0x000fea0003800200 */
.L_x_11248:
        /* <DEDUP_REMOVED lines=39> */
[----:B------:R-:W-:Y:S02]  /*3a50*/  @P3 F2FP.F16.F32.PACK_AB R99, RZ, R96 ;  /* 0x00000060ff63323e */ /* 0x000fe400000000ff */
[----:B------:R-:W0:Y:S01]  /*3a60*/  @P3 LDC R176, c[0x0][0x40c] ;  /* 0x00010300ffb03b82 */ /* 0x000e220000000800 */
[----:B-1----:R-:W-:Y:S01]  /*3a70*/  @P3 FMUL.FTZ R97, R161, R162 ;  /* 0x000000a2a1613220 */ /* 0x002fe20000410000 */
[----:B------:R-:W-:Y:S01]  /*3a80*/  MOV R162, R138 ;  /* 0x0000008a00a27202 */ /* 0x000fe20000000f00 */
[C---:B------:R-:W-:Y:S01]  /*3a90*/  @P1 FFMA.FTZ R162, R3.reuse, R163, R138 ;  /* 0x000000a303a21223 */ /* 0x040fe2000001008a */
[----:B------:R-:W-:Y:S01]  /*3aa0*/  MOV R96, R140 ;  /* 0x0000008c00607202 */ /* 0x000fe20000000f00 */
[----:B------:R-:W-:Y:S01]  /*3ab0*/  @P1 FFMA.FTZ R96, R3, R169, R140 ;  /* 0x000000a903601223 */ /* 0x000fe2000001008c */
[----:B------:R-:W-:Y:S02]  /*3ac0*/  @P3 F2FP.F16.F32.PACK_AB R168, RZ, R97 ;  /* 0x00000061ffa8323e */ /* 0x000fe400000000ff */
        /* <DEDUP_REMOVED lines=29> */
.L_x_11271:
        /* <DEDUP_REMOVED lines=65> */
.L_x_11270:
        /* <DEDUP_REMOVED lines=46> */
.L_x_11274:
        /* <DEDUP_REMOVED lines=9> */
.L_x_11275:
        /* <DEDUP_REMOVED lines=9> */
.L_x_11276:
        /* <DEDUP_REMOVED lines=9> */
.L_x_11277:
        /* <DEDUP_REMOVED lines=9> */
.L_x_11278:
        /* <DEDUP_REMOVED lines=9> */
.L_x_11279:
        /* <DEDUP_REMOVED lines=9> */
.L_x_11280:
[----:B------:R-:W-:Y:S05]  /*46f0*/  @!P3 BRA `(.L_x_11272) ;  /* 0x000000040030b947 */ /* 0x000fea0003800000 */
[----:B------:R-:W-:-:S05]  /*4700*/  FMUL.FTZ R168, R99, UR15 ;  /* 0x0000000f63a87c20 */ /* 0x000fca0008410000 */
[----:B------:R-:W-:-:S04]  /*4710*/  F2FP.F16.F32.PACK_AB R168, RZ, R168 ;  /* 0x000000a8ffa8723e */ /* 0x000fc800000000ff */
[----:B------:R-:W-:Y:S01]  /*4720*/  PRMT R167, R167, 0x5410, R168 ;  /* 0x00005410a7a77816 */ /* 0x000fe200000000a8 */
[----:B------:R-:W-:Y:S06]  /*4730*/  BRA `(.L_x_11272) ;  /* 0x0000000400207947 */ /* 0x000fec0003800000 */
.L_x_11273:
        /* <DEDUP_REMOVED lines=9> */
.L_x_11281:
        /* <DEDUP_REMOVED lines=9> */
.L_x_11282:
        /* <DEDUP_REMOVED lines=9> */
.L_x_11283:
        /* <DEDUP_REMOVED lines=9> */
.L_x_11284:
        /* <DEDUP_REMOVED lines=9> */
.L_x_11285:
        /* <DEDUP_REMOVED lines=9> */
.L_x_11286:
        /* <DEDUP_REMOVED lines=9> */
.L_x_11287:
        /* <DEDUP_REMOVED lines=9> */
.L_x_11272:
        /* <DEDUP_REMOVED lines=9> */
.L_x_11269:
[----:B------:R-:W-:Y:S05]  /*4c50*/  BSYNC.RECONVERGENT B0 ;  /* 0x0000000000007941 */ /* 0x000fea0003800200 */
.L_x_11268:
        /* <DEDUP_REMOVED lines=76> */
.L_x_11291:
        /* <DEDUP_REMOVED lines=65> */
.L_x_11290:
        /* <DEDUP_REMOVED lines=46> */
.L_x_11294:
        /* <DEDUP_REMOVED lines=9> */
.L_x_11295:
        /* <DEDUP_REMOVED lines=9> */
.L_x_11296:
        /* <DEDUP_REMOVED lines=9> */
.L_x_11297:
        /* <DEDUP_REMOVED lines=9> */
.L_x_11298:
        /* <DEDUP_REMOVED lines=9> */
.L_x_11299:
        /* <DEDUP_REMOVED lines=9> */
.L_x_11300:
[----:B------:R-:W-:Y:S05]  /*5b70*/  @!P3 BRA `(.L_x_11292) ;  /* 0x000000040030b947 */ /* 0x000fea0003800000 */
[----:B------:R-:W-:-:S05]  /*5b80*/  FMUL.FTZ R168, R99, UR15 ;  /* 0x0000000f63a87c20 */ /* 0x000fca0008410000 */
[----:B------:R-:W-:-:S04]  /*5b90*/  F2FP.F16.F32.PACK_AB R168, RZ, R168 ;  /* 0x000000a8ffa8723e */ /* 0x000fc800000000ff */
[----:B------:R-:W-:Y:S01]  /*5ba0*/  PRMT R167, R167, 0x5410, R168 ;  /* 0x00005410a7a77816 */ /* 0x000fe200000000a8 */
[----:B------:R-:W-:Y:S06]  /*5bb0*/  BRA `(.L_x_11292) ;  /* 0x0000000400207947 */ /* 0x000fec0003800000 */
.L_x_11293:
        /* <DEDUP_REMOVED lines=9> */
.L_x_11301:
        /* <DEDUP_REMOVED lines=9> */
.L_x_11302:
        /* <DEDUP_REMOVED lines=9> */
.L_x_11303:
        /* <DEDUP_REMOVED lines=9> */
.L_x_11304:
        /* <DEDUP_REMOVED lines=9> */
.L_x_11305:
        /* <DEDUP_REMOVED lines=9> */
.L_x_11306:
        /* <DEDUP_REMOVED lines=9> */
.L_x_11307:
        /* <DEDUP_REMOVED lines=9> */
.L_x_11292:
        /* <DEDUP_REMOVED lines=9> */
.L_x_11289:
[----:B------:R-:W-:Y:S05]  /*60d0*/  BSYNC.RECONVERGENT B0 ;  /* 0x0000000000007941 */ /* 0x000fea0003800200 */
.L_x_11288:
        /* <DEDUP_REMOVED lines=65> */
[----:B------:R-:W-:Y:S02]  /*64f0*/  @P3 F2FP.F16.F32.PACK_AB R3, RZ, R99 ;  /* 0x00000063ff03323e */ /* 0x000fe400000000ff */
[----:B------:R-:W-:Y:S01]  /*6500*/  MOV R99, R171 ;  /* 0x000000ab00637202 */ /* 0x000fe20000000f00 */
[----:B--2---:R-:W-:Y:S01]  /*6510*/  @P3 FMUL.FTZ R168, R98, R227 ;  /* 0x000000e362a83220 */ /* 0x004fe20000410000 */
[----:B------:R-:W-:-:S04]  /*6520*/  @P3 PRMT R166, R166, 0x5410, R3 ;  /* 0x00005410a6a63816 */ /* 0x000fc80000000003 */
[----:B------:R-:W-:-:S04]  /*6530*/  @P3 F2FP.F16.F32.PACK_AB R168, RZ, R168 ;  /* 0x000000a8ffa8323e */ /* 0x000fc800000000ff */
[----:B------:R-:W-:Y:S01]  /*6540*/  @P3 PRMT R167, R168, 0x7610, R167 ;  /* 0x00007610a8a73816 */ /* 0x000fe200000000a7 */
[----:B------:R-:W-:Y:S06]  /*6550*/  @!P3 BRA `(.L_x_11312) ;  /* 0x0000000c00d8b947 */ /* 0x000fec0003800000 */
[----:B------:R-:W-:-:S05]  /*6560*/  FMUL.FTZ R2, R171, UR15 ;  /* 0x0000000fab027c20 */ /* 0x000fca0008410000 */
[----:B------:R-:W-:-:S04]  /*6570*/  F2FP.F16.F32.PACK_AB R2, RZ, R2 ;  /* 0x00000002ff02723e */ /* 0x000fc800000000ff */
[----:B------:R-:W-:Y:S01]  /*6580*/  PRMT R167, R167, 0x5410, R2 ;  /* 0x00005410a7a77816 */ /* 0x000fe20000000002 */
[----:B------:R-:W-:Y:S06]  /*6590*/  BRA `(.L_x_11312) ;  /* 0x0000000c00c87947 */ /* 0x000fec0003800000 */
.L_x_11311:
        /* <DEDUP_REMOVED lines=65> */
.L_x_11310:
        /* <DEDUP_REMOVED lines=46> */
.L_x_11314:
        /* <DEDUP_REMOVED lines=9> */
.L_x_11315:
        /* <DEDUP_REMOVED lines=9> */
.L_x_11316:
        /* <DEDUP_REMOVED lines=9> */
.L_x_11317:
        /* <DEDUP_REMOVED lines=9> */
.L_x_11318:
        /* <DEDUP_REMOVED lines=9> */
.L_x_11319:
        /* <DEDUP_REMOVED lines=9> */
.L_x_11320:
[----:B------:R-:W-:Y:S05]  /*6ff0*/  @!P3 BRA `(.L_x_11312) ;  /* 0x000000040030b947 */ /* 0x000fea0003800000 */
[----:B------:R-:W-:-:S05]  /*7000*/  FMUL.FTZ R2, R99, UR15 ;  /* 0x0000000f63027c20 */ /* 0x000fca0008410000 */
[----:B------:R-:W-:-:S04]  /*7010*/  F2FP.F16.F32.PACK_AB R2, RZ, R2 ;  /* 0x00000002ff02723e */ /* 0x000fc800000000ff */
[----:B------:R-:W-:Y:S01]  /*7020*/  PRMT R167, R167, 0x5410, R2 ;  /* 0x00005410a7a77816 */ /* 0x000fe20000000002 */
[----:B------:R-:W-:Y:S06]  /*7030*/  BRA `(.L_x_11312) ;  /* 0x0000000400207947 */ /* 0x000fec0003800000 */
.L_x_11313:
        /* <DEDUP_REMOVED lines=16> */
.L_x_11321:
        /* <DEDUP_REMOVED lines=9> */
.L_x_11322:
        /* <DEDUP_REMOVED lines=9> */
.L_x_11323:
        /* <DEDUP_REMOVED lines=9> */
.L_x_11324:
        /* <DEDUP_REMOVED lines=9> */
.L_x_11325:
        /* <DEDUP_REMOVED lines=9> */
.L_x_11326:
        /* <DEDUP_REMOVED lines=9> */
.L_x_11327:
[----:B------:R-:W-:-:S04]  /*74a0*/  @P3 F2FP.F16.F32.PACK_AB R168, RZ, R168 ;  /* 0x000000a8ffa8323e */ /* 0x000fc800000000ff */
[----:B------:R-:W-:-:S07]  /*74b0*/  @P3 PRMT R167, R167, 0x5410, R168 ;  /* 0x00005410a7a73816 */ /* 0x000fce00000000a8 */
.L_x_11312:
[----:B------:R-:W0:Y:S08]  /*74c0*/  @P0 LDC.64 R168, c[0x0][0x478] ;  /* 0x00011e00ffa80b82 */ /* 0x000e300000000a00 */
[----:B------:R-:W1:Y:S01]  /*74d0*/  @P3 LDC.64 R2, c[0x0][0x468] ;  /* 0x00011a00ff023b82 */ /* 0x000e620000000a00 */
[----:B0-----:R-:W-:-:S05]  /*74e0*/  @P0 IMAD.WIDE.U32 R168, R0, 0x20, R168 ;  /* 0x0000002000a80825 */ /* 0x001fca00078e00a8 */
[----:B------:R4:W-:Y:S01]  /*74f0*/  @P0 STG.E.128 desc[UR10][R168.64], R160 ;  /* 0x000000a0a8000986 */ /* 0x0009e2000c101d0a */
[----:B-1----:R-:W-:-:S03]  /*7500*/  @P3 IMAD.WIDE.U32 R2, R173, 0x10, R2 ;  /* 0x00000010ad023825 */ /* 0x002fc600078e0002 */
[----:B------:R4:W-:Y:S04]  /*7510*/  @P0 STG.E.128 desc[UR10][R168.64+0x10], R96 ;  /* 0x00001060a8000986 */ /* 0x0009e8000c101d0a */
[----:B------:R4:W-:Y:S02]  /*7520*/  @P3 STG.E.128 desc[UR10][R2.64], R164 ;  /* 0x000000a402003986 */ /* 0x0009e4000c101d0a */
.L_x_11309:
[----:B------:R-:W-:Y:S05]  /*7530*/  BSYNC.RECONVERGENT B0 ;  /* 0x0000000000007941 */ /* 0x000fea0003800200 */
.L_x_11308:
[----:B----4-:R-:W1:Y:S01]  /*7540*/  LDC.64 R2, c[0x0][0x380] ;  /* 0x0000e000ff027b82 */ /* 0x010e620000000a00 */
[----:B------:R-:W-:Y:S01]  /*7550*/  UPLOP3.LUT UP1, UPT, UPT, UPT, UP1, 0x40, 0x4 ;  /* 0x000000000004789c */ /* 0x000fe20003f2e810 */
[----:B-1----:R-:W-:-:S04]  /*7560*/  IADD3 R5, PT, PT, R5, R2, RZ ;  /* 0x0000000205057210 */ /* 0x002fc80007ffe0ff */
[----:B------:R-:W-:-:S13]  /*7570*/  ISETP.GE.AND P0, PT, R5, R3, PT ;  /* 0x000000030500720c */ /* 0x000fda0003f06270 */
[----:B------:R-:W-:Y:S05]  /*7580*/  @!P0 BRA `(.L_x_11328) ;  /* 0xffffff90004c8947 */ /* 0x000fea000383ffff */
.L_x_11236:
        /* <DEDUP_REMOVED lines=40> */
.L_x_11329:
        /* <DEDUP_REMOVED lines=15> */
.L_x_15720:


//--------------------- .text._ZN10layer_norm13ln_bwd_kernelINS_13Kernel_traitsIf6__halffS2_fjLj4096ELj1ELj1ELj4ELj16ENS_18Kernel_traits_baseILj4096EfS2_fS2_fjLj128EEEEELb0ELb0ELb1ELb1EEEvNS_9BwdParamsE --------------------------
	.section	.text._ZN10layer_norm13ln_bwd_kernelINS_13Kernel_traitsIf6__halffS2_fjLj4096ELj1ELj1ELj4ELj16ENS_18Kernel_traits_baseILj4096EfS2_fS2_fjLj128EEEEELb0ELb0ELb1ELb1EEEvNS_9BwdParamsE,"ax",@progbits
	.align	128
        .global         _ZN10layer_norm13ln_bwd_kernelINS_13Kernel_traitsIf6__halffS2_fjLj4096ELj1ELj1ELj4ELj16ENS_18Kernel_traits_baseILj4096EfS2_fS2_fjLj128EEEEELb0ELb0ELb1ELb1EEEvNS_9BwdParamsE
        .type           _ZN10layer_norm13ln_bwd_kernelINS_13Kernel_traitsIf6__halffS2_fjLj4096ELj1ELj1ELj4ELj16ENS_18Kernel_traits_baseILj4096EfS2_fS2_fjLj128EEEEELb0ELb0ELb1ELb1EEEvNS_9BwdParamsE,@function
        .size           _ZN10layer_norm13ln_bwd_kernelINS_13Kernel_traitsIf6__halffS2_fjLj4096ELj1ELj1ELj4ELj16ENS_18Kernel_traits_baseILj4096EfS2_fS2_fjLj128EEEEELb0ELb0ELb1ELb1EEEvNS_9BwdParamsE,(.L_x_15721 - _ZN10layer_norm13ln_bwd_kernelINS_13Kernel_traitsIf6__halffS2_fjLj4096ELj1ELj1ELj4ELj16ENS_18Kernel_traits_baseILj4096EfS2_fS2_fjLj128EEEEELb0ELb0ELb1ELb1EEEvNS_9BwdParamsE)
        .other          _ZN10layer_norm13ln_bwd_kernelINS_13Kernel_traitsIf6__halffS2_fjLj4096ELj1ELj1ELj4ELj16ENS_18Kernel_traits_baseILj4096EfS2_fS2_fjLj128EEEEELb0ELb0ELb1ELb1EEEvNS_9BwdParamsE,@"STO_CUDA_ENTRY STV_DEFAULT"
_ZN10layer_norm13ln_bwd_kernelINS_13Kernel_traitsIf6__halffS2_fjLj4096ELj1ELj1ELj4ELj16ENS_18Kernel_traits_baseILj4096EfS2_fS2_fjLj128EEEEELb0ELb0ELb1ELb1EEEvNS_9BwdParamsE:
.text._ZN10layer_norm13ln_bwd_kernelINS_13Kernel_traitsIf6__halffS2_fjLj4096ELj1ELj1ELj4ELj16ENS_18Kernel_traits_baseILj4096EfS2_fS2_fjLj128EEEEELb0ELb0ELb1ELb1EEEvNS_9BwdParamsE:
        /* <DEDUP_REMOVED lines=58> */
.L_x_11407:
        /* <DEDUP_REMOVED lines=28> */
[C---:B------:R-:W-:Y:S01]  /*0560*/  IADD3 R197, PT, PT, R203.reuse, 0x80, RZ ;  /* 0x00000080cbc57810 */ /* 0x040fe20007ffe0ff */
[----:B------:R-:W2:Y:S01]  /*0570*/  LDG.E R196, desc[UR12][R2.64] ;  /* 0x0000000c02c47981 */ /* 0x000ea2000c1e1900 */
[----:B------:R-:W-:Y:S01]  /*0580*/  IADD3 R201, PT, PT, R203, 0x100, RZ ;  /* 0x00000100cbc97810 */ /* 0x000fe20007ffe0ff */
[----:B---3--:R-:W-:Y:S02]  /*0590*/  IMAD.WIDE.U32 R184, R9, 0x10, R12 ;  /* 0x0000001009b87825 */ /* 0x008fe400078e000c */
[----:B------:R-:W3:Y:S01]  /*05a0*/  LDG.E.128 R188, desc[UR12][R4.64] ;  /* 0x0000000c04bc7981 */ /* 0x000ee2000c1e1d00 */
[----:B------:R-:W-:-:S03]  /*05b0*/  IADD3 R205, PT, PT, R203, 0x180, RZ ;  /* 0x00000180cbcd7810 */ /* 0x000fc60007ffe0ff */
[----:B------:R0:W4:Y:S01]  /*05c0*/  LDG.E.128 R180, desc[UR12][R4.64+0x10] ;  /* 0x0000100c04b47981 */ /* 0x000122000c1e1d00 */
[----:B------:R-:W-:Y:S01]  /*05d0*/  IADD3 R173, PT, PT, R9, 0x80, RZ ;  /* 0x0000008009ad7810 */ /* 0x000fe20007ffe0ff */
[--C-:B------:R-:W-:Y:S01]  /*05e0*/  IMAD.WIDE.U32 R6, R197, 0x20, R192.reuse ;  /* 0x00000020c5067825 */ /* 0x100fe200078e00c0 */
[C---:B------:R-:W-:Y:S01]  /*05f0*/  IADD3 R21, PT, PT, R9.reuse, 0x100, RZ ;  /* 0x0000010009157810 */ /* 0x040fe20007ffe0ff */
        /* <DEDUP_REMOVED lines=8> */
[--C-:B------:R-:W-:Y:S02]  /*0680*/  IMAD.WIDE.U32 R172, R173, 0x10, R12.reuse ;  /* 0x00000010adac7825 */ /* 0x100fe400078e000c */
[----:B------:R-:W4:Y:S02]  /*0690*/  LDG.E.128 R8, desc[UR12][R192.64] ;  /* 0x0000000cc0087981 */ /* 0x000f24000c1e1d00 */
[----:B------:R-:W-:-:S02]  /*06a0*/  IMAD.WIDE.U32 R20, R21, 0x10, R12 ;  /* 0x0000001015147825 */ /* 0x000fc400078e000c */
[----:B------:R-:W4:Y:S04]  /*06b0*/  LDG.E.128 R4, desc[UR12][R4.64] ;  /* 0x0000000c04047981 */ /* 0x000f28000c1e1d00 */
[----:B------:R-:W4:Y:S04]  /*06c0*/  LDG.E.128 R172, desc[UR12][R172.64] ;  /* 0x0000000cacac7981 */ /* 0x000f28000c1e1d00 */
[----:B------:R-:W4:Y:S04]  /*06d0*/  LDG.E.128 R12, desc[UR12][R192.64+0x10] ;  /* 0x0000100cc00c7981 */ /* 0x000f28000c1e1d00 */
[----:B------:R-:W4:Y:S04]  /*06e0*/  LDG.E.128 R20, desc[UR12][R20.64] ;  /* 0x0000000c14147981 */ /* 0x000f28000c1e1d00 */
[----:B------:R0:W4:Y:S01]  /*06f0*/  LDG.E.128 R24, desc[UR12][R2.64] ;  /* 0x0000000c02187981 */ /* 0x000122000c1e1d00 */
[----:B------:R-:W-:-:S04]  /*0700*/  UISETP.NE.U32.AND UP0, UPT, UR6, URZ, UPT ;  /* 0x000000ff0600728c */ /* 0x000fc8000bf05070 */
[----:B------:R-:W-:-:S06]  /*0710*/  UISETP.NE.AND.EX UP0, UPT, UR7, URZ, UPT, UP0 ;  /* 0x000000ff0700728c */ /* 0x000fcc000bf05300 */
[----:B------:R-:W-:-:S13]  /*0720*/  PLOP3.LUT P0, PT, PT, PT, UP0, 0x80, 0x8 ;  /* 0x000000000008781c */ /* 0x000fda0003f0f008 */
[----:B------:R-:W1:Y:S08]  /*0730*/  @P0 LDC.64 R194, c[0x0][0x438] ;  /* 0x00010e00ffc20b82 */ /* 0x000e700000000a00 */
[----:B------:R-:W1:Y:S08]  /*0740*/  @P0 LDC.64 R198, c[0x0][0x438] ;  /* 0x00010e00ffc60b82 */ /* 0x000e700000000a00 */
[----:B0-----:R-:W0:Y:S08]  /*0750*/  @P0 LDC.64 R2, c[0x0][0x438] ;  /* 0x00010e00ff020b82 */ /* 0x001e300000000a00 */
[----:B------:R-:W0:Y:S01]  /*0760*/  @P0 LDC.64 R206, c[0x0][0x438] ;  /* 0x00010e00ffce0b82 */ /* 0x000e220000000a00 */
[----:B------:R-:W-:Y:S01]  /*0770*/  ISETP.NE.AND P1, PT, RZ, UR11, PT ;  /* 0x0000000bff007c0c */ /* 0x000fe2000bf25270 */
[----:B-1----:R-:W-:-:S05]  /*0780*/  @P0 IMAD.WIDE.U32 R194, R197, 0x20, R194 ;  /* 0x00000020c5c20825 */ /* 0x002fca00078e00c2 */
[----:B------:R-:W5:Y:S01]  /*0790*/  @P0 LDG.E.128 R48, desc[UR12][R194.64] ;  /* 0x0000000cc2300981 */ /* 0x000f62000c1e1d00 */
[----:B------:R-:W-:-:S03]  /*07a0*/  @P0 IMAD.WIDE.U32 R198, R201, 0x20, R198 ;  /* 0x00000020c9c60825 */ /* 0x000fc600078e00c6 */
[----:B------:R1:W5:Y:S04]  /*07b0*/  @P0 LDG.E.128 R44, desc[UR12][R194.64+0x10] ;  /* 0x0000100cc22c0981 */ /* 0x000368000c1e1d00 */
[----:B------:R-:W5:Y:S01]  /*07c0*/  @P0 LDG.E.128 R40, desc[UR12][R198.64] ;  /* 0x0000000cc6280981 */ /* 0x000f62000c1e1d00 */
[----:B0-----:R-:W-:-:S03]  /*07d0*/  @P0 IMAD.WIDE.U32 R192, R203, 0x20, R2 ;  /* 0x00000020cbc00825 */ /* 0x001fc600078e0002 */
[----:B------:R-:W5:Y:S04]  /*07e0*/  @P0 LDG.E.128 R36, desc[UR12][R198.64+0x10] ;  /* 0x0000100cc6240981 */ /* 0x000f68000c1e1d00 */
[----:B------:R-:W5:Y:S01]  /*07f0*/  @P0 LDG.E.128 R56, desc[UR12][R192.64] ;  /* 0x0000000cc0380981 */ /* 0x000f62000c1e1d00 */
[----:B------:R-:W-:-:S03]  /*0800*/  @P0 IMAD.WIDE.U32 R206, R205, 0x20, R206 ;  /* 0x00000020cdce0825 */ /* 0x000fc600078e00ce */
[----:B------:R-:W5:Y:S04]  /*0810*/  @P0 LDG.E.128 R52, desc[UR12][R192.64+0x10] ;  /* 0x0000100cc0340981 */ /* 0x000f68000c1e1d00 */
[----:B------:R-:W5:Y:S04]  /*0820*/  @P0 LDG.E.128 R32, desc[UR12][R206.64] ;  /* 0x0000000cce200981 */ /* 0x000f68000c1e1d00 */
[----:B------:R0:W5:Y:S01]  /*0830*/  @P0 LDG.E.128 R28, desc[UR12][R206.64+0x10] ;  /* 0x0000100cce1c0981 */ /* 0x000162000c1e1d00 */
[----:B--2---:R-:W-:-:S05]  /*0840*/  FSEL R212, R196, RZ, !P1 ;  /* 0x000000ffc4d47208 */ /* 0x004fca0004800000 */
[C---:B---3--:R-:W-:Y:S01]  /*0850*/  FADD.FTZ R202, -R212.reuse, R190 ;  /* 0x000000bed4ca7221 */ /* 0x048fe20000010100 */
[C---:B------:R-:W-:Y:S01]  /*0860*/  FADD.FTZ R2, -R212.reuse, R188 ;  /* 0x000000bcd4027221 */ /* 0x040fe20000010100 */
[C---:B------:R-:W-:Y:S01]  /*0870*/  FADD.FTZ R204, -R212.reuse, R191 ;  /* 0x000000bfd4cc7221 */ /* 0x040fe20000010100 */
[----:B------:R-:W-:Y:S01]  /*0880*/  FADD.FTZ R196, -R212, R189 ;  /* 0x000000bdd4c47221 */ /* 0x000fe20000010100 */
[--C-:B----4-:R-:W-:Y:S02]  /*0890*/  HADD2.F32 R201, -RZ, R184.reuse.H0_H0 ;  /* 0x200000b8ffc97230 */ /* 0x110fe40000004100 */
[----:B-1----:R-:W-:Y:S02]  /*08a0*/  HADD2.F32 R194, -RZ, R184.H1_H1 ;  /* 0x300000b8ffc27230 */ /* 0x002fe40000004100 */
[--C-:B------:R-:W-:Y:S02]  /*08b0*/  HADD2.F32 R197, -RZ, R185.reuse.H0_H0 ;  /* 0x200000b9ffc57230 */ /* 0x100fe40000004100 */
[----:B------:R-:W-:-:S02]  /*08c0*/  HADD2.F32 R188, -RZ, R185.H1_H1 ;  /* 0x300000b9ffbc7230 */ /* 0x000fc40000004100 */
[C---:B------:R-:W-:Y:S01]  /*08d0*/  FADD.FTZ R234, -R212.reuse, R180 ;  /* 0x000000b4d4ea7221 */ /* 0x040fe20000010100 */
[--C-:B------:R-:W-:Y:S02]  /*08e0*/  HADD2.F32 R185, -RZ, R187.reuse.H0_H0 ;  /* 0x200000bbffb97230 */ /* 0x100fe40000004100 */
[C---:B------:R-:W-:Y:S01]  /*08f0*/  FADD.FTZ R176, -R212.reuse, R176 ;  /* 0x000000b0d4b07221 */ /* 0x040fe20000010100 */
[----:B------:R-:W-:Y:S02]  /*0900*/  HADD2.F32 R184, -RZ, R187.H1_H1 ;  /* 0x300000bbffb87230 */ /* 0x000fe40000004100 */
[C---:B------:R-:W-:Y:S01]  /*0910*/  FADD.FTZ R180, -R212.reuse, R177 ;  /* 0x000000b1d4b47221 */ /* 0x040fe20000010100 */
[----:B-----5:R-:W-:Y:S01]  /*0920*/  FMUL.FTZ R3, R215, R2 ;  /* 0x00000002d7037220 */ /* 0x020fe20000410000 */
[C---:B------:R-:W-:Y:S01]  /*0930*/  FADD.FTZ R238, -R212.reuse, R182 ;  /* 0x000000b6d4ee7221 */ /* 0x040fe20000010100 */
[C---:B------:R-:W-:Y:S01]  /*0940*/  FADD.FTZ R178, -R212.reuse, R178 ;  /* 0x000000b2d4b27221 */ /* 0x040fe20000010100 */
[C---:B------:R-:W-:Y:S01]  /*0950*/  FADD.FTZ R182, -R212.reuse, R179 ;  /* 0x000000b3d4b67221 */ /* 0x040fe20000010100 */
[C---:B------:R-:W-:Y:S01]  /*0960*/  FADD.FTZ R248, -R212.reuse, R19 ;  /* 0x00000013d4f87221 */ /* 0x040fe20000010100 */
[----:B------:R-:W-:Y:S01]  /*0970*/  FADD.FTZ R187, -R212, R10 ;  /* 0x0000000ad4bb7221 */ /* 0x000fe20000010100 */
[----:B------:R-:W-:Y:S01]  /*0980*/  FMUL.FTZ R10, R88, R201 ;  /* 0x000000c9580a7220 */ /* 0x000fe20000410000 */
[----:B------:R-:W-:-:S02]  /*0990*/  HADD2.F32 R209, -RZ, R5.H0_H0 ;  /* 0x20000005ffd17230 */ /* 0x000fc40000004100 */
[----:B------:R-:W-:Y:S02]  /*09a0*/  HADD2.F32 R208, -RZ, R5.H1_H1 ;  /* 0x30000005ffd07230 */ /* 0x000fe40000004100 */
[C---:B------:R-:W-:Y:S01]  /*09b0*/  FMUL.FTZ R5, R215.reuse, R202 ;  /* 0x000000cad7057220 */ /* 0x040fe20000410000 */
[--C-:B0-----:R-:W-:Y:S02]  /*09c0*/  HADD2.F32 R207, -RZ, R4.reuse.H0_H0 ;  /* 0x20000004ffcf7230 */ /* 0x101fe40000004100 */
[----:B------:R-:W-:Y:S02]  /*09d0*/  HADD2.F32 R206, -RZ, R4.H1_H1 ;  /* 0x30000004ffce7230 */ /* 0x000fe40000004100 */
[----:B------:R-:W-:Y:S01]  /*09e0*/  FMUL.FTZ R4, R215, R204 ;  /* 0x000000ccd7047220 */ /* 0x000fe20000410000 */
[--C-:B------:R-:W-:Y:S02]  /*09f0*/  HADD2.F32 R191, -RZ, R172.reuse.H0_H0 ;  /* 0x200000acffbf7230 */ /* 0x100fe40000004100 */
[----:B------:R-:W-:Y:S01]  /*0a00*/  FADD.FTZ R205, -R212, R12 ;  /* 0x0000000cd4cd7221 */ /* 0x000fe20000010100 */
[----:B------:R-:W-:-:S02]  /*0a10*/  HADD2.F32 R190, -RZ, R172.H1_H1 ;  /* 0x300000acffbe7230 */ /* 0x000fc40000004100 */
[C---:B------:R-:W-:Y:S01]  /*0a20*/  FADD.FTZ R218, -R212.reuse, R168 ;  /* 0x000000a8d4da7221 */ /* 0x040fe20000010100 */
[--C-:B------:R-:W-:Y:S02]  /*0a30*/  HADD2.F32 R193, -RZ, R173.reuse.H0_H0 ;  /* 0x200000adffc17230 */ /* 0x100fe40000004100 */
[C---:B------:R-:W-:Y:S01]  /*0a40*/  FADD.FTZ R246, -R212.reuse, R18 ;  /* 0x00000012d4f67221 */ /* 0x040fe20000010100 */
[----:B------:R-:W-:Y:S02]  /*0a50*/  HADD2.F32 R192, -RZ, R173.H1_H1 ;  /* 0x300000adffc07230 */ /* 0x000fe40000004100 */
[----:B------:R-:W-:Y:S01]  /*0a60*/  FADD.FTZ R203, -R212, R11 ;  /* 0x0000000bd4cb7221 */ /* 0x000fe20000010100 */
[--C-:B------:R-:W-:Y:S02]  /*0a70*/  HADD2.F32 R173, -RZ, R175.reuse.H0_H0 ;  /* 0x200000afffad7230 */ /* 0x100fe40000004100 */
[----:B------:R-:W-:Y:S01]  /*0a80*/  FMUL.FTZ R2, R215, R196 ;  /* 0x000000c4d7027220 */ /* 0x000fe20000410000 */
[----:B------:R-:W-:-:S02]  /*0a90*/  HADD2.F32 R172, -RZ, R175.H1_H1 ;  /* 0x300000afffac7230 */ /* 0x000fc40000004100 */
[-C--:B------:R-:W-:Y:S01]  /*0aa0*/  FFMA.FTZ R94, R5, R197.reuse, R94 ;  /* 0x000000c5055e7223 */ /* 0x080fe2000001005e */
[----:B------:R-:W-:Y:S01]  /*0ab0*/  FADD.FTZ R154, R154, R197 ;  /* 0x000000c59a9a7221 */ /* 0x000fe20000010000 */
[----:B------:R-:W-:Y:S01]  /*0ac0*/  FMUL.FTZ R12, R90, R197 ;  /* 0x000000c55a0c7220 */ /* 0x000fe20000410000 */
[----:B------:R-:W-:Y:S01]  /*0ad0*/  FMUL.FTZ R19, R215, R176 ;  /* 0x000000b0d7137220 */ /* 0x000fe20000410000 */
[--C-:B------:R-:W-:Y:S02]  /*0ae0*/  HADD2.F32 R175, -RZ, R21.reuse.H0_H0 ;  /* 0x20000015ffaf7230 */ /* 0x100fe40000004100 */
[----:B------:R-:W-:Y:S01]  /*0af0*/  FMUL.FTZ R11, R89, R194 ;  /* 0x000000c2590b7220 */ /* 0x000fe20000410000 */
[----:B------:R-:W-:Y:S02]  /*0b00*/  HADD2.F32 R200, -RZ, R21.H1_H1 ;  /* 0x30000015ffc87230 */ /* 0x000fe40000004100 */
[----:B------:R-:W-:Y:S01]  /*0b10*/  FMUL.FTZ R18, R215, R180 ;  /* 0x000000b4d7127220 */ /* 0x000fe20000410000 */
[----:B------:R-:W-:Y:S01]  /*0b20*/  FFMA.FTZ R197, R3, R10, RZ ;  /* 0x0000000a03c57223 */ /* 0x000fe200000100ff */
[----:B------:R-:W-:Y:S01]  /*0b30*/  FADD.FTZ R220, -R212, R169 ;  /* 0x000000a9d4dc7221 */ /* 0x000fe20000010100 */
[----:B------:R-:W-:-:S02]  /*0b40*/  HADD2.F32 R199, -RZ, R20.H0_H0 ;  /* 0x20000014ffc77230 */ /* 0x000fc40000004100 */
[----:B------:R-:W-:Y:S01]  /*0b50*/  FADD.FTZ R219, -R212, R13 ;  /* 0x0000000dd4db7221 */ /* 0x000fe20000010100 */
[----:B------:R-:W-:Y:S02]  /*0b60*/  HADD2.F32 R198, -RZ, R20.H1_H1 ;  /* 0x30000014ffc67230 */ /* 0x000fe40000004100 */
[----:B------:R-:W-:Y:S01]  /*0b70*/  FMUL.FTZ R21, R215, R178 ;  /* 0x000000b2d7157220 */ /* 0x000fe20000410000 */
[----:B------:R-:W-:Y:S01]  /*0b80*/  FADD.FTZ R196, RZ, R10 ;  /* 0x0000000affc47221 */ /* 0x000fe20000010000 */
[----:B------:R-:W-:Y:S02]  /*0b90*/  HADD2.F32 R195, -RZ, R174.H0_H0 ;  /* 0x200000aeffc37230 */ /* 0x000fe40000004100 */
[----:B------:R-:W-:Y:S01]  /*0ba0*/  FFMA.FTZ R95, R4, R188, R95 ;  /* 0x000000bc045f7223 */ /* 0x000fe2000001005f */
[--C-:B------:R-:W-:Y:S02]  /*0bb0*/  HADD2.F32 R169, -RZ, R23.reuse.H0_H0 ;  /* 0x20000017ffa97230 */ /* 0x100fe40000004100 */
[----:B------:R-:W-:Y:S01]  /*0bc0*/  FADD.FTZ R155, R155, R188 ;  /* 0x000000bc9b9b7221 */ /* 0x000fe20000010000 */
[----:B------:R-:W-:-:S02]  /*0bd0*/  HADD2.F32 R168, -RZ, R23.H1_H1 ;  /* 0x30000017ffa87230 */ /* 0x000fc40000004100 */
[----:B------:R-:W-:Y:S01]  /*0be0*/  FMUL.FTZ R13, R91, R188 ;  /* 0x000000bc5b0d7220 */ /* 0x000fe20000410000 */
[----:B------:R-:W-:Y:S01]  /*0bf0*/  FMUL.FTZ R20, R215, R182 ;  /* 0x000000b6d7147220 */ /* 0x000fe20000410000 */
[----:B------:R-:W-:Y:S01]  /*0c00*/  FFMA.FTZ R93, R2, R194, R93 ;  /* 0x000000c2025d7223 */ /* 0x000fe2000001005d */
[----:B------:R-:W-:Y:S01]  /*0c10*/  FADD.FTZ R153, R153, R194 ;  /* 0x000000c299997221 */ /* 0x000fe20000010000 */
[----:B------:R-:W-:Y:S01]  /*0c20*/  FMUL.FTZ R23, R215, R218 ;  /* 0x000000dad7177220 */ /* 0x000fe20000410000 */
[-C--:B------:R-:W-:Y:S01]  /*0c30*/  FFMA.FTZ R100, R19, R191.reuse, R100 ;  /* 0x000000bf13647223 */ /* 0x080fe20000010064 */
[----:B------:R-:W-:Y:S01]  /*0c40*/  FADD.FTZ R144, R144, R191 ;  /* 0x000000bf90907221 */ /* 0x000fe20000010000 */
[----:B------:R-:W-:Y:S01]  /*0c50*/  FMUL.FTZ R188, R80, R191 ;  /* 0x000000bf50bc7220 */ /* 0x000fe20000410000 */
[-C--:B------:R-:W-:Y:S01]  /*0c60*/  FFMA.FTZ R101, R18, R190.reuse, R101 ;  /* 0x000000be12657223 */ /* 0x080fe20000010065 */
[----:B------:R-:W-:Y:S01]  /*0c70*/  FADD.FTZ R145, R145, R190 ;  /* 0x000000be91917221 */ /* 0x000fe20000010000 */
[----:B------:R-:W-:Y:S01]  /*0c80*/  FMUL.FTZ R191, R81, R190 ;  /* 0x000000be51bf7220 */ /* 0x000fe20000410000 */
[----:B------:R-:W-:Y:S01]  /*0c90*/  FFMA.FTZ R194, R2, R11, R197 ;  /* 0x0000000b02c27223 */ /* 0x000fe200000100c5 */
[-C--:B------:R-:W-:Y:S01]  /*0ca0*/  FFMA.FTZ R102, R21, R193.reuse, R102 ;  /* 0x000000c115667223 */ /* 0x080fe20000010066 */
[----:B------:R-:W-:Y:S01]  /*0cb0*/  FADD.FTZ R146, R146, R193 ;  /* 0x000000c192927221 */ /* 0x000fe20000010000 */
[----:B------:R-:W-:Y:S01]  /*0cc0*/  FMUL.FTZ R190, R82, R193 ;  /* 0x000000c152be7220 */ /* 0x000fe20000410000 */
[----:B------:R-:W-:Y:S01]  /*0cd0*/  FADD.FTZ R197, R11, R196 ;  /* 0x000000c40bc57221 */ /* 0x000fe20000010000 */
[-C--:B------:R-:W-:Y:S01]  /*0ce0*/  FFMA.FTZ R103, R20, R192.reuse, R103 ;  /* 0x000000c014677223 */ /* 0x080fe20000010067 */
[----:B------:R-:W-:Y:S01]  /*0cf0*/  FADD.FTZ R147, R147, R192 ;  /* 0x000000c093937221 */ /* 0x000fe20000010000 */
[----:B------:R-:W-:Y:S01]  /*0d00*/  FMUL.FTZ R193, R83, R192 ;  /* 0x000000c053c17220 */ /* 0x000fe20000410000 */
[----:B------:R-:W-:-:S02]  /*0d10*/  HADD2.F32 R189, -RZ, R186.H0_H0 ;  /* 0x200000baffbd7230 */ /* 0x000fc40000004100 */
[----:B------:R-:W-:Y:S01]  /*0d20*/  FADD.FTZ R140, R140, R195 ;  /* 0x000000c38c8c7221 */ /* 0x000fe20000010000 */
[-C--:B------:R-:W-:Y:S01]  /*0d30*/  FFMA.FTZ R104, R23, R195.reuse, R104 ;  /* 0x000000c317687223 */ /* 0x080fe20000010068 */
[----:B------:R-:W-:Y:S01]  /*0d40*/  FMUL.FTZ R192, R76, R195 ;  /* 0x000000c34cc07220 */ /* 0x000fe20000410000 */
[----:B------:R-:W-:Y:S01]  /*0d50*/  FFMA.FTZ R195, R5, R12, R194 ;  /* 0x0000000c05c37223 */ /* 0x000fe200000100c2 */
[----:B------:R-:W-:Y:S01]  /*0d60*/  FADD.FTZ R196, R12, R197 ;  /* 0x000000c50cc47221 */ /* 0x000fe20000010000 */
[----:B------:R-:W-:Y:S02]  /*0d70*/  HADD2.F32 R186, -RZ, R186.H1_H1 ;  /* 0x300000baffba7230 */ /* 0x000fe40000004100 */
[C---:B------:R-:W-:Y:S01]  /*0d80*/  FADD.FTZ R221, -R212.reuse, R14 ;  /* 0x0000000ed4dd7221 */ /* 0x040fe20000010100 */
[--C-:B------:R-:W-:Y:S02]  /*0d90*/  HADD2.F32 R213, -RZ, R7.reuse.H0_H0 ;  /* 0x20000007ffd57230 */ /* 0x100fe40000004100 */
[----:B------:R-:W-:Y:S01]  /*0da0*/  FADD.FTZ R236, -R212, R181 ;  /* 0x000000b5d4ec7221 */ /* 0x000fe20000010100 */
[----:B------:R-:W-:-:S02]  /*0db0*/  HADD2.F32 R216, -RZ, R7.H1_H1 ;  /* 0x30000007ffd87230 */ /* 0x000fc40000004100 */
[----:B------:R-:W-:Y:S01]  /*0dc0*/  FMUL.FTZ R7, R215, R234 ;  /* 0x000000ead7077220 */ /* 0x000fe20000410000 */
[----:B------:R-:W-:Y:S01]  /*0dd0*/  FFMA.FTZ R92, R3, R201, R92 ;  /* 0x000000c9035c7223 */ /* 0x000fe2000001005c */
[----:B------:R-:W-:Y:S01]  /*0de0*/  FADD.FTZ R152, R152, R201 ;  /* 0x000000c998987221 */ /* 0x000fe20000010000 */
[----:B------:R-:W-:Y:S01]  /*0df0*/  FMUL.FTZ R14, R84, R189 ;  /* 0x000000bd540e7220 */ /* 0x000fe20000410000 */
[----:B------:R-:W-:Y:S01]  /*0e00*/  FFMA.FTZ R194, R4, R13, R195 ;  /* 0x0000000d04c27223 */ /* 0x000fe200000100c3 */
[C---:B------:R-:W-:Y:S01]  /*0e10*/  FADD.FTZ R222, -R212.reuse, R170 ;  /* 0x000000aad4de7221 */ /* 0x040fe20000010100 */
[C---:B------:R-:W-:Y:S01]  /*0e20*/  FADD.FTZ R224, -R212.reuse, R171 ;  /* 0x000000abd4e07221 */ /* 0x040fe20000010100 */
[----:B------:R-:W-:Y:S01]  /*0e30*/  FADD.FTZ R201, R13, R196 ;  /* 0x000000c40dc97221 */ /* 0x000fe20000010000 */
[C---:B------:R-:W-:Y:S01]  /*0e40*/  FADD.FTZ R240, -R212.reuse, R183 ;  /* 0x000000b7d4f07221 */ /* 0x040fe20000010100 */
[----:B------:R-:W-:Y:S02]  /*0e50*/  HADD2.F32 R174, -RZ, R174.H1_H1 ;  /* 0x300000aeffae7230 */ /* 0x000fe40000004100 */
[C---:B------:R-:W-:Y:S01]  /*0e60*/  FADD.FTZ R226, -R212.reuse, R24 ;  /* 0x00000018d4e27221 */ /* 0x040fe20000010100 */
[C---:B------:R-:W-:Y:S01]  /*0e70*/  FADD.FTZ R228, -R212.reuse, R25 ;  /* 0x00000019d4e47221 */ /* 0x040fe20000010100 */
[C---:B------:R-:W-:Y:S01]  /*0e80*/  FADD.FTZ R230, -R212.reuse, R26 ;  /* 0x0000001ad4e67221 */ /* 0x040fe20000010100 */
[----:B------:R-:W-:Y:S01]  /*0e90*/  FADD.FTZ R232, -R212, R27 ;  /* 0x0000001bd4e87221 */ /* 0x000fe20000010100 */
[----:B------:R-:W-:-:S02]  /*0ea0*/  HADD2.F32 R171, -RZ, R22.H0_H0 ;  /* 0x20000016ffab7230 */ /* 0x000fc40000004100 */
[C---:B------:R-:W-:Y:S01]  /*0eb0*/  FADD.FTZ R242, -R212.reuse, R16 ;  /* 0x00000010d4f27221 */ /* 0x040fe20000010100 */
[----:B------:R-:W-:Y:S02]  /*0ec0*/  HADD2.F32 R170, -RZ, R22.H1_H1 ;  /* 0x30000016ffaa7230 */ /* 0x000fe40000004100 */
[C---:B------:R-:W-:Y:S01]  /*0ed0*/  FADD.FTZ R244, -R212.reuse, R17 ;  /* 0x00000011d4f47221 */ /* 0x040fe20000010100 */
[C---:B------:R-:W-:Y:S01]  /*0ee0*/  FADD.FTZ R250, -R212.reuse, R8 ;  /* 0x00000008d4fa7221 */ /* 0x040fe20000010100 */
[C---:B------:R-:W-:Y:S01]  /*0ef0*/  FADD.FTZ R252, -R212.reuse, R9 ;  /* 0x00000009d4fc7221 */ /* 0x040fe20000010100 */
[----:B------:R-:W-:Y:S01]  /*0f00*/  FADD.FTZ R212, -R212, R15 ;  /* 0x0000000fd4d47221 */ /* 0x000fe20000010100 */
[--C-:B------:R-:W-:Y:S02]  /*0f10*/  HADD2.F32 R211, -RZ, R6.reuse.H0_H0 ;  /* 0x20000006ffd37230 */ /* 0x100fe40000004100 */
[----:B------:R-:W-:Y:S01]  /*0f20*/  FMUL.FTZ R22, R215, R220 ;  /* 0x000000dcd7167220 */ /* 0x000fe20000410000 */
[----:B------:R-:W-:-:S02]  /*0f30*/  HADD2.F32 R210, -RZ, R6.H1_H1 ;  /* 0x30000006ffd27230 */ /* 0x000fc40000004100 */
[----:B------:R-:W-:Y:S01]  /*0f40*/  FMUL.FTZ R6, R215, R236 ;  /* 0x000000ecd7067220 */ /* 0x000fe20000410000 */
[----:B------:R-:W-:Y:S01]  /*0f50*/  FMUL.FTZ R15, R85, R186 ;  /* 0x000000ba550f7220 */ /* 0x000fe20000410000 */
        /* <DEDUP_REMOVED lines=28> */
[C---:B------:R-:W-:Y:S01]  /*1120*/  FMUL.FTZ R26, R215.reuse, R228 ;  /* 0x000000e4d71a7220 */ /* 0x040fe20000410000 */
[----:B------:R-:W-:Y:S01]  /*1130*/  FMUL.FTZ R177, R215, R230 ;  /* 0x000000e6d7b17220 */ /* 0x000fe20000410000 */
[----:B------:R-:W-:Y:S01]  /*1140*/  FFMA.FTZ R173, R21, R190, R172 ;  /* 0x000000be15ad7223 */ /* 0x000fe200000100ac */
[----:B------:R-:W-:Y:S01]  /*1150*/  FADD.FTZ R174, R190, R201 ;  /* 0x000000c9beae7221 */ /* 0x000fe20000010000 */
[-C--:B------:R-:W-:Y:S01]  /*1160*/  FFMA.FTZ R108, R27, R199.reuse, R108 ;  /* 0x000000c71b6c7223 */ /* 0x080fe2000001006c */
        /* <DEDUP_REMOVED lines=9> */
[----:B------:R-:W-:Y:S01]  /*1200*/  FADD.FTZ R175, R193, R174 ;  /* 0x000000aec1af7221 */ /* 0x000fe20000010000 */
[----:B------:R-:W-:-:S02]  /*1210*/  FMUL.FTZ R176, R215, R232 ;  /* 0x000000e8d7b07220 */ /* 0x000fc40000410000 */
[----:B------:R-:W-:Y:S01]  /*1220*/  FFMA.FTZ R173, R23, R192, R172 ;  /* 0x000000c017ad7223 */ /* 0x000fe200000100ac */
[----:B------:R-:W-:Y:S01]  /*1230*/  FADD.FTZ R174, R192, R175 ;  /* 0x000000afc0ae7221 */ /* 0x000fe20000010000 */
[----:B------:R-:W-:Y:S02]  /*1240*/  FMUL.FTZ R179, R215, R242 ;  /* 0x000000f2d7b37220 */ /* 0x000fe40000410000 */
[----:B------:R-:W-:Y:S01]  /*1250*/  FFMA.FTZ R172, R22, R195, R173 ;  /* 0x000000c316ac7223 */ /* 0x000fe200000100ad */
[----:B------:R-:W-:Y:S01]  /*1260*/  FADD.FTZ R173, R195, R174 ;  /* 0x000000aec3ad7221 */ /* 0x000fe20000010000 */
[-C--:B------:R-:W-:Y:S01]  /*1270*/  FFMA.FTZ R111, R176, R200.reuse, R111 ;  /* 0x000000c8b06f7223 */ /* 0x080fe2000001006f */
[----:B------:R-:W-:Y:S01]  /*1280*/  FADD.FTZ R139, R139, R200 ;  /* 0x000000c88b8b7221 */ /* 0x000fe20000010000 */
        /* <DEDUP_REMOVED lines=8> */
[----:B------:R-:W-:Y:S01]  /*1310*/  FMUL.FTZ R178, R215, R244 ;  /* 0x000000f4d7b27220 */ /* 0x000fe20000410000 */
[----:B------:R-:W-:Y:S01]  /*1320*/  FADD.FTZ R151, R151, R184 ;  /* 0x000000b897977221 */ /* 0x000fe20000010000 */
[----:B------:R-:W-:Y:S01]  /*1330*/  FFMA.FTZ R171, R27, R196, R174 ;  /* 0x000000c41bab7223 */ /* 0x000fe200000100ae */
[----:B------:R-:W-:Y:S01]  /*1340*/  FFMA.FTZ R99, R8, R184, R99 ;  /* 0x000000b808637223 */ /* 0x000fe20000010063 */
[----:B------:R-:W-:Y:S01]  /*1350*/  FADD.FTZ R172, R196, R173 ;  /* 0x000000adc4ac7221 */ /* 0x000fe20000010000 */
[C---:B------:R-:W-:Y:S01]  /*1360*/  FMUL.FTZ R184, R215.reuse, R203 ;  /* 0x000000cbd7b87220 */ /* 0x040fe20000410000 */
[----:B------:R-:W-:Y:S01]  /*1370*/  FMUL.FTZ R181, R215, R246 ;  /* 0x000000f6d7b57220 */ /* 0x000fe20000410000 */
[----:B------:R-:W-:Y:S01]  /*1380*/  FADD.FTZ R133, R133, R170 ;  /* 0x000000aa85857221 */ /* 0x000fe20000010000 */
[-C--:B------:R-:W-:Y:S01]  /*1390*/  FFMA.FTZ R113, R178, R170.reuse, R113 ;  /* 0x000000aab2717223 */ /* 0x080fe20000010071 */
[----:B------:R-:W-:Y:S01]  /*13a0*/  FMUL.FTZ R203, R69, R170 ;  /* 0x000000aa45cb7220 */ /* 0x000fe20000410000 */
[----:B------:R-:W-:Y:S01]  /*13b0*/  FFMA.FTZ R170, R26, R199, R171 ;  /* 0x000000c71aaa7223 */ /* 0x000fe200000100ab */
[----:B------:R-:W-:Y:S01]  /*13c0*/  FADD.FTZ R171, R199, R172 ;  /* 0x000000acc7ab7221 */ /* 0x000fe20000010000 */
[----:B------:R-:W-:Y:S01]  /*13d0*/  FMUL.FTZ R180, R215, R248 ;  /* 0x000000f8d7b47220 */ /* 0x000fe20000410000 */
[----:B------:R-:W-:Y:S01]  /*13e0*/  FADD.FTZ R134, R134, R169 ;  /* 0x000000a986867221 */ /* 0x000fe20000010000 */
[-C--:B------:R-:W-:Y:S01]  /*13f0*/  FFMA.FTZ R114, R181, R169.reuse, R114 ;  /* 0x000000a9b5727223 */ /* 0x080fe20000010072 */
[----:B------:R-:W-:Y:S01]  /*1400*/  FMUL.FTZ R202, R70, R169 ;  /* 0x000000a946ca7220 */ /* 0x000fe20000410000 */
[----:B------:R-:W-:Y:S01]  /*1410*/  FADD.FTZ R150, R150, R185 ;  /* 0x000000b996967221 */ /* 0x000fe20000010000 */
[----:B------:R-:W-:Y:S01]  /*1420*/  FFMA.FTZ R98, R9, R185, R98 ;  /* 0x000000b909627223 */ /* 0x000fe20000010062 */
[----:B------:R-:W-:Y:S01]  /*1430*/  FFMA.FTZ R169, R177, R198, R170 ;  /* 0x000000c6b1a97223 */ /* 0x000fe200000100aa */
[C---:B------:R-:W-:Y:S01]  /*1440*/  FMUL.FTZ R185, R215.reuse, R187 ;  /* 0x000000bbd7b97220 */ /* 0x040fe20000410000 */
        /* <DEDUP_REMOVED lines=38> */
[----:B------:R-:W-:Y:S01]  /*16b0*/  FADD.FTZ R149, R149, R186 ;  /* 0x000000ba95957221 */ /* 0x000fe20000010000 */
[----:B------:R-:W-:Y:S01]  /*16c0*/  FFMA.FTZ R97, R6, R186, R97 ;  /* 0x000000ba06617223 */ /* 0x000fe20000010061 */
[----:B------:R-:W-:Y:S01]  /*16d0*/  FMUL.FTZ R186, R215, R219 ;  /* 0x000000dbd7ba7220 */ /* 0x000fe20000410000 */
        /* <DEDUP_REMOVED lines=23> */
[----:B------:R-:W-:Y:S06]  /*1850*/  BRA `(.L_x_11332) ;  /* 0x0000000000607947 */ /* 0x000fec0003800000 */
.L_x_11331:
        /* <DEDUP_REMOVED lines=24> */
.L_x_11332:
        /* <DEDUP_REMOVED lines=32> */
.L_x_11334:
[----:B------:R-:W-:Y:S05]  /*1be0*/  BSYNC.RECONVERGENT B0 ;  /* 0x0000000000007941 */ /* 0x000fea0003800200 */
.L_x_11333:
        /* <DEDUP_REMOVED lines=51> */
.L_x_11337:
        /* <DEDUP_REMOVED lines=9> */
.L_x_11338:
        /* <DEDUP_REMOVED lines=9> */
.L_x_11339:
        /* <DEDUP_REMOVED lines=9> */
.L_x_11340:
        /* <DEDUP_REMOVED lines=9> */
.L_x_11341:
        /* <DEDUP_REMOVED lines=9> */
.L_x_11342:
        /* <DEDUP_REMOVED lines=9> */
.L_x_11343:
        /* <DEDUP_REMOVED lines=10> */
.L_x_11336:
        /* <DEDUP_REMOVED lines=42> */
.L_x_11345:
        /* <DEDUP_REMOVED lines=9> */
.L_x_11346:
        /* <DEDUP_REMOVED lines=9> */
.L_x_11347:
        /* <DEDUP_REMOVED lines=9> */
.L_x_11348:
        /* <DEDUP_REMOVED lines=9> */
.L_x_11349:
        /* <DEDUP_REMOVED lines=9> */
.L_x_11350:
        /* <DEDUP_REMOVED lines=9> */
.L_x_11351:
[----:B------:R-:W-:Y:S05]  /*2920*/  @!P3 BRA `(.L_x_11344) ;  /* 0x00000008002cb947 */ /* 0x000fea0003800000 */
[----:B------:R-:W-:-:S05]  /*2930*/  FMUL.FTZ R168, R167, UR16 ;  /* 0x00000010a7a87c20 */ /* 0x000fca0008410000 */
[----:B------:R-:W-:-:S04]  /*2940*/  F2FP.F16.F32.PACK_AB R168, RZ, R168 ;  /* 0x000000a8ffa8723e */ /* 0x000fc800000000ff */
[----:B------:R-:W-:Y:S01]  /*2950*/  PRMT R159, R159, 0x5410, R168 ;  /* 0x000054109f9f7816 */ /* 0x000fe200000000a8 */
[----:B------:R-:W-:Y:S06]  /*2960*/  BRA `(.L_x_11344) ;  /* 0x00000008001c7947 */ /* 0x000fec0003800000 */
.L_x_11335:
        /* <DEDUP_REMOVED lines=70> */
.L_x_11352:
        /* <DEDUP_REMOVED lines=65> */
.L_x_11344:
        /* <DEDUP_REMOVED lines=77> */
.L_x_11354:
        /* <DEDUP_REMOVED lines=65> */
.L_x_11353:
        /* <DEDUP_REMOVED lines=43> */
.L_x_11357:
        /* <DEDUP_REMOVED lines=9> */
.L_x_11358:
        /* <DEDUP_REMOVED lines=9> */
.L_x_11359:
        /* <DEDUP_REMOVED lines=9> */
.L_x_11360:
        /* <DEDUP_REMOVED lines=9> */
.L_x_11361:
        /* <DEDUP_REMOVED lines=9> */
.L_x_11362:
        /* <DEDUP_REMOVED lines=9> */
.L_x_11363:
[----:B------:R-:W-:Y:S05]  /*40d0*/  @!P3 BRA `(.L_x_11355) ;  /* 0x000000040030b947 */ /* 0x000fea0003800000 */
[----:B------:R-:W-:-:S05]  /*40e0*/  FMUL.FTZ R168, R167, UR16 ;  /* 0x00000010a7a87c20 */ /* 0x000fca0008410000 */
[----:B------:R-:W-:-:S04]  /*40f0*/  F2FP.F16.F32.PACK_AB R168, RZ, R168 ;  /* 0x000000a8ffa8723e */ /* 0x000fc800000000ff */
[----:B------:R-:W-:Y:S01]  /*4100*/  PRMT R159, R159, 0x5410, R168 ;  /* 0x000054109f9f7816 */ /* 0x000fe200000000a8 */
[----:B------:R-:W-:Y:S06]  /*4110*/  BRA `(.L_x_11355) ;  /* 0x0000000400207947 */ /* 0x000fec0003800000 */
.L_x_11356:
        /* <DEDUP_REMOVED lines=9> */
.L_x_11364:
        /* <DEDUP_REMOVED lines=9> */
.L_x_11365:
        /* <DEDUP_REMOVED lines=9> */
.L_x_11366:
        /* <DEDUP_REMOVED lines=9> */
.L_x_11367:
        /* <DEDUP_REMOVED lines=9> */
.L_x_11368:
        /* <DEDUP_REMOVED lines=9> */
.L_x_11369:
        /* <DEDUP_REMOVED lines=9> */
.L_x_11370:
        /* <DEDUP_REMOVED lines=9> */
.L_x_11355:
        /* <DEDUP_REMOVED lines=77> */
.L_x_11372:
        /* <DEDUP_REMOVED lines=65> */
.L_x_11371:
        /* <DEDUP_REMOVED lines=43> */
.L_x_11375:
        /* <DEDUP_REMOVED lines=9> */
.L_x_11376:
        /* <DEDUP_REMOVED lines=9> */
.L_x_11377:
        /* <DEDUP_REMOVED lines=9> */
.L_x_11378:
        /* <DEDUP_REMOVED lines=9> */
.L_x_11379:
        /* <DEDUP_REMOVED lines=9> */
.L_x_11380:
        /* <DEDUP_REMOVED lines=9> */
.L_x_11381:
[----:B------:R-:W-:Y:S05]  /*5490*/  @!P3 BRA `(.L_x_11373) ;  /* 0x000000040030b947 */ /* 0x000fea0003800000 */
[----:B------:R-:W-:-:S05]  /*54a0*/  FMUL.FTZ R168, R167, UR16 ;  /* 0x00000010a7a87c20 */ /* 0x000fca0008410000 */
[----:B------:R-:W-:-:S04]  /*54b0*/  F2FP.F16.F32.PACK_AB R168, RZ, R168 ;  /* 0x000000a8ffa8723e */ /* 0x000fc800000000ff */
[----:B------:R-:W-:Y:S01]  /*54c0*/  PRMT R159, R159, 0x5410, R168 ;  /* 0x000054109f9f7816 */ /* 0x000fe200000000a8 */
[----:B------:R-:W-:Y:S06]  /*54d0*/  BRA `(.L_x_11373) ;  /* 0x0000000400207947 */ /* 0x000fec0003800000 */
.L_x_11374:
        /* <DEDUP_REMOVED lines=9> */
.L_x_11382:
        /* <DEDUP_REMOVED lines=9> */
.L_x_11383:
        /* <DEDUP_REMOVED lines=9> */
.L_x_11384:
        /* <DEDUP_REMOVED lines=9> */
.L_x_11385:
        /* <DEDUP_REMOVED lines=9> */
.L_x_11386:
        /* <DEDUP_REMOVED lines=9> */
.L_x_11387:
        /* <DEDUP_REMOVED lines=9> */
.L_x_11388:
        /* <DEDUP_REMOVED lines=9> */
.L_x_11373:
        /* <DEDUP_REMOVED lines=77> */
.L_x_11390:
        /* <DEDUP_REMOVED lines=65> */
.L_x_11389:
        /* <DEDUP_REMOVED lines=35> */
.L_x_11393:
        /* <DEDUP_REMOVED lines=9> */
.L_x_11394:
        /* <DEDUP_REMOVED lines=9> */
.L_x_11395:
        /* <DEDUP_REMOVED lines=9> */
.L_x_11396:
        /* <DEDUP_REMOVED lines=9> */
.L_x_11397:
        /* <DEDUP_REMOVED lines=9> */
.L_x_11398:
        /* <DEDUP_REMOVED lines=9> */
.L_x_11399:
        /* <DEDUP_REMOVED lines=13> */
.L_x_11392:
        /* <DEDUP_REMOVED lines=16> */
.L_x_11400:
        /* <DEDUP_REMOVED lines=9> */
.L_x_11401:
        /* <DEDUP_REMOVED lines=9> */
.L_x_11402:
        /* <DEDUP_REMOVED lines=9> */
.L_x_11403:
        /* <DEDUP_REMOVED lines=9> */
.L_x_11404:
        /* <DEDUP_REMOVED lines=9> */
.L_x_11405:
        /* <DEDUP_REMOVED lines=9> */
.L_x_11406:
[----:B------:R-:W-:-:S04]  /*6d00*/  @P3 F2FP.F16.F32.PACK_AB R168, RZ, R168 ;  /* 0x000000a8ffa8323e */ /* 0x000fc800000000ff */
[----:B------:R-:W-:-:S07]  /*6d10*/  @P3 PRMT R159, R159, 0x5410, R168 ;  /* 0x000054109f9f3816 */ /* 0x000fce00000000a8 */
.L_x_11391:
        /* <DEDUP_REMOVED lines=14> */
.L_x_11330:
        /* <DEDUP_REMOVED lines=25> */
.L_x_11408:
        /* <DEDUP_REMOVED lines=15> */
.L_x_15721:


//--------------------- .text._ZN10layer_norm13ln_bwd_kernelINS_13Kernel_traitsIf6__halffS2_fjLj4096ELj1ELj1ELj4ELj16ENS_18Kernel_traits_baseILj4096EfS2_fS2_fjLj128EEEEELb0ELb1ELb0ELb0EEEvNS_9BwdParamsE --------------------------
	.section	.text._ZN10layer_norm13ln_bwd_kernelINS_13Kernel_traitsIf6__halffS2_fjLj4096ELj1ELj1ELj4ELj16ENS_18Kernel_traits_baseILj4096EfS2_fS2_fjLj128EEEEELb0ELb1ELb0ELb0EEEvNS_9BwdParamsE,"ax",@progbits
	.align	128
        .global         _ZN10layer_norm13ln_bwd_kernelINS_13Kernel_traitsIf6__halffS2_fjLj4096ELj1ELj1ELj4ELj16ENS_18Kernel_traits_baseILj4096EfS2_fS2_fjLj128EEEEELb0ELb1ELb0ELb0EEEvNS_9BwdParamsE
        .type           _ZN10layer_norm13ln_bwd_kernelINS_13Kernel_traitsIf6__halffS2_fjLj4096ELj1ELj1ELj4ELj16ENS_18Kernel_traits_baseILj4096EfS2_fS2_fjLj128EEEEELb0ELb1ELb0ELb0EEEvNS_9BwdParamsE,@function
        .size           _ZN10layer_norm13ln_bwd_kernelINS_13Kernel_traitsIf6__halffS2_fjLj4096ELj1ELj1ELj4ELj16ENS_18Kernel_traits_baseILj4096EfS2_fS2_fjLj128EEEEELb0ELb1ELb0ELb0EEEvNS_9BwdParamsE,(.L_x_15722 - _ZN10layer_norm13ln_bwd_kernelINS_13Kernel_traitsIf6__halffS2_fjLj4096ELj1ELj1ELj4ELj16ENS_18Kernel_traits_baseILj4096EfS2_fS2_fjLj128EEEEELb0ELb1ELb0ELb0EEEvNS_9BwdParamsE)
        .other          _ZN10layer_norm13ln_bwd_kernelINS_13Kernel_traitsIf6__halffS2_fjLj4096ELj1ELj1ELj4ELj16ENS_18Kernel_traits_baseILj4096EfS2_fS2_fjLj128EEEEELb0ELb1ELb0ELb0EEEvNS_9BwdParamsE,@"STO_CUDA_ENTRY STV_DEFAULT"
_ZN10layer_norm13ln_bwd_kernelINS_13Kernel_traitsIf6__halffS2_fjLj4096ELj1ELj1ELj4ELj16ENS_18Kernel_traits_baseILj4096EfS2_fS2_fjLj128EEEEELb0ELb1ELb0ELb0EEEvNS_9BwdParamsE:
.text._ZN10layer_norm13ln_bwd_kernelINS_13Kernel_traitsIf6__halffS2_fjLj4096ELj1ELj1ELj4ELj16ENS_18Kernel_traits_baseILj4096EfS2_fS2_fjLj128EEEEELb0ELb1ELb0ELb0EEEvNS_9BwdParamsE:
        /* <DEDUP_REMOVED lines=193> */
.L_x_11444:
        /* <DEDUP_REMOVED lines=13> */
[----:B------:R-:W4:Y:S01]  /*0ce0*/  LDG.E R188, desc[UR10][R188.64] ;  /* 0x0000000abcbc7981 */ /* 0x000f22000c1e1900 */
[----:B------:R-:W0:Y:S01]  /*0cf0*/  S2R R251, SR_TID.X ;  /* 0x0000000000fb7919 */ /* 0x000e220000002100 */
[----:B------:R-:W-:Y:S01]  /*0d00*/  ISETP.NE.AND P5, PT, RZ, UR18, PT ;  /* 0x00000012ff007c0c */ /* 0x000fe2000bfa5270 */
[----:B------:R-:W-:Y:S01]  /*0d10*/  UIMAD UR4, UR7, UR6, URZ ;  /* 0x00000006070472a4 */ /* 0x000fe2000f8e02ff */
[----:B------:R-:W-:-:S03]  /*0d20*/  ISETP.GE.U32.AND P4, PT, R249, 0x80, PT ;  /* 0x00000080f900780c */ /* 0x000fc60003f86070 */
[----:B------:R-:W-:-:S04]  /*0d30*/  USHF.R.S32.HI UR5, URZ, 0x1f, UR4 ;  /* 0x0000001fff057899 */ /* 0x000fc80008011404 */
        /* <DEDUP_REMOVED lines=9> */
[----:B------:R-:W-:Y:S01]  /*0dd0*/  R2UR UR25, R18 ;  /* 0x00000000121972ca */ /* 0x000fe200000e0000 */
[----:B---3--:R-:W-:-:S05]  /*0de0*/  @P0 HADD2.F32 R18, -RZ, R190.H0_H0 ;  /* 0x200000beff120230 */ /* 0x008fca0000004100 */
[----:B------:R-:W-:Y:S02]  /*0df0*/  @P0 R2UR UR17, R18 ;  /* 0x00000000121102ca */ /* 0x000fe400000e0000 */
[----:B------:R-:W-:-:S04]  /*0e00*/  MOV R18, UR5 ;  /* 0x0000000500127c02 */ /* 0x000fc80008000f00 */
[----:B0-----:R-:W-:Y:S02]  /*0e10*/  LEA.HI.SX32 R18, R18, R251, 0x1d ;  /* 0x000000fb12127211 */ /* 0x001fe400078feaff */
[----:B----4-:R-:W-:-:S05]  /*0e20*/  R2UR UR24, R188 ;  /* 0x00000000bc1872ca */ /* 0x010fca00000e0000 */
[----:B------:R-:W-:Y:S01]  /*0e30*/  @UP0 UMOV UR16, UR17 ;  /* 0x0000001100100c82 */ /* 0x000fe20008000000 */
[----:B------:R-:W-:Y:S01]  /*0e40*/  MOV R226, R18 ;  /* 0x0000001200e27202 */ /* 0x000fe20000000f00 */
[----:B-----5:R-:W-:Y:S08]  /*0e50*/  @!P4 BRA `(.L_x_11411) ;  /* 0x000000040058c947 */ /* 0x020ff00003800000 */
        /* <DEDUP_REMOVED lines=24> */
[----:B------:R-:W-:Y:S02]  /*0fe0*/  FADD.FTZ R209, R191, -UR25 ;  /* 0x80000019bfd17e21 */ /* 0x000fe40008010000 */
[----:B------:R-:W-:Y:S01]  /*0ff0*/  FMUL.FTZ R211, R211, UR24 ;  /* 0x00000018d3d37c20 */ /* 0x000fe20008410000 */
[----:B------:R-:W-:Y:S01]  /*1000*/  FADD.FTZ R210, R190, -UR25 ;  /* 0x80000019bed27e21 */ /* 0x000fe20008010000 */
[----:B---3--:R-:W-:-:S02]  /*1010*/  HADD2.F32 R208, -RZ, R192.H1_H1 ;  /* 0x300000c0ffd07230 */ /* 0x008fc40000004100 */
[--C-:B------:R-:W-:Y:S02]  /*1020*/  HADD2.F32 R19, -RZ, R195.reuse.H0_H0 ;  /* 0x200000c3ff137230 */ /* 0x100fe40000004100 */
[----:B------:R-:W-:Y:S02]  /*1030*/  HADD2.F32 R188, -RZ, R195.H1_H1 ;  /* 0x300000c3ffbc7230 */ /* 0x000fe40000004100 */
[----:B----4-:R-:W-:Y:S01]  /*1040*/  FADD.FTZ R195, R196, -UR25 ;  /* 0x80000019c4c37e21 */ /* 0x010fe20008010000 */
[----:B0-----:R-:W-:Y:S02]  /*1050*/  HADD2.F32 R207, -RZ, R192.H0_H0 ;  /* 0x200000c0ffcf7230 */ /* 0x001fe40000004100 */
[----:B------:R-:W-:Y:S01]  /*1060*/  FADD.FTZ R81, R81, R208 ;  /* 0x000000d051517221 */ /* 0x000fe20000010000 */
[--C-:B------:R-:W-:Y:S02]  /*1070*/  HADD2.F32 R206, -RZ, R193.reuse.H0_H0 ;  /* 0x200000c1ffce7230 */ /* 0x100fe40000004100 */
[----:B------:R-:W-:Y:S01]  /*1080*/  FFMA.FTZ R113, R211, R208, R113 ;  /* 0x000000d0d3717223 */ /* 0x000fe20000010071 */
[----:B------:R-:W-:-:S02]  /*1090*/  HADD2.F32 R191, -RZ, R193.H1_H1 ;  /* 0x300000c1ffbf7230 */ /* 0x000fc40000004100 */
[----:B------:R-:W-:Y:S01]  /*10a0*/  FMUL.FTZ R248, R246, R208 ;  /* 0x000000d0f6f87220 */ /* 0x000fe20000410000 */
[--C-:B------:R-:W-:Y:S02]  /*10b0*/  HADD2.F32 R190, -RZ, R194.reuse.H0_H0 ;  /* 0x200000c2ffbe7230 */ /* 0x100fe40000004100 */
[----:B------:R-:W-:Y:S01]  /*10c0*/  FMUL.FTZ R209, R209, UR24 ;  /* 0x00000018d1d17c20 */ /* 0x000fe20008410000 */
[----:B------:R-:W-:Y:S01]  /*10d0*/  FMUL.FTZ R208, R195, UR24 ;  /* 0x00000018c3d07c20 */ /* 0x000fe20008410000 */
[----:B------:R-:W-:Y:S01]  /*10e0*/  FMUL.FTZ R0, R0, UR24 ;  /* 0x0000001800007c20 */ /* 0x000fe20008410000 */
[----:B------:R-:W-:Y:S01]  /*10f0*/  FMUL.FTZ R214, R247, R207 ;  /* 0x000000cff7d67220 */ /* 0x000fe20000410000 */
[----:B------:R-:W-:Y:S02]  /*1100*/  HADD2.F32 R189, -RZ, R194.H1_H1 ;  /* 0x300000c2ffbd7230 */ /* 0x000fe40000004100 */
[----:B------:R-:W-:Y:S01]  /*1110*/  FMUL.FTZ R247, R245, R206 ;  /* 0x000000cef5f77220 */ /* 0x000fe20000410000 */
[----:B------:R-:W-:Y:S01]  /*1120*/  FADD.FTZ R194, R197, -UR25 ;  /* 0x80000019c5c27e21 */ /* 0x000fe20008010000 */
[----:B------:R-:W-:Y:S01]  /*1130*/  FADD.FTZ R83, R83, R191 ;  /* 0x000000bf53537221 */ /* 0x000fe20000010000 */
[-C--:B------:R-:W-:Y:S01]  /*1140*/  FFMA.FTZ R115, R209, R191.reuse, R115 ;  /* 0x000000bfd1737223 */ /* 0x080fe20000010073 */
[----:B------:R-:W-:Y:S01]  /*1150*/  FMUL.FTZ R246, R244, R191 ;  /* 0x000000bff4f67220 */ /* 0x000fe20000410000 */
[----:B------:R-:W-:Y:S01]  /*1160*/  FADD.FTZ R76, R76, R190 ;  /* 0x000000be4c4c7221 */ /* 0x000fe20000010000 */
[-C--:B------:R-:W-:Y:S01]  /*1170*/  FFMA.FTZ R108, R208, R190.reuse, R108 ;  /* 0x000000bed06c7223 */ /* 0x080fe2000001006c */
[----:B------:R-:W-:Y:S01]  /*1180*/  FMUL.FTZ R245, R243, R190 ;  /* 0x000000bef3f57220 */ /* 0x000fe20000410000 */
[----:B------:R-:W-:Y:S01]  /*1190*/  FADD.FTZ R191, RZ, R214 ;  /* 0x000000d6ffbf7221 */ /* 0x000fe20000010000 */
[----:B------:R-:W-:Y:S01]  /*11a0*/  FFMA.FTZ R190, R0, R214, RZ ;  /* 0x000000d600be7223 */ /* 0x000fe200000100ff */
[----:B------:R-:W-:Y:S01]  /*11b0*/  FADD.FTZ R80, R80, R207 ;  /* 0x000000cf50507221 */ /* 0x000fe20000010000 */
[----:B------:R-:W-:Y:S01]  /*11c0*/  FFMA.FTZ R112, R0, R207, R112 ;  /* 0x000000cf00707223 */ /* 0x000fe20000010070 */
        /* <DEDUP_REMOVED lines=14> */
[----:B------:R-:W-:Y:S01]  /*12b0*/  FADD.FTZ R82, R82, R206 ;  /* 0x000000ce52527221 */ /* 0x000fe20000010000 */
        /* <DEDUP_REMOVED lines=13> */
[----:B------:R-:W-:Y:S01]  /*1390*/  FFMA.FTZ R111, R19, R188, R111 ;  /* 0x000000bc136f7223 */ /* 0x000fe2000001006f */
[----:B------:R-:W-:Y:S01]  /*13a0*/  FADD.FTZ R228, R189, R242 ;  /* 0x000000f2bde47221 */ /* 0x000fe20000010000 */
[----:B------:R-:W-:-:S07]  /*13b0*/  FFMA.FTZ R227, R19, R242, R190 ;  /* 0x000000f213e37223 */ /* 0x000fce00000100be */
.L_x_11411:
[----:B------:R-:W-:Y:S05]  /*13c0*/  BSYNC.RECONVERGENT B0 ;  /* 0x0000000000007941 */ /* 0x000fea0003800200 */
.L_x_11410:
        /* <DEDUP_REMOVED lines=16> */
[----:B------:R-:W3:Y:S01]  /*14d0*/  LDL R250, [R1+0x4c] ;  /* 0x00004c0001fa7983 */ /* 0x000ee20000100800 */
        /* <DEDUP_REMOVED lines=9> */
[----:B------:R-:W-:Y:S01]  /*1570*/  FADD.FTZ R14, R14, -UR25 ;  /* 0x800000190e0e7e21 */ /* 0x000fe20008010000 */
[----:B------:R-:W-:Y:S01]  /*1580*/  FADD.FTZ R197, R15, -UR25 ;  /* 0x800000190fc57e21 */ /* 0x000fe20008010000 */
[----:B------:R-:W-:Y:S01]  /*1590*/  FMUL.FTZ R17, R17, UR24 ;  /* 0x0000001811117c20 */ /* 0x000fe20008410000 */
[----:B----4-:R-:W-:-:S02]  /*15a0*/  HADD2.F32 R13, -RZ, R188.H0_H0 ;  /* 0x200000bcff0d7230 */ /* 0x010fc40000004100 */
[--C-:B------:R-:W-:Y:S02]  /*15b0*/  HADD2.F32 R199, -RZ, R191.reuse.H0_H0 ;  /* 0x200000bfffc77230 */ /* 0x100fe40000004100 */
[----:B------:R-:W-:Y:S02]  /*15c0*/  HADD2.F32 R234, -RZ, R191.H1_H1 ;  /* 0x300000bfffea7230 */ /* 0x000fe40000004100 */
[----:B---3--:R-:W-:Y:S01]  /*15d0*/  FADD.FTZ R191, R192, -UR25 ;  /* 0x80000019c0bf7e21 */ /* 0x008fe20008010000 */
[----:B------:R-:W-:Y:S02]  /*15e0*/  HADD2.F32 R196, -RZ, R188.H1_H1 ;  /* 0x300000bcffc47230 */ /* 0x000fe40000004100 */
[--C-:B------:R-:W-:Y:S02]  /*15f0*/  HADD2.F32 R12, -RZ, R189.reuse.H0_H0 ;  /* 0x200000bdff0c7230 */ /* 0x100fe40000004100 */
[----:B------:R-:W-:Y:S01]  /*1600*/  FMUL.FTZ R15, R14, UR24 ;  /* 0x000000180e0f7c20 */ /* 0x000fe20008410000 */
[----:B0-----:R-:W-:-:S02]  /*1610*/  HADD2.F32 R11, -RZ, R189.H1_H1 ;  /* 0x300000bdff0b7230 */ /* 0x001fc40000004100 */
[----:B------:R-:W-:Y:S01]  /*1620*/  FADD.FTZ R72, R72, R13 ;  /* 0x0000000d48487221 */ /* 0x000fe20000010000 */
[--C-:B------:R-:W-:Y:S02]  /*1630*/  HADD2.F32 R10, -RZ, R190.reuse.H0_H0 ;  /* 0x200000beff0a7230 */ /* 0x100fe40000004100 */
[-C--:B------:R-:W-:Y:S01]  /*1640*/  FFMA.FTZ R104, R17, R13.reuse, R104 ;  /* 0x0000000d11687223 */ /* 0x080fe20000010068 */
[----:B------:R-:W-:Y:S01]  /*1650*/  FMUL.FTZ R241, R240, R13 ;  /* 0x0000000df0f17220 */ /* 0x000fe20000410000 */
[----:B------:R-:W-:Y:S01]  /*1660*/  FMUL.FTZ R14, R197, UR24 ;  /* 0x00000018c50e7c20 */ /* 0x000fe20008410000 */
[----:B------:R-:W-:Y:S01]  /*1670*/  FMUL.FTZ R13, R191, UR24 ;  /* 0x00000018bf0d7c20 */ /* 0x000fe20008410000 */
[----:B------:R-:W-:Y:S01]  /*1680*/  FMUL.FTZ R240, R239, R196 ;  /* 0x000000c4eff07220 */ /* 0x000fe20000410000 */
[----:B------:R-:W-:Y:S01]  /*1690*/  FMUL.FTZ R239, R238, R12 ;  /* 0x0000000ceeef7220 */ /* 0x000fe20000410000 */
[-C--:B------:R-:W-:Y:S01]  /*16a0*/  FMUL.FTZ R238, R237, R11.reuse ;  /* 0x0000000bedee7220 */ /* 0x080fe20000410000 */
        /* <DEDUP_REMOVED lines=8> */
[----:B------:R-:W-:-:S02]  /*1730*/  HADD2.F32 R198, -RZ, R190.H1_H1 ;  /* 0x300000beffc67230 */ /* 0x000fc40000004100 */
[----:B------:R-:W-:Y:S01]  /*1740*/  FADD.FTZ R190, R193, -UR25 ;  /* 0x80000019c1be7e21 */ /* 0x000fe20008010000 */
[----:B------:R-:W-:Y:S01]  /*1750*/  FADD.FTZ R10, R10, R240 ;  /* 0x000000f00a0a7221 */ /* 0x000fe20000010000 */
[----:B------:R-:W-:Y:S01]  /*1760*/  FFMA.FTZ R11, R16, R240, R11 ;  /* 0x000000f0100b7223 */ /* 0x000fe2000001000b */
[----:B------:R-:W-:Y:S01]  /*1770*/  FADD.FTZ R74, R74, R12 ;  /* 0x0000000c4a4a7221 */ /* 0x000fe20000010000 */
[C---:B------:R-:W-:Y:S01]  /*1780*/  FFMA.FTZ R106, R15.reuse, R12, R106 ;  /* 0x0000000c0f6a7223 */ /* 0x040fe2000001006a */
[----:B------:R-:W-:Y:S01]  /*1790*/  FMUL.FTZ R12, R190, UR24 ;  /* 0x00000018be0c7c20 */ /* 0x000fe20008410000 */
[----:B------:R-:W-:Y:S01]  /*17a0*/  FADD.FTZ R10, R10, R239 ;  /* 0x000000ef0a0a7221 */ /* 0x000fe20000010000 */
[----:B------:R-:W-:Y:S01]  /*17b0*/  FFMA.FTZ R190, R15, R239, R11 ;  /* 0x000000ef0fbe7223 */ /* 0x000fe2000001000b */
[----:B------:R-:W-:Y:S02]  /*17c0*/  FADD.FTZ R189, R194, -UR25 ;  /* 0x80000019c2bd7e21 */ /* 0x000fe40008010000 */
        /* <DEDUP_REMOVED lines=24> */
.L_x_11413:
[----:B------:R-:W-:Y:S05]  /*1950*/  BSYNC.RECONVERGENT B0 ;  /* 0x0000000000007941 */ /* 0x000fea0003800200 */
.L_x_11412:
        /* <DEDUP_REMOVED lines=88> */
.L_x_11415:
[----:B------:R-:W-:Y:S05]  /*1ee0*/  BSYNC.RECONVERGENT B0 ;  /* 0x0000000000007941 */ /* 0x000fea0003800200 */
.L_x_11414:
        /* <DEDUP_REMOVED lines=8> */
[----:B------:R-:W4:Y:S04]  /*1f70*/  LDL R212, [R1] ;  /* 0x0000000001d47983 */ /* 0x000f280000100800 */
        /* <DEDUP_REMOVED lines=20> */
[----:B---3--:R-:W-:-:S02]  /*20c0*/  HADD2.F32 R203, -RZ, R192.H0_H0 ;  /* 0x200000c0ffcb7230 */ /* 0x008fc40000004100 */
[--C-:B------:R-:W-:Y:S02]  /*20d0*/  HADD2.F32 R215, -RZ, R195.reuse.H0_H0 ;  /* 0x200000c3ffd77230 */ /* 0x100fe40000004100 */
[----:B------:R-:W-:Y:S02]  /*20e0*/  HADD2.F32 R226, -RZ, R195.H1_H1 ;  /* 0x300000c3ffe27230 */ /* 0x000fe40000004100 */
[----:B----4-:R-:W-:Y:S01]  /*20f0*/  FADD.FTZ R195, R196, -UR25 ;  /* 0x80000019c4c37e21 */ /* 0x010fe20008010000 */
[----:B------:R-:W-:Y:S02]  /*2100*/  HADD2.F32 R204, -RZ, R192.H1_H1 ;  /* 0x300000c0ffcc7230 */ /* 0x000fe40000004100 */
[----:B------:R-:W-:Y:S01]  /*2110*/  FMUL.FTZ R201, R202, UR24 ;  /* 0x00000018cac97c20 */ /* 0x000fe20008410000 */
[--C-:B------:R-:W-:Y:S02]  /*2120*/  HADD2.F32 R192, -RZ, R193.reuse.H0_H0 ;  /* 0x200000c1ffc07230 */ /* 0x100fe40000004100 */
[----:B------:R-:W-:Y:S01]  /*2130*/  FADD.FTZ R56, R56, R203 ;  /* 0x000000cb38387221 */ /* 0x000fe20000010000 */
[----:B------:R-:W-:-:S02]  /*2140*/  HADD2.F32 R190, -RZ, R193.H1_H1 ;  /* 0x300000c1ffbe7230 */ /* 0x000fc40000004100 */
[-C--:B------:R-:W-:Y:S01]  /*2150*/  FFMA.FTZ R88, R200, R203.reuse, R88 ;  /* 0x000000cbc8587223 */ /* 0x080fe20000010058 */
[----:B------:R-:W-:Y:S02]  /*2160*/  HADD2.F32 R189, -RZ, R194.H0_H0 ;  /* 0x200000c2ffbd7230 */ /* 0x000fe40000004100 */
[----:B------:R-:W-:Y:S01]  /*2170*/  FMUL.FTZ R222, R220, R203 ;  /* 0x000000cbdcde7220 */ /* 0x000fe20000410000 */
[----:B------:R-:W-:Y:S01]  /*2180*/  FMUL.FTZ R202, R205, UR24 ;  /* 0x00000018cdca7c20 */ /* 0x000fe20008410000 */
[----:B------:R-:W-:Y:S01]  /*2190*/  FMUL.FTZ R203, R195, UR24 ;  /* 0x00000018c3cb7c20 */ /* 0x000fe20008410000 */
        /* <DEDUP_REMOVED lines=18> */
[----:B------:R-:W-:Y:S01]  /*22c0*/  FADD.FTZ R193, R198, -UR25 ;  /* 0x80000019c6c17e21 */ /* 0x000fe20008010000 */
[----:B------:R-:W-:Y:S01]  /*22d0*/  FADD.FTZ R57, R57, R204 ;  /* 0x000000cc39397221 */ /* 0x000fe20000010000 */
[----:B------:R-:W-:Y:S01]  /*22e0*/  FFMA.FTZ R89, R213, R204, R89 ;  /* 0x000000ccd5597223 */ /* 0x000fe20000010059 */
[----:B------:R-:W-:Y:S01]  /*22f0*/  FMUL.FTZ R204, R194, UR24 ;  /* 0x00000018c2cc7c20 */ /* 0x000fe20008410000 */
[----:B------:R-:W-:Y:S01]  /*2300*/  FMUL.FTZ R217, R216, R188 ;  /* 0x000000bcd8d97220 */ /* 0x000fe20000410000 */
[----:B------:R-:W-:Y:S01]  /*2310*/  FADD.FTZ R189, R189, R218 ;  /* 0x000000dabdbd7221 */ /* 0x000fe20000010000 */
[----:B------:R-:W-:Y:S01]  /*2320*/  FFMA.FTZ R190, R203, R218, R190 ;  /* 0x000000dacbbe7223 */ /* 0x000fe200000100be */
[----:B------:R-:W-:Y:S01]  /*2330*/  FMUL.FTZ R212, R193, UR24 ;  /* 0x00000018c1d47c20 */ /* 0x000fe20008410000 */
[----:B------:R-:W-:Y:S01]  /*2340*/  FADD.FTZ R191, R199, -UR25 ;  /* 0x80000019c7bf7e21 */ /* 0x000fe20008010000 */
[----:B------:R-:W-:Y:S01]  /*2350*/  FMUL.FTZ R216, R252, R215 ;  /* 0x000000d7fcd87220 */ /* 0x000fe20000410000 */
[----:B------:R-:W-:Y:S01]  /*2360*/  FADD.FTZ R189, R189, R217 ;  /* 0x000000d9bdbd7221 */ /* 0x000fe20000010000 */
[----:B------:R-:W-:Y:S01]  /*2370*/  FFMA.FTZ R190, R204, R217, R190 ;  /* 0x000000d9ccbe7223 */ /* 0x000fe200000100be */
        /* <DEDUP_REMOVED lines=14> */
.L_x_11417:
[----:B------:R-:W-:Y:S05]  /*2460*/  BSYNC.RECONVERGENT B0 ;  /* 0x0000000000007941 */ /* 0x000fea0003800200 */
.L_x_11416:
        /* <DEDUP_REMOVED lines=31> */
.L_x_11419:
[----:B------:R-:W-:Y:S05]  /*2660*/  BSYNC.RECONVERGENT B0 ;  /* 0x0000000000007941 */ /* 0x000fea0003800200 */
.L_x_11418:
        /* <DEDUP_REMOVED lines=36> */
[--C-:B-----5:R-:W-:Y:S02]  /*28b0*/  HADD2.F32 R194, -RZ, R191.reuse.H0_H0 ;  /* 0x200000bfffc27230 */ /* 0x120fe40000004100 */
[----:B------:R-:W-:Y:S02]  /*28c0*/  HADD2.F32 R191, -RZ, R191.H1_H1 ;  /* 0x300000bfffbf7230 */ /* 0x000fe40000004100 */
[----:B------:R-:W-:-:S04]  /*28d0*/  FADD.FTZ R193, R243, -R193 ;  /* 0x800000c1f3c17221 */ /* 0x000fc80000010000 */
        /* <DEDUP_REMOVED lines=12> */
[----:B------:R-:W-:Y:S02]  /*29a0*/  F2FP.F16.F32.PACK_AB R191, R194, R191 ;  /* 0x000000bfc2bf723e */ /* 0x000fe400000000ff */
[----:B------:R-:W-:-:S04]  /*29b0*/  FMUL.FTZ R193, R193, UR24 ;  /* 0x00000018c1c17c20 */ /* 0x000fc80008410000 */
[----:B------:R-:W-:Y:S01]  /*29c0*/  FMUL.FTZ R195, R193, UR16 ;  /* 0x00000010c1c37c20 */ /* 0x000fe20008410000 */
[--C-:B------:R-:W-:Y:S02]  /*29d0*/  HADD2.F32 R193, -RZ, R190.reuse.H0_H0 ;  /* 0x200000beffc17230 */ /* 0x100fe40000004100 */
        /* <DEDUP_REMOVED lines=9> */
[----:B------:R-:W-:Y:S01]  /*2a70*/  F2FP.F16.F32.PACK_AB R190, R44, R45 ;  /* 0x0000002d2cbe723e */ /* 0x000fe200000000ff */
[----:B------:R-:W-:Y:S01]  /*2a80*/  FFMA.FTZ R44, R210, UR17, R192 ;  /* 0x00000011d22c7c23 */ /* 0x000fe200080100c0 */
[--C-:B------:R-:W-:Y:S02]  /*2a90*/  HADD2.F32 R45, -RZ, R189.reuse.H0_H0 ;  /* 0x200000bdff2d7230 */ /* 0x100fe40000004100 */
[----:B------:R-:W-:Y:S02]  /*2aa0*/  HADD2.F32 R189, -RZ, R189.H1_H1 ;  /* 0x300000bdffbd7230 */ /* 0x000fe40000004100 */
        /* <DEDUP_REMOVED lines=28> */
.L_x_11423:
        /* <DEDUP_REMOVED lines=8> */
[----:B------:R-:W-:-:S02]  /*2cf0*/  HADD2.F32 R185, -RZ, R189.H0_H0 ;  /* 0x200000bdffb97230 */ /* 0x000fc40000004100 */
[----:B------:R-:W-:Y:S01]  /*2d00*/  FMUL.FTZ R182, R180, UR16 ;  /* 0x00000010b4b67c20 */ /* 0x000fe20008410000 */
[----:B------:R-:W-:Y:S02]  /*2d10*/  HADD2.F32 R186, -RZ, R189.H1_H1 ;  /* 0x300000bdffba7230 */ /* 0x000fe40000004100 */
[----:B------:R-:W-:Y:S02]  /*2d20*/  HADD2.F32 R187, -RZ, R190.H1_H1 ;  /* 0x300000beffbb7230 */ /* 0x000fe40000004100 */
[----:B------:R-:W-:Y:S01]  /*2d30*/  FFMA.FTZ R48, R182, R183, R48 ;  /* 0x000000b7b6307223 */ /* 0x000fe20000010030 */
[----:B------:R-:W-:Y:S01]  /*2d40*/  FMUL.FTZ R183, R181, UR16 ;  /* 0x00000010b5b77c20 */ /* 0x000fe20008410000 */
[----:B------:R-:W-:-:S03]  /*2d50*/  FMUL.FTZ R182, R144, R182 ;  /* 0x000000b690b67220 */ /* 0x000fc60000410000 */
[----:B------:R-:W-:Y:S01]  /*2d60*/  FFMA.FTZ R49, R183, R184, R49 ;  /* 0x000000b8b7317223 */ /* 0x000fe20000010031 */
[----:B------:R-:W-:-:S05]  /*2d70*/  FMUL.FTZ R183, R145, R183 ;  /* 0x000000b791b77220 */ /* 0x000fca0000410000 */
[----:B------:R-:W-:Y:S01]  /*2d80*/  F2FP.F16.F32.PACK_AB R188, R183, R182 ;  /* 0x000000b6b7bc723e */ /* 0x000fe200000000ff */
        /* <DEDUP_REMOVED lines=8> */
[----:B------:R-:W-:Y:S01]  /*2e10*/  FMUL.FTZ R185, R183, UR16 ;  /* 0x00000010b7b97c20 */ /* 0x000fe20008410000 */
[----:B------:R-:W-:-:S03]  /*2e20*/  FMUL.FTZ R184, R146, R184 ;  /* 0x000000b892b87220 */ /* 0x000fc60000410000 */
[----:B------:R-:W-:Y:S01]  /*2e30*/  FFMA.FTZ R51, R185, R186, R51 ;  /* 0x000000bab9337223 */ /* 0x000fe20000010033 */
[----:B------:R-:W-:Y:S01]  /*2e40*/  FFMA.FTZ R186, R208, UR17, R192 ;  /* 0x00000011d0ba7c23 */ /* 0x000fe200080100c0 */
[----:B------:R-:W-:-:S03]  /*2e50*/  FMUL.FTZ R185, R147, R185 ;  /* 0x000000b993b97220 */ /* 0x000fc60000410000 */
[----:B------:R-:W-:Y:S02]  /*2e60*/  FADD.FTZ R186, R245, -R186 ;  /* 0x800000baf5ba7221 */ /* 0x000fe40000010000 */
[----:B------:R-:W-:Y:S01]  /*2e70*/  F2FP.F16.F32.PACK_AB R189, R185, R184 ;  /* 0x000000b8b9bd723e */ /* 0x000fe200000000ff */
[----:B------:R-:W-:Y:S02]  /*2e80*/  HADD2.F32 R185, -RZ, R190.H0_H0 ;  /* 0x200000beffb97230 */ /* 0x000fe40000004100 */
        /* <DEDUP_REMOVED lines=27> */
.L_x_11422:
        /* <DEDUP_REMOVED lines=21> */
[----:B------:R-:W-:Y:S02]  /*3190*/  F2FP.F16.F32.PACK_AB R191, R194, R191 ;  /* 0x000000bfc2bf723e */ /* 0x000fe400000000ff */
[----:B------:R-:W-:-:S04]  /*31a0*/  FFMA.FTZ R193, R193, UR24, R152 ;  /* 0x00000018c1c17c23 */ /* 0x000fc80008010098 */
[----:B------:R-:W-:Y:S01]  /*31b0*/  FMUL.FTZ R195, R193, UR16 ;  /* 0x00000010c1c37c20 */ /* 0x000fe20008410000 */
[--C-:B------:R-:W-:Y:S02]  /*31c0*/  HADD2.F32 R193, -RZ, R190.reuse.H0_H0 ;  /* 0x200000beffc17230 */ /* 0x100fe40000004100 */
[----:B------:R-:W-:-:S03]  /*31d0*/  HADD2.F32 R190, -RZ, R190.H1_H1 ;  /* 0x300000beffbe7230 */ /* 0x000fc60000004100 */
[----:B------:R-:W-:Y:S01]  /*31e0*/  FFMA.FTZ R193, R193, R195, R44 ;  /* 0x000000c3c1c17223 */ /* 0x000fe2000001002c */
[----:B------:R-:W-:-:S04]  /*31f0*/  FFMA.FTZ R44, R207, UR17, R192 ;  /* 0x00000011cf2c7c23 */ /* 0x000fc800080100c0 */
[----:B------:R-:W-:-:S04]  /*3200*/  FADD.FTZ R44, R244, -R44 ;  /* 0x8000002cf42c7221 */ /* 0x000fc80000010000 */
[----:B------:R-:W-:-:S04]  /*3210*/  FFMA.FTZ R44, R44, UR24, R153 ;  /* 0x000000182c2c7c23 */ /* 0x000fc80008010099 */
[----:B------:R-:W-:-:S04]  /*3220*/  FMUL.FTZ R44, R44, UR16 ;  /* 0x000000102c2c7c20 */ /* 0x000fc80008410000 */
[-C--:B------:R-:W-:Y:S01]  /*3230*/  FFMA.FTZ R194, R190, R44.reuse, R45 ;  /* 0x0000002cbec27223 */ /* 0x080fe2000001002d */
[----:B------:R-:W-:Y:S01]  /*3240*/  FMUL.FTZ R45, R140, R195 ;  /* 0x000000c38c2d7220 */ /* 0x000fe20000410000 */
[----:B------:R-:W-:-:S05]  /*3250*/  FMUL.FTZ R44, R141, R44 ;  /* 0x0000002c8d2c7220 */ /* 0x000fca0000410000 */
[----:B------:R-:W-:Y:S01]  /*3260*/  F2FP.F16.F32.PACK_AB R190, R44, R45 ;  /* 0x0000002d2cbe723e */ /* 0x000fe200000000ff */
[----:B------:R-:W-:Y:S01]  /*3270*/  FFMA.FTZ R44, R210, UR17, R192 ;  /* 0x00000011d22c7c23 */ /* 0x000fe200080100c0 */
[--C-:B------:R-:W-:Y:S02]  /*3280*/  HADD2.F32 R45, -RZ, R189.reuse.H0_H0 ;  /* 0x200000bdff2d7230 */ /* 0x100fe40000004100 */
[----:B------:R-:W-:Y:S02]  /*3290*/  HADD2.F32 R189, -RZ, R189.H1_H1 ;  /* 0x300000bdffbd7230 */ /* 0x000fe40000004100 */
[----:B------:R-:W-:-:S04]  /*32a0*/  FADD.FTZ R44, R247, -R44 ;  /* 0x8000002cf72c7221 */ /* 0x000fc80000010000 */
        /* <DEDUP_REMOVED lines=26> */
[----:B------:R-:W-:Y:S06]  /*3450*/  BRA `(.L_x_11424) ;  /* 0x0000000000f07947 */ /* 0x000fec0003800000 */
.L_x_11425:
        /* <DEDUP_REMOVED lines=11> */
[----:B------:R-:W-:Y:S02]  /*3510*/  HADD2.F32 R187, -RZ, R190.H1_H1 ;  /* 0x300000beffbb7230 */ /* 0x000fe40000004100 */
[-C--:B------:R-:W-:Y:S01]  /*3520*/  FFMA.FTZ R48, R183, R182.reuse, R48 ;  /* 0x000000b6b7307223 */ /* 0x080fe20000010030 */
[----:B------:R-:W-:Y:S01]  /*3530*/  FMUL.FTZ R183, R181, UR16 ;  /* 0x00000010b5b77c20 */ /* 0x000fe20008410000 */
[----:B------:R-:W-:-:S03]  /*3540*/  FMUL.FTZ R182, R144, R182 ;  /* 0x000000b690b67220 */ /* 0x000fc60000410000 */
[-C--:B------:R-:W-:Y:S01]  /*3550*/  FFMA.FTZ R49, R184, R183.reuse, R49 ;  /* 0x000000b7b8317223 */ /* 0x080fe20000010031 */
[----:B------:R-:W-:-:S05]  /*3560*/  FMUL.FTZ R183, R145, R183 ;  /* 0x000000b791b77220 */ /* 0x000fca0000410000 */
[----:B------:R-:W-:Y:S01]  /*3570*/  F2FP.F16.F32.PACK_AB R188, R183, R182 ;  /* 0x000000b6b7bc723e */ /* 0x000fe200000000ff */
        /* <DEDUP_REMOVED lines=8> */
[----:B------:R-:W-:Y:S01]  /*3600*/  FMUL.FTZ R185, R183, UR16 ;  /* 0x00000010b7b97c20 */ /* 0x000fe20008410000 */
[----:B------:R-:W-:-:S03]  /*3610*/  FMUL.FTZ R184, R146, R184 ;  /* 0x000000b892b87220 */ /* 0x000fc60000410000 */
[-C--:B------:R-:W-:Y:S01]  /*3620*/  FFMA.FTZ R51, R186, R185.reuse, R51 ;  /* 0x000000b9ba337223 */ /* 0x080fe20000010033 */
[----:B------:R-:W-:Y:S01]  /*3630*/  FFMA.FTZ R186, R208, UR17, R192 ;  /* 0x00000011d0ba7c23 */ /* 0x000fe200080100c0 */
[----:B------:R-:W-:-:S03]  /*3640*/  FMUL.FTZ R185, R147, R185 ;  /* 0x000000b993b97220 */ /* 0x000fc60000410000 */
[----:B------:R-:W-:Y:S02]  /*3650*/  FADD.FTZ R186, R245, -R186 ;  /* 0x800000baf5ba7221 */ /* 0x000fe40000010000 */
[----:B------:R-:W-:Y:S01]  /*3660*/  F2FP.F16.F32.PACK_AB R189, R185, R184 ;  /* 0x000000b8b9bd723e */ /* 0x000fe200000000ff */
[----:B------:R-:W-:Y:S02]  /*3670*/  HADD2.F32 R185, -RZ, R190.H0_H0 ;  /* 0x200000beffb97230 */ /* 0x000fe40000004100 */
        /* <DEDUP_REMOVED lines=25> */
[----:B------:R-:W-:-:S07]  /*3810*/  F2FP.F16.F32.PACK_AB R191, R45, R44 ;  /* 0x0000002c2dbf723e */ /* 0x000fce00000000ff */
.L_x_11424:
        /* <DEDUP_REMOVED lines=12> */
.L_x_11421:
[----:B------:R-:W-:Y:S05]  /*38e0*/  BSYNC.RECONVERGENT B0 ;  /* 0x0000000000007941 */ /* 0x000fea0003800200 */
.L_x_11420:
        /* <DEDUP_REMOVED lines=71> */
[----:B------:R-:W-:Y:S01]  /*3d60*/  F2FP.F16.F32.PACK_AB R191, R37, R36 ;  /* 0x0000002425bf723e */ /* 0x000fe200000000ff */
[----:B------:R-:W-:Y:S06]  /*3d70*/  BRA `(.L_x_11430) ;  /* 0x0000000800e87947 */ /* 0x000fec0003800000 */
.L_x_11429:
        /* <DEDUP_REMOVED lines=61> */
.L_x_11428:
[----:B------:R-:W0:Y:S02]  /*4150*/  LDC.64 R194, c[0x0][0x478] ;  /* 0x00011e00ffc27b82 */ /* 0x000e240000000a00 */
[----:B0-----:R-:W-:-:S04]  /*4160*/  ISETP.NE.U32.AND P0, PT, R194, RZ, PT ;  /* 0x000000ffc200720c */ /* 0x001fc80003f05070 */
[----:B------:R-:W-:-:S13]  /*4170*/  ISETP.NE.AND.EX P0, PT, R195, RZ, PT, P0 ;  /* 0x000000ffc300720c */ /* 0x000fda0003f05300 */
        /* <DEDUP_REMOVED lines=60> */
[----:B------:R-:W-:Y:S01]  /*4540*/  F2FP.F16.F32.PACK_AB R191, R37, R36 ;  /* 0x0000002425bf723e */ /* 0x000fe200000000ff */
[----:B------:R-:W-:Y:S06]  /*4550*/  BRA `(.L_x_11430) ;  /* 0x0000000000f07947 */ /* 0x000fec0003800000 */
.L_x_11431:
        /* <DEDUP_REMOVED lines=59> */
[----:B------:R-:W-:-:S07]  /*4910*/  F2FP.F16.F32.PACK_AB R188, R37, R36 ;  /* 0x0000002425bc723e */ /* 0x000fce00000000ff */
.L_x_11430:
        /* <DEDUP_REMOVED lines=10> */
.L_x_11427:
[----:B------:R-:W-:Y:S05]  /*49c0*/  BSYNC.RECONVERGENT B0 ;  /* 0x0000000000007941 */ /* 0x000fea0003800200 */
.L_x_11426:
        /* <DEDUP_REMOVED lines=73> */
.L_x_11435:
        /* <DEDUP_REMOVED lines=61> */
.L_x_11434:
        /* <DEDUP_REMOVED lines=65> */
.L_x_11437:
        /* <DEDUP_REMOVED lines=60> */
.L_x_11436:
        /* <DEDUP_REMOVED lines=10> */
.L_x_11433:
[----:B------:R-:W-:Y:S05]  /*5aa0*/  BSYNC.RECONVERGENT B0 ;  /* 0x0000000000007941 */ /* 0x000fea0003800200 */
.L_x_11432:
        /* <DEDUP_REMOVED lines=58> */
[----:B------:R-:W-:Y:S01]  /*5e50*/  F2FP.F16.F32.PACK_AB R190, R20, R21 ;  /* 0x0000001514be723e */ /* 0x000fe200000000ff */
[--C-:B------:R-:W-:Y:S02]  /*5e60*/  HADD2.F32 R21, -RZ, R191.reuse.H1_H1 ;  /* 0x300000bfff157230 */ /* 0x100fe40000004100 */
[----:B------:R-:W-:Y:S01]  /*5e70*/  FFMA.FTZ R187, R186, UR24, R179 ;  /* 0x00000018babb7c23 */ /* 0x000fe200080100b3 */
[----:B------:R-:W-:-:S03]  /*5e80*/  HADD2.F32 R191, -RZ, R191.H0_H0 ;  /* 0x200000bfffbf7230 */ /* 0x000fc60000004100 */
        /* <DEDUP_REMOVED lines=11> */
.L_x_11441:
[----:B------:R-:W-:Y:S01]  /*5f40*/  FFMA.FTZ R193, R205, UR17, R192 ;  /* 0x00000011cdc17c23 */ /* 0x000fe200080100c0 */
[--C-:B-----5:R-:W-:Y:S02]  /*5f50*/  HADD2.F32 R194, -RZ, R191.reuse.H1_H1 ;  /* 0x300000bfffc27230 */ /* 0x120fe40000004100 */
[----:B------:R-:W-:Y:S02]  /*5f60*/  HADD2.F32 R191, -RZ, R191.H0_H0 ;  /* 0x200000bfffbf7230 */ /* 0x000fe40000004100 */
        /* <DEDUP_REMOVED lines=58> */
.L_x_11440:
        /* <DEDUP_REMOVED lines=52> */
[----:B------:R-:W-:Y:S01]  /*6650*/  FMUL.FTZ R187, R186, UR24 ;  /* 0x00000018babb7c20 */ /* 0x000fe20008410000 */
[----:B------:R-:W-:-:S03]  /*6660*/  HADD2.F32 R191, -RZ, R191.H0_H0 ;  /* 0x200000bfffbf7230 */ /* 0x000fc60000004100 */
        /* <DEDUP_REMOVED lines=11> */
.L_x_11443:
[----:B------:R-:W-:Y:S01]  /*6720*/  FFMA.FTZ R193, R205, UR17, R192 ;  /* 0x00000011cdc17c23 */ /* 0x000fe200080100c0 */
[--C-:B-----5:R-:W-:Y:S02]  /*6730*/  HADD2.F32 R194, -RZ, R191.reuse.H1_H1 ;  /* 0x300000bfffc27230 */ /* 0x120fe40000004100 */
[----:B------:R-:W-:Y:S02]  /*6740*/  HADD2.F32 R191, -RZ, R191.H0_H0 ;  /* 0x200000bfffbf7230 */ /* 0x000fe40000004100 */
        /* <DEDUP_REMOVED lines=57> */
.L_x_11442:
        /* <DEDUP_REMOVED lines=9> */
.L_x_11439:
[----:B------:R-:W-:Y:S05]  /*6b70*/  BSYNC.RECONVERGENT B0 ;  /* 0x0000000000007941 */ /* 0x000fea0003800200 */
.L_x_11438:
[----:B------:R-:W-:Y:S02]  /*6b80*/  UIADD3 UR7, UPT, UPT, UR7, UR22, URZ ;  /* 0x0000001607077290 */ /* 0x000fe4000fffe0ff */
[----:B------:R-:W-:Y:S02]  /*6b90*/  UPLOP3.LUT UP2, UPT, UPT, UPT, UP2, 0x40, 0x4 ;  /* 0x000000000004789c */ /* 0x000fe40003f4e820 */
[----:B------:R-:W-:-:S09]  /*6ba0*/  UISETP.GE.AND UP1, UPT, UR7, UR23, UPT ;  /* 0x000000170700728c */ /* 0x000fd2000bf26270 */
[----:B------:R-:W-:Y:S05]  /*6bb0*/  BRA.U !UP1, `(.L_x_11444) ;  /* 0xffffffa109147547 */ /* 0x000fea000b83ffff */
.L_x_11409:
        /* <DEDUP_REMOVED lines=19> */
.L_x_11446:
[----:B------:R-:W-:Y:S05]  /*6cf0*/  BSYNC.RECONVERGENT B0 ;  /* 0x0000000000007941 */ /* 0x000fea0003800200 */
.L_x_11445:
        /* <DEDUP_REMOVED lines=15> */
.L_x_11448:
[----:B------:R-:W-:Y:S05]  /*6df0*/  BSYNC.RECONVERGENT B0 ;  /* 0x0000000000007941 */ /* 0x000fea0003800200 */
.L_x_11447:
        /* <DEDUP_REMOVED lines=15> */
.L_x_11450:
[----:B------:R-:W-:Y:S05]  /*6ef0*/  BSYNC.RECONVERGENT B0 ;  /* 0x0000000000007941 */ /* 0x000fea0003800200 */
.L_x_11449:
        /* <DEDUP_REMOVED lines=14> */
.L_x_11451:
        /* <DEDUP_REMOVED lines=10> */
.L_x_15722:


//--------------------- .text._ZN10layer_norm13ln_bwd_kernelINS_13Kernel_traitsIf6__halffS2_fjLj4096ELj1ELj1ELj4ELj16ENS_18Kernel_traits_baseILj4096EfS2_fS2_fjLj128EEEEELb0ELb1ELb0ELb1EEEvNS_9BwdParamsE --------------------------
	.section	.text._ZN10layer_norm13ln_bwd_kernelINS_13Kernel_traitsIf6__halffS2_fjLj4096ELj1ELj1ELj4ELj16ENS_18Kernel_traits_baseILj4096EfS2_fS2_fjLj128EEEEELb0ELb1ELb0ELb1EEEvNS_9BwdParamsE,"ax",@progbits
	.align	128
        .global         _ZN10layer_norm13ln_bwd_kernelINS_13Kernel_traitsIf6__halffS2_fjLj4096ELj1ELj1ELj4ELj16ENS_18Kernel_traits_baseILj4096EfS2_fS2_fjLj128EEEEELb0ELb1ELb0ELb1EEEvNS_9BwdParamsE
        .type           _ZN10layer_norm13ln_bwd_kernelINS_13Kernel_traitsIf6__halffS2_fjLj4096ELj1ELj1ELj4ELj16ENS_18Kernel_traits_baseILj4096EfS2_fS2_fjLj128EEEEELb0ELb1ELb0ELb1EEEvNS_9BwdParamsE,@function
        .size           _ZN10layer_norm13ln_bwd_kernelINS_13Kernel_traitsIf6__halffS2_fjLj4096ELj1ELj1ELj4ELj16ENS_18Kernel_traits_baseILj4096EfS2_fS2_fjLj128EEEEELb0ELb1ELb0ELb1EEEvNS_9BwdParamsE,(.L_x_15723 - _ZN10layer_norm13ln_bwd_kernelINS_13Kernel_traitsIf6__halffS2_fjLj4096ELj1ELj1ELj4ELj16ENS_18Kernel_traits_baseILj4096EfS2_fS2_fjLj128EEEEELb0ELb1ELb0ELb1EEEvNS_9BwdParamsE)
        .other          _ZN10layer_norm13ln_bwd_kernelINS_13Kernel_traitsIf6__halffS2_fjLj4096ELj1ELj1ELj4ELj16ENS_18Kernel_traits_baseILj4096EfS2_fS2_fjLj128EEEEELb0ELb1ELb0ELb1EEEvNS_9BwdParamsE,@"STO_CUDA_ENTRY STV_DEFAULT"
_ZN10layer_norm13ln_bwd_kernelINS_13Kernel_traitsIf6__halffS2_fjLj4096ELj1ELj1ELj4ELj16ENS_18Kernel_traits_baseILj4096EfS2_fS2_fjLj128EEEEELb0ELb1ELb0ELb1EEEvNS_9BwdParamsE:
.text._ZN10layer_norm13ln_bwd_kernelINS_13Kernel_traitsIf6__halffS2_fjLj4096ELj1ELj1ELj4ELj16ENS_18Kernel_traits_baseILj4096EfS2_fS2_fjLj128EEEEELb0ELb1ELb0ELb1EEEvNS_9BwdParamsE:
        /* <DEDUP_REMOVED lines=69> */
[----:B------:R-:W-:Y:S02]  /*0450*/  CS2R R250, SRZ ;  /* 0x0000000000fa7805 */ /* 0x000fe4000001ff00 */
[----:B------:R-:W-:Y:S01]  /*0460*/  CS2R R248, SRZ ;  /* 0x0000000000f87805 */ /* 0x000fe2000001ff00 */
[----:B------:R1:W-:Y:S01]  /*0470*/  STL [R1+0x14], RZ ;  /* 0x000014ff01007387 */ /* 0x0003e20000100800 */
[----:B------:R-:W-:-:S02]  /*0480*/  CS2R R246, SRZ ;  /* 0x0000000000f67805 */ /* 0x000fc4000001ff00 */
[----:B------:R-:W-:Y:S01]  /*0490*/  CS2R R244, SRZ ;  /* 0x0000000000f47805 */ /* 0x000fe2000001ff00 */
[C---:B--2---:R-:W-:Y:S01]  /*04a0*/  IMAD.WIDE.U32 R2, R0.reuse, 0x20, R2 ;  /* 0x0000002000027825 */ /* 0x044fe200078e0002 */
[----:B------:R1:W-:Y:S01]  /*04b0*/  STL [R1+0x10], RZ ;  /* 0x000010ff01007387 */ /* 0x0003e20000100800 */
[----:B------:R-:W-:Y:S02]  /*04c0*/  CS2R R242, SRZ ;  /* 0x0000000000f27805 */ /* 0x000fe4000001ff00 */
[----:B------:R-:W-:Y:S02]  /*04d0*/  CS2R R240, SRZ ;  /* 0x0000000000f07805 */ /* 0x000fe4000001ff00 */
[----:B------:R-:W-:Y:S01]  /*04e0*/  CS2R R238, SRZ ;  /* 0x0000000000ee7805 */ /* 0x000fe2000001ff00 */
[----:B------:R1:W-:Y:S01]  /*04f0*/  STL [R1+0x24], RZ ;  /* 0x000024ff01007387 */ /* 0x0003e20000100800 */
[----:B------:R-:W-:Y:S02]  /*0500*/  MOV R237, RZ ;  /* 0x000000ff00ed7202 */ /* 0x000fe40000000f00 */
[----:B------:R-:W-:Y:S01]  /*0510*/  CS2R R218, SRZ ;  /* 0x0000000000da7805 */ /* 0x000fe2000001ff00 */
[----:B----4-:R-:W-:Y:S01]  /*0520*/  IMAD.WIDE.U32 R4, R0, 0x20, R4 ;  /* 0x0000002000047825 */ /* 0x010fe200078e0004 */
        /* <DEDUP_REMOVED lines=13> */
[----:B------:R-:W-:Y:S02]  /*0600*/  MOV R199, RZ ;  /* 0x000000ff00c77202 */ /* 0x000fe40000000f00 */
[----:B------:R-:W-:Y:S02]  /*0610*/  CS2R R22, SRZ ;  /* 0x0000000000167805 */ /* 0x000fe4000001ff00 */
[----:B------:R-:W-:Y:S01]  /*0620*/  CS2R R20, SRZ ;  /* 0x0000000000147805 */ /* 0x000fe2000001ff00 */
[----:B------:R1:W-:Y:S01]  /*0630*/  STL [R1+0x28], RZ ;  /* 0x000028ff01007387 */ /* 0x0003e20000100800 */
[----:B------:R-:W-:-:S02]  /*0640*/  CS2R R18, SRZ ;  /* 0x0000000000127805 */ /* 0x000fc4000001ff00 */
[----:B------:R-:W-:Y:S02]  /*0650*/  CS2R R16, SRZ ;  /* 0x0000000000107805 */ /* 0x000fe4000001ff00 */
[----:B------:R-:W-:Y:S01]  /*0660*/  CS2R R14, SRZ ;  /* 0x00000000000e7805 */ /* 0x000fe2000001ff00 */
[----:B------:R1:W-:Y:S01]  /*0670*/  STL [R1+0x3c], RZ ;  /* 0x00003cff01007387 */ /* 0x0003e20000100800 */
[----:B------:R-:W-:Y:S01]  /*0680*/  CS2R R12, SRZ ;  /* 0x00000000000c7805 */ /* 0x000fe2000001ff00 */
[----:B------:R-:W2:Y:S02]  /*0690*/  LDCU.64 UR24, c[0x0][0x390] ;  /* 0x00007200ff1877ac */ /* 0x000ea40008000a00 */
[----:B------:R1:W-:Y:S01]  /*06a0*/  STL [R1+0x38], RZ ;  /* 0x000038ff01007387 */ /* 0x0003e20000100800 */
[----:B------:R-:W4:Y:S03]  /*06b0*/  LDCU.64 UR26, c[0x0][0x468] ;  /* 0x00008d00ff1a77ac */ /* 0x000f260008000a00 */
        /* <DEDUP_REMOVED lines=49> */
.L_x_11473:
[----:B0-----:R-:W0:Y:S01]  /*09d0*/  @UP0 LDCU.64 UR4, c[0x0][0x3e0] ;  /* 0x00007c00ff0407ac */ /* 0x001e220008000a00 */
[----:B------:R-:W-:Y:S01]  /*09e0*/  PLOP3.LUT P1, PT, PT, PT, UP0, 0x80, 0x8 ;  /* 0x000000000008781c */ /* 0x000fe20003f2f008 */
[----:B------:R-:W1:Y:S01]  /*09f0*/  S2R R25, SR_TID.X ;  /* 0x0000000000197919 */ /* 0x000e620000002100 */
[----:B------:R-:W2:Y:S01]  /*0a00*/  LDC.64 R172, c[0x0][0x428] ;  /* 0x00010a00ffac7b82 */ /* 0x000ea20000000a00 */
[----:B------:R-:W-:Y:S02]  /*0a10*/  UIMAD.WIDE UR10, UR6, 0x4, UR12 ;  /* 0x00000004060a78a5 */ /* 0x000fe4000f8e020c */
[----:B------:R-:W-:-:S04]  /*0a20*/  UIMAD UR7, UR6, UR20, URZ ;  /* 0x00000014060772a4 */ /* 0x000fc8000f8e02ff */
[----:B------:R-:W-:Y:S01]  /*0a30*/  MOV R182, UR10 ;  /* 0x0000000a00b67c02 */ /* 0x000fe20008000f00 */
[----:B------:R-:W-:Y:S01]  /*0a40*/  USHF.R.S32.HI UR8, URZ, 0x1f, UR7 ;  /* 0x0000001fff087899 */ /* 0x000fe20008011407 */
[----:B------:R-:W-:Y:S01]  /*0a50*/  MOV R183, UR11 ;  /* 0x0000000b00b77c02 */ /* 0x000fe20008000f00 */
[----:B------:R-:W3:Y:S02]  /*0a60*/  LDC.64 R176, c[0x0][0x3a8] ;  /* 0x0000ea00ffb07b82 */ /* 0x000ee40000000a00 */
[----:B------:R-:W-:Y:S02]  /*0a70*/  ULEA.HI UR8, UR8, UR7, URZ, 0x3 ;  /* 0x0000000708087291 */ /* 0x000fe4000f8f18ff */
[----:B------:R-:W4:Y:S01]  /*0a80*/  LDG.E R182, desc[UR16][R182.64] ;  /* 0x00000010b6b67981 */ /* 0x000f22000c1e1900 */
[----:B0-----:R-:W-:-:S06]  /*0a90*/  @UP0 UIMAD.WIDE UR4, UR6, 0x2, UR4 ;  /* 0x00000002060408a5 */ /* 0x001fcc000f8e0204 */
[----:B------:R-:W-:Y:S02]  /*0aa0*/  MOV R26, UR4 ;  /* 0x00000004001a7c02 */ /* 0x000fe40008000f00 */
[----:B------:R-:W-:-:S05]  /*0ab0*/  MOV R27, UR5 ;  /* 0x00000005001b7c02 */ /* 0x000fca0008000f00 */
[----:B------:R1:W4:Y:S01]  /*0ac0*/  @P1 LDG.E.U16 R183, desc[UR16][R26.64] ;  /* 0x000000101ab71981 */ /* 0x000322000c1e1500 */
[----:B------:R-:W-:-:S04]  /*0ad0*/  MOV R0, UR8 ;  /* 0x0000000800007c02 */ /* 0x000fc80008000f00 */
[----:B-1----:R-:W-:-:S04]  /*0ae0*/  LEA.HI.SX32 R27, R0, R25, 0x1d ;  /* 0x00000019001b7211 */ /* 0x002fc800078feaff */
[----:B------:R-:W-:-:S05]  /*0af0*/  IADD3 R25, PT, PT, R27, 0x100, RZ ;  /* 0x000001001b197810 */ /* 0x000fca0007ffe0ff */
[----:B--2---:R-:W-:-:S06]  /*0b00*/  IMAD.WIDE.U32 R160, R25, 0x10, R172 ;  /* 0x0000001019a07825 */ /* 0x004fcc00078e00ac */
[----:B------:R-:W2:Y:S01]  /*0b10*/  LDG.E.128 R160, desc[UR16][R160.64] ;  /* 0x00000010a0a07981 */ /* 0x000ea2000c1e1d00 */
[----:B------:R-:W-:-:S06]  /*0b20*/  UIMAD.WIDE UR10, UR6, 0x4, UR14 ;  /* 0x00000004060a78a5 */ /* 0x000fcc000f8e020e */
[----:B------:R-:W-:Y:S02]  /*0b30*/  MOV R132, UR10 ;  /* 0x0000000a00847c02 */ /* 0x000fe40008000f00 */
[----:B------:R-:W-:Y:S01]  /*0b40*/  MOV R133, UR11 ;  /* 0x0000000b00857c02 */ /* 0x000fe20008000f00 */
[----:B---3--:R-:W-:-:S04]  /*0b50*/  IMAD.WIDE.U32 R140, R27, 0x20, R176 ;  /* 0x000000201b8c7825 */ /* 0x008fc800078e00b0 */
[----:B------:R-:W3:Y:S01]  /*0b60*/  LDG.E R184, desc[UR16][R132.64] ;  /* 0x0000001084b87981 */ /* 0x000ee2000c1e1900 */
[----:B------:R-:W-:Y:S01]  /*0b70*/  IMAD.WIDE.U32 R136, R27, 0x10, R172 ;  /* 0x000000101b887825 */ /* 0x000fe200078e00ac */
[----:B------:R-:W-:-:S05]  /*0b80*/  ISETP.NE.U32.AND P0, PT, RZ, UR18, PT ;  /* 0x00000012ff007c0c */ /* 0x000fca000bf05070 */
[----:B------:R-:W3:Y:S04]  /*0b90*/  LDG.E.128 R136, desc[UR16][R136.64] ;  /* 0x0000001088887981 */ /* 0x000ee8000c1e1d00 */
[----:B------:R-:W3:Y:S01]  /*0ba0*/  LDG.E.128 R132, desc[UR16][R140.64] ;  /* 0x000000108c847981 */ /* 0x000ee2000c1e1d00 */
[----:B------:R-:W-:Y:S02]  /*0bb0*/  ISETP.NE.AND.EX P0, PT, RZ, UR19, PT, P0 ;  /* 0x00000013ff007c0c */ /* 0x000fe4000bf05300 */
[----:B------:R-:W-:Y:S02]  /*0bc0*/  ISETP.NE.AND P2, PT, RZ, UR9, PT ;  /* 0x00000009ff007c0c */ /* 0x000fe4000bf45270 */
[----:B------:R-:W-:Y:S01]  /*0bd0*/  IADD3 R26, PT, PT, R27, 0x80, RZ ;  /* 0x000000801b1a7810 */ /* 0x000fe20007ffe0ff */
[--C-:B------:R-:W-:Y:S01]  /*0be0*/  IMAD.WIDE.U32 R164, R25, 0x20, R176.reuse ;  /* 0x0000002019a47825 */ /* 0x100fe200078e00b0 */
[----:B------:R-:W3:Y:S03]  /*0bf0*/  LDG.E.128 R140, desc[UR16][R140.64+0x10] ;  /* 0x000010108c8c7981 */ /* 0x000ee6000c1e1d00 */
[----:B------:R-:W-:-:S04]  /*0c00*/  IMAD.WIDE.U32 R152, R26, 0x20, R176 ;  /* 0x000000201a987825 */ /* 0x000fc800078e00b0 */
[----:B------:R-:W0:Y:S01]  /*0c10*/  @P0 LDC.64 R180, c[0x0][0x438] ;  /* 0x00010e00ffb40b82 */ /* 0x000e220000000a00 */
[----:B------:R-:W3:Y:S04]  /*0c20*/  LDG.E.128 R156, desc[UR16][R164.64] ;  /* 0x00000010a49c7981 */ /* 0x000ee8000c1e1d00 */
[----:B------:R-:W3:Y:S01]  /*0c30*/  LDG.E.128 R144, desc[UR16][R152.64] ;  /* 0x0000001098907981 */ /* 0x000ee2000c1e1d00 */
[----:B------:R-:W-:-:S04]  /*0c40*/  IMAD.WIDE.U32 R148, R26, 0x10, R172 ;  /* 0x000000101a947825 */ /* 0x000fc800078e00ac */
[----:B----4-:R-:W-:Y:S01]  /*0c50*/  @P1 HADD2.F32 R183, -RZ, R183.H0_H0 ;  /* 0x200000b7ffb71230 */ /* 0x010fe20000004100 */
[----:B------:R-:W-:Y:S01]  /*0c60*/  FSEL R182, R182, RZ, !P2 ;  /* 0x000000ffb6b67208 */ /* 0x000fe20005000000 */
[----:B------:R-:W4:Y:S01]  /*0c70*/  LDG.E.128 R164, desc[UR16][R164.64+0x10] ;  /* 0x00001010a4a47981 */ /* 0x000f22000c1e1d00 */
[----:B------:R-:W-:Y:S01]  /*0c80*/  IADD3 R0, PT, PT, R27, 0x180, RZ ;  /* 0x000001801b007810 */ /* 0x000fe20007ffe0ff */
[----:B------:R-:W1:Y:S01]  /*0c90*/  @P0 LDC.64 R186, c[0x0][0x438] ;  /* 0x00010e00ffba0b82 */ /* 0x000e620000000a00 */
[----:B------:R-:W-:Y:S01]  /*0ca0*/  R2UR UR5, R182 ;  /* 0x00000000b60572ca */ /* 0x000fe200000e0000 */
[----:B------:R-:W4:Y:S01]  /*0cb0*/  LDG.E.128 R148, desc[UR16][R148.64] ;  /* 0x0000001094947981 */ /* 0x000f22000c1e1d00 */
[----:B------:R-:W-:Y:S01]  /*0cc0*/  @P1 R2UR UR4, R183 ;  /* 0x00000000b70412ca */ /* 0x000fe200000e0000 */
[----:B0-----:R-:W-:Y:S02]  /*0cd0*/  @P0 IMAD.WIDE.U32 R180, R26, 0x20, R180 ;  /* 0x000000201ab40825 */ /* 0x001fe400078e00b4 */
[----:B------:R-:W4:Y:S02]  /*0ce0*/  LDG.E.128 R152, desc[UR16][R152.64+0x10] ;  /* 0x0000101098987981 */ /* 0x000f24000c1e1d00 */
[----:B------:R-:W0:Y:S02]  /*0cf0*/  @P0 LDC.64 R182, c[0x0][0x438] ;  /* 0x00010e00ffb60b82 */ /* 0x000e240000000a00 */
[----:B-----5:R-:W5:Y:S04]  /*0d00*/  @P0 LDG.E.128 R100, desc[UR16][R180.64] ;  /* 0x00000010b4640981 */ /* 0x020f68000c1e1d00 */
[----:B------:R2:W5:Y:S02]  /*0d10*/  @P0 LDG.E.128 R104, desc[UR16][R180.64+0x10] ;  /* 0x00001010b4680981 */ /* 0x000564000c1e1d00 */
[----:B--2---:R-:W-:-:S02]  /*0d20*/  HADD2.F32 R180, -RZ, R163.H0_H0 ;  /* 0x200000a3ffb47230 */ /* 0x004fc40000004100 */
[----:B0-----:R-:W-:-:S05]  /*0d30*/  @P0 IMAD.WIDE.U32 R182, R25, 0x20, R182 ;  /* 0x0000002019b60825 */ /* 0x001fca00078e00b6 */
[----:B------:R-:W5:Y:S04]  /*0d40*/  @P0 LDG.E.128 R108, desc[UR16][R182.64] ;  /* 0x00000010b66c0981 */ /* 0x000f68000c1e1d00 */
[----:B------:R0:W5:Y:S02]  /*0d50*/  @P0 LDG.E.128 R112, desc[UR16][R182.64+0x10] ;  /* 0x00001010b6700981 */ /* 0x000164000c1e1d00 */
[----:B0-----:R-:W-:Y:S02]  /*0d60*/  HADD2.F32 R182, -RZ, R163.H1_H1 ;  /* 0x300000a3ffb67230 */ /* 0x001fe40000004100 */
[----:B------:R-:W2:Y:S01]  /*0d70*/  LDL.LU R163, [R1+0x58] ;  /* 0x0000580001a37983 */ /* 0x000ea20000300800 */
[----:B---3--:R-:W-:Y:S01]  /*0d80*/  R2UR UR8, R184 ;  /* 0x00000000b80872ca */ /* 0x008fe200000e0000 */
[----:B------:R-:W-:Y:S01]  /*0d90*/  FADD.FTZ R221, R132, -UR5 ;  /* 0x8000000584dd7e21 */ /* 0x000fe20008010000 */
[----:B------:R-:W-:-:S02]  /*0da0*/  HADD2.F32 R233, -RZ, R136.H0_H0 ;  /* 0x20000088ffe97230 */ /* 0x000fc40000004100 */
[----:B------:R-:W-:Y:S01]  /*0db0*/  FADD.FTZ R133, R133, -UR5 ;  /* 0x8000000585857e21 */ /* 0x000fe20008010000 */
[----:B------:R-:W-:Y:S02]  /*0dc0*/  HADD2.F32 R232, -RZ, R136.H1_H1 ;  /* 0x30000088ffe87230 */ /* 0x000fe40000004100 */
[----:B------:R-:W-:Y:S01]  /*0dd0*/  FADD.FTZ R134, R134, -UR5 ;  /* 0x8000000586867e21 */ /* 0x000fe20008010000 */
[--C-:B------:R-:W-:Y:S02]  /*0de0*/  HADD2.F32 R231, -RZ, R137.reuse.H0_H0 ;  /* 0x20000089ffe77230 */ /* 0x100fe40000004100 */
[----:B------:R-:W-:Y:S01]  /*0df0*/  FADD.FTZ R208, R233, R208 ;  /* 0x000000d0e9d07221 */ /* 0x000fe20000010000 */
[----:B------:R-:W-:Y:S01]  /*0e00*/  FADD.FTZ R135, R135, -UR5 ;  /* 0x8000000587877e21 */ /* 0x000fe20008010000 */
[----:B------:R-:W-:Y:S02]  /*0e10*/  HADD2.F32 R229, -RZ, R137.H1_H1 ;  /* 0x30000089ffe57230 */ /* 0x000fe40000004100 */
[----:B------:R-:W-:Y:S01]  /*0e20*/  FADD.FTZ R230, R140, -UR5 ;  /* 0x800000058ce67e21 */ /* 0x000fe20008010000 */
[----:B------:R-:W-:-:S02]  /*0e30*/  HADD2.F32 R227, -RZ, R138.H0_H0 ;  /* 0x2000008affe37230 */ /* 0x000fc40000004100 */
[----:B------:R-:W-:Y:S01]  /*0e40*/  FADD.FTZ R226, R142, -UR5 ;  /* 0x800000058ee27e21 */ /* 0x000fe20008010000 */
[----:B------:R-:W-:Y:S01]  /*0e50*/  FMUL.FTZ R221, R221, UR8 ;  /* 0x00000008dddd7c20 */ /* 0x000fe20008410000 */
[----:B------:R-:W-:Y:S01]  /*0e60*/  FMUL.FTZ R236, R133, UR8 ;  /* 0x0000000885ec7c20 */ /* 0x000fe20008410000 */
[----:B------:R-:W-:Y:S01]  /*0e70*/  FADD.FTZ R196, R146, -UR5 ;  /* 0x8000000592c47e21 */ /* 0x000fe20008010000 */
[----:B------:R-:W-:Y:S02]  /*0e80*/  HADD2.F32 R223, -RZ, R139.H0_H0 ;  /* 0x2000008bffdf7230 */ /* 0x000fe40000004100 */
[-C--:B------:R-:W-:Y:S01]  /*0e90*/  FFMA.FTZ R2, R221, R233.reuse, R2 ;  /* 0x000000e9dd027223 */ /* 0x080fe20000010002 */
[----:B------:R-:W-:Y:S01]  /*0ea0*/  FMUL.FTZ R233, R88, R233 ;  /* 0x000000e958e97220 */ /* 0x000fe20000410000 */
[----:B------:R-:W-:Y:S01]  /*0eb0*/  FMUL.FTZ R235, R134, UR8 ;  /* 0x0000000886eb7c20 */ /* 0x000fe20008410000 */
[----:B------:R-:W-:Y:S01]  /*0ec0*/  FADD.FTZ R209, R232, R209 ;  /* 0x000000d1e8d17221 */ /* 0x000fe20000010000 */
[-C--:B------:R-:W-:Y:S01]  /*0ed0*/  FFMA.FTZ R3, R236, R232.reuse, R3 ;  /* 0x000000e8ec037223 */ /* 0x080fe20000010003 */
[----:B------:R-:W-:Y:S01]  /*0ee0*/  FMUL.FTZ R232, R89, R232 ;  /* 0x000000e859e87220 */ /* 0x000fe20000410000 */
[----:B------:R-:W-:Y:S01]  /*0ef0*/  FADD.FTZ R133, RZ, R233 ;  /* 0x000000e9ff857221 */ /* 0x000fe20000010000 */
[----:B------:R-:W-:Y:S01]  /*0f00*/  FMUL.FTZ R234, R135, UR8 ;  /* 0x0000000887ea7c20 */ /* 0x000fe20008410000 */
[----:B------:R-:W-:Y:S01]  /*0f10*/  FADD.FTZ R210, R231, R210 ;  /* 0x000000d2e7d27221 */ /* 0x000fe20000010000 */
[-C--:B------:R-:W-:Y:S01]  /*0f20*/  FFMA.FTZ R4, R235, R231.reuse, R4 ;  /* 0x000000e7eb047223 */ /* 0x080fe20000010004 */
[----:B------:R-:W-:Y:S01]  /*0f30*/  FMUL.FTZ R231, R90, R231 ;  /* 0x000000e75ae77220 */ /* 0x000fe20000410000 */
[----:B------:R-:W-:Y:S01]  /*0f40*/  FADD.FTZ R133, R232, R133 ;  /* 0x00000085e8857221 */ /* 0x000fe20000010000 */
[----:B------:R-:W-:Y:S01]  /*0f50*/  FADD.FTZ R211, R229, R211 ;  /* 0x000000d3e5d37221 */ /* 0x000fe20000010000 */
[----:B------:R-:W-:Y:S01]  /*0f60*/  FMUL.FTZ R230, R230, UR8 ;  /* 0x00000008e6e67c20 */ /* 0x000fe20008410000 */
[-C--:B------:R-:W-:Y:S01]  /*0f70*/  FFMA.FTZ R5, R234, R229.reuse, R5 ;  /* 0x000000e5ea057223 */ /* 0x080fe20000010005 */
[----:B------:R-:W-:Y:S01]  /*0f80*/  FMUL.FTZ R229, R91, R229 ;  /* 0x000000e55be57220 */ /* 0x000fe20000410000 */
[----:B------:R-:W-:Y:S01]  /*0f90*/  FADD.FTZ R133, R231, R133 ;  /* 0x00000085e7857221 */ /* 0x000fe20000010000 */
[----:B------:R-:W-:-:S02]  /*0fa0*/  HADD2.F32 R138, -RZ, R138.H1_H1 ;  /* 0x3000008aff8a7230 */ /* 0x000fc40000004100 */
[----:B------:R-:W-:Y:S01]  /*0fb0*/  FADD.FTZ R212, R227, R212 ;  /* 0x000000d4e3d47221 */ /* 0x000fe20000010000 */
[-C--:B------:R-:W-:Y:S01]  /*0fc0*/  FFMA.FTZ R6, R230, R227.reuse, R6 ;  /* 0x000000e3e6067223 */ /* 0x080fe20000010006 */
[----:B------:R-:W-:Y:S01]  /*0fd0*/  FMUL.FTZ R227, R84, R227 ;  /* 0x000000e354e37220 */ /* 0x000fe20000410000 */
[----:B------:R-:W-:Y:S01]  /*0fe0*/  FADD.FTZ R133, R229, R133 ;  /* 0x00000085e5857221 */ /* 0x000fe20000010000 */
[----:B------:R-:W-:Y:S01]  /*0ff0*/  FMUL.FTZ R226, R226, UR8 ;  /* 0x00000008e2e27c20 */ /* 0x000fe20008410000 */
[----:B------:R-:W-:Y:S01]  /*1000*/  FMUL.FTZ R225, R85, R138 ;  /* 0x0000008a55e17220 */ /* 0x000fe20000410000 */
[----:B------:R-:W-:-:S04]  /*1010*/  IMAD.WIDE.U32 R176, R0, 0x20, R176 ;  /* 0x0000002000b07825 */ /* 0x000fc800078e00b0 */
[----:B------:R-:W-:Y:S01]  /*1020*/  FADD.FTZ R133, R227, R133 ;  /* 0x00000085e3857221 */ /* 0x000fe20000010000 */
[----:B------:R-:W-:Y:S01]  /*1030*/  FADD.FTZ R198, R144, -UR5 ;  /* 0x8000000590c67e21 */ /* 0x000fe20008010000 */
[----:B------:R-:W-:Y:S01]  /*1040*/  FADD.FTZ R214, R223, R214 ;  /* 0x000000d6dfd67221 */ /* 0x000fe20000010000 */
[----:B------:R-:W-:Y:S02]  /*1050*/  HADD2.F32 R139, -RZ, R139.H1_H1 ;  /* 0x3000008bff8b7230 */ /* 0x000fe40000004100 */
[-C--:B------:R-:W-:Y:S01]  /*1060*/  FFMA.FTZ R8, R226, R223.reuse, R8 ;  /* 0x000000dfe2087223 */ /* 0x080fe20000010008 */
[----:B------:R-:W-:Y:S01]  /*1070*/  FMUL.FTZ R223, R86, R223 ;  /* 0x000000df56df7220 */ /* 0x000fe20000410000 */
[----:B------:R-:W-:Y:S01]  /*1080*/  FADD.FTZ R133, R225, R133 ;  /* 0x00000085e1857221 */ /* 0x000fe20000010000 */
[----:B------:R-:W3:Y:S01]  /*1090*/  LDG.E.128 R168, desc[UR16][R176.64] ;  /* 0x00000010b0a87981 */ /* 0x000ee2000c1e1d00 */
[----:B------:R-:W-:Y:S01]  /*10a0*/  FMUL.FTZ R198, R198, UR8 ;  /* 0x00000008c6c67c20 */ /* 0x000fe20008410000 */
[----:B------:R-:W-:Y:S01]  /*10b0*/  FFMA.FTZ R134, R221, R233, RZ ;  /* 0x000000e9dd867223 */ /* 0x000fe200000100ff */
[----:B------:R-:W-:Y:S01]  /*10c0*/  FMUL.FTZ R222, R87, R139 ;  /* 0x0000008b57de7220 */ /* 0x000fe20000410000 */
[----:B------:R-:W-:Y:S01]  /*10d0*/  FADD.FTZ R133, R223, R133 ;  /* 0x00000085df857221 */ /* 0x000fe20000010000 */
[----:B------:R-:W-:Y:S01]  /*10e0*/  FADD.FTZ R228, R141, -UR5 ;  /* 0x800000058de47e21 */ /* 0x000fe20008010000 */
[----:B------:R-:W-:Y:S01]  /*10f0*/  FFMA.FTZ R134, R236, R232, R134 ;  /* 0x000000e8ec867223 */ /* 0x000fe20000010086 */
[----:B------:R-:W-:-:S04]  /*1100*/  IMAD.WIDE.U32 R172, R0, 0x10, R172 ;  /* 0x0000001000ac7825 */ /* 0x000fc800078e00ac */
[----:B------:R-:W-:Y:S01]  /*1110*/  FADD.FTZ R133, R222, R133 ;  /* 0x00000085de857221 */ /* 0x000fe20000010000 */
[----:B------:R-:W-:Y:S01]  /*1120*/  FMUL.FTZ R196, R196, UR8 ;  /* 0x00000008c4c47c20 */ /* 0x000fe20008410000 */
[----:B------:R-:W-:Y:S01]  /*1130*/  FFMA.FTZ R134, R235, R231, R134 ;  /* 0x000000e7eb867223 */ /* 0x000fe20000010086 */
[----:B------:R-:W-:Y:S01]  /*1140*/  FMUL.FTZ R228, R228, UR8 ;  /* 0x00000008e4e47c20 */ /* 0x000fe20008410000 */
[--C-:B------:R-:W-:Y:S02]  /*1150*/  HADD2.F32 R141, -RZ, R161.reuse.H1_H1 ;  /* 0x300000a1ff8d7230 */ /* 0x100fe40000004100 */
[----:B------:R-:W-:Y:S01]  /*1160*/  FADD.FTZ R158, R158, -UR5 ;  /* 0x800000059e9e7e21 */ /* 0x000fe20008010000 */
[----:B------:R-:W-:Y:S01]  /*1170*/  FFMA.FTZ R134, R234, R229, R134 ;  /* 0x000000e5ea867223 */ /* 0x000fe20000010086 */
[----:B------:R-:W-:Y:S01]  /*1180*/  FADD.FTZ R213, R138, R213 ;  /* 0x000000d58ad57221 */ /* 0x000fe20000010000 */
[----:B------:R-:W-:Y:S01]  /*1190*/  FFMA.FTZ R7, R228, R138, R7 ;  /* 0x0000008ae4077223 */ /* 0x000fe20000010007 */
[----:B------:R-:W-:-:S02]  /*11a0*/  HADD2.F32 R140, -RZ, R161.H0_H0 ;  /* 0x200000a1ff8c7230 */ /* 0x000fc40000004100 */
[----:B------:R-:W-:Y:S01]  /*11b0*/  FMUL.FTZ R158, R158, UR8 ;  /* 0x000000089e9e7c20 */ /* 0x000fe20008410000 */
[----:B------:R-:W3:Y:S01]  /*11c0*/  LDG.E.128 R172, desc[UR16][R172.64] ;  /* 0x00000010acac7981 */ /* 0x000ee2000c1e1d00 */
[--C-:B------:R-:W-:Y:S01]  /*11d0*/  HADD2.F32 R136, -RZ, R162.reuse.H0_H0 ;  /* 0x200000a2ff887230 */ /* 0x100fe20000004100 */
[----:B------:R-:W0:Y:S01]  /*11e0*/  @P0 LDC.64 R184, c[0x0][0x438] ;  /* 0x00010e00ffb80b82 */ /* 0x000e220000000a00 */
[----:B------:R-:W-:Y:S02]  /*11f0*/  HADD2.F32 R132, -RZ, R162.H1_H1 ;  /* 0x300000a2ff847230 */ /* 0x000fe40000004100 */
[----:B------:R-:W-:Y:S01]  /*1200*/  FADD.FTZ R242, R140, R242 ;  /* 0x000000f28cf27221 */ /* 0x000fe20000010000 */
[-C--:B------:R-:W-:Y:S01]  /*1210*/  FFMA.FTZ R20, R158, R140.reuse, R20 ;  /* 0x0000008c9e147223 */ /* 0x080fe20000010014 */
[----:B------:R-:W-:Y:S01]  /*1220*/  FMUL.FTZ R162, R74, R140 ;  /* 0x0000008c4aa27220 */ /* 0x000fe20000410000 */
[----:B------:R-:W3:Y:S01]  /*1230*/  LDG.E.128 R176, desc[UR16][R176.64+0x10] ;  /* 0x00001010b0b07981 */ /* 0x000ee2000c1e1d00 */
[----:B----4-:R-:W-:Y:S01]  /*1240*/  FADD.FTZ R146, R165, -UR5 ;  /* 0x80000005a5927e21 */ /* 0x010fe20008010000 */
[----:B------:R-:W-:-:S02]  /*1250*/  FADD.FTZ R181, R167, -UR5 ;  /* 0x80000005a7b57e21 */ /* 0x000fc40008010000 */
[----:B------:R-:W4:Y:S04]  /*1260*/  LDL.LU R165, [R1+0x5c] ;  /* 0x00005c0001a57983 */ /* 0x000f280000300800 */
[----:B------:R-:W4:Y:S01]  /*1270*/  LDL.LU R167, [R1+0x60] ;  /* 0x0000600001a77983 */ /* 0x000f220000300800 */
[--C-:B------:R-:W-:Y:S02]  /*1280*/  HADD2.F32 R194, -RZ, R148.reuse.H0_H0 ;  /* 0x20000094ffc27230 */ /* 0x100fe40000004100 */
[----:B------:R-:W-:Y:S01]  /*1290*/  HADD2.F32 R148, -RZ, R148.H1_H1 ;  /* 0x30000094ff947230 */ /* 0x000fe20000004100 */
[----:B------:R-:W4:Y:S02]  /*12a0*/  LDL.LU R138, [R1+0x64] ;  /* 0x00006400018a7983 */ /* 0x000f240000300800 */
[----:B------:R-:W-:Y:S01]  /*12b0*/  FADD.FTZ R216, R194, R216 ;  /* 0x000000d8c2d87221 */ /* 0x000fe20000010000 */
[-C--:B------:R-:W-:Y:S01]  /*12c0*/  FFMA.FTZ R10, R198, R194.reuse, R10 ;  /* 0x000000c2c60a7223 */ /* 0x080fe2000001000a */
[----:B------:R-:W-:Y:S01]  /*12d0*/  FMUL.FTZ R194, R80, R194 ;  /* 0x000000c250c27220 */ /* 0x000fe20000410000 */
[----:B------:R-:W-:-:S02]  /*12e0*/  HADD2.F32 R192, -RZ, R149.H0_H0 ;  /* 0x20000095ffc07230 */ /* 0x000fc40000004100 */
[----:B------:R-:W-:Y:S01]  /*12f0*/  FMUL.FTZ R193, R81, R148 ;  /* 0x0000009451c17220 */ /* 0x000fe20000410000 */
[----:B------:R-:W-:Y:S01]  /*1300*/  FADD.FTZ R133, R194, R133 ;  /* 0x00000085c2857221 */ /* 0x000fe20000010000 */
[----:B------:R-:W-:Y:S02]  /*1310*/  HADD2.F32 R149, -RZ, R149.H1_H1 ;  /* 0x30000095ff957230 */ /* 0x000fe40000004100 */
[----:B------:R-:W-:Y:S01]  /*1320*/  FADD.FTZ R218, R192, R218 ;  /* 0x000000dac0da7221 */ /* 0x000fe20000010000 */
[-C--:B------:R-:W-:Y:S01]  /*1330*/  FFMA.FTZ R12, R196, R192.reuse, R12 ;  /* 0x000000c0c40c7223 */ /* 0x080fe2000001000c */
[----:B------:R-:W-:Y:S01]  /*1340*/  FMUL.FTZ R192, R82, R192 ;  /* 0x000000c052c07220 */ /* 0x000fe20000410000 */
[----:B------:R-:W-:Y:S01]  /*1350*/  FADD.FTZ R135, R193, R133 ;  /* 0x00000085c1877221 */ /* 0x000fe20000010000 */
[----:B------:R-:W-:Y:S01]  /*1360*/  FFMA.FTZ R133, R230, R227, R134 ;  /* 0x000000e3e6857223 */ /* 0x000fe20000010086 */
[----:B------:R-:W-:Y:S02]  /*1370*/  FMUL.FTZ R190, R83, R149 ;  /* 0x0000009553be7220 */ /* 0x000fe40000410000 */
[----:B------:R-:W-:-:S02]  /*1380*/  FADD.FTZ R134, R192, R135 ;  /* 0x00000087c0867221 */ /* 0x000fc40000010000 */
[----:B------:R-:W4:Y:S02]  /*1390*/  LDL.LU R135, [R1+0x68] ;  /* 0x0000680001877983 */ /* 0x000f240000300800 */
[----:B------:R-:W-:Y:S01]  /*13a0*/  FADD.FTZ R140, R190, R134 ;  /* 0x00000086be8c7221 */ /* 0x000fe20000010000 */
[----:B--2---:R-:W-:-:S05]  /*13b0*/  FADD.FTZ R163, R141, R163 ;  /* 0x000000a38da37221 */ /* 0x004fca0000010000 */
[----:B------:R2:W-:Y:S04]  /*13c0*/  STL [R1+0x58], R163 ;  /* 0x000058a301007387 */ /* 0x0005e80000100800 */
[----:B------:R-:W4:Y:S01]  /*13d0*/  LDL.LU R134, [R1+0x6c] ;  /* 0x00006c0001867983 */ /* 0x000f220000300800 */
[----:B------:R-:W-:Y:S01]  /*13e0*/  FADD.FTZ R152, R152, -UR5 ;  /* 0x8000000598987e21 */ /* 0x000fe20008010000 */
[----:B------:R-:W-:Y:S02]  /*13f0*/  HADD2.F32 R188, -RZ, R150.H0_H0 ;  /* 0x20000096ffbc7230 */ /* 0x000fe40000004100 */
[----:B0-----:R-:W-:-:S04]  /*1400*/  @P0 IMAD.WIDE.U32 R184, R0, 0x20, R184 ;  /* 0x0000002000b80825 */ /* 0x001fc800078e00b8 */
[----:B------:R-:W-:Y:S01]  /*1410*/  FMUL.FTZ R191, R152, UR8 ;  /* 0x0000000898bf7c20 */ /* 0x000fe20008410000 */
[----:B------:R-:W-:Y:S01]  /*1420*/  FADD.FTZ R154, R154, -UR5 ;  /* 0x800000059a9a7e21 */ /* 0x000fe20008010000 */
[----:B-1----:R-:W-:-:S04]  /*1430*/  @P0 IMAD.WIDE.U32 R186, R27, 0x20, R186 ;  /* 0x000000201bba0825 */ /* 0x002fc800078e00ba */
[----:B------:R-:W-:Y:S01]  /*1440*/  FADD.FTZ R220, R188, R220 ;  /* 0x000000dcbcdc7221 */ /* 0x000fe20000010000 */
[-C--:B------:R-:W-:Y:S01]  /*1450*/  FFMA.FTZ R14, R191, R188.reuse, R14 ;  /* 0x000000bcbf0e7223 */ /* 0x080fe2000001000e */
[----:B------:R-:W-:Y:S01]  /*1460*/  FMUL.FTZ R188, R76, R188 ;  /* 0x000000bc4cbc7220 */ /* 0x000fe20000410000 */
[----:B------:R-:W-:Y:S02]  /*1470*/  HADD2.F32 R150, -RZ, R150.H1_H1 ;  /* 0x30000096ff967230 */ /* 0x000fe40000004100 */
[----:B------:R-:W-:Y:S01]  /*1480*/  FADD.FTZ R143, R143, -UR5 ;  /* 0x800000058f8f7e21 */ /* 0x000fe20008010000 */
[----:B------:R-:W5:Y:S01]  /*1490*/  @P0 LDG.E.128 R116, desc[UR16][R184.64] ;  /* 0x00000010b8740981 */ /* 0x000f62000c1e1d00 */
[----:B------:R-:W-:-:S03]  /*14a0*/  FFMA.FTZ R133, R228, R225, R133 ;  /* 0x000000e1e4857223 */ /* 0x000fc60000010085 */
[----:B------:R0:W5:Y:S01]  /*14b0*/  @P0 LDG.E.128 R120, desc[UR16][R184.64+0x10] ;  /* 0x00001010b8780981 */ /* 0x000162000c1e1d00 */
[----:B------:R-:W-:-:S03]  /*14c0*/  FADD.FTZ R140, R188, R140 ;  /* 0x0000008cbc8c7221 */ /* 0x000fc60000010000 */
[----:B------:R-:W5:Y:S01]  /*14d0*/  @P0 LDG.E.128 R92, desc[UR16][R186.64] ;  /* 0x00000010ba5c0981 */ /* 0x000f62000c1e1d00 */
[----:B------:R-:W-:-:S03]  /*14e0*/  FMUL.FTZ R224, R143, UR8 ;  /* 0x000000088fe07c20 */ /* 0x000fc60008410000 */
[----:B------:R1:W5:Y:S01]  /*14f0*/  @P0 LDG.E.128 R96, desc[UR16][R186.64+0x10] ;  /* 0x00001010ba600981 */ /* 0x000362000c1e1d00 */
[--C-:B0-----:R-:W-:Y:S02]  /*1500*/  HADD2.F32 R184, -RZ, R151.reuse.H0_H0 ;  /* 0x20000097ffb87230 */ /* 0x101fe40000004100 */
[----:B------:R-:W-:Y:S01]  /*1510*/  FFMA.FTZ R133, R226, R223, R133 ;  /* 0x000000dfe2857223 */ /* 0x000fe20000010085 */
[----:B------:R-:W-:Y:S02]  /*1520*/  HADD2.F32 R151, -RZ, R151.H1_H1 ;  /* 0x30000097ff977230 */ /* 0x000fe40000004100 */
[----:B-1----:R-:W-:Y:S01]  /*1530*/  FMUL.FTZ R186, R154, UR8 ;  /* 0x000000089aba7c20 */ /* 0x002fe20008410000 */
[----:B------:R-:W-:Y:S01]  /*1540*/  FMUL.FTZ R187, R77, R150 ;  /* 0x000000964dbb7220 */ /* 0x000fe20000410000 */
[----:B------:R-:W-:Y:S02]  /*1550*/  FADD.FTZ R238, R184, R238 ;  /* 0x000000eeb8ee7221 */ /* 0x000fe40000010000 */
[-C--:B------:R-:W-:Y:S01]  /*1560*/  FFMA.FTZ R16, R186, R184.reuse, R16 ;  /* 0x000000b8ba107223 */ /* 0x080fe20000010010 */
[----:B------:R-:W-:Y:S01]  /*1570*/  FMUL.FTZ R184, R78, R184 ;  /* 0x000000b84eb87220 */ /* 0x000fe20000410000 */
[----:B------:R-:W-:Y:S01]  /*1580*/  FADD.FTZ R140, R187, R140 ;  /* 0x0000008cbb8c7221 */ /* 0x000fe20000010000 */
[----:B------:R-:W-:Y:S01]  /*1590*/  FADD.FTZ R197, R145, -UR5 ;  /* 0x8000000591c57e21 */ /* 0x000fe20008010000 */
[----:B------:R-:W-:Y:S01]  /*15a0*/  FFMA.FTZ R133, R224, R222, R133 ;  /* 0x000000dee0857223 */ /* 0x000fe20000010085 */
[----:B------:R-:W-:-:S02]  /*15b0*/  HADD2.F32 R144, -RZ, R160.H0_H0 ;  /* 0x200000a0ff907230 */ /* 0x000fc40000004100 */
[----:B------:R-:W-:Y:S01]  /*15c0*/  FMUL.FTZ R183, R79, R151 ;  /* 0x000000974fb77220 */ /* 0x000fe20000410000 */
[----:B------:R-:W-:Y:S01]  /*15d0*/  FADD.FTZ R140, R184, R140 ;  /* 0x0000008cb88c7221 */ /* 0x000fe20000010000 */
[----:B------:R-:W-:Y:S01]  /*15e0*/  FMUL.FTZ R197, R197, UR8 ;  /* 0x00000008c5c57c20 */ /* 0x000fe20008410000 */
[----:B------:R-:W-:Y:S01]  /*15f0*/  FFMA.FTZ R133, R198, R194, R133 ;  /* 0x000000c2c6857223 */ /* 0x000fe20000010085 */
[----:B------:R-:W-:Y:S02]  /*1600*/  HADD2.F32 R145, -RZ, R160.H1_H1 ;  /* 0x300000a0ff917230 */ /* 0x000fe40000004100 */
[----:B------:R-:W-:Y:S01]  /*1610*/  FADD.FTZ R142, R166, -UR5 ;  /* 0x80000005a68e7e21 */ /* 0x000fe20008010000 */
[----:B------:R-:W-:Y:S01]  /*1620*/  FMUL.FTZ R160, R72, R144 ;  /* 0x0000009048a07220 */ /* 0x000fe20000410000 */
[----:B------:R-:W-:Y:S01]  /*1630*/  FMUL.FTZ R166, R146, UR8 ;  /* 0x0000000892a67c20 */ /* 0x000fe20008410000 */
[----:B------:R-:W-:Y:S01]  /*1640*/  FADD.FTZ R140, R183, R140 ;  /* 0x0000008cb78c7221 */ /* 0x000fe20000010000 */
[----:B------:R-:W-:Y:S01]  /*1650*/  FADD.FTZ R147, R147, -UR5 ;  /* 0x8000000593937e21 */ /* 0x000fe20008010000 */
[----:B------:R-:W-:Y:S01]  /*1660*/  FFMA.FTZ R133, R197, R193, R133 ;  /* 0x000000c1c5857223 */ /* 0x000fe20000010085 */
[----:B------:R-:W-:Y:S01]  /*1670*/  FMUL.FTZ R161, R73, R145 ;  /* 0x0000009149a17220 */ /* 0x000fe20000410000 */
[----:B------:R-:W-:Y:S01]  /*1680*/  FFMA.FTZ R23, R166, R132, R23 ;  /* 0x00000084a6177223 */ /* 0x000fe20000010017 */
[----:B------:R-:W-:Y:S01]  /*1690*/  FADD.FTZ R140, R160, R140 ;  /* 0x0000008ca08c7221 */ /* 0x000fe20000010000 */
[----:B------:R-:W-:Y:S01]  /*16a0*/  FMUL.FTZ R195, R147, UR8 ;  /* 0x0000000893c37c20 */ /* 0x000fe20008410000 */
[----:B---3--:R-:W-:Y:S01]  /*16b0*/  FADD.FTZ R137, R168, -UR5 ;  /* 0x80000005a8897e21 */ /* 0x008fe20008010000 */
[----:B------:R-:W-:Y:S01]  /*16c0*/  FMUL.FTZ R168, R142, UR8 ;  /* 0x000000088ea87c20 */ /* 0x000fe20008410000 */
[----:B------:R-:W-:Y:S01]  /*16d0*/  FADD.FTZ R140, R161, R140 ;  /* 0x0000008ca18c7221 */ /* 0x000fe20000010000 */
[----:B------:R-:W-:Y:S01]  /*16e0*/  FADD.FTZ R153, R153, -UR5 ;  /* 0x8000000599997e21 */ /* 0x000fe20008010000 */
[----:B--2---:R-:W-:-:S02]  /*16f0*/  FMUL.FTZ R163, R75, R141 ;  /* 0x0000008d4ba37220 */ /* 0x004fc40000410000 */
[----:B------:R-:W-:Y:S01]  /*1700*/  FADD.FTZ R140, R162, R140 ;  /* 0x0000008ca28c7221 */ /* 0x000fe20000010000 */
[----:B------:R-:W-:Y:S01]  /*1710*/  FMUL.FTZ R189, R153, UR8 ;  /* 0x0000000899bd7c20 */ /* 0x000fe20008410000 */
[----:B------:R-:W-:Y:S02]  /*1720*/  FADD.FTZ R155, R155, -UR5 ;  /* 0x800000059b9b7e21 */ /* 0x000fe40008010000 */
[----:B------:R-:W-:Y:S01]  /*1730*/  FADD.FTZ R140, R163, R140 ;  /* 0x0000008ca38c7221 */ /* 0x000fe20000010000 */
[----:B------:R-:W-:Y:S01]  /*1740*/  FADD.FTZ R156, R156, -UR5 ;  /* 0x800000059c9c7e21 */ /* 0x000fe20008010000 */
[----:B------:R-:W-:Y:S01]  /*1750*/  FMUL.FTZ R185, R155, UR8 ;  /* 0x000000089bb97c20 */ /* 0x000fe20008410000 */
[----:B------:R-:W-:Y:S01]  /*1760*/  FFMA.FTZ R24, R168, R180, R24 ;  /* 0x000000b4a8187223 */ /* 0x000fe20000010018 */
[----:B------:R-:W-:Y:S01]  /*1770*/  FMUL.FTZ R181, R181, UR8 ;  /* 0x00000008b5b57c20 */ /* 0x000fe20008410000 */
[----:B------:R-:W-:Y:S01]  /*1780*/  FADD.FTZ R157, R157, -UR5 ;  /* 0x800000059d9d7e21 */ /* 0x000fe20008010000 */
[----:B------:R-:W-:-:S02]  /*1790*/  FMUL.FTZ R156, R156, UR8 ;  /* 0x000000089c9c7c20 */ /* 0x000fc40008410000 */
[----:B------:R-:W-:Y:S01]  /*17a0*/  FFMA.FTZ R199, R181, R182, R199 ;  /* 0x000000b6b5c77223 */ /* 0x000fe200000100c7 */
[----:B------:R-:W-:Y:S01]  /*17b0*/  FMUL.FTZ R157, R157, UR8 ;  /* 0x000000089d9d7c20 */ /* 0x000fe20008410000 */
[----:B------:R-:W-:Y:S01]  /*17c0*/  FADD.FTZ R159, R159, -UR5 ;  /* 0x800000059f9f7e21 */ /* 0x000fe20008010000 */
[----:B------:R-:W-:Y:S01]  /*17d0*/  FADD.FTZ R240, R144, R240 ;  /* 0x000000f090f07221 */ /* 0x000fe20000010000 */
[----:B------:R-:W-:Y:S01]  /*17e0*/  FFMA.FTZ R18, R156, R144, R18 ;  /* 0x000000909c127223 */ /* 0x000fe20000010012 */
[----:B------:R-:W-:Y:S01]  /*17f0*/  FADD.FTZ R164, R164, -UR5 ;  /* 0x80000005a4a47e21 */ /* 0x000fe20008010000 */
[--C-:B------:R-:W-:Y:S02]  /*1800*/  HADD2.F32 R144, -RZ, R173.reuse.H0_H0 ;  /* 0x200000adff907230 */ /* 0x100fe40000004100 */
[----:B------:R-:W-:Y:S01]  /*1810*/  FMUL.FTZ R159, R159, UR8 ;  /* 0x000000089f9f7c20 */ /* 0x000fe20008410000 */
[----:B------:R-:W-:Y:S02]  /*1820*/  HADD2.F32 R173, -RZ, R173.H1_H1 ;  /* 0x300000adffad7230 */ /* 0x000fe40000004100 */
[----:B------:R-:W-:Y:S01]  /*1830*/  FMUL.FTZ R164, R164, UR8 ;  /* 0x00000008a4a47c20 */ /* 0x000fe20008410000 */
[----:B------:R-:W-:Y:S01]  /*1840*/  FADD.FTZ R241, R145, R241 ;  /* 0x000000f191f17221 */ /* 0x000fe20000010000 */
[----:B------:R-:W-:Y:S01]  /*1850*/  FFMA.FTZ R19, R157, R145, R19 ;  /* 0x000000919d137223 */ /* 0x000fe20000010013 */
[----:B------:R-:W-:-:S02]  /*1860*/  HADD2.F32 R145, -RZ, R174.H0_H0 ;  /* 0x200000aeff917230 */ /* 0x000fc40000004100 */
[----:B------:R-:W-:Y:S01]  /*1870*/  FFMA.FTZ R22, R164, R136, R22 ;  /* 0x00000088a4167223 */ /* 0x000fe20000010016 */
[----:B------:R-:W-:Y:S02]  /*1880*/  HADD2.F32 R174, -RZ, R174.H1_H1 ;  /* 0x300000aeffae7230 */ /* 0x000fe40000004100 */
[----:B------:R-:W-:Y:S01]  /*1890*/  FADD.FTZ R217, R148, R217 ;  /* 0x000000d994d97221 */ /* 0x000fe20000010000 */
[----:B------:R-:W-:Y:S01]  /*18a0*/  FFMA.FTZ R11, R197, R148, R11 ;  /* 0x00000094c50b7223 */ /* 0x000fe2000001000b */
[----:B------:R-:W-:Y:S01]  /*18b0*/  FADD.FTZ R148, R169, -UR5 ;  /* 0x80000005a9947e21 */ /* 0x000fe20008010000 */
[--C-:B------:R-:W-:Y:S02]  /*18c0*/  HADD2.F32 R169, -RZ, R175.reuse.H0_H0 ;  /* 0x200000afffa97230 */ /* 0x100fe40000004100 */
[----:B------:R-:W-:Y:S01]  /*18d0*/  FADD.FTZ R215, R139, R215 ;  /* 0x000000d78bd77221 */ /* 0x000fe20000010000 */
[----:B------:R-:W-:Y:S01]  /*18e0*/  FFMA.FTZ R9, R224, R139, R9 ;  /* 0x0000008be0097223 */ /* 0x000fe20000010009 */
[----:B------:R-:W-:-:S02]  /*18f0*/  HADD2.F32 R175, -RZ, R175.H1_H1 ;  /* 0x300000afffaf7230 */ /* 0x000fc40000004100 */
        /* <DEDUP_REMOVED lines=9> */
[----:B------:R-:W-:Y:S01]  /*1990*/  FFMA.FTZ R17, R185, R151, R17 ;  /* 0x00000097b9117223 */ /* 0x000fe20000010011 */
[----:B------:R-:W-:Y:S01]  /*19a0*/  FADD.FTZ R151, R171, -UR5 ;  /* 0x80000005ab977e21 */ /* 0x000fe20008010000 */
[----:B------:R-:W-:Y:S01]  /*19b0*/  FMUL.FTZ R150, R150, UR8 ;  /* 0x0000000896967c20 */ /* 0x000fe20008410000 */
[----:B------:R-:W-:Y:S01]  /*19c0*/  FFMA.FTZ R21, R159, R141, R21 ;  /* 0x0000008d9f157223 */ /* 0x000fe20000010015 */
[----:B------:R-:W-:Y:S01]  /*19d0*/  FADD.FTZ R152, R176, -UR5 ;  /* 0x80000005b0987e21 */ /* 0x000fe20008010000 */
[----:B------:R-:W-:Y:S01]  /*19e0*/  FMUL.FTZ R151, R151, UR8 ;  /* 0x0000000897977c20 */ /* 0x000fe20008410000 */
[----:B------:R-:W-:-:S02]  /*19f0*/  FADD.FTZ R153, R177, -UR5 ;  /* 0x80000005b1997e21 */ /* 0x000fc40008010000 */
[----:B------:R-:W-:Y:S01]  /*1a00*/  FMUL.FTZ R152, R152, UR8 ;  /* 0x0000000898987c20 */ /* 0x000fe20008410000 */
[----:B------:R-:W-:Y:S01]  /*1a10*/  FADD.FTZ R154, R178, -UR5 ;  /* 0x80000005b29a7e21 */ /* 0x000fe20008010000 */
[----:B------:R-:W-:Y:S01]  /*1a20*/  FMUL.FTZ R153, R153, UR8 ;  /* 0x0000000899997c20 */ /* 0x000fe20008410000 */
[----:B------:R-:W-:Y:S02]  /*1a30*/  FADD.FTZ R155, R179, -UR5 ;  /* 0x80000005b39b7e21 */ /* 0x000fe40008010000 */
[----:B------:R-:W-:Y:S02]  /*1a40*/  FMUL.FTZ R154, R154, UR8 ;  /* 0x000000089a9a7c20 */ /* 0x000fe40008410000 */
[----:B------:R-:W-:Y:S01]  /*1a50*/  FMUL.FTZ R155, R155, UR8 ;  /* 0x000000089b9b7c20 */ /* 0x000fe20008410000 */
[----:B----4-:R-:W-:Y:S01]  /*1a60*/  FADD.FTZ R165, R136, R165 ;  /* 0x000000a588a57221 */ /* 0x010fe20000010000 */
[----:B------:R-:W-:-:S04]  /*1a70*/  FADD.FTZ R167, R132, R167 ;  /* 0x000000a784a77221 */ /* 0x000fc80000010000 */
[----:B------:R-:W-:Y:S04]  /*1a80*/  STL [R1+0x5c], R165 ;  /* 0x00005ca501007387 */ /* 0x000fe80000100800 */
[----:B------:R0:W-:Y:S02]  /*1a90*/  STL [R1+0x60], R167 ;  /* 0x000060a701007387 */ /* 0x0001e40000100800 */
[----:B0-----:R-:W-:Y:S01]  /*1aa0*/  FMUL.FTZ R167, R69, R132 ;  /* 0x0000008445a77220 */ /* 0x001fe20000410000 */
[----:B------:R-:W-:-:S04]  /*1ab0*/  FFMA.FTZ R132, R196, R192, R133 ;  /* 0x000000c0c4847223 */ /* 0x000fc80000010085 */
[----:B------:R-:W-:Y:S01]  /*1ac0*/  FFMA.FTZ R142, R195, R190, R132 ;  /* 0x000000bec38e7223 */ /* 0x000fe20000010084 */
[----:B------:R-:W-:-:S03]  /*1ad0*/  FMUL.FTZ R165, R68, R136 ;  /* 0x0000008844a57220 */ /* 0x000fc60000410000 */
[----:B------:R-:W-:Y:S01]  /*1ae0*/  FFMA.FTZ R142, R191, R188, R142 ;  /* 0x000000bcbf8e7223 */ /* 0x000fe2000001008e */
[----:B------:R-:W-:-:S03]  /*1af0*/  FADD.FTZ R140, R165, R140 ;  /* 0x0000008ca58c7221 */ /* 0x000fc60000010000 */
[----:B------:R-:W-:Y:S01]  /*1b00*/  FFMA.FTZ R142, R189, R187, R142 ;  /* 0x000000bbbd8e7223 */ /* 0x000fe2000001008e */
[----:B------:R-:W-:-:S03]  /*1b10*/  FADD.FTZ R138, R180, R138 ;  /* 0x0000008ab48a7221 */ /* 0x000fc60000010000 */
[----:B------:R-:W-:Y:S01]  /*1b20*/  FFMA.FTZ R142, R186, R184, R142 ;  /* 0x000000b8ba8e7223 */ /* 0x000fe2000001008e */
[----:B------:R-:W-:Y:S01]  /*1b30*/  FMUL.FTZ R180, R70, R180 ;  /* 0x000000b446b47220 */ /* 0x000fe20000410000 */
[----:B------:R-:W-:Y:S01]  /*1b40*/  FADD.FTZ R140, R167, R140 ;  /* 0x0000008ca78c7221 */ /* 0x000fe20000010000 */
[--C-:B------:R-:W-:Y:S02]  /*1b50*/  HADD2.F32 R133, -RZ, R172.reuse.H0_H0 ;  /* 0x200000acff857230 */ /* 0x100fe40000004100 */
[----:B------:R-:W-:Y:S01]  /*1b60*/  FFMA.FTZ R142, R185, R183, R142 ;  /* 0x000000b7b98e7223 */ /* 0x000fe2000001008e */
[----:B------:R-:W-:Y:S01]  /*1b70*/  FADD.FTZ R135, R182, R135 ;  /* 0x00000087b6877221 */ /* 0x000fe20000010000 */
[----:B------:R-:W-:Y:S01]  /*1b80*/  FMUL.FTZ R132, R137, UR8 ;  /* 0x0000000889847c20 */ /* 0x000fe20008410000 */
[----:B------:R-:W-:Y:S01]  /*1b90*/  FMUL.FTZ R182, R71, R182 ;  /* 0x000000b647b67220 */ /* 0x000fe20000410000 */
[----:B------:R-:W-:Y:S01]  /*1ba0*/  FADD.FTZ R140, R180, R140 ;  /* 0x0000008cb48c7221 */ /* 0x000fe20000010000 */
[----:B------:R-:W-:Y:S01]  /*1bb0*/  FFMA.FTZ R142, R156, R160, R142 ;  /* 0x000000a09c8e7223 */ /* 0x000fe2000001008e */
[----:B------:R-:W-:Y:S01]  /*1bc0*/  FFMA.FTZ R200, R132, R133, R200 ;  /* 0x0000008584c87223 */ /* 0x000fe200000100c8 */
[----:B------:R-:W-:-:S02]  /*1bd0*/  HADD2.F32 R172, -RZ, R172.H1_H1 ;  /* 0x300000acffac7230 */ /* 0x000fc40000004100 */
[----:B------:R-:W-:Y:S01]  /*1be0*/  FADD.FTZ R140, R182, R140 ;  /* 0x0000008cb68c7221 */ /* 0x000fe20000010000 */
[----:B------:R-:W-:Y:S01]  /*1bf0*/  STL [R1+0x64], R138 ;  /* 0x0000648a01007387 */ /* 0x000fe20000100800 */
[----:B------:R-:W-:-:S03]  /*1c00*/  FFMA.FTZ R142, R157, R161, R142 ;  /* 0x000000a19d8e7223 */ /* 0x000fc6000001008e */
[----:B------:R0:W-:Y:S01]  /*1c10*/  STL [R1+0x68], R135 ;  /* 0x0000688701007387 */ /* 0x0001e20000100800 */
[----:B------:R-:W-:Y:S01]  /*1c20*/  FFMA.FTZ R142, R158, R162, R142 ;  /* 0x000000a29e8e7223 */ /* 0x000fe2000001008e */
[----:B------:R-:W-:Y:S01]  /*1c30*/  FADD.FTZ R134, R133, R134 ;  /* 0x0000008685867221 */ /* 0x000fe20000010000 */
[----:B------:R-:W-:-:S04]  /*1c40*/  FMUL.FTZ R133, R64, R133 ;  /* 0x0000008540857220 */ /* 0x000fc80000410000 */
[----:B------:R1:W-:Y:S01]  /*1c50*/  STL [R1+0x6c], R134 ;  /* 0x00006c8601007387 */ /* 0x0003e20000100800 */
[----:B------:R-:W-:Y:S01]  /*1c60*/  FADD.FTZ R140, R133, R140 ;  /* 0x0000008c858c7221 */ /* 0x000fe20000010000 */
[----:B0-----:R-:W-:Y:S01]  /*1c70*/  FMUL.FTZ R135, R66, R144 ;  /* 0x0000009042877220 */ /* 0x001fe20000410000 */
[----:B------:R-:W-:Y:S01]  /*1c80*/  FFMA.FTZ R142, R159, R163, R142 ;  /* 0x000000a39f8e7223 */ /* 0x000fe2000001008e */
[----:B-1----:R-:W-:-:S04]  /*1c90*/  FMUL.FTZ R134, R65, R172 ;  /* 0x000000ac41867220 */ /* 0x002fc80000410000 */
[----:B------:R-:W-:Y:S01]  /*1ca0*/  FADD.FTZ R140, R140, R134 ;  /* 0x000000868c8c7221 */ /* 0x000fe20000010000 */
[----:B------:R-:W-:Y:S01]  /*1cb0*/  FMUL.FTZ R136, R67, R173 ;  /* 0x000000ad43887220 */ /* 0x000fe20000410000 */
[----:B------:R-:W-:Y:S02]  /*1cc0*/  FFMA.FTZ R142, R164, R165, R142 ;  /* 0x000000a5a48e7223 */ /* 0x000fe4000001008e */
[----:B------:R-:W-:Y:S01]  /*1cd0*/  FADD.FTZ R140, R140, R135 ;  /* 0x000000878c8c7221 */ /* 0x000fe20000010000 */
[----:B------:R-:W-:Y:S01]  /*1ce0*/  FMUL.FTZ R137, R60, R145 ;  /* 0x000000913c897220 */ /* 0x000fe20000410000 */
[----:B------:R-:W-:Y:S02]  /*1cf0*/  FFMA.FTZ R142, R166, R167, R142 ;  /* 0x000000a7a68e7223 */ /* 0x000fe4000001008e */
[----:B------:R-:W-:Y:S01]  /*1d00*/  FADD.FTZ R140, R140, R136 ;  /* 0x000000888c8c7221 */ /* 0x000fe20000010000 */
[----:B------:R-:W-:Y:S01]  /*1d10*/  FMUL.FTZ R138, R61, R174 ;  /* 0x000000ae3d8a7220 */ /* 0x000fe20000410000 */
        /* <DEDUP_REMOVED lines=8> */
[----:B------:R-:W-:-:S03]  /*1da0*/  FFMA.FTZ R142, R150, R135, R142 ;  /* 0x00000087968e7223 */ /* 0x000fc6000001008e */
[----:B------:R-:W0:Y:S01]  /*1db0*/  SHFL.DOWN PT, R141, R140, 0x10, 0x1f ;  /* 0x0a001f008c8d7f89 */ /* 0x000e2200000e0000 */
        /* <DEDUP_REMOVED lines=38> */
.L_x_11454:
[----:B------:R-:W-:Y:S05]  /*2020*/  BSYNC.RECONVERGENT B0 ;  /* 0x0000000000007941 */ /* 0x000fea0003800200 */
.L_x_11453:
[----:B0-----:R-:W2:Y:S04]  /*2030*/  LDL.LU R140, [R1+0x70] ;  /* 0x00007000018c7983 */ /* 0x001ea80000300800 */
[----:B------:R-:W3:Y:S04]  /*2040*/  LDL.LU R177, [R1+0x74] ;  /* 0x0000740001b17983 */ /* 0x000ee80000300800 */
[----:B------:R-:W4:Y:S04]  /*2050*/  LDL.LU R147, [R1+0x78] ;  /* 0x0000780001937983 */ /* 0x000f280000300800 */
[----:B------:R-:W4:Y:S01]  /*2060*/  LDL.LU R146, [R1+0x7c] ;  /* 0x00007c0001927983 */ /* 0x000f220000300800 */
[----:B------:R-:W0:Y:S01]  /*2070*/  S2UR UR5, SR_CgaCtaId ;  /* 0x00000000000579c3 */ /* 0x000e220000008800 */
[----:B------:R-:W-:-:S02]  /*2080*/  UMOV UR4, 0x400 ;  /* 0x0000040000047882 */ /* 0x000fc40000000000 */
[----:B------:R-:W4:Y:S04]  /*2090*/  LDL.LU R176, [R1+0x80] ;  /* 0x0000800001b07983 */ /* 0x000f280000300800 */
[----:B------:R-:W4:Y:S04]  /*20a0*/  LDL.LU R171, [R1+0x84] ;  /* 0x0000840001ab7983 */ /* 0x000f280000300800 */
[----:B------:R-:W4:Y:S01]  /*20b0*/  LDL.LU R170, [R1+0x88] ;  /* 0x0000880001aa7983 */ /* 0x000f220000300800 */
[----:B0-----:R-:W-:-:S04]  /*20c0*/  ULEA UR4, UR5, UR4, 0x18 ;  /* 0x0000000405047291 */ /* 0x001fc8000f8ec0ff */
[----:B------:R-:W-:Y:S02]  /*20d0*/  UIADD3 UR5, UPT, UPT, UR4, 0x4020, URZ ;  /* 0x0000402004057890 */ /* 0x000fe4000fffe0ff */
[----:B------:R-:W-:Y:S01]  /*20e0*/  @!UP2 UIADD3 UR5, UPT, UPT, UR4, 0x4000, URZ ;  /* 0x000040000405a890 */ /* 0x000fe2000fffe0ff */
[----:B------:R-:W-:Y:S01]  /*20f0*/  FFMA.FTZ R202, R150, R144, R202 ;  /* 0x0000009096ca7223 */ /* 0x000fe200000100ca */
[----:B------:R-:W-:Y:S01]  /*2100*/  FFMA.FTZ R204, R152, R145, R204 ;  /* 0x0000009198cc7223 */ /* 0x000fe200000100cc */
[----:B------:R-:W-:-:S04]  /*2110*/  UISETP.NE.U32.AND UP1, UPT, UR18, URZ, UPT ;  /* 0x000000ff1200728c */ /* 0x000fc8000bf25070 */
[----:B------:R-:W-:Y:S01]  /*2120*/  UISETP.NE.AND.EX UP1, UPT, UR19, URZ, UPT, UP1 ;  /* 0x000000ff1300728c */ /* 0x000fe2000bf25310 */
[----:B------:R-:W-:Y:S01]  /*2130*/  FFMA.FTZ R201, R148, R172, R201 ;  /* 0x000000ac94c97223 */ /* 0x000fe200000100c9 */
[----:B------:R-:W-:Y:S01]  /*2140*/  FFMA.FTZ R203, R151, R173, R203 ;  /* 0x000000ad97cb7223 */ /* 0x000fe200000100cb */
[----:B------:R-:W-:Y:S01]  /*2150*/  FFMA.FTZ R205, R153, R174, R205 ;  /* 0x000000ae99cd7223 */ /* 0x000fe200000100cd */
[----:B------:R-:W-:Y:S01]  /*2160*/  FFMA.FTZ R206, R154, R169, R206 ;  /* 0x000000a99ace7223 */ /* 0x000fe200000100ce */
[----:B------:R-:W-:Y:S01]  /*2170*/  FFMA.FTZ R207, R155, R175, R207 ;  /* 0x000000af9bcf7223 */ /* 0x000fe200000100cf */
[----:B------:R-:W-:Y:S01]  /*2180*/  BAR.SYNC.DEFER_BLOCKING 0x0 ;  /* 0x0000000000007b1d */ /* 0x000fe20000010000 */
[----:B--2---:R-:W-:-:S05]  /*2190*/  FADD.FTZ R140, R172, R140 ;  /* 0x0000008cac8c7221 */ /* 0x004fca0000010000 */
[----:B------:R-:W-:Y:S01]  /*21a0*/  STL [R1+0x70], R140 ;  /* 0x0000708c01007387 */ /* 0x000fe20000100800 */
[----:B---3--:R-:W-:-:S03]  /*21b0*/  FADD.FTZ R177, R144, R177 ;  /* 0x000000b190b17221 */ /* 0x008fc60000010000 */
[----:B------:R-:W0:Y:S01]  /*21c0*/  LDS.128 R140, [UR5] ;  /* 0x00000005ff8c7984 */ /* 0x000e220008000c00 */
[----:B------:R-:W-:Y:S02]  /*21d0*/  UIADD3 UR5, UPT, UPT, UR4, 0x4030, URZ ;  /* 0x0000403004057890 */ /* 0x000fe4000fffe0ff */
[----:B------:R-:W-:Y:S01]  /*21e0*/  @!UP2 UIADD3 UR5, UPT, UPT, UR4, 0x4010, URZ ;  /* 0x000040100405a890 */ /* 0x000fe2000fffe0ff */
[----:B----4-:R-:W-:Y:S01]  /*21f0*/  FADD.FTZ R147, R173, R147 ;  /* 0x00000093ad937221 */ /* 0x010fe20000010000 */
[----:B------:R-:W-:Y:S01]  /*2200*/  FADD.FTZ R146, R145, R146 ;  /* 0x0000009291927221 */ /* 0x000fe20000010000 */
[----:B------:R-:W-:Y:S04]  /*2210*/  STL [R1+0x74], R177 ;  /* 0x000074b101007387 */ /* 0x000fe80000100800 */
[----:B------:R-:W-:Y:S04]  /*2220*/  STL [R1+0x78], R147 ;  /* 0x0000789301007387 */ /* 0x000fe80000100800 */
[----:B------:R-:W-:Y:S04]  /*2230*/  STL [R1+0x7c], R146 ;  /* 0x00007c9201007387 */ /* 0x000fe80000100800 */
[----:B------:R-:W1:Y:S01]  /*2240*/  LDS.128 R144, [UR5] ;  /* 0x00000005ff907984 */ /* 0x000e620008000c00 */
[----:B------:R-:W-:Y:S01]  /*2250*/  FADD.FTZ R176, R174, R176 ;  /* 0x000000b0aeb07221 */ /* 0x000fe20000010000 */
[----:B------:R-:W-:Y:S01]  /*2260*/  FADD.FTZ R171, R169, R171 ;  /* 0x000000aba9ab7221 */ /* 0x000fe20000010000 */
[----:B------:R-:W-:-:S03]  /*2270*/  FADD.FTZ R170, R175, R170 ;  /* 0x000000aaafaa7221 */ /* 0x000fc60000010000 */
[----:B------:R2:W-:Y:S04]  /*2280*/  STL [R1+0x80], R176 ;  /* 0x000080b001007387 */ /* 0x0005e80000100800 */
[----:B------:R2:W-:Y:S01]  /*2290*/  STL [R1+0x84], R171 ;  /* 0x000084ab01007387 */ /* 0x0005e20000100800 */
[----:B0-----:R-:W-:-:S04]  /*22a0*/  FADD.FTZ R141, RZ, R141 ;  /* 0x0000008dff8d7221 */ /* 0x001fc80000010000 */
[----:B------:R-:W-:Y:S01]  /*22b0*/  FADD.FTZ R143, R143, R141 ;  /* 0x0000008d8f8f7221 */ /* 0x000fe20000010000 */
[----:B------:R-:W-:Y:S01]  /*22c0*/  FADD.FTZ R140, RZ, R140 ;  /* 0x0000008cff8c7221 */ /* 0x000fe20000010000 */
[----:B------:R2:W-:Y:S03]  /*22d0*/  STL [R1+0x88], R170 ;  /* 0x000088aa01007387 */ /* 0x0005e60000100800 */
[----:B------:R-:W-:Y:S01]  /*22e0*/  FADD.FTZ R140, R142, R140 ;  /* 0x0000008c8e8c7221 */ /* 0x000fe20000010000 */
[----:B-1----:R-:W-:-:S04]  /*22f0*/  FADD.FTZ R143, R143, R145 ;  /* 0x000000918f8f7221 */ /* 0x002fc80000010000 */
[----:B------:R-:W-:Y:S01]  /*2300*/  FADD.FTZ R143, R147, R143 ;  /* 0x0000008f938f7221 */ /* 0x000fe20000010000 */
[----:B------:R-:W-:-:S03]  /*2310*/  FADD.FTZ R140, R140, R144 ;  /* 0x000000908c8c7221 */ /* 0x000fc60000010000 */
[----:B------:R-:W-:Y:S01]  /*2320*/  FMUL.FTZ R143, R143, UR21 ;  /* 0x000000158f8f7c20 */ /* 0x000fe20008410000 */
[----:B------:R-:W-:-:S04]  /*2330*/  FADD.FTZ R140, R146, R140 ;  /* 0x0000008c928c7221 */ /* 0x000fc80000010000 */
[----:B------:R-:W-:Y:S01]  /*2340*/  R2UR UR4, R143 ;  /* 0x000000008f0472ca */ /* 0x000fe200000e0000 */
[----:B------:R-:W-:-:S05]  /*2350*/  FMUL.FTZ R140, R140, UR21 ;  /* 0x000000158c8c7c20 */ /* 0x000fca0008410000 */
[----:B------:R-:W-:Y:S01]  /*2360*/  FSEL R145, R140, RZ, !P2 ;  /* 0x000000ff8c917208 */ /* 0x000fe20005000000 */
[----:B--2---:R-:W-:Y:S08]  /*2370*/  BRA.U UP1, `(.L_x_11455) ;  /* 0x00000021014c7547 */ /* 0x004ff0000b800000 */
        /* <DEDUP_REMOVED lines=8> */
[--C-:B-----5:R-:W-:Y:S02]  /*2400*/  HADD2.F32 R144, -RZ, R140.reuse.H0_H0 ;  /* 0x2000008cff907230 */ /* 0x120fe40000004100 */
[----:B------:R-:W-:Y:S01]  /*2410*/  FFMA.FTZ R235, R235, UR4, R145 ;  /* 0x00000004ebeb7c23 */ /* 0x000fe20008010091 */
[----:B------:R-:W-:Y:S01]  /*2420*/  FADD.FTZ R221, R233, -R221 ;  /* 0x800000dde9dd7221 */ /* 0x000fe20000010000 */
[----:B------:R-:W-:Y:S01]  /*2430*/  FADD.FTZ R232, R232, -R236 ;  /* 0x800000ece8e87221 */ /* 0x000fe20000010000 */
[--C-:B------:R-:W-:Y:S01]  /*2440*/  FFMA.FTZ R234, R234, UR4, R145.reuse ;  /* 0x00000004eaea7c23 */ /* 0x100fe20008010091 */
[----:B------:R-:W-:Y:S02]  /*2450*/  HADD2.F32 R169, -RZ, R140.H1_H1 ;  /* 0x3000008cffa97230 */ /* 0x000fe40000004100 */
[----:B------:R-:W-:Y:S01]  /*2460*/  FMUL.FTZ R147, R221, UR8 ;  /* 0x00000008dd937c20 */ /* 0x000fe20008410000 */
[----:B------:R-:W-:Y:S01]  /*2470*/  FMUL.FTZ R146, R232, UR8 ;  /* 0x00000008e8927c20 */ /* 0x000fe20008410000 */
[----:B------:R-:W-:Y:S01]  /*2480*/  FFMA.FTZ R230, R230, UR4, R145 ;  /* 0x00000004e6e67c23 */ /* 0x000fe20008010091 */
[----:B------:R-:W-:Y:S01]  /*2490*/  FADD.FTZ R231, R231, -R235 ;  /* 0x800000ebe7e77221 */ /* 0x000fe20000010000 */
[----:B------:R-:W-:Y:S01]  /*24a0*/  FMUL.FTZ R147, R147, UR7 ;  /* 0x0000000793937c20 */ /* 0x000fe20008410000 */
[----:B------:R-:W-:Y:S01]  /*24b0*/  FMUL.FTZ R146, R146, UR7 ;  /* 0x0000000792927c20 */ /* 0x000fe20008410000 */
[--C-:B------:R-:W-:Y:S01]  /*24c0*/  FFMA.FTZ R228, R228, UR4, R145.reuse ;  /* 0x00000004e4e47c23 */ /* 0x100fe20008010091 */
[----:B------:R-:W-:Y:S01]  /*24d0*/  FADD.FTZ R229, R229, -R234 ;  /* 0x800000eae5e57221 */ /* 0x000fe20000010000 */
[----:B------:R-:W-:Y:S01]  /*24e0*/  FMUL.FTZ R144, R147, R144 ;  /* 0x0000009093907220 */ /* 0x000fe20000410000 */
[----:B------:R-:W-:Y:S01]  /*24f0*/  FMUL.FTZ R140, R28, R147 ;  /* 0x000000931c8c7220 */ /* 0x000fe20000410000 */
[----:B------:R-:W-:Y:S01]  /*2500*/  FMUL.FTZ R147, R29, R146 ;  /* 0x000000921d937220 */ /* 0x000fe20000410000 */
[--C-:B------:R-:W-:Y:S01]  /*2510*/  FFMA.FTZ R226, R226, UR4, R145.reuse ;  /* 0x00000004e2e27c23 */ /* 0x100fe20008010091 */
[----:B------:R-:W-:Y:S01]  /*2520*/  FFMA.FTZ R224, R224, UR4, R145 ;  /* 0x00000004e0e07c23 */ /* 0x000fe20008010091 */
[----:B------:R-:W-:Y:S01]  /*2530*/  FADD.FTZ R227, R227, -R230 ;  /* 0x800000e6e3e37221 */ /* 0x000fe20000010000 */
[----:B------:R-:W-:Y:S01]  /*2540*/  FMUL.FTZ R146, R146, R169 ;  /* 0x000000a992927220 */ /* 0x000fe20000410000 */
[----:B------:R-:W-:Y:S01]  /*2550*/  FADD.FTZ R225, R225, -R228 ;  /* 0x800000e4e1e17221 */ /* 0x000fe20000010000 */
[----:B------:R-:W-:Y:S01]  /*2560*/  FMUL.FTZ R169, R231, UR8 ;  /* 0x00000008e7a97c20 */ /* 0x000fe20008410000 */
[----:B------:R-:W-:Y:S01]  /*2570*/  FMUL.FTZ R176, R229, UR8 ;  /* 0x00000008e5b07c20 */ /* 0x000fe20008410000 */
[----:B------:R-:W-:Y:S01]  /*2580*/  FADD.FTZ R223, R223, -R226 ;  /* 0x800000e2dfdf7221 */ /* 0x000fe20000010000 */
[----:B------:R-:W-:Y:S01]  /*2590*/  FADD.FTZ R222, R222, -R224 ;  /* 0x800000e0dede7221 */ /* 0x000fe20000010000 */
[----:B------:R-:W-:Y:S01]  /*25a0*/  F2FP.F16.F32.PACK_AB R140, R147, R140 ;  /* 0x0000008c938c723e */ /* 0x000fe200000000ff */
[----:B------:R-:W-:-:S02]  /*25b0*/  HADD2.F32 R147, -RZ, R141.H0_H0 ;  /* 0x2000008dff937230 */ /* 0x000fc40000004100 */
[----:B------:R-:W-:Y:S01]  /*25c0*/  FMUL.FTZ R170, R227, UR8 ;  /* 0x00000008e3aa7c20 */ /* 0x000fe20008410000 */
[----:B------:R-:W-:Y:S02]  /*25d0*/  HADD2.F32 R141, -RZ, R141.H1_H1 ;  /* 0x3000008dff8d7230 */ /* 0x000fe40000004100 */
[----:B------:R-:W-:Y:S01]  /*25e0*/  FMUL.FTZ R175, R225, UR8 ;  /* 0x00000008e1af7c20 */ /* 0x000fe20008410000 */
[----:B------:R-:W-:Y:S01]  /*25f0*/  FMUL.FTZ R169, R169, UR7 ;  /* 0x00000007a9a97c20 */ /* 0x000fe20008410000 */
[----:B------:R-:W-:Y:S01]  /*2600*/  FMUL.FTZ R176, R176, UR7 ;  /* 0x00000007b0b07c20 */ /* 0x000fe20008410000 */
[--C-:B------:R-:W-:Y:S02]  /*2610*/  HADD2.F32 R171, -RZ, R142.reuse.H0_H0 ;  /* 0x2000008effab7230 */ /* 0x100fe40000004100 */
[----:B------:R-:W-:Y:S01]  /*2620*/  FMUL.FTZ R173, R223, UR8 ;  /* 0x00000008dfad7c20 */ /* 0x000fe20008410000 */
        /* <DEDUP_REMOVED lines=24> */
.L_x_11456:
        /* <DEDUP_REMOVED lines=15> */
[--C-:B------:R-:W-:Y:S02]  /*28a0*/  HADD2.F32 R147, -RZ, R141.reuse.H0_H0 ;  /* 0x2000008dff937230 */ /* 0x100fe40000004100 */
[--C-:B------:R-:W-:Y:S01]  /*28b0*/  FFMA.FTZ R128, R230, UR4, R145.reuse ;  /* 0x00000004e6807c23 */ /* 0x100fe20008010091 */
[----:B------:R-:W-:Y:S01]  /*28c0*/  FFMA.FTZ R129, R228, UR4, R145 ;  /* 0x00000004e4817c23 */ /* 0x000fe20008010091 */
[----:B------:R-:W-:Y:S02]  /*28d0*/  HADD2.F32 R141, -RZ, R141.H1_H1 ;  /* 0x3000008dff8d7230 */ /* 0x000fe40000004100 */
[----:B------:R-:W-:Y:S01]  /*28e0*/  FMUL.FTZ R170, R124, UR7 ;  /* 0x000000077caa7c20 */ /* 0x000fe20008410000 */
[----:B------:R-:W-:Y:S01]  /*28f0*/  FMUL.FTZ R172, R126, UR7 ;  /* 0x000000077eac7c20 */ /* 0x000fe20008410000 */
[----:B------:R-:W-:Y:S01]  /*2900*/  FMUL.FTZ R171, R127, UR7 ;  /* 0x000000077fab7c20 */ /* 0x000fe20008410000 */
[----:B------:R-:W-:Y:S01]  /*2910*/  FMUL.FTZ R146, R169, R140 ;  /* 0x0000008ca9927220 */ /* 0x000fe20000410000 */
[----:B------:R-:W-:Y:S01]  /*2920*/  FADD.FTZ R128, R227, -R128 ;  /* 0x80000080e3807221 */ /* 0x000fe20000010000 */
[----:B------:R-:W-:Y:S01]  /*2930*/  FADD.FTZ R129, R225, -R129 ;  /* 0x80000081e1817221 */ /* 0x000fe20000010000 */
[----:B------:R-:W-:Y:S01]  /*2940*/  FMUL.FTZ R144, R170, R144 ;  /* 0x00000090aa907220 */ /* 0x000fe20000410000 */
[----:B------:R-:W-:Y:S01]  /*2950*/  FMUL.FTZ R140, R29, R169 ;  /* 0x000000a91d8c7220 */ /* 0x000fe20000410000 */
[----:B------:R-:W-:Y:S01]  /*2960*/  FMUL.FTZ R170, R28, R170 ;  /* 0x000000aa1caa7220 */ /* 0x000fe20000410000 */
[----:B------:R-:W-:Y:S01]  /*2970*/  FMUL.FTZ R147, R172, R147 ;  /* 0x00000093ac937220 */ /* 0x000fe20000410000 */
[----:B------:R-:W-:Y:S01]  /*2980*/  FMUL.FTZ R169, R171, R141 ;  /* 0x0000008daba97220 */ /* 0x000fe20000410000 */
[----:B------:R-:W-:Y:S01]  /*2990*/  FMUL.FTZ R172, R30, R172 ;  /* 0x000000ac1eac7220 */ /* 0x000fe20000410000 */
[----:B------:R-:W-:Y:S01]  /*29a0*/  FMUL.FTZ R141, R31, R171 ;  /* 0x000000ab1f8d7220 */ /* 0x000fe20000410000 */
[----:B------:R-:W-:Y:S01]  /*29b0*/  FMUL.FTZ R128, R128, UR8 ;  /* 0x0000000880807c20 */ /* 0x000fe20008410000 */
[----:B------:R-:W-:Y:S01]  /*29c0*/  FMUL.FTZ R129, R129, UR8 ;  /* 0x0000000881817c20 */ /* 0x000fe20008410000 */
[----:B------:R-:W-:Y:S01]  /*29d0*/  F2FP.F16.F32.PACK_AB R140, R140, R170 ;  /* 0x000000aa8c8c723e */ /* 0x000fe200000000ff */
[--C-:B------:R-:W-:Y:S01]  /*29e0*/  FFMA.FTZ R130, R226, UR4, R145.reuse ;  /* 0x00000004e2827c23 */ /* 0x100fe20008010091 */
[----:B------:R-:W-:Y:S01]  /*29f0*/  FFMA.FTZ R131, R224, UR4, R145 ;  /* 0x00000004e0837c23 */ /* 0x000fe20008010091 */
[----:B------:R-:W-:Y:S01]  /*2a00*/  F2FP.F16.F32.PACK_AB R141, R141, R172 ;  /* 0x000000ac8d8d723e */ /* 0x000fe200000000ff */
[----:B------:R-:W-:-:S02]  /*2a10*/  HADD2.F32 R171, -RZ, R142.H0_H0 ;  /* 0x2000008effab7230 */ /* 0x000fc40000004100 */
[----:B------:R-:W-:Y:S01]  /*2a20*/  FMUL.FTZ R172, R128, UR7 ;  /* 0x0000000780ac7c20 */ /* 0x000fe20008410000 */
[----:B------:R-:W-:Y:S02]  /*2a30*/  HADD2.F32 R170, -RZ, R142.H1_H1 ;  /* 0x3000008effaa7230 */ /* 0x000fe40000004100 */
[----:B------:R-:W-:Y:S01]  /*2a40*/  FMUL.FTZ R142, R129, UR7 ;  /* 0x00000007818e7c20 */ /* 0x000fe20008410000 */
[----:B------:R-:W-:Y:S01]  /*2a50*/  FADD.FTZ R130, R223, -R130 ;  /* 0x80000082df827221 */ /* 0x000fe20000010000 */
[----:B------:R-:W-:Y:S01]  /*2a60*/  FADD.FTZ R131, R222, -R131 ;  /* 0x80000083de837221 */ /* 0x000fe20000010000 */
[----:B------:R-:W-:Y:S01]  /*2a70*/  FMUL.FTZ R171, R172, R171 ;  /* 0x000000abacab7220 */ /* 0x000fe20000410000 */
[----:B------:R-:W-:Y:S01]  /*2a80*/  FMUL.FTZ R170, R142, R170 ;  /* 0x000000aa8eaa7220 */ /* 0x000fe20000410000 */
[----:B------:R-:W-:Y:S01]  /*2a90*/  FMUL.FTZ R172, R32, R172 ;  /* 0x000000ac20ac7220 */ /* 0x000fe20000410000 */
[----:B------:R-:W-:Y:S01]  /*2aa0*/  FMUL.FTZ R142, R33, R142 ;  /* 0x0000008e218e7220 */ /* 0x000fe20000410000 */
[----:B------:R-:W-:Y:S01]  /*2ab0*/  FMUL.FTZ R130, R130, UR8 ;  /* 0x0000000882827c20 */ /* 0x000fe20008410000 */
[----:B------:R-:W-:Y:S01]  /*2ac0*/  FMUL.FTZ R131, R131, UR8 ;  /* 0x0000000883837c20 */ /* 0x000fe20008410000 */
[----:B------:R-:W-:-:S02]  /*2ad0*/  HADD2.F32 R174, -RZ, R143.H0_H0 ;  /* 0x2000008fffae7230 */ /* 0x000fc40000004100 */
[----:B------:R-:W-:Y:S01]  /*2ae0*/  F2FP.F16.F32.PACK_AB R142, R142, R172 ;  /* 0x000000ac8e8e723e */ /* 0x000fe200000000ff */
[----:B------:R-:W-:Y:S02]  /*2af0*/  HADD2.F32 R175, -RZ, R143.H1_H1 ;  /* 0x3000008fffaf7230 */ /* 0x000fe40000004100 */
[----:B------:R-:W-:Y:S01]  /*2b00*/  FMUL.FTZ R172, R130, UR7 ;  /* 0x0000000782ac7c20 */ /* 0x000fe20008410000 */
[----:B------:R-:W-:-:S03]  /*2b10*/  FMUL.FTZ R143, R131, UR7 ;  /* 0x00000007838f7c20 */ /* 0x000fc60008410000 */
[----:B------:R-:W-:Y:S01]  /*2b20*/  FMUL.FTZ R174, R172, R174 ;  /* 0x000000aeacae7220 */ /* 0x000fe20000410000 */
[----:B------:R-:W-:Y:S01]  /*2b30*/  FMUL.FTZ R175, R143, R175 ;  /* 0x000000af8faf7220 */ /* 0x000fe20000410000 */
[----:B------:R-:W-:Y:S01]  /*2b40*/  FMUL.FTZ R172, R34, R172 ;  /* 0x000000ac22ac7220 */ /* 0x000fe20000410000 */
[----:B------:R-:W-:-:S05]  /*2b50*/  FMUL.FTZ R143, R35, R143 ;  /* 0x0000008f238f7220 */ /* 0x000fca0000410000 */
[----:B------:R-:W-:-:S07]  /*2b60*/  F2FP.F16.F32.PACK_AB R143, R143, R172 ;  /* 0x000000ac8f8f723e */ /* 0x000fce00000000ff */
.L_x_11457:
        /* <DEDUP_REMOVED lines=20> */
[----:B------:R-:W-:Y:S01]  /*2cb0*/  FMUL.FTZ R124, R124, UR8 ;  /* 0x000000087c7c7c20 */ /* 0x000fe20008410000 */
[----:B-----5:R-:W-:-:S02]  /*2cc0*/  HADD2.F32 R177, -RZ, R140.H0_H0 ;  /* 0x2000008cffb17230 */ /* 0x020fc40000004100 */
[----:B------:R-:W-:Y:S01]  /*2cd0*/  FADD.FTZ R131, R183, -R172 ;  /* 0x800000acb7837221 */ /* 0x000fe20000010000 */
[----:B------:R-:W-:Y:S02]  /*2ce0*/  HADD2.F32 R140, -RZ, R140.H1_H1 ;  /* 0x3000008cff8c7230 */ /* 0x000fe40000004100 */
[--C-:B------:R-:W-:Y:S01]  /*2cf0*/  FFMA.FTZ R128, R191, UR4, R145.reuse ;  /* 0x00000004bf807c23 */ /* 0x100fe20008010091 */
[----:B------:R-:W-:Y:S01]  /*2d00*/  FFMA.FTZ R129, R189, UR4, R145 ;  /* 0x00000004bd817c23 */ /* 0x000fe20008010091 */
[----:B------:R-:W-:Y:S01]  /*2d10*/  FADD.FTZ R130, R184, -R27 ;  /* 0x8000001bb8827221 */ /* 0x000fe20000010000 */
[----:B------:R-:W-:Y:S01]  /*2d20*/  FMUL.FTZ R172, R125, UR7 ;  /* 0x000000077dac7c20 */ /* 0x000fe20008410000 */
[----:B------:R-:W-:Y:S01]  /*2d30*/  FMUL.FTZ R27, R124, UR7 ;  /* 0x000000077c1b7c20 */ /* 0x000fe20008410000 */
[----:B------:R-:W-:Y:S01]  /*2d40*/  FMUL.FTZ R127, R127, UR8 ;  /* 0x000000087f7f7c20 */ /* 0x000fe20008410000 */
[----:B------:R-:W-:Y:S01]  /*2d50*/  FADD.FTZ R128, R188, -R128 ;  /* 0x80000080bc807221 */ /* 0x000fe20000010000 */
[----:B------:R-:W-:Y:S01]  /*2d60*/  FADD.FTZ R129, R187, -R129 ;  /* 0x80000081bb817221 */ /* 0x000fe20000010000 */
[----:B------:R-:W-:-:S02]  /*2d70*/  HADD2.F32 R178, -RZ, R141.H0_H0 ;  /* 0x2000008dffb27230 */ /* 0x000fc40000004100 */
[----:B------:R-:W-:Y:S01]  /*2d80*/  FMUL.FTZ R176, R172, R140 ;  /* 0x0000008cacb07220 */ /* 0x000fe20000410000 */
[----:B------:R-:W-:Y:S02]  /*2d90*/  HADD2.F32 R141, -RZ, R141.H1_H1 ;  /* 0x3000008dff8d7230 */ /* 0x000fe40000004100 */
[----:B------:R-:W-:Y:S01]  /*2da0*/  FMUL.FTZ R177, R27, R177 ;  /* 0x000000b11bb17220 */ /* 0x000fe20000410000 */
[----:B------:R-:W-:Y:S01]  /*2db0*/  FMUL.FTZ R140, R37, R172 ;  /* 0x000000ac258c7220 */ /* 0x000fe20000410000 */
[----:B------:R-:W-:Y:S01]  /*2dc0*/  FMUL.FTZ R27, R36, R27 ;  /* 0x0000001b241b7220 */ /* 0x000fe20000410000 */
[----:B------:R-:W-:Y:S01]  /*2dd0*/  FMUL.FTZ R172, R127, UR7 ;  /* 0x000000077fac7c20 */ /* 0x000fe20008410000 */
[----:B------:R-:W-:Y:S01]  /*2de0*/  FMUL.FTZ R128, R128, UR8 ;  /* 0x0000000880807c20 */ /* 0x000fe20008410000 */
[----:B------:R-:W-:Y:S01]  /*2df0*/  FMUL.FTZ R129, R129, UR8 ;  /* 0x0000000881817c20 */ /* 0x000fe20008410000 */
[--C-:B------:R-:W-:Y:S02]  /*2e00*/  HADD2.F32 R183, -RZ, R142.reuse.H0_H0 ;  /* 0x2000008effb77230 */ /* 0x100fe40000004100 */
[----:B------:R-:W-:Y:S01]  /*2e10*/  FMUL.FTZ R179, R172, R141 ;  /* 0x0000008dacb37220 */ /* 0x000fe20000410000 */
[----:B------:R-:W-:Y:S01]  /*2e20*/  FFMA.FTZ R126, R196, UR4, R145 ;  /* 0x00000004c47e7c23 */ /* 0x000fe20008010091 */
[----:B------:R-:W-:Y:S01]  /*2e30*/  FMUL.FTZ R141, R39, R172 ;  /* 0x000000ac278d7220 */ /* 0x000fe20000410000 */
[----:B------:R-:W-:Y:S01]  /*2e40*/  F2FP.F16.F32.PACK_AB R140, R140, R27 ;  /* 0x0000001b8c8c723e */ /* 0x000fe200000000ff */
[----:B------:R-:W-:-:S02]  /*2e50*/  HADD2.F32 R142, -RZ, R142.H1_H1 ;  /* 0x3000008eff8e7230 */ /* 0x000fc40000004100 */
[----:B------:R-:W-:Y:S01]  /*2e60*/  FMUL.FTZ R172, R128, UR7 ;  /* 0x0000000780ac7c20 */ /* 0x000fe20008410000 */
[----:B------:R-:W-:Y:S01]  /*2e70*/  FMUL.FTZ R27, R129, UR7 ;  /* 0x00000007811b7c20 */ /* 0x000fe20008410000 */
[----:B------:R-:W-:Y:S01]  /*2e80*/  FADD.FTZ R126, R192, -R126 ;  /* 0x8000007ec07e7221 */ /* 0x000fe20000010000 */
[----:B------:R-:W-:Y:S01]  /*2e90*/  FMUL.FTZ R130, R130, UR8 ;  /* 0x0000000882827c20 */ /* 0x000fe20008410000 */
        /* <DEDUP_REMOVED lines=10> */
[----:B------:R-:W-:Y:S01]  /*2f40*/  FMUL.FTZ R172, R130, UR7 ;  /* 0x0000000782ac7c20 */ /* 0x000fe20008410000 */
[----:B------:R-:W-:Y:S02]  /*2f50*/  FMUL.FTZ R27, R131, UR7 ;  /* 0x00000007831b7c20 */ /* 0x000fe40008410000 */
[----:B------:R-:W-:Y:S01]  /*2f60*/  FMUL.FTZ R178, R173, R178 ;  /* 0x000000b2adb27220 */ /* 0x000fe20000410000 */
[----:B------:R-:W-:Y:S01]  /*2f70*/  FMUL.FTZ R185, R172, R185 ;  /* 0x000000b9acb97220 */ /* 0x000fe20000410000 */
[----:B------:R-:W-:Y:S01]  /*2f80*/  FMUL.FTZ R186, R27, R143 ;  /* 0x0000008f1bba7220 */ /* 0x000fe20000410000 */
[----:B------:R-:W-:Y:S01]  /*2f90*/  FMUL.FTZ R173, R38, R173 ;  /* 0x000000ad26ad7220 */ /* 0x000fe20000410000 */
[----:B------:R-:W-:Y:S01]  /*2fa0*/  FMUL.FTZ R172, R42, R172 ;  /* 0x000000ac2aac7220 */ /* 0x000fe20000410000 */
[----:B------:R-:W-:-:S03]  /*2fb0*/  FMUL.FTZ R143, R43, R27 ;  /* 0x0000001b2b8f7220 */ /* 0x000fc60000410000 */
[----:B------:R-:W-:Y:S02]  /*2fc0*/  F2FP.F16.F32.PACK_AB R141, R141, R173 ;  /* 0x000000ad8d8d723e */ /* 0x000fe400000000ff */
[----:B------:R-:W-:Y:S01]  /*2fd0*/  F2FP.F16.F32.PACK_AB R143, R143, R172 ;  /* 0x000000ac8f8f723e */ /* 0x000fe200000000ff */
[----:B------:R-:W-:Y:S06]  /*2fe0*/  BRA `(.L_x_11459) ;  /* 0x0000000000f07947 */ /* 0x000fec0003800000 */
.L_x_11458:
[--C-:B------:R-:W-:Y:S01]  /*2ff0*/  FFMA.FTZ R198, R198, UR4, R145.reuse ;  /* 0x00000004c6c67c23 */ /* 0x100fe20008010091 */
[--C-:B------:R-:W-:Y:S01]  /*3000*/  FFMA.FTZ R197, R197, UR4, R145.reuse ;  /* 0x00000004c5c57c23 */ /* 0x100fe20008010091 */
[--C-:B------:R-:W-:Y:S01]  /*3010*/  FFMA.FTZ R196, R196, UR4, R145.reuse ;  /* 0x00000004c4c47c23 */ /* 0x100fe20008010091 */
[----:B------:R-:W-:Y:S01]  /*3020*/  FFMA.FTZ R195, R195, UR4, R145 ;  /* 0x00000004c3c37c23 */ /* 0x000fe20008010091 */
[----:B------:R-:W-:Y:S01]  /*3030*/  FADD.FTZ R198, R194, -R198 ;  /* 0x800000c6c2c67221 */ /* 0x000fe20000010000 */
[----:B------:R-:W-:Y:S01]  /*3040*/  FADD.FTZ R193, R193, -R197 ;  /* 0x800000c5c1c17221 */ /* 0x000fe20000010000 */
[--C-:B-----5:R-:W-:Y:S02]  /*3050*/  HADD2.F32 R177, -RZ, R140.reuse.H0_H0 ;  /* 0x2000008cffb17230 */ /* 0x120fe40000004100 */
[--C-:B------:R-:W-:Y:S01]  /*3060*/  FFMA.FTZ R191, R191, UR4, R145.reuse ;  /* 0x00000004bfbf7c23 */ /* 0x100fe20008010091 */
[----:B------:R-:W-:Y:S01]  /*3070*/  FMUL.FTZ R27, R198, UR8 ;  /* 0x00000008c61b7c20 */ /* 0x000fe20008410000 */
[----:B------:R-:W-:Y:S01]  /*3080*/  FMUL.FTZ R176, R193, UR8 ;  /* 0x00000008c1b07c20 */ /* 0x000fe20008410000 */
[----:B------:R-:W-:Y:S01]  /*3090*/  FADD.FTZ R192, R192, -R196 ;  /* 0x800000c4c0c07221 */ /* 0x000fe20000010000 */
[----:B------:R-:W-:Y:S01]  /*30a0*/  FFMA.FTZ R185, R185, UR4, R145 ;  /* 0x00000004b9b97c23 */ /* 0x000fe20008010091 */
[----:B------:R-:W-:Y:S01]  /*30b0*/  FMUL.FTZ R27, R27, UR7 ;  /* 0x000000071b1b7c20 */ /* 0x000fe20008410000 */
[----:B------:R-:W-:Y:S01]  /*30c0*/  FMUL.FTZ R176, R176, UR7 ;  /* 0x00000007b0b07c20 */ /* 0x000fe20008410000 */
[----:B------:R-:W-:Y:S01]  /*30d0*/  FADD.FTZ R190, R190, -R195 ;  /* 0x800000c3bebe7221 */ /* 0x000fe20000010000 */
[--C-:B------:R-:W-:Y:S01]  /*30e0*/  FFMA.FTZ R189, R189, UR4, R145.reuse ;  /* 0x00000004bdbd7c23 */ /* 0x100fe20008010091 */
[----:B------:R-:W-:Y:S01]  /*30f0*/  FFMA.FTZ R186, R186, UR4, R145 ;  /* 0x00000004baba7c23 */ /* 0x000fe20008010091 */
[----:B------:R-:W-:-:S02]  /*3100*/  HADD2.F32 R172, -RZ, R140.H1_H1 ;  /* 0x3000008cffac7230 */ /* 0x000fc40000004100 */
[----:B------:R-:W-:Y:S01]  /*3110*/  FADD.FTZ R188, R188, -R191 ;  /* 0x800000bfbcbc7221 */ /* 0x000fe20000010000 */
[----:B------:R-:W-:Y:S01]  /*3120*/  FMUL.FTZ R177, R27, R177 ;  /* 0x000000b11bb17220 */ /* 0x000fe20000410000 */
[----:B------:R-:W-:Y:S01]  /*3130*/  FMUL.FTZ R140, R36, R27 ;  /* 0x0000001b248c7220 */ /* 0x000fe20000410000 */
[----:B------:R-:W-:Y:S01]  /*3140*/  FADD.FTZ R183, R183, -R185 ;  /* 0x800000b9b7b77221 */ /* 0x000fe20000010000 */
[----:B------:R-:W-:Y:S01]  /*3150*/  FMUL.FTZ R27, R37, R176 ;  /* 0x000000b0251b7220 */ /* 0x000fe20000410000 */
[----:B------:R-:W-:Y:S01]  /*3160*/  FMUL.FTZ R179, R192, UR8 ;  /* 0x00000008c0b37c20 */ /* 0x000fe20008410000 */
[----:B------:R-:W-:Y:S01]  /*3170*/  FADD.FTZ R187, R187, -R189 ;  /* 0x800000bdbbbb7221 */ /* 0x000fe20000010000 */
[----:B------:R-:W-:Y:S01]  /*3180*/  FMUL.FTZ R190, R190, UR8 ;  /* 0x00000008bebe7c20 */ /* 0x000fe20008410000 */
[----:B------:R-:W-:Y:S01]  /*3190*/  FADD.FTZ R184, R184, -R186 ;  /* 0x800000bab8b87221 */ /* 0x000fe20000010000 */
[----:B------:R-:W-:Y:S01]  /*31a0*/  FMUL.FTZ R176, R176, R172 ;  /* 0x000000acb0b07220 */ /* 0x000fe20000410000 */
[----:B------:R-:W-:-:S02]  /*31b0*/  HADD2.F32 R178, -RZ, R141.H0_H0 ;  /* 0x2000008dffb27230 */ /* 0x000fc40000004100 */
[----:B------:R-:W-:Y:S01]  /*31c0*/  FMUL.FTZ R188, R188, UR8 ;  /* 0x00000008bcbc7c20 */ /* 0x000fe20008410000 */
[----:B------:R-:W-:Y:S02]  /*31d0*/  HADD2.F32 R141, -RZ, R141.H1_H1 ;  /* 0x3000008dff8d7230 */ /* 0x000fe40000004100 */
[----:B------:R-:W-:Y:S01]  /*31e0*/  FMUL.FTZ R172, R183, UR8 ;  /* 0x00000008b7ac7c20 */ /* 0x000fe20008410000 */
[----:B------:R-:W-:Y:S01]  /*31f0*/  FMUL.FTZ R179, R179, UR7 ;  /* 0x00000007b3b37c20 */ /* 0x000fe20008410000 */
[----:B------:R-:W-:Y:S01]  /*3200*/  F2FP.F16.F32.PACK_AB R140, R27, R140 ;  /* 0x0000008c1b8c723e */ /* 0x000fe200000000ff */
[----:B------:R-:W-:Y:S01]  /*3210*/  FMUL.FTZ R186, R187, UR8 ;  /* 0x00000008bbba7c20 */ /* 0x000fe20008410000 */
[----:B------:R-:W-:Y:S01]  /*3220*/  FMUL.FTZ R183, R190, UR7 ;  /* 0x00000007beb77c20 */ /* 0x000fe20008410000 */
[--C-:B------:R-:W-:Y:S02]  /*3230*/  HADD2.F32 R27, -RZ, R142.reuse.H0_H0 ;  /* 0x2000008eff1b7230 */ /* 0x100fe40000004100 */
[----:B------:R-:W-:Y:S01]  /*3240*/  FMUL.FTZ R173, R184, UR8 ;  /* 0x00000008b8ad7c20 */ /* 0x000fe20008410000 */
[----:B------:R-:W-:Y:S01]  /*3250*/  FMUL.FTZ R184, R188, UR7 ;  /* 0x00000007bcb87c20 */ /* 0x000fe20008410000 */
[----:B------:R-:W-:-:S02]  /*3260*/  HADD2.F32 R142, -RZ, R142.H1_H1 ;  /* 0x3000008eff8e7230 */ /* 0x000fc40000004100 */
[----:B------:R-:W-:Y:S01]  /*3270*/  FMUL.FTZ R178, R179, R178 ;  /* 0x000000b2b3b27220 */ /* 0x000fe20000410000 */
[----:B------:R-:W-:Y:S01]  /*3280*/  FMUL.FTZ R187, R38, R179 ;  /* 0x000000b326bb7220 */ /* 0x000fe20000410000 */
[--C-:B------:R-:W-:Y:S02]  /*3290*/  HADD2.F32 R185, -RZ, R143.reuse.H0_H0 ;  /* 0x2000008fffb97230 */ /* 0x100fe40000004100 */
[----:B------:R-:W-:Y:S01]  /*32a0*/  FMUL.FTZ R186, R186, UR7 ;  /* 0x00000007baba7c20 */ /* 0x000fe20008410000 */
        /* <DEDUP_REMOVED lines=16> */
.L_x_11459:
        /* <DEDUP_REMOVED lines=13> */
[--C-:B-----5:R-:W-:Y:S02]  /*3480*/  HADD2.F32 R157, -RZ, R140.reuse.H0_H0 ;  /* 0x2000008cff9d7230 */ /* 0x120fe40000004100 */
[----:B------:R-:W-:Y:S01]  /*3490*/  FFMA.FTZ R128, R164, UR4, R145 ;  /* 0x00000004a4807c23 */ /* 0x000fe20008010091 */
[----:B------:R-:W-:Y:S01]  /*34a0*/  FADD.FTZ R124, R160, -R27 ;  /* 0x8000001ba07c7221 */ /* 0x000fe20000010000 */
[--C-:B------:R-:W-:Y:S01]  /*34b0*/  FFMA.FTZ R27, R158, UR4, R145.reuse ;  /* 0x000000049e1b7c23 */ /* 0x100fe20008010091 */
[----:B------:R-:W-:Y:S01]  /*34c0*/  FADD.FTZ R125, R161, -R26 ;  /* 0x8000001aa17d7221 */ /* 0x000fe20000010000 */
[--C-:B------:R-:W-:Y:S01]  /*34d0*/  FFMA.FTZ R26, R159, UR4, R145.reuse ;  /* 0x000000049f1a7c23 */ /* 0x100fe20008010091 */
[----:B------:R-:W-:Y:S01]  /*34e0*/  FFMA.FTZ R166, R166, UR4, R145 ;  /* 0x00000004a6a67c23 */ /* 0x000fe20008010091 */
[----:B------:R-:W-:Y:S01]  /*34f0*/  FADD.FTZ R126, R162, -R27 ;  /* 0x8000001ba27e7221 */ /* 0x000fe20000010000 */
[----:B------:R-:W-:Y:S01]  /*3500*/  FFMA.FTZ R27, R168, UR4, R145 ;  /* 0x00000004a81b7c23 */ /* 0x000fe20008010091 */
[----:B------:R-:W-:Y:S01]  /*3510*/  FMUL.FTZ R125, R125, UR8 ;  /* 0x000000087d7d7c20 */ /* 0x000fe20008410000 */
[----:B------:R-:W-:Y:S01]  /*3520*/  FADD.FTZ R127, R163, -R26 ;  /* 0x8000001aa37f7221 */ /* 0x000fe20000010000 */
[----:B------:R-:W-:-:S02]  /*3530*/  HADD2.F32 R140, -RZ, R140.H1_H1 ;  /* 0x3000008cff8c7230 */ /* 0x000fc40000004100 */
[----:B------:R-:W-:Y:S01]  /*3540*/  FADD.FTZ R130, R180, -R27 ;  /* 0x8000001bb4827221 */ /* 0x000fe20000010000 */
[----:B------:R-:W-:Y:S01]  /*3550*/  FMUL.FTZ R27, R125, UR7 ;  /* 0x000000077d1b7c20 */ /* 0x000fe20008410000 */
[----:B------:R-:W-:Y:S01]  /*3560*/  FMUL.FTZ R127, R127, UR8 ;  /* 0x000000087f7f7c20 */ /* 0x000fe20008410000 */
[----:B------:R-:W-:Y:S01]  /*3570*/  FADD.FTZ R128, R165, -R128 ;  /* 0x80000080a5807221 */ /* 0x000fe20000010000 */
[----:B------:R-:W-:Y:S01]  /*3580*/  FADD.FTZ R129, R167, -R166 ;  /* 0x800000a6a7817221 */ /* 0x000fe20000010000 */
[--C-:B------:R-:W-:Y:S02]  /*3590*/  HADD2.F32 R161, -RZ, R141.reuse.H0_H0 ;  /* 0x2000008dffa17230 */ /* 0x100fe40000004100 */
[----:B------:R-:W-:Y:S01]  /*35a0*/  FMUL.FTZ R156, R27, R140 ;  /* 0x0000008c1b9c7220 */ /* 0x000fe20000410000 */
        /* <DEDUP_REMOVED lines=9> */
[----:B------:R-:W-:Y:S01]  /*3640*/  FFMA.FTZ R131, R181, UR4, R145 ;  /* 0x00000004b5837c23 */ /* 0x000fe20008010091 */
[----:B------:R-:W-:Y:S01]  /*3650*/  FMUL.FTZ R163, R128, UR7 ;  /* 0x0000000780a37c20 */ /* 0x000fe20008410000 */
[----:B------:R-:W-:Y:S01]  /*3660*/  FMUL.FTZ R140, R129, UR7 ;  /* 0x00000007818c7c20 */ /* 0x000fe20008410000 */
[----:B------:R-:W-:Y:S01]  /*3670*/  FMUL.FTZ R126, R126, UR8 ;  /* 0x000000087e7e7c20 */ /* 0x000fe20008410000 */
[----:B------:R-:W-:Y:S01]  /*3680*/  FMUL.FTZ R26, R124, UR7 ;  /* 0x000000077c1a7c20 */ /* 0x000fe20008410000 */
[----:B------:R-:W-:Y:S01]  /*3690*/  FADD.FTZ R131, R182, -R131 ;  /* 0x80000083b6837221 */ /* 0x000fe20000010000 */
[----:B------:R-:W-:Y:S01]  /*36a0*/  FMUL.FTZ R159, R163, R159 ;  /* 0x0000009fa39f7220 */ /* 0x000fe20000410000 */
[----:B------:R-:W-:Y:S01]  /*36b0*/  FMUL.FTZ R158, R140, R142 ;  /* 0x0000008e8c9e7220 */ /* 0x000fe20000410000 */
[----:B------:R-:W-:Y:S01]  /*36c0*/  FMUL.FTZ R157, R26, R157 ;  /* 0x0000009d1a9d7220 */ /* 0x000fe20000410000 */
[----:B------:R-:W-:Y:S01]  /*36d0*/  FMUL.FTZ R162, R126, UR7 ;  /* 0x000000077ea27c20 */ /* 0x000fe20008410000 */
[----:B------:R-:W-:Y:S01]  /*36e0*/  FMUL.FTZ R163, R48, R163 ;  /* 0x000000a330a37220 */ /* 0x000fe20000410000 */
[----:B------:R-:W-:Y:S01]  /*36f0*/  FMUL.FTZ R142, R49, R140 ;  /* 0x0000008c318e7220 */ /* 0x000fe20000410000 */
[----:B------:R-:W-:Y:S01]  /*3700*/  FMUL.FTZ R26, R44, R26 ;  /* 0x0000001a2c1a7220 */ /* 0x000fe20000410000 */
[----:B------:R-:W-:Y:S01]  /*3710*/  FMUL.FTZ R27, R45, R27 ;  /* 0x0000001b2d1b7220 */ /* 0x000fe20000410000 */
[----:B------:R-:W-:Y:S01]  /*3720*/  FMUL.FTZ R131, R131, UR8 ;  /* 0x0000000883837c20 */ /* 0x000fe20008410000 */
[----:B------:R-:W-:Y:S01]  /*3730*/  FMUL.FTZ R161, R162, R161 ;  /* 0x000000a1a2a17220 */ /* 0x000fe20000410000 */
[----:B------:R-:W-:Y:S01]  /*3740*/  FMUL.FTZ R130, R130, UR8 ;  /* 0x0000000882827c20 */ /* 0x000fe20008410000 */
[----:B------:R-:W-:Y:S01]  /*3750*/  FMUL.FTZ R162, R46, R162 ;  /* 0x000000a22ea27220 */ /* 0x000fe20000410000 */
[----:B------:R-:W-:Y:S01]  /*3760*/  F2FP.F16.F32.PACK_AB R142, R142, R163 ;  /* 0x000000a38e8e723e */ /* 0x000fe200000000ff */
[--C-:B------:R-:W-:Y:S01]  /*3770*/  HADD2.F32 R163, -RZ, R143.reuse.H1_H1 ;  /* 0x3000008fffa37230 */ /* 0x100fe20000004100 */
[----:B------:R-:W-:Y:S01]  /*3780*/  F2FP.F16.F32.PACK_AB R140, R27, R26 ;  /* 0x0000001a1b8c723e */ /* 0x000fe200000000ff */
[----:B------:R-:W-:Y:S01]  /*3790*/  FMUL.FTZ R26, R131, UR7 ;  /* 0x00000007831a7c20 */ /* 0x000fe20008410000 */
[----:B------:R-:W-:Y:S01]  /*37a0*/  FMUL.FTZ R27, R130, UR7 ;  /* 0x00000007821b7c20 */ /* 0x000fe20008410000 */
[----:B------:R-:W-:Y:S01]  /*37b0*/  F2FP.F16.F32.PACK_AB R141, R141, R162 ;  /* 0x000000a28d8d723e */ /* 0x000fe200000000ff */
[----:B------:R-:W-:-:S02]  /*37c0*/  HADD2.F32 R162, -RZ, R143.H0_H0 ;  /* 0x2000008fffa27230 */ /* 0x000fc40000004100 */
[----:B------:R-:W-:Y:S01]  /*37d0*/  FMUL.FTZ R163, R26, R163 ;  /* 0x000000a31aa37220 */ /* 0x000fe20000410000 */
[----:B------:R-:W-:Y:S01]  /*37e0*/  FMUL.FTZ R143, R50, R27 ;  /* 0x0000001b328f7220 */ /* 0x000fe20000410000 */
[----:B------:R-:W-:Y:S01]  /*37f0*/  FMUL.FTZ R26, R51, R26 ;  /* 0x0000001a331a7220 */ /* 0x000fe20000410000 */
[----:B------:R-:W-:-:S04]  /*3800*/  FMUL.FTZ R162, R27, R162 ;  /* 0x000000a21ba27220 */ /* 0x000fc80000410000 */
[----:B------:R-:W-:Y:S01]  /*3810*/  F2FP.F16.F32.PACK_AB R143, R26, R143 ;  /* 0x0000008f1a8f723e */ /* 0x000fe200000000ff */
[----:B------:R-:W-:Y:S06]  /*3820*/  BRA `(.L_x_11461) ;  /* 0x0000000000f07947 */ /* 0x000fec0003800000 */
.L_x_11460:
        /* <DEDUP_REMOVED lines=10> */
[----:B------:R-:W-:Y:S01]  /*38d0*/  FADD.FTZ R162, R162, -R158 ;  /* 0x8000009ea2a27221 */ /* 0x000fe20000010000 */
[----:B------:R-:W-:Y:S01]  /*38e0*/  FFMA.FTZ R166, R166, UR4, R145 ;  /* 0x00000004a6a67c23 */ /* 0x000fe20008010091 */
[----:B------:R-:W-:Y:S01]  /*38f0*/  FADD.FTZ R180, R180, -R27 ;  /* 0x8000001bb4b47221 */ /* 0x000fe20000010000 */
[----:B-----5:R-:W-:-:S02]  /*3900*/  HADD2.F32 R26, -RZ, R140.H0_H0 ;  /* 0x2000008cff1a7230 */ /* 0x020fc40000004100 */
[----:B------:R-:W-:Y:S01]  /*3910*/  FADD.FTZ R163, R163, -R159 ;  /* 0x8000009fa3a37221 */ /* 0x000fe20000010000 */
[----:B------:R-:W-:Y:S01]  /*3920*/  FMUL.FTZ R27, R156, UR7 ;  /* 0x000000079c1b7c20 */ /* 0x000fe20008410000 */
[----:B------:R-:W-:Y:S01]  /*3930*/  FMUL.FTZ R156, R161, UR7 ;  /* 0x00000007a19c7c20 */ /* 0x000fe20008410000 */
[----:B------:R-:W-:Y:S01]  /*3940*/  FADD.FTZ R165, R165, -R164 ;  /* 0x800000a4a5a57221 */ /* 0x000fe20000010000 */
[----:B------:R-:W-:Y:S01]  /*3950*/  FADD.FTZ R167, R167, -R166 ;  /* 0x800000a6a7a77221 */ /* 0x000fe20000010000 */
[----:B------:R-:W-:Y:S01]  /*3960*/  FFMA.FTZ R181, R181, UR4, R145 ;  /* 0x00000004b5b57c23 */ /* 0x000fe20008010091 */
[----:B------:R-:W-:Y:S02]  /*3970*/  HADD2.F32 R159, -RZ, R140.H1_H1 ;  /* 0x3000008cff9f7230 */ /* 0x000fe40000004100 */
[----:B------:R-:W-:Y:S01]  /*3980*/  FMUL.FTZ R160, R162, UR8 ;  /* 0x00000008a2a07c20 */ /* 0x000fe20008410000 */
[----:B------:R-:W-:Y:S01]  /*3990*/  FMUL.FTZ R157, R27, R26 ;  /* 0x0000001a1b9d7220 */ /* 0x000fe20000410000 */
[----:B------:R-:W-:Y:S01]  /*39a0*/  FMUL.FTZ R140, R44, R27 ;  /* 0x0000001b2c8c7220 */ /* 0x000fe20000410000 */
[----:B------:R-:W-:Y:S01]  /*39b0*/  FMUL.FTZ R163, R163, UR8 ;  /* 0x00000008a3a37c20 */ /* 0x000fe20008410000 */
[----:B------:R-:W-:Y:S01]  /*39c0*/  FMUL.FTZ R27, R45, R156 ;  /* 0x0000009c2d1b7220 */ /* 0x000fe20000410000 */
[----:B------:R-:W-:-:S02]  /*39d0*/  HADD2.F32 R161, -RZ, R141.H0_H0 ;  /* 0x2000008dffa17230 */ /* 0x000fc40000004100 */
[----:B------:R-:W-:Y:S01]  /*39e0*/  FMUL.FTZ R158, R165, UR8 ;  /* 0x00000008a59e7c20 */ /* 0x000fe20008410000 */
[----:B------:R-:W-:Y:S01]  /*39f0*/  FADD.FTZ R182, R182, -R181 ;  /* 0x800000b5b6b67221 */ /* 0x000fe20000010000 */
[----:B------:R-:W-:Y:S02]  /*3a00*/  HADD2.F32 R141, -RZ, R141.H1_H1 ;  /* 0x3000008dff8d7230 */ /* 0x000fe40000004100 */
[----:B------:R-:W-:Y:S01]  /*3a10*/  FMUL.FTZ R162, R167, UR8 ;  /* 0x00000008a7a27c20 */ /* 0x000fe20008410000 */
[----:B------:R-:W-:Y:S01]  /*3a20*/  FMUL.FTZ R160, R160, UR7 ;  /* 0x00000007a0a07c20 */ /* 0x000fe20008410000 */
[----:B------:R-:W-:Y:S01]  /*3a30*/  FMUL.FTZ R156, R156, R159 ;  /* 0x0000009f9c9c7220 */ /* 0x000fe20000410000 */
[----:B------:R-:W-:Y:S01]  /*3a40*/  FMUL.FTZ R164, R163, UR7 ;  /* 0x00000007a3a47c20 */ /* 0x000fe20008410000 */
[--C-:B------:R-:W-:Y:S02]  /*3a50*/  HADD2.F32 R159, -RZ, R142.reuse.H0_H0 ;  /* 0x2000008eff9f7230 */ /* 0x100fe40000004100 */
[----:B------:R-:W-:Y:S01]  /*3a60*/  FMUL.FTZ R180, R180, UR8 ;  /* 0x00000008b4b47c20 */ /* 0x000fe20008410000 */
[----:B------:R-:W-:Y:S01]  /*3a70*/  F2FP.F16.F32.PACK_AB R140, R27, R140 ;  /* 0x0000008c1b8c723e */ /* 0x000fe200000000ff */
[----:B------:R-:W-:-:S02]  /*3a80*/  HADD2.F32 R142, -RZ, R142.H1_H1 ;  /* 0x3000008eff8e7230 */ /* 0x000fc40000004100 */
[----:B------:R-:W-:Y:S01]  /*3a90*/  FMUL.FTZ R158, R158, UR7 ;  /* 0x000000079e9e7c20 */ /* 0x000fe20008410000 */
[----:B------:R-:W-:Y:S01]  /*3aa0*/  FMUL.FTZ R27, R182, UR8 ;  /* 0x00000008b61b7c20 */ /* 0x000fe20008410000 */
[----:B------:R-:W-:Y:S01]  /*3ab0*/  FMUL.FTZ R162, R162, UR7 ;  /* 0x00000007a2a27c20 */ /* 0x000fe20008410000 */
[----:B------:R-:W-:Y:S01]  /*3ac0*/  FMUL.FTZ R161, R160, R161 ;  /* 0x000000a1a0a17220 */ /* 0x000fe20000410000 */
[----:B------:R-:W-:Y:S01]  /*3ad0*/  FMUL.FTZ R165, R46, R160 ;  /* 0x000000a02ea57220 */ /* 0x000fe20000410000 */
[--C-:B------:R-:W-:Y:S02]  /*3ae0*/  HADD2.F32 R26, -RZ, R143.reuse.H0_H0 ;  /* 0x2000008fff1a7230 */ /* 0x100fe40000004100 */
[----:B------:R-:W-:Y:S01]  /*3af0*/  FMUL.FTZ R160, R164, R141 ;  /* 0x0000008da4a07220 */ /* 0x000fe20000410000 */
[----:B------:R-:W-:Y:S01]  /*3b00*/  FMUL.FTZ R163, R180, UR7 ;  /* 0x00000007b4a37c20 */ /* 0x000fe20008410000 */
[----:B------:R-:W-:Y:S01]  /*3b10*/  FMUL.FTZ R141, R47, R164 ;  /* 0x000000a42f8d7220 */ /* 0x000fe20000410000 */
[----:B------:R-:W-:-:S02]  /*3b20*/  HADD2.F32 R143, -RZ, R143.H1_H1 ;  /* 0x3000008fff8f7230 */ /* 0x000fc40000004100 */
[----:B------:R-:W-:Y:S01]  /*3b30*/  FMUL.FTZ R159, R158, R159 ;  /* 0x0000009f9e9f7220 */ /* 0x000fe20000410000 */
        /* <DEDUP_REMOVED lines=10> */
[----:B------:R-:W-:-:S07]  /*3be0*/  F2FP.F16.F32.PACK_AB R143, R143, R26 ;  /* 0x0000001a8f8f723e */ /* 0x000fce00000000ff */
.L_x_11461:
[----:B------:R-:W0:Y:S01]  /*3bf0*/  @P0 LDC.64 R26, c[0x0][0x478] ;  /* 0x00011e00ff1a0b82 */ /* 0x000e220000000a00 */
[----:B------:R-:W-:Y:S02]  /*3c00*/  HFMA2 R164, -RZ, RZ, 0, 9.5367431640625e-07 ;  /* 0x00000010ffa47431 */ /* 0x000fe400000001ff */
[----:B0-----:R-:W-:-:S05]  /*3c10*/  @P0 IMAD.WIDE.U32 R26, R25, 0x20, R26 ;  /* 0x00000020191a0825 */ /* 0x001fca00078e001a */
[----:B------:R-:W-:Y:S04]  /*3c20*/  @P0 STG.E.128 desc[UR16][R26.64], R124 ;  /* 0x0000007c1a000986 */ /* 0x000fe8000c101d10 */
[----:B------:R0:W-:Y:S02]  /*3c30*/  @P0 STG.E.128 desc[UR16][R26.64+0x10], R128 ;  /* 0x000010801a000986 */ /* 0x0001e4000c101d10 */
[----:B0-----:R-:W-:Y:S01]  /*3c40*/  IMAD.WIDE.U32 R26, R25, R164, UR26 ;  /* 0x0000001a191a7e25 */ /* 0x001fe2000f8e00a4 */
[----:B------:R-:W-:-:S04]  /*3c50*/  MOV R25, 0x10 ;  /* 0x0000001000197802 */ /* 0x000fc80000000f00 */
        /* <DEDUP_REMOVED lines=14> */
[----:B------:R-:W-:Y:S01]  /*3d40*/  FADD.FTZ R126, R135, -R126 ;  /* 0x8000007e877e7221 */ /* 0x000fe20000010000 */
[----:B-----5:R-:W-:-:S02]  /*3d50*/  HADD2.F32 R136, -RZ, R140.H0_H0 ;  /* 0x2000008cff887230 */ /* 0x020fc40000004100 */
[----:B------:R-:W-:Y:S01]  /*3d60*/  FADD.FTZ R149, R149, -R26 ;  /* 0x8000001a95957221 */ /* 0x000fe20000010000 */
[--C-:B------:R-:W-:Y:S01]  /*3d70*/  FFMA.FTZ R128, R152, UR4, R145.reuse ;  /* 0x0000000498807c23 */ /* 0x100fe20008010091 */
[----:B------:R-:W-:Y:S01]  /*3d80*/  FMUL.FTZ R25, R124, UR7 ;  /* 0x000000077c197c20 */ /* 0x000fe20008410000 */
[----:B------:R-:W-:Y:S01]  /*3d90*/  FMUL.FTZ R26, R125, UR7 ;  /* 0x000000077d1a7c20 */ /* 0x000fe20008410000 */
[----:B------:R-:W-:Y:S02]  /*3da0*/  HADD2.F32 R27, -RZ, R140.H1_H1 ;  /* 0x3000008cff1b7230 */ /* 0x000fe40000004100 */
[--C-:B------:R-:W-:Y:S01]  /*3db0*/  FFMA.FTZ R129, R153, UR4, R145.reuse ;  /* 0x0000000499817c23 */ /* 0x100fe20008010091 */
[----:B------:R-:W-:Y:S01]  /*3dc0*/  FFMA.FTZ R154, R154, UR4, R145 ;  /* 0x000000049a9a7c23 */ /* 0x000fe20008010091 */
[----:B------:R-:W-:Y:S01]  /*3dd0*/  FMUL.FTZ R126, R126, UR8 ;  /* 0x000000087e7e7c20 */ /* 0x000fe20008410000 */
[----:B------:R-:W-:Y:S01]  /*3de0*/  FADD.FTZ R128, R137, -R128 ;  /* 0x8000008089807221 */ /* 0x000fe20000010000 */
[----:B------:R-:W-:Y:S01]  /*3df0*/  FMUL.FTZ R136, R25, R136 ;  /* 0x0000008819887220 */ /* 0x000fe20000410000 */
[----:B------:R-:W-:Y:S01]  /*3e00*/  FMUL.FTZ R132, R52, R25 ;  /* 0x0000001934847220 */ /* 0x000fe20000410000 */
[----:B------:R-:W-:Y:S01]  /*3e10*/  FMUL.FTZ R131, R53, R26 ;  /* 0x0000001a35837220 */ /* 0x000fe20000410000 */
[----:B------:R-:W-:Y:S01]  /*3e20*/  FMUL.FTZ R127, R127, UR8 ;  /* 0x000000087f7f7c20 */ /* 0x000fe20008410000 */
[----:B------:R-:W-:Y:S01]  /*3e30*/  FADD.FTZ R129, R138, -R129 ;  /* 0x800000818a817221 */ /* 0x000fe20000010000 */
        /* <DEDUP_REMOVED lines=10> */
[----:B------:R-:W-:Y:S01]  /*3ee0*/  FMUL.FTZ R131, R149, UR8 ;  /* 0x0000000895837c20 */ /* 0x000fe20008410000 */
[--C-:B------:R-:W-:Y:S02]  /*3ef0*/  HADD2.F32 R140, -RZ, R142.reuse.H0_H0 ;  /* 0x2000008eff8c7230 */ /* 0x100fe40000004100 */
[----:B------:R-:W-:Y:S01]  /*3f00*/  FMUL.FTZ R137, R27, R26 ;  /* 0x0000001a1b897220 */ /* 0x000fe20000410000 */
[----:B------:R-:W-:Y:S01]  /*3f10*/  FMUL.FTZ R133, R54, R27 ;  /* 0x0000001b36857220 */ /* 0x000fe20000410000 */
[----:B------:R-:W-:-:S02]  /*3f20*/  HADD2.F32 R145, -RZ, R142.H1_H1 ;  /* 0x3000008eff917230 */ /* 0x000fc40000004100 */
[----:B------:R-:W-:Y:S01]  /*3f30*/  FMUL.FTZ R138, R134, R135 ;  /* 0x00000087868a7220 */ /* 0x000fe20000410000 */
        /* <DEDUP_REMOVED lines=14> */
[----:B------:R-:W-:Y:S01]  /*4020*/  F2FP.F16.F32.PACK_AB R133, R134, R133 ;  /* 0x000000858685723e */ /* 0x000fe200000000ff */
[----:B------:R-:W-:Y:S01]  /*4030*/  FMUL.FTZ R142, R143, R142 ;  /* 0x0000008e8f8e7220 */ /* 0x000fe20000410000 */
[----:B------:R-:W-:-:S02]  /*4040*/  F2FP.F16.F32.PACK_AB R134, R26, R27 ;  /* 0x0000001b1a86723e */ /* 0x000fc400000000ff */
[----:B------:R-:W-:Y:S01]  /*4050*/  F2FP.F16.F32.PACK_AB R135, R148, R135 ;  /* 0x000000879487723e */ /* 0x000fe200000000ff */
[----:B------:R-:W-:Y:S06]  /*4060*/  BRA `(.L_x_11463) ;  /* 0x0000000000f07947 */ /* 0x000fec0003800000 */
.L_x_11462:
        /* <DEDUP_REMOVED lines=8> */
[--C-:B------:R-:W-:Y:S01]  /*40f0*/  FFMA.FTZ R152, R152, UR4, R145.reuse ;  /* 0x0000000498987c23 */ /* 0x100fe20008010091 */
[----:B------:R-:W-:Y:S01]  /*4100*/  FFMA.FTZ R154, R154, UR4, R145 ;  /* 0x000000049a9a7c23 */ /* 0x000fe20008010091 */
[----:B------:R-:W-:Y:S01]  /*4110*/  FMUL.FTZ R132, R132, UR8 ;  /* 0x0000000884847c20 */ /* 0x000fe20008410000 */
[----:B------:R-:W-:Y:S01]  /*4120*/  FMUL.FTZ R27, R25, UR8 ;  /* 0x00000008191b7c20 */ /* 0x000fe20008410000 */
        /* <DEDUP_REMOVED lines=16> */
[----:B------:R-:W-:Y:S01]  /*4230*/  FMUL.FTZ R132, R52, R25 ;  /* 0x0000001934847220 */ /* 0x000fe20000410000 */
[----:B------:R-:W-:Y:S01]  /*4240*/  FMUL.FTZ R133, R53, R134 ;  /* 0x0000008635857220 */ /* 0x000fe20000410000 */
[--C-:B------:R-:W-:Y:S02]  /*4250*/  HADD2.F32 R139, -RZ, R142.reuse.H0_H0 ;  /* 0x2000008eff8b7230 */ /* 0x100fe40000004100 */
[----:B------:R-:W-:Y:S01]  /*4260*/  FMUL.FTZ R135, R135, UR7 ;  /* 0x0000000787877c20 */ /* 0x000fe20008410000 */
[----:B------:R-:W-:Y:S02]  /*4270*/  HADD2.F32 R140, -RZ, R142.H1_H1 ;  /* 0x3000008eff8c7230 */ /* 0x000fe40000004100 */
[----:B------:R-:W-:Y:S01]  /*4280*/  FMUL.FTZ R26, R26, UR7 ;  /* 0x000000071a1a7c20 */ /* 0x000fe20008410000 */
[----:B------:R-:W-:-:S02]  /*4290*/  HADD2.F32 R137, -RZ, R141.H0_H0 ;  /* 0x2000008dff897230 */ /* 0x000fc40000004100 */
[----:B------:R-:W-:Y:S01]  /*42a0*/  FMUL.FTZ R153, R153, UR7 ;  /* 0x0000000799997c20 */ /* 0x000fe20008410000 */
[----:B------:R-:W-:Y:S02]  /*42b0*/  HADD2.F32 R138, -RZ, R141.H1_H1 ;  /* 0x3000008dff8a7230 */ /* 0x000fe40000004100 */
[----:B------:R-:W-:Y:S01]  /*42c0*/  FMUL.FTZ R148, R148, UR7 ;  /* 0x0000000794947c20 */ /* 0x000fe20008410000 */
[--C-:B------:R-:W-:Y:S02]  /*42d0*/  HADD2.F32 R142, -RZ, R143.reuse.H1_H1 ;  /* 0x3000008fff8e7230 */ /* 0x100fe40000004100 */
[----:B------:R-:W-:Y:S01]  /*42e0*/  FMUL.FTZ R152, R152, UR7 ;  /* 0x0000000798987c20 */ /* 0x000fe20008410000 */
[----:B------:R-:W-:Y:S01]  /*42f0*/  FMUL.FTZ R154, R154, UR7 ;  /* 0x000000079a9a7c20 */ /* 0x000fe20008410000 */
        /* <DEDUP_REMOVED lines=8> */
[----:B------:R-:W-:-:S02]  /*4380*/  HADD2.F32 R141, -RZ, R143.H0_H0 ;  /* 0x2000008fff8d7230 */ /* 0x000fc40000004100 */
[----:B------:R-:W-:Y:S01]  /*4390*/  FMUL.FTZ R26, R55, R26 ;  /* 0x0000001a371a7220 */ /* 0x000fe20000410000 */
        /* <DEDUP_REMOVED lines=8> */
[----:B------:R-:W-:-:S07]  /*4420*/  F2FP.F16.F32.PACK_AB R135, R148, R135 ;  /* 0x000000879487723e */ /* 0x000fce00000000ff */
.L_x_11463:
        /* <DEDUP_REMOVED lines=8> */
.L_x_11455:
        /* <DEDUP_REMOVED lines=11> */
[----:B------:R-:W-:Y:S01]  /*4560*/  FADD.FTZ R232, R232, -R236 ;  /* 0x800000ece8e87221 */ /* 0x000fe20000010000 */
[----:B------:R-:W-:Y:S01]  /*4570*/  FFMA.FTZ R234, R234, UR4, R145 ;  /* 0x00000004eaea7c23 */ /* 0x000fe20008010091 */
[----:B------:R-:W-:Y:S02]  /*4580*/  HADD2.F32 R169, -RZ, R140.H1_H1 ;  /* 0x3000008cffa97230 */ /* 0x000fe40000004100 */
[----:B------:R-:W-:Y:S01]  /*4590*/  FFMA.FTZ R147, R221, UR8, R92 ;  /* 0x00000008dd937c23 */ /* 0x000fe2000801005c */
[----:B------:R-:W-:Y:S01]  /*45a0*/  FFMA.FTZ R146, R232, UR8, R93 ;  /* 0x00000008e8927c23 */ /* 0x000fe2000801005d */
        /* <DEDUP_REMOVED lines=14> */
[----:B------:R-:W-:Y:S01]  /*4690*/  FFMA.FTZ R169, R231, UR8, R94 ;  /* 0x00000008e7a97c23 */ /* 0x000fe2000801005e */
[----:B------:R-:W-:Y:S01]  /*46a0*/  FFMA.FTZ R176, R229, UR8, R95 ;  /* 0x00000008e5b07c23 */ /* 0x000fe2000801005f */
[----:B------:R-:W-:Y:S01]  /*46b0*/  FADD.FTZ R223, R223, -R226 ;  /* 0x800000e2dfdf7221 */ /* 0x000fe20000010000 */
[----:B------:R-:W-:Y:S01]  /*46c0*/  FADD.FTZ R222, R222, -R224 ;  /* 0x800000e0dede7221 */ /* 0x000fe20000010000 */
[----:B------:R-:W-:Y:S01]  /*46d0*/  F2FP.F16.F32.PACK_AB R140, R147, R140 ;  /* 0x0000008c938c723e */ /* 0x000fe200000000ff */
[----:B------:R-:W-:-:S02]  /*46e0*/  HADD2.F32 R147, -RZ, R141.H0_H0 ;  /* 0x2000008dff937230 */ /* 0x000fc40000004100 */
[----:B------:R-:W-:Y:S01]  /*46f0*/  FFMA.FTZ R170, R227, UR8, R96 ;  /* 0x00000008e3aa7c23 */ /* 0x000fe20008010060 */
[----:B------:R-:W-:Y:S02]  /*4700*/  HADD2.F32 R141, -RZ, R141.H1_H1 ;  /* 0x3000008dff8d7230 */ /* 0x000fe40000004100 */
[----:B------:R-:W-:Y:S01]  /*4710*/  FFMA.FTZ R175, R225, UR8, R97 ;  /* 0x00000008e1af7c23 */ /* 0x000fe20008010061 */
[----:B------:R-:W-:Y:S01]  /*4720*/  FMUL.FTZ R169, R169, UR7 ;  /* 0x00000007a9a97c20 */ /* 0x000fe20008410000 */
[----:B------:R-:W-:Y:S01]  /*4730*/  FMUL.FTZ R176, R176, UR7 ;  /* 0x00000007b0b07c20 */ /* 0x000fe20008410000 */
[--C-:B------:R-:W-:Y:S02]  /*4740*/  HADD2.F32 R171, -RZ, R142.reuse.H0_H0 ;  /* 0x2000008effab7230 */ /* 0x100fe40000004100 */
[----:B------:R-:W-:Y:S01]  /*4750*/  FFMA.FTZ R173, R223, UR8, R98 ;  /* 0x00000008dfad7c23 */ /* 0x000fe20008010062 */
[----:B------:R-:W-:Y:S01]  /*4760*/  FFMA.FTZ R172, R222, UR8, R99 ;  /* 0x00000008deac7c23 */ /* 0x000fe20008010063 */
        /* <DEDUP_REMOVED lines=23> */
.L_x_11465:
        /* <DEDUP_REMOVED lines=11> */
[----:B------:R-:W-:Y:S01]  /*4990*/  FFMA.FTZ R126, R126, UR8, R94 ;  /* 0x000000087e7e7c23 */ /* 0x000fe2000801005e */
[----:B------:R-:W-:Y:S01]  /*49a0*/  FFMA.FTZ R127, R127, UR8, R95 ;  /* 0x000000087f7f7c23 */ /* 0x000fe2000801005f */
        /* <DEDUP_REMOVED lines=19> */
[----:B------:R-:W-:Y:S01]  /*4ae0*/  FFMA.FTZ R128, R128, UR8, R96 ;  /* 0x0000000880807c23 */ /* 0x000fe20008010060 */
[----:B------:R-:W-:Y:S01]  /*4af0*/  FFMA.FTZ R129, R129, UR8, R97 ;  /* 0x0000000881817c23 */ /* 0x000fe20008010061 */
        /* <DEDUP_REMOVED lines=14> */
[----:B------:R-:W-:Y:S01]  /*4be0*/  FFMA.FTZ R130, R130, UR8, R98 ;  /* 0x0000000882827c23 */ /* 0x000fe20008010062 */
[----:B------:R-:W-:Y:S01]  /*4bf0*/  FFMA.FTZ R131, R131, UR8, R99 ;  /* 0x0000000883837c23 */ /* 0x000fe20008010063 */
        /* <DEDUP_REMOVED lines=10> */
.L_x_11466:
[----:B------:R-:W-:-:S04]  /*4ca0*/  ISETP.NE.U32.AND P0, PT, RZ, UR22, PT ;  /* 0x00000016ff007c0c */ /* 0x000fc8000bf05070 */
[----:B------:R-:W-:-:S13]  /*4cb0*/  ISETP.NE.AND.EX P0, PT, RZ, UR23, PT, P0 ;  /* 0x00000017ff007c0c */ /* 0x000fda000bf05300 */
        /* <DEDUP_REMOVED lines=29> */
[----:B------:R-:W-:Y:S01]  /*4e90*/  FFMA.FTZ R127, R127, UR8, R103 ;  /* 0x000000087f7f7c23 */ /* 0x000fe20008010067 */
        /* <DEDUP_REMOVED lines=9> */
[----:B------:R-:W-:Y:S01]  /*4f30*/  FFMA.FTZ R128, R128, UR8, R104 ;  /* 0x0000000880807c23 */ /* 0x000fe20008010068 */
[----:B------:R-:W-:Y:S01]  /*4f40*/  FFMA.FTZ R129, R129, UR8, R105 ;  /* 0x0000000881817c23 */ /* 0x000fe20008010069 */
        /* <DEDUP_REMOVED lines=9> */
[----:B------:R-:W-:Y:S01]  /*4fe0*/  FFMA.FTZ R130, R130, UR8, R106 ;  /* 0x0000000882827c23 */ /* 0x000fe2000801006a */
        /* <DEDUP_REMOVED lines=21> */
.L_x_11467:
[--C-:B------:R-:W-:Y:S01]  /*5140*/  FFMA.FTZ R198, R198, UR4, R145.reuse ;  /* 0x00000004c6c67c23 */ /* 0x100fe20008010091 */
[--C-:B------:R-:W-:Y:S01]  /*5150*/  FFMA.FTZ R197, R197, UR4, R145.reuse ;  /* 0x00000004c5c57c23 */ /* 0x100fe20008010091 */
[--C-:B------:R-:W-:Y:S01]  /*5160*/  FFMA.FTZ R196, R196, UR4, R145.reuse ;  /* 0x00000004c4c47c23 */ /* 0x100fe20008010091 */
[----:B------:R-:W-:Y:S01]  /*5170*/  FFMA.FTZ R195, R195, UR4, R145 ;  /* 0x00000004c3c37c23 */ /* 0x000fe20008010091 */
[----:B------:R-:W-:Y:S01]  /*5180*/  FADD.FTZ R198, R194, -R198 ;  /* 0x800000c6c2c67221 */ /* 0x000fe20000010000 */
[----:B------:R-:W-:Y:S01]  /*5190*/  FADD.FTZ R193, R193, -R197 ;  /* 0x800000c5c1c17221 */ /* 0x000fe20000010000 */
[--C-:B-----5:R-:W-:Y:S02]  /*51a0*/  HADD2.F32 R177, -RZ, R140.reuse.H0_H0 ;  /* 0x2000008cffb17230 */ /* 0x120fe40000004100 */
[----:B------:R-:W-:Y:S01]  /*51b0*/  FFMA.FTZ R191, R191, UR4, R145 ;  /* 0x00000004bfbf7c23 */ /* 0x000fe20008010091 */
[----:B------:R-:W-:Y:S01]  /*51c0*/  FFMA.FTZ R27, R198, UR8, R100 ;  /* 0x00000008c61b7c23 */ /* 0x000fe20008010064 */
[----:B------:R-:W-:Y:S01]  /*51d0*/  FFMA.FTZ R176, R193, UR8, R101 ;  /* 0x00000008c1b07c23 */ /* 0x000fe20008010065 */
        /* <DEDUP_REMOVED lines=13> */
[----:B------:R-:W-:Y:S01]  /*52b0*/  FFMA.FTZ R179, R192, UR8, R102 ;  /* 0x00000008c0b37c23 */ /* 0x000fe20008010066 */
[----:B------:R-:W-:Y:S01]  /*52c0*/  FADD.FTZ R187, R187, -R189 ;  /* 0x800000bdbbbb7221 */ /* 0x000fe20000010000 */
[----:B------:R-:W-:Y:S01]  /*52d0*/  FFMA.FTZ R190, R190, UR8, R103 ;  /* 0x00000008bebe7c23 */ /* 0x000fe20008010067 */
[----:B------:R-:W-:Y:S01]  /*52e0*/  FADD.FTZ R184, R184, -R186 ;  /* 0x800000bab8b87221 */ /* 0x000fe20000010000 */
[----:B------:R-:W-:Y:S01]  /*52f0*/  FMUL.FTZ R176, R176, R172 ;  /* 0x000000acb0b07220 */ /* 0x000fe20000410000 */
[----:B------:R-:W-:-:S02]  /*5300*/  HADD2.F32 R178, -RZ, R141.H0_H0 ;  /* 0x2000008dffb27230 */ /* 0x000fc40000004100 */
[----:B------:R-:W-:Y:S01]  /*5310*/  FFMA.FTZ R188, R188, UR8, R104 ;  /* 0x00000008bcbc7c23 */ /* 0x000fe20008010068 */
[----:B------:R-:W-:Y:S02]  /*5320*/  HADD2.F32 R141, -RZ, R141.H1_H1 ;  /* 0x3000008dff8d7230 */ /* 0x000fe40000004100 */
[----:B------:R-:W-:Y:S01]  /*5330*/  FFMA.FTZ R172, R183, UR8, R107 ;  /* 0x00000008b7ac7c23 */ /* 0x000fe2000801006b */
[----:B------:R-:W-:Y:S01]  /*5340*/  FMUL.FTZ R179, R179, UR7 ;  /* 0x00000007b3b37c20 */ /* 0x000fe20008410000 */
[----:B------:R-:W-:Y:S01]  /*5350*/  F2FP.F16.F32.PACK_AB R140, R27, R140 ;  /* 0x0000008c1b8c723e */ /* 0x000fe200000000ff */
[----:B------:R-:W-:Y:S01]  /*5360*/  FFMA.FTZ R186, R187, UR8, R105 ;  /* 0x00000008bbba7c23 */ /* 0x000fe20008010069 */
[----:B------:R-:W-:Y:S01]  /*5370*/  FMUL.FTZ R183, R190, UR7 ;  /* 0x00000007beb77c20 */ /* 0x000fe20008410000 */
[--C-:B------:R-:W-:Y:S02]  /*5380*/  HADD2.F32 R27, -RZ, R142.reuse.H0_H0 ;  /* 0x2000008eff1b7230 */ /* 0x100fe40000004100 */
[----:B------:R-:W-:Y:S01]  /*5390*/  FFMA.FTZ R173, R184, UR8, R106 ;  /* 0x00000008b8ad7c23 */ /* 0x000fe2000801006a */
        /* <DEDUP_REMOVED lines=22> */
.L_x_11468:
        /* <DEDUP_REMOVED lines=20> */
[----:B------:R-:W-:Y:S01]  /*5640*/  FFMA.FTZ R125, R26, UR8, R109 ;  /* 0x000000081a7d7c23 */ /* 0x000fe2000801006d */
[----:B------:R-:W-:Y:S01]  /*5650*/  FFMA.FTZ R164, R164, UR4, R145 ;  /* 0x00000004a4a47c23 */ /* 0x000fe20008010091 */
[----:B-----5:R-:W-:-:S02]  /*5660*/  HADD2.F32 R157, -RZ, R140.H0_H0 ;  /* 0x2000008cff9d7230 */ /* 0x020fc40000004100 */
[----:B------:R-:W-:Y:S01]  /*5670*/  FFMA.FTZ R130, R166, UR4, R145 ;  /* 0x00000004a6827c23 */ /* 0x000fe20008010091 */
[----:B------:R-:W-:Y:S02]  /*5680*/  HADD2.F32 R140, -RZ, R140.H1_H1 ;  /* 0x3000008cff8c7230 */ /* 0x000fe40000004100 */
[----:B------:R-:W-:Y:S01]  /*5690*/  FFMA.FTZ R126, R127, UR8, R110 ;  /* 0x000000087f7e7c23 */ /* 0x000fe2000801006e */
[----:B------:R-:W-:Y:S01]  /*56a0*/  FMUL.FTZ R131, R125, UR7 ;  /* 0x000000077d837c20 */ /* 0x000fe20008410000 */
[----:B------:R-:W-:Y:S01]  /*56b0*/  FFMA.FTZ R127, R128, UR8, R111 ;  /* 0x00000008807f7c23 */ /* 0x000fe2000801006f */
[----:B------:R-:W-:Y:S01]  /*56c0*/  FADD.FTZ R165, R165, -R164 ;  /* 0x800000a4a5a57221 */ /* 0x000fe20000010000 */
[----:B------:R-:W-:Y:S01]  /*56d0*/  FADD.FTZ R130, R167, -R130 ;  /* 0x80000082a7827221 */ /* 0x000fe20000010000 */
[--C-:B------:R-:W-:Y:S02]  /*56e0*/  HADD2.F32 R161, -RZ, R141.reuse.H0_H0 ;  /* 0x2000008dffa17230 */ /* 0x100fe40000004100 */
[----:B------:R-:W-:Y:S01]  /*56f0*/  FMUL.FTZ R156, R131, R140 ;  /* 0x0000008c839c7220 */ /* 0x000fe20000410000 */
[----:B------:R-:W-:-:S02]  /*5700*/  HADD2.F32 R141, -RZ, R141.H1_H1 ;  /* 0x3000008dff8d7230 */ /* 0x000fc40000004100 */
[----:B------:R-:W-:Y:S01]  /*5710*/  FMUL.FTZ R140, R127, UR7 ;  /* 0x000000077f8c7c20 */ /* 0x000fe20008410000 */
[----:B------:R-:W-:Y:S01]  /*5720*/  FFMA.FTZ R128, R165, UR8, R112 ;  /* 0x00000008a5807c23 */ /* 0x000fe20008010070 */
[----:B------:R-:W-:Y:S01]  /*5730*/  FFMA.FTZ R129, R130, UR8, R113 ;  /* 0x0000000882817c23 */ /* 0x000fe20008010071 */
[----:B------:R-:W-:Y:S01]  /*5740*/  FMUL.FTZ R26, R124, UR7 ;  /* 0x000000077c1a7c20 */ /* 0x000fe20008410000 */
[----:B------:R-:W-:Y:S01]  /*5750*/  FMUL.FTZ R130, R126, UR7 ;  /* 0x000000077e827c20 */ /* 0x000fe20008410000 */
[--C-:B------:R-:W-:Y:S02]  /*5760*/  HADD2.F32 R159, -RZ, R142.reuse.H0_H0 ;  /* 0x2000008eff9f7230 */ /* 0x100fe40000004100 */
[----:B------:R-:W-:Y:S01]  /*5770*/  FMUL.FTZ R160, R140, R141 ;  /* 0x0000008d8ca07220 */ /* 0x000fe20000410000 */
[--C-:B------:R-:W-:Y:S01]  /*5780*/  FFMA.FTZ R181, R181, UR4, R145.reuse ;  /* 0x00000004b5b57c23 */ /* 0x100fe20008010091 */
[----:B------:R-:W-:Y:S01]  /*5790*/  FMUL.FTZ R141, R47, R140 ;  /* 0x0000008c2f8d7220 */ /* 0x000fe20000410000 */
[----:B------:R-:W-:Y:S01]  /*57a0*/  FMUL.FTZ R162, R128, UR7 ;  /* 0x0000000780a27c20 */ /* 0x000fe20008410000 */
[----:B------:R-:W-:Y:S01]  /*57b0*/  FFMA.FTZ R27, R168, UR4, R145 ;  /* 0x00000004a81b7c23 */ /* 0x000fe20008010091 */
[----:B------:R-:W-:-:S02]  /*57c0*/  HADD2.F32 R142, -RZ, R142.H1_H1 ;  /* 0x3000008eff8e7230 */ /* 0x000fc40000004100 */
[----:B------:R-:W-:Y:S01]  /*57d0*/  FMUL.FTZ R157, R26, R157 ;  /* 0x0000009d1a9d7220 */ /* 0x000fe20000410000 */
[----:B------:R-:W-:Y:S01]  /*57e0*/  FMUL.FTZ R140, R129, UR7 ;  /* 0x00000007818c7c20 */ /* 0x000fe20008410000 */
[----:B------:R-:W-:Y:S01]  /*57f0*/  FMUL.FTZ R26, R44, R26 ;  /* 0x0000001a2c1a7220 */ /* 0x000fe20000410000 */
[----:B------:R-:W-:Y:S01]  /*5800*/  FMUL.FTZ R131, R45, R131 ;  /* 0x000000832d837220 */ /* 0x000fe20000410000 */
[----:B------:R-:W-:Y:S01]  /*5810*/  FMUL.FTZ R161, R130, R161 ;  /* 0x000000a182a17220 */ /* 0x000fe20000410000 */
[----:B------:R-:W-:Y:S01]  /*5820*/  FMUL.FTZ R130, R46, R130 ;  /* 0x000000822e827220 */ /* 0x000fe20000410000 */
[----:B------:R-:W-:Y:S01]  /*5830*/  FADD.FTZ R182, R182, -R181 ;  /* 0x800000b5b6b67221 */ /* 0x000fe20000010000 */
[----:B------:R-:W-:Y:S01]  /*5840*/  FMUL.FTZ R159, R162, R159 ;  /* 0x0000009fa29f7220 */ /* 0x000fe20000410000 */
[----:B------:R-:W-:Y:S01]  /*5850*/  FADD.FTZ R27, R180, -R27 ;  /* 0x8000001bb41b7221 */ /* 0x000fe20000010000 */
[----:B------:R-:W-:Y:S01]  /*5860*/  FMUL.FTZ R162, R48, R162 ;  /* 0x000000a230a27220 */ /* 0x000fe20000410000 */
[----:B------:R-:W-:Y:S01]  /*5870*/  FMUL.FTZ R163, R49, R140 ;  /* 0x0000008c31a37220 */ /* 0x000fe20000410000 */
[----:B------:R-:W-:Y:S01]  /*5880*/  FMUL.FTZ R158, R140, R142 ;  /* 0x0000008e8c9e7220 */ /* 0x000fe20000410000 */
[----:B------:R-:W-:Y:S01]  /*5890*/  F2FP.F16.F32.PACK_AB R140, R131, R26 ;  /* 0x0000001a838c723e */ /* 0x000fe200000000ff */
[----:B------:R-:W-:Y:S01]  /*58a0*/  FFMA.FTZ R131, R182, UR8, R115 ;  /* 0x00000008b6837c23 */ /* 0x000fe20008010073 */
[----:B------:R-:W-:Y:S01]  /*58b0*/  F2FP.F16.F32.PACK_AB R141, R141, R130 ;  /* 0x000000828d8d723e */ /* 0x000fe200000000ff */
[----:B------:R-:W-:Y:S01]  /*58c0*/  FFMA.FTZ R130, R27, UR8, R114 ;  /* 0x000000081b827c23 */ /* 0x000fe20008010072 */
[----:B------:R-:W-:Y:S01]  /*58d0*/  F2FP.F16.F32.PACK_AB R142, R163, R162 ;  /* 0x000000a2a38e723e */ /* 0x000fe200000000ff */
[----:B------:R-:W-:-:S02]  /*58e0*/  HADD2.F32 R163, -RZ, R143.H1_H1 ;  /* 0x3000008fffa37230 */ /* 0x000fc40000004100 */
[----:B------:R-:W-:Y:S01]  /*58f0*/  FMUL.FTZ R26, R131, UR7 ;  /* 0x00000007831a7c20 */ /* 0x000fe20008410000 */
[----:B------:R-:W-:Y:S01]  /*5900*/  FMUL.FTZ R27, R130, UR7 ;  /* 0x00000007821b7c20 */ /* 0x000fe20008410000 */
[----:B------:R-:W-:Y:S02]  /*5910*/  HADD2.F32 R162, -RZ, R143.H0_H0 ;  /* 0x2000008fffa27230 */ /* 0x000fe40000004100 */
[----:B------:R-:W-:Y:S01]  /*5920*/  FMUL.FTZ R163, R26, R163 ;  /* 0x000000a31aa37220 */ /* 0x000fe20000410000 */
[----:B------:R-:W-:Y:S01]  /*5930*/  FMUL.FTZ R143, R50, R27 ;  /* 0x0000001b328f7220 */ /* 0x000fe20000410000 */
[----:B------:R-:W-:Y:S01]  /*5940*/  FMUL.FTZ R26, R51, R26 ;  /* 0x0000001a331a7220 */ /* 0x000fe20000410000 */
[----:B------:R-:W-:-:S04]  /*5950*/  FMUL.FTZ R162, R27, R162 ;  /* 0x000000a21ba27220 */ /* 0x000fc80000410000 */
[----:B------:R-:W-:Y:S01]  /*5960*/  F2FP.F16.F32.PACK_AB R143, R26, R143 ;  /* 0x0000008f1a8f723e */ /* 0x000fe200000000ff */
[----:B------:R-:W-:Y:S06]  /*5970*/  BRA `(.L_x_11470) ;  /* 0x0000000000f07947 */ /* 0x000fec0003800000 */
.L_x_11469:
        /* <DEDUP_REMOVED lines=8> */
[----:B------:R-:W-:Y:S01]  /*5a00*/  FFMA.FTZ R156, R156, UR8, R108 ;  /* 0x000000089c9c7c23 */ /* 0x000fe2000801006c */
[----:B------:R-:W-:Y:S01]  /*5a10*/  FFMA.FTZ R161, R161, UR8, R109 ;  /* 0x00000008a1a17c23 */ /* 0x000fe2000801006d */
        /* <DEDUP_REMOVED lines=11> */
[----:B------:R-:W-:Y:S01]  /*5ad0*/  FFMA.FTZ R160, R162, UR8, R110 ;  /* 0x00000008a2a07c23 */ /* 0x000fe2000801006e */
[----:B------:R-:W-:Y:S01]  /*5ae0*/  FMUL.FTZ R157, R27, R26 ;  /* 0x0000001a1b9d7220 */ /* 0x000fe20000410000 */
[----:B------:R-:W-:Y:S01]  /*5af0*/  FMUL.FTZ R140, R44, R27 ;  /* 0x0000001b2c8c7220 */ /* 0x000fe20000410000 */
[----:B------:R-:W-:Y:S01]  /*5b00*/  FFMA.FTZ R163, R163, UR8, R111 ;  /* 0x00000008a3a37c23 */ /* 0x000fe2000801006f */
[----:B------:R-:W-:Y:S01]  /*5b10*/  FMUL.FTZ R27, R45, R156 ;  /* 0x0000009c2d1b7220 */ /* 0x000fe20000410000 */
[----:B------:R-:W-:-:S02]  /*5b20*/  HADD2.F32 R161, -RZ, R141.H0_H0 ;  /* 0x2000008dffa17230 */ /* 0x000fc40000004100 */
[----:B------:R-:W-:Y:S01]  /*5b30*/  FFMA.FTZ R158, R165, UR8, R112 ;  /* 0x00000008a59e7c23 */ /* 0x000fe20008010070 */
[----:B------:R-:W-:Y:S01]  /*5b40*/  FADD.FTZ R182, R182, -R181 ;  /* 0x800000b5b6b67221 */ /* 0x000fe20000010000 */
[----:B------:R-:W-:Y:S02]  /*5b50*/  HADD2.F32 R141, -RZ, R141.H1_H1 ;  /* 0x3000008dff8d7230 */ /* 0x000fe40000004100 */
[----:B------:R-:W-:Y:S01]  /*5b60*/  FFMA.FTZ R162, R167, UR8, R113 ;  /* 0x00000008a7a27c23 */ /* 0x000fe20008010071 */
[----:B------:R-:W-:Y:S01]  /*5b70*/  FMUL.FTZ R160, R160, UR7 ;  /* 0x00000007a0a07c20 */ /* 0x000fe20008410000 */
[----:B------:R-:W-:Y:S01]  /*5b80*/  FMUL.FTZ R156, R156, R159 ;  /* 0x0000009f9c9c7220 */ /* 0x000fe20000410000 */
[----:B------:R-:W-:Y:S01]  /*5b90*/  FMUL.FTZ R164, R163, UR7 ;  /* 0x00000007a3a47c20 */ /* 0x000fe20008410000 */
[--C-:B------:R-:W-:Y:S02]  /*5ba0*/  HADD2.F32 R159, -RZ, R142.reuse.H0_H0 ;  /* 0x2000008eff9f7230 */ /* 0x100fe40000004100 */
[----:B------:R-:W-:Y:S01]  /*5bb0*/  FFMA.FTZ R180, R180, UR8, R114 ;  /* 0x00000008b4b47c23 */ /* 0x000fe20008010072 */
[----:B------:R-:W-:Y:S01]  /*5bc0*/  F2FP.F16.F32.PACK_AB R140, R27, R140 ;  /* 0x0000008c1b8c723e */ /* 0x000fe200000000ff */
[----:B------:R-:W-:-:S02]  /*5bd0*/  HADD2.F32 R142, -RZ, R142.H1_H1 ;  /* 0x3000008eff8e7230 */ /* 0x000fc40000004100 */
[----:B------:R-:W-:Y:S01]  /*5be0*/  FMUL.FTZ R158, R158, UR7 ;  /* 0x000000079e9e7c20 */ /* 0x000fe20008410000 */
[----:B------:R-:W-:Y:S01]  /*5bf0*/  FFMA.FTZ R27, R182, UR8, R115 ;  /* 0x00000008b61b7c23 */ /* 0x000fe20008010073 */
        /* <DEDUP_REMOVED lines=20> */
.L_x_11470:
        /* <DEDUP_REMOVED lines=23> */
[----:B------:R-:W-:Y:S01]  /*5eb0*/  FMUL.FTZ R25, R124, UR7 ;  /* 0x000000077c197c20 */ /* 0x000fe20008410000 */
[----:B------:R-:W-:Y:S01]  /*5ec0*/  FMUL.FTZ R126, R125, UR7 ;  /* 0x000000077d7e7c20 */ /* 0x000fe20008410000 */
[----:B------:R-:W-:Y:S02]  /*5ed0*/  HADD2.F32 R27, -RZ, R140.H1_H1 ;  /* 0x3000008cff1b7230 */ /* 0x000fe40000004100 */
[----:B------:R-:W-:Y:S01]  /*5ee0*/  FADD.FTZ R135, R135, -R150 ;  /* 0x8000009687877221 */ /* 0x000fe20000010000 */
[--C-:B------:R-:W-:Y:S01]  /*5ef0*/  FFMA.FTZ R152, R152, UR4, R145.reuse ;  /* 0x0000000498987c23 */ /* 0x100fe20008010091 */
[--C-:B------:R-:W-:Y:S01]  /*5f00*/  FFMA.FTZ R153, R153, UR4, R145.reuse ;  /* 0x0000000499997c23 */ /* 0x100fe20008010091 */
[----:B------:R-:W-:Y:S01]  /*5f10*/  FFMA.FTZ R154, R154, UR4, R145 ;  /* 0x000000049a9a7c23 */ /* 0x000fe20008010091 */
[----:B------:R-:W-:Y:S01]  /*5f20*/  FMUL.FTZ R136, R25, R136 ;  /* 0x0000008819887220 */ /* 0x000fe20000410000 */
[----:B------:R-:W-:Y:S01]  /*5f30*/  FMUL.FTZ R132, R52, R25 ;  /* 0x0000001934847220 */ /* 0x000fe20000410000 */
[----:B------:R-:W-:Y:S01]  /*5f40*/  FMUL.FTZ R127, R53, R126 ;  /* 0x0000007e357f7220 */ /* 0x000fe20000410000 */
[----:B------:R-:W-:Y:S01]  /*5f50*/  FMUL.FTZ R25, R126, R27 ;  /* 0x0000001b7e197220 */ /* 0x000fe20000410000 */
[----:B------:R-:W-:Y:S01]  /*5f60*/  FFMA.FTZ R126, R135, UR8, R118 ;  /* 0x00000008877e7c23 */ /* 0x000fe20008010076 */
[----:B------:R-:W-:Y:S01]  /*5f70*/  FADD.FTZ R137, R137, -R152 ;  /* 0x8000009889897221 */ /* 0x000fe20000010000 */
[----:B------:R-:W-:Y:S01]  /*5f80*/  FADD.FTZ R138, R138, -R153 ;  /* 0x800000998a8a7221 */ /* 0x000fe20000010000 */
[----:B------:R-:W-:Y:S01]  /*5f90*/  FADD.FTZ R131, R139, -R154 ;  /* 0x8000009a8b837221 */ /* 0x000fe20000010000 */
[----:B------:R-:W-:Y:S01]  /*5fa0*/  F2FP.F16.F32.PACK_AB R132, R127, R132 ;  /* 0x000000847f84723e */ /* 0x000fe200000000ff */
[----:B------:R-:W-:-:S02]  /*5fb0*/  HADD2.F32 R134, -RZ, R141.H0_H0 ;  /* 0x2000008dff867230 */ /* 0x000fc40000004100 */
[----:B------:R-:W-:Y:S01]  /*5fc0*/  FFMA.FTZ R127, R26, UR8, R119 ;  /* 0x000000081a7f7c23 */ /* 0x000fe20008010077 */
[----:B------:R-:W-:Y:S01]  /*5fd0*/  FMUL.FTZ R27, R126, UR7 ;  /* 0x000000077e1b7c20 */ /* 0x000fe20008410000 */
[----:B------:R-:W-:Y:S01]  /*5fe0*/  FFMA.FTZ R128, R137, UR8, R120 ;  /* 0x0000000889807c23 */ /* 0x000fe20008010078 */
[----:B------:R-:W-:Y:S01]  /*5ff0*/  FFMA.FTZ R129, R138, UR8, R121 ;  /* 0x000000088a817c23 */ /* 0x000fe20008010079 */
[----:B------:R-:W-:Y:S01]  /*6000*/  FFMA.FTZ R130, R131, UR8, R122 ;  /* 0x0000000883827c23 */ /* 0x000fe2000801007a */
[----:B------:R-:W-:Y:S02]  /*6010*/  HADD2.F32 R139, -RZ, R141.H1_H1 ;  /* 0x3000008dff8b7230 */ /* 0x000fe40000004100 */
[----:B------:R-:W-:Y:S01]  /*6020*/  FFMA.FTZ R131, R148, UR8, R123 ;  /* 0x0000000894837c23 */ /* 0x000fe2000801007b */
[--C-:B------:R-:W-:Y:S02]  /*6030*/  HADD2.F32 R140, -RZ, R142.reuse.H0_H0 ;  /* 0x2000008eff8c7230 */ /* 0x100fe40000004100 */
[----:B------:R-:W-:Y:S01]  /*6040*/  FMUL.FTZ R26, R127, UR7 ;  /* 0x000000077f1a7c20 */ /* 0x000fe20008410000 */
        /* <DEDUP_REMOVED lines=23> */
.L_x_11471:
        /* <DEDUP_REMOVED lines=23> */
[----:B------:R-:W-:Y:S01]  /*6330*/  FADD.FTZ R137, R137, -R152 ;  /* 0x8000009889897221 */ /* 0x000fe20000010000 */
[----:B------:R-:W-:Y:S01]  /*6340*/  FFMA.FTZ R135, R135, UR8, R118 ;  /* 0x0000000887877c23 */ /* 0x000fe20008010076 */
[----:B------:R-:W-:Y:S01]  /*6350*/  FFMA.FTZ R26, R26, UR8, R119 ;  /* 0x000000081a1a7c23 */ /* 0x000fe20008010077 */
[----:B------:R-:W-:Y:S01]  /*6360*/  FFMA.FTZ R138, R138, UR8, R121 ;  /* 0x000000088a8a7c23 */ /* 0x000fe20008010079 */
[----:B------:R-:W-:Y:S01]  /*6370*/  FFMA.FTZ R139, R139, UR8, R122 ;  /* 0x000000088b8b7c23 */ /* 0x000fe2000801007a */
[----:B------:R-:W-:Y:S01]  /*6380*/  FFMA.FTZ R149, R148, UR8, R123 ;  /* 0x0000000894957c23 */ /* 0x000fe2000801007b */
[----:B------:R-:W-:Y:S01]  /*6390*/  FMUL.FTZ R136, R133, R136 ;  /* 0x0000008885887220 */ /* 0x000fe20000410000 */
[----:B------:R-:W-:Y:S01]  /*63a0*/  FMUL.FTZ R25, R134, R25 ;  /* 0x0000001986197220 */ /* 0x000fe20000410000 */
[----:B------:R-:W-:Y:S01]  /*63b0*/  F2FP.F16.F32.PACK_AB R132, R27, R132 ;  /* 0x000000841b84723e */ /* 0x000fe200000000ff */
[----:B------:R-:W-:Y:S01]  /*63c0*/  FFMA.FTZ R137, R137, UR8, R120 ;  /* 0x0000000889897c23 */ /* 0x000fe20008010078 */
[----:B------:R-:W-:-:S02]  /*63d0*/  HADD2.F32 R134, -RZ, R141.H0_H0 ;  /* 0x2000008dff867230 */ /* 0x000fc40000004100 */
[----:B------:R-:W-:Y:S01]  /*63e0*/  FMUL.FTZ R135, R135, UR7 ;  /* 0x0000000787877c20 */ /* 0x000fe20008410000 */
[----:B------:R-:W-:Y:S02]  /*63f0*/  HADD2.F32 R133, -RZ, R141.H1_H1 ;  /* 0x3000008dff857230 */ /* 0x000fe40000004100 */
[----:B------:R-:W-:Y:S01]  /*6400*/  FMUL.FTZ R26, R26, UR7 ;  /* 0x000000071a1a7c20 */ /* 0x000fe20008410000 */
        /* <DEDUP_REMOVED lines=22> */
[----:B------:R-:W-:-:S07]  /*6570*/  F2FP.F16.F32.PACK_AB R135, R149, R148 ;  /* 0x000000949587723e */ /* 0x000fce00000000ff */
.L_x_11472:
[----:B------:R-:W0:Y:S01]  /*6580*/  @P0 LDC.64 R26, c[0x0][0x478] ;  /* 0x00011e00ff1a0b82 */ /* 0x000e220000000a00 */
[----:B------:R-:W-:Y:S02]  /*6590*/  HFMA2 R143, -RZ, RZ, 0, 9.5367431640625e-07 ;  /* 0x00000010ff8f7431 */ /* 0x000fe400000001ff */
[----:B0-----:R-:W-:-:S05]  /*65a0*/  @P0 IMAD.WIDE.U32 R26, R0, 0x20, R26 ;  /* 0x00000020001a0825 */ /* 0x001fca00078e001a */
[----:B------:R-:W-:Y:S04]  /*65b0*/  @P0 STG.E.128 desc[UR16][R26.64], R124 ;  /* 0x0000007c1a000986 */ /* 0x000fe8000c101d10 */
[----:B------:R0:W-:Y:S02]  /*65c0*/  @P0 STG.E.128 desc[UR16][R26.64+0x10], R128 ;  /* 0x000010801a000986 */ /* 0x0001e4000c101d10 */
[----:B0-----:R-:W-:-:S05]  /*65d0*/  IMAD.WIDE.U32 R26, R0, R143, UR26 ;  /* 0x0000001a001a7e25 */ /* 0x001fca000f8e008f */
[----:B------:R0:W-:Y:S02]  /*65e0*/  STG.E.128 desc[UR16][R26.64], R132 ;  /* 0x000000841a007986 */ /* 0x0001e4000c101d10 */
.L_x_11464:
[----:B------:R-:W2:Y:S04]  /*65f0*/  LDL.LU R168, [R1] ;  /* 0x0000000001a87983 */ /* 0x000ea80000300800 */
[----:B------:R-:W3:Y:S04]  /*6600*/  LDL.LU R167, [R1+0xc] ;  /* 0x00000c0001a77983 */ /* 0x000ee80000300800 */
[----:B------:R-:W4:Y:S04]  /*6610*/  LDL.LU R166, [R1+0x8] ;  /* 0x0000080001a67983 */ /* 0x000f280000300800 */
        /* <DEDUP_REMOVED lines=75> */
[----:B------:R0:W-:Y:S01]  /*6ad0*/  STL [R1], R168 ;  /* 0x000000a801007387 */ /* 0x0001e20000100800 */
        /* <DEDUP_REMOVED lines=35> */
[----:B0-----:R1:W5:Y:S01]  /*6d10*/  LDL.LU R26, [R1+0x84] ;  /* 0x00008400011a7983 */ /* 0x0013620000300800 */
        /* <DEDUP_REMOVED lines=31> */
[----:B-1----:R-:W-:-:S07]  /*6f10*/  MOV R197, R23 ;  /* 0x0000001700c57202 */ /* 0x002fce0000000f00 */
.L_x_11452:
        /* <DEDUP_REMOVED lines=36> */
.L_x_11474:
        /* <DEDUP_REMOVED lines=10> */
.L_x_15723:


//--------------------- .text._ZN10layer_norm13ln_bwd_kernelINS_13Kernel_traitsIf6__halffS2_fjLj4096ELj1ELj1ELj4ELj16ENS_18Kernel_traits_baseILj4096EfS2_fS2_fjLj128EEEEELb0ELb1ELb1ELb0EEEvNS_9BwdParamsE --------------------------
	.section	.text._ZN10layer_norm13ln_bwd_kernelINS_13Kernel_traitsIf6__halffS2_fjLj4096ELj1ELj1ELj4ELj16ENS_18Kernel_traits_baseILj4096EfS2_fS2_fjLj128EEEEELb0ELb1ELb1ELb0EEEvNS_9BwdParamsE,"ax",@progbits
	.align	128
        .global         _ZN10layer_norm13ln_bwd_kernelINS_13Kernel_traitsIf6__halffS2_fjLj4096ELj1ELj1ELj4ELj16ENS_18Kernel_traits_baseILj4096EfS2_fS2_fjLj128EEEEELb0ELb1ELb1ELb0EEEvNS_9BwdParamsE
        .type           _ZN10layer_norm13ln_bwd_kernelINS_13Kernel_traitsIf6__halffS2_fjLj4096ELj1ELj1ELj4ELj16ENS_18Kernel_traits_baseILj4096EfS2_fS2_fjLj128EEEEELb0ELb1ELb1ELb0EEEvNS_9BwdParamsE,@function
        .size           _ZN10layer_norm13ln_bwd_kernelINS_13Kernel_traitsIf6__halffS2_fjLj4096ELj1ELj1ELj4ELj16ENS_18Kernel_traits_baseILj4096EfS2_fS2_fjLj128EEEEELb0ELb1ELb1ELb0EEEvNS_9BwdParamsE,(.L_x_15724 - _ZN10layer_norm13ln_bwd_kernelINS_13Kernel_traitsIf6__halffS2_fjLj4096ELj1ELj1ELj4ELj16ENS_18Kernel_traits_baseILj4096EfS2_fS2_fjLj128EEEEELb0ELb1ELb1ELb0EEEvNS_9BwdParamsE)
        .other          _ZN10layer_norm13ln_bwd_kernelINS_13Kernel_traitsIf6__halffS2_fjLj4096ELj1ELj1ELj4ELj16ENS_18Kernel_traits_baseILj4096EfS2_fS2_fjLj128EEEEELb0ELb1ELb1ELb0EEEvNS_9BwdParamsE,@"STO_CUDA_ENTRY STV_DEFAULT"
_ZN10layer_norm13ln_bwd_kernelINS_13Kernel_traitsIf6__halffS2_fjLj4096ELj1ELj1ELj4ELj16ENS_18Kernel_traits_baseILj4096EfS2_fS2_fjLj128EEEEELb0ELb1ELb1ELb0EEEvNS_9BwdParamsE:
.text._ZN10layer_norm13ln_bwd_kernelINS_13Kernel_traitsIf6__halffS2_fjLj4096ELj1ELj1ELj4ELj16ENS_18Kernel_traits_baseILj4096EfS2_fS2_fjLj128EEEEELb0ELb1ELb1ELb0EEEvNS_9BwdParamsE:
        /* <DEDUP_REMOVED lines=193> */
.L_x_11627:
        /* <DEDUP_REMOVED lines=53> */
[----:B------:R-:W-:Y:S01]  /*0f60*/  ISETP.NE.U32.AND P0, PT, RZ, UR22, PT ;  /* 0x00000016ff007c0c */ /* 0x000fe2000bf05070 */
[----:B------:R-:W4:Y:S04]  /*0f70*/  LDL R244, [R1+0x94] ;  /* 0x0000940001f47983 */ /* 0x000f280000100800 */
[----:B------:R-:W4:Y:S04]  /*0f80*/  LDL R243, [R1+0x90] ;  /* 0x0000900001f37983 */ /* 0x000f280000100800 */
[----:B------:R-:W4:Y:S01]  /*0f90*/  LDL R241, [R1+0x78] ;  /* 0x0000780001f17983 */ /* 0x000f220000100800 */
[----:B0-----:R-:W-:-:S06]  /*0fa0*/  IMAD.WIDE.U32 R196, R226, 0x10, R196 ;  /* 0x00000010e2c47825 */ /* 0x001fcc00078e00c4 */
[----:B------:R-:W2:Y:S01]  /*0fb0*/  LDG.E.128 R196, desc[UR16][R196.64] ;  /* 0x00000010c4c47981 */ /* 0x000ea2000c1e1d00 */
[----:B-1----:R-:W-:-:S05]  /*0fc0*/  IMAD.WIDE.U32 R200, R3, 0x20, R200 ;  /* 0x0000002003c87825 */ /* 0x002fca00078e00c8 */
[----:B------:R-:W3:Y:S04]  /*0fd0*/  LDG.E.128 R192, desc[UR16][R200.64] ;  /* 0x00000010c8c07981 */ /* 0x000ee8000c1e1d00 */
[----:B------:R-:W4:Y:S01]  /*0fe0*/  LDG.E.128 R200, desc[UR16][R200.64+0x10] ;  /* 0x00001010c8c87981 */ /* 0x000f22000c1e1d00 */
[----:B------:R-:W-:-:S13]  /*0ff0*/  ISETP.NE.AND.EX P0, PT, RZ, UR23, PT, P0 ;  /* 0x00000017ff007c0c */ /* 0x000fda000bf05300 */
[----:B------:R-:W0:Y:S02]  /*1000*/  @P0 LDC.64 R238, c[0x0][0x438] ;  /* 0x00010e00ffee0b82 */ /* 0x000e240000000a00 */
[----:B0-----:R-:W-:-:S05]  /*1010*/  @P0 IMAD.WIDE.U32 R238, R3, 0x20, R238 ;  /* 0x0000002003ee0825 */ /* 0x001fca00078e00ee */
[----:B------:R-:W5:Y:S04]  /*1020*/  @P0 LDG.E.128 R28, desc[UR16][R238.64] ;  /* 0x00000010ee1c0981 */ /* 0x000f68000c1e1d00 */
[----:B------:R2:W5:Y:S02]  /*1030*/  @P0 LDG.E.128 R24, desc[UR16][R238.64+0x10] ;  /* 0x00001010ee180981 */ /* 0x000564000c1e1d00 */
[--C-:B--2---:R-:W-:Y:S02]  /*1040*/  HADD2.F32 R238, -RZ, R197.reuse.H0_H0 ;  /* 0x200000c5ffee7230 */ /* 0x104fe40000004100 */
[----:B------:R-:W-:Y:S02]  /*1050*/  HADD2.F32 R239, -RZ, R197.H1_H1 ;  /* 0x300000c5ffef7230 */ /* 0x000fe40000004100 */
[----:B------:R-:W-:-:S02]  /*1060*/  HADD2.F32 R240, -RZ, R199.H0_H0 ;  /* 0x200000c7fff07230 */ /* 0x000fc40000004100 */
[----:B----4-:R-:W-:Y:S02]  /*1070*/  FADD.FTZ R197, R200, -UR32 ;  /* 0x80000020c8c57e21 */ /* 0x010fe40008010000 */
[----:B------:R-:W2:Y:S01]  /*1080*/  LDL R200, [R1+0x84] ;  /* 0x0000840001c87983 */ /* 0x000ea20000100800 */
[----:B---3--:R-:W-:Y:S01]  /*1090*/  FADD.FTZ R206, R193, -UR32 ;  /* 0x80000020c1ce7e21 */ /* 0x008fe20008010000 */
[----:B------:R-:W-:Y:S01]  /*10a0*/  FADD.FTZ R193, R202, -UR32 ;  /* 0x80000020cac17e21 */ /* 0x000fe20008010000 */
[----:B------:R-:W-:Y:S01]  /*10b0*/  MOV R202, R240 ;  /* 0x000000f000ca7202 */ /* 0x000fe20000000f00 */
[----:B------:R-:W-:Y:S01]  /*10c0*/  FADD.FTZ R227, R194, -UR32 ;  /* 0x80000020c2e37e21 */ /* 0x000fe20008010000 */
[----:B------:R-:W3:Y:S01]  /*10d0*/  LDL R240, [R1+0x7c] ;  /* 0x00007c0001f07983 */ /* 0x000ee20000100800 */
[----:B------:R-:W-:Y:S01]  /*10e0*/  FADD.FTZ R228, R195, -UR32 ;  /* 0x80000020c3e47e21 */ /* 0x000fe20008010000 */
[--C-:B------:R-:W-:Y:S02]  /*10f0*/  HADD2.F32 R194, -RZ, R196.reuse.H0_H0 ;  /* 0x200000c4ffc27230 */ /* 0x100fe40000004100 */
[----:B------:R-:W-:-:S02]  /*1100*/  HADD2.F32 R195, -RZ, R196.H1_H1 ;  /* 0x300000c4ffc37230 */ /* 0x000fc40000004100 */
[----:B------:R-:W-:Y:S02]  /*1110*/  FADD.FTZ R196, R201, -UR32 ;  /* 0x80000020c9c47e21 */ /* 0x000fe40008010000 */
[----:B------:R-:W4:Y:S01]  /*1120*/  LDL R201, [R1+0x80] ;  /* 0x0000800001c97983 */ /* 0x000f220000100800 */
[----:B------:R-:W-:Y:S01]  /*1130*/  FADD.FTZ R0, R192, -UR32 ;  /* 0x80000020c0007e21 */ /* 0x000fe20008010000 */
[----:B------:R-:W-:Y:S01]  /*1140*/  FMUL.FTZ R249, R206, UR30 ;  /* 0x0000001ecef97c20 */ /* 0x000fe20008410000 */
[-C--:B------:R-:W-:Y:S02]  /*1150*/  FMUL.FTZ R206, R248, R194.reuse ;  /* 0x000000c2f8ce7220 */ /* 0x080fe40000410000 */
[----:B------:R-:W-:Y:S01]  /*1160*/  FMUL.FTZ R0, R0, UR30 ;  /* 0x0000001e00007c20 */ /* 0x000fe20008410000 */
[----:B------:R-:W-:Y:S01]  /*1170*/  FMUL.FTZ R245, R228, UR30 ;  /* 0x0000001ee4f57c20 */ /* 0x000fe20008410000 */
[----:B------:R-:W-:Y:S02]  /*1180*/  HADD2.F32 R199, -RZ, R199.H1_H1 ;  /* 0x300000c7ffc77230 */ /* 0x000fe40000004100 */
[----:B------:R-:W-:Y:S01]  /*1190*/  FADD.FTZ R192, R203, -UR32 ;  /* 0x80000020cbc07e21 */ /* 0x000fe20008010000 */
[----:B------:R-:W-:Y:S01]  /*11a0*/  FADD.FTZ R92, R92, R194 ;  /* 0x000000c25c5c7221 */ /* 0x000fe20000010000 */
[----:B------:R-:W-:Y:S01]  /*11b0*/  FFMA.FTZ R124, R0, R194, R124 ;  /* 0x000000c2007c7223 */ /* 0x000fe2000001007c */
        /* <DEDUP_REMOVED lines=9> */
[----:B------:R-:W-:Y:S01]  /*1250*/  FMUL.FTZ R192, R192, UR30 ;  /* 0x0000001ec0c07c20 */ /* 0x000fe20008410000 */
[----:B------:R-:W-:Y:S01]  /*1260*/  FMUL.FTZ R247, R227, UR30 ;  /* 0x0000001ee3f77c20 */ /* 0x000fe20008410000 */
[----:B------:R-:W-:Y:S01]  /*1270*/  FMUL.FTZ R246, R243, R238 ;  /* 0x000000eef3f67220 */ /* 0x000fe20000410000 */
[----:B------:R-:W-:Y:S01]  /*1280*/  FADD.FTZ R194, R194, R248 ;  /* 0x000000f8c2c27221 */ /* 0x000fe20000010000 */
[----:B------:R-:W-:Y:S01]  /*1290*/  FFMA.FTZ R195, R249, R248, R195 ;  /* 0x000000f8f9c37223 */ /* 0x000fe200000100c3 */
[----:B------:R-:W-:-:S02]  /*12a0*/  HADD2.F32 R242, -RZ, R198.H0_H0 ;  /* 0x200000c6fff27230 */ /* 0x000fc40000004100 */
[----:B------:R-:W-:Y:S01]  /*12b0*/  FMUL.FTZ R243, R197, UR30 ;  /* 0x0000001ec5f37c20 */ /* 0x000fe20008410000 */
[----:B------:R0:W-:Y:S01]  /*12c0*/  STL [R1+0x10], R192 ;  /* 0x000010c001007387 */ /* 0x0001e20000100800 */
        /* <DEDUP_REMOVED lines=21> */
[----:B--2---:R-:W-:-:S05]  /*1420*/  FMUL.FTZ R193, R200, R199 ;  /* 0x000000c7c8c17220 */ /* 0x004fca0000410000 */
[----:B------:R0:W-:Y:S01]  /*1430*/  STL [R1+0xc], R193 ;  /* 0x00000cc101007387 */ /* 0x0001e20000100800 */
[----:B---3--:R-:W-:-:S04]  /*1440*/  FMUL.FTZ R240, R240, R198 ;  /* 0x000000c6f0f07220 */ /* 0x008fc80000410000 */
[----:B------:R-:W-:Y:S01]  /*1450*/  FADD.FTZ R194, R194, R240 ;  /* 0x000000f0c2c27221 */ /* 0x000fe20000010000 */
[----:B------:R-:W-:Y:S01]  /*1460*/  FFMA.FTZ R195, R241, R240, R195 ;  /* 0x000000f0f1c37223 */ /* 0x000fe200000100c3 */
[----:B----4-:R-:W-:-:S04]  /*1470*/  FMUL.FTZ R238, R201, R202 ;  /* 0x000000cac9ee7220 */ /* 0x010fc80000410000 */
[----:B------:R-:W-:Y:S01]  /*1480*/  FADD.FTZ R194, R194, R238 ;  /* 0x000000eec2c27221 */ /* 0x000fe20000010000 */
[----:B------:R-:W-:-:S03]  /*1490*/  FFMA.FTZ R195, R239, R238, R195 ;  /* 0x000000eeefc37223 */ /* 0x000fc600000100c3 */
[----:B------:R-:W-:Y:S01]  /*14a0*/  FADD.FTZ R228, R194, R193 ;  /* 0x000000c1c2e47221 */ /* 0x000fe20000010000 */
[----:B0-----:R-:W-:-:S07]  /*14b0*/  FFMA.FTZ R227, R192, R193, R195 ;  /* 0x000000c1c0e37223 */ /* 0x001fce00000100c3 */
.L_x_11479:
[----:B------:R-:W-:Y:S05]  /*14c0*/  BSYNC.RECONVERGENT B1 ;  /* 0x0000000000017941 */ /* 0x000fea0003800200 */
.L_x_11478:
        /* <DEDUP_REMOVED lines=8> */
[----:B0-----:R-:W-:-:S06]  /*1550*/  IMAD.WIDE.U32 R192, R226, 0x10, R192 ;  /* 0x00000010e2c07825 */ /* 0x001fcc00078e00c0 */
[----:B------:R-:W2:Y:S01]  /*1560*/  LDG.E.128 R192, desc[UR16][R192.64] ;  /* 0x00000010c0c07981 */ /* 0x000ea2000c1e1d00 */
[----:B-1----:R-:W-:-:S05]  /*1570*/  IMAD.WIDE.U32 R196, R3, 0x20, R196 ;  /* 0x0000002003c47825 */ /* 0x002fca00078e00c4 */
        /* <DEDUP_REMOVED lines=8> */
[--C-:B--2---:R-:W-:Y:S02]  /*1600*/  HADD2.F32 R231, -RZ, R193.reuse.H0_H0 ;  /* 0x200000c1ffe77230 */ /* 0x104fe40000004100 */
[----:B------:R-:W-:Y:S02]  /*1610*/  HADD2.F32 R234, -RZ, R193.H1_H1 ;  /* 0x300000c1ffea7230 */ /* 0x000fe40000004100 */
[----:B---3--:R-:W-:Y:S01]  /*1620*/  FADD.FTZ R201, R12, -UR32 ;  /* 0x800000200cc97e21 */ /* 0x008fe20008010000 */
[----:B----4-:R-:W-:-:S02]  /*1630*/  FADD.FTZ R193, R196, -UR32 ;  /* 0x80000020c4c17e21 */ /* 0x010fc40008010000 */
[----:B------:R-:W2:Y:S01]  /*1640*/  LDL R196, [R1+0x58] ;  /* 0x0000580001c47983 */ /* 0x000ea20000100800 */
[----:B------:R-:W-:-:S03]  /*1650*/  FADD.FTZ R12, R197, -UR32 ;  /* 0x80000020c50c7e21 */ /* 0x000fc60008010000 */
[----:B------:R-:W3:Y:S01]  /*1660*/  LDL R197, [R1+0x64] ;  /* 0x0000640001c57983 */ /* 0x000ee20000100800 */
[--C-:B------:R-:W-:Y:S02]  /*1670*/  HADD2.F32 R203, -RZ, R192.reuse.H0_H0 ;  /* 0x200000c0ffcb7230 */ /* 0x100fe40000004100 */
[----:B------:R-:W-:Y:S02]  /*1680*/  HADD2.F32 R202, -RZ, R192.H1_H1 ;  /* 0x300000c0ffca7230 */ /* 0x000fe40000004100 */
[----:B------:R-:W-:Y:S02]  /*1690*/  FADD.FTZ R192, R199, -UR32 ;  /* 0x80000020c7c07e21 */ /* 0x000fe40008010000 */
[----:B------:R-:W4:Y:S01]  /*16a0*/  LDL R199, [R1+0x74] ;  /* 0x0000740001c77983 */ /* 0x000f220000100800 */
[----:B------:R-:W-:-:S03]  /*16b0*/  FADD.FTZ R11, R198, -UR32 ;  /* 0x80000020c60b7e21 */ /* 0x000fc60008010000 */
[----:B------:R-:W4:Y:S01]  /*16c0*/  LDL R198, [R1+0x60] ;  /* 0x0000600001c67983 */ /* 0x000f220000100800 */
[----:B------:R-:W-:Y:S01]  /*16d0*/  FADD.FTZ R13, R13, -UR32 ;  /* 0x800000200d0d7e21 */ /* 0x000fe20008010000 */
[----:B------:R-:W-:-:S03]  /*16e0*/  HADD2.F32 R233, -RZ, R194.H0_H0 ;  /* 0x200000c2ffe97230 */ /* 0x000fc60000004100 */
[----:B------:R-:W-:Y:S01]  /*16f0*/  FMUL.FTZ R204, R13, UR30 ;  /* 0x0000001e0dcc7c20 */ /* 0x000fe20008410000 */
[----:B------:R-:W-:Y:S01]  /*1700*/  FMUL.FTZ R13, R193, UR30 ;  /* 0x0000001ec10d7c20 */ /* 0x000fe20008410000 */
[----:B------:R-:W-:Y:S01]  /*1710*/  FMUL.FTZ R205, R201, UR30 ;  /* 0x0000001ec9cd7c20 */ /* 0x000fe20008410000 */
[----:B------:R-:W-:Y:S01]  /*1720*/  FMUL.FTZ R237, R237, R203 ;  /* 0x000000cbeded7220 */ /* 0x000fe20000410000 */
[----:B------:R-:W-:Y:S01]  /*1730*/  FADD.FTZ R80, R80, R233 ;  /* 0x000000e950507221 */ /* 0x000fe20000010000 */
[----:B------:R-:W-:Y:S01]  /*1740*/  FFMA.FTZ R112, R13, R233, R112 ;  /* 0x000000e90d707223 */ /* 0x000fe20000010070 */
[----:B------:R-:W-:Y:S01]  /*1750*/  FADD.FTZ R14, R14, -UR32 ;  /* 0x800000200e0e7e21 */ /* 0x000fe20008010000 */
[----:B------:R-:W-:Y:S01]  /*1760*/  FMUL.FTZ R236, R236, R202 ;  /* 0x000000caecec7220 */ /* 0x000fe20000410000 */
[----:B------:R-:W-:Y:S02]  /*1770*/  HADD2.F32 R194, -RZ, R194.H1_H1 ;  /* 0x300000c2ffc27230 */ /* 0x000fe40000004100 */
[----:B------:R-:W-:Y:S01]  /*1780*/  FADD.FTZ R200, R15, -UR32 ;  /* 0x800000200fc87e21 */ /* 0x000fe20008010000 */
[----:B------:R-:W-:-:S02]  /*1790*/  HADD2.F32 R251, -RZ, R195.H0_H0 ;  /* 0x200000c3fffb7230 */ /* 0x000fc40000004100 */
[----:B------:R-:W-:Y:S01]  /*17a0*/  FMUL.FTZ R12, R12, UR30 ;  /* 0x0000001e0c0c7c20 */ /* 0x000fe20008410000 */
[----:B------:R-:W-:Y:S02]  /*17b0*/  HADD2.F32 R195, -RZ, R195.H1_H1 ;  /* 0x300000c3ffc37230 */ /* 0x000fe40000004100 */
[----:B------:R-:W-:Y:S01]  /*17c0*/  FMUL.FTZ R15, R14, UR30 ;  /* 0x0000001e0e0f7c20 */ /* 0x000fe20008410000 */
[----:B------:R-:W-:Y:S01]  /*17d0*/  FMUL.FTZ R235, R235, R231 ;  /* 0x000000e7ebeb7220 */ /* 0x000fe20000410000 */
[----:B------:R-:W-:Y:S01]  /*17e0*/  FADD.FTZ R193, R228, R237 ;  /* 0x000000ede4c17221 */ /* 0x000fe20000010000 */
[----:B------:R-:W-:Y:S01]  /*17f0*/  FADD.FTZ R81, R81, R194 ;  /* 0x000000c251517221 */ /* 0x000fe20000010000 */
[-C--:B------:R-:W-:Y:S01]  /*1800*/  FFMA.FTZ R113, R12, R194.reuse, R113 ;  /* 0x000000c20c717223 */ /* 0x080fe20000010071 */
[----:B------:R-:W-:Y:S01]  /*1810*/  FMUL.FTZ R232, R232, R194 ;  /* 0x000000c2e8e87220 */ /* 0x000fe20000410000 */
[----:B------:R-:W-:Y:S01]  /*1820*/  FMUL.FTZ R14, R200, UR30 ;  /* 0x0000001ec80e7c20 */ /* 0x000fe20008410000 */
[----:B------:R-:W-:Y:S01]  /*1830*/  FADD.FTZ R193, R193, R236 ;  /* 0x000000ecc1c17221 */ /* 0x000fe20000010000 */
[----:B------:R-:W-:-:S02]  /*1840*/  FADD.FTZ R87, R87, R234 ;  /* 0x000000ea57577221 */ /* 0x000fc40000010000 */
[----:B------:R-:W-:Y:S01]  /*1850*/  FFMA.FTZ R119, R14, R234, R119 ;  /* 0x000000ea0e777223 */ /* 0x000fe20000010077 */
[----:B------:R-:W-:Y:S01]  /*1860*/  FADD.FTZ R193, R193, R235 ;  /* 0x000000ebc1c17221 */ /* 0x000fe20000010000 */
[----:B------:R-:W-:Y:S01]  /*1870*/  FADD.FTZ R86, R86, R231 ;  /* 0x000000e756567221 */ /* 0x000fe20000010000 */
[----:B------:R-:W-:Y:S01]  /*1880*/  FFMA.FTZ R118, R15, R231, R118 ;  /* 0x000000e70f767223 */ /* 0x000fe20000010076 */
[----:B------:R-:W-:Y:S01]  /*1890*/  FMUL.FTZ R11, R11, UR30 ;  /* 0x0000001e0b0b7c20 */ /* 0x000fe20008410000 */
[----:B------:R-:W-:-:S03]  /*18a0*/  FADD.FTZ R82, R82, R251 ;  /* 0x000000fb52527221 */ /* 0x000fc60000010000 */
[----:B------:R-:W-:Y:S01]  /*18b0*/  FFMA.FTZ R114, R11, R251, R114 ;  /* 0x000000fb0b727223 */ /* 0x000fe20000010072 */
[----:B------:R-:W-:Y:S01]  /*18c0*/  FADD.FTZ R84, R84, R203 ;  /* 0x000000cb54547221 */ /* 0x000fe20000010000 */
[----:B------:R-:W-:Y:S01]  /*18d0*/  FFMA.FTZ R116, R205, R203, R116 ;  /* 0x000000cbcd747223 */ /* 0x000fe20000010074 */
[----:B------:R-:W-:Y:S01]  /*18e0*/  FADD.FTZ R85, R85, R202 ;  /* 0x000000ca55557221 */ /* 0x000fe20000010000 */
[----:B------:R-:W-:Y:S01]  /*18f0*/  FFMA.FTZ R117, R204, R202, R117 ;  /* 0x000000cacc757223 */ /* 0x000fe20000010075 */
[----:B------:R-:W-:Y:S01]  /*1900*/  FADD.FTZ R83, R83, R195 ;  /* 0x000000c353537221 */ /* 0x000fe20000010000 */
[----:B------:R-:W-:Y:S02]  /*1910*/  IADD3 R226, PT, PT, R226, 0x80, RZ ;  /* 0x00000080e2e27810 */ /* 0x000fe40007ffe0ff */
[----:B------:R-:W-:Y:S01]  /*1920*/  IADD3 R3, PT, PT, R3, 0x80, RZ ;  /* 0x0000008003037810 */ /* 0x000fe20007ffe0ff */
[----:B--2---:R-:W-:Y:S01]  /*1930*/  FMUL.FTZ R233, R196, R233 ;  /* 0x000000e9c4e97220 */ /* 0x004fe20000410000 */
[----:B------:R-:W-:-:S04]  /*1940*/  FFMA.FTZ R196, R205, R237, R227 ;  /* 0x000000edcdc47223 */ /* 0x000fc800000100e3 */
[----:B------:R-:W-:-:S04]  /*1950*/  FFMA.FTZ R196, R204, R236, R196 ;  /* 0x000000ecccc47223 */ /* 0x000fc800000100c4 */
[----:B------:R-:W-:Y:S01]  /*1960*/  FFMA.FTZ R194, R15, R235, R196 ;  /* 0x000000eb0fc27223 */ /* 0x000fe200000100c4 */
[----:B---3--:R-:W-:Y:S01]  /*1970*/  FMUL.FTZ R196, R197, R195 ;  /* 0x000000c3c5c47220 */ /* 0x008fe20000410000 */
[----:B----4-:R-:W-:-:S04]  /*1980*/  FMUL.FTZ R234, R199, R234 ;  /* 0x000000eac7ea7220 */ /* 0x010fc80000410000 */
[----:B------:R0:W-:Y:S01]  /*1990*/  STL [R1+0x8], R196 ;  /* 0x000008c401007387 */ /* 0x0001e20000100800 */
[----:B------:R-:W-:Y:S01]  /*19a0*/  FADD.FTZ R193, R193, R234 ;  /* 0x000000eac1c17221 */ /* 0x000fe20000010000 */
[----:B------:R-:W-:-:S03]  /*19b0*/  FFMA.FTZ R194, R14, R234, R194 ;  /* 0x000000ea0ec27223 */ /* 0x000fc600000100c2 */
[----:B------:R-:W-:Y:S01]  /*19c0*/  FADD.FTZ R193, R193, R233 ;  /* 0x000000e9c1c17221 */ /* 0x000fe20000010000 */
[----:B------:R-:W-:Y:S01]  /*19d0*/  FFMA.FTZ R194, R13, R233, R194 ;  /* 0x000000e90dc27223 */ /* 0x000fe200000100c2 */
[----:B------:R-:W-:Y:S02]  /*19e0*/  FMUL.FTZ R231, R198, R251 ;  /* 0x000000fbc6e77220 */ /* 0x000fe40000410000 */
[----:B------:R-:W-:Y:S01]  /*19f0*/  FADD.FTZ R193, R193, R232 ;  /* 0x000000e8c1c17221 */ /* 0x000fe20000010000 */
[----:B------:R-:W-:Y:S01]  /*1a00*/  FFMA.FTZ R194, R12, R232, R194 ;  /* 0x000000e80cc27223 */ /* 0x000fe200000100c2 */
[----:B------:R-:W-:Y:S02]  /*1a10*/  FMUL.FTZ R251, R192, UR30 ;  /* 0x0000001ec0fb7c20 */ /* 0x000fe40008410000 */
[----:B------:R-:W-:Y:S01]  /*1a20*/  FADD.FTZ R193, R193, R231 ;  /* 0x000000e7c1c17221 */ /* 0x000fe20000010000 */
[----:B------:R-:W-:Y:S01]  /*1a30*/  FFMA.FTZ R194, R11, R231, R194 ;  /* 0x000000e70bc27223 */ /* 0x000fe200000100c2 */
[----:B------:R-:W-:-:S02]  /*1a40*/  FFMA.FTZ R115, R251, R195, R115 ;  /* 0x000000c3fb737223 */ /* 0x000fc40000010073 */
[----:B------:R-:W-:Y:S01]  /*1a50*/  FADD.FTZ R228, R193, R196 ;  /* 0x000000c4c1e47221 */ /* 0x000fe20000010000 */
[----:B0-----:R-:W-:-:S07]  /*1a60*/  FFMA.FTZ R227, R251, R196, R194 ;  /* 0x000000c4fbe37223 */ /* 0x001fce00000100c2 */
.L_x_11481:
[----:B------:R-:W-:Y:S05]  /*1a70*/  BSYNC.RECONVERGENT B1 ;  /* 0x0000000000017941 */ /* 0x000fea0003800200 */
.L_x_11480:
        /* <DEDUP_REMOVED lines=21> */
[--C-:B--2---:R-:W-:Y:S02]  /*1bd0*/  HADD2.F32 R202, -RZ, R193.reuse.H0_H0 ;  /* 0x200000c1ffca7230 */ /* 0x104fe40000004100 */
[----:B------:R-:W-:Y:S02]  /*1be0*/  HADD2.F32 R203, -RZ, R193.H1_H1 ;  /* 0x300000c1ffcb7230 */ /* 0x000fe40000004100 */
[----:B---3--:R-:W-:Y:S02]  /*1bf0*/  FADD.FTZ R193, R196, -UR32 ;  /* 0x80000020c4c17e21 */ /* 0x008fe40008010000 */
[----:B------:R-:W2:Y:S01]  /*1c00*/  LDL R196, [R1+0x38] ;  /* 0x0000380001c47983 */ /* 0x000ea20000100800 */
[----:B----4-:R-:W-:Y:S01]  /*1c10*/  FADD.FTZ R9, R5, -UR32 ;  /* 0x8000002005097e21 */ /* 0x010fe20008010000 */
[----:B------:R-:W-:-:S02]  /*1c20*/  FADD.FTZ R5, R197, -UR32 ;  /* 0x80000020c5057e21 */ /* 0x000fc40008010000 */
[----:B------:R-:W3:Y:S01]  /*1c30*/  LDL R197, [R1+0x44] ;  /* 0x0000440001c57983 */ /* 0x000ee20000100800 */
[----:B------:R-:W-:Y:S01]  /*1c40*/  FADD.FTZ R6, R6, -UR32 ;  /* 0x8000002006067e21 */ /* 0x000fe20008010000 */
[----:B------:R-:W-:Y:S02]  /*1c50*/  HADD2.F32 R201, -RZ, R192.H0_H0 ;  /* 0x200000c0ffc97230 */ /* 0x000fe40000004100 */
[----:B------:R-:W-:Y:S01]  /*1c60*/  FADD.FTZ R10, R4, -UR32 ;  /* 0x80000020040a7e21 */ /* 0x000fe20008010000 */
[----:B------:R-:W-:Y:S02]  /*1c70*/  HADD2.F32 R223, -RZ, R194.H0_H0 ;  /* 0x200000c2ffdf7230 */ /* 0x000fe40000004100 */
[----:B------:R-:W-:Y:S01]  /*1c80*/  FMUL.FTZ R8, R6, UR30 ;  /* 0x0000001e06087c20 */ /* 0x000fe20008410000 */
[----:B------:R-:W-:Y:S01]  /*1c90*/  FMUL.FTZ R6, R193, UR30 ;  /* 0x0000001ec1067c20 */ /* 0x000fe20008410000 */
[----:B------:R-:W-:Y:S02]  /*1ca0*/  HADD2.F32 R200, -RZ, R192.H1_H1 ;  /* 0x300000c0ffc87230 */ /* 0x000fe40000004100 */
[----:B------:R-:W-:Y:S01]  /*1cb0*/  FMUL.FTZ R10, R10, UR30 ;  /* 0x0000001e0a0a7c20 */ /* 0x000fe20008410000 */
[----:B------:R-:W-:Y:S01]  /*1cc0*/  FMUL.FTZ R230, R230, R201 ;  /* 0x000000c9e6e67220 */ /* 0x000fe20000410000 */
[----:B------:R-:W-:Y:S01]  /*1cd0*/  FADD.FTZ R72, R72, R223 ;  /* 0x000000df48487221 */ /* 0x000fe20000010000 */
[----:B------:R-:W-:Y:S01]  /*1ce0*/  FFMA.FTZ R104, R6, R223, R104 ;  /* 0x000000df06687223 */ /* 0x000fe20000010068 */
[----:B------:R-:W-:Y:S01]  /*1cf0*/  FMUL.FTZ R9, R9, UR30 ;  /* 0x0000001e09097c20 */ /* 0x000fe20008410000 */
[----:B------:R-:W-:Y:S01]  /*1d00*/  FMUL.FTZ R229, R229, R200 ;  /* 0x000000c8e5e57220 */ /* 0x000fe20000410000 */
[----:B------:R-:W-:-:S02]  /*1d10*/  HADD2.F32 R194, -RZ, R194.H1_H1 ;  /* 0x300000c2ffc27230 */ /* 0x000fc40000004100 */
[----:B------:R-:W-:Y:S01]  /*1d20*/  FMUL.FTZ R5, R5, UR30 ;  /* 0x0000001e05057c20 */ /* 0x000fe20008410000 */
[--C-:B------:R-:W-:Y:S02]  /*1d30*/  HADD2.F32 R221, -RZ, R195.reuse.H0_H0 ;  /* 0x200000c3ffdd7230 */ /* 0x100fe40000004100 */
[----:B------:R-:W-:Y:S01]  /*1d40*/  FMUL.FTZ R225, R225, R202 ;  /* 0x000000cae1e17220 */ /* 0x000fe20000410000 */
[----:B------:R-:W-:Y:S02]  /*1d50*/  HADD2.F32 R195, -RZ, R195.H1_H1 ;  /* 0x300000c3ffc37230 */ /* 0x000fe40000004100 */
[----:B------:R-:W-:Y:S01]  /*1d60*/  FADD.FTZ R193, R228, R230 ;  /* 0x000000e6e4c17221 */ /* 0x000fe20000010000 */
[----:B------:R-:W-:Y:S01]  /*1d70*/  FADD.FTZ R73, R73, R194 ;  /* 0x000000c249497221 */ /* 0x000fe20000010000 */
[-C--:B------:R-:W-:Y:S01]  /*1d80*/  FFMA.FTZ R105, R5, R194.reuse, R105 ;  /* 0x000000c205697223 */ /* 0x080fe20000010069 */
[----:B------:R-:W-:Y:S01]  /*1d90*/  FMUL.FTZ R222, R222, R194 ;  /* 0x000000c2dede7220 */ /* 0x000fe20000410000 */
[----:B------:R-:W-:Y:S01]  /*1da0*/  FADD.FTZ R7, R7, -UR32 ;  /* 0x8000002007077e21 */ /* 0x000fe20008010000 */
[----:B------:R-:W-:Y:S01]  /*1db0*/  FADD.FTZ R193, R193, R229 ;  /* 0x000000e5c1c17221 */ /* 0x000fe20000010000 */
[----:B------:R-:W-:-:S02]  /*1dc0*/  FMUL.FTZ R224, R224, R203 ;  /* 0x000000cbe0e07220 */ /* 0x000fc40000410000 */
[----:B------:R-:W-:Y:S01]  /*1dd0*/  FMUL.FTZ R7, R7, UR30 ;  /* 0x0000001e07077c20 */ /* 0x000fe20008410000 */
[----:B------:R-:W-:Y:S01]  /*1de0*/  FADD.FTZ R193, R193, R225 ;  /* 0x000000e1c1c17221 */ /* 0x000fe20000010000 */
[----:B------:R-:W-:-:S03]  /*1df0*/  FADD.FTZ R4, R198, -UR32 ;  /* 0x80000020c6047e21 */ /* 0x000fc60008010000 */
[----:B------:R-:W-:Y:S01]  /*1e00*/  FADD.FTZ R193, R193, R224 ;  /* 0x000000e0c1c17221 */ /* 0x000fe20000010000 */
[----:B------:R-:W-:Y:S01]  /*1e10*/  FMUL.FTZ R4, R4, UR30 ;  /* 0x0000001e04047c20 */ /* 0x000fe20008410000 */
[----:B------:R-:W-:Y:S01]  /*1e20*/  FADD.FTZ R74, R74, R221 ;  /* 0x000000dd4a4a7221 */ /* 0x000fe20000010000 */
[----:B------:R-:W-:Y:S02]  /*1e30*/  FADD.FTZ R192, R199, -UR32 ;  /* 0x80000020c7c07e21 */ /* 0x000fe40008010000 */
        /* <DEDUP_REMOVED lines=16> */
[----:B------:R-:W-:-:S04]  /*1f40*/  FFMA.FTZ R196, R10, R230, R227 ;  /* 0x000000e60ac47223 */ /* 0x000fc800000100e3 */
[----:B------:R-:W-:-:S04]  /*1f50*/  FFMA.FTZ R196, R9, R229, R196 ;  /* 0x000000e509c47223 */ /* 0x000fc800000100c4 */
[----:B------:R-:W-:Y:S01]  /*1f60*/  FFMA.FTZ R194, R8, R225, R196 ;  /* 0x000000e108c27223 */ /* 0x000fe200000100c4 */
[----:B---3--:R-:W-:-:S05]  /*1f70*/  FMUL.FTZ R196, R197, R195 ;  /* 0x000000c3c5c47220 */ /* 0x008fca0000410000 */
[----:B------:R0:W-:Y:S01]  /*1f80*/  STL [R1+0x4], R196 ;  /* 0x000004c401007387 */ /* 0x0001e20000100800 */
        /* <DEDUP_REMOVED lines=8> */
[----:B0-----:R-:W-:-:S07]  /*2010*/  FFMA.FTZ R227, R250, R196, R194 ;  /* 0x000000c4fae37223 */ /* 0x001fce00000100c2 */
.L_x_11483:
[----:B------:R-:W-:Y:S05]  /*2020*/  BSYNC.RECONVERGENT B1 ;  /* 0x0000000000017941 */ /* 0x000fea0003800200 */
.L_x_11482:
        /* <DEDUP_REMOVED lines=24> */
[----:B------:R-:W-:Y:S02]  /*21b0*/  FADD.FTZ R209, R194, -UR32 ;  /* 0x80000020c2d17e21 */ /* 0x000fe40008010000 */
[----:B------:R-:W-:Y:S01]  /*21c0*/  FMUL.FTZ R208, R208, UR30 ;  /* 0x0000001ed0d07c20 */ /* 0x000fe20008410000 */
[----:B------:R-:W-:Y:S01]  /*21d0*/  FMUL.FTZ R207, R207, UR30 ;  /* 0x0000001ecfcf7c20 */ /* 0x000fe20008410000 */
[----:B---3--:R-:W-:-:S02]  /*21e0*/  HADD2.F32 R193, -RZ, R196.H0_H0 ;  /* 0x200000c4ffc17230 */ /* 0x008fc40000004100 */
[----:B------:R-:W-:-:S03]  /*21f0*/  HADD2.F32 R194, -RZ, R196.H1_H1 ;  /* 0x300000c4ffc27230 */ /* 0x000fc60000004100 */
[-C--:B------:R-:W-:Y:S01]  /*2200*/  FMUL.FTZ R211, R212, R193.reuse ;  /* 0x000000c1d4d37220 */ /* 0x080fe20000410000 */
[--C-:B------:R-:W-:Y:S02]  /*2210*/  HADD2.F32 R213, -RZ, R197.reuse.H0_H0 ;  /* 0x200000c5ffd57230 */ /* 0x100fe40000004100 */
[----:B----4-:R-:W-:Y:S01]  /*2220*/  FADD.FTZ R196, R200, -UR32 ;  /* 0x80000020c8c47e21 */ /* 0x010fe20008010000 */
        /* <DEDUP_REMOVED lines=12> */
[-C--:B------:R-:W-:Y:S01]  /*22f0*/  FFMA.FTZ R102, R209, R213.reuse, R102 ;  /* 0x000000d5d1667223 */ /* 0x080fe20000010066 */
[----:B------:R-:W-:Y:S01]  /*2300*/  FMUL.FTZ R196, R3, UR30 ;  /* 0x0000001e03c47c20 */ /* 0x000fe20008410000 */
[----:B------:R-:W-:Y:S01]  /*2310*/  FADD.FTZ R210, R195, -UR32 ;  /* 0x80000020c3d27e21 */ /* 0x000fe20008010000 */
[----:B------:R-:W-:Y:S01]  /*2320*/  FMUL.FTZ R213, R215, R213 ;  /* 0x000000d5d7d57220 */ /* 0x000fe20000410000 */
[----:B------:R-:W-:Y:S01]  /*2330*/  FADD.FTZ R193, R193, R212 ;  /* 0x000000d4c1c17221 */ /* 0x000fe20000010000 */
[----:B------:R-:W-:Y:S01]  /*2340*/  FFMA.FTZ R194, R208, R212, R194 ;  /* 0x000000d4d0c27223 */ /* 0x000fe200000100c2 */
[--C-:B------:R-:W-:Y:S02]  /*2350*/  HADD2.F32 R216, -RZ, R198.reuse.H0_H0 ;  /* 0x200000c6ffd87230 */ /* 0x100fe40000004100 */
[----:B------:R-:W-:Y:S01]  /*2360*/  FMUL.FTZ R210, R210, UR30 ;  /* 0x0000001ed2d27c20 */ /* 0x000fe20008410000 */
[----:B------:R-:W-:Y:S01]  /*2370*/  FMUL.FTZ R215, R217, R197 ;  /* 0x000000c5d9d77220 */ /* 0x000fe20000410000 */
[----:B------:R-:W-:Y:S01]  /*2380*/  FADD.FTZ R193, R193, R213 ;  /* 0x000000d5c1c17221 */ /* 0x000fe20000010000 */
[----:B------:R-:W-:Y:S01]  /*2390*/  FFMA.FTZ R194, R209, R213, R194 ;  /* 0x000000d5d1c27223 */ /* 0x000fe200000100c2 */
[----:B------:R0:W-:Y:S01]  /*23a0*/  STL [R1], R196 ;  /* 0x000000c401007387 */ /* 0x0001e20000100800 */
[----:B------:R-:W-:-:S02]  /*23b0*/  HADD2.F32 R198, -RZ, R198.H1_H1 ;  /* 0x300000c6ffc67230 */ /* 0x000fc40000004100 */
[----:B------:R-:W-:Y:S01]  /*23c0*/  FADD.FTZ R192, R202, -UR32 ;  /* 0x80000020cac07e21 */ /* 0x000fe20008010000 */
[----:B------:R-:W-:Y:S01]  /*23d0*/  FADD.FTZ R64, R64, R216 ;  /* 0x000000d840407221 */ /* 0x000fe20000010000 */
[-C--:B------:R-:W-:Y:S01]  /*23e0*/  FFMA.FTZ R96, R214, R216.reuse, R96 ;  /* 0x000000d8d6607223 */ /* 0x080fe20000010060 */
[----:B------:R-:W-:Y:S01]  /*23f0*/  FADD.FTZ R195, R201, -UR32 ;  /* 0x80000020c9c37e21 */ /* 0x000fe20008010000 */
[----:B------:R-:W-:Y:S01]  /*2400*/  FMUL.FTZ R216, R218, R216 ;  /* 0x000000d8dad87220 */ /* 0x000fe20000410000 */
[----:B------:R-:W-:Y:S01]  /*2410*/  FADD.FTZ R193, R193, R215 ;  /* 0x000000d7c1c17221 */ /* 0x000fe20000010000 */
[----:B------:R-:W-:Y:S01]  /*2420*/  FFMA.FTZ R194, R210, R215, R194 ;  /* 0x000000d7d2c27223 */ /* 0x000fe200000100c2 */
[--C-:B------:R-:W-:Y:S02]  /*2430*/  HADD2.F32 R220, -RZ, R199.reuse.H0_H0 ;  /* 0x200000c7ffdc7230 */ /* 0x100fe40000004100 */
[----:B------:R-:W-:Y:S01]  /*2440*/  FMUL.FTZ R218, R219, R198 ;  /* 0x000000c6dbda7220 */ /* 0x000fe20000410000 */
[----:B------:R-:W-:Y:S01]  /*2450*/  FMUL.FTZ R219, R192, UR30 ;  /* 0x0000001ec0db7c20 */ /* 0x000fe20008410000 */
[----:B------:R-:W-:Y:S01]  /*2460*/  FMUL.FTZ R217, R195, UR30 ;  /* 0x0000001ec3d97c20 */ /* 0x000fe20008410000 */
[----:B------:R-:W-:Y:S01]  /*2470*/  FADD.FTZ R193, R193, R216 ;  /* 0x000000d8c1c17221 */ /* 0x000fe20000010000 */
[----:B------:R-:W-:Y:S01]  /*2480*/  FFMA.FTZ R194, R214, R216, R194 ;  /* 0x000000d8d6c27223 */ /* 0x000fe200000100c2 */
[----:B------:R-:W-:-:S02]  /*2490*/  HADD2.F32 R199, -RZ, R199.H1_H1 ;  /* 0x300000c7ffc77230 */ /* 0x000fc40000004100 */
        /* <DEDUP_REMOVED lines=17> */
.L_x_11477:
        /* <DEDUP_REMOVED lines=34> */
.L_x_11484:
[----:B----4-:R-:W-:Y:S05]  /*27d0*/  BSYNC.RECONVERGENT B0 ;  /* 0x0000000000007941 */ /* 0x010fea0003800200 */
.L_x_11476:
        /* <DEDUP_REMOVED lines=32> */
.L_x_11486:
[----:B------:R-:W-:Y:S05]  /*29e0*/  BSYNC.RECONVERGENT B0 ;  /* 0x0000000000007941 */ /* 0x000fea0003800200 */
.L_x_11485:
        /* <DEDUP_REMOVED lines=44> */
.L_x_11489:
        /* <DEDUP_REMOVED lines=17> */
.L_x_11492:
        /* <DEDUP_REMOVED lines=13> */
.L_x_11493:
        /* <DEDUP_REMOVED lines=13> */
.L_x_11494:
        /* <DEDUP_REMOVED lines=13> */
.L_x_11495:
        /* <DEDUP_REMOVED lines=13> */
.L_x_11496:
        /* <DEDUP_REMOVED lines=13> */
.L_x_11497:
        /* <DEDUP_REMOVED lines=13> */
.L_x_11498:
[----:B------:R-:W-:Y:S05]  /*32a0*/  BRA.U !UP3, `(.L_x_11499) ;  /* 0x000000150bac7547 */ /* 0x000fea000b800000 */
[----:B------:R-:W2:Y:S04]  /*32b0*/  LDL R195, [R1+0x10] ;  /* 0x0000100001c37983 */ /* 0x000ea80000100800 */
[----:B------:R-:W3:Y:S01]  /*32c0*/  LDL R193, [R1+0xc] ;  /* 0x00000c0001c17983 */ /* 0x000ee20000100800 */
[----:B------:R-:W-:Y:S02]  /*32d0*/  MOV R192, UR8 ;  /* 0x0000000800c07c02 */ /* 0x000fe40008000f00 */
[----:B------:R-:W-:-:S03]  /*32e0*/  ISETP.LT.AND P0, PT, RZ, UR31, PT ;  /* 0x0000001fff007c0c */ /* 0x000fc6000bf01270 */
[----:B--2---:R-:W-:-:S04]  /*32f0*/  FFMA.FTZ R192, R195, R192, UR9 ;  /* 0x00000009c3c07e23 */ /* 0x004fc800080100c0 */
[----:B---3--:R-:W-:Y:S01]  /*3300*/  FADD.FTZ R192, R193, -R192 ;  /* 0x800000c0c1c07221 */ /* 0x008fe20000010000 */
[----:B-----5:R-:W-:-:S03]  /*3310*/  HADD2.F32 R193, -RZ, R179.H1_H1 ;  /* 0x300000b3ffc17230 */ /* 0x020fc60000004100 */
        /* <DEDUP_REMOVED lines=8> */
.L_x_11491:
        /* <DEDUP_REMOVED lines=53> */
.L_x_11500:
        /* <DEDUP_REMOVED lines=13> */
.L_x_11501:
        /* <DEDUP_REMOVED lines=13> */
.L_x_11502:
        /* <DEDUP_REMOVED lines=13> */
.L_x_11503:
        /* <DEDUP_REMOVED lines=13> */
.L_x_11504:
        /* <DEDUP_REMOVED lines=13> */
.L_x_11505:
        /* <DEDUP_REMOVED lines=13> */
.L_x_11506:
[----:B------:R-:W-:Y:S05]  /*3bd0*/  BRA.U !UP3, `(.L_x_11499) ;  /* 0x0000000d0b607547 */ /* 0x000fea000b800000 */
[----:B-----5:R-:W-:Y:S02]  /*3be0*/  HADD2.F32 R192, -RZ, R179.H1_H1 ;  /* 0x300000b3ffc07230 */ /* 0x020fe40000004100 */
[----:B------:R-:W-:-:S04]  /*3bf0*/  FMUL.FTZ R193, R191, UR29 ;  /* 0x0000001dbfc17c20 */ /* 0x000fc80008410000 */
[-C--:B------:R-:W-:Y:S01]  /*3c00*/  FFMA.FTZ R59, R192, R193.reuse, R59 ;  /* 0x000000c1c03b7223 */ /* 0x080fe2000001003b */
[----:B------:R-:W-:-:S05]  /*3c10*/  FMUL.FTZ R192, R155, R193 ;  /* 0x000000c19bc07220 */ /* 0x000fca0000410000 */
[----:B------:R-:W-:-:S04]  /*3c20*/  F2FP.F16.F32.PACK_AB R192, RZ, R192 ;  /* 0x000000c0ffc0723e */ /* 0x000fc800000000ff */
[----:B------:R-:W-:Y:S01]  /*3c30*/  PRMT R183, R183, 0x5410, R192 ;  /* 0x00005410b7b77816 */ /* 0x000fe200000000c0 */
[----:B------:R-:W-:Y:S06]  /*3c40*/  BRA `(.L_x_11499) ;  /* 0x0000000c00447947 */ /* 0x000fec0003800000 */
.L_x_11490:
        /* <DEDUP_REMOVED lines=11> */
[----:B------:R-:W-:-:S05]  /*3d00*/  HADD2.F32 R193, -RZ, R176.H0_H0 ;  /* 0x200000b0ffc17230 */ /* 0x000fca0000004100 */
[-C--:B------:R-:W-:Y:S01]  /*3d10*/  FFMA.FTZ R60, R193, R192.reuse, R60 ;  /* 0x000000c0c13c7223 */ /* 0x080fe2000001003c */
[----:B------:R-:W-:-:S05]  /*3d20*/  FMUL.FTZ R192, R156, R192 ;  /* 0x000000c09cc07220 */ /* 0x000fca0000410000 */
[----:B------:R-:W-:-:S04]  /*3d30*/  F2FP.F16.F32.PACK_AB R192, RZ, R192 ;  /* 0x000000c0ffc0723e */ /* 0x000fc800000000ff */
[----:B------:R-:W-:-:S07]  /*3d40*/  PRMT R180, R192, 0x7610, R180 ;  /* 0x00007610c0b47816 */ /* 0x000fce00000000b4 */
.L_x_11508:
        /* <DEDUP_REMOVED lines=8> */
[----:B------:R-:W-:-:S05]  /*3dd0*/  HADD2.F32 R193, -RZ, R176.H1_H1 ;  /* 0x300000b0ffc17230 */ /* 0x000fca0000004100 */
[-C--:B------:R-:W-:Y:S01]  /*3de0*/  FFMA.FTZ R61, R193, R192.reuse, R61 ;  /* 0x000000c0c13d7223 */ /* 0x080fe2000001003d */
[----:B------:R-:W-:-:S05]  /*3df0*/  FMUL.FTZ R192, R157, R192 ;  /* 0x000000c09dc07220 */ /* 0x000fca0000410000 */
[----:B------:R-:W-:-:S04]  /*3e00*/  F2FP.F16.F32.PACK_AB R192, RZ, R192 ;  /* 0x000000c0ffc0723e */ /* 0x000fc800000000ff */
[----:B------:R-:W-:-:S07]  /*3e10*/  PRMT R180, R180, 0x5410, R192 ;  /* 0x00005410b4b47816 */ /* 0x000fce00000000c0 */
.L_x_11509:
        /* <DEDUP_REMOVED lines=13> */
.L_x_11510:
        /* <DEDUP_REMOVED lines=13> */
.L_x_11511:
        /* <DEDUP_REMOVED lines=13> */
.L_x_11512:
        /* <DEDUP_REMOVED lines=13> */
.L_x_11513:
        /* <DEDUP_REMOVED lines=13> */
.L_x_11514:
        /* <DEDUP_REMOVED lines=8> */
[----:B------:R-:W-:-:S04]  /*42b0*/  @P0 FFMA.FTZ R193, R192, UR30, R27 ;  /* 0x0000001ec0c10c23 */ /* 0x000fc8000801001b */
[----:B------:R-:W-:Y:S01]  /*42c0*/  FMUL.FTZ R192, R193, UR29 ;  /* 0x0000001dc1c07c20 */ /* 0x000fe20008410000 */
[----:B------:R-:W-:-:S05]  /*42d0*/  HADD2.F32 R193, -RZ, R179.H1_H1 ;  /* 0x300000b3ffc17230 */ /* 0x000fca0000004100 */
[-C--:B------:R-:W-:Y:S01]  /*42e0*/  FFMA.FTZ R59, R193, R192.reuse, R59 ;  /* 0x000000c0c13b7223 */ /* 0x080fe2000001003b */
[----:B------:R-:W-:-:S05]  /*42f0*/  FMUL.FTZ R192, R155, R192 ;  /* 0x000000c09bc07220 */ /* 0x000fca0000410000 */
[----:B------:R-:W-:-:S04]  /*4300*/  F2FP.F16.F32.PACK_AB R192, RZ, R192 ;  /* 0x000000c0ffc0723e */ /* 0x000fc800000000ff */
[----:B------:R-:W-:Y:S01]  /*4310*/  PRMT R183, R183, 0x5410, R192 ;  /* 0x00005410b7b77816 */ /* 0x000fe200000000c0 */
[----:B------:R-:W-:Y:S06]  /*4320*/  BRA `(.L_x_11499) ;  /* 0x00000004008c7947 */ /* 0x000fec0003800000 */
.L_x_11507:
        /* <DEDUP_REMOVED lines=28> */
.L_x_11515:
[----:B------:R-:W-:Y:S05]  /*44f0*/  BRA.U !UP3, `(.L_x_11516) ;  /* 0x000000010b187547 */ /* 0x000fea000b800000 */
[----:B------:R-:W-:Y:S02]  /*4500*/  HADD2.F32 R188, -RZ, R176.H1_H1 ;  /* 0x300000b0ffbc7230 */ /* 0x000fe40000004100 */
[----:B------:R-:W-:-:S04]  /*4510*/  FMUL.FTZ R189, R185, UR29 ;  /* 0x0000001db9bd7c20 */ /* 0x000fc80008410000 */
[-C--:B------:R-:W-:Y:S01]  /*4520*/  FFMA.FTZ R61, R188, R189.reuse, R61 ;  /* 0x000000bdbc3d7223 */ /* 0x080fe2000001003d */
[----:B------:R-:W-:-:S05]  /*4530*/  FMUL.FTZ R188, R157, R189 ;  /* 0x000000bd9dbc7220 */ /* 0x000fca0000410000 */
[----:B------:R-:W-:-:S04]  /*4540*/  F2FP.F16.F32.PACK_AB R188, RZ, R188 ;  /* 0x000000bcffbc723e */ /* 0x000fc800000000ff */
[----:B------:R-:W-:-:S07]  /*4550*/  PRMT R180, R180, 0x5410, R188 ;  /* 0x00005410b4b47816 */ /* 0x000fce00000000bc */
.L_x_11516:
[----:B------:R-:W-:Y:S05]  /*4560*/  BRA.U !UP3, `(.L_x_11517) ;  /* 0x000000010b187547 */ /* 0x000fea000b800000 */
[----:B------:R-:W-:Y:S02]  /*4570*/  HADD2.F32 R188, -RZ, R177.H0_H0 ;  /* 0x200000b1ffbc7230 */ /* 0x000fe40000004100 */
[----:B------:R-:W-:-:S04]  /*4580*/  FMUL.FTZ R189, R186, UR29 ;  /* 0x0000001dbabd7c20 */ /* 0x000fc80008410000 */
[-C--:B------:R-:W-:Y:S01]  /*4590*/  FFMA.FTZ R62, R188, R189.reuse, R62 ;  /* 0x000000bdbc3e7223 */ /* 0x080fe2000001003e */
[----:B------:R-:W-:-:S05]  /*45a0*/  FMUL.FTZ R188, R158, R189 ;  /* 0x000000bd9ebc7220 */ /* 0x000fca0000410000 */
[----:B------:R-:W-:-:S04]  /*45b0*/  F2FP.F16.F32.PACK_AB R188, RZ, R188 ;  /* 0x000000bcffbc723e */ /* 0x000fc800000000ff */
[----:B------:R-:W-:-:S07]  /*45c0*/  PRMT R181, R188, 0x7610, R181 ;  /* 0x00007610bcb57816 */ /* 0x000fce00000000b5 */
.L_x_11517:
[----:B------:R-:W-:Y:S05]  /*45d0*/  BRA.U !UP3, `(.L_x_11518) ;  /* 0x000000010b187547 */ /* 0x000fea000b800000 */
[----:B------:R-:W-:Y:S02]  /*45e0*/  HADD2.F32 R188, -RZ, R177.H1_H1 ;  /* 0x300000b1ffbc7230 */ /* 0x000fe40000004100 */
[----:B------:R-:W-:-:S04]  /*45f0*/  FMUL.FTZ R189, R187, UR29 ;  /* 0x0000001dbbbd7c20 */ /* 0x000fc80008410000 */
[-C--:B------:R-:W-:Y:S01]  /*4600*/  FFMA.FTZ R63, R188, R189.reuse, R63 ;  /* 0x000000bdbc3f7223 */ /* 0x080fe2000001003f */
[----:B------:R-:W-:-:S05]  /*4610*/  FMUL.FTZ R188, R159, R189 ;  /* 0x000000bd9fbc7220 */ /* 0x000fca0000410000 */
[----:B------:R-:W-:-:S04]  /*4620*/  F2FP.F16.F32.PACK_AB R188, RZ, R188 ;  /* 0x000000bcffbc723e */ /* 0x000fc800000000ff */
[----:B------:R-:W-:-:S07]  /*4630*/  PRMT R181, R181, 0x5410, R188 ;  /* 0x00005410b5b57816 */ /* 0x000fce00000000bc */
.L_x_11518:
[----:B------:R-:W-:-:S05]  /*4640*/  MOV R188, UR8 ;  /* 0x0000000800bc7c02 */ /* 0x000fca0008000f00 */
[----:B------:R-:W-:-:S04]  /*4650*/  @P0 FFMA.FTZ R188, R243, R188, UR9 ;  /* 0x00000009f3bc0e23 */ /* 0x000fc800080100bc */
[----:B------:R-:W-:Y:S01]  /*4660*/  @P0 FADD.FTZ R189, R242, -R188 ;  /* 0x800000bcf2bd0221 */ /* 0x000fe20000010000 */
[----:B------:R-:W-:-:S03]  /*4670*/  MOV R188, R24 ;  /* 0x0000001800bc7202 */ /* 0x000fc60000000f00 */
        /* <DEDUP_REMOVED lines=8> */
.L_x_11519:
[----:B------:R-:W-:-:S05]  /*4700*/  MOV R189, UR8 ;  /* 0x0000000800bd7c02 */ /* 0x000fca0008000f00 */
[----:B------:R-:W-:-:S04]  /*4710*/  @P0 FFMA.FTZ R189, R241, R189, UR9 ;  /* 0x00000009f1bd0e23 */ /* 0x000fc800080100bd */
[----:B------:R-:W-:Y:S01]  /*4720*/  @P0 FADD.FTZ R190, R240, -R189 ;  /* 0x800000bdf0be0221 */ /* 0x000fe20000010000 */
[----:B------:R-:W-:-:S03]  /*4730*/  MOV R189, R25 ;  /* 0x0000001900bd7202 */ /* 0x000fc60000000f00 */
        /* <DEDUP_REMOVED lines=8> */
.L_x_11520:
        /* <DEDUP_REMOVED lines=12> */
.L_x_11521:
        /* <DEDUP_REMOVED lines=14> */
.L_x_11499:
        /* <DEDUP_REMOVED lines=12> */
.L_x_11488:
[----:B------:R-:W-:Y:S05]  /*4a20*/  BSYNC.RECONVERGENT B0 ;  /* 0x0000000000007941 */ /* 0x000fea0003800200 */
.L_x_11487:
        /* <DEDUP_REMOVED lines=9> */
.L_x_11524:
        /* <DEDUP_REMOVED lines=33> */
.L_x_11527:
[----:B------:R-:W-:Y:S05]  /*4cd0*/  BRA.U !UP3, `(.L_x_11528) ;  /* 0x000000010b187547 */ /* 0x000fea000b800000 */
[----:B------:R-:W-:Y:S02]  /*4ce0*/  HADD2.F32 R188, -RZ, R176.H1_H1 ;  /* 0x300000b0ffbc7230 */ /* 0x000fe40000004100 */
[----:B------:R-:W-:-:S04]  /*4cf0*/  FMUL.FTZ R189, R185, UR29 ;  /* 0x0000001db9bd7c20 */ /* 0x000fc80008410000 */
[-C--:B------:R-:W-:Y:S01]  /*4d00*/  FFMA.FTZ R53, R188, R189.reuse, R53 ;  /* 0x000000bdbc357223 */ /* 0x080fe20000010035 */
[----:B------:R-:W-:-:S05]  /*4d10*/  FMUL.FTZ R188, R149, R189 ;  /* 0x000000bd95bc7220 */ /* 0x000fca0000410000 */
[----:B------:R-:W-:-:S04]  /*4d20*/  F2FP.F16.F32.PACK_AB R188, RZ, R188 ;  /* 0x000000bcffbc723e */ /* 0x000fc800000000ff */
[----:B0-----:R-:W-:-:S07]  /*4d30*/  PRMT R180, R180, 0x5410, R188 ;  /* 0x00005410b4b47816 */ /* 0x001fce00000000bc */
.L_x_11528:
[----:B------:R-:W-:Y:S05]  /*4d40*/  BRA.U !UP3, `(.L_x_11529) ;  /* 0x000000010b187547 */ /* 0x000fea000b800000 */
[----:B------:R-:W-:Y:S02]  /*4d50*/  HADD2.F32 R188, -RZ, R177.H0_H0 ;  /* 0x200000b1ffbc7230 */ /* 0x000fe40000004100 */
[----:B------:R-:W-:-:S04]  /*4d60*/  FMUL.FTZ R189, R186, UR29 ;  /* 0x0000001dbabd7c20 */ /* 0x000fc80008410000 */
[-C--:B------:R-:W-:Y:S01]  /*4d70*/  FFMA.FTZ R54, R188, R189.reuse, R54 ;  /* 0x000000bdbc367223 */ /* 0x080fe20000010036 */
[----:B------:R-:W-:-:S05]  /*4d80*/  FMUL.FTZ R188, R150, R189 ;  /* 0x000000bd96bc7220 */ /* 0x000fca0000410000 */
[----:B------:R-:W-:-:S04]  /*4d90*/  F2FP.F16.F32.PACK_AB R188, RZ, R188 ;  /* 0x000000bcffbc723e */ /* 0x000fc800000000ff */
[----:B0-----:R-:W-:-:S07]  /*4da0*/  PRMT R181, R188, 0x7610, R181 ;  /* 0x00007610bcb57816 */ /* 0x001fce00000000b5 */
.L_x_11529:
[----:B------:R-:W-:Y:S05]  /*4db0*/  BRA.U !UP3, `(.L_x_11530) ;  /* 0x000000010b187547 */ /* 0x000fea000b800000 */
[----:B------:R-:W-:Y:S02]  /*4dc0*/  HADD2.F32 R188, -RZ, R177.H1_H1 ;  /* 0x300000b1ffbc7230 */ /* 0x000fe40000004100 */
[----:B------:R-:W-:-:S04]  /*4dd0*/  FMUL.FTZ R189, R187, UR29 ;  /* 0x0000001dbbbd7c20 */ /* 0x000fc80008410000 */
[-C--:B------:R-:W-:Y:S01]  /*4de0*/  FFMA.FTZ R55, R188, R189.reuse, R55 ;  /* 0x000000bdbc377223 */ /* 0x080fe20000010037 */
[----:B------:R-:W-:-:S05]  /*4df0*/  FMUL.FTZ R188, R151, R189 ;  /* 0x000000bd97bc7220 */ /* 0x000fca0000410000 */
[----:B------:R-:W-:-:S04]  /*4e00*/  F2FP.F16.F32.PACK_AB R188, RZ, R188 ;  /* 0x000000bcffbc723e */ /* 0x000fc800000000ff */
[----:B0-----:R-:W-:-:S07]  /*4e10*/  PRMT R181, R181, 0x5410, R188 ;  /* 0x00005410b5b57816 */ /* 0x001fce00000000bc */
.L_x_11530:
        /* <DEDUP_REMOVED lines=12> */
.L_x_11531:
        /* <DEDUP_REMOVED lines=12> */
.L_x_11532:
[----:B------:R-:W-:-:S05]  /*4fa0*/  MOV R190, UR8 ;  /* 0x0000000800be7c02 */ /* 0x000fca0008000f00 */
[----:B------:R-:W-:-:S04]  /*4fb0*/  @P4 FFMA.FTZ R190, R11, R190, UR9 ;  /* 0x000000090bbe4e23 */ /* 0x000fc800080100be */
[----:B------:R-:W-:Y:S01]  /*4fc0*/  @P4 FADD.FTZ R191, R231, -R190 ;  /* 0x800000bee7bf4221 */ /* 0x000fe20000010000 */
[----:B------:R-:W-:-:S03]  /*4fd0*/  MOV R190, R18 ;  /* 0x0000001200be7202 */ /* 0x000fc60000000f00 */
[----:B------:R-:W-:Y:S01]  /*4fe0*/  @P4 FFMA.FTZ R190, R191, UR30, R18 ;  /* 0x0000001ebfbe4c23 */ /* 0x000fe20008010012 */
[----:B------:R-:W-:Y:S06]  /*4ff0*/  BRA.U !UP3, `(.L_x_11533) ;  /* 0x000000010b187547 */ /* 0x000fec000b800000 */
[----:B------:R-:W-:Y:S02]  /*5000*/  HADD2.F32 R191, -RZ, R179.H0_H0 ;  /* 0x200000b3ffbf7230 */ /* 0x000fe40000004100 */
[----:B0-----:R-:W-:-:S04]  /*5010*/  FMUL.FTZ R192, R190, UR29 ;  /* 0x0000001dbec07c20 */ /* 0x001fc80008410000 */
[-C--:B------:R-:W-:Y:S01]  /*5020*/  FFMA.FTZ R50, R191, R192.reuse, R50 ;  /* 0x000000c0bf327223 */ /* 0x080fe20000010032 */
[----:B------:R-:W-:-:S05]  /*5030*/  FMUL.FTZ R191, R146, R192 ;  /* 0x000000c092bf7220 */ /* 0x000fca0000410000 */
[----:B------:R-:W-:-:S04]  /*5040*/  F2FP.F16.F32.PACK_AB R191, RZ, R191 ;  /* 0x000000bfffbf723e */ /* 0x000fc800000000ff */
[----:B------:R-:W-:-:S07]  /*5050*/  PRMT R183, R191, 0x7610, R183 ;  /* 0x00007610bfb77816 */ /* 0x000fce00000000b7 */
.L_x_11533:
[----:B0-----:R-:W2:Y:S01]  /*5060*/  LDL R192, [R1+0x8] ;  /* 0x0000080001c07983 */ /* 0x001ea20000100800 */
[----:B------:R-:W-:-:S05]  /*5070*/  MOV R191, UR8 ;  /* 0x0000000800bf7c02 */ /* 0x000fca0008000f00 */
[----:B------:R-:W-:-:S04]  /*5080*/  @P4 FFMA.FTZ R191, R251, R191, UR9 ;  /* 0x00000009fbbf4e23 */ /* 0x000fc800080100bf */
[----:B--2---:R-:W-:Y:S01]  /*5090*/  @P4 FADD.FTZ R192, R192, -R191 ;  /* 0x800000bfc0c04221 */ /* 0x004fe20000010000 */
        /* <DEDUP_REMOVED lines=10> */
.L_x_11526:
        /* <DEDUP_REMOVED lines=13> */
.L_x_11535:
        /* <DEDUP_REMOVED lines=13> */
.L_x_11536:
        /* <DEDUP_REMOVED lines=13> */
.L_x_11537:
        /* <DEDUP_REMOVED lines=13> */
.L_x_11538:
        /* <DEDUP_REMOVED lines=13> */
.L_x_11539:
        /* <DEDUP_REMOVED lines=13> */
.L_x_11540:
        /* <DEDUP_REMOVED lines=13> */
.L_x_11541:
[----:B------:R-:W-:Y:S05]  /*56f0*/  BRA.U !UP3, `(.L_x_11534) ;  /* 0x000000110b147547 */ /* 0x000fea000b800000 */
[----:B0-----:R-:W2:Y:S01]  /*5700*/  LDL R193, [R1+0x8] ;  /* 0x0000080001c17983 */ /* 0x001ea20000100800 */
[----:B------:R-:W-:Y:S02]  /*5710*/  PLOP3.LUT P4, PT, PT, PT, UP2, 0x80, 0x8 ;  /* 0x000000000008781c */ /* 0x000fe40003f8f028 */
[----:B------:R-:W-:-:S11]  /*5720*/  MOV R192, UR8 ;  /* 0x0000000800c07c02 */ /* 0x000fd60008000f00 */
[----:B------:R-:W-:-:S04]  /*5730*/  @P4 FFMA.FTZ R192, R251, R192, UR9 ;  /* 0x00000009fbc04e23 */ /* 0x000fc800080100c0 */
[----:B--2---:R-:W-:Y:S01]  /*5740*/  @P4 FADD.FTZ R192, R193, -R192 ;  /* 0x800000c0c1c04221 */ /* 0x004fe20000010000 */
        /* <DEDUP_REMOVED lines=9> */
.L_x_11525:
        /* <DEDUP_REMOVED lines=56> */
.L_x_11543:
        /* <DEDUP_REMOVED lines=13> */
.L_x_11544:
        /* <DEDUP_REMOVED lines=13> */
.L_x_11545:
        /* <DEDUP_REMOVED lines=13> */
.L_x_11546:
        /* <DEDUP_REMOVED lines=13> */
.L_x_11547:
        /* <DEDUP_REMOVED lines=13> */
.L_x_11548:
        /* <DEDUP_REMOVED lines=13> */
.L_x_11549:
        /* <DEDUP_REMOVED lines=8> */
.L_x_11542:
        /* <DEDUP_REMOVED lines=13> */
.L_x_11550:
        /* <DEDUP_REMOVED lines=13> */
.L_x_11551:
        /* <DEDUP_REMOVED lines=13> */
.L_x_11552:
        /* <DEDUP_REMOVED lines=13> */
.L_x_11553:
        /* <DEDUP_REMOVED lines=13> */
.L_x_11554:
        /* <DEDUP_REMOVED lines=13> */
.L_x_11555:
        /* <DEDUP_REMOVED lines=13> */
.L_x_11556:
[----:B------:R-:W-:Y:S05]  /*6670*/  BRA.U !UP3, `(.L_x_11534) ;  /* 0x000000010b347547 */ /* 0x000fea000b800000 */
[----:B------:R-:W2:Y:S01]  /*6680*/  LDL R193, [R1+0x8] ;  /* 0x0000080001c17983 */ /* 0x000ea20000100800 */
[----:B------:R-:W-:Y:S02]  /*6690*/  MOV R192, UR8 ;  /* 0x0000000800c07c02 */ /* 0x000fe40008000f00 */
[----:B------:R-:W-:-:S03]  /*66a0*/  ISETP.LT.AND P4, PT, RZ, UR31, PT ;  /* 0x0000001fff007c0c */ /* 0x000fc6000bf81270 */
[----:B------:R-:W-:-:S04]  /*66b0*/  FFMA.FTZ R192, R251, R192, UR9 ;  /* 0x00000009fbc07e23 */ /* 0x000fc800080100c0 */
[----:B--2---:R-:W-:Y:S01]  /*66c0*/  FADD.FTZ R192, R193, -R192 ;  /* 0x800000c0c1c07221 */ /* 0x004fe20000010000 */
[----:B-----5:R-:W-:-:S03]  /*66d0*/  HADD2.F32 R193, -RZ, R179.H1_H1 ;  /* 0x300000b3ffc17230 */ /* 0x020fc60000004100 */
[----:B------:R-:W-:-:S05]  /*66e0*/  FMUL.FTZ R192, R192, UR30 ;  /* 0x0000001ec0c07c20 */ /* 0x000fca0008410000 */
[----:B------:R-:W-:-:S05]  /*66f0*/  FSEL R192, R192, RZ, P4 ;  /* 0x000000ffc0c07208 */ /* 0x000fca0002000000 */
[----:B------:R-:W-:-:S04]  /*6700*/  FMUL.FTZ R192, R192, UR29 ;  /* 0x0000001dc0c07c20 */ /* 0x000fc80008410000 */
[-C--:B------:R-:W-:Y:S01]  /*6710*/  FFMA.FTZ R51, R193, R192.reuse, R51 ;  /* 0x000000c0c1337223 */ /* 0x080fe20000010033 */
[----:B------:R-:W-:-:S05]  /*6720*/  FMUL.FTZ R192, R147, R192 ;  /* 0x000000c093c07220 */ /* 0x000fca0000410000 */
[----:B------:R-:W-:-:S04]  /*6730*/  F2FP.F16.F32.PACK_AB R192, RZ, R192 ;  /* 0x000000c0ffc0723e */ /* 0x000fc800000000ff */
[----:B------:R-:W-:-:S07]  /*6740*/  PRMT R183, R183, 0x5410, R192 ;  /* 0x00005410b7b77816 */ /* 0x000fce00000000c0 */
.L_x_11534:
        /* <DEDUP_REMOVED lines=10> */
.L_x_11523:
[----:B------:R-:W-:Y:S05]  /*67f0*/  BSYNC.RECONVERGENT B0 ;  /* 0x0000000000007941 */ /* 0x000fea0003800200 */
.L_x_11522:
        /* <DEDUP_REMOVED lines=9> */
.L_x_11559:
        /* <DEDUP_REMOVED lines=32> */
[----:B01----:R-:W-:-:S07]  /*6a90*/  PRMT R180, R188, 0x7610, R180 ;  /* 0x00007610bcb47816 */ /* 0x003fce00000000b4 */
.L_x_11562:
[----:B------:R-:W-:Y:S05]  /*6aa0*/  BRA.U !UP3, `(.L_x_11563) ;  /* 0x000000010b187547 */ /* 0x000fea000b800000 */
[----:B------:R-:W-:Y:S02]  /*6ab0*/  HADD2.F32 R188, -RZ, R176.H1_H1 ;  /* 0x300000b0ffbc7230 */ /* 0x000fe40000004100 */
[----:B------:R-:W-:-:S04]  /*6ac0*/  FMUL.FTZ R189, R185, UR29 ;  /* 0x0000001db9bd7c20 */ /* 0x000fc80008410000 */
[-C--:B------:R-:W-:Y:S01]  /*6ad0*/  FFMA.FTZ R45, R188, R189.reuse, R45 ;  /* 0x000000bdbc2d7223 */ /* 0x080fe2000001002d */
[----:B------:R-:W-:-:S05]  /*6ae0*/  FMUL.FTZ R188, R141, R189 ;  /* 0x000000bd8dbc7220 */ /* 0x000fca0000410000 */
[----:B------:R-:W-:-:S04]  /*6af0*/  F2FP.F16.F32.PACK_AB R188, RZ, R188 ;  /* 0x000000bcffbc723e */ /* 0x000fc800000000ff */
[----:B01----:R-:W-:-:S07]  /*6b00*/  PRMT R180, R180, 0x5410, R188 ;  /* 0x00005410b4b47816 */ /* 0x003fce00000000bc */
.L_x_11563:
[----:B------:R-:W-:Y:S05]  /*6b10*/  BRA.U !UP3, `(.L_x_11564) ;  /* 0x000000010b187547 */ /* 0x000fea000b800000 */
[----:B------:R-:W-:Y:S02]  /*6b20*/  HADD2.F32 R188, -RZ, R177.H0_H0 ;  /* 0x200000b1ffbc7230 */ /* 0x000fe40000004100 */
[----:B------:R-:W-:-:S04]  /*6b30*/  FMUL.FTZ R189, R186, UR29 ;  /* 0x0000001dbabd7c20 */ /* 0x000fc80008410000 */
[-C--:B------:R-:W-:Y:S01]  /*6b40*/  FFMA.FTZ R46, R188, R189.reuse, R46 ;  /* 0x000000bdbc2e7223 */ /* 0x080fe2000001002e */
[----:B------:R-:W-:-:S05]  /*6b50*/  FMUL.FTZ R188, R142, R189 ;  /* 0x000000bd8ebc7220 */ /* 0x000fca0000410000 */
[----:B------:R-:W-:-:S04]  /*6b60*/  F2FP.F16.F32.PACK_AB R188, RZ, R188 ;  /* 0x000000bcffbc723e */ /* 0x000fc800000000ff */
[----:B01----:R-:W-:-:S07]  /*6b70*/  PRMT R181, R188, 0x7610, R181 ;  /* 0x00007610bcb57816 */ /* 0x003fce00000000b5 */
.L_x_11564:
[----:B------:R-:W-:Y:S05]  /*6b80*/  BRA.U !UP3, `(.L_x_11565) ;  /* 0x000000010b187547 */ /* 0x000fea000b800000 */
[----:B------:R-:W-:Y:S02]  /*6b90*/  HADD2.F32 R188, -RZ, R177.H1_H1 ;  /* 0x300000b1ffbc7230 */ /* 0x000fe40000004100 */
[----:B------:R-:W-:-:S04]  /*6ba0*/  FMUL.FTZ R189, R187, UR29 ;  /* 0x0000001dbbbd7c20 */ /* 0x000fc80008410000 */
[-C--:B------:R-:W-:Y:S01]  /*6bb0*/  FFMA.FTZ R47, R188, R189.reuse, R47 ;  /* 0x000000bdbc2f7223 */ /* 0x080fe2000001002f */
[----:B------:R-:W-:-:S05]  /*6bc0*/  FMUL.FTZ R188, R143, R189 ;  /* 0x000000bd8fbc7220 */ /* 0x000fca0000410000 */
[----:B------:R-:W-:-:S04]  /*6bd0*/  F2FP.F16.F32.PACK_AB R188, RZ, R188 ;  /* 0x000000bcffbc723e */ /* 0x000fc800000000ff */
[----:B01----:R-:W-:-:S07]  /*6be0*/  PRMT R181, R181, 0x5410, R188 ;  /* 0x00005410b5b57816 */ /* 0x003fce00000000bc */
.L_x_11565:
        /* <DEDUP_REMOVED lines=12> */
.L_x_11566:
        /* <DEDUP_REMOVED lines=11> */
[----:B01----:R-:W-:-:S07]  /*6d60*/  PRMT R182, R182, 0x5410, R190 ;  /* 0x00005410b6b67816 */ /* 0x003fce00000000be */
.L_x_11567:
[----:B------:R-:W-:-:S05]  /*6d70*/  MOV R190, UR8 ;  /* 0x0000000800be7c02 */ /* 0x000fca0008000f00 */
[----:B------:R-:W-:-:S04]  /*6d80*/  @P5 FFMA.FTZ R190, R4, R190, UR9 ;  /* 0x0000000904be5e23 */ /* 0x000fc800080100be */
[----:B------:R-:W-:Y:S01]  /*6d90*/  @P5 FADD.FTZ R191, R221, -R190 ;  /* 0x800000beddbf5221 */ /* 0x000fe20000010000 */
[----:B------:R-:W-:-:S03]  /*6da0*/  MOV R190, R166 ;  /* 0x000000a600be7202 */ /* 0x000fc60000000f00 */
[----:B------:R-:W-:Y:S01]  /*6db0*/  @P5 FFMA.FTZ R190, R191, UR30, R166 ;  /* 0x0000001ebfbe5c23 */ /* 0x000fe200080100a6 */
[----:B------:R-:W-:Y:S06]  /*6dc0*/  BRA.U !UP3, `(.L_x_11568) ;  /* 0x000000010b187547 */ /* 0x000fec000b800000 */
[----:B------:R-:W-:Y:S02]  /*6dd0*/  HADD2.F32 R191, -RZ, R179.H0_H0 ;  /* 0x200000b3ffbf7230 */ /* 0x000fe40000004100 */
[----:B01----:R-:W-:-:S04]  /*6de0*/  FMUL.FTZ R192, R190, UR29 ;  /* 0x0000001dbec07c20 */ /* 0x003fc80008410000 */
[-C--:B------:R-:W-:Y:S01]  /*6df0*/  FFMA.FTZ R42, R191, R192.reuse, R42 ;  /* 0x000000c0bf2a7223 */ /* 0x080fe2000001002a */
[----:B------:R-:W-:-:S05]  /*6e00*/  FMUL.FTZ R191, R138, R192 ;  /* 0x000000c08abf7220 */ /* 0x000fca0000410000 */
[----:B------:R-:W-:-:S04]  /*6e10*/  F2FP.F16.F32.PACK_AB R191, RZ, R191 ;  /* 0x000000bfffbf723e */ /* 0x000fc800000000ff */
[----:B------:R-:W-:-:S07]  /*6e20*/  PRMT R183, R191, 0x7610, R183 ;  /* 0x00007610bfb77816 */ /* 0x000fce00000000b7 */
.L_x_11568:
[----:B01----:R-:W2:Y:S01]  /*6e30*/  LDL R192, [R1+0x4] ;  /* 0x0000040001c07983 */ /* 0x003ea20000100800 */
        /* <DEDUP_REMOVED lines=13> */
.L_x_11561:
        /* <DEDUP_REMOVED lines=13> */
.L_x_11570:
        /* <DEDUP_REMOVED lines=13> */
.L_x_11571:
        /* <DEDUP_REMOVED lines=13> */
.L_x_11572:
        /* <DEDUP_REMOVED lines=13> */
.L_x_11573:
        /* <DEDUP_REMOVED lines=13> */
.L_x_11574:
        /* <DEDUP_REMOVED lines=13> */
.L_x_11575:
        /* <DEDUP_REMOVED lines=13> */
.L_x_11576:
[----:B------:R-:W-:Y:S05]  /*74c0*/  BRA.U !UP3, `(.L_x_11569) ;  /* 0x000000110b147547 */ /* 0x000fea000b800000 */
[----:B01----:R-:W2:Y:S01]  /*74d0*/  LDL R193, [R1+0x4] ;  /* 0x0000040001c17983 */ /* 0x003ea20000100800 */
        /* <DEDUP_REMOVED lines=13> */
.L_x_11560:
        /* <DEDUP_REMOVED lines=56> */
.L_x_11578:
        /* <DEDUP_REMOVED lines=13> */
.L_x_11579:
        /* <DEDUP_REMOVED lines=13> */
.L_x_11580:
        /* <DEDUP_REMOVED lines=13> */
.L_x_11581:
        /* <DEDUP_REMOVED lines=13> */
.L_x_11582:
        /* <DEDUP_REMOVED lines=13> */
.L_x_11583:
        /* <DEDUP_REMOVED lines=13> */
.L_x_11584:
        /* <DEDUP_REMOVED lines=8> */
.L_x_11577:
        /* <DEDUP_REMOVED lines=13> */
.L_x_11585:
        /* <DEDUP_REMOVED lines=13> */
.L_x_11586:
        /* <DEDUP_REMOVED lines=13> */
.L_x_11587:
        /* <DEDUP_REMOVED lines=13> */
.L_x_11588:
        /* <DEDUP_REMOVED lines=13> */
.L_x_11589:
        /* <DEDUP_REMOVED lines=13> */
.L_x_11590:
        /* <DEDUP_REMOVED lines=13> */
.L_x_11591:
        /* <DEDUP_REMOVED lines=14> */
.L_x_11569:
        /* <DEDUP_REMOVED lines=10> */
.L_x_11558:
[----:B------:R-:W-:Y:S05]  /*85c0*/  BSYNC.RECONVERGENT B0 ;  /* 0x0000000000007941 */ /* 0x000fea0003800200 */
.L_x_11557:
        /* <DEDUP_REMOVED lines=9> */
.L_x_11594:
        /* <DEDUP_REMOVED lines=32> */
[----:B012---:R-:W-:-:S07]  /*8860*/  PRMT R180, R188, 0x7610, R180 ;  /* 0x00007610bcb47816 */ /* 0x007fce00000000b4 */
.L_x_11597:
[----:B------:R-:W-:Y:S05]  /*8870*/  BRA.U !UP3, `(.L_x_11598) ;  /* 0x000000010b187547 */ /* 0x000fea000b800000 */
[----:B------:R-:W-:Y:S02]  /*8880*/  HADD2.F32 R188, -RZ, R176.H1_H1 ;  /* 0x300000b0ffbc7230 */ /* 0x000fe40000004100 */
[----:B------:R-:W-:-:S04]  /*8890*/  FMUL.FTZ R189, R185, UR29 ;  /* 0x0000001db9bd7c20 */ /* 0x000fc80008410000 */
[-C--:B------:R-:W-:Y:S01]  /*88a0*/  FFMA.FTZ R37, R188, R189.reuse, R37 ;  /* 0x000000bdbc257223 */ /* 0x080fe20000010025 */
[----:B------:R-:W-:-:S05]  /*88b0*/  FMUL.FTZ R188, R133, R189 ;  /* 0x000000bd85bc7220 */ /* 0x000fca0000410000 */
[----:B------:R-:W-:-:S04]  /*88c0*/  F2FP.F16.F32.PACK_AB R188, RZ, R188 ;  /* 0x000000bcffbc723e */ /* 0x000fc800000000ff */
[----:B012---:R-:W-:-:S07]  /*88d0*/  PRMT R180, R180, 0x5410, R188 ;  /* 0x00005410b4b47816 */ /* 0x007fce00000000bc */
.L_x_11598:
[----:B------:R-:W-:Y:S05]  /*88e0*/  BRA.U !UP3, `(.L_x_11599) ;  /* 0x000000010b187547 */ /* 0x000fea000b800000 */
[----:B------:R-:W-:Y:S02]  /*88f0*/  HADD2.F32 R188, -RZ, R177.H0_H0 ;  /* 0x200000b1ffbc7230 */ /* 0x000fe40000004100 */
[----:B------:R-:W-:-:S04]  /*8900*/  FMUL.FTZ R189, R186, UR29 ;  /* 0x0000001dbabd7c20 */ /* 0x000fc80008410000 */
[-C--:B------:R-:W-:Y:S01]  /*8910*/  FFMA.FTZ R38, R188, R189.reuse, R38 ;  /* 0x000000bdbc267223 */ /* 0x080fe20000010026 */
[----:B------:R-:W-:-:S05]  /*8920*/  FMUL.FTZ R188, R134, R189 ;  /* 0x000000bd86bc7220 */ /* 0x000fca0000410000 */
[----:B------:R-:W-:-:S04]  /*8930*/  F2FP.F16.F32.PACK_AB R188, RZ, R188 ;  /* 0x000000bcffbc723e */ /* 0x000fc800000000ff */
[----:B012---:R-:W-:-:S07]  /*8940*/  PRMT R181, R188, 0x7610, R181 ;  /* 0x00007610bcb57816 */ /* 0x007fce00000000b5 */
.L_x_11599:
[----:B------:R-:W-:Y:S05]  /*8950*/  BRA.U !UP3, `(.L_x_11600) ;  /* 0x000000010b187547 */ /* 0x000fea000b800000 */
[----:B------:R-:W-:Y:S02]  /*8960*/  HADD2.F32 R188, -RZ, R177.H1_H1 ;  /* 0x300000b1ffbc7230 */ /* 0x000fe40000004100 */
[----:B------:R-:W-:-:S04]  /*8970*/  FMUL.FTZ R189, R187, UR29 ;  /* 0x0000001dbbbd7c20 */ /* 0x000fc80008410000 */
[-C--:B------:R-:W-:Y:S01]  /*8980*/  FFMA.FTZ R39, R188, R189.reuse, R39 ;  /* 0x000000bdbc277223 */ /* 0x080fe20000010027 */
[----:B------:R-:W-:-:S05]  /*8990*/  FMUL.FTZ R188, R135, R189 ;  /* 0x000000bd87bc7220 */ /* 0x000fca0000410000 */
[----:B------:R-:W-:-:S04]  /*89a0*/  F2FP.F16.F32.PACK_AB R188, RZ, R188 ;  /* 0x000000bcffbc723e */ /* 0x000fc800000000ff */
[----:B012---:R-:W-:-:S07]  /*89b0*/  PRMT R181, R181, 0x5410, R188 ;  /* 0x00005410b5b57816 */ /* 0x007fce00000000bc */
.L_x_11600:
        /* <DEDUP_REMOVED lines=12> */
.L_x_11601:
        /* <DEDUP_REMOVED lines=11> */
[----:B012---:R-:W-:-:S07]  /*8b30*/  PRMT R182, R182, 0x5410, R190 ;  /* 0x00005410b6b67816 */ /* 0x007fce00000000be */
.L_x_11602:
[----:B------:R-:W-:-:S05]  /*8b40*/  MOV R190, UR8 ;  /* 0x0000000800be7c02 */ /* 0x000fca0008000f00 */
[----:B------:R-:W-:-:S04]  /*8b50*/  @P6 FFMA.FTZ R190, R219, R190, UR9 ;  /* 0x00000009dbbe6e23 */ /* 0x000fc800080100be */
[----:B------:R-:W-:Y:S01]  /*8b60*/  @P6 FADD.FTZ R191, R220, -R190 ;  /* 0x800000bedcbf6221 */ /* 0x000fe20000010000 */
[----:B------:R-:W-:-:S03]  /*8b70*/  MOV R190, R174 ;  /* 0x000000ae00be7202 */ /* 0x000fc60000000f00 */
[----:B------:R-:W-:Y:S01]  /*8b80*/  @P6 FFMA.FTZ R190, R191, UR30, R174 ;  /* 0x0000001ebfbe6c23 */ /* 0x000fe200080100ae */
[----:B------:R-:W-:Y:S06]  /*8b90*/  BRA.U !UP3, `(.L_x_11603) ;  /* 0x000000010b187547 */ /* 0x000fec000b800000 */
[----:B------:R-:W-:Y:S02]  /*8ba0*/  HADD2.F32 R191, -RZ, R179.H0_H0 ;  /* 0x200000b3ffbf7230 */ /* 0x000fe40000004100 */
[----:B012---:R-:W-:-:S04]  /*8bb0*/  FMUL.FTZ R192, R190, UR29 ;  /* 0x0000001dbec07c20 */ /* 0x007fc80008410000 */
[-C--:B------:R-:W-:Y:S01]  /*8bc0*/  FFMA.FTZ R34, R191, R192.reuse, R34 ;  /* 0x000000c0bf227223 */ /* 0x080fe20000010022 */
[----:B------:R-:W-:-:S05]  /*8bd0*/  FMUL.FTZ R191, R130, R192 ;  /* 0x000000c082bf7220 */ /* 0x000fca0000410000 */
[----:B------:R-:W-:-:S04]  /*8be0*/  F2FP.F16.F32.PACK_AB R191, RZ, R191 ;  /* 0x000000bfffbf723e */ /* 0x000fc800000000ff */
[----:B------:R-:W-:-:S07]  /*8bf0*/  PRMT R183, R191, 0x7610, R183 ;  /* 0x00007610bfb77816 */ /* 0x000fce00000000b7 */
.L_x_11603:
[----:B012---:R-:W2:Y:S01]  /*8c00*/  LDL R192, [R1] ;  /* 0x0000000001c07983 */ /* 0x007ea20000100800 */
[----:B------:R-:W-:-:S05]  /*8c10*/  MOV R191, UR8 ;  /* 0x0000000800bf7c02 */ /* 0x000fca0008000f00 */
[----:B--2---:R-:W-:-:S04]  /*8c20*/  @P6 FFMA.FTZ R191, R192, R191, UR9 ;  /* 0x00000009c0bf6e23 */ /* 0x004fc800080100bf */
        /* <DEDUP_REMOVED lines=11> */
.L_x_11596:
        /* <DEDUP_REMOVED lines=13> */
.L_x_11605:
        /* <DEDUP_REMOVED lines=13> */
.L_x_11606:
        /* <DEDUP_REMOVED lines=13> */
.L_x_11607:
        /* <DEDUP_REMOVED lines=13> */
.L_x_11608:
        /* <DEDUP_REMOVED lines=13> */
.L_x_11609:
        /* <DEDUP_REMOVED lines=13> */
.L_x_11610:
        /* <DEDUP_REMOVED lines=13> */
.L_x_11611:
[----:B------:R-:W-:Y:S05]  /*9290*/  BRA.U !UP3, `(.L_x_11604) ;  /* 0x000000110b147547 */ /* 0x000fea000b800000 */
[----:B012---:R-:W2:Y:S01]  /*92a0*/  LDL R193, [R1] ;  /* 0x0000000001c17983 */ /* 0x007ea20000100800 */
[----:B------:R-:W-:Y:S02]  /*92b0*/  PLOP3.LUT P6, PT, PT, PT, UP2, 0x80, 0x8 ;  /* 0x000000000008781c */ /* 0x000fe40003fcf028 */
[----:B------:R-:W-:-:S11]  /*92c0*/  MOV R192, UR8 ;  /* 0x0000000800c07c02 */ /* 0x000fd60008000f00 */
[----:B--2---:R-:W-:Y:S01]  /*92d0*/  @P6 FFMA.FTZ R192, R193, R192, UR9 ;  /* 0x00000009c1c06e23 */ /* 0x004fe200080100c0 */
[----:B-----5:R-:W-:-:S03]  /*92e0*/  MOV R193, R175 ;  /* 0x000000af00c17202 */ /* 0x020fc60000000f00 */
[----:B------:R-:W-:-:S04]  /*92f0*/  @P6 FADD.FTZ R192, R252, -R192 ;  /* 0x800000c0fcc06221 */ /* 0x000fc80000010000 */
        /* <DEDUP_REMOVED lines=8> */
.L_x_11595:
[----:B012---:R-:W0:Y:S02]  /*9380*/  LDC.64 R192, c[0x0][0x478] ;  /* 0x00011e00ffc07b82 */ /* 0x007e240000000a00 */
[----:B0-----:R-:W-:-:S04]  /*9390*/  ISETP.NE.U32.AND P0, PT, R192, RZ, PT ;  /* 0x000000ffc000720c */ /* 0x001fc80003f05070 */
[----:B------:R-:W-:-:S13]  /*93a0*/  ISETP.NE.AND.EX P0, PT, R193, RZ, PT, P0 ;  /* 0x000000ffc100720c */ /* 0x000fda0003f05300 */
[----:B------:R-:W-:Y:S05]  /*93b0*/  @!P0 BRA `(.L_x_11612) ;  /* 0x0000000800288947 */ /* 0x000fea0003800000 */
        /* <DEDUP_REMOVED lines=13> */
.L_x_11613:
        /* <DEDUP_REMOVED lines=13> */
.L_x_11614:
        /* <DEDUP_REMOVED lines=13> */
.L_x_11615:
        /* <DEDUP_REMOVED lines=13> */
.L_x_11616:
        /* <DEDUP_REMOVED lines=13> */
.L_x_11617:
        /* <DEDUP_REMOVED lines=13> */
.L_x_11618:
        /* <DEDUP_REMOVED lines=13> */
.L_x_11619:
        /* <DEDUP_REMOVED lines=47> */
.L_x_11612:
        /* <DEDUP_REMOVED lines=13> */
.L_x_11620:
        /* <DEDUP_REMOVED lines=13> */
.L_x_11621:
        /* <DEDUP_REMOVED lines=13> */
.L_x_11622:
        /* <DEDUP_REMOVED lines=13> */
.L_x_11623:
        /* <DEDUP_REMOVED lines=13> */
.L_x_11624:
        /* <DEDUP_REMOVED lines=13> */
.L_x_11625:
        /* <DEDUP_REMOVED lines=13> */
.L_x_11626:
[----:B------:R-:W-:Y:S05]  /*a210*/  BRA.U !UP3, `(.L_x_11604) ;  /* 0x000000010b347547 */ /* 0x000fea000b800000 */
[----:B------:R-:W2:Y:S01]  /*a220*/  LDL R193, [R1] ;  /* 0x0000000001c17983 */ /* 0x000ea20000100800 */
[----:B------:R-:W-:Y:S02]  /*a230*/  MOV R192, UR8 ;  /* 0x0000000800c07c02 */ /* 0x000fe40008000f00 */
[----:B------:R-:W-:-:S03]  /*a240*/  ISETP.LT.AND P6, PT, RZ, UR31, PT ;  /* 0x0000001fff007c0c */ /* 0x000fc6000bfc1270 */
[----:B--2---:R-:W-:Y:S01]  /*a250*/  FFMA.FTZ R192, R193, R192, UR9 ;  /* 0x00000009c1c07e23 */ /* 0x004fe200080100c0 */
[----:B-----5:R-:W-:-:S03]  /*a260*/  HADD2.F32 R193, -RZ, R179.H1_H1 ;  /* 0x300000b3ffc17230 */ /* 0x020fc60000004100 */
        /* <DEDUP_REMOVED lines=8> */
.L_x_11604:
        /* <DEDUP_REMOVED lines=8> */
.L_x_11593:
[----:B------:R-:W-:Y:S05]  /*a370*/  BSYNC.RECONVERGENT B0 ;  /* 0x0000000000007941 */ /* 0x000fea0003800200 */
.L_x_11592:
[----:B------:R-:W-:Y:S02]  /*a380*/  UIADD3 UR26, UPT, UPT, UR26, UR24, URZ ;  /* 0x000000181a1a7290 */ /* 0x000fe4000fffe0ff */
[----:B------:R-:W-:Y:S02]  /*a390*/  UPLOP3.LUT UP1, UPT, UPT, UPT, UP1, 0x40, 0x4 ;  /* 0x000000000004789c */ /* 0x000fe40003f2e810 */
[----:B------:R-:W-:-:S09]  /*a3a0*/  UISETP.GE.AND UP0, UPT, UR26, UR25, UPT ;  /* 0x000000191a00728c */ /* 0x000fd2000bf06270 */
[----:B------:R-:W-:Y:S05]  /*a3b0*/  BRA.U !UP0, `(.L_x_11627) ;  /* 0xffffff6908147547 */ /* 0x000fea000b83ffff */
.L_x_11475:
        /* <DEDUP_REMOVED lines=20> */
.L_x_11629:
[----:B------:R-:W-:Y:S05]  /*a500*/  BSYNC.RECONVERGENT B0 ;  /* 0x0000000000007941 */ /* 0x000fea0003800200 */
.L_x_11628:
        /* <DEDUP_REMOVED lines=15> */
.L_x_11631:
[----:B------:R-:W-:Y:S05]  /*a600*/  BSYNC.RECONVERGENT B0 ;  /* 0x0000000000007941 */ /* 0x000fea0003800200 */
.L_x_11630:
        /* <DEDUP_REMOVED lines=15> */
.L_x_11633:
[----:B------:R-:W-:Y:S05]  /*a700*/  BSYNC.RECONVERGENT B0 ;  /* 0x0000000000007941 */ /* 0x000fea0003800200 */
.L_x_11632:
        /* <DEDUP_REMOVED lines=14> */
.L_x_11634:
        /* <DEDUP_REMOVED lines=9> */
.L_x_15724:


//--------------------- .text._ZN10layer_norm13ln_bwd_kernelINS_13Kernel_traitsIf6__halffS2_fjLj4096ELj1ELj1ELj4ELj16ENS_18Kernel_traits_baseILj4096EfS2_fS2_fjLj128EEEEELb0ELb1ELb1ELb1EEEvNS_9BwdParamsE --------------------------
	.section	.text._ZN10layer_norm13ln_bwd_kernelINS_13Kernel_traitsIf6__halffS2_fjLj4096ELj1ELj1ELj4ELj16ENS_18Kernel_traits_baseILj4096EfS2_fS2_fjLj128EEEEELb0ELb1ELb1ELb1EEEvNS_9BwdParamsE,"ax",@progbits
	.align	128
        .global         _ZN10layer_norm13ln_bwd_kernelINS_13Kernel_traitsIf6__halffS2_fjLj4096ELj1ELj1ELj4ELj16ENS_18Kernel_traits_baseILj4096EfS2_fS2_fjLj128EEEEELb0ELb1ELb1ELb1EEEvNS_9BwdParamsE
        .type           _ZN10layer_norm13ln_bwd_kernelINS_13Kernel_traitsIf6__halffS2_fjLj4096ELj1ELj1ELj4ELj16ENS_18Kernel_traits_baseILj4096EfS2_fS2_fjLj128EEEEELb0ELb1ELb1ELb1EEEvNS_9BwdParamsE,@function
        .size           _ZN10layer_norm13ln_bwd_kernelINS_13Kernel_traitsIf6__halffS2_fjLj4096ELj1ELj1ELj4ELj16ENS_18Kernel_traits_baseILj4096EfS2_fS2_fjLj128EEEEELb0ELb1ELb1ELb1EEEvNS_9BwdParamsE,(.L_x_15725 - _ZN10layer_norm13ln_bwd_kernelINS_13Kernel_traitsIf6__halffS2_fjLj4096ELj1ELj1ELj4ELj16ENS_18Kernel_traits_baseILj4096EfS2_fS2_fjLj128EEEEELb0ELb1ELb1ELb1EEEvNS_9BwdParamsE)
        .other          _ZN10layer_norm13ln_bwd_kernelINS_13Kernel_traitsIf6__halffS2_fjLj4096ELj1ELj1ELj4ELj16ENS_18Kernel_traits_baseILj4096EfS2_fS2_fjLj128EEEEELb0ELb1ELb1ELb1EEEvNS_9BwdParamsE,@"STO_CUDA_ENTRY STV_DEFAULT"
_ZN10layer_norm13ln_bwd_kernelINS_13Kernel_traitsIf6__halffS2_fjLj4096ELj1ELj1ELj4ELj16ENS_18Kernel_traits_baseILj4096EfS2_fS2_fjLj128EEEEELb0ELb1ELb1ELb1EEEvNS_9BwdParamsE:
.text._ZN10layer_norm13ln_bwd_kernelINS_13Kernel_traitsIf6__halffS2_fjLj4096ELj1ELj1ELj4ELj16ENS_18Kernel_traits_baseILj4096EfS2_fS2_fjLj128EEEEELb0ELb1ELb1ELb1EEEvNS_9BwdParamsE:
        /* <DEDUP_REMOVED lines=102> */
.L_x_11771:
        /* <DEDUP_REMOVED lines=22> */
[----:B------:R2:W-:Y:S01]  /*07c0*/  STL [R1+0x8c], R27 ;  /* 0x00008c1b01007387 */ /* 0x0005e20000100800 */
[----:B------:R-:W-:Y:S02]  /*07d0*/  USHF.R.S32.HI UR10, URZ, 0x1f, UR9 ;  /* 0x0000001fff0a7899 */ /* 0x000fe40008011409 */
[----:B------:R-:W-:Y:S02]  /*07e0*/  UIMAD UR11, UR11, UR27, URZ ;  /* 0x0000001b0b0b72a4 */ /* 0x000fe4000f8e02ff */
[----:B------:R-:W-:Y:S01]  /*07f0*/  USHF.R.S32.HI UR16, URZ, 0x1f, UR8 ;  /* 0x0000001fff107899 */ /* 0x000fe20008011408 */
[----:B------:R-:W3:Y:S01]  /*0800*/  LDC.64 R14, c[0x0][0x428] ;  /* 0x00010a00ff0e7b82 */ /* 0x000ee20000000a00 */
[----:B------:R-:W-:-:S02]  /*0810*/  ULEA.HI UR10, UR10, UR9, URZ, 0x3 ;  /* 0x000000090a0a7291 */ /* 0x000fc4000f8f18ff */
[----:B------:R-:W-:Y:S01]  /*0820*/  ULEA UR30, UP0, UR8, UR22, 0x2 ;  /* 0x00000016081e7291 */ /* 0x000fe2000f8010ff */
[----:B------:R-:W-:Y:S01]  /*0830*/  ISETP.NE.AND P1, PT, RZ, UR28, PT ;  /* 0x0000001cff007c0c */ /* 0x000fe2000bf25270 */
[----:B------:R-:W-:Y:S01]  /*0840*/  USHF.R.S32.HI UR9, URZ, 0x1f, UR11 ;  /* 0x0000001fff097899 */ /* 0x000fe2000801140b */
[----:B------:R4:W-:Y:S01]  /*0850*/  STL [R1+0x88], R26 ;  /* 0x0000881a01007387 */ /* 0x0009e20000100800 */
[----:B------:R-:W-:Y:S01]  /*0860*/  MOV R233, UR10 ;  /* 0x0000000a00e97c02 */ /* 0x000fe20008000f00 */
[----:B------:R-:W-:Y:S01]  /*0870*/  ULEA.HI.X UR16, UR8, UR23, UR16, 0x2, UP0 ;  /* 0x0000001708107291 */ /* 0x000fe200080f1410 */
[----:B------:R-:W-:Y:S01]  /*0880*/  MOV R18, UR30 ;  /* 0x0000001e00127c02 */ /* 0x000fe20008000f00 */
[----:B------:R-:W-:Y:S01]  /*0890*/  ULEA.HI UR9, UR9, UR11, URZ, 0x3 ;  /* 0x0000000b09097291 */ /* 0x000fe2000f8f18ff */
[----:B------:R4:W-:Y:S03]  /*08a0*/  STL [R1+0x84], R25 ;  /* 0x0000841901007387 */ /* 0x0009e60000100800 */
[----:B------:R-:W-:Y:S01]  /*08b0*/  MOV R19, UR16 ;  /* 0x0000001000137c02 */ /* 0x000fe20008000f00 */
[----:B------:R4:W-:Y:S01]  /*08c0*/  STL [R1+0x80], R24 ;  /* 0x0000801801007387 */ /* 0x0009e20000100800 */
[----:B------:R-:W-:-:S03]  /*08d0*/  MOV R3, UR9 ;  /* 0x0000000900037c02 */ /* 0x000fc60008000f00 */
[----:B------:R-:W2:Y:S01]  /*08e0*/  LDG.E R2, desc[UR18][R18.64] ;  /* 0x0000001212027981 */ /* 0x000ea2000c1e1900 */
[----:B0-----:R-:W-:-:S03]  /*08f0*/  LEA.HI.SX32 R233, R233, R10, 0x1d ;  /* 0x0000000ae9e97211 */ /* 0x001fc600078feaff */
[----:B------:R0:W-:Y:S01]  /*0900*/  STL [R1+0x7c], R23 ;  /* 0x00007c1701007387 */ /* 0x0001e20000100800 */
[----:B------:R-:W-:Y:S02]  /*0910*/  IADD3 R232, PT, PT, R233, 0x80, RZ ;  /* 0x00000080e9e87810 */ /* 0x000fe40007ffe0ff */
[----:B------:R-:W-:Y:S02]  /*0920*/  LEA.HI.SX32 R10, R3, R10, 0x1d ;  /* 0x0000000a030a7211 */ /* 0x000fe400078feaff */
[C---:B------:R-:W-:Y:S01]  /*0930*/  IADD3 R0, PT, PT, R233.reuse, 0x180, RZ ;  /* 0x00000180e9007810 */ /* 0x040fe20007ffe0ff */
[--C-:B-1----:R-:W-:Y:S01]  /*0940*/  IMAD.WIDE.U32 R16, R232, 0x20, R12.reuse ;  /* 0x00000020e8107825 */ /* 0x102fe200078e000c */
[C---:B------:R-:W-:Y:S01]  /*0950*/  IADD3 R3, PT, PT, R233.reuse, 0x100, RZ ;  /* 0x00000100e9037810 */ /* 0x040fe20007ffe0ff */
[----:B------:R1:W-:Y:S02]  /*0960*/  STL [R1+0x78], R22 ;  /* 0x0000781601007387 */ /* 0x0003e40000100800 */
[----:B------:R-:W-:-:S02]  /*0970*/  IMAD.WIDE.U32 R8, R233, 0x20, R12 ;  /* 0x00000020e9087825 */ /* 0x000fc400078e000c */
[----:B------:R-:W4:Y:S02]  /*0980*/  LDG.E.128 R208, desc[UR18][R16.64] ;  /* 0x0000001210d07981 */ /* 0x000f24000c1e1d00 */
[--C-:B------:R-:W-:Y:S02]  /*0990*/  IMAD.WIDE.U32 R200, R3, 0x20, R12.reuse ;  /* 0x0000002003c87825 */ /* 0x100fe400078e000c */
[----:B------:R-:W4:Y:S02]  /*09a0*/  LDG.E.128 R212, desc[UR18][R16.64+0x10] ;  /* 0x0000101210d47981 */ /* 0x000f24000c1e1d00 */
[----:B------:R-:W-:Y:S01]  /*09b0*/  IMAD.WIDE.U32 R12, R0, 0x20, R12 ;  /* 0x00000020000c7825 */ /* 0x000fe200078e000c */
[C---:B------:R-:W-:Y:S01]  /*09c0*/  IADD3 R11, PT, PT, R10.reuse, 0x80, RZ ;  /* 0x000000800a0b7810 */ /* 0x040fe20007ffe0ff */
[----:B------:R-:W4:Y:S04]  /*09d0*/  LDG.E.128 R236, desc[UR18][R8.64] ;  /* 0x0000001208ec7981 */ /* 0x000f28000c1e1d00 */
[----:B------:R-:W4:Y:S04]  /*09e0*/  LDG.E.128 R228, desc[UR18][R12.64+0x10] ;  /* 0x000010120ce47981 */ /* 0x000f28000c1e1d00 */
[----:B------:R0:W4:Y:S01]  /*09f0*/  LDG.E.128 R4, desc[UR18][R8.64+0x10] ;  /* 0x0000101208047981 */ /* 0x000122000c1e1d00 */
[----:B---3--:R-:W-:-:S03]  /*0a00*/  IMAD.WIDE.U32 R196, R10, 0x10, R14 ;  /* 0x000000100ac47825 */ /* 0x008fc600078e000e */
[----:B------:R3:W-:Y:S04]  /*0a10*/  STL [R1+0x74], R21 ;  /* 0x0000741501007387 */ /* 0x0007e80000100800 */
[----:B------:R-:W3:Y:S01]  /*0a20*/  LDG.E.128 R196, desc[UR18][R196.64] ;  /* 0x00000012c4c47981 */ /* 0x000ee2000c1e1d00 */
[--C-:B0-----:R-:W-:Y:S01]  /*0a30*/  IMAD.WIDE.U32 R8, R11, 0x10, R14.reuse ;  /* 0x000000100b087825 */ /* 0x101fe200078e000e */
[----:B------:R-:W-:Y:S02]  /*0a40*/  IADD3 R11, PT, PT, R10, 0x100, RZ ;  /* 0x000001000a0b7810 */ /* 0x000fe40007ffe0ff */
[----:B------:R0:W-:Y:S04]  /*0a50*/  STL [R1+0x70], R20 ;  /* 0x0000701401007387 */ /* 0x0001e80000100800 */
[----:B------:R1:W3:Y:S04]  /*0a60*/  LDG.E.128 R204, desc[UR18][R8.64] ;  /* 0x0000001208cc7981 */ /* 0x0002e8000c1e1d00 */
[----:B------:R-:W3:Y:S04]  /*0a70*/  LDG.E.128 R216, desc[UR18][R200.64] ;  /* 0x00000012c8d87981 */ /* 0x000ee8000c1e1d00 */
[----:B------:R-:W3:Y:S01]  /*0a80*/  LDG.E.128 R220, desc[UR18][R200.64+0x10] ;  /* 0x00001012c8dc7981 */ /* 0x000ee2000c1e1d00 */
[----:B-1----:R-:W-:-:S03]  /*0a90*/  IMAD.WIDE.U32 R8, R11, 0x10, R14 ;  /* 0x000000100b087825 */ /* 0x002fc600078e000e */
[----:B------:R-:W3:Y:S04]  /*0aa0*/  LDG.E.128 R224, desc[UR18][R12.64] ;  /* 0x000000120ce07981 */ /* 0x000ee8000c1e1d00 */
[----:B------:R1:W3:Y:S01]  /*0ab0*/  LDG.E.128 R16, desc[UR18][R8.64] ;  /* 0x0000001208107981 */ /* 0x0002e2000c1e1d00 */
[----:B--2---:R-:W-:-:S05]  /*0ac0*/  FSEL R2, R2, RZ, !P1 ;  /* 0x000000ff02027208 */ /* 0x004fca0004800000 */
[C---:B----4-:R-:W-:Y:S01]  /*0ad0*/  FADD.FTZ R243, -R2.reuse, R211 ;  /* 0x000000d302f37221 */ /* 0x050fe20000010100 */
[----:B------:R-:W-:-:S04]  /*0ae0*/  FADD.FTZ R245, -R2, R213 ;  /* 0x000000d502f57221 */ /* 0x000fc80000010100 */
[----:B------:R-:W-:Y:S01]  /*0af0*/  MOV R213, R243 ;  /* 0x000000f300d57202 */ /* 0x000fe20000000f00 */
[C---:B------:R-:W-:Y:S02]  /*0b00*/  FADD.FTZ R243, -R2.reuse, R228 ;  /* 0x000000e402f37221 */ /* 0x040fe40000010100 */
[----:B------:R-:W2:Y:S01]  /*0b10*/  LDL R228, [R1+0x6c] ;  /* 0x00006c0001e47983 */ /* 0x000ea20000100800 */
[C---:B------:R-:W-:Y:S01]  /*0b20*/  FADD.FTZ R242, -R2.reuse, R210 ;  /* 0x000000d202f27221 */ /* 0x040fe20000010100 */
[----:B------:R-:W-:-:S04]  /*0b30*/  FADD.FTZ R244, -R2, R212 ;  /* 0x000000d402f47221 */ /* 0x000fc80000010100 */
[----:B------:R-:W-:Y:S01]  /*0b40*/  MOV R212, R242 ;  /* 0x000000f200d47202 */ /* 0x000fe20000000f00 */
[----:B------:R-:W-:Y:S02]  /*0b50*/  FADD.FTZ R242, -R2, R229 ;  /* 0x000000e502f27221 */ /* 0x000fe40000010100 */
[----:B------:R-:W4:Y:S01]  /*0b60*/  LDL R229, [R1+0x68] ;  /* 0x0000680001e57983 */ /* 0x000f220000100800 */
[----:B------:R-:W-:-:S04]  /*0b70*/  UISETP.NE.U32.AND UP0, UPT, UR4, URZ, UPT ;  /* 0x000000ff0400728c */ /* 0x000fc8000bf05070 */
[----:B------:R-:W-:-:S06]  /*0b80*/  UISETP.NE.AND.EX UP0, UPT, UR5, URZ, UPT, UP0 ;  /* 0x000000ff0500728c */ /* 0x000fcc000bf05300 */
[----:B------:R-:W-:Y:S02]  /*0b90*/  PLOP3.LUT P0, PT, PT, PT, UP0, 0x80, 0x8 ;  /* 0x000000000008781c */ /* 0x000fe40003f0f008 */
[----:B------:R-:W-:-:S05]  /*0ba0*/  IADD3 R10, PT, PT, R10, 0x180, RZ ;  /* 0x000001800a0a7810 */ /* 0x000fca0007ffe0ff */
[----:B-1----:R-:W-:-:S05]  /*0bb0*/  IMAD.WIDE.U32 R8, R10, 0x10, R14 ;  /* 0x000000100a087825 */ /* 0x002fca00078e000e */
[----:B------:R1:W4:Y:S01]  /*0bc0*/  LDG.E.128 R200, desc[UR18][R8.64] ;  /* 0x0000001208c87981 */ /* 0x000322000c1e1d00 */
[----:B------:R-:W0:Y:S08]  /*0bd0*/  @P0 LDC.64 R10, c[0x0][0x438] ;  /* 0x00010e00ff0a0b82 */ /* 0x000e300000000a00 */
[----:B------:R-:W3:Y:S08]  /*0be0*/  @P0 LDC.64 R14, c[0x0][0x438] ;  /* 0x00010e00ff0e0b82 */ /* 0x000ef00000000a00 */
[----:B------:R-:W3:Y:S01]  /*0bf0*/  @P0 LDC.64 R12, c[0x0][0x438] ;  /* 0x00010e00ff0c0b82 */ /* 0x000ee20000000a00 */
[C---:B------:R-:W-:Y:S01]  /*0c00*/  FADD.FTZ R239, -R2.reuse, R239 ;  /* 0x000000ef02ef7221 */ /* 0x040fe20000010100 */
[----:B------:R-:W-:-:S06]  /*0c10*/  FADD.FTZ R246, -R2, R214 ;  /* 0x000000d602f67221 */ /* 0x000fcc0000010100 */
[----:B-1----:R-:W1:Y:S01]  /*0c20*/  @P0 LDC.64 R8, c[0x0][0x438] ;  /* 0x00010e00ff080b82 */ /* 0x002e620000000a00 */
[----:B0-----:R-:W-:Y:S01]  /*0c30*/  @P0 IMAD.WIDE.U32 R10, R0, 0x20, R10 ;  /* 0x00000020000a0825 */ /* 0x001fe200078e000a */
[----:B------:R-:W-:-:S04]  /*0c40*/  MOV R214, R244 ;  /* 0x000000f400d67202 */ /* 0x000fc80000000f00 */
[----:B------:R-:W5:Y:S01]  /*0c50*/  @P0 LDG.E.128 R172, desc[UR18][R10.64] ;  /* 0x000000120aac0981 */ /* 0x000f62000c1e1d00 */
[----:B---3--:R-:W-:-:S03]  /*0c60*/  @P0 IMAD.WIDE.U32 R14, R233, 0x20, R14 ;  /* 0x00000020e90e0825 */ /* 0x008fc600078e000e */
[----:B------:R0:W5:Y:S01]  /*0c70*/  @P0 LDG.E.128 R176, desc[UR18][R10.64+0x10] ;  /* 0x000010120ab00981 */ /* 0x000162000c1e1d00 */
[----:B------:R-:W-:-:S03]  /*0c80*/  HADD2.F32 R244, -RZ, R17.H0_H0 ;  /* 0x20000011fff47230 */ /* 0x000fc60000004100 */
[----:B------:R-:W5:Y:S01]  /*0c90*/  @P0 LDG.E.128 R148, desc[UR18][R14.64] ;  /* 0x000000120e940981 */ /* 0x000f62000c1e1d00 */
[----:B------:R-:W-:-:S03]  /*0ca0*/  FADD.FTZ R0, -R2, R236 ;  /* 0x000000ec02007221 */ /* 0x000fc60000010100 */
[----:B------:R3:W5:Y:S01]  /*0cb0*/  @P0 LDG.E.128 R152, desc[UR18][R14.64+0x10] ;  /* 0x000010120e980981 */ /* 0x000762000c1e1d00 */
[--C-:B0-----:R-:W-:Y:S02]  /*0cc0*/  HADD2.F32 R11, -RZ, R199.reuse.H0_H0 ;  /* 0x200000c7ff0b7230 */ /* 0x101fe40000004100 */
[----:B------:R-:W-:Y:S02]  /*0cd0*/  HADD2.F32 R10, -RZ, R199.H1_H1 ;  /* 0x300000c7ff0a7230 */ /* 0x000fe40000004100 */
[----:B------:R-:W-:Y:S02]  /*0ce0*/  HADD2.F32 R199, -RZ, R17.H1_H1 ;  /* 0x30000011ffc77230 */ /* 0x000fe40000004100 */
[----:B------:R-:W-:Y:S01]  /*0cf0*/  FMUL.FTZ R17, R239, UR31 ;  /* 0x0000001fef117c20 */ /* 0x000fe20008410000 */
[----:B---3--:R-:W-:Y:S02]  /*0d00*/  HADD2.F32 R14, -RZ, R197.H1_H1 ;  /* 0x300000c5ff0e7230 */ /* 0x008fe40000004100 */
[C---:B------:R-:W-:Y:S01]  /*0d10*/  FADD.FTZ R15, -R2.reuse, R237 ;  /* 0x000000ed020f7221 */ /* 0x040fe20000010100 */
[C---:B------:R-:W-:Y:S01]  /*0d20*/  FADD.FTZ R236, -R2.reuse, R6 ;  /* 0x0000000602ec7221 */ /* 0x040fe20000010100 */
[----:B------:R-:W-:Y:S01]  /*0d30*/  FADD.FTZ R237, -R2, R7 ;  /* 0x0000000702ed7221 */ /* 0x000fe20000010100 */
[----:B------:R-:W-:-:S02]  /*0d40*/  HADD2.F32 R7, -RZ, R205.H0_H0 ;  /* 0x200000cdff077230 */ /* 0x000fc40000004100 */
[----:B------:R-:W-:Y:S01]  /*0d50*/  FFMA.FTZ R115, R17, R14, R115 ;  /* 0x0000000e11737223 */ /* 0x000fe20000010073 */
[----:B------:R-:W-:Y:S02]  /*0d60*/  HADD2.F32 R6, -RZ, R205.H1_H1 ;  /* 0x300000cdff067230 */ /* 0x000fe40000004100 */
[----:B------:R-:W-:Y:S01]  /*0d70*/  FADD.FTZ R83, R83, R14 ;  /* 0x0000000e53537221 */ /* 0x000fe20000010000 */
[----:B------:R-:W-:-:S04]  /*0d80*/  @P0 IMAD.WIDE.U32 R12, R232, 0x20, R12 ;  /* 0x00000020e80c0825 */ /* 0x000fc800078e000c */
[C---:B------:R-:W-:Y:S01]  /*0d90*/  FADD.FTZ R240, -R2.reuse, R208 ;  /* 0x000000d002f07221 */ /* 0x040fe20000010100 */
[C---:B------:R-:W-:Y:S01]  /*0da0*/  FADD.FTZ R241, -R2.reuse, R209 ;  /* 0x000000d102f17221 */ /* 0x040fe20000010100 */
[----:B------:R-:W-:Y:S01]  /*0db0*/  FADD.FTZ R238, -R2, R238 ;  /* 0x000000ee02ee7221 */ /* 0x000fe20000010100 */
[----:B-1----:R-:W-:Y:S01]  /*0dc0*/  @P0 IMAD.WIDE.U32 R8, R3, 0x20, R8 ;  /* 0x0000002003080825 */ /* 0x002fe200078e0008 */
[----:B------:R-:W5:Y:S01]  /*0dd0*/  @P0 LDG.E.128 R156, desc[UR18][R12.64] ;  /* 0x000000120c9c0981 */ /* 0x000f62000c1e1d00 */
[----:B------:R-:W-:Y:S02]  /*0de0*/  MOV R210, R240 ;  /* 0x000000f000d27202 */ /* 0x000fe40000000f00 */
[--C-:B------:R-:W-:Y:S01]  /*0df0*/  HADD2.F32 R233, -RZ, R196.reuse.H0_H0 ;  /* 0x200000c4ffe97230 */ /* 0x100fe20000004100 */
[----:B------:R0:W5:Y:S01]  /*0e00*/  @P0 LDG.E.128 R160, desc[UR18][R12.64+0x10] ;  /* 0x000010120ca00981 */ /* 0x000162000c1e1d00 */
[----:B------:R-:W-:Y:S01]  /*0e10*/  HADD2.F32 R232, -RZ, R196.H1_H1 ;  /* 0x300000c4ffe87230 */ /* 0x000fe20000004100 */
[----:B------:R-:W-:Y:S01]  /*0e20*/  MOV R211, R241 ;  /* 0x000000f100d37202 */ /* 0x000fe20000000f00 */
[----:B------:R-:W-:-:S02]  /*0e30*/  HADD2.F32 R196, -RZ, R197.H0_H0 ;  /* 0x200000c5ffc47230 */ /* 0x000fc40000004100 */
[C---:B------:R-:W-:Y:S01]  /*0e40*/  FADD.FTZ R234, -R2.reuse, R4 ;  /* 0x0000000402ea7221 */ /* 0x040fe20000010100 */
[C---:B------:R-:W-:Y:S01]  /*0e50*/  FADD.FTZ R235, -R2.reuse, R5 ;  /* 0x0000000502eb7221 */ /* 0x040fe20000010100 */
[C---:B------:R-:W-:Y:S01]  /*0e60*/  FADD.FTZ R247, -R2.reuse, R215 ;  /* 0x000000d702f77221 */ /* 0x040fe20000010100 */
[C---:B------:R-:W-:Y:S01]  /*0e70*/  FADD.FTZ R252, -R2.reuse, R216 ;  /* 0x000000d802fc7221 */ /* 0x040fe20000010100 */
[C---:B------:R-:W-:Y:S01]  /*0e80*/  FADD.FTZ R27, -R2.reuse, R217 ;  /* 0x000000d9021b7221 */ /* 0x040fe20000010100 */
[C---:B------:R-:W-:Y:S01]  /*0e90*/  FADD.FTZ R26, -R2.reuse, R218 ;  /* 0x000000da021a7221 */ /* 0x040fe20000010100 */
[--C-:B0-----:R-:W-:Y:S02]  /*0ea0*/  HADD2.F32 R13, -RZ, R198.reuse.H0_H0 ;  /* 0x200000c6ff0d7230 */ /* 0x101fe40000004100 */
        /* <DEDUP_REMOVED lines=12> */
[--C-:B------:R-:W-:Y:S01]  /*0f70*/  HADD2.F32 R198, -RZ, R16.reuse.H0_H0 ;  /* 0x20000010ffc67230 */ /* 0x100fe20000004100 */
[----:B------:R-:W5:Y:S01]  /*0f80*/  @P0 LDG.E.128 R164, desc[UR18][R8.64] ;  /* 0x0000001208a40981 */ /* 0x000f62000c1e1d00 */
[----:B------:R-:W-:-:S02]  /*0f90*/  HADD2.F32 R197, -RZ, R16.H1_H1 ;  /* 0x30000010ffc57230 */ /* 0x000fc40000004100 */
[----:B------:R-:W-:Y:S01]  /*0fa0*/  FMUL.FTZ R16, R238, UR31 ;  /* 0x0000001fee107c20 */ /* 0x000fe20008410000 */
[--C-:B------:R-:W-:Y:S01]  /*0fb0*/  HADD2.F32 R3, -RZ, R207.reuse.H0_H0 ;  /* 0x200000cfff037230 */ /* 0x100fe20000004100 */
[----:B------:R0:W5:Y:S01]  /*0fc0*/  @P0 LDG.E.128 R168, desc[UR18][R8.64+0x10] ;  /* 0x0000101208a80981 */ /* 0x000162000c1e1d00 */
[----:B------:R-:W-:-:S03]  /*0fd0*/  HADD2.F32 R2, -RZ, R207.H1_H1 ;  /* 0x300000cfff027230 */ /* 0x000fc60000004100 */
[----:B------:R-:W3:Y:S01]  /*0fe0*/  LDL R207, [R1+0x54] ;  /* 0x0000540001cf7983 */ /* 0x000ee20000100800 */
[----:B------:R-:W-:Y:S01]  /*0ff0*/  FFMA.FTZ R114, R16, R196, R114 ;  /* 0x000000c410727223 */ /* 0x000fe20000010072 */
[----:B------:R-:W-:Y:S01]  /*1000*/  FADD.FTZ R82, R82, R196 ;  /* 0x000000c452527221 */ /* 0x000fe20000010000 */
[----:B------:R-:W-:Y:S01]  /*1010*/  FADD.FTZ R79, R79, R10 ;  /* 0x0000000a4f4f7221 */ /* 0x000fe20000010000 */
[----:B------:R-:W-:Y:S01]  /*1020*/  FADD.FTZ R78, R78, R11 ;  /* 0x0000000b4e4e7221 */ /* 0x000fe20000010000 */
[----:B------:R-:W3:Y:S01]  /*1030*/  LDL R239, [R1+0x34] ;  /* 0x0000340001ef7983 */ /* 0x000ee20000100800 */
[--C-:B0-----:R-:W-:Y:S02]  /*1040*/  HADD2.F32 R9, -RZ, R204.reuse.H0_H0 ;  /* 0x200000ccff097230 */ /* 0x101fe40000004100 */
[----:B------:R-:W-:Y:S02]  /*1050*/  HADD2.F32 R8, -RZ, R204.H1_H1 ;  /* 0x300000ccff087230 */ /* 0x000fe40000004100 */
[----:B--2---:R-:W-:Y:S01]  /*1060*/  FMUL.FTZ R205, R228, R14 ;  /* 0x0000000ee4cd7220 */ /* 0x004fe20000410000 */
[--C-:B------:R-:W-:Y:S01]  /*1070*/  HADD2.F32 R5, -RZ, R206.reuse.H0_H0 ;  /* 0x200000ceff057230 */ /* 0x100fe20000004100 */
[----:B------:R-:W2:Y:S01]  /*1080*/  LDL R14, [R1+0x5c] ;  /* 0x00005c00010e7983 */ /* 0x000ea20000100800 */
[----:B------:R-:W-:-:S03]  /*1090*/  HADD2.F32 R4, -RZ, R206.H1_H1 ;  /* 0x300000ceff047230 */ /* 0x000fc60000004100 */
[----:B------:R-:W2:Y:S01]  /*10a0*/  LDL R206, [R1+0x50] ;  /* 0x0000500001ce7983 */ /* 0x000ea20000100800 */
[----:B----4-:R-:W-:Y:S01]  /*10b0*/  FMUL.FTZ R204, R229, R196 ;  /* 0x000000c4e5cc7220 */ /* 0x010fe20000410000 */
[----:B------:R-:W-:Y:S02]  /*10c0*/  MOV R222, R24 ;  /* 0x0000001800de7202 */ /* 0x000fe40000000f00 */
[----:B------:R-:W4:Y:S01]  /*10d0*/  LDL R196, [R1+0x58] ;  /* 0x0000580001c47983 */ /* 0x000f220000100800 */
[----:B------:R-:W-:Y:S02]  /*10e0*/  MOV R221, R25 ;  /* 0x0000001900dd7202 */ /* 0x000fe40000000f00 */
[----:B------:R-:W-:Y:S02]  /*10f0*/  MOV R228, R226 ;  /* 0x000000e200e47202 */ /* 0x000fe40000000f00 */
[----:B------:R-:W-:Y:S02]  /*1100*/  MOV R218, R252 ;  /* 0x000000fc00da7202 */ /* 0x000fe40000000f00 */
[----:B------:R-:W-:-:S02]  /*1110*/  MOV R217, R247 ;  /* 0x000000f700d97202 */ /* 0x000fc40000000f00 */
[----:B------:R-:W-:Y:S01]  /*1120*/  MOV R219, R27 ;  /* 0x0000001b00db7202 */ /* 0x000fe20000000f00 */
[----:B------:R-:W-:Y:S01]  /*1130*/  FADD.FTZ R77, R77, R12 ;  /* 0x0000000c4d4d7221 */ /* 0x000fe20000010000 */
[----:B------:R-:W-:Y:S01]  /*1140*/  MOV R226, R209 ;  /* 0x000000d100e27202 */ /* 0x000fe20000000f00 */
[----:B------:R-:W4:Y:S01]  /*1150*/  LDL R231, [R1+0x60] ;  /* 0x0000600001e77983 */ /* 0x000f220000100800 */
[----:B------:R-:W-:-:S03]  /*1160*/  MOV R220, R26 ;  /* 0x0000001a00dc7202 */ /* 0x000fc60000000f00 */
[----:B------:R-:W4:Y:S01]  /*1170*/  LDL R230, [R1+0x64] ;  /* 0x0000640001e67983 */ /* 0x000f220000100800 */
[----:B------:R-:W-:Y:S02]  /*1180*/  MOV R216, R246 ;  /* 0x000000f600d87202 */ /* 0x000fe40000000f00 */
[----:B------:R-:W-:Y:S01]  /*1190*/  MOV R215, R245 ;  /* 0x000000f500d77202 */ /* 0x000fe20000000f00 */
[----:B------:R-:W-:Y:S01]  /*11a0*/  FADD.FTZ R76, R76, R13 ;  /* 0x0000000d4c4c7221 */ /* 0x000fe20000010000 */
[--C-:B------:R-:W-:Y:S01]  /*11b0*/  HADD2.F32 R25, -RZ, R201.reuse.H0_H0 ;  /* 0x200000c9ff197230 */ /* 0x100fe20000004100 */
[----:B------:R-:W4:Y:S01]  /*11c0*/  LDL R238, [R1+0x30] ;  /* 0x0000300001ee7983 */ /* 0x000f220000100800 */
[----:B------:R-:W-:Y:S02]  /*11d0*/  HADD2.F32 R24, -RZ, R201.H1_H1 ;  /* 0x300000c9ff187230 */ /* 0x000fe40000004100 */
[----:B------:R-:W-:-:S04]  /*11e0*/  FMUL.FTZ R201, R237, UR31 ;  /* 0x0000001fedc97c20 */ /* 0x000fc80008410000 */
[----:B------:R-:W-:Y:S01]  /*11f0*/  FFMA.FTZ R111, R201, R10, R111 ;  /* 0x0000000ac96f7223 */ /* 0x000fe2000001006f */
[--C-:B------:R-:W-:Y:S02]  /*1200*/  HADD2.F32 R252, -RZ, R19.reuse.H0_H0 ;  /* 0x20000013fffc7230 */ /* 0x100fe40000004100 */
[----:B------:R-:W-:Y:S02]  /*1210*/  HADD2.F32 R247, -RZ, R19.H1_H1 ;  /* 0x30000013fff77230 */ /* 0x000fe40000004100 */
[----:B------:R-:W-:Y:S01]  /*1220*/  FMUL.FTZ R19, R235, UR31 ;  /* 0x0000001feb137c20 */ /* 0x000fe20008410000 */
[--C-:B------:R-:W-:Y:S02]  /*1230*/  HADD2.F32 R27, -RZ, R200.reuse.H0_H0 ;  /* 0x200000c8ff1b7230 */ /* 0x100fe40000004100 */
[----:B------:R-:W-:Y:S02]  /*1240*/  HADD2.F32 R26, -RZ, R200.H1_H1 ;  /* 0x300000c8ff1a7230 */ /* 0x000fe40000004100 */
[----:B------:R-:W-:Y:S01]  /*1250*/  FMUL.FTZ R200, R236, UR31 ;  /* 0x0000001fecc87c20 */ /* 0x000fe20008410000 */
[----:B------:R-:W-:Y:S01]  /*1260*/  FFMA.FTZ R109, R19, R12, R109 ;  /* 0x0000000c136d7223 */ /* 0x000fe2000001006d */
[----:B------:R-:W-:-:S02]  /*1270*/  MOV R229, R227 ;  /* 0x000000e300e57202 */ /* 0x000fc40000000f00 */
[----:B------:R-:W-:Y:S01]  /*1280*/  MOV R227, R208 ;  /* 0x000000d000e37202 */ /* 0x000fe20000000f00 */
[----:B------:R-:W-:Y:S01]  /*1290*/  FFMA.FTZ R110, R200, R11, R110 ;  /* 0x0000000bc86e7223 */ /* 0x000fe2000001006e */
[----:B---3--:R-:W-:Y:S02]  /*12a0*/  FMUL.FTZ R207, R207, R12 ;  /* 0x0000000ccfcf7220 */ /* 0x008fe40000410000 */
[----:B------:R-:W3:Y:S01]  /*12b0*/  LDL R12, [R1+0x44] ;  /* 0x00004400010c7983 */ /* 0x000ee20000100800 */
[----:B--2---:R-:W-:-:S03]  /*12c0*/  FMUL.FTZ R209, R14, R10 ;  /* 0x0000000a0ed17220 */ /* 0x004fc60000410000 */
[----:B------:R-:W2:Y:S01]  /*12d0*/  LDL R10, [R1+0x4c] ;  /* 0x00004c00010a7983 */ /* 0x000ea20000100800 */
[--C-:B------:R-:W-:Y:S02]  /*12e0*/  HADD2.F32 R246, -RZ, R18.reuse.H0_H0 ;  /* 0x20000012fff67230 */ /* 0x100fe40000004100 */
[----:B------:R-:W-:Y:S02]  /*12f0*/  HADD2.F32 R245, -RZ, R18.H1_H1 ;  /* 0x30000012fff57230 */ /* 0x000fe40000004100 */
[----:B----4-:R-:W-:Y:S01]  /*1300*/  FMUL.FTZ R208, R196, R11 ;  /* 0x0000000bc4d07220 */ /* 0x010fe20000410000 */
[----:B------:R-:W-:Y:S01]  /*1310*/  FMUL.FTZ R206, R206, R13 ;  /* 0x0000000dcece7220 */ /* 0x000fe20000410000 */
[----:B------:R-:W4:Y:S01]  /*1320*/  LDL R11, [R1+0x48] ;  /* 0x00004800010b7983 */ /* 0x000f220000100800 */
[----:B------:R-:W-:-:S03]  /*1330*/  FMUL.FTZ R18, R234, UR31 ;  /* 0x0000001fea127c20 */ /* 0x000fc60008410000 */
[----:B------:R-:W4:Y:S01]  /*1340*/  LDL R196, [R1+0x38] ;  /* 0x0000380001c47983 */ /* 0x000f220000100800 */
[----:B------:R-:W-:-:S03]  /*1350*/  FFMA.FTZ R108, R18, R13, R108 ;  /* 0x0000000d126c7223 */ /* 0x000fc6000001006c */
[----:B------:R-:W4:Y:S04]  /*1360*/  LDL R13, [R1+0x40] ;  /* 0x00004000010d7983 */ /* 0x000f280000100800 */
[----:B------:R-:W4:Y:S01]  /*1370*/  LDL R14, [R1+0x3c] ;  /* 0x00003c00010e7983 */ /* 0x000f220000100800 */
[----:B---3--:R-:W-:-:S03]  /*1380*/  FMUL.FTZ R235, R12, R8 ;  /* 0x000000080ceb7220 */ /* 0x008fc60000410000 */
[----:B------:R-:W3:Y:S01]  /*1390*/  LDL R12, [R1+0x24] ;  /* 0x00002400010c7983 */ /* 0x000ee20000100800 */
[----:B--2---:R-:W-:-:S03]  /*13a0*/  FMUL.FTZ R237, R10, R6 ;  /* 0x000000060aed7220 */ /* 0x004fc60000410000 */
[----:B------:R-:W2:Y:S01]  /*13b0*/  LDL R10, [R1+0x2c] ;  /* 0x00002c00010a7983 */ /* 0x000ea20000100800 */
[----:B----4-:R-:W-:-:S03]  /*13c0*/  FMUL.FTZ R236, R11, R7 ;  /* 0x000000070bec7220 */ /* 0x010fc60000410000 */
[----:B------:R-:W4:Y:S01]  /*13d0*/  LDL R11, [R1+0x28] ;  /* 0x00002800010b7983 */ /* 0x000f220000100800 */
[----:B------:R-:W-:Y:S01]  /*13e0*/  MOV R224, R22 ;  /* 0x0000001600e07202 */ /* 0x000fe20000000f00 */
[--C-:B------:R-:W-:Y:S01]  /*13f0*/  HADD2.F32 R22, -RZ, R202.reuse.H1_H1 ;  /* 0x300000caff167230 */ /* 0x100fe20000004100 */
[----:B------:R-:W-:Y:S01]  /*1400*/  MOV R223, R23 ;  /* 0x0000001700df7202 */ /* 0x000fe20000000f00 */
[----:B------:R-:W-:Y:S02]  /*1410*/  HADD2.F32 R23, -RZ, R202.H0_H0 ;  /* 0x200000caff177230 */ /* 0x000fe40000004100 */
[----:B------:R-:W-:Y:S01]  /*1420*/  FMUL.FTZ R213, R213, UR31 ;  /* 0x0000001fd5d57c20 */ /* 0x000fe20008410000 */
[----:B------:R-:W-:Y:S01]  /*1430*/  FMUL.FTZ R0, R0, UR31 ;  /* 0x0000001f00007c20 */ /* 0x000fe20008410000 */
[----:B------:R-:W-:Y:S01]  /*1440*/  FMUL.FTZ R202, R231, R233 ;  /* 0x000000e9e7ca7220 */ /* 0x000fe20000410000 */
[----:B------:R-:W-:Y:S01]  /*1450*/  MOV R225, R21 ;  /* 0x0000001500e17202 */ /* 0x000fe20000000f00 */
[----:B------:R-:W-:-:S02]  /*1460*/  HADD2.F32 R21, -RZ, R203.H0_H0 ;  /* 0x200000cbff157230 */ /* 0x000fc40000004100 */
[----:B------:R-:W-:Y:S01]  /*1470*/  FFMA.FTZ R107, R213, R6, R107 ;  /* 0x00000006d56b7223 */ /* 0x000fe2000001006b */
[----:B------:R-:W-:Y:S02]  /*1480*/  HADD2.F32 R20, -RZ, R203.H1_H1 ;  /* 0x300000cbff147230 */ /* 0x000fe40000004100 */
[----:B------:R-:W-:Y:S01]  /*1490*/  FADD.FTZ R75, R75, R6 ;  /* 0x000000064b4b7221 */ /* 0x000fe20000010000 */
[----:B------:R-:W-:Y:S01]  /*14a0*/  FMUL.FTZ R15, R15, UR31 ;  /* 0x0000001f0f0f7c20 */ /* 0x000fe20008410000 */
[----:B------:R-:W-:Y:S01]  /*14b0*/  FMUL.FTZ R203, R230, R232 ;  /* 0x000000e8e6cb7220 */ /* 0x000fe20000410000 */
[----:B------:R-:W-:-:S04]  /*14c0*/  FFMA.FTZ R6, R0, R202, RZ ;  /* 0x000000ca00067223 */ /* 0x000fc800000100ff */
[----:B------:R-:W-:Y:S01]  /*14d0*/  FFMA.FTZ R6, R15, R203, R6 ;  /* 0x000000cb0f067223 */ /* 0x000fe20000010006 */
[----:B------:R-:W-:-:S03]  /*14e0*/  FMUL.FTZ R215, R215, UR31 ;  /* 0x0000001fd7d77c20 */ /* 0x000fc60008410000 */
[----:B------:R-:W-:Y:S01]  /*14f0*/  FFMA.FTZ R6, R16, R204, R6 ;  /* 0x000000cc10067223 */ /* 0x000fe20000010006 */
[----:B------:R-:W-:Y:S01]  /*1500*/  FMUL.FTZ R234, R13, R9 ;  /* 0x000000090dea7220 */ /* 0x000fe20000410000 */
[----:B------:R-:W-:Y:S01]  /*1510*/  FADD.FTZ R69, R69, R4 ;  /* 0x0000000445457221 */ /* 0x000fe20000010000 */
[----:B------:R-:W4:Y:S01]  /*1520*/  LDL R13, [R1+0x20] ;  /* 0x00002000010d7983 */ /* 0x000f220000100800 */
[-C--:B------:R-:W-:Y:S01]  /*1530*/  FFMA.FTZ R101, R215, R4.reuse, R101 ;  /* 0x00000004d7657223 */ /* 0x080fe20000010065 */
[----:B------:R-:W-:Y:S01]  /*1540*/  FMUL.FTZ R239, R239, R4 ;  /* 0x00000004efef7220 */ /* 0x000fe20000410000 */
[----:B------:R-:W-:Y:S02]  /*1550*/  FFMA.FTZ R4, R17, R205, R6 ;  /* 0x000000cd11047223 */ /* 0x000fe40000010006 */
[----:B------:R-:W4:Y:S01]  /*1560*/  LDL R6, [R1+0x14] ;  /* 0x0000140001067983 */ /* 0x000f220000100800 */
[----:B------:R-:W-:Y:S01]  /*1570*/  FMUL.FTZ R216, R216, UR31 ;  /* 0x0000001fd8d87c20 */ /* 0x000fe20008410000 */
[----:B------:R-:W-:Y:S01]  /*1580*/  FFMA.FTZ R4, R18, R206, R4 ;  /* 0x000000ce12047223 */ /* 0x000fe20000010004 */
[----:B------:R-:W-:Y:S01]  /*1590*/  FFMA.FTZ R112, R0, R233, R112 ;  /* 0x000000e900707223 */ /* 0x000fe20000010070 */
[----:B------:R-:W-:Y:S01]  /*15a0*/  FADD.FTZ R80, R80, R233 ;  /* 0x000000e950507221 */ /* 0x000fe20000010000 */
[----:B------:R-:W-:Y:S01]  /*15b0*/  FMUL.FTZ R212, R212, UR31 ;  /* 0x0000001fd4d47c20 */ /* 0x000fe20008410000 */
[----:B------:R-:W-:Y:S01]  /*15c0*/  FMUL.FTZ R233, R240, UR31 ;  /* 0x0000001ff0e97c20 */ /* 0x000fe20008410000 */
[----:B------:R-:W-:Y:S01]  /*15d0*/  FADD.FTZ R70, R70, R3 ;  /* 0x0000000346467221 */ /* 0x000fe20000010000 */
[-C--:B------:R-:W-:Y:S01]  /*15e0*/  FFMA.FTZ R102, R216, R3.reuse, R102 ;  /* 0x00000003d8667223 */ /* 0x080fe20000010066 */
[----:B------:R-:W-:Y:S01]  /*15f0*/  FMUL.FTZ R240, R196, R3 ;  /* 0x00000003c4f07220 */ /* 0x000fe20000410000 */
[----:B------:R-:W-:Y:S01]  /*1600*/  FFMA.FTZ R3, R19, R207, R4 ;  /* 0x000000cf13037223 */ /* 0x000fe20000010004 */
[----:B------:R-:W-:Y:S01]  /*1610*/  FMUL.FTZ R210, R210, UR31 ;  /* 0x0000001fd2d27c20 */ /* 0x000fe20008410000 */
[----:B------:R-:W4:Y:S01]  /*1620*/  LDL R4, [R1+0x10] ;  /* 0x0000100001047983 */ /* 0x000f220000100800 */
[----:B------:R-:W-:Y:S01]  /*1630*/  FFMA.FTZ R106, R212, R7, R106 ;  /* 0x00000007d46a7223 */ /* 0x000fe2000001006a */
[----:B------:R-:W-:Y:S01]  /*1640*/  FADD.FTZ R74, R74, R7 ;  /* 0x000000074a4a7221 */ /* 0x000fe20000010000 */
[----:B------:R-:W-:Y:S01]  /*1650*/  FADD.FTZ R7, RZ, R202 ;  /* 0x000000caff077221 */ /* 0x000fe20000010000 */
[----:B------:R-:W-:Y:S01]  /*1660*/  FFMA.FTZ R104, R210, R9, R104 ;  /* 0x00000009d2687223 */ /* 0x000fe20000010068 */
[----:B------:R-:W-:Y:S01]  /*1670*/  FADD.FTZ R72, R72, R9 ;  /* 0x0000000948487221 */ /* 0x000fe20000010000 */
[----:B------:R-:W-:Y:S01]  /*1680*/  FFMA.FTZ R113, R15, R232, R113 ;  /* 0x000000e80f717223 */ /* 0x000fe20000010071 */
[----:B------:R-:W-:Y:S01]  /*1690*/  FADD.FTZ R81, R81, R232 ;  /* 0x000000e851517221 */ /* 0x000fe20000010000 */
[----:B------:R-:W-:Y:S01]  /*16a0*/  FADD.FTZ R7, R203, R7 ;  /* 0x00000007cb077221 */ /* 0x000fe20000010000 */
[----:B------:R-:W4:Y:S01]  /*16b0*/  LDL R9, [R1+0x18] ;  /* 0x0000180001097983 */ /* 0x000f220000100800 */
[----:B------:R-:W-:Y:S01]  /*16c0*/  FMUL.FTZ R211, R211, UR31 ;  /* 0x0000001fd3d37c20 */ /* 0x000fe20008410000 */
[----:B------:R-:W-:Y:S01]  /*16d0*/  FMUL.FTZ R232, R241, UR31 ;  /* 0x0000001ff1e87c20 */ /* 0x000fe20008410000 */
[----:B------:R-:W-:Y:S01]  /*16e0*/  FMUL.FTZ R241, R14, R2 ;  /* 0x000000020ef17220 */ /* 0x000fe20000410000 */
[----:B------:R-:W-:Y:S01]  /*16f0*/  FMUL.FTZ R214, R214, UR31 ;  /* 0x0000001fd6d67c20 */ /* 0x000fe20008410000 */
[----:B------:R-:W-:Y:S01]  /*1700*/  FADD.FTZ R7, R204, R7 ;  /* 0x00000007cc077221 */ /* 0x000fe20000010000 */
[----:B------:R-:W-:Y:S01]  /*1710*/  FFMA.FTZ R105, R211, R8, R105 ;  /* 0x00000008d3697223 */ /* 0x000fe20000010069 */
[----:B------:R-:W-:-:S02]  /*1720*/  FADD.FTZ R73, R73, R8 ;  /* 0x0000000849497221 */ /* 0x000fc40000010000 */
[----:B------:R-:W4:Y:S01]  /*1730*/  LDL R8, [R1+0x1c] ;  /* 0x00001c0001087983 */ /* 0x000f220000100800 */
[----:B------:R-:W-:Y:S01]  /*1740*/  FADD.FTZ R68, R68, R5 ;  /* 0x0000000544447221 */ /* 0x000fe20000010000 */
[-C--:B------:R-:W-:Y:S01]  /*1750*/  FFMA.FTZ R100, R214, R5.reuse, R100 ;  /* 0x00000005d6647223 */ /* 0x080fe20000010064 */
[----:B------:R-:W-:Y:S01]  /*1760*/  FMUL.FTZ R238, R238, R5 ;  /* 0x00000005eeee7220 */ /* 0x000fe20000410000 */
[----:B------:R-:W-:Y:S02]  /*1770*/  FADD.FTZ R5, R205, R7 ;  /* 0x00000007cd057221 */ /* 0x000fe40000010000 */
[----:B------:R-:W4:Y:S01]  /*1780*/  LDL R7, [R1] ;  /* 0x0000000001077983 */ /* 0x000f220000100800 */
[----:B------:R-:W-:Y:S01]  /*1790*/  FMUL.FTZ R220, R220, UR31 ;  /* 0x0000001fdcdc7c20 */ /* 0x000fe20008410000 */
[----:B------:R-:W-:Y:S01]  /*17a0*/  FMUL.FTZ R230, R243, UR31 ;  /* 0x0000001ff3e67c20 */ /* 0x000fe20008410000 */
[----:B------:R-:W-:Y:S02]  /*17b0*/  FADD.FTZ R66, R66, R244 ;  /* 0x000000f442427221 */ /* 0x000fe40000010000 */
[----:B------:R-:W-:Y:S01]  /*17c0*/  FFMA.FTZ R98, R220, R244, R98 ;  /* 0x000000f4dc627223 */ /* 0x000fe20000010062 */
[----:B---3--:R-:W-:-:S02]  /*17d0*/  FMUL.FTZ R243, R12, R197 ;  /* 0x000000c50cf37220 */ /* 0x008fc40000410000 */
[----:B------:R-:W3:Y:S01]  /*17e0*/  LDL R12, [R1+0x8] ;  /* 0x00000800010c7983 */ /* 0x000ee20000100800 */
[----:B--2---:R-:W-:-:S03]  /*17f0*/  FMUL.FTZ R14, R10, R199 ;  /* 0x000000c70a0e7220 */ /* 0x004fc60000410000 */
[----:B------:R-:W2:Y:S01]  /*1800*/  LDL R10, [R1+0x4] ;  /* 0x00000400010a7983 */ /* 0x000ea20000100800 */
[----:B----4-:R-:W-:-:S03]  /*1810*/  FMUL.FTZ R244, R11, R244 ;  /* 0x000000f40bf47220 */ /* 0x010fc60000410000 */
[----:B------:R-:W4:Y:S01]  /*1820*/  LDL R11, [R1+0xc] ;  /* 0x00000c00010b7983 */ /* 0x000f220000100800 */
[----:B------:R-:W-:Y:S01]  /*1830*/  FMUL.FTZ R217, R217, UR31 ;  /* 0x0000001fd9d97c20 */ /* 0x000fe20008410000 */
[----:B------:R-:W-:Y:S01]  /*1840*/  FADD.FTZ R5, R206, R5 ;  /* 0x00000005ce057221 */ /* 0x000fe20000010000 */
[----:B------:R-:W-:Y:S02]  /*1850*/  FADD.FTZ R71, R71, R2 ;  /* 0x0000000247477221 */ /* 0x000fe40000010000 */
        /* <DEDUP_REMOVED lines=20> */
[----:B------:R-:W-:Y:S01]  /*19a0*/  FMUL.FTZ R218, R218, UR31 ;  /* 0x0000001fdada7c20 */ /* 0x000fe20008410000 */
[----:B------:R-:W-:Y:S01]  /*19b0*/  FADD.FTZ R5, R240, R3 ;  /* 0x00000003f0057221 */ /* 0x000fe20000010000 */
[----:B------:R-:W-:Y:S01]  /*19c0*/  FMUL.FTZ R242, R13, R198 ;  /* 0x000000c60df27220 */ /* 0x000fe20000410000 */
[----:B------:R-:W-:Y:S01]  /*19d0*/  FFMA.FTZ R2, R217, R241, R2 ;  /* 0x000000f1d9027223 */ /* 0x000fe20000010002 */
[----:B------:R-:W-:Y:S01]  /*19e0*/  FMUL.FTZ R3, R6, R245 ;  /* 0x000000f506037220 */ /* 0x000fe20000410000 */
[----:B------:R-:W-:Y:S01]  /*19f0*/  FADD.FTZ R6, R241, R5 ;  /* 0x00000005f1067221 */ /* 0x000fe20000010000 */
[----:B------:R-:W-:Y:S01]  /*1a00*/  FMUL.FTZ R219, R219, UR31 ;  /* 0x0000001fdbdb7c20 */ /* 0x000fe20008410000 */
[----:B------:R-:W-:-:S02]  /*1a10*/  FFMA.FTZ R5, R218, R242, R2 ;  /* 0x000000f2da057223 */ /* 0x000fc40000010002 */
[----:B------:R-:W-:Y:S02]  /*1a20*/  FADD.FTZ R6, R242, R6 ;  /* 0x00000006f2067221 */ /* 0x000fe40000010000 */
[----:B------:R-:W-:Y:S01]  /*1a30*/  FFMA.FTZ R5, R219, R243, R5 ;  /* 0x000000f3db057223 */ /* 0x000fe20000010005 */
[----:B------:R-:W-:Y:S01]  /*1a40*/  FMUL.FTZ R221, R221, UR31 ;  /* 0x0000001fdddd7c20 */ /* 0x000fe20008410000 */
[----:B------:R-:W-:Y:S02]  /*1a50*/  FADD.FTZ R6, R243, R6 ;  /* 0x00000006f3067221 */ /* 0x000fe40000010000 */
[----:B------:R-:W-:Y:S01]  /*1a60*/  FFMA.FTZ R5, R220, R244, R5 ;  /* 0x000000f4dc057223 */ /* 0x000fe20000010005 */
[----:B------:R-:W-:Y:S01]  /*1a70*/  FMUL.FTZ R222, R222, UR31 ;  /* 0x0000001fdede7c20 */ /* 0x000fe20008410000 */
[----:B------:R-:W-:Y:S01]  /*1a80*/  FADD.FTZ R6, R244, R6 ;  /* 0x00000006f4067221 */ /* 0x000fe20000010000 */
[----:B------:R-:W-:Y:S01]  /*1a90*/  FMUL.FTZ R4, R4, R246 ;  /* 0x000000f604047220 */ /* 0x000fe20000410000 */
[----:B------:R-:W-:Y:S01]  /*1aa0*/  FFMA.FTZ R5, R221, R14, R5 ;  /* 0x0000000edd057223 */ /* 0x000fe20000010005 */
[----:B------:R-:W-:Y:S01]  /*1ab0*/  FMUL.FTZ R223, R223, UR31 ;  /* 0x0000001fdfdf7c20 */ /* 0x000fe20008410000 */
[----:B------:R-:W-:-:S02]  /*1ac0*/  FADD.FTZ R6, R14, R6 ;  /* 0x000000060e067221 */ /* 0x000fc40000010000 */
[----:B------:R-:W-:Y:S01]  /*1ad0*/  FFMA.FTZ R5, R222, R4, R5 ;  /* 0x00000004de057223 */ /* 0x000fe20000010005 */
[----:B------:R-:W-:Y:S01]  /*1ae0*/  FMUL.FTZ R2, R9, R252 ;  /* 0x000000fc09027220 */ /* 0x000fe20000410000 */
[----:B------:R-:W-:Y:S01]  /*1af0*/  FADD.FTZ R9, R4, R6 ;  /* 0x0000000604097221 */ /* 0x000fe20000010000 */
[----:B------:R-:W-:Y:S01]  /*1b00*/  FMUL.FTZ R224, R224, UR31 ;  /* 0x0000001fe0e07c20 */ /* 0x000fe20008410000 */
[----:B------:R-:W-:Y:S01]  /*1b10*/  FFMA.FTZ R5, R223, R3, R5 ;  /* 0x00000003df057223 */ /* 0x000fe20000010005 */
[----:B------:R-:W-:Y:S01]  /*1b20*/  FMUL.FTZ R225, R225, UR31 ;  /* 0x0000001fe1e17c20 */ /* 0x000fe20008410000 */
[----:B------:R-:W-:Y:S01]  /*1b30*/  FMUL.FTZ R8, R8, R247 ;  /* 0x000000f708087220 */ /* 0x000fe20000410000 */
[----:B------:R-:W-:Y:S01]  /*1b40*/  FMUL.FTZ R226, R226, UR31 ;  /* 0x0000001fe2e27c20 */ /* 0x000fe20008410000 */
[-C--:B------:R-:W-:Y:S01]  /*1b50*/  FMUL.FTZ R7, R7, R27.reuse ;  /* 0x0000001b07077220 */ /* 0x080fe20000410000 */
[----:B------:R-:W-:Y:S01]  /*1b60*/  FMUL.FTZ R227, R227, UR31 ;  /* 0x0000001fe3e37c20 */ /* 0x000fe20008410000 */
[----:B------:R-:W-:Y:S01]  /*1b70*/  FMUL.FTZ R228, R228, UR31 ;  /* 0x0000001fe4e47c20 */ /* 0x000fe20008410000 */
[----:B------:R-:W-:Y:S01]  /*1b80*/  FMUL.FTZ R229, R229, UR31 ;  /* 0x0000001fe5e57c20 */ /* 0x000fe20008410000 */
[----:B------:R-:W-:Y:S01]  /*1b90*/  FFMA.FTZ R88, R226, R27, R88 ;  /* 0x0000001be2587223 */ /* 0x000fe20000010058 */
[----:B------:R-:W-:Y:S01]  /*1ba0*/  FADD.FTZ R56, R56, R27 ;  /* 0x0000001b38387221 */ /* 0x000fe20000010000 */
[----:B------:R-:W-:Y:S01]  /*1bb0*/  FFMA.FTZ R89, R227, R26, R89 ;  /* 0x0000001ae3597223 */ /* 0x000fe20000010059 */
[----:B------:R0:W5:Y:S01]  /*1bc0*/  LDL.LU R27, [R1+0x8c] ;  /* 0x00008c00011b7983 */ /* 0x0001620000300800 */
        /* <DEDUP_REMOVED lines=16> */
[----:B------:R-:W-:Y:S01]  /*1cd0*/  FADD.FTZ R10, R3, R9 ;  /* 0x00000009030a7221 */ /* 0x000fe20000010000 */
[----:B------:R-:W-:Y:S01]  /*1ce0*/  FFMA.FTZ R9, R224, R2, R5 ;  /* 0x00000002e0097223 */ /* 0x000fe20000010005 */
[----:B------:R0:W5:Y:S02]  /*1cf0*/  LDL.LU R26, [R1+0x88] ;  /* 0x00008800011a7983 */ /* 0x0001640000300800 */
[----:B------:R-:W-:Y:S01]  /*1d00*/  FADD.FTZ R10, R2, R10 ;  /* 0x0000000a020a7221 */ /* 0x000fe20000010000 */
[----:B------:R-:W-:-:S03]  /*1d10*/  FFMA.FTZ R9, R225, R8, R9 ;  /* 0x00000008e1097223 */ /* 0x000fc60000010009 */
[----:B------:R-:W-:Y:S01]  /*1d20*/  FADD.FTZ R10, R8, R10 ;  /* 0x0000000a080a7221 */ /* 0x000fe20000010000 */
[----:B------:R-:W-:Y:S01]  /*1d30*/  FFMA.FTZ R9, R226, R7, R9 ;  /* 0x00000007e2097223 */ /* 0x000fe20000010009 */
[----:B---3--:R-:W-:Y:S02]  /*1d40*/  FMUL.FTZ R5, R12, R25 ;  /* 0x000000190c057220 */ /* 0x008fe40000410000 */
[----:B------:R-:W-:Y:S01]  /*1d50*/  FADD.FTZ R10, R7, R10 ;  /* 0x0000000a070a7221 */ /* 0x000fe20000010000 */
[----:B------:R-:W-:Y:S01]  /*1d60*/  FFMA.FTZ R9, R227, R6, R9 ;  /* 0x00000006e3097223 */ /* 0x000fe20000010009 */
[----:B----4-:R-:W-:Y:S01]  /*1d70*/  FMUL.FTZ R11, R11, R24 ;  /* 0x000000180b0b7220 */ /* 0x010fe20000410000 */
[----:B------:R0:W5:Y:S01]  /*1d80*/  LDL.LU R25, [R1+0x84] ;  /* 0x0000840001197983 */ /* 0x0001620000300800 */
[----:B------:R-:W-:Y:S01]  /*1d90*/  FADD.FTZ R12, R10, R6 ;  /* 0x000000060a0c7221 */ /* 0x000fe20000010000 */
[----:B------:R-:W-:Y:S01]  /*1da0*/  FFMA.FTZ R13, R228, R5, R9 ;  /* 0x00000005e40d7223 */ /* 0x000fe20000010009 */
[----:B-----5:R-:W-:Y:S01]  /*1db0*/  FMUL.FTZ R10, R248, R23 ;  /* 0x00000017f80a7220 */ /* 0x020fe20000410000 */
[----:B------:R0:W5:Y:S01]  /*1dc0*/  LDL.LU R24, [R1+0x80] ;  /* 0x0000800001187983 */ /* 0x0001620000300800 */
[----:B------:R-:W-:Y:S01]  /*1dd0*/  FADD.FTZ R12, R12, R5 ;  /* 0x000000050c0c7221 */ /* 0x000fe20000010000 */
[----:B------:R-:W-:Y:S01]  /*1de0*/  FFMA.FTZ R13, R229, R11, R13 ;  /* 0x0000000be50d7223 */ /* 0x000fe2000001000d */
[----:B------:R-:W-:Y:S01]  /*1df0*/  FMUL.FTZ R9, R249, R22 ;  /* 0x00000016f9097220 */ /* 0x000fe20000410000 */
[----:B------:R0:W5:Y:S01]  /*1e00*/  LDL.LU R23, [R1+0x7c] ;  /* 0x00007c0001177983 */ /* 0x0001620000300800 */
[----:B------:R-:W-:Y:S01]  /*1e10*/  FADD.FTZ R196, R12, R11 ;  /* 0x0000000b0cc47221 */ /* 0x000fe20000010000 */
[----:B------:R-:W-:Y:S01]  /*1e20*/  FFMA.FTZ R12, R230, R10, R13 ;  /* 0x0000000ae60c7223 */ /* 0x000fe2000001000d */
[----:B------:R-:W-:Y:S01]  /*1e30*/  FMUL.FTZ R13, R250, R21 ;  /* 0x00000015fa0d7220 */ /* 0x000fe20000410000 */
[----:B------:R0:W5:Y:S02]  /*1e40*/  LDL.LU R22, [R1+0x78] ;  /* 0x0000780001167983 */ /* 0x0001640000300800 */
[----:B------:R-:W-:Y:S01]  /*1e50*/  FFMA.FTZ R197, R231, R9, R12 ;  /* 0x00000009e7c57223 */ /* 0x000fe2000001000c */
[----:B------:R-:W-:Y:S01]  /*1e60*/  FMUL.FTZ R12, R251, R20 ;  /* 0x00000014fb0c7220 */ /* 0x000fe20000410000 */
[----:B------:R0:W5:Y:S04]  /*1e70*/  LDL.LU R21, [R1+0x74] ;  /* 0x0000740001157983 */ /* 0x0001680000300800 */
[----:B------:R0:W5:Y:S01]  /*1e80*/  LDL.LU R20, [R1+0x70] ;  /* 0x0000700001147983 */ /* 0x0001620000300800 */
[----:B------:R-:W-:Y:S01]  /*1e90*/  FADD.FTZ R196, R196, R10 ;  /* 0x0000000ac4c47221 */ /* 0x000fe20000010000 */
[----:B------:R-:W-:-:S03]  /*1ea0*/  FFMA.FTZ R96, R218, R198, R96 ;  /* 0x000000c6da607223 */ /* 0x000fc60000010060 */
[----:B------:R-:W-:Y:S01]  /*1eb0*/  FADD.FTZ R196, R196, R9 ;  /* 0x00000009c4c47221 */ /* 0x000fe20000010000 */
[----:B------:R-:W-:Y:S01]  /*1ec0*/  FADD.FTZ R64, R64, R198 ;  /* 0x000000c640407221 */ /* 0x000fe20000010000 */
[----:B------:R-:W-:Y:S02]  /*1ed0*/  FFMA.FTZ R197, R232, R13, R197 ;  /* 0x0000000de8c57223 */ /* 0x000fe400000100c5 */
        /* <DEDUP_REMOVED lines=13> */
[----:B0-----:R-:W-:Y:S06]  /*1fb0*/  BRA `(.L_x_11637) ;  /* 0x0000000000647947 */ /* 0x001fec0003800000 */
.L_x_11636:
        /* <DEDUP_REMOVED lines=25> */
.L_x_11637:
        /* <DEDUP_REMOVED lines=32> */
.L_x_11639:
[----:B------:R-:W-:Y:S05]  /*2350*/  BSYNC.RECONVERGENT B0 ;  /* 0x0000000000007941 */ /* 0x000fea0003800200 */
.L_x_11638:
        /* <DEDUP_REMOVED lines=61> */
.L_x_11642:
        /* <DEDUP_REMOVED lines=13> */
.L_x_11643:
        /* <DEDUP_REMOVED lines=13> */
.L_x_11644:
        /* <DEDUP_REMOVED lines=13> */
.L_x_11645:
        /* <DEDUP_REMOVED lines=13> */
.L_x_11646:
        /* <DEDUP_REMOVED lines=13> */
.L_x_11647:
        /* <DEDUP_REMOVED lines=13> */
.L_x_11648:
        /* <DEDUP_REMOVED lines=14> */
.L_x_11641:
        /* <DEDUP_REMOVED lines=53> */
.L_x_11650:
        /* <DEDUP_REMOVED lines=13> */
.L_x_11651:
        /* <DEDUP_REMOVED lines=13> */
.L_x_11652:
        /* <DEDUP_REMOVED lines=13> */
.L_x_11653:
        /* <DEDUP_REMOVED lines=13> */
.L_x_11654:
        /* <DEDUP_REMOVED lines=13> */
.L_x_11655:
        /* <DEDUP_REMOVED lines=13> */
.L_x_11656:
        /* <DEDUP_REMOVED lines=8> */
.L_x_11640:
        /* <DEDUP_REMOVED lines=16> */
.L_x_11658:
        /* <DEDUP_REMOVED lines=13> */
.L_x_11659:
        /* <DEDUP_REMOVED lines=13> */
.L_x_11660:
        /* <DEDUP_REMOVED lines=13> */
.L_x_11661:
        /* <DEDUP_REMOVED lines=13> */
.L_x_11662:
        /* <DEDUP_REMOVED lines=13> */
.L_x_11663:
        /* <DEDUP_REMOVED lines=13> */
.L_x_11664:
        /* <DEDUP_REMOVED lines=14> */
.L_x_11657:
        /* <DEDUP_REMOVED lines=28> */
.L_x_11665:
[----:B------:R-:W-:Y:S05]  /*3e20*/  BRA.U !UP3, `(.L_x_11666) ;  /* 0x000000010b187547 */ /* 0x000fea000b800000 */
[----:B------:R-:W-:Y:S02]  /*3e30*/  HADD2.F32 R188, -RZ, R180.H1_H1 ;  /* 0x300000b4ffbc7230 */ /* 0x000fe40000004100 */
[----:B------:R-:W-:-:S04]  /*3e40*/  FMUL.FTZ R189, R193, UR26 ;  /* 0x0000001ac1bd7c20 */ /* 0x000fc80008410000 */
[-C--:B------:R-:W-:Y:S01]  /*3e50*/  FFMA.FTZ R21, R188, R189.reuse, R21 ;  /* 0x000000bdbc157223 */ /* 0x080fe20000010015 */
[----:B------:R-:W-:-:S05]  /*3e60*/  FMUL.FTZ R188, R145, R189 ;  /* 0x000000bd91bc7220 */ /* 0x000fca0000410000 */
[----:B------:R-:W-:-:S04]  /*3e70*/  F2FP.F16.F32.PACK_AB R188, RZ, R188 ;  /* 0x000000bcffbc723e */ /* 0x000fc800000000ff */
[----:B------:R-:W-:-:S07]  /*3e80*/  PRMT R184, R184, 0x5410, R188 ;  /* 0x00005410b8b87816 */ /* 0x000fce00000000bc */
.L_x_11666:
[----:B------:R-:W-:Y:S05]  /*3e90*/  BRA.U !UP3, `(.L_x_11667) ;  /* 0x000000010b187547 */ /* 0x000fea000b800000 */
[----:B------:R-:W-:Y:S02]  /*3ea0*/  HADD2.F32 R188, -RZ, R181.H0_H0 ;  /* 0x200000b5ffbc7230 */ /* 0x000fe40000004100 */
[----:B------:R-:W-:-:S04]  /*3eb0*/  FMUL.FTZ R189, R194, UR26 ;  /* 0x0000001ac2bd7c20 */ /* 0x000fc80008410000 */
[-C--:B------:R-:W-:Y:S01]  /*3ec0*/  FFMA.FTZ R22, R188, R189.reuse, R22 ;  /* 0x000000bdbc167223 */ /* 0x080fe20000010016 */
[----:B------:R-:W-:-:S05]  /*3ed0*/  FMUL.FTZ R188, R146, R189 ;  /* 0x000000bd92bc7220 */ /* 0x000fca0000410000 */
[----:B------:R-:W-:-:S04]  /*3ee0*/  F2FP.F16.F32.PACK_AB R188, RZ, R188 ;  /* 0x000000bcffbc723e */ /* 0x000fc800000000ff */
[----:B------:R-:W-:-:S07]  /*3ef0*/  PRMT R185, R188, 0x7610, R185 ;  /* 0x00007610bcb97816 */ /* 0x000fce00000000b9 */
.L_x_11667:
[----:B------:R-:W-:Y:S05]  /*3f00*/  BRA.U !UP3, `(.L_x_11668) ;  /* 0x000000010b187547 */ /* 0x000fea000b800000 */
[----:B------:R-:W-:Y:S02]  /*3f10*/  HADD2.F32 R188, -RZ, R181.H1_H1 ;  /* 0x300000b5ffbc7230 */ /* 0x000fe40000004100 */
[----:B------:R-:W-:-:S04]  /*3f20*/  FMUL.FTZ R189, R195, UR26 ;  /* 0x0000001ac3bd7c20 */ /* 0x000fc80008410000 */
[-C--:B------:R-:W-:Y:S01]  /*3f30*/  FFMA.FTZ R23, R188, R189.reuse, R23 ;  /* 0x000000bdbc177223 */ /* 0x080fe20000010017 */
[----:B------:R-:W-:-:S05]  /*3f40*/  FMUL.FTZ R188, R147, R189 ;  /* 0x000000bd93bc7220 */ /* 0x000fca0000410000 */
[----:B------:R-:W-:-:S04]  /*3f50*/  F2FP.F16.F32.PACK_AB R188, RZ, R188 ;  /* 0x000000bcffbc723e */ /* 0x000fc800000000ff */
[----:B------:R-:W-:-:S07]  /*3f60*/  PRMT R185, R185, 0x5410, R188 ;  /* 0x00005410b9b97816 */ /* 0x000fce00000000bc */
.L_x_11668:
        /* <DEDUP_REMOVED lines=12> */
.L_x_11669:
        /* <DEDUP_REMOVED lines=12> */
.L_x_11670:
        /* <DEDUP_REMOVED lines=12> */
.L_x_11671:
        /* <DEDUP_REMOVED lines=12> */
.L_x_11649:
        /* <DEDUP_REMOVED lines=15> */
.L_x_11672:
        /* <DEDUP_REMOVED lines=30> */
.L_x_11675:
[----:B------:R-:W-:Y:S05]  /*4540*/  BRA.U !UP3, `(.L_x_11676) ;  /* 0x000000010b187547 */ /* 0x000fea000b800000 */
[----:B------:R-:W-:Y:S02]  /*4550*/  HADD2.F32 R188, -RZ, R180.H1_H1 ;  /* 0x300000b4ffbc7230 */ /* 0x000fe40000004100 */
[----:B------:R-:W-:-:S04]  /*4560*/  FMUL.FTZ R189, R193, UR26 ;  /* 0x0000001ac1bd7c20 */ /* 0x000fc80008410000 */
[-C--:B------:R-:W-:Y:S01]  /*4570*/  FFMA.FTZ R29, R188, R189.reuse, R29 ;  /* 0x000000bdbc1d7223 */ /* 0x080fe2000001001d */
[----:B------:R-:W-:-:S05]  /*4580*/  FMUL.FTZ R188, R137, R189 ;  /* 0x000000bd89bc7220 */ /* 0x000fca0000410000 */
[----:B------:R-:W-:-:S04]  /*4590*/  F2FP.F16.F32.PACK_AB R188, RZ, R188 ;  /* 0x000000bcffbc723e */ /* 0x000fc800000000ff */
[----:B0-----:R-:W-:-:S07]  /*45a0*/  PRMT R184, R184, 0x5410, R188 ;  /* 0x00005410b8b87816 */ /* 0x001fce00000000bc */
.L_x_11676:
[----:B------:R-:W-:Y:S05]  /*45b0*/  BRA.U !UP3, `(.L_x_11677) ;  /* 0x000000010b187547 */ /* 0x000fea000b800000 */
[----:B------:R-:W-:Y:S02]  /*45c0*/  HADD2.F32 R188, -RZ, R181.H0_H0 ;  /* 0x200000b5ffbc7230 */ /* 0x000fe40000004100 */
[----:B------:R-:W-:-:S04]  /*45d0*/  FMUL.FTZ R189, R194, UR26 ;  /* 0x0000001ac2bd7c20 */ /* 0x000fc80008410000 */
[-C--:B------:R-:W-:Y:S01]  /*45e0*/  FFMA.FTZ R30, R188, R189.reuse, R30 ;  /* 0x000000bdbc1e7223 */ /* 0x080fe2000001001e */
[----:B------:R-:W-:-:S05]  /*45f0*/  FMUL.FTZ R188, R138, R189 ;  /* 0x000000bd8abc7220 */ /* 0x000fca0000410000 */
[----:B------:R-:W-:-:S04]  /*4600*/  F2FP.F16.F32.PACK_AB R188, RZ, R188 ;  /* 0x000000bcffbc723e */ /* 0x000fc800000000ff */
[----:B0-----:R-:W-:-:S07]  /*4610*/  PRMT R185, R188, 0x7610, R185 ;  /* 0x00007610bcb97816 */ /* 0x001fce00000000b9 */
.L_x_11677:
[----:B------:R-:W-:Y:S05]  /*4620*/  BRA.U !UP3, `(.L_x_11678) ;  /* 0x000000010b187547 */ /* 0x000fea000b800000 */
[----:B------:R-:W-:Y:S02]  /*4630*/  HADD2.F32 R188, -RZ, R181.H1_H1 ;  /* 0x300000b5ffbc7230 */ /* 0x000fe40000004100 */
[----:B------:R-:W-:-:S04]  /*4640*/  FMUL.FTZ R189, R195, UR26 ;  /* 0x0000001ac3bd7c20 */ /* 0x000fc80008410000 */
[-C--:B------:R-:W-:Y:S01]  /*4650*/  FFMA.FTZ R31, R188, R189.reuse, R31 ;  /* 0x000000bdbc1f7223 */ /* 0x080fe2000001001f */
[----:B------:R-:W-:-:S05]  /*4660*/  FMUL.FTZ R188, R139, R189 ;  /* 0x000000bd8bbc7220 */ /* 0x000fca0000410000 */
[----:B------:R-:W-:-:S04]  /*4670*/  F2FP.F16.F32.PACK_AB R188, RZ, R188 ;  /* 0x000000bcffbc723e */ /* 0x000fc800000000ff */
[----:B0-----:R-:W-:-:S07]  /*4680*/  PRMT R185, R185, 0x5410, R188 ;  /* 0x00005410b9b97816 */ /* 0x001fce00000000bc */
.L_x_11678:
        /* <DEDUP_REMOVED lines=12> */
.L_x_11679:
        /* <DEDUP_REMOVED lines=12> */
.L_x_11680:
        /* <DEDUP_REMOVED lines=12> */
.L_x_11681:
[----:B------:R-:W-:-:S05]  /*48d0*/  MOV R191, UR30 ;  /* 0x0000001e00bf7c02 */ /* 0x000fca0008000f00 */
[----:B------:R-:W-:-:S04]  /*48e0*/  @P3 FFMA.FTZ R191, R217, R191, UR16 ;  /* 0x00000010d9bf3e23 */ /* 0x000fc800080100bf */
[----:B0-----:R-:W-:Y:S01]  /*48f0*/  @P3 FADD.FTZ R196, R241, -R191 ;  /* 0x800000bff1c43221 */ /* 0x001fe20000010000 */
        /* <DEDUP_REMOVED lines=10> */
.L_x_11674:
        /* <DEDUP_REMOVED lines=13> */
.L_x_11683:
        /* <DEDUP_REMOVED lines=13> */
.L_x_11684:
        /* <DEDUP_REMOVED lines=13> */
.L_x_11685:
        /* <DEDUP_REMOVED lines=13> */
.L_x_11686:
        /* <DEDUP_REMOVED lines=13> */
.L_x_11687:
        /* <DEDUP_REMOVED lines=13> */
.L_x_11688:
        /* <DEDUP_REMOVED lines=13> */
.L_x_11689:
        /* <DEDUP_REMOVED lines=14> */
.L_x_11673:
        /* <DEDUP_REMOVED lines=54> */
.L_x_11691:
[----:B------:R-:W-:Y:S05]  /*5390*/  BRA.U !UP3, `(.L_x_11692) ;  /* 0x000000010b307547 */ /* 0x000fea000b800000 */
[----:B0-----:R-:W-:Y:S01]  /*53a0*/  MOV R196, UR30 ;  /* 0x0000001e00c47c02 */ /* 0x001fe20008000f00 */
        /* <DEDUP_REMOVED lines=11> */
.L_x_11692:
[----:B------:R-:W-:Y:S05]  /*5460*/  BRA.U !UP3, `(.L_x_11693) ;  /* 0x000000010b307547 */ /* 0x000fea000b800000 */
        /* <DEDUP_REMOVED lines=12> */
.L_x_11693:
        /* <DEDUP_REMOVED lines=13> */
.L_x_11694:
        /* <DEDUP_REMOVED lines=13> */
.L_x_11695:
        /* <DEDUP_REMOVED lines=13> */
.L_x_11696:
        /* <DEDUP_REMOVED lines=13> */
.L_x_11697:
[----:B------:R-:W-:Y:S05]  /*5870*/  BRA.U !UP3, `(.L_x_11682) ;  /* 0x000000050bbc7547 */ /* 0x000fea000b800000 */
[----:B0----5:R-:W-:Y:S02]  /*5880*/  HADD2.F32 R196, -RZ, R183.H1_H1 ;  /* 0x300000b7ffc47230 */ /* 0x021fe40000004100 */
[----:B------:R-:W-:-:S04]  /*5890*/  FMUL.FTZ R197, R191, UR26 ;  /* 0x0000001abfc57c20 */ /* 0x000fc80008410000 */
[-C--:B------:R-:W-:Y:S01]  /*58a0*/  FFMA.FTZ R35, R196, R197.reuse, R35 ;  /* 0x000000c5c4237223 */ /* 0x080fe20000010023 */
[----:B------:R-:W-:-:S05]  /*58b0*/  FMUL.FTZ R196, R135, R197 ;  /* 0x000000c587c47220 */ /* 0x000fca0000410000 */
[----:B------:R-:W-:-:S04]  /*58c0*/  F2FP.F16.F32.PACK_AB R196, RZ, R196 ;  /* 0x000000c4ffc4723e */ /* 0x000fc800000000ff */
[----:B------:R-:W-:Y:S01]  /*58d0*/  PRMT R187, R187, 0x5410, R196 ;  /* 0x00005410bbbb7816 */ /* 0x000fe200000000c4 */
[----:B------:R-:W-:Y:S06]  /*58e0*/  BRA `(.L_x_11682) ;  /* 0x0000000400a07947 */ /* 0x000fec0003800000 */
.L_x_11690:
        /* <DEDUP_REMOVED lines=13> */
.L_x_11698:
        /* <DEDUP_REMOVED lines=13> */
.L_x_11699:
        /* <DEDUP_REMOVED lines=13> */
.L_x_11700:
        /* <DEDUP_REMOVED lines=13> */
.L_x_11701:
        /* <DEDUP_REMOVED lines=13> */
.L_x_11702:
        /* <DEDUP_REMOVED lines=13> */
.L_x_11703:
        /* <DEDUP_REMOVED lines=13> */
.L_x_11704:
        /* <DEDUP_REMOVED lines=13> */
.L_x_11682:
        /* <DEDUP_REMOVED lines=15> */
.L_x_11705:
        /* <DEDUP_REMOVED lines=30> */
.L_x_11708:
[----:B------:R-:W-:Y:S05]  /*6240*/  BRA.U !UP3, `(.L_x_11709) ;  /* 0x000000010b187547 */ /* 0x000fea000b800000 */
[----:B------:R-:W-:Y:S02]  /*6250*/  HADD2.F32 R188, -RZ, R180.H1_H1 ;  /* 0x300000b4ffbc7230 */ /* 0x000fe40000004100 */
[----:B------:R-:W-:-:S04]  /*6260*/  FMUL.FTZ R189, R193, UR26 ;  /* 0x0000001ac1bd7c20 */ /* 0x000fc80008410000 */
[-C--:B------:R-:W-:Y:S01]  /*6270*/  FFMA.FTZ R37, R188, R189.reuse, R37 ;  /* 0x000000bdbc257223 */ /* 0x080fe20000010025 */
[----:B------:R-:W-:-:S05]  /*6280*/  FMUL.FTZ R188, R129, R189 ;  /* 0x000000bd81bc7220 */ /* 0x000fca0000410000 */
[----:B------:R-:W-:-:S04]  /*6290*/  F2FP.F16.F32.PACK_AB R188, RZ, R188 ;  /* 0x000000bcffbc723e */ /* 0x000fc800000000ff */
[----:B0-----:R-:W-:-:S07]  /*62a0*/  PRMT R184, R184, 0x5410, R188 ;  /* 0x00005410b8b87816 */ /* 0x001fce00000000bc */
.L_x_11709:
[----:B------:R-:W-:Y:S05]  /*62b0*/  BRA.U !UP3, `(.L_x_11710) ;  /* 0x000000010b187547 */ /* 0x000fea000b800000 */
[----:B------:R-:W-:Y:S02]  /*62c0*/  HADD2.F32 R188, -RZ, R181.H0_H0 ;  /* 0x200000b5ffbc7230 */ /* 0x000fe40000004100 */
[----:B------:R-:W-:-:S04]  /*62d0*/  FMUL.FTZ R189, R194, UR26 ;  /* 0x0000001ac2bd7c20 */ /* 0x000fc80008410000 */
[-C--:B------:R-:W-:Y:S01]  /*62e0*/  FFMA.FTZ R38, R188, R189.reuse, R38 ;  /* 0x000000bdbc267223 */ /* 0x080fe20000010026 */
[----:B------:R-:W-:-:S05]  /*62f0*/  FMUL.FTZ R188, R130, R189 ;  /* 0x000000bd82bc7220 */ /* 0x000fca0000410000 */
[----:B------:R-:W-:-:S04]  /*6300*/  F2FP.F16.F32.PACK_AB R188, RZ, R188 ;  /* 0x000000bcffbc723e */ /* 0x000fc800000000ff */
[----:B0-----:R-:W-:-:S07]  /*6310*/  PRMT R185, R188, 0x7610, R185 ;  /* 0x00007610bcb97816 */ /* 0x001fce00000000b9 */
.L_x_11710:
[----:B------:R-:W-:Y:S05]  /*6320*/  BRA.U !UP3, `(.L_x_11711) ;  /* 0x000000010b187547 */ /* 0x000fea000b800000 */
[----:B------:R-:W-:Y:S02]  /*6330*/  HADD2.F32 R188, -RZ, R181.H1_H1 ;  /* 0x300000b5ffbc7230 */ /* 0x000fe40000004100 */
[----:B------:R-:W-:-:S04]  /*6340*/  FMUL.FTZ R189, R195, UR26 ;  /* 0x0000001ac3bd7c20 */ /* 0x000fc80008410000 */
[-C--:B------:R-:W-:Y:S01]  /*6350*/  FFMA.FTZ R39, R188, R189.reuse, R39 ;  /* 0x000000bdbc277223 */ /* 0x080fe20000010027 */
[----:B------:R-:W-:-:S05]  /*6360*/  FMUL.FTZ R188, R131, R189 ;  /* 0x000000bd83bc7220 */ /* 0x000fca0000410000 */
[----:B------:R-:W-:-:S04]  /*6370*/  F2FP.F16.F32.PACK_AB R188, RZ, R188 ;  /* 0x000000bcffbc723e */ /* 0x000fc800000000ff */
[----:B0-----:R-:W-:-:S07]  /*6380*/  PRMT R185, R185, 0x5410, R188 ;  /* 0x00005410b9b97816 */ /* 0x001fce00000000bc */
.L_x_11711:
        /* <DEDUP_REMOVED lines=12> */
.L_x_11712:
        /* <DEDUP_REMOVED lines=12> */
.L_x_11713:
        /* <DEDUP_REMOVED lines=12> */
.L_x_11714:
        /* <DEDUP_REMOVED lines=13> */
.L_x_11707:
        /* <DEDUP_REMOVED lines=13> */
.L_x_11716:
        /* <DEDUP_REMOVED lines=13> */
.L_x_11717:
        /* <DEDUP_REMOVED lines=13> */
.L_x_11718:
        /* <DEDUP_REMOVED lines=13> */
.L_x_11719:
        /* <DEDUP_REMOVED lines=13> */
.L_x_11720:
        /* <DEDUP_REMOVED lines=13> */
.L_x_11721:
        /* <DEDUP_REMOVED lines=13> */
.L_x_11722:
        /* <DEDUP_REMOVED lines=14> */
.L_x_11706:
        /* <DEDUP_REMOVED lines=54> */
.L_x_11724:
        /* <DEDUP_REMOVED lines=13> */
.L_x_11725:
        /* <DEDUP_REMOVED lines=13> */
.L_x_11726:
        /* <DEDUP_REMOVED lines=13> */
.L_x_11727:
        /* <DEDUP_REMOVED lines=13> */
.L_x_11728:
        /* <DEDUP_REMOVED lines=13> */
.L_x_11729:
        /* <DEDUP_REMOVED lines=13> */
.L_x_11730:
        /* <DEDUP_REMOVED lines=8> */
.L_x_11723:
        /* <DEDUP_REMOVED lines=13> */
.L_x_11731:
        /* <DEDUP_REMOVED lines=13> */
.L_x_11732:
        /* <DEDUP_REMOVED lines=13> */
.L_x_11733:
        /* <DEDUP_REMOVED lines=13> */
.L_x_11734:
        /* <DEDUP_REMOVED lines=13> */
.L_x_11735:
        /* <DEDUP_REMOVED lines=13> */
.L_x_11736:
        /* <DEDUP_REMOVED lines=13> */
.L_x_11737:
        /* <DEDUP_REMOVED lines=13> */
.L_x_11715:
        /* <DEDUP_REMOVED lines=15> */
.L_x_11738:
        /* <DEDUP_REMOVED lines=30> */
.L_x_11741:
[----:B------:R-:W-:Y:S05]  /*7f40*/  BRA.U !UP3, `(.L_x_11742) ;  /* 0x000000010b187547 */ /* 0x000fea000b800000 */
[----:B------:R-:W-:Y:S02]  /*7f50*/  HADD2.F32 R188, -RZ, R180.H1_H1 ;  /* 0x300000b4ffbc7230 */ /* 0x000fe40000004100 */
[----:B------:R-:W-:-:S04]  /*7f60*/  FMUL.FTZ R189, R193, UR26 ;  /* 0x0000001ac1bd7c20 */ /* 0x000fc80008410000 */
[-C--:B------:R-:W-:Y:S01]  /*7f70*/  FFMA.FTZ R45, R188, R189.reuse, R45 ;  /* 0x000000bdbc2d7223 */ /* 0x080fe2000001002d */
[----:B------:R-:W-:-:S05]  /*7f80*/  FMUL.FTZ R188, R121, R189 ;  /* 0x000000bd79bc7220 */ /* 0x000fca0000410000 */
[----:B------:R-:W-:-:S04]  /*7f90*/  F2FP.F16.F32.PACK_AB R188, RZ, R188 ;  /* 0x000000bcffbc723e */ /* 0x000fc800000000ff */
[----:B0-----:R-:W-:-:S07]  /*7fa0*/  PRMT R184, R184, 0x5410, R188 ;  /* 0x00005410b8b87816 */ /* 0x001fce00000000bc */
.L_x_11742:
[----:B------:R-:W-:Y:S05]  /*7fb0*/  BRA.U !UP3, `(.L_x_11743) ;  /* 0x000000010b187547 */ /* 0x000fea000b800000 */
[----:B------:R-:W-:Y:S02]  /*7fc0*/  HADD2.F32 R188, -RZ, R181.H0_H0 ;  /* 0x200000b5ffbc7230 */ /* 0x000fe40000004100 */
[----:B------:R-:W-:-:S04]  /*7fd0*/  FMUL.FTZ R189, R194, UR26 ;  /* 0x0000001ac2bd7c20 */ /* 0x000fc80008410000 */
[-C--:B------:R-:W-:Y:S01]  /*7fe0*/  FFMA.FTZ R46, R188, R189.reuse, R46 ;  /* 0x000000bdbc2e7223 */ /* 0x080fe2000001002e */
[----:B------:R-:W-:-:S05]  /*7ff0*/  FMUL.FTZ R188, R122, R189 ;  /* 0x000000bd7abc7220 */ /* 0x000fca0000410000 */
[----:B------:R-:W-:-:S04]  /*8000*/  F2FP.F16.F32.PACK_AB R188, RZ, R188 ;  /* 0x000000bcffbc723e */ /* 0x000fc800000000ff */
[----:B0-----:R-:W-:-:S07]  /*8010*/  PRMT R185, R188, 0x7610, R185 ;  /* 0x00007610bcb97816 */ /* 0x001fce00000000b9 */
.L_x_11743:
[----:B------:R-:W-:Y:S05]  /*8020*/  BRA.U !UP3, `(.L_x_11744) ;  /* 0x000000010b187547 */ /* 0x000fea000b800000 */
[----:B------:R-:W-:Y:S02]  /*8030*/  HADD2.F32 R188, -RZ, R181.H1_H1 ;  /* 0x300000b5ffbc7230 */ /* 0x000fe40000004100 */
[----:B------:R-:W-:-:S04]  /*8040*/  FMUL.FTZ R189, R195, UR26 ;  /* 0x0000001ac3bd7c20 */ /* 0x000fc80008410000 */
[-C--:B------:R-:W-:Y:S01]  /*8050*/  FFMA.FTZ R47, R188, R189.reuse, R47 ;  /* 0x000000bdbc2f7223 */ /* 0x080fe2000001002f */
[----:B------:R-:W-:-:S05]  /*8060*/  FMUL.FTZ R188, R123, R189 ;  /* 0x000000bd7bbc7220 */ /* 0x000fca0000410000 */
[----:B------:R-:W-:-:S04]  /*8070*/  F2FP.F16.F32.PACK_AB R188, RZ, R188 ;  /* 0x000000bcffbc723e */ /* 0x000fc800000000ff */
[----:B0-----:R-:W-:-:S07]  /*8080*/  PRMT R185, R185, 0x5410, R188 ;  /* 0x00005410b9b97816 */ /* 0x001fce00000000bc */
.L_x_11744:
        /* <DEDUP_REMOVED lines=12> */
.L_x_11745:
        /* <DEDUP_REMOVED lines=12> */
.L_x_11746:
        /* <DEDUP_REMOVED lines=12> */
.L_x_11747:
        /* <DEDUP_REMOVED lines=13> */
.L_x_11740:
        /* <DEDUP_REMOVED lines=13> */
.L_x_11749:
        /* <DEDUP_REMOVED lines=13> */
.L_x_11750:
        /* <DEDUP_REMOVED lines=13> */
.L_x_11751:
        /* <DEDUP_REMOVED lines=13> */
.L_x_11752:
        /* <DEDUP_REMOVED lines=13> */
.L_x_11753:
        /* <DEDUP_REMOVED lines=13> */
.L_x_11754:
        /* <DEDUP_REMOVED lines=13> */
.L_x_11755:
        /* <DEDUP_REMOVED lines=14> */
.L_x_11739:
        /* <DEDUP_REMOVED lines=23> */
.L_x_11757:
        /* <DEDUP_REMOVED lines=13> */
.L_x_11758:
        /* <DEDUP_REMOVED lines=13> */
.L_x_11759:
        /* <DEDUP_REMOVED lines=13> */
.L_x_11760:
        /* <DEDUP_REMOVED lines=13> */
.L_x_11761:
        /* <DEDUP_REMOVED lines=13> */
.L_x_11762:
        /* <DEDUP_REMOVED lines=13> */
.L_x_11763:
        /* <DEDUP_REMOVED lines=33> */
[----:B0----5:R-:W-:Y:S02]  /*9290*/  HADD2.F32 R197, -RZ, R183.H1_H1 ;  /* 0x300000b7ffc57230 */ /* 0x021fe40000004100 */
[----:B------:R-:W-:-:S04]  /*92a0*/  FMUL.FTZ R196, R191, UR26 ;  /* 0x0000001abfc47c20 */ /* 0x000fc80008410000 */
[-C--:B------:R-:W-:Y:S01]  /*92b0*/  FFMA.FTZ R51, R197, R196.reuse, R51 ;  /* 0x000000c4c5337223 */ /* 0x080fe20000010033 */
[----:B------:R-:W-:-:S05]  /*92c0*/  FMUL.FTZ R196, R119, R196 ;  /* 0x000000c477c47220 */ /* 0x000fca0000410000 */
[----:B------:R-:W-:-:S04]  /*92d0*/  F2FP.F16.F32.PACK_AB R196, RZ, R196 ;  /* 0x000000c4ffc4723e */ /* 0x000fc800000000ff */
[----:B------:R-:W-:Y:S01]  /*92e0*/  PRMT R187, R187, 0x5410, R196 ;  /* 0x00005410bbbb7816 */ /* 0x000fe200000000c4 */
[----:B------:R-:W-:Y:S06]  /*92f0*/  BRA `(.L_x_11748) ;  /* 0x0000000400a07947 */ /* 0x000fec0003800000 */
.L_x_11756:
        /* <DEDUP_REMOVED lines=13> */
.L_x_11764:
        /* <DEDUP_REMOVED lines=13> */
.L_x_11765:
        /* <DEDUP_REMOVED lines=13> */
.L_x_11766:
        /* <DEDUP_REMOVED lines=13> */
.L_x_11767:
        /* <DEDUP_REMOVED lines=13> */
.L_x_11768:
        /* <DEDUP_REMOVED lines=13> */
.L_x_11769:
        /* <DEDUP_REMOVED lines=13> */
.L_x_11770:
        /* <DEDUP_REMOVED lines=13> */
.L_x_11748:
        /* <DEDUP_REMOVED lines=13> */
.L_x_11635:
        /* <DEDUP_REMOVED lines=35> */
.L_x_11772:
        /* <DEDUP_REMOVED lines=16> */
.L_x_15725:


//--------------------- .text._ZN10layer_norm13ln_bwd_kernelINS_13Kernel_traitsIf6__halffS2_fjLj4096ELj1ELj1ELj4ELj16ENS_18Kernel_traits_baseILj4096EfS2_fS2_fjLj128EEEEELb1ELb0ELb0ELb0EEEvNS_9BwdParamsE --------------------------
	.section	.text._ZN10layer_norm13ln_bwd_kernelINS_13Kernel_traitsIf6__halffS2_fjLj4096ELj1ELj1ELj4ELj16ENS_18Kernel_traits_baseILj4096EfS2_fS2_fjLj128EEEEELb1ELb0ELb0ELb0EEEvNS_9BwdParamsE,"ax",@progbits
	.align	128
        .global         _ZN10layer_norm13ln_bwd_kernelINS_13Kernel_traitsIf6__halffS2_fjLj4096ELj1ELj1ELj4ELj16ENS_18Kernel_traits_baseILj4096EfS2_fS2_fjLj128EEEEELb1ELb0ELb0ELb0EEEvNS_9BwdParamsE
        .type           _ZN10layer_norm13ln_bwd_kernelINS_13Kernel_traitsIf6__halffS2_fjLj4096ELj1ELj1ELj4ELj16ENS_18Kernel_traits_baseILj4096EfS2_fS2_fjLj128EEEEELb1ELb0ELb0ELb0EEEvNS_9BwdParamsE,@function
        .size           _ZN10layer_norm13ln_bwd_kernelINS_13Kernel_traitsIf6__halffS2_fjLj4096ELj1ELj1ELj4ELj16ENS_18Kernel_traits_baseILj4096EfS2_fS2_fjLj128EEEEELb1ELb0ELb0ELb0EEEvNS_9BwdParamsE,(.L_x_15726 - _ZN10layer_norm13ln_bwd_kernelINS_13Kernel_traitsIf6__halffS2_fjLj4096ELj1ELj1ELj4ELj16ENS_18Kernel_traits_baseILj4096EfS2_fS2_fjLj128EEEEELb1ELb0ELb0ELb0EEEvNS_9BwdParamsE)
        .other          _ZN10layer_norm13ln_bwd_kernelINS_13Kernel_traitsIf6__halffS2_fjLj4096ELj1ELj1ELj4ELj16ENS_18Kernel_traits_baseILj4096EfS2_fS2_fjLj128EEEEELb1ELb0ELb0ELb0EEEvNS_9BwdParamsE,@"STO_CUDA_ENTRY STV_DEFAULT"
_ZN10layer_norm13ln_bwd_kernelINS_13Kernel_traitsIf6__halffS2_fjLj4096ELj1ELj1ELj4ELj16ENS_18Kernel_traits_baseILj4096EfS2_fS2_fjLj128EEEEELb1ELb0ELb0ELb0EEEvNS_9BwdParamsE:
.text._ZN10layer_norm13ln_bwd_kernelINS_13Kernel_traitsIf6__halffS2_fjLj4096ELj1ELj1ELj4ELj16ENS_18Kernel_traits_baseILj4096EfS2_fS2_fjLj128EEEEELb1ELb0ELb0ELb0EEEvNS_9BwdParamsE:
        /* <DEDUP_REMOVED lines=113> */
.L_x_11813:
        /* <DEDUP_REMOVED lines=41> */
[--C-:B---3--:R-:W-:Y:S02]  /*09a0*/  HADD2.F32 R219, -RZ, R168.reuse.H0_H0 ;  /* 0x200000a8ffdb7230 */ /* 0x108fe40000004100 */
[C---:B------:R-:W-:Y:S01]  /*09b0*/  FADD.FTZ R165, -R220.reuse, R165 ;  /* 0x000000a5dca57221 */ /* 0x040fe20000010100 */
[C---:B------:R-:W-:Y:S01]  /*09c0*/  FADD.FTZ R217, -R220.reuse, R166 ;  /* 0x000000a6dcd97221 */ /* 0x040fe20000010100 */
[----:B------:R-:W-:Y:S01]  /*09d0*/  FADD.FTZ R167, -R220, R167 ;  /* 0x000000a7dca77221 */ /* 0x000fe20000010100 */
[----:B------:R-:W-:Y:S02]  /*09e0*/  HADD2.F32 R168, -RZ, R168.H1_H1 ;  /* 0x300000a8ffa87230 */ /* 0x000fe40000004100 */
[----:B------:R-:W-:Y:S01]  /*09f0*/  FADD.FTZ R100, R100, R219 ;  /* 0x000000db64647221 */ /* 0x000fe20000010000 */
[-C--:B------:R-:W-:Y:S01]  /*0a00*/  FFMA.FTZ R68, R221, R219.reuse, R68 ;  /* 0x000000dbdd447223 */ /* 0x080fe20000010044 */
[----:B------:R-:W-:Y:S01]  /*0a10*/  FMUL.FTZ R219, R60, R219 ;  /* 0x000000db3cdb7220 */ /* 0x000fe20000410000 */
[----:B------:R-:W-:-:S02]  /*0a20*/  HADD2.F32 R215, -RZ, R169.H0_H0 ;  /* 0x200000a9ffd77230 */ /* 0x000fc40000004100 */
        /* <DEDUP_REMOVED lines=13> */
[----:B------:R-:W-:-:S02]  /*0b00*/  HADD2.F32 R211, -RZ, R170.H0_H0 ;  /* 0x200000aaffd37230 */ /* 0x000fc40000004100 */
[----:B------:R-:W-:Y:S01]  /*0b10*/  FADD.FTZ R103, R103, R212 ;  /* 0x000000d467677221 */ /* 0x000fe20000010000 */
[-C--:B------:R-:W-:Y:S01]  /*0b20*/  FFMA.FTZ R71, R214, R212.reuse, R71 ;  /* 0x000000d4d6477223 */ /* 0x080fe20000010047 */
[----:B------:R-:W-:Y:S01]  /*0b30*/  FMUL.FTZ R213, R190, R213 ;  /* 0x000000d5bed57220 */ /* 0x000fe20000410000 */
[----:B------:R-:W-:Y:S01]  /*0b40*/  FMUL.FTZ R212, R63, R212 ;  /* 0x000000d43fd47220 */ /* 0x000fe20000410000 */
[----:B------:R-:W-:Y:S01]  /*0b50*/  FADD.FTZ R165, R164, R215 ;  /* 0x000000d7a4a57221 */ /* 0x000fe20000010000 */
[----:B------:R-:W-:Y:S01]  /*0b60*/  FFMA.FTZ R167, R217, R215, R166 ;  /* 0x000000d7d9a77223 */ /* 0x000fe200000100a6 */
[----:B------:R-:W-:Y:S02]  /*0b70*/  HADD2.F32 R170, -RZ, R170.H1_H1 ;  /* 0x300000aaffaa7230 */ /* 0x000fe40000004100 */
[----:B0-----:R-:W-:Y:S01]  /*0b80*/  FADD.FTZ R209, -R220, R174 ;  /* 0x000000aedcd17221 */ /* 0x001fe20000010100 */
[----:B------:R-:W-:Y:S01]  /*0b90*/  FADD.FTZ R104, R104, R211 ;  /* 0x000000d368687221 */ /* 0x000fe20000010000 */
[-C--:B------:R-:W-:Y:S01]  /*0ba0*/  FFMA.FTZ R72, R213, R211.reuse, R72 ;  /* 0x000000d3d5487223 */ /* 0x080fe20000010048 */
[----:B------:R-:W-:Y:S01]  /*0bb0*/  FADD.FTZ R173, -R220, R173 ;  /* 0x000000addcad7221 */ /* 0x000fe20000010100 */
        /* <DEDUP_REMOVED lines=28> */
.L_x_11775:
[----:B---34-:R-:W-:Y:S05]  /*0d80*/  BSYNC.RECONVERGENT B0 ;  /* 0x0000000000007941 */ /* 0x018fea0003800200 */
.L_x_11774:
        /* <DEDUP_REMOVED lines=18> */
[----:B------:R-:W-:Y:S01]  /*0eb0*/  IADD3 R223, PT, PT, R223, 0x80, RZ ;  /* 0x00000080dfdf7810 */ /* 0x000fe20007ffe0ff */
[----:B---3--:R-:W-:-:S04]  /*0ec0*/  FADD.FTZ R205, -R220, R164 ;  /* 0x000000a4dccd7221 */ /* 0x008fc80000010100 */
[----:B-----5:R-:W-:Y:S01]  /*0ed0*/  FMUL.FTZ R205, R190, R205 ;  /* 0x000000cdbecd7220 */ /* 0x020fe20000410000 */
[--C-:B----4-:R-:W-:Y:S02]  /*0ee0*/  HADD2.F32 R203, -RZ, R168.reuse.H0_H0 ;  /* 0x200000a8ffcb7230 */ /* 0x110fe40000004100 */
[C---:B------:R-:W-:Y:S01]  /*0ef0*/  FADD.FTZ R165, -R220.reuse, R165 ;  /* 0x000000a5dca57221 */ /* 0x040fe20000010100 */
[----:B------:R-:W-:Y:S01]  /*0f00*/  FADD.FTZ R201, -R220, R166 ;  /* 0x000000a6dcc97221 */ /* 0x000fe20000010100 */
[----:B------:R-:W-:Y:S02]  /*0f10*/  HADD2.F32 R168, -RZ, R168.H1_H1 ;  /* 0x300000a8ffa87230 */ /* 0x000fe40000004100 */
[----:B------:R-:W-:Y:S01]  /*0f20*/  FADD.FTZ R136, R136, R203 ;  /* 0x000000cb88887221 */ /* 0x000fe20000010000 */
[-C--:B------:R-:W-:Y:S01]  /*0f30*/  FFMA.FTZ R108, R205, R203.reuse, R108 ;  /* 0x000000cbcd6c7223 */ /* 0x080fe2000001006c */
[----:B------:R-:W-:Y:S01]  /*0f40*/  FMUL.FTZ R203, R36, R203 ;  /* 0x000000cb24cb7220 */ /* 0x000fe20000410000 */
[----:B------:R-:W-:-:S02]  /*0f50*/  HADD2.F32 R199, -RZ, R169.H0_H0 ;  /* 0x200000a9ffc77230 */ /* 0x000fc40000004100 */
[----:B------:R-:W-:Y:S01]  /*0f60*/  FADD.FTZ R167, -R220, R167 ;  /* 0x000000a7dca77221 */ /* 0x000fe20000010100 */
[C---:B------:R-:W-:Y:S01]  /*0f70*/  FMUL.FTZ R202, R190.reuse, R165 ;  /* 0x000000a5beca7220 */ /* 0x040fe20000410000 */
[C---:B------:R-:W-:Y:S01]  /*0f80*/  FMUL.FTZ R201, R190.reuse, R201 ;  /* 0x000000c9bec97220 */ /* 0x040fe20000410000 */
[-C--:B------:R-:W-:Y:S01]  /*0f90*/  FMUL.FTZ R200, R37, R168.reuse ;  /* 0x000000a825c87220 */ /* 0x080fe20000410000 */
[----:B------:R-:W-:Y:S01]  /*0fa0*/  FADD.FTZ R227, R227, R203 ;  /* 0x000000cbe3e37221 */ /* 0x000fe20000010000 */
[----:B------:R-:W-:Y:S01]  /*0fb0*/  FFMA.FTZ R165, R205, R203, R226 ;  /* 0x000000cbcda57223 */ /* 0x000fe200000100e2 */
[----:B0-----:R-:W-:Y:S02]  /*0fc0*/  HADD2.F32 R196, -RZ, R169.H1_H1 ;  /* 0x300000a9ffc47230 */ /* 0x001fe40000004100 */
        /* <DEDUP_REMOVED lines=11> */
[----:B------:R-:W-:Y:S01]  /*1080*/  FADD.FTZ R197, -R220, R172 ;  /* 0x000000acdcc57221 */ /* 0x000fe20000010100 */
[----:B------:R-:W-:Y:S01]  /*1090*/  FMUL.FTZ R196, R39, R196 ;  /* 0x000000c427c47220 */ /* 0x000fe20000410000 */
[----:B------:R-:W-:Y:S01]  /*10a0*/  FADD.FTZ R165, R166, R199 ;  /* 0x000000c7a6a57221 */ /* 0x000fe20000010000 */
[----:B------:R-:W-:Y:S01]  /*10b0*/  FFMA.FTZ R167, R201, R199, R168 ;  /* 0x000000c7c9a77223 */ /* 0x000fe200000100a8 */
[----:B------:R-:W-:Y:S02]  /*10c0*/  HADD2.F32 R170, -RZ, R170.H1_H1 ;  /* 0x300000aaffaa7230 */ /* 0x000fe40000004100 */
[C---:B------:R-:W-:Y:S01]  /*10d0*/  FADD.FTZ R191, -R220.reuse, R174 ;  /* 0x000000aedcbf7221 */ /* 0x040fe20000010100 */
[----:B------:R-:W-:Y:S01]  /*10e0*/  FADD.FTZ R173, -R220, R173 ;  /* 0x000000addcad7221 */ /* 0x000fe20000010100 */
[----:B------:R-:W-:Y:S01]  /*10f0*/  FMUL.FTZ R197, R190, R197 ;  /* 0x000000c5bec57220 */ /* 0x000fe20000410000 */
[----:B-1----:R-:W-:Y:S01]  /*1100*/  FMUL.FTZ R195, R40, R169 ;  /* 0x000000a928c37220 */ /* 0x002fe20000410000 */
        /* <DEDUP_REMOVED lines=27> */
.L_x_11777:
[----:B------:R-:W-:Y:S05]  /*12c0*/  BSYNC.RECONVERGENT B0 ;  /* 0x0000000000007941 */ /* 0x000fea0003800200 */
.L_x_11776:
        /* <DEDUP_REMOVED lines=19> */
[--C-:B---3--:R-:W-:Y:S02]  /*1400*/  HADD2.F32 R175, -RZ, R164.reuse.H0_H0 ;  /* 0x200000a4ffaf7230 */ /* 0x108fe40000004100 */
[----:B------:R-:W-:Y:S02]  /*1410*/  HADD2.F32 R174, -RZ, R164.H1_H1 ;  /* 0x300000a4ffae7230 */ /* 0x000fe40000004100 */
[----:B------:R-:W-:-:S02]  /*1420*/  HADD2.F32 R179, -RZ, R165.H0_H0 ;  /* 0x200000a5ffb37230 */ /* 0x000fc40000004100 */
[C---:B----4-:R-:W-:Y:S01]  /*1430*/  FADD.FTZ R177, -R220.reuse, R24 ;  /* 0x00000018dcb17221 */ /* 0x050fe20000010100 */
[----:B------:R-:W-:Y:S01]  /*1440*/  FADD.FTZ R181, -R220, R25 ;  /* 0x00000019dcb57221 */ /* 0x000fe20000010100 */
[----:B------:R-:W-:Y:S02]  /*1450*/  HADD2.F32 R180, -RZ, R165.H1_H1 ;  /* 0x300000a5ffb47230 */ /* 0x000fe40000004100 */
[----:B------:R-:W-:Y:S01]  /*1460*/  FMUL.FTZ R176, R44, R175 ;  /* 0x000000af2cb07220 */ /* 0x000fe20000410000 */
[----:B------:R-:W-:Y:S01]  /*1470*/  FADD.FTZ R165, -R220, R168 ;  /* 0x000000a8dca57221 */ /* 0x000fe20000010100 */
[C---:B-----5:R-:W-:Y:S01]  /*1480*/  FMUL.FTZ R25, R190.reuse, R177 ;  /* 0x000000b1be197220 */ /* 0x060fe20000410000 */
[--C-:B------:R-:W-:Y:S02]  /*1490*/  HADD2.F32 R183, -RZ, R166.reuse.H0_H0 ;  /* 0x200000a6ffb77230 */ /* 0x100fe40000004100 */
[----:B------:R-:W-:Y:S01]  /*14a0*/  FMUL.FTZ R24, R190, R181 ;  /* 0x000000b5be187220 */ /* 0x000fe20000410000 */
[----:B0-----:R-:W-:-:S02]  /*14b0*/  HADD2.F32 R172, -RZ, R166.H1_H1 ;  /* 0x300000a6ffac7230 */ /* 0x001fc40000004100 */
[----:B------:R-:W-:Y:S01]  /*14c0*/  FADD.FTZ R185, -R220, R26 ;  /* 0x0000001adcb97221 */ /* 0x000fe20000010100 */
[----:B------:R-:W-:Y:S01]  /*14d0*/  FMUL.FTZ R177, R45, R174 ;  /* 0x000000ae2db17220 */ /* 0x000fe20000410000 */
[----:B------:R-:W-:Y:S01]  /*14e0*/  FMUL.FTZ R181, R190, R165 ;  /* 0x000000a5beb57220 */ /* 0x000fe20000410000 */
[----:B------:R-:W-:Y:S01]  /*14f0*/  FADD.FTZ R166, R227, R176 ;  /* 0x000000b0e3a67221 */ /* 0x000fe20000010000 */
[----:B------:R-:W-:Y:S01]  /*1500*/  FFMA.FTZ R165, R25, R176, R226 ;  /* 0x000000b019a57223 */ /* 0x000fe200000100e2 */
[----:B------:R-:W-:Y:S01]  /*1510*/  FADD.FTZ R235, -R220, R27 ;  /* 0x0000001bdceb7221 */ /* 0x000fe20000010100 */
[--C-:B------:R-:W-:Y:S02]  /*1520*/  HADD2.F32 R173, -RZ, R167.reuse.H0_H0 ;  /* 0x200000a7ffad7230 */ /* 0x100fe40000004100 */
[----:B------:R-:W-:Y:S01]  /*1530*/  FMUL.FTZ R27, R190, R185 ;  /* 0x000000b9be1b7220 */ /* 0x000fe20000410000 */
[----:B------:R-:W-:Y:S02]  /*1540*/  HADD2.F32 R164, -RZ, R167.H1_H1 ;  /* 0x300000a7ffa47230 */ /* 0x000fe40000004100 */
[----:B------:R-:W-:Y:S01]  /*1550*/  FADD.FTZ R167, R166, R177 ;  /* 0x000000b1a6a77221 */ /* 0x000fe20000010000 */
[----:B------:R-:W-:Y:S01]  /*1560*/  FMUL.FTZ R178, R46, R179 ;  /* 0x000000b32eb27220 */ /* 0x000fe20000410000 */
[----:B------:R-:W-:Y:S01]  /*1570*/  FFMA.FTZ R166, R24, R177, R165 ;  /* 0x000000b118a67223 */ /* 0x000fe200000100a5 */
[----:B------:R-:W-:Y:S01]  /*1580*/  FMUL.FTZ R26, R190, R235 ;  /* 0x000000ebbe1a7220 */ /* 0x000fe20000410000 */
[----:B------:R-:W-:Y:S01]  /*1590*/  FADD.FTZ R114, R114, R179 ;  /* 0x000000b372727221 */ /* 0x000fe20000010000 */
[----:B------:R-:W-:Y:S01]  /*15a0*/  FFMA.FTZ R86, R27, R179, R86 ;  /* 0x000000b31b567223 */ /* 0x000fe20000010056 */
[----:B------:R-:W-:Y:S01]  /*15b0*/  FMUL.FTZ R179, R47, R180 ;  /* 0x000000b42fb37220 */ /* 0x000fe20000410000 */
[----:B------:R-:W-:Y:S01]  /*15c0*/  FADD.FTZ R168, R167, R178 ;  /* 0x000000b2a7a87221 */ /* 0x000fe20000010000 */
[----:B------:R-:W-:Y:S01]  /*15d0*/  FFMA.FTZ R165, R27, R178, R166 ;  /* 0x000000b21ba57223 */ /* 0x000fe200000100a6 */
        /* <DEDUP_REMOVED lines=34> */
.L_x_11779:
[----:B------:R-:W-:Y:S05]  /*1800*/  BSYNC.RECONVERGENT B0 ;  /* 0x0000000000007941 */ /* 0x000fea0003800200 */
.L_x_11778:
        /* <DEDUP_REMOVED lines=20> */
[C---:B---3--:R-:W-:Y:S01]  /*1950*/  FADD.FTZ R223, -R220.reuse, R15 ;  /* 0x0000000fdcdf7221 */ /* 0x048fe20000010100 */
[C---:B------:R-:W-:Y:S01]  /*1960*/  FADD.FTZ R173, -R220.reuse, R14 ;  /* 0x0000000edcad7221 */ /* 0x040fe20000010100 */
[--C-:B----4-:R-:W-:Y:S02]  /*1970*/  HADD2.F32 R15, -RZ, R16.reuse.H0_H0 ;  /* 0x20000010ff0f7230 */ /* 0x110fe40000004100 */
[C---:B--2---:R-:W-:Y:S01]  /*1980*/  FADD.FTZ R7, -R220.reuse, R8 ;  /* 0x00000008dc077221 */ /* 0x044fe20000010100 */
[C---:B------:R-:W-:Y:S01]  /*1990*/  FADD.FTZ R9, -R220.reuse, R9 ;  /* 0x00000009dc097221 */ /* 0x040fe20000010100 */
[----:B0-----:R-:W-:Y:S01]  /*19a0*/  FADD.FTZ R167, -R220, R10 ;  /* 0x0000000adca77221 */ /* 0x001fe20000010100 */
[----:B------:R-:W-:-:S02]  /*19b0*/  HADD2.F32 R16, -RZ, R16.H1_H1 ;  /* 0x30000010ff107230 */ /* 0x000fc40000004100 */
[----:B-----5:R-:W-:Y:S01]  /*19c0*/  FMUL.FTZ R7, R190, R7 ;  /* 0x00000007be077220 */ /* 0x020fe20000410000 */
[----:B------:R-:W-:Y:S01]  /*19d0*/  FADD.FTZ R11, -R220, R11 ;  /* 0x0000000bdc0b7221 */ /* 0x000fe20000010100 */
[----:B------:R-:W-:Y:S01]  /*19e0*/  FMUL.FTZ R14, R52, R15 ;  /* 0x0000000f340e7220 */ /* 0x000fe20000410000 */
[--C-:B-1----:R-:W-:Y:S02]  /*19f0*/  HADD2.F32 R21, -RZ, R17.reuse.H0_H0 ;  /* 0x20000011ff157230 */ /* 0x102fe40000004100 */
[C---:B------:R-:W-:Y:S01]  /*1a00*/  FMUL.FTZ R8, R190.reuse, R9 ;  /* 0x00000009be087220 */ /* 0x040fe20000410000 */
[----:B------:R-:W-:Y:S02]  /*1a10*/  HADD2.F32 R20, -RZ, R17.H1_H1 ;  /* 0x30000011ff147230 */ /* 0x000fe40000004100 */
[----:B------:R-:W-:Y:S01]  /*1a20*/  FMUL.FTZ R9, R190, R167 ;  /* 0x000000a7be097220 */ /* 0x000fe20000410000 */
[--C-:B------:R-:W-:Y:S02]  /*1a30*/  HADD2.F32 R165, -RZ, R18.reuse.H0_H0 ;  /* 0x20000012ffa57230 */ /* 0x100fe40000004100 */
[----:B------:R-:W-:Y:S01]  /*1a40*/  FADD.FTZ R120, R120, R15 ;  /* 0x0000000f78787221 */ /* 0x000fe20000010000 */
[----:B------:R-:W-:-:S02]  /*1a50*/  HADD2.F32 R164, -RZ, R18.H1_H1 ;  /* 0x30000012ffa47230 */ /* 0x000fc40000004100 */
[----:B------:R-:W-:Y:S01]  /*1a60*/  FFMA.FTZ R92, R7, R15, R92 ;  /* 0x0000000f075c7223 */ /* 0x000fe2000001005c */
[--C-:B------:R-:W-:Y:S02]  /*1a70*/  HADD2.F32 R175, -RZ, R19.reuse.H0_H0 ;  /* 0x20000013ffaf7230 */ /* 0x100fe40000004100 */
[----:B------:R-:W-:Y:S01]  /*1a80*/  FMUL.FTZ R10, R190, R11 ;  /* 0x0000000bbe0a7220 */ /* 0x000fe20000410000 */
[----:B------:R-:W-:Y:S02]  /*1a90*/  HADD2.F32 R168, -RZ, R19.H1_H1 ;  /* 0x30000013ffa87230 */ /* 0x000fe40000004100 */
[----:B------:R-:W-:Y:S01]  /*1aa0*/  FMUL.FTZ R15, R53, R16 ;  /* 0x00000010350f7220 */ /* 0x000fe20000410000 */
[----:B------:R-:W-:Y:S01]  /*1ab0*/  FADD.FTZ R18, R227, R14 ;  /* 0x0000000ee3127221 */ /* 0x000fe20000010000 */
[----:B------:R-:W-:Y:S01]  /*1ac0*/  FFMA.FTZ R19, R7, R14, R226 ;  /* 0x0000000e07137223 */ /* 0x000fe200000100e2 */
        /* <DEDUP_REMOVED lines=10> */
[----:B------:R-:W-:-:S02]  /*1b70*/  FADD.FTZ R171, -R220, R12 ;  /* 0x0000000cdcab7221 */ /* 0x000fc40000010100 */
        /* <DEDUP_REMOVED lines=29> */
.L_x_11781:
[----:B------:R-:W-:Y:S05]  /*1d50*/  BSYNC.RECONVERGENT B0 ;  /* 0x0000000000007941 */ /* 0x000fea0003800200 */
.L_x_11780:
        /* <DEDUP_REMOVED lines=124> */
.L_x_11786:
        /* <DEDUP_REMOVED lines=16> */
[----:B------:R-:W-:Y:S01]  /*2620*/  F2FP.F16.F32.PACK_AB R164, R165, R164 ;  /* 0x000000a4a5a4723e */ /* 0x000fe200000000ff */
        /* <DEDUP_REMOVED lines=43> */
[----:B------:R-:W-:-:S07]  /*28e0*/  F2FP.F16.F32.PACK_AB R167, R171, R170 ;  /* 0x000000aaaba7723e */ /* 0x000fce00000000ff */
.L_x_11787:
        /* <DEDUP_REMOVED lines=8> */
.L_x_11785:
[----:B------:R-:W-:Y:S05]  /*2970*/  BSYNC.RECONVERGENT B1 ;  /* 0x0000000000017941 */ /* 0x000fea0003800200 */
.L_x_11784:
        /* <DEDUP_REMOVED lines=8> */
[----:B------:R-:W-:Y:S01]  /*2a00*/  FFMA.FTZ R220, R192, R173, R174 ;  /* 0x000000adc0dc7223 */ /* 0x000fe200000100ae */
        /* <DEDUP_REMOVED lines=56> */
[----:B------:R-:W-:Y:S01]  /*2d90*/  F2FP.F16.F32.PACK_AB R167, R171, R170 ;  /* 0x000000aaaba7723e */ /* 0x000fe200000000ff */
[----:B------:R-:W-:Y:S06]  /*2da0*/  BRA `(.L_x_11791) ;  /* 0x0000000000f47947 */ /* 0x000fec0003800000 */
.L_x_11790:
        /* <DEDUP_REMOVED lines=60> */
[----:B------:R-:W-:-:S07]  /*3170*/  F2FP.F16.F32.PACK_AB R164, R169, R168 ;  /* 0x000000a8a9a4723e */ /* 0x000fce00000000ff */
.L_x_11791:
        /* <DEDUP_REMOVED lines=8> */
.L_x_11789:
[----:B------:R-:W-:Y:S05]  /*3200*/  BSYNC.RECONVERGENT B1 ;  /* 0x0000000000017941 */ /* 0x000fea0003800200 */
.L_x_11788:
        /* <DEDUP_REMOVED lines=8> */
[----:B------:R-:W-:Y:S01]  /*3290*/  FFMA.FTZ R79, R185, R173, R174 ;  /* 0x000000adb94f7223 */ /* 0x000fe200000100ae */
[----:B------:R-:W-:-:S03]  /*32a0*/  FADD.FTZ R77, R176, -R77 ;  /* 0x8000004db04d7221 */ /* 0x000fc60000010000 */
        /* <DEDUP_REMOVED lines=19> */
[----:B------:R-:W-:Y:S01]  /*33e0*/  F2FP.F16.F32.PACK_AB R164, R165, R164 ;  /* 0x000000a4a5a4723e */ /* 0x000fe200000000ff */
        /* <DEDUP_REMOVED lines=37> */
.L_x_11794:
[-CC-:B0-2---:R-:W-:Y:S01]  /*3640*/  FFMA.FTZ R165, R185, R173.reuse, R174.reuse ;  /* 0x000000adb9a57223 */ /* 0x185fe200000100ae */
[----:B------:R-:W-:Y:S01]  /*3650*/  LOP3.LUT P0, RZ, R225, 0xff0000, RZ, 0xc0, !PT ;  /* 0x00ff0000e1ff7812 */ /* 0x000fe2000780c0ff */
[----:B------:R-:W-:Y:S02]  /*3660*/  FFMA.FTZ R168, R182, R173, R174 ;  /* 0x000000adb6a87223 */ /* 0x000fe400000100ae */
        /* <DEDUP_REMOVED lines=58> */
.L_x_11795:
        /* <DEDUP_REMOVED lines=8> */
.L_x_11793:
[----:B------:R-:W-:Y:S05]  /*3a90*/  BSYNC.RECONVERGENT B1 ;  /* 0x0000000000017941 */ /* 0x000fea0003800200 */
.L_x_11792:
        /* <DEDUP_REMOVED lines=66> */
.L_x_11797:
        /* <DEDUP_REMOVED lines=61> */
.L_x_11798:
        /* <DEDUP_REMOVED lines=8> */
.L_x_11783:
        /* <DEDUP_REMOVED lines=37> */
[----:B------:R-:W-:Y:S01]  /*4560*/  F2FP.F16.F32.PACK_AB R167, R164, R167 ;  /* 0x000000a7a4a7723e */ /* 0x000fe200000000ff */
        /* <DEDUP_REMOVED lines=13> */
[----:B------:R-:W-:Y:S01]  /*4640*/  F2FP.F16.F32.PACK_AB R166, R175, R166 ;  /* 0x000000a6afa6723e */ /* 0x000fe200000000ff */
        /* <DEDUP_REMOVED lines=12> */
[----:B------:R-:W-:Y:S02]  /*4710*/  F2FP.F16.F32.PACK_AB R165, R171, R170 ;  /* 0x000000aaaba5723e */ /* 0x000fe400000000ff */
[----:B------:R-:W-:Y:S01]  /*4720*/  F2FP.F16.F32.PACK_AB R164, R169, R168 ;  /* 0x000000a8a9a4723e */ /* 0x000fe200000000ff */
[----:B------:R-:W-:Y:S06]  /*4730*/  BRA `(.L_x_11802) ;  /* 0x0000000000f47947 */ /* 0x000fec0003800000 */
.L_x_11801:
        /* <DEDUP_REMOVED lines=31> */
[----:B------:R-:W-:Y:S01]  /*4930*/  F2FP.F16.F32.PACK_AB R164, R165, R164 ;  /* 0x000000a4a5a4723e */ /* 0x000fe200000000ff */
        /* <DEDUP_REMOVED lines=19> */
[----:B------:R-:W-:-:S02]  /*4a70*/  F2FP.F16.F32.PACK_AB R165, R167, R166 ;  /* 0x000000a6a7a5723e */ /* 0x000fc400000000ff */
[----:B------:R-:W-:Y:S01]  /*4a80*/  FSEL R169, R169, RZ, P0 ;  /* 0x000000ffa9a97208 */ /* 0x000fe20000000000 */
[----:B------:R-:W-:Y:S01]  /*4a90*/  FMUL.FTZ R171, R171, UR11 ;  /* 0x0000000babab7c20 */ /* 0x000fe20008410000 */
[----:B------:R-:W-:Y:S02]  /*4aa0*/  LOP3.LUT P0, RZ, R233, 0xff0000, RZ, 0xc0, !PT ;  /* 0x00ff0000e9ff7812 */ /* 0x000fe4000780c0ff */
[----:B------:R-:W-:Y:S02]  /*4ab0*/  F2FP.F16.F32.PACK_AB R166, R169, R168 ;  /* 0x000000a8a9a6723e */ /* 0x000fe400000000ff */
[----:B------:R-:W-:Y:S02]  /*4ac0*/  FSEL R170, R170, RZ, P0 ;  /* 0x000000ffaaaa7208 */ /* 0x000fe40000000000 */
[----:B------:R-:W-:-:S04]  /*4ad0*/  ISETP.GE.U32.AND P0, PT, R232, RZ, PT ;  /* 0x000000ffe800720c */ /* 0x000fc80003f06070 */
[----:B------:R-:W-:-:S04]  /*4ae0*/  ISETP.GE.U32.AND.EX P0, PT, R233, 0x1000000, PT, P0 ;  /* 0x01000000e900780c */ /* 0x000fc80003f06100 */
[----:B------:R-:W-:-:S04]  /*4af0*/  FSEL R171, R171, RZ, P0 ;  /* 0x000000ffabab7208 */ /* 0x000fc80000000000 */
[----:B------:R-:W-:-:S07]  /*4b00*/  F2FP.F16.F32.PACK_AB R167, R171, R170 ;  /* 0x000000aaaba7723e */ /* 0x000fce00000000ff */
.L_x_11802:
        /* <DEDUP_REMOVED lines=10> */
.L_x_11800:
[----:B------:R-:W-:Y:S05]  /*4bb0*/  BSYNC.RECONVERGENT B1 ;  /* 0x0000000000017941 */ /* 0x000fea0003800200 */
.L_x_11799:
        /* <DEDUP_REMOVED lines=9> */
[----:B------:R-:W-:Y:S02]  /*4c50*/  FADD.FTZ R77, R203, -R76 ;  /* 0x8000004ccb4d7221 */ /* 0x000fe40000010000 */
[----:B------:R-:W-:Y:S01]  /*4c60*/  FADD.FTZ R78, R193, -R78 ;  /* 0x8000004ec14e7221 */ /* 0x000fe20000010000 */
[----:B------:R-:W-:Y:S01]  /*4c70*/  FADD.FTZ R220, R187, -R220 ;  /* 0x800000dcbbdc7221 */ /* 0x000fe20000010000 */
        /* <DEDUP_REMOVED lines=53> */
[----:B------:R-:W-:Y:S01]  /*4fd0*/  F2FP.F16.F32.PACK_AB R167, R171, R170 ;  /* 0x000000aaaba7723e */ /* 0x000fe200000000ff */
[----:B------:R-:W-:Y:S06]  /*4fe0*/  BRA `(.L_x_11806) ;  /* 0x0000000000f47947 */ /* 0x000fec0003800000 */
.L_x_11805:
[-CC-:B0-----:R-:W-:Y:S01]  /*4ff0*/  FFMA.FTZ R164, R191, R173.reuse, R174.reuse ;  /* 0x000000adbfa47223 */ /* 0x181fe200000100ae */
        /* <DEDUP_REMOVED lines=19> */
[----:B------:R-:W-:Y:S01]  /*5130*/  F2FP.F16.F32.PACK_AB R167, R167, R164 ;  /* 0x000000a4a7a7723e */ /* 0x000fe200000000ff */
[----:B------:R-:W-:-:S04]  /*5140*/  FFMA.FTZ R165, R190, R165, R28 ;  /* 0x000000a5bea57223 */ /* 0x000fc8000001001c */
[----:B------:R-:W-:-:S04]  /*5150*/  FMUL.FTZ R165, R165, R172 ;  /* 0x000000aca5a57220 */ /* 0x000fc80000410000 */
[----:B------:R-:W-:-:S05]  /*5160*/  FMUL.FTZ R165, R165, UR11 ;  /* 0x0000000ba5a57c20 */ /* 0x000fca0008410000 */
[----:B------:R-:W-:Y:S01]  /*5170*/  FSEL R166, R165, RZ, P0 ;  /* 0x000000ffa5a67208 */ /* 0x000fe20000000000 */
[----:B------:R-:W-:Y:S01]  /*5180*/  FFMA.FTZ R165, R190, R168, R29 ;  /* 0x000000a8bea57223 */ /* 0x000fe2000001001d */
[----:B------:R-:W-:Y:S01]  /*5190*/  LOP3.LUT P0, RZ, R231, 0xff00, RZ, 0xc0, !PT ;  /* 0x0000ff00e7ff7812 */ /* 0x000fe2000780c0ff */
[----:B------:R-:W-:Y:S02]  /*51a0*/  FFMA.FTZ R168, R201, R173, R174 ;  /* 0x000000adc9a87223 */ /* 0x000fe400000100ae */
[----:B------:R-:W-:-:S04]  /*51b0*/  FMUL.FTZ R165, R165, R172 ;  /* 0x000000aca5a57220 */ /* 0x000fc80000410000 */
[----:B------:R-:W-:-:S05]  /*51c0*/  FMUL.FTZ R165, R165, UR11 ;  /* 0x0000000ba5a57c20 */ /* 0x000fca0008410000 */
[----:B------:R-:W-:Y:S01]  /*51d0*/  FSEL R175, R165, RZ, P0 ;  /* 0x000000ffa5af7208 */ /* 0x000fe20000000000 */
[----:B------:R-:W-:Y:S01]  /*51e0*/  FADD.FTZ R165, R199, -R168 ;  /* 0x800000a8c7a57221 */ /* 0x000fe20000010000 */
[----:B------:R-:W-:Y:S01]  /*51f0*/  LOP3.LUT P0, RZ, R230, 0xff0000, RZ, 0xc0, !PT ;  /* 0x00ff0000e6ff7812 */ /* 0x000fe2000780c0ff */
[----:B------:R-:W-:Y:S01]  /*5200*/  FFMA.FTZ R168, R205, R173, R174 ;  /* 0x000000adcda87223 */ /* 0x000fe200000100ae */
[----:B------:R-:W-:Y:S01]  /*5210*/  F2FP.F16.F32.PACK_AB R166, R175, R166 ;  /* 0x000000a6afa6723e */ /* 0x000fe200000000ff */
        /* <DEDUP_REMOVED lines=24> */
[----:B------:R-:W-:Y:S02]  /*53a0*/  F2FP.F16.F32.PACK_AB R165, R171, R170 ;  /* 0x000000aaaba5723e */ /* 0x000fe400000000ff */
[----:B------:R-:W-:-:S07]  /*53b0*/  F2FP.F16.F32.PACK_AB R164, R169, R168 ;  /* 0x000000a8a9a4723e */ /* 0x000fce00000000ff */
.L_x_11806:
        /* <DEDUP_REMOVED lines=8> */
.L_x_11804:
[----:B------:R-:W-:Y:S05]  /*5440*/  BSYNC.RECONVERGENT B1 ;  /* 0x0000000000017941 */ /* 0x000fea0003800200 */
.L_x_11803:
        /* <DEDUP_REMOVED lines=67> */
.L_x_11809:
[-CC-:B0-2---:R-:W-:Y:S01]  /*5880*/  FFMA.FTZ R165, R185, R173.reuse, R174.reuse ;  /* 0x000000adb9a57223 */ /* 0x185fe200000100ae */
[----:B------:R-:W-:Y:S01]  /*5890*/  LOP3.LUT P0, RZ, R225, 0xff0000, RZ, 0xc0, !PT ;  /* 0x00ff0000e1ff7812 */ /* 0x000fe2000780c0ff */
[----:B------:R-:W-:Y:S02]  /*58a0*/  FFMA.FTZ R168, R182, R173, R174 ;  /* 0x000000adb6a87223 */ /* 0x000fe400000100ae */
[----:B------:R-:W-:Y:S02]  /*58b0*/  FADD.FTZ R165, R184, -R165 ;  /* 0x800000a5b8a57221 */ /* 0x000fe40000010000 */
[----:B------:R-:W-:Y:S02]  /*58c0*/  FADD.FTZ R168, R183, -R168 ;  /* 0x800000a8b7a87221 */ /* 0x000fe40000010000 */
[----:B-----5:R-:W-:-:S04]  /*58d0*/  FFMA.FTZ R165, R190, R165, R154 ;  /* 0x000000a5bea57223 */ /* 0x020fc8000001009a */
[----:B------:R-:W-:-:S04]  /*58e0*/  FMUL.FTZ R165, R165, R172 ;  /* 0x000000aca5a57220 */ /* 0x000fc80000410000 */
[----:B------:R-:W-:Y:S01]  /*58f0*/  FMUL.FTZ R164, R165, UR11 ;  /* 0x0000000ba5a47c20 */ /* 0x000fe20008410000 */
[----:B------:R-:W-:-:S04]  /*5900*/  FFMA.FTZ R165, R188, R173, R174 ;  /* 0x000000adbca57223 */ /* 0x000fc800000100ae */
[----:B------:R-:W-:Y:S01]  /*5910*/  FADD.FTZ R165, R186, -R165 ;  /* 0x800000a5baa57221 */ /* 0x000fe20000010000 */
[----:B------:R-:W-:Y:S02]  /*5920*/  FSEL R164, R164, RZ, P0 ;  /* 0x000000ffa4a47208 */ /* 0x000fe40000000000 */
[----:B------:R-:W-:Y:S01]  /*5930*/  ISETP.GE.U32.AND P0, PT, R224, RZ, PT ;  /* 0x000000ffe000720c */ /* 0x000fe20003f06070 */
[----:B------:R-:W-:-:S03]  /*5940*/  FFMA.FTZ R165, R190, R165, R155 ;  /* 0x000000a5bea57223 */ /* 0x000fc6000001009b */
        /* <DEDUP_REMOVED lines=48> */
.L_x_11810:
        /* <DEDUP_REMOVED lines=8> */
.L_x_11808:
[----:B------:R-:W-:Y:S05]  /*5cd0*/  BSYNC.RECONVERGENT B1 ;  /* 0x0000000000017941 */ /* 0x000fea0003800200 */
.L_x_11807:
        /* <DEDUP_REMOVED lines=66> */
.L_x_11811:
        /* <DEDUP_REMOVED lines=61> */
.L_x_11812:
[----:B------:R-:W0:Y:S08]  /*64d0*/  @P6 LDC.64 R170, c[0x0][0x478] ;  /* 0x00011e00ffaa6b82 */ /* 0x000e300000000a00 */
[----:B------:R-:W1:Y:S01]  /*64e0*/  LDC.64 R168, c[0x0][0x468] ;  /* 0x00011a00ffa87b82 */ /* 0x000e620000000a00 */
[----:B0-----:R-:W-:-:S05]  /*64f0*/  @P6 IMAD.WIDE.U32 R170, R6, 0x20, R170 ;  /* 0x0000002006aa6825 */ /* 0x001fca00078e00aa */
[----:B------:R4:W-:Y:S01]  /*6500*/  @P6 STG.E.128 desc[UR4][R170.64], R144 ;  /* 0x00000090aa006986 */ /* 0x0009e2000c101d04 */
[----:B-1----:R-:W-:-:S03]  /*6510*/  IMAD.WIDE.U32 R168, R6, 0x10, R168 ;  /* 0x0000001006a87825 */ /* 0x002fc600078e00a8 */
[----:B------:R4:W-:Y:S04]  /*6520*/  @P6 STG.E.128 desc[UR4][R170.64+0x10], R76 ;  /* 0x0000104caa006986 */ /* 0x0009e8000c101d04 */
[----:B------:R4:W-:Y:S02]  /*6530*/  STG.E.128 desc[UR4][R168.64], R164 ;  /* 0x000000a4a8007986 */ /* 0x0009e4000c101d04 */
.L_x_11796:
[----:B------:R-:W-:Y:S05]  /*6540*/  BSYNC.RECONVERGENT B0 ;  /* 0x0000000000007941 */ /* 0x000fea0003800200 */
.L_x_11782:
[----:B0-234-:R-:W0:Y:S01]  /*6550*/  LDC.64 R164, c[0x0][0x380] ;  /* 0x0000e000ffa47b82 */ /* 0x01de220000000a00 */
[----:B------:R-:W-:Y:S02]  /*6560*/  PLOP3.LUT P1, PT, P1, PT, PT, 0x8, 0x80 ;  /* 0x000000000080781c */ /* 0x000fe40000f2e170 */
[----:B0-----:R-:W-:-:S04]  /*6570*/  IADD3 R5, PT, PT, R5, R164, RZ ;  /* 0x000000a405057210 */ /* 0x001fc80007ffe0ff */
[----:B------:R-:W-:-:S13]  /*6580*/  ISETP.GE.AND P0, PT, R5, R165, PT ;  /* 0x000000a50500720c */ /* 0x000fda0003f06270 */
[----:B------:R-:W-:Y:S05]  /*6590*/  @!P0 BRA `(.L_x_11813) ;  /* 0xffffffa0005c8947 */ /* 0x000fea000383ffff */
.L_x_11773:
        /* <DEDUP_REMOVED lines=39> */
.L_x_11814:
        /* <DEDUP_REMOVED lines=15> */
.L_x_15726:


//--------------------- .text._ZN10layer_norm13ln_bwd_kernelINS_13Kernel_traitsIf6__halffS2_fjLj4096ELj1ELj1ELj4ELj16ENS_18Kernel_traits_baseILj4096EfS2_fS2_fjLj128EEEEELb1ELb0ELb0ELb1EEEvNS_9BwdParamsE --------------------------
	.section	.text._ZN10layer_norm13ln_bwd_kernelINS_13Kernel_traitsIf6__halffS2_fjLj4096ELj1ELj1ELj4ELj16ENS_18Kernel_traits_baseILj4096EfS2_fS2_fjLj128EEEEELb1ELb0ELb0ELb1EEEvNS_9BwdParamsE,"ax",@progbits
	.align	128
        .global         _ZN10layer_norm13ln_bwd_kernelINS_13Kernel_traitsIf6__halffS2_fjLj4096ELj1ELj1ELj4ELj16ENS_18Kernel_traits_baseILj4096EfS2_fS2_fjLj128EEEEELb1ELb0ELb0ELb1EEEvNS_9BwdParamsE
        .type           _ZN10layer_norm13ln_bwd_kernelINS_13Kernel_traitsIf6__halffS2_fjLj4096ELj1ELj1ELj4ELj16ENS_18Kernel_traits_baseILj4096EfS2_fS2_fjLj128EEEEELb1ELb0ELb0ELb1EEEvNS_9BwdParamsE,@function
        .size           _ZN10layer_norm13ln_bwd_kernelINS_13Kernel_traitsIf6__halffS2_fjLj4096ELj1ELj1ELj4ELj16ENS_18Kernel_traits_baseILj4096EfS2_fS2_fjLj128EEEEELb1ELb0ELb0ELb1EEEvNS_9BwdParamsE,(.L_x_15727 - _ZN10layer_norm13ln_bwd_kernelINS_13Kernel_traitsIf6__halffS2_fjLj4096ELj1ELj1ELj4ELj16ENS_18Kernel_traits_baseILj4096EfS2_fS2_fjLj128EEEEELb1ELb0ELb0ELb1EEEvNS_9BwdParamsE)
        .other          _ZN10layer_norm13ln_bwd_kernelINS_13Kernel_traitsIf6__halffS2_fjLj4096ELj1ELj1ELj4ELj16ENS_18Kernel_traits_baseILj4096EfS2_fS2_fjLj128EEEEELb1ELb0ELb0ELb1EEEvNS_9BwdParamsE,@"STO_CUDA_ENTRY STV_DEFAULT"
_ZN10layer_norm13ln_bwd_kernelINS_13Kernel_traitsIf6__halffS2_fjLj4096ELj1ELj1ELj4ELj16ENS_18Kernel_traits_baseILj4096EfS2_fS2_fjLj128EEEEELb1ELb0ELb0ELb1EEEvNS_9BwdParamsE:
.text._ZN10layer_norm13ln_bwd_kernelINS_13Kernel_traitsIf6__halffS2_fjLj4096ELj1ELj1ELj4ELj16ENS_18Kernel_traits_baseILj4096EfS2_fS2_fjLj128EEEEELb1ELb0ELb0ELb1EEEvNS_9BwdParamsE:
        /* <DEDUP_REMOVED lines=82> */
[----:B------:R-:W-:Y:S01]  /*0520*/  CS2R R4, SRZ ;  /* 0x0000000000047805 */ /* 0x000fe2000001ff00 */
[----:B------:R-:W0:Y:S02]  /*0530*/  LDCU.U8 UR8, c[0x0][0x410] ;  /* 0x00008200ff0877ac */ /* 0x000e240008000000 */
[----:B------:R-:W5:Y:S01]  /*0540*/  LDG.E.128 R40, desc[UR6][R2.64+0x3000] ;  /* 0x0030000602287981 */ /* 0x000f62000c1e1d00 */
[----:B------:R-:W1:Y:S03]  /*0550*/  LDCU UR4, c[0x0][0x408] ;  /* 0x00008100ff0477ac */ /* 0x000e660008000800 */
[----:B------:R2:W5:Y:S01]  /*0560*/  LDG.E.128 R36, desc[UR6][R2.64+0x3010] ;  /* 0x0030100602247981 */ /* 0x000562000c1e1d00 */
[----:B------:R-:W3:Y:S01]  /*0570*/  LDCU UR9, c[0x0][0x388] ;  /* 0x00007100ff0977ac */ /* 0x000ee20008000800 */
[----:B------:R-:W4:Y:S01]  /*0580*/  LDCU UR12, c[0x0][0x400] ;  /* 0x00008000ff0c77ac */ /* 0x000f220008000800 */
[----:B--2---:R-:W-:Y:S01]  /*0590*/  MOV R3, RZ ;  /* 0x000000ff00037202 */ /* 0x004fe20000000f00 */
[----:B------:R-:W2:Y:S01]  /*05a0*/  LDCU.64 UR14, c[0x0][0x478] ;  /* 0x00008f00ff0e77ac */ /* 0x000ea20008000a00 */
[----:B------:R-:W-:Y:S01]  /*05b0*/  MOV R2, UR5 ;  /* 0x0000000500027c02 */ /* 0x000fe20008000f00 */
[----:B------:R-:W0:Y:S06]  /*05c0*/  LDCU.64 UR10, c[0x0][0x438] ;  /* 0x00008700ff0a77ac */ /* 0x000e2c0008000a00 */
.L_x_11834:
[----:B------:R-:W1:Y:S01]  /*05d0*/  S2R R108, SR_TID.X ;  /* 0x00000000006c7919 */ /* 0x000e620000002100 */
[----:B------:R-:W4:Y:S01]  /*05e0*/  LDC.64 R128, c[0x0][0x3c0] ;  /* 0x0000f000ff807b82 */ /* 0x000f220000000a00 */
[----:B---3--:R-:W-:-:S05]  /*05f0*/  IMAD R0, R2, UR9, RZ ;  /* 0x0000000902007c24 */ /* 0x008fca000f8e02ff */
[----:B------:R-:W-:Y:S02]  /*0600*/  SHF.R.S32.HI R109, RZ, 0x1f, R0 ;  /* 0x0000001fff6d7819 */ /* 0x000fe40000011400 */
[----:B------:R-:W3:Y:S02]  /*0610*/  LDC.64 R152, c[0x0][0x428] ;  /* 0x00010a00ff987b82 */ /* 0x000ee40000000a00 */
[----:B------:R-:W-:-:S06]  /*0620*/  LEA.HI R109, R109, R0, RZ, 0x3 ;  /* 0x000000006d6d7211 */ /* 0x000fcc00078f18ff */
[----:B------:R-:W2:Y:S08]  /*0630*/  LDC.64 R148, c[0x0][0x3a8] ;  /* 0x0000ea00ff947b82 */ /* 0x000eb00000000a00 */
[----:B------:R-:W0:Y:S01]  /*0640*/  LDC.64 R186, c[0x0][0x3c8] ;  /* 0x0000f200ffba7b82 */ /* 0x000e220000000a00 */
[----:B----4-:R-:W-:-:S05]  /*0650*/  IMAD.WIDE R128, R2, 0x4, R128 ;  /* 0x0000000402807825 */ /* 0x010fca00078e0280 */
[----:B------:R-:W4:Y:S01]  /*0660*/  LDG.E R189, desc[UR6][R128.64] ;  /* 0x0000000680bd7981 */ /* 0x000f22000c1e1900 */
[----:B-1----:R-:W-:-:S05]  /*0670*/  LEA.HI.SX32 R188, R109, R108, 0x1d ;  /* 0x0000006c6dbc7211 */ /* 0x002fca00078feaff */
[C---:B---3--:R-:W-:Y:S01]  /*0680*/  IMAD.WIDE.U32 R112, R188.reuse, 0x10, R152 ;  /* 0x00000010bc707825 */ /* 0x048fe200078e0098 */
[----:B------:R-:W-:-:S03]  /*0690*/  IADD3 R183, PT, PT, R188, 0x100, RZ ;  /* 0x00000100bcb77810 */ /* 0x000fc60007ffe0ff */
[----:B--2---:R-:W-:Y:S02]  /*06a0*/  IMAD.WIDE.U32 R142, R188, 0x20, R148 ;  /* 0x00000020bc8e7825 */ /* 0x004fe400078e0094 */
[----:B------:R-:W2:Y:S02]  /*06b0*/  LDG.E.128 R112, desc[UR6][R112.64] ;  /* 0x0000000670707981 */ /* 0x000ea4000c1e1d00 */
[----:B------:R-:W-:Y:S02]  /*06c0*/  IMAD.WIDE.U32 R136, R183, 0x10, R152 ;  /* 0x00000010b7887825 */ /* 0x000fe400078e0098 */
[----:B------:R-:W3:Y:S02]  /*06d0*/  LDG.E.128 R108, desc[UR6][R142.64] ;  /* 0x000000068e6c7981 */ /* 0x000ee4000c1e1d00 */
[----:B0-----:R-:W-:Y:S02]  /*06e0*/  IMAD.WIDE R186, R2, 0x4, R186 ;  /* 0x0000000402ba7825 */ /* 0x001fe400078e02ba */
[----:B------:R-:W3:Y:S04]  /*06f0*/  LDG.E.128 R136, desc[UR6][R136.64] ;  /* 0x0000000688887981 */ /* 0x000ee8000c1e1d00 */
[----:B------:R-:W3:Y:S01]  /*0700*/  LDG.E R184, desc[UR6][R186.64] ;  /* 0x00000006bab87981 */ /* 0x000ee2000c1e1900 */
[----:B------:R-:W-:-:S03]  /*0710*/  IADD3 R185, PT, PT, R188, 0x80, RZ ;  /* 0x00000080bcb97810 */ /* 0x000fc60007ffe0ff */
[----:B------:R-:W3:Y:S02]  /*0720*/  LDG.E.128 R116, desc[UR6][R142.64+0x10] ;  /* 0x000010068e747981 */ /* 0x000ee4000c1e1d00 */
[----:B------:R-:W-:Y:S01]  /*0730*/  IMAD.WIDE.U32 R124, R185, 0x10, R152 ;  /* 0x00000010b97c7825 */ /* 0x000fe200078e0098 */
[----:B------:R-:W-:-:S03]  /*0740*/  IADD3 R0, PT, PT, R188, 0x180, RZ ;  /* 0x00000180bc007810 */ /* 0x000fc60007ffe0ff */
[--C-:B------:R-:W-:Y:S02]  /*0750*/  IMAD.WIDE.U32 R154, R185, 0x20, R148.reuse ;  /* 0x00000020b99a7825 */ /* 0x100fe400078e0094 */
[----:B------:R-:W3:Y:S02]  /*0760*/  LDG.E.128 R124, desc[UR6][R124.64] ;  /* 0x000000067c7c7981 */ /* 0x000ee4000c1e1d00 */
[--C-:B------:R-:W-:Y:S02]  /*0770*/  IMAD.WIDE.U32 R140, R183, 0x20, R148.reuse ;  /* 0x00000020b78c7825 */ /* 0x100fe400078e0094 */
[----:B------:R-:W3:Y:S02]  /*0780*/  LDG.E.128 R120, desc[UR6][R154.64] ;  /* 0x000000069a787981 */ /* 0x000ee4000c1e1d00 */
[C---:B------:R-:W-:Y:S02]  /*0790*/  IMAD.WIDE.U32 R148, R0.reuse, 0x20, R148 ;  /* 0x0000002000947825 */ /* 0x040fe400078e0094 */
[----:B------:R-:W3:Y:S04]  /*07a0*/  LDG.E.128 R132, desc[UR6][R140.64] ;  /* 0x000000068c847981 */ /* 0x000ee8000c1e1d00 */
[----:B------:R-:W3:Y:S04]  /*07b0*/  LDG.E.128 R128, desc[UR6][R154.64+0x10] ;  /* 0x000010069a807981 */ /* 0x000ee8000c1e1d00 */
[----:B------:R-:W3:Y:S04]  /*07c0*/  LDG.E.128 R144, desc[UR6][R148.64] ;  /* 0x0000000694907981 */ /* 0x000ee8000c1e1d00 */
[----:B------:R-:W3:Y:S04]  /*07d0*/  LDG.E.128 R140, desc[UR6][R140.64+0x10] ;  /* 0x000010068c8c7981 */ /* 0x000ee8000c1e1d00 */
[----:B------:R-:W3:Y:S01]  /*07e0*/  LDG.E.128 R148, desc[UR6][R148.64+0x10] ;  /* 0x0000100694947981 */ /* 0x000ee2000c1e1d00 */
[----:B------:R-:W-:-:S06]  /*07f0*/  IMAD.WIDE.U32 R152, R0, 0x10, R152 ;  /* 0x0000001000987825 */ /* 0x000fcc00078e0098 */
[----:B------:R-:W3:Y:S01]  /*0800*/  LDG.E.128 R152, desc[UR6][R152.64] ;  /* 0x0000000698987981 */ /* 0x000ee2000c1e1d00 */
[----:B------:R-:W-:-:S04]  /*0810*/  ISETP.NE.AND P5, PT, RZ, UR8, PT ;  /* 0x00000008ff007c0c */ /* 0x000fc8000bfa5270 */
[----:B----4-:R-:W-:Y:S01]  /*0820*/  FSEL R192, R189, RZ, !P5 ;  /* 0x000000ffbdc07208 */ /* 0x010fe20006800000 */
[--C-:B--2---:R-:W-:Y:S02]  /*0830*/  HADD2.F32 R236, -RZ, R112.reuse.H0_H0 ;  /* 0x20000070ffec7230 */ /* 0x104fe40000004100 */
[--C-:B------:R-:W-:Y:S02]  /*0840*/  HADD2.F32 R194, -RZ, R113.reuse.H0_H0 ;  /* 0x20000071ffc27230 */ /* 0x100fe40000004100 */
[----:B---3--:R-:W-:Y:S01]  /*0850*/  FADD.FTZ R189, -R192, R108 ;  /* 0x0000006cc0bd7221 */ /* 0x008fe20000010100 */
[----:B------:R-:W-:Y:S02]  /*0860*/  HADD2.F32 R239, -RZ, R112.H1_H1 ;  /* 0x30000070ffef7230 */ /* 0x000fe40000004100 */
[----:B-----5:R-:W-:Y:S01]  /*0870*/  FMUL.FTZ R207, R64, R236 ;  /* 0x000000ec40cf7220 */ /* 0x020fe20000410000 */
[----:B------:R-:W-:Y:S01]  /*0880*/  FADD.FTZ R211, -R192, R109 ;  /* 0x0000006dc0d37221 */ /* 0x000fe20000010100 */
[----:B------:R-:W-:-:S02]  /*0890*/  HADD2.F32 R195, -RZ, R113.H1_H1 ;  /* 0x30000071ffc37230 */ /* 0x000fc40000004100 */
[--C-:B------:R-:W-:Y:S02]  /*08a0*/  HADD2.F32 R232, -RZ, R139.reuse.H0_H0 ;  /* 0x2000008bffe87230 */ /* 0x100fe40000004100 */
[----:B------:R-:W-:Y:S01]  /*08b0*/  FMUL.FTZ R189, R184, R189 ;  /* 0x000000bdb8bd7220 */ /* 0x000fe20000410000 */
[----:B------:R-:W-:Y:S01]  /*08c0*/  HADD2.F32 R231, -RZ, R139.H1_H1 ;  /* 0x3000008bffe77230 */ /* 0x000fe20000004100 */
[----:B------:R-:W-:Y:S01]  /*08d0*/  MOV R139, R194 ;  /* 0x000000c2008b7202 */ /* 0x000fe20000000f00 */
[--C-:B------:R-:W-:Y:S02]  /*08e0*/  HADD2.F32 R252, -RZ, R114.reuse.H0_H0 ;  /* 0x20000072fffc7230 */ /* 0x100fe40000004100 */
[----:B------:R-:W-:Y:S01]  /*08f0*/  FMUL.FTZ R209, R65, R239 ;  /* 0x000000ef41d17220 */ /* 0x000fe20000410000 */
[----:B------:R-:W-:Y:S02]  /*0900*/  HADD2.F32 R251, -RZ, R114.H1_H1 ;  /* 0x30000072fffb7230 */ /* 0x000fe40000004100 */
[----:B------:R-:W-:Y:S01]  /*0910*/  FADD.FTZ R112, RZ, R207 ;  /* 0x000000cfff707221 */ /* 0x000fe20000010000 */
[----:B------:R-:W-:Y:S01]  /*0920*/  FADD.FTZ R213, -R192, R110 ;  /* 0x0000006ec0d57221 */ /* 0x000fe20000010100 */
[----:B------:R-:W-:Y:S01]  /*0930*/  FMUL.FTZ R211, R184, R211 ;  /* 0x000000d3b8d37220 */ /* 0x000fe20000410000 */
[----:B------:R-:W-:Y:S01]  /*0940*/  FFMA.FTZ R114, R189, R207, RZ ;  /* 0x000000cfbd727223 */ /* 0x000fe200000100ff */
[----:B------:R-:W-:-:S02]  /*0950*/  HADD2.F32 R234, -RZ, R138.H0_H0 ;  /* 0x2000008affea7230 */ /* 0x000fc40000004100 */
[----:B------:R-:W-:Y:S01]  /*0960*/  HADD2.F32 R233, -RZ, R138.H1_H1 ;  /* 0x3000008affe97230 */ /* 0x000fe20000004100 */
[----:B------:R-:W-:Y:S01]  /*0970*/  MOV R138, R195 ;  /* 0x000000c3008a7202 */ /* 0x000fe20000000f00 */
        /* <DEDUP_REMOVED lines=47> */
[----:B------:R-:W-:-:S02]  /*0c70*/  HADD2.F32 R237, -RZ, R137.H0_H0 ;  /* 0x20000089ffed7230 */ /* 0x000fc40000004100 */
        /* <DEDUP_REMOVED lines=52> */
[--C-:B------:R-:W-:Y:S02]  /*0fc0*/  HADD2.F32 R228, -RZ, R153.reuse.H0_H0 ;  /* 0x20000099ffe47230 */ /* 0x100fe40000004100 */
[----:B------:R-:W-:Y:S01]  /*0fd0*/  FFMA.FTZ R112, R205, R203, R114 ;  /* 0x000000cbcd707223 */ /* 0x000fe20000010072 */
[----:B------:R-:W-:-:S02]  /*0fe0*/  HADD2.F32 R227, -RZ, R153.H1_H1 ;  /* 0x30000099ffe37230 */ /* 0x000fc40000004100 */
[----:B------:R-:W-:Y:S01]  /*0ff0*/  FMUL.FTZ R153, R184, R132 ;  /* 0x00000084b8997220 */ /* 0x000fe20000410000 */
[--C-:B------:R-:W-:Y:S02]  /*1000*/  HADD2.F32 R226, -RZ, R154.reuse.H0_H0 ;  /* 0x2000009affe27230 */ /* 0x100fe40000004100 */
[----:B------:R-:W-:Y:S02]  /*1010*/  HADD2.F32 R210, -RZ, R154.H1_H1 ;  /* 0x3000009affd27230 */ /* 0x000fe40000004100 */
[----:B------:R-:W-:Y:S01]  /*1020*/  FMUL.FTZ R154, R48, R240 ;  /* 0x000000f0309a7220 */ /* 0x000fe20000410000 */
[--C-:B------:R-:W-:Y:S02]  /*1030*/  HADD2.F32 R230, -RZ, R152.reuse.H0_H0 ;  /* 0x20000098ffe67230 */ /* 0x100fe40000004100 */
[----:B------:R-:W-:Y:S01]  /*1040*/  FMUL.FTZ R151, R184, R133 ;  /* 0x00000085b8977220 */ /* 0x000fe20000410000 */
[----:B------:R-:W-:Y:S02]  /*1050*/  HADD2.F32 R229, -RZ, R152.H1_H1 ;  /* 0x30000098ffe57230 */ /* 0x000fe40000004100 */
[----:B------:R-:W-:Y:S01]  /*1060*/  FMUL.FTZ R152, R49, R238 ;  /* 0x000000ee31987220 */ /* 0x000fe20000410000 */
        /* <DEDUP_REMOVED lines=24> */
[----:B------:R-:W-:Y:S02]  /*11f0*/  HADD2.F32 R208, -RZ, R155.H1_H1 ;  /* 0x3000009bffd07230 */ /* 0x000fe40000004100 */
        /* <DEDUP_REMOVED lines=67> */
[----:B------:R-:W-:Y:S02]  /*1630*/  SHF.R.U32.HI R128, RZ, 0x5, R128 ;  /* 0x00000005ff807819 */ /* 0x000fe40000011680 */
[----:B------:R-:W-:Y:S01]  /*1640*/  @!P4 MOV R122, R108 ;  /* 0x0000006c007ac202 */ /* 0x000fe20000000f00 */
[----:B0-----:R-:W-:-:S03]  /*1650*/  FADD.FTZ R108, R110, R113 ;  /* 0x000000716e6c7221 */ /* 0x001fc60000010000 */
[----:B------:R-:W-:Y:S01]  /*1660*/  @!P4 LEA R122, R128, R122, 0x3 ;  /* 0x0000007a807ac211 */ /* 0x000fe200078e18ff */
[----:B-1----:R-:W-:-:S04]  /*1670*/  FADD.FTZ R109, R111, R112 ;  /* 0x000000706f6d7221 */ /* 0x002fc80000010000 */
[----:B------:R-:W0:Y:S01]  /*1680*/  @P0 LDC.64 R112, c[0x0][0x438] ;  /* 0x00010e00ff700b82 */ /* 0x000e220000000a00 */
[----:B------:R1:W-:Y:S01]  /*1690*/  @!P4 STS.64 [R122], R108 ;  /* 0x0000006c7a00c388 */ /* 0x0003e20000000a00 */
[----:B------:R-:W-:Y:S01]  /*16a0*/  FADD.FTZ R35, R236, R35 ;  /* 0x00000023ec237221 */ /* 0x000fe20000010000 */
[----:B------:R-:W-:-:S05]  /*16b0*/  FFMA.FTZ R3, R189, R236, R3 ;  /* 0x000000ecbd037223 */ /* 0x000fca0000010003 */
[----:B------:R-:W2:Y:S08]  /*16c0*/  @P0 LDC.64 R110, c[0x0][0x438] ;  /* 0x00010e00ff6e0b82 */ /* 0x000eb00000000a00 */
[----:B-1----:R-:W1:Y:S08]  /*16d0*/  @P0 LDC.64 R108, c[0x0][0x438] ;  /* 0x00010e00ff6c0b82 */ /* 0x002e700000000a00 */
[----:B------:R-:W3:Y:S01]  /*16e0*/  LDC.64 R122, c[0x0][0x3b0] ;  /* 0x0000ec00ff7a7b82 */ /* 0x000ee20000000a00 */
[----:B-1----:R-:W-:-:S05]  /*16f0*/  @P0 IMAD.WIDE.U32 R108, R185, 0x20, R108 ;  /* 0x00000020b96c0825 */ /* 0x002fca00078e006c */
[----:B------:R-:W5:Y:S04]  /*1700*/  @P0 LDG.E.128 R76, desc[UR6][R108.64] ;  /* 0x000000066c4c0981 */ /* 0x000f68000c1e1d00 */
[----:B------:R0:W5:Y:S02]  /*1710*/  @P0 LDG.E.128 R80, desc[UR6][R108.64+0x10] ;  /* 0x000010066c500981 */ /* 0x000164000c1e1d00 */
[----:B0-----:R-:W-:-:S05]  /*1720*/  @P0 IMAD.WIDE.U32 R108, R183, 0x20, R112 ;  /* 0x00000020b76c0825 */ /* 0x001fca00078e0070 */
[----:B------:R-:W5:Y:S04]  /*1730*/  @P0 LDG.E.128 R84, desc[UR6][R108.64] ;  /* 0x000000066c540981 */ /* 0x000f68000c1e1d00 */
[----:B------:R0:W5:Y:S02]  /*1740*/  @P0 LDG.E.128 R88, desc[UR6][R108.64+0x10] ;  /* 0x000010066c580981 */ /* 0x000164000c1e1d00 */
[----:B0-----:R-:W0:Y:S02]  /*1750*/  @P1 LDC.64 R108, c[0x0][0x3e0] ;  /* 0x0000f800ff6c1b82 */ /* 0x001e240000000a00 */
[----:B0-----:R-:W-:-:S05]  /*1760*/  @P1 IMAD.WIDE R108, R2, 0x2, R108 ;  /* 0x00000002026c1825 */ /* 0x001fca00078e026c */
[----:B------:R-:W4:Y:S01]  /*1770*/  @P1 LDG.E.U16 R236, desc[UR6][R108.64] ;  /* 0x000000066cec1981 */ /* 0x000f22000c1e1500 */
[----:B--2---:R-:W-:-:S05]  /*1780*/  @P0 IMAD.WIDE.U32 R110, R188, 0x20, R110 ;  /* 0x00000020bc6e0825 */ /* 0x004fca00078e006e */
[----:B------:R-:W5:Y:S04]  /*1790*/  @P0 LDG.E.128 R68, desc[UR6][R110.64] ;  /* 0x000000066e440981 */ /* 0x000f68000c1e1d00 */
[----:B------:R0:W5:Y:S02]  /*17a0*/  @P0 LDG.E.128 R72, desc[UR6][R110.64+0x10] ;  /* 0x000010066e480981 */ /* 0x000164000c1e1d00 */
[----:B0-----:R-:W0:Y:S01]  /*17b0*/  @P0 LDC.64 R110, c[0x0][0x438] ;  /* 0x00010e00ff6e0b82 */ /* 0x001e220000000a00 */
[----:B------:R-:W-:Y:S01]  /*17c0*/  MOV R112, R139 ;  /* 0x0000008b00707202 */ /* 0x000fe20000000f00 */
[----:B---3--:R-:W-:Y:S01]  /*17d0*/  IMAD.WIDE.U32 R132, R185, 0x8, R122 ;  /* 0x00000008b9847825 */ /* 0x008fe200078e007a */
[----:B------:R-:W-:-:S03]  /*17e0*/  MOV R113, R138 ;  /* 0x0000008a00717202 */ /* 0x000fc60000000f00 */
[--C-:B------:R-:W-:Y:S02]  /*17f0*/  IMAD.WIDE.U32 R138, R188, 0x8, R122.reuse ;  /* 0x00000008bc8a7825 */ /* 0x100fe400078e007a */
[----:B------:R-:W5:Y:S02]  /*1800*/  LDG.E.64 R132, desc[UR6][R132.64] ;  /* 0x0000000684847981 */ /* 0x000f64000c1e1b00 */
[--C-:B------:R-:W-:Y:S02]  /*1810*/  IMAD.WIDE.U32 R128, R183, 0x8, R122.reuse ;  /* 0x00000008b7807825 */ /* 0x100fe400078e007a */
[----:B------:R-:W5:Y:S02]  /*1820*/  LDG.E.64 R138, desc[UR6][R138.64] ;  /* 0x000000068a8a7981 */ /* 0x000f64000c1e1b00 */
[C---:B------:R-:W-:Y:S02]  /*1830*/  IMAD.WIDE.U32 R122, R0.reuse, 0x8, R122 ;  /* 0x00000008007a7825 */ /* 0x040fe400078e007a */
[----:B------:R-:W5:Y:S04]  /*1840*/  LDG.E.64 R128, desc[UR6][R128.64] ;  /* 0x0000000680807981 */ /* 0x000f68000c1e1b00 */
[----:B------:R-:W5:Y:S01]  /*1850*/  LDG.E.64 R122, desc[UR6][R122.64] ;  /* 0x000000067a7a7981 */ /* 0x000f62000c1e1b00 */
[----:B0-----:R-:W-:-:S05]  /*1860*/  @P0 IMAD.WIDE.U32 R110, R0, 0x20, R110 ;  /* 0x00000020006e0825 */ /* 0x001fca00078e006e */
[----:B------:R-:W5:Y:S04]  /*1870*/  @P0 LDG.E.128 R92, desc[UR6][R110.64] ;  /* 0x000000066e5c0981 */ /* 0x000f68000c1e1d00 */
[----:B------:R0:W5:Y:S01]  /*1880*/  @P0 LDG.E.128 R96, desc[UR6][R110.64+0x10] ;  /* 0x000010066e600981 */ /* 0x000162000c1e1d00 */
[----:B------:R-:W-:Y:S01]  /*1890*/  @!P3 IADD3 R115, PT, PT, R114, 0x4000, RZ ;  /* 0x000040007273b810 */ /* 0x000fe20007ffe0ff */
[----:B------:R-:W-:Y:S01]  /*18a0*/  BAR.SYNC.DEFER_BLOCKING 0x0 ;  /* 0x0000000000007b1d */ /* 0x000fe20000010000 */
[----:B------:R-:W-:Y:S01]  /*18b0*/  FADD.FTZ R157, R112, R157 ;  /* 0x0000009d709d7221 */ /* 0x000fe20000010000 */
[----:B------:R-:W-:Y:S01]  /*18c0*/  FFMA.FTZ R5, R213, R112, R5 ;  /* 0x00000070d5057223 */ /* 0x000fe20000010005 */
[C---:B------:R-:W-:Y:S02]  /*18d0*/  IADD3 R112, PT, PT, R114.reuse, 0x4030, RZ ;  /* 0x0000403072707810 */ /* 0x040fe40007ffe0ff */
[----:B------:R-:W-:Y:S01]  /*18e0*/  @!P3 IADD3 R112, PT, PT, R114, 0x4010, RZ ;  /* 0x000040107270b810 */ /* 0x000fe20007ffe0ff */
        /* <DEDUP_REMOVED lines=74> */
[----:B----4-:R-:W-:Y:S01]  /*1d90*/  @P1 HADD2.F32 R206, -RZ, R236.H0_H0 ;  /* 0x200000ecffce1230 */ /* 0x010fe20000004100 */
[----:B------:R-:W-:Y:S06]  /*1da0*/  @!P0 BRA `(.L_x_11816) ;  /* 0x0000002000388947 */ /* 0x000fec0003800000 */
        /* <DEDUP_REMOVED lines=11> */
[C---:B-----5:R-:W-:Y:S01]  /*1e60*/  FFMA.FTZ R111, R184.reuse, R111, R72 ;  /* 0x0000006fb86f7223 */ /* 0x060fe20000010048 */
[----:B------:R-:W-:Y:S01]  /*1e70*/  FFMA.FTZ R109, R184, R108, R69 ;  /* 0x0000006cb86d7223 */ /* 0x000fe20000010045 */
[-CC-:B------:R-:W-:Y:S01]  /*1e80*/  FFMA.FTZ R220, R220, R208.reuse, R210.reuse ;  /* 0x000000d0dcdc7223 */ /* 0x180fe200000100d2 */
[--C-:B------:R-:W-:Y:S01]  /*1e90*/  FFMA.FTZ R222, R222, R208, R210.reuse ;  /* 0x000000d0dede7223 */ /* 0x100fe200000100d2 */
[----:B------:R-:W-:Y:S01]  /*1ea0*/  FMUL.FTZ R111, R111, R206 ;  /* 0x000000ce6f6f7220 */ /* 0x000fe20000410000 */
[----:B------:R-:W-:Y:S01]  /*1eb0*/  FFMA.FTZ R108, R189, R208, R210 ;  /* 0x000000d0bd6c7223 */ /* 0x000fe200000100d2 */
[-C--:B------:R-:W-:Y:S01]  /*1ec0*/  FMUL.FTZ R109, R109, R206.reuse ;  /* 0x000000ce6d6d7220 */ /* 0x080fe20000410000 */
[----:B------:R-:W-:Y:S01]  /*1ed0*/  FFMA.FTZ R213, R184, R213, R70 ;  /* 0x000000d5b8d57223 */ /* 0x000fe20000010046 */
[----:B------:R-:W-:Y:S01]  /*1ee0*/  FMUL.FTZ R111, R111, UR4 ;  /* 0x000000046f6f7c20 */ /* 0x000fe20008410000 */
[----:B------:R-:W-:Y:S01]  /*1ef0*/  LOP3.LUT P2, RZ, R139, 0xff, RZ, 0xc0, !PT ;  /* 0x000000ff8bff7812 */ /* 0x000fe2000784c0ff */
[----:B------:R-:W-:Y:S01]  /*1f00*/  FADD.FTZ R112, R221, -R112 ;  /* 0x80000070dd707221 */ /* 0x000fe20000010000 */
        /* <DEDUP_REMOVED lines=43> */
.L_x_11817:
        /* <DEDUP_REMOVED lines=18> */
[-C--:B------:R-:W-:Y:S01]  /*22e0*/  FFMA.FTZ R215, R215, R208.reuse, R210 ;  /* 0x000000d0d7d77223 */ /* 0x080fe200000100d2 */
[----:B------:R-:W-:Y:S01]  /*22f0*/  FMUL.FTZ R101, R101, UR4 ;  /* 0x0000000465657c20 */ /* 0x000fe20008410000 */
[----:B------:R-:W-:Y:S01]  /*2300*/  LOP3.LUT P5, RZ, R139, 0xff, RZ, 0xc0, !PT ;  /* 0x000000ff8bff7812 */ /* 0x000fe200078ac0ff */
[----:B------:R-:W-:Y:S01]  /*2310*/  FMUL.FTZ R106, R106, UR4 ;  /* 0x000000046a6a7c20 */ /* 0x000fe20008410000 */
[----:B------:R-:W-:Y:S01]  /*2320*/  FSEL R211, R105, RZ, P6 ;  /* 0x000000ff69d37208 */ /* 0x000fe20003000000 */
[----:B------:R-:W-:Y:S01]  /*2330*/  FADD.FTZ R105, R209, -R104 ;  /* 0x80000068d1697221 */ /* 0x000fe20000010000 */
[----:B------:R-:W-:Y:S01]  /*2340*/  FFMA.FTZ R104, R189, R208, R210 ;  /* 0x000000d0bd687223 */ /* 0x000fe200000100d2 */
[----:B------:R-:W-:Y:S01]  /*2350*/  ISETP.GE.U32.AND.EX P0, PT, R139, 0x1000000, PT, P0 ;  /* 0x010000008b00780c */ /* 0x000fe20003f06100 */
[----:B------:R-:W-:Y:S01]  /*2360*/  FADD.FTZ R220, R217, -R220 ;  /* 0x800000dcd9dc7221 */ /* 0x000fe20000010000 */
[----:B------:R-:W-:Y:S01]  /*2370*/  FADD.FTZ R213, R212, -R213 ;  /* 0x800000d5d4d57221 */ /* 0x000fe20000010000 */
[----:B------:R-:W-:Y:S01]  /*2380*/  FADD.FTZ R214, R214, -R215 ;  /* 0x800000d7d6d67221 */ /* 0x000fe20000010000 */
[----:B------:R-:W-:Y:S01]  /*2390*/  FADD.FTZ R207, R207, -R104 ;  /* 0x80000068cfcf7221 */ /* 0x000fe20000010000 */
[----:B------:R-:W-:Y:S01]  /*23a0*/  FSEL R114, R101, RZ, P5 ;  /* 0x000000ff65727208 */ /* 0x000fe20002800000 */
[----:B------:R-:W-:Y:S01]  /*23b0*/  FFMA.FTZ R101, R184, R220, R73 ;  /* 0x000000dcb8657223 */ /* 0x000fe20000010049 */
        /* <DEDUP_REMOVED lines=11> */
[----:B------:R-:W-:Y:S01]  /*2470*/  LOP3.LUT P5, RZ, R139, 0xff00, RZ, 0xc0, !PT ;  /* 0x0000ff008bff7812 */ /* 0x000fe200078ac0ff */
        /* <DEDUP_REMOVED lines=17> */
.L_x_11818:
        /* <DEDUP_REMOVED lines=17> */
[----:B------:R-:W-:Y:S01]  /*26a0*/  LOP3.LUT P5, RZ, R133, 0xff, RZ, 0xc0, !PT ;  /* 0x000000ff85ff7812 */ /* 0x000fe200078ac0ff */
[C---:B------:R-:W-:Y:S01]  /*26b0*/  FFMA.FTZ R103, R184.reuse, R100, R83 ;  /* 0x00000064b8677223 */ /* 0x040fe20000010053 */
[C---:B------:R-:W-:Y:S01]  /*26c0*/  FFMA.FTZ R100, R184.reuse, R101, R80 ;  /* 0x00000065b8647223 */ /* 0x040fe20000010050 */
[----:B------:R-:W-:Y:S01]  /*26d0*/  FFMA.FTZ R102, R184, R201, R82 ;  /* 0x000000c9b8667223 */ /* 0x000fe20000010052 */
[----:B------:R-:W-:Y:S01]  /*26e0*/  FADD.FTZ R202, R199, -R202 ;  /* 0x800000cac7ca7221 */ /* 0x000fe20000010000 */
[-C--:B------:R-:W-:Y:S01]  /*26f0*/  FMUL.FTZ R105, R103, R206.reuse ;  /* 0x000000ce67697220 */ /* 0x080fe20000410000 */
[-C--:B------:R-:W-:Y:S01]  /*2700*/  FMUL.FTZ R101, R100, R206.reuse ;  /* 0x000000ce64657220 */ /* 0x080fe20000410000 */
[----:B------:R-:W-:Y:S01]  /*2710*/  FMUL.FTZ R104, R102, R206 ;  /* 0x000000ce66687220 */ /* 0x000fe20000410000 */
[----:B------:R-:W-:Y:S01]  /*2720*/  ISETP.GE.U32.AND P2, PT, R132, RZ, PT ;  /* 0x000000ff8400720c */ /* 0x000fe20003f46070 */
[-CC-:B------:R-:W-:Y:S01]  /*2730*/  FFMA.FTZ R193, R193, R208.reuse, R210.reuse ;  /* 0x000000d0c1c17223 */ /* 0x180fe200000100d2 */
[----:B------:R-:W-:Y:S01]  /*2740*/  FMUL.FTZ R101, R101, UR4 ;  /* 0x0000000465657c20 */ /* 0x000fe20008410000 */
[-CC-:B------:R-:W-:Y:S01]  /*2750*/  FFMA.FTZ R195, R195, R208.reuse, R210.reuse ;  /* 0x000000d0c3c37223 */ /* 0x180fe200000100d2 */
[-CC-:B------:R-:W-:Y:S01]  /*2760*/  FFMA.FTZ R197, R197, R208.reuse, R210.reuse ;  /* 0x000000d0c5c57223 */ /* 0x180fe200000100d2 */
[----:B------:R-:W-:Y:S01]  /*2770*/  FFMA.FTZ R187, R187, R208, R210 ;  /* 0x000000d0bbbb7223 */ /* 0x000fe200000100d2 */
[----:B------:R-:W-:Y:S01]  /*2780*/  FMUL.FTZ R104, R104, UR4 ;  /* 0x0000000468687c20 */ /* 0x000fe20008410000 */
[----:B------:R-:W-:Y:S01]  /*2790*/  FMUL.FTZ R105, R105, UR4 ;  /* 0x0000000469697c20 */ /* 0x000fe20008410000 */
[----:B------:R-:W-:Y:S01]  /*27a0*/  FSEL R114, R101, RZ, P5 ;  /* 0x000000ff65727208 */ /* 0x000fe20002800000 */
[----:B------:R-:W-:Y:S01]  /*27b0*/  FFMA.FTZ R101, R184, R202, R81 ;  /* 0x000000cab8657223 */ /* 0x000fe20000010051 */
[C---:B------:R-:W-:Y:S01]  /*27c0*/  LOP3.LUT P6, RZ, R133.reuse, 0xff0000, RZ, 0xc0, !PT ;  /* 0x00ff000085ff7812 */ /* 0x040fe200078cc0ff */
[----:B------:R-:W-:Y:S01]  /*27d0*/  FADD.FTZ R193, R192, -R193 ;  /* 0x800000c1c0c17221 */ /* 0x000fe20000010000 */
[----:B------:R-:W-:Y:S01]  /*27e0*/  ISETP.GE.U32.AND.EX P2, PT, R133, 0x1000000, PT, P2 ;  /* 0x010000008500780c */ /* 0x000fe20003f46120 */
[----:B------:R-:W-:Y:S01]  /*27f0*/  FADD.FTZ R195, R194, -R195 ;  /* 0x800000c3c2c37221 */ /* 0x000fe20000010000 */
[----:B------:R-:W-:Y:S01]  /*2800*/  FADD.FTZ R196, R196, -R197 ;  /* 0x800000c5c4c47221 */ /* 0x000fe20000010000 */
[----:B------:R-:W-:Y:S01]  /*2810*/  FADD.FTZ R187, R186, -R187 ;  /* 0x800000bbbabb7221 */ /* 0x000fe20000010000 */
[----:B------:R-:W-:Y:S01]  /*2820*/  FSEL R186, R104, RZ, P6 ;  /* 0x000000ff68ba7208 */ /* 0x000fe20003000000 */
[----:B------:R-:W-:Y:S01]  /*2830*/  FMUL.FTZ R112, R101, R206 ;  /* 0x000000ce65707220 */ /* 0x000fe20000410000 */
[----:B------:R-:W-:Y:S01]  /*2840*/  FSEL R189, R105, RZ, P2 ;  /* 0x000000ff69bd7208 */ /* 0x000fe20001000000 */
[C---:B------:R-:W-:Y:S01]  /*2850*/  FFMA.FTZ R105, R184.reuse, R193, R77 ;  /* 0x000000c1b8697223 */ /* 0x040fe2000001004d */
        /* <DEDUP_REMOVED lines=27> */
.L_x_11819:
[-CC-:B------:R-:W-:Y:S01]  /*2a10*/  FFMA.FTZ R193, R193, R208.reuse, R210.reuse ;  /* 0x000000d0c1c17223 */ /* 0x180fe200000100d2 */
[-CC-:B0-----:R-:W-:Y:S01]  /*2a20*/  FFMA.FTZ R109, R200, R208.reuse, R210.reuse ;  /* 0x000000d0c86d7223 */ /* 0x181fe200000100d2 */
[-CC-:B------:R-:W-:Y:S01]  /*2a30*/  FFMA.FTZ R195, R195, R208.reuse, R210.reuse ;  /* 0x000000d0c3c37223 */ /* 0x180fe200000100d2 */
[-CC-:B------:R-:W-:Y:S01]  /*2a40*/  FFMA.FTZ R204, R204, R208.reuse, R210.reuse ;  /* 0x000000d0cccc7223 */ /* 0x180fe200000100d2 */
        /* <DEDUP_REMOVED lines=57> */
.L_x_11820:
        /* <DEDUP_REMOVED lines=23> */
[----:B------:R-:W-:Y:S01]  /*2f50*/  FMUL.FTZ R101, R101, UR4 ;  /* 0x0000000465657c20 */ /* 0x000fe20008410000 */
[-CC-:B------:R-:W-:Y:S01]  /*2f60*/  FFMA.FTZ R151, R151, R208.reuse, R210.reuse ;  /* 0x000000d097977223 */ /* 0x180fe200000100d2 */
        /* <DEDUP_REMOVED lines=44> */
.L_x_11821:
        /* <DEDUP_REMOVED lines=61> */
.L_x_11822:
        /* <DEDUP_REMOVED lines=20> */
[-CC-:B------:R-:W-:Y:S01]  /*3740*/  FFMA.FTZ R137, R137, R208.reuse, R210.reuse ;  /* 0x000000d089897223 */ /* 0x180fe200000100d2 */
        /* <DEDUP_REMOVED lines=32> */
[----:B------:R-:W-:Y:S01]  /*3950*/  LOP3.LUT P4, RZ, R122, 0xff00, RZ, 0xc0, !PT ;  /* 0x0000ff007aff7812 */ /* 0x000fe2000788c0ff */
        /* <DEDUP_REMOVED lines=13> */
[----:B------:R-:W-:Y:S01]  /*3a30*/  F2FP.F16.F32.PACK_AB R108, R113, R108 ;  /* 0x0000006c716c723e */ /* 0x000fe200000000ff */
[----:B------:R-:W-:Y:S06]  /*3a40*/  BRA `(.L_x_11824) ;  /* 0x0000000000f47947 */ /* 0x000fec0003800000 */
.L_x_11823:
[-CC-:B------:R-:W-:Y:S01]  /*3a50*/  FFMA.FTZ R119, R119, R208.reuse, R210.reuse ;  /* 0x000000d077777223 */ /* 0x180fe200000100d2 */
[-CC-:B------:R-:W-:Y:S01]  /*3a60*/  FFMA.FTZ R127, R127, R208.reuse, R210.reuse ;  /* 0x000000d07f7f7223 */ /* 0x180fe200000100d2 */
[-CC-:B------:R-:W-:Y:S01]  /*3a70*/  FFMA.FTZ R121, R121, R208.reuse, R210.reuse ;  /* 0x000000d079797223 */ /* 0x180fe200000100d2 */
[-CC-:B------:R-:W-:Y:S01]  /*3a80*/  FFMA.FTZ R135, R135, R208.reuse, R210.reuse ;  /* 0x000000d087877223 */ /* 0x180fe200000100d2 */
[----:B------:R-:W-:Y:S01]  /*3a90*/  FADD.FTZ R119, R118, -R119 ;  /* 0x8000007776777221 */ /* 0x000fe20000010000 */
[----:B------:R-:W-:Y:S01]  /*3aa0*/  FADD.FTZ R127, R126, -R127 ;  /* 0x8000007f7e7f7221 */ /* 0x000fe20000010000 */
[-CC-:B------:R-:W-:Y:S01]  /*3ab0*/  FFMA.FTZ R125, R125, R208.reuse, R210.reuse ;  /* 0x000000d07d7d7223 */ /* 0x180fe200000100d2 */
[-C--:B------:R-:W-:Y:S01]  /*3ac0*/  FFMA.FTZ R137, R137, R208.reuse, R210 ;  /* 0x000000d089897223 */ /* 0x080fe200000100d2 */
[C---:B------:R-:W-:Y:S01]  /*3ad0*/  FFMA.FTZ R119, R184.reuse, R119, R93 ;  /* 0x00000077b8777223 */ /* 0x040fe2000001005d */
[----:B------:R-:W-:Y:S01]  /*3ae0*/  FFMA.FTZ R127, R184, R127, R96 ;  /* 0x0000007fb87f7223 */ /* 0x000fe20000010060 */
[----:B------:R-:W-:Y:S01]  /*3af0*/  FADD.FTZ R121, R120, -R121 ;  /* 0x8000007978797221 */ /* 0x000fe20000010000 */
[----:B------:R-:W-:Y:S01]  /*3b00*/  FADD.FTZ R135, R134, -R135 ;  /* 0x8000008786877221 */ /* 0x000fe20000010000 */
[-CC-:B------:R-:W-:Y:S01]  /*3b10*/  FFMA.FTZ R131, R131, R208.reuse, R210.reuse ;  /* 0x000000d083837223 */ /* 0x180fe200000100d2 */
[----:B------:R-:W-:Y:S01]  /*3b20*/  FFMA.FTZ R117, R117, R208, R210 ;  /* 0x000000d075757223 */ /* 0x000fe200000100d2 */
[-C--:B------:R-:W-:Y:S01]  /*3b30*/  FMUL.FTZ R119, R119, R206.reuse ;  /* 0x000000ce77777220 */ /* 0x080fe20000410000 */
[----:B------:R-:W-:Y:S01]  /*3b40*/  FMUL.FTZ R127, R127, R206 ;  /* 0x000000ce7f7f7220 */ /* 0x000fe20000410000 */
[----:B------:R-:W-:Y:S01]  /*3b50*/  FADD.FTZ R124, R124, -R125 ;  /* 0x8000007d7c7c7221 */ /* 0x000fe20000010000 */
[----:B------:R-:W-:Y:S01]  /*3b60*/  FADD.FTZ R136, R136, -R137 ;  /* 0x8000008988887221 */ /* 0x000fe20000010000 */
[C---:B------:R-:W-:Y:S01]  /*3b70*/  FFMA.FTZ R121, R184.reuse, R121, R94 ;  /* 0x00000079b8797223 */ /* 0x040fe2000001005e */
[----:B------:R-:W-:Y:S01]  /*3b80*/  FFMA.FTZ R135, R184, R135, R98 ;  /* 0x00000087b8877223 */ /* 0x000fe20000010062 */
[----:B------:R-:W-:Y:S01]  /*3b90*/  FADD.FTZ R130, R130, -R131 ;  /* 0x8000008382827221 */ /* 0x000fe20000010000 */
[----:B------:R-:W-:Y:S01]  /*3ba0*/  FADD.FTZ R117, R116, -R117 ;  /* 0x8000007574757221 */ /* 0x000fe20000010000 */
[----:B------:R-:W-:Y:S01]  /*3bb0*/  FMUL.FTZ R119, R119, UR4 ;  /* 0x0000000477777c20 */ /* 0x000fe20008410000 */
[----:B------:R-:W-:Y:S01]  /*3bc0*/  FMUL.FTZ R127, R127, UR4 ;  /* 0x000000047f7f7c20 */ /* 0x000fe20008410000 */
[C---:B0-----:R-:W-:Y:S01]  /*3bd0*/  FFMA.FTZ R109, R184.reuse, R124, R95 ;  /* 0x0000007cb86d7223 */ /* 0x041fe2000001005f */
[----:B------:R-:W-:Y:S01]  /*3be0*/  FFMA.FTZ R113, R184, R136, R99 ;  /* 0x00000088b8717223 */ /* 0x000fe20000010063 */
[-C--:B------:R-:W-:Y:S01]  /*3bf0*/  FMUL.FTZ R121, R121, R206.reuse ;  /* 0x000000ce79797220 */ /* 0x080fe20000410000 */
[----:B------:R-:W-:Y:S01]  /*3c00*/  FMUL.FTZ R135, R135, R206 ;  /* 0x000000ce87877220 */ /* 0x000fe20000410000 */
[----:B------:R-:W-:Y:S01]  /*3c10*/  LOP3.LUT P2, RZ, R122, 0xff00, RZ, 0xc0, !PT ;  /* 0x0000ff007aff7812 */ /* 0x000fe2000784c0ff */
[C---:B------:R-:W-:Y:S01]  /*3c20*/  FFMA.FTZ R111, R184.reuse, R130, R97 ;  /* 0x00000082b86f7223 */ /* 0x040fe20000010061 */
[----:B------:R-:W-:Y:S01]  /*3c30*/  LOP3.LUT P6, RZ, R123, 0xff, RZ, 0xc0, !PT ;  /* 0x000000ff7bff7812 */ /* 0x000fe200078cc0ff */
[----:B------:R-:W-:Y:S01]  /*3c40*/  FFMA.FTZ R117, R184, R117, R92 ;  /* 0x00000075b8757223 */ /* 0x000fe2000001005c */
[-C--:B------:R-:W-:Y:S01]  /*3c50*/  FMUL.FTZ R108, R109, R206.reuse ;  /* 0x000000ce6d6c7220 */ /* 0x080fe20000410000 */
[-C--:B------:R-:W-:Y:S01]  /*3c60*/  FMUL.FTZ R113, R113, R206.reuse ;  /* 0x000000ce71717220 */ /* 0x080fe20000410000 */
[----:B------:R-:W-:Y:S01]  /*3c70*/  FMUL.FTZ R121, R121, UR4 ;  /* 0x0000000479797c20 */ /* 0x000fe20008410000 */
[----:B------:R-:W-:Y:S01]  /*3c80*/  FSEL R119, R119, RZ, P2 ;  /* 0x000000ff77777208 */ /* 0x000fe20001000000 */
[----:B------:R-:W-:Y:S01]  /*3c90*/  FMUL.FTZ R135, R135, UR4 ;  /* 0x0000000487877c20 */ /* 0x000fe20008410000 */
[----:B------:R-:W-:Y:S01]  /*3ca0*/  FSEL R110, R127, RZ, P6 ;  /* 0x000000ff7f6e7208 */ /* 0x000fe20003000000 */
[-C--:B------:R-:W-:Y:S01]  /*3cb0*/  FMUL.FTZ R111, R111, R206.reuse ;  /* 0x000000ce6f6f7220 */ /* 0x080fe20000410000 */
[----:B------:R-:W-:Y:S01]  /*3cc0*/  FMUL.FTZ R117, R117, R206 ;  /* 0x000000ce75757220 */ /* 0x000fe20000410000 */
[----:B------:R-:W-:Y:S01]  /*3cd0*/  LOP3.LUT P5, RZ, R122, 0xff0000, RZ, 0xc0, !PT ;  /* 0x00ff00007aff7812 */ /* 0x000fe200078ac0ff */
[----:B------:R-:W-:Y:S01]  /*3ce0*/  FMUL.FTZ R108, R108, UR4 ;  /* 0x000000046c6c7c20 */ /* 0x000fe20008410000 */
[C---:B------:R-:W-:Y:S01]  /*3cf0*/  ISETP.GE.U32.AND P2, PT, R122.reuse, RZ, PT ;  /* 0x000000ff7a00720c */ /* 0x040fe20003f46070 */
[----:B------:R-:W-:Y:S01]  /*3d00*/  FMUL.FTZ R113, R113, UR4 ;  /* 0x0000000471717c20 */ /* 0x000fe20008410000 */
[----:B------:R-:W-:Y:S01]  /*3d10*/  LOP3.LUT P6, RZ, R123, 0xff0000, RZ, 0xc0, !PT ;  /* 0x00ff00007bff7812 */ /* 0x000fe200078cc0ff */
[----:B------:R-:W-:Y:S01]  /*3d20*/  FMUL.FTZ R111, R111, UR4 ;  /* 0x000000046f6f7c20 */ /* 0x000fe20008410000 */
[----:B------:R-:W-:Y:S01]  /*3d30*/  LOP3.LUT P4, RZ, R122, 0xff000000, RZ, 0xc0, !PT ;  /* 0xff0000007aff7812 */ /* 0x000fe2000788c0ff */
[----:B------:R-:W-:Y:S01]  /*3d40*/  FMUL.FTZ R117, R117, UR4 ;  /* 0x0000000475757c20 */ /* 0x000fe20008410000 */
[----:B------:R-:W-:-:S02]  /*3d50*/  FSEL R109, R121, RZ, P5 ;  /* 0x000000ff796d7208 */ /* 0x000fc40002800000 */
[----:B------:R-:W-:Y:S02]  /*3d60*/  ISETP.GE.U32.AND.EX P2, PT, R123, 0x1000000, PT, P2 ;  /* 0x010000007b00780c */ /* 0x000fe40003f46120 */
[----:B------:R-:W-:Y:S02]  /*3d70*/  FSEL R135, R135, RZ, P6 ;  /* 0x000000ff87877208 */ /* 0x000fe40003000000 */
        /* <DEDUP_REMOVED lines=10> */
.L_x_11824:
[----:B------:R-:W0:Y:S01]  /*3e20*/  @P0 LDC.64 R112, c[0x0][0x478] ;  /* 0x00011e00ff700b82 */ /* 0x000e220000000a00 */
[----:B------:R-:W-:-:S04]  /*3e30*/  IMAD.WIDE.U32 R138, R0, 0x10, R138 ;  /* 0x00000010008a7825 */ /* 0x000fc800078e008a */
[----:B0-----:R-:W-:-:S05]  /*3e40*/  @P0 IMAD.WIDE.U32 R112, R0, 0x20, R112 ;  /* 0x0000002000700825 */ /* 0x001fca00078e0070 */
[----:B------:R0:W-:Y:S04]  /*3e50*/  @P0 STG.E.128 desc[UR6][R112.64], R104 ;  /* 0x0000006870000986 */ /* 0x0001e8000c101d06 */
[----:B------:R0:W-:Y:S04]  /*3e60*/  @P0 STG.E.128 desc[UR6][R112.64+0x10], R100 ;  /* 0x0000106470000986 */ /* 0x0001e8000c101d06 */
[----:B------:R0:W-:Y:S01]  /*3e70*/  STG.E.128 desc[UR6][R138.64], R108 ;  /* 0x0000006c8a007986 */ /* 0x0001e2000c101d06 */
[----:B------:R-:W-:Y:S05]  /*3e80*/  BRA `(.L_x_11825) ;  /* 0x00000020002c7947 */ /* 0x000fea0003800000 */
.L_x_11816:
        /* <DEDUP_REMOVED lines=14> */
[----:B------:R-:W-:Y:S01]  /*3f70*/  FFMA.FTZ R222, R222, R208, R210 ;  /* 0x000000d0dede7223 */ /* 0x000fe200000100d2 */
        /* <DEDUP_REMOVED lines=9> */
[-C--:B------:R-:W-:Y:S01]  /*4010*/  FFMA.FTZ R220, R220, R208.reuse, R210 ;  /* 0x000000d0dcdc7223 */ /* 0x080fe200000100d2 */
        /* <DEDUP_REMOVED lines=40> */
.L_x_11826:
        /* <DEDUP_REMOVED lines=8> */
[----:B------:R-:W-:Y:S01]  /*4320*/  FADD.FTZ R103, R221, -R102 ;  /* 0x80000066dd677221 */ /* 0x000fe20000010000 */
[----:B------:R-:W-:Y:S01]  /*4330*/  FADD.FTZ R207, R207, -R100 ;  /* 0x80000064cfcf7221 */ /* 0x000fe20000010000 */
[C---:B------:R-:W-:Y:S01]  /*4340*/  FMUL.FTZ R100, R184.reuse, R101 ;  /* 0x00000065b8647220 */ /* 0x040fe20000410000 */
[C---:B------:R-:W-:Y:S01]  /*4350*/  FMUL.FTZ R102, R184.reuse, R219 ;  /* 0x000000dbb8667220 */ /* 0x040fe20000410000 */
[----:B------:R-:W-:Y:S01]  /*4360*/  FMUL.FTZ R103, R184, R103 ;  /* 0x00000067b8677220 */ /* 0x000fe20000410000 */
[----:B------:R-:W-:Y:S01]  /*4370*/  FFMA.FTZ R220, R220, R208, R210 ;  /* 0x000000d0dcdc7223 */ /* 0x000fe200000100d2 */
[-C--:B------:R-:W-:Y:S01]  /*4380*/  FMUL.FTZ R101, R100, R206.reuse ;  /* 0x000000ce64657220 */ /* 0x080fe20000410000 */
[----:B-----5:R-:W-:Y:S01]  /*4390*/  LOP3.LUT P5, RZ, R139, 0xff, RZ, 0xc0, !PT ;  /* 0x000000ff8bff7812 */ /* 0x020fe200078ac0ff */
[-C--:B------:R-:W-:Y:S01]  /*43a0*/  FMUL.FTZ R104, R102, R206.reuse ;  /* 0x000000ce66687220 */ /* 0x080fe20000410000 */
[----:B------:R-:W-:Y:S01]  /*43b0*/  FMUL.FTZ R106, R103, R206 ;  /* 0x000000ce676a7220 */ /* 0x000fe20000410000 */
[----:B------:R-:W-:Y:S01]  /*43c0*/  FMUL.FTZ R101, R101, UR4 ;  /* 0x0000000465657c20 */ /* 0x000fe20008410000 */
[----:B------:R-:W-:Y:S01]  /*43d0*/  FADD.FTZ R217, R217, -R220 ;  /* 0x800000dcd9d97221 */ /* 0x000fe20000010000 */
[----:B------:R-:W-:Y:S01]  /*43e0*/  ISETP.GE.U32.AND P2, PT, R138, RZ, PT ;  /* 0x000000ff8a00720c */ /* 0x000fe20003f46070 */
[-CC-:B------:R-:W-:Y:S01]  /*43f0*/  FFMA.FTZ R213, R213, R208.reuse, R210.reuse ;  /* 0x000000d0d5d57223 */ /* 0x180fe200000100d2 */
[----:B------:R-:W-:Y:S01]  /*4400*/  FFMA.FTZ R215, R215, R208, R210 ;  /* 0x000000d0d7d77223 */ /* 0x000fe200000100d2 */
[----:B------:R-:W-:Y:S01]  /*4410*/  FMUL.FTZ R104, R104, UR4 ;  /* 0x0000000468687c20 */ /* 0x000fe20008410000 */
[----:B------:R-:W-:Y:S01]  /*4420*/  FMUL.FTZ R106, R106, UR4 ;  /* 0x000000046a6a7c20 */ /* 0x000fe20008410000 */
[----:B------:R-:W-:Y:S01]  /*4430*/  FSEL R114, R101, RZ, P5 ;  /* 0x000000ff65727208 */ /* 0x000fe20002800000 */
[----:B------:R-:W-:Y:S01]  /*4440*/  FMUL.FTZ R101, R184, R217 ;  /* 0x000000d9b8657220 */ /* 0x000fe20000410000 */
[C---:B------:R-:W-:Y:S01]  /*4450*/  LOP3.LUT P6, RZ, R139.reuse, 0xff0000, RZ, 0xc0, !PT ;  /* 0x00ff00008bff7812 */ /* 0x040fe200078cc0ff */
[----:B------:R-:W-:Y:S01]  /*4460*/  FADD.FTZ R213, R212, -R213 ;  /* 0x800000d5d4d57221 */ /* 0x000fe20000010000 */
[----:B------:R-:W-:Y:S01]  /*4470*/  ISETP.GE.U32.AND.EX P2, PT, R139, 0x1000000, PT, P2 ;  /* 0x010000008b00780c */ /* 0x000fe20003f46120 */
[----:B------:R-:W-:Y:S01]  /*4480*/  FADD.FTZ R215, R214, -R215 ;  /* 0x800000d7d6d77221 */ /* 0x000fe20000010000 */
[----:B------:R-:W-:Y:S01]  /*4490*/  FSEL R189, R104, RZ, P6 ;  /* 0x000000ff68bd7208 */ /* 0x000fe20003000000 */
[-C--:B------:R-:W-:Y:S01]  /*44a0*/  FMUL.FTZ R112, R101, R206.reuse ;  /* 0x000000ce65707220 */ /* 0x080fe20000410000 */
[----:B------:R-:W-:Y:S01]  /*44b0*/  FSEL R212, R106, RZ, P2 ;  /* 0x000000ff6ad47208 */ /* 0x000fe20001000000 */
[C---:B------:R-:W-:Y:S01]  /*44c0*/  FMUL.FTZ R105, R184.reuse, R105 ;  /* 0x00000069b8697220 */ /* 0x040fe20000410000 */
[C---:B------:R-:W-:Y:S01]  /*44d0*/  FMUL.FTZ R106, R184.reuse, R213 ;  /* 0x000000d5b86a7220 */ /* 0x040fe20000410000 */
[C---:B------:R-:W-:Y:S01]  /*44e0*/  FMUL.FTZ R107, R184.reuse, R215 ;  /* 0x000000d7b86b7220 */ /* 0x040fe20000410000 */
[----:B------:R-:W-:Y:S01]  /*44f0*/  FMUL.FTZ R104, R184, R207 ;  /* 0x000000cfb8687220 */ /* 0x000fe20000410000 */
        /* <DEDUP_REMOVED lines=23> */
.L_x_11827:
        /* <DEDUP_REMOVED lines=37> */
[----:B------:R-:W-:Y:S01]  /*48c0*/  FADD.FTZ R197, R196, -R197 ;  /* 0x800000c5c4c57221 */ /* 0x000fe20000010000 */
        /* <DEDUP_REMOVED lines=32> */
.L_x_11828:
        /* <DEDUP_REMOVED lines=61> */
.L_x_11829:
        /* <DEDUP_REMOVED lines=69> */
.L_x_11830:
        /* <DEDUP_REMOVED lines=61> */
.L_x_11831:
        /* <DEDUP_REMOVED lines=20> */
[-CC-:B------:R-:W-:Y:S01]  /*5800*/  FFMA.FTZ R137, R137, R208.reuse, R210.reuse ;  /* 0x000000d089897223 */ /* 0x180fe200000100d2 */
        /* <DEDUP_REMOVED lines=48> */
.L_x_11832:
[-CC-:B------:R-:W-:Y:S01]  /*5b10*/  FFMA.FTZ R127, R127, R208.reuse, R210.reuse ;  /* 0x000000d07f7f7223 */ /* 0x180fe200000100d2 */
[-CC-:B------:R-:W-:Y:S01]  /*5b20*/  FFMA.FTZ R119, R119, R208.reuse, R210.reuse ;  /* 0x000000d077777223 */ /* 0x180fe200000100d2 */
[-CC-:B------:R-:W-:Y:S01]  /*5b30*/  FFMA.FTZ R121, R121, R208.reuse, R210.reuse ;  /* 0x000000d079797223 */ /* 0x180fe200000100d2 */
[-CC-:B------:R-:W-:Y:S01]  /*5b40*/  FFMA.FTZ R135, R135, R208.reuse, R210.reuse ;  /* 0x000000d087877223 */ /* 0x180fe200000100d2 */
        /* <DEDUP_REMOVED lines=57> */
.L_x_11833:
[----:B------:R-:W0:Y:S01]  /*5ee0*/  @P0 LDC.64 R112, c[0x0][0x478] ;  /* 0x00011e00ff700b82 */ /* 0x000e220000000a00 */
[----:B------:R-:W-:-:S04]  /*5ef0*/  IMAD.WIDE.U32 R138, R0, 0x10, R138 ;  /* 0x00000010008a7825 */ /* 0x000fc800078e008a */
[----:B0-----:R-:W-:-:S05]  /*5f00*/  @P0 IMAD.WIDE.U32 R112, R0, 0x20, R112 ;  /* 0x0000002000700825 */ /* 0x001fca00078e0070 */
[----:B------:R1:W-:Y:S04]  /*5f10*/  @P0 STG.E.128 desc[UR6][R112.64], R104 ;  /* 0x0000006870000986 */ /* 0x0003e8000c101d06 */
[----:B------:R1:W-:Y:S04]  /*5f20*/  @P0 STG.E.128 desc[UR6][R112.64+0x10], R100 ;  /* 0x0000106470000986 */ /* 0x0003e8000c101d06 */
[----:B------:R1:W-:Y:S02]  /*5f30*/  STG.E.128 desc[UR6][R138.64], R108 ;  /* 0x0000006c8a007986 */ /* 0x0003e4000c101d06 */
.L_x_11825:
        /* <DEDUP_REMOVED lines=69> */
.L_x_11815:
        /* <DEDUP_REMOVED lines=25> */
.L_x_11835:
        /* <DEDUP_REMOVED lines=14> */
.L_x_15727:


//--------------------- .text._ZN10layer_norm22ln_bwd_finalize_kernelINS_22Kernel_traits_finalizeILj4096Ef6__halffS2_fjLb0ELj1024ELj4ENS_18Kernel_traits_baseILj4096EfS2_fS2_fjLj1024EEEEELb0ELb0EEEvNS_9BwdParamsE --------------------------
	.section	.text._ZN10layer_norm22ln_bwd_finalize_kernelINS_22Kernel_traits_finalizeILj4096Ef6__halffS2_fjLb0ELj1024ELj4ENS_18Kernel_traits_baseILj4096EfS2_fS2_fjLj1024EEEEELb0ELb0EEEvNS_9BwdParamsE,"ax",@progbits
	.align	128
        .global         _ZN10layer_norm22ln_bwd_finalize_kernelINS_22Kernel_traits_finalizeILj4096Ef6__halffS2_fjLb0ELj1024ELj4ENS_18Kernel_traits_baseILj4096EfS2_fS2_fjLj1024EEEEELb0ELb0EEEvNS_9BwdParamsE
        .type           _ZN10layer_norm22ln_bwd_finalize_kernelINS_22Kernel_traits_finalizeILj4096Ef6__halffS2_fjLb0ELj1024ELj4ENS_18Kernel_traits_baseILj4096EfS2_fS2_fjLj1024EEEEELb0ELb0EEEvNS_9BwdParamsE,@function
        .size           _ZN10layer_norm22ln_bwd_finalize_kernelINS_22Kernel_traits_finalizeILj4096Ef6__halffS2_fjLb0ELj1024ELj4ENS_18Kernel_traits_baseILj4096EfS2_fS2_fjLj1024EEEEELb0ELb0EEEvNS_9BwdParamsE,(.L_x_15728 - _ZN10layer_norm22ln_bwd_finalize_kernelINS_22Kernel_traits_finalizeILj4096Ef6__halffS2_fjLb0ELj1024ELj4ENS_18Kernel_traits_baseILj4096EfS2_fS2_fjLj1024EEEEELb0ELb0EEEvNS_9BwdParamsE)
        .other          _ZN10layer_norm22ln_bwd_finalize_kernelINS_22Kernel_traits_finalizeILj4096Ef6__halffS2_fjLb0ELj1024ELj4ENS_18Kernel_traits_baseILj4096EfS2_fS2_fjLj1024EEEEELb0ELb0EEEvNS_9BwdParamsE,@"STO_CUDA_ENTRY STV_DEFAULT"
_ZN10layer_norm22ln_bwd_finalize_kernelINS_22Kernel_traits_finalizeILj4096Ef6__halffS2_fjLb0ELj1024ELj4ENS_18Kernel_traits_baseILj4096EfS2_fS2_fjLj1024EEEEELb0ELb0EEEvNS_9BwdParamsE:
.text._ZN10layer_norm22ln_bwd_finalize_kernelINS_22Kernel_traits_finalizeILj4096Ef6__halffS2_fjLb0ELj1024ELj4ENS_18Kernel_traits_baseILj4096EfS2_fS2_fjLj1024EEEEELb0ELb0EEEvNS_9BwdParamsE:
        /* <DEDUP_REMOVED lines=82> */
.L_x_11840:
        /* <DEDUP_REMOVED lines=118> */
.L_x_11839:
[----:B------:R-:W-:Y:S05]  /*0c80*/  BSYNC.RECONVERGENT B1 ;  /* 0x0000000000017941 */ /* 0x000fea0003800200 */
.L_x_11838:
        /* <DEDUP_REMOVED lines=75> */
.L_x_11842:
[----:B------:R-:W-:Y:S05]  /*1140*/  BSYNC.RECONVERGENT B1 ;  /* 0x0000000000017941 */ /* 0x000fea0003800200 */
.L_x_11841:
        /* <DEDUP_REMOVED lines=37> */
.L_x_11844:
[----:B------:R-:W-:Y:S05]  /*13a0*/  BSYNC.RECONVERGENT B1 ;  /* 0x0000000000017941 */ /* 0x000fea0003800200 */
.L_x_11843:
[----:B------:R-:W-:Y:S05]  /*13b0*/  @!P1 BRA `(.L_x_11837) ;  /* 0x0000000000409947 */ /* 0x000fea0003800000 */
[----:B------:R-:W0:Y:S01]  /*13c0*/  LDC.64 R6, c[0x0][0x440] ;  /* 0x00011000ff067b82 */ /* 0x000e220000000a00 */
[----:B------:R-:W-:Y:S01]  /*13d0*/  IMAD R59, R2, R56, R59 ;  /* 0x00000038023b7224 */ /* 0x000fe200078e023b */
[----:B------:R-:W-:Y:S02]  /*13e0*/  LOP3.LUT R8, R8, 0x1f, RZ, 0xc0, !PT ;  /* 0x0000001f08087812 */ /* 0x000fe400078ec0ff */
[----:B------:R-:W-:Y:S02]  /*13f0*/  IADD3 R9, PT, PT, -R9, RZ, RZ ;  /* 0x000000ff09097210 */ /* 0x000fe40007ffe1ff */
[----:B------:R-:W-:Y:S02]  /*1400*/  IADD3 R59, PT, PT, R8, R59, RZ ;  /* 0x0000003b083b7210 */ /* 0x000fe40007ffe0ff */
[----:B------:R-:W1:Y:S05]  /*1410*/  LDC.64 R10, c[0x0][0x448] ;  /* 0x00011200ff0a7b82 */ /* 0x000e6a0000000a00 */
.L_x_11845:
        /* <DEDUP_REMOVED lines=10> */
.L_x_11837:
[----:B------:R-:W-:Y:S05]  /*14c0*/  BSYNC.RECONVERGENT B0 ;  /* 0x0000000000007941 */ /* 0x000fea0003800200 */
.L_x_11836:
        /* <DEDUP_REMOVED lines=57> */
.L_x_11846:
        /* <DEDUP_REMOVED lines=10> */
.L_x_15728:


//--------------------- .text._ZN10layer_norm13ln_bwd_kernelINS_13Kernel_traitsIf6__halffS2_fjLj4096ELj1ELj1ELj4ELj16ENS_18Kernel_traits_baseILj4096EfS2_fS2_fjLj128EEEEELb1ELb0ELb1ELb0EEEvNS_9BwdParamsE --------------------------
	.section	.text._ZN10layer_norm13ln_bwd_kernelINS_13Kernel_traitsIf6__halffS2_fjLj4096ELj1ELj1ELj4ELj16ENS_18Kernel_traits_baseILj4096EfS2_fS2_fjLj128EEEEELb1ELb0ELb1ELb0EEEvNS_9BwdParamsE,"ax",@progbits
	.align	128
        .global         _ZN10layer_norm13ln_bwd_kernelINS_13Kernel_traitsIf6__halffS2_fjLj4096ELj1ELj1ELj4ELj16ENS_18Kernel_traits_baseILj4096EfS2_fS2_fjLj128EEEEELb1ELb0ELb1ELb0EEEvNS_9BwdParamsE
        .type           _ZN10layer_norm13ln_bwd_kernelINS_13Kernel_traitsIf6__halffS2_fjLj4096ELj1ELj1ELj4ELj16ENS_18Kernel_traits_baseILj4096EfS2_fS2_fjLj128EEEEELb1ELb0ELb1ELb0EEEvNS_9BwdParamsE,@function
        .size           _ZN10layer_norm13ln_bwd_kernelINS_13Kernel_traitsIf6__halffS2_fjLj4096ELj1ELj1ELj4ELj16ENS_18Kernel_traits_baseILj4096EfS2_fS2_fjLj128EEEEELb1ELb0ELb1ELb0EEEvNS_9BwdParamsE,(.L_x_15729 - _ZN10layer_norm13ln_bwd_kernelINS_13Kernel_traitsIf6__halffS2_fjLj4096ELj1ELj1ELj4ELj16ENS_18Kernel_traits_baseILj4096EfS2_fS2_fjLj128EEEEELb1ELb0ELb1ELb0EEEvNS_9BwdParamsE)
        .other          _ZN10layer_norm13ln_bwd_kernelINS_13Kernel_traitsIf6__halffS2_fjLj4096ELj1ELj1ELj4ELj16ENS_18Kernel_traits_baseILj4096EfS2_fS2_fjLj128EEEEELb1ELb0ELb1ELb0EEEvNS_9BwdParamsE,@"STO_CUDA_ENTRY STV_DEFAULT"
_ZN10layer_norm13ln_bwd_kernelINS_13Kernel_traitsIf6__halffS2_fjLj4096ELj1ELj1ELj4ELj16ENS_18Kernel_traits_baseILj4096EfS2_fS2_fjLj128EEEEELb1ELb0ELb1ELb0EEEvNS_9BwdParamsE:
.text._ZN10layer_norm13ln_bwd_kernelINS_13Kernel_traitsIf6__halffS2_fjLj4096ELj1ELj1ELj4ELj16ENS_18Kernel_traits_baseILj4096EfS2_fS2_fjLj128EEEEELb1ELb0ELb1ELb0EEEvNS_9BwdParamsE:
        /* <DEDUP_REMOVED lines=8> */
[----:B------:R-:W-:Y:S01]  /*0080*/  IMAD.MOV.U32 R15, RZ, RZ, R3 ;  /* 0x000000ffff0f7224 */ /* 0x000fe200078e0003 */
[----:B------:R-:W0:Y:S01]  /*0090*/  S2UR UR6, SR_CTAID.X ;  /* 0x00000000000679c3 */ /* 0x000e220000002500 */
        /* <DEDUP_REMOVED lines=102> */
.L_x_11996:
[----:B0-----:R-:W-:Y:S02]  /*0700*/  UIMAD.WIDE UR8, UR7, 0x4, UR14 ;  /* 0x00000004070878a5 */ /* 0x001fe4000f8e020e */
[----:B------:R-:W-:-:S04]  /*0710*/  UIMAD.WIDE UR20, UR7, 0x4, UR12 ;  /* 0x00000004071478a5 */ /* 0x000fc8000f8e020c */
[----:B------:R-:W-:Y:S01]  /*0720*/  MOV R172, UR8 ;  /* 0x0000000800ac7c02 */ /* 0x000fe20008000f00 */
[----:B------:R-:W-:Y:S01]  /*0730*/  IMAD.U32 R173, RZ, RZ, UR9 ;  /* 0x00000009ffad7e24 */ /* 0x000fe2000f8e00ff */
[----:B------:R-:W-:-:S04]  /*0740*/  UIMAD.WIDE UR8, UR7, 0x4, UR18 ;  /* 0x00000004070878a5 */ /* 0x000fc8000f8e0212 */
[----:B--2---:R-:W2:Y:S01]  /*0750*/  LDG.E R172, desc[UR22][R172.64] ;  /* 0x00000016acac7981 */ /* 0x004ea2000c1e1900 */
[----:B-1-3--:R-:W-:Y:S01]  /*0760*/  MOV R168, UR20 ;  /* 0x0000001400a87c02 */ /* 0x00afe20008000f00 */
[----:B------:R-:W-:Y:S01]  /*0770*/  IMAD.U32 R171, RZ, RZ, UR9 ;  /* 0x00000009ffab7e24 */ /* 0x000fe2000f8e00ff */
[----:B------:R-:W-:Y:S01]  /*0780*/  MOV R170, UR8 ;  /* 0x0000000800aa7c02 */ /* 0x000fe20008000f00 */
[----:B------:R-:W-:-:S05]  /*0790*/  IMAD.U32 R169, RZ, RZ, UR21 ;  /* 0x00000015ffa97e24 */ /* 0x000fca000f8e00ff */
        /* <DEDUP_REMOVED lines=9> */
[----:B------:R-:W-:Y:S01]  /*0830*/  MOV R168, UR8 ;  /* 0x0000000800a87c02 */ /* 0x000fe20008000f00 */
[----:B------:R-:W-:-:S05]  /*0840*/  IMAD.U32 R169, RZ, RZ, UR9 ;  /* 0x00000009ffa97e24 */ /* 0x000fca000f8e00ff */
[----:B------:R0:W2:Y:S01]  /*0850*/  LDG.E R228, desc[UR22][R168.64] ;  /* 0x00000016a8e47981 */ /* 0x0000a2000c1e1900 */
[----:B------:R-:W-:Y:S01]  /*0860*/  UISETP.GE.AND UP3, UPT, UR20, 0x1, UPT ;  /* 0x000000011400788c */ /* 0x000fe2000bf66270 */
[C---:B------:R-:W-:Y:S01]  /*0870*/  ISETP.GE.U32.AND P4, PT, R2.reuse, 0x80, PT ;  /* 0x000000800200780c */ /* 0x040fe20003f86070 */
[----:B------:R-:W-:Y:S01]  /*0880*/  UIADD3 UR10, UPT, UPT, UR33, -0x1, URZ ;  /* 0xffffffff210a7890 */ /* 0x000fe2000fffe0ff */
[----:B------:R-:W-:Y:S01]  /*0890*/  IMAD.MOV.U32 R229, RZ, RZ, RZ ;  /* 0x000000ffffe57224 */ /* 0x000fe200078e00ff */
[----:B------:R-:W-:Y:S01]  /*08a0*/  BSSY.RECONVERGENT B1, `(.L_x_11850) ;  /* 0x000006d000017945 */ /* 0x000fe20003800200 */
[----:B------:R-:W-:Y:S02]  /*08b0*/  ISETP.GE.U32.AND P1, PT, R2, 0x100, PT ;  /* 0x000001000200780c */ /* 0x000fe40003f26070 */
[----:B------:R-:W-:Y:S02]  /*08c0*/  CS2R R232, SRZ ;  /* 0x0000000000e87805 */ /* 0x000fe4000001ff00 */
[----:B------:R-:W-:-:S02]  /*08d0*/  PLOP3.LUT P0, PT, PT, PT, UP3, 0x80, 0x8 ;  /* 0x000000000008781c */ /* 0x000fc40003f0f038 */
[----:B------:R-:W-:Y:S01]  /*08e0*/  MOV R0, UR10 ;  /* 0x0000000a00007c02 */ /* 0x000fe20008000f00 */
[----:B------:R-:W-:Y:S01]  /*08f0*/  @UP3 UIADD3 UR8, UPT, UPT, UR20, -0x1, URZ ;  /* 0xffffffff14083890 */ /* 0x000fe2000fffe0ff */
[----:B------:R-:W-:-:S03]  /*0900*/  ISETP.GE.U32.AND P2, PT, R2, 0x180, PT ;  /* 0x000001800200780c */ /* 0x000fc60003f46070 */
[----:B-1----:R-:W-:Y:S01]  /*0910*/  IMAD R0, R0, UR11, RZ ;  /* 0x0000000b00007c24 */ /* 0x002fe2000f8e02ff */
[----:B------:R-:W-:Y:S01]  /*0920*/  @UP3 UIMAD UR9, UR8, UR11, URZ ;  /* 0x0000000b080932a4 */ /* 0x000fe2000f8e02ff */
[----:B------:R-:W-:Y:S01]  /*0930*/  ISETP.GE.U32.AND P3, PT, R2, 0x200, PT ;  /* 0x000002000200780c */ /* 0x000fe20003f66070 */
[----:B------:R-:W-:Y:S02]  /*0940*/  UIMAD UR8, UR7, UR11, URZ ;  /* 0x0000000b070872a4 */ /* 0x000fe4000f8e02ff */
[----:B------:R-:W-:Y:S01]  /*0950*/  @UP3 USHF.R.S32.HI UR10, URZ, 0x1f, UR9 ;  /* 0x0000001fff0a3899 */ /* 0x000fe20008011409 */
[----:B0-----:R-:W-:-:S03]  /*0960*/  SHF.R.S32.HI R169, RZ, 0x1f, R0 ;  /* 0x0000001fffa97819 */ /* 0x001fc60000011400 */
[----:B------:R-:W-:Y:S01]  /*0970*/  @UP3 ULEA.HI UR10, UR10, UR9, URZ, 0x3 ;  /* 0x000000090a0a3291 */ /* 0x000fe2000f8f18ff */
[----:B------:R-:W-:Y:S01]  /*0980*/  LEA.HI R168, R169, R0, RZ, 0x3 ;  /* 0x00000000a9a87211 */ /* 0x000fe200078f18ff */
[----:B------:R-:W-:-:S03]  /*0990*/  USHF.R.S32.HI UR9, URZ, 0x1f, UR8 ;  /* 0x0000001fff097899 */ /* 0x000fc60008011408 */
[----:B------:R-:W-:Y:S01]  /*09a0*/  LEA.HI.SX32 R231, R168, R3, 0x1d ;  /* 0x00000003a8e77211 */ /* 0x000fe200078feaff */
[----:B------:R-:W-:Y:S01]  /*09b0*/  ULEA.HI UR9, UR9, UR8, URZ, 0x3 ;  /* 0x0000000809097291 */ /* 0x000fe2000f8f18ff */
[----:B------:R-:W-:-:S04]  /*09c0*/  MOV R170, UR10 ;  /* 0x0000000a00aa7c02 */ /* 0x000fc80008000f00 */
[----:B------:R-:W-:Y:S01]  /*09d0*/  @P0 LEA.HI.SX32 R229, R170, R3, 0x1d ;  /* 0x00000003aae50211 */ /* 0x000fe200078feaff */
[----:B------:R-:W-:Y:S01]  /*09e0*/  IMAD.U32 R0, RZ, RZ, UR9 ;  /* 0x00000009ff007e24 */ /* 0x000fe2000f8e00ff */
[----:B------:R-:W-:-:S04]  /*09f0*/  ISETP.NE.AND P0, PT, RZ, UR30, PT ;  /* 0x0000001eff007c0c */ /* 0x000fc8000bf05270 */
[----:B------:R-:W-:-:S04]  /*0a00*/  LEA.HI.SX32 R0, R0, R3, 0x1d ;  /* 0x0000000300007211 */ /* 0x000fc800078feaff */
[----:B------:R-:W-:Y:S02]  /*0a10*/  MOV R230, R0 ;  /* 0x0000000000e67202 */ /* 0x000fe40000000f00 */
[----:B--2---:R-:W-:Y:S01]  /*0a20*/  FSEL R228, R228, RZ, !P0 ;  /* 0x000000ffe4e47208 */ /* 0x004fe20004000000 */
[----:B------:R-:W-:Y:S06]  /*0a30*/  @!P4 BRA `(.L_x_11851) ;  /* 0x00000004004cc947 */ /* 0x000fec0003800000 */
        /* <DEDUP_REMOVED lines=19> */
[----:B---3--:R-:W-:-:S04]  /*0b70*/  FADD.FTZ R168, -R228, R168 ;  /* 0x000000a8e4a87221 */ /* 0x008fc80000010100 */
[----:B------:R-:W-:Y:S01]  /*0b80*/  FMUL.FTZ R227, R168, UR32 ;  /* 0x00000020a8e37c20 */ /* 0x000fe20008410000 */
[--C-:B----4-:R-:W-:Y:S02]  /*0b90*/  HADD2.F32 R225, -RZ, R172.reuse.H0_H0 ;  /* 0x200000acffe17230 */ /* 0x110fe40000004100 */
[C---:B------:R-:W-:Y:S01]  /*0ba0*/  FADD.FTZ R169, -R228.reuse, R169 ;  /* 0x000000a9e4a97221 */ /* 0x040fe20000010100 */
[C---:B------:R-:W-:Y:S01]  /*0bb0*/  FADD.FTZ R170, -R228.reuse, R170 ;  /* 0x000000aae4aa7221 */ /* 0x040fe20000010100 */
[----:B------:R-:W-:Y:S01]  /*0bc0*/  FADD.FTZ R171, -R228, R171 ;  /* 0x000000abe4ab7221 */ /* 0x000fe20000010100 */
[----:B------:R-:W-:Y:S02]  /*0bd0*/  HADD2.F32 R172, -RZ, R172.H1_H1 ;  /* 0x300000acffac7230 */ /* 0x000fe40000004100 */
[----:B------:R-:W-:Y:S01]  /*0be0*/  FADD.FTZ R100, R100, R225 ;  /* 0x000000e164647221 */ /* 0x000fe20000010000 */
[-C--:B------:R-:W-:Y:S01]  /*0bf0*/  FFMA.FTZ R68, R227, R225.reuse, R68 ;  /* 0x000000e1e3447223 */ /* 0x080fe20000010044 */
[----:B-----5:R-:W-:Y:S01]  /*0c00*/  FMUL.FTZ R225, R60, R225 ;  /* 0x000000e13ce17220 */ /* 0x020fe20000410000 */
[----:B------:R-:W-:-:S02]  /*0c10*/  HADD2.F32 R221, -RZ, R173.H0_H0 ;  /* 0x200000adffdd7230 */ /* 0x000fc40000004100 */
[----:B------:R-:W-:Y:S01]  /*0c20*/  FMUL.FTZ R226, R169, UR32 ;  /* 0x00000020a9e27c20 */ /* 0x000fe20008410000 */
[----:B------:R-:W-:Y:S01]  /*0c30*/  FMUL.FTZ R223, R170, UR32 ;  /* 0x00000020aadf7c20 */ /* 0x000fe20008410000 */
[----:B------:R-:W-:Y:S01]  /*0c40*/  FMUL.FTZ R222, R171, UR32 ;  /* 0x00000020abde7c20 */ /* 0x000fe20008410000 */
        /* <DEDUP_REMOVED lines=11> */
[----:B------:R-:W-:Y:S01]  /*0d00*/  FMUL.FTZ R219, R176, UR32 ;  /* 0x00000020b0db7c20 */ /* 0x000fe20008410000 */
        /* <DEDUP_REMOVED lines=14> */
[----:B------:R-:W-:Y:S01]  /*0df0*/  FADD.FTZ R179, -R228, R179 ;  /* 0x000000b3e4b37221 */ /* 0x000fe20000010100 */
[----:B0-----:R-:W-:Y:S01]  /*0e00*/  FMUL.FTZ R215, R178, UR32 ;  /* 0x00000020b2d77c20 */ /* 0x001fe20008410000 */
[----:B------:R-:W-:Y:S01]  /*0e10*/  FMUL.FTZ R218, R177, UR32 ;  /* 0x00000020b1da7c20 */ /* 0x000fe20008410000 */
[----:B------:R-:W-:Y:S01]  /*0e20*/  FMUL.FTZ R216, R65, R174 ;  /* 0x000000ae41d87220 */ /* 0x000fe20000410000 */
[----:B------:R-:W-:Y:S01]  /*0e30*/  FADD.FTZ R169, R168, R217 ;  /* 0x000000d9a8a97221 */ /* 0x000fe20000010000 */
[----:B------:R-:W-:Y:S01]  /*0e40*/  FFMA.FTZ R171, R219, R217, R170 ;  /* 0x000000d9dbab7223 */ /* 0x000fe200000100aa */
[----:B------:R-:W-:Y:S02]  /*0e50*/  HADD2.F32 R196, -RZ, R175.H1_H1 ;  /* 0x300000afffc47230 */ /* 0x000fe40000004100 */
        /* <DEDUP_REMOVED lines=17> */
.L_x_11851:
[----:B------:R-:W-:Y:S05]  /*0f70*/  BSYNC.RECONVERGENT B1 ;  /* 0x0000000000017941 */ /* 0x000fea0003800200 */
.L_x_11850:
        /* <DEDUP_REMOVED lines=20> */
[----:B------:R-:W-:Y:S01]  /*10c0*/  IADD3 R230, PT, PT, R230, 0x80, RZ ;  /* 0x00000080e6e67810 */ /* 0x000fe20007ffe0ff */
[--C-:B---3--:R-:W-:Y:S02]  /*10d0*/  HADD2.F32 R19, -RZ, R8.reuse.H0_H0 ;  /* 0x20000008ff137230 */ /* 0x108fe40000004100 */
[----:B------:R-:W-:-:S02]  /*10e0*/  HADD2.F32 R18, -RZ, R8.H1_H1 ;  /* 0x30000008ff127230 */ /* 0x000fc40000004100 */
[C---:B----4-:R-:W-:Y:S01]  /*10f0*/  FADD.FTZ R4, -R228.reuse, R4 ;  /* 0x00000004e4047221 */ /* 0x050fe20000010100 */
[----:B------:R-:W-:Y:S01]  /*1100*/  FADD.FTZ R174, -R228, R5 ;  /* 0x00000005e4ae7221 */ /* 0x000fe20000010100 */
[----:B-----5:R-:W-:Y:S02]  /*1110*/  FMUL.FTZ R8, R36, R19 ;  /* 0x0000001324087220 */ /* 0x020fe40000410000 */
[----:B------:R-:W-:Y:S01]  /*1120*/  FMUL.FTZ R5, R4, UR32 ;  /* 0x0000002004057c20 */ /* 0x000fe20008410000 */
[--C-:B------:R-:W-:Y:S02]  /*1130*/  HADD2.F32 R169, -RZ, R9.reuse.H0_H0 ;  /* 0x20000009ffa97230 */ /* 0x100fe40000004100 */
[C---:B0-----:R-:W-:Y:S01]  /*1140*/  FADD.FTZ R17, -R228.reuse, R13 ;  /* 0x0000000de4117221 */ /* 0x041fe20000010100 */
[----:B------:R-:W-:Y:S02]  /*1150*/  HADD2.F32 R168, -RZ, R9.H1_H1 ;  /* 0x30000009ffa87230 */ /* 0x000fe40000004100 */
[C---:B------:R-:W-:Y:S01]  /*1160*/  FADD.FTZ R177, -R228.reuse, R15 ;  /* 0x0000000fe4b17221 */ /* 0x040fe20000010100 */
[----:B------:R-:W-:Y:S01]  /*1170*/  FMUL.FTZ R9, R37, R18 ;  /* 0x0000001225097220 */ /* 0x000fe20000410000 */
[----:B------:R-:W-:Y:S01]  /*1180*/  FADD.FTZ R16, R233, R8 ;  /* 0x00000008e9107221 */ /* 0x000fe20000010000 */
[----:B------:R-:W-:Y:S01]  /*1190*/  FADD.FTZ R6, -R228, R6 ;  /* 0x00000006e4067221 */ /* 0x000fe20000010100 */
[----:B------:R-:W-:Y:S01]  /*11a0*/  FMUL.FTZ R4, R174, UR32 ;  /* 0x00000020ae047c20 */ /* 0x000fe20008410000 */
[----:B------:R-:W-:Y:S01]  /*11b0*/  FFMA.FTZ R15, R5, R8, R232 ;  /* 0x00000008050f7223 */ /* 0x000fe200000100e8 */
[----:B------:R-:W-:Y:S01]  /*11c0*/  FADD.FTZ R176, -R228, R14 ;  /* 0x0000000ee4b07221 */ /* 0x000fe20000010100 */
[----:B------:R-:W-:-:S02]  /*11d0*/  HADD2.F32 R171, -RZ, R10.H0_H0 ;  /* 0x2000000affab7230 */ /* 0x000fc40000004100 */
[----:B------:R-:W-:Y:S01]  /*11e0*/  FMUL.FTZ R14, R17, UR32 ;  /* 0x00000020110e7c20 */ /* 0x000fe20008410000 */
[----:B------:R-:W-:Y:S02]  /*11f0*/  HADD2.F32 R170, -RZ, R10.H1_H1 ;  /* 0x3000000affaa7230 */ /* 0x000fe40000004100 */
[----:B------:R-:W-:Y:S01]  /*1200*/  FADD.FTZ R175, -R228, R7 ;  /* 0x00000007e4af7221 */ /* 0x000fe20000010100 */
[----:B------:R-:W-:Y:S01]  /*1210*/  FMUL.FTZ R10, R38, R169 ;  /* 0x000000a9260a7220 */ /* 0x000fe20000410000 */
[----:B------:R-:W-:Y:S01]  /*1220*/  FADD.FTZ R17, R16, R9 ;  /* 0x0000000910117221 */ /* 0x000fe20000010000 */
[----:B------:R-:W-:Y:S01]  /*1230*/  FMUL.FTZ R7, R6, UR32 ;  /* 0x0000002006077c20 */ /* 0x000fe20008410000 */
[C---:B------:R-:W-:Y:S01]  /*1240*/  FFMA.FTZ R16, R4.reuse, R9, R15 ;  /* 0x0000000904107223 */ /* 0x040fe2000001000f */
[----:B------:R-:W-:Y:S01]  /*1250*/  FADD.FTZ R109, R109, R18 ;  /* 0x000000126d6d7221 */ /* 0x000fe20000010000 */
[----:B------:R-:W-:Y:S01]  /*1260*/  FFMA.FTZ R77, R4, R18, R77 ;  /* 0x00000012044d7223 */ /* 0x000fe2000001004d */
[----:B------:R-:W-:-:S02]  /*1270*/  HADD2.F32 R173, -RZ, R11.H0_H0 ;  /* 0x2000000bffad7230 */ /* 0x000fc40000004100 */
[----:B------:R-:W-:Y:S01]  /*1280*/  FADD.FTZ R108, R108, R19 ;  /* 0x000000136c6c7221 */ /* 0x000fe20000010000 */
[----:B------:R-:W-:Y:S02]  /*1290*/  HADD2.F32 R172, -RZ, R11.H1_H1 ;  /* 0x3000000bffac7230 */ /* 0x000fe40000004100 */
[----:B------:R-:W-:Y:S01]  /*12a0*/  FFMA.FTZ R76, R5, R19, R76 ;  /* 0x00000013054c7223 */ /* 0x000fe2000001004c */
[----:B------:R-:W-:Y:S01]  /*12b0*/  FMUL.FTZ R13, R39, R168 ;  /* 0x000000a8270d7220 */ /* 0x000fe20000410000 */
[----:B------:R-:W-:Y:S01]  /*12c0*/  FADD.FTZ R18, R17, R10 ;  /* 0x0000000a11127221 */ /* 0x000fe20000010000 */
[----:B------:R-:W-:Y:S01]  /*12d0*/  FADD.FTZ R11, -R228, R12 ;  /* 0x0000000ce40b7221 */ /* 0x000fe20000010100 */
[----:B------:R-:W-:Y:S01]  /*12e0*/  FMUL.FTZ R6, R175, UR32 ;  /* 0x00000020af067c20 */ /* 0x000fe20008410000 */
[C---:B------:R-:W-:Y:S01]  /*12f0*/  FFMA.FTZ R19, R7.reuse, R10, R16 ;  /* 0x0000000a07137223 */ /* 0x040fe20000010010 */
        /* <DEDUP_REMOVED lines=8> */
[----:B------:R-:W-:Y:S01]  /*1380*/  FMUL.FTZ R15, R41, R170 ;  /* 0x000000aa290f7220 */ /* 0x000fe20000410000 */
        /* <DEDUP_REMOVED lines=20> */
.L_x_11853:
[----:B------:R-:W-:Y:S05]  /*14d0*/  BSYNC.RECONVERGENT B1 ;  /* 0x0000000000017941 */ /* 0x000fea0003800200 */
.L_x_11852:
        /* <DEDUP_REMOVED lines=18> */
[----:B------:R-:W-:Y:S01]  /*1600*/  VIADD R231, R231, 0x80 ;  /* 0x00000080e7e77836 */ /* 0x000fe20000000000 */
[----:B------:R-:W-:Y:S01]  /*1610*/  IADD3 R229, PT, PT, R229, 0x80, RZ ;  /* 0x00000080e5e57810 */ /* 0x000fe20007ffe0ff */
[----:B------:R-:W-:Y:S02]  /*1620*/  VIADD R230, R230, 0x80 ;  /* 0x00000080e6e67836 */ /* 0x000fe40000000000 */
[--C-:B---3--:R-:W-:Y:S02]  /*1630*/  HADD2.F32 R175, -RZ, R24.reuse.H0_H0 ;  /* 0x20000018ffaf7230 */ /* 0x108fe40000004100 */
[----:B------:R-:W-:-:S02]  /*1640*/  HADD2.F32 R174, -RZ, R24.H1_H1 ;  /* 0x30000018ffae7230 */ /* 0x000fc40000004100 */
[C---:B----4-:R-:W-:Y:S01]  /*1650*/  FADD.FTZ R20, -R228.reuse, R20 ;  /* 0x00000014e4147221 */ /* 0x050fe20000010100 */
[----:B------:R-:W-:Y:S01]  /*1660*/  FADD.FTZ R180, -R228, R21 ;  /* 0x00000015e4b47221 */ /* 0x000fe20000010100 */
[----:B-----5:R-:W-:Y:S01]  /*1670*/  FMUL.FTZ R24, R44, R175 ;  /* 0x000000af2c187220 */ /* 0x020fe20000410000 */
[--C-:B0-----:R-:W-:Y:S02]  /*1680*/  HADD2.F32 R173, -RZ, R27.reuse.H0_H0 ;  /* 0x2000001bffad7230 */ /* 0x101fe40000004100 */
[----:B------:R-:W-:Y:S01]  /*1690*/  FMUL.FTZ R21, R20, UR32 ;  /* 0x0000002014157c20 */ /* 0x000fe20008410000 */
[----:B------:R-:W-:Y:S02]  /*16a0*/  HADD2.F32 R178, -RZ, R27.H1_H1 ;  /* 0x3000001bffb27230 */ /* 0x000fe40000004100 */
[C---:B------:R-:W-:Y:S01]  /*16b0*/  FADD.FTZ R27, -R228.reuse, R168 ;  /* 0x000000a8e41b7221 */ /* 0x040fe20000010100 */
[--C-:B------:R-:W-:Y:S02]  /*16c0*/  HADD2.F32 R177, -RZ, R25.reuse.H0_H0 ;  /* 0x20000019ffb17230 */ /* 0x100fe40000004100 */
[----:B------:R-:W-:Y:S01]  /*16d0*/  FADD.FTZ R182, -R228, R169 ;  /* 0x000000a9e4b67221 */ /* 0x000fe20000010100 */
[----:B------:R-:W-:-:S02]  /*16e0*/  HADD2.F32 R176, -RZ, R25.H1_H1 ;  /* 0x30000019ffb07230 */ /* 0x000fc40000004100 */
[----:B------:R-:W-:Y:S01]  /*16f0*/  FMUL.FTZ R25, R45, R174 ;  /* 0x000000ae2d197220 */ /* 0x000fe20000410000 */
[----:B------:R-:W-:Y:S01]  /*1700*/  FADD.FTZ R168, R233, R24 ;  /* 0x00000018e9a87221 */ /* 0x000fe20000010000 */
[----:B------:R-:W-:Y:S01]  /*1710*/  FADD.FTZ R22, -R228, R22 ;  /* 0x00000016e4167221 */ /* 0x000fe20000010100 */
[----:B------:R-:W-:Y:S01]  /*1720*/  FMUL.FTZ R20, R180, UR32 ;  /* 0x00000020b4147c20 */ /* 0x000fe20008410000 */
[----:B------:R-:W-:Y:S01]  /*1730*/  FFMA.FTZ R169, R21, R24, R232 ;  /* 0x0000001815a97223 */ /* 0x000fe200000100e8 */
[C---:B------:R-:W-:Y:S01]  /*1740*/  FADD.FTZ R186, -R228.reuse, R171 ;  /* 0x000000abe4ba7221 */ /* 0x040fe20000010100 */
[----:B------:R-:W-:Y:S01]  /*1750*/  FADD.FTZ R181, -R228, R23 ;  /* 0x00000017e4b57221 */ /* 0x000fe20000010100 */
[--C-:B------:R-:W-:Y:S02]  /*1760*/  HADD2.F32 R179, -RZ, R26.reuse.H0_H0 ;  /* 0x2000001affb37230 */ /* 0x100fe40000004100 */
[----:B------:R-:W-:Y:S01]  /*1770*/  FADD.FTZ R171, R168, R25 ;  /* 0x00000019a8ab7221 */ /* 0x000fe20000010000 */
[----:B------:R-:W-:-:S02]  /*1780*/  HADD2.F32 R172, -RZ, R26.H1_H1 ;  /* 0x3000001affac7230 */ /* 0x000fc40000004100 */
[----:B------:R-:W-:Y:S01]  /*1790*/  FMUL.FTZ R23, R22, UR32 ;  /* 0x0000002016177c20 */ /* 0x000fe20008410000 */
[----:B------:R-:W-:Y:S01]  /*17a0*/  FMUL.FTZ R26, R46, R177 ;  /* 0x000000b12e1a7220 */ /* 0x000fe20000410000 */
[----:B------:R-:W-:Y:S01]  /*17b0*/  FFMA.FTZ R168, R20, R25, R169 ;  /* 0x0000001914a87223 */ /* 0x000fe200000100a9 */
[----:B------:R-:W-:Y:S01]  /*17c0*/  FADD.FTZ R185, -R228, R170 ;  /* 0x000000aae4b97221 */ /* 0x000fe20000010100 */
        /* <DEDUP_REMOVED lines=38> */
.L_x_11855:
[----:B------:R-:W-:Y:S05]  /*1a30*/  BSYNC.RECONVERGENT B1 ;  /* 0x0000000000017941 */ /* 0x000fea0003800200 */
.L_x_11854:
        /* <DEDUP_REMOVED lines=13> */
[----:B------:R-:W0:Y:S02]  /*1b10*/  @P0 LDC.64 R198, c[0x0][0x438] ;  /* 0x00010e00ffc60b82 */ /* 0x000e240000000a00 */
[----:B0-----:R-:W-:-:S05]  /*1b20*/  @P0 IMAD.WIDE.U32 R198, R230, 0x20, R198 ;  /* 0x00000020e6c60825 */ /* 0x001fca00078e00c6 */
[----:B------:R-:W5:Y:S04]  /*1b30*/  @P0 LDG.E.128 R32, desc[UR22][R198.64] ;  /* 0x00000016c6200981 */ /* 0x000f68000c1e1d00 */
[----:B------:R0:W5:Y:S01]  /*1b40*/  @P0 LDG.E.128 R28, desc[UR22][R198.64+0x10] ;  /* 0x00001016c61c0981 */ /* 0x000162000c1e1d00 */
[C---:B---3--:R-:W-:Y:S01]  /*1b50*/  FADD.FTZ R200, -R228.reuse, R169 ;  /* 0x000000a9e4c87221 */ /* 0x048fe20000010100 */
[C---:B------:R-:W-:Y:S01]  /*1b60*/  FADD.FTZ R168, -R228.reuse, R168 ;  /* 0x000000a8e4a87221 */ /* 0x040fe20000010100 */
[C---:B------:R-:W-:Y:S01]  /*1b70*/  FADD.FTZ R170, -R228.reuse, R170 ;  /* 0x000000aae4aa7221 */ /* 0x040fe20000010100 */
[----:B------:R-:W-:Y:S01]  /*1b80*/  FADD.FTZ R201, -R228, R171 ;  /* 0x000000abe4c97221 */ /* 0x000fe20000010100 */
[--C-:B----4-:R-:W-:Y:S02]  /*1b90*/  HADD2.F32 R169, -RZ, R176.reuse.H0_H0 ;  /* 0x200000b0ffa97230 */ /* 0x110fe40000004100 */
[----:B------:R-:W-:Y:S01]  /*1ba0*/  FMUL.FTZ R197, R168, UR32 ;  /* 0x00000020a8c57c20 */ /* 0x000fe20008410000 */
[----:B------:R-:W-:-:S02]  /*1bb0*/  HADD2.F32 R176, -RZ, R176.H1_H1 ;  /* 0x300000b0ffb07230 */ /* 0x000fc40000004100 */
[-C--:B-----5:R-:W-:Y:S01]  /*1bc0*/  FMUL.FTZ R204, R52, R169.reuse ;  /* 0x000000a934cc7220 */ /* 0x0a0fe20000410000 */
[--C-:B------:R-:W-:Y:S02]  /*1bd0*/  HADD2.F32 R171, -RZ, R177.reuse.H0_H0 ;  /* 0x200000b1ffab7230 */ /* 0x100fe40000004100 */
[----:B0-----:R-:W-:Y:S01]  /*1be0*/  FMUL.FTZ R199, R170, UR32 ;  /* 0x00000020aac77c20 */ /* 0x001fe20008410000 */
[----:B------:R-:W-:Y:S01]  /*1bf0*/  FADD.FTZ R152, R152, R169 ;  /* 0x000000a998987221 */ /* 0x000fe20000010000 */
[----:B------:R-:W-:Y:S01]  /*1c00*/  FFMA.FTZ R124, R197, R169, R124 ;  /* 0x000000a9c57c7223 */ /* 0x000fe2000001007c */
[----:B------:R-:W-:Y:S01]  /*1c10*/  FMUL.FTZ R205, R53, R176 ;  /* 0x000000b035cd7220 */ /* 0x000fe20000410000 */
[----:B------:R-:W-:Y:S01]  /*1c20*/  FADD.FTZ R168, R233, R204 ;  /* 0x000000cce9a87221 */ /* 0x000fe20000010000 */
[----:B------:R-:W-:Y:S01]  /*1c30*/  FMUL.FTZ R198, R200, UR32 ;  /* 0x00000020c8c67c20 */ /* 0x000fe20008410000 */
[----:B------:R-:W-:Y:S01]  /*1c40*/  FFMA.FTZ R169, R197, R204, R232 ;  /* 0x000000ccc5a97223 */ /* 0x000fe200000100e8 */
[----:B------:R-:W-:Y:S01]  /*1c50*/  FADD.FTZ R202, -R228, R172 ;  /* 0x000000ace4ca7221 */ /* 0x000fe20000010100 */
[----:B------:R-:W-:Y:S01]  /*1c60*/  FADD.FTZ R154, R154, R171 ;  /* 0x000000ab9a9a7221 */ /* 0x000fe20000010000 */
[-C--:B------:R-:W-:Y:S01]  /*1c70*/  FFMA.FTZ R126, R199, R171.reuse, R126 ;  /* 0x000000abc77e7223 */ /* 0x080fe2000001007e */
[----:B------:R-:W-:Y:S01]  /*1c80*/  FMUL.FTZ R206, R54, R171 ;  /* 0x000000ab36ce7220 */ /* 0x000fe20000410000 */
[----:B------:R-:W-:-:S02]  /*1c90*/  HADD2.F32 R172, -RZ, R177.H1_H1 ;  /* 0x300000b1ffac7230 */ /* 0x000fc40000004100 */
[----:B------:R-:W-:Y:S01]  /*1ca0*/  FADD.FTZ R171, R168, R205 ;  /* 0x000000cda8ab7221 */ /* 0x000fe20000010000 */
[----:B------:R-:W-:Y:S01]  /*1cb0*/  FFMA.FTZ R168, R198, R205, R169 ;  /* 0x000000cdc6a87223 */ /* 0x000fe200000100a9 */
[----:B------:R-:W-:Y:S01]  /*1cc0*/  FADD.FTZ R203, -R228, R173 ;  /* 0x000000ade4cb7221 */ /* 0x000fe20000010100 */
[--C-:B------:R-:W-:Y:S02]  /*1cd0*/  HADD2.F32 R173, -RZ, R178.reuse.H0_H0 ;  /* 0x200000b2ffad7230 */ /* 0x100fe40000004100 */
[----:B------:R-:W-:Y:S01]  /*1ce0*/  FMUL.FTZ R200, R201, UR32 ;  /* 0x00000020c9c87c20 */ /* 0x000fe20008410000 */
[----:B------:R-:W-:Y:S01]  /*1cf0*/  FMUL.FTZ R207, R55, R172 ;  /* 0x000000ac37cf7220 */ /* 0x000fe20000410000 */
[----:B------:R-:W-:Y:S01]  /*1d00*/  FADD.FTZ R170, R171, R206 ;  /* 0x000000ceabaa7221 */ /* 0x000fe20000010000 */
[----:B------:R-:W-:Y:S01]  /*1d10*/  FFMA.FTZ R169, R199, R206, R168 ;  /* 0x000000cec7a97223 */ /* 0x000fe200000100a8 */
[----:B------:R-:W-:Y:S02]  /*1d20*/  HADD2.F32 R178, -RZ, R178.H1_H1 ;  /* 0x300000b2ffb27230 */ /* 0x000fe40000004100 */
[----:B------:R-:W-:Y:S01]  /*1d30*/  FMUL.FTZ R201, R202, UR32 ;  /* 0x00000020cac97c20 */ /* 0x000fe20008410000 */
[----:B------:R-:W-:Y:S01]  /*1d40*/  FMUL.FTZ R208, R56, R173 ;  /* 0x000000ad38d07220 */ /* 0x000fe20000410000 */
[----:B------:R-:W-:Y:S01]  /*1d50*/  FADD.FTZ R171, R170, R207 ;  /* 0x000000cfaaab7221 */ /* 0x000fe20000010000 */
[----:B------:R-:W-:Y:S01]  /*1d60*/  FFMA.FTZ R168, R200, R207, R169 ;  /* 0x000000cfc8a87223 */ /* 0x000fe200000100a9 */
[----:B------:R-:W-:Y:S01]  /*1d70*/  FADD.FTZ R212, -R228, R175 ;  /* 0x000000afe4d47221 */ /* 0x000fe20000010100 */
[----:B------:R-:W-:-:S02]  /*1d80*/  HADD2.F32 R175, -RZ, R179.H0_H0 ;  /* 0x200000b3ffaf7230 */ /* 0x000fc40000004100 */
[----:B------:R-:W-:Y:S01]  /*1d90*/  FADD.FTZ R174, -R228, R174 ;  /* 0x000000aee4ae7221 */ /* 0x000fe20000010100 */
        /* <DEDUP_REMOVED lines=28> */
.L_x_11849:
[----:B------:R-:W-:Y:S01]  /*1f60*/  UISETP.GE.AND UP3, UPT, UR20, 0x1, UPT ;  /* 0x000000011400788c */ /* 0x000fe2000bf66270 */
[----:B------:R-:W-:Y:S01]  /*1f70*/  IMAD.MOV.U32 R235, RZ, RZ, RZ ;  /* 0x000000ffffeb7224 */ /* 0x000fe200078e00ff */
        /* <DEDUP_REMOVED lines=31> */
[----:B------:R-:W-:Y:S02]  /*2170*/  CS2R R232, SRZ ;  /* 0x0000000000e87805 */ /* 0x000fe4000001ff00 */
[----:B------:R-:W-:-:S09]  /*2180*/  @P2 IADD3 R235, PT, PT, R235, 0x80, RZ ;  /* 0x00000080ebeb2810 */ /* 0x000fd20007ffe0ff */
[----:B---3--:R-:W-:Y:S05]  /*2190*/  @!P3 BRA `(.L_x_11856) ;  /* 0x0000000000acb947 */ /* 0x008fea0003800000 */
[----:B------:R-:W0:Y:S02]  /*21a0*/  LDC.64 R168, c[0x0][0x3b0] ;  /* 0x0000ec00ffa87b82 */ /* 0x000e240000000a00 */
[----:B0-----:R-:W-:-:S05]  /*21b0*/  IMAD.WIDE.U32 R168, R235, 0x8, R168 ;  /* 0x00000008eba87825 */ /* 0x001fca00078e00a8 */
[----:B------:R1:W5:Y:S01]  /*21c0*/  LDG.E.64 R194, desc[UR22][R168.64] ;  /* 0x00000016a8c27981 */ /* 0x000362000c1e1b00 */
[----:B------:R-:W-:Y:S05]  /*21d0*/  BRA `(.L_x_11856) ;  /* 0x00000000009c7947 */ /* 0x000fea0003800000 */
.L_x_11857:
        /* <DEDUP_REMOVED lines=10> */
[----:B------:R0:W5:Y:S02]  /*2280*/  @P4 LDG.E.128 R128, desc[UR22][R230.64] ;  /* 0x00000016e6804981 */ /* 0x000164000c1e1d00 */
[----:B------:R-:W4:Y:S01]  /*2290*/  @P2 LDC.64 R174, c[0x0][0x438] ;  /* 0x00010e00ffae2b82 */ /* 0x000f220000000a00 */
[C---:B-1----:R-:W-:Y:S01]  /*22a0*/  @P4 IMAD.WIDE.U32 R228, R235.reuse, 0x8, R228 ;  /* 0x00000008ebe44825 */ /* 0x042fe200078e00e4 */
[----:B------:R0:W5:Y:S03]  /*22b0*/  @P4 LDG.E.128 R132, desc[UR22][R230.64+0x10] ;  /* 0x00001016e6844981 */ /* 0x000166000c1e1d00 */
[----:B------:R-:W-:Y:S01]  /*22c0*/  @P4 VIADD R235, R235, 0x80 ;  /* 0x00000080ebeb4836 */ /* 0x000fe20000000000 */
[----:B------:R0:W5:Y:S02]  /*22d0*/  @P4 LDG.E.64 R188, desc[UR22][R228.64] ;  /* 0x00000016e4bc4981 */ /* 0x000164000c1e1b00 */
[----:B------:R-:W1:Y:S01]  /*22e0*/  @P2 LDC.64 R172, c[0x0][0x3b0] ;  /* 0x0000ec00ffac2b82 */ /* 0x000e620000000a00 */
[C---:B--2---:R-:W-:Y:S01]  /*22f0*/  @P1 IMAD.WIDE.U32 R178, R233.reuse, 0x20, R178 ;  /* 0x00000020e9b21825 */ /* 0x044fe200078e00b2 */
[----:B------:R-:W-:-:S04]  /*2300*/  @P1 IADD3 R233, PT, PT, R233, 0x80, RZ ;  /* 0x00000080e9e91810 */ /* 0x000fc80007ffe0ff */
[----:B------:R0:W5:Y:S02]  /*2310*/  @P1 LDG.E.128 R136, desc[UR22][R178.64] ;  /* 0x00000016b2881981 */ /* 0x000164000c1e1d00 */
[----:B------:R-:W2:Y:S01]  /*2320*/  @P3 LDC.64 R168, c[0x0][0x3b0] ;  /* 0x0000ec00ffa83b82 */ /* 0x000ea20000000a00 */
[C---:B---3--:R-:W-:Y:S01]  /*2330*/  @P1 IMAD.WIDE.U32 R176, R235.reuse, 0x8, R176 ;  /* 0x00000008ebb01825 */ /* 0x048fe200078e00b0 */
[----:B------:R0:W5:Y:S03]  /*2340*/  @P1 LDG.E.128 R140, desc[UR22][R178.64+0x10] ;  /* 0x00001016b28c1981 */ /* 0x000166000c1e1d00 */
[----:B------:R-:W-:Y:S01]  /*2350*/  @P1 VIADD R235, R235, 0x80 ;  /* 0x00000080ebeb1836 */ /* 0x000fe20000000000 */
[----:B------:R0:W5:Y:S02]  /*2360*/  @P1 LDG.E.64 R190, desc[UR22][R176.64] ;  /* 0x00000016b0be1981 */ /* 0x000164000c1e1b00 */
[----:B------:R-:W3:Y:S01]  /*2370*/  @P3 LDC.64 R170, c[0x0][0x438] ;  /* 0x00010e00ffaa3b82 */ /* 0x000ee20000000a00 */
[C---:B----4-:R-:W-:Y:S01]  /*2380*/  @P2 IMAD.WIDE.U32 R174, R233.reuse, 0x20, R174 ;  /* 0x00000020e9ae2825 */ /* 0x050fe200078e00ae */
[----:B------:R-:W-:-:S04]  /*2390*/  @P2 IADD3 R233, PT, PT, R233, 0x80, RZ ;  /* 0x00000080e9e92810 */ /* 0x000fc80007ffe0ff */
[----:B------:R0:W5:Y:S01]  /*23a0*/  @P2 LDG.E.128 R144, desc[UR22][R174.64] ;  /* 0x00000016ae902981 */ /* 0x000162000c1e1d00 */
[----:B-1----:R-:W-:-:S03]  /*23b0*/  @P2 IMAD.WIDE.U32 R172, R235, 0x8, R172 ;  /* 0x00000008ebac2825 */ /* 0x002fc600078e00ac */
[----:B------:R0:W5:Y:S01]  /*23c0*/  @P2 LDG.E.128 R148, desc[UR22][R174.64+0x10] ;  /* 0x00001016ae942981 */ /* 0x000162000c1e1d00 */
[----:B------:R-:W-:-:S03]  /*23d0*/  @P2 VIADD R235, R235, 0x80 ;  /* 0x00000080ebeb2836 */ /* 0x000fc60000000000 */
[----:B------:R0:W5:Y:S01]  /*23e0*/  @P2 LDG.E.64 R192, desc[UR22][R172.64] ;  /* 0x00000016acc02981 */ /* 0x000162000c1e1b00 */
[----:B--2---:R-:W-:-:S05]  /*23f0*/  @P3 IMAD.WIDE.U32 R168, R235, 0x8, R168 ;  /* 0x00000008eba83825 */ /* 0x004fca00078e00a8 */
[----:B------:R0:W5:Y:S01]  /*2400*/  @P3 LDG.E.64 R194, desc[UR22][R168.64] ;  /* 0x00000016a8c23981 */ /* 0x000162000c1e1b00 */
[----:B---3--:R-:W-:-:S05]  /*2410*/  @P3 IMAD.WIDE.U32 R170, R233, 0x20, R170 ;  /* 0x00000020e9aa3825 */ /* 0x008fca00078e00aa */
[----:B------:R0:W5:Y:S04]  /*2420*/  @P3 LDG.E.128 R32, desc[UR22][R170.64] ;  /* 0x00000016aa203981 */ /* 0x000168000c1e1d00 */
[----:B------:R0:W5:Y:S01]  /*2430*/  @P3 LDG.E.128 R28, desc[UR22][R170.64+0x10] ;  /* 0x00001016aa1c3981 */ /* 0x000162000c1e1d00 */
[----:B------:R-:W-:-:S07]  /*2440*/  CS2R R232, SRZ ;  /* 0x0000000000e87805 */ /* 0x000fce000001ff00 */
.L_x_11856:
[----:B------:R-:W-:Y:S05]  /*2450*/  BSYNC.RECONVERGENT B0 ;  /* 0x0000000000007941 */ /* 0x000fea0003800200 */
.L_x_11848:
        /* <DEDUP_REMOVED lines=32> */
.L_x_11859:
[----:B------:R-:W-:Y:S05]  /*2660*/  BSYNC.RECONVERGENT B0 ;  /* 0x0000000000007941 */ /* 0x000fea0003800200 */
.L_x_11858:
        /* <DEDUP_REMOVED lines=19> */
[----:B------:R-:W-:Y:S02]  /*27a0*/  MOV R168, UR8 ;  /* 0x0000000800a87c02 */ /* 0x000fe40008000f00 */
[----:B------:R-:W-:Y:S01]  /*27b0*/  FADD.FTZ R176, R171, R176 ;  /* 0x000000b0abb07221 */ /* 0x000fe20000010000 */
[----:B------:R-:W-:-:S03]  /*27c0*/  FADD.FTZ R169, R170, R169 ;  /* 0x000000a9aaa97221 */ /* 0x000fc60000010000 */
        /* <DEDUP_REMOVED lines=27> */
[----:B------:R-:W-:-:S04]  /*2980*/  F2FP.F16.F32.PACK_AB R168, RZ, R168 ;  /* 0x000000a8ffa8723e */ /* 0x000fc800000000ff */
[----:B------:R-:W-:-:S07]  /*2990*/  PRMT R164, R168, 0x7610, R164 ;  /* 0x00007610a8a47816 */ /* 0x000fce00000000a4 */
.L_x_11864:
        /* <DEDUP_REMOVED lines=12> */
.L_x_11865:
        /* <DEDUP_REMOVED lines=12> */
.L_x_11866:
        /* <DEDUP_REMOVED lines=12> */
.L_x_11867:
        /* <DEDUP_REMOVED lines=12> */
.L_x_11868:
        /* <DEDUP_REMOVED lines=12> */
.L_x_11869:
        /* <DEDUP_REMOVED lines=12> */
.L_x_11870:
        /* <DEDUP_REMOVED lines=14> */
.L_x_11863:
        /* <DEDUP_REMOVED lines=38> */
[----:B------:R-:W-:-:S04]  /*3160*/  F2FP.F16.F32.PACK_AB R92, RZ, R92 ;  /* 0x0000005cff5c723e */ /* 0x000fc800000000ff */
[----:B------:R-:W-:-:S07]  /*3170*/  PRMT R164, R92, 0x7610, R164 ;  /* 0x000076105ca47816 */ /* 0x000fce00000000a4 */
.L_x_11872:
[----:B------:R-:W-:Y:S05]  /*3180*/  BRA.U !UP3, `(.L_x_11873) ;  /* 0x000000010b187547 */ /* 0x000fea000b800000 */
[----:B------:R-:W-:Y:S01]  /*3190*/  FMUL.FTZ R92, R161, UR25 ;  /* 0x00000019a15c7c20 */ /* 0x000fe20008410000 */
[----:B-----5:R-:W-:-:S03]  /*31a0*/  LOP3.LUT P0, RZ, R188, 0xff00, RZ, 0xc0, !PT ;  /* 0x0000ff00bcff7812 */ /* 0x020fc6000780c0ff */
[----:B------:R-:W-:-:S05]  /*31b0*/  FMUL.FTZ R92, R92, UR24 ;  /* 0x000000185c5c7c20 */ /* 0x000fca0008410000 */
[----:B------:R-:W-:-:S04]  /*31c0*/  FSEL R92, R92, RZ, P0 ;  /* 0x000000ff5c5c7208 */ /* 0x000fc80000000000 */
[----:B------:R-:W-:-:S04]  /*31d0*/  F2FP.F16.F32.PACK_AB R92, RZ, R92 ;  /* 0x0000005cff5c723e */ /* 0x000fc800000000ff */
[----:B------:R-:W-:-:S07]  /*31e0*/  PRMT R164, R164, 0x5410, R92 ;  /* 0x00005410a4a47816 */ /* 0x000fce000000005c */
.L_x_11873:
[----:B------:R-:W-:Y:S05]  /*31f0*/  BRA.U !UP3, `(.L_x_11874) ;  /* 0x000000010b187547 */ /* 0x000fea000b800000 */
[----:B------:R-:W-:Y:S01]  /*3200*/  FMUL.FTZ R92, R162, UR25 ;  /* 0x00000019a25c7c20 */ /* 0x000fe20008410000 */
[----:B-----5:R-:W-:-:S03]  /*3210*/  LOP3.LUT P0, RZ, R188, 0xff0000, RZ, 0xc0, !PT ;  /* 0x00ff0000bcff7812 */ /* 0x020fc6000780c0ff */
[----:B------:R-:W-:-:S05]  /*3220*/  FMUL.FTZ R92, R92, UR24 ;  /* 0x000000185c5c7c20 */ /* 0x000fca0008410000 */
[----:B------:R-:W-:-:S04]  /*3230*/  FSEL R92, R92, RZ, P0 ;  /* 0x000000ff5c5c7208 */ /* 0x000fc80000000000 */
[----:B------:R-:W-:-:S04]  /*3240*/  F2FP.F16.F32.PACK_AB R92, RZ, R92 ;  /* 0x0000005cff5c723e */ /* 0x000fc800000000ff */
[----:B------:R-:W-:-:S07]  /*3250*/  PRMT R165, R92, 0x7610, R165 ;  /* 0x000076105ca57816 */ /* 0x000fce00000000a5 */
.L_x_11874:
[----:B------:R-:W-:Y:S05]  /*3260*/  BRA.U !UP3, `(.L_x_11875) ;  /* 0x000000010b187547 */ /* 0x000fea000b800000 */
[----:B------:R-:W-:Y:S01]  /*3270*/  FMUL.FTZ R92, R163, UR25 ;  /* 0x00000019a35c7c20 */ /* 0x000fe20008410000 */
[----:B-----5:R-:W-:-:S03]  /*3280*/  LOP3.LUT P0, RZ, R188, 0xff000000, RZ, 0xc0, !PT ;  /* 0xff000000bcff7812 */ /* 0x020fc6000780c0ff */
[----:B------:R-:W-:-:S05]  /*3290*/  FMUL.FTZ R92, R92, UR24 ;  /* 0x000000185c5c7c20 */ /* 0x000fca0008410000 */
[----:B------:R-:W-:-:S04]  /*32a0*/  FSEL R92, R92, RZ, P0 ;  /* 0x000000ff5c5c7208 */ /* 0x000fc80000000000 */
[----:B------:R-:W-:-:S04]  /*32b0*/  F2FP.F16.F32.PACK_AB R92, RZ, R92 ;  /* 0x0000005cff5c723e */ /* 0x000fc800000000ff */
[----:B------:R-:W-:-:S07]  /*32c0*/  PRMT R165, R165, 0x5410, R92 ;  /* 0x00005410a5a57816 */ /* 0x000fce000000005c */
.L_x_11875:
[----:B------:R-:W-:Y:S05]  /*32d0*/  BRA.U !UP3, `(.L_x_11876) ;  /* 0x000000010b187547 */ /* 0x000fea000b800000 */
[----:B------:R-:W-:Y:S01]  /*32e0*/  FMUL.FTZ R92, R169, UR25 ;  /* 0x00000019a95c7c20 */ /* 0x000fe20008410000 */
[----:B-----5:R-:W-:-:S03]  /*32f0*/  LOP3.LUT P0, RZ, R189, 0xff, RZ, 0xc0, !PT ;  /* 0x000000ffbdff7812 */ /* 0x020fc6000780c0ff */
[----:B------:R-:W-:-:S05]  /*3300*/  FMUL.FTZ R92, R92, UR24 ;  /* 0x000000185c5c7c20 */ /* 0x000fca0008410000 */
[----:B------:R-:W-:-:S04]  /*3310*/  FSEL R92, R92, RZ, P0 ;  /* 0x000000ff5c5c7208 */ /* 0x000fc80000000000 */
[----:B------:R-:W-:-:S04]  /*3320*/  F2FP.F16.F32.PACK_AB R92, RZ, R92 ;  /* 0x0000005cff5c723e */ /* 0x000fc800000000ff */
[----:B------:R-:W-:-:S07]  /*3330*/  PRMT R166, R92, 0x7610, R166 ;  /* 0x000076105ca67816 */ /* 0x000fce00000000a6 */
.L_x_11876:
[----:B------:R-:W-:Y:S05]  /*3340*/  BRA.U !UP3, `(.L_x_11877) ;  /* 0x000000010b187547 */ /* 0x000fea000b800000 */
[----:B------:R-:W-:Y:S01]  /*3350*/  FMUL.FTZ R92, R93, UR25 ;  /* 0x000000195d5c7c20 */ /* 0x000fe20008410000 */
[----:B-----5:R-:W-:-:S03]  /*3360*/  LOP3.LUT P0, RZ, R189, 0xff00, RZ, 0xc0, !PT ;  /* 0x0000ff00bdff7812 */ /* 0x020fc6000780c0ff */
[----:B------:R-:W-:-:S05]  /*3370*/  FMUL.FTZ R92, R92, UR24 ;  /* 0x000000185c5c7c20 */ /* 0x000fca0008410000 */
[----:B------:R-:W-:-:S04]  /*3380*/  FSEL R92, R92, RZ, P0 ;  /* 0x000000ff5c5c7208 */ /* 0x000fc80000000000 */
[----:B------:R-:W-:-:S04]  /*3390*/  F2FP.F16.F32.PACK_AB R92, RZ, R92 ;  /* 0x0000005cff5c723e */ /* 0x000fc800000000ff */
[----:B------:R-:W-:-:S07]  /*33a0*/  PRMT R166, R166, 0x5410, R92 ;  /* 0x00005410a6a67816 */ /* 0x000fce000000005c */
.L_x_11877:
[----:B------:R-:W-:Y:S05]  /*33b0*/  BRA.U !UP3, `(.L_x_11878) ;  /* 0x000000010b187547 */ /* 0x000fea000b800000 */
[----:B------:R-:W-:Y:S01]  /*33c0*/  FMUL.FTZ R92, R94, UR25 ;  /* 0x000000195e5c7c20 */ /* 0x000fe20008410000 */
[----:B-----5:R-:W-:-:S03]  /*33d0*/  LOP3.LUT P0, RZ, R189, 0xff0000, RZ, 0xc0, !PT ;  /* 0x00ff0000bdff7812 */ /* 0x020fc6000780c0ff */
[----:B------:R-:W-:-:S05]  /*33e0*/  FMUL.FTZ R92, R92, UR24 ;  /* 0x000000185c5c7c20 */ /* 0x000fca0008410000 */
[----:B------:R-:W-:-:S04]  /*33f0*/  FSEL R92, R92, RZ, P0 ;  /* 0x000000ff5c5c7208 */ /* 0x000fc80000000000 */
[----:B------:R-:W-:-:S04]  /*3400*/  F2FP.F16.F32.PACK_AB R92, RZ, R92 ;  /* 0x0000005cff5c723e */ /* 0x000fc800000000ff */
[----:B------:R-:W-:-:S07]  /*3410*/  PRMT R167, R92, 0x7610, R167 ;  /* 0x000076105ca77816 */ /* 0x000fce00000000a7 */
.L_x_11878:
[----:B------:R-:W-:Y:S01]  /*3420*/  IMAD.MOV.U32 R92, RZ, RZ, R169 ;  /* 0x000000ffff5c7224 */ /* 0x000fe200078e00a9 */
[----:B------:R-:W-:Y:S06]  /*3430*/  BRA.U !UP3, `(.L_x_11871) ;  /* 0x0000000d0bb87547 */ /* 0x000fec000b800000 */
        /* <DEDUP_REMOVED lines=8> */
.L_x_11862:
        /* <DEDUP_REMOVED lines=15> */
[----:B------:R-:W-:-:S04]  /*35b0*/  F2FP.F16.F32.PACK_AB R168, RZ, R168 ;  /* 0x000000a8ffa8723e */ /* 0x000fc800000000ff */
[----:B------:R-:W-:-:S07]  /*35c0*/  PRMT R164, R168, 0x7610, R164 ;  /* 0x00007610a8a47816 */ /* 0x000fce00000000a4 */
.L_x_11880:
        /* <DEDUP_REMOVED lines=14> */
.L_x_11881:
        /* <DEDUP_REMOVED lines=14> */
.L_x_11882:
        /* <DEDUP_REMOVED lines=14> */
.L_x_11883:
        /* <DEDUP_REMOVED lines=14> */
.L_x_11884:
        /* <DEDUP_REMOVED lines=14> */
.L_x_11885:
        /* <DEDUP_REMOVED lines=14> */
.L_x_11886:
        /* <DEDUP_REMOVED lines=13> */
[----:B------:R-:W-:-:S04]  /*3be0*/  F2FP.F16.F32.PACK_AB R168, RZ, R168 ;  /* 0x000000a8ffa8723e */ /* 0x000fc800000000ff */
[----:B------:R-:W-:Y:S01]  /*3bf0*/  PRMT R167, R167, 0x5410, R168 ;  /* 0x00005410a7a77816 */ /* 0x000fe200000000a8 */
[----:B------:R-:W-:Y:S06]  /*3c00*/  BRA `(.L_x_11871) ;  /* 0x0000000400c47947 */ /* 0x000fec0003800000 */
.L_x_11879:
[----:B------:R-:W-:Y:S01]  /*3c10*/  PLOP3.LUT P0, PT, PT, PT, UP2, 0x80, 0x8 ;  /* 0x000000000008781c */ /* 0x000fe20003f0f028 */
[----:B-----5:R-:W-:Y:S01]  /*3c20*/  IMAD.MOV.U32 R162, RZ, RZ, R130 ;  /* 0x000000ffffa27224 */ /* 0x020fe200078e0082 */
[----:B------:R-:W-:Y:S02]  /*3c30*/  PLOP3.LUT P6, PT, PT, PT, UP2, 0x80, 0x8 ;  /* 0x000000000008781c */ /* 0x000fe40003fcf028 */
[----:B------:R-:W-:Y:S02]  /*3c40*/  PLOP3.LUT P5, PT, PT, PT, UP2, 0x80, 0x8 ;  /* 0x000000000008781c */ /* 0x000fe40003faf028 */
[----:B------:R-:W-:Y:S02]  /*3c50*/  MOV R161, R129 ;  /* 0x0000008100a17202 */ /* 0x000fe40000000f00 */
[----:B------:R-:W-:-:S05]  /*3c60*/  MOV R163, R131 ;  /* 0x0000008300a37202 */ /* 0x000fca0000000f00 */
        /* <DEDUP_REMOVED lines=40> */
[----:B------:R-:W-:Y:S01]  /*3ef0*/  PLOP3.LUT P0, PT, PT, PT, UP2, 0x80, 0x8 ;  /* 0x000000000008781c */ /* 0x000fe20003f0f028 */
[----:B------:R-:W-:Y:S02]  /*3f00*/  IMAD.MOV.U32 R160, RZ, RZ, R128 ;  /* 0x000000ffffa07224 */ /* 0x000fe400078e0080 */
[----:B------:R-:W-:Y:S01]  /*3f10*/  @P6 FFMA.FTZ R94, R95, UR32, R134 ;  /* 0x000000205f5e6c23 */ /* 0x000fe20008010086 */
[----:B------:R-:W-:Y:S01]  /*3f20*/  PLOP3.LUT P6, PT, PT, PT, UP2, 0x80, 0x8 ;  /* 0x000000000008781c */ /* 0x000fe20003fcf028 */
[----:B------:R-:W-:Y:S01]  /*3f30*/  @P5 FFMA.FTZ R171, R214, UR10, R173 ;  /* 0x0000000ad6ab5c23 */ /* 0x000fe200080100ad */
[----:B------:R-:W-:Y:S02]  /*3f40*/  PLOP3.LUT P5, PT, PT, PT, UP2, 0x80, 0x8 ;  /* 0x000000000008781c */ /* 0x000fe40003faf028 */
[----:B------:R-:W-:-:S05]  /*3f50*/  MOV R95, R135 ;  /* 0x00000087005f7202 */ /* 0x000fca0000000f00 */
        /* <DEDUP_REMOVED lines=8> */
[----:B------:R-:W-:-:S04]  /*3fe0*/  F2FP.F16.F32.PACK_AB R168, RZ, R168 ;  /* 0x000000a8ffa8723e */ /* 0x000fc800000000ff */
[----:B------:R-:W-:-:S07]  /*3ff0*/  PRMT R164, R168, 0x7610, R164 ;  /* 0x00007610a8a47816 */ /* 0x000fce00000000a4 */
.L_x_11887:
[----:B------:R-:W-:Y:S05]  /*4000*/  BRA.U !UP3, `(.L_x_11888) ;  /* 0x000000010b187547 */ /* 0x000fea000b800000 */
[----:B------:R-:W-:Y:S01]  /*4010*/  FMUL.FTZ R168, R161, UR25 ;  /* 0x00000019a1a87c20 */ /* 0x000fe20008410000 */
[----:B------:R-:W-:-:S03]  /*4020*/  LOP3.LUT P0, RZ, R188, 0xff00, RZ, 0xc0, !PT ;  /* 0x0000ff00bcff7812 */ /* 0x000fc6000780c0ff */
[----:B------:R-:W-:-:S05]  /*4030*/  FMUL.FTZ R168, R168, UR24 ;  /* 0x00000018a8a87c20 */ /* 0x000fca0008410000 */
[----:B------:R-:W-:-:S04]  /*4040*/  FSEL R168, R168, RZ, P0 ;  /* 0x000000ffa8a87208 */ /* 0x000fc80000000000 */
[----:B------:R-:W-:-:S04]  /*4050*/  F2FP.F16.F32.PACK_AB R168, RZ, R168 ;  /* 0x000000a8ffa8723e */ /* 0x000fc800000000ff */
[----:B------:R-:W-:-:S07]  /*4060*/  PRMT R164, R164, 0x5410, R168 ;  /* 0x00005410a4a47816 */ /* 0x000fce00000000a8 */
.L_x_11888:
[----:B------:R-:W-:Y:S05]  /*4070*/  BRA.U !UP3, `(.L_x_11889) ;  /* 0x000000010b187547 */ /* 0x000fea000b800000 */
[----:B------:R-:W-:Y:S01]  /*4080*/  FMUL.FTZ R168, R162, UR25 ;  /* 0x00000019a2a87c20 */ /* 0x000fe20008410000 */
[----:B------:R-:W-:-:S03]  /*4090*/  LOP3.LUT P0, RZ, R188, 0xff0000, RZ, 0xc0, !PT ;  /* 0x00ff0000bcff7812 */ /* 0x000fc6000780c0ff */
[----:B------:R-:W-:-:S05]  /*40a0*/  FMUL.FTZ R168, R168, UR24 ;  /* 0x00000018a8a87c20 */ /* 0x000fca0008410000 */
[----:B------:R-:W-:-:S04]  /*40b0*/  FSEL R168, R168, RZ, P0 ;  /* 0x000000ffa8a87208 */ /* 0x000fc80000000000 */
[----:B------:R-:W-:-:S04]  /*40c0*/  F2FP.F16.F32.PACK_AB R168, RZ, R168 ;  /* 0x000000a8ffa8723e */ /* 0x000fc800000000ff */
[----:B------:R-:W-:-:S07]  /*40d0*/  PRMT R165, R168, 0x7610, R165 ;  /* 0x00007610a8a57816 */ /* 0x000fce00000000a5 */
.L_x_11889:
[----:B------:R-:W-:Y:S05]  /*40e0*/  BRA.U !UP3, `(.L_x_11890) ;  /* 0x000000010b187547 */ /* 0x000fea000b800000 */
[----:B------:R-:W-:Y:S01]  /*40f0*/  FMUL.FTZ R168, R163, UR25 ;  /* 0x00000019a3a87c20 */ /* 0x000fe20008410000 */
[----:B------:R-:W-:-:S03]  /*4100*/  LOP3.LUT P0, RZ, R188, 0xff000000, RZ, 0xc0, !PT ;  /* 0xff000000bcff7812 */ /* 0x000fc6000780c0ff */
[----:B------:R-:W-:-:S05]  /*4110*/  FMUL.FTZ R168, R168, UR24 ;  /* 0x00000018a8a87c20 */ /* 0x000fca0008410000 */
[----:B------:R-:W-:-:S04]  /*4120*/  FSEL R168, R168, RZ, P0 ;  /* 0x000000ffa8a87208 */ /* 0x000fc80000000000 */
[----:B------:R-:W-:-:S04]  /*4130*/  F2FP.F16.F32.PACK_AB R168, RZ, R168 ;  /* 0x000000a8ffa8723e */ /* 0x000fc800000000ff */
[----:B------:R-:W-:-:S07]  /*4140*/  PRMT R165, R165, 0x5410, R168 ;  /* 0x00005410a5a57816 */ /* 0x000fce00000000a8 */
.L_x_11890:
[----:B------:R-:W-:Y:S05]  /*4150*/  BRA.U !UP3, `(.L_x_11891) ;  /* 0x000000010b187547 */ /* 0x000fea000b800000 */
[----:B------:R-:W-:Y:S01]  /*4160*/  FMUL.FTZ R168, R92, UR25 ;  /* 0x000000195ca87c20 */ /* 0x000fe20008410000 */
[----:B------:R-:W-:-:S03]  /*4170*/  LOP3.LUT P0, RZ, R189, 0xff, RZ, 0xc0, !PT ;  /* 0x000000ffbdff7812 */ /* 0x000fc6000780c0ff */
[----:B------:R-:W-:-:S05]  /*4180*/  FMUL.FTZ R168, R168, UR24 ;  /* 0x00000018a8a87c20 */ /* 0x000fca0008410000 */
[----:B------:R-:W-:-:S04]  /*4190*/  FSEL R168, R168, RZ, P0 ;  /* 0x000000ffa8a87208 */ /* 0x000fc80000000000 */
[----:B------:R-:W-:-:S04]  /*41a0*/  F2FP.F16.F32.PACK_AB R168, RZ, R168 ;  /* 0x000000a8ffa8723e */ /* 0x000fc800000000ff */
[----:B------:R-:W-:-:S07]  /*41b0*/  PRMT R166, R168, 0x7610, R166 ;  /* 0x00007610a8a67816 */ /* 0x000fce00000000a6 */
.L_x_11891:
[----:B------:R-:W-:Y:S05]  /*41c0*/  BRA.U !UP3, `(.L_x_11892) ;  /* 0x000000010b187547 */ /* 0x000fea000b800000 */
[----:B------:R-:W-:Y:S01]  /*41d0*/  FMUL.FTZ R168, R93, UR25 ;  /* 0x000000195da87c20 */ /* 0x000fe20008410000 */
[----:B------:R-:W-:-:S03]  /*41e0*/  LOP3.LUT P0, RZ, R189, 0xff00, RZ, 0xc0, !PT ;  /* 0x0000ff00bdff7812 */ /* 0x000fc6000780c0ff */
[----:B------:R-:W-:-:S05]  /*41f0*/  FMUL.FTZ R168, R168, UR24 ;  /* 0x00000018a8a87c20 */ /* 0x000fca0008410000 */
[----:B------:R-:W-:-:S04]  /*4200*/  FSEL R168, R168, RZ, P0 ;  /* 0x000000ffa8a87208 */ /* 0x000fc80000000000 */
[----:B------:R-:W-:-:S04]  /*4210*/  F2FP.F16.F32.PACK_AB R168, RZ, R168 ;  /* 0x000000a8ffa8723e */ /* 0x000fc800000000ff */
[----:B------:R-:W-:-:S07]  /*4220*/  PRMT R166, R166, 0x5410, R168 ;  /* 0x00005410a6a67816 */ /* 0x000fce00000000a8 */
.L_x_11892:
[----:B------:R-:W-:Y:S05]  /*4230*/  BRA.U !UP3, `(.L_x_11893) ;  /* 0x000000010b187547 */ /* 0x000fea000b800000 */
[----:B------:R-:W-:Y:S01]  /*4240*/  FMUL.FTZ R168, R94, UR25 ;  /* 0x000000195ea87c20 */ /* 0x000fe20008410000 */
[----:B------:R-:W-:-:S03]  /*4250*/  LOP3.LUT P0, RZ, R189, 0xff0000, RZ, 0xc0, !PT ;  /* 0x00ff0000bdff7812 */ /* 0x000fc6000780c0ff */
[----:B------:R-:W-:-:S05]  /*4260*/  FMUL.FTZ R168, R168, UR24 ;  /* 0x00000018a8a87c20 */ /* 0x000fca0008410000 */
[----:B------:R-:W-:-:S04]  /*4270*/  FSEL R168, R168, RZ, P0 ;  /* 0x000000ffa8a87208 */ /* 0x000fc80000000000 */
[----:B------:R-:W-:-:S04]  /*4280*/  F2FP.F16.F32.PACK_AB R168, RZ, R168 ;  /* 0x000000a8ffa8723e */ /* 0x000fc800000000ff */
[----:B------:R-:W-:-:S07]  /*4290*/  PRMT R167, R168, 0x7610, R167 ;  /* 0x00007610a8a77816 */ /* 0x000fce00000000a7 */
.L_x_11893:
[----:B------:R-:W-:Y:S05]  /*42a0*/  BRA.U !UP3, `(.L_x_11871) ;  /* 0x000000010b1c7547 */ /* 0x000fea000b800000 */
[----:B------:R-:W-:Y:S01]  /*42b0*/  FMUL.FTZ R168, R95, UR25 ;  /* 0x000000195fa87c20 */ /* 0x000fe20008410000 */
[----:B------:R-:W-:-:S03]  /*42c0*/  ISETP.GE.U32.AND P0, PT, R188, RZ, PT ;  /* 0x000000ffbc00720c */ /* 0x000fc60003f06070 */
[----:B------:R-:W-:Y:S01]  /*42d0*/  FMUL.FTZ R168, R168, UR24 ;  /* 0x00000018a8a87c20 */ /* 0x000fe20008410000 */
[----:B------:R-:W-:-:S04]  /*42e0*/  ISETP.GE.U32.AND.EX P0, PT, R189, 0x1000000, PT, P0 ;  /* 0x01000000bd00780c */ /* 0x000fc80003f06100 */
[----:B------:R-:W-:-:S04]  /*42f0*/  FSEL R168, R168, RZ, P0 ;  /* 0x000000ffa8a87208 */ /* 0x000fc80000000000 */
[----:B------:R-:W-:-:S04]  /*4300*/  F2FP.F16.F32.PACK_AB R168, RZ, R168 ;  /* 0x000000a8ffa8723e */ /* 0x000fc800000000ff */
[----:B------:R-:W-:-:S07]  /*4310*/  PRMT R167, R167, 0x5410, R168 ;  /* 0x00005410a7a77816 */ /* 0x000fce00000000a8 */
.L_x_11871:
[----:B------:R-:W-:Y:S01]  /*4320*/  ISETP.NE.U32.AND P0, PT, RZ, UR4, PT ;  /* 0x00000004ff007c0c */ /* 0x000fe2000bf05070 */
[----:B------:R-:W0:Y:S01]  /*4330*/  @UP3 LDCU.64 UR8, c[0x0][0x468] ;  /* 0x00008d00ff0837ac */ /* 0x000e220008000a00 */
[----:B------:R-:W-:Y:S01]  /*4340*/  PLOP3.LUT P5, PT, PT, PT, UP3, 0x80, 0x8 ;  /* 0x000000000008781c */ /* 0x000fe20003faf038 */
[----:B------:R-:W-:Y:S01]  /*4350*/  HFMA2 R169, -RZ, RZ, 0, 9.5367431640625e-07 ;  /* 0x00000010ffa97431 */ /* 0x000fe200000001ff */
        /* <DEDUP_REMOVED lines=10> */
.L_x_11861:
[----:B------:R-:W-:Y:S05]  /*4400*/  BSYNC.RECONVERGENT B0 ;  /* 0x0000000000007941 */ /* 0x000fea0003800200 */
.L_x_11860:
        /* <DEDUP_REMOVED lines=36> */
[----:B------:R-:W-:Y:S02]  /*4650*/  PLOP3.LUT P6, PT, PT, PT, UP2, 0x80, 0x8 ;  /* 0x000000000008781c */ /* 0x000fe40003fcf028 */
[----:B------:R-:W-:Y:S01]  /*4660*/  MOV R92, R140 ;  /* 0x0000008c005c7202 */ /* 0x000fe20000000f00 */
        /* <DEDUP_REMOVED lines=34> */
.L_x_11898:
[----:B------:R-:W-:Y:S05]  /*4890*/  BRA.U !UP3, `(.L_x_11899) ;  /* 0x000000010b187547 */ /* 0x000fea000b800000 */
[----:B------:R-:W-:Y:S01]  /*48a0*/  FMUL.FTZ R93, R161, UR25 ;  /* 0x00000019a15d7c20 */ /* 0x000fe20008410000 */
[----:B------:R-:W-:-:S03]  /*48b0*/  LOP3.LUT P5, RZ, R190, 0xff00, RZ, 0xc0, !PT ;  /* 0x0000ff00beff7812 */ /* 0x000fc600078ac0ff */
[----:B------:R-:W-:-:S05]  /*48c0*/  FMUL.FTZ R93, R93, UR24 ;  /* 0x000000185d5d7c20 */ /* 0x000fca0008410000 */
[----:B------:R-:W-:-:S04]  /*48d0*/  FSEL R93, R93, RZ, P5 ;  /* 0x000000ff5d5d7208 */ /* 0x000fc80002800000 */
[----:B------:R-:W-:-:S04]  /*48e0*/  F2FP.F16.F32.PACK_AB R93, RZ, R93 ;  /* 0x0000005dff5d723e */ /* 0x000fc800000000ff */
[----:B------:R-:W-:-:S07]  /*48f0*/  PRMT R164, R164, 0x5410, R93 ;  /* 0x00005410a4a47816 */ /* 0x000fce000000005d */
.L_x_11899:
[----:B------:R-:W-:Y:S05]  /*4900*/  BRA.U !UP3, `(.L_x_11900) ;  /* 0x000000010b187547 */ /* 0x000fea000b800000 */
[----:B------:R-:W-:Y:S01]  /*4910*/  FMUL.FTZ R93, R162, UR25 ;  /* 0x00000019a25d7c20 */ /* 0x000fe20008410000 */
[----:B------:R-:W-:-:S03]  /*4920*/  LOP3.LUT P5, RZ, R190, 0xff0000, RZ, 0xc0, !PT ;  /* 0x00ff0000beff7812 */ /* 0x000fc600078ac0ff */
[----:B------:R-:W-:-:S05]  /*4930*/  FMUL.FTZ R93, R93, UR24 ;  /* 0x000000185d5d7c20 */ /* 0x000fca0008410000 */
[----:B------:R-:W-:-:S04]  /*4940*/  FSEL R93, R93, RZ, P5 ;  /* 0x000000ff5d5d7208 */ /* 0x000fc80002800000 */
[----:B------:R-:W-:-:S04]  /*4950*/  F2FP.F16.F32.PACK_AB R93, RZ, R93 ;  /* 0x0000005dff5d723e */ /* 0x000fc800000000ff */
[----:B------:R-:W-:-:S07]  /*4960*/  PRMT R165, R93, 0x7610, R165 ;  /* 0x000076105da57816 */ /* 0x000fce00000000a5 */
.L_x_11900:
[----:B------:R-:W-:Y:S05]  /*4970*/  BRA.U !UP3, `(.L_x_11901) ;  /* 0x000000010b187547 */ /* 0x000fea000b800000 */
[----:B------:R-:W-:Y:S01]  /*4980*/  FMUL.FTZ R93, R163, UR25 ;  /* 0x00000019a35d7c20 */ /* 0x000fe20008410000 */
[----:B------:R-:W-:-:S03]  /*4990*/  LOP3.LUT P5, RZ, R190, 0xff000000, RZ, 0xc0, !PT ;  /* 0xff000000beff7812 */ /* 0x000fc600078ac0ff */
[----:B------:R-:W-:-:S05]  /*49a0*/  FMUL.FTZ R93, R93, UR24 ;  /* 0x000000185d5d7c20 */ /* 0x000fca0008410000 */
[----:B------:R-:W-:-:S04]  /*49b0*/  FSEL R93, R93, RZ, P5 ;  /* 0x000000ff5d5d7208 */ /* 0x000fc80002800000 */
[----:B------:R-:W-:-:S04]  /*49c0*/  F2FP.F16.F32.PACK_AB R93, RZ, R93 ;  /* 0x0000005dff5d723e */ /* 0x000fc800000000ff */
[----:B------:R-:W-:-:S07]  /*49d0*/  PRMT R165, R165, 0x5410, R93 ;  /* 0x00005410a5a57816 */ /* 0x000fce000000005d */
.L_x_11901:
[----:B------:R-:W-:Y:S05]  /*49e0*/  BRA.U !UP3, `(.L_x_11902) ;  /* 0x000000010b187547 */ /* 0x000fea000b800000 */
[----:B------:R-:W-:Y:S01]  /*49f0*/  FMUL.FTZ R93, R92, UR25 ;  /* 0x000000195c5d7c20 */ /* 0x000fe20008410000 */
[----:B------:R-:W-:-:S03]  /*4a00*/  LOP3.LUT P5, RZ, R191, 0xff, RZ, 0xc0, !PT ;  /* 0x000000ffbfff7812 */ /* 0x000fc600078ac0ff */
[----:B------:R-:W-:-:S05]  /*4a10*/  FMUL.FTZ R93, R93, UR24 ;  /* 0x000000185d5d7c20 */ /* 0x000fca0008410000 */
[----:B------:R-:W-:-:S04]  /*4a20*/  FSEL R93, R93, RZ, P5 ;  /* 0x000000ff5d5d7208 */ /* 0x000fc80002800000 */
[----:B------:R-:W-:-:S04]  /*4a30*/  F2FP.F16.F32.PACK_AB R93, RZ, R93 ;  /* 0x0000005dff5d723e */ /* 0x000fc800000000ff */
[----:B------:R-:W-:-:S07]  /*4a40*/  PRMT R166, R93, 0x7610, R166 ;  /* 0x000076105da67816 */ /* 0x000fce00000000a6 */
.L_x_11902:
[----:B------:R-:W-:Y:S05]  /*4a50*/  BRA.U !UP3, `(.L_x_11903) ;  /* 0x000000010b187547 */ /* 0x000fea000b800000 */
[----:B------:R-:W-:Y:S01]  /*4a60*/  FMUL.FTZ R93, R168, UR25 ;  /* 0x00000019a85d7c20 */ /* 0x000fe20008410000 */
[----:B------:R-:W-:-:S03]  /*4a70*/  LOP3.LUT P5, RZ, R191, 0xff00, RZ, 0xc0, !PT ;  /* 0x0000ff00bfff7812 */ /* 0x000fc600078ac0ff */
[----:B------:R-:W-:-:S05]  /*4a80*/  FMUL.FTZ R93, R93, UR24 ;  /* 0x000000185d5d7c20 */ /* 0x000fca0008410000 */
[----:B------:R-:W-:-:S04]  /*4a90*/  FSEL R93, R93, RZ, P5 ;  /* 0x000000ff5d5d7208 */ /* 0x000fc80002800000 */
[----:B------:R-:W-:-:S04]  /*4aa0*/  F2FP.F16.F32.PACK_AB R93, RZ, R93 ;  /* 0x0000005dff5d723e */ /* 0x000fc800000000ff */
[----:B------:R-:W-:-:S07]  /*4ab0*/  PRMT R166, R166, 0x5410, R93 ;  /* 0x00005410a6a67816 */ /* 0x000fce000000005d */
.L_x_11903:
[----:B------:R-:W-:Y:S05]  /*4ac0*/  BRA.U !UP3, `(.L_x_11904) ;  /* 0x000000010b187547 */ /* 0x000fea000b800000 */
[----:B------:R-:W-:Y:S01]  /*4ad0*/  FMUL.FTZ R93, R94, UR25 ;  /* 0x000000195e5d7c20 */ /* 0x000fe20008410000 */
[----:B------:R-:W-:-:S03]  /*4ae0*/  LOP3.LUT P5, RZ, R191, 0xff0000, RZ, 0xc0, !PT ;  /* 0x00ff0000bfff7812 */ /* 0x000fc600078ac0ff */
[----:B------:R-:W-:-:S05]  /*4af0*/  FMUL.FTZ R93, R93, UR24 ;  /* 0x000000185d5d7c20 */ /* 0x000fca0008410000 */
[----:B------:R-:W-:-:S04]  /*4b00*/  FSEL R93, R93, RZ, P5 ;  /* 0x000000ff5d5d7208 */ /* 0x000fc80002800000 */
[----:B------:R-:W-:-:S04]  /*4b10*/  F2FP.F16.F32.PACK_AB R93, RZ, R93 ;  /* 0x0000005dff5d723e */ /* 0x000fc800000000ff */
[----:B------:R-:W-:-:S07]  /*4b20*/  PRMT R167, R93, 0x7610, R167 ;  /* 0x000076105da77816 */ /* 0x000fce00000000a7 */
.L_x_11904:
[----:B------:R-:W-:Y:S01]  /*4b30*/  IMAD.MOV.U32 R93, RZ, RZ, R168 ;  /* 0x000000ffff5d7224 */ /* 0x000fe200078e00a8 */
[----:B------:R-:W-:Y:S06]  /*4b40*/  BRA.U !UP3, `(.L_x_11905) ;  /* 0x000000110bf07547 */ /* 0x000fec000b800000 */
        /* <DEDUP_REMOVED lines=8> */
.L_x_11897:
        /* <DEDUP_REMOVED lines=12> */
[----:B------:R-:W-:-:S04]  /*4c90*/  F2FP.F16.F32.PACK_AB R168, RZ, R168 ;  /* 0x000000a8ffa8723e */ /* 0x000fc800000000ff */
[----:B------:R-:W-:-:S07]  /*4ca0*/  PRMT R164, R168, 0x7610, R164 ;  /* 0x00007610a8a47816 */ /* 0x000fce00000000a4 */
.L_x_11906:
        /* <DEDUP_REMOVED lines=14> */
.L_x_11907:
        /* <DEDUP_REMOVED lines=14> */
.L_x_11908:
        /* <DEDUP_REMOVED lines=14> */
.L_x_11909:
        /* <DEDUP_REMOVED lines=14> */
.L_x_11910:
        /* <DEDUP_REMOVED lines=14> */
.L_x_11911:
        /* <DEDUP_REMOVED lines=14> */
.L_x_11912:
        /* <DEDUP_REMOVED lines=13> */
[----:B------:R-:W-:-:S04]  /*52c0*/  F2FP.F16.F32.PACK_AB R168, RZ, R168 ;  /* 0x000000a8ffa8723e */ /* 0x000fc800000000ff */
[----:B------:R-:W-:Y:S01]  /*52d0*/  PRMT R167, R167, 0x5410, R168 ;  /* 0x00005410a7a77816 */ /* 0x000fe200000000a8 */
[----:B------:R-:W-:Y:S06]  /*52e0*/  BRA `(.L_x_11905) ;  /* 0x0000000c00087947 */ /* 0x000fec0003800000 */
.L_x_11896:
        /* <DEDUP_REMOVED lines=45> */
.L_x_11914:
[----:B------:R-:W-:Y:S05]  /*55c0*/  BRA.U !UP3, `(.L_x_11915) ;  /* 0x000000010b187547 */ /* 0x000fea000b800000 */
[----:B------:R-:W-:Y:S01]  /*55d0*/  FMUL.FTZ R92, R161, UR25 ;  /* 0x00000019a15c7c20 */ /* 0x000fe20008410000 */
[----:B-----5:R-:W-:-:S03]  /*55e0*/  LOP3.LUT P5, RZ, R190, 0xff00, RZ, 0xc0, !PT ;  /* 0x0000ff00beff7812 */ /* 0x020fc600078ac0ff */
[----:B------:R-:W-:-:S05]  /*55f0*/  FMUL.FTZ R92, R92, UR24 ;  /* 0x000000185c5c7c20 */ /* 0x000fca0008410000 */
[----:B------:R-:W-:-:S04]  /*5600*/  FSEL R92, R92, RZ, P5 ;  /* 0x000000ff5c5c7208 */ /* 0x000fc80002800000 */
[----:B------:R-:W-:-:S04]  /*5610*/  F2FP.F16.F32.PACK_AB R92, RZ, R92 ;  /* 0x0000005cff5c723e */ /* 0x000fc800000000ff */
[----:B------:R-:W-:-:S07]  /*5620*/  PRMT R164, R164, 0x5410, R92 ;  /* 0x00005410a4a47816 */ /* 0x000fce000000005c */
.L_x_11915:
[----:B------:R-:W-:Y:S05]  /*5630*/  BRA.U !UP3, `(.L_x_11916) ;  /* 0x000000010b187547 */ /* 0x000fea000b800000 */
[----:B------:R-:W-:Y:S01]  /*5640*/  FMUL.FTZ R92, R162, UR25 ;  /* 0x00000019a25c7c20 */ /* 0x000fe20008410000 */
[----:B-----5:R-:W-:-:S03]  /*5650*/  LOP3.LUT P5, RZ, R190, 0xff0000, RZ, 0xc0, !PT ;  /* 0x00ff0000beff7812 */ /* 0x020fc600078ac0ff */
[----:B------:R-:W-:-:S05]  /*5660*/  FMUL.FTZ R92, R92, UR24 ;  /* 0x000000185c5c7c20 */ /* 0x000fca0008410000 */
[----:B------:R-:W-:-:S04]  /*5670*/  FSEL R92, R92, RZ, P5 ;  /* 0x000000ff5c5c7208 */ /* 0x000fc80002800000 */
[----:B------:R-:W-:-:S04]  /*5680*/  F2FP.F16.F32.PACK_AB R92, RZ, R92 ;  /* 0x0000005cff5c723e */ /* 0x000fc800000000ff */
[----:B------:R-:W-:-:S07]  /*5690*/  PRMT R165, R92, 0x7610, R165 ;  /* 0x000076105ca57816 */ /* 0x000fce00000000a5 */
.L_x_11916:
[----:B------:R-:W-:Y:S05]  /*56a0*/  BRA.U !UP3, `(.L_x_11917) ;  /* 0x000000010b187547 */ /* 0x000fea000b800000 */
[----:B------:R-:W-:Y:S01]  /*56b0*/  FMUL.FTZ R92, R163, UR25 ;  /* 0x00000019a35c7c20 */ /* 0x000fe20008410000 */
[----:B-----5:R-:W-:-:S03]  /*56c0*/  LOP3.LUT P5, RZ, R190, 0xff000000, RZ, 0xc0, !PT ;  /* 0xff000000beff7812 */ /* 0x020fc600078ac0ff */
[----:B------:R-:W-:-:S05]  /*56d0*/  FMUL.FTZ R92, R92, UR24 ;  /* 0x000000185c5c7c20 */ /* 0x000fca0008410000 */
[----:B------:R-:W-:-:S04]  /*56e0*/  FSEL R92, R92, RZ, P5 ;  /* 0x000000ff5c5c7208 */ /* 0x000fc80002800000 */
[----:B------:R-:W-:-:S04]  /*56f0*/  F2FP.F16.F32.PACK_AB R92, RZ, R92 ;  /* 0x0000005cff5c723e */ /* 0x000fc800000000ff */
[----:B------:R-:W-:-:S07]  /*5700*/  PRMT R165, R165, 0x5410, R92 ;  /* 0x00005410a5a57816 */ /* 0x000fce000000005c */
.L_x_11917:
[----:B------:R-:W-:Y:S05]  /*5710*/  BRA.U !UP3, `(.L_x_11918) ;  /* 0x000000010b187547 */ /* 0x000fea000b800000 */
[----:B------:R-:W-:Y:S01]  /*5720*/  FMUL.FTZ R92, R168, UR25 ;  /* 0x00000019a85c7c20 */ /* 0x000fe20008410000 */
[----:B-----5:R-:W-:-:S03]  /*5730*/  LOP3.LUT P5, RZ, R191, 0xff, RZ, 0xc0, !PT ;  /* 0x000000ffbfff7812 */ /* 0x020fc600078ac0ff */
[----:B------:R-:W-:-:S05]  /*5740*/  FMUL.FTZ R92, R92, UR24 ;  /* 0x000000185c5c7c20 */ /* 0x000fca0008410000 */
[----:B------:R-:W-:-:S04]  /*5750*/  FSEL R92, R92, RZ, P5 ;  /* 0x000000ff5c5c7208 */ /* 0x000fc80002800000 */
[----:B------:R-:W-:-:S04]  /*5760*/  F2FP.F16.F32.PACK_AB R92, RZ, R92 ;  /* 0x0000005cff5c723e */ /* 0x000fc800000000ff */
[----:B------:R-:W-:-:S07]  /*5770*/  PRMT R166, R92, 0x7610, R166 ;  /* 0x000076105ca67816 */ /* 0x000fce00000000a6 */
.L_x_11918:
[----:B------:R-:W-:Y:S05]  /*5780*/  BRA.U !UP3, `(.L_x_11919) ;  /* 0x000000010b187547 */ /* 0x000fea000b800000 */
[----:B------:R-:W-:Y:S01]  /*5790*/  FMUL.FTZ R92, R93, UR25 ;  /* 0x000000195d5c7c20 */ /* 0x000fe20008410000 */
[----:B-----5:R-:W-:-:S03]  /*57a0*/  LOP3.LUT P5, RZ, R191, 0xff00, RZ, 0xc0, !PT ;  /* 0x0000ff00bfff7812 */ /* 0x020fc600078ac0ff */
[----:B------:R-:W-:-:S05]  /*57b0*/  FMUL.FTZ R92, R92, UR24 ;  /* 0x000000185c5c7c20 */ /* 0x000fca0008410000 */
[----:B------:R-:W-:-:S04]  /*57c0*/  FSEL R92, R92, RZ, P5 ;  /* 0x000000ff5c5c7208 */ /* 0x000fc80002800000 */
[----:B------:R-:W-:-:S04]  /*57d0*/  F2FP.F16.F32.PACK_AB R92, RZ, R92 ;  /* 0x0000005cff5c723e */ /* 0x000fc800000000ff */
[----:B------:R-:W-:-:S07]  /*57e0*/  PRMT R166, R166, 0x5410, R92 ;  /* 0x00005410a6a67816 */ /* 0x000fce000000005c */
.L_x_11919:
[----:B------:R-:W-:Y:S05]  /*57f0*/  BRA.U !UP3, `(.L_x_11920) ;  /* 0x000000010b187547 */ /* 0x000fea000b800000 */
[----:B------:R-:W-:Y:S01]  /*5800*/  FMUL.FTZ R92, R169, UR25 ;  /* 0x00000019a95c7c20 */ /* 0x000fe20008410000 */
[----:B-----5:R-:W-:-:S03]  /*5810*/  LOP3.LUT P5, RZ, R191, 0xff0000, RZ, 0xc0, !PT ;  /* 0x00ff0000bfff7812 */ /* 0x020fc600078ac0ff */
[----:B------:R-:W-:-:S05]  /*5820*/  FMUL.FTZ R92, R92, UR24 ;  /* 0x000000185c5c7c20 */ /* 0x000fca0008410000 */
[----:B------:R-:W-:-:S04]  /*5830*/  FSEL R92, R92, RZ, P5 ;  /* 0x000000ff5c5c7208 */ /* 0x000fc80002800000 */
[----:B------:R-:W-:-:S04]  /*5840*/  F2FP.F16.F32.PACK_AB R92, RZ, R92 ;  /* 0x0000005cff5c723e */ /* 0x000fc800000000ff */
[----:B------:R-:W-:-:S07]  /*5850*/  PRMT R167, R92, 0x7610, R167 ;  /* 0x000076105ca77816 */ /* 0x000fce00000000a7 */
.L_x_11920:
        /* <DEDUP_REMOVED lines=10> */
.L_x_11913:
        /* <DEDUP_REMOVED lines=12> */
.L_x_11921:
        /* <DEDUP_REMOVED lines=12> */
.L_x_11922:
        /* <DEDUP_REMOVED lines=12> */
.L_x_11923:
        /* <DEDUP_REMOVED lines=12> */
.L_x_11924:
        /* <DEDUP_REMOVED lines=12> */
.L_x_11925:
        /* <DEDUP_REMOVED lines=12> */
.L_x_11926:
        /* <DEDUP_REMOVED lines=12> */
.L_x_11927:
        /* <DEDUP_REMOVED lines=13> */
.L_x_11905:
[----:B0-----:R-:W0:Y:S01]  /*5f10*/  @P0 LDC.64 R170, c[0x0][0x478] ;  /* 0x00011e00ffaa0b82 */ /* 0x001e220000000a00 */
        /* <DEDUP_REMOVED lines=11> */
.L_x_11895:
[----:B------:R-:W-:Y:S05]  /*5fd0*/  BSYNC.RECONVERGENT B0 ;  /* 0x0000000000007941 */ /* 0x000fea0003800200 */
.L_x_11894:
        /* <DEDUP_REMOVED lines=72> */
.L_x_11932:
[----:B------:R-:W-:Y:S05]  /*6460*/  BRA.U !UP3, `(.L_x_11933) ;  /* 0x000000010b187547 */ /* 0x000fea000b800000 */
[----:B------:R-:W-:Y:S01]  /*6470*/  FMUL.FTZ R93, R161, UR25 ;  /* 0x00000019a15d7c20 */ /* 0x000fe20008410000 */
[----:B------:R-:W-:-:S03]  /*6480*/  LOP3.LUT P5, RZ, R192, 0xff00, RZ, 0xc0, !PT ;  /* 0x0000ff00c0ff7812 */ /* 0x000fc600078ac0ff */
[----:B------:R-:W-:-:S05]  /*6490*/  FMUL.FTZ R93, R93, UR24 ;  /* 0x000000185d5d7c20 */ /* 0x000fca0008410000 */
[----:B------:R-:W-:-:S04]  /*64a0*/  FSEL R93, R93, RZ, P5 ;  /* 0x000000ff5d5d7208 */ /* 0x000fc80002800000 */
[----:B------:R-:W-:-:S04]  /*64b0*/  F2FP.F16.F32.PACK_AB R93, RZ, R93 ;  /* 0x0000005dff5d723e */ /* 0x000fc800000000ff */
[----:B------:R-:W-:-:S07]  /*64c0*/  PRMT R164, R164, 0x5410, R93 ;  /* 0x00005410a4a47816 */ /* 0x000fce000000005d */
.L_x_11933:
[----:B------:R-:W-:Y:S05]  /*64d0*/  BRA.U !UP3, `(.L_x_11934) ;  /* 0x000000010b187547 */ /* 0x000fea000b800000 */
[----:B------:R-:W-:Y:S01]  /*64e0*/  FMUL.FTZ R93, R162, UR25 ;  /* 0x00000019a25d7c20 */ /* 0x000fe20008410000 */
[----:B------:R-:W-:-:S03]  /*64f0*/  LOP3.LUT P5, RZ, R192, 0xff0000, RZ, 0xc0, !PT ;  /* 0x00ff0000c0ff7812 */ /* 0x000fc600078ac0ff */
[----:B------:R-:W-:-:S05]  /*6500*/  FMUL.FTZ R93, R93, UR24 ;  /* 0x000000185d5d7c20 */ /* 0x000fca0008410000 */
[----:B------:R-:W-:-:S04]  /*6510*/  FSEL R93, R93, RZ, P5 ;  /* 0x000000ff5d5d7208 */ /* 0x000fc80002800000 */
[----:B------:R-:W-:-:S04]  /*6520*/  F2FP.F16.F32.PACK_AB R93, RZ, R93 ;  /* 0x0000005dff5d723e */ /* 0x000fc800000000ff */
[----:B------:R-:W-:-:S07]  /*6530*/  PRMT R165, R93, 0x7610, R165 ;  /* 0x000076105da57816 */ /* 0x000fce00000000a5 */
.L_x_11934:
[----:B------:R-:W-:Y:S05]  /*6540*/  BRA.U !UP3, `(.L_x_11935) ;  /* 0x000000010b187547 */ /* 0x000fea000b800000 */
[----:B------:R-:W-:Y:S01]  /*6550*/  FMUL.FTZ R93, R163, UR25 ;  /* 0x00000019a35d7c20 */ /* 0x000fe20008410000 */
[----:B------:R-:W-:-:S03]  /*6560*/  LOP3.LUT P5, RZ, R192, 0xff000000, RZ, 0xc0, !PT ;  /* 0xff000000c0ff7812 */ /* 0x000fc600078ac0ff */
[----:B------:R-:W-:-:S05]  /*6570*/  FMUL.FTZ R93, R93, UR24 ;  /* 0x000000185d5d7c20 */ /* 0x000fca0008410000 */
[----:B------:R-:W-:-:S04]  /*6580*/  FSEL R93, R93, RZ, P5 ;  /* 0x000000ff5d5d7208 */ /* 0x000fc80002800000 */
[----:B------:R-:W-:-:S04]  /*6590*/  F2FP.F16.F32.PACK_AB R93, RZ, R93 ;  /* 0x0000005dff5d723e */ /* 0x000fc800000000ff */
[----:B------:R-:W-:-:S07]  /*65a0*/  PRMT R165, R165, 0x5410, R93 ;  /* 0x00005410a5a57816 */ /* 0x000fce000000005d */
.L_x_11935:
[----:B------:R-:W-:Y:S05]  /*65b0*/  BRA.U !UP3, `(.L_x_11936) ;  /* 0x000000010b187547 */ /* 0x000fea000b800000 */
[----:B------:R-:W-:Y:S01]  /*65c0*/  FMUL.FTZ R93, R92, UR25 ;  /* 0x000000195c5d7c20 */ /* 0x000fe20008410000 */
[----:B------:R-:W-:-:S03]  /*65d0*/  LOP3.LUT P5, RZ, R193, 0xff, RZ, 0xc0, !PT ;  /* 0x000000ffc1ff7812 */ /* 0x000fc600078ac0ff */
[----:B------:R-:W-:-:S05]  /*65e0*/  FMUL.FTZ R93, R93, UR24 ;  /* 0x000000185d5d7c20 */ /* 0x000fca0008410000 */
[----:B------:R-:W-:-:S04]  /*65f0*/  FSEL R93, R93, RZ, P5 ;  /* 0x000000ff5d5d7208 */ /* 0x000fc80002800000 */
[----:B------:R-:W-:-:S04]  /*6600*/  F2FP.F16.F32.PACK_AB R93, RZ, R93 ;  /* 0x0000005dff5d723e */ /* 0x000fc800000000ff */
[----:B------:R-:W-:-:S07]  /*6610*/  PRMT R166, R93, 0x7610, R166 ;  /* 0x000076105da67816 */ /* 0x000fce00000000a6 */
.L_x_11936:
[----:B------:R-:W-:Y:S05]  /*6620*/  BRA.U !UP3, `(.L_x_11937) ;  /* 0x000000010b187547 */ /* 0x000fea000b800000 */
[----:B------:R-:W-:Y:S01]  /*6630*/  FMUL.FTZ R93, R168, UR25 ;  /* 0x00000019a85d7c20 */ /* 0x000fe20008410000 */
[----:B------:R-:W-:-:S03]  /*6640*/  LOP3.LUT P5, RZ, R193, 0xff00, RZ, 0xc0, !PT ;  /* 0x0000ff00c1ff7812 */ /* 0x000fc600078ac0ff */
[----:B------:R-:W-:-:S05]  /*6650*/  FMUL.FTZ R93, R93, UR24 ;  /* 0x000000185d5d7c20 */ /* 0x000fca0008410000 */
[----:B------:R-:W-:-:S04]  /*6660*/  FSEL R93, R93, RZ, P5 ;  /* 0x000000ff5d5d7208 */ /* 0x000fc80002800000 */
[----:B------:R-:W-:-:S04]  /*6670*/  F2FP.F16.F32.PACK_AB R93, RZ, R93 ;  /* 0x0000005dff5d723e */ /* 0x000fc800000000ff */
[----:B------:R-:W-:-:S07]  /*6680*/  PRMT R166, R166, 0x5410, R93 ;  /* 0x00005410a6a67816 */ /* 0x000fce000000005d */
.L_x_11937:
[----:B------:R-:W-:Y:S05]  /*6690*/  BRA.U !UP3, `(.L_x_11938) ;  /* 0x000000010b187547 */ /* 0x000fea000b800000 */
[----:B------:R-:W-:Y:S01]  /*66a0*/  FMUL.FTZ R93, R94, UR25 ;  /* 0x000000195e5d7c20 */ /* 0x000fe20008410000 */
[----:B------:R-:W-:-:S03]  /*66b0*/  LOP3.LUT P5, RZ, R193, 0xff0000, RZ, 0xc0, !PT ;  /* 0x00ff0000c1ff7812 */ /* 0x000fc600078ac0ff */
[----:B------:R-:W-:-:S05]  /*66c0*/  FMUL.FTZ R93, R93, UR24 ;  /* 0x000000185d5d7c20 */ /* 0x000fca0008410000 */
[----:B------:R-:W-:-:S04]  /*66d0*/  FSEL R93, R93, RZ, P5 ;  /* 0x000000ff5d5d7208 */ /* 0x000fc80002800000 */
[----:B------:R-:W-:-:S04]  /*66e0*/  F2FP.F16.F32.PACK_AB R93, RZ, R93 ;  /* 0x0000005dff5d723e */ /* 0x000fc800000000ff */
[----:B------:R-:W-:-:S07]  /*66f0*/  PRMT R167, R93, 0x7610, R167 ;  /* 0x000076105da77816 */ /* 0x000fce00000000a7 */
.L_x_11938:
        /* <DEDUP_REMOVED lines=10> */
.L_x_11931:
        /* <DEDUP_REMOVED lines=14> */
.L_x_11940:
        /* <DEDUP_REMOVED lines=14> */
.L_x_11941:
        /* <DEDUP_REMOVED lines=14> */
.L_x_11942:
        /* <DEDUP_REMOVED lines=14> */
.L_x_11943:
        /* <DEDUP_REMOVED lines=14> */
.L_x_11944:
        /* <DEDUP_REMOVED lines=14> */
.L_x_11945:
        /* <DEDUP_REMOVED lines=14> */
.L_x_11946:
[----:B------:R-:W-:Y:S05]  /*6dc0*/  BRA.U !UP3, `(.L_x_11939) ;  /* 0x0000000d0b447547 */ /* 0x000fea000b800000 */
[----:B------:R-:W-:Y:S01]  /*6dd0*/  PLOP3.LUT P6, PT, PT, PT, UP2, 0x80, 0x8 ;  /* 0x000000000008781c */ /* 0x000fe20003fcf028 */
[----:B01---5:R-:W-:Y:S01]  /*6de0*/  IMAD.MOV.U32 R168, RZ, RZ, R151 ;  /* 0x000000ffffa87224 */ /* 0x023fe200078e0097 */
        /* <DEDUP_REMOVED lines=13> */
.L_x_11930:
        /* <DEDUP_REMOVED lines=45> */
.L_x_11948:
[----:B------:R-:W-:Y:S05]  /*7190*/  BRA.U !UP3, `(.L_x_11949) ;  /* 0x000000010b187547 */ /* 0x000fea000b800000 */
[----:B------:R-:W-:Y:S01]  /*71a0*/  FMUL.FTZ R92, R161, UR25 ;  /* 0x00000019a15c7c20 */ /* 0x000fe20008410000 */
[----:B-----5:R-:W-:-:S03]  /*71b0*/  LOP3.LUT P5, RZ, R192, 0xff00, RZ, 0xc0, !PT ;  /* 0x0000ff00c0ff7812 */ /* 0x020fc600078ac0ff */
[----:B------:R-:W-:-:S05]  /*71c0*/  FMUL.FTZ R92, R92, UR24 ;  /* 0x000000185c5c7c20 */ /* 0x000fca0008410000 */
[----:B------:R-:W-:-:S04]  /*71d0*/  FSEL R92, R92, RZ, P5 ;  /* 0x000000ff5c5c7208 */ /* 0x000fc80002800000 */
[----:B------:R-:W-:-:S04]  /*71e0*/  F2FP.F16.F32.PACK_AB R92, RZ, R92 ;  /* 0x0000005cff5c723e */ /* 0x000fc800000000ff */
[----:B------:R-:W-:-:S07]  /*71f0*/  PRMT R164, R164, 0x5410, R92 ;  /* 0x00005410a4a47816 */ /* 0x000fce000000005c */
.L_x_11949:
[----:B------:R-:W-:Y:S05]  /*7200*/  BRA.U !UP3, `(.L_x_11950) ;  /* 0x000000010b187547 */ /* 0x000fea000b800000 */
[----:B------:R-:W-:Y:S01]  /*7210*/  FMUL.FTZ R92, R162, UR25 ;  /* 0x00000019a25c7c20 */ /* 0x000fe20008410000 */
[----:B-----5:R-:W-:-:S03]  /*7220*/  LOP3.LUT P5, RZ, R192, 0xff0000, RZ, 0xc0, !PT ;  /* 0x00ff0000c0ff7812 */ /* 0x020fc600078ac0ff */
[----:B------:R-:W-:-:S05]  /*7230*/  FMUL.FTZ R92, R92, UR24 ;  /* 0x000000185c5c7c20 */ /* 0x000fca0008410000 */
[----:B------:R-:W-:-:S04]  /*7240*/  FSEL R92, R92, RZ, P5 ;  /* 0x000000ff5c5c7208 */ /* 0x000fc80002800000 */
[----:B------:R-:W-:-:S04]  /*7250*/  F2FP.F16.F32.PACK_AB R92, RZ, R92 ;  /* 0x0000005cff5c723e */ /* 0x000fc800000000ff */
[----:B------:R-:W-:-:S07]  /*7260*/  PRMT R165, R92, 0x7610, R165 ;  /* 0x000076105ca57816 */ /* 0x000fce00000000a5 */
.L_x_11950:
[----:B------:R-:W-:Y:S05]  /*7270*/  BRA.U !UP3, `(.L_x_11951) ;  /* 0x000000010b187547 */ /* 0x000fea000b800000 */
[----:B------:R-:W-:Y:S01]  /*7280*/  FMUL.FTZ R92, R163, UR25 ;  /* 0x00000019a35c7c20 */ /* 0x000fe20008410000 */
[----:B-----5:R-:W-:-:S03]  /*7290*/  LOP3.LUT P5, RZ, R192, 0xff000000, RZ, 0xc0, !PT ;  /* 0xff000000c0ff7812 */ /* 0x020fc600078ac0ff */
[----:B------:R-:W-:-:S05]  /*72a0*/  FMUL.FTZ R92, R92, UR24 ;  /* 0x000000185c5c7c20 */ /* 0x000fca0008410000 */
[----:B------:R-:W-:-:S04]  /*72b0*/  FSEL R92, R92, RZ, P5 ;  /* 0x000000ff5c5c7208 */ /* 0x000fc80002800000 */
[----:B------:R-:W-:-:S04]  /*72c0*/  F2FP.F16.F32.PACK_AB R92, RZ, R92 ;  /* 0x0000005cff5c723e */ /* 0x000fc800000000ff */
[----:B------:R-:W-:-:S07]  /*72d0*/  PRMT R165, R165, 0x5410, R92 ;  /* 0x00005410a5a57816 */ /* 0x000fce000000005c */
.L_x_11951:
[----:B------:R-:W-:Y:S05]  /*72e0*/  BRA.U !UP3, `(.L_x_11952) ;  /* 0x000000010b187547 */ /* 0x000fea000b800000 */
[----:B------:R-:W-:Y:S01]  /*72f0*/  FMUL.FTZ R92, R168, UR25 ;  /* 0x00000019a85c7c20 */ /* 0x000fe20008410000 */
[----:B-----5:R-:W-:-:S03]  /*7300*/  LOP3.LUT P5, RZ, R193, 0xff, RZ, 0xc0, !PT ;  /* 0x000000ffc1ff7812 */ /* 0x020fc600078ac0ff */
[----:B------:R-:W-:-:S05]  /*7310*/  FMUL.FTZ R92, R92, UR24 ;  /* 0x000000185c5c7c20 */ /* 0x000fca0008410000 */
[----:B------:R-:W-:-:S04]  /*7320*/  FSEL R92, R92, RZ, P5 ;  /* 0x000000ff5c5c7208 */ /* 0x000fc80002800000 */
[----:B------:R-:W-:-:S04]  /*7330*/  F2FP.F16.F32.PACK_AB R92, RZ, R92 ;  /* 0x0000005cff5c723e */ /* 0x000fc800000000ff */
[----:B------:R-:W-:-:S07]  /*7340*/  PRMT R166, R92, 0x7610, R166 ;  /* 0x000076105ca67816 */ /* 0x000fce00000000a6 */
.L_x_11952:
[----:B------:R-:W-:Y:S05]  /*7350*/  BRA.U !UP3, `(.L_x_11953) ;  /* 0x000000010b187547 */ /* 0x000fea000b800000 */
[----:B------:R-:W-:Y:S01]  /*7360*/  FMUL.FTZ R92, R93, UR25 ;  /* 0x000000195d5c7c20 */ /* 0x000fe20008410000 */
[----:B-----5:R-:W-:-:S03]  /*7370*/  LOP3.LUT P5, RZ, R193, 0xff00, RZ, 0xc0, !PT ;  /* 0x0000ff00c1ff7812 */ /* 0x020fc600078ac0ff */
[----:B------:R-:W-:-:S05]  /*7380*/  FMUL.FTZ R92, R92, UR24 ;  /* 0x000000185c5c7c20 */ /* 0x000fca0008410000 */
[----:B------:R-:W-:-:S04]  /*7390*/  FSEL R92, R92, RZ, P5 ;  /* 0x000000ff5c5c7208 */ /* 0x000fc80002800000 */
[----:B------:R-:W-:-:S04]  /*73a0*/  F2FP.F16.F32.PACK_AB R92, RZ, R92 ;  /* 0x0000005cff5c723e */ /* 0x000fc800000000ff */
[----:B------:R-:W-:-:S07]  /*73b0*/  PRMT R166, R166, 0x5410, R92 ;  /* 0x00005410a6a67816 */ /* 0x000fce000000005c */
.L_x_11953:
[----:B------:R-:W-:Y:S05]  /*73c0*/  BRA.U !UP3, `(.L_x_11954) ;  /* 0x000000010b187547 */ /* 0x000fea000b800000 */
[----:B------:R-:W-:Y:S01]  /*73d0*/  FMUL.FTZ R92, R169, UR25 ;  /* 0x00000019a95c7c20 */ /* 0x000fe20008410000 */
[----:B-----5:R-:W-:-:S03]  /*73e0*/  LOP3.LUT P5, RZ, R193, 0xff0000, RZ, 0xc0, !PT ;  /* 0x00ff0000c1ff7812 */ /* 0x020fc600078ac0ff */
[----:B------:R-:W-:-:S05]  /*73f0*/  FMUL.FTZ R92, R92, UR24 ;  /* 0x000000185c5c7c20 */ /* 0x000fca0008410000 */
[----:B------:R-:W-:-:S04]  /*7400*/  FSEL R92, R92, RZ, P5 ;  /* 0x000000ff5c5c7208 */ /* 0x000fc80002800000 */
[----:B------:R-:W-:-:S04]  /*7410*/  F2FP.F16.F32.PACK_AB R92, RZ, R92 ;  /* 0x0000005cff5c723e */ /* 0x000fc800000000ff */
[----:B------:R-:W-:-:S07]  /*7420*/  PRMT R167, R92, 0x7610, R167 ;  /* 0x000076105ca77816 */ /* 0x000fce00000000a7 */
.L_x_11954:
        /* <DEDUP_REMOVED lines=10> */
.L_x_11947:
        /* <DEDUP_REMOVED lines=12> */
.L_x_11955:
        /* <DEDUP_REMOVED lines=12> */
.L_x_11956:
        /* <DEDUP_REMOVED lines=12> */
.L_x_11957:
        /* <DEDUP_REMOVED lines=12> */
.L_x_11958:
        /* <DEDUP_REMOVED lines=12> */
.L_x_11959:
        /* <DEDUP_REMOVED lines=12> */
.L_x_11960:
        /* <DEDUP_REMOVED lines=12> */
.L_x_11961:
        /* <DEDUP_REMOVED lines=13> */
.L_x_11939:
        /* <DEDUP_REMOVED lines=12> */
.L_x_11929:
[----:B------:R-:W-:Y:S05]  /*7ba0*/  BSYNC.RECONVERGENT B0 ;  /* 0x0000000000007941 */ /* 0x000fea0003800200 */
.L_x_11928:
        /* <DEDUP_REMOVED lines=11> */
[----:B------:R-:W-:Y:S01]  /*7c60*/  PLOP3.LUT P5, PT, PT, PT, UP2, 0x80, 0x8 ;  /* 0x000000000008781c */ /* 0x000fe20003faf028 */
[----:B------:R-:W-:Y:S01]  /*7c70*/  IMAD.MOV.U32 R168, RZ, RZ, R29 ;  /* 0x000000ffffa87224 */ /* 0x000fe200078e001d */
[----:B------:R-:W-:Y:S02]  /*7c80*/  MOV R161, R33 ;  /* 0x0000002100a17202 */ /* 0x000fe40000000f00 */
[----:B------:R-:W-:-:S07]  /*7c90*/  MOV R163, R35 ;  /* 0x0000002300a37202 */ /* 0x000fce0000000f00 */
        /* <DEDUP_REMOVED lines=57> */
.L_x_11966:
[----:B------:R-:W-:Y:S05]  /*8030*/  BRA.U !UP3, `(.L_x_11967) ;  /* 0x000000010b187547 */ /* 0x000fea000b800000 */
[----:B------:R-:W-:Y:S01]  /*8040*/  FMUL.FTZ R93, R161, UR25 ;  /* 0x00000019a15d7c20 */ /* 0x000fe20008410000 */
[----:B------:R-:W-:-:S03]  /*8050*/  LOP3.LUT P5, RZ, R194, 0xff00, RZ, 0xc0, !PT ;  /* 0x0000ff00c2ff7812 */ /* 0x000fc600078ac0ff */
[----:B------:R-:W-:-:S05]  /*8060*/  FMUL.FTZ R93, R93, UR24 ;  /* 0x000000185d5d7c20 */ /* 0x000fca0008410000 */
[----:B------:R-:W-:-:S04]  /*8070*/  FSEL R93, R93, RZ, P5 ;  /* 0x000000ff5d5d7208 */ /* 0x000fc80002800000 */
[----:B------:R-:W-:-:S04]  /*8080*/  F2FP.F16.F32.PACK_AB R93, RZ, R93 ;  /* 0x0000005dff5d723e */ /* 0x000fc800000000ff */
[----:B------:R-:W-:-:S07]  /*8090*/  PRMT R164, R164, 0x5410, R93 ;  /* 0x00005410a4a47816 */ /* 0x000fce000000005d */
.L_x_11967:
[----:B------:R-:W-:Y:S05]  /*80a0*/  BRA.U !UP3, `(.L_x_11968) ;  /* 0x000000010b187547 */ /* 0x000fea000b800000 */
[----:B------:R-:W-:Y:S01]  /*80b0*/  FMUL.FTZ R93, R162, UR25 ;  /* 0x00000019a25d7c20 */ /* 0x000fe20008410000 */
[----:B------:R-:W-:-:S03]  /*80c0*/  LOP3.LUT P5, RZ, R194, 0xff0000, RZ, 0xc0, !PT ;  /* 0x00ff0000c2ff7812 */ /* 0x000fc600078ac0ff */
[----:B------:R-:W-:-:S05]  /*80d0*/  FMUL.FTZ R93, R93, UR24 ;  /* 0x000000185d5d7c20 */ /* 0x000fca0008410000 */
[----:B------:R-:W-:-:S04]  /*80e0*/  FSEL R93, R93, RZ, P5 ;  /* 0x000000ff5d5d7208 */ /* 0x000fc80002800000 */
[----:B------:R-:W-:-:S04]  /*80f0*/  F2FP.F16.F32.PACK_AB R93, RZ, R93 ;  /* 0x0000005dff5d723e */ /* 0x000fc800000000ff */
[----:B------:R-:W-:-:S07]  /*8100*/  PRMT R165, R93, 0x7610, R165 ;  /* 0x000076105da57816 */ /* 0x000fce00000000a5 */
.L_x_11968:
[----:B------:R-:W-:Y:S05]  /*8110*/  BRA.U !UP3, `(.L_x_11969) ;  /* 0x000000010b187547 */ /* 0x000fea000b800000 */
[----:B------:R-:W-:Y:S01]  /*8120*/  FMUL.FTZ R93, R163, UR25 ;  /* 0x00000019a35d7c20 */ /* 0x000fe20008410000 */
[----:B------:R-:W-:-:S03]  /*8130*/  LOP3.LUT P5, RZ, R194, 0xff000000, RZ, 0xc0, !PT ;  /* 0xff000000c2ff7812 */ /* 0x000fc600078ac0ff */
[----:B------:R-:W-:-:S05]  /*8140*/  FMUL.FTZ R93, R93, UR24 ;  /* 0x000000185d5d7c20 */ /* 0x000fca0008410000 */
[----:B------:R-:W-:-:S04]  /*8150*/  FSEL R93, R93, RZ, P5 ;  /* 0x000000ff5d5d7208 */ /* 0x000fc80002800000 */
[----:B------:R-:W-:-:S04]  /*8160*/  F2FP.F16.F32.PACK_AB R93, RZ, R93 ;  /* 0x0000005dff5d723e */ /* 0x000fc800000000ff */
[----:B------:R-:W-:-:S07]  /*8170*/  PRMT R165, R165, 0x5410, R93 ;  /* 0x00005410a5a57816 */ /* 0x000fce000000005d */
.L_x_11969:
[----:B------:R-:W-:Y:S05]  /*8180*/  BRA.U !UP3, `(.L_x_11970) ;  /* 0x000000010b187547 */ /* 0x000fea000b800000 */
[----:B------:R-:W-:Y:S01]  /*8190*/  FMUL.FTZ R93, R92, UR25 ;  /* 0x000000195c5d7c20 */ /* 0x000fe20008410000 */
[----:B------:R-:W-:-:S03]  /*81a0*/  LOP3.LUT P5, RZ, R195, 0xff, RZ, 0xc0, !PT ;  /* 0x000000ffc3ff7812 */ /* 0x000fc600078ac0ff */
[----:B------:R-:W-:-:S05]  /*81b0*/  FMUL.FTZ R93, R93, UR24 ;  /* 0x000000185d5d7c20 */ /* 0x000fca0008410000 */
[----:B------:R-:W-:-:S04]  /*81c0*/  FSEL R93, R93, RZ, P5 ;  /* 0x000000ff5d5d7208 */ /* 0x000fc80002800000 */
[----:B------:R-:W-:-:S04]  /*81d0*/  F2FP.F16.F32.PACK_AB R93, RZ, R93 ;  /* 0x0000005dff5d723e */ /* 0x000fc800000000ff */
[----:B------:R-:W-:-:S07]  /*81e0*/  PRMT R166, R93, 0x7610, R166 ;  /* 0x000076105da67816 */ /* 0x000fce00000000a6 */
.L_x_11970:
[----:B------:R-:W-:Y:S05]  /*81f0*/  BRA.U !UP3, `(.L_x_11971) ;  /* 0x000000010b187547 */ /* 0x000fea000b800000 */
[----:B------:R-:W-:Y:S01]  /*8200*/  FMUL.FTZ R93, R168, UR25 ;  /* 0x00000019a85d7c20 */ /* 0x000fe20008410000 */
[----:B------:R-:W-:-:S03]  /*8210*/  LOP3.LUT P5, RZ, R195, 0xff00, RZ, 0xc0, !PT ;  /* 0x0000ff00c3ff7812 */ /* 0x000fc600078ac0ff */
[----:B------:R-:W-:-:S05]  /*8220*/  FMUL.FTZ R93, R93, UR24 ;  /* 0x000000185d5d7c20 */ /* 0x000fca0008410000 */
[----:B------:R-:W-:-:S04]  /*8230*/  FSEL R93, R93, RZ, P5 ;  /* 0x000000ff5d5d7208 */ /* 0x000fc80002800000 */
[----:B------:R-:W-:-:S04]  /*8240*/  F2FP.F16.F32.PACK_AB R93, RZ, R93 ;  /* 0x0000005dff5d723e */ /* 0x000fc800000000ff */
[----:B------:R-:W-:-:S07]  /*8250*/  PRMT R166, R166, 0x5410, R93 ;  /* 0x00005410a6a67816 */ /* 0x000fce000000005d */
.L_x_11971:
[----:B------:R-:W-:Y:S05]  /*8260*/  BRA.U !UP3, `(.L_x_11972) ;  /* 0x000000010b187547 */ /* 0x000fea000b800000 */
[----:B------:R-:W-:Y:S01]  /*8270*/  FMUL.FTZ R93, R94, UR25 ;  /* 0x000000195e5d7c20 */ /* 0x000fe20008410000 */
[----:B------:R-:W-:-:S03]  /*8280*/  LOP3.LUT P5, RZ, R195, 0xff0000, RZ, 0xc0, !PT ;  /* 0x00ff0000c3ff7812 */ /* 0x000fc600078ac0ff */
[----:B------:R-:W-:-:S05]  /*8290*/  FMUL.FTZ R93, R93, UR24 ;  /* 0x000000185d5d7c20 */ /* 0x000fca0008410000 */
[----:B------:R-:W-:-:S04]  /*82a0*/  FSEL R93, R93, RZ, P5 ;  /* 0x000000ff5d5d7208 */ /* 0x000fc80002800000 */
[----:B------:R-:W-:-:S04]  /*82b0*/  F2FP.F16.F32.PACK_AB R93, RZ, R93 ;  /* 0x0000005dff5d723e */ /* 0x000fc800000000ff */
[----:B------:R-:W-:-:S07]  /*82c0*/  PRMT R167, R93, 0x7610, R167 ;  /* 0x000076105da77816 */ /* 0x000fce00000000a7 */
.L_x_11972:
[----:B------:R-:W-:Y:S01]  /*82d0*/  MOV R93, R168 ;  /* 0x000000a8005d7202 */ /* 0x000fe20000000f00 */
        /* <DEDUP_REMOVED lines=9> */
.L_x_11965:
        /* <DEDUP_REMOVED lines=14> */
.L_x_11974:
        /* <DEDUP_REMOVED lines=14> */
.L_x_11975:
        /* <DEDUP_REMOVED lines=14> */
.L_x_11976:
        /* <DEDUP_REMOVED lines=14> */
.L_x_11977:
        /* <DEDUP_REMOVED lines=14> */
.L_x_11978:
        /* <DEDUP_REMOVED lines=14> */
.L_x_11979:
        /* <DEDUP_REMOVED lines=14> */
.L_x_11980:
        /* <DEDUP_REMOVED lines=16> */
.L_x_11964:
        /* <DEDUP_REMOVED lines=18> */
[----:B------:R-:W-:Y:S01]  /*8bb0*/  FMUL.FTZ R161, R94, UR32 ;  /* 0x000000205ea17c20 */ /* 0x000fe20008410000 */
[----:B------:R-:W-:Y:S01]  /*8bc0*/  FADD.FTZ R163, R209, -R162 ;  /* 0x800000a2d1a37221 */ /* 0x000fe20000010000 */
[----:B------:R-:W-:Y:S01]  /*8bd0*/  FMUL.FTZ R94, R160, UR32 ;  /* 0x00000020a05e7c20 */ /* 0x000fe20008410000 */
        /* <DEDUP_REMOVED lines=24> */
.L_x_11982:
[----:B------:R-:W-:Y:S05]  /*8d60*/  BRA.U !UP3, `(.L_x_11983) ;  /* 0x000000010b187547 */ /* 0x000fea000b800000 */
[----:B------:R-:W-:Y:S01]  /*8d70*/  FMUL.FTZ R92, R161, UR25 ;  /* 0x00000019a15c7c20 */ /* 0x000fe20008410000 */
[----:B-----5:R-:W-:-:S03]  /*8d80*/  LOP3.LUT P5, RZ, R194, 0xff00, RZ, 0xc0, !PT ;  /* 0x0000ff00c2ff7812 */ /* 0x020fc600078ac0ff */
[----:B------:R-:W-:-:S05]  /*8d90*/  FMUL.FTZ R92, R92, UR24 ;  /* 0x000000185c5c7c20 */ /* 0x000fca0008410000 */
[----:B------:R-:W-:-:S04]  /*8da0*/  FSEL R92, R92, RZ, P5 ;  /* 0x000000ff5c5c7208 */ /* 0x000fc80002800000 */
[----:B------:R-:W-:-:S04]  /*8db0*/  F2FP.F16.F32.PACK_AB R92, RZ, R92 ;  /* 0x0000005cff5c723e */ /* 0x000fc800000000ff */
[----:B------:R-:W-:-:S07]  /*8dc0*/  PRMT R164, R164, 0x5410, R92 ;  /* 0x00005410a4a47816 */ /* 0x000fce000000005c */
.L_x_11983:
[----:B------:R-:W-:Y:S05]  /*8dd0*/  BRA.U !UP3, `(.L_x_11984) ;  /* 0x000000010b187547 */ /* 0x000fea000b800000 */
[----:B------:R-:W-:Y:S01]  /*8de0*/  FMUL.FTZ R92, R162, UR25 ;  /* 0x00000019a25c7c20 */ /* 0x000fe20008410000 */
[----:B-----5:R-:W-:-:S03]  /*8df0*/  LOP3.LUT P5, RZ, R194, 0xff0000, RZ, 0xc0, !PT ;  /* 0x00ff0000c2ff7812 */ /* 0x020fc600078ac0ff */
[----:B------:R-:W-:-:S05]  /*8e00*/  FMUL.FTZ R92, R92, UR24 ;  /* 0x000000185c5c7c20 */ /* 0x000fca0008410000 */
[----:B------:R-:W-:-:S04]  /*8e10*/  FSEL R92, R92, RZ, P5 ;  /* 0x000000ff5c5c7208 */ /* 0x000fc80002800000 */
[----:B------:R-:W-:-:S04]  /*8e20*/  F2FP.F16.F32.PACK_AB R92, RZ, R92 ;  /* 0x0000005cff5c723e */ /* 0x000fc800000000ff */
[----:B------:R-:W-:-:S07]  /*8e30*/  PRMT R165, R92, 0x7610, R165 ;  /* 0x000076105ca57816 */ /* 0x000fce00000000a5 */
.L_x_11984:
[----:B------:R-:W-:Y:S05]  /*8e40*/  BRA.U !UP3, `(.L_x_11985) ;  /* 0x000000010b187547 */ /* 0x000fea000b800000 */
[----:B------:R-:W-:Y:S01]  /*8e50*/  FMUL.FTZ R92, R168, UR25 ;  /* 0x00000019a85c7c20 */ /* 0x000fe20008410000 */
[----:B-----5:R-:W-:-:S03]  /*8e60*/  LOP3.LUT P5, RZ, R194, 0xff000000, RZ, 0xc0, !PT ;  /* 0xff000000c2ff7812 */ /* 0x020fc600078ac0ff */
[----:B------:R-:W-:-:S05]  /*8e70*/  FMUL.FTZ R92, R92, UR24 ;  /* 0x000000185c5c7c20 */ /* 0x000fca0008410000 */
[----:B------:R-:W-:-:S04]  /*8e80*/  FSEL R92, R92, RZ, P5 ;  /* 0x000000ff5c5c7208 */ /* 0x000fc80002800000 */
[----:B------:R-:W-:-:S04]  /*8e90*/  F2FP.F16.F32.PACK_AB R92, RZ, R92 ;  /* 0x0000005cff5c723e */ /* 0x000fc800000000ff */
[----:B------:R-:W-:-:S07]  /*8ea0*/  PRMT R165, R165, 0x5410, R92 ;  /* 0x00005410a5a57816 */ /* 0x000fce000000005c */
.L_x_11985:
[----:B------:R-:W-:Y:S05]  /*8eb0*/  BRA.U !UP3, `(.L_x_11986) ;  /* 0x000000010b187547 */ /* 0x000fea000b800000 */
[----:B------:R-:W-:Y:S01]  /*8ec0*/  FMUL.FTZ R92, R169, UR25 ;  /* 0x00000019a95c7c20 */ /* 0x000fe20008410000 */
[----:B-----5:R-:W-:-:S03]  /*8ed0*/  LOP3.LUT P5, RZ, R195, 0xff, RZ, 0xc0, !PT ;  /* 0x000000ffc3ff7812 */ /* 0x020fc600078ac0ff */
[----:B------:R-:W-:-:S05]  /*8ee0*/  FMUL.FTZ R92, R92, UR24 ;  /* 0x000000185c5c7c20 */ /* 0x000fca0008410000 */
[----:B------:R-:W-:-:S04]  /*8ef0*/  FSEL R92, R92, RZ, P5 ;  /* 0x000000ff5c5c7208 */ /* 0x000fc80002800000 */
[----:B------:R-:W-:-:S04]  /*8f00*/  F2FP.F16.F32.PACK_AB R92, RZ, R92 ;  /* 0x0000005cff5c723e */ /* 0x000fc800000000ff */
[----:B------:R-:W-:-:S07]  /*8f10*/  PRMT R166, R92, 0x7610, R166 ;  /* 0x000076105ca67816 */ /* 0x000fce00000000a6 */
.L_x_11986:
[----:B------:R-:W-:Y:S05]  /*8f20*/  BRA.U !UP3, `(.L_x_11987) ;  /* 0x000000010b187547 */ /* 0x000fea000b800000 */
[----:B------:R-:W-:Y:S01]  /*8f30*/  FMUL.FTZ R92, R93, UR25 ;  /* 0x000000195d5c7c20 */ /* 0x000fe20008410000 */
[----:B-----5:R-:W-:-:S03]  /*8f40*/  LOP3.LUT P5, RZ, R195, 0xff00, RZ, 0xc0, !PT ;  /* 0x0000ff00c3ff7812 */ /* 0x020fc600078ac0ff */
[----:B------:R-:W-:-:S05]  /*8f50*/  FMUL.FTZ R92, R92, UR24 ;  /* 0x000000185c5c7c20 */ /* 0x000fca0008410000 */
[----:B------:R-:W-:-:S04]  /*8f60*/  FSEL R92, R92, RZ, P5 ;  /* 0x000000ff5c5c7208 */ /* 0x000fc80002800000 */
[----:B------:R-:W-:-:S04]  /*8f70*/  F2FP.F16.F32.PACK_AB R92, RZ, R92 ;  /* 0x0000005cff5c723e */ /* 0x000fc800000000ff */
[----:B------:R-:W-:-:S07]  /*8f80*/  PRMT R166, R166, 0x5410, R92 ;  /* 0x00005410a6a67816 */ /* 0x000fce000000005c */
.L_x_11987:
[----:B------:R-:W-:Y:S05]  /*8f90*/  BRA.U !UP3, `(.L_x_11988) ;  /* 0x000000010b187547 */ /* 0x000fea000b800000 */
[----:B------:R-:W-:Y:S01]  /*8fa0*/  FMUL.FTZ R92, R170, UR25 ;  /* 0x00000019aa5c7c20 */ /* 0x000fe20008410000 */
[----:B-----5:R-:W-:-:S03]  /*8fb0*/  LOP3.LUT P5, RZ, R195, 0xff0000, RZ, 0xc0, !PT ;  /* 0x00ff0000c3ff7812 */ /* 0x020fc600078ac0ff */
[----:B------:R-:W-:-:S05]  /*8fc0*/  FMUL.FTZ R92, R92, UR24 ;  /* 0x000000185c5c7c20 */ /* 0x000fca0008410000 */
[----:B------:R-:W-:-:S04]  /*8fd0*/  FSEL R92, R92, RZ, P5 ;  /* 0x000000ff5c5c7208 */ /* 0x000fc80002800000 */
[----:B------:R-:W-:-:S04]  /*8fe0*/  F2FP.F16.F32.PACK_AB R92, RZ, R92 ;  /* 0x0000005cff5c723e */ /* 0x000fc800000000ff */
[----:B------:R-:W-:-:S07]  /*8ff0*/  PRMT R167, R92, 0x7610, R167 ;  /* 0x000076105ca77816 */ /* 0x000fce00000000a7 */
.L_x_11988:
        /* <DEDUP_REMOVED lines=11> */
.L_x_11981:
        /* <DEDUP_REMOVED lines=12> */
.L_x_11989:
        /* <DEDUP_REMOVED lines=12> */
.L_x_11990:
        /* <DEDUP_REMOVED lines=12> */
.L_x_11991:
        /* <DEDUP_REMOVED lines=12> */
.L_x_11992:
        /* <DEDUP_REMOVED lines=12> */
.L_x_11993:
        /* <DEDUP_REMOVED lines=12> */
.L_x_11994:
        /* <DEDUP_REMOVED lines=12> */
.L_x_11995:
        /* <DEDUP_REMOVED lines=13> */
.L_x_11973:
        /* <DEDUP_REMOVED lines=10> */
.L_x_11963:
[----:B------:R-:W-:Y:S05]  /*9760*/  BSYNC.RECONVERGENT B0 ;  /* 0x0000000000007941 */ /* 0x000fea0003800200 */
.L_x_11962:
[----:B------:R-:W-:Y:S02]  /*9770*/  UIADD3 UR7, UPT, UPT, UR7, UR28, URZ ;  /* 0x0000001c07077290 */ /* 0x000fe4000fffe0ff */
[----:B------:R-:W-:Y:S02]  /*9780*/  UPLOP3.LUT UP1, UPT, UPT, UPT, UP1, 0x40, 0x4 ;  /* 0x000000000004789c */ /* 0x000fe40003f2e810 */
[----:B------:R-:W-:-:S09]  /*9790*/  UISETP.GE.AND UP0, UPT, UR7, UR29, UPT ;  /* 0x0000001d0700728c */ /* 0x000fd2000bf06270 */
[----:B------:R-:W-:Y:S05]  /*97a0*/  BRA.U !UP0, `(.L_x_11996) ;  /* 0xffffff6d08d47547 */ /* 0x000fea000b83ffff */
.L_x_11847:
[----:B------:R-:W4:Y:S01]  /*97b0*/  LDC.64 R4, c[0x0][0x440] ;  /* 0x00011000ff047b82 */ /* 0x000f220000000a00 */
[----:B------:R-:W-:-:S06]  /*97c0*/  UIMAD UR8, UR6, UR11, URZ ;  /* 0x0000000b060872a4 */ /* 0x000fcc000f8e02ff */
[----:B------:R-:W-:Y:S01]  /*97d0*/  MOV R0, UR8 ;  /* 0x0000000800007c02 */ /* 0x000fe20008000f00 */
[----:B------:R-:W0:Y:S03]  /*97e0*/  LDC.64 R6, c[0x0][0x448] ;  /* 0x00011200ff067b82 */ /* 0x000e260000000a00 */
[----:B------:R-:W-:-:S05]  /*97f0*/  LEA.HI R17, R0, R3, RZ, 0x1d ;  /* 0x0000000300117211 */ /* 0x000fca00078fe8ff */
[----:B------:R-:W1:Y:S08]  /*9800*/  LDC.64 R8, c[0x0][0x440] ;  /* 0x00011000ff087b82 */ /* 0x000e700000000a00 */
[----:B------:R-:W2:Y:S01]  /*9810*/  LDC.64 R10, c[0x0][0x448] ;  /* 0x00011200ff0a7b82 */ /* 0x000ea20000000a00 */
[----:B----4-:R-:W-:-:S05]  /*9820*/  @P4 IMAD.WIDE.U32 R2, R17, 0x20, R4 ;  /* 0x0000002011024825 */ /* 0x010fca00078e0004 */
[----:B------:R4:W-:Y:S02]  /*9830*/  @P4 STG.E.128 desc[UR22][R2.64], R100 ;  /* 0x0000006402004986 */ /* 0x0009e4000c101d16 */
[----:B------:R-:W3:Y:S01]  /*9840*/  LDC.64 R12, c[0x0][0x440] ;  /* 0x00011000ff0c7b82 */ /* 0x000ee20000000a00 */
[C---:B0-----:R-:W-:Y:S01]  /*9850*/  @P4 IMAD.WIDE.U32 R4, R17.reuse, 0x20, R6 ;  /* 0x0000002011044825 */ /* 0x041fe200078e0006 */
[----:B------:R4:W-:Y:S03]  /*9860*/  @P4 STG.E.128 desc[UR22][R2.64+0x10], R104 ;  /* 0x0000106802004986 */ /* 0x0009e6000c101d16 */
[----:B------:R-:W-:Y:S01]  /*9870*/  @P4 VIADD R17, R17, 0x80 ;  /* 0x0000008011114836 */ /* 0x000fe20000000000 */
[----:B------:R4:W-:Y:S02]  /*9880*/  @P4 STG.E.128 desc[UR22][R4.64], R68 ;  /* 0x0000004404004986 */ /* 0x0009e4000c101d16 */
[----:B------:R-:W0:Y:S01]  /*9890*/  LDC.64 R14, c[0x0][0x448] ;  /* 0x00011200ff0e7b82 */ /* 0x000e220000000a00 */
[C---:B-1----:R-:W-:Y:S01]  /*98a0*/  @P1 IMAD.WIDE.U32 R8, R17.reuse, 0x20, R8 ;  /* 0x0000002011081825 */ /* 0x042fe200078e0008 */
[----:B------:R4:W-:Y:S04]  /*98b0*/  @P4 STG.E.128 desc[UR22][R4.64+0x10], R72 ;  /* 0x0000104804004986 */ /* 0x0009e8000c101d16 */
[----:B------:R4:W-:Y:S01]  /*98c0*/  @P1 STG.E.128 desc[UR22][R8.64], R108 ;  /* 0x0000006c08001986 */ /* 0x0009e2000c101d16 */
[C---:B--2---:R-:W-:Y:S01]  /*98d0*/  @P1 IMAD.WIDE.U32 R10, R17.reuse, 0x20, R10 ;  /* 0x00000020110a1825 */ /* 0x044fe200078e000a */
[----:B------:R-:W-:-:S02]  /*98e0*/  @P1 IADD3 R17, PT, PT, R17, 0x80, RZ ;  /* 0x0000008011111810 */ /* 0x000fc40007ffe0ff */
[----:B------:R4:W-:Y:S04]  /*98f0*/  @P1 STG.E.128 desc[UR22][R8.64+0x10], R112 ;  /* 0x0000107008001986 */ /* 0x0009e8000c101d16 */
        /* <DEDUP_REMOVED lines=19> */
.L_x_11997:
        /* <DEDUP_REMOVED lines=13> */
.L_x_15729:


//--------------------- .text._ZN10layer_norm22ln_bwd_finalize_kernelINS_22Kernel_traits_finalizeILj4096Ef6__halffS2_fjLb0ELj1024ELj4ENS_18Kernel_traits_baseILj4096EfS2_fS2_fjLj1024EEEEELb0ELb1EEEvNS_9BwdParamsE --------------------------
	.section	.text._ZN10layer_norm22ln_bwd_finalize_kernelINS_22Kernel_traits_finalizeILj4096Ef6__halffS2_fjLb0ELj1024ELj4ENS_18Kernel_traits_baseILj4096EfS2_fS2_fjLj1024EEEEELb0ELb1EEEvNS_9BwdParamsE,"ax",@progbits
	.align	128
        .global         _ZN10layer_norm22ln_bwd_finalize_kernelINS_22Kernel_traits_finalizeILj4096Ef6__halffS2_fjLb0ELj1024ELj4ENS_18Kernel_traits_baseILj4096EfS2_fS2_fjLj1024EEEEELb0ELb1EEEvNS_9BwdParamsE
        .type           _ZN10layer_norm22ln_bwd_finalize_kernelINS_22Kernel_traits_finalizeILj4096Ef6__halffS2_fjLb0ELj1024ELj4ENS_18Kernel_traits_baseILj4096EfS2_fS2_fjLj1024EEEEELb0ELb1EEEvNS_9BwdParamsE,@function
        .size           _ZN10layer_norm22ln_bwd_finalize_kernelINS_22Kernel_traits_finalizeILj4096Ef6__halffS2_fjLb0ELj1024ELj4ENS_18Kernel_traits_baseILj4096EfS2_fS2_fjLj1024EEEEELb0ELb1EEEvNS_9BwdParamsE,(.L_x_15730 - _ZN10layer_norm22ln_bwd_finalize_kernelINS_22Kernel_traits_finalizeILj4096Ef6__halffS2_fjLb0ELj1024ELj4ENS_18Kernel_traits_baseILj4096EfS2_fS2_fjLj1024EEEEELb0ELb1EEEvNS_9BwdParamsE)
        .other          _ZN10layer_norm22ln_bwd_finalize_kernelINS_22Kernel_traits_finalizeILj4096Ef6__halffS2_fjLb0ELj1024ELj4ENS_18Kernel_traits_baseILj4096EfS2_fS2_fjLj1024EEEEELb0ELb1EEEvNS_9BwdParamsE,@"STO_CUDA_ENTRY STV_DEFAULT"
_ZN10layer_norm22ln_bwd_finalize_kernelINS_22Kernel_traits_finalizeILj4096Ef6__halffS2_fjLb0ELj1024ELj4ENS_18Kernel_traits_baseILj4096EfS2_fS2_fjLj1024EEEEELb0ELb1EEEvNS_9BwdParamsE:
.text._ZN10layer_norm22ln_bwd_finalize_kernelINS_22Kernel_traits_finalizeILj4096Ef6__halffS2_fjLb0ELj1024ELj4ENS_18Kernel_traits_baseILj4096EfS2_fS2_fjLj1024EEEEELb0ELb1EEEvNS_9BwdParamsE:
        /* <DEDUP_REMOVED lines=81> */
.L_x_12002:
        /* <DEDUP_REMOVED lines=118> */
.L_x_12001:
[----:B------:R-:W-:Y:S05]  /*0c70*/  BSYNC.RECONVERGENT B1 ;  /* 0x0000000000017941 */ /* 0x000fea0003800200 */
.L_x_12000:
        /* <DEDUP_REMOVED lines=77> */
.L_x_12004:
[----:B------:R-:W-:Y:S05]  /*1150*/  BSYNC.RECONVERGENT B1 ;  /* 0x0000000000017941 */ /* 0x000fea0003800200 */
.L_x_12003:
        /* <DEDUP_REMOVED lines=38> */
.L_x_12006:
[----:B------:R-:W-:Y:S05]  /*13c0*/  BSYNC.RECONVERGENT B1 ;  /* 0x0000000000017941 */ /* 0x000fea0003800200 */
.L_x_12005:
        /* <DEDUP_REMOVED lines=8> */
.L_x_12007:
        /* <DEDUP_REMOVED lines=10> */
.L_x_11999:
[----:B------:R-:W-:Y:S05]  /*14f0*/  BSYNC.RECONVERGENT B0 ;  /* 0x0000000000007941 */ /* 0x000fea0003800200 */
.L_x_11998:
        /* <DEDUP_REMOVED lines=55> */
.L_x_12008:
        /* <DEDUP_REMOVED lines=9> */
.L_x_15730:


//--------------------- .text._ZN10layer_norm13ln_bwd_kernelINS_13Kernel_traitsIf6__halffS2_fjLj4096ELj1ELj1ELj4ELj16ENS_18Kernel_traits_baseILj4096EfS2_fS2_fjLj128EEEEELb1ELb0ELb1ELb1EEEvNS_9BwdParamsE --------------------------
	.section	.text._ZN10layer_norm13ln_bwd_kernelINS_13Kernel_traitsIf6__halffS2_fjLj4096ELj1ELj1ELj4ELj16ENS_18Kernel_traits_baseILj4096EfS2_fS2_fjLj128EEEEELb1ELb0ELb1ELb1EEEvNS_9BwdParamsE,"ax",@progbits
	.align	128
        .global         _ZN10layer_norm13ln_bwd_kernelINS_13Kernel_traitsIf6__halffS2_fjLj4096ELj1ELj1ELj4ELj16ENS_18Kernel_traits_baseILj4096EfS2_fS2_fjLj128EEEEELb1ELb0ELb1ELb1EEEvNS_9BwdParamsE
        .type           _ZN10layer_norm13ln_bwd_kernelINS_13Kernel_traitsIf6__halffS2_fjLj4096ELj1ELj1ELj4ELj16ENS_18Kernel_traits_baseILj4096EfS2_fS2_fjLj128EEEEELb1ELb0ELb1ELb1EEEvNS_9BwdParamsE,@function
        .size           _ZN10layer_norm13ln_bwd_kernelINS_13Kernel_traitsIf6__halffS2_fjLj4096ELj1ELj1ELj4ELj16ENS_18Kernel_traits_baseILj4096EfS2_fS2_fjLj128EEEEELb1ELb0ELb1ELb1EEEvNS_9BwdParamsE,(.L_x_15731 - _ZN10layer_norm13ln_bwd_kernelINS_13Kernel_traitsIf6__halffS2_fjLj4096ELj1ELj1ELj4ELj16ENS_18Kernel_traits_baseILj4096EfS2_fS2_fjLj128EEEEELb1ELb0ELb1ELb1EEEvNS_9BwdParamsE)
        .other          _ZN10layer_norm13ln_bwd_kernelINS_13Kernel_traitsIf6__halffS2_fjLj4096ELj1ELj1ELj4ELj16ENS_18Kernel_traits_baseILj4096EfS2_fS2_fjLj128EEEEELb1ELb0ELb1ELb1EEEvNS_9BwdParamsE,@"STO_CUDA_ENTRY STV_DEFAULT"
_ZN10layer_norm13ln_bwd_kernelINS_13Kernel_traitsIf6__halffS2_fjLj4096ELj1ELj1ELj4ELj16ENS_18Kernel_traits_baseILj4096EfS2_fS2_fjLj128EEEEELb1ELb0ELb1ELb1EEEvNS_9BwdParamsE:
.text._ZN10layer_norm13ln_bwd_kernelINS_13Kernel_traitsIf6__halffS2_fjLj4096ELj1ELj1ELj4ELj16ENS_18Kernel_traits_baseILj4096EfS2_fS2_fjLj128EEEEELb1ELb0ELb1ELb1EEEvNS_9BwdParamsE:
        /* <DEDUP_REMOVED lines=58> */
.L_x_12143:
[----:B------:R-:W1:Y:S08]  /*03a0*/  LDC.64 R6, c[0x0][0x3f8] ;  /* 0x0000fe00ff067b82 */ /* 0x000e700000000a00 */
[----:B------:R-:W2:Y:S08]  /*03b0*/  LDC.64 R164, c[0x0][0x3c8] ;  /* 0x0000f200ffa47b82 */ /* 0x000eb00000000a00 */
[----:B------:R-:W3:Y:S01]  /*03c0*/  LDC.64 R162, c[0x0][0x3f0] ;  /* 0x0000fc00ffa27b82 */ /* 0x000ee20000000a00 */
[----:B-1----:R-:W-:-:S07]  /*03d0*/  IMAD.WIDE R166, R2, 0x4, R6 ;  /* 0x0000000402a67825 */ /* 0x002fce00078e0206 */
[----:B------:R-:W1:Y:S01]  /*03e0*/  LDC.64 R160, c[0x0][0x3c0] ;  /* 0x0000f000ffa07b82 */ /* 0x000e620000000a00 */
[----:B0-----:R-:W4:Y:S01]  /*03f0*/  LDG.E R4, desc[UR12][R166.64] ;  /* 0x0000000ca6047981 */ /* 0x001f22000c1e1900 */
[----:B--2---:R-:W-:-:S05]  /*0400*/  IMAD.WIDE R164, R2, 0x4, R164 ;  /* 0x0000000402a47825 */ /* 0x004fca00078e02a4 */
[----:B-----5:R0:W5:Y:S01]  /*0410*/  LDG.E R6, desc[UR12][R164.64] ;  /* 0x0000000ca4067981 */ /* 0x020162000c1e1900 */
[----:B---3--:R-:W-:-:S05]  /*0420*/  IMAD.WIDE R162, R2, 0x4, R162 ;  /* 0x0000000402a27825 */ /* 0x008fca00078e02a2 */
[----:B------:R0:W5:Y:S01]  /*0430*/  LDG.E R7, desc[UR12][R162.64] ;  /* 0x0000000ca2077981 */ /* 0x000162000c1e1900 */
[----:B----4-:R-:W-:-:S13]  /*0440*/  ISETP.GE.AND P2, PT, R4, 0x1, PT ;  /* 0x000000010400780c */ /* 0x010fda0003f46270 */
        /* <DEDUP_REMOVED lines=15> */
[C---:B--2---:R-:W-:Y:S01]  /*0540*/  IADD3 R15, PT, PT, R213.reuse, 0x100, RZ ;  /* 0x00000100d50f7810 */ /* 0x044fe20007ffe0ff */
[C---:B-1----:R-:W-:Y:S01]  /*0550*/  IMAD.WIDE.U32 R8, R213.reuse, 0x20, R204 ;  /* 0x00000020d5087825 */ /* 0x042fe200078e00cc */
[----:B------:R-:W-:-:S03]  /*0560*/  IADD3 R215, PT, PT, R213, 0x80, RZ ;  /* 0x00000080d5d77810 */ /* 0x000fc60007ffe0ff */
[----:B----4-:R-:W-:Y:S01]  /*0570*/  IMAD.WIDE.U32 R16, R5, 0x10, R162 ;  /* 0x0000001005107825 */ /* 0x010fe200078e00a2 */
[----:B------:R-:W2:Y:S03]  /*0580*/  LDG.E.128 R200, desc[UR12][R8.64] ;  /* 0x0000000c08c87981 */ /* 0x000ea6000c1e1d00 */
[--C-:B------:R-:W-:Y:S01]  /*0590*/  IMAD.WIDE.U32 R12, R15, 0x20, R204.reuse ;  /* 0x000000200f0c7825 */ /* 0x100fe200078e00cc */
[----:B------:R-:W-:Y:S01]  /*05a0*/  IADD3 R165, PT, PT, R5, 0x80, RZ ;  /* 0x0000008005a57810 */ /* 0x000fe20007ffe0ff */
[----:B------:R-:W4:Y:S02]  /*05b0*/  LDG.E.128 R16, desc[UR12][R16.64] ;  /* 0x0000000c10107981 */ /* 0x000f24000c1e1d00 */
[----:B------:R-:W-:Y:S02]  /*05c0*/  IMAD.WIDE.U32 R10, R215, 0x20, R204 ;  /* 0x00000020d70a7825 */ /* 0x000fe400078e00cc */
[----:B------:R-:W4:Y:S01]  /*05d0*/  LDG.E.128 R180, desc[UR12][R12.64] ;  /* 0x0000000c0cb47981 */ /* 0x000f22000c1e1d00 */
[----:B------:R-:W-:Y:S01]  /*05e0*/  IADD3 R161, PT, PT, R5, 0x180, RZ ;  /* 0x0000018005a17810 */ /* 0x000fe20007ffe0ff */
[----:B------:R-:W-:-:S02]  /*05f0*/  IMAD.WIDE.U32 R164, R165, 0x10, R162 ;  /* 0x00000010a5a47825 */ /* 0x000fc400078e00a2 */
[----:B------:R0:W4:Y:S01]  /*0600*/  LDG.E.128 R168, desc[UR12][R8.64+0x10] ;  /* 0x0000100c08a87981 */ /* 0x000122000c1e1d00 */
[----:B------:R-:W-:-:S03]  /*0610*/  IADD3 R185, PT, PT, R5, 0x100, RZ ;  /* 0x0000010005b97810 */ /* 0x000fc60007ffe0ff */
[----:B------:R-:W4:Y:S01]  /*0620*/  LDG.E.128 R176, desc[UR12][R10.64+0x10] ;  /* 0x0000100c0ab07981 */ /* 0x000f22000c1e1d00 */
[----:B------:R-:W-:-:S03]  /*0630*/  IMAD.WIDE.U32 R160, R161, 0x10, R162 ;  /* 0x00000010a1a07825 */ /* 0x000fc600078e00a2 */
[----:B------:R1:W4:Y:S01]  /*0640*/  LDG.E.128 R172, desc[UR12][R10.64] ;  /* 0x0000000c0aac7981 */ /* 0x000322000c1e1d00 */
[----:B0-----:R-:W-:Y:S01]  /*0650*/  IADD3 R9, PT, PT, R213, 0x180, RZ ;  /* 0x00000180d5097810 */ /* 0x001fe20007ffe0ff */
[----:B------:R-:W-:Y:S02]  /*0660*/  IMAD.WIDE.U32 R184, R185, 0x10, R162 ;  /* 0x00000010b9b87825 */ /* 0x000fe400078e00a2 */
[----:B------:R-:W4:Y:S02]  /*0670*/  LDG.E.128 R164, desc[UR12][R164.64] ;  /* 0x0000000ca4a47981 */ /* 0x000f24000c1e1d00 */
[----:B------:R-:W-:Y:S02]  /*0680*/  IMAD.WIDE.U32 R204, R9, 0x20, R204 ;  /* 0x0000002009cc7825 */ /* 0x000fe400078e00cc */
[----:B------:R-:W4:Y:S04]  /*0690*/  LDG.E.128 R160, desc[UR12][R160.64] ;  /* 0x0000000ca0a07981 */ /* 0x000f28000c1e1d00 */
[----:B------:R0:W4:Y:S01]  /*06a0*/  LDG.E.128 R188, desc[UR12][R12.64+0x10] ;  /* 0x0000100c0cbc7981 */ /* 0x000122000c1e1d00 */
[----:B------:R-:W-:Y:S01]  /*06b0*/  MOV R8, UR7 ;  /* 0x0000000700087c02 */ /* 0x000fe20008000f00 */
[----:B-1----:R-:W1:Y:S02]  /*06c0*/  LDC.64 R10, c[0x0][0x3b0] ;  /* 0x0000ec00ff0a7b82 */ /* 0x002e640000000a00 */
[----:B------:R-:W4:Y:S04]  /*06d0*/  LDG.E.128 R192, desc[UR12][R204.64] ;  /* 0x0000000cccc07981 */ /* 0x000f28000c1e1d00 */
[----:B------:R-:W4:Y:S04]  /*06e0*/  LDG.E.128 R184, desc[UR12][R184.64] ;  /* 0x0000000cb8b87981 */ /* 0x000f28000c1e1d00 */
[----:B------:R0:W4:Y:S01]  /*06f0*/  LDG.E.128 R196, desc[UR12][R204.64+0x10] ;  /* 0x0000100cccc47981 */ /* 0x000122000c1e1d00 */
[----:B------:R-:W-:-:S04]  /*0700*/  ISETP.NE.U32.AND P0, PT, RZ, UR6, PT ;  /* 0x00000006ff007c0c */ /* 0x000fc8000bf05070 */
[----:B------:R-:W-:Y:S02]  /*0710*/  ISETP.NE.AND.EX P0, PT, R8, RZ, PT, P0 ;  /* 0x000000ff0800720c */ /* 0x000fe40003f05300 */
[----:B-----5:R-:W-:-:S11]  /*0720*/  ISETP.GE.AND P3, PT, R7, 0x1, PT ;  /* 0x000000010700780c */ /* 0x020fd60003f66270 */
[----:B0-----:R-:W0:Y:S02]  /*0730*/  @P0 LDC.64 R12, c[0x0][0x438] ;  /* 0x00010e00ff0c0b82 */ /* 0x001e240000000a00 */
[----:B------:R-:W-:-:S06]  /*0740*/  @P3 IADD3 R3, PT, PT, R7, -0x1, RZ ;  /* 0xffffffff07033810 */ /* 0x000fcc0007ffe0ff */
[----:B------:R-:W1:Y:S01]  /*0750*/  @P0 LDC.64 R206, c[0x0][0x438] ;  /* 0x00010e00ffce0b82 */ /* 0x000e620000000a00 */
[----:B------:R-:W-:-:S07]  /*0760*/  @P3 IMAD R3, R3, R212, RZ ;  /* 0x000000d403033224 */ /* 0x000fce00078e02ff */
[----:B------:R-:W1:Y:S08]  /*0770*/  @P0 LDC.64 R208, c[0x0][0x438] ;  /* 0x00010e00ffd00b82 */ /* 0x000e700000000a00 */
[----:B------:R-:W1:Y:S01]  /*0780*/  @P0 LDC.64 R210, c[0x0][0x438] ;  /* 0x00010e00ffd20b82 */ /* 0x000e620000000a00 */
[----:B------:R-:W-:-:S04]  /*0790*/  @P3 SHF.R.S32.HI R204, RZ, 0x1f, R3 ;  /* 0x0000001fffcc3819 */ /* 0x000fc80000011403 */
[----:B------:R-:W-:Y:S02]  /*07a0*/  @P3 LEA.HI R5, R204, R3, RZ, 0x3 ;  /* 0x00000003cc053211 */ /* 0x000fe400078f18ff */
[----:B------:R-:W-:Y:S02]  /*07b0*/  MOV R3, RZ ;  /* 0x000000ff00037202 */ /* 0x000fe40000000f00 */
[----:B------:R-:W-:Y:S01]  /*07c0*/  @P3 LEA.HI.SX32 R3, R5, R0, 0x1d ;  /* 0x0000000005033211 */ /* 0x000fe200078feaff */
[----:B0-----:R-:W-:-:S03]  /*07d0*/  @P0 IMAD.WIDE.U32 R12, R213, 0x20, R12 ;  /* 0x00000020d50c0825 */ /* 0x001fc600078e000c */
[----:B------:R-:W-:Y:S01]  /*07e0*/  IADD3 R213, PT, PT, R3, 0x80, RZ ;  /* 0x0000008003d57810 */ /* 0x000fe20007ffe0ff */
[----:B-1----:R-:W-:Y:S01]  /*07f0*/  @P0 IMAD.WIDE.U32 R204, R215, 0x20, R206 ;  /* 0x00000020d7cc0825 */ /* 0x002fe200078e00ce */
[C---:B------:R-:W-:Y:S01]  /*0800*/  IADD3 R215, PT, PT, R3.reuse, 0x100, RZ ;  /* 0x0000010003d77810 */ /* 0x040fe20007ffe0ff */
[----:B------:R-:W5:Y:S01]  /*0810*/  @P0 LDG.E.128 R48, desc[UR12][R12.64] ;  /* 0x0000000c0c300981 */ /* 0x000f62000c1e1d00 */
[----:B------:R-:W-:Y:S01]  /*0820*/  IADD3 R217, PT, PT, R3, 0x180, RZ ;  /* 0x0000018003d97810 */ /* 0x000fe20007ffe0ff */
[----:B------:R-:W-:Y:S02]  /*0830*/  @P0 IMAD.WIDE.U32 R206, R15, 0x20, R208 ;  /* 0x000000200fce0825 */ /* 0x000fe400078e00d0 */
[----:B------:R2:W5:Y:S02]  /*0840*/  @P0 LDG.E.128 R44, desc[UR12][R12.64+0x10] ;  /* 0x0000100c0c2c0981 */ /* 0x000564000c1e1d00 */
[----:B------:R-:W-:Y:S02]  /*0850*/  IMAD.WIDE.U32 R212, R213, 0x8, R10 ;  /* 0x00000008d5d47825 */ /* 0x000fe400078e000a */
[----:B------:R-:W5:Y:S02]  /*0860*/  @P0 LDG.E.128 R40, desc[UR12][R204.64] ;  /* 0x0000000ccc280981 */ /* 0x000f64000c1e1d00 */
[----:B------:R-:W-:-:S02]  /*0870*/  @P0 IMAD.WIDE.U32 R208, R9, 0x20, R210 ;  /* 0x0000002009d00825 */ /* 0x000fc400078e00d2 */
[----:B------:R-:W5:Y:S02]  /*0880*/  LDG.E.64 R212, desc[UR12][R212.64] ;  /* 0x0000000cd4d47981 */ /* 0x000f64000c1e1b00 */
[--C-:B------:R-:W-:Y:S02]  /*0890*/  IMAD.WIDE.U32 R210, R3, 0x8, R10.reuse ;  /* 0x0000000803d27825 */ /* 0x100fe400078e000a */
[----:B------:R-:W5:Y:S02]  /*08a0*/  @P0 LDG.E.128 R36, desc[UR12][R204.64+0x10] ;  /* 0x0000100ccc240981 */ /* 0x000f64000c1e1d00 */
[--C-:B------:R-:W-:Y:S02]  /*08b0*/  IMAD.WIDE.U32 R214, R215, 0x8, R10.reuse ;  /* 0x00000008d7d67825 */ /* 0x100fe400078e000a */
[----:B------:R-:W5:Y:S02]  /*08c0*/  LDG.E.64 R210, desc[UR12][R210.64] ;  /* 0x0000000cd2d27981 */ /* 0x000f64000c1e1b00 */
[----:B------:R-:W-:-:S02]  /*08d0*/  IMAD.WIDE.U32 R216, R217, 0x8, R10 ;  /* 0x00000008d9d87825 */ /* 0x000fc400078e000a */
[----:B------:R-:W5:Y:S04]  /*08e0*/  LDG.E.64 R214, desc[UR12][R214.64] ;  /* 0x0000000cd6d67981 */ /* 0x000f68000c1e1b00 */
[----:B------:R-:W5:Y:S04]  /*08f0*/  LDG.E.64 R216, desc[UR12][R216.64] ;  /* 0x0000000cd8d87981 */ /* 0x000f68000c1e1b00 */
[----:B------:R-:W5:Y:S04]  /*0900*/  @P0 LDG.E.128 R32, desc[UR12][R206.64] ;  /* 0x0000000cce200981 */ /* 0x000f68000c1e1d00 */
[----:B------:R-:W5:Y:S04]  /*0910*/  @P0 LDG.E.128 R28, desc[UR12][R206.64+0x10] ;  /* 0x0000100cce1c0981 */ /* 0x000f68000c1e1d00 */
[----:B------:R-:W5:Y:S04]  /*0920*/  @P0 LDG.E.128 R24, desc[UR12][R208.64] ;  /* 0x0000000cd0180981 */ /* 0x000f68000c1e1d00 */
[----:B------:R0:W5:Y:S01]  /*0930*/  @P0 LDG.E.128 R20, desc[UR12][R208.64+0x10] ;  /* 0x0000100cd0140981 */ /* 0x000162000c1e1d00 */
[----:B------:R-:W-:-:S04]  /*0940*/  ISETP.NE.AND P0, PT, RZ, UR14, PT ;  /* 0x0000000eff007c0c */ /* 0x000fc8000bf05270 */
[----:B---3--:R-:W-:-:S05]  /*0950*/  FSEL R14, R14, RZ, !P0 ;  /* 0x000000ff0e0e7208 */ /* 0x008fca0004000000 */
[C---:B--2---:R-:W-:Y:S01]  /*0960*/  FADD.FTZ R13, -R14.reuse, R203 ;  /* 0x000000cb0e0d7221 */ /* 0x044fe20000010100 */
[C---:B------:R-:W-:Y:S01]  /*0970*/  FADD.FTZ R9, -R14.reuse, R201 ;  /* 0x000000c90e097221 */ /* 0x040fe20000010100 */
[--C-:B----4-:R-:W-:Y:S02]  /*0980*/  HADD2.F32 R12, -RZ, R17.reuse.H1_H1 ;  /* 0x30000011ff0c7230 */ /* 0x110fe40000004100 */
[----:B------:R-:W-:Y:S01]  /*0990*/  FADD.FTZ R225, -R14, R180 ;  /* 0x000000b40ee17221 */ /* 0x000fe20000010100 */
[----:B------:R-:W-:Y:S01]  /*09a0*/  FMUL.FTZ R180, R6, R13 ;  /* 0x0000000d06b47220 */ /* 0x000fe20000410000 */
[----:B------:R-:W-:Y:S02]  /*09b0*/  HADD2.F32 R15, -RZ, R17.H0_H0 ;  /* 0x20000011ff0f7230 */ /* 0x000fe40000004100 */
[C---:B------:R-:W-:Y:S01]  /*09c0*/  FADD.FTZ R169, -R14.reuse, R169 ;  /* 0x000000a90ea97221 */ /* 0x040fe20000010100 */
[----:B------:R-:W-:Y:S01]  /*09d0*/  FADD.FTZ R3, -R14, R200 ;  /* 0x000000c80e037221 */ /* 0x000fe20000010100 */
[----:B------:R-:W-:-:S02]  /*09e0*/  HADD2.F32 R17, -RZ, R18.H0_H0 ;  /* 0x20000012ff117230 */ /* 0x000fc40000004100 */
[----:B------:R-:W-:Y:S01]  /*09f0*/  FADD.FTZ R223, -R14, R178 ;  /* 0x000000b20edf7221 */ /* 0x000fe20000010100 */
[----:B------:R-:W-:Y:S01]  /*0a00*/  FMUL.FTZ R178, R6, R9 ;  /* 0x0000000906b27220 */ /* 0x000fe20000410000 */
[----:B------:R-:W-:Y:S02]  /*0a10*/  HADD2.F32 R18, -RZ, R18.H1_H1 ;  /* 0x30000012ff127230 */ /* 0x000fe40000004100 */
[----:B------:R-:W-:Y:S01]  /*0a20*/  FADD.FTZ R143, R143, R12 ;  /* 0x0000000c8f8f7221 */ /* 0x000fe20000010000 */
[-C--:B------:R-:W-:Y:S01]  /*0a30*/  FFMA.FTZ R55, R180, R12.reuse, R55 ;  /* 0x0000000cb4377223 */ /* 0x080fe20000010037 */
[----:B------:R-:W-:Y:S01]  /*0a40*/  FMUL.FTZ R9, R107, R12 ;  /* 0x0000000c6b097220 */ /* 0x000fe20000410000 */
[----:B------:R-:W-:Y:S01]  /*0a50*/  FADD.FTZ R11, -R14, R202 ;  /* 0x000000ca0e0b7221 */ /* 0x000fe20000010100 */
[----:B------:R-:W-:Y:S01]  /*0a60*/  FMUL.FTZ R12, R6, R169 ;  /* 0x000000a9060c7220 */ /* 0x000fe20000410000 */
[--C-:B------:R-:W-:Y:S02]  /*0a70*/  HADD2.F32 R5, -RZ, R16.reuse.H0_H0 ;  /* 0x20000010ff057230 */ /* 0x100fe40000004100 */
[----:B------:R-:W-:Y:S01]  /*0a80*/  FADD.FTZ R171, -R14, R171 ;  /* 0x000000ab0eab7221 */ /* 0x000fe20000010100 */
[----:B------:R-:W-:-:S02]  /*0a90*/  HADD2.F32 R10, -RZ, R16.H1_H1 ;  /* 0x30000010ff0a7230 */ /* 0x000fc40000004100 */
[----:B------:R-:W-:Y:S01]  /*0aa0*/  FMUL.FTZ R3, R6, R3 ;  /* 0x0000000306037220 */ /* 0x000fe20000410000 */
[C---:B------:R-:W-:Y:S01]  /*0ab0*/  FADD.FTZ R203, -R14.reuse, R170 ;  /* 0x000000aa0ecb7221 */ /* 0x040fe20000010100 */
[--C-:B------:R-:W-:Y:S02]  /*0ac0*/  HADD2.F32 R201, -RZ, R19.reuse.H0_H0 ;  /* 0x20000013ffc97230 */ /* 0x100fe40000004100 */
[----:B------:R-:W-:Y:S01]  /*0ad0*/  FADD.FTZ R175, -R14, R175 ;  /* 0x000000af0eaf7221 */ /* 0x000fe20000010100 */
[----:B------:R-:W-:Y:S02]  /*0ae0*/  HADD2.F32 R16, -RZ, R19.H1_H1 ;  /* 0x30000013ff107230 */ /* 0x000fe40000004100 */
[----:B------:R-:W-:Y:S01]  /*0af0*/  FMUL.FTZ R11, R6, R11 ;  /* 0x0000000b060b7220 */ /* 0x000fe20000410000 */
[--C-:B------:R-:W-:Y:S02]  /*0b00*/  HADD2.F32 R221, -RZ, R167.reuse.H0_H0 ;  /* 0x200000a7ffdd7230 */ /* 0x100fe40000004100 */
[----:B------:R-:W-:Y:S01]  /*0b10*/  FADD.FTZ R149, R149, R18 ;  /* 0x0000001295957221 */ /* 0x000fe20000010000 */
[----:B------:R-:W-:-:S02]  /*0b20*/  HADD2.F32 R170, -RZ, R167.H1_H1 ;  /* 0x300000a7ffaa7230 */ /* 0x000fc40000004100 */
[-C--:B------:R-:W-:Y:S01]  /*0b30*/  FFMA.FTZ R57, R12, R18.reuse, R57 ;  /* 0x000000120c397223 */ /* 0x080fe20000010039 */
[----:B------:R-:W-:Y:S01]  /*0b40*/  FMUL.FTZ R13, R109, R18 ;  /* 0x000000126d0d7220 */ /* 0x000fe20000410000 */
[C---:B------:R-:W-:Y:S01]  /*0b50*/  FADD.FTZ R19, -R14.reuse, R168 ;  /* 0x000000a80e137221 */ /* 0x040fe20000010100 */
[C---:B------:R-:W-:Y:S01]  /*0b60*/  FADD.FTZ R167, -R14.reuse, R176 ;  /* 0x000000b00ea77221 */ /* 0x040fe20000010100 */
[----:B------:R-:W-:Y:S01]  /*0b70*/  FADD.FTZ R227, -R14, R182 ;  /* 0x000000b60ee37221 */ /* 0x000fe20000010100 */
[----:B------:R-:W-:Y:S01]  /*0b80*/  FMUL.FTZ R18, R6, R171 ;  /* 0x000000ab06127220 */ /* 0x000fe20000410000 */
[----:B------:R-:W-:Y:S01]  /*0b90*/  FADD.FTZ R173, -R14, R173 ;  /* 0x000000ad0ead7221 */ /* 0x000fe20000010100 */
[----:B------:R-:W-:Y:S01]  /*0ba0*/  FADD.FTZ R140, R140, R5 ;  /* 0x000000058c8c7221 */ /* 0x000fe20000010000 */
[-C--:B------:R-:W-:Y:S01]  /*0bb0*/  FFMA.FTZ R52, R3, R5.reuse, R52 ;  /* 0x0000000503347223 */ /* 0x080fe20000010034 */
[----:B------:R-:W-:Y:S01]  /*0bc0*/  FMUL.FTZ R182, R104, R5 ;  /* 0x0000000568b67220 */ /* 0x000fe20000410000 */
[----:B------:R-:W-:-:S02]  /*0bd0*/  HADD2.F32 R219, -RZ, R165.H0_H0 ;  /* 0x200000a5ffdb7230 */ /* 0x000fc40000004100 */
[----:B------:R-:W-:Y:S01]  /*0be0*/  FADD.FTZ R237, -R14, R192 ;  /* 0x000000c00eed7221 */ /* 0x000fe20000010100 */
[----:B------:R-:W-:Y:S02]  /*0bf0*/  HADD2.F32 R168, -RZ, R165.H1_H1 ;  /* 0x300000a5ffa87230 */ /* 0x000fe40000004100 */
[----:B------:R-:W-:Y:S01]  /*0c00*/  FADD.FTZ R141, R141, R10 ;  /* 0x0000000a8d8d7221 */ /* 0x000fe20000010000 */
[-C--:B------:R-:W-:Y:S01]  /*0c10*/  FFMA.FTZ R53, R178, R10.reuse, R53 ;  /* 0x0000000ab2357223 */ /* 0x080fe20000010035 */
[----:B------:R-:W-:Y:S01]  /*0c20*/  FMUL.FTZ R5, R105, R10 ;  /* 0x0000000a69057220 */ /* 0x000fe20000410000 */
[----:B0-----:R-:W-:Y:S02]  /*0c30*/  HADD2.F32 R209, -RZ, R164.H0_H0 ;  /* 0x200000a4ffd17230 */ /* 0x001fe40000004100 */
[----:B------:R-:W-:Y:S01]  /*0c40*/  FADD.FTZ R142, R142, R15 ;  /* 0x0000000f8e8e7221 */ /* 0x000fe20000010000 */
[----:B------:R-:W-:Y:S02]  /*0c50*/  HADD2.F32 R165, -RZ, R166.H0_H0 ;  /* 0x200000a6ffa57230 */ /* 0x000fe40000004100 */
[-C--:B------:R-:W-:Y:S01]  /*0c60*/  FFMA.FTZ R54, R11, R15.reuse, R54 ;  /* 0x0000000f0b367223 */ /* 0x080fe20000010036 */
[----:B------:R-:W-:Y:S01]  /*0c70*/  FMUL.FTZ R10, R106, R15 ;  /* 0x0000000f6a0a7220 */ /* 0x000fe20000410000 */
[----:B------:R-:W-:Y:S01]  /*0c80*/  FMUL.FTZ R192, R6, R175 ;  /* 0x000000af06c07220 */ /* 0x000fe20000410000 */
[----:B------:R-:W-:-:S02]  /*0c90*/  HADD2.F32 R164, -RZ, R164.H1_H1 ;  /* 0x300000a4ffa47230 */ /* 0x000fc40000004100 */
[----:B------:R-:W-:Y:S01]  /*0ca0*/  FADD.FTZ R177, -R14, R177 ;  /* 0x000000b10eb17221 */ /* 0x000fe20000010100 */
[----:B------:R-:W-:Y:S01]  /*0cb0*/  FMUL.FTZ R19, R6, R19 ;  /* 0x0000001306137220 */ /* 0x000fe20000410000 */
[----:B------:R-:W-:Y:S01]  /*0cc0*/  FADD.FTZ R151, R151, R16 ;  /* 0x0000001097977221 */ /* 0x000fe20000010000 */
[-C--:B------:R-:W-:Y:S01]  /*0cd0*/  FFMA.FTZ R59, R18, R16.reuse, R59 ;  /* 0x00000010123b7223 */ /* 0x080fe2000001003b */
[----:B------:R-:W-:Y:S01]  /*0ce0*/  FMUL.FTZ R15, R111, R16 ;  /* 0x000000106f0f7220 */ /* 0x000fe20000410000 */
[----:B------:R-:W-:Y:S01]  /*0cf0*/  FMUL.FTZ R169, R6, R167 ;  /* 0x000000a706a97220 */ /* 0x000fe20000410000 */
[----:B------:R-:W-:Y:S01]  /*0d00*/  FADD.FTZ R207, -R14, R174 ;  /* 0x000000ae0ecf7221 */ /* 0x000fe20000010100 */
[--C-:B------:R-:W-:Y:S02]  /*0d10*/  HADD2.F32 R249, -RZ, R163.reuse.H0_H0 ;  /* 0x200000a3fff97230 */ /* 0x100fe40000004100 */
[----:B------:R-:W-:Y:S01]  /*0d20*/  FADD.FTZ R206, RZ, R182 ;  /* 0x000000b6ffce7221 */ /* 0x000fe20000010000 */
[----:B------:R-:W-:-:S02]  /*0d30*/  HADD2.F32 R176, -RZ, R163.H1_H1 ;  /* 0x300000a3ffb07230 */ /* 0x000fc40000004100 */
[----:B------:R-:W-:Y:S01]  /*0d40*/  FMUL.FTZ R16, R6, R173 ;  /* 0x000000ad06107220 */ /* 0x000fe20000410000 */
[--C-:B------:R-:W-:Y:S02]  /*0d50*/  HADD2.F32 R233, -RZ, R187.reuse.H0_H0 ;  /* 0x200000bbffe97230 */ /* 0x100fe40000004100 */
[----:B------:R-:W-:Y:S01]  /*0d60*/  FFMA.FTZ R163, R3, R182, RZ ;  /* 0x000000b603a37223 */ /* 0x000fe200000100ff */
[----:B------:R-:W-:Y:S02]  /*0d70*/  HADD2.F32 R174, -RZ, R187.H1_H1 ;  /* 0x300000bbffae7230 */ /* 0x000fe40000004100 */
[C---:B------:R-:W-:Y:S01]  /*0d80*/  FADD.FTZ R187, -R14.reuse, R188 ;  /* 0x000000bc0ebb7221 */ /* 0x040fe20000010100 */
[----:B------:R-:W-:Y:S02]  /*0d90*/  HADD2.F32 R166, -RZ, R166.H1_H1 ;  /* 0x300000a6ffa67230 */ /* 0x000fe40000004100 */
[----:B------:R-:W-:Y:S01]  /*0da0*/  FADD.FTZ R243, -R14, R198 ;  /* 0x000000c60ef37221 */ /* 0x000fe20000010100 */
        /* <DEDUP_REMOVED lines=24> */
[----:B------:R-:W-:Y:S01]  /*0f30*/  FADD.FTZ R235, -R14, R190 ;  /* 0x000000be0eeb7221 */ /* 0x000fe20000010100 */
[----:B------:R-:W-:Y:S01]  /*0f40*/  FMUL.FTZ R190, R110, R201 ;  /* 0x000000c96ebe7220 */ /* 0x000fe20000410000 */
[----:B------:R-:W-:Y:S01]  /*0f50*/  FADD.FTZ R165, R166, R13 ;  /* 0x0000000da6a57221 */ /* 0x000fe20000010000 */
[----:B------:R-:W-:Y:S01]  /*0f60*/  FMUL.FTZ R203, R6, R203 ;  /* 0x000000cb06cb7220 */ /* 0x000fe20000410000 */
[----:B------:R-:W-:Y:S01]  /*0f70*/  FFMA.FTZ R164, R12, R13, R163 ;  /* 0x0000000d0ca47223 */ /* 0x000fe200000100a3 */
[C---:B------:R-:W-:Y:S01]  /*0f80*/  FADD.FTZ R205, -R14.reuse, R172 ;  /* 0x000000ac0ecd7221 */ /* 0x040fe20000010100 */
[----:B------:R-:W-:Y:S02]  /*0f90*/  FADD.FTZ R166, R165, R190 ;  /* 0x000000bea5a67221 */ /* 0x000fe40000010000 */
[----:B------:R-:W-:Y:S01]  /*0fa0*/  FFMA.FTZ R163, R203, R190, R164 ;  /* 0x000000becba37223 */ /* 0x000fe200000100a4 */
[----:B------:R-:W-:Y:S01]  /*0fb0*/  FADD.FTZ R239, -R14, R194 ;  /* 0x000000c20eef7221 */ /* 0x000fe20000010100 */
[----:B------:R-:W-:Y:S01]  /*0fc0*/  FMUL.FTZ R194, R112, R209 ;  /* 0x000000d170c27220 */ /* 0x000fe20000410000 */
[----:B------:R-:W-:Y:S01]  /*0fd0*/  FADD.FTZ R165, R166, R15 ;  /* 0x0000000fa6a57221 */ /* 0x000fe20000010000 */
[----:B------:R-:W-:Y:S01]  /*0fe0*/  FMUL.FTZ R205, R6, R205 ;  /* 0x000000cd06cd7220 */ /* 0x000fe20000410000 */
[----:B------:R-:W-:-:S02]  /*0ff0*/  FFMA.FTZ R166, R18, R15, R163 ;  /* 0x0000000f12a67223 */ /* 0x000fc400000100a3 */
[----:B------:R-:W-:Y:S02]  /*1000*/  FADD.FTZ R164, R165, R194 ;  /* 0x000000c2a5a47221 */ /* 0x000fe40000010000 */
[----:B------:R-:W-:Y:S01]  /*1010*/  FFMA.FTZ R163, R205, R194, R166 ;  /* 0x000000c2cda37223 */ /* 0x000fe200000100a6 */
[----:B------:R-:W-:Y:S01]  /*1020*/  FADD.FTZ R241, -R14, R196 ;  /* 0x000000c40ef17221 */ /* 0x000fe20000010100 */
[----:B------:R-:W-:Y:S01]  /*1030*/  FMUL.FTZ R196, R114, R219 ;  /* 0x000000db72c47220 */ /* 0x000fe20000410000 */
        /* <DEDUP_REMOVED lines=17> */
[----:B------:R-:W-:Y:S01]  /*1150*/  FMUL.FTZ R200, R6, R179 ;  /* 0x000000b306c87220 */ /* 0x000fe20000410000 */
[----:B------:R-:W-:Y:S01]  /*1160*/  FFMA.FTZ R163, R223, R202, R164 ;  /* 0x000000cadfa37223 */ /* 0x000fe200000100a4 */
[----:B------:R-:W-:Y:S01]  /*1170*/  FADD.FTZ R181, -R14, R181 ;  /* 0x000000b50eb57221 */ /* 0x000fe20000010100 */
[----:B------:R-:W-:Y:S02]  /*1180*/  HADD2.F32 R184, -RZ, R184.H1_H1 ;  /* 0x300000b8ffb87230 */ /* 0x000fe40000004100 */
[----:B------:R-:W-:Y:S01]  /*1190*/  FMUL.FTZ R206, R120, R229 ;  /* 0x000000e578ce7220 */ /* 0x000fe20000410000 */
[----:B------:R-:W-:Y:S01]  /*11a0*/  FADD.FTZ R165, R166, R175 ;  /* 0x000000afa6a57221 */ /* 0x000fe20000010000 */
[----:B------:R-:W-:Y:S01]  /*11b0*/  FMUL.FTZ R225, R6, R225 ;  /* 0x000000e106e17220 */ /* 0x000fe20000410000 */
[C---:B------:R-:W-:Y:S01]  /*11c0*/  FFMA.FTZ R166, R200.reuse, R175, R163 ;  /* 0x000000afc8a67223 */ /* 0x040fe200000100a3 */
[----:B------:R-:W-:Y:S01]  /*11d0*/  FADD.FTZ R147, R147, R170 ;  /* 0x000000aa93937221 */ /* 0x000fe20000010000 */
[----:B------:R-:W-:Y:S01]  /*11e0*/  FFMA.FTZ R67, R200, R170, R67 ;  /* 0x000000aac8437223 */ /* 0x000fe20000010043 */
[----:B------:R-:W-:-:S02]  /*11f0*/  HADD2.F32 R231, -RZ, R185.H0_H0 ;  /* 0x200000b9ffe77230 */ /* 0x000fc40000004100 */
[----:B------:R-:W-:Y:S01]  /*1200*/  FMUL.FTZ R170, R6, R181 ;  /* 0x000000b506aa7220 */ /* 0x000fe20000410000 */
[----:B------:R-:W-:Y:S01]  /*1210*/  FMUL.FTZ R177, R121, R184 ;  /* 0x000000b879b17220 */ /* 0x000fe20000410000 */
[----:B------:R-:W-:Y:S01]  /*1220*/  FADD.FTZ R164, R165, R206 ;  /* 0x000000cea5a47221 */ /* 0x000fe20000010000 */
[----:B------:R-:W-:Y:S01]  /*1230*/  FFMA.FTZ R163, R225, R206, R166 ;  /* 0x000000cee1a37223 */ /* 0x000fe200000100a6 */
[----:B------:R-:W-:Y:S01]  /*1240*/  FADD.FTZ R183, -R14, R183 ;  /* 0x000000b70eb77221 */ /* 0x000fe20000010100 */
[----:B------:R-:W-:Y:S02]  /*1250*/  HADD2.F32 R172, -RZ, R185.H1_H1 ;  /* 0x300000b9ffac7230 */ /* 0x000fe40000004100 */
[----:B------:R-:W-:Y:S01]  /*1260*/  FADD.FTZ R73, R73, R184 ;  /* 0x000000b849497221 */ /* 0x000fe20000010000 */
[----:B------:R-:W-:Y:S01]  /*1270*/  FFMA.FTZ R69, R170, R184, R69 ;  /* 0x000000b8aa457223 */ /* 0x000fe20000010045 */
[----:B------:R-:W-:Y:S01]  /*1280*/  FMUL.FTZ R184, R122, R231 ;  /* 0x000000e77ab87220 */ /* 0x000fe20000410000 */
[----:B------:R-:W-:Y:S01]  /*1290*/  FADD.FTZ R165, R164, R177 ;  /* 0x000000b1a4a57221 */ /* 0x000fe20000010000 */
[----:B------:R-:W-:Y:S01]  /*12a0*/  FMUL.FTZ R227, R6, R227 ;  /* 0x000000e306e37220 */ /* 0x000fe20000410000 */
[----:B------:R-:W-:Y:S01]  /*12b0*/  FFMA.FTZ R164, R170, R177, R163 ;  /* 0x000000b1aaa47223 */ /* 0x000fe200000100a3 */
[----:B------:R-:W-:-:S02]  /*12c0*/  HADD2.F32 R185, -RZ, R186.H0_H0 ;  /* 0x200000baffb97230 */ /* 0x000fc40000004100 */
[----:B------:R-:W-:Y:S01]  /*12d0*/  FMUL.FTZ R204, R6, R183 ;  /* 0x000000b706cc7220 */ /* 0x000fe20000410000 */
[----:B------:R-:W-:Y:S01]  /*12e0*/  FMUL.FTZ R179, R123, R172 ;  /* 0x000000ac7bb37220 */ /* 0x000fe20000410000 */
[----:B------:R-:W-:Y:S01]  /*12f0*/  FADD.FTZ R166, R165, R184 ;  /* 0x000000b8a5a67221 */ /* 0x000fe20000010000 */
[----:B------:R-:W-:Y:S01]  /*1300*/  FFMA.FTZ R163, R227, R184, R164 ;  /* 0x000000b8e3a37223 */ /* 0x000fe200000100a4 */
[C---:B------:R-:W-:Y:S01]  /*1310*/  FADD.FTZ R191, -R14.reuse, R191 ;  /* 0x000000bf0ebf7221 */ /* 0x040fe20000010100 */
[----:B------:R-:W-:Y:S02]  /*1320*/  HADD2.F32 R186, -RZ, R186.H1_H1 ;  /* 0x300000baffba7230 */ /* 0x000fe40000004100 */
[----:B------:R-:W-:Y:S01]  /*1330*/  FADD.FTZ R189, -R14, R189 ;  /* 0x000000bd0ebd7221 */ /* 0x000fe20000010100 */
[----:B------:R-:W-:Y:S01]  /*1340*/  FADD.FTZ R75, R75, R172 ;  /* 0x000000ac4b4b7221 */ /* 0x000fe20000010000 */
[----:B------:R-:W-:Y:S01]  /*1350*/  FFMA.FTZ R71, R204, R172, R71 ;  /* 0x000000accc477223 */ /* 0x000fe20000010047 */
[----:B------:R-:W-:Y:S01]  /*1360*/  FMUL.FTZ R172, R124, R185 ;  /* 0x000000b97cac7220 */ /* 0x000fe20000410000 */
[----:B------:R-:W-:Y:S01]  /*1370*/  FADD.FTZ R165, R166, R179 ;  /* 0x000000b3a6a57221 */ /* 0x000fe20000010000 */
[----:B------:R-:W-:Y:S01]  /*1380*/  FMUL.FTZ R187, R6, R187 ;  /* 0x000000bb06bb7220 */ /* 0x000fe20000410000 */
[----:B------:R-:W-:Y:S01]  /*1390*/  FFMA.FTZ R164, R204, R179, R163 ;  /* 0x000000b3cca47223 */ /* 0x000fe200000100a3 */
[----:B------:R-:W-:Y:S01]  /*13a0*/  FMUL.FTZ R218, R6, R191 ;  /* 0x000000bf06da7220 */ /* 0x000fe20000410000 */
[----:B------:R-:W-:Y:S01]  /*13b0*/  FADD.FTZ R193, -R14, R193 ;  /* 0x000000c10ec17221 */ /* 0x000fe20000010100 */
[----:B------:R-:W-:Y:S01]  /*13c0*/  FMUL.FTZ R208, R6, R189 ;  /* 0x000000bd06d07220 */ /* 0x000fe20000410000 */
[----:B------:R-:W-:Y:S01]  /*13d0*/  FMUL.FTZ R181, R125, R186 ;  /* 0x000000ba7db57220 */ /* 0x000fe20000410000 */
[----:B------:R-:W-:Y:S01]  /*13e0*/  FADD.FTZ R166, R165, R172 ;  /* 0x000000aca5a67221 */ /* 0x000fe20000010000 */
[----:B------:R-:W-:-:S02]  /*13f0*/  HADD2.F32 R245, -RZ, R160.H0_H0 ;  /* 0x200000a0fff57230 */ /* 0x000fc40000004100 */
[----:B------:R-:W-:Y:S01]  /*1400*/  FFMA.FTZ R163, R187, R172, R164 ;  /* 0x000000acbba37223 */ /* 0x000fe200000100a4 */
[----:B------:R-:W-:Y:S02]  /*1410*/  HADD2.F32 R160, -RZ, R160.H1_H1 ;  /* 0x300000a0ffa07230 */ /* 0x000fe40000004100 */
        /* <DEDUP_REMOVED lines=22> */
[----:B------:R-:W-:-:S02]  /*1580*/  HADD2.F32 R247, -RZ, R161.H0_H0 ;  /* 0x200000a1fff77230 */ /* 0x000fc40000004100 */
[----:B------:R-:W-:Y:S01]  /*1590*/  FADD.FTZ R160, R165, R224 ;  /* 0x000000e0a5a07221 */ /* 0x000fe20000010000 */
[C---:B------:R-:W-:Y:S01]  /*15a0*/  FADD.FTZ R197, -R14.reuse, R197 ;  /* 0x000000c50ec57221 */ /* 0x040fe20000010100 */
[----:B------:R-:W-:Y:S01]  /*15b0*/  FADD.FTZ R199, -R14, R199 ;  /* 0x000000c70ec77221 */ /* 0x000fe20000010100 */
[----:B------:R-:W-:Y:S01]  /*15c0*/  FFMA.FTZ R163, R237, R224, R164 ;  /* 0x000000e0eda37223 */ /* 0x000fe200000100a4 */
[----:B------:R-:W-:Y:S02]  /*15d0*/  HADD2.F32 R14, -RZ, R161.H1_H1 ;  /* 0x300000a1ff0e7230 */ /* 0x000fe40000004100 */
[C---:B------:R-:W-:Y:S01]  /*15e0*/  FMUL.FTZ R220, R6.reuse, R195 ;  /* 0x000000c306dc7220 */ /* 0x040fe20000410000 */
[--C-:B------:R-:W-:Y:S02]  /*15f0*/  HADD2.F32 R161, -RZ, R162.reuse.H0_H0 ;  /* 0x200000a2ffa17230 */ /* 0x100fe40000004100 */
[----:B------:R-:W-:Y:S01]  /*1600*/  FMUL.FTZ R241, R6, R241 ;  /* 0x000000f106f17220 */ /* 0x000fe20000410000 */
[----:B------:R-:W-:Y:S01]  /*1610*/  FADD.FTZ R165, R160, R185 ;  /* 0x000000b9a0a57221 */ /* 0x000fe20000010000 */
[----:B------:R-:W-:Y:S01]  /*1620*/  FMUL.FTZ R239, R6, R239 ;  /* 0x000000ef06ef7220 */ /* 0x000fe20000410000 */
        /* <DEDUP_REMOVED lines=52> */
.L_x_12010:
        /* <DEDUP_REMOVED lines=27> */
.L_x_12012:
        /* <DEDUP_REMOVED lines=32> */
.L_x_12011:
        /* <DEDUP_REMOVED lines=32> */
.L_x_12014:
[----:B------:R-:W-:Y:S05]  /*1f20*/  BSYNC.RECONVERGENT B0 ;  /* 0x0000000000007941 */ /* 0x000fea0003800200 */
.L_x_12013:
        /* <DEDUP_REMOVED lines=53> */
.L_x_12017:
        /* <DEDUP_REMOVED lines=12> */
.L_x_12018:
        /* <DEDUP_REMOVED lines=12> */
.L_x_12019:
        /* <DEDUP_REMOVED lines=12> */
.L_x_12020:
        /* <DEDUP_REMOVED lines=12> */
.L_x_12021:
        /* <DEDUP_REMOVED lines=12> */
.L_x_12022:
        /* <DEDUP_REMOVED lines=12> */
.L_x_12023:
        /* <DEDUP_REMOVED lines=14> */
.L_x_12016:
        /* <DEDUP_REMOVED lines=40> */
.L_x_12025:
[----:B------:R-:W-:Y:S05]  /*2a60*/  @!P3 BRA `(.L_x_12026) ;  /* 0x000000000018b947 */ /* 0x000fea0003800000 */
[----:B------:R-:W-:Y:S01]  /*2a70*/  FMUL.FTZ R81, R137, UR17 ;  /* 0x0000001189517c20 */ /* 0x000fe20008410000 */
[----:B-----5:R-:W-:-:S03]  /*2a80*/  LOP3.LUT P0, RZ, R210, 0xff00, RZ, 0xc0, !PT ;  /* 0x0000ff00d2ff7812 */ /* 0x020fc6000780c0ff */
[----:B------:R-:W-:-:S05]  /*2a90*/  FMUL.FTZ R81, R81, UR16 ;  /* 0x0000001051517c20 */ /* 0x000fca0008410000 */
[----:B------:R-:W-:-:S04]  /*2aa0*/  FSEL R81, R81, RZ, P0 ;  /* 0x000000ff51517208 */ /* 0x000fc80000000000 */
[----:B------:R-:W-:-:S04]  /*2ab0*/  F2FP.F16.F32.PACK_AB R81, RZ, R81 ;  /* 0x00000051ff51723e */ /* 0x000fc800000000ff */
[----:B------:R-:W-:-:S07]  /*2ac0*/  PRMT R100, R100, 0x5410, R81 ;  /* 0x0000541064647816 */ /* 0x000fce0000000051 */
.L_x_12026:
[----:B------:R-:W-:Y:S05]  /*2ad0*/  @!P3 BRA `(.L_x_12027) ;  /* 0x000000000018b947 */ /* 0x000fea0003800000 */
[----:B------:R-:W-:Y:S01]  /*2ae0*/  FMUL.FTZ R81, R138, UR17 ;  /* 0x000000118a517c20 */ /* 0x000fe20008410000 */
[----:B-----5:R-:W-:-:S03]  /*2af0*/  LOP3.LUT P0, RZ, R210, 0xff0000, RZ, 0xc0, !PT ;  /* 0x00ff0000d2ff7812 */ /* 0x020fc6000780c0ff */
[----:B------:R-:W-:-:S05]  /*2b00*/  FMUL.FTZ R81, R81, UR16 ;  /* 0x0000001051517c20 */ /* 0x000fca0008410000 */
[----:B------:R-:W-:-:S04]  /*2b10*/  FSEL R81, R81, RZ, P0 ;  /* 0x000000ff51517208 */ /* 0x000fc80000000000 */
[----:B------:R-:W-:-:S04]  /*2b20*/  F2FP.F16.F32.PACK_AB R81, RZ, R81 ;  /* 0x00000051ff51723e */ /* 0x000fc800000000ff */
[----:B------:R-:W-:-:S07]  /*2b30*/  PRMT R101, R81, 0x7610, R101 ;  /* 0x0000761051657816 */ /* 0x000fce0000000065 */
.L_x_12027:
[----:B------:R-:W-:Y:S05]  /*2b40*/  @!P3 BRA `(.L_x_12028) ;  /* 0x000000000018b947 */ /* 0x000fea0003800000 */
[----:B------:R-:W-:Y:S01]  /*2b50*/  FMUL.FTZ R81, R139, UR17 ;  /* 0x000000118b517c20 */ /* 0x000fe20008410000 */
[----:B-----5:R-:W-:-:S03]  /*2b60*/  LOP3.LUT P0, RZ, R210, 0xff000000, RZ, 0xc0, !PT ;  /* 0xff000000d2ff7812 */ /* 0x020fc6000780c0ff */
[----:B------:R-:W-:-:S05]  /*2b70*/  FMUL.FTZ R81, R81, UR16 ;  /* 0x0000001051517c20 */ /* 0x000fca0008410000 */
[----:B------:R-:W-:-:S04]  /*2b80*/  FSEL R81, R81, RZ, P0 ;  /* 0x000000ff51517208 */ /* 0x000fc80000000000 */
[----:B------:R-:W-:-:S04]  /*2b90*/  F2FP.F16.F32.PACK_AB R81, RZ, R81 ;  /* 0x00000051ff51723e */ /* 0x000fc800000000ff */
[----:B------:R-:W-:-:S07]  /*2ba0*/  PRMT R101, R101, 0x5410, R81 ;  /* 0x0000541065657816 */ /* 0x000fce0000000051 */
.L_x_12028:
[----:B------:R-:W-:Y:S05]  /*2bb0*/  @!P3 BRA `(.L_x_12029) ;  /* 0x000000000018b947 */ /* 0x000fea0003800000 */
[----:B------:R-:W-:Y:S01]  /*2bc0*/  FMUL.FTZ R81, R80, UR17 ;  /* 0x0000001150517c20 */ /* 0x000fe20008410000 */
[----:B-----5:R-:W-:-:S03]  /*2bd0*/  LOP3.LUT P0, RZ, R211, 0xff, RZ, 0xc0, !PT ;  /* 0x000000ffd3ff7812 */ /* 0x020fc6000780c0ff */
[----:B------:R-:W-:-:S05]  /*2be0*/  FMUL.FTZ R81, R81, UR16 ;  /* 0x0000001051517c20 */ /* 0x000fca0008410000 */
[----:B------:R-:W-:-:S04]  /*2bf0*/  FSEL R81, R81, RZ, P0 ;  /* 0x000000ff51517208 */ /* 0x000fc80000000000 */
[----:B------:R-:W-:-:S04]  /*2c00*/  F2FP.F16.F32.PACK_AB R81, RZ, R81 ;  /* 0x00000051ff51723e */ /* 0x000fc800000000ff */
[----:B------:R-:W-:-:S07]  /*2c10*/  PRMT R102, R81, 0x7610, R102 ;  /* 0x0000761051667816 */ /* 0x000fce0000000066 */
.L_x_12029:
[----:B------:R-:W-:Y:S05]  /*2c20*/  @!P3 BRA `(.L_x_12030) ;  /* 0x000000000018b947 */ /* 0x000fea0003800000 */
[----:B------:R-:W-:Y:S01]  /*2c30*/  FMUL.FTZ R81, R160, UR17 ;  /* 0x00000011a0517c20 */ /* 0x000fe20008410000 */
[----:B-----5:R-:W-:-:S03]  /*2c40*/  LOP3.LUT P0, RZ, R211, 0xff00, RZ, 0xc0, !PT ;  /* 0x0000ff00d3ff7812 */ /* 0x020fc6000780c0ff */
[----:B------:R-:W-:-:S05]  /*2c50*/  FMUL.FTZ R81, R81, UR16 ;  /* 0x0000001051517c20 */ /* 0x000fca0008410000 */
[----:B------:R-:W-:-:S04]  /*2c60*/  FSEL R81, R81, RZ, P0 ;  /* 0x000000ff51517208 */ /* 0x000fc80000000000 */
[----:B------:R-:W-:-:S04]  /*2c70*/  F2FP.F16.F32.PACK_AB R81, RZ, R81 ;  /* 0x00000051ff51723e */ /* 0x000fc800000000ff */
[----:B------:R-:W-:-:S07]  /*2c80*/  PRMT R102, R102, 0x5410, R81 ;  /* 0x0000541066667816 */ /* 0x000fce0000000051 */
.L_x_12030:
[----:B------:R-:W-:Y:S05]  /*2c90*/  @!P3 BRA `(.L_x_12031) ;  /* 0x000000000018b947 */ /* 0x000fea0003800000 */
[----:B------:R-:W-:Y:S01]  /*2ca0*/  FMUL.FTZ R81, R82, UR17 ;  /* 0x0000001152517c20 */ /* 0x000fe20008410000 */
[----:B-----5:R-:W-:-:S03]  /*2cb0*/  LOP3.LUT P0, RZ, R211, 0xff0000, RZ, 0xc0, !PT ;  /* 0x00ff0000d3ff7812 */ /* 0x020fc6000780c0ff */
[----:B------:R-:W-:-:S05]  /*2cc0*/  FMUL.FTZ R81, R81, UR16 ;  /* 0x0000001051517c20 */ /* 0x000fca0008410000 */
[----:B------:R-:W-:-:S04]  /*2cd0*/  FSEL R81, R81, RZ, P0 ;  /* 0x000000ff51517208 */ /* 0x000fc80000000000 */
[----:B------:R-:W-:-:S04]  /*2ce0*/  F2FP.F16.F32.PACK_AB R81, RZ, R81 ;  /* 0x00000051ff51723e */ /* 0x000fc800000000ff */
[----:B------:R-:W-:-:S07]  /*2cf0*/  PRMT R103, R81, 0x7610, R103 ;  /* 0x0000761051677816 */ /* 0x000fce0000000067 */
.L_x_12031:
        /* <DEDUP_REMOVED lines=10> */
.L_x_12015:
        /* <DEDUP_REMOVED lines=16> */
.L_x_12033:
        /* <DEDUP_REMOVED lines=11> */
.L_x_12034:
        /* <DEDUP_REMOVED lines=11> */
.L_x_12035:
        /* <DEDUP_REMOVED lines=11> */
.L_x_12036:
        /* <DEDUP_REMOVED lines=11> */
.L_x_12037:
        /* <DEDUP_REMOVED lines=11> */
.L_x_12038:
        /* <DEDUP_REMOVED lines=11> */
.L_x_12039:
        /* <DEDUP_REMOVED lines=13> */
.L_x_12032:
[-CC-:B------:R-:W-:Y:S01]  /*3390*/  @P2 FFMA.FTZ R136, R180, R164.reuse, R7.reuse ;  /* 0x000000a4b4882223 */ /* 0x180fe20000010007 */
[-CC-:B------:R-:W-:Y:S01]  /*33a0*/  @P2 FFMA.FTZ R161, R203, R164.reuse, R7.reuse ;  /* 0x000000a4cba12223 */ /* 0x180fe20000010007 */
[-CC-:B------:R-:W-:Y:S01]  /*33b0*/  @P2 FFMA.FTZ R80, R178, R164.reuse, R7.reuse ;  /* 0x000000a4b2502223 */ /* 0x180fe20000010007 */
[-C--:B------:R-:W-:Y:S01]  /*33c0*/  @P2 FFMA.FTZ R81, R11, R164.reuse, R7 ;  /* 0x000000a40b512223 */ /* 0x080fe20000010007 */
[----:B------:R-:W-:Y:S01]  /*33d0*/  @P2 FADD.FTZ R136, R9, -R136 ;  /* 0x8000008809882221 */ /* 0x000fe20000010000 */
[----:B------:R-:W-:Y:S01]  /*33e0*/  @P2 FADD.FTZ R161, R190, -R161 ;  /* 0x800000a1bea12221 */ /* 0x000fe20000010000 */
[----:B-----5:R-:W-:Y:S01]  /*33f0*/  MOV R139, R51 ;  /* 0x00000033008b7202 */ /* 0x020fe20000000f00 */
[----:B------:R-:W-:Y:S01]  /*3400*/  @P2 FFMA.FTZ R83, R19, R164, R7 ;  /* 0x000000a413532223 */ /* 0x000fe20000010007 */
[----:B------:R-:W-:Y:S01]  /*3410*/  MOV R82, R46 ;  /* 0x0000002e00527202 */ /* 0x000fe20000000f00 */
[C---:B------:R-:W-:Y:S01]  /*3420*/  @P2 FFMA.FTZ R139, R6.reuse, R136, R51 ;  /* 0x00000088068b2223 */ /* 0x040fe20000010033 */
[----:B------:R-:W-:Y:S01]  /*3430*/  @P2 FFMA.FTZ R82, R6, R161, R46 ;  /* 0x000000a106522223 */ /* 0x000fe2000001002e */
[----:B------:R-:W-:Y:S01]  /*3440*/  @P2 FADD.FTZ R80, R5, -R80 ;  /* 0x8000005005502221 */ /* 0x000fe20000010000 */
[-CC-:B------:R-:W-:Y:S01]  /*3450*/  @P2 FFMA.FTZ R161, R3, R164.reuse, R7.reuse ;  /* 0x000000a403a12223 */ /* 0x180fe20000010007 */
[-CC-:B------:R-:W-:Y:S01]  /*3460*/  @P2 FFMA.FTZ R136, R12, R164.reuse, R7.reuse ;  /* 0x000000a40c882223 */ /* 0x180fe20000010007 */
[----:B------:R-:W-:Y:S01]  /*3470*/  @P2 FFMA.FTZ R162, R18, R164, R7 ;  /* 0x000000a412a22223 */ /* 0x000fe20000010007 */
[----:B------:R-:W-:Y:S01]  /*3480*/  @P2 FADD.FTZ R81, R10, -R81 ;  /* 0x800000510a512221 */ /* 0x000fe20000010000 */
[----:B------:R-:W-:Y:S01]  /*3490*/  @P2 FADD.FTZ R83, R188, -R83 ;  /* 0x80000053bc532221 */ /* 0x000fe20000010000 */
[----:B------:R-:W-:Y:S01]  /*34a0*/  MOV R137, R49 ;  /* 0x0000003100897202 */ /* 0x000fe20000000f00 */
[----:B------:R-:W-:Y:S01]  /*34b0*/  @P2 FFMA.FTZ R137, R6, R80, R49 ;  /* 0x0000005006892223 */ /* 0x000fe20000010031 */
        /* <DEDUP_REMOVED lines=20> */
.L_x_12040:
[----:B------:R-:W-:Y:S05]  /*3600*/  @!P3 BRA `(.L_x_12041) ;  /* 0x000000000018b947 */ /* 0x000fea0003800000 */
[----:B------:R-:W-:Y:S01]  /*3610*/  FMUL.FTZ R160, R137, UR17 ;  /* 0x0000001189a07c20 */ /* 0x000fe20008410000 */
[----:B------:R-:W-:-:S03]  /*3620*/  LOP3.LUT P0, RZ, R210, 0xff00, RZ, 0xc0, !PT ;  /* 0x0000ff00d2ff7812 */ /* 0x000fc6000780c0ff */
[----:B------:R-:W-:-:S05]  /*3630*/  FMUL.FTZ R160, R160, UR16 ;  /* 0x00000010a0a07c20 */ /* 0x000fca0008410000 */
[----:B------:R-:W-:-:S04]  /*3640*/  FSEL R160, R160, RZ, P0 ;  /* 0x000000ffa0a07208 */ /* 0x000fc80000000000 */
[----:B------:R-:W-:-:S04]  /*3650*/  F2FP.F16.F32.PACK_AB R160, RZ, R160 ;  /* 0x000000a0ffa0723e */ /* 0x000fc800000000ff */
[----:B------:R-:W-:-:S07]  /*3660*/  PRMT R100, R100, 0x5410, R160 ;  /* 0x0000541064647816 */ /* 0x000fce00000000a0 */
.L_x_12041:
[----:B------:R-:W-:Y:S05]  /*3670*/  @!P3 BRA `(.L_x_12042) ;  /* 0x000000000018b947 */ /* 0x000fea0003800000 */
[----:B------:R-:W-:Y:S01]  /*3680*/  FMUL.FTZ R160, R138, UR17 ;  /* 0x000000118aa07c20 */ /* 0x000fe20008410000 */
[----:B------:R-:W-:-:S03]  /*3690*/  LOP3.LUT P0, RZ, R210, 0xff0000, RZ, 0xc0, !PT ;  /* 0x00ff0000d2ff7812 */ /* 0x000fc6000780c0ff */
[----:B------:R-:W-:-:S05]  /*36a0*/  FMUL.FTZ R160, R160, UR16 ;  /* 0x00000010a0a07c20 */ /* 0x000fca0008410000 */
[----:B------:R-:W-:-:S04]  /*36b0*/  FSEL R160, R160, RZ, P0 ;  /* 0x000000ffa0a07208 */ /* 0x000fc80000000000 */
[----:B------:R-:W-:-:S04]  /*36c0*/  F2FP.F16.F32.PACK_AB R160, RZ, R160 ;  /* 0x000000a0ffa0723e */ /* 0x000fc800000000ff */
[----:B------:R-:W-:-:S07]  /*36d0*/  PRMT R101, R160, 0x7610, R101 ;  /* 0x00007610a0657816 */ /* 0x000fce0000000065 */
.L_x_12042:
[----:B------:R-:W-:Y:S05]  /*36e0*/  @!P3 BRA `(.L_x_12043) ;  /* 0x000000000018b947 */ /* 0x000fea0003800000 */
[----:B------:R-:W-:Y:S01]  /*36f0*/  FMUL.FTZ R160, R139, UR17 ;  /* 0x000000118ba07c20 */ /* 0x000fe20008410000 */
[----:B------:R-:W-:-:S03]  /*3700*/  LOP3.LUT P0, RZ, R210, 0xff000000, RZ, 0xc0, !PT ;  /* 0xff000000d2ff7812 */ /* 0x000fc6000780c0ff */
[----:B------:R-:W-:-:S05]  /*3710*/  FMUL.FTZ R160, R160, UR16 ;  /* 0x00000010a0a07c20 */ /* 0x000fca0008410000 */
[----:B------:R-:W-:-:S04]  /*3720*/  FSEL R160, R160, RZ, P0 ;  /* 0x000000ffa0a07208 */ /* 0x000fc80000000000 */
[----:B------:R-:W-:-:S04]  /*3730*/  F2FP.F16.F32.PACK_AB R160, RZ, R160 ;  /* 0x000000a0ffa0723e */ /* 0x000fc800000000ff */
[----:B------:R-:W-:-:S07]  /*3740*/  PRMT R101, R101, 0x5410, R160 ;  /* 0x0000541065657816 */ /* 0x000fce00000000a0 */
.L_x_12043:
[----:B------:R-:W-:Y:S05]  /*3750*/  @!P3 BRA `(.L_x_12044) ;  /* 0x000000000018b947 */ /* 0x000fea0003800000 */
[----:B------:R-:W-:Y:S01]  /*3760*/  FMUL.FTZ R160, R80, UR17 ;  /* 0x0000001150a07c20 */ /* 0x000fe20008410000 */
[----:B------:R-:W-:-:S03]  /*3770*/  LOP3.LUT P0, RZ, R211, 0xff, RZ, 0xc0, !PT ;  /* 0x000000ffd3ff7812 */ /* 0x000fc6000780c0ff */
[----:B------:R-:W-:-:S05]  /*3780*/  FMUL.FTZ R160, R160, UR16 ;  /* 0x00000010a0a07c20 */ /* 0x000fca0008410000 */
[----:B------:R-:W-:-:S04]  /*3790*/  FSEL R160, R160, RZ, P0 ;  /* 0x000000ffa0a07208 */ /* 0x000fc80000000000 */
[----:B------:R-:W-:-:S04]  /*37a0*/  F2FP.F16.F32.PACK_AB R160, RZ, R160 ;  /* 0x000000a0ffa0723e */ /* 0x000fc800000000ff */
[----:B------:R-:W-:-:S07]  /*37b0*/  PRMT R102, R160, 0x7610, R102 ;  /* 0x00007610a0667816 */ /* 0x000fce0000000066 */
.L_x_12044:
[----:B------:R-:W-:Y:S05]  /*37c0*/  @!P3 BRA `(.L_x_12045) ;  /* 0x000000000018b947 */ /* 0x000fea0003800000 */
[----:B------:R-:W-:Y:S01]  /*37d0*/  FMUL.FTZ R160, R81, UR17 ;  /* 0x0000001151a07c20 */ /* 0x000fe20008410000 */
[----:B------:R-:W-:-:S03]  /*37e0*/  LOP3.LUT P0, RZ, R211, 0xff00, RZ, 0xc0, !PT ;  /* 0x0000ff00d3ff7812 */ /* 0x000fc6000780c0ff */
[----:B------:R-:W-:-:S05]  /*37f0*/  FMUL.FTZ R160, R160, UR16 ;  /* 0x00000010a0a07c20 */ /* 0x000fca0008410000 */
[----:B------:R-:W-:-:S04]  /*3800*/  FSEL R160, R160, RZ, P0 ;  /* 0x000000ffa0a07208 */ /* 0x000fc80000000000 */
[----:B------:R-:W-:-:S04]  /*3810*/  F2FP.F16.F32.PACK_AB R160, RZ, R160 ;  /* 0x000000a0ffa0723e */ /* 0x000fc800000000ff */
[----:B------:R-:W-:-:S07]  /*3820*/  PRMT R102, R102, 0x5410, R160 ;  /* 0x0000541066667816 */ /* 0x000fce00000000a0 */
.L_x_12045:
[----:B------:R-:W-:Y:S05]  /*3830*/  @!P3 BRA `(.L_x_12046) ;  /* 0x000000000018b947 */ /* 0x000fea0003800000 */
[----:B------:R-:W-:Y:S01]  /*3840*/  FMUL.FTZ R160, R82, UR17 ;  /* 0x0000001152a07c20 */ /* 0x000fe20008410000 */
[----:B------:R-:W-:-:S03]  /*3850*/  LOP3.LUT P0, RZ, R211, 0xff0000, RZ, 0xc0, !PT ;  /* 0x00ff0000d3ff7812 */ /* 0x000fc6000780c0ff */
[----:B------:R-:W-:-:S05]  /*3860*/  FMUL.FTZ R160, R160, UR16 ;  /* 0x00000010a0a07c20 */ /* 0x000fca0008410000 */
[----:B------:R-:W-:-:S04]  /*3870*/  FSEL R160, R160, RZ, P0 ;  /* 0x000000ffa0a07208 */ /* 0x000fc80000000000 */
[----:B------:R-:W-:-:S04]  /*3880*/  F2FP.F16.F32.PACK_AB R160, RZ, R160 ;  /* 0x000000a0ffa0723e */ /* 0x000fc800000000ff */
[----:B------:R-:W-:-:S07]  /*3890*/  PRMT R103, R160, 0x7610, R103 ;  /* 0x00007610a0677816 */ /* 0x000fce0000000067 */
.L_x_12046:
        /* <DEDUP_REMOVED lines=8> */
.L_x_12024:
        /* <DEDUP_REMOVED lines=13> */
[-CC-:B------:R-:W-:Y:S01]  /*39f0*/  @P2 FFMA.FTZ R8, R16, R164.reuse, R7.reuse ;  /* 0x000000a410082223 */ /* 0x180fe20000010007 */
[----:B0----5:R-:W-:Y:S01]  /*3a00*/  MOV R137, R41 ;  /* 0x0000002900897202 */ /* 0x021fe20000000f00 */
        /* <DEDUP_REMOVED lines=37> */
.L_x_12049:
[----:B------:R-:W-:Y:S05]  /*3c60*/  @!P3 BRA `(.L_x_12050) ;  /* 0x000000000018b947 */ /* 0x000fea0003800000 */
[----:B------:R-:W-:Y:S01]  /*3c70*/  FMUL.FTZ R8, R137, UR17 ;  /* 0x0000001189087c20 */ /* 0x000fe20008410000 */
[----:B------:R-:W-:-:S03]  /*3c80*/  LOP3.LUT P4, RZ, R212, 0xff00, RZ, 0xc0, !PT ;  /* 0x0000ff00d4ff7812 */ /* 0x000fc6000788c0ff */
[----:B------:R-:W-:-:S05]  /*3c90*/  FMUL.FTZ R8, R8, UR16 ;  /* 0x0000001008087c20 */ /* 0x000fca0008410000 */
[----:B------:R-:W-:-:S04]  /*3ca0*/  FSEL R8, R8, RZ, P4 ;  /* 0x000000ff08087208 */ /* 0x000fc80002000000 */
[----:B------:R-:W-:-:S04]  /*3cb0*/  F2FP.F16.F32.PACK_AB R8, RZ, R8 ;  /* 0x00000008ff08723e */ /* 0x000fc800000000ff */
[----:B------:R-:W-:-:S07]  /*3cc0*/  PRMT R100, R100, 0x5410, R8 ;  /* 0x0000541064647816 */ /* 0x000fce0000000008 */
.L_x_12050:
[----:B------:R-:W-:Y:S05]  /*3cd0*/  @!P3 BRA `(.L_x_12051) ;  /* 0x000000000018b947 */ /* 0x000fea0003800000 */
[----:B------:R-:W-:Y:S01]  /*3ce0*/  FMUL.FTZ R8, R138, UR17 ;  /* 0x000000118a087c20 */ /* 0x000fe20008410000 */
[----:B------:R-:W-:-:S03]  /*3cf0*/  LOP3.LUT P4, RZ, R212, 0xff0000, RZ, 0xc0, !PT ;  /* 0x00ff0000d4ff7812 */ /* 0x000fc6000788c0ff */
[----:B------:R-:W-:-:S05]  /*3d00*/  FMUL.FTZ R8, R8, UR16 ;  /* 0x0000001008087c20 */ /* 0x000fca0008410000 */
[----:B------:R-:W-:-:S04]  /*3d10*/  FSEL R8, R8, RZ, P4 ;  /* 0x000000ff08087208 */ /* 0x000fc80002000000 */
[----:B------:R-:W-:-:S04]  /*3d20*/  F2FP.F16.F32.PACK_AB R8, RZ, R8 ;  /* 0x00000008ff08723e */ /* 0x000fc800000000ff */
[----:B------:R-:W-:-:S07]  /*3d30*/  PRMT R101, R8, 0x7610, R101 ;  /* 0x0000761008657816 */ /* 0x000fce0000000065 */
.L_x_12051:
[----:B------:R-:W-:Y:S05]  /*3d40*/  @!P3 BRA `(.L_x_12052) ;  /* 0x000000000018b947 */ /* 0x000fea0003800000 */
[----:B------:R-:W-:Y:S01]  /*3d50*/  FMUL.FTZ R8, R139, UR17 ;  /* 0x000000118b087c20 */ /* 0x000fe20008410000 */
[----:B------:R-:W-:-:S03]  /*3d60*/  LOP3.LUT P4, RZ, R212, 0xff000000, RZ, 0xc0, !PT ;  /* 0xff000000d4ff7812 */ /* 0x000fc6000788c0ff */
[----:B------:R-:W-:-:S05]  /*3d70*/  FMUL.FTZ R8, R8, UR16 ;  /* 0x0000001008087c20 */ /* 0x000fca0008410000 */
[----:B------:R-:W-:-:S04]  /*3d80*/  FSEL R8, R8, RZ, P4 ;  /* 0x000000ff08087208 */ /* 0x000fc80002000000 */
[----:B------:R-:W-:-:S04]  /*3d90*/  F2FP.F16.F32.PACK_AB R8, RZ, R8 ;  /* 0x00000008ff08723e */ /* 0x000fc800000000ff */
[----:B------:R-:W-:-:S07]  /*3da0*/  PRMT R101, R101, 0x5410, R8 ;  /* 0x0000541065657816 */ /* 0x000fce0000000008 */
.L_x_12052:
[----:B------:R-:W-:Y:S05]  /*3db0*/  @!P3 BRA `(.L_x_12053) ;  /* 0x000000000018b947 */ /* 0x000fea0003800000 */
[----:B------:R-:W-:Y:S01]  /*3dc0*/  FMUL.FTZ R8, R80, UR17 ;  /* 0x0000001150087c20 */ /* 0x000fe20008410000 */
[----:B------:R-:W-:-:S03]  /*3dd0*/  LOP3.LUT P4, RZ, R213, 0xff, RZ, 0xc0, !PT ;  /* 0x000000ffd5ff7812 */ /* 0x000fc6000788c0ff */
[----:B------:R-:W-:-:S05]  /*3de0*/  FMUL.FTZ R8, R8, UR16 ;  /* 0x0000001008087c20 */ /* 0x000fca0008410000 */
[----:B------:R-:W-:-:S04]  /*3df0*/  FSEL R8, R8, RZ, P4 ;  /* 0x000000ff08087208 */ /* 0x000fc80002000000 */
[----:B------:R-:W-:-:S04]  /*3e00*/  F2FP.F16.F32.PACK_AB R8, RZ, R8 ;  /* 0x00000008ff08723e */ /* 0x000fc800000000ff */
[----:B------:R-:W-:-:S07]  /*3e10*/  PRMT R102, R8, 0x7610, R102 ;  /* 0x0000761008667816 */ /* 0x000fce0000000066 */
.L_x_12053:
[----:B------:R-:W-:Y:S05]  /*3e20*/  @!P3 BRA `(.L_x_12054) ;  /* 0x000000000018b947 */ /* 0x000fea0003800000 */
[----:B------:R-:W-:Y:S01]  /*3e30*/  FMUL.FTZ R8, R81, UR17 ;  /* 0x0000001151087c20 */ /* 0x000fe20008410000 */
[----:B------:R-:W-:-:S03]  /*3e40*/  LOP3.LUT P4, RZ, R213, 0xff00, RZ, 0xc0, !PT ;  /* 0x0000ff00d5ff7812 */ /* 0x000fc6000788c0ff */
[----:B------:R-:W-:-:S05]  /*3e50*/  FMUL.FTZ R8, R8, UR16 ;  /* 0x0000001008087c20 */ /* 0x000fca0008410000 */
[----:B------:R-:W-:-:S04]  /*3e60*/  FSEL R8, R8, RZ, P4 ;  /* 0x000000ff08087208 */ /* 0x000fc80002000000 */
[----:B------:R-:W-:-:S04]  /*3e70*/  F2FP.F16.F32.PACK_AB R8, RZ, R8 ;  /* 0x00000008ff08723e */ /* 0x000fc800000000ff */
[----:B------:R-:W-:-:S07]  /*3e80*/  PRMT R102, R102, 0x5410, R8 ;  /* 0x0000541066667816 */ /* 0x000fce0000000008 */
.L_x_12054:
[----:B------:R-:W-:Y:S05]  /*3e90*/  @!P3 BRA `(.L_x_12055) ;  /* 0x000000000018b947 */ /* 0x000fea0003800000 */
[----:B------:R-:W-:Y:S01]  /*3ea0*/  FMUL.FTZ R8, R82, UR17 ;  /* 0x0000001152087c20 */ /* 0x000fe20008410000 */
[----:B------:R-:W-:-:S03]  /*3eb0*/  LOP3.LUT P4, RZ, R213, 0xff0000, RZ, 0xc0, !PT ;  /* 0x00ff0000d5ff7812 */ /* 0x000fc6000788c0ff */
[----:B------:R-:W-:-:S05]  /*3ec0*/  FMUL.FTZ R8, R8, UR16 ;  /* 0x0000001008087c20 */ /* 0x000fca0008410000 */
[----:B------:R-:W-:-:S04]  /*3ed0*/  FSEL R8, R8, RZ, P4 ;  /* 0x000000ff08087208 */ /* 0x000fc80002000000 */
[----:B------:R-:W-:-:S04]  /*3ee0*/  F2FP.F16.F32.PACK_AB R8, RZ, R8 ;  /* 0x00000008ff08723e */ /* 0x000fc800000000ff */
[----:B------:R-:W-:-:S07]  /*3ef0*/  PRMT R103, R8, 0x7610, R103 ;  /* 0x0000761008677816 */ /* 0x000fce0000000067 */
.L_x_12055:
        /* <DEDUP_REMOVED lines=9> */
.L_x_12048:
        /* <DEDUP_REMOVED lines=11> */
.L_x_12057:
        /* <DEDUP_REMOVED lines=11> */
.L_x_12058:
        /* <DEDUP_REMOVED lines=11> */
.L_x_12059:
        /* <DEDUP_REMOVED lines=11> */
.L_x_12060:
        /* <DEDUP_REMOVED lines=11> */
.L_x_12061:
        /* <DEDUP_REMOVED lines=11> */
.L_x_12062:
        /* <DEDUP_REMOVED lines=11> */
.L_x_12063:
        /* <DEDUP_REMOVED lines=13> */
.L_x_12047:
        /* <DEDUP_REMOVED lines=41> */
.L_x_12065:
[----:B------:R-:W-:Y:S05]  /*47c0*/  @!P3 BRA `(.L_x_12066) ;  /* 0x000000000018b947 */ /* 0x000fea0003800000 */
[----:B------:R-:W-:Y:S01]  /*47d0*/  FMUL.FTZ R8, R137, UR17 ;  /* 0x0000001189087c20 */ /* 0x000fe20008410000 */
[----:B-----5:R-:W-:-:S03]  /*47e0*/  LOP3.LUT P4, RZ, R212, 0xff00, RZ, 0xc0, !PT ;  /* 0x0000ff00d4ff7812 */ /* 0x020fc6000788c0ff */
[----:B------:R-:W-:-:S05]  /*47f0*/  FMUL.FTZ R8, R8, UR16 ;  /* 0x0000001008087c20 */ /* 0x000fca0008410000 */
[----:B------:R-:W-:-:S04]  /*4800*/  FSEL R8, R8, RZ, P4 ;  /* 0x000000ff08087208 */ /* 0x000fc80002000000 */
[----:B------:R-:W-:-:S04]  /*4810*/  F2FP.F16.F32.PACK_AB R8, RZ, R8 ;  /* 0x00000008ff08723e */ /* 0x000fc800000000ff */
[----:B------:R-:W-:-:S07]  /*4820*/  PRMT R100, R100, 0x5410, R8 ;  /* 0x0000541064647816 */ /* 0x000fce0000000008 */
.L_x_12066:
[----:B------:R-:W-:Y:S05]  /*4830*/  @!P3 BRA `(.L_x_12067) ;  /* 0x000000000018b947 */ /* 0x000fea0003800000 */
[----:B------:R-:W-:Y:S01]  /*4840*/  FMUL.FTZ R8, R138, UR17 ;  /* 0x000000118a087c20 */ /* 0x000fe20008410000 */
[----:B-----5:R-:W-:-:S03]  /*4850*/  LOP3.LUT P4, RZ, R212, 0xff0000, RZ, 0xc0, !PT ;  /* 0x00ff0000d4ff7812 */ /* 0x020fc6000788c0ff */
[----:B------:R-:W-:-:S05]  /*4860*/  FMUL.FTZ R8, R8, UR16 ;  /* 0x0000001008087c20 */ /* 0x000fca0008410000 */
[----:B------:R-:W-:-:S04]  /*4870*/  FSEL R8, R8, RZ, P4 ;  /* 0x000000ff08087208 */ /* 0x000fc80002000000 */
[----:B------:R-:W-:-:S04]  /*4880*/  F2FP.F16.F32.PACK_AB R8, RZ, R8 ;  /* 0x00000008ff08723e */ /* 0x000fc800000000ff */
[----:B------:R-:W-:-:S07]  /*4890*/  PRMT R101, R8, 0x7610, R101 ;  /* 0x0000761008657816 */ /* 0x000fce0000000065 */
.L_x_12067:
[----:B------:R-:W-:Y:S05]  /*48a0*/  @!P3 BRA `(.L_x_12068) ;  /* 0x000000000018b947 */ /* 0x000fea0003800000 */
[----:B------:R-:W-:Y:S01]  /*48b0*/  FMUL.FTZ R8, R139, UR17 ;  /* 0x000000118b087c20 */ /* 0x000fe20008410000 */
[----:B-----5:R-:W-:-:S03]  /*48c0*/  LOP3.LUT P4, RZ, R212, 0xff000000, RZ, 0xc0, !PT ;  /* 0xff000000d4ff7812 */ /* 0x020fc6000788c0ff */
[----:B------:R-:W-:-:S05]  /*48d0*/  FMUL.FTZ R8, R8, UR16 ;  /* 0x0000001008087c20 */ /* 0x000fca0008410000 */
[----:B------:R-:W-:-:S04]  /*48e0*/  FSEL R8, R8, RZ, P4 ;  /* 0x000000ff08087208 */ /* 0x000fc80002000000 */
[----:B------:R-:W-:-:S04]  /*48f0*/  F2FP.F16.F32.PACK_AB R8, RZ, R8 ;  /* 0x00000008ff08723e */ /* 0x000fc800000000ff */
[----:B------:R-:W-:-:S07]  /*4900*/  PRMT R101, R101, 0x5410, R8 ;  /* 0x0000541065657816 */ /* 0x000fce0000000008 */
.L_x_12068:
[----:B------:R-:W-:Y:S05]  /*4910*/  @!P3 BRA `(.L_x_12069) ;  /* 0x000000000018b947 */ /* 0x000fea0003800000 */
[----:B------:R-:W-:Y:S01]  /*4920*/  FMUL.FTZ R8, R80, UR17 ;  /* 0x0000001150087c20 */ /* 0x000fe20008410000 */
[----:B-----5:R-:W-:-:S03]  /*4930*/  LOP3.LUT P4, RZ, R213, 0xff, RZ, 0xc0, !PT ;  /* 0x000000ffd5ff7812 */ /* 0x020fc6000788c0ff */
[----:B------:R-:W-:-:S05]  /*4940*/  FMUL.FTZ R8, R8, UR16 ;  /* 0x0000001008087c20 */ /* 0x000fca0008410000 */
[----:B------:R-:W-:-:S04]  /*4950*/  FSEL R8, R8, RZ, P4 ;  /* 0x000000ff08087208 */ /* 0x000fc80002000000 */
[----:B------:R-:W-:-:S04]  /*4960*/  F2FP.F16.F32.PACK_AB R8, RZ, R8 ;  /* 0x00000008ff08723e */ /* 0x000fc800000000ff */
[----:B------:R-:W-:-:S07]  /*4970*/  PRMT R102, R8, 0x7610, R102 ;  /* 0x0000761008667816 */ /* 0x000fce0000000066 */
.L_x_12069:
[----:B------:R-:W-:Y:S05]  /*4980*/  @!P3 BRA `(.L_x_12070) ;  /* 0x000000000018b947 */ /* 0x000fea0003800000 */
[----:B------:R-:W-:Y:S01]  /*4990*/  FMUL.FTZ R8, R81, UR17 ;  /* 0x0000001151087c20 */ /* 0x000fe20008410000 */
[----:B-----5:R-:W-:-:S03]  /*49a0*/  LOP3.LUT P4, RZ, R213, 0xff00, RZ, 0xc0, !PT ;  /* 0x0000ff00d5ff7812 */ /* 0x020fc6000788c0ff */
[----:B------:R-:W-:-:S05]  /*49b0*/  FMUL.FTZ R8, R8, UR16 ;  /* 0x0000001008087c20 */ /* 0x000fca0008410000 */
[----:B------:R-:W-:-:S04]  /*49c0*/  FSEL R8, R8, RZ, P4 ;  /* 0x000000ff08087208 */ /* 0x000fc80002000000 */
[----:B------:R-:W-:-:S04]  /*49d0*/  F2FP.F16.F32.PACK_AB R8, RZ, R8 ;  /* 0x00000008ff08723e */ /* 0x000fc800000000ff */
[----:B------:R-:W-:-:S07]  /*49e0*/  PRMT R102, R102, 0x5410, R8 ;  /* 0x0000541066667816 */ /* 0x000fce0000000008 */
.L_x_12070:
[----:B------:R-:W-:Y:S05]  /*49f0*/  @!P3 BRA `(.L_x_12071) ;  /* 0x000000000018b947 */ /* 0x000fea0003800000 */
[----:B------:R-:W-:Y:S01]  /*4a00*/  FMUL.FTZ R8, R82, UR17 ;  /* 0x0000001152087c20 */ /* 0x000fe20008410000 */
[----:B-----5:R-:W-:-:S03]  /*4a10*/  LOP3.LUT P4, RZ, R213, 0xff0000, RZ, 0xc0, !PT ;  /* 0x00ff0000d5ff7812 */ /* 0x020fc6000788c0ff */
[----:B------:R-:W-:-:S05]  /*4a20*/  FMUL.FTZ R8, R8, UR16 ;  /* 0x0000001008087c20 */ /* 0x000fca0008410000 */
[----:B------:R-:W-:-:S04]  /*4a30*/  FSEL R8, R8, RZ, P4 ;  /* 0x000000ff08087208 */ /* 0x000fc80002000000 */
[----:B------:R-:W-:-:S04]  /*4a40*/  F2FP.F16.F32.PACK_AB R8, RZ, R8 ;  /* 0x00000008ff08723e */ /* 0x000fc800000000ff */
[----:B------:R-:W-:-:S07]  /*4a50*/  PRMT R103, R8, 0x7610, R103 ;  /* 0x0000761008677816 */ /* 0x000fce0000000067 */
.L_x_12071:
        /* <DEDUP_REMOVED lines=9> */
.L_x_12064:
        /* <DEDUP_REMOVED lines=12> */
.L_x_12072:
[----:B------:R-:W-:Y:S05]  /*4bb0*/  @!P3 BRA `(.L_x_12073) ;  /* 0x00000000002cb947 */ /* 0x000fea0003800000 */
[----:B------:R-:W-:Y:S01]  /*4bc0*/  FFMA.FTZ R8, R16, R164, R7 ;  /* 0x000000a410087223 */ /* 0x000fe20000010007 */
[----:B------:R-:W-:-:S03]  /*4bd0*/  ISETP.GT.AND P4, PT, R4, RZ, PT ;  /* 0x000000ff0400720c */ /* 0x000fc60003f84270 */
[----:B0-----:R-:W-:-:S04]  /*4be0*/  FADD.FTZ R161, R17, -R8 ;  /* 0x8000000811a17221 */ /* 0x001fc80000010000 */
        /* <DEDUP_REMOVED lines=8> */
.L_x_12073:
        /* <DEDUP_REMOVED lines=12> */
.L_x_12074:
        /* <DEDUP_REMOVED lines=12> */
.L_x_12075:
        /* <DEDUP_REMOVED lines=12> */
.L_x_12076:
        /* <DEDUP_REMOVED lines=12> */
.L_x_12077:
        /* <DEDUP_REMOVED lines=12> */
.L_x_12078:
[----:B------:R-:W-:Y:S05]  /*5030*/  @!P3 BRA `(.L_x_12056) ;  /* 0x000000000030b947 */ /* 0x000fea0003800000 */
[----:B------:R-:W-:Y:S01]  /*5040*/  FFMA.FTZ R8, R200, R164, R7 ;  /* 0x000000a4c8087223 */ /* 0x000fe20000010007 */
[----:B------:R-:W-:-:S03]  /*5050*/  ISETP.GT.AND P4, PT, R4, RZ, PT ;  /* 0x000000ff0400720c */ /* 0x000fc60003f84270 */
[----:B0-----:R-:W-:-:S04]  /*5060*/  FADD.FTZ R161, R175, -R8 ;  /* 0x80000008afa17221 */ /* 0x001fc80000010000 */
        /* <DEDUP_REMOVED lines=9> */
.L_x_12056:
        /* <DEDUP_REMOVED lines=11> */
[-CC-:B------:R-:W-:Y:S01]  /*51b0*/  @P2 FFMA.FTZ R8, R170, R164.reuse, R7.reuse ;  /* 0x000000a4aa082223 */ /* 0x180fe20000010007 */
[----:B0----5:R-:W-:Y:S01]  /*51c0*/  MOV R137, R33 ;  /* 0x0000002100897202 */ /* 0x021fe20000000f00 */
        /* <DEDUP_REMOVED lines=37> */
.L_x_12081:
[----:B------:R-:W-:Y:S05]  /*5420*/  @!P3 BRA `(.L_x_12082) ;  /* 0x000000000018b947 */ /* 0x000fea0003800000 */
[----:B------:R-:W-:Y:S01]  /*5430*/  FMUL.FTZ R8, R137, UR17 ;  /* 0x0000001189087c20 */ /* 0x000fe20008410000 */
[----:B------:R-:W-:-:S03]  /*5440*/  LOP3.LUT P4, RZ, R214, 0xff00, RZ, 0xc0, !PT ;  /* 0x0000ff00d6ff7812 */ /* 0x000fc6000788c0ff */
[----:B------:R-:W-:-:S05]  /*5450*/  FMUL.FTZ R8, R8, UR16 ;  /* 0x0000001008087c20 */ /* 0x000fca0008410000 */
[----:B------:R-:W-:-:S04]  /*5460*/  FSEL R8, R8, RZ, P4 ;  /* 0x000000ff08087208 */ /* 0x000fc80002000000 */
[----:B------:R-:W-:-:S04]  /*5470*/  F2FP.F16.F32.PACK_AB R8, RZ, R8 ;  /* 0x00000008ff08723e */ /* 0x000fc800000000ff */
[----:B------:R-:W-:-:S07]  /*5480*/  PRMT R100, R100, 0x5410, R8 ;  /* 0x0000541064647816 */ /* 0x000fce0000000008 */
.L_x_12082:
[----:B------:R-:W-:Y:S05]  /*5490*/  @!P3 BRA `(.L_x_12083) ;  /* 0x000000000018b947 */ /* 0x000fea0003800000 */
[----:B------:R-:W-:Y:S01]  /*54a0*/  FMUL.FTZ R8, R138, UR17 ;  /* 0x000000118a087c20 */ /* 0x000fe20008410000 */
[----:B------:R-:W-:-:S03]  /*54b0*/  LOP3.LUT P4, RZ, R214, 0xff0000, RZ, 0xc0, !PT ;  /* 0x00ff0000d6ff7812 */ /* 0x000fc6000788c0ff */
[----:B------:R-:W-:-:S05]  /*54c0*/  FMUL.FTZ R8, R8, UR16 ;  /* 0x0000001008087c20 */ /* 0x000fca0008410000 */
[----:B------:R-:W-:-:S04]  /*54d0*/  FSEL R8, R8, RZ, P4 ;  /* 0x000000ff08087208 */ /* 0x000fc80002000000 */
[----:B------:R-:W-:-:S04]  /*54e0*/  F2FP.F16.F32.PACK_AB R8, RZ, R8 ;  /* 0x00000008ff08723e */ /* 0x000fc800000000ff */
[----:B------:R-:W-:-:S07]  /*54f0*/  PRMT R101, R8, 0x7610, R101 ;  /* 0x0000761008657816 */ /* 0x000fce0000000065 */
.L_x_12083:
[----:B------:R-:W-:Y:S05]  /*5500*/  @!P3 BRA `(.L_x_12084) ;  /* 0x000000000018b947 */ /* 0x000fea0003800000 */
[----:B------:R-:W-:Y:S01]  /*5510*/  FMUL.FTZ R8, R139, UR17 ;  /* 0x000000118b087c20 */ /* 0x000fe20008410000 */
[----:B------:R-:W-:-:S03]  /*5520*/  LOP3.LUT P4, RZ, R214, 0xff000000, RZ, 0xc0, !PT ;  /* 0xff000000d6ff7812 */ /* 0x000fc6000788c0ff */
[----:B------:R-:W-:-:S05]  /*5530*/  FMUL.FTZ R8, R8, UR16 ;  /* 0x0000001008087c20 */ /* 0x000fca0008410000 */
[----:B------:R-:W-:-:S04]  /*5540*/  FSEL R8, R8, RZ, P4 ;  /* 0x000000ff08087208 */ /* 0x000fc80002000000 */
[----:B------:R-:W-:-:S04]  /*5550*/  F2FP.F16.F32.PACK_AB R8, RZ, R8 ;  /* 0x00000008ff08723e */ /* 0x000fc800000000ff */
[----:B------:R-:W-:-:S07]  /*5560*/  PRMT R101, R101, 0x5410, R8 ;  /* 0x0000541065657816 */ /* 0x000fce0000000008 */
.L_x_12084:
[----:B------:R-:W-:Y:S05]  /*5570*/  @!P3 BRA `(.L_x_12085) ;  /* 0x000000000018b947 */ /* 0x000fea0003800000 */
[----:B------:R-:W-:Y:S01]  /*5580*/  FMUL.FTZ R8, R80, UR17 ;  /* 0x0000001150087c20 */ /* 0x000fe20008410000 */
[----:B------:R-:W-:-:S03]  /*5590*/  LOP3.LUT P4, RZ, R215, 0xff, RZ, 0xc0, !PT ;  /* 0x000000ffd7ff7812 */ /* 0x000fc6000788c0ff */
[----:B------:R-:W-:-:S05]  /*55a0*/  FMUL.FTZ R8, R8, UR16 ;  /* 0x0000001008087c20 */ /* 0x000fca0008410000 */
[----:B------:R-:W-:-:S04]  /*55b0*/  FSEL R8, R8, RZ, P4 ;  /* 0x000000ff08087208 */ /* 0x000fc80002000000 */
[----:B------:R-:W-:-:S04]  /*55c0*/  F2FP.F16.F32.PACK_AB R8, RZ, R8 ;  /* 0x00000008ff08723e */ /* 0x000fc800000000ff */
[----:B------:R-:W-:-:S07]  /*55d0*/  PRMT R102, R8, 0x7610, R102 ;  /* 0x0000761008667816 */ /* 0x000fce0000000066 */
.L_x_12085:
[----:B------:R-:W-:Y:S05]  /*55e0*/  @!P3 BRA `(.L_x_12086) ;  /* 0x000000000018b947 */ /* 0x000fea0003800000 */
[----:B------:R-:W-:Y:S01]  /*55f0*/  FMUL.FTZ R8, R160, UR17 ;  /* 0x00000011a0087c20 */ /* 0x000fe20008410000 */
[----:B------:R-:W-:-:S03]  /*5600*/  LOP3.LUT P4, RZ, R215, 0xff00, RZ, 0xc0, !PT ;  /* 0x0000ff00d7ff7812 */ /* 0x000fc6000788c0ff */
[----:B------:R-:W-:-:S05]  /*5610*/  FMUL.FTZ R8, R8, UR16 ;  /* 0x0000001008087c20 */ /* 0x000fca0008410000 */
[----:B------:R-:W-:-:S04]  /*5620*/  FSEL R8, R8, RZ, P4 ;  /* 0x000000ff08087208 */ /* 0x000fc80002000000 */
[----:B------:R-:W-:-:S04]  /*5630*/  F2FP.F16.F32.PACK_AB R8, RZ, R8 ;  /* 0x00000008ff08723e */ /* 0x000fc800000000ff */
[----:B------:R-:W-:-:S07]  /*5640*/  PRMT R102, R102, 0x5410, R8 ;  /* 0x0000541066667816 */ /* 0x000fce0000000008 */
.L_x_12086:
[----:B------:R-:W-:Y:S05]  /*5650*/  @!P3 BRA `(.L_x_12087) ;  /* 0x000000000018b947 */ /* 0x000fea0003800000 */
[----:B------:R-:W-:Y:S01]  /*5660*/  FMUL.FTZ R8, R82, UR17 ;  /* 0x0000001152087c20 */ /* 0x000fe20008410000 */
[----:B------:R-:W-:-:S03]  /*5670*/  LOP3.LUT P4, RZ, R215, 0xff0000, RZ, 0xc0, !PT ;  /* 0x00ff0000d7ff7812 */ /* 0x000fc6000788c0ff */
[----:B------:R-:W-:-:S05]  /*5680*/  FMUL.FTZ R8, R8, UR16 ;  /* 0x0000001008087c20 */ /* 0x000fca0008410000 */
[----:B------:R-:W-:-:S04]  /*5690*/  FSEL R8, R8, RZ, P4 ;  /* 0x000000ff08087208 */ /* 0x000fc80002000000 */
[----:B------:R-:W-:-:S04]  /*56a0*/  F2FP.F16.F32.PACK_AB R8, RZ, R8 ;  /* 0x00000008ff08723e */ /* 0x000fc800000000ff */
[----:B------:R-:W-:-:S07]  /*56b0*/  PRMT R103, R8, 0x7610, R103 ;  /* 0x0000761008677816 */ /* 0x000fce0000000067 */
.L_x_12087:
        /* <DEDUP_REMOVED lines=10> */
.L_x_12080:
        /* <DEDUP_REMOVED lines=11> */
.L_x_12089:
        /* <DEDUP_REMOVED lines=11> */
.L_x_12090:
        /* <DEDUP_REMOVED lines=11> */
.L_x_12091:
        /* <DEDUP_REMOVED lines=11> */
.L_x_12092:
        /* <DEDUP_REMOVED lines=11> */
.L_x_12093:
        /* <DEDUP_REMOVED lines=11> */
.L_x_12094:
        /* <DEDUP_REMOVED lines=11> */
.L_x_12095:
        /* <DEDUP_REMOVED lines=13> */
.L_x_12079:
[----:B------:R-:W-:Y:S05]  /*5d00*/  @!P0 BRA `(.L_x_12096) ;  /* 0x0000000400748947 */ /* 0x000fea0003800000 */
[-CC-:B0-----:R-:W-:Y:S01]  /*5d10*/  FFMA.FTZ R83, R227, R164.reuse, R7.reuse ;  /* 0x000000a4e3537223 */ /* 0x181fe20000010007 */
        /* <DEDUP_REMOVED lines=40> */
.L_x_12097:
[----:B------:R-:W-:Y:S05]  /*5fa0*/  @!P3 BRA `(.L_x_12098) ;  /* 0x000000000018b947 */ /* 0x000fea0003800000 */
[----:B------:R-:W-:Y:S01]  /*5fb0*/  FMUL.FTZ R8, R137, UR17 ;  /* 0x0000001189087c20 */ /* 0x000fe20008410000 */
[----:B-----5:R-:W-:-:S03]  /*5fc0*/  LOP3.LUT P4, RZ, R214, 0xff00, RZ, 0xc0, !PT ;  /* 0x0000ff00d6ff7812 */ /* 0x020fc6000788c0ff */
[----:B------:R-:W-:-:S05]  /*5fd0*/  FMUL.FTZ R8, R8, UR16 ;  /* 0x0000001008087c20 */ /* 0x000fca0008410000 */
[----:B------:R-:W-:-:S04]  /*5fe0*/  FSEL R8, R8, RZ, P4 ;  /* 0x000000ff08087208 */ /* 0x000fc80002000000 */
[----:B------:R-:W-:-:S04]  /*5ff0*/  F2FP.F16.F32.PACK_AB R8, RZ, R8 ;  /* 0x00000008ff08723e */ /* 0x000fc800000000ff */
[----:B------:R-:W-:-:S07]  /*6000*/  PRMT R100, R100, 0x5410, R8 ;  /* 0x0000541064647816 */ /* 0x000fce0000000008 */
.L_x_12098:
[----:B------:R-:W-:Y:S05]  /*6010*/  @!P3 BRA `(.L_x_12099) ;  /* 0x000000000018b947 */ /* 0x000fea0003800000 */
[----:B------:R-:W-:Y:S01]  /*6020*/  FMUL.FTZ R8, R138, UR17 ;  /* 0x000000118a087c20 */ /* 0x000fe20008410000 */
[----:B-----5:R-:W-:-:S03]  /*6030*/  LOP3.LUT P4, RZ, R214, 0xff0000, RZ, 0xc0, !PT ;  /* 0x00ff0000d6ff7812 */ /* 0x020fc6000788c0ff */
[----:B------:R-:W-:-:S05]  /*6040*/  FMUL.FTZ R8, R8, UR16 ;  /* 0x0000001008087c20 */ /* 0x000fca0008410000 */
[----:B------:R-:W-:-:S04]  /*6050*/  FSEL R8, R8, RZ, P4 ;  /* 0x000000ff08087208 */ /* 0x000fc80002000000 */
[----:B------:R-:W-:-:S04]  /*6060*/  F2FP.F16.F32.PACK_AB R8, RZ, R8 ;  /* 0x00000008ff08723e */ /* 0x000fc800000000ff */
[----:B------:R-:W-:-:S07]  /*6070*/  PRMT R101, R8, 0x7610, R101 ;  /* 0x0000761008657816 */ /* 0x000fce0000000065 */
.L_x_12099:
[----:B------:R-:W-:Y:S05]  /*6080*/  @!P3 BRA `(.L_x_12100) ;  /* 0x000000000018b947 */ /* 0x000fea0003800000 */
[----:B------:R-:W-:Y:S01]  /*6090*/  FMUL.FTZ R8, R139, UR17 ;  /* 0x000000118b087c20 */ /* 0x000fe20008410000 */
[----:B-----5:R-:W-:-:S03]  /*60a0*/  LOP3.LUT P4, RZ, R214, 0xff000000, RZ, 0xc0, !PT ;  /* 0xff000000d6ff7812 */ /* 0x020fc6000788c0ff */
[----:B------:R-:W-:-:S05]  /*60b0*/  FMUL.FTZ R8, R8, UR16 ;  /* 0x0000001008087c20 */ /* 0x000fca0008410000 */
[----:B------:R-:W-:-:S04]  /*60c0*/  FSEL R8, R8, RZ, P4 ;  /* 0x000000ff08087208 */ /* 0x000fc80002000000 */
[----:B------:R-:W-:-:S04]  /*60d0*/  F2FP.F16.F32.PACK_AB R8, RZ, R8 ;  /* 0x00000008ff08723e */ /* 0x000fc800000000ff */
[----:B------:R-:W-:-:S07]  /*60e0*/  PRMT R101, R101, 0x5410, R8 ;  /* 0x0000541065657816 */ /* 0x000fce0000000008 */
.L_x_12100:
[----:B------:R-:W-:Y:S05]  /*60f0*/  @!P3 BRA `(.L_x_12101) ;  /* 0x000000000018b947 */ /* 0x000fea0003800000 */
[----:B------:R-:W-:Y:S01]  /*6100*/  FMUL.FTZ R8, R80, UR17 ;  /* 0x0000001150087c20 */ /* 0x000fe20008410000 */
[----:B-----5:R-:W-:-:S03]  /*6110*/  LOP3.LUT P4, RZ, R215, 0xff, RZ, 0xc0, !PT ;  /* 0x000000ffd7ff7812 */ /* 0x020fc6000788c0ff */
[----:B------:R-:W-:-:S05]  /*6120*/  FMUL.FTZ R8, R8, UR16 ;  /* 0x0000001008087c20 */ /* 0x000fca0008410000 */
[----:B------:R-:W-:-:S04]  /*6130*/  FSEL R8, R8, RZ, P4 ;  /* 0x000000ff08087208 */ /* 0x000fc80002000000 */
[----:B------:R-:W-:-:S04]  /*6140*/  F2FP.F16.F32.PACK_AB R8, RZ, R8 ;  /* 0x00000008ff08723e */ /* 0x000fc800000000ff */
[----:B------:R-:W-:-:S07]  /*6150*/  PRMT R102, R8, 0x7610, R102 ;  /* 0x0000761008667816 */ /* 0x000fce0000000066 */
.L_x_12101:
[----:B------:R-:W-:Y:S05]  /*6160*/  @!P3 BRA `(.L_x_12102) ;  /* 0x000000000018b947 */ /* 0x000fea0003800000 */
[----:B------:R-:W-:Y:S01]  /*6170*/  FMUL.FTZ R8, R81, UR17 ;  /* 0x0000001151087c20 */ /* 0x000fe20008410000 */
[----:B-----5:R-:W-:-:S03]  /*6180*/  LOP3.LUT P4, RZ, R215, 0xff00, RZ, 0xc0, !PT ;  /* 0x0000ff00d7ff7812 */ /* 0x020fc6000788c0ff */
[----:B------:R-:W-:-:S05]  /*6190*/  FMUL.FTZ R8, R8, UR16 ;  /* 0x0000001008087c20 */ /* 0x000fca0008410000 */
[----:B------:R-:W-:-:S04]  /*61a0*/  FSEL R8, R8, RZ, P4 ;  /* 0x000000ff08087208 */ /* 0x000fc80002000000 */
[----:B------:R-:W-:-:S04]  /*61b0*/  F2FP.F16.F32.PACK_AB R8, RZ, R8 ;  /* 0x00000008ff08723e */ /* 0x000fc800000000ff */
[----:B------:R-:W-:-:S07]  /*61c0*/  PRMT R102, R102, 0x5410, R8 ;  /* 0x0000541066667816 */ /* 0x000fce0000000008 */
.L_x_12102:
[----:B------:R-:W-:Y:S05]  /*61d0*/  @!P3 BRA `(.L_x_12103) ;  /* 0x000000000018b947 */ /* 0x000fea0003800000 */
[----:B------:R-:W-:Y:S01]  /*61e0*/  FMUL.FTZ R8, R83, UR17 ;  /* 0x0000001153087c20 */ /* 0x000fe20008410000 */
[----:B-----5:R-:W-:-:S03]  /*61f0*/  LOP3.LUT P4, RZ, R215, 0xff0000, RZ, 0xc0, !PT ;  /* 0x00ff0000d7ff7812 */ /* 0x020fc6000788c0ff */
[----:B------:R-:W-:-:S05]  /*6200*/  FMUL.FTZ R8, R8, UR16 ;  /* 0x0000001008087c20 */ /* 0x000fca0008410000 */
[----:B------:R-:W-:-:S04]  /*6210*/  FSEL R8, R8, RZ, P4 ;  /* 0x000000ff08087208 */ /* 0x000fc80002000000 */
[----:B------:R-:W-:-:S04]  /*6220*/  F2FP.F16.F32.PACK_AB R8, RZ, R8 ;  /* 0x00000008ff08723e */ /* 0x000fc800000000ff */
[----:B------:R-:W-:-:S07]  /*6230*/  PRMT R103, R8, 0x7610, R103 ;  /* 0x0000761008677816 */ /* 0x000fce0000000067 */
.L_x_12103:
        /* <DEDUP_REMOVED lines=10> */
.L_x_12096:
        /* <DEDUP_REMOVED lines=12> */
.L_x_12104:
        /* <DEDUP_REMOVED lines=12> */
.L_x_12105:
        /* <DEDUP_REMOVED lines=12> */
.L_x_12106:
        /* <DEDUP_REMOVED lines=12> */
.L_x_12107:
        /* <DEDUP_REMOVED lines=12> */
.L_x_12108:
        /* <DEDUP_REMOVED lines=12> */
.L_x_12109:
        /* <DEDUP_REMOVED lines=12> */
.L_x_12110:
        /* <DEDUP_REMOVED lines=13> */
.L_x_12088:
        /* <DEDUP_REMOVED lines=20> */
[----:B-----5:R-:W-:Y:S01]  /*6a30*/  MOV R160, R22 ;  /* 0x0000001600a07202 */ /* 0x020fe20000000f00 */
[----:B------:R-:W-:Y:S01]  /*6a40*/  @P2 FADD.FTZ R83, R226, -R83 ;  /* 0x80000053e2532221 */ /* 0x000fe20000010000 */
[----:B------:R-:W-:Y:S01]  /*6a50*/  @P2 FFMA.FTZ R160, R6, R163, R22 ;  /* 0x000000a306a02223 */ /* 0x000fe20000010016 */
[----:B------:R-:W-:Y:S01]  /*6a60*/  @P2 FADD.FTZ R82, R191, -R82 ;  /* 0x80000052bf522221 */ /* 0x000fe20000010000 */
        /* <DEDUP_REMOVED lines=27> */
.L_x_12113:
[----:B------:R-:W-:Y:S05]  /*6c20*/  @!P3 BRA `(.L_x_12114) ;  /* 0x000000000018b947 */ /* 0x000fea0003800000 */
[----:B------:R-:W-:Y:S01]  /*6c30*/  FMUL.FTZ R4, R137, UR17 ;  /* 0x0000001189047c20 */ /* 0x000fe20008410000 */
[----:B------:R-:W-:-:S03]  /*6c40*/  LOP3.LUT P1, RZ, R216, 0xff00, RZ, 0xc0, !PT ;  /* 0x0000ff00d8ff7812 */ /* 0x000fc6000782c0ff */
[----:B------:R-:W-:-:S05]  /*6c50*/  FMUL.FTZ R4, R4, UR16 ;  /* 0x0000001004047c20 */ /* 0x000fca0008410000 */
[----:B------:R-:W-:-:S04]  /*6c60*/  FSEL R4, R4, RZ, P1 ;  /* 0x000000ff04047208 */ /* 0x000fc80000800000 */
[----:B------:R-:W-:-:S04]  /*6c70*/  F2FP.F16.F32.PACK_AB R4, RZ, R4 ;  /* 0x00000004ff04723e */ /* 0x000fc800000000ff */
[----:B------:R-:W-:-:S07]  /*6c80*/  PRMT R100, R100, 0x5410, R4 ;  /* 0x0000541064647816 */ /* 0x000fce0000000004 */
.L_x_12114:
[----:B------:R-:W-:Y:S05]  /*6c90*/  @!P3 BRA `(.L_x_12115) ;  /* 0x000000000018b947 */ /* 0x000fea0003800000 */
[----:B------:R-:W-:Y:S01]  /*6ca0*/  FMUL.FTZ R4, R138, UR17 ;  /* 0x000000118a047c20 */ /* 0x000fe20008410000 */
[----:B------:R-:W-:-:S03]  /*6cb0*/  LOP3.LUT P1, RZ, R216, 0xff0000, RZ, 0xc0, !PT ;  /* 0x00ff0000d8ff7812 */ /* 0x000fc6000782c0ff */
[----:B------:R-:W-:-:S05]  /*6cc0*/  FMUL.FTZ R4, R4, UR16 ;  /* 0x0000001004047c20 */ /* 0x000fca0008410000 */
[----:B------:R-:W-:-:S04]  /*6cd0*/  FSEL R4, R4, RZ, P1 ;  /* 0x000000ff04047208 */ /* 0x000fc80000800000 */
[----:B------:R-:W-:-:S04]  /*6ce0*/  F2FP.F16.F32.PACK_AB R4, RZ, R4 ;  /* 0x00000004ff04723e */ /* 0x000fc800000000ff */
[----:B------:R-:W-:-:S07]  /*6cf0*/  PRMT R101, R4, 0x7610, R101 ;  /* 0x0000761004657816 */ /* 0x000fce0000000065 */
.L_x_12115:
[----:B------:R-:W-:Y:S05]  /*6d00*/  @!P3 BRA `(.L_x_12116) ;  /* 0x000000000018b947 */ /* 0x000fea0003800000 */
[----:B------:R-:W-:Y:S01]  /*6d10*/  FMUL.FTZ R4, R139, UR17 ;  /* 0x000000118b047c20 */ /* 0x000fe20008410000 */
[----:B------:R-:W-:-:S03]  /*6d20*/  LOP3.LUT P1, RZ, R216, 0xff000000, RZ, 0xc0, !PT ;  /* 0xff000000d8ff7812 */ /* 0x000fc6000782c0ff */
[----:B------:R-:W-:-:S05]  /*6d30*/  FMUL.FTZ R4, R4, UR16 ;  /* 0x0000001004047c20 */ /* 0x000fca0008410000 */
[----:B------:R-:W-:-:S04]  /*6d40*/  FSEL R4, R4, RZ, P1 ;  /* 0x000000ff04047208 */ /* 0x000fc80000800000 */
[----:B------:R-:W-:-:S04]  /*6d50*/  F2FP.F16.F32.PACK_AB R4, RZ, R4 ;  /* 0x00000004ff04723e */ /* 0x000fc800000000ff */
[----:B------:R-:W-:-:S07]  /*6d60*/  PRMT R101, R101, 0x5410, R4 ;  /* 0x0000541065657816 */ /* 0x000fce0000000004 */
.L_x_12116:
[----:B------:R-:W-:Y:S05]  /*6d70*/  @!P3 BRA `(.L_x_12117) ;  /* 0x000000000018b947 */ /* 0x000fea0003800000 */
[----:B------:R-:W-:Y:S01]  /*6d80*/  FMUL.FTZ R4, R80, UR17 ;  /* 0x0000001150047c20 */ /* 0x000fe20008410000 */
[----:B------:R-:W-:-:S03]  /*6d90*/  LOP3.LUT P1, RZ, R217, 0xff, RZ, 0xc0, !PT ;  /* 0x000000ffd9ff7812 */ /* 0x000fc6000782c0ff */
[----:B------:R-:W-:-:S05]  /*6da0*/  FMUL.FTZ R4, R4, UR16 ;  /* 0x0000001004047c20 */ /* 0x000fca0008410000 */
[----:B------:R-:W-:-:S04]  /*6db0*/  FSEL R4, R4, RZ, P1 ;  /* 0x000000ff04047208 */ /* 0x000fc80000800000 */
[----:B------:R-:W-:-:S04]  /*6dc0*/  F2FP.F16.F32.PACK_AB R4, RZ, R4 ;  /* 0x00000004ff04723e */ /* 0x000fc800000000ff */
[----:B------:R-:W-:-:S07]  /*6dd0*/  PRMT R102, R4, 0x7610, R102 ;  /* 0x0000761004667816 */ /* 0x000fce0000000066 */
.L_x_12117:
[----:B------:R-:W-:Y:S05]  /*6de0*/  @!P3 BRA `(.L_x_12118) ;  /* 0x000000000018b947 */ /* 0x000fea0003800000 */
[----:B------:R-:W-:Y:S01]  /*6df0*/  FMUL.FTZ R4, R7, UR17 ;  /* 0x0000001107047c20 */ /* 0x000fe20008410000 */
[----:B------:R-:W-:-:S03]  /*6e00*/  LOP3.LUT P1, RZ, R217, 0xff00, RZ, 0xc0, !PT ;  /* 0x0000ff00d9ff7812 */ /* 0x000fc6000782c0ff */
[----:B------:R-:W-:-:S05]  /*6e10*/  FMUL.FTZ R4, R4, UR16 ;  /* 0x0000001004047c20 */ /* 0x000fca0008410000 */
[----:B------:R-:W-:-:S04]  /*6e20*/  FSEL R4, R4, RZ, P1 ;  /* 0x000000ff04047208 */ /* 0x000fc80000800000 */
[----:B------:R-:W-:-:S04]  /*6e30*/  F2FP.F16.F32.PACK_AB R4, RZ, R4 ;  /* 0x00000004ff04723e */ /* 0x000fc800000000ff */
[----:B------:R-:W-:-:S07]  /*6e40*/  PRMT R102, R102, 0x5410, R4 ;  /* 0x0000541066667816 */ /* 0x000fce0000000004 */
.L_x_12118:
[----:B------:R-:W-:Y:S05]  /*6e50*/  @!P3 BRA `(.L_x_12119) ;  /* 0x000000000018b947 */ /* 0x000fea0003800000 */
[----:B------:R-:W-:Y:S01]  /*6e60*/  FMUL.FTZ R4, R160, UR17 ;  /* 0x00000011a0047c20 */ /* 0x000fe20008410000 */
[----:B------:R-:W-:-:S03]  /*6e70*/  LOP3.LUT P1, RZ, R217, 0xff0000, RZ, 0xc0, !PT ;  /* 0x00ff0000d9ff7812 */ /* 0x000fc6000782c0ff */
[----:B------:R-:W-:-:S05]  /*6e80*/  FMUL.FTZ R4, R4, UR16 ;  /* 0x0000001004047c20 */ /* 0x000fca0008410000 */
[----:B------:R-:W-:-:S04]  /*6e90*/  FSEL R4, R4, RZ, P1 ;  /* 0x000000ff04047208 */ /* 0x000fc80000800000 */
[----:B------:R-:W-:-:S04]  /*6ea0*/  F2FP.F16.F32.PACK_AB R4, RZ, R4 ;  /* 0x00000004ff04723e */ /* 0x000fc800000000ff */
[----:B------:R-:W-:-:S07]  /*6eb0*/  PRMT R103, R4, 0x7610, R103 ;  /* 0x0000761004677816 */ /* 0x000fce0000000067 */
.L_x_12119:
        /* <DEDUP_REMOVED lines=10> */
.L_x_12112:
        /* <DEDUP_REMOVED lines=11> */
.L_x_12121:
        /* <DEDUP_REMOVED lines=10> */
[----:B0-----:R-:W-:-:S07]  /*70b0*/  PRMT R100, R100, 0x5410, R4 ;  /* 0x0000541064647816 */ /* 0x001fce0000000004 */
.L_x_12122:
        /* <DEDUP_REMOVED lines=11> */
.L_x_12123:
        /* <DEDUP_REMOVED lines=11> */
.L_x_12124:
        /* <DEDUP_REMOVED lines=11> */
.L_x_12125:
        /* <DEDUP_REMOVED lines=11> */
.L_x_12126:
        /* <DEDUP_REMOVED lines=11> */
.L_x_12127:
        /* <DEDUP_REMOVED lines=11> */
[----:B0-----:R-:W-:Y:S01]  /*74e0*/  PRMT R103, R103, 0x5410, R4 ;  /* 0x0000541067677816 */ /* 0x001fe20000000004 */
[----:B------:R-:W-:Y:S06]  /*74f0*/  BRA `(.L_x_12120) ;  /* 0x0000000800fc7947 */ /* 0x000fec0003800000 */
.L_x_12111:
[----:B------:R-:W-:Y:S05]  /*7500*/  @!P0 BRA `(.L_x_12128) ;  /* 0x0000000400748947 */ /* 0x000fea0003800000 */
[-CC-:B0-----:R-:W-:Y:S01]  /*7510*/  FFMA.FTZ R83, R239, R164.reuse, R7.reuse ;  /* 0x000000a4ef537223 */ /* 0x181fe20000010007 */
[-CC-:B------:R-:W-:Y:S01]  /*7520*/  FFMA.FTZ R163, R243, R164.reuse, R7.reuse ;  /* 0x000000a4f3a37223 */ /* 0x180fe20000010007 */
[-CC-:B------:R-:W-:Y:S01]  /*7530*/  FFMA.FTZ R81, R237, R164.reuse, R7.reuse ;  /* 0x000000a4ed517223 */ /* 0x180fe20000010007 */
[-CC-:B------:R-:W-:Y:S01]  /*7540*/  FFMA.FTZ R8, R220, R164.reuse, R7.reuse ;  /* 0x000000a4dc087223 */ /* 0x180fe20000010007 */
[----:B------:R-:W-:Y:S01]  /*7550*/  ISETP.GT.AND P1, PT, R4, RZ, PT ;  /* 0x000000ff0400720c */ /* 0x000fe20003f24270 */
        /* <DEDUP_REMOVED lines=36> */
.L_x_12129:
[----:B------:R-:W-:Y:S05]  /*77a0*/  @!P3 BRA `(.L_x_12130) ;  /* 0x000000000018b947 */ /* 0x000fea0003800000 */
[----:B------:R-:W-:Y:S01]  /*77b0*/  FMUL.FTZ R4, R137, UR17 ;  /* 0x0000001189047c20 */ /* 0x000fe20008410000 */
[----:B-----5:R-:W-:-:S03]  /*77c0*/  LOP3.LUT P1, RZ, R216, 0xff00, RZ, 0xc0, !PT ;  /* 0x0000ff00d8ff7812 */ /* 0x020fc6000782c0ff */
[----:B------:R-:W-:-:S05]  /*77d0*/  FMUL.FTZ R4, R4, UR16 ;  /* 0x0000001004047c20 */ /* 0x000fca0008410000 */
[----:B------:R-:W-:-:S04]  /*77e0*/  FSEL R4, R4, RZ, P1 ;  /* 0x000000ff04047208 */ /* 0x000fc80000800000 */
[----:B------:R-:W-:-:S04]  /*77f0*/  F2FP.F16.F32.PACK_AB R4, RZ, R4 ;  /* 0x00000004ff04723e */ /* 0x000fc800000000ff */
[----:B------:R-:W-:-:S07]  /*7800*/  PRMT R100, R100, 0x5410, R4 ;  /* 0x0000541064647816 */ /* 0x000fce0000000004 */
.L_x_12130:
[----:B------:R-:W-:Y:S05]  /*7810*/  @!P3 BRA `(.L_x_12131) ;  /* 0x000000000018b947 */ /* 0x000fea0003800000 */
[----:B------:R-:W-:Y:S01]  /*7820*/  FMUL.FTZ R4, R138, UR17 ;  /* 0x000000118a047c20 */ /* 0x000fe20008410000 */
[----:B-----5:R-:W-:-:S03]  /*7830*/  LOP3.LUT P1, RZ, R216, 0xff0000, RZ, 0xc0, !PT ;  /* 0x00ff0000d8ff7812 */ /* 0x020fc6000782c0ff */
[----:B------:R-:W-:-:S05]  /*7840*/  FMUL.FTZ R4, R4, UR16 ;  /* 0x0000001004047c20 */ /* 0x000fca0008410000 */
[----:B------:R-:W-:-:S04]  /*7850*/  FSEL R4, R4, RZ, P1 ;  /* 0x000000ff04047208 */ /* 0x000fc80000800000 */
[----:B------:R-:W-:-:S04]  /*7860*/  F2FP.F16.F32.PACK_AB R4, RZ, R4 ;  /* 0x00000004ff04723e */ /* 0x000fc800000000ff */
[----:B------:R-:W-:-:S07]  /*7870*/  PRMT R101, R4, 0x7610, R101 ;  /* 0x0000761004657816 */ /* 0x000fce0000000065 */
.L_x_12131:
[----:B------:R-:W-:Y:S05]  /*7880*/  @!P3 BRA `(.L_x_12132) ;  /* 0x000000000018b947 */ /* 0x000fea0003800000 */
[----:B------:R-:W-:Y:S01]  /*7890*/  FMUL.FTZ R4, R139, UR17 ;  /* 0x000000118b047c20 */ /* 0x000fe20008410000 */
[----:B-----5:R-:W-:-:S03]  /*78a0*/  LOP3.LUT P1, RZ, R216, 0xff000000, RZ, 0xc0, !PT ;  /* 0xff000000d8ff7812 */ /* 0x020fc6000782c0ff */
[----:B------:R-:W-:-:S05]  /*78b0*/  FMUL.FTZ R4, R4, UR16 ;  /* 0x0000001004047c20 */ /* 0x000fca0008410000 */
[----:B------:R-:W-:-:S04]  /*78c0*/  FSEL R4, R4, RZ, P1 ;  /* 0x000000ff04047208 */ /* 0x000fc80000800000 */
[----:B------:R-:W-:-:S04]  /*78d0*/  F2FP.F16.F32.PACK_AB R4, RZ, R4 ;  /* 0x00000004ff04723e */ /* 0x000fc800000000ff */
[----:B------:R-:W-:-:S07]  /*78e0*/  PRMT R101, R101, 0x5410, R4 ;  /* 0x0000541065657816 */ /* 0x000fce0000000004 */
.L_x_12132:
[----:B------:R-:W-:Y:S05]  /*78f0*/  @!P3 BRA `(.L_x_12133) ;  /* 0x000000000018b947 */ /* 0x000fea0003800000 */
[----:B------:R-:W-:Y:S01]  /*7900*/  FMUL.FTZ R4, R80, UR17 ;  /* 0x0000001150047c20 */ /* 0x000fe20008410000 */
[----:B-----5:R-:W-:-:S03]  /*7910*/  LOP3.LUT P1, RZ, R217, 0xff, RZ, 0xc0, !PT ;  /* 0x000000ffd9ff7812 */ /* 0x020fc6000782c0ff */
[----:B------:R-:W-:-:S05]  /*7920*/  FMUL.FTZ R4, R4, UR16 ;  /* 0x0000001004047c20 */ /* 0x000fca0008410000 */
[----:B------:R-:W-:-:S04]  /*7930*/  FSEL R4, R4, RZ, P1 ;  /* 0x000000ff04047208 */ /* 0x000fc80000800000 */
[----:B------:R-:W-:-:S04]  /*7940*/  F2FP.F16.F32.PACK_AB R4, RZ, R4 ;  /* 0x00000004ff04723e */ /* 0x000fc800000000ff */
[----:B------:R-:W-:-:S07]  /*7950*/  PRMT R102, R4, 0x7610, R102 ;  /* 0x0000761004667816 */ /* 0x000fce0000000066 */
.L_x_12133:
[----:B------:R-:W-:Y:S05]  /*7960*/  @!P3 BRA `(.L_x_12134) ;  /* 0x000000000018b947 */ /* 0x000fea0003800000 */
[----:B------:R-:W-:Y:S01]  /*7970*/  FMUL.FTZ R4, R81, UR17 ;  /* 0x0000001151047c20 */ /* 0x000fe20008410000 */
[----:B-----5:R-:W-:-:S03]  /*7980*/  LOP3.LUT P1, RZ, R217, 0xff00, RZ, 0xc0, !PT ;  /* 0x0000ff00d9ff7812 */ /* 0x020fc6000782c0ff */
[----:B------:R-:W-:-:S05]  /*7990*/  FMUL.FTZ R4, R4, UR16 ;  /* 0x0000001004047c20 */ /* 0x000fca0008410000 */
[----:B------:R-:W-:-:S04]  /*79a0*/  FSEL R4, R4, RZ, P1 ;  /* 0x000000ff04047208 */ /* 0x000fc80000800000 */
[----:B------:R-:W-:-:S04]  /*79b0*/  F2FP.F16.F32.PACK_AB R4, RZ, R4 ;  /* 0x00000004ff04723e */ /* 0x000fc800000000ff */
[----:B------:R-:W-:-:S07]  /*79c0*/  PRMT R102, R102, 0x5410, R4 ;  /* 0x0000541066667816 */ /* 0x000fce0000000004 */
.L_x_12134:
[----:B------:R-:W-:Y:S05]  /*79d0*/  @!P3 BRA `(.L_x_12135) ;  /* 0x000000000018b947 */ /* 0x000fea0003800000 */
[----:B------:R-:W-:Y:S01]  /*79e0*/  FMUL.FTZ R4, R83, UR17 ;  /* 0x0000001153047c20 */ /* 0x000fe20008410000 */
[----:B-----5:R-:W-:-:S03]  /*79f0*/  LOP3.LUT P1, RZ, R217, 0xff0000, RZ, 0xc0, !PT ;  /* 0x00ff0000d9ff7812 */ /* 0x020fc6000782c0ff */
[----:B------:R-:W-:-:S05]  /*7a00*/  FMUL.FTZ R4, R4, UR16 ;  /* 0x0000001004047c20 */ /* 0x000fca0008410000 */
[----:B------:R-:W-:-:S04]  /*7a10*/  FSEL R4, R4, RZ, P1 ;  /* 0x000000ff04047208 */ /* 0x000fc80000800000 */
[----:B------:R-:W-:-:S04]  /*7a20*/  F2FP.F16.F32.PACK_AB R4, RZ, R4 ;  /* 0x00000004ff04723e */ /* 0x000fc800000000ff */
[----:B------:R-:W-:-:S07]  /*7a30*/  PRMT R103, R4, 0x7610, R103 ;  /* 0x0000761004677816 */ /* 0x000fce0000000067 */
.L_x_12135:
        /* <DEDUP_REMOVED lines=10> */
.L_x_12128:
        /* <DEDUP_REMOVED lines=12> */
.L_x_12136:
        /* <DEDUP_REMOVED lines=12> */
.L_x_12137:
        /* <DEDUP_REMOVED lines=12> */
.L_x_12138:
        /* <DEDUP_REMOVED lines=12> */
.L_x_12139:
        /* <DEDUP_REMOVED lines=12> */
.L_x_12140:
        /* <DEDUP_REMOVED lines=12> */
.L_x_12141:
        /* <DEDUP_REMOVED lines=12> */
.L_x_12142:
        /* <DEDUP_REMOVED lines=12> */
[----:B0-----:R-:W-:-:S07]  /*80e0*/  PRMT R103, R103, 0x5410, R4 ;  /* 0x0000541067677816 */ /* 0x001fce0000000004 */
.L_x_12120:
        /* <DEDUP_REMOVED lines=14> */
.L_x_12009:
        /* <DEDUP_REMOVED lines=24> */
.L_x_12144:
        /* <DEDUP_REMOVED lines=11> */
.L_x_15731:


//--------------------- .text._ZN10layer_norm13ln_bwd_kernelINS_13Kernel_traitsIf6__halffS2_fjLj4096ELj1ELj1ELj4ELj16ENS_18Kernel_traits_baseILj4096EfS2_fS2_fjLj128EEEEELb1ELb1ELb0ELb0EEEvNS_9BwdParamsE --------------------------
	.section	.text._ZN10layer_norm13ln_bwd_kernelINS_13Kernel_traitsIf6__halffS2_fjLj4096ELj1ELj1ELj4ELj16ENS_18Kernel_traits_baseILj4096EfS2_fS2_fjLj128EEEEELb1ELb1ELb0ELb0EEEvNS_9BwdParamsE,"ax",@progbits
	.align	128
        .global         _ZN10layer_norm13ln_bwd_kernelINS_13Kernel_traitsIf6__halffS2_fjLj4096ELj1ELj1ELj4ELj16ENS_18Kernel_traits_baseILj4096EfS2_fS2_fjLj128EEEEELb1ELb1ELb0ELb0EEEvNS_9BwdParamsE
        .type           _ZN10layer_norm13ln_bwd_kernelINS_13Kernel_traitsIf6__halffS2_fjLj4096ELj1ELj1ELj4ELj16ENS_18Kernel_traits_baseILj4096EfS2_fS2_fjLj128EEEEELb1ELb1ELb0ELb0EEEvNS_9BwdParamsE,@function
        .size           _ZN10layer_norm13ln_bwd_kernelINS_13Kernel_traitsIf6__halffS2_fjLj4096ELj1ELj1ELj4ELj16ENS_18Kernel_traits_baseILj4096EfS2_fS2_fjLj128EEEEELb1ELb1ELb0ELb0EEEvNS_9BwdParamsE,(.L_x_15732 - _ZN10layer_norm13ln_bwd_kernelINS_13Kernel_traitsIf6__halffS2_fjLj4096ELj1ELj1ELj4ELj16ENS_18Kernel_traits_baseILj4096EfS2_fS2_fjLj128EEEEELb1ELb1ELb0ELb0EEEvNS_9BwdParamsE)
        .other          _ZN10layer_norm13ln_bwd_kernelINS_13Kernel_traitsIf6__halffS2_fjLj4096ELj1ELj1ELj4ELj16ENS_18Kernel_traits_baseILj4096EfS2_fS2_fjLj128EEEEELb1ELb1ELb0ELb0EEEvNS_9BwdParamsE,@"STO_CUDA_ENTRY STV_DEFAULT"
_ZN10layer_norm13ln_bwd_kernelINS_13Kernel_traitsIf6__halffS2_fjLj4096ELj1ELj1ELj4ELj16ENS_18Kernel_traits_baseILj4096EfS2_fS2_fjLj128EEEEELb1ELb1ELb0ELb0EEEvNS_9BwdParamsE:
.text._ZN10layer_norm13ln_bwd_kernelINS_13Kernel_traitsIf6__halffS2_fjLj4096ELj1ELj1ELj4ELj16ENS_18Kernel_traits_baseILj4096EfS2_fS2_fjLj128EEEEELb1ELb1ELb0ELb0EEEvNS_9BwdParamsE:
        /* <DEDUP_REMOVED lines=199> */
.L_x_12180:
[----:B------:R-:W1:Y:S01]  /*0c70*/  @UP0 LDCU.64 UR4, c[0x0][0x3e0] ;  /* 0x00007c00ff0407ac */ /* 0x000e620008000a00 */
[----:B------:R-:W3:Y:S01]  /*0c80*/  LDL R193, [R1+0x10] ;  /* 0x0000100001c17983 */ /* 0x000ee20000100800 */
[----:B------:R-:W-:Y:S01]  /*0c90*/  PLOP3.LUT P0, PT, PT, PT, UP0, 0x80, 0x8 ;  /* 0x000000000008781c */ /* 0x000fe20003f0f008 */
[----:B0-----:R-:W-:-:S06]  /*0ca0*/  UIMAD.WIDE UR16, UR7, 0x4, UR12 ;  /* 0x00000004071078a5 */ /* 0x001fcc000f8e020c */
[----:B------:R-:W-:Y:S02]  /*0cb0*/  MOV R188, UR16 ;  /* 0x0000001000bc7c02 */ /* 0x000fe40008000f00 */
[----:B------:R-:W-:-:S05]  /*0cc0*/  MOV R189, UR17 ;  /* 0x0000001100bd7c02 */ /* 0x000fca0008000f00 */
[----:B------:R0:W4:Y:S01]  /*0cd0*/  LDG.E R190, desc[UR10][R188.64] ;  /* 0x0000000abcbe7981 */ /* 0x000122000c1e1900 */
[----:B-1----:R-:W-:Y:S02]  /*0ce0*/  @UP0 UIMAD.WIDE UR4, UR7, 0x2, UR4 ;  /* 0x00000002070408a5 */ /* 0x002fe4000f8e0204 */
[----:B------:R-:W-:-:S04]  /*0cf0*/  UIMAD.WIDE UR16, UR7, 0x4, UR14 ;  /* 0x00000004071078a5 */ /* 0x000fc8000f8e020e */
[----:B0-----:R-:W-:Y:S02]  /*0d00*/  MOV R188, UR4 ;  /* 0x0000000400bc7c02 */ /* 0x001fe40008000f00 */
[----:B------:R-:W-:-:S05]  /*0d10*/  MOV R189, UR5 ;  /* 0x0000000500bd7c02 */ /* 0x000fca0008000f00 */
[----:B------:R0:W4:Y:S02]  /*0d20*/  @P0 LDG.E.U16 R191, desc[UR10][R188.64] ;  /* 0x0000000abcbf0981 */ /* 0x000124000c1e1500 */
[----:B0-----:R-:W-:Y:S02]  /*0d30*/  MOV R188, UR16 ;  /* 0x0000001000bc7c02 */ /* 0x001fe40008000f00 */
[----:B------:R-:W-:-:S05]  /*0d40*/  MOV R189, UR17 ;  /* 0x0000001100bd7c02 */ /* 0x000fca0008000f00 */
[----:B------:R0:W4:Y:S01]  /*0d50*/  LDG.E R188, desc[UR10][R188.64] ;  /* 0x0000000abcbc7981 */ /* 0x000122000c1e1900 */
[----:B------:R-:W1:Y:S01]  /*0d60*/  S2R R192, SR_TID.X ;  /* 0x0000000000c07919 */ /* 0x000e620000002100 */
[----:B------:R-:W-:-:S04]  /*0d70*/  UIMAD UR4, UR7, UR6, URZ ;  /* 0x00000006070472a4 */ /* 0x000fc8000f8e02ff */
[----:B------:R-:W-:Y:S01]  /*0d80*/  USHF.R.S32.HI UR5, URZ, 0x1f, UR4 ;  /* 0x0000001fff057899 */ /* 0x000fe20008011404 */
[----:B--2---:R-:W-:-:S03]  /*0d90*/  ISETP.NE.AND P3, PT, RZ, UR18, PT ;  /* 0x00000012ff007c0c */ /* 0x004fc6000bf65270 */
[----:B------:R-:W-:Y:S01]  /*0da0*/  ULEA.HI UR5, UR5, UR4, URZ, 0x3 ;  /* 0x0000000405057291 */ /* 0x000fe2000f8f18ff */
[----:B------:R-:W-:Y:S01]  /*0db0*/  BSSY.RECONVERGENT B0, `(.L_x_12146) ;  /* 0x0000073000007945 */ /* 0x000fe20003800200 */
[----:B------:R-:W-:Y:S01]  /*0dc0*/  UMOV UR16, 0x3f800000 ;  /* 0x3f80000000107882 */ /* 0x000fe20000000000 */
[----:B------:R-:W-:Y:S01]  /*0dd0*/  HFMA2 R228, -RZ, RZ, 0, 0 ;  /* 0x00000000ffe47431 */ /* 0x000fe200000001ff */
[----:B------:R-:W-:Y:S02]  /*0de0*/  MOV R227, RZ ;  /* 0x000000ff00e37202 */ /* 0x000fe40000000f00 */
[C---:B---3--:R-:W-:Y:S02]  /*0df0*/  ISETP.GE.U32.AND P4, PT, R193.reuse, 0x80, PT ;  /* 0x00000080c100780c */ /* 0x048fe40003f86070 */
[----:B------:R-:W-:Y:S02]  /*0e00*/  ISETP.GE.U32.AND P5, PT, R193, 0x200, PT ;  /* 0x00000200c100780c */ /* 0x000fe40003fa6070 */
[----:B0-----:R-:W-:-:S05]  /*0e10*/  P2R R189, PR, RZ, 0x10 ;  /* 0x00000010ffbd7803 */ /* 0x001fca0000000000 */
[----:B------:R0:W-:Y:S02]  /*0e20*/  STL [R1+0x18], R189 ;  /* 0x000018bd01007387 */ /* 0x0001e40000100800 */
[----:B0-----:R-:W-:-:S05]  /*0e30*/  P2R R189, PR, RZ, 0x20 ;  /* 0x00000020ffbd7803 */ /* 0x001fca0000000000 */
[----:B------:R0:W-:Y:S01]  /*0e40*/  STL [R1+0x14], R189 ;  /* 0x000014bd01007387 */ /* 0x0001e20000100800 */
[----:B----4-:R-:W-:-:S05]  /*0e50*/  @P0 HADD2.F32 R191, -RZ, R191.H0_H0 ;  /* 0x200000bfffbf0230 */ /* 0x010fca0000004100 */
[----:B------:R-:W-:Y:S02]  /*0e60*/  @P0 R2UR UR17, R191 ;  /* 0x00000000bf1102ca */ /* 0x000fe400000e0000 */
[----:B------:R-:W-:-:S04]  /*0e70*/  FSEL R190, R190, RZ, !P3 ;  /* 0x000000ffbebe7208 */ /* 0x000fc80005800000 */
[----:B------:R-:W-:Y:S02]  /*0e80*/  R2UR UR26, R190 ;  /* 0x00000000be1a72ca */ /* 0x000fe400000e0000 */
[----:B------:R-:W-:Y:S02]  /*0e90*/  R2UR UR23, R188 ;  /* 0x00000000bc1772ca */ /* 0x000fe400000e0000 */
[----:B------:R-:W-:-:S03]  /*0ea0*/  MOV R188, UR5 ;  /* 0x0000000500bc7c02 */ /* 0x000fc60008000f00 */
[----:B------:R-:W-:Y:S01]  /*0eb0*/  @UP0 UMOV UR16, UR17 ;  /* 0x0000001100100c82 */ /* 0x000fe20008000000 */
[----:B-1----:R-:W-:Y:S02]  /*0ec0*/  LEA.HI.SX32 R204, R188, R192, 0x1d ;  /* 0x000000c0bccc7211 */ /* 0x002fe400078feaff */
[C---:B------:R-:W-:Y:S02]  /*0ed0*/  ISETP.GE.U32.AND P0, PT, R193.reuse, 0x100, PT ;  /* 0x00000100c100780c */ /* 0x040fe40003f06070 */
[----:B------:R-:W-:Y:S02]  /*0ee0*/  ISETP.GE.U32.AND P1, PT, R193, 0x180, PT ;  /* 0x00000180c100780c */ /* 0x000fe40003f26070 */
[----:B------:R-:W-:Y:S01]  /*0ef0*/  MOV R226, R204 ;  /* 0x000000cc00e27202 */ /* 0x000fe20000000f00 */
[----:B0----5:R-:W-:Y:S10]  /*0f00*/  @!P4 BRA `(.L_x_12147) ;  /* 0x000000040074c947 */ /* 0x021ff40003800000 */
        /* <DEDUP_REMOVED lines=24> */
[----:B------:R-:W-:Y:S01]  /*1090*/  FADD.FTZ R217, R189, -UR26 ;  /* 0x8000001abdd97e21 */ /* 0x000fe20008010000 */
[--C-:B----4-:R-:W-:Y:S02]  /*10a0*/  HADD2.F32 R189, -RZ, R195.reuse.H0_H0 ;  /* 0x200000c3ffbd7230 */ /* 0x110fe40000004100 */
[----:B------:R-:W-:Y:S02]  /*10b0*/  HADD2.F32 R188, -RZ, R195.H1_H1 ;  /* 0x300000c3ffbc7230 */ /* 0x000fe40000004100 */
[----:B---3--:R-:W-:Y:S02]  /*10c0*/  FADD.FTZ R195, R197, -UR26 ;  /* 0x8000001ac5c37e21 */ /* 0x008fe40008010000 */
[----:B------:R-:W2:Y:S01]  /*10d0*/  LDL R197, [R1+0x9c] ;  /* 0x00009c0001c57983 */ /* 0x000ea20000100800 */
[----:B------:R-:W-:Y:S01]  /*10e0*/  FADD.FTZ R218, R191, -UR26 ;  /* 0x8000001abfda7e21 */ /* 0x000fe20008010000 */
[----:B------:R-:W-:-:S02]  /*10f0*/  HADD2.F32 R215, -RZ, R192.H0_H0 ;  /* 0x200000c0ffd77230 */ /* 0x000fc40000004100 */
[----:B------:R-:W-:Y:S01]  /*1100*/  FADD.FTZ R196, R196, -UR26 ;  /* 0x8000001ac4c47e21 */ /* 0x000fe20008010000 */
[--C-:B------:R-:W-:Y:S02]  /*1110*/  HADD2.F32 R214, -RZ, R193.reuse.H0_H0 ;  /* 0x200000c1ffd67230 */ /* 0x100fe40000004100 */
[----:B------:R-:W-:Y:S01]  /*1120*/  FMUL.FTZ R220, R217, UR23 ;  /* 0x00000017d9dc7c20 */ /* 0x000fe20008410000 */
[----:B------:R-:W-:Y:S02]  /*1130*/  HADD2.F32 R193, -RZ, R193.H1_H1 ;  /* 0x300000c1ffc17230 */ /* 0x000fe40000004100 */
[----:B------:R-:W-:Y:S01]  /*1140*/  FMUL.FTZ R218, R218, UR23 ;  /* 0x00000017dada7c20 */ /* 0x000fe20008410000 */
[----:B------:R-:W-:Y:S02]  /*1150*/  HADD2.F32 R191, -RZ, R194.H0_H0 ;  /* 0x200000c2ffbf7230 */ /* 0x000fe40000004100 */
[----:B------:R-:W-:Y:S01]  /*1160*/  FMUL.FTZ R217, R196, UR23 ;  /* 0x00000017c4d97c20 */ /* 0x000fe20008410000 */
[----:B------:R-:W-:-:S02]  /*1170*/  HADD2.F32 R216, -RZ, R192.H1_H1 ;  /* 0x300000c0ffd87230 */ /* 0x000fc40000004100 */
[----:B------:R-:W-:Y:S01]  /*1180*/  FMUL.FTZ R0, R0, UR23 ;  /* 0x0000001700007c20 */ /* 0x000fe20008410000 */
[----:B------:R-:W-:Y:S01]  /*1190*/  FMUL.FTZ R221, R221, R215 ;  /* 0x000000d7dddd7220 */ /* 0x000fe20000410000 */
[----:B------:R-:W-:Y:S01]  /*11a0*/  FADD.FTZ R107, R107, R193 ;  /* 0x000000c16b6b7221 */ /* 0x000fe20000010000 */
[----:B------:R-:W-:Y:S01]  /*11b0*/  FFMA.FTZ R139, R218, R193, R139 ;  /* 0x000000c1da8b7223 */ /* 0x000fe2000001008b */
[----:B------:R-:W-:Y:S01]  /*11c0*/  FADD.FTZ R100, R100, R191 ;  /* 0x000000bf64647221 */ /* 0x000fe20000010000 */
[-C--:B------:R-:W-:Y:S01]  /*11d0*/  FFMA.FTZ R132, R217, R191.reuse, R132 ;  /* 0x000000bfd9847223 */ /* 0x080fe20000010084 */
[----:B------:R-:W-:Y:S01]  /*11e0*/  FMUL.FTZ R196, R228, R191 ;  /* 0x000000bfe4c47220 */ /* 0x000fe20000410000 */
[----:B------:R-:W-:Y:S01]  /*11f0*/  FADD.FTZ R219, R190, -UR26 ;  /* 0x8000001abedb7e21 */ /* 0x000fe20008010000 */
[----:B------:R-:W-:Y:S01]  /*1200*/  FMUL.FTZ R227, R227, R216 ;  /* 0x000000d8e3e37220 */ /* 0x000fe20000410000 */
[----:B------:R-:W-:Y:S01]  /*1210*/  FFMA.FTZ R191, R0, R221, RZ ;  /* 0x000000dd00bf7223 */ /* 0x000fe200000100ff */
[----:B------:R-:W-:Y:S01]  /*1220*/  FMUL.FTZ R226, R226, R214 ;  /* 0x000000d6e2e27220 */ /* 0x000fe20000410000 */
[----:B------:R-:W-:-:S02]  /*1230*/  HADD2.F32 R190, -RZ, R194.H1_H1 ;  /* 0x300000c2ffbe7230 */ /* 0x000fc40000004100 */
[----:B------:R-:W-:Y:S01]  /*1240*/  FADD.FTZ R105, R105, R216 ;  /* 0x000000d869697221 */ /* 0x000fe20000010000 */
[C---:B------:R-:W-:Y:S01]  /*1250*/  FFMA.FTZ R137, R220.reuse, R216, R137 ;  /* 0x000000d8dc897223 */ /* 0x040fe20000010089 */
[----:B------:R-:W-:Y:S01]  /*1260*/  FMUL.FTZ R216, R195, UR23 ;  /* 0x00000017c3d87c20 */ /* 0x000fe20008410000 */
[----:B------:R-:W-:Y:S01]  /*1270*/  FMUL.FTZ R219, R219, UR23 ;  /* 0x00000017dbdb7c20 */ /* 0x000fe20008410000 */
[----:B------:R-:W-:Y:S01]  /*1280*/  FFMA.FTZ R191, R220, R227, R191 ;  /* 0x000000e3dcbf7223 */ /* 0x000fe200000100bf */
[----:B------:R-:W-:Y:S01]  /*1290*/  STL [R1+0xc], R227 ;  /* 0x00000ce301007387 */ /* 0x000fe20000100800 */
[----:B------:R-:W-:Y:S01]  /*12a0*/  FADD.FTZ R101, R101, R190 ;  /* 0x000000be65657221 */ /* 0x000fe20000010000 */
[-C--:B------:R-:W-:Y:S01]  /*12b0*/  FFMA.FTZ R133, R216, R190.reuse, R133 ;  /* 0x000000bed8857223 */ /* 0x080fe20000010085 */
[----:B------:R-:W-:Y:S01]  /*12c0*/  FMUL.FTZ R252, R252, R190 ;  /* 0x000000befcfc7220 */ /* 0x000fe20000410000 */
[----:B------:R0:W-:Y:S01]  /*12d0*/  STL [R1+0x8], R226 ;  /* 0x000008e201007387 */ /* 0x0001e20000100800 */
[----:B------:R-:W-:Y:S01]  /*12e0*/  FFMA.FTZ R191, R219, R226, R191 ;  /* 0x000000e2dbbf7223 */ /* 0x000fe200000100bf */
[----:B------:R-:W-:Y:S01]  /*12f0*/  FADD.FTZ R194, R198, -UR26 ;  /* 0x8000001ac6c27e21 */ /* 0x000fe20008010000 */
[----:B------:R-:W-:Y:S01]  /*1300*/  FADD.FTZ R104, R104, R215 ;  /* 0x000000d768687221 */ /* 0x000fe20000010000 */
[----:B------:R-:W-:Y:S01]  /*1310*/  FFMA.FTZ R136, R0, R215, R136 ;  /* 0x000000d700887223 */ /* 0x000fe20000010088 */
[----:B------:R-:W-:Y:S01]  /*1320*/  FADD.FTZ R192, R199, -UR26 ;  /* 0x8000001ac7c07e21 */ /* 0x000fe20008010000 */
[----:B------:R-:W-:Y:S01]  /*1330*/  FMUL.FTZ R215, R194, UR23 ;  /* 0x00000017c2d77c20 */ /* 0x000fe20008410000 */
[-C--:B------:R-:W-:Y:S01]  /*1340*/  FMUL.FTZ R251, R251, R189.reuse ;  /* 0x000000bdfbfb7220 */ /* 0x080fe20000410000 */
        /* <DEDUP_REMOVED lines=8> */
[----:B--2---:R-:W-:Y:S01]  /*13d0*/  FMUL.FTZ R197, R197, R193 ;  /* 0x000000c1c5c57220 */ /* 0x004fe20000410000 */
[----:B------:R-:W-:-:S04]  /*13e0*/  FADD.FTZ R193, RZ, R221 ;  /* 0x000000ddffc17221 */ /* 0x000fc80000010000 */
[----:B------:R-:W-:Y:S01]  /*13f0*/  FADD.FTZ R193, R193, R227 ;  /* 0x000000e3c1c17221 */ /* 0x000fe20000010000 */
[----:B------:R1:W-:Y:S03]  /*1400*/  STL [R1+0x4], R197 ;  /* 0x000004c501007387 */ /* 0x0003e60000100800 */
[----:B------:R-:W-:Y:S01]  /*1410*/  FADD.FTZ R190, R193, R226 ;  /* 0x000000e2c1be7221 */ /* 0x000fe20000010000 */
[----:B------:R1:W-:Y:S01]  /*1420*/  STL [R1], R196 ;  /* 0x000000c401007387 */ /* 0x0003e20000100800 */
[----:B------:R-:W-:Y:S02]  /*1430*/  FFMA.FTZ R191, R218, R197, R191 ;  /* 0x000000c5dabf7223 */ /* 0x000fe400000100bf */
[----:B------:R-:W-:Y:S02]  /*1440*/  FADD.FTZ R190, R190, R197 ;  /* 0x000000c5bebe7221 */ /* 0x000fe40000010000 */
[----:B------:R-:W-:-:S02]  /*1450*/  FFMA.FTZ R191, R217, R196, R191 ;  /* 0x000000c4d9bf7223 */ /* 0x000fc400000100bf */
[----:B------:R-:W-:Y:S02]  /*1460*/  FADD.FTZ R190, R190, R196 ;  /* 0x000000c4bebe7221 */ /* 0x000fe40000010000 */
[----:B------:R-:W-:Y:S02]  /*1470*/  FFMA.FTZ R191, R216, R252, R191 ;  /* 0x000000fcd8bf7223 */ /* 0x000fe400000100bf */
[----:B------:R-:W-:Y:S02]  /*1480*/  FADD.FTZ R190, R190, R252 ;  /* 0x000000fcbebe7221 */ /* 0x000fe40000010000 */
[----:B------:R-:W-:Y:S02]  /*1490*/  FFMA.FTZ R191, R215, R251, R191 ;  /* 0x000000fbd7bf7223 */ /* 0x000fe400000100bf */
[----:B------:R-:W-:Y:S01]  /*14a0*/  FADD.FTZ R190, R190, R251 ;  /* 0x000000fbbebe7221 */ /* 0x000fe20000010000 */
[----:B0-----:R-:W-:Y:S01]  /*14b0*/  IADD3 R226, PT, PT, R204, 0x80, RZ ;  /* 0x00000080cce27810 */ /* 0x001fe20007ffe0ff */
[----:B------:R-:W-:-:S02]  /*14c0*/  FFMA.FTZ R227, R214, R250, R191 ;  /* 0x000000fad6e37223 */ /* 0x000fc400000100bf */
[----:B-1----:R-:W-:-:S07]  /*14d0*/  FADD.FTZ R228, R190, R250 ;  /* 0x000000fabee47221 */ /* 0x002fce0000010000 */
.L_x_12147:
[----:B------:R-:W-:Y:S05]  /*14e0*/  BSYNC.RECONVERGENT B0 ;  /* 0x0000000000007941 */ /* 0x000fea0003800200 */
.L_x_12146:
        /* <DEDUP_REMOVED lines=26> */
[----:B------:R-:W-:Y:S01]  /*1690*/  FADD.FTZ R208, R188, -UR26 ;  /* 0x8000001abcd07e21 */ /* 0x000fe20008010000 */
[--C-:B----4-:R-:W-:Y:S02]  /*16a0*/  HADD2.F32 R191, -RZ, R193.reuse.H0_H0 ;  /* 0x200000c1ffbf7230 */ /* 0x110fe40000004100 */
[----:B------:R-:W-:Y:S02]  /*16b0*/  HADD2.F32 R189, -RZ, R193.H1_H1 ;  /* 0x300000c1ffbd7230 */ /* 0x000fe40000004100 */
[----:B---3--:R-:W-:Y:S02]  /*16c0*/  FADD.FTZ R193, R197, -UR26 ;  /* 0x8000001ac5c17e21 */ /* 0x008fe40008010000 */
[----:B------:R-:W2:Y:S01]  /*16d0*/  LDL R197, [R1+0x68] ;  /* 0x0000680001c57983 */ /* 0x000ea20000100800 */
[----:B------:R-:W-:-:S02]  /*16e0*/  HADD2.F32 R188, -RZ, R194.H0_H0 ;  /* 0x200000c2ffbc7230 */ /* 0x000fc40000004100 */
[----:B------:R-:W-:Y:S02]  /*16f0*/  HADD2.F32 R242, -RZ, R194.H1_H1 ;  /* 0x300000c2fff27230 */ /* 0x000fe40000004100 */
[----:B------:R-:W-:Y:S02]  /*1700*/  FADD.FTZ R194, R196, -UR26 ;  /* 0x8000001ac4c27e21 */ /* 0x000fe40008010000 */
[----:B------:R-:W3:Y:S01]  /*1710*/  LDL R196, [R1+0x6c] ;  /* 0x00006c0001c47983 */ /* 0x000ee20000100800 */
[--C-:B------:R-:W-:Y:S02]  /*1720*/  HADD2.F32 R205, -RZ, R192.reuse.H0_H0 ;  /* 0x200000c0ffcd7230 */ /* 0x100fe40000004100 */
[----:B------:R-:W-:Y:S01]  /*1730*/  FMUL.FTZ R213, R208, UR23 ;  /* 0x00000017d0d57c20 */ /* 0x000fe20008410000 */
[----:B------:R-:W-:Y:S02]  /*1740*/  HADD2.F32 R206, -RZ, R192.H1_H1 ;  /* 0x300000c0ffce7230 */ /* 0x000fe40000004100 */
        /* <DEDUP_REMOVED lines=25> */
[--C-:B------:R-:W-:Y:S02]  /*18e0*/  HADD2.F32 R243, -RZ, R195.reuse.H0_H0 ;  /* 0x200000c3fff37230 */ /* 0x100fe40000004100 */
[----:B------:R-:W-:Y:S01]  /*18f0*/  FADD.FTZ R97, R97, R206 ;  /* 0x000000ce61617221 */ /* 0x000fe20000010000 */
[----:B------:R-:W-:Y:S01]  /*1900*/  FFMA.FTZ R129, R212, R206, R129 ;  /* 0x000000ced4817223 */ /* 0x000fe20000010081 */
[----:B------:R-:W-:Y:S01]  /*1910*/  FMUL.FTZ R207, R192, UR23 ;  /* 0x00000017c0cf7c20 */ /* 0x000fe20008410000 */
[----:B------:R-:W-:Y:S01]  /*1920*/  FMUL.FTZ R206, R193, UR23 ;  /* 0x00000017c1ce7c20 */ /* 0x000fe20008410000 */
[----:B------:R-:W-:Y:S01]  /*1930*/  FMUL.FTZ R244, R244, R242 ;  /* 0x000000f2f4f47220 */ /* 0x000fe20000410000 */
[----:B------:R-:W-:Y:S01]  /*1940*/  FADD.FTZ R188, R188, R245 ;  /* 0x000000f5bcbc7221 */ /* 0x000fe20000010000 */
[----:B------:R-:W-:Y:S01]  /*1950*/  FFMA.FTZ R189, R205, R245, R189 ;  /* 0x000000f5cdbd7223 */ /* 0x000fe200000100bd */
[----:B------:R-:W-:-:S02]  /*1960*/  HADD2.F32 R195, -RZ, R195.H1_H1 ;  /* 0x300000c3ffc37230 */ /* 0x000fc40000004100 */
[----:B------:R-:W-:Y:S01]  /*1970*/  FADD.FTZ R94, R94, R243 ;  /* 0x000000f35e5e7221 */ /* 0x000fe20000010000 */
[----:B------:R-:W-:Y:S01]  /*1980*/  FFMA.FTZ R126, R207, R243, R126 ;  /* 0x000000f3cf7e7223 */ /* 0x000fe2000001007e */
[----:B------:R-:W-:Y:S01]  /*1990*/  FADD.FTZ R190, R199, -UR26 ;  /* 0x8000001ac7be7e21 */ /* 0x000fe20008010000 */
        /* <DEDUP_REMOVED lines=8> */
[----:B------:R-:W-:Y:S01]  /*1a20*/  FFMA.FTZ R127, R208, R195, R127 ;  /* 0x000000c3d07f7223 */ /* 0x000fe2000001007f */
[----:B------:R-:W-:Y:S01]  /*1a30*/  IADD3 R226, PT, PT, R226, 0x80, RZ ;  /* 0x00000080e2e27810 */ /* 0x000fe20007ffe0ff */
[----:B--2---:R-:W-:-:S04]  /*1a40*/  FMUL.FTZ R243, R197, R243 ;  /* 0x000000f3c5f37220 */ /* 0x004fc80000410000 */
[----:B------:R-:W-:Y:S01]  /*1a50*/  FADD.FTZ R188, R188, R243 ;  /* 0x000000f3bcbc7221 */ /* 0x000fe20000010000 */
[----:B------:R-:W-:Y:S01]  /*1a60*/  FFMA.FTZ R189, R207, R243, R189 ;  /* 0x000000f3cfbd7223 */ /* 0x000fe200000100bd */
[----:B---3--:R-:W-:-:S04]  /*1a70*/  FMUL.FTZ R242, R196, R195 ;  /* 0x000000c3c4f27220 */ /* 0x008fc80000410000 */
[----:B------:R-:W-:Y:S01]  /*1a80*/  FADD.FTZ R228, R188, R242 ;  /* 0x000000f2bce47221 */ /* 0x000fe20000010000 */
[----:B------:R-:W-:-:S07]  /*1a90*/  FFMA.FTZ R227, R208, R242, R189 ;  /* 0x000000f2d0e37223 */ /* 0x000fce00000100bd */
.L_x_12149:
[----:B------:R-:W-:Y:S05]  /*1aa0*/  BSYNC.RECONVERGENT B0 ;  /* 0x0000000000007941 */ /* 0x000fea0003800200 */
.L_x_12148:
[----:B------:R-:W-:Y:S04]  /*1ab0*/  BSSY.RECONVERGENT B0, `(.L_x_12150) ;  /* 0x000005b000007945 */ /* 0x000fe80003800200 */
[----:B------:R-:W-:Y:S05]  /*1ac0*/  @!P1 BRA `(.L_x_12151) ;  /* 0x0000000400649947 */ /* 0x000fea0003800000 */
[----:B------:R-:W0:Y:S01]  /*1ad0*/  LDC.64 R188, c[0x0][0x428] ;  /* 0x00010a00ffbc7b82 */ /* 0x000e220000000a00 */
[----:B------:R-:W2:Y:S04]  /*1ae0*/  LDL R241, [R1+0x50] ;  /* 0x0000500001f17983 */ /* 0x000ea80000100800 */
[----:B------:R-:W3:Y:S03]  /*1af0*/  LDL R238, [R1+0x5c] ;  /* 0x00005c0001ee7983 */ /* 0x000ee60000100800 */
[----:B------:R-:W1:Y:S01]  /*1b00*/  LDC.64 R10, c[0x0][0x3a8] ;  /* 0x0000ea00ff0a7b82 */ /* 0x000e620000000a00 */
[----:B------:R-:W4:Y:S04]  /*1b10*/  LDL R237, [R1+0x40] ;  /* 0x0000400001ed7983 */ /* 0x000f280000100800 */
[----:B------:R-:W3:Y:S04]  /*1b20*/  LDL R240, [R1+0x54] ;  /* 0x0000540001f07983 */ /* 0x000ee80000100800 */
[----:B------:R-:W3:Y:S04]  /*1b30*/  LDL R239, [R1+0x58] ;  /* 0x0000580001ef7983 */ /* 0x000ee80000100800 */
[----:B------:R-:W3:Y:S01]  /*1b40*/  LDL R236, [R1+0x44] ;  /* 0x0000440001ec7983 */ /* 0x000ee20000100800 */
[----:B------:R-:W-:Y:S01]  /*1b50*/  ISETP.NE.U32.AND P2, PT, RZ, UR20, PT ;  /* 0x00000014ff007c0c */ /* 0x000fe2000bf45070 */
[----:B------:R-:W2:Y:S01]  /*1b60*/  LDC.64 R196, c[0x0][0x3b0] ;  /* 0x0000ec00ffc47b82 */ /* 0x000ea20000000a00 */
[----:B0-----:R-:W-:-:S06]  /*1b70*/  IMAD.WIDE.U32 R188, R226, 0x10, R188 ;  /* 0x00000010e2bc7825 */ /* 0x001fcc00078e00bc */
[----:B------:R-:W2:Y:S01]  /*1b80*/  LDG.E.128 R188, desc[UR10][R188.64] ;  /* 0x0000000abcbc7981 */ /* 0x000ea2000c1e1d00 */
[----:B-1----:R-:W-:-:S05]  /*1b90*/  IMAD.WIDE.U32 R10, R226, 0x20, R10 ;  /* 0x00000020e20a7825 */ /* 0x002fca00078e000a */
[----:B------:R-:W4:Y:S04]  /*1ba0*/  LDG.E.128 R192, desc[UR10][R10.64+0x10] ;  /* 0x0000100a0ac07981 */ /* 0x000f28000c1e1d00 */
[----:B------:R0:W3:Y:S01]  /*1bb0*/  LDG.E.128 R12, desc[UR10][R10.64] ;  /* 0x0000000a0a0c7981 */ /* 0x0000e2000c1e1d00 */
[----:B------:R-:W-:-:S13]  /*1bc0*/  ISETP.NE.AND.EX P2, PT, RZ, UR21, PT, P2 ;  /* 0x00000015ff007c0c */ /* 0x000fda000bf45320 */
[----:B0-----:R-:W0:Y:S01]  /*1bd0*/  @P2 LDC.64 R10, c[0x0][0x438] ;  /* 0x00010e00ff0a2b82 */ /* 0x001e220000000a00 */
[--C-:B--2---:R-:W-:Y:S02]  /*1be0*/  HADD2.F32 R9, -RZ, R190.reuse.H0_H0 ;  /* 0x200000beff097230 */ /* 0x104fe40000004100 */
[----:B------:R-:W-:Y:S02]  /*1bf0*/  HADD2.F32 R199, -RZ, R190.H1_H1 ;  /* 0x300000beffc77230 */ /* 0x000fe40000004100 */
[--C-:B------:R-:W-:Y:S02]  /*1c00*/  HADD2.F32 R235, -RZ, R191.reuse.H0_H0 ;  /* 0x200000bfffeb7230 */ /* 0x100fe40000004100 */
[----:B----4-:R-:W-:Y:S02]  /*1c10*/  FADD.FTZ R190, R193, -UR26 ;  /* 0x8000001ac1be7e21 */ /* 0x010fe40008010000 */
[----:B------:R-:W2:Y:S01]  /*1c20*/  LDL R193, [R1+0x48] ;  /* 0x0000480001c17983 */ /* 0x000ea20000100800 */
[----:B------:R-:W-:-:S02]  /*1c30*/  HADD2.F32 R234, -RZ, R191.H1_H1 ;  /* 0x300000bfffea7230 */ /* 0x000fc40000004100 */
[----:B------:R-:W-:Y:S02]  /*1c40*/  FADD.FTZ R191, R192, -UR26 ;  /* 0x8000001ac0bf7e21 */ /* 0x000fe40008010000 */
[----:B------:R-:W4:Y:S01]  /*1c50*/  LDL R192, [R1+0x4c] ;  /* 0x00004c0001c07983 */ /* 0x000f220000100800 */
[----:B0-----:R-:W-:-:S04]  /*1c60*/  @P2 IMAD.WIDE.U32 R10, R226, 0x20, R10 ;  /* 0x00000020e20a2825 */ /* 0x001fc800078e000a */
[----:B---3--:R-:W-:Y:S01]  /*1c70*/  FADD.FTZ R198, R12, -UR26 ;  /* 0x8000001a0cc67e21 */ /* 0x008fe20008010000 */
[----:B------:R-:W-:Y:S01]  /*1c80*/  FADD.FTZ R13, R13, -UR26 ;  /* 0x8000001a0d0d7e21 */ /* 0x000fe20008010000 */
[----:B------:R-:W5:Y:S01]  /*1c90*/  @P2 LDG.E.128 R24, desc[UR10][R10.64] ;  /* 0x0000000a0a182981 */ /* 0x000f62000c1e1d00 */
[----:B------:R-:W-:-:S03]  /*1ca0*/  HADD2.F32 R12, -RZ, R188.H0_H0 ;  /* 0x200000bcff0c7230 */ /* 0x000fc60000004100 */
[----:B------:R0:W5:Y:S01]  /*1cb0*/  @P2 LDG.E.128 R20, desc[UR10][R10.64+0x10] ;  /* 0x0000100a0a142981 */ /* 0x000162000c1e1d00 */
[----:B------:R-:W-:Y:S01]  /*1cc0*/  FMUL.FTZ R209, R198, UR23 ;  /* 0x00000017c6d17c20 */ /* 0x000fe20008410000 */
[----:B------:R-:W-:Y:S01]  /*1cd0*/  FADD.FTZ R88, R88, R12 ;  /* 0x0000000c58587221 */ /* 0x000fe20000010000 */
[----:B------:R-:W-:Y:S01]  /*1ce0*/  FMUL.FTZ R241, R241, R12 ;  /* 0x0000000cf1f17220 */ /* 0x000fe20000410000 */
[----:B0-----:R-:W-:-:S04]  /*1cf0*/  IMAD.WIDE.U32 R10, R226, 0x8, R196 ;  /* 0x00000008e20a7825 */ /* 0x001fc800078e00c4 */
[----:B------:R-:W-:Y:S01]  /*1d00*/  FADD.FTZ R197, R15, -UR26 ;  /* 0x8000001a0fc57e21 */ /* 0x000fe20008010000 */
[----:B------:R-:W-:Y:S01]  /*1d10*/  FMUL.FTZ R15, R13, UR23 ;  /* 0x000000170d0f7c20 */ /* 0x000fe20008410000 */
[----:B------:R-:W-:Y:S01]  /*1d20*/  FFMA.FTZ R120, R209, R12, R120 ;  /* 0x0000000cd1787223 */ /* 0x000fe20000010078 */
[----:B------:R0:W5:Y:S01]  /*1d30*/  LDG.E.64 R200, desc[UR10][R10.64] ;  /* 0x0000000a0ac87981 */ /* 0x000162000c1e1b00 */
[----:B------:R-:W-:Y:S02]  /*1d40*/  HADD2.F32 R196, -RZ, R188.H1_H1 ;  /* 0x300000bcffc47230 */ /* 0x000fe40000004100 */
[----:B------:R-:W-:Y:S01]  /*1d50*/  FMUL.FTZ R13, R197, UR23 ;  /* 0x00000017c50d7c20 */ /* 0x000fe20008410000 */
[----:B------:R-:W-:Y:S01]  /*1d60*/  FMUL.FTZ R12, R191, UR23 ;  /* 0x00000017bf0c7c20 */ /* 0x000fe20008410000 */
[----:B------:R-:W-:Y:S01]  /*1d70*/  FADD.FTZ R14, R14, -UR26 ;  /* 0x8000001a0e0e7e21 */ /* 0x000fe20008010000 */
[----:B------:R-:W-:Y:S01]  /*1d80*/  FADD.FTZ R84, R84, R9 ;  /* 0x0000000954547221 */ /* 0x000fe20000010000 */
[----:B0-----:R-:W-:-:S02]  /*1d90*/  HADD2.F32 R10, -RZ, R189.H1_H1 ;  /* 0x300000bdff0a7230 */ /* 0x001fc40000004100 */
[-C--:B------:R-:W-:Y:S01]  /*1da0*/  FFMA.FTZ R116, R12, R9.reuse, R116 ;  /* 0x000000090c747223 */ /* 0x080fe20000010074 */
[----:B------:R-:W-:Y:S02]  /*1db0*/  HADD2.F32 R11, -RZ, R189.H0_H0 ;  /* 0x200000bdff0b7230 */ /* 0x000fe40000004100 */
        /* <DEDUP_REMOVED lines=14> */
[----:B------:R-:W-:Y:S01]  /*1ea0*/  FADD.FTZ R9, R9, R239 ;  /* 0x000000ef09097221 */ /* 0x000fe20000010000 */
[----:B------:R-:W-:Y:S01]  /*1eb0*/  FFMA.FTZ R190, R14, R239, R10 ;  /* 0x000000ef0ebe7223 */ /* 0x000fe2000001000a */
[----:B------:R-:W-:-:S02]  /*1ec0*/  FADD.FTZ R189, R194, -UR26 ;  /* 0x8000001ac2bd7e21 */ /* 0x000fc40008010000 */
[----:B------:R-:W-:Y:S01]  /*1ed0*/  FADD.FTZ R9, R9, R238 ;  /* 0x000000ee09097221 */ /* 0x000fe20000010000 */
[----:B------:R-:W-:Y:S01]  /*1ee0*/  FFMA.FTZ R190, R13, R238, R190 ;  /* 0x000000ee0dbe7223 */ /* 0x000fe200000100be */
[----:B------:R-:W-:Y:S01]  /*1ef0*/  FADD.FTZ R188, R195, -UR26 ;  /* 0x8000001ac3bc7e21 */ /* 0x000fe20008010000 */
        /* <DEDUP_REMOVED lines=16> */
[----:B--2---:R-:W-:Y:S01]  /*2000*/  FMUL.FTZ R235, R193, R235 ;  /* 0x000000ebc1eb7220 */ /* 0x004fe20000410000 */
[----:B----4-:R-:W-:-:S03]  /*2010*/  FMUL.FTZ R234, R192, R234 ;  /* 0x000000eac0ea7220 */ /* 0x010fc60000410000 */
[----:B------:R-:W-:Y:S01]  /*2020*/  FADD.FTZ R189, R189, R235 ;  /* 0x000000ebbdbd7221 */ /* 0x000fe20000010000 */
[----:B------:R-:W-:-:S03]  /*2030*/  FFMA.FTZ R190, R10, R235, R190 ;  /* 0x000000eb0abe7223 */ /* 0x000fc600000100be */
[----:B------:R-:W-:Y:S01]  /*2040*/  FADD.FTZ R228, R189, R234 ;  /* 0x000000eabde47221 */ /* 0x000fe20000010000 */
[----:B------:R-:W-:-:S07]  /*2050*/  FFMA.FTZ R227, R9, R234, R190 ;  /* 0x000000ea09e37223 */ /* 0x000fce00000100be */
.L_x_12151:
[----:B------:R-:W-:Y:S05]  /*2060*/  BSYNC.RECONVERGENT B0 ;  /* 0x0000000000007941 */ /* 0x000fea0003800200 */
.L_x_12150:
        /* <DEDUP_REMOVED lines=14> */
[----:B-1----:R-:W-:-:S05]  /*2150*/  IMAD.WIDE.U32 R2, R226, 0x20, R2 ;  /* 0x00000020e2027825 */ /* 0x002fca00078e0002 */
[----:B------:R-:W3:Y:S01]  /*2160*/  LDG.E.128 R192, desc[UR10][R2.64+0x10] ;  /* 0x0000100a02c07981 */ /* 0x000ee2000c1e1d00 */
[----:B------:R-:W-:-:S03]  /*2170*/  ISETP.NE.AND.EX P2, PT, RZ, UR21, PT, P2 ;  /* 0x00000015ff007c0c */ /* 0x000fc6000bf45320 */
[----:B------:R0:W4:Y:S10]  /*2180*/  LDG.E.128 R4, desc[UR10][R2.64] ;  /* 0x0000000a02047981 */ /* 0x000134000c1e1d00 */
[----:B0-----:R-:W0:Y:S01]  /*2190*/  @P2 LDC.64 R2, c[0x0][0x438] ;  /* 0x00010e00ff022b82 */ /* 0x001e220000000a00 */
[----:B------:R-:W-:-:S05]  /*21a0*/  IMAD.WIDE.U32 R196, R226, 0x8, R196 ;  /* 0x00000008e2c47825 */ /* 0x000fca00078e00c4 */
[----:B------:R1:W5:Y:S01]  /*21b0*/  LDG.E.64 R202, desc[UR10][R196.64] ;  /* 0x0000000ac4ca7981 */ /* 0x000362000c1e1b00 */
[----:B0-----:R-:W-:-:S03]  /*21c0*/  @P2 IMAD.WIDE.U32 R2, R226, 0x20, R2 ;  /* 0x00000020e2022825 */ /* 0x001fc600078e0002 */
[----:B------:R-:W4:Y:S04]  /*21d0*/  LDL R226, [R1+0x2c] ;  /* 0x00002c0001e27983 */ /* 0x000f280000100800 */
[----:B------:R-:W5:Y:S04]  /*21e0*/  @P2 LDG.E.128 R172, desc[UR10][R2.64] ;  /* 0x0000000a02ac2981 */ /* 0x000f68000c1e1d00 */
[----:B------:R0:W5:Y:S01]  /*21f0*/  @P2 LDG.E.128 R176, desc[UR10][R2.64+0x10] ;  /* 0x0000100a02b02981 */ /* 0x000162000c1e1d00 */
[--C-:B--2---:R-:W-:Y:S02]  /*2200*/  HADD2.F32 R223, -RZ, R191.reuse.H0_H0 ;  /* 0x200000bfffdf7230 */ /* 0x104fe40000004100 */
[----:B------:R-:W-:-:S02]  /*2210*/  HADD2.F32 R222, -RZ, R191.H1_H1 ;  /* 0x300000bfffde7230 */ /* 0x000fc40000004100 */
[----:B---3--:R-:W-:Y:S02]  /*2220*/  FADD.FTZ R191, R192, -UR26 ;  /* 0x8000001ac0bf7e21 */ /* 0x008fe40008010000 */
[----:B------:R-:W2:Y:S01]  /*2230*/  LDL R192, [R1+0x28] ;  /* 0x0000280001c07983 */ /* 0x000ea20000100800 */
[----:B----4-:R-:W-:Y:S01]  /*2240*/  FADD.FTZ R6, R6, -UR26 ;  /* 0x8000001a06067e21 */ /* 0x010fe20008010000 */
[----:B------:R-:W-:Y:S01]  /*2250*/  FADD.FTZ R198, R5, -UR26 ;  /* 0x8000001a05c67e21 */ /* 0x000fe20008010000 */
[----:B------:R-:W-:Y:S01]  /*2260*/  FADD.FTZ R199, R7, -UR26 ;  /* 0x8000001a07c77e21 */ /* 0x000fe20008010000 */
[----:B------:R-:W-:Y:S02]  /*2270*/  HADD2.F32 R5, -RZ, R189.H0_H0 ;  /* 0x200000bdff057230 */ /* 0x000fe40000004100 */
[----:B------:R-:W-:Y:S01]  /*2280*/  FMUL.FTZ R7, R6, UR23 ;  /* 0x0000001706077c20 */ /* 0x000fe20008410000 */
[----:B-1----:R-:W-:Y:S02]  /*2290*/  HADD2.F32 R196, -RZ, R188.H0_H0 ;  /* 0x200000bcffc47230 */ /* 0x002fe40000004100 */
[----:B------:R-:W-:Y:S01]  /*22a0*/  FADD.FTZ R8, R4, -UR26 ;  /* 0x8000001a04087e21 */ /* 0x000fe20008010000 */
[----:B0-----:R-:W-:-:S02]  /*22b0*/  HADD2.F32 R3, -RZ, R190.H0_H0 ;  /* 0x200000beff037230 */ /* 0x001fc40000004100 */
[----:B------:R-:W-:Y:S01]  /*22c0*/  FADD.FTZ R82, R82, R5 ;  /* 0x0000000552527221 */ /* 0x000fe20000010000 */
[-C--:B------:R-:W-:Y:S01]  /*22d0*/  FFMA.FTZ R114, R7, R5.reuse, R114 ;  /* 0x0000000507727223 */ /* 0x080fe20000010072 */
[----:B------:R-:W-:Y:S01]  /*22e0*/  FMUL.FTZ R230, R230, R5 ;  /* 0x00000005e6e67220 */ /* 0x000fe20000410000 */
[----:B------:R-:W-:Y:S02]  /*22f0*/  HADD2.F32 R197, -RZ, R188.H1_H1 ;  /* 0x300000bcffc57230 */ /* 0x000fe40000004100 */
[----:B------:R-:W-:Y:S01]  /*2300*/  FMUL.FTZ R5, R191, UR23 ;  /* 0x00000017bf057c20 */ /* 0x000fe20008410000 */
[----:B------:R-:W-:Y:S01]  /*2310*/  FMUL.FTZ R8, R8, UR23 ;  /* 0x0000001708087c20 */ /* 0x000fe20008410000 */
[----:B------:R-:W-:Y:S01]  /*2320*/  FMUL.FTZ R233, R233, R196 ;  /* 0x000000c4e9e97220 */ /* 0x000fe20000410000 */
[----:B------:R-:W-:Y:S02]  /*2330*/  HADD2.F32 R4, -RZ, R189.H1_H1 ;  /* 0x300000bdff047230 */ /* 0x000fe40000004100 */
[----:B------:R-:W-:Y:S01]  /*2340*/  FMUL.FTZ R6, R199, UR23 ;  /* 0x00000017c7067c20 */ /* 0x000fe20008410000 */
[----:B------:R-:W-:-:S02]  /*2350*/  HADD2.F32 R2, -RZ, R190.H1_H1 ;  /* 0x300000beff027230 */ /* 0x000fc40000004100 */
[----:B------:R-:W-:Y:S01]  /*2360*/  FADD.FTZ R190, R193, -UR26 ;  /* 0x8000001ac1be7e21 */ /* 0x000fe20008010000 */
        /* <DEDUP_REMOVED lines=21> */
[----:B------:R-:W-:Y:S01]  /*24c0*/  FADD.FTZ R188, R195, -UR26 ;  /* 0x8000001ac3bc7e21 */ /* 0x000fe20008010000 */
[----:B------:R-:W-:Y:S01]  /*24d0*/  FMUL.FTZ R3, R189, UR23 ;  /* 0x00000017bd037c20 */ /* 0x000fe20008410000 */
        /* <DEDUP_REMOVED lines=14> */
[----:B--2---:R-:W-:-:S04]  /*25c0*/  FMUL.FTZ R223, R192, R223 ;  /* 0x000000dfc0df7220 */ /* 0x004fc80000410000 */
[----:B------:R-:W-:Y:S01]  /*25d0*/  FADD.FTZ R189, R189, R223 ;  /* 0x000000dfbdbd7221 */ /* 0x000fe20000010000 */
[----:B------:R-:W-:-:S03]  /*25e0*/  FFMA.FTZ R191, R3, R223, R191 ;  /* 0x000000df03bf7223 */ /* 0x000fc600000100bf */
[----:B------:R-:W-:Y:S01]  /*25f0*/  FADD.FTZ R228, R189, R222 ;  /* 0x000000debde47221 */ /* 0x000fe20000010000 */
[----:B------:R-:W-:-:S07]  /*2600*/  FFMA.FTZ R227, R2, R222, R191 ;  /* 0x000000de02e37223 */ /* 0x000fce00000100bf */
.L_x_12153:
[----:B------:R-:W-:Y:S05]  /*2610*/  BSYNC.RECONVERGENT B0 ;  /* 0x0000000000007941 */ /* 0x000fea0003800200 */
.L_x_12152:
        /* <DEDUP_REMOVED lines=32> */
.L_x_12155:
[----:B------:R-:W-:Y:S05]  /*2820*/  BSYNC.RECONVERGENT B0 ;  /* 0x0000000000007941 */ /* 0x000fea0003800200 */
.L_x_12154:
        /* <DEDUP_REMOVED lines=46> */
[--C-:B------:R-:W-:Y:S02]  /*2b10*/  @P3 HADD2.F32 R194, -RZ, R189.reuse.H0_H0 ;  /* 0x200000bdffc23230 */ /* 0x100fe40000004100 */
[----:B------:R-:W-:Y:S01]  /*2b20*/  FMUL.FTZ R195, R192, UR22 ;  /* 0x00000016c0c37c20 */ /* 0x000fe20008410000 */
[----:B------:R-:W-:Y:S02]  /*2b30*/  HFMA2 R192, -RZ, RZ, 0, 0 ;  /* 0x00000000ffc07431 */ /* 0x000fe400000001ff */
[----:B------:R-:W-:Y:S02]  /*2b40*/  @P4 HADD2.F32 R189, -RZ, R189.H1_H1 ;  /* 0x300000bdffbd4230 */ /* 0x000fe40000004100 */
[----:B------:R-:W-:Y:S01]  /*2b50*/  @P3 FMUL.FTZ R192, R194, R195 ;  /* 0x000000c3c2c03220 */ /* 0x000fe20000410000 */
[----:B------:R-:W-:-:S03]  /*2b60*/  @P2 HADD2.F32 R196, -RZ, R190.H0_H0 ;  /* 0x200000beffc42230 */ /* 0x000fc60000004100 */
[----:B------:R-:W-:Y:S01]  /*2b70*/  FADD.FTZ R74, R74, R192 ;  /* 0x000000c04a4a7221 */ /* 0x000fe20000010000 */
[----:B------:R-:W-:-:S04]  /*2b80*/  FFMA.FTZ R192, R218, UR17, R193 ;  /* 0x00000011dac07c23 */ /* 0x000fc800080100c1 */
[----:B------:R-:W-:-:S04]  /*2b90*/  FADD.FTZ R192, R226, -R192 ;  /* 0x800000c0e2c07221 */ /* 0x000fc80000010000 */
[----:B------:R-:W-:-:S04]  /*2ba0*/  FMUL.FTZ R192, R192, UR23 ;  /* 0x00000017c0c07c20 */ /* 0x000fc80008410000 */
[----:B------:R-:W-:Y:S01]  /*2bb0*/  FMUL.FTZ R194, R192, UR16 ;  /* 0x00000010c0c27c20 */ /* 0x000fe20008410000 */
[----:B------:R-:W-:-:S03]  /*2bc0*/  MOV R192, RZ ;  /* 0x000000ff00c07202 */ /* 0x000fc60000000f00 */
[----:B------:R-:W-:-:S04]  /*2bd0*/  FMUL.FTZ R194, R194, UR22 ;  /* 0x00000016c2c27c20 */ /* 0x000fc80008410000 */
        /* <DEDUP_REMOVED lines=19> */
[----:B------:R-:W-:Y:S02]  /*2d10*/  @P2 HADD2.F32 R192, -RZ, R190.H1_H1 ;  /* 0x300000beffc02230 */ /* 0x000fe40000004100 */
        /* <DEDUP_REMOVED lines=35> */
[----:B------:R-:W-:-:S03]  /*2f50*/  FMUL.FTZ R69, R170, R195 ;  /* 0x000000c3aa457220 */ /* 0x000fc60000410000 */
[----:B------:R-:W-:Y:S02]  /*2f60*/  FADD.FTZ R68, R221, -R68 ;  /* 0x80000044dd447221 */ /* 0x000fe40000010000 */
[----:B------:R-:W-:Y:S02]  /*2f70*/  FSEL R69, R69, RZ, P3 ;  /* 0x000000ff45457208 */ /* 0x000fe40001800000 */
[----:B------:R-:W-:Y:S01]  /*2f80*/  FMUL.FTZ R68, R68, UR23 ;  /* 0x0000001744447c20 */ /* 0x000fe20008410000 */
[----:B------:R-:W-:Y:S01]  /*2f90*/  @P2 HADD2.F32 R195, -RZ, R188.H0_H0 ;  /* 0x200000bcffc32230 */ /* 0x000fe20000004100 */
[----:B------:R-:W-:Y:S01]  /*2fa0*/  F2FP.F16.F32.PACK_AB R69, R194, R69 ;  /* 0x00000045c245723e */ /* 0x000fe200000000ff */
[----:B------:R-:W-:Y:S02]  /*2fb0*/  HFMA2 R194, -RZ, RZ, 0, 0 ;  /* 0x00000000ffc27431 */ /* 0x000fe400000001ff */
[----:B------:R-:W-:Y:S01]  /*2fc0*/  FMUL.FTZ R68, R68, UR16 ;  /* 0x0000001044447c20 */ /* 0x000fe20008410000 */
[----:B------:R-:W-:-:S03]  /*2fd0*/  LOP3.LUT P3, RZ, R16, 0xff00, RZ, 0xc0, !PT ;  /* 0x0000ff0010ff7812 */ /* 0x000fc6000786c0ff */
[----:B------:R-:W-:-:S04]  /*2fe0*/  FMUL.FTZ R68, R68, UR22 ;  /* 0x0000001644447c20 */ /* 0x000fc80008410000 */
[-C--:B------:R-:W-:Y:S01]  /*2ff0*/  @P2 FMUL.FTZ R194, R195, R68.reuse ;  /* 0x00000044c3c22220 */ /* 0x080fe20000410000 */
[----:B------:R-:W-:-:S03]  /*3000*/  FMUL.FTZ R68, R168, R68 ;  /* 0x00000044a8447220 */ /* 0x000fc60000410000 */
[----:B------:R-:W-:Y:S01]  /*3010*/  FADD.FTZ R194, R72, R194 ;  /* 0x000000c248c27221 */ /* 0x000fe20000010000 */
[----:B------:R-:W-:Y:S01]  /*3020*/  FFMA.FTZ R72, R220, UR17, R193 ;  /* 0x00000011dc487c23 */ /* 0x000fe200080100c1 */
[----:B------:R-:W-:Y:S01]  /*3030*/  @P3 HADD2.F32 R188, -RZ, R188.H1_H1 ;  /* 0x300000bcffbc3230 */ /* 0x000fe20000004100 */
        /* <DEDUP_REMOVED lines=12> */
.L_x_12159:
        /* <DEDUP_REMOVED lines=14> */
[--C-:B------:R-:W-:Y:S02]  /*31e0*/  @P3 HADD2.F32 R180, -RZ, R189.reuse.H0_H0 ;  /* 0x200000bdffb43230 */ /* 0x100fe40000004100 */
[----:B------:R-:W-:Y:S01]  /*31f0*/  FMUL.FTZ R184, R181, UR22 ;  /* 0x00000016b5b87c20 */ /* 0x000fe20008410000 */
[----:B------:R-:W-:Y:S02]  /*3200*/  MOV R181, RZ ;  /* 0x000000ff00b57202 */ /* 0x000fe40000000f00 */
[----:B------:R-:W-:Y:S01]  /*3210*/  @P3 FMUL.FTZ R182, R180, R185 ;  /* 0x000000b9b4b63220 */ /* 0x000fe20000410000 */
[----:B------:R-:W-:-:S02]  /*3220*/  @P4 HADD2.F32 R180, -RZ, R189.H1_H1 ;  /* 0x300000bdffb44230 */ /* 0x000fc40000004100 */
[----:B------:R-:W-:Y:S02]  /*3230*/  @P2 HADD2.F32 R189, -RZ, R190.H0_H0 ;  /* 0x200000beffbd2230 */ /* 0x000fe40000004100 */
[----:B------:R-:W-:Y:S01]  /*3240*/  FADD.FTZ R74, R74, R182 ;  /* 0x000000b64a4a7221 */ /* 0x000fe20000010000 */
[----:B------:R-:W-:Y:S02]  /*3250*/  HFMA2 R182, -RZ, RZ, 0, 0 ;  /* 0x00000000ffb67431 */ /* 0x000fe400000001ff */
[----:B------:R-:W-:Y:S01]  /*3260*/  @P4 FMUL.FTZ R181, R180, R184 ;  /* 0x000000b8b4b54220 */ /* 0x000fe20000410000 */
[----:B------:R-:W-:-:S03]  /*3270*/  FFMA.FTZ R180, R217, UR17, R193 ;  /* 0x00000011d9b47c23 */ /* 0x000fc600080100c1 */
[----:B------:R-:W-:Y:S01]  /*3280*/  FADD.FTZ R75, R75, R181 ;  /* 0x000000b54b4b7221 */ /* 0x000fe20000010000 */
[----:B------:R-:W-:-:S04]  /*3290*/  FADD.FTZ R180, R199, -R180 ;  /* 0x800000b4c7b47221 */ /* 0x000fc80000010000 */
[----:B------:R-:W-:-:S04]  /*32a0*/  FMUL.FTZ R180, R180, UR23 ;  /* 0x00000017b4b47c20 */ /* 0x000fc80008410000 */
[----:B------:R-:W-:-:S04]  /*32b0*/  FMUL.FTZ R183, R180, UR16 ;  /* 0x00000010b4b77c20 */ /* 0x000fc80008410000 */
[----:B------:R-:W-:-:S04]  /*32c0*/  FMUL.FTZ R183, R183, UR22 ;  /* 0x00000016b7b77c20 */ /* 0x000fc80008410000 */
[-C--:B------:R-:W-:Y:S01]  /*32d0*/  @P2 FMUL.FTZ R182, R189, R183.reuse ;  /* 0x000000b7bdb62220 */ /* 0x080fe20000410000 */
[----:B------:R-:W-:-:S03]  /*32e0*/  FMUL.FTZ R183, R164, R183 ;  /* 0x000000b7a4b77220 */ /* 0x000fc60000410000 */
[----:B------:R-:W-:Y:S02]  /*32f0*/  FADD.FTZ R189, R68, R182 ;  /* 0x000000b644bd7221 */ /* 0x000fe40000010000 */
[----:B------:R-:W-:Y:S01]  /*3300*/  FSEL R194, R183, RZ, P2 ;  /* 0x000000ffb7c27208 */ /* 0x000fe20001000000 */
[----:B------:R-:W-:Y:S01]  /*3310*/  FFMA.FTZ R183, R216, UR17, R193 ;  /* 0x00000011d8b77c23 */ /* 0x000fe200080100c1 */
[----:B------:R-:W-:-:S03]  /*3320*/  LOP3.LUT P2, RZ, R17, 0xff00, RZ, 0xc0, !PT ;  /* 0x0000ff0011ff7812 */ /* 0x000fc6000784c0ff */
[----:B------:R-:W-:-:S04]  /*3330*/  FADD.FTZ R183, R252, -R183 ;  /* 0x800000b7fcb77221 */ /* 0x000fc80000010000 */
[----:B------:R-:W-:Y:S01]  /*3340*/  FMUL.FTZ R181, R183, UR23 ;  /* 0x00000017b7b57c20 */ /* 0x000fe20008410000 */
[----:B------:R-:W-:-:S03]  /*3350*/  MOV R183, RZ ;  /* 0x000000ff00b77202 */ /* 0x000fc60000000f00 */
[----:B------:R-:W-:Y:S02]  /*3360*/  FMUL.FTZ R182, R181, UR16 ;  /* 0x00000010b5b67c20 */ /* 0x000fe40008410000 */
[----:B------:R-:W-:Y:S02]  /*3370*/  @P2 HADD2.F32 R68, -RZ, R190.H1_H1 ;  /* 0x300000beff442230 */ /* 0x000fe40000004100 */
[----:B------:R-:W-:-:S04]  /*3380*/  FMUL.FTZ R182, R182, UR22 ;  /* 0x00000016b6b67c20 */ /* 0x000fc80008410000 */
        /* <DEDUP_REMOVED lines=11> */
[----:B------:R-:W-:-:S05]  /*3440*/  @P2 HADD2.F32 R190, -RZ, R191.H0_H0 ;  /* 0x200000bfffbe2230 */ /* 0x000fca0000004100 */
        /* <DEDUP_REMOVED lines=12> */
[-C--:B------:R-:W-:Y:S01]  /*3510*/  @P2 FMUL.FTZ R195, R191, R70.reuse ;  /* 0x00000046bfc32220 */ /* 0x080fe20000410000 */
[----:B------:R-:W-:-:S03]  /*3520*/  FMUL.FTZ R70, R167, R70 ;  /* 0x00000046a7467220 */ /* 0x000fc60000410000 */
[----:B------:R-:W-:Y:S01]  /*3530*/  FADD.FTZ R191, R71, R195 ;  /* 0x000000c347bf7221 */ /* 0x000fe20000010000 */
[----:B------:R-:W-:Y:S02]  /*3540*/  MOV R195, RZ ;  /* 0x000000ff00c37202 */ /* 0x000fe40000000f00 */
[----:B------:R-:W-:Y:S02]  /*3550*/  FSEL R70, R70, RZ, P2 ;  /* 0x000000ff46467208 */ /* 0x000fe40001000000 */
[----:B------:R-:W-:Y:S02]  /*3560*/  LOP3.LUT P2, RZ, R16, 0xff, RZ, 0xc0, !PT ;  /* 0x000000ff10ff7812 */ /* 0x000fe4000784c0ff */
[----:B------:R-:W-:Y:S01]  /*3570*/  F2FP.F16.F32.PACK_AB R71, R70, R69 ;  /* 0x000000454647723e */ /* 0x000fe200000000ff */
[----:B------:R-:W-:Y:S01]  /*3580*/  FMUL.FTZ R69, R171, R184 ;  /* 0x000000b8ab457220 */ /* 0x000fe20000410000 */
[----:B------:R-:W-:Y:S01]  /*3590*/  F2FP.F16.F32.PACK_AB R70, R68, R194 ;  /* 0x000000c24446723e */ /* 0x000fe200000000ff */
[----:B------:R-:W-:Y:S01]  /*35a0*/  FMUL.FTZ R68, R170, R185 ;  /* 0x000000b9aa447220 */ /* 0x000fe20000410000 */
[----:B------:R-:W-:-:S02]  /*35b0*/  FFMA.FTZ R185, R0, UR17, R193 ;  /* 0x0000001100b97c23 */ /* 0x000fc400080100c1 */
[----:B------:R-:W-:Y:S02]  /*35c0*/  FSEL R69, R69, RZ, P4 ;  /* 0x000000ff45457208 */ /* 0x000fe40002000000 */
[----:B------:R-:W-:Y:S01]  /*35d0*/  FADD.FTZ R184, R221, -R185 ;  /* 0x800000b9ddb87221 */ /* 0x000fe20000010000 */
[----:B------:R-:W-:Y:S01]  /*35e0*/  FSEL R68, R68, RZ, P3 ;  /* 0x000000ff44447208 */ /* 0x000fe20001800000 */
[----:B------:R-:W-:Y:S02]  /*35f0*/  HFMA2 R185, -RZ, RZ, 0, 0 ;  /* 0x00000000ffb97431 */ /* 0x000fe400000001ff */
[----:B------:R-:W-:Y:S02]  /*3600*/  @P2 HADD2.F32 R194, -RZ, R188.H0_H0 ;  /* 0x200000bcffc22230 */ /* 0x000fe40000004100 */
[----:B------:R-:W-:Y:S01]  /*3610*/  FMUL.FTZ R184, R184, UR23 ;  /* 0x00000017b8b87c20 */ /* 0x000fe20008410000 */
[----:B------:R-:W-:Y:S02]  /*3620*/  F2FP.F16.F32.PACK_AB R69, R69, R68 ;  /* 0x000000444545723e */ /* 0x000fe400000000ff */
[----:B------:R-:W-:Y:S01]  /*3630*/  LOP3.LUT P3, RZ, R16, 0xff00, RZ, 0xc0, !PT ;  /* 0x0000ff0010ff7812 */ /* 0x000fe2000786c0ff */
[----:B------:R-:W-:-:S04]  /*3640*/  FMUL.FTZ R68, R184, UR16 ;  /* 0x00000010b8447c20 */ /* 0x000fc80008410000 */
        /* <DEDUP_REMOVED lines=10> */
[----:B------:R-:W-:-:S04]  /*36f0*/  FMUL.FTZ R72, R72, UR22 ;  /* 0x0000001648487c20 */ /* 0x000fc80008410000 */
[-C--:B------:R-:W-:Y:S01]  /*3700*/  @P3 FMUL.FTZ R195, R188, R72.reuse ;  /* 0x00000048bcc33220 */ /* 0x080fe20000410000 */
[----:B------:R-:W-:-:S03]  /*3710*/  FMUL.FTZ R72, R169, R72 ;  /* 0x00000048a9487220 */ /* 0x000fc60000410000 */
[----:B------:R-:W-:Y:S02]  /*3720*/  FADD.FTZ R188, R73, R195 ;  /* 0x000000c349bc7221 */ /* 0x000fe40000010000 */
[----:B------:R-:W-:-:S04]  /*3730*/  FSEL R72, R72, RZ, P3 ;  /* 0x000000ff48487208 */ /* 0x000fc80001800000 */
[----:B------:R-:W-:Y:S01]  /*3740*/  F2FP.F16.F32.PACK_AB R68, R72, R68 ;  /* 0x000000444844723e */ /* 0x000fe200000000ff */
[----:B------:R-:W-:Y:S06]  /*3750*/  BRA `(.L_x_12160) ;  /* 0x0000000c00507947 */ /* 0x000fec0003800000 */
.L_x_12158:
        /* <DEDUP_REMOVED lines=25> */
[----:B------:R-:W-:-:S04]  /*38f0*/  FFMA.FTZ R192, R192, UR23, R43 ;  /* 0x00000017c0c07c23 */ /* 0x000fc8000801002b */
        /* <DEDUP_REMOVED lines=61> */
[----:B------:R-:W-:Y:S01]  /*3cd0*/  FFMA.FTZ R68, R68, UR23, R40 ;  /* 0x0000001744447c23 */ /* 0x000fe20008010028 */
        /* <DEDUP_REMOVED lines=23> */
.L_x_12161:
        /* <DEDUP_REMOVED lines=26> */
[----:B------:R-:W-:-:S04]  /*3ff0*/  FFMA.FTZ R180, R180, UR23, R36 ;  /* 0x00000017b4b47c23 */ /* 0x000fc80008010024 */
        /* <DEDUP_REMOVED lines=9> */
[----:B------:R-:W-:Y:S01]  /*4090*/  FFMA.FTZ R181, R183, UR23, R37 ;  /* 0x00000017b7b57c23 */ /* 0x000fe20008010025 */
        /* <DEDUP_REMOVED lines=44> */
[----:B------:R-:W-:Y:S01]  /*4360*/  FFMA.FTZ R184, R184, UR23, R40 ;  /* 0x00000017b8b87c23 */ /* 0x000fe20008010028 */
        /* <DEDUP_REMOVED lines=13> */
[----:B------:R-:W-:-:S04]  /*4440*/  FMUL.FTZ R72, R72, UR22 ;  /* 0x0000001648487c20 */ /* 0x000fc80008410000 */
[-C--:B------:R-:W-:Y:S01]  /*4450*/  @P3 FMUL.FTZ R195, R188, R72.reuse ;  /* 0x00000048bcc33220 */ /* 0x080fe20000410000 */
[----:B------:R-:W-:-:S03]  /*4460*/  FMUL.FTZ R72, R169, R72 ;  /* 0x00000048a9487220 */ /* 0x000fc60000410000 */
[----:B------:R-:W-:Y:S02]  /*4470*/  FADD.FTZ R188, R73, R195 ;  /* 0x000000c349bc7221 */ /* 0x000fe40000010000 */
[----:B------:R-:W-:-:S04]  /*4480*/  FSEL R72, R72, RZ, P3 ;  /* 0x000000ff48487208 */ /* 0x000fc80001800000 */
[----:B------:R-:W-:-:S07]  /*4490*/  F2FP.F16.F32.PACK_AB R68, R72, R68 ;  /* 0x000000444844723e */ /* 0x000fce00000000ff */
.L_x_12160:
        /* <DEDUP_REMOVED lines=16> */
.L_x_12157:
[----:B------:R-:W-:Y:S05]  /*45a0*/  BSYNC.RECONVERGENT B0 ;  /* 0x0000000000007941 */ /* 0x000fea0003800200 */
.L_x_12156:
        /* <DEDUP_REMOVED lines=17> */
[----:B------:R-:W-:Y:S02]  /*46c0*/  HFMA2 R182, -RZ, RZ, 0, 0 ;  /* 0x00000000ffb67431 */ /* 0x000fe400000001ff */
[----:B------:R-:W-:Y:S01]  /*46d0*/  FADD.FTZ R186, R247, -R181 ;  /* 0x800000b5f7ba7221 */ /* 0x000fe20000010000 */
[C---:B------:R-:W-:Y:S01]  /*46e0*/  LOP3.LUT P5, RZ, R19.reuse, 0xff00, RZ, 0xc0, !PT ;  /* 0x0000ff0013ff7812 */ /* 0x040fe200078ac0ff */
[----:B------:R-:W-:Y:S01]  /*46f0*/  FFMA.FTZ R180, R180, UR23, R28 ;  /* 0x00000017b4b47c23 */ /* 0x000fe2000801001c */
[----:B------:R-:W-:Y:S01]  /*4700*/  LOP3.LUT P6, RZ, R19, 0xff0000, RZ, 0xc0, !PT ;  /* 0x00ff000013ff7812 */ /* 0x000fe200078cc0ff */
[----:B------:R-:W-:Y:S01]  /*4710*/  FFMA.FTZ R186, R186, UR23, R34 ;  /* 0x00000017baba7c23 */ /* 0x000fe20008010022 */
[----:B------:R-:W-:Y:S01]  /*4720*/  MOV R195, RZ ;  /* 0x000000ff00c37202 */ /* 0x000fe20000000f00 */
[----:B------:R-:W-:Y:S01]  /*4730*/  FMUL.FTZ R183, R180, UR16 ;  /* 0x00000010b4b77c20 */ /* 0x000fe20008410000 */
[----:B------:R-:W-:-:S03]  /*4740*/  @P3 HADD2.F32 R181, -RZ, R190.H0_H0 ;  /* 0x200000beffb53230 */ /* 0x000fc60000004100 */
[----:B------:R-:W-:Y:S01]  /*4750*/  FMUL.FTZ R183, R183, UR22 ;  /* 0x00000016b7b77c20 */ /* 0x000fe20008410000 */
[----:B------:R-:W-:-:S03]  /*4760*/  @P4 HADD2.F32 R185, -RZ, R189.H0_H0 ;  /* 0x200000bdffb94230 */ /* 0x000fc60000004100 */
        /* <DEDUP_REMOVED lines=13> */
[----:B------:R-:W-:Y:S02]  /*4840*/  @P3 HADD2.F32 R181, -RZ, R189.H1_H1 ;  /* 0x300000bdffb53230 */ /* 0x000fe40000004100 */
[----:B------:R-:W-:Y:S01]  /*4850*/  FADD.FTZ R189, R60, R182 ;  /* 0x000000b63cbd7221 */ /* 0x000fe20000010000 */
[----:B------:R-:W-:Y:S01]  /*4860*/  FMUL.FTZ R185, R183, UR22 ;  /* 0x00000016b7b97c20 */ /* 0x000fe20008410000 */
[----:B------:R-:W-:Y:S02]  /*4870*/  HFMA2 R183, -RZ, RZ, 0, 0 ;  /* 0x00000000ffb77431 */ /* 0x000fe400000001ff */
[----:B------:R-:W-:Y:S02]  /*4880*/  @P5 HADD2.F32 R182, -RZ, R190.H1_H1 ;  /* 0x300000beffb65230 */ /* 0x000fe40000004100 */
[----:B------:R-:W-:Y:S01]  /*4890*/  @P3 FMUL.FTZ R183, R181, R185 ;  /* 0x000000b9b5b73220 */ /* 0x000fe20000410000 */
[----:B------:R-:W-:Y:S01]  /*48a0*/  FFMA.FTZ R181, R206, UR17, R193 ;  /* 0x00000011ceb57c23 */ /* 0x000fe200080100c1 */
[----:B------:R-:W-:-:S02]  /*48b0*/  @P6 HADD2.F32 R190, -RZ, R191.H0_H0 ;  /* 0x200000bfffbe6230 */ /* 0x000fc40000004100 */
[----:B------:R-:W-:Y:S01]  /*48c0*/  FADD.FTZ R67, R67, R183 ;  /* 0x000000b743437221 */ /* 0x000fe20000010000 */
[----:B------:R-:W-:Y:S01]  /*48d0*/  FADD.FTZ R181, R244, -R181 ;  /* 0x800000b5f4b57221 */ /* 0x000fe20000010000 */
[----:B------:R-:W-:-:S03]  /*48e0*/  MOV R183, RZ ;  /* 0x000000ff00b77202 */ /* 0x000fc60000000f00 */
[----:B------:R-:W-:-:S04]  /*48f0*/  FFMA.FTZ R181, R181, UR23, R29 ;  /* 0x00000017b5b57c23 */ /* 0x000fc8000801001d */
[----:B------:R-:W-:-:S04]  /*4900*/  FMUL.FTZ R60, R181, UR16 ;  /* 0x00000010b53c7c20 */ /* 0x000fc80008410000 */
        /* <DEDUP_REMOVED lines=31> */
[----:B------:R-:W-:Y:S01]  /*4b00*/  F2FP.F16.F32.PACK_AB R63, R63, R61 ;  /* 0x0000003d3f3f723e */ /* 0x000fe200000000ff */
[----:B------:R-:W-:Y:S01]  /*4b10*/  FMUL.FTZ R61, R163, R185 ;  /* 0x000000b9a33d7220 */ /* 0x000fe20000410000 */
[----:B------:R-:W-:Y:S01]  /*4b20*/  LOP3.LUT P4, RZ, R18, 0xff, RZ, 0xc0, !PT ;  /* 0x000000ff12ff7812 */ /* 0x000fe2000788c0ff */
[----:B------:R-:W-:Y:S01]  /*4b30*/  FFMA.FTZ R184, R184, UR23, R32 ;  /* 0x00000017b8b87c23 */ /* 0x000fe20008010020 */
[----:B------:R-:W-:Y:S01]  /*4b40*/  FSEL R62, R62, RZ, P5 ;  /* 0x000000ff3e3e7208 */ /* 0x000fe20002800000 */
[----:B------:R-:W-:Y:S01]  /*4b50*/  HFMA2 R185, -RZ, RZ, 0, 0 ;  /* 0x00000000ffb97431 */ /* 0x000fe200000001ff */
[----:B------:R-:W-:-:S02]  /*4b60*/  FSEL R61, R61, RZ, P3 ;  /* 0x000000ff3d3d7208 */ /* 0x000fc40001800000 */
[----:B------:R-:W-:Y:S02]  /*4b70*/  F2FP.F16.F32.PACK_AB R62, R62, R194 ;  /* 0x000000c23e3e723e */ /* 0x000fe400000000ff */
[----:B------:R-:W-:Y:S01]  /*4b80*/  F2FP.F16.F32.PACK_AB R61, R61, R60 ;  /* 0x0000003c3d3d723e */ /* 0x000fe200000000ff */
[----:B------:R-:W-:Y:S01]  /*4b90*/  FMUL.FTZ R60, R184, UR16 ;  /* 0x00000010b83c7c20 */ /* 0x000fe20008410000 */
[----:B------:R-:W-:-:S03]  /*4ba0*/  LOP3.LUT P3, RZ, R18, 0xff00, RZ, 0xc0, !PT ;  /* 0x0000ff0012ff7812 */ /* 0x000fc6000786c0ff */
[----:B------:R-:W-:Y:S02]  /*4bb0*/  @P4 HADD2.F32 R194, -RZ, R188.H0_H0 ;  /* 0x200000bcffc24230 */ /* 0x000fe40000004100 */
        /* <DEDUP_REMOVED lines=17> */
.L_x_12165:
        /* <DEDUP_REMOVED lines=75> */
[----:B------:R-:W-:-:S03]  /*5180*/  FFMA.FTZ R60, R213, UR17, R193 ;  /* 0x00000011d53c7c23 */ /* 0x000fc600080100c1 */
[----:B------:R-:W-:Y:S01]  /*5190*/  FSEL R61, R61, RZ, P4 ;  /* 0x000000ff3d3d7208 */ /* 0x000fe20002000000 */
[----:B------:R-:W-:Y:S01]  /*51a0*/  FADD.FTZ R60, R249, -R60 ;  /* 0x8000003cf93c7221 */ /* 0x000fe20000010000 */
[----:B------:R-:W-:Y:S02]  /*51b0*/  LOP3.LUT P4, RZ, R18, 0xff, RZ, 0xc0, !PT ;  /* 0x000000ff12ff7812 */ /* 0x000fe4000788c0ff */
[----:B------:R-:W-:Y:S01]  /*51c0*/  F2FP.F16.F32.PACK_AB R61, R194, R61 ;  /* 0x0000003dc23d723e */ /* 0x000fe200000000ff */
[----:B------:R-:W-:Y:S01]  /*51d0*/  FFMA.FTZ R60, R60, UR23, R32 ;  /* 0x000000173c3c7c23 */ /* 0x000fe20008010020 */
[----:B------:R-:W-:-:S03]  /*51e0*/  HFMA2 R194, -RZ, RZ, 0, 0 ;  /* 0x00000000ffc27431 */ /* 0x000fc600000001ff */
        /* <DEDUP_REMOVED lines=20> */
.L_x_12164:
        /* <DEDUP_REMOVED lines=12> */
[----:B------:R-:W-:Y:S01]  /*53f0*/  FMUL.FTZ R180, R180, UR23 ;  /* 0x00000017b4b47c20 */ /* 0x000fe20008410000 */
[----:B------:R-:W-:Y:S01]  /*5400*/  LOP3.LUT P6, RZ, R19, 0xff0000, RZ, 0xc0, !PT ;  /* 0x00ff000013ff7812 */ /* 0x000fe200078cc0ff */
[----:B------:R-:W-:Y:S01]  /*5410*/  FMUL.FTZ R186, R186, UR23 ;  /* 0x00000017baba7c20 */ /* 0x000fe20008410000 */
        /* <DEDUP_REMOVED lines=29> */
[----:B------:R-:W-:-:S04]  /*55f0*/  FMUL.FTZ R181, R181, UR23 ;  /* 0x00000017b5b57c20 */ /* 0x000fc80008410000 */
[----:B------:R-:W-:-:S04]  /*5600*/  FMUL.FTZ R60, R181, UR16 ;  /* 0x00000010b53c7c20 */ /* 0x000fc80008410000 */
        /* <DEDUP_REMOVED lines=34> */
[----:B------:R-:W-:Y:S01]  /*5830*/  FMUL.FTZ R184, R184, UR23 ;  /* 0x00000017b8b87c20 */ /* 0x000fe20008410000 */
        /* <DEDUP_REMOVED lines=25> */
.L_x_12167:
        /* <DEDUP_REMOVED lines=80> */
[----:B------:R-:W-:Y:S01]  /*5ed0*/  FMUL.FTZ R60, R60, UR23 ;  /* 0x000000173c3c7c20 */ /* 0x000fe20008410000 */
        /* <DEDUP_REMOVED lines=20> */
.L_x_12166:
        /* <DEDUP_REMOVED lines=14> */
.L_x_12163:
[----:B------:R-:W-:Y:S05]  /*6100*/  BSYNC.RECONVERGENT B0 ;  /* 0x0000000000007941 */ /* 0x000fea0003800200 */
.L_x_12162:
        /* <DEDUP_REMOVED lines=114> */
.L_x_12171:
        /* <DEDUP_REMOVED lines=102> */
.L_x_12170:
        /* <DEDUP_REMOVED lines=106> */
.L_x_12173:
        /* <DEDUP_REMOVED lines=101> */
.L_x_12172:
        /* <DEDUP_REMOVED lines=14> */
.L_x_12169:
[----:B------:R-:W-:Y:S05]  /*7c60*/  BSYNC.RECONVERGENT B0 ;  /* 0x0000000000007941 */ /* 0x000fea0003800200 */
.L_x_12168:
        /* <DEDUP_REMOVED lines=104> */
[----:B------:R-:W-:Y:S02]  /*82f0*/  MOV R193, RZ ;  /* 0x000000ff00c17202 */ /* 0x000fe40000000f00 */
[----:B------:R-:W-:Y:S01]  /*8300*/  FADD.FTZ R48, R231, -R48 ;  /* 0x80000030e7307221 */ /* 0x000fe20000010000 */
[----:B------:R-:W-:-:S03]  /*8310*/  FSEL R44, R44, RZ, P4 ;  /* 0x000000ff2c2c7208 */ /* 0x000fc60002000000 */
        /* <DEDUP_REMOVED lines=9> */
.L_x_12177:
        /* <DEDUP_REMOVED lines=76> */
[----:B------:R-:W-:Y:S02]  /*8870*/  FFMA.FTZ R193, R232, UR17, R193 ;  /* 0x00000011e8c17c23 */ /* 0x000fe400080100c1 */
[----:B------:R-:W-:Y:S01]  /*8880*/  FSEL R45, R45, RZ, P4 ;  /* 0x000000ff2d2d7208 */ /* 0x000fe20002000000 */
[----:B------:R-:W-:Y:S01]  /*8890*/  FADD.FTZ R44, R233, -R44 ;  /* 0x8000002ce92c7221 */ /* 0x000fe20000010000 */
[----:B------:R-:W-:Y:S01]  /*88a0*/  LOP3.LUT P4, RZ, R202, 0xff, RZ, 0xc0, !PT ;  /* 0x000000ffcaff7812 */ /* 0x000fe2000788c0ff */
[----:B------:R-:W-:Y:S01]  /*88b0*/  FADD.FTZ R193, R231, -R193 ;  /* 0x800000c1e7c17221 */ /* 0x000fe20000010000 */
[----:B------:R-:W-:Y:S01]  /*88c0*/  F2FP.F16.F32.PACK_AB R45, R194, R45 ;  /* 0x0000002dc22d723e */ /* 0x000fe200000000ff */
[----:B------:R-:W-:Y:S01]  /*88d0*/  FFMA.FTZ R44, R44, UR23, R172 ;  /* 0x000000172c2c7c23 */ /* 0x000fe200080100ac */
[----:B------:R-:W-:-:S02]  /*88e0*/  HFMA2 R194, -RZ, RZ, 0, 0 ;  /* 0x00000000ffc27431 */ /* 0x000fc400000001ff */
[----:B------:R-:W-:Y:S01]  /*88f0*/  FFMA.FTZ R193, R193, UR23, R173 ;  /* 0x00000017c1c17c23 */ /* 0x000fe200080100ad */
        /* <DEDUP_REMOVED lines=17> */
.L_x_12176:
        /* <DEDUP_REMOVED lines=106> */
.L_x_12179:
        /* <DEDUP_REMOVED lines=82> */
[----:B------:R-:W-:Y:S01]  /*95d0*/  FMUL.FTZ R44, R44, UR23 ;  /* 0x000000172c2c7c20 */ /* 0x000fe20008410000 */
[----:B------:R-:W-:-:S02]  /*95e0*/  HFMA2 R194, -RZ, RZ, 0, 0 ;  /* 0x00000000ffc27431 */ /* 0x000fc400000001ff */
[----:B------:R-:W-:Y:S01]  /*95f0*/  FMUL.FTZ R193, R193, UR23 ;  /* 0x00000017c1c17c20 */ /* 0x000fe20008410000 */
        /* <DEDUP_REMOVED lines=16> */
.L_x_12178:
        /* <DEDUP_REMOVED lines=13> */
.L_x_12175:
[----:B------:R-:W-:Y:S05]  /*97d0*/  BSYNC.RECONVERGENT B0 ;  /* 0x0000000000007941 */ /* 0x000fea0003800200 */
.L_x_12174:
[----:B------:R-:W-:Y:S02]  /*97e0*/  UIADD3 UR7, UPT, UPT, UR7, UR24, URZ ;  /* 0x0000001807077290 */ /* 0x000fe4000fffe0ff */
[----:B------:R-:W-:Y:S02]  /*97f0*/  UPLOP3.LUT UP2, UPT, UPT, UPT, UP2, 0x40, 0x4 ;  /* 0x000000000004789c */ /* 0x000fe40003f4e820 */
[----:B------:R-:W-:-:S09]  /*9800*/  UISETP.GE.AND UP1, UPT, UR7, UR25, UPT ;  /* 0x000000190700728c */ /* 0x000fd2000bf26270 */
[----:B------:R-:W-:Y:S05]  /*9810*/  BRA.U !UP1, `(.L_x_12180) ;  /* 0xffffff7509147547 */ /* 0x000fea000b83ffff */
.L_x_12145:
        /* <DEDUP_REMOVED lines=22> */
.L_x_12182:
[----:B------:R-:W-:Y:S05]  /*9980*/  BSYNC.RECONVERGENT B0 ;  /* 0x0000000000007941 */ /* 0x000fea0003800200 */
.L_x_12181:
        /* <DEDUP_REMOVED lines=15> */
.L_x_12184:
[----:B------:R-:W-:Y:S05]  /*9a80*/  BSYNC.RECONVERGENT B0 ;  /* 0x0000000000007941 */ /* 0x000fea0003800200 */
.L_x_12183:
        /* <DEDUP_REMOVED lines=15> */
.L_x_12186:
[----:B------:R-:W-:Y:S05]  /*9b80*/  BSYNC.RECONVERGENT B0 ;  /* 0x0000000000007941 */ /* 0x000fea0003800200 */
.L_x_12185:
        /* <DEDUP_REMOVED lines=16> */
.L_x_12187:
        /* <DEDUP_REMOVED lines=15> */
.L_x_15732:


//--------------------- .text._ZN10layer_norm13ln_bwd_kernelINS_13Kernel_traitsIf6__halffS2_fjLj4096ELj1ELj1ELj4ELj16ENS_18Kernel_traits_baseILj4096EfS2_fS2_fjLj128EEEEELb1ELb1ELb0ELb1EEEvNS_9BwdParamsE --------------------------
	.section	.text._ZN10layer_norm13ln_bwd_kernelINS_13Kernel_traitsIf6__halffS2_fjLj4096ELj1ELj1ELj4ELj16ENS_18Kernel_traits_baseILj4096EfS2_fS2_fjLj128EEEEELb1ELb1ELb0ELb1EEEvNS_9BwdParamsE,"ax",@progbits
	.align	128
        .global         _ZN10layer_norm13ln_bwd_kernelINS_13Kernel_traitsIf6__halffS2_fjLj4096ELj1ELj1ELj4ELj16ENS_18Kernel_traits_baseILj4096EfS2_fS2_fjLj128EEEEELb1ELb1ELb0ELb1EEEvNS_9BwdParamsE
        .type           _ZN10layer_norm13ln_bwd_kernelINS_13Kernel_traitsIf6__halffS2_fjLj4096ELj1ELj1ELj4ELj16ENS_18Kernel_traits_baseILj4096EfS2_fS2_fjLj128EEEEELb1ELb1ELb0ELb1EEEvNS_9BwdParamsE,@function
        .size           _ZN10layer_norm13ln_bwd_kernelINS_13Kernel_traitsIf6__halffS2_fjLj4096ELj1ELj1ELj4ELj16ENS_18Kernel_traits_baseILj4096EfS2_fS2_fjLj128EEEEELb1ELb1ELb0ELb1EEEvNS_9BwdParamsE,(.L_x_15733 - _ZN10layer_norm13ln_bwd_kernelINS_13Kernel_traitsIf6__halffS2_fjLj4096ELj1ELj1ELj4ELj16ENS_18Kernel_traits_baseILj4096EfS2_fS2_fjLj128EEEEELb1ELb1ELb0ELb1EEEvNS_9BwdParamsE)
        .other          _ZN10layer_norm13ln_bwd_kernelINS_13Kernel_traitsIf6__halffS2_fjLj4096ELj1ELj1ELj4ELj16ENS_18Kernel_traits_baseILj4096EfS2_fS2_fjLj128EEEEELb1ELb1ELb0ELb1EEEvNS_9BwdParamsE,@"STO_CUDA_ENTRY STV_DEFAULT"
_ZN10layer_norm13ln_bwd_kernelINS_13Kernel_traitsIf6__halffS2_fjLj4096ELj1ELj1ELj4ELj16ENS_18Kernel_traits_baseILj4096EfS2_fS2_fjLj128EEEEELb1ELb1ELb0ELb1EEEvNS_9BwdParamsE:
.text._ZN10layer_norm13ln_bwd_kernelINS_13Kernel_traitsIf6__halffS2_fjLj4096ELj1ELj1ELj4ELj16ENS_18Kernel_traits_baseILj4096EfS2_fS2_fjLj128EEEEELb1ELb1ELb0ELb1EEEvNS_9BwdParamsE:
        /* <DEDUP_REMOVED lines=63> */
[----:B------:R-:W-:-:S02]  /*03f0*/  HFMA2 R241, -RZ, RZ, 0, 0 ;  /* 0x00000000fff17431 */ /* 0x000fc400000001ff */
[----:B------:R-:W-:Y:S01]  /*0400*/  HFMA2 R213, -RZ, RZ, 0, 0 ;  /* 0x00000000ffd57431 */ /* 0x000fe200000001ff */
[----:B------:R-:W-:Y:S02]  /*0410*/  MOV R250, RZ ;  /* 0x000000ff00fa7202 */ /* 0x000fe40000000f00 */
        /* <DEDUP_REMOVED lines=13> */
[----:B0-----:R-:W5:Y:S01]  /*04f0*/  LDG.E.128 R32, desc[UR16][R68.64+0x3010] ;  /* 0x0030101044207981 */ /* 0x001f62000c1e1d00 */
[----:B------:R-:W-:Y:S02]  /*0500*/  CS2R R220, SRZ ;  /* 0x0000000000dc7805 */ /* 0x000fe4000001ff00 */
[----:B------:R-:W-:Y:S01]  /*0510*/  MOV R219, RZ ;  /* 0x000000ff00db7202 */ /* 0x000fe20000000f00 */
[----:B----4-:R-:W-:Y:S01]  /*0520*/  IMAD.WIDE.U32 R2, R0, 0x20, R2 ;  /* 0x0000002000027825 */ /* 0x010fe200078e0002 */
[----:B------:R-:W5:Y:S01]  /*0530*/  LDG.E.128 R28, desc[UR16][R68.64+0x3000] ;  /* 0x00300010441c7981 */ /* 0x000f62000c1e1d00 */
[----:B------:R-:W-:Y:S02]  /*0540*/  CS2R R216, SRZ ;  /* 0x0000000000d87805 */ /* 0x000fe4000001ff00 */
[----:B------:R-:W-:Y:S02]  /*0550*/  CS2R R214, SRZ ;  /* 0x0000000000d67805 */ /* 0x000fe4000001ff00 */
[----:B------:R-:W-:Y:S01]  /*0560*/  MOV R176, RZ ;  /* 0x000000ff00b07202 */ /* 0x000fe20000000f00 */
[----:B------:R-:W5:Y:S01]  /*0570*/  LDG.E.128 R24, desc[UR16][R68.64+0x2010] ;  /* 0x0020101044187981 */ /* 0x000f62000c1e1d00 */
[----:B------:R-:W-:-:S02]  /*0580*/  CS2R R174, SRZ ;  /* 0x0000000000ae7805 */ /* 0x000fc4000001ff00 */
[----:B------:R-:W-:Y:S02]  /*0590*/  CS2R R172, SRZ ;  /* 0x0000000000ac7805 */ /* 0x000fe4000001ff00 */
[----:B------:R-:W-:Y:S01]  /*05a0*/  CS2R R170, SRZ ;  /* 0x0000000000aa7805 */ /* 0x000fe2000001ff00 */
[----:B------:R-:W5:Y:S01]  /*05b0*/  LDG.E.128 R20, desc[UR16][R68.64+0x2000] ;  /* 0x0020001044147981 */ /* 0x000f62000c1e1d00 */
[----:B------:R-:W-:Y:S02]  /*05c0*/  CS2R R168, SRZ ;  /* 0x0000000000a87805 */ /* 0x000fe4000001ff00 */
[----:B------:R-:W-:Y:S01]  /*05d0*/  CS2R R166, SRZ ;  /* 0x0000000000a67805 */ /* 0x000fe2000001ff00 */
[----:B------:R-:W0:Y:S01]  /*05e0*/  LDCU UR19, c[0x0][0x388] ;  /* 0x00007100ff1377ac */ /* 0x000e220008000800 */
        /* <DEDUP_REMOVED lines=50> */
[----:B---3--:R-:W-:-:S03]  /*0910*/  UISETP.NE.U32.AND UP0, UPT, UR4, URZ, UPT ;  /* 0x000000ff0400728c */ /* 0x008fc6000bf05070 */
[----:B------:R-:W5:Y:S01]  /*0920*/  LDG.E.128 R64, desc[UR16][R2.64] ;  /* 0x0000001002407981 */ /* 0x000f62000c1e1d00 */
[----:B------:R-:W-:-:S03]  /*0930*/  CS2R R164, SRZ ;  /* 0x0000000000a47805 */ /* 0x000fc6000001ff00 */
        /* <DEDUP_REMOVED lines=8> */
[----:B------:R-:W5:Y:S04]  /*09c0*/  LDG.E.128 R44, desc[UR16][R2.64+0x2010] ;  /* 0x00201010022c7981 */ /* 0x000f68000c1e1d00 */
[----:B------:R-:W5:Y:S04]  /*09d0*/  LDG.E.128 R40, desc[UR16][R2.64+0x3000] ;  /* 0x0030001002287981 */ /* 0x000f68000c1e1d00 */
[----:B------:R3:W5:Y:S01]  /*09e0*/  LDG.E.128 R36, desc[UR16][R2.64+0x3010] ;  /* 0x0030101002247981 */ /* 0x000762000c1e1d00 */
[----:B------:R-:W-:Y:S01]  /*09f0*/  UISETP.NE.AND.EX UP0, UPT, UR5, URZ, UPT, UP0 ;  /* 0x000000ff0500728c */ /* 0x000fe2000bf05300 */
[----:B---3--:R-:W-:Y:S01]  /*0a00*/  HFMA2 R3, -RZ, RZ, 0, 0 ;  /* 0x00000000ff037431 */ /* 0x008fe200000001ff */
[----:B012-4-:R-:W-:-:S09]  /*0a10*/  P2R R2, PR, RZ, 0x1 ;  /* 0x00000001ff027803 */ /* 0x017fd20000000000 */
.L_x_12205:
[----:B0-----:R-:W0:Y:S01]  /*0a20*/  S2R R184, SR_TID.X ;  /* 0x0000000000b87919 */ /* 0x001e220000002100 */
[----:B------:R-:W-:Y:S01]  /*0a30*/  UIMAD UR4, UR6, UR19, URZ ;  /* 0x00000013060472a4 */ /* 0x000fe2000f8e02ff */
[----:B-1----:R-:W1:Y:S01]  /*0a40*/  LDC.64 R144, c[0x0][0x3a8] ;  /* 0x0000ea00ff907b82 */ /* 0x002e620000000a00 */
[----:B------:R-:W-:Y:S01]  /*0a50*/  UIMAD.WIDE UR10, UR6, 0x4, UR12 ;  /* 0x00000004060a78a5 */ /* 0x000fe2000f8e020c */
[----:B------:R-:W-:Y:S01]  /*0a60*/  ISETP.NE.AND P3, PT, R2, RZ, PT ;  /* 0x000000ff0200720c */ /* 0x000fe20003f65270 */
[----:B------:R-:W-:-:S04]  /*0a70*/  USHF.R.S32.HI UR5, URZ, 0x1f, UR4 ;  /* 0x0000001fff057899 */ /* 0x000fc80008011404 */
[----:B------:R-:W-:Y:S01]  /*0a80*/  ULEA.HI UR5, UR5, UR4, URZ, 0x3 ;  /* 0x0000000405057291 */ /* 0x000fe2000f8f18ff */
[----:B------:R-:W2:Y:S01]  /*0a90*/  LDC.64 R152, c[0x0][0x428] ;  /* 0x00010a00ff987b82 */ /* 0x000ea20000000a00 */
[----:B------:R-:W-:Y:S02]  /*0aa0*/  MOV R110, UR10 ;  /* 0x0000000a006e7c02 */ /* 0x000fe40008000f00 */
[----:B------:R-:W-:Y:S02]  /*0ab0*/  MOV R111, UR11 ;  /* 0x0000000b006f7c02 */ /* 0x000fe40008000f00 */
[----:B------:R-:W-:Y:S01]  /*0ac0*/  MOV R179, UR5 ;  /* 0x0000000500b37c02 */ /* 0x000fe20008000f00 */
[----:B------:R-:W-:Y:S02]  /*0ad0*/  UIMAD.WIDE UR4, UR6, 0x4, UR14 ;  /* 0x00000004060478a5 */ /* 0x000fe4000f8e020e */
[----:B------:R-:W3:Y:S04]  /*0ae0*/  LDG.E R181, desc[UR16][R110.64] ;  /* 0x000000106eb57981 */ /* 0x000ee8000c1e1900 */
[----:B------:R-:W-:-:S02]  /*0af0*/  MOV R108, UR4 ;  /* 0x00000004006c7c02 */ /* 0x000fc40008000f00 */
[----:B------:R-:W-:Y:S01]  /*0b00*/  MOV R109, UR5 ;  /* 0x00000005006d7c02 */ /* 0x000fe20008000f00 */
[----:B------:R-:W4:Y:S01]  /*0b10*/  S2R R180, SR_CgaCtaId ;  /* 0x0000000000b47919 */ /* 0x000f220000008800 */
[----:B------:R-:W-:Y:S01]  /*0b20*/  PLOP3.LUT P0, PT, PT, PT, PT, 0x80, 0x8 ;  /* 0x000000000008781c */ /* 0x000fe20003f0f070 */
[----:B------:R-:W3:Y:S02]  /*0b30*/  @UP0 LDCU.64 UR4, c[0x0][0x3e0] ;  /* 0x00007c00ff0407ac */ /* 0x000ee40008000a00 */
[----:B------:R-:W3:Y:S01]  /*0b40*/  LDG.E R182, desc[UR16][R108.64] ;  /* 0x000000106cb67981 */ /* 0x000ee2000c1e1900 */
[----:B0-----:R-:W-:-:S05]  /*0b50*/  LEA.HI.SX32 R179, R179, R184, 0x1d ;  /* 0x000000b8b3b37211 */ /* 0x001fca00078feaff */
[----:B-1----:R-:W-:-:S04]  /*0b60*/  IMAD.WIDE.U32 R116, R179, 0x20, R144 ;  /* 0x00000020b3747825 */ /* 0x002fc800078e0090 */
[C---:B--2---:R-:W-:Y:S01]  /*0b70*/  IMAD.WIDE.U32 R112, R179.reuse, 0x10, R152 ;  /* 0x00000010b3707825 */ /* 0x044fe200078e0098 */
[----:B------:R-:W2:Y:S05]  /*0b80*/  LDG.E.128 R108, desc[UR16][R116.64] ;  /* 0x00000010746c7981 */ /* 0x000eaa000c1e1d00 */
[----:B------:R-:W2:Y:S04]  /*0b90*/  LDG.E.128 R112, desc[UR16][R112.64] ;  /* 0x0000001070707981 */ /* 0x000ea8000c1e1d00 */
[----:B------:R-:W2:Y:S01]  /*0ba0*/  LDG.E.128 R116, desc[UR16][R116.64+0x10] ;  /* 0x0000101074747981 */ /* 0x000ea2000c1e1d00 */
[----:B------:R-:W-:-:S02]  /*0bb0*/  IADD3 R178, PT, PT, R179, 0x80, RZ ;  /* 0x00000080b3b27810 */ /* 0x000fc40007ffe0ff */
[C---:B------:R-:W-:Y:S02]  /*0bc0*/  IADD3 R177, PT, PT, R179.reuse, 0x100, RZ ;  /* 0x00000100b3b17810 */ /* 0x040fe40007ffe0ff */
[----:B------:R-:W-:Y:S01]  /*0bd0*/  IADD3 R0, PT, PT, R179, 0x180, RZ ;  /* 0x00000180b3007810 */ /* 0x000fe20007ffe0ff */
[----:B------:R-:W-:-:S04]  /*0be0*/  IMAD.WIDE.U32 R128, R178, 0x20, R144 ;  /* 0x00000020b2807825 */ /* 0x000fc800078e0090 */
[C---:B------:R-:W-:Y:S01]  /*0bf0*/  IMAD.WIDE.U32 R136, R177.reuse, 0x20, R144 ;  /* 0x00000020b1887825 */ /* 0x040fe200078e0090 */
[----:B------:R-:W2:Y:S03]  /*0c00*/  LDG.E.128 R120, desc[UR16][R128.64] ;  /* 0x0000001080787981 */ /* 0x000ea6000c1e1d00 */
[----:B------:R-:W-:Y:S01]  /*0c10*/  IMAD.WIDE.U32 R124, R178, 0x10, R152 ;  /* 0x00000010b27c7825 */ /* 0x000fe200078e0098 */
[----:B------:R-:W2:Y:S03]  /*0c20*/  LDG.E.128 R132, desc[UR16][R136.64] ;  /* 0x0000001088847981 */ /* 0x000ea6000c1e1d00 */
[----:B------:R-:W-:Y:S02]  /*0c30*/  IMAD.WIDE.U32 R144, R0, 0x20, R144 ;  /* 0x0000002000907825 */ /* 0x000fe400078e0090 */
[----:B------:R-:W2:Y:S04]  /*0c40*/  LDG.E.128 R124, desc[UR16][R124.64] ;  /* 0x000000107c7c7981 */ /* 0x000ea8000c1e1d00 */
[----:B------:R-:W2:Y:S04]  /*0c50*/  LDG.E.128 R128, desc[UR16][R128.64+0x10] ;  /* 0x0000101080807981 */ /* 0x000ea8000c1e1d00 */
[----:B------:R-:W2:Y:S04]  /*0c60*/  LDG.E.128 R136, desc[UR16][R136.64+0x10] ;  /* 0x0000101088887981 */ /* 0x000ea8000c1e1d00 */
[----:B------:R-:W2:Y:S04]  /*0c70*/  LDG.E.128 R140, desc[UR16][R144.64] ;  /* 0x00000010908c7981 */ /* 0x000ea8000c1e1d00 */
[----:B------:R-:W2:Y:S01]  /*0c80*/  LDG.E.128 R144, desc[UR16][R144.64+0x10] ;  /* 0x0000101090907981 */ /* 0x000ea2000c1e1d00 */
[----:B------:R-:W-:-:S06]  /*0c90*/  IMAD.WIDE.U32 R148, R177, 0x10, R152 ;  /* 0x00000010b1947825 */ /* 0x000fcc00078e0098 */
[----:B------:R-:W2:Y:S01]  /*0ca0*/  LDG.E.128 R148, desc[UR16][R148.64] ;  /* 0x0000001094947981 */ /* 0x000ea2000c1e1d00 */
[----:B------:R-:W-:-:S06]  /*0cb0*/  IMAD.WIDE.U32 R152, R0, 0x10, R152 ;  /* 0x0000001000987825 */ /* 0x000fcc00078e0098 */
[----:B------:R-:W2:Y:S01]  /*0cc0*/  LDG.E.128 R152, desc[UR16][R152.64] ;  /* 0x0000001098987981 */ /* 0x000ea2000c1e1d00 */
[----:B------:R-:W-:Y:S02]  /*0cd0*/  LOP3.LUT P2, RZ, R184, 0x1f, RZ, 0xc0, !PT ;  /* 0x0000001fb8ff7812 */ /* 0x000fe4000784c0ff */
[----:B------:R-:W-:-:S04]  /*0ce0*/  MOV R183, 0x400 ;  /* 0x0000040000b77802 */ /* 0x000fc80000000f00 */
[----:B----4-:R-:W-:-:S07]  /*0cf0*/  LEA R188, R180, R183, 0x18 ;  /* 0x000000b7b4bc7211 */ /* 0x010fce00078ec0ff */
        /* <DEDUP_REMOVED lines=8> */
[----:B---3--:R-:W-:Y:S02]  /*0d80*/  FSEL R181, R181, RZ, !P0 ;  /* 0x000000ffb5b57208 */ /* 0x008fe40004000000 */
[----:B------:R-:W-:-:S03]  /*0d90*/  R2UR UR11, R182 ;  /* 0x00000000b60b72ca */ /* 0x000fc600000e0000 */
[----:B--2---:R-:W-:-:S10]  /*0da0*/  FADD.FTZ R197, -R181, R108 ;  /* 0x0000006cb5c57221 */ /* 0x004fd40000010100 */
[----:B------:R-:W-:Y:S01]  /*0db0*/  FMUL.FTZ R197, R197, UR11 ;  /* 0x0000000bc5c57c20 */ /* 0x000fe20008410000 */
[--C-:B------:R-:W-:Y:S02]  /*0dc0*/  HADD2.F32 R211, -RZ, R112.reuse.H0_H0 ;  /* 0x20000070ffd37230 */ /* 0x100fe40000004100 */
        /* <DEDUP_REMOVED lines=19> */
[----:B------:R-:W-:Y:S01]  /*0f00*/  FMUL.FTZ R203, R67, R113 ;  /* 0x0000007143cb7220 */ /* 0x000fe20000410000 */
        /* <DEDUP_REMOVED lines=55> */
[----:B------:R-:W-:Y:S01]  /*1280*/  FMUL.FTZ R182, R121, UR11 ;  /* 0x0000000b79b67c20 */ /* 0x000fe20008410000 */
[----:B------:R-:W-:Y:S01]  /*1290*/  MOV R121, R186 ;  /* 0x000000ba00797202 */ /* 0x000fe20000000f00 */
[----:B------:R-:W-:Y:S01]  /*12a0*/  FMUL.FTZ R183, R122, UR11 ;  /* 0x0000000b7ab77c20 */ /* 0x000fe20008410000 */
[----:B------:R-:W-:Y:S01]  /*12b0*/  FMUL.FTZ R186, R57, R124 ;  /* 0x0000007c39ba7220 */ /* 0x000fe20000410000 */
[----:B------:R-:W-:Y:S01]  /*12c0*/  FADD.FTZ R109, R185, R109 ;  /* 0x0000006db96d7221 */ /* 0x000fe20000010000 */
[----:B------:R-:W-:Y:S01]  /*12d0*/  FMUL.FTZ R200, R111, UR11 ;  /* 0x0000000b6fc87c20 */ /* 0x000fe20008410000 */
[----:B------:R-:W-:Y:S01]  /*12e0*/  FFMA.FTZ R110, R198, R201, R110 ;  /* 0x000000c9c66e7223 */ /* 0x000fe2000001006e */
[----:B------:R-:W-:-:S02]  /*12f0*/  HADD2.F32 R125, -RZ, R125.H1_H1 ;  /* 0x3000007dff7d7230 */ /* 0x000fc40000004100 */
[----:B------:R-:W-:Y:S01]  /*1300*/  FADD.FTZ R234, R187, R234 ;  /* 0x000000eabbea7221 */ /* 0x000fe20000010000 */
[-C--:B------:R-:W-:Y:S01]  /*1310*/  FFMA.FTZ R165, R183, R187.reuse, R165 ;  /* 0x000000bbb7a57223 */ /* 0x080fe200000100a5 */
[----:B------:R-:W-:Y:S01]  /*1320*/  FMUL.FTZ R187, R58, R187 ;  /* 0x000000bb3abb7220 */ /* 0x000fe20000410000 */
[----:B------:R-:W-:Y:S01]  /*1330*/  FADD.FTZ R109, R186, R109 ;  /* 0x0000006dba6d7221 */ /* 0x000fe20000010000 */
[----:B------:R-:W-:Y:S01]  /*1340*/  FFMA.FTZ R110, R200, R203, R110 ;  /* 0x000000cbc86e7223 */ /* 0x000fe2000001006e */
[--C-:B------:R-:W-:Y:S01]  /*1350*/  HADD2.F32 R190, -RZ, R126.reuse.H0_H0 ;  /* 0x2000007effbe7230 */ /* 0x100fe20000004100 */
        /* <DEDUP_REMOVED lines=36> */
[--C-:B------:R-:W-:Y:S02]  /*15a0*/  HADD2.F32 R146, -RZ, R149.reuse.H0_H0 ;  /* 0x20000095ff927230 */ /* 0x100fe40000004100 */
[----:B------:R-:W-:Y:S01]  /*15b0*/  FMUL.FTZ R142, R134, UR11 ;  /* 0x0000000b868e7c20 */ /* 0x000fe20008410000 */
[----:B------:R-:W-:Y:S01]  /*15c0*/  FADD.FTZ R242, R145, R242 ;  /* 0x000000f291f27221 */ /* 0x000fe20000010000 */
[-C--:B------:R-:W-:Y:S01]  /*15d0*/  FFMA.FTZ R172, R141, R145.reuse, R172 ;  /* 0x000000918dac7223 */ /* 0x080fe200000100ac */
[----:B------:R-:W-:Y:S01]  /*15e0*/  MOV R122, R184 ;  /* 0x000000b8007a7202 */ /* 0x000fe20000000f00 */
[----:B------:R-:W-:Y:S01]  /*15f0*/  FMUL.FTZ R145, R49, R145 ;  /* 0x0000009131917220 */ /* 0x000fe20000410000 */
[----:B------:R-:W-:Y:S01]  /*1600*/  FADD.FTZ R109, R144, R109 ;  /* 0x0000006d906d7221 */ /* 0x000fe20000010000 */
[----:B------:R-:W-:Y:S01]  /*1610*/  FMUL.FTZ R184, R123, UR11 ;  /* 0x0000000b7bb87c20 */ /* 0x000fe20008410000 */
[----:B------:R-:W-:Y:S01]  /*1620*/  FFMA.FTZ R110, R183, R187, R110 ;  /* 0x000000bbb76e7223 */ /* 0x000fe2000001006e */
[----:B------:R-:W-:Y:S01]  /*1630*/  HADD2.F32 R147, -RZ, R149.H1_H1 ;  /* 0x30000095ff937230 */ /* 0x000fe20000004100 */
[----:B------:R-:W-:Y:S01]  /*1640*/  MOV R123, R143 ;  /* 0x0000008f007b7202 */ /* 0x000fe20000000f00 */
[----:B------:R-:W-:Y:S01]  /*1650*/  FMUL.FTZ R143, R135, UR11 ;  /* 0x0000000b878f7c20 */ /* 0x000fe20008410000 */
        /* <DEDUP_REMOVED lines=10> */
[----:B------:R-:W-:Y:S01]  /*1700*/  FADD.FTZ R109, R146, R109 ;  /* 0x0000006d926d7221 */ /* 0x000fe20000010000 */
[----:B------:R-:W-:Y:S01]  /*1710*/  FMUL.FTZ R191, R129, UR11 ;  /* 0x0000000b81bf7c20 */ /* 0x000fe20008410000 */
[----:B------:R-:W-:Y:S01]  /*1720*/  FFMA.FTZ R110, R188, R190, R110 ;  /* 0x000000bebc6e7223 */ /* 0x000fe2000001006e */
[----:B------:R-:W-:Y:S01]  /*1730*/  FADD.FTZ R247, R149, R247 ;  /* 0x000000f795f77221 */ /* 0x000fe20000010000 */
[-C--:B------:R-:W-:Y:S01]  /*1740*/  FFMA.FTZ R175, R148, R149.reuse, R175 ;  /* 0x0000009594af7223 */ /* 0x080fe200000100af */
[----:B------:R-:W-:Y:S02]  /*1750*/  HADD2.F32 R120, -RZ, R150.H1_H1 ;  /* 0x30000096ff787230 */ /* 0x000fe40000004100 */
        /* <DEDUP_REMOVED lines=8> */
[----:B------:R-:W-:Y:S01]  /*17e0*/  FADD.FTZ R227, R113, R227 ;  /* 0x000000e371e37221 */ /* 0x000fe20000010000 */
[----:B------:R-:W-:Y:S01]  /*17f0*/  FFMA.FTZ R158, R200, R113, R158 ;  /* 0x00000071c89e7223 */ /* 0x000fe2000001009e */
[----:B------:R-:W-:Y:S02]  /*1800*/  HADD2.F32 R113, -RZ, R151.H1_H1 ;  /* 0x30000097ff717230 */ /* 0x000fe40000004100 */
[----:B------:R-:W-:Y:S01]  /*1810*/  FADD.FTZ R109, R150, R109 ;  /* 0x0000006d966d7221 */ /* 0x000fe20000010000 */
[----:B------:R-:W-:Y:S01]  /*1820*/  FMUL.FTZ R151, R46, R119 ;  /* 0x000000772e977220 */ /* 0x000fe20000410000 */
[----:B------:R-:W-:Y:S01]  /*1830*/  FFMA.FTZ R110, R195, R196, R110 ;  /* 0x000000c4c36e7223 */ /* 0x000fe2000001006e */
[----:B------:R-:W-:Y:S01]  /*1840*/  FADD.FTZ R225, R112, R225 ;  /* 0x000000e170e17221 */ /* 0x000fe20000010000 */
[----:B------:R-:W-:Y:S01]  /*1850*/  FFMA.FTZ R156, R199, R112, R156 ;  /* 0x00000070c79c7223 */ /* 0x000fe2000001009c */
[----:B------:R-:W-:-:S02]  /*1860*/  HADD2.F32 R112, -RZ, R152.H0_H0 ;  /* 0x20000098ff707230 */ /* 0x000fc40000004100 */
[----:B------:R-:W-:Y:S01]  /*1870*/  FADD.FTZ R109, R151, R109 ;  /* 0x0000006d976d7221 */ /* 0x000fe20000010000 */
[----:B------:R-:W-:Y:S02]  /*1880*/  HADD2.F32 R116, -RZ, R152.H1_H1 ;  /* 0x30000098ff747230 */ /* 0x000fe40000004100 */
        /* <DEDUP_REMOVED lines=11> */
[----:B------:R-:W-:-:S02]  /*1940*/  HADD2.F32 R115, -RZ, R153.H0_H0 ;  /* 0x20000099ff737230 */ /* 0x000fc40000004100 */
[----:B------:R-:W-:Y:S01]  /*1950*/  FADD.FTZ R109, R124, R109 ;  /* 0x0000006d7c6d7221 */ /* 0x000fe20000010000 */
[----:B------:R-:W-:Y:S01]  /*1960*/  FMUL.FTZ R125, R41, R116 ;  /* 0x00000074297d7220 */ /* 0x000fe20000410000 */
        /* <DEDUP_REMOVED lines=19> */
[----:B------:R-:W-:Y:S01]  /*1aa0*/  MOV R134, R244 ;  /* 0x000000f400867202 */ /* 0x000fe20000000f00 */
[----:B------:R-:W-:Y:S01]  /*1ab0*/  FMUL.FTZ R154, R138, UR11 ;  /* 0x0000000b8a9a7c20 */ /* 0x000fe20008410000 */
[----:B------:R-:W-:Y:S01]  /*1ac0*/  FFMA.FTZ R110, R153, R150, R110 ;  /* 0x00000096996e7223 */ /* 0x000fe2000001006e */
[----:B------:R-:W-:-:S02]  /*1ad0*/  HADD2.F32 R245, -RZ, R155.H0_H0 ;  /* 0x2000009bfff57230 */ /* 0x000fc40000004100 */
[----:B------:R-:W-:Y:S02]  /*1ae0*/  HADD2.F32 R244, -RZ, R155.H1_H1 ;  /* 0x3000009bfff47230 */ /* 0x000fe40000004100 */
[----:B------:R-:W-:Y:S01]  /*1af0*/  FMUL.FTZ R155, R108, UR11 ;  /* 0x0000000b6c9b7c20 */ /* 0x000fe20008410000 */
[----:B------:R-:W-:Y:S01]  /*1b00*/  FADD.FTZ R108, R109, R128 ;  /* 0x000000806d6c7221 */ /* 0x000fe20000010000 */
[----:B------:R-:W-:Y:S01]  /*1b10*/  FMUL.FTZ R129, R37, R114 ;  /* 0x0000007225817220 */ /* 0x000fe20000410000 */
[----:B------:R-:W-:Y:S01]  /*1b20*/  FFMA.FTZ R110, R154, R151, R110 ;  /* 0x000000979a6e7223 */ /* 0x000fe2000001006e */
[----:B------:R-:W-:Y:S01]  /*1b30*/  FMUL.FTZ R131, R38, R245 ;  /* 0x000000f526837220 */ /* 0x000fe20000410000 */
[----:B------:R-:W-:Y:S01]  /*1b40*/  FMUL.FTZ R130, R130, UR11 ;  /* 0x0000000b82827c20 */ /* 0x000fe20008410000 */
[----:B------:R-:W-:Y:S01]  /*1b50*/  FADD.FTZ R108, R108, R129 ;  /* 0x000000816c6c7221 */ /* 0x000fe20000010000 */
[----:B------:R-:W-:Y:S01]  /*1b60*/  FFMA.FTZ R110, R155, R152, R110 ;  /* 0x000000989b6e7223 */ /* 0x000fe2000001006e */
[----:B------:R-:W-:Y:S01]  /*1b70*/  FMUL.FTZ R133, R39, R244 ;  /* 0x000000f427857220 */ /* 0x000fe20000410000 */
[----:B------:R-:W-:Y:S01]  /*1b80*/  FMUL.FTZ R132, R240, UR11 ;  /* 0x0000000bf0847c20 */ /* 0x000fe20008410000 */
[----:B------:R-:W-:Y:S01]  /*1b90*/  FADD.FTZ R108, R108, R131 ;  /* 0x000000836c6c7221 */ /* 0x000fe20000010000 */
[----:B------:R-:W-:Y:S01]  /*1ba0*/  FFMA.FTZ R110, R130, R124, R110 ;  /* 0x0000007c826e7223 */ /* 0x000fe2000001006e */
[----:B------:R-:W-:-:S02]  /*1bb0*/  FMUL.FTZ R134, R134, UR11 ;  /* 0x0000000b86867c20 */ /* 0x000fc40008410000 */
        /* <DEDUP_REMOVED lines=9> */
[----:B------:R-:W-:Y:S01]  /*1c50*/  FMUL.FTZ R139, R139, UR11 ;  /* 0x0000000b8b8b7c20 */ /* 0x000fe20008410000 */
[----:B------:R-:W-:Y:S01]  /*1c60*/  ISETP.NE.U32.AND P1, PT, RZ, UR20, PT ;  /* 0x00000014ff007c0c */ /* 0x000fe2000bf25070 */
[----:B------:R-:W-:Y:S01]  /*1c70*/  FFMA.FTZ R110, R136, R128, R110 ;  /* 0x00000080886e7223 */ /* 0x000fe2000001006e */
[----:B------:R-:W2:Y:S03]  /*1c80*/  LDL.LU R123, [R1+0x8] ;  /* 0x00000800017b7983 */ /* 0x000ea60000300800 */
        /* <DEDUP_REMOVED lines=19> */
[----:B------:R-:W-:Y:S01]  /*1dc0*/  ISETP.NE.AND.EX P1, PT, RZ, UR21, PT, P1 ;  /* 0x00000015ff007c0c */ /* 0x000fe2000bf25310 */
[----:B0-----:R-:W-:Y:S02]  /*1dd0*/  FADD.FTZ R108, R108, R110 ;  /* 0x0000006e6c6c7221 */ /* 0x001fe40000010000 */
[----:B------:R-:W0:Y:S01]  /*1de0*/  SHFL.DOWN PT, R110, R109, 0x1, 0x1f ;  /* 0x08201f006d6e7f89 */ /* 0x000e2200000e0000 */
[----:B------:R-:W-:Y:S01]  /*1df0*/  MOV R121, R111 ;  /* 0x0000006f00797202 */ /* 0x000fe20000000f00 */
[----:B0-----:R-:W-:-:S08]  /*1e00*/  FADD.FTZ R109, R109, R110 ;  /* 0x0000006e6d6d7221 */ /* 0x001fd00000010000 */
[----:B------:R-:W0:Y:S02]  /*1e10*/  @P1 LDC.64 R110, c[0x0][0x438] ;  /* 0x00010e00ff6e1b82 */ /* 0x000e240000000a00 */
[----:B0-----:R-:W-:-:S05]  /*1e20*/  @P1 IMAD.WIDE.U32 R110, R179, 0x20, R110 ;  /* 0x00000020b36e1825 */ /* 0x001fca00078e006e */
[----:B------:R-:W5:Y:S04]  /*1e30*/  @P1 LDG.E.128 R68, desc[UR16][R110.64] ;  /* 0x000000106e441981 */ /* 0x000f68000c1e1d00 */
[----:B------:R0:W5:Y:S02]  /*1e40*/  @P1 LDG.E.128 R72, desc[UR16][R110.64+0x10] ;  /* 0x000010106e481981 */ /* 0x000164000c1e1d00 */
[----:B0-----:R-:W0:Y:S02]  /*1e50*/  @P1 LDC.64 R110, c[0x0][0x438] ;  /* 0x00010e00ff6e1b82 */ /* 0x001e240000000a00 */
[----:B------:R1:W-:Y:S04]  /*1e60*/  @!P2 STS.64 [R218], R108 ;  /* 0x0000006cda00a388 */ /* 0x0003e80000000a00 */
[----:B-1----:R-:W3:Y:S01]  /*1e70*/  LDL.LU R218, [R1+0x4] ;  /* 0x0000040001da7983 */ /* 0x002ee20000300800 */
[----:B------:R-:W-:Y:S01]  /*1e80*/  IADD3 R240, PT, PT, R121, 0x4030, RZ ;  /* 0x0000403079f07810 */ /* 0x000fe20007ffe0ff */
[----:B------:R-:W-:Y:S01]  /*1e90*/  FADD.FTZ R250, R113, R250 ;  /* 0x000000fa71fa7221 */ /* 0x000fe20000010000 */
[----:B0-----:R-:W-:Y:S01]  /*1ea0*/  @P1 IMAD.WIDE.U32 R110, R177, 0x20, R110 ;  /* 0x00000020b16e1825 */ /* 0x001fe200078e006e */
[----:B------:R-:W-:-:S03]  /*1eb0*/  @!P3 IADD3 R180, PT, PT, R121, 0x4000, RZ ;  /* 0x0000400079b4b810 */ /* 0x000fc60007ffe0ff */
[----:B------:R-:W-:Y:S01]  /*1ec0*/  FFMA.FTZ R214, R155, R113, R214 ;  /* 0x000000719bd67223 */ /* 0x000fe200000100d6 */
[----:B------:R-:W0:Y:S01]  /*1ed0*/  @P1 LDC.64 R108, c[0x0][0x438] ;  /* 0x00010e00ff6c1b82 */ /* 0x000e220000000a00 */
[----:B------:R-:W5:Y:S04]  /*1ee0*/  @P1 LDG.E.128 R84, desc[UR16][R110.64] ;  /* 0x000000106e541981 */ /* 0x000f68000c1e1d00 */
[----:B------:R-:W5:Y:S04]  /*1ef0*/  @P1 LDG.E.128 R88, desc[UR16][R110.64+0x10] ;  /* 0x000010106e581981 */ /* 0x000f68000c1e1d00 */
[----:B------:R-:W4:Y:S01]  /*1f00*/  LDL.LU R111, [R1] ;  /* 0x00000000016f7983 */ /* 0x000f220000300800 */
[----:B------:R-:W-:-:S03]  /*1f10*/  @!P3 IADD3 R240, PT, PT, R121, 0x4010, RZ ;  /* 0x0000401079f0b810 */ /* 0x000fc60007ffe0ff */
[----:B------:R-:W3:Y:S04]  /*1f20*/  LDL.LU R122, [R1+0xc] ;  /* 0x00000c00017a7983 */ /* 0x000ee80000300800 */
[----:B------:R-:W3:Y:S04]  /*1f30*/  LDL.LU R121, [R1+0x10] ;  /* 0x0000100001797983 */ /* 0x000ee80000300800 */
[----:B------:R-:W3:Y:S01]  /*1f40*/  LDL.LU R251, [R1+0x18] ;  /* 0x0000180001fb7983 */ /* 0x000ee20000300800 */
[----:B0-----:R-:W-:-:S05]  /*1f50*/  @P1 IMAD.WIDE.U32 R108, R178, 0x20, R108 ;  /* 0x00000020b26c1825 */ /* 0x001fca00078e006c */
[----:B------:R-:W5:Y:S04]  /*1f60*/  @P1 LDG.E.128 R76, desc[UR16][R108.64] ;  /* 0x000000106c4c1981 */ /* 0x000f68000c1e1d00 */
[----:B------:R0:W5:Y:S02]  /*1f70*/  @P1 LDG.E.128 R80, desc[UR16][R108.64+0x10] ;  /* 0x000010106c501981 */ /* 0x000164000c1e1d00 */
[----:B0-----:R-:W0:Y:S01]  /*1f80*/  @P1 LDC.64 R108, c[0x0][0x438] ;  /* 0x00010e00ff6c1b82 */ /* 0x001e220000000a00 */
[----:B--2---:R-:W-:Y:S01]  /*1f90*/  FADD.FTZ R123, R117, R123 ;  /* 0x0000007b757b7221 */ /* 0x004fe20000010000 */
[----:B------:R-:W-:Y:S01]  /*1fa0*/  PLOP3.LUT P2, PT, PT, PT, UP0, 0x80, 0x8 ;  /* 0x000000000008781c */ /* 0x000fe20003f4f008 */
[----:B------:R-:W-:Y:S01]  /*1fb0*/  @UP0 UIMAD.WIDE UR4, UR6, 0x2, UR4 ;  /* 0x00000002060408a5 */ /* 0x000fe2000f8e0204 */
[----:B------:R-:W-:Y:S01]  /*1fc0*/  FADD.FTZ R248, R120, R248 ;  /* 0x000000f878f87221 */ /* 0x000fe20000010000 */
[----:B------:R-:W-:Y:S01]  /*1fd0*/  FFMA.FTZ R176, R153, R120, R176 ;  /* 0x0000007899b07223 */ /* 0x000fe200000100b0 */
[----:B------:R-:W-:Y:S01]  /*1fe0*/  FADD.FTZ R249, R119, R249 ;  /* 0x000000f977f97221 */ /* 0x000fe20000010000 */
[----:B------:R-:W-:Y:S01]  /*1ff0*/  FFMA.FTZ R213, R154, R119, R213 ;  /* 0x000000779ad57223 */ /* 0x000fe200000100d5 */
[----:B------:R-:W-:Y:S01]  /*2000*/  FFMA.FTZ R216, R132, R116, R216 ;  /* 0x0000007484d87223 */ /* 0x000fe200000100d8 */
[----:B------:R-:W-:Y:S01]  /*2010*/  FFMA.FTZ R219, R135, R117, R219 ;  /* 0x0000007587db7223 */ /* 0x000fe200000100db */
[----:B------:R-:W-:Y:S01]  /*2020*/  FFMA.FTZ R220, R136, R118, R220 ;  /* 0x0000007688dc7223 */ /* 0x000fe200000100dc */
[----:B0-----:R-:W-:-:S05]  /*2030*/  @P1 IMAD.WIDE.U32 R108, R0, 0x20, R108 ;  /* 0x00000020006c1825 */ /* 0x001fca00078e006c */
[----:B------:R-:W5:Y:S04]  /*2040*/  @P1 LDG.E.128 R92, desc[UR16][R108.64] ;  /* 0x000000106c5c1981 */ /* 0x000f68000c1e1d00 */
[----:B------:R0:W5:Y:S02]  /*2050*/  @P1 LDG.E.128 R96, desc[UR16][R108.64+0x10] ;  /* 0x000010106c601981 */ /* 0x000164000c1e1d00 */
[----:B0-----:R-:W-:Y:S02]  /*2060*/  MOV R108, UR4 ;  /* 0x00000004006c7c02 */ /* 0x001fe40008000f00 */
[----:B------:R-:W-:Y:S01]  /*2070*/  MOV R109, UR5 ;  /* 0x00000005006d7c02 */ /* 0x000fe20008000f00 */
[----:B------:R-:W-:Y:S01]  /*2080*/  FADD.FTZ R252, R112, R252 ;  /* 0x000000fc70fc7221 */ /* 0x000fe20000010000 */
[----:B------:R-:W-:Y:S01]  /*2090*/  FFMA.FTZ R215, R130, R112, R215 ;  /* 0x0000007082d77223 */ /* 0x000fe200000100d7 */
[----:B------:R-:W-:Y:S01]  /*20a0*/  MOV R112, 0x10 ;  /* 0x0000001000707802 */ /* 0x000fe20000000f00 */
[----:B----4-:R-:W-:-:S05]  /*20b0*/  FADD.FTZ R111, R116, R111 ;  /* 0x0000006f746f7221 */ /* 0x010fca0000010000 */
[----:B------:R0:W-:Y:S04]  /*20c0*/  STL [R1], R111 ;  /* 0x0000006f01007387 */ /* 0x0001e80000100800 */
[----:B------:R-:W2:Y:S01]  /*20d0*/  LDL.LU R113, [R1+0x14] ;  /* 0x0000140001717983 */ /* 0x000ea20000300800 */
[----:B0-----:R-:W0:Y:S01]  /*20e0*/  LDC.64 R110, c[0x0][0x3b0] ;  /* 0x0000ec00ff6e7b82 */ /* 0x001e220000000a00 */
[----:B---3--:R-:W-:Y:S01]  /*20f0*/  FADD.FTZ R218, R115, R218 ;  /* 0x000000da73da7221 */ /* 0x008fe20000010000 */
[----:B------:R-:W-:Y:S01]  /*2100*/  FADD.FTZ R122, R118, R122 ;  /* 0x0000007a767a7221 */ /* 0x000fe20000010000 */
[----:B------:R-:W-:-:S03]  /*2110*/  FADD.FTZ R121, R114, R121 ;  /* 0x0000007972797221 */ /* 0x000fc60000010000 */
[----:B------:R1:W-:Y:S04]  /*2120*/  STL [R1+0x4], R218 ;  /* 0x000004da01007387 */ /* 0x0003e80000100800 */
[----:B------:R-:W-:Y:S04]  /*2130*/  STL [R1+0x8], R123 ;  /* 0x0000087b01007387 */ /* 0x000fe80000100800 */
[----:B------:R0:W-:Y:S04]  /*2140*/  STL [R1+0xc], R122 ;  /* 0x00000c7a01007387 */ /* 0x0001e80000100800 */
[----:B------:R3:W-:Y:S04]  /*2150*/  STL [R1+0x10], R121 ;  /* 0x0000107901007387 */ /* 0x0007e80000100800 */
[----:B-1----:R1:W4:Y:S01]  /*2160*/  @P2 LDG.E.U16 R218, desc[UR16][R108.64] ;  /* 0x000000106cda2981 */ /* 0x002322000c1e1500 */
[----:B0-----:R-:W-:-:S04]  /*2170*/  IMAD.WIDE.U32 R122, R179, 0x8, R110 ;  /* 0x00000008b37a7825 */ /* 0x001fc800078e006e */
[--C-:B---3--:R-:W-:Y:S02]  /*2180*/  IMAD.WIDE.U32 R120, R178, 0x8, R110.reuse ;  /* 0x00000008b2787825 */ /* 0x108fe400078e006e */
[----:B------:R-:W5:Y:S02]  /*2190*/  LDG.E.64 R122, desc[UR16][R122.64] ;  /* 0x000000107a7a7981 */ /* 0x000f64000c1e1b00 */
[--C-:B------:R-:W-:Y:S02]  /*21a0*/  IMAD.WIDE.U32 R118, R177, 0x8, R110.reuse ;  /* 0x00000008b1767825 */ /* 0x100fe400078e006e */
[----:B------:R-:W5:Y:S02]  /*21b0*/  LDG.E.64 R120, desc[UR16][R120.64] ;  /* 0x0000001078787981 */ /* 0x000f64000c1e1b00 */
[----:B------:R-:W-:Y:S02]  /*21c0*/  IMAD.WIDE.U32 R116, R0, 0x8, R110 ;  /* 0x0000000800747825 */ /* 0x000fe400078e006e */
[----:B------:R-:W5:Y:S04]  /*21d0*/  LDG.E.64 R118, desc[UR16][R118.64] ;  /* 0x0000001076767981 */ /* 0x000f68000c1e1b00 */
[----:B------:R-:W5:Y:S01]  /*21e0*/  LDG.E.64 R116, desc[UR16][R116.64] ;  /* 0x0000001074747981 */ /* 0x000f62000c1e1b00 */
[----:B-1----:R-:W-:Y:S01]  /*21f0*/  IMAD.WIDE.U32 R108, R179, R112, UR24 ;  /* 0x00000018b36c7e25 */ /* 0x002fe2000f8e0070 */
[----:B------:R-:W-:Y:S06]  /*2200*/  BAR.SYNC.DEFER_BLOCKING 0x0 ;  /* 0x0000000000007b1d */ /* 0x000fec0000010000 */
[----:B------:R-:W5:Y:S01]  /*2210*/  LDG.E.128 R108, desc[UR16][R108.64] ;  /* 0x000000106c6c7981 */ /* 0x000f62000c1e1d00 */
[----:B------:R-:W-:Y:S01]  /*2220*/  FFMA.FTZ R217, R134, R115, R217 ;  /* 0x0000007386d97223 */ /* 0x000fe200000100d9 */
[----:B------:R-:W-:Y:S01]  /*2230*/  FFMA.FTZ R221, R137, R114, R221 ;  /* 0x0000007289dd7223 */ /* 0x000fe200000100dd */
[----:B------:R-:W-:Y:S01]  /*2240*/  FADD.FTZ R251, R244, R251 ;  /* 0x000000fbf4fb7221 */ /* 0x000fe20000010000 */
[----:B------:R-:W-:Y:S01]  /*2250*/  FFMA.FTZ R223, R139, R244, R223 ;  /* 0x000000f48bdf7223 */ /* 0x000fe200000100df */
[----:B------:R-:W-:-:S04]  /*2260*/  UISETP.NE.U32.AND UP1, UPT, UR20, URZ, UPT ;  /* 0x000000ff1400728c */ /* 0x000fc8000bf25070 */
[----:B------:R-:W-:Y:S01]  /*2270*/  UISETP.NE.AND.EX UP1, UPT, UR21, URZ, UPT, UP1 ;  /* 0x000000ff1500728c */ /* 0x000fe2000bf25310 */
[----:B------:R-:W-:Y:S01]  /*2280*/  FFMA.FTZ R222, R138, R245, R222 ;  /* 0x000000f58ade7223 */ /* 0x000fe200000100de */
[----:B------:R-:W-:Y:S01]  /*2290*/  UMOV UR10, 0x3f800000 ;  /* 0x3f800000000a7882 */ /* 0x000fe20000000000 */
[----:B--2---:R-:W-:-:S05]  /*22a0*/  FADD.FTZ R113, R245, R113 ;  /* 0x00000071f5717221 */ /* 0x004fca0000010000 */
[----:B------:R-:W-:Y:S04]  /*22b0*/  STL [R1+0x14], R113 ;  /* 0x0000147101007387 */ /* 0x000fe80000100800 */
[----:B------:R-:W0:Y:S02]  /*22c0*/  LDS.128 R112, [R180] ;  /* 0x00000000b4707984 */ /* 0x000e240000000c00 */
[----:B0-----:R-:W-:Y:S01]  /*22d0*/  FADD.FTZ R112, RZ, R112 ;  /* 0x00000070ff707221 */ /* 0x001fe20000010000 */
[----:B------:R-:W-:-:S03]  /*22e0*/  FADD.FTZ R113, RZ, R113 ;  /* 0x00000071ff717221 */ /* 0x000fc60000010000 */
[----:B------:R-:W-:Y:S01]  /*22f0*/  FADD.FTZ R180, R114, R112 ;  /* 0x0000007072b47221 */ /* 0x000fe20000010000 */
[----:B------:R-:W-:Y:S02]  /*2300*/  FADD.FTZ R244, R115, R113 ;  /* 0x0000007173f47221 */ /* 0x000fe40000010000 */
[----:B------:R-:W0:Y:S04]  /*2310*/  LDS.128 R112, [R240] ;  /* 0x00000000f0707984 */ /* 0x000e280000000c00 */
[----:B------:R1:W-:Y:S01]  /*2320*/  STL [R1+0x18], R251 ;  /* 0x000018fb01007387 */ /* 0x0003e20000100800 */
[----:B----4-:R-:W-:-:S05]  /*2330*/  @P2 HADD2.F32 R218, -RZ, R218.H0_H0 ;  /* 0x200000daffda2230 */ /* 0x010fca0000004100 */
[----:B------:R-:W-:Y:S01]  /*2340*/  @P2 R2UR UR4, R218 ;  /* 0x00000000da0422ca */ /* 0x000fe200000e0000 */
[----:B0-----:R-:W-:-:S04]  /*2350*/  FADD.FTZ R113, R244, R113 ;  /* 0x00000071f4717221 */ /* 0x001fc80000010000 */
[----:B------:R-:W-:Y:S01]  /*2360*/  FADD.FTZ R113, R115, R113 ;  /* 0x0000007173717221 */ /* 0x000fe20000010000 */
[----:B------:R-:W-:-:S03]  /*2370*/  FADD.FTZ R112, R180, R112 ;  /* 0x00000070b4707221 */ /* 0x000fc60000010000 */
[----:B------:R-:W-:Y:S01]  /*2380*/  FMUL.FTZ R113, R113, UR22 ;  /* 0x0000001671717c20 */ /* 0x000fe20008410000 */
[----:B------:R-:W-:-:S04]  /*2390*/  FADD.FTZ R112, R114, R112 ;  /* 0x0000007072707221 */ /* 0x000fc80000010000 */
[----:B------:R-:W-:Y:S01]  /*23a0*/  R2UR UR23, R113 ;  /* 0x00000000711772ca */ /* 0x000fe200000e0000 */
[----:B------:R-:W-:Y:S01]  /*23b0*/  FMUL.FTZ R112, R112, UR22 ;  /* 0x0000001670707c20 */ /* 0x000fe20008410000 */
[----:B------:R-:W-:-:S04]  /*23c0*/  @UP0 UMOV UR10, UR4 ;  /* 0x00000004000a0c82 */ /* 0x000fc80008000000 */
[----:B------:R-:W-:Y:S01]  /*23d0*/  FSEL R115, R112, RZ, !P0 ;  /* 0x000000ff70737208 */ /* 0x000fe20004000000 */
[----:B-1----:R-:W-:Y:S08]  /*23e0*/  BRA.U UP1, `(.L_x_12189) ;  /* 0x0000000d011c7547 */ /* 0x002ff0000b800000 */
        /* <DEDUP_REMOVED lines=8> */
[----:B------:R-:W-:Y:S01]  /*2470*/  LOP3.LUT P4, RZ, R122, 0xff000000, RZ, 0xc0, !PT ;  /* 0xff0000007aff7812 */ /* 0x000fe2000788c0ff */
[----:B------:R-:W-:Y:S01]  /*2480*/  FADD.FTZ R198, R201, -R198 ;  /* 0x800000c6c9c67221 */ /* 0x000fe20000010000 */
[--C-:B------:R-:W-:Y:S01]  /*2490*/  FFMA.FTZ R202, R202, UR23, R115.reuse ;  /* 0x00000017caca7c23 */ /* 0x100fe20008010073 */
[----:B------:R-:W-:Y:S01]  /*24a0*/  FADD.FTZ R203, R203, -R200 ;  /* 0x800000c8cbcb7221 */ /* 0x000fe20000010000 */
[----:B------:R-:W-:Y:S02]  /*24b0*/  HFMA2 R200, -RZ, RZ, 0, 0 ;  /* 0x00000000ffc87431 */ /* 0x000fe400000001ff */
[----:B------:R-:W-:Y:S01]  /*24c0*/  FMUL.FTZ R198, R198, UR11 ;  /* 0x0000000bc6c67c20 */ /* 0x000fe20008410000 */
[----:B------:R-:W-:Y:S01]  /*24d0*/  MOV R114, RZ ;  /* 0x000000ff00727202 */ /* 0x000fe20000000f00 */
        /* <DEDUP_REMOVED lines=13> */
[----:B------:R-:W-:Y:S01]  /*25b0*/  FMUL.FTZ R198, R207, UR11 ;  /* 0x0000000bcfc67c20 */ /* 0x000fe20008410000 */
[----:B------:R-:W-:-:S02]  /*25c0*/  @P0 HADD2.F32 R113, -RZ, R110.H0_H0 ;  /* 0x2000006eff710230 */ /* 0x000fc40000004100 */
[----:B------:R-:W-:Y:S02]  /*25d0*/  HFMA2 R180, -RZ, RZ, 0, 0 ;  /* 0x00000000ffb47431 */ /* 0x000fe400000001ff */
[----:B------:R-:W-:Y:S01]  /*25e0*/  @P4 FMUL.FTZ R114, R109, R112 ;  /* 0x000000706d724220 */ /* 0x000fe20000410000 */
[----:B------:R-:W-:Y:S01]  /*25f0*/  FADD.FTZ R112, R205, -R202 ;  /* 0x800000cacd707221 */ /* 0x000fe20000010000 */
[----:B------:R-:W-:Y:S01]  /*2600*/  FMUL.FTZ R198, R198, UR10 ;  /* 0x0000000ac6c67c20 */ /* 0x000fe20008410000 */
[----:B------:R-:W-:Y:S01]  /*2610*/  FADD.FTZ R212, R212, -R199 ;  /* 0x800000c7d4d47221 */ /* 0x000fe20000010000 */
[--C-:B------:R-:W-:Y:S01]  /*2620*/  FFMA.FTZ R206, R206, UR23, R115.reuse ;  /* 0x00000017cece7c23 */ /* 0x100fe20008010073 */
[----:B------:R-:W-:Y:S01]  /*2630*/  FMUL.FTZ R112, R112, UR11 ;  /* 0x0000000b70707c20 */ /* 0x000fe20008410000 */
[----:B------:R-:W-:Y:S01]  /*2640*/  LOP3.LUT P3, RZ, R123, 0xff0000, RZ, 0xc0, !PT ;  /* 0x00ff00007bff7812 */ /* 0x000fe2000786c0ff */
[--C-:B------:R-:W-:Y:S01]  /*2650*/  FFMA.FTZ R208, R208, UR23, R115.reuse ;  /* 0x00000017d0d07c23 */ /* 0x100fe20008010073 */
[----:B------:R-:W-:Y:S01]  /*2660*/  FFMA.FTZ R197, R197, UR23, R115 ;  /* 0x00000017c5c57c23 */ /* 0x000fe20008010073 */
[----:B------:R-:W-:Y:S01]  /*2670*/  FMUL.FTZ R112, R112, UR10 ;  /* 0x0000000a70707c20 */ /* 0x000fe20008410000 */
[----:B------:R-:W-:Y:S01]  /*2680*/  FMUL.FTZ R212, R212, UR11 ;  /* 0x0000000bd4d47c20 */ /* 0x000fe20008410000 */
[----:B------:R-:W-:Y:S01]  /*2690*/  FADD.FTZ R210, R210, -R208 ;  /* 0x800000d0d2d27221 */ /* 0x000fe20000010000 */
[----:B------:R-:W-:Y:S01]  /*26a0*/  FADD.FTZ R197, R211, -R197 ;  /* 0x800000c5d3c57221 */ /* 0x000fe20000010000 */
[----:B------:R-:W-:Y:S01]  /*26b0*/  FMUL.FTZ R112, R112, UR7 ;  /* 0x0000000770707c20 */ /* 0x000fe20008410000 */
[----:B------:R-:W-:Y:S01]  /*26c0*/  FMUL.FTZ R201, R6, R201 ;  /* 0x000000c906c97220 */ /* 0x000fe20000410000 */
[----:B------:R-:W-:Y:S01]  /*26d0*/  FMUL.FTZ R210, R210, UR11 ;  /* 0x0000000bd2d27c20 */ /* 0x000fe20008410000 */
[----:B------:R-:W-:Y:S01]  /*26e0*/  FMUL.FTZ R197, R197, UR11 ;  /* 0x0000000bc5c57c20 */ /* 0x000fe20008410000 */
[----:B------:R-:W-:Y:S01]  /*26f0*/  @P0 FMUL.FTZ R180, R112, R113 ;  /* 0x0000007170b40220 */ /* 0x000fe20000410000 */
[----:B------:R-:W-:-:S02]  /*2700*/  @P2 HADD2.F32 R113, -RZ, R110.H1_H1 ;  /* 0x3000006eff712230 */ /* 0x000fc40000004100 */
[----:B------:R-:W-:Y:S01]  /*2710*/  FMUL.FTZ R110, R198, UR7 ;  /* 0x00000007c66e7c20 */ /* 0x000fe20008410000 */
[----:B------:R-:W-:Y:S01]  /*2720*/  CS2R R198, SRZ ;  /* 0x0000000000c67805 */ /* 0x000fe2000001ff00 */
[----:B------:R-:W-:Y:S01]  /*2730*/  FMUL.FTZ R202, R8, R112 ;  /* 0x0000007008ca7220 */ /* 0x000fe20000410000 */
[----:B------:R-:W-:Y:S02]  /*2740*/  @P3 HADD2.F32 R112, -RZ, R111.H0_H0 ;  /* 0x2000006fff703230 */ /* 0x000fe40000004100 */
[----:B------:R-:W-:Y:S01]  /*2750*/  @P2 FMUL.FTZ R198, R110, R113 ;  /* 0x000000716ec62220 */ /* 0x000fe20000410000 */
[----:B------:R-:W-:Y:S01]  /*2760*/  FADD.FTZ R113, R209, -R206 ;  /* 0x800000ced1717221 */ /* 0x000fe20000010000 */
[----:B------:R-:W-:Y:S01]  /*2770*/  FMUL.FTZ R110, R9, R110 ;  /* 0x0000006e096e7220 */ /* 0x000fe20000410000 */
[----:B------:R-:W-:Y:S01]  /*2780*/  FSEL R202, R202, RZ, P0 ;  /* 0x000000ffcaca7208 */ /* 0x000fe20000000000 */
[----:B------:R-:W-:Y:S01]  /*2790*/  FMUL.FTZ R210, R210, UR10 ;  /* 0x0000000ad2d27c20 */ /* 0x000fe20008410000 */
[----:B------:R-:W-:Y:S01]  /*27a0*/  FMUL.FTZ R113, R113, UR11 ;  /* 0x0000000b71717c20 */ /* 0x000fe20008410000 */
[----:B------:R-:W-:Y:S01]  /*27b0*/  ISETP.GE.U32.AND P0, PT, R122, RZ, PT ;  /* 0x000000ff7a00720c */ /* 0x000fe20003f06070 */
[----:B------:R-:W-:Y:S01]  /*27c0*/  FMUL.FTZ R197, R197, UR10 ;  /* 0x0000000ac5c57c20 */ /* 0x000fe20008410000 */
[----:B------:R-:W-:Y:S01]  /*27d0*/  FSEL R110, R110, RZ, P2 ;  /* 0x000000ff6e6e7208 */ /* 0x000fe20001000000 */
[----:B------:R-:W-:Y:S01]  /*27e0*/  FMUL.FTZ R113, R113, UR10 ;  /* 0x0000000a71717c20 */ /* 0x000fe20008410000 */
[----:B------:R-:W-:Y:S01]  /*27f0*/  ISETP.GE.U32.AND.EX P0, PT, R123, 0x1000000, PT, P0 ;  /* 0x010000007b00780c */ /* 0x000fe20003f06100 */
[----:B------:R-:W-:Y:S01]  /*2800*/  FMUL.FTZ R197, R197, UR7 ;  /* 0x00000007c5c57c20 */ /* 0x000fe20008410000 */
[----:B------:R-:W-:Y:S01]  /*2810*/  LOP3.LUT P2, RZ, R122, 0xff, RZ, 0xc0, !PT ;  /* 0x000000ff7aff7812 */ /* 0x000fe2000784c0ff */
[----:B------:R-:W-:Y:S01]  /*2820*/  FMUL.FTZ R113, R113, UR7 ;  /* 0x0000000771717c20 */ /* 0x000fe20008410000 */
[----:B------:R-:W-:Y:S01]  /*2830*/  FMUL.FTZ R109, R7, R109 ;  /* 0x0000006d076d7220 */ /* 0x000fe20000410000 */
[----:B------:R-:W-:-:S02]  /*2840*/  FSEL R201, R201, RZ, P5 ;  /* 0x000000ffc9c97208 */ /* 0x000fc40002800000 */
[----:B------:R-:W-:Y:S01]  /*2850*/  @P3 FMUL.FTZ R199, R113, R112 ;  /* 0x0000007071c73220 */ /* 0x000fe20000410000 */
[----:B------:R-:W-:Y:S01]  /*2860*/  FMUL.FTZ R113, R10, R113 ;  /* 0x000000710a717220 */ /* 0x000fe20000410000 */
[----:B------:R-:W-:Y:S02]  /*2870*/  FSEL R109, R109, RZ, P4 ;  /* 0x000000ff6d6d7208 */ /* 0x000fe40002000000 */
[----:B------:R-:W-:Y:S02]  /*2880*/  F2FP.F16.F32.PACK_AB R110, R110, R202 ;  /* 0x000000ca6e6e723e */ /* 0x000fe400000000ff */
[----:B------:R-:W-:Y:S01]  /*2890*/  FSEL R123, R113, RZ, P3 ;  /* 0x000000ff717b7208 */ /* 0x000fe20001800000 */
[----:B------:R-:W-:Y:S01]  /*28a0*/  @P0 HADD2.F32 R112, -RZ, R111.H1_H1 ;  /* 0x3000006fff700230 */ /* 0x000fe20000004100 */
[----:B------:R-:W-:Y:S01]  /*28b0*/  LOP3.LUT P3, RZ, R122, 0xff00, RZ, 0xc0, !PT ;  /* 0x0000ff007aff7812 */ /* 0x000fe2000786c0ff */
[----:B------:R-:W-:Y:S01]  /*28c0*/  FMUL.FTZ R111, R210, UR7 ;  /* 0x00000007d26f7c20 */ /* 0x000fe20008410000 */
[----:B------:R-:W-:Y:S01]  /*28d0*/  @P2 HADD2.F32 R113, -RZ, R108.H0_H0 ;  /* 0x2000006cff712230 */ /* 0x000fe20000004100 */
[----:B------:R-:W-:-:S02]  /*28e0*/  MOV R122, RZ ;  /* 0x000000ff007a7202 */ /* 0x000fc40000000f00 */
[----:B------:R-:W-:Y:S01]  /*28f0*/  @P0 FMUL.FTZ R122, R111, R112 ;  /* 0x000000706f7a0220 */ /* 0x000fe20000410000 */
[----:B------:R-:W-:Y:S02]  /*2900*/  HFMA2 R112, -RZ, RZ, 0, 0 ;  /* 0x00000000ff707431 */ /* 0x000fe400000001ff */
[----:B------:R-:W-:Y:S01]  /*2910*/  @P2 FMUL.FTZ R112, R197, R113 ;  /* 0x00000071c5702220 */ /* 0x000fe20000410000 */
[----:B------:R-:W-:Y:S01]  /*2920*/  FMUL.FTZ R113, R212, UR10 ;  /* 0x0000000ad4717c20 */ /* 0x000fe20008410000 */
[----:B------:R-:W-:Y:S01]  /*2930*/  FMUL.FTZ R111, R11, R111 ;  /* 0x0000006f0b6f7220 */ /* 0x000fe20000410000 */
[----:B------:R-:W-:Y:S01]  /*2940*/  FMUL.FTZ R197, R4, R197 ;  /* 0x000000c504c57220 */ /* 0x000fe20000410000 */
[----:B------:R-:W-:Y:S01]  /*2950*/  F2FP.F16.F32.PACK_AB R109, R109, R201 ;  /* 0x000000c96d6d723e */ /* 0x000fe200000000ff */
[----:B------:R-:W-:Y:S02]  /*2960*/  @P3 HADD2.F32 R203, -RZ, R108.H1_H1 ;  /* 0x3000006cffcb3230 */ /* 0x000fe40000004100 */
[----:B------:R-:W-:Y:S01]  /*2970*/  FMUL.FTZ R108, R113, UR7 ;  /* 0x00000007716c7c20 */ /* 0x000fe20008410000 */
[----:B------:R-:W-:-:S02]  /*2980*/  MOV R113, RZ ;  /* 0x000000ff00717202 */ /* 0x000fc40000000f00 */
[----:B------:R-:W-:Y:S01]  /*2990*/  FSEL R111, R111, RZ, P0 ;  /* 0x000000ff6f6f7208 */ /* 0x000fe20000000000 */
[----:B------:R-:W-:Y:S01]  /*29a0*/  @P3 FMUL.FTZ R113, R108, R203 ;  /* 0x000000cb6c713220 */ /* 0x000fe20000410000 */
[----:B------:R-:W-:Y:S01]  /*29b0*/  FMUL.FTZ R108, R5, R108 ;  /* 0x0000006c056c7220 */ /* 0x000fe20000410000 */
[----:B------:R-:W-:Y:S02]  /*29c0*/  FSEL R197, R197, RZ, P2 ;  /* 0x000000ffc5c57208 */ /* 0x000fe40001000000 */
[----:B------:R-:W-:Y:S02]  /*29d0*/  F2FP.F16.F32.PACK_AB R111, R111, R123 ;  /* 0x0000007b6f6f723e */ /* 0x000fe400000000ff */
[----:B------:R-:W-:-:S04]  /*29e0*/  FSEL R108, R108, RZ, P3 ;  /* 0x000000ff6c6c7208 */ /* 0x000fc80001800000 */
[----:B------:R-:W-:Y:S01]  /*29f0*/  F2FP.F16.F32.PACK_AB R108, R108, R197 ;  /* 0x000000c56c6c723e */ /* 0x000fe200000000ff */
[----:B------:R-:W-:Y:S06]  /*2a00*/  BRA `(.L_x_12191) ;  /* 0x0000001000ac7947 */ /* 0x000fec0003800000 */
.L_x_12190:
[--C-:B------:R-:W-:Y:S01]  /*2a10*/  FFMA.FTZ R197, R197, UR23, R115.reuse ;  /* 0x00000017c5c57c23 */ /* 0x100fe20008010073 */
[C---:B-----5:R-:W-:Y:S01]  /*2a20*/  LOP3.LUT P4, RZ, R122.reuse, 0xff, RZ, 0xc0, !PT ;  /* 0x000000ff7aff7812 */ /* 0x060fe2000788c0ff */
[----:B------:R-:W-:Y:S01]  /*2a30*/  FFMA.FTZ R101, R199, UR23, R115 ;  /* 0x00000017c7657c23 */ /* 0x000fe20008010073 */
[----:B------:R-:W-:Y:S01]  /*2a40*/  LOP3.LUT P3, RZ, R122, 0xff00, RZ, 0xc0, !PT ;  /* 0x0000ff007aff7812 */ /* 0x000fe2000786c0ff */
[----:B------:R-:W-:Y:S01]  /*2a50*/  FADD.FTZ R197, R211, -R197 ;  /* 0x800000c5d3c57221 */ /* 0x000fe20000010000 */
[----:B------:R-:W-:Y:S01]  /*2a60*/  CS2R R112, SRZ ;  /* 0x0000000000707805 */ /* 0x000fe2000001ff00 */
        /* <DEDUP_REMOVED lines=8> */
[----:B------:R-:W-:-:S02]  /*2af0*/  @P4 HADD2.F32 R102, -RZ, R108.H0_H0 ;  /* 0x2000006cff664230 */ /* 0x000fc40000004100 */
[----:B------:R-:W-:Y:S01]  /*2b00*/  FMUL.FTZ R211, R101, UR10 ;  /* 0x0000000a65d37c20 */ /* 0x000fe20008410000 */
[----:B------:R-:W-:Y:S01]  /*2b10*/  @P4 FMUL.FTZ R103, R197, UR7 ;  /* 0x00000007c5674c20 */ /* 0x000fe20008410000 */
[----:B------:R-:W-:Y:S01]  /*2b20*/  @P3 HADD2.F32 R108, -RZ, R108.H1_H1 ;  /* 0x3000006cff6c3230 */ /* 0x000fe20000004100 */
[----:B------:R-:W-:Y:S01]  /*2b30*/  MOV R114, RZ ;  /* 0x000000ff00727202 */ /* 0x000fe20000000f00 */
[--C-:B------:R-:W-:Y:S01]  /*2b40*/  FFMA.FTZ R202, R202, UR23, R115.reuse ;  /* 0x00000017caca7c23 */ /* 0x100fe20008010073 */
[----:B------:R-:W-:Y:S01]  /*2b50*/  @P4 FMUL.FTZ R112, R102, R103 ;  /* 0x0000006766704220 */ /* 0x000fe20000410000 */
[----:B------:R-:W-:Y:S01]  /*2b60*/  @P3 FMUL.FTZ R102, R211, UR7 ;  /* 0x00000007d3663c20 */ /* 0x000fe20008410000 */
[----:B------:R-:W-:Y:S01]  /*2b70*/  FFMA.FTZ R103, R200, UR23, R115 ;  /* 0x00000017c8677c23 */ /* 0x000fe20008010073 */
[----:B------:R-:W-:Y:S02]  /*2b80*/  @P5 HADD2.F32 R105, -RZ, R109.H0_H0 ;  /* 0x2000006dff695230 */ /* 0x000fe40000004100 */
[----:B------:R-:W-:-:S02]  /*2b90*/  HFMA2 R200, -RZ, RZ, 0, 0 ;  /* 0x00000000ffc87431 */ /* 0x000fc400000001ff */
[----:B------:R-:W-:Y:S01]  /*2ba0*/  @P3 FMUL.FTZ R113, R108, R102 ;  /* 0x000000666c713220 */ /* 0x000fe20000410000 */
[----:B------:R-:W-:Y:S01]  /*2bb0*/  FMUL.FTZ R102, R198, UR11 ;  /* 0x0000000bc6667c20 */ /* 0x000fe20008410000 */
[----:B------:R-:W-:Y:S01]  /*2bc0*/  FADD.FTZ R103, R203, -R103 ;  /* 0x80000067cb677221 */ /* 0x000fe20000010000 */
[----:B------:R-:W-:Y:S01]  /*2bd0*/  @P2 HADD2.F32 R109, -RZ, R109.H1_H1 ;  /* 0x3000006dff6d2230 */ /* 0x000fe20000004100 */
[----:B------:R-:W-:Y:S01]  /*2be0*/  LOP3.LUT P0, RZ, R123, 0xff, RZ, 0xc0, !PT ;  /* 0x000000ff7bff7812 */ /* 0x000fe2000780c0ff */
[----:B------:R-:W-:Y:S01]  /*2bf0*/  FMUL.FTZ R104, R102, UR10 ;  /* 0x0000000a66687c20 */ /* 0x000fe20008410000 */
[----:B------:R-:W-:Y:S01]  /*2c00*/  FMUL.FTZ R103, R103, UR11 ;  /* 0x0000000b67677c20 */ /* 0x000fe20008410000 */
[----:B------:R-:W-:Y:S01]  /*2c10*/  FADD.FTZ R202, R205, -R202 ;  /* 0x800000cacdca7221 */ /* 0x000fe20000010000 */
[----:B------:R-:W-:Y:S02]  /*2c20*/  HFMA2 R180, -RZ, RZ, 0, 0 ;  /* 0x00000000ffb47431 */ /* 0x000fe400000001ff */
[----:B------:R-:W-:Y:S01]  /*2c30*/  @P5 FMUL.FTZ R106, R104, UR7 ;  /* 0x00000007686a5c20 */ /* 0x000fe20008410000 */
[----:B------:R-:W-:Y:S01]  /*2c40*/  FFMA.FTZ R206, R206, UR23, R115 ;  /* 0x00000017cece7c23 */ /* 0x000fe20008010073 */
[----:B------:R-:W-:Y:S01]  /*2c50*/  FMUL.FTZ R197, R197, UR7 ;  /* 0x00000007c5c57c20 */ /* 0x000fe20008410000 */
[----:B------:R-:W-:Y:S01]  /*2c60*/  FMUL.FTZ R211, R211, UR7 ;  /* 0x00000007d3d37c20 */ /* 0x000fe20008410000 */
[----:B------:R-:W-:Y:S01]  /*2c70*/  @P5 FMUL.FTZ R200, R105, R106 ;  /* 0x0000006a69c85220 */ /* 0x000fe20000410000 */
[----:B------:R-:W-:Y:S01]  /*2c80*/  FMUL.FTZ R106, R103, UR10 ;  /* 0x0000000a676a7c20 */ /* 0x000fe20008410000 */
[----:B------:R-:W-:Y:S01]  /*2c90*/  FADD.FTZ R209, R209, -R206 ;  /* 0x800000ced1d17221 */ /* 0x000fe20000010000 */
[----:B------:R-:W-:Y:S01]  /*2ca0*/  FMUL.FTZ R197, R4, R197 ;  /* 0x000000c504c57220 */ /* 0x000fe20000410000 */
[----:B------:R-:W-:-:S02]  /*2cb0*/  @P0 HADD2.F32 R108, -RZ, R110.H0_H0 ;  /* 0x2000006eff6c0230 */ /* 0x000fc40000004100 */
[C---:B------:R-:W-:Y:S01]  /*2cc0*/  @P2 FMUL.FTZ R105, R106.reuse, UR7 ;  /* 0x000000076a692c20 */ /* 0x040fe20008410000 */
[----:B------:R-:W-:Y:S01]  /*2cd0*/  FMUL.FTZ R106, R106, UR7 ;  /* 0x000000076a6a7c20 */ /* 0x000fe20008410000 */
[----:B------:R-:W-:Y:S02]  /*2ce0*/  FMUL.FTZ R211, R5, R211 ;  /* 0x000000d305d37220 */ /* 0x000fe40000410000 */
[----:B------:R-:W-:Y:S01]  /*2cf0*/  @P2 FMUL.FTZ R114, R109, R105 ;  /* 0x000000696d722220 */ /* 0x000fe20000410000 */
[----:B------:R-:W-:Y:S01]  /*2d00*/  FMUL.FTZ R109, R104, UR7 ;  /* 0x00000007686d7c20 */ /* 0x000fe20008410000 */
[----:B------:R-:W-:Y:S01]  /*2d10*/  FMUL.FTZ R104, R202, UR11 ;  /* 0x0000000bca687c20 */ /* 0x000fe20008410000 */
[----:B------:R-:W-:Y:S01]  /*2d20*/  FFMA.FTZ R105, R204, UR23, R115 ;  /* 0x00000017cc697c23 */ /* 0x000fe20008010073 */
[----:B------:R-:W-:Y:S01]  /*2d30*/  FMUL.FTZ R106, R7, R106 ;  /* 0x0000006a076a7220 */ /* 0x000fe20000410000 */
[----:B------:R-:W-:Y:S01]  /*2d40*/  FMUL.FTZ R109, R6, R109 ;  /* 0x0000006d066d7220 */ /* 0x000fe20000410000 */
[----:B------:R-:W-:Y:S01]  /*2d50*/  FMUL.FTZ R107, R104, UR10 ;  /* 0x0000000a686b7c20 */ /* 0x000fe20008410000 */
[----:B------:R-:W-:Y:S01]  /*2d60*/  FADD.FTZ R105, R207, -R105 ;  /* 0x80000069cf697221 */ /* 0x000fe20000010000 */
[----:B------:R-:W-:-:S02]  /*2d70*/  FSEL R211, R211, RZ, P3 ;  /* 0x000000ffd3d37208 */ /* 0x000fc40001800000 */
[----:B------:R-:W-:Y:S01]  /*2d80*/  FSEL R109, R109, RZ, P5 ;  /* 0x000000ff6d6d7208 */ /* 0x000fe20002800000 */
[----:B------:R-:W-:Y:S01]  /*2d90*/  @P0 FMUL.FTZ R198, R107, UR7 ;  /* 0x000000076bc60c20 */ /* 0x000fe20008410000 */
[----:B------:R-:W-:Y:S01]  /*2da0*/  LOP3.LUT P5, RZ, R123, 0xff00, RZ, 0xc0, !PT ;  /* 0x0000ff007bff7812 */ /* 0x000fe200078ac0ff */
[----:B------:R-:W-:Y:S01]  /*2db0*/  FMUL.FTZ R105, R105, UR11 ;  /* 0x0000000b69697c20 */ /* 0x000fe20008410000 */
[----:B------:R-:W-:Y:S01]  /*2dc0*/  FMUL.FTZ R107, R107, UR7 ;  /* 0x000000076b6b7c20 */ /* 0x000fe20008410000 */
[----:B------:R-:W-:Y:S01]  /*2dd0*/  @P0 FMUL.FTZ R180, R108, R198 ;  /* 0x000000c66cb40220 */ /* 0x000fe20000410000 */
[----:B------:R-:W-:Y:S01]  /*2de0*/  FSEL R201, R106, RZ, P2 ;  /* 0x000000ff6ac97208 */ /* 0x000fe20001000000 */
[----:B------:R-:W-:Y:S01]  /*2df0*/  FMUL.FTZ R108, R105, UR10 ;  /* 0x0000000a696c7c20 */ /* 0x000fe20008410000 */
[----:B------:R-:W-:Y:S01]  /*2e00*/  FMUL.FTZ R107, R8, R107 ;  /* 0x0000006b086b7220 */ /* 0x000fe20000410000 */
[----:B------:R-:W-:Y:S01]  /*2e10*/  LOP3.LUT P2, RZ, R123, 0xff0000, RZ, 0xc0, !PT ;  /* 0x00ff00007bff7812 */ /* 0x000fe2000784c0ff */
[----:B------:R-:W-:Y:S01]  /*2e20*/  FMUL.FTZ R106, R209, UR11 ;  /* 0x0000000bd16a7c20 */ /* 0x000fe20008410000 */
[----:B------:R-:W-:-:S02]  /*2e30*/  MOV R198, RZ ;  /* 0x000000ff00c67202 */ /* 0x000fc40000000f00 */
[----:B------:R-:W-:Y:S02]  /*2e40*/  F2FP.F16.F32.PACK_AB R109, R201, R109 ;  /* 0x0000006dc96d723e */ /* 0x000fe400000000ff */
[----:B------:R-:W-:Y:S02]  /*2e50*/  @P5 HADD2.F32 R110, -RZ, R110.H1_H1 ;  /* 0x3000006eff6e5230 */ /* 0x000fe40000004100 */
[C---:B------:R-:W-:Y:S01]  /*2e60*/  @P5 FMUL.FTZ R199, R108.reuse, UR7 ;  /* 0x000000076cc75c20 */ /* 0x040fe20008410000 */
[----:B------:R-:W-:-:S03]  /*2e70*/  FMUL.FTZ R108, R108, UR7 ;  /* 0x000000076c6c7c20 */ /* 0x000fc60008410000 */
[----:B------:R-:W-:Y:S01]  /*2e80*/  @P5 FMUL.FTZ R198, R110, R199 ;  /* 0x000000c76ec65220 */ /* 0x000fe20000410000 */
[----:B------:R-:W-:Y:S01]  /*2e90*/  FSEL R110, R107, RZ, P0 ;  /* 0x000000ff6b6e7208 */ /* 0x000fe20000000000 */
[----:B------:R-:W-:Y:S01]  /*2ea0*/  FFMA.FTZ R107, R208, UR23, R115 ;  /* 0x00000017d06b7c23 */ /* 0x000fe20008010073 */
[----:B------:R-:W-:Y:S01]  /*2eb0*/  ISETP.GE.U32.AND P0, PT, R122, RZ, PT ;  /* 0x000000ff7a00720c */ /* 0x000fe20003f06070 */
[----:B------:R-:W-:Y:S02]  /*2ec0*/  @P2 HADD2.F32 R122, -RZ, R111.H0_H0 ;  /* 0x2000006fff7a2230 */ /* 0x000fe40000004100 */
[----:B------:R-:W-:Y:S02]  /*2ed0*/  HFMA2 R199, -RZ, RZ, 0, 0 ;  /* 0x00000000ffc77431 */ /* 0x000fe400000001ff */
[----:B------:R-:W-:Y:S01]  /*2ee0*/  FADD.FTZ R107, R210, -R107 ;  /* 0x8000006bd26b7221 */ /* 0x000fe20000010000 */
[----:B------:R-:W-:Y:S01]  /*2ef0*/  ISETP.GE.U32.AND.EX P0, PT, R123, 0x1000000, PT, P0 ;  /* 0x010000007b00780c */ /* 0x000fe20003f06100 */
[----:B------:R-:W-:Y:S01]  /*2f00*/  FMUL.FTZ R123, R106, UR10 ;  /* 0x0000000a6a7b7c20 */ /* 0x000fe20008410000 */
[----:B------:R-:W-:Y:S01]  /*2f10*/  FMUL.FTZ R108, R9, R108 ;  /* 0x0000006c096c7220 */ /* 0x000fe20000410000 */
[----:B------:R-:W-:-:S02]  /*2f20*/  FMUL.FTZ R107, R107, UR11 ;  /* 0x0000000b6b6b7c20 */ /* 0x000fc40008410000 */
[C---:B------:R-:W-:Y:S01]  /*2f30*/  @P2 FMUL.FTZ R202, R123.reuse, UR7 ;  /* 0x000000077bca2c20 */ /* 0x040fe20008410000 */
[----:B------:R-:W-:Y:S01]  /*2f40*/  FMUL.FTZ R123, R123, UR7 ;  /* 0x000000077b7b7c20 */ /* 0x000fe20008410000 */
[----:B------:R-:W-:Y:S02]  /*2f50*/  FSEL R108, R108, RZ, P5 ;  /* 0x000000ff6c6c7208 */ /* 0x000fe40002800000 */
[----:B------:R-:W-:Y:S01]  /*2f60*/  @P2 FMUL.FTZ R199, R122, R202 ;  /* 0x000000ca7ac72220 */ /* 0x000fe20000410000 */
[----:B------:R-:W-:Y:S01]  /*2f70*/  FMUL.FTZ R202, R107, UR10 ;  /* 0x0000000a6bca7c20 */ /* 0x000fe20008410000 */
[----:B------:R-:W-:Y:S01]  /*2f80*/  FMUL.FTZ R123, R10, R123 ;  /* 0x0000007b0a7b7220 */ /* 0x000fe20000410000 */
[----:B------:R-:W-:Y:S01]  /*2f90*/  MOV R122, RZ ;  /* 0x000000ff007a7202 */ /* 0x000fe20000000f00 */
[----:B------:R-:W-:Y:S02]  /*2fa0*/  @P0 HADD2.F32 R111, -RZ, R111.H1_H1 ;  /* 0x3000006fff6f0230 */ /* 0x000fe40000004100 */
[C---:B------:R-:W-:Y:S01]  /*2fb0*/  @P0 FMUL.FTZ R203, R202.reuse, UR7 ;  /* 0x00000007cacb0c20 */ /* 0x040fe20008410000 */
[----:B------:R-:W-:Y:S01]  /*2fc0*/  FMUL.FTZ R202, R202, UR7 ;  /* 0x00000007caca7c20 */ /* 0x000fe20008410000 */
[----:B------:R-:W-:-:S02]  /*2fd0*/  F2FP.F16.F32.PACK_AB R110, R108, R110 ;  /* 0x0000006e6c6e723e */ /* 0x000fc400000000ff */
[----:B------:R-:W-:Y:S01]  /*2fe0*/  @P0 FMUL.FTZ R122, R111, R203 ;  /* 0x000000cb6f7a0220 */ /* 0x000fe20000410000 */
[----:B------:R-:W-:Y:S01]  /*2ff0*/  FMUL.FTZ R202, R11, R202 ;  /* 0x000000ca0bca7220 */ /* 0x000fe20000410000 */
[----:B------:R-:W-:Y:S02]  /*3000*/  FSEL R108, R197, RZ, P4 ;  /* 0x000000ffc56c7208 */ /* 0x000fe40002000000 */
[----:B------:R-:W-:Y:S02]  /*3010*/  FSEL R111, R123, RZ, P2 ;  /* 0x000000ff7b6f7208 */ /* 0x000fe40001000000 */
[----:B------:R-:W-:Y:S02]  /*3020*/  FSEL R202, R202, RZ, P0 ;  /* 0x000000ffcaca7208 */ /* 0x000fe40000000000 */
[----:B------:R-:W-:Y:S02]  /*3030*/  F2FP.F16.F32.PACK_AB R108, R211, R108 ;  /* 0x0000006cd36c723e */ /* 0x000fe400000000ff */
[----:B------:R-:W-:Y:S01]  /*3040*/  F2FP.F16.F32.PACK_AB R111, R202, R111 ;  /* 0x0000006fca6f723e */ /* 0x000fe200000000ff */
[----:B------:R-:W-:Y:S06]  /*3050*/  BRA `(.L_x_12191) ;  /* 0x0000000c00187947 */ /* 0x000fec0003800000 */
.L_x_12189:
        /* <DEDUP_REMOVED lines=10> */
[----:B------:R-:W-:Y:S01]  /*3100*/  FFMA.FTZ R202, R202, UR23, R115 ;  /* 0x00000017caca7c23 */ /* 0x000fe20008010073 */
[----:B------:R-:W-:Y:S01]  /*3110*/  FADD.FTZ R203, R203, -R200 ;  /* 0x800000c8cbcb7221 */ /* 0x000fe20000010000 */
[----:B------:R-:W-:Y:S02]  /*3120*/  HFMA2 R200, -RZ, RZ, 0, 0 ;  /* 0x00000000ffc87431 */ /* 0x000fe400000001ff */
[----:B------:R-:W-:Y:S01]  /*3130*/  FFMA.FTZ R198, R198, UR11, R70 ;  /* 0x0000000bc6c67c23 */ /* 0x000fe20008010046 */
[----:B------:R-:W-:Y:S01]  /*3140*/  MOV R114, RZ ;  /* 0x000000ff00727202 */ /* 0x000fe20000000f00 */
[----:B------:R-:W-:Y:S01]  /*3150*/  FFMA.FTZ R113, R203, UR11, R71 ;  /* 0x0000000bcb717c23 */ /* 0x000fe20008010047 */
        /* <DEDUP_REMOVED lines=12> */
[----:B------:R-:W-:Y:S01]  /*3220*/  FFMA.FTZ R198, R207, UR11, R73 ;  /* 0x0000000bcfc67c23 */ /* 0x000fe20008010049 */
[----:B------:R-:W-:-:S02]  /*3230*/  @P0 HADD2.F32 R113, -RZ, R110.H0_H0 ;  /* 0x2000006eff710230 */ /* 0x000fc40000004100 */
[----:B------:R-:W-:Y:S02]  /*3240*/  HFMA2 R180, -RZ, RZ, 0, 0 ;  /* 0x00000000ffb47431 */ /* 0x000fe400000001ff */
[----:B------:R-:W-:Y:S01]  /*3250*/  @P4 FMUL.FTZ R114, R112, R109 ;  /* 0x0000006d70724220 */ /* 0x000fe20000410000 */
[----:B------:R-:W-:Y:S01]  /*3260*/  FADD.FTZ R112, R205, -R202 ;  /* 0x800000cacd707221 */ /* 0x000fe20000010000 */
[----:B------:R-:W-:Y:S01]  /*3270*/  FMUL.FTZ R198, R198, UR10 ;  /* 0x0000000ac6c67c20 */ /* 0x000fe20008410000 */
[----:B------:R-:W-:Y:S01]  /*3280*/  FADD.FTZ R212, R212, -R199 ;  /* 0x800000c7d4d47221 */ /* 0x000fe20000010000 */
[--C-:B------:R-:W-:Y:S01]  /*3290*/  FFMA.FTZ R206, R206, UR23, R115.reuse ;  /* 0x00000017cece7c23 */ /* 0x100fe20008010073 */
[----:B------:R-:W-:Y:S01]  /*32a0*/  FFMA.FTZ R112, R112, UR11, R72 ;  /* 0x0000000b70707c23 */ /* 0x000fe20008010048 */
[----:B------:R-:W-:Y:S01]  /*32b0*/  LOP3.LUT P3, RZ, R123, 0xff0000, RZ, 0xc0, !PT ;  /* 0x00ff00007bff7812 */ /* 0x000fe2000786c0ff */
[--C-:B------:R-:W-:Y:S01]  /*32c0*/  FFMA.FTZ R208, R208, UR23, R115.reuse ;  /* 0x00000017d0d07c23 */ /* 0x100fe20008010073 */
[----:B------:R-:W-:Y:S01]  /*32d0*/  FFMA.FTZ R197, R197, UR23, R115 ;  /* 0x00000017c5c57c23 */ /* 0x000fe20008010073 */
[----:B------:R-:W-:Y:S01]  /*32e0*/  FMUL.FTZ R112, R112, UR10 ;  /* 0x0000000a70707c20 */ /* 0x000fe20008410000 */
[----:B------:R-:W-:Y:S01]  /*32f0*/  FFMA.FTZ R212, R212, UR11, R69 ;  /* 0x0000000bd4d47c23 */ /* 0x000fe20008010045 */
[----:B------:R-:W-:Y:S01]  /*3300*/  FADD.FTZ R210, R210, -R208 ;  /* 0x800000d0d2d27221 */ /* 0x000fe20000010000 */
[----:B------:R-:W-:Y:S01]  /*3310*/  FADD.FTZ R197, R211, -R197 ;  /* 0x800000c5d3c57221 */ /* 0x000fe20000010000 */
[----:B------:R-:W-:Y:S01]  /*3320*/  FMUL.FTZ R112, R112, UR7 ;  /* 0x0000000770707c20 */ /* 0x000fe20008410000 */
[----:B------:R-:W-:Y:S01]  /*3330*/  FMUL.FTZ R201, R6, R201 ;  /* 0x000000c906c97220 */ /* 0x000fe20000410000 */
[----:B------:R-:W-:Y:S01]  /*3340*/  FFMA.FTZ R210, R210, UR11, R75 ;  /* 0x0000000bd2d27c23 */ /* 0x000fe2000801004b */
[----:B------:R-:W-:Y:S01]  /*3350*/  FFMA.FTZ R197, R197, UR11, R68 ;  /* 0x0000000bc5c57c23 */ /* 0x000fe20008010044 */
[----:B------:R-:W-:Y:S01]  /*3360*/  @P0 FMUL.FTZ R180, R113, R112 ;  /* 0x0000007071b40220 */ /* 0x000fe20000410000 */
[----:B------:R-:W-:-:S02]  /*3370*/  @P2 HADD2.F32 R113, -RZ, R110.H1_H1 ;  /* 0x3000006eff712230 */ /* 0x000fc40000004100 */
[----:B------:R-:W-:Y:S01]  /*3380*/  FMUL.FTZ R110, R198, UR7 ;  /* 0x00000007c66e7c20 */ /* 0x000fe20008410000 */
[----:B------:R-:W-:Y:S01]  /*3390*/  CS2R R198, SRZ ;  /* 0x0000000000c67805 */ /* 0x000fe2000001ff00 */
[----:B------:R-:W-:Y:S01]  /*33a0*/  FMUL.FTZ R202, R8, R112 ;  /* 0x0000007008ca7220 */ /* 0x000fe20000410000 */
[----:B------:R-:W-:Y:S02]  /*33b0*/  @P3 HADD2.F32 R112, -RZ, R111.H0_H0 ;  /* 0x2000006fff703230 */ /* 0x000fe40000004100 */
[-C--:B------:R-:W-:Y:S01]  /*33c0*/  @P2 FMUL.FTZ R198, R113, R110.reuse ;  /* 0x0000006e71c62220 */ /* 0x080fe20000410000 */
[----:B------:R-:W-:Y:S01]  /*33d0*/  FADD.FTZ R113, R209, -R206 ;  /* 0x800000ced1717221 */ /* 0x000fe20000010000 */
[----:B------:R-:W-:Y:S01]  /*33e0*/  FMUL.FTZ R110, R9, R110 ;  /* 0x0000006e096e7220 */ /* 0x000fe20000410000 */
[----:B------:R-:W-:Y:S01]  /*33f0*/  FSEL R202, R202, RZ, P0 ;  /* 0x000000ffcaca7208 */ /* 0x000fe20000000000 */
[----:B------:R-:W-:Y:S01]  /*3400*/  FMUL.FTZ R210, R210, UR10 ;  /* 0x0000000ad2d27c20 */ /* 0x000fe20008410000 */
[----:B------:R-:W-:Y:S01]  /*3410*/  FFMA.FTZ R113, R113, UR11, R74 ;  /* 0x0000000b71717c23 */ /* 0x000fe2000801004a */
        /* <DEDUP_REMOVED lines=10> */
[-C--:B------:R-:W-:Y:S01]  /*34c0*/  @P3 FMUL.FTZ R199, R112, R113.reuse ;  /* 0x0000007170c73220 */ /* 0x080fe20000410000 */
        /* <DEDUP_REMOVED lines=20> */
[-C--:B------:R-:W-:Y:S01]  /*3610*/  @P3 FMUL.FTZ R113, R203, R108.reuse ;  /* 0x0000006ccb713220 */ /* 0x080fe20000410000 */
[----:B------:R-:W-:Y:S01]  /*3620*/  FMUL.FTZ R108, R5, R108 ;  /* 0x0000006c056c7220 */ /* 0x000fe20000410000 */
[----:B------:R-:W-:Y:S02]  /*3630*/  FSEL R197, R197, RZ, P2 ;  /* 0x000000ffc5c57208 */ /* 0x000fe40001000000 */
[----:B------:R-:W-:Y:S02]  /*3640*/  F2FP.F16.F32.PACK_AB R111, R111, R123 ;  /* 0x0000007b6f6f723e */ /* 0x000fe400000000ff */
[----:B------:R-:W-:-:S04]  /*3650*/  FSEL R108, R108, RZ, P3 ;  /* 0x000000ff6c6c7208 */ /* 0x000fc80001800000 */
[----:B------:R-:W-:Y:S01]  /*3660*/  F2FP.F16.F32.PACK_AB R108, R108, R197 ;  /* 0x000000c56c6c723e */ /* 0x000fe200000000ff */
[----:B------:R-:W-:Y:S06]  /*3670*/  BRA `(.L_x_12191) ;  /* 0x0000000400907947 */ /* 0x000fec0003800000 */
.L_x_12192:
        /* <DEDUP_REMOVED lines=26> */
[----:B------:R-:W-:Y:S01]  /*3820*/  FFMA.FTZ R102, R198, UR11, R70 ;  /* 0x0000000bc6667c23 */ /* 0x000fe20008010046 */
[----:B------:R-:W-:Y:S01]  /*3830*/  FADD.FTZ R103, R203, -R103 ;  /* 0x80000067cb677221 */ /* 0x000fe20000010000 */
[----:B------:R-:W-:Y:S01]  /*3840*/  @P2 HADD2.F32 R109, -RZ, R109.H1_H1 ;  /* 0x3000006dff6d2230 */ /* 0x000fe20000004100 */
[----:B------:R-:W-:Y:S01]  /*3850*/  LOP3.LUT P0, RZ, R123, 0xff, RZ, 0xc0, !PT ;  /* 0x000000ff7bff7812 */ /* 0x000fe2000780c0ff */
[----:B------:R-:W-:Y:S01]  /*3860*/  FMUL.FTZ R104, R102, UR10 ;  /* 0x0000000a66687c20 */ /* 0x000fe20008410000 */
[----:B------:R-:W-:Y:S01]  /*3870*/  FFMA.FTZ R103, R103, UR11, R71 ;  /* 0x0000000b67677c23 */ /* 0x000fe20008010047 */
        /* <DEDUP_REMOVED lines=16> */
[----:B------:R-:W-:Y:S01]  /*3980*/  FFMA.FTZ R104, R202, UR11, R72 ;  /* 0x0000000bca687c23 */ /* 0x000fe20008010048 */
        /* <DEDUP_REMOVED lines=9> */
[----:B------:R-:W-:Y:S01]  /*3a20*/  FFMA.FTZ R105, R105, UR11, R73 ;  /* 0x0000000b69697c23 */ /* 0x000fe20008010049 */
[----:B------:R-:W-:Y:S01]  /*3a30*/  FMUL.FTZ R107, R107, UR7 ;  /* 0x000000076b6b7c20 */ /* 0x000fe20008410000 */
[----:B------:R-:W-:Y:S01]  /*3a40*/  @P0 FMUL.FTZ R180, R108, R198 ;  /* 0x000000c66cb40220 */ /* 0x000fe20000410000 */
[----:B------:R-:W-:Y:S01]  /*3a50*/  FSEL R201, R106, RZ, P2 ;  /* 0x000000ff6ac97208 */ /* 0x000fe20001000000 */
[----:B------:R-:W-:Y:S01]  /*3a60*/  FMUL.FTZ R108, R105, UR10 ;  /* 0x0000000a696c7c20 */ /* 0x000fe20008410000 */
[----:B------:R-:W-:Y:S01]  /*3a70*/  FMUL.FTZ R107, R8, R107 ;  /* 0x0000006b086b7220 */ /* 0x000fe20000410000 */
[----:B------:R-:W-:Y:S01]  /*3a80*/  LOP3.LUT P2, RZ, R123, 0xff0000, RZ, 0xc0, !PT ;  /* 0x00ff00007bff7812 */ /* 0x000fe2000784c0ff */
[----:B------:R-:W-:Y:S01]  /*3a90*/  FFMA.FTZ R106, R209, UR11, R74 ;  /* 0x0000000bd16a7c23 */ /* 0x000fe2000801004a */
        /* <DEDUP_REMOVED lines=15> */
[----:B------:R-:W-:-:S02]  /*3b90*/  FFMA.FTZ R107, R107, UR11, R75 ;  /* 0x0000000b6b6b7c23 */ /* 0x000fc4000801004b */
        /* <DEDUP_REMOVED lines=17> */
[----:B------:R-:W-:-:S07]  /*3cb0*/  F2FP.F16.F32.PACK_AB R111, R202, R111 ;  /* 0x0000006fca6f723e */ /* 0x000fce00000000ff */
.L_x_12191:
        /* <DEDUP_REMOVED lines=18> */
[----:B------:R-:W0:Y:S01]  /*3de0*/  @P2 LDC.64 R112, c[0x0][0x478] ;  /* 0x00011e00ff702b82 */ /* 0x000e220000000a00 */
[----:B------:R-:W-:Y:S04]  /*3df0*/  STL [R1+0x1c], R197 ;  /* 0x00001cc501007387 */ /* 0x000fe80000100800 */
[----:B------:R-:W-:Y:S04]  /*3e00*/  STL [R1+0x20], R201 ;  /* 0x000020c901007387 */ /* 0x000fe80000100800 */
[----:B------:R-:W-:Y:S04]  /*3e10*/  STL [R1+0x24], R202 ;  /* 0x000024ca01007387 */ /* 0x000fe80000100800 */
[----:B------:R-:W-:Y:S01]  /*3e20*/  STL [R1+0x28], R203 ;  /* 0x000028cb01007387 */ /* 0x000fe20000100800 */
[----:B0-----:R-:W-:-:S03]  /*3e30*/  @P2 IMAD.WIDE.U32 R112, R179, 0x20, R112 ;  /* 0x00000020b3702825 */ /* 0x001fc600078e0070 */
[----:B------:R-:W-:Y:S04]  /*3e40*/  STL [R1+0x2c], R204 ;  /* 0x00002ccc01007387 */ /* 0x000fe80000100800 */
[----:B------:R-:W-:Y:S04]  /*3e50*/  @P2 STG.E.128 desc[UR16][R112.64], R100 ;  /* 0x0000006470002986 */ /* 0x000fe8000c101d10 */
[----:B------:R0:W-:Y:S04]  /*3e60*/  @P2 STG.E.128 desc[UR16][R112.64+0x10], R104 ;  /* 0x0000106870002986 */ /* 0x0001e8000c101d10 */
[----:B------:R-:W-:Y:S04]  /*3e70*/  STL [R1+0x30], R205 ;  /* 0x000030cd01007387 */ /* 0x000fe80000100800 */
[----:B------:R-:W-:Y:S04]  /*3e80*/  STL [R1+0x34], R206 ;  /* 0x000034ce01007387 */ /* 0x000fe80000100800 */
[----:B------:R-:W-:Y:S01]  /*3e90*/  STL [R1+0x38], R207 ;  /* 0x000038cf01007387 */ /* 0x000fe20000100800 */
[----:B0-----:R-:W-:-:S05]  /*3ea0*/  MOV R112, 0x10 ;  /* 0x0000001000707802 */ /* 0x001fca0000000f00 */
[----:B------:R-:W-:-:S05]  /*3eb0*/  IMAD.WIDE.U32 R112, R179, R112, UR26 ;  /* 0x0000001ab3707e25 */ /* 0x000fca000f8e0070 */
[----:B------:R0:W-:Y:S02]  /*3ec0*/  STG.E.128 desc[UR16][R112.64], R108 ;  /* 0x0000006c70007986 */ /* 0x0001e4000c101d10 */
[----:B0-----:R-:W-:-:S05]  /*3ed0*/  MOV R108, 0x10 ;  /* 0x00000010006c7802 */ /* 0x001fca0000000f00 */
[----:B------:R-:W-:-:S06]  /*3ee0*/  IMAD.WIDE.U32 R108, R178, R108, UR24 ;  /* 0x00000018b26c7e25 */ /* 0x000fcc000f8e006c */
[----:B------:R-:W5:Y:S01]  /*3ef0*/  LDG.E.128 R108, desc[UR16][R108.64] ;  /* 0x000000106c6c7981 */ /* 0x000f62000c1e1d00 */
[----:B------:R-:W-:Y:S05]  /*3f00*/  @!P1 BRA `(.L_x_12193) ;  /* 0x0000000800ec9947 */ /* 0x000fea0003800000 */
[----:B------:R-:W-:Y:S05]  /*3f10*/  @!P2 BRA `(.L_x_12194) ;  /* 0x000000040070a947 */ /* 0x000fea0003800000 */
        /* <DEDUP_REMOVED lines=9> */
[----:B------:R-:W-:Y:S01]  /*3fb0*/  CS2R R112, SRZ ;  /* 0x0000000000707805 */ /* 0x000fe2000001ff00 */
[----:B------:R-:W-:Y:S01]  /*3fc0*/  FFMA.FTZ R103, R103, UR11, R79 ;  /* 0x0000000b67677c23 */ /* 0x000fe2000801004f */
[----:B------:R-:W-:Y:S01]  /*3fd0*/  FADD.FTZ R188, R190, -R188 ;  /* 0x800000bcbebc7221 */ /* 0x000fe20000010000 */
[----:B------:R-:W-:Y:S01]  /*3fe0*/  FMUL.FTZ R106, R102, UR10 ;  /* 0x0000000a666a7c20 */ /* 0x000fe20008410000 */
[----:B------:R-:W-:Y:S01]  /*3ff0*/  FFMA.FTZ R105, R191, UR23, R115 ;  /* 0x00000017bf697c23 */ /* 0x000fe20008010073 */
[----:B-----5:R-:W-:-:S02]  /*4000*/  @P0 HADD2.F32 R100, -RZ, R109.H0_H0 ;  /* 0x2000006dff640230 */ /* 0x020fc40000004100 */
[----:B------:R-:W-:Y:S01]  /*4010*/  FFMA.FTZ R104, R188, UR11, R80 ;  /* 0x0000000bbc687c23 */ /* 0x000fe20008010050 */
[----:B------:R-:W-:Y:S01]  /*4020*/  FMUL.FTZ R106, R106, UR7 ;  /* 0x000000076a6a7c20 */ /* 0x000fe20008410000 */
[----:B------:R-:W-:Y:S01]  /*4030*/  @P3 HADD2.F32 R109, -RZ, R109.H1_H1 ;  /* 0x3000006dff6d3230 */ /* 0x000fe20000004100 */
[----:B------:R-:W-:Y:S01]  /*4040*/  LOP3.LUT P5, RZ, R121, 0xff00, RZ, 0xc0, !PT ;  /* 0x0000ff0079ff7812 */ /* 0x000fe200078ac0ff */
[----:B------:R-:W-:Y:S01]  /*4050*/  FMUL.FTZ R107, R104, UR10 ;  /* 0x0000000a686b7c20 */ /* 0x000fe20008410000 */
[-C--:B------:R-:W-:Y:S01]  /*4060*/  @P0 FMUL.FTZ R112, R100, R106.reuse ;  /* 0x0000006a64700220 */ /* 0x080fe20000410000 */
[----:B------:R-:W-:Y:S01]  /*4070*/  FMUL.FTZ R100, R103, UR10 ;  /* 0x0000000a67647c20 */ /* 0x000fe20008410000 */
[----:B------:R-:W-:Y:S01]  /*4080*/  FADD.FTZ R105, R193, -R105 ;  /* 0x80000069c1697221 */ /* 0x000fe20000010000 */
[----:B------:R-:W-:Y:S01]  /*4090*/  FMUL.FTZ R107, R107, UR7 ;  /* 0x000000076b6b7c20 */ /* 0x000fe20008410000 */
[----:B------:R-:W-:Y:S02]  /*40a0*/  HFMA2 R114, -RZ, RZ, 0, 0 ;  /* 0x00000000ff727431 */ /* 0x000fe400000001ff */
[----:B------:R-:W-:Y:S01]  /*40b0*/  FMUL.FTZ R100, R100, UR7 ;  /* 0x0000000764647c20 */ /* 0x000fe20008410000 */
[----:B------:R-:W-:Y:S01]  /*40c0*/  FFMA.FTZ R105, R105, UR11, R81 ;  /* 0x0000000b69697c23 */ /* 0x000fe20008010051 */
[--C-:B------:R-:W-:Y:S01]  /*40d0*/  FFMA.FTZ R192, R192, UR23, R115.reuse ;  /* 0x00000017c0c07c23 */ /* 0x100fe20008010073 */
[----:B------:R-:W-:Y:S01]  /*40e0*/  FMUL.FTZ R106, R14, R106 ;  /* 0x0000006a0e6a7220 */ /* 0x000fe20000410000 */
[-C--:B------:R-:W-:Y:S01]  /*40f0*/  @P3 FMUL.FTZ R113, R109, R100.reuse ;  /* 0x000000646d713220 */ /* 0x080fe20000410000 */
[--C-:B------:R-:W-:Y:S01]  /*4100*/  @P4 HADD2.F32 R109, -RZ, R110.reuse.H0_H0 ;  /* 0x2000006eff6d4230 */ /* 0x100fe20000004100 */
[----:B------:R-:W-:Y:S01]  /*4110*/  LOP3.LUT P6, RZ, R121, 0xff0000, RZ, 0xc0, !PT ;  /* 0x00ff000079ff7812 */ /* 0x000fe200078cc0ff */
[----:B------:R-:W-:Y:S01]  /*4120*/  @P5 HADD2.F32 R110, -RZ, R110.H1_H1 ;  /* 0x3000006eff6e5230 */ /* 0x000fe20000004100 */
[----:B------:R-:W-:Y:S01]  /*4130*/  CS2R R122, SRZ ;  /* 0x00000000007a7805 */ /* 0x000fe2000001ff00 */
[----:B------:R-:W-:Y:S01]  /*4140*/  FADD.FTZ R194, R194, -R192 ;  /* 0x800000c0c2c27221 */ /* 0x000fe20000010000 */
[----:B------:R-:W-:Y:S01]  /*4150*/  @P4 FMUL.FTZ R114, R109, R107 ;  /* 0x0000006b6d724220 */ /* 0x000fe20000410000 */
[----:B------:R-:W-:Y:S01]  /*4160*/  FMUL.FTZ R109, R105, UR10 ;  /* 0x0000000a696d7c20 */ /* 0x000fe20008410000 */
[--C-:B------:R-:W-:Y:S01]  /*4170*/  FFMA.FTZ R195, R195, UR23, R115.reuse ;  /* 0x00000017c3c37c23 */ /* 0x100fe20008010073 */
[----:B------:R-:W-:Y:S01]  /*4180*/  FFMA.FTZ R181, R181, UR23, R115 ;  /* 0x00000017b5b57c23 */ /* 0x000fe20008010073 */
[----:B------:R-:W-:Y:S01]  /*4190*/  FMUL.FTZ R100, R15, R100 ;  /* 0x000000640f647220 */ /* 0x000fe20000410000 */
[----:B------:R-:W-:Y:S01]  /*41a0*/  FMUL.FTZ R109, R109, UR7 ;  /* 0x000000076d6d7c20 */ /* 0x000fe20008410000 */
[----:B------:R-:W-:Y:S01]  /*41b0*/  FADD.FTZ R196, R196, -R195 ;  /* 0x800000c3c4c47221 */ /* 0x000fe20000010000 */
[----:B------:R-:W-:Y:S01]  /*41c0*/  FADD.FTZ R181, R185, -R181 ;  /* 0x800000b5b9b57221 */ /* 0x000fe20000010000 */
[----:B------:R-:W-:Y:S01]  /*41d0*/  FFMA.FTZ R101, R182, UR23, R115 ;  /* 0x00000017b6657c23 */ /* 0x000fe20008010073 */
[-C--:B------:R-:W-:Y:S01]  /*41e0*/  @P5 FMUL.FTZ R122, R110, R109.reuse ;  /* 0x0000006d6e7a5220 */ /* 0x080fe20000410000 */
[----:B------:R-:W-:Y:S01]  /*41f0*/  FMUL.FTZ R179, R17, R109 ;  /* 0x0000006d11b37220 */ /* 0x000fe20000410000 */
[----:B------:R-:W-:Y:S01]  /*4200*/  FSEL R109, R106, RZ, P0 ;  /* 0x000000ff6a6d7208 */ /* 0x000fe20000000000 */
[----:B------:R-:W-:Y:S01]  /*4210*/  FMUL.FTZ R110, R16, R107 ;  /* 0x0000006b106e7220 */ /* 0x000fe20000410000 */
[----:B------:R-:W-:Y:S01]  /*4220*/  FFMA.FTZ R106, R194, UR11, R82 ;  /* 0x0000000bc26a7c23 */ /* 0x000fe20008010052 */
[----:B------:R-:W-:Y:S01]  /*4230*/  ISETP.GE.U32.AND P0, PT, R120, RZ, PT ;  /* 0x000000ff7800720c */ /* 0x000fe20003f06070 */
[----:B------:R-:W-:Y:S01]  /*4240*/  FADD.FTZ R101, R186, -R101 ;  /* 0x80000065ba657221 */ /* 0x000fe20000010000 */
[----:B------:R-:W-:Y:S01]  /*4250*/  FSEL R179, R179, RZ, P5 ;  /* 0x000000ffb3b37208 */ /* 0x000fe20002800000 */
[----:B------:R-:W-:Y:S01]  /*4260*/  FMUL.FTZ R107, R106, UR10 ;  /* 0x0000000a6a6b7c20 */ /* 0x000fe20008410000 */
[----:B------:R-:W-:Y:S01]  /*4270*/  FSEL R110, R110, RZ, P4 ;  /* 0x000000ff6e6e7208 */ /* 0x000fe20002000000 */
[----:B------:R-:W-:Y:S01]  /*4280*/  FFMA.FTZ R101, R101, UR11, R77 ;  /* 0x0000000b65657c23 */ /* 0x000fe2000801004d */
[C---:B------:R-:W-:Y:S01]  /*4290*/  LOP3.LUT P4, RZ, R120.reuse, 0xff, RZ, 0xc0, !PT ;  /* 0x000000ff78ff7812 */ /* 0x040fe2000788c0ff */
[----:B------:R-:W-:Y:S01]  /*42a0*/  FMUL.FTZ R107, R107, UR7 ;  /* 0x000000076b6b7c20 */ /* 0x000fe20008410000 */
[----:B------:R-:W-:Y:S01]  /*42b0*/  LOP3.LUT P5, RZ, R120, 0xff00, RZ, 0xc0, !PT ;  /* 0x0000ff0078ff7812 */ /* 0x000fe200078ac0ff */
[----:B------:R-:W-:Y:S01]  /*42c0*/  @P6 HADD2.F32 R120, -RZ, R111.H0_H0 ;  /* 0x2000006fff786230 */ /* 0x000fe20000004100 */
[----:B------:R-:W-:Y:S01]  /*42d0*/  ISETP.GE.U32.AND.EX P0, PT, R121, 0x1000000, PT, P0 ;  /* 0x010000007900780c */ /* 0x000fe20003f06100 */
[----:B------:R-:W-:Y:S01]  /*42e0*/  FMUL.FTZ R121, R18, R107 ;  /* 0x0000006b12797220 */ /* 0x000fe20000410000 */
[----:B------:R-:W-:-:S02]  /*42f0*/  F2FP.F16.F32.PACK_AB R110, R179, R110 ;  /* 0x0000006eb36e723e */ /* 0x000fc400000000ff */
[----:B------:R-:W-:Y:S01]  /*4300*/  @P6 FMUL.FTZ R123, R120, R107 ;  /* 0x0000006b787b6220 */ /* 0x000fe20000410000 */
[----:B------:R-:W-:Y:S01]  /*4310*/  FFMA.FTZ R107, R196, UR11, R83 ;  /* 0x0000000bc46b7c23 */ /* 0x000fe20008010053 */
[----:B------:R-:W-:Y:S02]  /*4320*/  MOV R120, RZ ;  /* 0x000000ff00787202 */ /* 0x000fe40000000f00 */
[----:B------:R-:W-:Y:S01]  /*4330*/  FSEL R121, R121, RZ, P6 ;  /* 0x000000ff79797208 */ /* 0x000fe20003000000 */
[----:B------:R-:W-:-:S04]  /*4340*/  FMUL.FTZ R180, R107, UR10 ;  /* 0x0000000a6bb47c20 */ /* 0x000fc80008410000 */
[----:B------:R-:W-:Y:S02]  /*4350*/  @P0 HADD2.F32 R111, -RZ, R111.H1_H1 ;  /* 0x3000006fff6f0230 */ /* 0x000fe40000004100 */
[----:B------:R-:W-:-:S04]  /*4360*/  FMUL.FTZ R180, R180, UR7 ;  /* 0x00000007b4b47c20 */ /* 0x000fc80008410000 */
[-C--:B------:R-:W-:Y:S01]  /*4370*/  @P0 FMUL.FTZ R120, R111, R180.reuse ;  /* 0x000000b46f780220 */ /* 0x080fe20000410000 */
[----:B------:R-:W-:-:S05]  /*4380*/  FMUL.FTZ R180, R19, R180 ;  /* 0x000000b413b47220 */ /* 0x000fca0000410000 */
[----:B------:R-:W-:Y:S01]  /*4390*/  FSEL R111, R180, RZ, P0 ;  /* 0x000000ffb46f7208 */ /* 0x000fe20000000000 */
[--C-:B------:R-:W-:Y:S02]  /*43a0*/  @P4 HADD2.F32 R180, -RZ, R108.reuse.H0_H0 ;  /* 0x2000006cffb44230 */ /* 0x100fe40000004100 */
[----:B------:R-:W-:Y:S01]  /*43b0*/  @P5 HADD2.F32 R108, -RZ, R108.H1_H1 ;  /* 0x3000006cff6c5230 */ /* 0x000fe20000004100 */
[----:B------:R-:W-:Y:S02]  /*43c0*/  F2FP.F16.F32.PACK_AB R111, R111, R121 ;  /* 0x000000796f6f723e */ /* 0x000fe400000000ff */
[----:B------:R-:W-:Y:S01]  /*43d0*/  FSEL R121, R100, RZ, P3 ;  /* 0x000000ff64797208 */ /* 0x000fe20001800000 */
[----:B------:R-:W-:Y:S01]  /*43e0*/  FFMA.FTZ R100, R181, UR11, R76 ;  /* 0x0000000bb5647c23 */ /* 0x000fe2000801004c */
[----:B------:R-:W-:Y:S02]  /*43f0*/  MOV R181, RZ ;  /* 0x000000ff00b57202 */ /* 0x000fe40000000f00 */
[----:B------:R-:W-:Y:S01]  /*4400*/  F2FP.F16.F32.PACK_AB R109, R121, R109 ;  /* 0x0000006d796d723e */ /* 0x000fe200000000ff */
        /* <DEDUP_REMOVED lines=11> */
[----:B------:R-:W-:Y:S01]  /*44c0*/  F2FP.F16.F32.PACK_AB R108, R180, R108 ;  /* 0x0000006cb46c723e */ /* 0x000fe200000000ff */
[----:B------:R-:W-:Y:S06]  /*44d0*/  BRA `(.L_x_12195) ;  /* 0x0000001000607947 */ /* 0x000fec0003800000 */
.L_x_12194:
[--C-:B------:R-:W-:Y:S01]  /*44e0*/  FFMA.FTZ R183, R183, UR23, R115.reuse ;  /* 0x00000017b7b77c23 */ /* 0x100fe20008010073 */
[----:B------:R-:W-:Y:S01]  /*44f0*/  LOP3.LUT P4, RZ, R120, 0xff0000, RZ, 0xc0, !PT ;  /* 0x00ff000078ff7812 */ /* 0x000fe2000788c0ff */
[----:B------:R-:W-:Y:S01]  /*4500*/  FFMA.FTZ R184, R184, UR23, R115 ;  /* 0x00000017b8b87c23 */ /* 0x000fe20008010073 */
[----:B------:R-:W-:Y:S01]  /*4510*/  LOP3.LUT P5, RZ, R120, 0xff000000, RZ, 0xc0, !PT ;  /* 0xff00000078ff7812 */ /* 0x000fe200078ac0ff */
[----:B------:R-:W-:Y:S01]  /*4520*/  FADD.FTZ R183, R187, -R183 ;  /* 0x800000b7bbb77221 */ /* 0x000fe20000010000 */
[----:B------:R-:W-:Y:S02]  /*4530*/  HFMA2 R112, -RZ, RZ, 0, 0 ;  /* 0x00000000ff707431 */ /* 0x000fe400000001ff */
[----:B------:R-:W-:Y:S01]  /*4540*/  FADD.FTZ R189, R189, -R184 ;  /* 0x800000b8bdbd7221 */ /* 0x000fe20000010000 */
[--C-:B------:R-:W-:Y:S01]  /*4550*/  FFMA.FTZ R188, R188, UR23, R115.reuse ;  /* 0x00000017bcbc7c23 */ /* 0x100fe20008010073 */
[----:B------:R-:W-:Y:S01]  /*4560*/  FFMA.FTZ R183, R183, UR11, R78 ;  /* 0x0000000bb7b77c23 */ /* 0x000fe2000801004e */
[----:B------:R-:W-:Y:S01]  /*4570*/  LOP3.LUT P0, RZ, R121, 0xff, RZ, 0xc0, !PT ;  /* 0x000000ff79ff7812 */ /* 0x000fe2000780c0ff */
[--C-:B------:R-:W-:Y:S01]  /*4580*/  FFMA.FTZ R191, R191, UR23, R115.reuse ;  /* 0x00000017bfbf7c23 */ /* 0x100fe20008010073 */
[----:B------:R-:W-:Y:S01]  /*4590*/  LOP3.LUT P3, RZ, R121, 0xff00, RZ, 0xc0, !PT ;  /* 0x0000ff0079ff7812 */ /* 0x000fe2000786c0ff */
[----:B------:R-:W-:Y:S01]  /*45a0*/  FMUL.FTZ R123, R183, UR10 ;  /* 0x0000000ab77b7c20 */ /* 0x000fe20008410000 */
[----:B------:R-:W-:Y:S01]  /*45b0*/  FFMA.FTZ R192, R192, UR23, R115 ;  /* 0x00000017c0c07c23 */ /* 0x000fe20008010073 */
[----:B-----5:R-:W-:-:S02]  /*45c0*/  @P4 HADD2.F32 R113, -RZ, R109.H0_H0 ;  /* 0x2000006dff714230 */ /* 0x020fc40000004100 */
[----:B------:R-:W-:Y:S01]  /*45d0*/  FADD.FTZ R193, R193, -R191 ;  /* 0x800000bfc1c17221 */ /* 0x000fe20000010000 */
[----:B------:R-:W-:Y:S01]  /*45e0*/  FMUL.FTZ R123, R123, UR7 ;  /* 0x000000077b7b7c20 */ /* 0x000fe20008410000 */
[----:B------:R-:W-:Y:S02]  /*45f0*/  @P5 HADD2.F32 R114, -RZ, R109.H1_H1 ;  /* 0x3000006dff725230 */ /* 0x000fe40000004100 */
[----:B------:R-:W-:Y:S01]  /*4600*/  FADD.FTZ R192, R194, -R192 ;  /* 0x800000c0c2c07221 */ /* 0x000fe20000010000 */
[----:B------:R-:W-:Y:S01]  /*4610*/  FFMA.FTZ R182, R182, UR23, R115 ;  /* 0x00000017b6b67c23 */ /* 0x000fe20008010073 */
[----:B------:R-:W-:Y:S01]  /*4620*/  @P4 FMUL.FTZ R112, R113, R123 ;  /* 0x0000007b71704220 */ /* 0x000fe20000410000 */
[----:B------:R-:W-:Y:S01]  /*4630*/  FFMA.FTZ R113, R189, UR11, R79 ;  /* 0x0000000bbd717c23 */ /* 0x000fe2000801004f */
[--C-:B------:R-:W-:Y:S02]  /*4640*/  @P0 HADD2.F32 R122, -RZ, R110.reuse.H0_H0 ;  /* 0x2000006eff7a0230 */ /* 0x100fe40000004100 */
[----:B------:R-:W-:Y:S01]  /*4650*/  FFMA.FTZ R192, R192, UR11, R82 ;  /* 0x0000000bc0c07c23 */ /* 0x000fe20008010052 */
[----:B------:R-:W-:-:S02]  /*4660*/  @P3 HADD2.F32 R180, -RZ, R110.H1_H1 ;  /* 0x3000006effb43230 */ /* 0x000fc40000004100 */
[----:B------:R-:W-:Y:S01]  /*4670*/  FMUL.FTZ R113, R113, UR10 ;  /* 0x0000000a71717c20 */ /* 0x000fe20008410000 */
[----:B------:R-:W-:Y:S01]  /*4680*/  FADD.FTZ R186, R186, -R182 ;  /* 0x800000b6baba7221 */ /* 0x000fe20000010000 */
[----:B------:R-:W-:Y:S01]  /*4690*/  FMUL.FTZ R182, R192, UR10 ;  /* 0x0000000ac0b67c20 */ /* 0x000fe20008410000 */
[--C-:B------:R-:W-:Y:S01]  /*46a0*/  FFMA.FTZ R195, R195, UR23, R115.reuse ;  /* 0x00000017c3c37c23 */ /* 0x100fe20008010073 */
[----:B------:R-:W-:Y:S01]  /*46b0*/  FMUL.FTZ R109, R113, UR7 ;  /* 0x00000007716d7c20 */ /* 0x000fe20008410000 */
[----:B------:R-:W-:Y:S01]  /*46c0*/  MOV R113, RZ ;  /* 0x000000ff00717202 */ /* 0x000fe20000000f00 */
[----:B------:R-:W-:Y:S01]  /*46d0*/  FFMA.FTZ R181, R181, UR23, R115 ;  /* 0x00000017b5b57c23 */ /* 0x000fe20008010073 */
[----:B------:R-:W-:Y:S01]  /*46e0*/  FMUL.FTZ R182, R182, UR7 ;  /* 0x00000007b6b67c20 */ /* 0x000fe20008410000 */
[-C--:B------:R-:W-:Y:S01]  /*46f0*/  @P5 FMUL.FTZ R113, R114, R109.reuse ;  /* 0x0000006d72715220 */ /* 0x080fe20000410000 */
[----:B------:R-:W-:Y:S01]  /*4700*/  FADD.FTZ R114, R190, -R188 ;  /* 0x800000bcbe727221 */ /* 0x000fe20000010000 */
[----:B------:R-:W-:Y:S01]  /*4710*/  FADD.FTZ R196, R196, -R195 ;  /* 0x800000c3c4c47221 */ /* 0x000fe20000010000 */
[----:B------:R-:W-:Y:S01]  /*4720*/  FADD.FTZ R181, R185, -R181 ;  /* 0x800000b5b9b57221 */ /* 0x000fe20000010000 */
[----:B------:R-:W-:Y:S01]  /*4730*/  FFMA.FTZ R186, R186, UR11, R77 ;  /* 0x0000000bbaba7c23 */ /* 0x000fe2000801004d */
[----:B------:R-:W-:Y:S01]  /*4740*/  FFMA.FTZ R114, R114, UR11, R80 ;  /* 0x0000000b72727c23 */ /* 0x000fe20008010050 */
[----:B------:R-:W-:Y:S01]  /*4750*/  FFMA.FTZ R196, R196, UR11, R83 ;  /* 0x0000000bc4c47c23 */ /* 0x000fe20008010053 */
[----:B------:R-:W-:Y:S01]  /*4760*/  FFMA.FTZ R181, R181, UR11, R76 ;  /* 0x0000000bb5b57c23 */ /* 0x000fe2000801004c */
[----:B------:R-:W-:Y:S01]  /*4770*/  FMUL.FTZ R109, R15, R109 ;  /* 0x0000006d0f6d7220 */ /* 0x000fe20000410000 */
[----:B------:R-:W-:Y:S01]  /*4780*/  FMUL.FTZ R114, R114, UR10 ;  /* 0x0000000a72727c20 */ /* 0x000fe20008410000 */
[----:B------:R-:W-:Y:S01]  /*4790*/  FMUL.FTZ R196, R196, UR10 ;  /* 0x0000000ac4c47c20 */ /* 0x000fe20008410000 */
[----:B------:R-:W-:-:S02]  /*47a0*/  FMUL.FTZ R181, R181, UR10 ;  /* 0x0000000ab5b57c20 */ /* 0x000fc40008410000 */
[----:B------:R-:W-:Y:S01]  /*47b0*/  FMUL.FTZ R179, R114, UR7 ;  /* 0x0000000772b37c20 */ /* 0x000fe20008410000 */
[----:B------:R-:W-:Y:S01]  /*47c0*/  HFMA2 R114, -RZ, RZ, 0, 0 ;  /* 0x00000000ff727431 */ /* 0x000fe200000001ff */
[----:B------:R-:W-:Y:S02]  /*47d0*/  FSEL R109, R109, RZ, P5 ;  /* 0x000000ff6d6d7208 */ /* 0x000fe40002800000 */
[-C--:B------:R-:W-:Y:S01]  /*47e0*/  @P0 FMUL.FTZ R114, R122, R179.reuse ;  /* 0x000000b37a720220 */ /* 0x080fe20000410000 */
[----:B------:R-:W-:Y:S01]  /*47f0*/  FFMA.FTZ R122, R193, UR11, R81 ;  /* 0x0000000bc17a7c23 */ /* 0x000fe20008010051 */
[----:B------:R-:W-:-:S03]  /*4800*/  FMUL.FTZ R179, R16, R179 ;  /* 0x000000b310b37220 */ /* 0x000fc60000410000 */
[----:B------:R-:W-:Y:S02]  /*4810*/  FMUL.FTZ R122, R122, UR10 ;  /* 0x0000000a7a7a7c20 */ /* 0x000fe40008410000 */
[----:B------:R-:W-:Y:S02]  /*4820*/  FSEL R179, R179, RZ, P0 ;  /* 0x000000ffb3b37208 */ /* 0x000fe40000000000 */
[----:B------:R-:W-:Y:S01]  /*4830*/  FMUL.FTZ R110, R122, UR7 ;  /* 0x000000077a6e7c20 */ /* 0x000fe20008410000 */
[----:B------:R-:W-:Y:S02]  /*4840*/  MOV R122, RZ ;  /* 0x000000ff007a7202 */ /* 0x000fe40000000f00 */
[----:B------:R-:W-:Y:S01]  /*4850*/  ISETP.GE.U32.AND P0, PT, R120, RZ, PT ;  /* 0x000000ff7800720c */ /* 0x000fe20003f06070 */
[-C--:B------:R-:W-:Y:S01]  /*4860*/  @P3 FMUL.FTZ R122, R180, R110.reuse ;  /* 0x0000006eb47a3220 */ /* 0x080fe20000410000 */
[----:B------:R-:W-:Y:S01]  /*4870*/  FMUL.FTZ R180, R14, R123 ;  /* 0x0000007b0eb47220 */ /* 0x000fe20000410000 */
[----:B------:R-:W-:Y:S01]  /*4880*/  FMUL.FTZ R110, R17, R110 ;  /* 0x0000006e116e7220 */ /* 0x000fe20000410000 */
[----:B------:R-:W-:Y:S01]  /*4890*/  ISETP.GE.U32.AND.EX P0, PT, R121, 0x1000000, PT, P0 ;  /* 0x010000007900780c */ /* 0x000fe20003f06100 */
[----:B------:R-:W-:-:S02]  /*48a0*/  HFMA2 R123, -RZ, RZ, 0, 0 ;  /* 0x00000000ff7b7431 */ /* 0x000fc400000001ff */
[----:B------:R-:W-:Y:S02]  /*48b0*/  FSEL R180, R180, RZ, P4 ;  /* 0x000000ffb4b47208 */ /* 0x000fe40002000000 */
[----:B------:R-:W-:Y:S02]  /*48c0*/  LOP3.LUT P4, RZ, R121, 0xff0000, RZ, 0xc0, !PT ;  /* 0x00ff000079ff7812 */ /* 0x000fe4000788c0ff */
[----:B------:R-:W-:Y:S02]  /*48d0*/  FSEL R110, R110, RZ, P3 ;  /* 0x000000ff6e6e7208 */ /* 0x000fe40001800000 */
[----:B------:R-:W-:Y:S02]  /*48e0*/  LOP3.LUT P3, RZ, R120, 0xff, RZ, 0xc0, !PT ;  /* 0x000000ff78ff7812 */ /* 0x000fe4000786c0ff */
[----:B------:R-:W-:Y:S02]  /*48f0*/  F2FP.F16.F32.PACK_AB R110, R110, R179 ;  /* 0x000000b36e6e723e */ /* 0x000fe400000000ff */
[----:B------:R-:W-:Y:S01]  /*4900*/  @P0 HADD2.F32 R121, -RZ, R111.H1_H1 ;  /* 0x3000006fff790230 */ /* 0x000fe20000004100 */
[----:B------:R-:W-:-:S04]  /*4910*/  F2FP.F16.F32.PACK_AB R109, R109, R180 ;  /* 0x000000b46d6d723e */ /* 0x000fc800000000ff */
[----:B------:R-:W-:Y:S02]  /*4920*/  @P4 HADD2.F32 R183, -RZ, R111.H0_H0 ;  /* 0x2000006fffb74230 */ /* 0x000fe40000004100 */
[----:B------:R-:W-:-:S03]  /*4930*/  FMUL.FTZ R111, R196, UR7 ;  /* 0x00000007c46f7c20 */ /* 0x000fc60008410000 */
[-C--:B------:R-:W-:Y:S01]  /*4940*/  @P4 FMUL.FTZ R123, R183, R182.reuse ;  /* 0x000000b6b77b4220 */ /* 0x080fe20000410000 */
[----:B------:R-:W-:Y:S01]  /*4950*/  FMUL.FTZ R182, R18, R182 ;  /* 0x000000b612b67220 */ /* 0x000fe20000410000 */
[----:B------:R-:W-:Y:S01]  /*4960*/  FMUL.FTZ R183, R181, UR7 ;  /* 0x00000007b5b77c20 */ /* 0x000fe20008410000 */
[----:B------:R-:W-:-:S03]  /*4970*/  @P3 HADD2.F32 R181, -RZ, R108.H0_H0 ;  /* 0x2000006cffb53230 */ /* 0x000fc60000004100 */
[----:B------:R-:W-:Y:S02]  /*4980*/  FSEL R182, R182, RZ, P4 ;  /* 0x000000ffb6b67208 */ /* 0x000fe40002000000 */
[----:B------:R-:W-:Y:S02]  /*4990*/  LOP3.LUT P4, RZ, R120, 0xff00, RZ, 0xc0, !PT ;  /* 0x0000ff0078ff7812 */ /* 0x000fe4000788c0ff */
[----:B------:R-:W-:Y:S01]  /*49a0*/  MOV R120, RZ ;  /* 0x000000ff00787202 */ /* 0x000fe20000000f00 */
[----:B------:R-:W-:Y:S01]  /*49b0*/  @P0 FMUL.FTZ R120, R121, R111 ;  /* 0x0000006f79780220 */ /* 0x000fe20000410000 */
[----:B------:R-:W-:Y:S02]  /*49c0*/  HFMA2 R121, -RZ, RZ, 0, 0 ;  /* 0x00000000ff797431 */ /* 0x000fe400000001ff */
[----:B------:R-:W-:Y:S01]  /*49d0*/  @P3 FMUL.FTZ R121, R181, R183 ;  /* 0x000000b7b5793220 */ /* 0x000fe20000410000 */
[----:B------:R-:W-:Y:S01]  /*49e0*/  FMUL.FTZ R181, R186, UR10 ;  /* 0x0000000abab57c20 */ /* 0x000fe20008410000 */
[----:B------:R-:W-:Y:S01]  /*49f0*/  FMUL.FTZ R111, R19, R111 ;  /* 0x0000006f136f7220 */ /* 0x000fe20000410000 */
[----:B------:R-:W-:-:S04]  /*4a00*/  FMUL.FTZ R183, R12, R183 ;  /* 0x000000b70cb77220 */ /* 0x000fc80000410000 */
[----:B------:R-:W-:Y:S01]  /*4a10*/  FSEL R111, R111, RZ, P0 ;  /* 0x000000ff6f6f7208 */ /* 0x000fe20000000000 */
[----:B------:R-:W-:Y:S02]  /*4a20*/  @P4 HADD2.F32 R184, -RZ, R108.H1_H1 ;  /* 0x3000006cffb84230 */ /* 0x000fe40000004100 */
[----:B------:R-:W-:Y:S01]  /*4a30*/  FMUL.FTZ R108, R181, UR7 ;  /* 0x00000007b56c7c20 */ /* 0x000fe20008410000 */
[----:B------:R-:W-:Y:S02]  /*4a40*/  MOV R181, RZ ;  /* 0x000000ff00b57202 */ /* 0x000fe40000000f00 */
[----:B------:R-:W-:Y:S01]  /*4a50*/  FSEL R183, R183, RZ, P3 ;  /* 0x000000ffb7b77208 */ /* 0x000fe20001800000 */
[-C--:B------:R-:W-:Y:S01]  /*4a60*/  @P4 FMUL.FTZ R181, R184, R108.reuse ;  /* 0x0000006cb8b54220 */ /* 0x080fe20000410000 */
[----:B------:R-:W-:Y:S01]  /*4a70*/  FMUL.FTZ R108, R13, R108 ;  /* 0x0000006c0d6c7220 */ /* 0x000fe20000410000 */
[----:B------:R-:W-:-:S04]  /*4a80*/  F2FP.F16.F32.PACK_AB R111, R111, R182 ;  /* 0x000000b66f6f723e */ /* 0x000fc800000000ff */
[----:B------:R-:W-:-:S04]  /*4a90*/  FSEL R108, R108, RZ, P4 ;  /* 0x000000ff6c6c7208 */ /* 0x000fc80002000000 */
[----:B------:R-:W-:Y:S01]  /*4aa0*/  F2FP.F16.F32.PACK_AB R108, R108, R183 ;  /* 0x000000b76c6c723e */ /* 0x000fe200000000ff */
[----:B------:R-:W-:Y:S06]  /*4ab0*/  BRA `(.L_x_12195) ;  /* 0x0000000800e87947 */ /* 0x000fec0003800000 */
.L_x_12193:
        /* <DEDUP_REMOVED lines=10> */
[----:B------:R-:W-:Y:S01]  /*4b60*/  CS2R R112, SRZ ;  /* 0x0000000000707805 */ /* 0x000fe2000001ff00 */
[----:B------:R-:W-:Y:S01]  /*4b70*/  FMUL.FTZ R103, R103, UR11 ;  /* 0x0000000b67677c20 */ /* 0x000fe20008410000 */
[----:B------:R-:W-:Y:S01]  /*4b80*/  FADD.FTZ R188, R190, -R188 ;  /* 0x800000bcbebc7221 */ /* 0x000fe20000010000 */
[----:B------:R-:W-:Y:S01]  /*4b90*/  FMUL.FTZ R106, R102, UR10 ;  /* 0x0000000a666a7c20 */ /* 0x000fe20008410000 */
[----:B------:R-:W-:Y:S01]  /*4ba0*/  FFMA.FTZ R105, R191, UR23, R115 ;  /* 0x00000017bf697c23 */ /* 0x000fe20008010073 */
[----:B-----5:R-:W-:-:S02]  /*4bb0*/  @P0 HADD2.F32 R100, -RZ, R109.H0_H0 ;  /* 0x2000006dff640230 */ /* 0x020fc40000004100 */
[----:B------:R-:W-:Y:S01]  /*4bc0*/  FMUL.FTZ R104, R188, UR11 ;  /* 0x0000000bbc687c20 */ /* 0x000fe20008410000 */
        /* <DEDUP_REMOVED lines=10> */
[----:B------:R-:W-:Y:S01]  /*4c70*/  FMUL.FTZ R105, R105, UR11 ;  /* 0x0000000b69697c20 */ /* 0x000fe20008410000 */
        /* <DEDUP_REMOVED lines=21> */
[----:B------:R-:W-:Y:S01]  /*4dd0*/  FMUL.FTZ R106, R194, UR11 ;  /* 0x0000000bc26a7c20 */ /* 0x000fe20008410000 */
[----:B------:R-:W-:Y:S01]  /*4de0*/  ISETP.GE.U32.AND P0, PT, R120, RZ, PT ;  /* 0x000000ff7800720c */ /* 0x000fe20003f06070 */
[----:B------:R-:W-:Y:S01]  /*4df0*/  FADD.FTZ R101, R186, -R101 ;  /* 0x80000065ba657221 */ /* 0x000fe20000010000 */
[----:B------:R-:W-:Y:S01]  /*4e00*/  FSEL R179, R179, RZ, P5 ;  /* 0x000000ffb3b37208 */ /* 0x000fe20002800000 */
[----:B------:R-:W-:Y:S01]  /*4e10*/  FMUL.FTZ R107, R106, UR10 ;  /* 0x0000000a6a6b7c20 */ /* 0x000fe20008410000 */
[----:B------:R-:W-:Y:S01]  /*4e20*/  FSEL R110, R110, RZ, P4 ;  /* 0x000000ff6e6e7208 */ /* 0x000fe20002000000 */
[----:B------:R-:W-:Y:S01]  /*4e30*/  FMUL.FTZ R101, R101, UR11 ;  /* 0x0000000b65657c20 */ /* 0x000fe20008410000 */
        /* <DEDUP_REMOVED lines=8> */
[----:B------:R-:W-:Y:S01]  /*4ec0*/  FMUL.FTZ R107, R196, UR11 ;  /* 0x0000000bc46b7c20 */ /* 0x000fe20008410000 */
        /* <DEDUP_REMOVED lines=12> */
[----:B------:R-:W-:Y:S01]  /*4f90*/  FMUL.FTZ R100, R181, UR11 ;  /* 0x0000000bb5647c20 */ /* 0x000fe20008410000 */
        /* <DEDUP_REMOVED lines=15> */
.L_x_12196:
        /* <DEDUP_REMOVED lines=21> */
[----:B------:R-:W-:Y:S01]  /*51e0*/  FMUL.FTZ R113, R189, UR11 ;  /* 0x0000000bbd717c20 */ /* 0x000fe20008410000 */
[--C-:B------:R-:W-:Y:S02]  /*51f0*/  @P0 HADD2.F32 R122, -RZ, R110.reuse.H0_H0 ;  /* 0x2000006eff7a0230 */ /* 0x100fe40000004100 */
[----:B------:R-:W-:Y:S01]  /*5200*/  FMUL.FTZ R192, R192, UR11 ;  /* 0x0000000bc0c07c20 */ /* 0x000fe20008410000 */
        /* <DEDUP_REMOVED lines=13> */
[----:B------:R-:W-:Y:S01]  /*52e0*/  FMUL.FTZ R186, R186, UR11 ;  /* 0x0000000bbaba7c20 */ /* 0x000fe20008410000 */
[----:B------:R-:W-:Y:S01]  /*52f0*/  FMUL.FTZ R114, R114, UR11 ;  /* 0x0000000b72727c20 */ /* 0x000fe20008410000 */
[----:B------:R-:W-:Y:S01]  /*5300*/  FMUL.FTZ R196, R196, UR11 ;  /* 0x0000000bc4c47c20 */ /* 0x000fe20008410000 */
[----:B------:R-:W-:Y:S01]  /*5310*/  FMUL.FTZ R181, R181, UR11 ;  /* 0x0000000bb5b57c20 */ /* 0x000fe20008410000 */
        /* <DEDUP_REMOVED lines=8> */
[----:B------:R-:W-:Y:S01]  /*53a0*/  FMUL.FTZ R122, R193, UR11 ;  /* 0x0000000bc17a7c20 */ /* 0x000fe20008410000 */
        /* <DEDUP_REMOVED lines=42> */
[----:B------:R-:W-:-:S07]  /*5650*/  F2FP.F16.F32.PACK_AB R108, R108, R183 ;  /* 0x000000b76c6c723e */ /* 0x000fce00000000ff */
.L_x_12195:
[----:B------:R-:W2:Y:S04]  /*5660*/  LDL.LU R189, [R1+0x58] ;  /* 0x0000580001bd7983 */ /* 0x000ea80000300800 */
[----:B------:R-:W3:Y:S04]  /*5670*/  LDL.LU R188, [R1+0x54] ;  /* 0x0000540001bc7983 */ /* 0x000ee80000300800 */
[----:B------:R-:W4:Y:S04]  /*5680*/  LDL.LU R187, [R1+0x50] ;  /* 0x0000500001bb7983 */ /* 0x000f280000300800 */
[----:B------:R-:W3:Y:S04]  /*5690*/  LDL.LU R186, [R1+0x4c] ;  /* 0x00004c0001ba7983 */ /* 0x000ee80000300800 */
[----:B------:R-:W4:Y:S04]  /*56a0*/  LDL.LU R185, [R1+0x48] ;  /* 0x0000480001b97983 */ /* 0x000f280000300800 */
[----:B------:R-:W3:Y:S04]  /*56b0*/  LDL.LU R184, [R1+0x44] ;  /* 0x0000440001b87983 */ /* 0x000ee80000300800 */
[----:B------:R-:W3:Y:S04]  /*56c0*/  LDL.LU R183, [R1+0x40] ;  /* 0x0000400001b77983 */ /* 0x000ee80000300800 */
[----:B------:R-:W3:Y:S01]  /*56d0*/  LDL.LU R182, [R1+0x3c] ;  /* 0x00003c0001b67983 */ /* 0x000ee20000300800 */
[----:B------:R-:W-:-:S02]  /*56e0*/  MOV R179, 0x10 ;  /* 0x0000001000b37802 */ /* 0x000fc40000000f00 */
[----:B------:R-:W-:Y:S01]  /*56f0*/  MOV R180, 0x10 ;  /* 0x0000001000b47802 */ /* 0x000fe20000000f00 */
[----:B--2---:R-:W-:Y:S01]  /*5700*/  FADD.FTZ R189, R120, R189 ;  /* 0x000000bd78bd7221 */ /* 0x004fe20000010000 */
[----:B----4-:R-:W-:Y:S01]  /*5710*/  FADD.FTZ R185, R113, R185 ;  /* 0x000000b971b97221 */ /* 0x010fe20000010000 */
[----:B---3--:R-:W-:Y:S02]  /*5720*/  FADD.FTZ R184, R112, R184 ;  /* 0x000000b870b87221 */ /* 0x008fe40000010000 */
[----:B------:R-:W0:Y:S01]  /*5730*/  @P2 LDC.64 R112, c[0x0][0x478] ;  /* 0x00011e00ff702b82 */ /* 0x000e220000000a00 */
[----:B------:R-:W-:Y:S01]  /*5740*/  FADD.FTZ R183, R181, R183 ;  /* 0x000000b7b5b77221 */ /* 0x000fe20000010000 */
[----:B------:R-:W-:Y:S01]  /*5750*/  FADD.FTZ R182, R121, R182 ;  /* 0x000000b679b67221 */ /* 0x000fe20000010000 */
[----:B------:R-:W-:Y:S01]  /*5760*/  FADD.FTZ R186, R114, R186 ;  /* 0x000000ba72ba7221 */ /* 0x000fe20000010000 */
[----:B------:R-:W-:Y:S01]  /*5770*/  FADD.FTZ R187, R122, R187 ;  /* 0x000000bb7abb7221 */ /* 0x000fe20000010000 */
[----:B------:R-:W-:-:S02]  /*5780*/  FADD.FTZ R188, R123, R188 ;  /* 0x000000bc7bbc7221 */ /* 0x000fc40000010000 */
        /* <DEDUP_REMOVED lines=9> */
[----:B------:R-:W-:Y:S04]  /*5820*/  STL [R1+0x58], R189 ;  /* 0x000058bd01007387 */ /* 0x000fe80000100800 */
[----:B------:R-:W-:Y:S04]  /*5830*/  @P2 STG.E.128 desc[UR16][R112.64], R100 ;  /* 0x0000006470002986 */ /* 0x000fe8000c101d10 */
[----:B------:R-:W-:Y:S04]  /*5840*/  @P2 STG.E.128 desc[UR16][R112.64+0x10], R104 ;  /* 0x0000106870002986 */ /* 0x000fe8000c101d10 */
        /* <DEDUP_REMOVED lines=14> */
[----:B------:R-:W-:Y:S02]  /*5930*/  HFMA2 R114, -RZ, RZ, 0, 0 ;  /* 0x00000000ff727431 */ /* 0x000fe400000001ff */
[----:B------:R-:W-:Y:S01]  /*5940*/  FFMA.FTZ R105, R150, UR11, R89 ;  /* 0x0000000b96697c23 */ /* 0x000fe20008010059 */
[----:B------:R-:W-:Y:S01]  /*5950*/  FFMA.FTZ R102, R101, UR11, R86 ;  /* 0x0000000b65667c23 */ /* 0x000fe20008010056 */
[----:B------:R-:W-:Y:S01]  /*5960*/  FMUL.FTZ R100, R104, UR10 ;  /* 0x0000000a68647c20 */ /* 0x000fe20008410000 */
[----:B------:R-:W-:Y:S01]  /*5970*/  FFMA.FTZ R154, R154, UR23, R115 ;  /* 0x000000179a9a7c23 */ /* 0x000fe20008010073 */
[----:B------:R-:W-:-:S02]  /*5980*/  LOP3.LUT P3, RZ, R119, 0xff0000, RZ, 0xc0, !PT ;  /* 0x00ff000077ff7812 */ /* 0x000fc4000786c0ff */
[----:B------:R-:W-:Y:S01]  /*5990*/  CS2R R120, SRZ ;  /* 0x0000000000787805 */ /* 0x000fe2000001ff00 */
[----:B------:R-:W-:Y:S01]  /*59a0*/  FMUL.FTZ R103, R100, UR7 ;  /* 0x0000000764677c20 */ /* 0x000fe20008410000 */
[----:B-----5:R-:W-:Y:S02]  /*59b0*/  @P0 HADD2.F32 R100, -RZ, R110.H0_H0 ;  /* 0x2000006eff640230 */ /* 0x020fe40000004100 */
[----:B------:R-:W-:Y:S01]  /*59c0*/  FADD.FTZ R151, R151, -R154 ;  /* 0x8000009a97977221 */ /* 0x000fe20000010000 */
[----:B------:R-:W-:Y:S01]  /*59d0*/  LOP3.LUT P4, RZ, R119, 0xff00, RZ, 0xc0, !PT ;  /* 0x0000ff0077ff7812 */ /* 0x000fe2000788c0ff */
[----:B------:R-:W-:Y:S01]  /*59e0*/  FFMA.FTZ R155, R155, UR23, R115 ;  /* 0x000000179b9b7c23 */ /* 0x000fe20008010073 */
[----:B------:R-:W-:Y:S01]  /*59f0*/  MOV R122, RZ ;  /* 0x000000ff007a7202 */ /* 0x000fe20000000f00 */
[-C--:B------:R-:W-:Y:S01]  /*5a00*/  @P0 FMUL.FTZ R114, R100, R103.reuse ;  /* 0x0000006764720220 */ /* 0x080fe20000410000 */
[----:B------:R-:W-:Y:S01]  /*5a10*/  FMUL.FTZ R100, R105, UR10 ;  /* 0x0000000a69647c20 */ /* 0x000fe20008410000 */
[----:B------:R-:W-:Y:S01]  /*5a20*/  FFMA.FTZ R106, R151, UR11, R90 ;  /* 0x0000000b976a7c23 */ /* 0x000fe2000801005a */
[----:B------:R-:W-:Y:S01]  /*5a30*/  FADD.FTZ R152, R152, -R155 ;  /* 0x8000009b98987221 */ /* 0x000fe20000010000 */
[----:B------:R-:W-:Y:S01]  /*5a40*/  FMUL.FTZ R113, R24, R103 ;  /* 0x0000006718717220 */ /* 0x000fe20000410000 */
[----:B------:R-:W-:Y:S01]  /*5a50*/  FMUL.FTZ R107, R100, UR7 ;  /* 0x00000007646b7c20 */ /* 0x000fe20008410000 */
[----:B------:R-:W-:Y:S01]  /*5a60*/  FMUL.FTZ R100, R102, UR10 ;  /* 0x0000000a66647c20 */ /* 0x000fe20008410000 */
[----:B------:R-:W-:-:S02]  /*5a70*/  FFMA.FTZ R146, R141, UR23, R115 ;  /* 0x000000178d927c23 */ /* 0x000fc40008010073 */
[----:B------:R-:W-:Y:S01]  /*5a80*/  FSEL R113, R113, RZ, P0 ;  /* 0x000000ff71717208 */ /* 0x000fe20000000000 */
[----:B------:R-:W-:Y:S01]  /*5a90*/  FMUL.FTZ R101, R100, UR7 ;  /* 0x0000000764657c20 */ /* 0x000fe20008410000 */
[----:B------:R-:W-:Y:S01]  /*5aa0*/  @P5 HADD2.F32 R100, -RZ, R109.H0_H0 ;  /* 0x2000006dff645230 */ /* 0x000fe20000004100 */
[----:B------:R-:W-:Y:S01]  /*5ab0*/  ISETP.GE.U32.AND P0, PT, R118, RZ, PT ;  /* 0x000000ff7600720c */ /* 0x000fe20003f06070 */
[----:B------:R-:W-:Y:S02]  /*5ac0*/  @P4 HADD2.F32 R110, -RZ, R110.H1_H1 ;  /* 0x3000006eff6e4230 */ /* 0x000fe40000004100 */
[-C--:B------:R-:W-:Y:S01]  /*5ad0*/  FMUL.FTZ R112, R22, R101.reuse ;  /* 0x0000006516707220 */ /* 0x080fe20000410000 */
[----:B------:R-:W-:Y:S01]  /*5ae0*/  FADD.FTZ R146, R145, -R146 ;  /* 0x8000009291927221 */ /* 0x000fe20000010000 */
[----:B------:R-:W-:Y:S01]  /*5af0*/  @P5 FMUL.FTZ R121, R100, R101 ;  /* 0x0000006564795220 */ /* 0x000fe20000410000 */
[----:B------:R-:W-:Y:S01]  /*5b00*/  FMUL.FTZ R100, R106, UR10 ;  /* 0x0000000a6a647c20 */ /* 0x000fe20008410000 */
[-C--:B------:R-:W-:Y:S01]  /*5b10*/  @P4 FMUL.FTZ R120, R110, R107.reuse ;  /* 0x0000006b6e784220 */ /* 0x080fe20000410000 */
[----:B------:R-:W-:Y:S01]  /*5b20*/  FSEL R112, R112, RZ, P5 ;  /* 0x000000ff70707208 */ /* 0x000fe20002800000 */
[----:B------:R-:W-:Y:S01]  /*5b30*/  FMUL.FTZ R110, R25, R107 ;  /* 0x0000006b196e7220 */ /* 0x000fe20000410000 */
[----:B------:R-:W-:Y:S01]  /*5b40*/  FMUL.FTZ R123, R100, UR7 ;  /* 0x00000007647b7c20 */ /* 0x000fe20008410000 */
[----:B------:R-:W-:Y:S01]  /*5b50*/  @P3 HADD2.F32 R100, -RZ, R111.H0_H0 ;  /* 0x2000006fff643230 */ /* 0x000fe20000004100 */
[----:B------:R-:W-:Y:S01]  /*5b60*/  LOP3.LUT P5, RZ, R118, 0xff000000, RZ, 0xc0, !PT ;  /* 0xff00000076ff7812 */ /* 0x000fe200078ac0ff */
[----:B------:R-:W-:Y:S01]  /*5b70*/  FFMA.FTZ R107, R152, UR11, R91 ;  /* 0x0000000b986b7c23 */ /* 0x000fe2000801005b */
[--C-:B------:R-:W-:Y:S01]  /*5b80*/  FFMA.FTZ R101, R140, UR23, R115.reuse ;  /* 0x000000178c657c23 */ /* 0x100fe20008010073 */
[----:B------:R-:W-:Y:S01]  /*5b90*/  FSEL R110, R110, RZ, P4 ;  /* 0x000000ff6e6e7208 */ /* 0x000fe20002000000 */
[-C--:B------:R-:W-:Y:S01]  /*5ba0*/  @P3 FMUL.FTZ R122, R100, R123.reuse ;  /* 0x0000007b647a3220 */ /* 0x080fe20000410000 */
[----:B------:R-:W-:Y:S01]  /*5bb0*/  FFMA.FTZ R100, R143, UR23, R115 ;  /* 0x000000178f647c23 */ /* 0x000fe20008010073 */
[----:B------:R-:W-:Y:S01]  /*5bc0*/  LOP3.LUT P4, RZ, R118, 0xff, RZ, 0xc0, !PT ;  /* 0x000000ff76ff7812 */ /* 0x000fe2000788c0ff */
[----:B------:R-:W-:Y:S01]  /*5bd0*/  FADD.FTZ R101, R144, -R101 ;  /* 0x8000006590657221 */ /* 0x000fe20000010000 */
[----:B------:R-:W-:Y:S01]  /*5be0*/  FMUL.FTZ R142, R26, R123 ;  /* 0x0000007b1a8e7220 */ /* 0x000fe20000410000 */
[----:B------:R-:W-:Y:S01]  /*5bf0*/  FADD.FTZ R100, R147, -R100 ;  /* 0x8000006493647221 */ /* 0x000fe20000010000 */
[----:B------:R-:W-:Y:S01]  /*5c00*/  ISETP.GE.U32.AND.EX P0, PT, R119, 0x1000000, PT, P0 ;  /* 0x010000007700780c */ /* 0x000fe20003f06100 */
[----:B------:R-:W-:Y:S01]  /*5c10*/  HFMA2 R123, -RZ, RZ, 0, 0 ;  /* 0x00000000ff7b7431 */ /* 0x000fe200000001ff */
[----:B------:R-:W-:Y:S01]  /*5c20*/  F2FP.F16.F32.PACK_AB R110, R110, R113 ;  /* 0x000000716e6e723e */ /* 0x000fe200000000ff */
[----:B------:R-:W-:Y:S01]  /*5c30*/  FFMA.FTZ R103, R100, UR11, R87 ;  /* 0x0000000b64677c23 */ /* 0x000fe20008010057 */
[----:B------:R-:W-:Y:S01]  /*5c40*/  FMUL.FTZ R100, R107, UR10 ;  /* 0x0000000a6b647c20 */ /* 0x000fe20008410000 */
[----:B------:R-:W-:Y:S01]  /*5c50*/  @P5 HADD2.F32 R109, -RZ, R109.H1_H1 ;  /* 0x3000006dff6d5230 */ /* 0x000fe20000004100 */
[----:B------:R-:W-:Y:S01]  /*5c60*/  FSEL R142, R142, RZ, P3 ;  /* 0x000000ff8e8e7208 */ /* 0x000fe20001800000 */
[----:B------:R-:W-:Y:S01]  /*5c70*/  FMUL.FTZ R144, R103, UR10 ;  /* 0x0000000a67907c20 */ /* 0x000fe20008410000 */
[----:B------:R-:W-:Y:S01]  /*5c80*/  FMUL.FTZ R140, R100, UR7 ;  /* 0x00000007648c7c20 */ /* 0x000fe20008410000 */
[----:B------:R-:W-:Y:S01]  /*5c90*/  FFMA.FTZ R100, R101, UR11, R84 ;  /* 0x0000000b65647c23 */ /* 0x000fe20008010054 */
[----:B------:R-:W-:Y:S01]  /*5ca0*/  LOP3.LUT P3, RZ, R118, 0xff00, RZ, 0xc0, !PT ;  /* 0x0000ff0076ff7812 */ /* 0x000fe2000786c0ff */
[----:B------:R-:W-:Y:S01]  /*5cb0*/  FMUL.FTZ R144, R144, UR7 ;  /* 0x0000000790907c20 */ /* 0x000fe20008410000 */
[----:B------:R-:W-:Y:S01]  /*5cc0*/  CS2R R118, SRZ ;  /* 0x0000000000767805 */ /* 0x000fe2000001ff00 */
[----:B------:R-:W-:Y:S01]  /*5cd0*/  FMUL.FTZ R101, R100, UR10 ;  /* 0x0000000a64657c20 */ /* 0x000fe20008410000 */
[----:B------:R-:W-:-:S02]  /*5ce0*/  @P0 HADD2.F32 R111, -RZ, R111.H1_H1 ;  /* 0x3000006fff6f0230 */ /* 0x000fc40000004100 */
[----:B------:R-:W-:Y:S01]  /*5cf0*/  @P5 FMUL.FTZ R118, R109, R144 ;  /* 0x000000906d765220 */ /* 0x000fe20000410000 */
[--C-:B------:R-:W-:Y:S02]  /*5d00*/  @P4 HADD2.F32 R109, -RZ, R108.reuse.H0_H0 ;  /* 0x2000006cff6d4230 */ /* 0x100fe40000004100 */
[----:B------:R-:W-:Y:S01]  /*5d10*/  FMUL.FTZ R141, R101, UR7 ;  /* 0x00000007658d7c20 */ /* 0x000fe20008410000 */
[----:B------:R-:W-:Y:S01]  /*5d20*/  FFMA.FTZ R101, R146, UR11, R85 ;  /* 0x0000000b92657c23 */ /* 0x000fe20008010055 */
[-C--:B------:R-:W-:Y:S01]  /*5d30*/  @P0 FMUL.FTZ R123, R111, R140.reuse ;  /* 0x0000008c6f7b0220 */ /* 0x080fe20000410000 */
[----:B------:R-:W-:Y:S01]  /*5d40*/  FMUL.FTZ R111, R27, R140 ;  /* 0x0000008c1b6f7220 */ /* 0x000fe20000410000 */
[-C--:B------:R-:W-:Y:S01]  /*5d50*/  @P4 FMUL.FTZ R119, R109, R141.reuse ;  /* 0x0000008d6d774220 */ /* 0x080fe20000410000 */
[----:B------:R-:W-:Y:S01]  /*5d60*/  FMUL.FTZ R109, R101, UR10 ;  /* 0x0000000a656d7c20 */ /* 0x000fe20008410000 */
[----:B------:R-:W-:Y:S01]  /*5d70*/  @P3 HADD2.F32 R108, -RZ, R108.H1_H1 ;  /* 0x3000006cff6c3230 */ /* 0x000fe20000004100 */
[----:B------:R-:W-:Y:S01]  /*5d80*/  MOV R140, RZ ;  /* 0x000000ff008c7202 */ /* 0x000fe20000000f00 */
[----:B------:R-:W-:Y:S01]  /*5d90*/  FMUL.FTZ R144, R23, R144 ;  /* 0x0000009017907220 */ /* 0x000fe20000410000 */
[----:B------:R-:W-:Y:S01]  /*5da0*/  FMUL.FTZ R109, R109, UR7 ;  /* 0x000000076d6d7c20 */ /* 0x000fe20008410000 */
[----:B------:R-:W-:Y:S01]  /*5db0*/  FMUL.FTZ R141, R20, R141 ;  /* 0x0000008d148d7220 */ /* 0x000fe20000410000 */
[----:B------:R-:W-:-:S02]  /*5dc0*/  FSEL R111, R111, RZ, P0 ;  /* 0x000000ff6f6f7208 */ /* 0x000fc40000000000 */
[-C--:B------:R-:W-:Y:S01]  /*5dd0*/  @P3 FMUL.FTZ R140, R108, R109.reuse ;  /* 0x0000006d6c8c3220 */ /* 0x080fe20000410000 */
[----:B------:R-:W-:Y:S01]  /*5de0*/  FMUL.FTZ R109, R21, R109 ;  /* 0x0000006d156d7220 */ /* 0x000fe20000410000 */
[----:B------:R-:W-:Y:S02]  /*5df0*/  FSEL R143, R144, RZ, P5 ;  /* 0x000000ff908f7208 */ /* 0x000fe40002800000 */
[----:B------:R-:W-:Y:S02]  /*5e00*/  FSEL R108, R141, RZ, P4 ;  /* 0x000000ff8d6c7208 */ /* 0x000fe40002000000 */
[----:B------:R-:W-:Y:S02]  /*5e10*/  FSEL R113, R109, RZ, P3 ;  /* 0x000000ff6d717208 */ /* 0x000fe40001800000 */
[----:B------:R-:W-:Y:S02]  /*5e20*/  F2FP.F16.F32.PACK_AB R111, R111, R142 ;  /* 0x0000008e6f6f723e */ /* 0x000fe400000000ff */
[----:B------:R-:W-:-:S02]  /*5e30*/  F2FP.F16.F32.PACK_AB R109, R143, R112 ;  /* 0x000000708f6d723e */ /* 0x000fc400000000ff */
[----:B------:R-:W-:Y:S01]  /*5e40*/  F2FP.F16.F32.PACK_AB R108, R113, R108 ;  /* 0x0000006c716c723e */ /* 0x000fe200000000ff */
[----:B------:R-:W-:Y:S06]  /*5e50*/  BRA `(.L_x_12199) ;  /* 0x0000001000607947 */ /* 0x000fec0003800000 */
.L_x_12198:
[--C-:B------:R-:W-:Y:S01]  /*5e60*/  FFMA.FTZ R148, R148, UR23, R115.reuse ;  /* 0x0000001794947c23 */ /* 0x100fe20008010073 */
[----:B------:R-:W-:Y:S01]  /*5e70*/  LOP3.LUT P0, RZ, R119, 0xff, RZ, 0xc0, !PT ;  /* 0x000000ff77ff7812 */ /* 0x000fe2000780c0ff */
[--C-:B------:R-:W-:Y:S01]  /*5e80*/  FFMA.FTZ R153, R153, UR23, R115.reuse ;  /* 0x0000001799997c23 */ /* 0x100fe20008010073 */
[----:B------:R-:W-:Y:S01]  /*5e90*/  LOP3.LUT P4, RZ, R119, 0xff00, RZ, 0xc0, !PT ;  /* 0x0000ff0077ff7812 */ /* 0x000fe2000788c0ff */
[----:B------:R-:W-:Y:S01]  /*5ea0*/  FADD.FTZ R149, R149, -R148 ;  /* 0x8000009495957221 */ /* 0x000fe20000010000 */
[----:B------:R-:W-:Y:S01]  /*5eb0*/  FFMA.FTZ R113, R142, UR23, R115 ;  /* 0x000000178e717c23 */ /* 0x000fe20008010073 */
[----:B------:R-:W-:Y:S01]  /*5ec0*/  FADD.FTZ R150, R150, -R153 ;  /* 0x8000009996967221 */ /* 0x000fe20000010000 */
[----:B------:R-:W-:Y:S02]  /*5ed0*/  HFMA2 R114, -RZ, RZ, 0, 0 ;  /* 0x00000000ff727431 */ /* 0x000fe400000001ff */
[----:B------:R-:W-:Y:S01]  /*5ee0*/  FFMA.FTZ R123, R149, UR11, R88 ;  /* 0x0000000b957b7c23 */ /* 0x000fe20008010058 */
[----:B------:R-:W-:Y:S01]  /*5ef0*/  FADD.FTZ R113, R146, -R113 ;  /* 0x8000007192717221 */ /* 0x000fe20000010000 */
[----:B------:R-:W-:Y:S01]  /*5f00*/  FFMA.FTZ R150, R150, UR11, R89 ;  /* 0x0000000b96967c23 */ /* 0x000fe20008010059 */
[----:B------:R-:W-:Y:S01]  /*5f10*/  FFMA.FTZ R154, R154, UR23, R115 ;  /* 0x000000179a9a7c23 */ /* 0x000fe20008010073 */
[----:B------:R-:W-:Y:S01]  /*5f20*/  FMUL.FTZ R123, R123, UR10 ;  /* 0x0000000a7b7b7c20 */ /* 0x000fe20008410000 */
[----:B------:R-:W-:Y:S01]  /*5f30*/  LOP3.LUT P5, RZ, R118, 0xff0000, RZ, 0xc0, !PT ;  /* 0x00ff000076ff7812 */ /* 0x000fe200078ac0ff */
[--C-:B-----5:R-:W-:Y:S01]  /*5f40*/  @P0 HADD2.F32 R112, -RZ, R110.reuse.H0_H0 ;  /* 0x2000006eff700230 */ /* 0x120fe20000004100 */
[----:B------:R-:W-:Y:S01]  /*5f50*/  LOP3.LUT P3, RZ, R119, 0xff0000, RZ, 0xc0, !PT ;  /* 0x00ff000077ff7812 */ /* 0x000fe2000786c0ff */
[----:B------:R-:W-:Y:S01]  /*5f60*/  FMUL.FTZ R123, R123, UR7 ;  /* 0x000000077b7b7c20 */ /* 0x000fe20008410000 */
[----:B------:R-:W-:-:S02]  /*5f70*/  @P4 HADD2.F32 R121, -RZ, R110.H1_H1 ;  /* 0x3000006eff794230 */ /* 0x000fc40000004100 */
[----:B------:R-:W-:Y:S01]  /*5f80*/  FADD.FTZ R151, R151, -R154 ;  /* 0x8000009a97977221 */ /* 0x000fe20000010000 */
[----:B------:R-:W-:Y:S01]  /*5f90*/  MOV R120, RZ ;  /* 0x000000ff00787202 */ /* 0x000fe20000000f00 */
[----:B------:R-:W-:Y:S01]  /*5fa0*/  @P0 FMUL.FTZ R114, R112, R123 ;  /* 0x0000007b70720220 */ /* 0x000fe20000410000 */
[----:B------:R-:W-:Y:S01]  /*5fb0*/  FMUL.FTZ R112, R150, UR10 ;  /* 0x0000000a96707c20 */ /* 0x000fe20008410000 */
[----:B------:R-:W-:Y:S01]  /*5fc0*/  FFMA.FTZ R151, R151, UR11, R90 ;  /* 0x0000000b97977c23 */ /* 0x000fe2000801005a */
[--C-:B------:R-:W-:Y:S01]  /*5fd0*/  FFMA.FTZ R155, R155, UR23, R115.reuse ;  /* 0x000000179b9b7c23 */ /* 0x100fe20008010073 */
[----:B------:R-:W-:Y:S01]  /*5fe0*/  FFMA.FTZ R146, R141, UR23, R115 ;  /* 0x000000178d927c23 */ /* 0x000fe20008010073 */
[----:B------:R-:W-:Y:S01]  /*5ff0*/  FMUL.FTZ R110, R112, UR7 ;  /* 0x00000007706e7c20 */ /* 0x000fe20008410000 */
[----:B------:R-:W-:Y:S01]  /*6000*/  FFMA.FTZ R112, R113, UR11, R86 ;  /* 0x0000000b71707c23 */ /* 0x000fe20008010056 */
[----:B------:R-:W-:Y:S02]  /*6010*/  @P5 HADD2.F32 R122, -RZ, R109.H0_H0 ;  /* 0x2000006dff7a5230 */ /* 0x000fe40000004100 */
[----:B------:R-:W-:Y:S01]  /*6020*/  FADD.FTZ R152, R152, -R155 ;  /* 0x8000009b98987221 */ /* 0x000fe20000010000 */
[----:B------:R-:W-:-:S02]  /*6030*/  @P3 HADD2.F32 R142, -RZ, R111.H0_H0 ;  /* 0x2000006fff8e3230 */ /* 0x000fc40000004100 */
[----:B------:R-:W-:Y:S01]  /*6040*/  FMUL.FTZ R112, R112, UR10 ;  /* 0x0000000a70707c20 */ /* 0x000fe20008410000 */
[-C--:B------:R-:W-:Y:S01]  /*6050*/  @P4 FMUL.FTZ R120, R121, R110.reuse ;  /* 0x0000006e79784220 */ /* 0x080fe20000410000 */
[----:B------:R-:W-:Y:S02]  /*6060*/  HFMA2 R121, -RZ, RZ, 0, 0 ;  /* 0x00000000ff797431 */ /* 0x000fe400000001ff */
[----:B------:R-:W-:Y:S01]  /*6070*/  FMUL.FTZ R110, R25, R110 ;  /* 0x0000006e196e7220 */ /* 0x000fe20000410000 */
[----:B------:R-:W-:Y:S01]  /*6080*/  FMUL.FTZ R113, R112, UR7 ;  /* 0x0000000770717c20 */ /* 0x000fe20008410000 */
[----:B------:R-:W-:Y:S01]  /*6090*/  FMUL.FTZ R112, R151, UR10 ;  /* 0x0000000a97707c20 */ /* 0x000fe20008410000 */
[----:B------:R-:W-:Y:S01]  /*60a0*/  FFMA.FTZ R152, R152, UR11, R91 ;  /* 0x0000000b98987c23 */ /* 0x000fe2000801005b */
[----:B------:R-:W-:Y:S01]  /*60b0*/  FADD.FTZ R146, R145, -R146 ;  /* 0x8000009291927221 */ /* 0x000fe20000010000 */
[-C--:B------:R-:W-:Y:S01]  /*60c0*/  @P5 FMUL.FTZ R121, R122, R113.reuse ;  /* 0x000000717a795220 */ /* 0x080fe20000410000 */
[----:B------:R-:W-:Y:S01]  /*60d0*/  FMUL.FTZ R149, R112, UR7 ;  /* 0x0000000770957c20 */ /* 0x000fe20008410000 */
[----:B------:R-:W-:Y:S01]  /*60e0*/  MOV R122, RZ ;  /* 0x000000ff007a7202 */ /* 0x000fe20000000f00 */
[----:B------:R-:W-:Y:S01]  /*60f0*/  FMUL.FTZ R112, R22, R113 ;  /* 0x0000007116707220 */ /* 0x000fe20000410000 */
[----:B------:R-:W-:Y:S01]  /*6100*/  FMUL.FTZ R113, R24, R123 ;  /* 0x0000007b18717220 */ /* 0x000fe20000410000 */
[-C--:B------:R-:W-:Y:S01]  /*6110*/  @P3 FMUL.FTZ R122, R142, R149.reuse ;  /* 0x000000958e7a3220 */ /* 0x080fe20000410000 */
[----:B------:R-:W-:Y:S01]  /*6120*/  FMUL.FTZ R142, R26, R149 ;  /* 0x000000951a8e7220 */ /* 0x000fe20000410000 */
[----:B------:R-:W-:-:S02]  /*6130*/  FSEL R110, R110, RZ, P4 ;  /* 0x000000ff6e6e7208 */ /* 0x000fc40002000000 */
[----:B------:R-:W-:Y:S02]  /*6140*/  FSEL R112, R112, RZ, P5 ;  /* 0x000000ff70707208 */ /* 0x000fe40002800000 */
[----:B------:R-:W-:Y:S02]  /*6150*/  FSEL R113, R113, RZ, P0 ;  /* 0x000000ff71717208 */ /* 0x000fe40000000000 */
[----:B------:R-:W-:Y:S02]  /*6160*/  FSEL R142, R142, RZ, P3 ;  /* 0x000000ff8e8e7208 */ /* 0x000fe40001800000 */
[C---:B------:R-:W-:Y:S02]  /*6170*/  LOP3.LUT P5, RZ, R118.reuse, 0xff000000, RZ, 0xc0, !PT ;  /* 0xff00000076ff7812 */ /* 0x040fe400078ac0ff */
[C---:B------:R-:W-:Y:S02]  /*6180*/  ISETP.GE.U32.AND P0, PT, R118.reuse, RZ, PT ;  /* 0x000000ff7600720c */ /* 0x040fe40003f06070 */
[----:B------:R-:W-:-:S02]  /*6190*/  LOP3.LUT P4, RZ, R118, 0xff, RZ, 0xc0, !PT ;  /* 0x000000ff76ff7812 */ /* 0x000fc4000788c0ff */
[----:B------:R-:W-:Y:S01]  /*61a0*/  LOP3.LUT P3, RZ, R118, 0xff00, RZ, 0xc0, !PT ;  /* 0x0000ff0076ff7812 */ /* 0x000fe2000786c0ff */
[--C-:B------:R-:W-:Y:S01]  /*61b0*/  FFMA.FTZ R118, R143, UR23, R115.reuse ;  /* 0x000000178f767c23 */ /* 0x100fe20008010073 */
[----:B------:R-:W-:Y:S01]  /*61c0*/  ISETP.GE.U32.AND.EX P0, PT, R119, 0x1000000, PT, P0 ;  /* 0x010000007700780c */ /* 0x000fe20003f06100 */
[----:B------:R-:W-:Y:S01]  /*61d0*/  FFMA.FTZ R119, R140, UR23, R115 ;  /* 0x000000178c777c23 */ /* 0x000fe20008010073 */
[----:B------:R-:W-:Y:S01]  /*61e0*/  MOV R123, RZ ;  /* 0x000000ff007b7202 */ /* 0x000fe20000000f00 */
[----:B------:R-:W-:Y:S01]  /*61f0*/  FADD.FTZ R118, R147, -R118 ;  /* 0x8000007693767221 */ /* 0x000fe20000010000 */
[----:B------:R-:W-:Y:S01]  /*6200*/  F2FP.F16.F32.PACK_AB R110, R110, R113 ;  /* 0x000000716e6e723e */ /* 0x000fe200000000ff */
[----:B------:R-:W-:Y:S01]  /*6210*/  FADD.FTZ R119, R144, -R119 ;  /* 0x8000007790777221 */ /* 0x000fe20000010000 */
[----:B------:R-:W-:Y:S02]  /*6220*/  @P5 HADD2.F32 R109, -RZ, R109.H1_H1 ;  /* 0x3000006dff6d5230 */ /* 0x000fe40000004100 */
[----:B------:R-:W-:Y:S01]  /*6230*/  FFMA.FTZ R118, R118, UR11, R87 ;  /* 0x0000000b76767c23 */ /* 0x000fe20008010057 */
[----:B------:R-:W-:Y:S01]  /*6240*/  FFMA.FTZ R119, R119, UR11, R84 ;  /* 0x0000000b77777c23 */ /* 0x000fe20008010054 */
[----:B------:R-:W-:-:S02]  /*6250*/  @P4 HADD2.F32 R148, -RZ, R108.H0_H0 ;  /* 0x2000006cff944230 */ /* 0x000fc40000004100 */
[----:B------:R-:W-:Y:S01]  /*6260*/  FMUL.FTZ R144, R118, UR10 ;  /* 0x0000000a76907c20 */ /* 0x000fe20008410000 */
[----:B------:R-:W-:Y:S02]  /*6270*/  HFMA2 R118, -RZ, RZ, 0, 0 ;  /* 0x00000000ff767431 */ /* 0x000fe400000001ff */
[----:B------:R-:W-:Y:S02]  /*6280*/  @P0 HADD2.F32 R111, -RZ, R111.H1_H1 ;  /* 0x3000006fff6f0230 */ /* 0x000fe40000004100 */
[----:B------:R-:W-:Y:S01]  /*6290*/  FMUL.FTZ R144, R144, UR7 ;  /* 0x0000000790907c20 */ /* 0x000fe20008410000 */
[----:B------:R-:W-:-:S03]  /*62a0*/  @P3 HADD2.F32 R143, -RZ, R108.H1_H1 ;  /* 0x3000006cff8f3230 */ /* 0x000fc60000004100 */
[-C--:B------:R-:W-:Y:S01]  /*62b0*/  @P5 FMUL.FTZ R118, R109, R144.reuse ;  /* 0x000000906d765220 */ /* 0x080fe20000410000 */
[----:B------:R-:W-:Y:S01]  /*62c0*/  FMUL.FTZ R109, R152, UR10 ;  /* 0x0000000a986d7c20 */ /* 0x000fe20008410000 */
[----:B------:R-:W-:-:S03]  /*62d0*/  FMUL.FTZ R144, R23, R144 ;  /* 0x0000009017907220 */ /* 0x000fc60000410000 */
[----:B------:R-:W-:Y:S01]  /*62e0*/  FMUL.FTZ R140, R109, UR7 ;  /* 0x000000076d8c7c20 */ /* 0x000fe20008410000 */
[----:B------:R-:W-:Y:S01]  /*62f0*/  FMUL.FTZ R109, R119, UR10 ;  /* 0x0000000a776d7c20 */ /* 0x000fe20008410000 */
[----:B------:R-:W-:Y:S02]  /*6300*/  HFMA2 R119, -RZ, RZ, 0, 0 ;  /* 0x00000000ff777431 */ /* 0x000fe400000001ff */
[-C--:B------:R-:W-:Y:S01]  /*6310*/  @P0 FMUL.FTZ R123, R111, R140.reuse ;  /* 0x0000008c6f7b0220 */ /* 0x080fe20000410000 */
[----:B------:R-:W-:Y:S01]  /*6320*/  FMUL.FTZ R141, R109, UR7 ;  /* 0x000000076d8d7c20 */ /* 0x000fe20008410000 */
[----:B------:R-:W-:Y:S01]  /*6330*/  FFMA.FTZ R109, R146, UR11, R85 ;  /* 0x0000000b926d7c23 */ /* 0x000fe20008010055 */
[----:B------:R-:W-:Y:S01]  /*6340*/  FMUL.FTZ R111, R27, R140 ;  /* 0x0000008c1b6f7220 */ /* 0x000fe20000410000 */
[----:B------:R-:W-:Y:S01]  /*6350*/  MOV R140, RZ ;  /* 0x000000ff008c7202 */ /* 0x000fe20000000f00 */
[-C--:B------:R-:W-:Y:S01]  /*6360*/  FMUL.FTZ R108, R20, R141.reuse ;  /* 0x0000008d146c7220 */ /* 0x080fe20000410000 */
[----:B------:R-:W-:Y:S01]  /*6370*/  FMUL.FTZ R109, R109, UR10 ;  /* 0x0000000a6d6d7c20 */ /* 0x000fe20008410000 */
[----:B------:R-:W-:Y:S01]  /*6380*/  @P4 FMUL.FTZ R119, R148, R141 ;  /* 0x0000008d94774220 */ /* 0x000fe20000410000 */
[----:B------:R-:W-:-:S02]  /*6390*/  FSEL R111, R111, RZ, P0 ;  /* 0x000000ff6f6f7208 */ /* 0x000fc40000000000 */
[----:B------:R-:W-:Y:S01]  /*63a0*/  FMUL.FTZ R146, R109, UR7 ;  /* 0x000000076d927c20 */ /* 0x000fe20008410000 */
[----:B------:R-:W-:Y:S02]  /*63b0*/  FSEL R141, R144, RZ, P5 ;  /* 0x000000ff908d7208 */ /* 0x000fe40002800000 */
[----:B------:R-:W-:Y:S01]  /*63c0*/  FSEL R108, R108, RZ, P4 ;  /* 0x000000ff6c6c7208 */ /* 0x000fe20002000000 */
[-C--:B------:R-:W-:Y:S01]  /*63d0*/  FMUL.FTZ R109, R21, R146.reuse ;  /* 0x00000092156d7220 */ /* 0x080fe20000410000 */
[----:B------:R-:W-:Y:S01]  /*63e0*/  @P3 FMUL.FTZ R140, R143, R146 ;  /* 0x000000928f8c3220 */ /* 0x000fe20000410000 */
[----:B------:R-:W-:-:S03]  /*63f0*/  F2FP.F16.F32.PACK_AB R111, R111, R142 ;  /* 0x0000008e6f6f723e */ /* 0x000fc600000000ff */
[----:B------:R-:W-:Y:S02]  /*6400*/  FSEL R113, R109, RZ, P3 ;  /* 0x000000ff6d717208 */ /* 0x000fe40001800000 */
[----:B------:R-:W-:Y:S02]  /*6410*/  F2FP.F16.F32.PACK_AB R109, R141, R112 ;  /* 0x000000708d6d723e */ /* 0x000fe400000000ff */
[----:B------:R-:W-:Y:S01]  /*6420*/  F2FP.F16.F32.PACK_AB R108, R113, R108 ;  /* 0x0000006c716c723e */ /* 0x000fe200000000ff */
[----:B------:R-:W-:Y:S06]  /*6430*/  BRA `(.L_x_12199) ;  /* 0x0000000800e87947 */ /* 0x000fec0003800000 */
.L_x_12197:
        /* <DEDUP_REMOVED lines=16> */
[----:B------:R-:W-:Y:S01]  /*6540*/  LOP3.LUT P3, RZ, R119, 0xff0000, RZ, 0xc0, !PT ;  /* 0x00ff000077ff7812 */ /* 0x000fe2000786c0ff */
[----:B------:R-:W-:Y:S01]  /*6550*/  FMUL.FTZ R103, R100, UR7 ;  /* 0x0000000764677c20 */ /* 0x000fe20008410000 */
[--C-:B-----5:R-:W-:Y:S02]  /*6560*/  @P0 HADD2.F32 R100, -RZ, R110.reuse.H0_H0 ;  /* 0x2000006eff640230 */ /* 0x120fe40000004100 */
[----:B------:R-:W-:Y:S01]  /*6570*/  FADD.FTZ R154, R151, -R154 ;  /* 0x8000009a979a7221 */ /* 0x000fe20000010000 */
[----:B------:R-:W-:Y:S01]  /*6580*/  @P4 HADD2.F32 R107, -RZ, R110.H1_H1 ;  /* 0x3000006eff6b4230 */ /* 0x000fe20000004100 */
[----:B------:R-:W-:Y:S01]  /*6590*/  CS2R R120, SRZ ;  /* 0x0000000000787805 */ /* 0x000fe2000001ff00 */
[-C--:B------:R-:W-:Y:S01]  /*65a0*/  FMUL.FTZ R113, R24, R103.reuse ;  /* 0x0000006718717220 */ /* 0x080fe20000410000 */
[----:B------:R-:W-:Y:S01]  /*65b0*/  @P0 FMUL.FTZ R114, R100, R103 ;  /* 0x0000006764720220 */ /* 0x000fe20000410000 */
[----:B------:R-:W-:Y:S01]  /*65c0*/  FMUL.FTZ R100, R105, UR10 ;  /* 0x0000000a69647c20 */ /* 0x000fe20008410000 */
[----:B------:R-:W-:Y:S01]  /*65d0*/  FMUL.FTZ R106, R154, UR11 ;  /* 0x0000000b9a6a7c20 */ /* 0x000fe20008410000 */
[----:B------:R-:W-:-:S02]  /*65e0*/  CS2R R122, SRZ ;  /* 0x00000000007a7805 */ /* 0x000fc4000001ff00 */
[----:B------:R-:W-:Y:S01]  /*65f0*/  FSEL R113, R113, RZ, P0 ;  /* 0x000000ff71717208 */ /* 0x000fe20000000000 */
[----:B------:R-:W-:Y:S01]  /*6600*/  FMUL.FTZ R110, R100, UR7 ;  /* 0x00000007646e7c20 */ /* 0x000fe20008410000 */
[----:B------:R-:W-:Y:S01]  /*6610*/  FMUL.FTZ R100, R102, UR10 ;  /* 0x0000000a66647c20 */ /* 0x000fe20008410000 */
[----:B------:R-:W-:Y:S01]  /*6620*/  ISETP.GE.U32.AND P0, PT, R118, RZ, PT ;  /* 0x000000ff7600720c */ /* 0x000fe20003f06070 */
[----:B------:R-:W-:Y:S01]  /*6630*/  FFMA.FTZ R155, R155, UR23, R115 ;  /* 0x000000179b9b7c23 */ /* 0x000fe20008010073 */
[-C--:B------:R-:W-:Y:S01]  /*6640*/  @P4 FMUL.FTZ R120, R107, R110.reuse ;  /* 0x0000006e6b784220 */ /* 0x080fe20000410000 */
[----:B------:R-:W-:Y:S01]  /*6650*/  FMUL.FTZ R101, R100, UR7 ;  /* 0x0000000764657c20 */ /* 0x000fe20008410000 */
[----:B------:R-:W-:Y:S01]  /*6660*/  @P5 HADD2.F32 R100, -RZ, R109.H0_H0 ;  /* 0x2000006dff645230 */ /* 0x000fe20000004100 */
[----:B------:R-:W-:Y:S01]  /*6670*/  ISETP.GE.U32.AND.EX P0, PT, R119, 0x1000000, PT, P0 ;  /* 0x010000007700780c */ /* 0x000fe20003f06100 */
[----:B------:R-:W-:Y:S01]  /*6680*/  FADD.FTZ R155, R152, -R155 ;  /* 0x8000009b989b7221 */ /* 0x000fe20000010000 */
[-C--:B------:R-:W-:Y:S01]  /*6690*/  FMUL.FTZ R112, R22, R101.reuse ;  /* 0x0000006516707220 */ /* 0x080fe20000410000 */
[----:B------:R-:W-:Y:S01]  /*66a0*/  FMUL.FTZ R110, R25, R110 ;  /* 0x0000006e196e7220 */ /* 0x000fe20000410000 */
[----:B------:R-:W-:Y:S01]  /*66b0*/  @P5 FMUL.FTZ R121, R100, R101 ;  /* 0x0000006564795220 */ /* 0x000fe20000410000 */
[----:B------:R-:W-:-:S02]  /*66c0*/  FMUL.FTZ R100, R106, UR10 ;  /* 0x0000000a6a647c20 */ /* 0x000fc40008410000 */
[----:B------:R-:W-:Y:S02]  /*66d0*/  FSEL R112, R112, RZ, P5 ;  /* 0x000000ff70707208 */ /* 0x000fe40002800000 */
[----:B------:R-:W-:Y:S01]  /*66e0*/  FMUL.FTZ R107, R100, UR7 ;  /* 0x00000007646b7c20 */ /* 0x000fe20008410000 */
[--C-:B------:R-:W-:Y:S01]  /*66f0*/  @P3 HADD2.F32 R100, -RZ, R111.reuse.H0_H0 ;  /* 0x2000006fff643230 */ /* 0x100fe20000004100 */
[----:B------:R-:W-:Y:S02]  /*6700*/  LOP3.LUT P5, RZ, R118, 0xff000000, RZ, 0xc0, !PT ;  /* 0xff00000076ff7812 */ /* 0x000fe400078ac0ff */
[-C--:B------:R-:W-:Y:S01]  /*6710*/  FMUL.FTZ R142, R26, R107.reuse ;  /* 0x0000006b1a8e7220 */ /* 0x080fe20000410000 */
[----:B------:R-:W-:Y:S01]  /*6720*/  FSEL R110, R110, RZ, P4 ;  /* 0x000000ff6e6e7208 */ /* 0x000fe20002000000 */
[----:B------:R-:W-:Y:S01]  /*6730*/  @P3 FMUL.FTZ R122, R100, R107 ;  /* 0x0000006b647a3220 */ /* 0x000fe20000410000 */
[--C-:B------:R-:W-:Y:S01]  /*6740*/  FFMA.FTZ R100, R143, UR23, R115.reuse ;  /* 0x000000178f647c23 */ /* 0x100fe20008010073 */
[----:B------:R-:W-:Y:S01]  /*6750*/  FFMA.FTZ R107, R140, UR23, R115 ;  /* 0x000000178c6b7c23 */ /* 0x000fe20008010073 */
[----:B------:R-:W-:Y:S01]  /*6760*/  FSEL R142, R142, RZ, P3 ;  /* 0x000000ff8e8e7208 */ /* 0x000fe20001800000 */
[----:B------:R-:W-:-:S02]  /*6770*/  @P0 HADD2.F32 R111, -RZ, R111.H1_H1 ;  /* 0x3000006fff6f0230 */ /* 0x000fc40000004100 */
[----:B------:R-:W-:Y:S01]  /*6780*/  FADD.FTZ R103, R147, -R100 ;  /* 0x8000006493677221 */ /* 0x000fe20000010000 */
[----:B------:R-:W-:Y:S01]  /*6790*/  FFMA.FTZ R100, R141, UR23, R115 ;  /* 0x000000178d647c23 */ /* 0x000fe20008010073 */
[----:B------:R-:W-:Y:S01]  /*67a0*/  FADD.FTZ R119, R144, -R107 ;  /* 0x8000006b90777221 */ /* 0x000fe20000010000 */
[----:B------:R-:W-:Y:S01]  /*67b0*/  FMUL.FTZ R107, R155, UR11 ;  /* 0x0000000b9b6b7c20 */ /* 0x000fe20008410000 */
[----:B------:R-:W-:Y:S01]  /*67c0*/  FMUL.FTZ R103, R103, UR11 ;  /* 0x0000000b67677c20 */ /* 0x000fe20008410000 */
[C---:B------:R-:W-:Y:S01]  /*67d0*/  LOP3.LUT P4, RZ, R118.reuse, 0xff, RZ, 0xc0, !PT ;  /* 0x000000ff76ff7812 */ /* 0x040fe2000788c0ff */
[----:B------:R-:W-:Y:S01]  /*67e0*/  FADD.FTZ R101, R145, -R100 ;  /* 0x8000006491657221 */ /* 0x000fe20000010000 */
[----:B------:R-:W-:Y:S01]  /*67f0*/  LOP3.LUT P3, RZ, R118, 0xff00, RZ, 0xc0, !PT ;  /* 0x0000ff0076ff7812 */ /* 0x000fe2000786c0ff */
[----:B------:R-:W-:Y:S01]  /*6800*/  FMUL.FTZ R144, R103, UR10 ;  /* 0x0000000a67907c20 */ /* 0x000fe20008410000 */
[----:B------:R-:W-:Y:S01]  /*6810*/  FMUL.FTZ R100, R107, UR10 ;  /* 0x0000000a6b647c20 */ /* 0x000fe20008410000 */
[----:B------:R-:W-:-:S02]  /*6820*/  @P5 HADD2.F32 R109, -RZ, R109.H1_H1 ;  /* 0x3000006dff6d5230 */ /* 0x000fc40000004100 */
[----:B------:R-:W-:Y:S01]  /*6830*/  FMUL.FTZ R101, R101, UR11 ;  /* 0x0000000b65657c20 */ /* 0x000fe20008410000 */
[----:B------:R-:W-:Y:S01]  /*6840*/  FMUL.FTZ R144, R144, UR7 ;  /* 0x0000000790907c20 */ /* 0x000fe20008410000 */
[----:B------:R-:W-:Y:S01]  /*6850*/  FMUL.FTZ R140, R100, UR7 ;  /* 0x00000007648c7c20 */ /* 0x000fe20008410000 */
[----:B------:R-:W-:Y:S01]  /*6860*/  FMUL.FTZ R100, R119, UR11 ;  /* 0x0000000b77647c20 */ /* 0x000fe20008410000 */
[----:B------:R-:W-:Y:S01]  /*6870*/  MOV R118, RZ ;  /* 0x000000ff00767202 */ /* 0x000fe20000000f00 */
[----:B------:R-:W-:Y:S01]  /*6880*/  @P5 FMUL.FTZ R118, R109, R144 ;  /* 0x000000906d765220 */ /* 0x000fe20000410000 */
[-C--:B------:R-:W-:Y:S01]  /*6890*/  @P0 FMUL.FTZ R123, R111, R140.reuse ;  /* 0x0000008c6f7b0220 */ /* 0x080fe20000410000 */
[----:B------:R-:W-:Y:S01]  /*68a0*/  FMUL.FTZ R109, R100, UR10 ;  /* 0x0000000a646d7c20 */ /* 0x000fe20008410000 */
[----:B------:R-:W-:Y:S01]  /*68b0*/  FMUL.FTZ R111, R101, UR10 ;  /* 0x0000000a656f7c20 */ /* 0x000fe20008410000 */
[--C-:B------:R-:W-:Y:S02]  /*68c0*/  @P4 HADD2.F32 R146, -RZ, R108.reuse.H0_H0 ;  /* 0x2000006cff924230 */ /* 0x100fe40000004100 */
[----:B------:R-:W-:Y:S01]  /*68d0*/  FMUL.FTZ R141, R27, R140 ;  /* 0x0000008c1b8d7220 */ /* 0x000fe20000410000 */
[----:B------:R-:W-:-:S02]  /*68e0*/  @P3 HADD2.F32 R143, -RZ, R108.H1_H1 ;  /* 0x3000006cff8f3230 */ /* 0x000fc40000004100 */
[----:B------:R-:W-:Y:S01]  /*68f0*/  FMUL.FTZ R109, R109, UR7 ;  /* 0x000000076d6d7c20 */ /* 0x000fe20008410000 */
[----:B------:R-:W-:Y:S01]  /*6900*/  FMUL.FTZ R108, R111, UR7 ;  /* 0x000000076f6c7c20 */ /* 0x000fe20008410000 */
[----:B------:R-:W-:Y:S01]  /*6910*/  HFMA2 R119, -RZ, RZ, 0, 0 ;  /* 0x00000000ff777431 */ /* 0x000fe200000001ff */
[----:B------:R-:W-:Y:S01]  /*6920*/  MOV R140, RZ ;  /* 0x000000ff008c7202 */ /* 0x000fe20000000f00 */
[-C--:B------:R-:W-:Y:S01]  /*6930*/  @P4 FMUL.FTZ R119, R146, R109.reuse ;  /* 0x0000006d92774220 */ /* 0x080fe20000410000 */
[----:B------:R-:W-:Y:S01]  /*6940*/  @P3 FMUL.FTZ R140, R143, R108 ;  /* 0x0000006c8f8c3220 */ /* 0x000fe20000410000 */
[----:B------:R-:W-:Y:S01]  /*6950*/  FMUL.FTZ R144, R23, R144 ;  /* 0x0000009017907220 */ /* 0x000fe20000410000 */
[----:B------:R-:W-:Y:S01]  /*6960*/  FMUL.FTZ R109, R20, R109 ;  /* 0x0000006d146d7220 */ /* 0x000fe20000410000 */
[----:B------:R-:W-:Y:S01]  /*6970*/  FMUL.FTZ R108, R21, R108 ;  /* 0x0000006c156c7220 */ /* 0x000fe20000410000 */
[----:B------:R-:W-:Y:S02]  /*6980*/  FSEL R111, R141, RZ, P0 ;  /* 0x000000ff8d6f7208 */ /* 0x000fe40000000000 */
[----:B------:R-:W-:-:S02]  /*6990*/  F2FP.F16.F32.PACK_AB R110, R110, R113 ;  /* 0x000000716e6e723e */ /* 0x000fc400000000ff */
[----:B------:R-:W-:Y:S02]  /*69a0*/  FSEL R141, R144, RZ, P5 ;  /* 0x000000ff908d7208 */ /* 0x000fe40002800000 */
[----:B------:R-:W-:Y:S02]  /*69b0*/  FSEL R113, R109, RZ, P4 ;  /* 0x000000ff6d717208 */ /* 0x000fe40002000000 */
[----:B------:R-:W-:Y:S02]  /*69c0*/  FSEL R108, R108, RZ, P3 ;  /* 0x000000ff6c6c7208 */ /* 0x000fe40001800000 */
[----:B------:R-:W-:Y:S02]  /*69d0*/  F2FP.F16.F32.PACK_AB R111, R111, R142 ;  /* 0x0000008e6f6f723e */ /* 0x000fe400000000ff */
[----:B------:R-:W-:Y:S02]  /*69e0*/  F2FP.F16.F32.PACK_AB R109, R141, R112 ;  /* 0x000000708d6d723e */ /* 0x000fe400000000ff */
[----:B------:R-:W-:Y:S01]  /*69f0*/  F2FP.F16.F32.PACK_AB R108, R108, R113 ;  /* 0x000000716c6c723e */ /* 0x000fe200000000ff */
[----:B------:R-:W-:Y:S06]  /*6a00*/  BRA `(.L_x_12199) ;  /* 0x0000000400747947 */ /* 0x000fec0003800000 */
.L_x_12200:
        /* <DEDUP_REMOVED lines=9> */
[----:B------:R-:W-:Y:S02]  /*6aa0*/  HFMA2 R114, -RZ, RZ, 0, 0 ;  /* 0x00000000ff727431 */ /* 0x000fe400000001ff */
[--C-:B------:R-:W-:Y:S01]  /*6ab0*/  FFMA.FTZ R154, R154, UR23, R115.reuse ;  /* 0x000000179a9a7c23 */ /* 0x100fe20008010073 */
[----:B------:R-:W-:Y:S01]  /*6ac0*/  FMUL.FTZ R153, R153, UR11 ;  /* 0x0000000b99997c20 */ /* 0x000fe20008410000 */
[----:B------:R-:W-:Y:S01]  /*6ad0*/  FMUL.FTZ R113, R113, UR10 ;  /* 0x0000000a71717c20 */ /* 0x000fe20008410000 */
[----:B------:R-:W-:Y:S01]  /*6ae0*/  LOP3.LUT P5, RZ, R118, 0xff0000, RZ, 0xc0, !PT ;  /* 0x00ff000076ff7812 */ /* 0x000fe200078ac0ff */
[--C-:B-----5:R-:W-:Y:S01]  /*6af0*/  @P0 HADD2.F32 R112, -RZ, R110.reuse.H0_H0 ;  /* 0x2000006eff700230 */ /* 0x120fe20000004100 */
[----:B------:R-:W-:Y:S01]  /*6b00*/  LOP3.LUT P3, RZ, R119, 0xff0000, RZ, 0xc0, !PT ;  /* 0x00ff000077ff7812 */ /* 0x000fe2000786c0ff */
[----:B------:R-:W-:Y:S01]  /*6b10*/  FMUL.FTZ R113, R113, UR7 ;  /* 0x0000000771717c20 */ /* 0x000fe20008410000 */
[----:B------:R-:W-:Y:S01]  /*6b20*/  FADD.FTZ R154, R151, -R154 ;  /* 0x8000009a979a7221 */ /* 0x000fe20000010000 */
[----:B------:R-:W-:Y:S01]  /*6b30*/  @P4 HADD2.F32 R121, -RZ, R110.H1_H1 ;  /* 0x3000006eff794230 */ /* 0x000fe20000004100 */
[----:B------:R-:W-:Y:S01]  /*6b40*/  MOV R120, RZ ;  /* 0x000000ff00787202 */ /* 0x000fe20000000f00 */
[-C--:B------:R-:W-:Y:S01]  /*6b50*/  @P0 FMUL.FTZ R114, R112, R113.reuse ;  /* 0x0000007170720220 */ /* 0x080fe20000410000 */
[----:B------:R-:W-:Y:S01]  /*6b60*/  FMUL.FTZ R112, R153, UR10 ;  /* 0x0000000a99707c20 */ /* 0x000fe20008410000 */
[----:B------:R-:W-:Y:S01]  /*6b70*/  FMUL.FTZ R154, R154, UR11 ;  /* 0x0000000b9a9a7c20 */ /* 0x000fe20008410000 */
[----:B------:R-:W-:Y:S01]  /*6b80*/  FMUL.FTZ R113, R24, R113 ;  /* 0x0000007118717220 */ /* 0x000fe20000410000 */
[----:B------:R-:W-:Y:S01]  /*6b90*/  FFMA.FTZ R155, R155, UR23, R115 ;  /* 0x000000179b9b7c23 */ /* 0x000fe20008010073 */
[----:B------:R-:W-:Y:S01]  /*6ba0*/  FMUL.FTZ R110, R112, UR7 ;  /* 0x00000007706e7c20 */ /* 0x000fe20008410000 */
[----:B------:R-:W-:Y:S01]  /*6bb0*/  FMUL.FTZ R112, R146, UR11 ;  /* 0x0000000b92707c20 */ /* 0x000fe20008410000 */
[----:B------:R-:W-:Y:S01]  /*6bc0*/  @P5 HADD2.F32 R122, -RZ, R109.H0_H0 ;  /* 0x2000006dff7a5230 */ /* 0x000fe20000004100 */
[----:B------:R-:W-:Y:S01]  /*6bd0*/  FSEL R113, R113, RZ, P0 ;  /* 0x000000ff71717208 */ /* 0x000fe20000000000 */
[----:B------:R-:W-:-:S02]  /*6be0*/  @P3 HADD2.F32 R142, -RZ, R111.H0_H0 ;  /* 0x2000006fff8e3230 */ /* 0x000fc40000004100 */
[----:B------:R-:W-:Y:S01]  /*6bf0*/  FMUL.FTZ R112, R112, UR10 ;  /* 0x0000000a70707c20 */ /* 0x000fe20008410000 */
[-C--:B------:R-:W-:Y:S01]  /*6c00*/  @P4 FMUL.FTZ R120, R121, R110.reuse ;  /* 0x0000006e79784220 */ /* 0x080fe20000410000 */
[----:B------:R-:W-:Y:S02]  /*6c10*/  HFMA2 R121, -RZ, RZ, 0, 0 ;  /* 0x00000000ff797431 */ /* 0x000fe400000001ff */
[----:B------:R-:W-:Y:S01]  /*6c20*/  FMUL.FTZ R110, R25, R110 ;  /* 0x0000006e196e7220 */ /* 0x000fe20000410000 */
[----:B------:R-:W-:Y:S01]  /*6c30*/  FMUL.FTZ R123, R112, UR7 ;  /* 0x00000007707b7c20 */ /* 0x000fe20008410000 */
[----:B------:R-:W-:Y:S01]  /*6c40*/  FMUL.FTZ R112, R154, UR10 ;  /* 0x0000000a9a707c20 */ /* 0x000fe20008410000 */
[----:B------:R-:W-:Y:S01]  /*6c50*/  ISETP.GE.U32.AND P0, PT, R118, RZ, PT ;  /* 0x000000ff7600720c */ /* 0x000fe20003f06070 */
[----:B------:R-:W-:Y:S01]  /*6c60*/  FADD.FTZ R155, R152, -R155 ;  /* 0x8000009b989b7221 */ /* 0x000fe20000010000 */
[-C--:B------:R-:W-:Y:S01]  /*6c70*/  @P5 FMUL.FTZ R121, R122, R123.reuse ;  /* 0x0000007b7a795220 */ /* 0x080fe20000410000 */
[----:B------:R-:W-:Y:S01]  /*6c80*/  FMUL.FTZ R149, R112, UR7 ;  /* 0x0000000770957c20 */ /* 0x000fe20008410000 */
[----:B------:R-:W-:Y:S01]  /*6c90*/  MOV R122, RZ ;  /* 0x000000ff007a7202 */ /* 0x000fe20000000f00 */
[----:B------:R-:W-:Y:S01]  /*6ca0*/  FMUL.FTZ R112, R22, R123 ;  /* 0x0000007b16707220 */ /* 0x000fe20000410000 */
[----:B------:R-:W-:Y:S01]  /*6cb0*/  FSEL R110, R110, RZ, P4 ;  /* 0x000000ff6e6e7208 */ /* 0x000fe20002000000 */
[-C--:B------:R-:W-:Y:S01]  /*6cc0*/  @P3 FMUL.FTZ R122, R142, R149.reuse ;  /* 0x000000958e7a3220 */ /* 0x080fe20000410000 */
[----:B------:R-:W-:Y:S01]  /*6cd0*/  FMUL.FTZ R142, R26, R149 ;  /* 0x000000951a8e7220 */ /* 0x000fe20000410000 */
[----:B------:R-:W-:Y:S01]  /*6ce0*/  LOP3.LUT P4, RZ, R118, 0xff, RZ, 0xc0, !PT ;  /* 0x000000ff76ff7812 */ /* 0x000fe2000788c0ff */
[----:B------:R-:W-:Y:S01]  /*6cf0*/  FMUL.FTZ R155, R155, UR11 ;  /* 0x0000000b9b9b7c20 */ /* 0x000fe20008410000 */
[----:B------:R-:W-:-:S02]  /*6d00*/  FSEL R112, R112, RZ, P5 ;  /* 0x000000ff70707208 */ /* 0x000fc40002800000 */
[----:B------:R-:W-:Y:S02]  /*6d10*/  FSEL R142, R142, RZ, P3 ;  /* 0x000000ff8e8e7208 */ /* 0x000fe40001800000 */
[C---:B------:R-:W-:Y:S02]  /*6d20*/  LOP3.LUT P5, RZ, R118.reuse, 0xff000000, RZ, 0xc0, !PT ;  /* 0xff00000076ff7812 */ /* 0x040fe400078ac0ff */
[----:B------:R-:W-:Y:S01]  /*6d30*/  LOP3.LUT P3, RZ, R118, 0xff00, RZ, 0xc0, !PT ;  /* 0x0000ff0076ff7812 */ /* 0x000fe2000786c0ff */
[--C-:B------:R-:W-:Y:S01]  /*6d40*/  FFMA.FTZ R118, R143, UR23, R115.reuse ;  /* 0x000000178f767c23 */ /* 0x100fe20008010073 */
[----:B------:R-:W-:Y:S01]  /*6d50*/  ISETP.GE.U32.AND.EX P0, PT, R119, 0x1000000, PT, P0 ;  /* 0x010000007700780c */ /* 0x000fe20003f06100 */
[--C-:B------:R-:W-:Y:S01]  /*6d60*/  FFMA.FTZ R119, R140, UR23, R115.reuse ;  /* 0x000000178c777c23 */ /* 0x100fe20008010073 */
[----:B------:R-:W-:Y:S01]  /*6d70*/  MOV R123, RZ ;  /* 0x000000ff007b7202 */ /* 0x000fe20000000f00 */
[----:B------:R-:W-:Y:S01]  /*6d80*/  FADD.FTZ R147, R147, -R118 ;  /* 0x8000007693937221 */ /* 0x000fe20000010000 */
[----:B------:R-:W-:Y:S01]  /*6d90*/  FFMA.FTZ R118, R141, UR23, R115 ;  /* 0x000000178d767c23 */ /* 0x000fe20008010073 */
[----:B------:R-:W-:Y:S01]  /*6da0*/  FADD.FTZ R119, R144, -R119 ;  /* 0x8000007790777221 */ /* 0x000fe20000010000 */
[----:B------:R-:W-:-:S02]  /*6db0*/  @P4 HADD2.F32 R146, -RZ, R108.H0_H0 ;  /* 0x2000006cff924230 */ /* 0x000fc40000004100 */
[----:B------:R-:W-:Y:S01]  /*6dc0*/  FMUL.FTZ R147, R147, UR11 ;  /* 0x0000000b93937c20 */ /* 0x000fe20008410000 */
[----:B------:R-:W-:Y:S01]  /*6dd0*/  FADD.FTZ R145, R145, -R118 ;  /* 0x8000007691917221 */ /* 0x000fe20000010000 */
[----:B------:R-:W-:Y:S02]  /*6de0*/  @P5 HADD2.F32 R109, -RZ, R109.H1_H1 ;  /* 0x3000006dff6d5230 */ /* 0x000fe40000004100 */
[----:B------:R-:W-:Y:S02]  /*6df0*/  HFMA2 R118, -RZ, RZ, 0, 0 ;  /* 0x00000000ff767431 */ /* 0x000fe400000001ff */
[----:B------:R-:W-:Y:S01]  /*6e00*/  FMUL.FTZ R144, R147, UR10 ;  /* 0x0000000a93907c20 */ /* 0x000fe20008410000 */
[----:B------:R-:W-:Y:S01]  /*6e10*/  FMUL.FTZ R119, R119, UR11 ;  /* 0x0000000b77777c20 */ /* 0x000fe20008410000 */
[----:B------:R-:W-:Y:S01]  /*6e20*/  @P0 HADD2.F32 R111, -RZ, R111.H1_H1 ;  /* 0x3000006fff6f0230 */ /* 0x000fe20000004100 */
[----:B------:R-:W-:Y:S01]  /*6e30*/  F2FP.F16.F32.PACK_AB R110, R110, R113 ;  /* 0x000000716e6e723e */ /* 0x000fe200000000ff */
        /* <DEDUP_REMOVED lines=10> */
[----:B------:R-:W-:Y:S01]  /*6ee0*/  FMUL.FTZ R109, R145, UR11 ;  /* 0x0000000b916d7c20 */ /* 0x000fe20008410000 */
[----:B------:R-:W-:Y:S01]  /*6ef0*/  FMUL.FTZ R111, R27, R140 ;  /* 0x0000008c1b6f7220 */ /* 0x000fe20000410000 */
[----:B------:R-:W-:Y:S01]  /*6f00*/  MOV R140, RZ ;  /* 0x000000ff008c7202 */ /* 0x000fe20000000f00 */
[-C--:B------:R-:W-:Y:S01]  /*6f10*/  @P4 FMUL.FTZ R119, R146, R141.reuse ;  /* 0x0000008d92774220 */ /* 0x080fe20000410000 */
[----:B------:R-:W-:Y:S01]  /*6f20*/  FMUL.FTZ R109, R109, UR10 ;  /* 0x0000000a6d6d7c20 */ /* 0x000fe20008410000 */
[----:B------:R-:W-:Y:S01]  /*6f30*/  FMUL.FTZ R108, R20, R141 ;  /* 0x0000008d146c7220 */ /* 0x000fe20000410000 */
        /* <DEDUP_REMOVED lines=9> */
[----:B------:R-:W-:-:S07]  /*6fd0*/  F2FP.F16.F32.PACK_AB R108, R113, R108 ;  /* 0x0000006c716c723e */ /* 0x000fce00000000ff */
.L_x_12199:
        /* <DEDUP_REMOVED lines=9> */
[----:B0-----:R-:W-:Y:S01]  /*7070*/  @P2 IMAD.WIDE.U32 R112, R177, 0x20, R112 ;  /* 0x00000020b1702825 */ /* 0x001fe200078e0070 */
[----:B------:R-:W-:-:S02]  /*7080*/  MOV R142, 0x10 ;  /* 0x00000010008e7802 */ /* 0x000fc40000000f00 */
[----:B------:R-:W-:Y:S02]  /*7090*/  MOV R141, 0x10 ;  /* 0x00000010008d7802 */ /* 0x000fe40000000f00 */
[----:B------:R-:W-:Y:S04]  /*70a0*/  @P2 STG.E.128 desc[UR16][R112.64], R100 ;  /* 0x0000006470002986 */ /* 0x000fe8000c101d10 */
[----:B------:R0:W-:Y:S02]  /*70b0*/  @P2 STG.E.128 desc[UR16][R112.64+0x10], R104 ;  /* 0x0000106870002986 */ /* 0x0001e4000c101d10 */
[----:B0-----:R-:W-:-:S05]  /*70c0*/  IMAD.WIDE.U32 R112, R177, R142, UR26 ;  /* 0x0000001ab1707e25 */ /* 0x001fca000f8e008e */
        /* <DEDUP_REMOVED lines=29> */
[----:B------:R-:W-:Y:S01]  /*72a0*/  LOP3.LUT P5, RZ, R117, 0xff, RZ, 0xc0, !PT ;  /* 0x000000ff75ff7812 */ /* 0x000fe200078ac0ff */
[----:B------:R-:W-:Y:S01]  /*72b0*/  FFMA.FTZ R103, R104, UR11, R95 ;  /* 0x0000000b68677c23 */ /* 0x000fe2000801005f */
[----:B------:R-:W-:Y:S01]  /*72c0*/  FFMA.FTZ R102, R101, UR11, R94 ;  /* 0x0000000b65667c23 */ /* 0x000fe2000801005e */
[----:B------:R-:W-:Y:S01]  /*72d0*/  FFMA.FTZ R104, R105, UR11, R96 ;  /* 0x0000000b69687c23 */ /* 0x000fe20008010060 */
[----:B------:R-:W-:Y:S01]  /*72e0*/  CS2R R118, SRZ ;  /* 0x0000000000767805 */ /* 0x000fe2000001ff00 */
[----:B------:R-:W-:Y:S01]  /*72f0*/  FMUL.FTZ R105, R103, UR10 ;  /* 0x0000000a67697c20 */ /* 0x000fe20008410000 */
[----:B------:R-:W-:Y:S01]  /*7300*/  FMUL.FTZ R101, R102, UR10 ;  /* 0x0000000a66657c20 */ /* 0x000fe20008410000 */
[----:B-----5:R-:W-:-:S02]  /*7310*/  @P0 HADD2.F32 R100, -RZ, R109.H0_H0 ;  /* 0x2000006dff640230 */ /* 0x020fc40000004100 */
[----:B------:R-:W-:Y:S01]  /*7320*/  FMUL.FTZ R112, R104, UR10 ;  /* 0x0000000a68707c20 */ /* 0x000fe20008410000 */
[----:B------:R-:W-:Y:S02]  /*7330*/  @P1 HADD2.F32 R109, -RZ, R109.H1_H1 ;  /* 0x3000006dff6d1230 */ /* 0x000fe40000004100 */
[----:B------:R-:W-:Y:S01]  /*7340*/  FMUL.FTZ R106, R105, UR7 ;  /* 0x00000007696a7c20 */ /* 0x000fe20008410000 */
[----:B------:R-:W-:Y:S01]  /*7350*/  FMUL.FTZ R101, R101, UR7 ;  /* 0x0000000765657c20 */ /* 0x000fe20008410000 */
[----:B------:R-:W-:Y:S01]  /*7360*/  FFMA.FTZ R114, R137, UR23, R115 ;  /* 0x0000001789727c23 */ /* 0x000fe20008010073 */
[----:B------:R-:W-:Y:S01]  /*7370*/  FMUL.FTZ R105, R112, UR7 ;  /* 0x0000000770697c20 */ /* 0x000fe20008410000 */
[----:B------:R-:W-:Y:S01]  /*7380*/  @P1 FMUL.FTZ R119, R109, R106 ;  /* 0x0000006a6d771220 */ /* 0x000fe20000410000 */
[----:B------:R-:W-:Y:S01]  /*7390*/  FMUL.FTZ R109, R30, R101 ;  /* 0x000000651e6d7220 */ /* 0x000fe20000410000 */
[----:B------:R-:W-:Y:S01]  /*73a0*/  @P5 HADD2.F32 R107, -RZ, R110.H0_H0 ;  /* 0x2000006eff6b5230 */ /* 0x000fe20000004100 */
[----:B------:R-:W-:-:S02]  /*73b0*/  LOP3.LUT P4, RZ, R117, 0xff00, RZ, 0xc0, !PT ;  /* 0x0000ff0075ff7812 */ /* 0x000fc4000788c0ff */
[----:B------:R-:W-:Y:S01]  /*73c0*/  CS2R R120, SRZ ;  /* 0x0000000000787805 */ /* 0x000fe2000001ff00 */
[----:B------:R-:W-:Y:S01]  /*73d0*/  FADD.FTZ R114, R129, -R114 ;  /* 0x8000007281727221 */ /* 0x000fe20000010000 */
[----:B------:R-:W-:Y:S01]  /*73e0*/  FMUL.FTZ R113, R32, R105 ;  /* 0x0000006920717220 */ /* 0x000fe20000410000 */
[----:B------:R-:W-:Y:S01]  /*73f0*/  @P0 FMUL.FTZ R120, R100, R101 ;  /* 0x0000006564780220 */ /* 0x000fe20000410000 */
[----:B------:R-:W-:Y:S01]  /*7400*/  FMUL.FTZ R112, R31, R106 ;  /* 0x0000006a1f707220 */ /* 0x000fe20000410000 */
[----:B------:R-:W-:Y:S01]  /*7410*/  FSEL R109, R109, RZ, P0 ;  /* 0x000000ff6d6d7208 */ /* 0x000fe20000000000 */
[----:B------:R-:W-:Y:S01]  /*7420*/  @P5 FMUL.FTZ R118, R107, R105 ;  /* 0x000000696b765220 */ /* 0x000fe20000410000 */
[----:B------:R-:W-:Y:S01]  /*7430*/  ISETP.GE.U32.AND P0, PT, R116, RZ, PT ;  /* 0x000000ff7400720c */ /* 0x000fe20003f06070 */
[----:B------:R-:W-:Y:S01]  /*7440*/  FFMA.FTZ R105, R114, UR11, R97 ;  /* 0x0000000b72697c23 */ /* 0x000fe20008010061 */
[----:B------:R-:W-:Y:S01]  /*7450*/  FSEL R113, R113, RZ, P5 ;  /* 0x000000ff71717208 */ /* 0x000fe20002800000 */
[--C-:B------:R-:W-:Y:S01]  /*7460*/  FFMA.FTZ R132, R132, UR23, R115.reuse ;  /* 0x0000001784847c23 */ /* 0x100fe20008010073 */
[--C-:B------:R-:W-:Y:S01]  /*7470*/  FFMA.FTZ R138, R138, UR23, R115.reuse ;  /* 0x000000178a8a7c23 */ /* 0x100fe20008010073 */
[--C-:B------:R-:W-:Y:S01]  /*7480*/  FFMA.FTZ R122, R139, UR23, R115.reuse ;  /* 0x000000178b7a7c23 */ /* 0x100fe20008010073 */
[----:B------:R-:W-:Y:S01]  /*7490*/  FSEL R112, R112, RZ, P1 ;  /* 0x000000ff70707208 */ /* 0x000fe20000800000 */
[----:B------:R-:W-:Y:S01]  /*74a0*/  FFMA.FTZ R115, R130, UR23, R115 ;  /* 0x0000001782737c23 */ /* 0x000fe20008010073 */
[----:B------:R-:W-:Y:S01]  /*74b0*/  LOP3.LUT P5, RZ, R117, 0xff0000, RZ, 0xc0, !PT ;  /* 0x00ff000075ff7812 */ /* 0x000fe200078ac0ff */
[----:B------:R-:W-:Y:S01]  /*74c0*/  FMUL.FTZ R101, R105, UR10 ;  /* 0x0000000a69657c20 */ /* 0x000fe20008410000 */
[----:B------:R-:W-:Y:S01]  /*74d0*/  ISETP.GE.U32.AND.EX P0, PT, R117, 0x1000000, PT, P0 ;  /* 0x010000007500780c */ /* 0x000fe20003f06100 */
[----:B------:R-:W-:Y:S01]  /*74e0*/  FADD.FTZ R115, R124, -R115 ;  /* 0x800000737c737221 */ /* 0x000fe20000010000 */
[C---:B------:R-:W-:Y:S01]  /*74f0*/  LOP3.LUT P3, RZ, R116.reuse, 0xff, RZ, 0xc0, !PT ;  /* 0x000000ff74ff7812 */ /* 0x040fe2000786c0ff */
[----:B------:R-:W-:Y:S01]  /*7500*/  @P4 HADD2.F32 R100, -RZ, R110.H1_H1 ;  /* 0x3000006eff644230 */ /* 0x000fe20000004100 */
[----:B------:R-:W-:Y:S01]  /*7510*/  LOP3.LUT P1, RZ, R116, 0xff00, RZ, 0xc0, !PT ;  /* 0x0000ff0074ff7812 */ /* 0x000fe2000782c0ff */
[----:B------:R-:W-:Y:S01]  /*7520*/  FADD.FTZ R131, R131, -R138 ;  /* 0x8000008a83837221 */ /* 0x000fe20000010000 */
[----:B------:R-:W-:Y:S01]  /*7530*/  FMUL.FTZ R124, R101, UR7 ;  /* 0x00000007657c7c20 */ /* 0x000fe20008410000 */
[----:B------:R-:W-:Y:S01]  /*7540*/  FADD.FTZ R132, R125, -R132 ;  /* 0x800000847d847221 */ /* 0x000fe20000010000 */
[----:B------:R-:W-:Y:S01]  /*7550*/  FADD.FTZ R126, R133, -R122 ;  /* 0x8000007a857e7221 */ /* 0x000fe20000010000 */
[----:B------:R-:W-:Y:S01]  /*7560*/  CS2R R116, SRZ ;  /* 0x0000000000747805 */ /* 0x000fe2000001ff00 */
[----:B------:R-:W-:Y:S01]  /*7570*/  FFMA.FTZ R106, R131, UR11, R98 ;  /* 0x0000000b836a7c23 */ /* 0x000fe20008010062 */
[----:B------:R-:W-:Y:S01]  /*7580*/  @P4 FMUL.FTZ R116, R100, R124 ;  /* 0x0000007c64744220 */ /* 0x000fe20000410000 */
[----:B------:R-:W-:Y:S01]  /*7590*/  FFMA.FTZ R107, R126, UR11, R99 ;  /* 0x0000000b7e6b7c23 */ /* 0x000fe20008010063 */
[----:B------:R-:W-:Y:S01]  /*75a0*/  FFMA.FTZ R100, R115, UR11, R92 ;  /* 0x0000000b73647c23 */ /* 0x000fe2000801005c */
[----:B------:R-:W-:Y:S01]  /*75b0*/  FFMA.FTZ R101, R132, UR11, R93 ;  /* 0x0000000b84657c23 */ /* 0x000fe2000801005d */
[----:B------:R-:W-:-:S02]  /*75c0*/  @P5 HADD2.F32 R125, -RZ, R111.H0_H0 ;  /* 0x2000006fff7d5230 */ /* 0x000fc40000004100 */
[----:B------:R-:W-:Y:S01]  /*75d0*/  FMUL.FTZ R127, R107, UR10 ;  /* 0x0000000a6b7f7c20 */ /* 0x000fe20008410000 */
[----:B------:R-:W-:Y:S02]  /*75e0*/  @P0 HADD2.F32 R128, -RZ, R111.H1_H1 ;  /* 0x3000006fff800230 */ /* 0x000fe40000004100 */
[----:B------:R-:W-:Y:S01]  /*75f0*/  FMUL.FTZ R111, R106, UR10 ;  /* 0x0000000a6a6f7c20 */ /* 0x000fe20008410000 */
[--C-:B------:R-:W-:Y:S02]  /*7600*/  @P3 HADD2.F32 R110, -RZ, R108.reuse.H0_H0 ;  /* 0x2000006cff6e3230 */ /* 0x100fe40000004100 */
[----:B------:R-:W-:Y:S01]  /*7610*/  FMUL.FTZ R115, R101, UR10 ;  /* 0x0000000a65737c20 */ /* 0x000fe20008410000 */
[----:B------:R-:W-:Y:S02]  /*7620*/  @P1 HADD2.F32 R114, -RZ, R108.H1_H1 ;  /* 0x3000006cff721230 */ /* 0x000fe40000004100 */
        /* <DEDUP_REMOVED lines=20> */
[----:B------:R-:W-:Y:S02]  /*7770*/  F2FP.F16.F32.PACK_AB R111, R108, R125 ;  /* 0x0000007d6c6f723e */ /* 0x000fe400000000ff */
[----:B------:R-:W-:Y:S02]  /*7780*/  F2FP.F16.F32.PACK_AB R110, R110, R113 ;  /* 0x000000716e6e723e */ /* 0x000fe400000000ff */
[----:B------:R-:W-:-:S02]  /*7790*/  F2FP.F16.F32.PACK_AB R109, R112, R109 ;  /* 0x0000006d706d723e */ /* 0x000fc400000000ff */
[----:B------:R-:W-:Y:S01]  /*77a0*/  F2FP.F16.F32.PACK_AB R108, R115, R114 ;  /* 0x00000072736c723e */ /* 0x000fe200000000ff */
[----:B------:R-:W-:Y:S06]  /*77b0*/  BRA `(.L_x_12203) ;  /* 0x0000001000487947 */ /* 0x000fec0003800000 */
.L_x_12202:
        /* <DEDUP_REMOVED lines=10> */
[----:B------:R-:W-:-:S02]  /*7860*/  HFMA2 R120, -RZ, RZ, 0, 0 ;  /* 0x00000000ff787431 */ /* 0x000fc400000001ff */
[----:B------:R-:W-:Y:S01]  /*7870*/  FFMA.FTZ R123, R121, UR11, R96 ;  /* 0x0000000b797b7c23 */ /* 0x000fe20008010060 */
[----:B------:R-:W-:Y:S01]  /*7880*/  FFMA.FTZ R112, R112, UR11, R95 ;  /* 0x0000000b70707c23 */ /* 0x000fe2000801005f */
[--C-:B-----5:R-:W-:Y:S01]  /*7890*/  @P0 HADD2.F32 R122, -RZ, R109.reuse.H0_H0 ;  /* 0x2000006dff7a0230 */ /* 0x120fe20000004100 */
[----:B------:R-:W-:Y:S01]  /*78a0*/  CS2R R118, SRZ ;  /* 0x0000000000767805 */ /* 0x000fe2000001ff00 */
[----:B------:R-:W-:Y:S02]  /*78b0*/  @P1 HADD2.F32 R121, -RZ, R109.H1_H1 ;  /* 0x3000006dff791230 */ /* 0x000fe40000004100 */
[----:B------:R-:W-:Y:S01]  /*78c0*/  FMUL.FTZ R109, R113, UR10 ;  /* 0x0000000a716d7c20 */ /* 0x000fe20008410000 */
[----:B------:R-:W-:Y:S01]  /*78d0*/  FMUL.FTZ R113, R123, UR10 ;  /* 0x0000000a7b717c20 */ /* 0x000fe20008410000 */
[----:B------:R-:W-:Y:S01]  /*78e0*/  FMUL.FTZ R112, R112, UR10 ;  /* 0x0000000a70707c20 */ /* 0x000fe20008410000 */
[--C-:B------:R-:W-:Y:S02]  /*78f0*/  @P5 HADD2.F32 R126, -RZ, R110.reuse.H0_H0 ;  /* 0x2000006eff7e5230 */ /* 0x100fe40000004100 */
[----:B------:R-:W-:Y:S01]  /*7900*/  FMUL.FTZ R109, R109, UR7 ;  /* 0x000000076d6d7c20 */ /* 0x000fe20008410000 */
[----:B------:R-:W-:Y:S01]  /*7910*/  FMUL.FTZ R113, R113, UR7 ;  /* 0x0000000771717c20 */ /* 0x000fe20008410000 */
[----:B------:R-:W-:Y:S01]  /*7920*/  FMUL.FTZ R112, R112, UR7 ;  /* 0x0000000770707c20 */ /* 0x000fe20008410000 */
[--C-:B------:R-:W-:Y:S01]  /*7930*/  FFMA.FTZ R134, R137, UR23, R115.reuse ;  /* 0x0000001789867c23 */ /* 0x100fe20008010073 */
[-C--:B------:R-:W-:Y:S01]  /*7940*/  @P0 FMUL.FTZ R120, R122, R109.reuse ;  /* 0x0000006d7a780220 */ /* 0x080fe20000410000 */
[----:B------:R-:W-:Y:S01]  /*7950*/  FMUL.FTZ R109, R30, R109 ;  /* 0x0000006d1e6d7220 */ /* 0x000fe20000410000 */
[-C--:B------:R-:W-:Y:S01]  /*7960*/  @P5 FMUL.FTZ R118, R126, R113.reuse ;  /* 0x000000717e765220 */ /* 0x080fe20000410000 */
[-C--:B------:R-:W-:Y:S01]  /*7970*/  @P1 FMUL.FTZ R119, R121, R112.reuse ;  /* 0x0000007079771220 */ /* 0x080fe20000410000 */
[----:B------:R-:W-:Y:S01]  /*7980*/  FMUL.FTZ R113, R32, R113 ;  /* 0x0000007120717220 */ /* 0x000fe20000410000 */
[----:B------:R-:W-:Y:S01]  /*7990*/  FMUL.FTZ R112, R31, R112 ;  /* 0x000000701f707220 */ /* 0x000fe20000410000 */
[----:B------:R-:W-:Y:S01]  /*79a0*/  FSEL R109, R109, RZ, P0 ;  /* 0x000000ff6d6d7208 */ /* 0x000fe20000000000 */
[----:B------:R-:W-:Y:S01]  /*79b0*/  FADD.FTZ R134, R129, -R134 ;  /* 0x8000008681867221 */ /* 0x000fe20000010000 */
[----:B------:R-:W-:Y:S01]  /*79c0*/  ISETP.GE.U32.AND P0, PT, R116, RZ, PT ;  /* 0x000000ff7400720c */ /* 0x000fe20003f06070 */
[--C-:B------:R-:W-:Y:S01]  /*79d0*/  FFMA.FTZ R114, R139, UR23, R115.reuse ;  /* 0x000000178b727c23 */ /* 0x100fe20008010073 */
[----:B------:R-:W-:Y:S01]  /*79e0*/  FSEL R113, R113, RZ, P5 ;  /* 0x000000ff71717208 */ /* 0x000fe20002800000 */
[--C-:B------:R-:W-:Y:S01]  /*79f0*/  FFMA.FTZ R132, R132, UR23, R115.reuse ;  /* 0x0000001784847c23 */ /* 0x100fe20008010073 */
[C---:B------:R-:W-:Y:S01]  /*7a00*/  LOP3.LUT P4, RZ, R117.reuse, 0xff00, RZ, 0xc0, !PT ;  /* 0x0000ff0075ff7812 */ /* 0x040fe2000788c0ff */
[----:B------:R-:W-:Y:S01]  /*7a10*/  FFMA.FTZ R138, R138, UR23, R115 ;  /* 0x000000178a8a7c23 */ /* 0x000fe20008010073 */
[----:B------:R-:W-:Y:S01]  /*7a20*/  FSEL R112, R112, RZ, P1 ;  /* 0x000000ff70707208 */ /* 0x000fe20000800000 */
[----:B------:R-:W-:Y:S01]  /*7a30*/  FFMA.FTZ R134, R134, UR11, R97 ;  /* 0x0000000b86867c23 */ /* 0x000fe20008010061 */
[C---:B------:R-:W-:Y:S01]  /*7a40*/  LOP3.LUT P5, RZ, R117.reuse, 0xff0000, RZ, 0xc0, !PT ;  /* 0x00ff000075ff7812 */ /* 0x040fe200078ac0ff */
[----:B------:R-:W-:Y:S01]  /*7a50*/  FFMA.FTZ R115, R130, UR23, R115 ;  /* 0x0000001782737c23 */ /* 0x000fe20008010073 */
[----:B------:R-:W-:Y:S01]  /*7a60*/  ISETP.GE.U32.AND.EX P0, PT, R117, 0x1000000, PT, P0 ;  /* 0x010000007500780c */ /* 0x000fe20003f06100 */
[----:B------:R-:W-:Y:S01]  /*7a70*/  FADD.FTZ R126, R133, -R114 ;  /* 0x80000072857e7221 */ /* 0x000fe20000010000 */
[C---:B------:R-:W-:Y:S01]  /*7a80*/  LOP3.LUT P3, RZ, R116.reuse, 0xff, RZ, 0xc0, !PT ;  /* 0x000000ff74ff7812 */ /* 0x040fe2000786c0ff */
[----:B------:R-:W-:Y:S01]  /*7a90*/  FADD.FTZ R132, R125, -R132 ;  /* 0x800000847d847221 */ /* 0x000fe20000010000 */
[----:B------:R-:W-:Y:S01]  /*7aa0*/  LOP3.LUT P1, RZ, R116, 0xff00, RZ, 0xc0, !PT ;  /* 0x0000ff0074ff7812 */ /* 0x000fe2000782c0ff */
[----:B------:R-:W-:Y:S01]  /*7ab0*/  FADD.FTZ R131, R131, -R138 ;  /* 0x8000008a83837221 */ /* 0x000fe20000010000 */
[----:B------:R-:W-:Y:S01]  /*7ac0*/  FMUL.FTZ R114, R134, UR10 ;  /* 0x0000000a86727c20 */ /* 0x000fe20008410000 */
[----:B------:R-:W-:Y:S01]  /*7ad0*/  FADD.FTZ R115, R124, -R115 ;  /* 0x800000737c737221 */ /* 0x000fe20000010000 */
[----:B------:R-:W-:-:S02]  /*7ae0*/  @P4 HADD2.F32 R117, -RZ, R110.H1_H1 ;  /* 0x3000006eff754230 */ /* 0x000fc40000004100 */
[----:B------:R-:W-:Y:S01]  /*7af0*/  FFMA.FTZ R110, R132, UR11, R93 ;  /* 0x0000000b846e7c23 */ /* 0x000fe2000801005d */
[----:B------:R-:W-:Y:S01]  /*7b00*/  FMUL.FTZ R124, R114, UR7 ;  /* 0x00000007727c7c20 */ /* 0x000fe20008410000 */
[--C-:B------:R-:W-:Y:S02]  /*7b10*/  @P5 HADD2.F32 R130, -RZ, R111.reuse.H0_H0 ;  /* 0x2000006fff825230 */ /* 0x100fe40000004100 */
[----:B------:R-:W-:Y:S01]  /*7b20*/  FFMA.FTZ R114, R126, UR11, R99 ;  /* 0x0000000b7e727c23 */ /* 0x000fe20008010063 */
[----:B------:R-:W-:Y:S02]  /*7b30*/  @P0 HADD2.F32 R129, -RZ, R111.H1_H1 ;  /* 0x3000006fff810230 */ /* 0x000fe40000004100 */
[----:B------:R-:W-:Y:S01]  /*7b40*/  FFMA.FTZ R111, R131, UR11, R98 ;  /* 0x0000000b836f7c23 */ /* 0x000fe20008010062 */
[--C-:B------:R-:W-:Y:S02]  /*7b50*/  @P3 HADD2.F32 R128, -RZ, R108.reuse.H0_H0 ;  /* 0x2000006cff803230 */ /* 0x100fe40000004100 */
[----:B------:R-:W-:Y:S01]  /*7b60*/  FMUL.FTZ R110, R110, UR10 ;  /* 0x0000000a6e6e7c20 */ /* 0x000fe20008410000 */
[----:B------:R-:W-:-:S02]  /*7b70*/  @P1 HADD2.F32 R127, -RZ, R108.H1_H1 ;  /* 0x3000006cff7f1230 */ /* 0x000fc40000004100 */
[----:B------:R-:W-:Y:S01]  /*7b80*/  FFMA.FTZ R108, R115, UR11, R92 ;  /* 0x0000000b736c7c23 */ /* 0x000fe2000801005c */
        /* <DEDUP_REMOVED lines=9> */
[----:B------:R-:W-:Y:S01]  /*7c20*/  HFMA2 R117, -RZ, RZ, 0, 0 ;  /* 0x00000000ff757431 */ /* 0x000fe200000001ff */
[----:B------:R-:W-:Y:S01]  /*7c30*/  MOV R121, RZ ;  /* 0x000000ff00797202 */ /* 0x000fe20000000f00 */
[-C--:B------:R-:W-:Y:S01]  /*7c40*/  @P5 FMUL.FTZ R117, R130, R111.reuse ;  /* 0x0000006f82755220 */ /* 0x080fe20000410000 */
[----:B------:R-:W-:Y:S01]  /*7c50*/  @P1 FMUL.FTZ R121, R127, R110 ;  /* 0x0000006e7f791220 */ /* 0x000fe20000410000 */
[----:B------:R-:W-:Y:S01]  /*7c60*/  FMUL.FTZ R114, R34, R111 ;  /* 0x0000006f22727220 */ /* 0x000fe20000410000 */
[----:B------:R-:W-:Y:S01]  /*7c70*/  FMUL.FTZ R115, R35, R126 ;  /* 0x0000007e23737220 */ /* 0x000fe20000410000 */
[----:B------:R-:W-:Y:S01]  /*7c80*/  FMUL.FTZ R111, R33, R124 ;  /* 0x0000007c216f7220 */ /* 0x000fe20000410000 */
[----:B------:R-:W-:Y:S01]  /*7c90*/  FMUL.FTZ R108, R28, R125 ;  /* 0x0000007d1c6c7220 */ /* 0x000fe20000410000 */
[----:B------:R-:W-:Y:S01]  /*7ca0*/  FMUL.FTZ R110, R29, R110 ;  /* 0x0000006e1d6e7220 */ /* 0x000fe20000410000 */
[----:B------:R-:W-:-:S02]  /*7cb0*/  CS2R R122, SRZ ;  /* 0x00000000007a7805 */ /* 0x000fc4000001ff00 */
[----:B------:R-:W-:Y:S01]  /*7cc0*/  FSEL R124, R114, RZ, P5 ;  /* 0x000000ff727c7208 */ /* 0x000fe20002800000 */
[----:B------:R-:W-:Y:S01]  /*7cd0*/  @P3 FMUL.FTZ R122, R128, R125 ;  /* 0x0000007d807a3220 */ /* 0x000fe20000410000 */
[----:B------:R-:W-:Y:S01]  /*7ce0*/  FSEL R115, R115, RZ, P0 ;  /* 0x000000ff73737208 */ /* 0x000fe20000000000 */
[----:B------:R-:W-:Y:S01]  /*7cf0*/  @P0 FMUL.FTZ R123, R129, R126 ;  /* 0x0000007e817b0220 */ /* 0x000fe20000410000 */
[----:B------:R-:W-:Y:S02]  /*7d00*/  FSEL R114, R111, RZ, P4 ;  /* 0x000000ff6f727208 */ /* 0x000fe40002000000 */
[----:B------:R-:W-:Y:S02]  /*7d10*/  FSEL R108, R108, RZ, P3 ;  /* 0x000000ff6c6c7208 */ /* 0x000fe40001800000 */
[----:B------:R-:W-:Y:S02]  /*7d20*/  FSEL R125, R110, RZ, P1 ;  /* 0x000000ff6e7d7208 */ /* 0x000fe40000800000 */
[----:B------:R-:W-:-:S02]  /*7d30*/  F2FP.F16.F32.PACK_AB R111, R115, R124 ;  /* 0x0000007c736f723e */ /* 0x000fc400000000ff */
[----:B------:R-:W-:Y:S02]  /*7d40*/  F2FP.F16.F32.PACK_AB R110, R114, R113 ;  /* 0x00000071726e723e */ /* 0x000fe400000000ff */
[----:B------:R-:W-:Y:S02]  /*7d50*/  F2FP.F16.F32.PACK_AB R109, R112, R109 ;  /* 0x0000006d706d723e */ /* 0x000fe400000000ff */
[----:B------:R-:W-:Y:S01]  /*7d60*/  F2FP.F16.F32.PACK_AB R108, R125, R108 ;  /* 0x0000006c7d6c723e */ /* 0x000fe200000000ff */
[----:B------:R-:W-:Y:S06]  /*7d70*/  BRA `(.L_x_12203) ;  /* 0x0000000800d87947 */ /* 0x000fec0003800000 */
.L_x_12201:
        /* <DEDUP_REMOVED lines=21> */
[--C-:B------:R-:W-:Y:S01]  /*7ed0*/  FFMA.FTZ R122, R137, UR23, R115.reuse ;  /* 0x00000017897a7c23 */ /* 0x100fe20008010073 */
[----:B------:R-:W-:Y:S01]  /*7ee0*/  FMUL.FTZ R105, R106, UR7 ;  /* 0x000000076a697c20 */ /* 0x000fe20008410000 */
[----:B------:R-:W-:Y:S01]  /*7ef0*/  CS2R R120, SRZ ;  /* 0x0000000000787805 */ /* 0x000fe2000001ff00 */
[-C--:B------:R-:W-:Y:S01]  /*7f00*/  @P1 FMUL.FTZ R119, R109, R100.reuse ;  /* 0x000000646d771220 */ /* 0x080fe20000410000 */
[-C--:B------:R-:W-:Y:S01]  /*7f10*/  FMUL.FTZ R109, R30, R101.reuse ;  /* 0x000000651e6d7220 */ /* 0x080fe20000410000 */
[--C-:B------:R-:W-:Y:S01]  /*7f20*/  @P5 HADD2.F32 R114, -RZ, R110.reuse.H0_H0 ;  /* 0x2000006eff725230 */ /* 0x100fe20000004100 */
[----:B------:R-:W-:Y:S01]  /*7f30*/  LOP3.LUT P4, RZ, R117, 0xff00, RZ, 0xc0, !PT ;  /* 0x0000ff0075ff7812 */ /* 0x000fe2000788c0ff */
[----:B------:R-:W-:Y:S01]  /*7f40*/  FADD.FTZ R122, R129, -R122 ;  /* 0x8000007a817a7221 */ /* 0x000fe20000010000 */
[----:B------:R-:W-:Y:S01]  /*7f50*/  @P0 FMUL.FTZ R120, R112, R101 ;  /* 0x0000006570780220 */ /* 0x000fe20000410000 */
[-C--:B------:R-:W-:Y:S01]  /*7f60*/  FMUL.FTZ R113, R32, R105.reuse ;  /* 0x0000006920717220 */ /* 0x080fe20000410000 */
[----:B------:R-:W-:Y:S01]  /*7f70*/  FMUL.FTZ R112, R31, R100 ;  /* 0x000000641f707220 */ /* 0x000fe20000410000 */
[----:B------:R-:W-:Y:S01]  /*7f80*/  FSEL R109, R109, RZ, P0 ;  /* 0x000000ff6d6d7208 */ /* 0x000fe20000000000 */
[----:B------:R-:W-:Y:S01]  /*7f90*/  @P5 FMUL.FTZ R118, R114, R105 ;  /* 0x0000006972765220 */ /* 0x000fe20000410000 */
[----:B------:R-:W-:Y:S01]  /*7fa0*/  ISETP.GE.U32.AND P0, PT, R116, RZ, PT ;  /* 0x000000ff7400720c */ /* 0x000fe20003f06070 */
[----:B------:R-:W-:Y:S01]  /*7fb0*/  FMUL.FTZ R105, R122, UR11 ;  /* 0x0000000b7a697c20 */ /* 0x000fe20008410000 */
[----:B------:R-:W-:Y:S01]  /*7fc0*/  FSEL R113, R113, RZ, P5 ;  /* 0x000000ff71717208 */ /* 0x000fe20002800000 */
[--C-:B------:R-:W-:Y:S01]  /*7fd0*/  FFMA.FTZ R132, R132, UR23, R115.reuse ;  /* 0x0000001784847c23 */ /* 0x100fe20008010073 */
[----:B------:R-:W-:Y:S01]  /*7fe0*/  FSEL R112, R112, RZ, P1 ;  /* 0x000000ff70707208 */ /* 0x000fe20000800000 */
[--C-:B------:R-:W-:Y:S01]  /*7ff0*/  FFMA.FTZ R138, R138, UR23, R115.reuse ;  /* 0x000000178a8a7c23 */ /* 0x100fe20008010073 */
[----:B------:R-:W-:Y:S01]  /*8000*/  LOP3.LUT P5, RZ, R117, 0xff0000, RZ, 0xc0, !PT ;  /* 0x00ff000075ff7812 */ /* 0x000fe200078ac0ff */
[--C-:B------:R-:W-:Y:S01]  /*8010*/  FFMA.FTZ R134, R139, UR23, R115.reuse ;  /* 0x000000178b867c23 */ /* 0x100fe20008010073 */
[----:B------:R-:W-:Y:S01]  /*8020*/  ISETP.GE.U32.AND.EX P0, PT, R117, 0x1000000, PT, P0 ;  /* 0x010000007500780c */ /* 0x000fe20003f06100 */
[----:B------:R-:W-:Y:S01]  /*8030*/  FMUL.FTZ R100, R105, UR10 ;  /* 0x0000000a69647c20 */ /* 0x000fe20008410000 */
[----:B------:R-:W-:Y:S01]  /*8040*/  LOP3.LUT P3, RZ, R116, 0xff, RZ, 0xc0, !PT ;  /* 0x000000ff74ff7812 */ /* 0x000fe2000786c0ff */
[----:B------:R-:W-:Y:S01]  /*8050*/  FFMA.FTZ R115, R130, UR23, R115 ;  /* 0x0000001782737c23 */ /* 0x000fe20008010073 */
[----:B------:R-:W-:Y:S01]  /*8060*/  LOP3.LUT P1, RZ, R116, 0xff00, RZ, 0xc0, !PT ;  /* 0x0000ff0074ff7812 */ /* 0x000fe2000782c0ff */
[----:B------:R-:W-:-:S02]  /*8070*/  @P4 HADD2.F32 R101, -RZ, R110.H1_H1 ;  /* 0x3000006eff654230 */ /* 0x000fc40000004100 */
[----:B------:R-:W-:Y:S01]  /*8080*/  FADD.FTZ R138, R131, -R138 ;  /* 0x8000008a838a7221 */ /* 0x000fe20000010000 */
[----:B------:R-:W-:Y:S01]  /*8090*/  FMUL.FTZ R114, R100, UR7 ;  /* 0x0000000764727c20 */ /* 0x000fe20008410000 */
[----:B------:R-:W-:Y:S01]  /*80a0*/  FADD.FTZ R132, R125, -R132 ;  /* 0x800000847d847221 */ /* 0x000fe20000010000 */
[----:B------:R-:W-:Y:S01]  /*80b0*/  FADD.FTZ R134, R133, -R134 ;  /* 0x8000008685867221 */ /* 0x000fe20000010000 */
[----:B------:R-:W-:Y:S01]  /*80c0*/  FADD.FTZ R115, R124, -R115 ;  /* 0x800000737c737221 */ /* 0x000fe20000010000 */
[----:B------:R-:W-:Y:S01]  /*80d0*/  CS2R R116, SRZ ;  /* 0x0000000000747805 */ /* 0x000fe2000001ff00 */
[----:B------:R-:W-:Y:S01]  /*80e0*/  FMUL.FTZ R106, R138, UR11 ;  /* 0x0000000b8a6a7c20 */ /* 0x000fe20008410000 */
[----:B------:R-:W-:Y:S01]  /*80f0*/  @P4 FMUL.FTZ R116, R101, R114 ;  /* 0x0000007265744220 */ /* 0x000fe20000410000 */
[----:B------:R-:W-:Y:S01]  /*8100*/  FMUL.FTZ R107, R134, UR11 ;  /* 0x0000000b866b7c20 */ /* 0x000fe20008410000 */
        /* <DEDUP_REMOVED lines=34> */
.L_x_12204:
        /* <DEDUP_REMOVED lines=10> */
[----:B------:R-:W-:-:S02]  /*83d0*/  HFMA2 R120, -RZ, RZ, 0, 0 ;  /* 0x00000000ff787431 */ /* 0x000fc400000001ff */
[----:B------:R-:W-:Y:S01]  /*83e0*/  FMUL.FTZ R128, R128, UR11 ;  /* 0x0000000b80807c20 */ /* 0x000fe20008410000 */
[----:B------:R-:W-:Y:S01]  /*83f0*/  FMUL.FTZ R112, R112, UR11 ;  /* 0x0000000b70707c20 */ /* 0x000fe20008410000 */
        /* <DEDUP_REMOVED lines=24> */
[--C-:B------:R-:W-:Y:S01]  /*8580*/  FFMA.FTZ R138, R138, UR23, R115.reuse ;  /* 0x000000178a8a7c23 */ /* 0x100fe20008010073 */
[----:B------:R-:W-:Y:S01]  /*8590*/  FSEL R112, R112, RZ, P1 ;  /* 0x000000ff70707208 */ /* 0x000fe20000800000 */
[----:B------:R-:W-:Y:S01]  /*85a0*/  FMUL.FTZ R134, R134, UR11 ;  /* 0x0000000b86867c20 */ /* 0x000fe20008410000 */
        /* <DEDUP_REMOVED lines=11> */
[----:B------:R-:W-:Y:S01]  /*8660*/  FMUL.FTZ R110, R132, UR11 ;  /* 0x0000000b846e7c20 */ /* 0x000fe20008410000 */
[----:B------:R-:W-:Y:S01]  /*8670*/  FMUL.FTZ R124, R114, UR7 ;  /* 0x00000007727c7c20 */ /* 0x000fe20008410000 */
[--C-:B------:R-:W-:Y:S02]  /*8680*/  @P5 HADD2.F32 R130, -RZ, R111.reuse.H0_H0 ;  /* 0x2000006fff825230 */ /* 0x100fe40000004100 */
[----:B------:R-:W-:Y:S01]  /*8690*/  FMUL.FTZ R114, R133, UR11 ;  /* 0x0000000b85727c20 */ /* 0x000fe20008410000 */
[----:B------:R-:W-:Y:S02]  /*86a0*/  @P0 HADD2.F32 R129, -RZ, R111.H1_H1 ;  /* 0x3000006fff810230 */ /* 0x000fe40000004100 */
[----:B------:R-:W-:Y:S01]  /*86b0*/  FMUL.FTZ R111, R138, UR11 ;  /* 0x0000000b8a6f7c20 */ /* 0x000fe20008410000 */
[--C-:B------:R-:W-:Y:S02]  /*86c0*/  @P3 HADD2.F32 R128, -RZ, R108.reuse.H0_H0 ;  /* 0x2000006cff803230 */ /* 0x100fe40000004100 */
[----:B------:R-:W-:Y:S01]  /*86d0*/  FMUL.FTZ R110, R110, UR10 ;  /* 0x0000000a6e6e7c20 */ /* 0x000fe20008410000 */
[----:B------:R-:W-:-:S02]  /*86e0*/  @P1 HADD2.F32 R127, -RZ, R108.H1_H1 ;  /* 0x3000006cff7f1230 */ /* 0x000fc40000004100 */
[----:B------:R-:W-:Y:S01]  /*86f0*/  FMUL.FTZ R108, R115, UR11 ;  /* 0x0000000b736c7c20 */ /* 0x000fe20008410000 */
        /* <DEDUP_REMOVED lines=29> */
[----:B------:R-:W-:-:S07]  /*88d0*/  F2FP.F16.F32.PACK_AB R108, R125, R108 ;  /* 0x0000006c7d6c723e */ /* 0x000fce00000000ff */
.L_x_12203:
        /* <DEDUP_REMOVED lines=113> */
.L_x_12188:
        /* <DEDUP_REMOVED lines=36> */
.L_x_12206:
        /* <DEDUP_REMOVED lines=13> */
.L_x_15733:


//--------------------- .text._ZN10layer_norm22ln_bwd_finalize_kernelINS_22Kernel_traits_finalizeILj4096Ef6__halffS2_fjLb1ELj1024ELj4ENS_18Kernel_traits_baseILj4096EfS2_fS2_fjLj1024EEEEELb1ELb0EEEvNS_9BwdParamsE --------------------------
	.section	.text._ZN10layer_norm22ln_bwd_finalize_kernelINS_22Kernel_traits_finalizeILj4096Ef6__halffS2_fjLb1ELj1024ELj4ENS_18Kernel_traits_baseILj4096EfS2_fS2_fjLj1024EEEEELb1ELb0EEEvNS_9BwdParamsE,"ax",@progbits
	.align	128
        .global         _ZN10layer_norm22ln_bwd_finalize_kernelINS_22Kernel_traits_finalizeILj4096Ef6__halffS2_fjLb1ELj1024ELj4ENS_18Kernel_traits_baseILj4096EfS2_fS2_fjLj1024EEEEELb1ELb0EEEvNS_9BwdParamsE
        .type           _ZN10layer_norm22ln_bwd_finalize_kernelINS_22Kernel_traits_finalizeILj4096Ef6__halffS2_fjLb1ELj1024ELj4ENS_18Kernel_traits_baseILj4096EfS2_fS2_fjLj1024EEEEELb1ELb0EEEvNS_9BwdParamsE,@function
        .size           _ZN10layer_norm22ln_bwd_finalize_kernelINS_22Kernel_traits_finalizeILj4096Ef6__halffS2_fjLb1ELj1024ELj4ENS_18Kernel_traits_baseILj4096EfS2_fS2_fjLj1024EEEEELb1ELb0EEEvNS_9BwdParamsE,(.L_x_15734 - _ZN10layer_norm22ln_bwd_finalize_kernelINS_22Kernel_traits_finalizeILj4096Ef6__halffS2_fjLb1ELj1024ELj4ENS_18Kernel_traits_baseILj4096EfS2_fS2_fjLj1024EEEEELb1ELb0EEEvNS_9BwdParamsE)
        .other          _ZN10layer_norm22ln_bwd_finalize_kernelINS_22Kernel_traits_finalizeILj4096Ef6__halffS2_fjLb1ELj1024ELj4ENS_18Kernel_traits_baseILj4096EfS2_fS2_fjLj1024EEEEELb1ELb0EEEvNS_9BwdParamsE,@"STO_CUDA_ENTRY STV_DEFAULT"
_ZN10layer_norm22ln_bwd_finalize_kernelINS_22Kernel_traits_finalizeILj4096Ef6__halffS2_fjLb1ELj1024ELj4ENS_18Kernel_traits_baseILj4096EfS2_fS2_fjLj1024EEEEELb1ELb0EEEvNS_9BwdParamsE:
.text._ZN10layer_norm22ln_bwd_finalize_kernelINS_22Kernel_traits_finalizeILj4096Ef6__halffS2_fjLb1ELj1024ELj4ENS_18Kernel_traits_baseILj4096EfS2_fS2_fjLj1024EEEEELb1ELb0EEEvNS_9BwdParamsE:
        /* <DEDUP_REMOVED lines=60> */
.L_x_12211:
        /* <DEDUP_REMOVED lines=87> */
.L_x_12210:
[----:B------:R-:W-:Y:S05]  /*0930*/  BSYNC.RECONVERGENT B1 ;  /* 0x0000000000017941 */ /* 0x000fea0003800200 */
.L_x_12209:
        /* <DEDUP_REMOVED lines=49> */
.L_x_12213:
[----:B------:R-:W-:Y:S05]  /*0c50*/  BSYNC.RECONVERGENT B1 ;  /* 0x0000000000017941 */ /* 0x000fea0003800200 */
.L_x_12212:
        /* <DEDUP_REMOVED lines=29> */
.L_x_12215:
[----:B------:R-:W-:Y:S05]  /*0e30*/  BSYNC.RECONVERGENT B1 ;  /* 0x0000000000017941 */ /* 0x000fea0003800200 */
.L_x_12214:
        /* <DEDUP_REMOVED lines=14> */
.L_x_12208:
[----:B------:R-:W-:Y:S05]  /*0f20*/  BSYNC.RECONVERGENT B0 ;  /* 0x0000000000007941 */ /* 0x000fea0003800200 */
.L_x_12207:
        /* <DEDUP_REMOVED lines=72> */
.L_x_12216:
        /* <DEDUP_REMOVED lines=13> */
.L_x_15734:


//--------------------- .text._ZN10layer_norm13ln_bwd_kernelINS_13Kernel_traitsIf6__halffS2_fjLj4096ELj1ELj1ELj4ELj16ENS_18Kernel_traits_baseILj4096EfS2_fS2_fjLj128EEEEELb1ELb1ELb1ELb0EEEvNS_9BwdParamsE --------------------------
	.section	.text._ZN10layer_norm13ln_bwd_kernelINS_13Kernel_traitsIf6__halffS2_fjLj4096ELj1ELj1ELj4ELj16ENS_18Kernel_traits_baseILj4096EfS2_fS2_fjLj128EEEEELb1ELb1ELb1ELb0EEEvNS_9BwdParamsE,"ax",@progbits
	.align	128
        .global         _ZN10layer_norm13ln_bwd_kernelINS_13Kernel_traitsIf6__halffS2_fjLj4096ELj1ELj1ELj4ELj16ENS_18Kernel_traits_baseILj4096EfS2_fS2_fjLj128EEEEELb1ELb1ELb1ELb0EEEvNS_9BwdParamsE
        .type           _ZN10layer_norm13ln_bwd_kernelINS_13Kernel_traitsIf6__halffS2_fjLj4096ELj1ELj1ELj4ELj16ENS_18Kernel_traits_baseILj4096EfS2_fS2_fjLj128EEEEELb1ELb1ELb1ELb0EEEvNS_9BwdParamsE,@function
        .size           _ZN10layer_norm13ln_bwd_kernelINS_13Kernel_traitsIf6__halffS2_fjLj4096ELj1ELj1ELj4ELj16ENS_18Kernel_traits_baseILj4096EfS2_fS2_fjLj128EEEEELb1ELb1ELb1ELb0EEEvNS_9BwdParamsE,(.L_x_15735 - _ZN10layer_norm13ln_bwd_kernelINS_13Kernel_traitsIf6__halffS2_fjLj4096ELj1ELj1ELj4ELj16ENS_18Kernel_traits_baseILj4096EfS2_fS2_fjLj128EEEEELb1ELb1ELb1ELb0EEEvNS_9BwdParamsE)
        .other          _ZN10layer_norm13ln_bwd_kernelINS_13Kernel_traitsIf6__halffS2_fjLj4096ELj1ELj1ELj4ELj16ENS_18Kernel_traits_baseILj4096EfS2_fS2_fjLj128EEEEELb1ELb1ELb1ELb0EEEvNS_9BwdParamsE,@"STO_CUDA_ENTRY STV_DEFAULT"
_ZN10layer_norm13ln_bwd_kernelINS_13Kernel_traitsIf6__halffS2_fjLj4096ELj1ELj1ELj4ELj16ENS_18Kernel_traits_baseILj4096EfS2_fS2_fjLj128EEEEELb1ELb1ELb1ELb0EEEvNS_9BwdParamsE:
.text._ZN10layer_norm13ln_bwd_kernelINS_13Kernel_traitsIf6__halffS2_fjLj4096ELj1ELj1ELj4ELj16ENS_18Kernel_traits_baseILj4096EfS2_fS2_fjLj128EEEEELb1ELb1ELb1ELb0EEEvNS_9BwdParamsE:
        /* <DEDUP_REMOVED lines=196> */
.L_x_12488:
[----:B0-----:R-:W-:-:S06]  /*0c40*/  UIMAD.WIDE UR6, UR11, 0x4, UR18 ;  /* 0x000000040b0678a5 */ /* 0x001fcc000f8e0212 */
[----:B-123--:R-:W-:Y:S02]  /*0c50*/  MOV R192, UR6 ;  /* 0x0000000600c07c02 */ /* 0x00efe40008000f00 */
[----:B------:R-:W-:-:S05]  /*0c60*/  MOV R193, UR7 ;  /* 0x0000000700c17c02 */ /* 0x000fca0008000f00 */
[----:B------:R0:W2:Y:S01]  /*0c70*/  LDG.E R3, desc[UR20][R192.64] ;  /* 0x00000014c0037981 */ /* 0x0000a2000c1e1900 */
[----:B------:R-:W-:-:S06]  /*0c80*/  UIMAD.WIDE UR6, UR11, 0x4, UR14 ;  /* 0x000000040b0678a5 */ /* 0x000fcc000f8e020e */
[----:B0-----:R-:W-:Y:S02]  /*0c90*/  MOV R192, UR6 ;  /* 0x0000000600c07c02 */ /* 0x001fe40008000f00 */
        /* <DEDUP_REMOVED lines=51> */
[----:B------:R-:W2:Y:S07]  /*0fd0*/  LDL.LU R251, [R1+0x38] ;  /* 0x0000380001fb7983 */ /* 0x000eae0000300800 */
[----:B------:R-:W1:Y:S01]  /*0fe0*/  LDC.64 R196, c[0x0][0x428] ;  /* 0x00010a00ffc47b82 */ /* 0x000e620000000a00 */
[----:B------:R-:W-:Y:S01]  /*0ff0*/  ISETP.NE.U32.AND P0, PT, RZ, UR24, PT ;  /* 0x00000018ff007c0c */ /* 0x000fe2000bf05070 */
[----:B------:R-:W3:Y:S06]  /*1000*/  LDL R248, [R1+0xb8] ;  /* 0x0000b80001f87983 */ /* 0x000eec0000100800 */
[----:B------:R-:W4:Y:S01]  /*1010*/  LDC.64 R226, c[0x0][0x3b0] ;  /* 0x0000ec00ffe27b82 */ /* 0x000f220000000a00 */
[----:B0-----:R-:W-:-:S04]  /*1020*/  IMAD.WIDE.U32 R200, R3, 0x20, R200 ;  /* 0x0000002003c87825 */ /* 0x001fc800078e00c8 */
[----:B-1----:R-:W-:Y:S01]  /*1030*/  IMAD.WIDE.U32 R196, R228, 0x10, R196 ;  /* 0x00000010e4c47825 */ /* 0x002fe200078e00c4 */
[----:B------:R-:W2:Y:S01]  /*1040*/  LDG.E.128 R192, desc[UR20][R200.64] ;  /* 0x00000014c8c07981 */ /* 0x000ea2000c1e1d00 */
[----:B------:R-:W-:-:S03]  /*1050*/  ISETP.NE.AND.EX P0, PT, RZ, UR25, PT, P0 ;  /* 0x00000019ff007c0c */ /* 0x000fc6000bf05300 */
[----:B------:R-:W3:Y:S04]  /*1060*/  LDL.LU R249, [R1+0x3c] ;  /* 0x00003c0001f97983 */ /* 0x000ee80000300800 */
[----:B------:R-:W3:Y:S04]  /*1070*/  LDG.E.128 R196, desc[UR20][R196.64] ;  /* 0x00000014c4c47981 */ /* 0x000ee8000c1e1d00 */
[----:B------:R-:W3:Y:S02]  /*1080*/  LDG.E.128 R200, desc[UR20][R200.64+0x10] ;  /* 0x00001014c8c87981 */ /* 0x000ee4000c1e1d00 */
[----:B------:R-:W0:Y:S02]  /*1090*/  @P0 LDC.64 R206, c[0x0][0x438] ;  /* 0x00010e00ffce0b82 */ /* 0x000e240000000a00 */
[----:B------:R-:W3:Y:S04]  /*10a0*/  LDL R247, [R1+0xbc] ;  /* 0x0000bc0001f77983 */ /* 0x000ee80000100800 */
[----:B------:R-:W3:Y:S04]  /*10b0*/  LDL R246, [R1+0xa0] ;  /* 0x0000a00001f67983 */ /* 0x000ee80000100800 */
[----:B------:R-:W3:Y:S01]  /*10c0*/  LDL R245, [R1+0xa4] ;  /* 0x0000a40001f57983 */ /* 0x000ee20000100800 */
[----:B0-----:R-:W-:-:S05]  /*10d0*/  @P0 IMAD.WIDE.U32 R206, R3, 0x20, R206 ;  /* 0x0000002003ce0825 */ /* 0x001fca00078e00ce */
[----:B------:R-:W5:Y:S04]  /*10e0*/  @P0 LDG.E.128 R32, desc[UR20][R206.64] ;  /* 0x00000014ce200981 */ /* 0x000f68000c1e1d00 */
[----:B------:R4:W5:Y:S02]  /*10f0*/  @P0 LDG.E.128 R28, desc[UR20][R206.64+0x10] ;  /* 0x00001014ce1c0981 */ /* 0x000964000c1e1d00 */
[----:B----4-:R-:W-:-:S06]  /*1100*/  IMAD.WIDE.U32 R206, R4, 0x8, R226 ;  /* 0x0000000804ce7825 */ /* 0x010fcc00078e00e2 */
[----:B------:R-:W5:Y:S01]  /*1110*/  LDG.E.64 R206, desc[UR20][R206.64] ;  /* 0x00000014cece7981 */ /* 0x000f62000c1e1b00 */
[----:B--2---:R-:W-:Y:S01]  /*1120*/  FADD.FTZ R243, R194, -UR34 ;  /* 0x80000022c2f37e21 */ /* 0x004fe20008010000 */
[----:B------:R-:W-:Y:S01]  /*1130*/  FADD.FTZ R227, R195, -UR34 ;  /* 0x80000022c3e37e21 */ /* 0x000fe20008010000 */
[----:B------:R-:W-:Y:S01]  /*1140*/  FADD.FTZ R0, R192, -UR34 ;  /* 0x80000022c0007e21 */ /* 0x000fe20008010000 */
[----:B------:R-:W-:Y:S01]  /*1150*/  FADD.FTZ R244, R193, -UR34 ;  /* 0x80000022c1f47e21 */ /* 0x000fe20008010000 */
[----:B------:R-:W-:Y:S01]  /*1160*/  FMUL.FTZ R252, R243, UR32 ;  /* 0x00000020f3fc7c20 */ /* 0x000fe20008410000 */
[--C-:B---3--:R-:W-:Y:S02]  /*1170*/  HADD2.F32 R195, -RZ, R198.reuse.H0_H0 ;  /* 0x200000c6ffc37230 */ /* 0x108fe40000004100 */
[----:B------:R-:W-:Y:S02]  /*1180*/  HADD2.F32 R194, -RZ, R198.H1_H1 ;  /* 0x300000c6ffc27230 */ /* 0x000fe40000004100 */
[----:B------:R-:W-:-:S02]  /*1190*/  HADD2.F32 R193, -RZ, R199.H0_H0 ;  /* 0x200000c7ffc17230 */ /* 0x000fc40000004100 */
[----:B------:R-:W-:Y:S01]  /*11a0*/  FADD.FTZ R198, R200, -UR34 ;  /* 0x80000022c8c67e21 */ /* 0x000fe20008010000 */
[----:B------:R-:W-:Y:S01]  /*11b0*/  HADD2.F32 R192, -RZ, R199.H1_H1 ;  /* 0x300000c7ffc07230 */ /* 0x000fe20000004100 */
[----:B------:R-:W2:Y:S01]  /*11c0*/  LDL R200, [R1+0xb4] ;  /* 0x0000b40001c87983 */ /* 0x000ea20000100800 */
[----:B------:R-:W-:Y:S01]  /*11d0*/  FADD.FTZ R199, R201, -UR34 ;  /* 0x80000022c9c77e21 */ /* 0x000fe20008010000 */
[----:B------:R-:W-:Y:S02]  /*11e0*/  FMUL.FTZ R250, R227, UR32 ;  /* 0x00000020e3fa7c20 */ /* 0x000fe40008410000 */
[----:B------:R-:W3:Y:S04]  /*11f0*/  LDL.LU R201, [R1+0x34] ;  /* 0x0000340001c97983 */ /* 0x000ee80000300800 */
[----:B------:R-:W4:Y:S04]  /*1200*/  LDL R243, [R1+0xb0] ;  /* 0x0000b00001f37983 */ /* 0x000f280000100800 */
[----:B------:R-:W2:Y:S01]  /*1210*/  LDL.LU R227, [R1+0x30] ;  /* 0x0000300001e37983 */ /* 0x000ea20000300800 */
[----:B------:R-:W-:-:S02]  /*1220*/  HADD2.F32 R19, -RZ, R196.H0_H0 ;  /* 0x200000c4ff137230 */ /* 0x000fc40000004100 */
[----:B------:R-:W-:Y:S01]  /*1230*/  FMUL.FTZ R0, R0, UR32 ;  /* 0x0000002000007c20 */ /* 0x000fe20008410000 */
[----:B------:R-:W-:Y:S02]  /*1240*/  HADD2.F32 R226, -RZ, R196.H1_H1 ;  /* 0x300000c4ffe27230 */ /* 0x000fe40000004100 */
[----:B------:R-:W-:Y:S01]  /*1250*/  FMUL.FTZ R244, R244, UR32 ;  /* 0x00000020f4f47c20 */ /* 0x000fe20008410000 */
[--C-:B------:R-:W-:Y:S02]  /*1260*/  HADD2.F32 R196, -RZ, R197.reuse.H0_H0 ;  /* 0x200000c5ffc47230 */ /* 0x100fe40000004100 */
[----:B------:R-:W-:Y:S02]  /*1270*/  HADD2.F32 R197, -RZ, R197.H1_H1 ;  /* 0x300000c5ffc57230 */ /* 0x000fe40000004100 */
[----:B------:R-:W-:Y:S01]  /*1280*/  STL [R1+0x4], R244 ;  /* 0x000004f401007387 */ /* 0x000fe20000100800 */
[----:B------:R-:W-:Y:S02]  /*1290*/  FFMA.FTZ R251, R252, R196, R251 ;  /* 0x000000c4fcfb7223 */ /* 0x000fe400000100fb */
[----:B------:R-:W-:Y:S01]  /*12a0*/  FFMA.FTZ R249, R250, R197, R249 ;  /* 0x000000c5faf97223 */ /* 0x000fe200000100f9 */
[----:B---3--:R-:W-:Y:S01]  /*12b0*/  FFMA.FTZ R201, R244, R226, R201 ;  /* 0x000000e2f4c97223 */ /* 0x008fe200000100c9 */
[----:B--2---:R-:W-:-:S05]  /*12c0*/  FFMA.FTZ R227, R0, R19, R227 ;  /* 0x0000001300e37223 */ /* 0x004fca00000100e3 */
[----:B------:R-:W-:Y:S04]  /*12d0*/  STL [R1+0x30], R227 ;  /* 0x000030e301007387 */ /* 0x000fe80000100800 */
[----:B------:R0:W-:Y:S04]  /*12e0*/  STL [R1+0x34], R201 ;  /* 0x000034c901007387 */ /* 0x0001e80000100800 */
[----:B------:R1:W-:Y:S01]  /*12f0*/  STL [R1+0x38], R251 ;  /* 0x000038fb01007387 */ /* 0x0003e20000100800 */
[----:B0-----:R-:W-:Y:S01]  /*1300*/  FMUL.FTZ R201, R200, R226 ;  /* 0x000000e2c8c97220 */ /* 0x001fe20000410000 */
[----:B-1----:R-:W-:-:S04]  /*1310*/  FMUL.FTZ R251, R248, R196 ;  /* 0x000000c4f8fb7220 */ /* 0x002fc80000410000 */
[----:B------:R-:W-:Y:S01]  /*1320*/  STL [R1], R201 ;  /* 0x000000c901007387 */ /* 0x000fe20000100800 */
[----:B------:R-:W-:-:S03]  /*1330*/  FMUL.FTZ R248, R198, UR32 ;  /* 0x00000020c6f87c20 */ /* 0x000fc60008410000 */
[----:B------:R-:W2:Y:S04]  /*1340*/  LDL R200, [R1+0xa8] ;  /* 0x0000a80001c87983 */ /* 0x000ea80000100800 */
[----:B------:R0:W-:Y:S04]  /*1350*/  STL [R1+0x3c], R249 ;  /* 0x00003cf901007387 */ /* 0x0001e80000100800 */
[----:B------:R-:W3:Y:S01]  /*1360*/  LDL R198, [R1+0xac] ;  /* 0x0000ac0001c67983 */ /* 0x000ee20000100800 */
[----:B------:R-:W-:Y:S01]  /*1370*/  FADD.FTZ R96, R96, R19 ;  /* 0x0000001360607221 */ /* 0x000fe20000010000 */
[----:B----4-:R-:W-:Y:S01]  /*1380*/  FMUL.FTZ R19, R243, R19 ;  /* 0x00000013f3137220 */ /* 0x010fe20000410000 */
[----:B------:R-:W-:-:S03]  /*1390*/  FADD.FTZ R98, R98, R196 ;  /* 0x000000c462627221 */ /* 0x000fc60000010000 */
[----:B------:R-:W-:Y:S01]  /*13a0*/  FFMA.FTZ R196, R0, R19, RZ ;  /* 0x0000001300c47223 */ /* 0x000fe200000100ff */
[----:B0-----:R-:W-:Y:S01]  /*13b0*/  FMUL.FTZ R249, R247, R197 ;  /* 0x000000c5f7f97220 */ /* 0x001fe20000410000 */
[----:B------:R-:W-:Y:S01]  /*13c0*/  FMUL.FTZ R247, R246, R195 ;  /* 0x000000c3f6f77220 */ /* 0x000fe20000410000 */
[----:B------:R-:W-:Y:S01]  /*13d0*/  FMUL.FTZ R246, R199, UR32 ;  /* 0x00000020c7f67c20 */ /* 0x000fe20008410000 */
[----:B------:R-:W-:Y:S01]  /*13e0*/  FADD.FTZ R203, R203, -UR34 ;  /* 0x80000022cbcb7e21 */ /* 0x000fe20008010000 */
[----:B------:R-:W-:Y:S01]  /*13f0*/  FFMA.FTZ R196, R244, R201, R196 ;  /* 0x000000c9f4c47223 */ /* 0x000fe200000100c4 */
[----:B------:R-:W-:Y:S01]  /*1400*/  FADD.FTZ R92, R92, R195 ;  /* 0x000000c35c5c7221 */ /* 0x000fe20000010000 */
[----:B------:R-:W-:Y:S01]  /*1410*/  FFMA.FTZ R124, R248, R195, R124 ;  /* 0x000000c3f87c7223 */ /* 0x000fe2000001007c */
[----:B------:R-:W-:Y:S01]  /*1420*/  FADD.FTZ R195, RZ, R19 ;  /* 0x00000013ffc37221 */ /* 0x000fe20000010000 */
[----:B------:R-:W-:Y:S01]  /*1430*/  FADD.FTZ R99, R99, R197 ;  /* 0x000000c563637221 */ /* 0x000fe20000010000 */
[----:B------:R-:W-:Y:S01]  /*1440*/  FADD.FTZ R93, R93, R194 ;  /* 0x000000c25d5d7221 */ /* 0x000fe20000010000 */
[-C--:B------:R-:W-:Y:S01]  /*1450*/  FFMA.FTZ R125, R246, R194.reuse, R125 ;  /* 0x000000c2f67d7223 */ /* 0x080fe2000001007d */
[----:B------:R-:W-:Y:S01]  /*1460*/  FMUL.FTZ R245, R245, R194 ;  /* 0x000000c2f5f57220 */ /* 0x000fe20000410000 */
[----:B------:R-:W-:Y:S01]  /*1470*/  FFMA.FTZ R194, R252, R251, R196 ;  /* 0x000000fbfcc27223 */ /* 0x000fe200000100c4 */
[----:B------:R-:W-:Y:S01]  /*1480*/  FMUL.FTZ R197, R203, UR32 ;  /* 0x00000020cbc57c20 */ /* 0x000fe20008410000 */
[----:B------:R-:W-:-:S04]  /*1490*/  FADD.FTZ R195, R195, R201 ;  /* 0x000000c9c3c37221 */ /* 0x000fc80000010000 */
[----:B------:R0:W-:Y:S01]  /*14a0*/  STL [R1+0x1c], R197 ;  /* 0x00001cc501007387 */ /* 0x0001e20000100800 */
[----:B------:R-:W-:Y:S01]  /*14b0*/  FADD.FTZ R195, R195, R251 ;  /* 0x000000fbc3c37221 */ /* 0x000fe20000010000 */
[----:B------:R-:W-:-:S03]  /*14c0*/  FFMA.FTZ R194, R250, R249, R194 ;  /* 0x000000f9fac27223 */ /* 0x000fc600000100c2 */
[----:B------:R-:W-:Y:S01]  /*14d0*/  FADD.FTZ R195, R195, R249 ;  /* 0x000000f9c3c37221 */ /* 0x000fe20000010000 */
[----:B------:R-:W-:Y:S01]  /*14e0*/  FADD.FTZ R202, R202, -UR34 ;  /* 0x80000022caca7e21 */ /* 0x000fe20008010000 */
[----:B------:R-:W-:Y:S02]  /*14f0*/  FFMA.FTZ R194, R248, R247, R194 ;  /* 0x000000f7f8c27223 */ /* 0x000fe400000100c2 */
[----:B------:R-:W-:Y:S01]  /*1500*/  FADD.FTZ R195, R195, R247 ;  /* 0x000000f7c3c37221 */ /* 0x000fe20000010000 */
[----:B------:R-:W-:Y:S01]  /*1510*/  FMUL.FTZ R244, R202, UR32 ;  /* 0x00000020caf47c20 */ /* 0x000fe20008410000 */
[----:B------:R-:W-:Y:S02]  /*1520*/  FFMA.FTZ R194, R246, R245, R194 ;  /* 0x000000f5f6c27223 */ /* 0x000fe400000100c2 */
[----:B------:R-:W-:Y:S01]  /*1530*/  FADD.FTZ R195, R195, R245 ;  /* 0x000000f5c3c37221 */ /* 0x000fe20000010000 */
[----:B------:R-:W-:Y:S01]  /*1540*/  FADD.FTZ R97, R97, R226 ;  /* 0x000000e261617221 */ /* 0x000fe20000010000 */
[----:B------:R-:W-:Y:S01]  /*1550*/  IADD3 R228, PT, PT, R228, 0x80, RZ ;  /* 0x00000080e4e47810 */ /* 0x000fe20007ffe0ff */
[----:B------:R-:W-:Y:S01]  /*1560*/  FADD.FTZ R94, R94, R193 ;  /* 0x000000c15e5e7221 */ /* 0x000fe20000010000 */
[----:B------:R-:W-:Y:S01]  /*1570*/  FFMA.FTZ R126, R244, R193, R126 ;  /* 0x000000c1f47e7223 */ /* 0x000fe2000001007e */
[----:B------:R-:W-:Y:S01]  /*1580*/  FADD.FTZ R95, R95, R192 ;  /* 0x000000c05f5f7221 */ /* 0x000fe20000010000 */
[----:B------:R-:W-:Y:S01]  /*1590*/  FFMA.FTZ R127, R197, R192, R127 ;  /* 0x000000c0c57f7223 */ /* 0x000fe2000001007f */
[----:B------:R-:W-:-:S02]  /*15a0*/  IADD3 R4, PT, PT, R4, 0x80, RZ ;  /* 0x0000008004047810 */ /* 0x000fc40007ffe0ff */
[----:B------:R-:W-:Y:S01]  /*15b0*/  IADD3 R3, PT, PT, R3, 0x80, RZ ;  /* 0x0000008003037810 */ /* 0x000fe20007ffe0ff */
[----:B---3--:R-:W-:-:S05]  /*15c0*/  FMUL.FTZ R196, R198, R192 ;  /* 0x000000c0c6c47220 */ /* 0x008fca0000410000 */
[----:B------:R0:W-:Y:S01]  /*15d0*/  STL [R1+0x18], R196 ;  /* 0x000018c401007387 */ /* 0x0001e20000100800 */
[----:B--2---:R-:W-:-:S04]  /*15e0*/  FMUL.FTZ R243, R200, R193 ;  /* 0x000000c1c8f37220 */ /* 0x004fc80000410000 */
[----:B------:R-:W-:Y:S01]  /*15f0*/  FADD.FTZ R195, R195, R243 ;  /* 0x000000f3c3c37221 */ /* 0x000fe20000010000 */
[----:B------:R-:W-:-:S03]  /*1600*/  FFMA.FTZ R194, R244, R243, R194 ;  /* 0x000000f3f4c27223 */ /* 0x000fc600000100c2 */
[----:B------:R-:W-:Y:S01]  /*1610*/  FADD.FTZ R227, R195, R196 ;  /* 0x000000c4c3e37221 */ /* 0x000fe20000010000 */
[----:B0-----:R-:W-:-:S07]  /*1620*/  FFMA.FTZ R226, R197, R196, R194 ;  /* 0x000000c4c5e27223 */ /* 0x001fce00000100c2 */
.L_x_12221:
[----:B---34-:R-:W-:Y:S05]  /*1630*/  BSYNC.RECONVERGENT B1 ;  /* 0x0000000000017941 */ /* 0x018fea0003800200 */
.L_x_12220:
        /* <DEDUP_REMOVED lines=11> */
[----:B0-----:R-:W-:-:S03]  /*16f0*/  IMAD.WIDE.U32 R16, R3, 0x20, R16 ;  /* 0x0000002003107825 */ /* 0x001fc600078e0010 */
[----:B------:R-:W4:Y:S01]  /*1700*/  LDL R203, [R1+0x88] ;  /* 0x0000880001cb7983 */ /* 0x000f220000100800 */
[----:B------:R-:W-:Y:S01]  /*1710*/  ISETP.NE.U32.AND P0, PT, RZ, UR24, PT ;  /* 0x00000018ff007c0c */ /* 0x000fe2000bf05070 */
[----:B------:R-:W0:Y:S01]  /*1720*/  LDC.64 R200, c[0x0][0x3b0] ;  /* 0x0000ec00ffc87b82 */ /* 0x000e220000000a00 */
[----:B-1----:R-:W-:Y:S01]  /*1730*/  IMAD.WIDE.U32 R192, R228, 0x10, R192 ;  /* 0x00000010e4c07825 */ /* 0x002fe200078e00c0 */
[----:B------:R-:W2:Y:S04]  /*1740*/  LDG.E.128 R12, desc[UR20][R16.64] ;  /* 0x00000014100c7981 */ /* 0x000ea8000c1e1d00 */
[----:B------:R1:W3:Y:S04]  /*1750*/  LDG.E.128 R196, desc[UR20][R16.64+0x10] ;  /* 0x0000101410c47981 */ /* 0x0002e8000c1e1d00 */
[----:B------:R-:W4:Y:S01]  /*1760*/  LDG.E.128 R192, desc[UR20][R192.64] ;  /* 0x00000014c0c07981 */ /* 0x000f22000c1e1d00 */
[----:B------:R-:W-:-:S13]  /*1770*/  ISETP.NE.AND.EX P0, PT, RZ, UR25, PT, P0 ;  /* 0x00000019ff007c0c */ /* 0x000fda000bf05300 */
[----:B-1----:R-:W1:Y:S02]  /*1780*/  @P0 LDC.64 R16, c[0x0][0x438] ;  /* 0x00010e00ff100b82 */ /* 0x002e640000000a00 */
[----:B-1----:R-:W-:-:S05]  /*1790*/  @P0 IMAD.WIDE.U32 R16, R3, 0x20, R16 ;  /* 0x0000002003100825 */ /* 0x002fca00078e0010 */
[----:B------:R-:W5:Y:S04]  /*17a0*/  @P0 LDG.E.128 R24, desc[UR20][R16.64] ;  /* 0x0000001410180981 */ /* 0x000f68000c1e1d00 */
[----:B------:R0:W5:Y:S02]  /*17b0*/  @P0 LDG.E.128 R20, desc[UR20][R16.64+0x10] ;  /* 0x0000101410140981 */ /* 0x000164000c1e1d00 */
[----:B0-----:R-:W-:-:S05]  /*17c0*/  IMAD.WIDE.U32 R16, R4, 0x8, R200 ;  /* 0x0000000804107825 */ /* 0x001fca00078e00c8 */
[----:B------:R2:W5:Y:S01]  /*17d0*/  LDG.E.64 R204, desc[UR20][R16.64] ;  /* 0x0000001410cc7981 */ /* 0x000562000c1e1b00 */
[----:B------:R-:W-:Y:S02]  /*17e0*/  IADD3 R228, PT, PT, R228, 0x80, RZ ;  /* 0x00000080e4e47810 */ /* 0x000fe40007ffe0ff */
[----:B------:R-:W-:Y:S02]  /*17f0*/  IADD3 R4, PT, PT, R4, 0x80, RZ ;  /* 0x0000008004047810 */ /* 0x000fe40007ffe0ff */
[----:B------:R-:W-:Y:S01]  /*1800*/  IADD3 R3, PT, PT, R3, 0x80, RZ ;  /* 0x0000008003037810 */ /* 0x000fe20007ffe0ff */
[----:B--2---:R-:W-:Y:S01]  /*1810*/  FADD.FTZ R16, R14, -UR34 ;  /* 0x800000220e107e21 */ /* 0x004fe20008010000 */
[----:B------:R-:W-:Y:S01]  /*1820*/  FADD.FTZ R17, R13, -UR34 ;  /* 0x800000220d117e21 */ /* 0x000fe20008010000 */
[----:B------:R-:W-:Y:S01]  /*1830*/  FADD.FTZ R15, R15, -UR34 ;  /* 0x800000220f0f7e21 */ /* 0x000fe20008010000 */
[----:B------:R-:W-:Y:S01]  /*1840*/  FADD.FTZ R18, R12, -UR34 ;  /* 0x800000220c127e21 */ /* 0x000fe20008010000 */
[----:B------:R-:W-:Y:S01]  /*1850*/  FMUL.FTZ R16, R16, UR32 ;  /* 0x0000002010107c20 */ /* 0x000fe20008410000 */
[----:B----4-:R-:W-:-:S02]  /*1860*/  HADD2.F32 R200, -RZ, R192.H0_H0 ;  /* 0x200000c0ffc87230 */ /* 0x010fc40000004100 */
[----:B------:R-:W-:Y:S02]  /*1870*/  HADD2.F32 R192, -RZ, R192.H1_H1 ;  /* 0x300000c0ffc07230 */ /* 0x000fe40000004100 */
[--C-:B------:R-:W-:Y:S02]  /*1880*/  HADD2.F32 R14, -RZ, R193.reuse.H0_H0 ;  /* 0x200000c1ff0e7230 */ /* 0x100fe40000004100 */
[----:B---3--:R-:W-:Y:S01]  /*1890*/  FADD.FTZ R196, R196, -UR34 ;  /* 0x80000022c4c47e21 */ /* 0x008fe20008010000 */
[----:B------:R-:W-:Y:S02]  /*18a0*/  HADD2.F32 R193, -RZ, R193.H1_H1 ;  /* 0x300000c1ffc17230 */ /* 0x000fe40000004100 */
[----:B------:R-:W-:Y:S01]  /*18b0*/  FMUL.FTZ R242, R241, R200 ;  /* 0x000000c8f1f27220 */ /* 0x000fe20000410000 */
[----:B------:R-:W-:Y:S01]  /*18c0*/  FMUL.FTZ R17, R17, UR32 ;  /* 0x0000002011117c20 */ /* 0x000fe20008410000 */
[----:B------:R-:W-:Y:S01]  /*18d0*/  FMUL.FTZ R15, R15, UR32 ;  /* 0x000000200f0f7c20 */ /* 0x000fe20008410000 */
[----:B------:R-:W-:Y:S01]  /*18e0*/  FMUL.FTZ R241, R240, R192 ;  /* 0x000000c0f0f17220 */ /* 0x000fe20000410000 */
[----:B------:R-:W-:-:S02]  /*18f0*/  HADD2.F32 R13, -RZ, R194.H0_H0 ;  /* 0x200000c2ff0d7230 */ /* 0x000fc40000004100 */
[----:B------:R-:W-:Y:S01]  /*1900*/  FMUL.FTZ R18, R18, UR32 ;  /* 0x0000002012127c20 */ /* 0x000fe20008410000 */
[----:B------:R-:W-:Y:S02]  /*1910*/  HADD2.F32 R12, -RZ, R194.H1_H1 ;  /* 0x300000c2ff0c7230 */ /* 0x000fe40000004100 */
[----:B------:R-:W-:Y:S01]  /*1920*/  FADD.FTZ R90, R90, R14 ;  /* 0x0000000e5a5a7221 */ /* 0x000fe20000010000 */
[-C--:B------:R-:W-:Y:S01]  /*1930*/  FFMA.FTZ R122, R16, R14.reuse, R122 ;  /* 0x0000000e107a7223 */ /* 0x080fe2000001007a */
[----:B------:R-:W-:Y:S01]  /*1940*/  FMUL.FTZ R240, R239, R14 ;  /* 0x0000000eeff07220 */ /* 0x000fe20000410000 */
[--C-:B------:R-:W-:Y:S02]  /*1950*/  HADD2.F32 R194, -RZ, R195.reuse.H0_H0 ;  /* 0x200000c3ffc27230 */ /* 0x100fe40000004100 */
[----:B------:R-:W-:Y:S01]  /*1960*/  FMUL.FTZ R14, R196, UR32 ;  /* 0x00000020c40e7c20 */ /* 0x000fe20008410000 */
[----:B------:R-:W-:Y:S02]  /*1970*/  HADD2.F32 R195, -RZ, R195.H1_H1 ;  /* 0x300000c3ffc37230 */ /* 0x000fe40000004100 */
[----:B------:R-:W-:Y:S01]  /*1980*/  FADD.FTZ R197, R197, -UR34 ;  /* 0x80000022c5c57e21 */ /* 0x000fe20008010000 */
[----:B------:R-:W-:Y:S01]  /*1990*/  FADD.FTZ R199, R199, -UR34 ;  /* 0x80000022c7c77e21 */ /* 0x000fe20008010000 */
        /* <DEDUP_REMOVED lines=10> */
[----:B------:R-:W-:Y:S01]  /*1a40*/  FMUL.FTZ R13, R197, UR32 ;  /* 0x00000020c50d7c20 */ /* 0x000fe20008410000 */
[----:B------:R-:W-:Y:S01]  /*1a50*/  FMUL.FTZ R196, R199, UR32 ;  /* 0x00000020c7c47c20 */ /* 0x000fe20008410000 */
[----:B------:R-:W-:Y:S01]  /*1a60*/  FMUL.FTZ R197, R202, R195 ;  /* 0x000000c3cac57220 */ /* 0x000fe20000410000 */
[----:B------:R-:W-:Y:S01]  /*1a70*/  FADD.FTZ R192, R192, R241 ;  /* 0x000000f1c0c07221 */ /* 0x000fe20000010000 */
[----:B------:R-:W-:-:S02]  /*1a80*/  FFMA.FTZ R193, R17, R241, R193 ;  /* 0x000000f111c17223 */ /* 0x000fc400000100c1 */
[----:B------:R0:W-:Y:S01]  /*1a90*/  STL [R1+0xc], R196 ;  /* 0x00000cc401007387 */ /* 0x0001e20000100800 */
[----:B------:R-:W-:Y:S01]  /*1aa0*/  FADD.FTZ R192, R192, R240 ;  /* 0x000000f0c0c07221 */ /* 0x000fe20000010000 */
[----:B------:R-:W-:Y:S02]  /*1ab0*/  FFMA.FTZ R193, R16, R240, R193 ;  /* 0x000000f010c17223 */ /* 0x000fe400000100c1 */
[----:B------:R0:W-:Y:S01]  /*1ac0*/  STL [R1+0x14], R197 ;  /* 0x000014c501007387 */ /* 0x0001e20000100800 */
[----:B------:R-:W-:Y:S01]  /*1ad0*/  FADD.FTZ R192, R192, R239 ;  /* 0x000000efc0c07221 */ /* 0x000fe20000010000 */
[----:B------:R-:W-:Y:S01]  /*1ae0*/  FFMA.FTZ R193, R15, R239, R193 ;  /* 0x000000ef0fc17223 */ /* 0x000fe200000100c1 */
        /* <DEDUP_REMOVED lines=20> */
.L_x_12223:
[----:B------:R-:W-:Y:S05]  /*1c30*/  BSYNC.RECONVERGENT B1 ;  /* 0x0000000000017941 */ /* 0x000fea0003800200 */
.L_x_12222:
        /* <DEDUP_REMOVED lines=33> */
[----:B---3--:R-:W-:Y:S01]  /*1e50*/  FADD.FTZ R196, R196, -UR34 ;  /* 0x80000022c4c47e21 */ /* 0x008fe20008010000 */
[----:B------:R-:W-:Y:S01]  /*1e60*/  FMUL.FTZ R9, R9, UR32 ;  /* 0x0000002009097c20 */ /* 0x000fe20008410000 */
[----:B----4-:R-:W-:-:S02]  /*1e70*/  HADD2.F32 R200, -RZ, R192.H0_H0 ;  /* 0x200000c0ffc87230 */ /* 0x010fc40000004100 */
[--C-:B0-----:R-:W-:Y:S02]  /*1e80*/  HADD2.F32 R7, -RZ, R193.reuse.H0_H0 ;  /* 0x200000c1ff077230 */ /* 0x101fe40000004100 */
[----:B------:R-:W-:Y:S01]  /*1e90*/  FMUL.FTZ R10, R201, UR32 ;  /* 0x00000020c90a7c20 */ /* 0x000fe20008410000 */
[----:B------:R-:W-:Y:S02]  /*1ea0*/  HADD2.F32 R192, -RZ, R192.H1_H1 ;  /* 0x300000c0ffc07230 */ /* 0x000fe40000004100 */
[----:B------:R-:W-:Y:S01]  /*1eb0*/  FMUL.FTZ R8, R8, UR32 ;  /* 0x0000002008087c20 */ /* 0x000fe20008410000 */
[----:B------:R-:W-:Y:S02]  /*1ec0*/  HADD2.F32 R193, -RZ, R193.H1_H1 ;  /* 0x300000c1ffc17230 */ /* 0x000fe40000004100 */
[----:B------:R-:W-:Y:S01]  /*1ed0*/  FMUL.FTZ R11, R202, UR32 ;  /* 0x00000020ca0b7c20 */ /* 0x000fe20008410000 */
[--C-:B------:R-:W-:Y:S02]  /*1ee0*/  HADD2.F32 R6, -RZ, R194.reuse.H0_H0 ;  /* 0x200000c2ff067230 */ /* 0x100fe40000004100 */
[----:B------:R-:W-:Y:S01]  /*1ef0*/  FMUL.FTZ R235, R235, R200 ;  /* 0x000000c8ebeb7220 */ /* 0x000fe20000410000 */
[----:B------:R-:W-:-:S02]  /*1f00*/  HADD2.F32 R5, -RZ, R194.H1_H1 ;  /* 0x300000c2ff057230 */ /* 0x000fc40000004100 */
        /* <DEDUP_REMOVED lines=50> */
.L_x_12225:
[----:B------:R-:W-:Y:S05]  /*2230*/  BSYNC.RECONVERGENT B1 ;  /* 0x0000000000017941 */ /* 0x000fea0003800200 */
.L_x_12224:
        /* <DEDUP_REMOVED lines=11> */
[----:B------:R-:W2:Y:S01]  /*22f0*/  LDG.E.128 R192, desc[UR20][R200.64] ;  /* 0x00000014c8c07981 */ /* 0x000ea2000c1e1d00 */
[----:B-1----:R-:W-:Y:S01]  /*2300*/  IMAD.WIDE.U32 R196, R228, 0x10, R196 ;  /* 0x00000010e4c47825 */ /* 0x002fe200078e00c4 */
        /* <DEDUP_REMOVED lines=11> */
[----:B----4-:R-:W-:-:S02]  /*23c0*/  FADD.FTZ R194, R201, -UR34 ;  /* 0x80000022c9c27e21 */ /* 0x010fc40008010000 */
[----:B------:R-:W2:Y:S01]  /*23d0*/  LDL R201, [R1+0x58] ;  /* 0x0000580001c97983 */ /* 0x000ea20000100800 */
[----:B------:R-:W-:Y:S01]  /*23e0*/  FADD.FTZ R214, R192, -UR34 ;  /* 0x80000022c0d67e21 */ /* 0x000fe20008010000 */
[----:B------:R-:W-:Y:S01]  /*23f0*/  FADD.FTZ R212, R193, -UR34 ;  /* 0x80000022c1d47e21 */ /* 0x000fe20008010000 */
[--C-:B---3--:R-:W-:Y:S02]  /*2400*/  HADD2.F32 R192, -RZ, R196.reuse.H0_H0 ;  /* 0x200000c4ffc07230 */ /* 0x108fe40000004100 */
[----:B------:R-:W-:Y:S02]  /*2410*/  HADD2.F32 R193, -RZ, R196.H1_H1 ;  /* 0x300000c4ffc17230 */ /* 0x000fe40000004100 */
[----:B------:R-:W-:Y:S02]  /*2420*/  FADD.FTZ R196, R200, -UR34 ;  /* 0x80000022c8c47e21 */ /* 0x000fe40008010000 */
[----:B------:R-:W3:Y:S01]  /*2430*/  LDL R200, [R1+0x48] ;  /* 0x0000480001c87983 */ /* 0x000ee20000100800 */
[----:B------:R-:W-:Y:S01]  /*2440*/  FMUL.FTZ R225, R214, UR32 ;  /* 0x00000020d6e17c20 */ /* 0x000fe20008410000 */
[----:B------:R-:W-:Y:S01]  /*2450*/  FMUL.FTZ R224, R224, R192 ;  /* 0x000000c0e0e07220 */ /* 0x000fe20000410000 */
[----:B------:R-:W-:-:S02]  /*2460*/  HADD2.F32 R215, -RZ, R197.H0_H0 ;  /* 0x200000c5ffd77230 */ /* 0x000fc40000004100 */
[----:B------:R-:W-:Y:S01]  /*2470*/  FADD.FTZ R72, R72, R192 ;  /* 0x000000c048487221 */ /* 0x000fe20000010000 */
[----:B------:R-:W-:Y:S01]  /*2480*/  FFMA.FTZ R104, R225, R192, R104 ;  /* 0x000000c0e1687223 */ /* 0x000fe20000010068 */
[----:B------:R-:W-:Y:S01]  /*2490*/  FMUL.FTZ R222, R222, R193 ;  /* 0x000000c1dede7220 */ /* 0x000fe20000410000 */
[----:B------:R-:W-:Y:S01]  /*24a0*/  FADD.FTZ R192, R227, R224 ;  /* 0x000000e0e3c07221 */ /* 0x000fe20000010000 */
[----:B------:R-:W-:Y:S02]  /*24b0*/  HADD2.F32 R197, -RZ, R197.H1_H1 ;  /* 0x300000c5ffc57230 */ /* 0x000fe40000004100 */
[----:B------:R-:W-:Y:S01]  /*24c0*/  FMUL.FTZ R221, R213, UR32 ;  /* 0x00000020d5dd7c20 */ /* 0x000fe20008410000 */
[--C-:B------:R-:W-:Y:S02]  /*24d0*/  HADD2.F32 R216, -RZ, R198.reuse.H0_H0 ;  /* 0x200000c6ffd87230 */ /* 0x100fe40000004100 */
[----:B------:R-:W-:Y:S01]  /*24e0*/  FMUL.FTZ R214, R196, UR32 ;  /* 0x00000020c4d67c20 */ /* 0x000fe20008410000 */
[----:B------:R-:W-:Y:S01]  /*24f0*/  FADD.FTZ R192, R192, R222 ;  /* 0x000000dec0c07221 */ /* 0x000fe20000010000 */
[----:B------:R-:W-:-:S02]  /*2500*/  HADD2.F32 R198, -RZ, R198.H1_H1 ;  /* 0x300000c6ffc67230 */ /* 0x000fc40000004100 */
[----:B------:R-:W-:Y:S01]  /*2510*/  FMUL.FTZ R223, R212, UR32 ;  /* 0x00000020d4df7c20 */ /* 0x000fe20008410000 */
[----:B------:R-:W-:Y:S01]  /*2520*/  FADD.FTZ R195, R195, -UR34 ;  /* 0x80000022c3c37e21 */ /* 0x000fe20008010000 */
[--C-:B------:R-:W-:Y:S02]  /*2530*/  HADD2.F32 R220, -RZ, R199.reuse.H0_H0 ;  /* 0x200000c7ffdc7230 */ /* 0x100fe40000004100 */
[----:B------:R-:W-:Y:S01]  /*2540*/  FADD.FTZ R4, R202, -UR34 ;  /* 0x80000022ca047e21 */ /* 0x000fe20008010000 */
[----:B------:R-:W-:Y:S01]  /*2550*/  FADD.FTZ R74, R74, R215 ;  /* 0x000000d74a4a7221 */ /* 0x000fe20000010000 */
[----:B------:R-:W-:Y:S01]  /*2560*/  FFMA.FTZ R106, R221, R215, R106 ;  /* 0x000000d7dd6a7223 */ /* 0x000fe2000001006a */
[----:B------:R-:W-:Y:S02]  /*2570*/  HADD2.F32 R199, -RZ, R199.H1_H1 ;  /* 0x300000c7ffc77230 */ /* 0x000fe40000004100 */
[----:B------:R-:W-:Y:S01]  /*2580*/  FADD.FTZ R3, R203, -UR34 ;  /* 0x80000022cb037e21 */ /* 0x000fe20008010000 */
[----:B------:R-:W-:Y:S01]  /*2590*/  FADD.FTZ R68, R68, R216 ;  /* 0x000000d844447221 */ /* 0x000fe20000010000 */
[-C--:B------:R-:W-:Y:S01]  /*25a0*/  FFMA.FTZ R100, R214, R216.reuse, R100 ;  /* 0x000000d8d6647223 */ /* 0x080fe20000010064 */
[----:B------:R-:W-:Y:S01]  /*25b0*/  FADD.FTZ R73, R73, R193 ;  /* 0x000000c149497221 */ /* 0x000fe20000010000 */
[----:B------:R-:W-:Y:S01]  /*25c0*/  FFMA.FTZ R105, R223, R193, R105 ;  /* 0x000000c1df697223 */ /* 0x000fe20000010069 */
[----:B------:R-:W-:Y:S01]  /*25d0*/  FMUL.FTZ R216, R218, R216 ;  /* 0x000000d8dad87220 */ /* 0x000fe20000410000 */
[----:B------:R-:W-:Y:S01]  /*25e0*/  FFMA.FTZ R193, R225, R224, R226 ;  /* 0x000000e0e1c17223 */ /* 0x000fe200000100e2 */
[----:B------:R-:W-:Y:S01]  /*25f0*/  FMUL.FTZ R218, R219, R198 ;  /* 0x000000c6dbda7220 */ /* 0x000fe20000410000 */
[----:B------:R-:W-:Y:S01]  /*2600*/  FMUL.FTZ R212, R195, UR32 ;  /* 0x00000020c3d47c20 */ /* 0x000fe20008410000 */
[----:B------:R-:W-:Y:S01]  /*2610*/  FMUL.FTZ R219, R4, UR32 ;  /* 0x0000002004db7c20 */ /* 0x000fe20008410000 */
[----:B------:R-:W-:Y:S01]  /*2620*/  FMUL.FTZ R195, R3, UR32 ;  /* 0x0000002003c37c20 */ /* 0x000fe20008410000 */
[----:B------:R-:W-:-:S04]  /*2630*/  FFMA.FTZ R193, R223, R222, R193 ;  /* 0x000000dedfc17223 */ /* 0x000fc800000100c1 */
[----:B------:R0:W-:Y:S01]  /*2640*/  STL [R1+0x24], R195 ;  /* 0x000024c301007387 */ /* 0x0001e20000100800 */
[----:B------:R-:W-:Y:S01]  /*2650*/  FADD.FTZ R70, R70, R220 ;  /* 0x000000dc46467221 */ /* 0x000fe20000010000 */
[----:B------:R-:W-:Y:S01]  /*2660*/  FFMA.FTZ R102, R219, R220, R102 ;  /* 0x000000dcdb667223 */ /* 0x000fe20000010066 */
[----:B------:R-:W-:Y:S01]  /*2670*/  FADD.FTZ R75, R75, R197 ;  /* 0x000000c54b4b7221 */ /* 0x000fe20000010000 */
[----:B------:R-:W-:Y:S01]  /*2680*/  FFMA.FTZ R107, R212, R197, R107 ;  /* 0x000000c5d46b7223 */ /* 0x000fe2000001006b */
[----:B------:R-:W-:Y:S01]  /*2690*/  FADD.FTZ R69, R69, R198 ;  /* 0x000000c645457221 */ /* 0x000fe20000010000 */
[----:B------:R-:W-:Y:S01]  /*26a0*/  FADD.FTZ R71, R71, R199 ;  /* 0x000000c747477221 */ /* 0x000fe20000010000 */
[----:B------:R-:W-:Y:S01]  /*26b0*/  FFMA.FTZ R103, R195, R199, R103 ;  /* 0x000000c7c3677223 */ /* 0x000fe20000010067 */
[----:B--2---:R-:W-:Y:S01]  /*26c0*/  FMUL.FTZ R213, R201, R215 ;  /* 0x000000d7c9d57220 */ /* 0x004fe20000410000 */
[----:B------:R-:W-:-:S03]  /*26d0*/  FMUL.FTZ R215, R217, R197 ;  /* 0x000000c5d9d77220 */ /* 0x000fc60000410000 */
[----:B------:R-:W-:-:S04]  /*26e0*/  FADD.FTZ R192, R192, R213 ;  /* 0x000000d5c0c07221 */ /* 0x000fc80000010000 */
[----:B------:R-:W-:Y:S01]  /*26f0*/  FADD.FTZ R4, R192, R215 ;  /* 0x000000d7c0047221 */ /* 0x000fe20000010000 */
[----:B------:R-:W-:Y:S01]  /*2700*/  FMUL.FTZ R192, R228, R199 ;  /* 0x000000c7e4c07220 */ /* 0x000fe20000410000 */
[----:B------:R-:W-:-:S04]  /*2710*/  FFMA.FTZ R193, R221, R213, R193 ;  /* 0x000000d5ddc17223 */ /* 0x000fc800000100c1 */
[----:B------:R0:W-:Y:S01]  /*2720*/  STL [R1+0x20], R192 ;  /* 0x000020c001007387 */ /* 0x0001e20000100800 */
[----:B------:R-:W-:Y:S01]  /*2730*/  FFMA.FTZ R193, R212, R215, R193 ;  /* 0x000000d7d4c17223 */ /* 0x000fe200000100c1 */
[----:B------:R-:W-:Y:S01]  /*2740*/  FADD.FTZ R4, R4, R216 ;  /* 0x000000d804047221 */ /* 0x000fe20000010000 */
[----:B------:R-:W-:Y:S02]  /*2750*/  FMUL.FTZ R217, R194, UR32 ;  /* 0x00000020c2d97c20 */ /* 0x000fe40008410000 */
[----:B------:R-:W-:Y:S01]  /*2760*/  FFMA.FTZ R193, R214, R216, R193 ;  /* 0x000000d8d6c17223 */ /* 0x000fe200000100c1 */
[----:B------:R-:W-:Y:S01]  /*2770*/  FADD.FTZ R3, R4, R218 ;  /* 0x000000da04037221 */ /* 0x000fe20000010000 */
[----:B---3--:R-:W-:Y:S02]  /*2780*/  FMUL.FTZ R220, R200, R220 ;  /* 0x000000dcc8dc7220 */ /* 0x008fe40000410000 */
[----:B------:R-:W-:Y:S02]  /*2790*/  FFMA.FTZ R4, R217, R218, R193 ;  /* 0x000000dad9047223 */ /* 0x000fe400000100c1 */
[----:B------:R-:W-:-:S02]  /*27a0*/  FADD.FTZ R3, R3, R220 ;  /* 0x000000dc03037221 */ /* 0x000fc40000010000 */
[----:B------:R-:W-:Y:S01]  /*27b0*/  FFMA.FTZ R4, R219, R220, R4 ;  /* 0x000000dcdb047223 */ /* 0x000fe20000010004 */
[----:B------:R-:W-:Y:S01]  /*27c0*/  FFMA.FTZ R101, R217, R198, R101 ;  /* 0x000000c6d9657223 */ /* 0x000fe20000010065 */
[----:B------:R-:W-:Y:S02]  /*27d0*/  FADD.FTZ R227, R3, R192 ;  /* 0x000000c003e37221 */ /* 0x000fe40000010000 */
[----:B------:R-:W-:Y:S01]  /*27e0*/  FFMA.FTZ R226, R195, R192, R4 ;  /* 0x000000c0c3e27223 */ /* 0x000fe20000010004 */
[----:B0-----:R-:W-:Y:S06]  /*27f0*/  BRA `(.L_x_12226) ;  /* 0x0000000400487947 */ /* 0x001fec0003800000 */
.L_x_12219:
        /* <DEDUP_REMOVED lines=38> */
[----:B-1----:R-:W-:Y:S05]  /*2a60*/  @!P4 BRA `(.L_x_12226) ;  /* 0x0000000000acc947 */ /* 0x002fea0003800000 */
[----:B------:R-:W0:Y:S02]  /*2a70*/  LDC.64 R192, c[0x0][0x3b0] ;  /* 0x0000ec00ffc07b82 */ /* 0x000e240000000a00 */
[----:B0-----:R-:W-:-:S05]  /*2a80*/  IMAD.WIDE.U32 R192, R4, 0x8, R192 ;  /* 0x0000000804c07825 */ /* 0x001fca00078e00c0 */
[----:B------:R1:W5:Y:S01]  /*2a90*/  LDG.E.64 R210, desc[UR20][R192.64] ;  /* 0x00000014c0d27981 */ /* 0x000362000c1e1b00 */
[----:B------:R-:W-:Y:S05]  /*2aa0*/  BRA `(.L_x_12226) ;  /* 0x00000000009c7947 */ /* 0x000fea0003800000 */
.L_x_12227:
        /* <DEDUP_REMOVED lines=39> */
.L_x_12226:
[----:B---34-:R-:W-:Y:S05]  /*2d20*/  BSYNC.RECONVERGENT B0 ;  /* 0x0000000000007941 */ /* 0x018fea0003800200 */
.L_x_12218:
[----:B------:R-:W2:Y:S01]  /*2d30*/  SHFL.DOWN PT, R3, R227, 0x10, 0x1f ;  /* 0x0a001f00e3037f89 */ /* 0x000ea200000e0000 */
[----:B------:R-:W-:Y:S03]  /*2d40*/  BSSY.RECONVERGENT B0, `(.L_x_12228) ;  /* 0x000001f000007945 */ /* 0x000fe60003800200 */
[----:B------:R-:W3:Y:S01]  /*2d50*/  SHFL.DOWN PT, R4, R226, 0x10, 0x1f ;  /* 0x0a001f00e2047f89 */ /* 0x000ee200000e0000 */
[----:B------:R-:W4:Y:S01]  /*2d60*/  S2R R197, SR_TID.X ;  /* 0x0000000000c57919 */ /* 0x000f220000002100 */
[----:B--2---:R-:W-:Y:S01]  /*2d70*/  FADD.FTZ R3, R3, R227 ;  /* 0x000000e303037221 */ /* 0x004fe20000010000 */
[----:B---3--:R-:W-:-:S04]  /*2d80*/  FADD.FTZ R4, R4, R226 ;  /* 0x000000e204047221 */ /* 0x008fc80000010000 */
[----:B01----:R-:W0:Y:S01]  /*2d90*/  SHFL.DOWN PT, R192, R3, 0x8, 0x1f ;  /* 0x09001f0003c07f89 */ /* 0x003e2200000e0000 */
[----:B----4-:R-:W-:Y:S01]  /*2da0*/  LOP3.LUT P0, RZ, R197, 0x1f, RZ, 0xc0, !PT ;  /* 0x0000001fc5ff7812 */ /* 0x010fe2000780c0ff */
        /* <DEDUP_REMOVED lines=24> */
.L_x_12229:
[----:B------:R-:W-:Y:S05]  /*2f30*/  BSYNC.RECONVERGENT B0 ;  /* 0x0000000000007941 */ /* 0x000fea0003800200 */
.L_x_12228:
        /* <DEDUP_REMOVED lines=42> */
.L_x_12232:
        /* <DEDUP_REMOVED lines=21> */
.L_x_12237:
[----:B------:R-:W-:Y:S05]  /*3330*/  BSYNC.RECONVERGENT B1 ;  /* 0x0000000000017941 */ /* 0x000fea0003800200 */
.L_x_12236:
        /* <DEDUP_REMOVED lines=13> */
.L_x_12235:
[----:B------:R-:W-:Y:S05]  /*3410*/  BRA.U !UP3, `(.L_x_12238) ;  /* 0x000000010b787547 */ /* 0x000fea000b800000 */
[----:B------:R0:W5:Y:S04]  /*3420*/  LDL R197, [R1+0x4] ;  /* 0x0000040001c57983 */ /* 0x0001680000100800 */
[----:B------:R0:W5:Y:S02]  /*3430*/  LDL R196, [R1] ;  /* 0x0000000001c47983 */ /* 0x0001640000100800 */
[----:B-----5:R-:W-:Y:S01]  /*3440*/  LOP3.LUT P0, RZ, R206, 0xff00, RZ, 0xc0, !PT ;  /* 0x0000ff00ceff7812 */ /* 0x020fe2000780c0ff */
[----:B------:R-:W-:Y:S01]  /*3450*/  BSSY.RECONVERGENT B1, `(.L_x_12239) ;  /* 0x000000d000017945 */ /* 0x000fe20003800200 */
[----:B------:R-:W-:-:S11]  /*3460*/  MOV R194, RZ ;  /* 0x000000ff00c27202 */ /* 0x000fd60000000f00 */
[----:B0-----:R-:W-:Y:S05]  /*3470*/  @!P0 BRA `(.L_x_12240) ;  /* 0x0000000000288947 */ /* 0x001fea0003800000 */
        /* <DEDUP_REMOVED lines=10> */
.L_x_12240:
[----:B------:R-:W-:Y:S05]  /*3520*/  BSYNC.RECONVERGENT B1 ;  /* 0x0000000000017941 */ /* 0x000fea0003800200 */
.L_x_12239:
        /* <DEDUP_REMOVED lines=13> */
.L_x_12238:
        /* <DEDUP_REMOVED lines=15> */
.L_x_12243:
[----:B------:R-:W-:Y:S05]  /*36f0*/  BSYNC.RECONVERGENT B1 ;  /* 0x0000000000017941 */ /* 0x000fea0003800200 */
.L_x_12242:
        /* <DEDUP_REMOVED lines=13> */
.L_x_12241:
        /* <DEDUP_REMOVED lines=15> */
.L_x_12246:
[----:B------:R-:W-:Y:S05]  /*38c0*/  BSYNC.RECONVERGENT B1 ;  /* 0x0000000000017941 */ /* 0x000fea0003800200 */
.L_x_12245:
        /* <DEDUP_REMOVED lines=13> */
.L_x_12244:
        /* <DEDUP_REMOVED lines=15> */
.L_x_12249:
[----:B------:R-:W-:Y:S05]  /*3a90*/  BSYNC.RECONVERGENT B1 ;  /* 0x0000000000017941 */ /* 0x000fea0003800200 */
.L_x_12248:
        /* <DEDUP_REMOVED lines=13> */
.L_x_12247:
        /* <DEDUP_REMOVED lines=15> */
.L_x_12252:
[----:B------:R-:W-:Y:S05]  /*3c60*/  BSYNC.RECONVERGENT B1 ;  /* 0x0000000000017941 */ /* 0x000fea0003800200 */
.L_x_12251:
        /* <DEDUP_REMOVED lines=13> */
.L_x_12250:
        /* <DEDUP_REMOVED lines=15> */
.L_x_12255:
[----:B------:R-:W-:Y:S05]  /*3e30*/  BSYNC.RECONVERGENT B1 ;  /* 0x0000000000017941 */ /* 0x000fea0003800200 */
.L_x_12254:
        /* <DEDUP_REMOVED lines=13> */
.L_x_12253:
        /* <DEDUP_REMOVED lines=18> */
.L_x_12258:
[----:B------:R-:W-:Y:S05]  /*4030*/  BSYNC.RECONVERGENT B1 ;  /* 0x0000000000017941 */ /* 0x000fea0003800200 */
.L_x_12257:
        /* <DEDUP_REMOVED lines=14> */
.L_x_12234:
        /* <DEDUP_REMOVED lines=15> */
.L_x_12261:
[----:B------:R-:W-:Y:S05]  /*4210*/  BSYNC.RECONVERGENT B1 ;  /* 0x0000000000017941 */ /* 0x000fea0003800200 */
.L_x_12260:
        /* <DEDUP_REMOVED lines=13> */
.L_x_12259:
        /* <DEDUP_REMOVED lines=17> */
.L_x_12264:
[----:B------:R-:W-:Y:S05]  /*4400*/  BSYNC.RECONVERGENT B1 ;  /* 0x0000000000017941 */ /* 0x000fea0003800200 */
.L_x_12263:
        /* <DEDUP_REMOVED lines=13> */
.L_x_12262:
        /* <DEDUP_REMOVED lines=15> */
.L_x_12267:
[----:B------:R-:W-:Y:S05]  /*45d0*/  BSYNC.RECONVERGENT B1 ;  /* 0x0000000000017941 */ /* 0x000fea0003800200 */
.L_x_12266:
        /* <DEDUP_REMOVED lines=13> */
.L_x_12265:
        /* <DEDUP_REMOVED lines=15> */
.L_x_12270:
[----:B------:R-:W-:Y:S05]  /*47a0*/  BSYNC.RECONVERGENT B1 ;  /* 0x0000000000017941 */ /* 0x000fea0003800200 */
.L_x_12269:
        /* <DEDUP_REMOVED lines=13> */
.L_x_12268:
        /* <DEDUP_REMOVED lines=15> */
.L_x_12273:
[----:B------:R-:W-:Y:S05]  /*4970*/  BSYNC.RECONVERGENT B1 ;  /* 0x0000000000017941 */ /* 0x000fea0003800200 */
.L_x_12272:
        /* <DEDUP_REMOVED lines=13> */
.L_x_12271:
        /* <DEDUP_REMOVED lines=15> */
.L_x_12276:
[----:B------:R-:W-:Y:S05]  /*4b40*/  BSYNC.RECONVERGENT B1 ;  /* 0x0000000000017941 */ /* 0x000fea0003800200 */
.L_x_12275:
        /* <DEDUP_REMOVED lines=13> */
.L_x_12274:
        /* <DEDUP_REMOVED lines=15> */
.L_x_12279:
[----:B------:R-:W-:Y:S05]  /*4d10*/  BSYNC.RECONVERGENT B1 ;  /* 0x0000000000017941 */ /* 0x000fea0003800200 */
.L_x_12278:
        /* <DEDUP_REMOVED lines=13> */
.L_x_12277:
        /* <DEDUP_REMOVED lines=56> */
.L_x_12233:
        /* <DEDUP_REMOVED lines=19> */
[-C--:B------:R-:W-:Y:S01]  /*52a0*/  @P5 FMUL.FTZ R195, R196, R194.reuse ;  /* 0x000000c2c4c35220 */ /* 0x080fe20000410000 */
[----:B------:R-:W-:-:S03]  /*52b0*/  FMUL.FTZ R194, R156, R194 ;  /* 0x000000c29cc27220 */ /* 0x000fc60000410000 */
[----:B------:R-:W-:Y:S02]  /*52c0*/  FADD.FTZ R64, R64, R195 ;  /* 0x000000c340407221 */ /* 0x000fe40000010000 */
[----:B------:R-:W-:-:S04]  /*52d0*/  FSEL R194, R194, RZ, P5 ;  /* 0x000000ffc2c27208 */ /* 0x000fc80002800000 */
[----:B------:R-:W-:-:S04]  /*52e0*/  F2FP.F16.F32.PACK_AB R194, RZ, R194 ;  /* 0x000000c2ffc2723e */ /* 0x000fc800000000ff */
[----:B------:R-:W-:-:S07]  /*52f0*/  PRMT R180, R194, 0x7610, R180 ;  /* 0x00007610c2b47816 */ /* 0x000fce00000000b4 */
.L_x_12281:
[----:B------:R-:W-:Y:S05]  /*5300*/  BRA.U !UP3, `(.L_x_12282) ;  /* 0x000000010b547547 */ /* 0x000fea000b800000 */
[----:B------:R-:W2:Y:S04]  /*5310*/  LDL R196, [R1+0x4] ;  /* 0x0000040001c47983 */ /* 0x000ea80000100800 */
[----:B------:R-:W3:Y:S01]  /*5320*/  LDL R195, [R1] ;  /* 0x0000000001c37983 */ /* 0x000ee20000100800 */
[----:B------:R-:W-:Y:S02]  /*5330*/  PLOP3.LUT P5, PT, PT, PT, UP2, 0x80, 0x8 ;  /* 0x000000000008781c */ /* 0x000fe40003faf028 */
[----:B------:R-:W-:Y:S02]  /*5340*/  PLOP3.LUT P6, PT, PT, PT, UP2, 0x80, 0x8 ;  /* 0x000000000008781c */ /* 0x000fe40003fcf028 */
[----:B------:R-:W-:Y:S02]  /*5350*/  MOV R194, UR8 ;  /* 0x0000000800c27c02 */ /* 0x000fe40008000f00 */
[----:B------:R-:W-:-:S07]  /*5360*/  PLOP3.LUT P0, PT, PT, PT, UP2, 0x80, 0x8 ;  /* 0x000000000008781c */ /* 0x000fce0003f0f028 */
[----:B--2---:R-:W-:Y:S01]  /*5370*/  @P5 FFMA.FTZ R194, R196, R194, UR10 ;  /* 0x0000000ac4c25e23 */ /* 0x004fe200080100c2 */
[----:B-----5:R-:W-:-:S03]  /*5380*/  LOP3.LUT P5, RZ, R206, 0xff00, RZ, 0xc0, !PT ;  /* 0x0000ff00ceff7812 */ /* 0x020fc600078ac0ff */
[----:B---3--:R-:W-:Y:S01]  /*5390*/  @P6 FADD.FTZ R194, R195, -R194 ;  /* 0x800000c2c3c26221 */ /* 0x008fe20000010000 */
[----:B------:R-:W-:-:S03]  /*53a0*/  MOV R195, R33 ;  /* 0x0000002100c37202 */ /* 0x000fc60000000f00 */
        /* <DEDUP_REMOVED lines=10> */
[----:B------:R-:W-:-:S07]  /*5450*/  PRMT R180, R180, 0x5410, R194 ;  /* 0x00005410b4b47816 */ /* 0x000fce00000000c2 */
.L_x_12282:
        /* <DEDUP_REMOVED lines=20> */
.L_x_12283:
        /* <DEDUP_REMOVED lines=20> */
.L_x_12284:
        /* <DEDUP_REMOVED lines=20> */
.L_x_12285:
        /* <DEDUP_REMOVED lines=20> */
.L_x_12286:
        /* <DEDUP_REMOVED lines=20> */
.L_x_12287:
[----:B------:R-:W-:Y:S05]  /*5aa0*/  BRA.U !UP3, `(.L_x_12256) ;  /* 0x000000090bf07547 */ /* 0x000fea000b800000 */
[----:B------:R-:W2:Y:S04]  /*5ab0*/  LDL R196, [R1+0x1c] ;  /* 0x00001c0001c47983 */ /* 0x000ea80000100800 */
[----:B------:R-:W3:Y:S01]  /*5ac0*/  LDL R195, [R1+0x18] ;  /* 0x0000180001c37983 */ /* 0x000ee20000100800 */
        /* <DEDUP_REMOVED lines=21> */
.L_x_12280:
        /* <DEDUP_REMOVED lines=40> */
.L_x_12288:
        /* <DEDUP_REMOVED lines=12> */
.L_x_12289:
[----:B------:R-:W-:Y:S05]  /*5f60*/  BRA.U !UP3, `(.L_x_12290) ;  /* 0x000000010b2c7547 */ /* 0x000fea000b800000 */
        /* <DEDUP_REMOVED lines=11> */
.L_x_12290:
        /* <DEDUP_REMOVED lines=20> */
.L_x_12291:
        /* <DEDUP_REMOVED lines=20> */
.L_x_12292:
[----:B------:R-:W-:Y:S02]  /*62a0*/  MOV R189, UR8 ;  /* 0x0000000800bd7c02 */ /* 0x000fe40008000f00 */
[----:B------:R-:W-:-:S03]  /*62b0*/  PLOP3.LUT P5, PT, PT, PT, UP2, 0x80, 0x8 ;  /* 0x000000000008781c */ /* 0x000fc60003faf028 */
[----:B------:R-:W-:Y:S01]  /*62c0*/  @P0 FFMA.FTZ R189, R246, R189, UR10 ;  /* 0x0000000af6bd0e23 */ /* 0x000fe200080100bd */
[----:B------:R-:W-:-:S03]  /*62d0*/  PLOP3.LUT P0, PT, PT, PT, UP2, 0x80, 0x8 ;  /* 0x000000000008781c */ /* 0x000fc60003f0f028 */
[----:B------:R-:W-:Y:S01]  /*62e0*/  @P6 FADD.FTZ R190, R245, -R189 ;  /* 0x800000bdf5be6221 */ /* 0x000fe20000010000 */
[----:B------:R-:W-:-:S05]  /*62f0*/  MOV R189, R29 ;  /* 0x0000001d00bd7202 */ /* 0x000fca0000000f00 */
[----:B------:R-:W-:Y:S01]  /*6300*/  @P5 FFMA.FTZ R189, R190, UR32, R29 ;  /* 0x00000020bebd5c23 */ /* 0x000fe2000801001d */
[----:B------:R-:W-:Y:S01]  /*6310*/  PLOP3.LUT P5, PT, PT, PT, UP2, 0x80, 0x8 ;  /* 0x000000000008781c */ /* 0x000fe20003faf028 */
[----:B------:R-:W-:-:S12]  /*6320*/  BRA.U !UP3, `(.L_x_12293) ;  /* 0x000000010b2c7547 */ /* 0x000fd8000b800000 */
        /* <DEDUP_REMOVED lines=11> */
.L_x_12293:
        /* <DEDUP_REMOVED lines=20> */
.L_x_12294:
[----:B------:R-:W2:Y:S04]  /*6520*/  LDL R195, [R1+0x1c] ;  /* 0x00001c0001c37983 */ /* 0x000ea80000100800 */
[----:B------:R-:W3:Y:S01]  /*6530*/  LDL R194, [R1+0x18] ;  /* 0x0000180001c27983 */ /* 0x000ee20000100800 */
[----:B------:R-:W-:Y:S02]  /*6540*/  MOV R191, UR8 ;  /* 0x0000000800bf7c02 */ /* 0x000fe40008000f00 */
[----:B------:R-:W-:-:S03]  /*6550*/  PLOP3.LUT P6, PT, PT, PT, UP2, 0x80, 0x8 ;  /* 0x000000000008781c */ /* 0x000fc60003fcf028 */
[----:B--2---:R-:W-:-:S04]  /*6560*/  @P5 FFMA.FTZ R191, R195, R191, UR10 ;  /* 0x0000000ac3bf5e23 */ /* 0x004fc800080100bf */
[----:B---3--:R-:W-:Y:S01]  /*6570*/  @P0 FADD.FTZ R194, R194, -R191 ;  /* 0x800000bfc2c20221 */ /* 0x008fe20000010000 */
[----:B------:R-:W-:-:S05]  /*6580*/  MOV R191, R31 ;  /* 0x0000001f00bf7202 */ /* 0x000fca0000000f00 */
[----:B------:R-:W-:Y:S01]  /*6590*/  @P6 FFMA.FTZ R191, R194, UR32, R31 ;  /* 0x00000020c2bf6c23 */ /* 0x000fe2000801001f */
        /* <DEDUP_REMOVED lines=13> */
.L_x_12256:
        /* <DEDUP_REMOVED lines=14> */
.L_x_12231:
[----:B------:R-:W-:Y:S05]  /*6750*/  BSYNC.RECONVERGENT B0 ;  /* 0x0000000000007941 */ /* 0x000fea0003800200 */
.L_x_12230:
        /* <DEDUP_REMOVED lines=8> */
.L_x_12297:
        /* <DEDUP_REMOVED lines=42> */
.L_x_12300:
        /* <DEDUP_REMOVED lines=11> */
[----:B0-----:R-:W-:-:S07]  /*6b30*/  PRMT R180, R180, 0x5410, R187 ;  /* 0x00005410b4b47816 */ /* 0x001fce00000000bb */
.L_x_12301:
        /* <DEDUP_REMOVED lines=12> */
.L_x_12302:
        /* <DEDUP_REMOVED lines=20> */
.L_x_12303:
        /* <DEDUP_REMOVED lines=20> */
.L_x_12304:
        /* <DEDUP_REMOVED lines=20> */
.L_x_12305:
        /* <DEDUP_REMOVED lines=11> */
[----:B0-----:R-:W-:-:S03]  /*7070*/  HFMA2 R192, -RZ, RZ, 0, 0 ;  /* 0x00000000ffc07431 */ /* 0x001fc600000001ff */
        /* <DEDUP_REMOVED lines=8> */
.L_x_12306:
[----:B0-----:R-:W2:Y:S04]  /*7100*/  LDL R193, [R1+0xc] ;  /* 0x00000c0001c17983 */ /* 0x001ea80000100800 */
[----:B------:R-:W3:Y:S01]  /*7110*/  LDL R192, [R1+0x14] ;  /* 0x0000140001c07983 */ /* 0x000ee20000100800 */
        /* <DEDUP_REMOVED lines=21> */
.L_x_12299:
[----:B------:R-:W-:Y:S05]  /*7270*/  BRA.U !UP3, `(.L_x_12308) ;  /* 0x000000010b4c7547 */ /* 0x000fea000b800000 */
[----:B------:R-:W-:Y:S02]  /*7280*/  PLOP3.LUT P0, PT, PT, PT, UP2, 0x80, 0x8 ;  /* 0x000000000008781c */ /* 0x000fe40003f0f028 */
        /* <DEDUP_REMOVED lines=12> */
[-C--:B------:R-:W-:Y:S01]  /*7350*/  @P6 FMUL.FTZ R193, R194, R192.reuse ;  /* 0x000000c0c2c16220 */ /* 0x080fe20000410000 */
[----:B------:R-:W-:-:S03]  /*7360*/  FMUL.FTZ R192, R148, R192 ;  /* 0x000000c094c07220 */ /* 0x000fc60000410000 */
[----:B------:R-:W-:Y:S02]  /*7370*/  FADD.FTZ R56, R56, R193 ;  /* 0x000000c138387221 */ /* 0x000fe40000010000 */
[----:B------:R-:W-:-:S04]  /*7380*/  FSEL R192, R192, RZ, P6 ;  /* 0x000000ffc0c07208 */ /* 0x000fc80003000000 */
[----:B------:R-:W-:-:S04]  /*7390*/  F2FP.F16.F32.PACK_AB R192, RZ, R192 ;  /* 0x000000c0ffc0723e */ /* 0x000fc800000000ff */
[----:B------:R-:W-:-:S07]  /*73a0*/  PRMT R180, R192, 0x7610, R180 ;  /* 0x00007610c0b47816 */ /* 0x000fce00000000b4 */
.L_x_12308:
        /* <DEDUP_REMOVED lines=20> */
.L_x_12309:
        /* <DEDUP_REMOVED lines=20> */
.L_x_12310:
        /* <DEDUP_REMOVED lines=20> */
.L_x_12311:
        /* <DEDUP_REMOVED lines=20> */
.L_x_12312:
        /* <DEDUP_REMOVED lines=20> */
.L_x_12313:
        /* <DEDUP_REMOVED lines=20> */
.L_x_12314:
[----:B------:R-:W-:Y:S05]  /*7b30*/  BRA.U !UP3, `(.L_x_12307) ;  /* 0x000000210b1c7547 */ /* 0x000fea000b800000 */
[----:B------:R-:W2:Y:S04]  /*7b40*/  LDL R194, [R1+0xc] ;  /* 0x00000c0001c27983 */ /* 0x000ea80000100800 */
[----:B0-----:R-:W3:Y:S01]  /*7b50*/  LDL R193, [R1+0x14] ;  /* 0x0000140001c17983 */ /* 0x001ee20000100800 */
        /* <DEDUP_REMOVED lines=21> */
.L_x_12298:
        /* <DEDUP_REMOVED lines=19> */
.L_x_12318:
[----:B------:R-:W-:Y:S05]  /*7de0*/  BSYNC.RECONVERGENT B1 ;  /* 0x0000000000017941 */ /* 0x000fea0003800200 */
.L_x_12317:
        /* <DEDUP_REMOVED lines=13> */
.L_x_12316:
        /* <DEDUP_REMOVED lines=15> */
.L_x_12321:
[----:B------:R-:W-:Y:S05]  /*7fb0*/  BSYNC.RECONVERGENT B1 ;  /* 0x0000000000017941 */ /* 0x000fea0003800200 */
.L_x_12320:
        /* <DEDUP_REMOVED lines=13> */
.L_x_12319:
        /* <DEDUP_REMOVED lines=15> */
.L_x_12324:
[----:B------:R-:W-:Y:S05]  /*8180*/  BSYNC.RECONVERGENT B1 ;  /* 0x0000000000017941 */ /* 0x000fea0003800200 */
.L_x_12323:
        /* <DEDUP_REMOVED lines=13> */
.L_x_12322:
        /* <DEDUP_REMOVED lines=15> */
.L_x_12327:
[----:B------:R-:W-:Y:S05]  /*8350*/  BSYNC.RECONVERGENT B1 ;  /* 0x0000000000017941 */ /* 0x000fea0003800200 */
.L_x_12326:
        /* <DEDUP_REMOVED lines=13> */
.L_x_12325:
        /* <DEDUP_REMOVED lines=15> */
.L_x_12330:
[----:B------:R-:W-:Y:S05]  /*8520*/  BSYNC.RECONVERGENT B1 ;  /* 0x0000000000017941 */ /* 0x000fea0003800200 */
.L_x_12329:
        /* <DEDUP_REMOVED lines=13> */
.L_x_12328:
        /* <DEDUP_REMOVED lines=15> */
.L_x_12333:
[----:B------:R-:W-:Y:S05]  /*86f0*/  BSYNC.RECONVERGENT B1 ;  /* 0x0000000000017941 */ /* 0x000fea0003800200 */
.L_x_12332:
        /* <DEDUP_REMOVED lines=13> */
.L_x_12331:
        /* <DEDUP_REMOVED lines=15> */
.L_x_12336:
[----:B------:R-:W-:Y:S05]  /*88c0*/  BSYNC.RECONVERGENT B1 ;  /* 0x0000000000017941 */ /* 0x000fea0003800200 */
.L_x_12335:
        /* <DEDUP_REMOVED lines=13> */
.L_x_12334:
[----:B0-----:R-:W2:Y:S04]  /*89a0*/  LDL R193, [R1+0xc] ;  /* 0x00000c0001c17983 */ /* 0x001ea80000100800 */
        /* <DEDUP_REMOVED lines=53> */
.L_x_12315:
        /* <DEDUP_REMOVED lines=15> */
.L_x_12339:
[----:B------:R-:W-:Y:S05]  /*8df0*/  BSYNC.RECONVERGENT B1 ;  /* 0x0000000000017941 */ /* 0x000fea0003800200 */
.L_x_12338:
        /* <DEDUP_REMOVED lines=13> */
.L_x_12337:
        /* <DEDUP_REMOVED lines=15> */
.L_x_12342:
[----:B------:R-:W-:Y:S05]  /*8fc0*/  BSYNC.RECONVERGENT B1 ;  /* 0x0000000000017941 */ /* 0x000fea0003800200 */
.L_x_12341:
        /* <DEDUP_REMOVED lines=13> */
.L_x_12340:
        /* <DEDUP_REMOVED lines=15> */
.L_x_12345:
[----:B------:R-:W-:Y:S05]  /*9190*/  BSYNC.RECONVERGENT B1 ;  /* 0x0000000000017941 */ /* 0x000fea0003800200 */
.L_x_12344:
        /* <DEDUP_REMOVED lines=13> */
.L_x_12343:
        /* <DEDUP_REMOVED lines=15> */
.L_x_12348:
[----:B------:R-:W-:Y:S05]  /*9360*/  BSYNC.RECONVERGENT B1 ;  /* 0x0000000000017941 */ /* 0x000fea0003800200 */
.L_x_12347:
        /* <DEDUP_REMOVED lines=13> */
.L_x_12346:
        /* <DEDUP_REMOVED lines=15> */
.L_x_12351:
[----:B------:R-:W-:Y:S05]  /*9530*/  BSYNC.RECONVERGENT B1 ;  /* 0x0000000000017941 */ /* 0x000fea0003800200 */
.L_x_12350:
        /* <DEDUP_REMOVED lines=13> */
.L_x_12349:
        /* <DEDUP_REMOVED lines=15> */
.L_x_12354:
[----:B------:R-:W-:Y:S05]  /*9700*/  BSYNC.RECONVERGENT B1 ;  /* 0x0000000000017941 */ /* 0x000fea0003800200 */
.L_x_12353:
        /* <DEDUP_REMOVED lines=13> */
.L_x_12352:
        /* <DEDUP_REMOVED lines=15> */
.L_x_12357:
[----:B------:R-:W-:Y:S05]  /*98d0*/  BSYNC.RECONVERGENT B1 ;  /* 0x0000000000017941 */ /* 0x000fea0003800200 */
.L_x_12356:
        /* <DEDUP_REMOVED lines=13> */
.L_x_12355:
        /* <DEDUP_REMOVED lines=18> */
.L_x_12359:
[----:B------:R-:W-:Y:S05]  /*9ad0*/  BSYNC.RECONVERGENT B1 ;  /* 0x0000000000017941 */ /* 0x000fea0003800200 */
.L_x_12358:
        /* <DEDUP_REMOVED lines=13> */
.L_x_12307:
        /* <DEDUP_REMOVED lines=12> */
.L_x_12296:
[----:B------:R-:W-:Y:S05]  /*9c70*/  BSYNC.RECONVERGENT B0 ;  /* 0x0000000000007941 */ /* 0x000fea0003800200 */
.L_x_12295:
        /* <DEDUP_REMOVED lines=8> */
.L_x_12362:
        /* <DEDUP_REMOVED lines=42> */
.L_x_12365:
        /* <DEDUP_REMOVED lines=11> */
[----:B01----:R-:W-:-:S07]  /*a050*/  PRMT R180, R180, 0x5410, R187 ;  /* 0x00005410b4b47816 */ /* 0x003fce00000000bb */
.L_x_12366:
        /* <DEDUP_REMOVED lines=12> */
.L_x_12367:
        /* <DEDUP_REMOVED lines=20> */
.L_x_12368:
        /* <DEDUP_REMOVED lines=20> */
.L_x_12369:
        /* <DEDUP_REMOVED lines=20> */
.L_x_12370:
        /* <DEDUP_REMOVED lines=20> */
.L_x_12371:
[----:B01----:R-:W2:Y:S04]  /*a620*/  LDL R193, [R1+0x8] ;  /* 0x0000080001c17983 */ /* 0x003ea80000100800 */
        /* <DEDUP_REMOVED lines=22> */
.L_x_12364:
        /* <DEDUP_REMOVED lines=20> */
.L_x_12373:
        /* <DEDUP_REMOVED lines=20> */
.L_x_12374:
        /* <DEDUP_REMOVED lines=20> */
.L_x_12375:
        /* <DEDUP_REMOVED lines=20> */
.L_x_12376:
        /* <DEDUP_REMOVED lines=20> */
.L_x_12377:
        /* <DEDUP_REMOVED lines=20> */
.L_x_12378:
        /* <DEDUP_REMOVED lines=20> */
.L_x_12379:
        /* <DEDUP_REMOVED lines=24> */
.L_x_12363:
        /* <DEDUP_REMOVED lines=19> */
.L_x_12383:
[----:B------:R-:W-:Y:S05]  /*b300*/  BSYNC.RECONVERGENT B1 ;  /* 0x0000000000017941 */ /* 0x000fea0003800200 */
.L_x_12382:
        /* <DEDUP_REMOVED lines=12> */
[----:B01----:R-:W-:-:S07]  /*b3d0*/  PRMT R180, R184, 0x7610, R180 ;  /* 0x00007610b8b47816 */ /* 0x003fce00000000b4 */
.L_x_12381:
        /* <DEDUP_REMOVED lines=15> */
.L_x_12386:
[----:B------:R-:W-:Y:S05]  /*b4d0*/  BSYNC.RECONVERGENT B1 ;  /* 0x0000000000017941 */ /* 0x000fea0003800200 */
.L_x_12385:
        /* <DEDUP_REMOVED lines=13> */
.L_x_12384:
        /* <DEDUP_REMOVED lines=15> */
.L_x_12389:
[----:B------:R-:W-:Y:S05]  /*b6a0*/  BSYNC.RECONVERGENT B1 ;  /* 0x0000000000017941 */ /* 0x000fea0003800200 */
.L_x_12388:
        /* <DEDUP_REMOVED lines=13> */
.L_x_12387:
        /* <DEDUP_REMOVED lines=15> */
.L_x_12392:
[----:B------:R-:W-:Y:S05]  /*b870*/  BSYNC.RECONVERGENT B1 ;  /* 0x0000000000017941 */ /* 0x000fea0003800200 */
.L_x_12391:
        /* <DEDUP_REMOVED lines=13> */
.L_x_12390:
        /* <DEDUP_REMOVED lines=15> */
.L_x_12395:
[----:B------:R-:W-:Y:S05]  /*ba40*/  BSYNC.RECONVERGENT B1 ;  /* 0x0000000000017941 */ /* 0x000fea0003800200 */
.L_x_12394:
        /* <DEDUP_REMOVED lines=13> */
.L_x_12393:
        /* <DEDUP_REMOVED lines=15> */
.L_x_12398:
[----:B------:R-:W-:Y:S05]  /*bc10*/  BSYNC.RECONVERGENT B1 ;  /* 0x0000000000017941 */ /* 0x000fea0003800200 */
.L_x_12397:
        /* <DEDUP_REMOVED lines=13> */
.L_x_12396:
        /* <DEDUP_REMOVED lines=15> */
.L_x_12401:
[----:B------:R-:W-:Y:S05]  /*bde0*/  BSYNC.RECONVERGENT B1 ;  /* 0x0000000000017941 */ /* 0x000fea0003800200 */
.L_x_12400:
        /* <DEDUP_REMOVED lines=13> */
.L_x_12399:
[----:B01----:R-:W2:Y:S04]  /*bec0*/  LDL R193, [R1+0x8] ;  /* 0x0000080001c17983 */ /* 0x003ea80000100800 */
        /* <DEDUP_REMOVED lines=53> */
.L_x_12380:
        /* <DEDUP_REMOVED lines=15> */
.L_x_12404:
[----:B------:R-:W-:Y:S05]  /*c310*/  BSYNC.RECONVERGENT B1 ;  /* 0x0000000000017941 */ /* 0x000fea0003800200 */
.L_x_12403:
        /* <DEDUP_REMOVED lines=13> */
.L_x_12402:
        /* <DEDUP_REMOVED lines=15> */
.L_x_12407:
[----:B------:R-:W-:Y:S05]  /*c4e0*/  BSYNC.RECONVERGENT B1 ;  /* 0x0000000000017941 */ /* 0x000fea0003800200 */
.L_x_12406:
        /* <DEDUP_REMOVED lines=13> */
.L_x_12405:
        /* <DEDUP_REMOVED lines=15> */
.L_x_12410:
[----:B------:R-:W-:Y:S05]  /*c6b0*/  BSYNC.RECONVERGENT B1 ;  /* 0x0000000000017941 */ /* 0x000fea0003800200 */
.L_x_12409:
        /* <DEDUP_REMOVED lines=13> */
.L_x_12408:
        /* <DEDUP_REMOVED lines=15> */
.L_x_12413:
[----:B------:R-:W-:Y:S05]  /*c880*/  BSYNC.RECONVERGENT B1 ;  /* 0x0000000000017941 */ /* 0x000fea0003800200 */
.L_x_12412:
        /* <DEDUP_REMOVED lines=13> */
.L_x_12411:
        /* <DEDUP_REMOVED lines=15> */
.L_x_12416:
[----:B------:R-:W-:Y:S05]  /*ca50*/  BSYNC.RECONVERGENT B1 ;  /* 0x0000000000017941 */ /* 0x000fea0003800200 */
.L_x_12415:
        /* <DEDUP_REMOVED lines=13> */
.L_x_12414:
        /* <DEDUP_REMOVED lines=15> */
.L_x_12419:
[----:B------:R-:W-:Y:S05]  /*cc20*/  BSYNC.RECONVERGENT B1 ;  /* 0x0000000000017941 */ /* 0x000fea0003800200 */
.L_x_12418:
        /* <DEDUP_REMOVED lines=13> */
.L_x_12417:
        /* <DEDUP_REMOVED lines=15> */
.L_x_12422:
[----:B------:R-:W-:Y:S05]  /*cdf0*/  BSYNC.RECONVERGENT B1 ;  /* 0x0000000000017941 */ /* 0x000fea0003800200 */
.L_x_12421:
        /* <DEDUP_REMOVED lines=13> */
.L_x_12420:
        /* <DEDUP_REMOVED lines=18> */
.L_x_12424:
[----:B------:R-:W-:Y:S05]  /*cff0*/  BSYNC.RECONVERGENT B1 ;  /* 0x0000000000017941 */ /* 0x000fea0003800200 */
.L_x_12423:
        /* <DEDUP_REMOVED lines=13> */
.L_x_12372:
        /* <DEDUP_REMOVED lines=12> */
.L_x_12361:
[----:B------:R-:W-:Y:S05]  /*d190*/  BSYNC.RECONVERGENT B0 ;  /* 0x0000000000007941 */ /* 0x000fea0003800200 */
.L_x_12360:
        /* <DEDUP_REMOVED lines=8> */
.L_x_12427:
        /* <DEDUP_REMOVED lines=42> */
.L_x_12430:
        /* <DEDUP_REMOVED lines=11> */
[----:B012---:R-:W-:-:S07]  /*d570*/  PRMT R180, R180, 0x5410, R187 ;  /* 0x00005410b4b47816 */ /* 0x007fce00000000bb */
.L_x_12431:
        /* <DEDUP_REMOVED lines=12> */
.L_x_12432:
        /* <DEDUP_REMOVED lines=20> */
.L_x_12433:
        /* <DEDUP_REMOVED lines=20> */
.L_x_12434:
        /* <DEDUP_REMOVED lines=20> */
.L_x_12435:
        /* <DEDUP_REMOVED lines=11> */
[----:B012---:R-:W-:-:S03]  /*dab0*/  HFMA2 R192, -RZ, RZ, 0, 0 ;  /* 0x00000000ffc07431 */ /* 0x007fc600000001ff */
        /* <DEDUP_REMOVED lines=8> */
.L_x_12436:
[----:B012---:R-:W2:Y:S04]  /*db40*/  LDL R193, [R1+0x24] ;  /* 0x0000240001c17983 */ /* 0x007ea80000100800 */
        /* <DEDUP_REMOVED lines=22> */
.L_x_12429:
        /* <DEDUP_REMOVED lines=20> */
.L_x_12438:
        /* <DEDUP_REMOVED lines=20> */
.L_x_12439:
        /* <DEDUP_REMOVED lines=20> */
.L_x_12440:
        /* <DEDUP_REMOVED lines=20> */
.L_x_12441:
        /* <DEDUP_REMOVED lines=20> */
.L_x_12442:
        /* <DEDUP_REMOVED lines=20> */
.L_x_12443:
        /* <DEDUP_REMOVED lines=20> */
.L_x_12444:
        /* <DEDUP_REMOVED lines=24> */
.L_x_12428:
        /* <DEDUP_REMOVED lines=19> */
.L_x_12448:
[----:B------:R-:W-:Y:S05]  /*e820*/  BSYNC.RECONVERGENT B1 ;  /* 0x0000000000017941 */ /* 0x000fea0003800200 */
.L_x_12447:
        /* <DEDUP_REMOVED lines=12> */
[----:B012---:R-:W-:-:S07]  /*e8f0*/  PRMT R180, R184, 0x7610, R180 ;  /* 0x00007610b8b47816 */ /* 0x007fce00000000b4 */
.L_x_12446:
        /* <DEDUP_REMOVED lines=15> */
.L_x_12451:
[----:B------:R-:W-:Y:S05]  /*e9f0*/  BSYNC.RECONVERGENT B1 ;  /* 0x0000000000017941 */ /* 0x000fea0003800200 */
.L_x_12450:
        /* <DEDUP_REMOVED lines=13> */
.L_x_12449:
        /* <DEDUP_REMOVED lines=15> */
.L_x_12454:
[----:B------:R-:W-:Y:S05]  /*ebc0*/  BSYNC.RECONVERGENT B1 ;  /* 0x0000000000017941 */ /* 0x000fea0003800200 */
.L_x_12453:
        /* <DEDUP_REMOVED lines=13> */
.L_x_12452:
        /* <DEDUP_REMOVED lines=15> */
.L_x_12457:
[----:B------:R-:W-:Y:S05]  /*ed90*/  BSYNC.RECONVERGENT B1 ;  /* 0x0000000000017941 */ /* 0x000fea0003800200 */
.L_x_12456:
        /* <DEDUP_REMOVED lines=13> */
.L_x_12455:
        /* <DEDUP_REMOVED lines=15> */
.L_x_12460:
[----:B------:R-:W-:Y:S05]  /*ef60*/  BSYNC.RECONVERGENT B1 ;  /* 0x0000000000017941 */ /* 0x000fea0003800200 */
.L_x_12459:
        /* <DEDUP_REMOVED lines=13> */
.L_x_12458:
        /* <DEDUP_REMOVED lines=15> */
.L_x_12463:
[----:B------:R-:W-:Y:S05]  /*f130*/  BSYNC.RECONVERGENT B1 ;  /* 0x0000000000017941 */ /* 0x000fea0003800200 */
.L_x_12462:
        /* <DEDUP_REMOVED lines=13> */
.L_x_12461:
        /* <DEDUP_REMOVED lines=15> */
.L_x_12466:
[----:B------:R-:W-:Y:S05]  /*f300*/  BSYNC.RECONVERGENT B1 ;  /* 0x0000000000017941 */ /* 0x000fea0003800200 */
.L_x_12465:
        /* <DEDUP_REMOVED lines=13> */
.L_x_12464:
[----:B012---:R-:W2:Y:S04]  /*f3e0*/  LDL R193, [R1+0x24] ;  /* 0x0000240001c17983 */ /* 0x007ea80000100800 */
        /* <DEDUP_REMOVED lines=53> */
.L_x_12445:
        /* <DEDUP_REMOVED lines=15> */
.L_x_12469:
[----:B------:R-:W-:Y:S05]  /*f830*/  BSYNC.RECONVERGENT B1 ;  /* 0x0000000000017941 */ /* 0x000fea0003800200 */
.L_x_12468:
        /* <DEDUP_REMOVED lines=13> */
.L_x_12467:
        /* <DEDUP_REMOVED lines=15> */
.L_x_12472:
[----:B------:R-:W-:Y:S05]  /*fa00*/  BSYNC.RECONVERGENT B1 ;  /* 0x0000000000017941 */ /* 0x000fea0003800200 */
.L_x_12471:
        /* <DEDUP_REMOVED lines=13> */
.L_x_12470:
        /* <DEDUP_REMOVED lines=15> */
.L_x_12475:
[----:B------:R-:W-:Y:S05]  /*fbd0*/  BSYNC.RECONVERGENT B1 ;  /* 0x0000000000017941 */ /* 0x000fea0003800200 */
.L_x_12474:
        /* <DEDUP_REMOVED lines=13> */
.L_x_12473:
        /* <DEDUP_REMOVED lines=15> */
.L_x_12478:
[----:B------:R-:W-:Y:S05]  /*fda0*/  BSYNC.RECONVERGENT B1 ;  /* 0x0000000000017941 */ /* 0x000fea0003800200 */
.L_x_12477:
        /* <DEDUP_REMOVED lines=13> */
.L_x_12476:
        /* <DEDUP_REMOVED lines=15> */
.L_x_12481:
[----:B------:R-:W-:Y:S05]  /*ff70*/  BSYNC.RECONVERGENT B1 ;  /* 0x0000000000017941 */ /* 0x000fea0003800200 */
.L_x_12480:
        /* <DEDUP_REMOVED lines=13> */
.L_x_12479:
        /* <DEDUP_REMOVED lines=15> */
.L_x_12484:
[----:B------:R-:W-:Y:S05]  /*10140*/  BSYNC.RECONVERGENT B1 ;  /* 0x0000000000017941 */ /* 0x000fea0003800200 */
.L_x_12483:
        /* <DEDUP_REMOVED lines=13> */
.L_x_12482:
        /* <DEDUP_REMOVED lines=15> */
.L_x_12487:
[----:B------:R-:W-:Y:S05]  /*10310*/  BSYNC.RECONVERGENT B1 ;  /* 0x0000000000017941 */ /* 0x000fea0003800200 */
.L_x_12486:
        /* <DEDUP_REMOVED lines=13> */
.L_x_12485:
[----:B------:R-:W-:Y:S05]  /*103f0*/  BRA.U !UP3, `(.L_x_12437) ;  /* 0x000000010b507547 */ /* 0x000fea000b800000 */
[----:B------:R-:W3:Y:S04]  /*10400*/  LDL R194, [R1+0x24] ;  /* 0x0000240001c27983 */ /* 0x000ee80000100800 */
[----:B012---:R-:W2:Y:S01]  /*10410*/  LDL R193, [R1+0x20] ;  /* 0x0000200001c17983 */ /* 0x007ea20000100800 */
[----:B------:R-:W-:Y:S02]  /*10420*/  MOV R192, UR8 ;  /* 0x0000000800c07c02 */ /* 0x000fe40008000f00 */
[----:B-----5:R-:W-:Y:S02]  /*10430*/  ISETP.GE.U32.AND P0, PT, R210, RZ, PT ;  /* 0x000000ffd200720c */ /* 0x020fe40003f06070 */
[----:B------:R-:W-:Y:S02]  /*10440*/  ISETP.LT.AND P6, PT, RZ, UR33, PT ;  /* 0x00000021ff007c0c */ /* 0x000fe4000bfc1270 */
[----:B------:R-:W-:Y:S01]  /*10450*/  ISETP.GE.U32.AND.EX P0, PT, R211, 0x1000000, PT, P0 ;  /* 0x01000000d300780c */ /* 0x000fe20003f06100 */
[----:B---3--:R-:W-:-:S12]  /*10460*/  FFMA.FTZ R192, R194, R192, UR10 ;  /* 0x0000000ac2c07e23 */ /* 0x008fd800080100c0 */
[----:B------:R-:W-:Y:S02]  /*10470*/  @P0 HADD2.F32 R194, -RZ, R179.H1_H1 ;  /* 0x300000b3ffc20230 */ /* 0x000fe40000004100 */
[----:B--2---:R-:W-:Y:S01]  /*10480*/  FADD.FTZ R192, R193, -R192 ;  /* 0x800000c0c1c07221 */ /* 0x004fe20000010000 */
[----:B------:R-:W-:-:S03]  /*10490*/  HFMA2 R193, -RZ, RZ, 0, 0 ;  /* 0x00000000ffc17431 */ /* 0x000fc600000001ff */
[----:B------:R-:W-:-:S05]  /*104a0*/  FMUL.FTZ R192, R192, UR32 ;  /* 0x00000020c0c07c20 */ /* 0x000fca0008410000 */
[----:B------:R-:W-:-:S05]  /*104b0*/  FSEL R192, R192, RZ, P6 ;  /* 0x000000ffc0c07208 */ /* 0x000fca0003000000 */
        /* <DEDUP_REMOVED lines=8> */
.L_x_12437:
        /* <DEDUP_REMOVED lines=10> */
.L_x_12426:
[----:B------:R-:W-:Y:S05]  /*105e0*/  BSYNC.RECONVERGENT B0 ;  /* 0x0000000000007941 */ /* 0x000fea0003800200 */
.L_x_12425:
[----:B------:R-:W-:Y:S02]  /*105f0*/  UIADD3 UR11, UPT, UPT, UR11, UR28, URZ ;  /* 0x0000001c0b0b7290 */ /* 0x000fe4000fffe0ff */
[----:B------:R-:W-:Y:S02]  /*10600*/  UPLOP3.LUT UP1, UPT, UPT, UPT, UP1, 0x40, 0x4 ;  /* 0x000000000004789c */ /* 0x000fe40003f2e810 */
[----:B------:R-:W-:-:S09]  /*10610*/  UISETP.GE.AND UP0, UPT, UR11, UR29, UPT ;  /* 0x0000001d0b00728c */ /* 0x000fd2000bf06270 */
[----:B------:R-:W-:Y:S05]  /*10620*/  BRA.U !UP0, `(.L_x_12488) ;  /* 0xffffff0508847547 */ /* 0x000fea000b83ffff */
.L_x_12217:
        /* <DEDUP_REMOVED lines=24> */
.L_x_12490:
[----:B------:R-:W-:Y:S05]  /*107b0*/  BSYNC.RECONVERGENT B0 ;  /* 0x0000000000007941 */ /* 0x000fea0003800200 */
.L_x_12489:
        /* <DEDUP_REMOVED lines=15> */
.L_x_12492:
[----:B------:R-:W-:Y:S05]  /*108b0*/  BSYNC.RECONVERGENT B0 ;  /* 0x0000000000007941 */ /* 0x000fea0003800200 */
.L_x_12491:
        /* <DEDUP_REMOVED lines=15> */
.L_x_12494:
[----:B------:R-:W-:Y:S05]  /*109b0*/  BSYNC.RECONVERGENT B0 ;  /* 0x0000000000007941 */ /* 0x000fea0003800200 */
.L_x_12493:
        /* <DEDUP_REMOVED lines=14> */
.L_x_12495:
        /* <DEDUP_REMOVED lines=14> */
.L_x_15735:


//--------------------- .text._ZN10layer_norm22ln_bwd_finalize_kernelINS_22Kernel_traits_finalizeILj4096Ef6__halffS2_fjLb1ELj1024ELj4ENS_18Kernel_traits_baseILj4096EfS2_fS2_fjLj1024EEEEELb1ELb1EEEvNS_9BwdParamsE --------------------------
	.section	.text._ZN10layer_norm22ln_bwd_finalize_kernelINS_22Kernel_traits_finalizeILj4096Ef6__halffS2_fjLb1ELj1024ELj4ENS_18Kernel_traits_baseILj4096EfS2_fS2_fjLj1024EEEEELb1ELb1EEEvNS_9BwdParamsE,"ax",@progbits
	.align	128
        .global         _ZN10layer_norm22ln_bwd_finalize_kernelINS_22Kernel_traits_finalizeILj4096Ef6__halffS2_fjLb1ELj1024ELj4ENS_18Kernel_traits_baseILj4096EfS2_fS2_fjLj1024EEEEELb1ELb1EEEvNS_9BwdParamsE
        .type           _ZN10layer_norm22ln_bwd_finalize_kernelINS_22Kernel_traits_finalizeILj4096Ef6__halffS2_fjLb1ELj1024ELj4ENS_18Kernel_traits_baseILj4096EfS2_fS2_fjLj1024EEEEELb1ELb1EEEvNS_9BwdParamsE,@function
        .size           _ZN10layer_norm22ln_bwd_finalize_kernelINS_22Kernel_traits_finalizeILj4096Ef6__halffS2_fjLb1ELj1024ELj4ENS_18Kernel_traits_baseILj4096EfS2_fS2_fjLj1024EEEEELb1ELb1EEEvNS_9BwdParamsE,(.L_x_15736 - _ZN10layer_norm22ln_bwd_finalize_kernelINS_22Kernel_traits_finalizeILj4096Ef6__halffS2_fjLb1ELj1024ELj4ENS_18Kernel_traits_baseILj4096EfS2_fS2_fjLj1024EEEEELb1ELb1EEEvNS_9BwdParamsE)
        .other          _ZN10layer_norm22ln_bwd_finalize_kernelINS_22Kernel_traits_finalizeILj4096Ef6__halffS2_fjLb1ELj1024ELj4ENS_18Kernel_traits_baseILj4096EfS2_fS2_fjLj1024EEEEELb1ELb1EEEvNS_9BwdParamsE,@"STO_CUDA_ENTRY STV_DEFAULT"
_ZN10layer_norm22ln_bwd_finalize_kernelINS_22Kernel_traits_finalizeILj4096Ef6__halffS2_fjLb1ELj1024ELj4ENS_18Kernel_traits_baseILj4096EfS2_fS2_fjLj1024EEEEELb1ELb1EEEvNS_9BwdParamsE:
.text._ZN10layer_norm22ln_bwd_finalize_kernelINS_22Kernel_traits_finalizeILj4096Ef6__halffS2_fjLb1ELj1024ELj4ENS_18Kernel_traits_baseILj4096EfS2_fS2_fjLj1024EEEEELb1ELb1EEEvNS_9BwdParamsE:
        /* <DEDUP_REMOVED lines=60> */
.L_x_12500:
        /* <DEDUP_REMOVED lines=87> */
.L_x_12499:
[----:B------:R-:W-:Y:S05]  /*0930*/  BSYNC.RECONVERGENT B1 ;  /* 0x0000000000017941 */ /* 0x000fea0003800200 */
.L_x_12498:
        /* <DEDUP_REMOVED lines=50> */
.L_x_12502:
[----:B------:R-:W-:Y:S05]  /*0c60*/  BSYNC.RECONVERGENT B1 ;  /* 0x0000000000017941 */ /* 0x000fea0003800200 */
.L_x_12501:
        /* <DEDUP_REMOVED lines=30> */
.L_x_12504:
[----:B------:R-:W-:Y:S05]  /*0e50*/  BSYNC.RECONVERGENT B1 ;  /* 0x0000000000017941 */ /* 0x000fea0003800200 */
.L_x_12503:
        /* <DEDUP_REMOVED lines=15> */
.L_x_12497:
[----:B------:R-:W-:Y:S05]  /*0f50*/  BSYNC.RECONVERGENT B0 ;  /* 0x0000000000007941 */ /* 0x000fea0003800200 */
.L_x_12496:
        /* <DEDUP_REMOVED lines=70> */
.L_x_12505:
        /* <DEDUP_REMOVED lines=12> */
.L_x_15736:


//--------------------- .text._ZN10layer_norm13ln_bwd_kernelINS_13Kernel_traitsIf6__halffS2_fjLj4096ELj1ELj1ELj4ELj16ENS_18Kernel_traits_baseILj4096EfS2_fS2_fjLj128EEEEELb1ELb1ELb1ELb1EEEvNS_9BwdParamsE --------------------------
	.section	.text._ZN10layer_norm13ln_bwd_kernelINS_13Kernel_traitsIf6__halffS2_fjLj4096ELj1ELj1ELj4ELj16ENS_18Kernel_traits_baseILj4096EfS2_fS2_fjLj128EEEEELb1ELb1ELb1ELb1EEEvNS_9BwdParamsE,"ax",@progbits
	.align	128
        .global         _ZN10layer_norm13ln_bwd_kernelINS_13Kernel_traitsIf6__halffS2_fjLj4096ELj1ELj1ELj4ELj16ENS_18Kernel_traits_baseILj4096EfS2_fS2_fjLj128EEEEELb1ELb1ELb1ELb1EEEvNS_9BwdParamsE
        .type           _ZN10layer_norm13ln_bwd_kernelINS_13Kernel_traitsIf6__halffS2_fjLj4096ELj1ELj1ELj4ELj16ENS_18Kernel_traits_baseILj4096EfS2_fS2_fjLj128EEEEELb1ELb1ELb1ELb1EEEvNS_9BwdParamsE,@function
        .size           _ZN10layer_norm13ln_bwd_kernelINS_13Kernel_traitsIf6__halffS2_fjLj4096ELj1ELj1ELj4ELj16ENS_18Kernel_traits_baseILj4096EfS2_fS2_fjLj128EEEEELb1ELb1ELb1ELb1EEEvNS_9BwdParamsE,(.L_x_15737 - _ZN10layer_norm13ln_bwd_kernelINS_13Kernel_traitsIf6__halffS2_fjLj4096ELj1ELj1ELj4ELj16ENS_18Kernel_traits_baseILj4096EfS2_fS2_fjLj128EEEEELb1ELb1ELb1ELb1EEEvNS_9BwdParamsE)
        .other          _ZN10layer_norm13ln_bwd_kernelINS_13Kernel_traitsIf6__halffS2_fjLj4096ELj1ELj1ELj4ELj16ENS_18Kernel_traits_baseILj4096EfS2_fS2_fjLj128EEEEELb1ELb1ELb1ELb1EEEvNS_9BwdParamsE,@"STO_CUDA_ENTRY STV_DEFAULT"
_ZN10layer_norm13ln_bwd_kernelINS_13Kernel_traitsIf6__halffS2_fjLj4096ELj1ELj1ELj4ELj16ENS_18Kernel_traits_baseILj4096EfS2_fS2_fjLj128EEEEELb1ELb1ELb1ELb1EEEvNS_9BwdParamsE:
.text._ZN10layer_norm13ln_bwd_kernelINS_13Kernel_traitsIf6__halffS2_fjLj4096ELj1ELj1ELj4ELj16ENS_18Kernel_traits_baseILj4096EfS2_fS2_fjLj128EEEEELb1ELb1ELb1ELb1EEEvNS_9BwdParamsE:
        /* <DEDUP_REMOVED lines=103> */
.L_x_12762:
        /* <DEDUP_REMOVED lines=28> */
[----:B------:R-:W-:-:S02]  /*0830*/  USHF.R.S32.HI UR9, URZ, 0x1f, UR11 ;  /* 0x0000001fff097899 */ /* 0x000fc4000801140b */
[----:B------:R-:W-:Y:S01]  /*0840*/  UISETP.GE.AND UP3, UPT, UR20, 0x1, UPT ;  /* 0x000000011400788c */ /* 0x000fe2000bf66270 */
[----:B------:R-:W-:Y:S01]  /*0850*/  MOV R18, UR32 ;  /* 0x0000002000127c02 */ /* 0x000fe20008000f00 */
[----:B------:R-:W-:Y:S01]  /*0860*/  ULEA.HI UR9, UR9, UR11, URZ, 0x3 ;  /* 0x0000000b09097291 */ /* 0x000fe2000f8f18ff */
[----:B------:R-:W-:Y:S01]  /*0870*/  MOV R3, UR10 ;  /* 0x0000000a00037c02 */ /* 0x000fe20008000f00 */
[----:B------:R-:W3:Y:S01]  /*0880*/  LDC.64 R216, c[0x0][0x3b0] ;  /* 0x0000ec00ffd87b82 */ /* 0x000ee20000000a00 */
[----:B------:R-:W-:Y:S01]  /*0890*/  MOV R19, UR33 ;  /* 0x0000002100137c02 */ /* 0x000fe20008000f00 */
[----:B------:R-:W-:Y:S04]  /*08a0*/  STL [R1+0x90], R24 ;  /* 0x0000901801007387 */ /* 0x000fe80000100800 */
[----:B------:R-:W4:Y:S01]  /*08b0*/  LDG.E R0, desc[UR22][R18.64] ;  /* 0x0000001612007981 */ /* 0x000f22000c1e1900 */
[----:B------:R-:W-:-:S02]  /*08c0*/  ISETP.NE.AND.EX P0, PT, RZ, UR5, PT, P0 ;  /* 0x00000005ff007c0c */ /* 0x000fc4000bf05300 */
[----:B------:R-:W-:Y:S01]  /*08d0*/  PLOP3.LUT P1, PT, PT, PT, UP3, 0x80, 0x8 ;  /* 0x000000000008781c */ /* 0x000fe20003f2f038 */
[----:B------:R-:W-:Y:S01]  /*08e0*/  STL [R1+0x8c], R23 ;  /* 0x00008c1701007387 */ /* 0x000fe20000100800 */
[----:B0-----:R-:W-:-:S03]  /*08f0*/  LEA.HI.SX32 R214, R3, R218, 0x1d ;  /* 0x000000da03d67211 */ /* 0x001fc600078feaff */
[----:B------:R0:W-:Y:S01]  /*0900*/  STL [R1+0x88], R22 ;  /* 0x0000881601007387 */ /* 0x0001e20000100800 */
[----:B------:R-:W-:Y:S01]  /*0910*/  MOV R3, UR9 ;  /* 0x0000000900037c02 */ /* 0x000fe20008000f00 */
[----:B-1----:R-:W-:-:S03]  /*0920*/  IMAD.WIDE.U32 R6, R214, 0x20, R10 ;  /* 0x00000020d6067825 */ /* 0x002fc600078e000a */
[----:B------:R-:W-:Y:S01]  /*0930*/  LEA.HI.SX32 R8, R3, R218, 0x1d ;  /* 0x000000da03087211 */ /* 0x000fe200078feaff */
[----:B------:R-:W1:Y:S01]  /*0940*/  @P0 LDC.64 R210, c[0x0][0x438] ;  /* 0x00010e00ffd20b82 */ /* 0x000e620000000a00 */
[----:B------:R-:W-:Y:S01]  /*0950*/  IADD3 R213, PT, PT, R214, 0x80, RZ ;  /* 0x00000080d6d57810 */ /* 0x000fe20007ffe0ff */
[----:B------:R0:W-:Y:S01]  /*0960*/  STL [R1+0x84], R21 ;  /* 0x0000841501007387 */ /* 0x0001e20000100800 */
[----:B------:R-:W-:Y:S02]  /*0970*/  IADD3 R9, PT, PT, R8, 0x80, RZ ;  /* 0x0000008008097810 */ /* 0x000fe40007ffe0ff */
[C---:B------:R-:W-:Y:S01]  /*0980*/  IADD3 R2, PT, PT, R214.reuse, 0x100, RZ ;  /* 0x00000100d6027810 */ /* 0x040fe20007ffe0ff */
[----:B------:R-:W4:Y:S01]  /*0990*/  LDG.E.128 R240, desc[UR22][R6.64] ;  /* 0x0000001606f07981 */ /* 0x000f22000c1e1d00 */
[----:B------:R-:W-:Y:S01]  /*09a0*/  IADD3 R3, PT, PT, R214, 0x180, RZ ;  /* 0x00000180d6037810 */ /* 0x000fe20007ffe0ff */
[----:B------:R-:W0:Y:S02]  /*09b0*/  @P0 LDC.64 R208, c[0x0][0x438] ;  /* 0x00010e00ffd00b82 */ /* 0x000e240000000a00 */
[----:B------:R2:W4:Y:S01]  /*09c0*/  LDG.E.128 R196, desc[UR22][R6.64+0x10] ;  /* 0x0000101606c47981 */ /* 0x000522000c1e1d00 */
[--C-:B------:R-:W-:Y:S01]  /*09d0*/  IMAD.WIDE.U32 R16, R213, 0x20, R10.reuse ;  /* 0x00000020d5107825 */ /* 0x100fe200078e000a */
[----:B------:R-:W-:Y:S01]  /*09e0*/  @UP3 UIADD3 UR9, UPT, UPT, UR20, -0x1, URZ ;  /* 0xffffffff14093890 */ /* 0x000fe2000fffe0ff */
[----:B------:R-:W-:Y:S01]  /*09f0*/  MOV R212, RZ ;  /* 0x000000ff00d47202 */ /* 0x000fe20000000f00 */
[----:B------:R4:W-:Y:S01]  /*0a00*/  STL [R1+0x80], R20 ;  /* 0x0000801401007387 */ /* 0x0009e20000100800 */
[----:B------:R-:W-:-:S03]  /*0a10*/  IMAD.WIDE.U32 R228, R2, 0x20, R10 ;  /* 0x0000002002e47825 */ /* 0x000fc600078e000a */
[----:B------:R-:W4:Y:S01]  /*0a20*/  LDG.E.128 R204, desc[UR22][R16.64] ;  /* 0x0000001610cc7981 */ /* 0x000f22000c1e1d00 */
[----:B--2---:R-:W-:Y:S01]  /*0a30*/  IMAD.WIDE.U32 R6, R9, 0x10, R4 ;  /* 0x0000001009067825 */ /* 0x004fe200078e0004 */
[----:B------:R-:W-:Y:S02]  /*0a40*/  IADD3 R9, PT, PT, R8, 0x100, RZ ;  /* 0x0000010008097810 */ /* 0x000fe40007ffe0ff */
[----:B------:R2:W4:Y:S01]  /*0a50*/  LDG.E.128 R220, desc[UR22][R16.64+0x10] ;  /* 0x0000101610dc7981 */ /* 0x000522000c1e1d00 */
[----:B------:R-:W-:-:S03]  /*0a60*/  IMAD.WIDE.U32 R10, R3, 0x20, R10 ;  /* 0x00000020030a7825 */ /* 0x000fc600078e000a */
[----:B------:R3:W4:Y:S01]  /*0a70*/  LDG.E.128 R200, desc[UR22][R6.64] ;  /* 0x0000001606c87981 */ /* 0x000722000c1e1d00 */
[----:B------:R-:W-:-:S03]  /*0a80*/  IMAD.WIDE.U32 R12, R8, 0x10, R4 ;  /* 0x00000010080c7825 */ /* 0x000fc600078e0004 */
[----:B------:R-:W4:Y:S01]  /*0a90*/  LDG.E.128 R232, desc[UR22][R10.64] ;  /* 0x000000160ae87981 */ /* 0x000f22000c1e1d00 */
[----:B--2---:R-:W-:-:S03]  /*0aa0*/  IADD3 R16, PT, PT, R8, 0x180, RZ ;  /* 0x0000018008107810 */ /* 0x004fc60007ffe0ff */
[----:B------:R-:W2:Y:S01]  /*0ab0*/  LDG.E.128 R236, desc[UR22][R10.64+0x10] ;  /* 0x000010160aec7981 */ /* 0x000ea2000c1e1d00 */
[----:B---3--:R-:W-:-:S03]  /*0ac0*/  IMAD.WIDE.U32 R6, R9, 0x10, R4 ;  /* 0x0000001009067825 */ /* 0x008fc600078e0004 */
[----:B------:R-:W3:Y:S04]  /*0ad0*/  LDG.E.128 R12, desc[UR22][R12.64] ;  /* 0x000000160c0c7981 */ /* 0x000ee8000c1e1d00 */
[----:B------:R-:W2:Y:S04]  /*0ae0*/  LDG.E.128 R224, desc[UR22][R228.64] ;  /* 0x00000016e4e07981 */ /* 0x000ea8000c1e1d00 */
[----:B------:R1:W2:Y:S01]  /*0af0*/  LDG.E.128 R8, desc[UR22][R6.64] ;  /* 0x0000001606087981 */ /* 0x0002a2000c1e1d00 */
[----:B------:R-:W-:-:S03]  /*0b00*/  IMAD.WIDE.U32 R4, R16, 0x10, R4 ;  /* 0x0000001010047825 */ /* 0x000fc600078e0004 */
[----:B------:R-:W2:Y:S04]  /*0b10*/  LDG.E.128 R228, desc[UR22][R228.64+0x10] ;  /* 0x00001016e4e47981 */ /* 0x000ea8000c1e1d00 */
[----:B------:R0:W2:Y:S01]  /*0b20*/  LDG.E.128 R16, desc[UR22][R4.64] ;  /* 0x0000001604107981 */ /* 0x0000a2000c1e1d00 */
[----:B-1----:R-:W1:Y:S08]  /*0b30*/  @P0 LDC.64 R6, c[0x0][0x438] ;  /* 0x00010e00ff060b82 */ /* 0x002e700000000a00 */
[----:B0-----:R-:W0:Y:S01]  /*0b40*/  @P0 LDC.64 R4, c[0x0][0x438] ;  /* 0x00010e00ff040b82 */ /* 0x001e220000000a00 */
[----:B------:R-:W-:-:S04]  /*0b50*/  @UP3 UIMAD UR9, UR9, UR21, URZ ;  /* 0x00000015090932a4 */ /* 0x000fc8000f8e02ff */
[----:B------:R-:W-:-:S04]  /*0b60*/  @UP3 USHF.R.S32.HI UR10, URZ, 0x1f, UR9 ;  /* 0x0000001fff0a3899 */ /* 0x000fc80008011409 */
[----:B------:R-:W-:Y:S01]  /*0b70*/  @UP3 ULEA.HI UR10, UR10, UR9, URZ, 0x3 ;  /* 0x000000090a0a3291 */ /* 0x000fe2000f8f18ff */
[----:B------:R-:W-:-:S04]  /*0b80*/  @P0 IMAD.WIDE.U32 R210, R214, 0x20, R210 ;  /* 0x00000020d6d20825 */ /* 0x000fc800078e00d2 */
[----:B-1----:R-:W-:Y:S01]  /*0b90*/  @P0 IMAD.WIDE.U32 R6, R2, 0x20, R6 ;  /* 0x0000002002060825 */ /* 0x002fe200078e0006 */
[----:B------:R-:W-:Y:S01]  /*0ba0*/  MOV R215, UR10 ;  /* 0x0000000a00d77c02 */ /* 0x000fe20008000f00 */
[----:B------:R-:W5:Y:S02]  /*0bb0*/  @P0 LDG.E.128 R148, desc[UR22][R210.64] ;  /* 0x00000016d2940981 */ /* 0x000f64000c1e1d00 */
[----:B------:R-:W-:Y:S01]  /*0bc0*/  @P0 IMAD.WIDE.U32 R2, R3, 0x20, R208 ;  /* 0x0000002003020825 */ /* 0x000fe200078e00d0 */
[----:B------:R-:W-:Y:S01]  /*0bd0*/  @P1 LEA.HI.SX32 R212, R215, R218, 0x1d ;  /* 0x000000dad7d41211 */ /* 0x000fe200078feaff */
[----:B------:R1:W5:Y:S02]  /*0be0*/  @P0 LDG.E.128 R152, desc[UR22][R210.64+0x10] ;  /* 0x00001016d2980981 */ /* 0x000364000c1e1d00 */
[----:B0-----:R-:W-:Y:S02]  /*0bf0*/  @P0 IMAD.WIDE.U32 R4, R213, 0x20, R4 ;  /* 0x00000020d5040825 */ /* 0x001fe400078e0004 */
[----:B------:R-:W5:Y:S04]  /*0c00*/  @P0 LDG.E.128 R164, desc[UR22][R6.64] ;  /* 0x0000001606a40981 */ /* 0x000f68000c1e1d00 */
[----:B------:R-:W5:Y:S04]  /*0c10*/  @P0 LDG.E.128 R156, desc[UR22][R4.64] ;  /* 0x00000016049c0981 */ /* 0x000f68000c1e1d00 */
[----:B------:R0:W5:Y:S01]  /*0c20*/  @P0 LDG.E.128 R160, desc[UR22][R4.64+0x10] ;  /* 0x0000101604a00981 */ /* 0x000162000c1e1d00 */
[----:B-1----:R-:W-:-:S03]  /*0c30*/  IADD3 R210, PT, PT, R212, 0x80, RZ ;  /* 0x00000080d4d27810 */ /* 0x002fc60007ffe0ff */
[----:B------:R-:W5:Y:S04]  /*0c40*/  @P0 LDG.E.128 R168, desc[UR22][R6.64+0x10] ;  /* 0x0000101606a80981 */ /* 0x000f68000c1e1d00 */
[----:B------:R-:W5:Y:S04]  /*0c50*/  @P0 LDG.E.128 R172, desc[UR22][R2.64] ;  /* 0x0000001602ac0981 */ /* 0x000f68000c1e1d00 */
[----:B------:R-:W5:Y:S01]  /*0c60*/  @P0 LDG.E.128 R176, desc[UR22][R2.64+0x10] ;  /* 0x0000101602b00981 */ /* 0x000f62000c1e1d00 */
[----:B------:R-:W-:Y:S02]  /*0c70*/  ISETP.NE.AND P0, PT, RZ, UR28, PT ;  /* 0x0000001cff007c0c */ /* 0x000fe4000bf05270 */
[----:B------:R-:W-:Y:S01]  /*0c80*/  IADD3 R214, PT, PT, R212, 0x180, RZ ;  /* 0x00000180d4d67810 */ /* 0x000fe20007ffe0ff */
[----:B------:R-:W-:-:S04]  /*0c90*/  IMAD.WIDE.U32 R210, R210, 0x8, R216 ;  /* 0x00000008d2d27825 */ /* 0x000fc800078e00d8 */
[--C-:B0-----:R-:W-:Y:S02]  /*0ca0*/  IMAD.WIDE.U32 R4, R214, 0x8, R216.reuse ;  /* 0x00000008d6047825 */ /* 0x101fe400078e00d8 */
[----:B------:R-:W5:Y:S01]  /*0cb0*/  LDG.E.64 R214, desc[UR22][R210.64] ;  /* 0x00000016d2d67981 */ /* 0x000f62000c1e1b00 */
[C---:B------:R-:W-:Y:S01]  /*0cc0*/  IADD3 R208, PT, PT, R212.reuse, 0x100, RZ ;  /* 0x00000100d4d07810 */ /* 0x040fe20007ffe0ff */
[--C-:B------:R-:W-:Y:S02]  /*0cd0*/  IMAD.WIDE.U32 R212, R212, 0x8, R216.reuse ;  /* 0x00000008d4d47825 */ /* 0x100fe400078e00d8 */
[----:B------:R3:W5:Y:S02]  /*0ce0*/  LDG.E.64 R210, desc[UR22][R4.64] ;  /* 0x0000001604d27981 */ /* 0x000764000c1e1b00 */
[----:B------:R-:W-:Y:S02]  /*0cf0*/  IMAD.WIDE.U32 R208, R208, 0x8, R216 ;  /* 0x00000008d0d07825 */ /* 0x000fe400078e00d8 */
[----:B------:R-:W5:Y:S04]  /*0d00*/  LDG.E.64 R216, desc[UR22][R212.64] ;  /* 0x00000016d4d87981 */ /* 0x000f68000c1e1b00 */
[----:B------:R0:W5:Y:S01]  /*0d10*/  LDG.E.64 R212, desc[UR22][R208.64] ;  /* 0x00000016d0d47981 */ /* 0x000162000c1e1b00 */
[----:B----4-:R-:W-:-:S05]  /*0d20*/  FSEL R246, R0, RZ, !P0 ;  /* 0x000000ff00f67208 */ /* 0x010fca0004000000 */
        /* <DEDUP_REMOVED lines=8> */
[--C-:B---3--:R-:W-:Y:S02]  /*0db0*/  HADD2.F32 R4, -RZ, R14.reuse.H0_H0 ;  /* 0x2000000eff047230 */ /* 0x108fe40000004100 */
[----:B------:R-:W-:-:S02]  /*0dc0*/  HADD2.F32 R3, -RZ, R14.H1_H1 ;  /* 0x3000000eff037230 */ /* 0x000fc40000004100 */
[----:B------:R-:W-:Y:S02]  /*0dd0*/  FMUL.FTZ R14, R241, UR30 ;  /* 0x0000001ef10e7c20 */ /* 0x000fe40008410000 */
[----:B------:R-:W3:Y:S01]  /*0de0*/  LDL R241, [R1+0x64] ;  /* 0x0000640001f17983 */ /* 0x000ee20000100800 */
[--C-:B--2---:R-:W-:Y:S02]  /*0df0*/  HADD2.F32 R234, -RZ, R8.reuse.H0_H0 ;  /* 0x20000008ffea7230 */ /* 0x104fe40000004100 */
[----:B------:R-:W-:Y:S02]  /*0e00*/  HADD2.F32 R235, -RZ, R8.H1_H1 ;  /* 0x30000008ffeb7230 */ /* 0x000fe40000004100 */
[----:B------:R-:W2:Y:S01]  /*0e10*/  LDL R8, [R1+0x70] ;  /* 0x0000700001087983 */ /* 0x000ea20000100800 */
        /* <DEDUP_REMOVED lines=11> */
[----:B------:R-:W-:Y:S01]  /*0ed0*/  HADD2.F32 R227, -RZ, R200.H1_H1 ;  /* 0x300000c8ffe37230 */ /* 0x000fe20000004100 */
[----:B------:R-:W-:Y:S01]  /*0ee0*/  MOV R200, R251 ;  /* 0x000000fb00c87202 */ /* 0x000fe20000000f00 */
[--C-:B------:R-:W-:Y:S02]  /*0ef0*/  HADD2.F32 R199, -RZ, R202.reuse.H0_H0 ;  /* 0x200000caffc77230 */ /* 0x100fe40000004100 */
[----:B------:R-:W-:Y:S01]  /*0f00*/  HADD2.F32 R198, -RZ, R202.H1_H1 ;  /* 0x300000caffc67230 */ /* 0x000fe20000004100 */
[----:B------:R-:W-:Y:S01]  /*0f10*/  MOV R202, R248 ;  /* 0x000000f800ca7202 */ /* 0x000fe20000000f00 */
[--C-:B------:R-:W-:Y:S02]  /*0f20*/  HADD2.F32 R228, -RZ, R201.reuse.H0_H0 ;  /* 0x200000c9ffe47230 */ /* 0x100fe40000004100 */
[----:B0-----:R-:W-:Y:S01]  /*0f30*/  FADD.FTZ R209, -R246, R196 ;  /* 0x000000c4f6d17221 */ /* 0x001fe20000010100 */
[----:B------:R-:W-:-:S02]  /*0f40*/  HADD2.F32 R229, -RZ, R201.H1_H1 ;  /* 0x300000c9ffe57230 */ /* 0x000fc40000004100 */
[C---:B------:R-:W-:Y:S01]  /*0f50*/  FADD.FTZ R252, -R246.reuse, R231 ;  /* 0x000000e7f6fc7221 */ /* 0x040fe20000010100 */
[--C-:B------:R-:W-:Y:S01]  /*0f60*/  HADD2.F32 R251, -RZ, R17.reuse.H0_H0 ;  /* 0x20000011fffb7230 */ /* 0x100fe20000004100 */
[----:B------:R-:W-:Y:S01]  /*0f70*/  MOV R201, R22 ;  /* 0x0000001600c97202 */ /* 0x000fe20000000f00 */
[----:B------:R-:W-:Y:S01]  /*0f80*/  HADD2.F32 R248, -RZ, R17.H1_H1 ;  /* 0x30000011fff87230 */ /* 0x000fe20000004100 */
[----:B------:R-:W-:Y:S01]  /*0f90*/  MOV R17, R23 ;  /* 0x0000001700117202 */ /* 0x000fe20000000f00 */
[C---:B------:R-:W-:Y:S01]  /*0fa0*/  FADD.FTZ R231, -R246.reuse, R232 ;  /* 0x000000e8f6e77221 */ /* 0x040fe20000010100 */
[C---:B------:R-:W-:Y:S01]  /*0fb0*/  FADD.FTZ R220, -R246.reuse, R233 ;  /* 0x000000e9f6dc7221 */ /* 0x040fe20000010100 */
[--C-:B------:R-:W-:Y:S01]  /*0fc0*/  HADD2.F32 R23, -RZ, R18.reuse.H0_H0 ;  /* 0x20000012ff177230 */ /* 0x100fe20000004100 */
[----:B------:R-:W-:Y:S01]  /*0fd0*/  MOV R232, R20 ;  /* 0x0000001400e87202 */ /* 0x000fe20000000f00 */
[----:B------:R-:W-:Y:S01]  /*0fe0*/  HADD2.F32 R22, -RZ, R18.H1_H1 ;  /* 0x30000012ff167230 */ /* 0x000fe20000004100 */
[----:B------:R-:W-:Y:S01]  /*0ff0*/  MOV R233, R21 ;  /* 0x0000001500e97202 */ /* 0x000fe20000000f00 */
[C---:B------:R-:W-:Y:S01]  /*1000*/  FADD.FTZ R244, -R246.reuse, R242 ;  /* 0x000000f2f6f47221 */ /* 0x040fe20000010100 */
[----:B------:R-:W-:Y:S01]  /*1010*/  MOV R18, R249 ;  /* 0x000000f900127202 */ /* 0x000fe20000000f00 */
[----:B------:R-:W-:Y:S01]  /*1020*/  FADD.FTZ R245, -R246, R243 ;  /* 0x000000f3f6f57221 */ /* 0x000fe20000010100 */
[----:B------:R-:W4:Y:S01]  /*1030*/  LDL R249, [R1+0x6c] ;  /* 0x00006c0001f97983 */ /* 0x000f220000100800 */
[----:B------:R-:W-:-:S02]  /*1040*/  HADD2.F32 R21, -RZ, R19.H0_H0 ;  /* 0x20000013ff157230 */ /* 0x000fc40000004100 */
[----:B------:R-:W-:Y:S02]  /*1050*/  HADD2.F32 R20, -RZ, R19.H1_H1 ;  /* 0x30000013ff147230 */ /* 0x000fe40000004100 */
[--C-:B------:R-:W-:Y:S01]  /*1060*/  HADD2.F32 R243, -RZ, R11.reuse.H0_H0 ;  /* 0x2000000bfff37230 */ /* 0x100fe20000004100 */
[----:B------:R-:W4:Y:S01]  /*1070*/  LDL R19, [R1+0x68] ;  /* 0x0000680001137983 */ /* 0x000f220000100800 */
[----:B------:R-:W-:Y:S02]  /*1080*/  HADD2.F32 R242, -RZ, R11.H1_H1 ;  /* 0x3000000bfff27230 */ /* 0x000fe40000004100 */
[----:B------:R-:W-:Y:S01]  /*1090*/  FMUL.FTZ R11, R209, UR30 ;  /* 0x0000001ed10b7c20 */ /* 0x000fe20008410000 */
[--C-:B------:R-:W-:Y:S01]  /*10a0*/  HADD2.F32 R208, -RZ, R12.reuse.H0_H0 ;  /* 0x2000000cffd07230 */ /* 0x100fe20000004100 */
[----:B------:R-:W4:Y:S01]  /*10b0*/  LDL R209, [R1+0x78] ;  /* 0x0000780001d17983 */ /* 0x000f220000100800 */
[----:B------:R-:W-:Y:S02]  /*10c0*/  HADD2.F32 R7, -RZ, R12.H1_H1 ;  /* 0x3000000cff077230 */ /* 0x000fe40000004100 */
[----:B------:R-:W-:-:S02]  /*10d0*/  FMUL.FTZ R12, R245, UR30 ;  /* 0x0000001ef50c7c20 */ /* 0x000fc40008410000 */
[----:B------:R-:W4:Y:S01]  /*10e0*/  LDL R245, [R1+0x7c] ;  /* 0x00007c0001f57983 */ /* 0x000f220000100800 */
[C---:B------:R-:W-:Y:S01]  /*10f0*/  FADD.FTZ R218, -R246.reuse, R197 ;  /* 0x000000c5f6da7221 */ /* 0x040fe20000010100 */
[C---:B------:R-:W-:Y:S01]  /*1100*/  FADD.FTZ R204, -R246.reuse, R225 ;  /* 0x000000e1f6cc7221 */ /* 0x040fe20000010100 */
[C---:B------:R-:W-:Y:S01]  /*1110*/  FADD.FTZ R24, -R246.reuse, R230 ;  /* 0x000000e6f6187221 */ /* 0x040fe20000010100 */
[C---:B------:R-:W-:Y:S01]  /*1120*/  FADD.FTZ R225, -R246.reuse, R238 ;  /* 0x000000eef6e17221 */ /* 0x040fe20000010100 */
[----:B------:R-:W-:Y:S01]  /*1130*/  FADD.FTZ R230, -R246, R239 ;  /* 0x000000eff6e67221 */ /* 0x000fe20000010100 */
[--C-:B------:R-:W-:Y:S02]  /*1140*/  HADD2.F32 R238, -RZ, R10.reuse.H0_H0 ;  /* 0x2000000affee7230 */ /* 0x100fe40000004100 */
[----:B------:R-:W-:Y:S02]  /*1150*/  HADD2.F32 R239, -RZ, R10.H1_H1 ;  /* 0x3000000affef7230 */ /* 0x000fe40000004100 */
[----:B------:R-:W-:Y:S01]  /*1160*/  FMUL.FTZ R10, R218, UR30 ;  /* 0x0000001eda0a7c20 */ /* 0x000fe20008410000 */
[----:B------:R-:W-:Y:S01]  /*1170*/  FMUL.FTZ R0, R0, UR30 ;  /* 0x0000001e00007c20 */ /* 0x000fe20008410000 */
[----:B------:R-:W4:Y:S01]  /*1180*/  LDL R218, [R1+0x74] ;  /* 0x0000740001da7983 */ /* 0x000f220000100800 */
[----:B------:R-:W-:-:S02]  /*1190*/  FADD.FTZ R80, R80, R208 ;  /* 0x000000d050507221 */ /* 0x000fc40000010000 */
[----:B------:R-:W-:Y:S01]  /*11a0*/  FFMA.FTZ R112, R0, R208, R112 ;  /* 0x000000d000707223 */ /* 0x000fe20000010070 */
[----:B------:R-:W-:Y:S01]  /*11b0*/  FADD.FTZ R77, R77, R3 ;  /* 0x000000034d4d7221 */ /* 0x000fe20000010000 */
[----:B------:R-:W-:Y:S01]  /*11c0*/  FFMA.FTZ R109, R10, R3, R109 ;  /* 0x000000030a6d7223 */ /* 0x000fe2000001006d */
[C---:B------:R-:W-:Y:S01]  /*11d0*/  FADD.FTZ R25, -R246.reuse, R224 ;  /* 0x000000e0f6197221 */ /* 0x040fe20000010100 */
[--C-:B------:R-:W-:Y:S02]  /*11e0*/  HADD2.F32 R197, -RZ, R203.reuse.H0_H0 ;  /* 0x200000cbffc57230 */ /* 0x100fe40000004100 */
[C---:B------:R-:W-:Y:S01]  /*11f0*/  FADD.FTZ R223, -R246.reuse, R236 ;  /* 0x000000ecf6df7221 */ /* 0x040fe20000010100 */
[----:B------:R-:W-:Y:S02]  /*1200*/  HADD2.F32 R196, -RZ, R203.H1_H1 ;  /* 0x300000cbffc47230 */ /* 0x000fe40000004100 */
[----:B------:R-:W-:Y:S01]  /*1210*/  FADD.FTZ R224, -R246, R237 ;  /* 0x000000edf6e07221 */ /* 0x000fe20000010100 */
[----:B------:R-:W-:Y:S01]  /*1220*/  MOV R203, R247 ;  /* 0x000000f700cb7202 */ /* 0x000fe20000000f00 */
[----:B------:R-:W-:-:S02]  /*1230*/  HADD2.F32 R247, -RZ, R16.H0_H0 ;  /* 0x20000010fff77230 */ /* 0x000fc40000004100 */
[----:B------:R-:W-:Y:S01]  /*1240*/  HADD2.F32 R246, -RZ, R16.H1_H1 ;  /* 0x30000010fff67230 */ /* 0x000fe20000004100 */
[----:B------:R-:W-:Y:S01]  /*1250*/  MOV R16, R250 ;  /* 0x000000fa00107202 */ /* 0x000fe20000000f00 */
[----:B------:R-:W-:Y:S01]  /*1260*/  FMUL.FTZ R250, R240, UR30 ;  /* 0x0000001ef0fa7c20 */ /* 0x000fe20008410000 */
[--C-:B------:R-:W-:Y:S01]  /*1270*/  HADD2.F32 R6, -RZ, R13.reuse.H0_H0 ;  /* 0x2000000dff067230 */ /* 0x100fe20000004100 */
[----:B------:R-:W4:Y:S01]  /*1280*/  LDL R240, [R1+0x44] ;  /* 0x0000440001f07983 */ /* 0x000f220000100800 */
[----:B------:R-:W-:Y:S02]  /*1290*/  HADD2.F32 R5, -RZ, R13.H1_H1 ;  /* 0x3000000dff057230 */ /* 0x000fe40000004100 */
[----:B------:R-:W-:Y:S01]  /*12a0*/  FMUL.FTZ R13, R244, UR30 ;  /* 0x0000001ef40d7c20 */ /* 0x000fe20008410000 */
[--C-:B------:R-:W-:Y:S01]  /*12b0*/  HADD2.F32 R2, -RZ, R15.reuse.H0_H0 ;  /* 0x2000000fff027230 */ /* 0x100fe20000004100 */
[----:B------:R-:W4:Y:S01]  /*12c0*/  LDL R244, [R1+0x60] ;  /* 0x0000600001f47983 */ /* 0x000f220000100800 */
[----:B------:R-:W-:-:S02]  /*12d0*/  HADD2.F32 R15, -RZ, R15.H1_H1 ;  /* 0x3000000fff0f7230 */ /* 0x000fc40000004100 */
[--C-:B------:R-:W-:Y:S02]  /*12e0*/  HADD2.F32 R236, -RZ, R9.reuse.H0_H0 ;  /* 0x20000009ffec7230 */ /* 0x100fe40000004100 */
[----:B------:R-:W-:Y:S02]  /*12f0*/  HADD2.F32 R237, -RZ, R9.H1_H1 ;  /* 0x30000009ffed7230 */ /* 0x000fe40000004100 */
[----:B------:R-:W-:Y:S01]  /*1300*/  FMUL.FTZ R9, R219, UR30 ;  /* 0x0000001edb097c20 */ /* 0x000fe20008410000 */
[----:B------:R-:W-:Y:S01]  /*1310*/  FADD.FTZ R78, R78, R2 ;  /* 0x000000024e4e7221 */ /* 0x000fe20000010000 */
[----:B------:R-:W-:Y:S01]  /*1320*/  FADD.FTZ R79, R79, R15 ;  /* 0x0000000f4f4f7221 */ /* 0x000fe20000010000 */
[----:B------:R-:W-:Y:S01]  /*1330*/  FFMA.FTZ R111, R250, R15, R111 ;  /* 0x0000000ffa6f7223 */ /* 0x000fe2000001006f */
[----:B------:R-:W-:Y:S01]  /*1340*/  FFMA.FTZ R110, R9, R2, R110 ;  /* 0x00000002096e7223 */ /* 0x000fe2000001006e */
[----:B------:R-:W-:Y:S01]  /*1350*/  FFMA.FTZ R114, R13, R6, R114 ;  /* 0x000000060d727223 */ /* 0x000fe20000010072 */
[----:B------:R-:W-:Y:S01]  /*1360*/  FADD.FTZ R82, R82, R6 ;  /* 0x0000000652527221 */ /* 0x000fe20000010000 */
[----:B------:R-:W-:Y:S01]  /*1370*/  FFMA.FTZ R115, R12, R5, R115 ;  /* 0x000000050c737223 */ /* 0x000fe20000010073 */
[----:B------:R-:W-:Y:S01]  /*1380*/  FADD.FTZ R83, R83, R5 ;  /* 0x0000000553537221 */ /* 0x000fe20000010000 */
[----:B---3--:R-:W-:-:S02]  /*1390*/  FMUL.FTZ R3, R241, R3 ;  /* 0x00000003f1037220 */ /* 0x008fc40000410000 */
[----:B------:R-:W3:Y:S01]  /*13a0*/  LDL R241, [R1+0x40] ;  /* 0x0000400001f17983 */ /* 0x000ee20000100800 */
[----:B--2---:R-:W-:Y:S01]  /*13b0*/  FMUL.FTZ R8, R8, R208 ;  /* 0x000000d008087220 */ /* 0x004fe20000410000 */
[----:B------:R-:W-:Y:S02]  /*13c0*/  FMUL.FTZ R208, R232, UR30 ;  /* 0x0000001ee8d07c20 */ /* 0x000fe40008410000 */
[----:B------:R-:W2:Y:S01]  /*13d0*/  LDL R232, [R1+0x58] ;  /* 0x0000580001e87983 */ /* 0x000ea20000100800 */
[----:B----4-:R-:W-:Y:S01]  /*13e0*/  FMUL.FTZ R249, R249, R15 ;  /* 0x0000000ff9f97220 */ /* 0x010fe20000410000 */
[----:B------:R-:W-:Y:S01]  /*13f0*/  FMUL.FTZ R15, R18, UR30 ;  /* 0x0000001e120f7c20 */ /* 0x000fe20008410000 */
[----:B------:R-:W-:Y:S01]  /*1400*/  FMUL.FTZ R18, R203, UR30 ;  /* 0x0000001ecb127c20 */ /* 0x000fe20008410000 */
[----:B------:R-:W-:Y:S02]  /*1410*/  FMUL.FTZ R203, R25, UR30 ;  /* 0x0000001e19cb7c20 */ /* 0x000fe40008410000 */
[----:B------:R-:W4:Y:S01]  /*1420*/  LDL R25, [R1+0x5c] ;  /* 0x00005c0001197983 */ /* 0x000f220000100800 */
[----:B------:R-:W-:Y:S01]  /*1430*/  FMUL.FTZ R2, R19, R2 ;  /* 0x0000000213027220 */ /* 0x000fe20000410000 */
[----:B------:R-:W-:Y:S01]  /*1440*/  FMUL.FTZ R19, R202, UR30 ;  /* 0x0000001eca137c20 */ /* 0x000fe20008410000 */
[----:B------:R-:W-:Y:S01]  /*1450*/  FMUL.FTZ R202, R233, UR30 ;  /* 0x0000001ee9ca7c20 */ /* 0x000fe20008410000 */
[----:B------:R-:W-:Y:S01]  /*1460*/  FMUL.FTZ R6, R209, R6 ;  /* 0x00000006d1067220 */ /* 0x000fe20000410000 */
[----:B------:R-:W-:Y:S01]  /*1470*/  FMUL.FTZ R209, R24, UR30 ;  /* 0x0000001e18d17c20 */ /* 0x000fe20008410000 */
[----:B------:R-:W4:Y:S01]  /*1480*/  LDL R233, [R1+0x48] ;  /* 0x0000480001e97983 */ /* 0x000f220000100800 */
[----:B------:R-:W-:-:S03]  /*1490*/  FMUL.FTZ R5, R245, R5 ;  /* 0x00000005f5057220 */ /* 0x000fc60000410000 */
[----:B------:R-:W4:Y:S04]  /*14a0*/  LDL R24, [R1+0x4c] ;  /* 0x00004c0001187983 */ /* 0x000f280000100800 */
[----:B------:R-:W4:Y:S01]  /*14b0*/  LDL R245, [R1+0x50] ;  /* 0x0000500001f57983 */ /* 0x000f220000100800 */
[-C--:B------:R-:W-:Y:S01]  /*14c0*/  FFMA.FTZ R113, R14, R7.reuse, R113 ;  /* 0x000000070e717223 */ /* 0x080fe20000010071 */
[----:B------:R-:W-:Y:S01]  /*14d0*/  FADD.FTZ R81, R81, R7 ;  /* 0x0000000751517221 */ /* 0x000fe20000010000 */
[----:B------:R-:W-:Y:S01]  /*14e0*/  FMUL.FTZ R17, R17, UR30 ;  /* 0x0000001e11117c20 */ /* 0x000fe20008410000 */
[----:B------:R-:W-:Y:S01]  /*14f0*/  FMUL.FTZ R219, R231, UR30 ;  /* 0x0000001ee7db7c20 */ /* 0x000fe20008410000 */
[----:B------:R-:W-:Y:S01]  /*1500*/  FMUL.FTZ R7, R218, R7 ;  /* 0x00000007da077220 */ /* 0x000fe20000410000 */
[----:B------:R-:W-:Y:S01]  /*1510*/  FMUL.FTZ R218, R252, UR30 ;  /* 0x0000001efcda7c20 */ /* 0x000fe20008410000 */
[----:B------:R-:W-:Y:S01]  /*1520*/  FMUL.FTZ R252, R230, UR30 ;  /* 0x0000001ee6fc7c20 */ /* 0x000fe20008410000 */
[----:B------:R-:W-:Y:S01]  /*1530*/  FFMA.FTZ R231, R0, R8, RZ ;  /* 0x0000000800e77223 */ /* 0x000fe200000100ff */
[----:B------:R-:W-:Y:S01]  /*1540*/  FADD.FTZ R230, RZ, R8 ;  /* 0x00000008ffe67221 */ /* 0x000fe20000010000 */
        /* <DEDUP_REMOVED lines=12> */
[----:B------:R-:W-:Y:S01]  /*1610*/  FFMA.FTZ R107, R18, R229, R107 ;  /* 0x000000e5126b7223 */ /* 0x000fe2000001006b */
[----:B------:R-:W-:Y:S01]  /*1620*/  FADD.FTZ R75, R75, R229 ;  /* 0x000000e54b4b7221 */ /* 0x000fe20000010000 */
[----:B------:R-:W4:Y:S01]  /*1630*/  LDL R244, [R1+0x54] ;  /* 0x0000540001f47983 */ /* 0x000f220000100800 */
[----:B------:R-:W-:Y:S01]  /*1640*/  FFMA.FTZ R104, R15, R226, R104 ;  /* 0x000000e20f687223 */ /* 0x000fe20000010068 */
[----:B------:R-:W-:Y:S01]  /*1650*/  FADD.FTZ R72, R72, R226 ;  /* 0x000000e248487221 */ /* 0x000fe20000010000 */
[----:B------:R-:W-:Y:S01]  /*1660*/  FADD.FTZ R70, R70, R197 ;  /* 0x000000c546467221 */ /* 0x000fe20000010000 */
[----:B------:R-:W-:Y:S01]  /*1670*/  FFMA.FTZ R102, R201, R197, R102 ;  /* 0x000000c5c9667223 */ /* 0x000fe20000010066 */
[----:B------:R-:W-:Y:S01]  /*1680*/  FADD.FTZ R71, R71, R196 ;  /* 0x000000c447477221 */ /* 0x000fe20000010000 */
[----:B------:R-:W-:Y:S01]  /*1690*/  FFMA.FTZ R103, R202, R196, R103 ;  /* 0x000000c4ca677223 */ /* 0x000fe20000010067 */
[----:B--2---:R-:W-:Y:S01]  /*16a0*/  FMUL.FTZ R228, R232, R228 ;  /* 0x000000e4e8e47220 */ /* 0x004fe20000410000 */
[----:B------:R-:W-:Y:S01]  /*16b0*/  FADD.FTZ R232, R7, R230 ;  /* 0x000000e607e87221 */ /* 0x000fe20000010000 */
[----:B---3--:R-:W-:Y:S01]  /*16c0*/  FMUL.FTZ R230, R241, R199 ;  /* 0x000000c7f1e67220 */ /* 0x008fe20000410000 */
[----:B------:R-:W-:-:S02]  /*16d0*/  FFMA.FTZ R199, R13, R6, R231 ;  /* 0x000000060dc77223 */ /* 0x000fc400000100e7 */
[----:B------:R-:W-:Y:S01]  /*16e0*/  FADD.FTZ R232, R6, R232 ;  /* 0x000000e806e87221 */ /* 0x000fe20000010000 */
[----:B------:R-:W-:Y:S01]  /*16f0*/  FMUL.FTZ R231, R240, R198 ;  /* 0x000000c6f0e77220 */ /* 0x000fe20000410000 */
[----:B------:R-:W-:Y:S01]  /*1700*/  FFMA.FTZ R198, R12, R5, R199 ;  /* 0x000000050cc67223 */ /* 0x000fe200000100c7 */
[----:B------:R-:W2:Y:S01]  /*1710*/  LDL R240, [R1+0x28] ;  /* 0x0000280001f07983 */ /* 0x000ea20000100800 */
[----:B------:R-:W-:Y:S02]  /*1720*/  FADD.FTZ R199, R5, R232 ;  /* 0x000000e805c77221 */ /* 0x000fe40000010000 */
[----:B------:R-:W-:Y:S01]  /*1730*/  FFMA.FTZ R198, R11, R4, R198 ;  /* 0x000000040bc67223 */ /* 0x000fe200000100c6 */
[----:B------:R-:W-:Y:S01]  /*1740*/  FMUL.FTZ R16, R16, UR30 ;  /* 0x0000001e10107c20 */ /* 0x000fe20008410000 */
[----:B------:R-:W-:Y:S01]  /*1750*/  FADD.FTZ R199, R4, R199 ;  /* 0x000000c704c77221 */ /* 0x000fe20000010000 */
[----:B------:R-:W-:Y:S01]  /*1760*/  FMUL.FTZ R204, R204, UR30 ;  /* 0x0000001ecccc7c20 */ /* 0x000fe20008410000 */
[----:B------:R-:W-:Y:S01]  /*1770*/  FFMA.FTZ R198, R10, R3, R198 ;  /* 0x000000030ac67223 */ /* 0x000fe200000100c6 */
[----:B------:R-:W-:Y:S01]  /*1780*/  FMUL.FTZ R206, R206, UR30 ;  /* 0x0000001ecece7c20 */ /* 0x000fe20008410000 */
[----:B------:R-:W-:Y:S01]  /*1790*/  FADD.FTZ R199, R3, R199 ;  /* 0x000000c703c77221 */ /* 0x000fe20000010000 */
[----:B------:R-:W-:Y:S01]  /*17a0*/  FADD.FTZ R73, R73, R227 ;  /* 0x000000e349497221 */ /* 0x000fe20000010000 */
[----:B------:R-:W-:Y:S01]  /*17b0*/  FMUL.FTZ R205, R205, UR30 ;  /* 0x0000001ecdcd7c20 */ /* 0x000fe20008410000 */
[----:B------:R-:W-:Y:S01]  /*17c0*/  FFMA.FTZ R96, R203, R234, R96 ;  /* 0x000000eacb607223 */ /* 0x000fe20000010060 */
[----:B------:R-:W-:Y:S01]  /*17d0*/  FADD.FTZ R64, R64, R234 ;  /* 0x000000ea40407221 */ /* 0x000fe20000010000 */
[----:B------:R-:W-:Y:S01]  /*17e0*/  FMUL.FTZ R207, R207, UR30 ;  /* 0x0000001ecfcf7c20 */ /* 0x000fe20008410000 */
[----:B------:R-:W3:Y:S01]  /*17f0*/  LDL R241, [R1+0x2c] ;  /* 0x00002c0001f17983 */ /* 0x000ee20000100800 */
[----:B----4-:R-:W-:-:S03]  /*1800*/  FMUL.FTZ R229, R25, R229 ;  /* 0x000000e519e57220 */ /* 0x010fc60000410000 */
[----:B------:R-:W4:Y:S01]  /*1810*/  LDL R25, [R1+0x30] ;  /* 0x0000300001197983 */ /* 0x000f220000100800 */
[----:B------:R-:W-:Y:S01]  /*1820*/  FMUL.FTZ R232, R233, R197 ;  /* 0x000000c5e9e87220 */ /* 0x000fe20000410000 */
[----:B------:R-:W-:Y:S02]  /*1830*/  FADD.FTZ R197, R2, R199 ;  /* 0x000000c702c57221 */ /* 0x000fe40000010000 */
[----:B------:R-:W3:Y:S01]  /*1840*/  LDL R199, [R1+0x38] ;  /* 0x0000380001c77983 */ /* 0x000ee20000100800 */
[----:B------:R-:W-:-:S03]  /*1850*/  FMUL.FTZ R233, R24, R196 ;  /* 0x000000c418e97220 */ /* 0x000fc60000410000 */
[----:B------:R-:W3:Y:S01]  /*1860*/  LDL R24, [R1+0x34] ;  /* 0x0000340001187983 */ /* 0x000ee20000100800 */
[----:B------:R-:W-:Y:S01]  /*1870*/  FMUL.FTZ R226, R245, R226 ;  /* 0x000000e2f5e27220 */ /* 0x000fe20000410000 */
[----:B------:R-:W-:Y:S02]  /*1880*/  FFMA.FTZ R196, R9, R2, R198 ;  /* 0x0000000209c47223 */ /* 0x000fe400000100c6 */
[----:B------:R-:W3:Y:S04]  /*1890*/  LDL R245, [R1+0x3c] ;  /* 0x00003c0001f57983 */ /* 0x000ee80000100800 */
[----:B------:R-:W3:Y:S01]  /*18a0*/  LDL R198, [R1+0x20] ;  /* 0x0000200001c67983 */ /* 0x000ee20000100800 */
[----:B------:R-:W-:Y:S01]  /*18b0*/  FFMA.FTZ R105, R16, R227, R105 ;  /* 0x000000e310697223 */ /* 0x000fe20000010069 */
        /* <DEDUP_REMOVED lines=10> */
[----:B------:R-:W-:-:S02]  /*1960*/  FMUL.FTZ R227, R244, R227 ;  /* 0x000000e3f4e37220 */ /* 0x000fc40000410000 */
[----:B------:R-:W3:Y:S01]  /*1970*/  LDL R244, [R1+0x24] ;  /* 0x0000240001f47983 */ /* 0x000ee20000100800 */
[----:B--2---:R-:W-:Y:S01]  /*1980*/  FMUL.FTZ R240, R240, R243 ;  /* 0x000000f3f0f07220 */ /* 0x004fe20000410000 */
[----:B----4-:R-:W-:Y:S02]  /*1990*/  FMUL.FTZ R234, R25, R234 ;  /* 0x000000ea19ea7220 */ /* 0x010fe40000410000 */
[----:B------:R0:W5:Y:S01]  /*19a0*/  LDL.LU R25, [R1+0x94] ;  /* 0x0000940001197983 */ /* 0x0001620000300800 */
[----:B---3--:R-:W-:Y:S01]  /*19b0*/  FMUL.FTZ R236, R199, R236 ;  /* 0x000000ecc7ec7220 */ /* 0x008fe20000410000 */
[----:B------:R-:W-:Y:S02]  /*19c0*/  FMUL.FTZ R235, R24, R235 ;  /* 0x000000eb18eb7220 */ /* 0x000fe40000410000 */
[----:B------:R0:W5:Y:S01]  /*19d0*/  LDL.LU R24, [R1+0x90] ;  /* 0x0000900001187983 */ /* 0x0001620000300800 */
[----:B------:R-:W-:-:S03]  /*19e0*/  FMUL.FTZ R237, R245, R237 ;  /* 0x000000edf5ed7220 */ /* 0x000fc60000410000 */
[----:B------:R-:W2:Y:S01]  /*19f0*/  LDL R243, [R1+0x10] ;  /* 0x0000100001f37983 */ /* 0x000ea20000100800 */
[----:B------:R-:W-:-:S03]  /*1a00*/  FMUL.FTZ R238, R198, R238 ;  /* 0x000000eec6ee7220 */ /* 0x000fc60000410000 */
[----:B------:R-:W3:Y:S04]  /*1a10*/  LDL R245, [R1+0x14] ;  /* 0x0000140001f57983 */ /* 0x000ee80000100800 */
[----:B------:R-:W4:Y:S04]  /*1a20*/  LDL R199, [R1+0x1c] ;  /* 0x00001c0001c77983 */ /* 0x000f280000100800 */
[----:B------:R-:W4:Y:S01]  /*1a30*/  LDL R198, [R1] ;  /* 0x0000000001c67983 */ /* 0x000f220000100800 */
[----:B------:R-:W-:Y:S01]  /*1a40*/  FMUL.FTZ R220, R220, UR30 ;  /* 0x0000001edcdc7c20 */ /* 0x000fe20008410000 */
[----:B------:R-:W-:Y:S01]  /*1a50*/  FMUL.FTZ R223, R223, UR30 ;  /* 0x0000001edfdf7c20 */ /* 0x000fe20008410000 */
[----:B------:R-:W-:Y:S01]  /*1a60*/  FADD.FTZ R63, R63, R242 ;  /* 0x000000f23f3f7221 */ /* 0x000fe20000010000 */
[-C--:B------:R-:W-:Y:S01]  /*1a70*/  FFMA.FTZ R95, R218, R242.reuse, R95 ;  /* 0x000000f2da5f7223 */ /* 0x080fe2000001005f */
        /* <DEDUP_REMOVED lines=9> */
[----:B------:R-:W-:-:S02]  /*1b10*/  FMUL.FTZ R239, R244, R239 ;  /* 0x000000eff4ef7220 */ /* 0x000fc40000410000 */
[----:B------:R-:W4:Y:S01]  /*1b20*/  LDL R244, [R1+0x18] ;  /* 0x0000180001f47983 */ /* 0x000f220000100800 */
[----:B--2---:R-:W-:-:S03]  /*1b30*/  FMUL.FTZ R242, R243, R247 ;  /* 0x000000f7f3f27220 */ /* 0x004fc60000410000 */
[----:B------:R-:W2:Y:S01]  /*1b40*/  LDL R247, [R1+0x4] ;  /* 0x0000040001f77983 */ /* 0x000ea20000100800 */
[----:B---3--:R-:W-:Y:S01]  /*1b50*/  FMUL.FTZ R243, R245, R246 ;  /* 0x000000f6f5f37220 */ /* 0x008fe20000410000 */
[----:B----4-:R-:W-:Y:S02]  /*1b60*/  FMUL.FTZ R245, R199, R248 ;  /* 0x000000f8c7f57220 */ /* 0x010fe40000410000 */
[----:B------:R-:W3:Y:S01]  /*1b70*/  LDL R199, [R1+0x8] ;  /* 0x0000080001c77983 */ /* 0x000ee20000100800 */
[----:B------:R-:W-:-:S03]  /*1b80*/  FMUL.FTZ R246, R198, R23 ;  /* 0x00000017c6f67220 */ /* 0x000fc60000410000 */
[----:B------:R0:W5:Y:S04]  /*1b90*/  LDL.LU R23, [R1+0x8c] ;  /* 0x00008c0001177983 */ /* 0x0001680000300800 */
[----:B------:R-:W4:Y:S01]  /*1ba0*/  LDL R198, [R1+0xc] ;  /* 0x00000c0001c67983 */ /* 0x000f220000100800 */
[----:B------:R-:W-:Y:S01]  /*1bb0*/  FMUL.FTZ R222, R222, UR30 ;  /* 0x0000001edede7c20 */ /* 0x000fe20008410000 */
[----:B------:R-:W-:Y:S01]  /*1bc0*/  FMUL.FTZ R224, R224, UR30 ;  /* 0x0000001ee0e07c20 */ /* 0x000fe20008410000 */
        /* <DEDUP_REMOVED lines=31> */
[----:B--2---:R-:W-:Y:S02]  /*1dc0*/  FMUL.FTZ R247, R247, R22 ;  /* 0x00000016f7f77220 */ /* 0x004fe40000410000 */
[----:B------:R0:W5:Y:S01]  /*1dd0*/  LDL.LU R22, [R1+0x88] ;  /* 0x0000880001167983 */ /* 0x0001620000300800 */
[----:B---3--:R-:W-:-:S03]  /*1de0*/  FMUL.FTZ R248, R199, R21 ;  /* 0x00000015c7f87220 */ /* 0x008fc60000410000 */
[----:B------:R0:W5:Y:S01]  /*1df0*/  LDL.LU R21, [R1+0x84] ;  /* 0x0000840001157983 */ /* 0x0001620000300800 */
[----:B----4-:R-:W-:-:S03]  /*1e00*/  FMUL.FTZ R251, R198, R20 ;  /* 0x00000014c6fb7220 */ /* 0x010fc60000410000 */
[----:B------:R0:W5:Y:S01]  /*1e10*/  LDL.LU R20, [R1+0x80] ;  /* 0x0000800001147983 */ /* 0x0001620000300800 */
        /* <DEDUP_REMOVED lines=32> */
[----:B0-----:R-:W-:Y:S06]  /*2020*/  BRA `(.L_x_12508) ;  /* 0x0000000000fc7947 */ /* 0x001fec0003800000 */
.L_x_12507:
        /* <DEDUP_REMOVED lines=12> */
.L_x_12509:
        /* <DEDUP_REMOVED lines=17> */
.L_x_12510:
        /* <DEDUP_REMOVED lines=34> */
.L_x_12508:
        /* <DEDUP_REMOVED lines=35> */
.L_x_12512:
[----:B------:R-:W-:Y:S05]  /*2650*/  BSYNC.RECONVERGENT B0 ;  /* 0x0000000000007941 */ /* 0x000fea0003800200 */
.L_x_12511:
        /* <DEDUP_REMOVED lines=68> */
.L_x_12517:
[----:B------:R-:W-:Y:S05]  /*2aa0*/  BSYNC.RECONVERGENT B0 ;  /* 0x0000000000007941 */ /* 0x000fea0003800200 */
.L_x_12516:
        /* <DEDUP_REMOVED lines=13> */
.L_x_12515:
[----:B------:R-:W-:Y:S05]  /*2b80*/  BRA.U !UP3, `(.L_x_12518) ;  /* 0x000000010b707547 */ /* 0x000fea000b800000 */
[----:B------:R-:W-:Y:S01]  /*2b90*/  LOP3.LUT P0, RZ, R216, 0xff00, RZ, 0xc0, !PT ;  /* 0x0000ff00d8ff7812 */ /* 0x000fe2000780c0ff */
[----:B------:R-:W-:Y:S01]  /*2ba0*/  BSSY.RECONVERGENT B0, `(.L_x_12519) ;  /* 0x000000d000007945 */ /* 0x000fe20003800200 */
[----:B------:R-:W-:-:S11]  /*2bb0*/  MOV R196, RZ ;  /* 0x000000ff00c47202 */ /* 0x000fd60000000f00 */
        /* <DEDUP_REMOVED lines=11> */
.L_x_12520:
[----:B------:R-:W-:Y:S05]  /*2c70*/  BSYNC.RECONVERGENT B0 ;  /* 0x0000000000007941 */ /* 0x000fea0003800200 */
.L_x_12519:
        /* <DEDUP_REMOVED lines=13> */
.L_x_12518:
        /* <DEDUP_REMOVED lines=15> */
.L_x_12523:
[----:B------:R-:W-:Y:S05]  /*2e40*/  BSYNC.RECONVERGENT B0 ;  /* 0x0000000000007941 */ /* 0x000fea0003800200 */
.L_x_12522:
        /* <DEDUP_REMOVED lines=13> */
.L_x_12521:
        /* <DEDUP_REMOVED lines=15> */
.L_x_12526:
[----:B------:R-:W-:Y:S05]  /*3010*/  BSYNC.RECONVERGENT B0 ;  /* 0x0000000000007941 */ /* 0x000fea0003800200 */
.L_x_12525:
        /* <DEDUP_REMOVED lines=13> */
.L_x_12524:
        /* <DEDUP_REMOVED lines=15> */
.L_x_12529:
[----:B------:R-:W-:Y:S05]  /*31e0*/  BSYNC.RECONVERGENT B0 ;  /* 0x0000000000007941 */ /* 0x000fea0003800200 */
.L_x_12528:
        /* <DEDUP_REMOVED lines=13> */
.L_x_12527:
        /* <DEDUP_REMOVED lines=15> */
.L_x_12532:
[----:B------:R-:W-:Y:S05]  /*33b0*/  BSYNC.RECONVERGENT B0 ;  /* 0x0000000000007941 */ /* 0x000fea0003800200 */
.L_x_12531:
        /* <DEDUP_REMOVED lines=13> */
.L_x_12530:
        /* <DEDUP_REMOVED lines=15> */
.L_x_12535:
[----:B------:R-:W-:Y:S05]  /*3580*/  BSYNC.RECONVERGENT B0 ;  /* 0x0000000000007941 */ /* 0x000fea0003800200 */
.L_x_12534:
        /* <DEDUP_REMOVED lines=13> */
.L_x_12533:
[----:B------:R-:W-:Y:S05]  /*3660*/  BRA.U !UP3, `(.L_x_12536) ;  /* 0x000000250b4c7547 */ /* 0x000fea000b800000 */
[----:B------:R-:W-:Y:S01]  /*3670*/  ISETP.GE.U32.AND P0, PT, R216, RZ, PT ;  /* 0x000000ffd800720c */ /* 0x000fe20003f06070 */
[----:B------:R-:W-:Y:S01]  /*3680*/  BSSY.RECONVERGENT B0, `(.L_x_12537) ;  /* 0x000000e000007945 */ /* 0x000fe20003800200 */
[----:B------:R-:W-:Y:S02]  /*3690*/  MOV R196, RZ ;  /* 0x000000ff00c47202 */ /* 0x000fe40000000f00 */
        /* <DEDUP_REMOVED lines=12> */
.L_x_12538:
[----:B------:R-:W-:Y:S05]  /*3760*/  BSYNC.RECONVERGENT B0 ;  /* 0x0000000000007941 */ /* 0x000fea0003800200 */
.L_x_12537:
        /* <DEDUP_REMOVED lines=14> */
.L_x_12514:
        /* <DEDUP_REMOVED lines=15> */
.L_x_12541:
[----:B------:R-:W-:Y:S05]  /*3940*/  BSYNC.RECONVERGENT B0 ;  /* 0x0000000000007941 */ /* 0x000fea0003800200 */
.L_x_12540:
        /* <DEDUP_REMOVED lines=13> */
.L_x_12539:
        /* <DEDUP_REMOVED lines=15> */
.L_x_12544:
[----:B------:R-:W-:Y:S05]  /*3b10*/  BSYNC.RECONVERGENT B0 ;  /* 0x0000000000007941 */ /* 0x000fea0003800200 */
.L_x_12543:
        /* <DEDUP_REMOVED lines=13> */
.L_x_12542:
        /* <DEDUP_REMOVED lines=15> */
.L_x_12547:
[----:B------:R-:W-:Y:S05]  /*3ce0*/  BSYNC.RECONVERGENT B0 ;  /* 0x0000000000007941 */ /* 0x000fea0003800200 */
.L_x_12546:
        /* <DEDUP_REMOVED lines=13> */
.L_x_12545:
        /* <DEDUP_REMOVED lines=15> */
.L_x_12550:
[----:B------:R-:W-:Y:S05]  /*3eb0*/  BSYNC.RECONVERGENT B0 ;  /* 0x0000000000007941 */ /* 0x000fea0003800200 */
.L_x_12549:
        /* <DEDUP_REMOVED lines=13> */
.L_x_12548:
        /* <DEDUP_REMOVED lines=15> */
.L_x_12553:
[----:B------:R-:W-:Y:S05]  /*4080*/  BSYNC.RECONVERGENT B0 ;  /* 0x0000000000007941 */ /* 0x000fea0003800200 */
.L_x_12552:
        /* <DEDUP_REMOVED lines=13> */
.L_x_12551:
        /* <DEDUP_REMOVED lines=15> */
.L_x_12556:
[----:B------:R-:W-:Y:S05]  /*4250*/  BSYNC.RECONVERGENT B0 ;  /* 0x0000000000007941 */ /* 0x000fea0003800200 */
.L_x_12555:
        /* <DEDUP_REMOVED lines=13> */
.L_x_12554:
        /* <DEDUP_REMOVED lines=15> */
.L_x_12559:
[----:B------:R-:W-:Y:S05]  /*4420*/  BSYNC.RECONVERGENT B0 ;  /* 0x0000000000007941 */ /* 0x000fea0003800200 */
.L_x_12558:
        /* <DEDUP_REMOVED lines=13> */
.L_x_12557:
        /* <DEDUP_REMOVED lines=54> */
.L_x_12513:
        /* <DEDUP_REMOVED lines=13> */
[----:B------:R-:W-:-:S03]  /*4930*/  @P0 HADD2.F32 R197, -RZ, R180.H0_H0 ;  /* 0x200000b4ffc50230 */ /* 0x000fc60000004100 */
        /* <DEDUP_REMOVED lines=8> */
[----:B------:R-:W-:-:S04]  /*49c0*/  F2FP.F16.F32.PACK_AB R196, RZ, R196 ;  /* 0x000000c4ffc4723e */ /* 0x000fc800000000ff */
[----:B0-----:R-:W-:-:S07]  /*49d0*/  PRMT R184, R196, 0x7610, R184 ;  /* 0x00007610c4b87816 */ /* 0x001fce00000000b8 */
.L_x_12561:
        /* <DEDUP_REMOVED lines=10> */
[----:B------:R-:W-:-:S03]  /*4a80*/  @P0 HADD2.F32 R197, -RZ, R180.H1_H1 ;  /* 0x300000b4ffc50230 */ /* 0x000fc60000004100 */
        /* <DEDUP_REMOVED lines=10> */
.L_x_12562:
        /* <DEDUP_REMOVED lines=21> */
.L_x_12563:
        /* <DEDUP_REMOVED lines=21> */
.L_x_12564:
        /* <DEDUP_REMOVED lines=21> */
.L_x_12565:
        /* <DEDUP_REMOVED lines=21> */
.L_x_12566:
        /* <DEDUP_REMOVED lines=21> */
.L_x_12567:
[----:B------:R-:W-:Y:S05]  /*51c0*/  BRA.U !UP3, `(.L_x_12536) ;  /* 0x000000090b747547 */ /* 0x000fea000b800000 */
[----:B------:R-:W-:Y:S02]  /*51d0*/  PLOP3.LUT P1, PT, PT, PT, UP2, 0x80, 0x8 ;  /* 0x000000000008781c */ /* 0x000fe40003f2f028 */
[----:B------:R-:W-:Y:S02]  /*51e0*/  MOV R196, UR20 ;  /* 0x0000001400c47c02 */ /* 0x000fe40008000f00 */
[----:B------:R-:W-:Y:S02]  /*51f0*/  ISETP.GE.U32.AND P0, PT, R216, RZ, PT ;  /* 0x000000ffd800720c */ /* 0x000fe40003f06070 */
[----:B------:R-:W-:Y:S02]  /*5200*/  MOV R197, R155 ;  /* 0x0000009b00c57202 */ /* 0x000fe40000000f00 */
[----:B------:R-:W-:-:S05]  /*5210*/  ISETP.GE.U32.AND.EX P0, PT, R217, 0x1000000, PT, P0 ;  /* 0x01000000d900780c */ /* 0x000fca0003f06100 */
[----:B------:R-:W-:-:S04]  /*5220*/  @P1 FFMA.FTZ R196, R250, R196, UR32 ;  /* 0x00000020fac41e23 */ /* 0x000fc800080100c4 */
[----:B------:R-:W-:-:S04]  /*5230*/  @P1 FADD.FTZ R196, R249, -R196 ;  /* 0x800000c4f9c41221 */ /* 0x000fc80000010000 */
[----:B------:R-:W-:Y:S01]  /*5240*/  @P1 FFMA.FTZ R197, R196, UR30, R155 ;  /* 0x0000001ec4c51c23 */ /* 0x000fe2000801009b */
[----:B-----5:R-:W-:-:S03]  /*5250*/  @P0 HADD2.F32 R216, -RZ, R183.H1_H1 ;  /* 0x300000b7ffd80230 */ /* 0x020fc60000004100 */
        /* <DEDUP_REMOVED lines=10> */
.L_x_12560:
        /* <DEDUP_REMOVED lines=28> */
.L_x_12568:
        /* <DEDUP_REMOVED lines=12> */
.L_x_12569:
        /* <DEDUP_REMOVED lines=12> */
.L_x_12570:
        /* <DEDUP_REMOVED lines=17> */
.L_x_12571:
        /* <DEDUP_REMOVED lines=17> */
.L_x_12572:
        /* <DEDUP_REMOVED lines=17> */
.L_x_12573:
        /* <DEDUP_REMOVED lines=17> */
.L_x_12574:
        /* <DEDUP_REMOVED lines=18> */
.L_x_12536:
        /* <DEDUP_REMOVED lines=18> */
.L_x_12575:
        /* <DEDUP_REMOVED lines=30> */
.L_x_12578:
[----:B------:R-:W-:Y:S05]  /*5ea0*/  BRA.U !UP3, `(.L_x_12579) ;  /* 0x000000010b2c7547 */ /* 0x000fea000b800000 */
[----:B------:R-:W-:Y:S01]  /*5eb0*/  LOP3.LUT P2, RZ, R214, 0xff00, RZ, 0xc0, !PT ;  /* 0x0000ff00d6ff7812 */ /* 0x000fe2000784c0ff */
[----:B------:R-:W-:Y:S01]  /*5ec0*/  FMUL.FTZ R188, R193, UR25 ;  /* 0x00000019c1bc7c20 */ /* 0x000fe20008410000 */
[----:B------:R-:W-:-:S03]  /*5ed0*/  MOV R189, RZ ;  /* 0x000000ff00bd7202 */ /* 0x000fc60000000f00 */
        /* <DEDUP_REMOVED lines=8> */
.L_x_12579:
[----:B------:R-:W-:Y:S05]  /*5f60*/  BRA.U !UP3, `(.L_x_12580) ;  /* 0x000000010b2c7547 */ /* 0x000fea000b800000 */
        /* <DEDUP_REMOVED lines=11> */
.L_x_12580:
        /* <DEDUP_REMOVED lines=17> */
.L_x_12581:
        /* <DEDUP_REMOVED lines=17> */
.L_x_12582:
        /* <DEDUP_REMOVED lines=17> */
.L_x_12583:
        /* <DEDUP_REMOVED lines=17> */
.L_x_12584:
        /* <DEDUP_REMOVED lines=19> */
.L_x_12577:
[----:B------:R-:W-:Y:S05]  /*6590*/  BRA.U !UP3, `(.L_x_12586) ;  /* 0x000000010b447547 */ /* 0x000fea000b800000 */
[----:B------:R-:W-:Y:S02]  /*65a0*/  PLOP3.LUT P2, PT, PT, PT, UP2, 0x80, 0x8 ;  /* 0x000000000008781c */ /* 0x000fe40003f4f028 */
[----:B0-----:R-:W-:Y:S02]  /*65b0*/  MOV R196, UR20 ;  /* 0x0000001400c47c02 */ /* 0x001fe40008000f00 */
[----:B------:R-:W-:Y:S02]  /*65c0*/  LOP3.LUT P1, RZ, R214, 0xff, RZ, 0xc0, !PT ;  /* 0x000000ffd6ff7812 */ /* 0x000fe4000782c0ff */
[----:B------:R-:W-:-:S07]  /*65d0*/  MOV R197, R156 ;  /* 0x0000009c00c57202 */ /* 0x000fce0000000f00 */
[----:B------:R-:W-:-:S04]  /*65e0*/  @P2 FFMA.FTZ R196, R15, R196, UR32 ;  /* 0x000000200fc42e23 */ /* 0x000fc800080100c4 */
[----:B------:R-:W-:Y:S01]  /*65f0*/  @P2 FADD.FTZ R196, R226, -R196 ;  /* 0x800000c4e2c42221 */ /* 0x000fe20000010000 */
[----:B-----5:R-:W-:-:S03]  /*6600*/  @P1 HADD2.F32 R216, -RZ, R180.H0_H0 ;  /* 0x200000b4ffd81230 */ /* 0x020fc60000004100 */
        /* <DEDUP_REMOVED lines=10> */
.L_x_12586:
[----:B------:R-:W-:Y:S05]  /*66b0*/  BRA.U !UP3, `(.L_x_12587) ;  /* 0x000000010b447547 */ /* 0x000fea000b800000 */
[----:B------:R-:W-:Y:S02]  /*66c0*/  PLOP3.LUT P2, PT, PT, PT, UP2, 0x80, 0x8 ;  /* 0x000000000008781c */ /* 0x000fe40003f4f028 */
[----:B0-----:R-:W-:Y:S02]  /*66d0*/  MOV R196, UR20 ;  /* 0x0000001400c47c02 */ /* 0x001fe40008000f00 */
[----:B------:R-:W-:Y:S02]  /*66e0*/  LOP3.LUT P1, RZ, R214, 0xff00, RZ, 0xc0, !PT ;  /* 0x0000ff00d6ff7812 */ /* 0x000fe4000782c0ff */
[----:B------:R-:W-:-:S07]  /*66f0*/  MOV R197, R157 ;  /* 0x0000009d00c57202 */ /* 0x000fce0000000f00 */
[----:B------:R-:W-:-:S04]  /*6700*/  @P2 FFMA.FTZ R196, R16, R196, UR32 ;  /* 0x0000002010c42e23 */ /* 0x000fc800080100c4 */
[----:B------:R-:W-:Y:S01]  /*6710*/  @P2 FADD.FTZ R196, R227, -R196 ;  /* 0x800000c4e3c42221 */ /* 0x000fe20000010000 */
[----:B-----5:R-:W-:-:S03]  /*6720*/  @P1 HADD2.F32 R216, -RZ, R180.H1_H1 ;  /* 0x300000b4ffd81230 */ /* 0x020fc60000004100 */
        /* <DEDUP_REMOVED lines=10> */
.L_x_12587:
        /* <DEDUP_REMOVED lines=18> */
.L_x_12588:
        /* <DEDUP_REMOVED lines=18> */
.L_x_12589:
        /* <DEDUP_REMOVED lines=18> */
.L_x_12590:
        /* <DEDUP_REMOVED lines=18> */
.L_x_12591:
        /* <DEDUP_REMOVED lines=18> */
.L_x_12592:
        /* <DEDUP_REMOVED lines=20> */
.L_x_12576:
[----:B------:R-:W-:Y:S05]  /*6eb0*/  @!P0 BRA `(.L_x_12593) ;  /* 0x0000001000048947 */ /* 0x000fea0003800000 */
[----:B------:R-:W-:Y:S05]  /*6ec0*/  BRA.U !UP3, `(.L_x_12594) ;  /* 0x000000010b707547 */ /* 0x000fea000b800000 */
[----:B------:R-:W-:Y:S01]  /*6ed0*/  LOP3.LUT P1, RZ, R214, 0xff, RZ, 0xc0, !PT ;  /* 0x000000ffd6ff7812 */ /* 0x000fe2000782c0ff */
[----:B------:R-:W-:Y:S01]  /*6ee0*/  BSSY.RECONVERGENT B0, `(.L_x_12595) ;  /* 0x000000d000007945 */ /* 0x000fe20003800200 */
[----:B------:R-:W-:-:S11]  /*6ef0*/  MOV R188, RZ ;  /* 0x000000ff00bc7202 */ /* 0x000fd60000000f00 */
        /* <DEDUP_REMOVED lines=11> */
.L_x_12596:
[----:B------:R-:W-:Y:S05]  /*6fb0*/  BSYNC.RECONVERGENT B0 ;  /* 0x0000000000007941 */ /* 0x000fea0003800200 */
.L_x_12595:
        /* <DEDUP_REMOVED lines=13> */
.L_x_12594:
        /* <DEDUP_REMOVED lines=15> */
.L_x_12599:
[----:B------:R-:W-:Y:S05]  /*7180*/  BSYNC.RECONVERGENT B0 ;  /* 0x0000000000007941 */ /* 0x000fea0003800200 */
.L_x_12598:
        /* <DEDUP_REMOVED lines=13> */
.L_x_12597:
        /* <DEDUP_REMOVED lines=15> */
.L_x_12602:
[----:B------:R-:W-:Y:S05]  /*7350*/  BSYNC.RECONVERGENT B0 ;  /* 0x0000000000007941 */ /* 0x000fea0003800200 */
.L_x_12601:
        /* <DEDUP_REMOVED lines=13> */
.L_x_12600:
        /* <DEDUP_REMOVED lines=15> */
.L_x_12605:
[----:B------:R-:W-:Y:S05]  /*7520*/  BSYNC.RECONVERGENT B0 ;  /* 0x0000000000007941 */ /* 0x000fea0003800200 */
.L_x_12604:
        /* <DEDUP_REMOVED lines=13> */
.L_x_12603:
        /* <DEDUP_REMOVED lines=15> */
.L_x_12608:
[----:B------:R-:W-:Y:S05]  /*76f0*/  BSYNC.RECONVERGENT B0 ;  /* 0x0000000000007941 */ /* 0x000fea0003800200 */
.L_x_12607:
        /* <DEDUP_REMOVED lines=13> */
.L_x_12606:
        /* <DEDUP_REMOVED lines=15> */
.L_x_12611:
[----:B------:R-:W-:Y:S05]  /*78c0*/  BSYNC.RECONVERGENT B0 ;  /* 0x0000000000007941 */ /* 0x000fea0003800200 */
.L_x_12610:
        /* <DEDUP_REMOVED lines=13> */
.L_x_12609:
        /* <DEDUP_REMOVED lines=15> */
.L_x_12614:
[----:B------:R-:W-:Y:S05]  /*7a90*/  BSYNC.RECONVERGENT B0 ;  /* 0x0000000000007941 */ /* 0x000fea0003800200 */
.L_x_12613:
        /* <DEDUP_REMOVED lines=13> */
.L_x_12612:
        /* <DEDUP_REMOVED lines=54> */
.L_x_12593:
        /* <DEDUP_REMOVED lines=15> */
.L_x_12617:
[----:B------:R-:W-:Y:S05]  /*7fc0*/  BSYNC.RECONVERGENT B0 ;  /* 0x0000000000007941 */ /* 0x000fea0003800200 */
.L_x_12616:
        /* <DEDUP_REMOVED lines=13> */
.L_x_12615:
        /* <DEDUP_REMOVED lines=15> */
.L_x_12620:
[----:B------:R-:W-:Y:S05]  /*8190*/  BSYNC.RECONVERGENT B0 ;  /* 0x0000000000007941 */ /* 0x000fea0003800200 */
.L_x_12619:
        /* <DEDUP_REMOVED lines=13> */
.L_x_12618:
        /* <DEDUP_REMOVED lines=15> */
.L_x_12623:
[----:B------:R-:W-:Y:S05]  /*8360*/  BSYNC.RECONVERGENT B0 ;  /* 0x0000000000007941 */ /* 0x000fea0003800200 */
.L_x_12622:
        /* <DEDUP_REMOVED lines=13> */
.L_x_12621:
        /* <DEDUP_REMOVED lines=15> */
.L_x_12626:
[----:B------:R-:W-:Y:S05]  /*8530*/  BSYNC.RECONVERGENT B0 ;  /* 0x0000000000007941 */ /* 0x000fea0003800200 */
.L_x_12625:
        /* <DEDUP_REMOVED lines=13> */
.L_x_12624:
        /* <DEDUP_REMOVED lines=15> */
.L_x_12629:
[----:B------:R-:W-:Y:S05]  /*8700*/  BSYNC.RECONVERGENT B0 ;  /* 0x0000000000007941 */ /* 0x000fea0003800200 */
.L_x_12628:
        /* <DEDUP_REMOVED lines=13> */
.L_x_12627:
        /* <DEDUP_REMOVED lines=15> */
.L_x_12632:
[----:B------:R-:W-:Y:S05]  /*88d0*/  BSYNC.RECONVERGENT B0 ;  /* 0x0000000000007941 */ /* 0x000fea0003800200 */
.L_x_12631:
        /* <DEDUP_REMOVED lines=13> */
.L_x_12630:
        /* <DEDUP_REMOVED lines=15> */
.L_x_12635:
[----:B------:R-:W-:Y:S05]  /*8aa0*/  BSYNC.RECONVERGENT B0 ;  /* 0x0000000000007941 */ /* 0x000fea0003800200 */
.L_x_12634:
        /* <DEDUP_REMOVED lines=13> */
.L_x_12633:
        /* <DEDUP_REMOVED lines=16> */
.L_x_12637:
[----:B------:R-:W-:Y:S05]  /*8c80*/  BSYNC.RECONVERGENT B0 ;  /* 0x0000000000007941 */ /* 0x000fea0003800200 */
.L_x_12636:
        /* <DEDUP_REMOVED lines=13> */
.L_x_12585:
        /* <DEDUP_REMOVED lines=16> */
.L_x_12638:
        /* <DEDUP_REMOVED lines=30> */
.L_x_12641:
        /* <DEDUP_REMOVED lines=12> */
.L_x_12642:
        /* <DEDUP_REMOVED lines=12> */
.L_x_12643:
        /* <DEDUP_REMOVED lines=17> */
.L_x_12644:
        /* <DEDUP_REMOVED lines=17> */
.L_x_12645:
        /* <DEDUP_REMOVED lines=17> */
.L_x_12646:
        /* <DEDUP_REMOVED lines=17> */
.L_x_12647:
        /* <DEDUP_REMOVED lines=19> */
.L_x_12640:
        /* <DEDUP_REMOVED lines=18> */
.L_x_12649:
        /* <DEDUP_REMOVED lines=18> */
.L_x_12650:
        /* <DEDUP_REMOVED lines=18> */
.L_x_12651:
        /* <DEDUP_REMOVED lines=18> */
.L_x_12652:
        /* <DEDUP_REMOVED lines=18> */
.L_x_12653:
        /* <DEDUP_REMOVED lines=18> */
.L_x_12654:
        /* <DEDUP_REMOVED lines=18> */
.L_x_12655:
        /* <DEDUP_REMOVED lines=20> */
.L_x_12639:
        /* <DEDUP_REMOVED lines=16> */
.L_x_12659:
[----:B------:R-:W-:Y:S05]  /*a150*/  BSYNC.RECONVERGENT B0 ;  /* 0x0000000000007941 */ /* 0x000fea0003800200 */
.L_x_12658:
        /* <DEDUP_REMOVED lines=13> */
.L_x_12657:
        /* <DEDUP_REMOVED lines=15> */
.L_x_12662:
[----:B------:R-:W-:Y:S05]  /*a320*/  BSYNC.RECONVERGENT B0 ;  /* 0x0000000000007941 */ /* 0x000fea0003800200 */
.L_x_12661:
        /* <DEDUP_REMOVED lines=13> */
.L_x_12660:
        /* <DEDUP_REMOVED lines=15> */
.L_x_12665:
[----:B------:R-:W-:Y:S05]  /*a4f0*/  BSYNC.RECONVERGENT B0 ;  /* 0x0000000000007941 */ /* 0x000fea0003800200 */
.L_x_12664:
        /* <DEDUP_REMOVED lines=13> */
.L_x_12663:
        /* <DEDUP_REMOVED lines=15> */
.L_x_12668:
[----:B------:R-:W-:Y:S05]  /*a6c0*/  BSYNC.RECONVERGENT B0 ;  /* 0x0000000000007941 */ /* 0x000fea0003800200 */
.L_x_12667:
        /* <DEDUP_REMOVED lines=13> */
.L_x_12666:
        /* <DEDUP_REMOVED lines=15> */
.L_x_12671:
[----:B------:R-:W-:Y:S05]  /*a890*/  BSYNC.RECONVERGENT B0 ;  /* 0x0000000000007941 */ /* 0x000fea0003800200 */
.L_x_12670:
        /* <DEDUP_REMOVED lines=13> */
.L_x_12669:
        /* <DEDUP_REMOVED lines=15> */
.L_x_12674:
[----:B------:R-:W-:Y:S05]  /*aa60*/  BSYNC.RECONVERGENT B0 ;  /* 0x0000000000007941 */ /* 0x000fea0003800200 */
.L_x_12673:
        /* <DEDUP_REMOVED lines=13> */
.L_x_12672:
        /* <DEDUP_REMOVED lines=15> */
.L_x_12677:
[----:B------:R-:W-:Y:S05]  /*ac30*/  BSYNC.RECONVERGENT B0 ;  /* 0x0000000000007941 */ /* 0x000fea0003800200 */
.L_x_12676:
        /* <DEDUP_REMOVED lines=13> */
.L_x_12675:
        /* <DEDUP_REMOVED lines=54> */
.L_x_12656:
        /* <DEDUP_REMOVED lines=15> */
.L_x_12680:
[----:B------:R-:W-:Y:S05]  /*b160*/  BSYNC.RECONVERGENT B0 ;  /* 0x0000000000007941 */ /* 0x000fea0003800200 */
.L_x_12679:
        /* <DEDUP_REMOVED lines=13> */
.L_x_12678:
        /* <DEDUP_REMOVED lines=15> */
.L_x_12683:
[----:B------:R-:W-:Y:S05]  /*b330*/  BSYNC.RECONVERGENT B0 ;  /* 0x0000000000007941 */ /* 0x000fea0003800200 */
.L_x_12682:
        /* <DEDUP_REMOVED lines=13> */
.L_x_12681:
        /* <DEDUP_REMOVED lines=15> */
.L_x_12686:
[----:B------:R-:W-:Y:S05]  /*b500*/  BSYNC.RECONVERGENT B0 ;  /* 0x0000000000007941 */ /* 0x000fea0003800200 */
.L_x_12685:
        /* <DEDUP_REMOVED lines=13> */
.L_x_12684:
        /* <DEDUP_REMOVED lines=15> */
.L_x_12689:
[----:B------:R-:W-:Y:S05]  /*b6d0*/  BSYNC.RECONVERGENT B0 ;  /* 0x0000000000007941 */ /* 0x000fea0003800200 */
.L_x_12688:
        /* <DEDUP_REMOVED lines=13> */
.L_x_12687:
        /* <DEDUP_REMOVED lines=15> */
.L_x_12692:
[----:B------:R-:W-:Y:S05]  /*b8a0*/  BSYNC.RECONVERGENT B0 ;  /* 0x0000000000007941 */ /* 0x000fea0003800200 */
.L_x_12691:
        /* <DEDUP_REMOVED lines=13> */
.L_x_12690:
        /* <DEDUP_REMOVED lines=15> */
.L_x_12695:
[----:B------:R-:W-:Y:S05]  /*ba70*/  BSYNC.RECONVERGENT B0 ;  /* 0x0000000000007941 */ /* 0x000fea0003800200 */
.L_x_12694:
        /* <DEDUP_REMOVED lines=13> */
.L_x_12693:
        /* <DEDUP_REMOVED lines=15> */
.L_x_12698:
[----:B------:R-:W-:Y:S05]  /*bc40*/  BSYNC.RECONVERGENT B0 ;  /* 0x0000000000007941 */ /* 0x000fea0003800200 */
.L_x_12697:
        /* <DEDUP_REMOVED lines=13> */
.L_x_12696:
        /* <DEDUP_REMOVED lines=16> */
.L_x_12700:
[----:B------:R-:W-:Y:S05]  /*be20*/  BSYNC.RECONVERGENT B0 ;  /* 0x0000000000007941 */ /* 0x000fea0003800200 */
.L_x_12699:
        /* <DEDUP_REMOVED lines=13> */
.L_x_12648:
        /* <DEDUP_REMOVED lines=16> */
.L_x_12701:
        /* <DEDUP_REMOVED lines=30> */
.L_x_12704:
        /* <DEDUP_REMOVED lines=12> */
.L_x_12705:
        /* <DEDUP_REMOVED lines=12> */
.L_x_12706:
        /* <DEDUP_REMOVED lines=17> */
.L_x_12707:
        /* <DEDUP_REMOVED lines=17> */
.L_x_12708:
        /* <DEDUP_REMOVED lines=17> */
.L_x_12709:
        /* <DEDUP_REMOVED lines=17> */
.L_x_12710:
        /* <DEDUP_REMOVED lines=19> */
.L_x_12703:
        /* <DEDUP_REMOVED lines=18> */
.L_x_12712:
        /* <DEDUP_REMOVED lines=18> */
.L_x_12713:
        /* <DEDUP_REMOVED lines=18> */
.L_x_12714:
        /* <DEDUP_REMOVED lines=18> */
.L_x_12715:
        /* <DEDUP_REMOVED lines=18> */
.L_x_12716:
        /* <DEDUP_REMOVED lines=18> */
.L_x_12717:
        /* <DEDUP_REMOVED lines=18> */
.L_x_12718:
        /* <DEDUP_REMOVED lines=20> */
.L_x_12702:
        /* <DEDUP_REMOVED lines=16> */
.L_x_12722:
[----:B------:R-:W-:Y:S05]  /*d2f0*/  BSYNC.RECONVERGENT B0 ;  /* 0x0000000000007941 */ /* 0x000fea0003800200 */
.L_x_12721:
        /* <DEDUP_REMOVED lines=13> */
.L_x_12720:
        /* <DEDUP_REMOVED lines=15> */
.L_x_12725:
[----:B------:R-:W-:Y:S05]  /*d4c0*/  BSYNC.RECONVERGENT B0 ;  /* 0x0000000000007941 */ /* 0x000fea0003800200 */
.L_x_12724:
        /* <DEDUP_REMOVED lines=13> */
.L_x_12723:
        /* <DEDUP_REMOVED lines=15> */
.L_x_12728:
[----:B------:R-:W-:Y:S05]  /*d690*/  BSYNC.RECONVERGENT B0 ;  /* 0x0000000000007941 */ /* 0x000fea0003800200 */
.L_x_12727:
        /* <DEDUP_REMOVED lines=13> */
.L_x_12726:
        /* <DEDUP_REMOVED lines=15> */
.L_x_12731:
[----:B------:R-:W-:Y:S05]  /*d860*/  BSYNC.RECONVERGENT B0 ;  /* 0x0000000000007941 */ /* 0x000fea0003800200 */
.L_x_12730:
        /* <DEDUP_REMOVED lines=13> */
.L_x_12729:
        /* <DEDUP_REMOVED lines=15> */
.L_x_12734:
[----:B------:R-:W-:Y:S05]  /*da30*/  BSYNC.RECONVERGENT B0 ;  /* 0x0000000000007941 */ /* 0x000fea0003800200 */
.L_x_12733:
        /* <DEDUP_REMOVED lines=13> */
.L_x_12732:
        /* <DEDUP_REMOVED lines=15> */
.L_x_12737:
[----:B------:R-:W-:Y:S05]  /*dc00*/  BSYNC.RECONVERGENT B0 ;  /* 0x0000000000007941 */ /* 0x000fea0003800200 */
.L_x_12736:
        /* <DEDUP_REMOVED lines=13> */
.L_x_12735:
        /* <DEDUP_REMOVED lines=15> */
.L_x_12740:
[----:B------:R-:W-:Y:S05]  /*ddd0*/  BSYNC.RECONVERGENT B0 ;  /* 0x0000000000007941 */ /* 0x000fea0003800200 */
.L_x_12739:
        /* <DEDUP_REMOVED lines=13> */
.L_x_12738:
        /* <DEDUP_REMOVED lines=54> */
.L_x_12719:
        /* <DEDUP_REMOVED lines=15> */
.L_x_12743:
[----:B------:R-:W-:Y:S05]  /*e300*/  BSYNC.RECONVERGENT B0 ;  /* 0x0000000000007941 */ /* 0x000fea0003800200 */
.L_x_12742:
        /* <DEDUP_REMOVED lines=13> */
.L_x_12741:
        /* <DEDUP_REMOVED lines=15> */
.L_x_12746:
[----:B------:R-:W-:Y:S05]  /*e4d0*/  BSYNC.RECONVERGENT B0 ;  /* 0x0000000000007941 */ /* 0x000fea0003800200 */
.L_x_12745:
        /* <DEDUP_REMOVED lines=13> */
.L_x_12744:
        /* <DEDUP_REMOVED lines=15> */
.L_x_12749:
[----:B------:R-:W-:Y:S05]  /*e6a0*/  BSYNC.RECONVERGENT B0 ;  /* 0x0000000000007941 */ /* 0x000fea0003800200 */
.L_x_12748:
        /* <DEDUP_REMOVED lines=13> */
.L_x_12747:
        /* <DEDUP_REMOVED lines=15> */
.L_x_12752:
[----:B------:R-:W-:Y:S05]  /*e870*/  BSYNC.RECONVERGENT B0 ;  /* 0x0000000000007941 */ /* 0x000fea0003800200 */
.L_x_12751:
        /* <DEDUP_REMOVED lines=13> */
.L_x_12750:
        /* <DEDUP_REMOVED lines=15> */
.L_x_12755:
[----:B------:R-:W-:Y:S05]  /*ea40*/  BSYNC.RECONVERGENT B0 ;  /* 0x0000000000007941 */ /* 0x000fea0003800200 */
.L_x_12754:
        /* <DEDUP_REMOVED lines=13> */
.L_x_12753:
        /* <DEDUP_REMOVED lines=15> */
.L_x_12758:
[----:B------:R-:W-:Y:S05]  /*ec10*/  BSYNC.RECONVERGENT B0 ;  /* 0x0000000000007941 */ /* 0x000fea0003800200 */
.L_x_12757:
        /* <DEDUP_REMOVED lines=13> */
.L_x_12756:
        /* <DEDUP_REMOVED lines=15> */
.L_x_12761:
[----:B------:R-:W-:Y:S05]  /*ede0*/  BSYNC.RECONVERGENT B0 ;  /* 0x0000000000007941 */ /* 0x000fea0003800200 */
.L_x_12760:
        /* <DEDUP_REMOVED lines=13> */
.L_x_12759:
[----:B------:R-:W-:Y:S05]  /*eec0*/  BRA.U !UP3, `(.L_x_12711) ;  /* 0x000000010b487547 */ /* 0x000fea000b800000 */
[----:B0-----:R-:W-:Y:S01]  /*eed0*/  MOV R196, UR20 ;  /* 0x0000001400c47c02 */ /* 0x001fe20008000f00 */
[----:B------:R-:W-:Y:S01]  /*eee0*/  HFMA2 R197, -RZ, RZ, 0, 0 ;  /* 0x00000000ffc57431 */ /* 0x000fe200000001ff */
        /* <DEDUP_REMOVED lines=16> */
.L_x_12711:
        /* <DEDUP_REMOVED lines=14> */
.L_x_12506:
        /* <DEDUP_REMOVED lines=36> */
.L_x_12763:
        /* <DEDUP_REMOVED lines=15> */
.L_x_15737:


//--------------------- .text._ZN10layer_norm13ln_bwd_kernelINS_13Kernel_traitsI6__halfffffjLj4096ELj1ELj1ELj4ELj16ENS_18Kernel_traits_baseILj4096ES2_ffffjLj128EEEEELb0ELb0ELb0ELb0EEEvNS_9BwdParamsE --------------------------
	.section	.text._ZN10layer_norm13ln_bwd_kernelINS_13Kernel_traitsI6__halfffffjLj4096ELj1ELj1ELj4ELj16ENS_18Kernel_traits_baseILj4096ES2_ffffjLj128EEEEELb0ELb0ELb0ELb0EEEvNS_9BwdParamsE,"ax",@progbits
	.align	128
        .global         _ZN10layer_norm13ln_bwd_kernelINS_13Kernel_traitsI6__halfffffjLj4096ELj1ELj1ELj4ELj16ENS_18Kernel_traits_baseILj4096ES2_ffffjLj128EEEEELb0ELb0ELb0ELb0EEEvNS_9BwdParamsE
        .type           _ZN10layer_norm13ln_bwd_kernelINS_13Kernel_traitsI6__halfffffjLj4096ELj1ELj1ELj4ELj16ENS_18Kernel_traits_baseILj4096ES2_ffffjLj128EEEEELb0ELb0ELb0ELb0EEEvNS_9BwdParamsE,@function
        .size           _ZN10layer_norm13ln_bwd_kernelINS_13Kernel_traitsI6__halfffffjLj4096ELj1ELj1ELj4ELj16ENS_18Kernel_traits_baseILj4096ES2_ffffjLj128EEEEELb0ELb0ELb0ELb0EEEvNS_9BwdParamsE,(.L_x_15738 - _ZN10layer_norm13ln_bwd_kernelINS_13Kernel_traitsI6__halfffffjLj4096ELj1ELj1ELj4ELj16ENS_18Kernel_traits_baseILj4096ES2_ffffjLj128EEEEELb0ELb0ELb0ELb0EEEvNS_9BwdParamsE)
        .other          _ZN10layer_norm13ln_bwd_kernelINS_13Kernel_traitsI6__halfffffjLj4096ELj1ELj1ELj4ELj16ENS_18Kernel_traits_baseILj4096ES2_ffffjLj128EEEEELb0ELb0ELb0ELb0EEEvNS_9BwdParamsE,@"STO_CUDA_ENTRY STV_DEFAULT"
_ZN10layer_norm13ln_bwd_kernelINS_13Kernel_traitsI6__halfffffjLj4096ELj1ELj1ELj4ELj16ENS_18Kernel_traits_baseILj4096ES2_ffffjLj128EEEEELb0ELb0ELb0ELb0EEEvNS_9BwdParamsE:
.text._ZN10layer_norm13ln_bwd_kernelINS_13Kernel_traitsI6__halfffffjLj4096ELj1ELj1ELj4ELj16ENS_18Kernel_traits_baseILj4096ES2_ffffjLj128EEEEELb0ELb0ELb0ELb0EEEvNS_9BwdParamsE:
        /* <DEDUP_REMOVED lines=14> */
[C---:B------:R-:W-:Y:S02]  /*00e0*/  ISETP.GE.U32.AND P3, PT, R3.reuse, 0x200, PT ;  /* 0x000002000300780c */ /* 0x040fe40003f66070 */
[C---:B------:R-:W-:Y:S02]  /*00f0*/  ISETP.GE.U32.AND P2, PT, R3.reuse, 0x280, PT ;  /* 0x000002800300780c */ /* 0x040fe40003f46070 */
[----:B------:R-:W-:-:S02]  /*0100*/  ISETP.GE.U32.AND P1, PT, R3, 0x300, PT ;  /* 0x000003000300780c */ /* 0x000fc40003f26070 */
[----:B------:R-:W-:Y:S01]  /*0110*/  P2R R20, PR, RZ, 0x20 ;  /* 0x00000020ff147803 */ /* 0x000fe20000000000 */
[----:B------:R-:W0:Y:S01]  /*0120*/  @P5 LDC.64 R4, c[0x0][0x3d0] ;  /* 0x0000f400ff045b82 */ /* 0x000e220000000a00 */
[----:B------:R-:W-:Y:S02]  /*0130*/  P2R R21, PR, RZ, 0x40 ;  /* 0x00000040ff157803 */ /* 0x000fe40000000000 */
[----:B------:R-:W-:Y:S02]  /*0140*/  P2R R40, PR, RZ, 0x40 ;  /* 0x00000040ff287803 */ /* 0x000fe40000000000 */
[----:B------:R-:W-:-:S03]  /*0150*/  ISETP.GE.U32.AND P0, PT, R3, 0x380, PT ;  /* 0x000003800300780c */ /* 0x000fc60003f06070 */
[----:B------:R-:W1:Y:S08]  /*0160*/  @P6 LDC.64 R22, c[0x0][0x3d0] ;  /* 0x0000f400ff166b82 */ /* 0x000e700000000a00 */
[----:B------:R-:W4:Y:S01]  /*0170*/  @P4 LDC.64 R28, c[0x0][0x3d0] ;  /* 0x0000f400ff1c4b82 */ /* 0x000f220000000a00 */
[C---:B0-----:R-:W-:Y:S01]  /*0180*/  @P5 IMAD.WIDE.U32 R4, R41.reuse, 0x8, R4 ;  /* 0x0000000829045825 */ /* 0x041fe200078e0004 */
[----:B------:R-:W-:-:S06]  /*0190*/  @P5 LOP3.LUT R41, R41, 0x80, RZ, 0xfc, !PT ;  /* 0x0000008029295812 */ /* 0x000fcc00078efcff */
[----:B------:R-:W0:Y:S01]  /*01a0*/  @P3 LDC.64 R30, c[0x0][0x3d0] ;  /* 0x0000f400ff1e3b82 */ /* 0x000e220000000a00 */
[----:B------:R-:W-:-:S04]  /*01b0*/  ISETP.GE.U32.AND P5, PT, R3, 0x400, PT ;  /* 0x000004000300780c */ /* 0x000fc80003fa6070 */
[----:B------:R-:W-:Y:S01]  /*01c0*/  P2R R182, PR, RZ, 0x20 ;  /* 0x00000020ffb67803 */ /* 0x000fe20000000000 */
[C---:B-1----:R-:W-:Y:S01]  /*01d0*/  @P6 IMAD.WIDE.U32 R26, R41.reuse, 0x8, R22 ;  /* 0x00000008291a6825 */ /* 0x042fe200078e0016 */
[----:B------:R-:W-:Y:S01]  /*01e0*/  @P6 IADD3 R41, PT, PT, R41, 0x80, RZ ;  /* 0x0000008029296810 */ /* 0x000fe20007ffe0ff */
[----:B------:R-:W1:Y:S01]  /*01f0*/  @P2 LDC.64 R22, c[0x0][0x3d0] ;  /* 0x0000f400ff162b82 */ /* 0x000e620000000a00 */
[----:B------:R-:W-:-:S03]  /*0200*/  ISETP.NE.AND P6, PT, R20, RZ, PT ;  /* 0x000000ff1400720c */ /* 0x000fc60003fc5270 */
[C---:B----4-:R-:W-:Y:S01]  /*0210*/  @P4 IMAD.WIDE.U32 R28, R41.reuse, 0x8, R28 ;  /* 0x00000008291c4825 */ /* 0x050fe200078e001c */
[----:B------:R-:W-:-:S03]  /*0220*/  @P4 IADD3 R41, PT, PT, R41, 0x80, RZ ;  /* 0x0000008029294810 */ /* 0x000fc60007ffe0ff */
[----:B------:R-:W4:Y:S01]  /*0230*/  @P1 LDC.64 R34, c[0x0][0x3d0] ;  /* 0x0000f400ff221b82 */ /* 0x000f220000000a00 */
[----:B--2---:R-:W5:Y:S05]  /*0240*/  @P4 LDG.E.64 R10, desc[UR8][R28.64] ;  /* 0x000000081c0a4981 */ /* 0x004f6a000c1e1b00 */
[----:B------:R2:W5:Y:S01]  /*0250*/  @P6 LDG.E.64 R6, desc[UR8][R4.64] ;  /* 0x0000000804066981 */ /* 0x000562000c1e1b00 */
[C---:B0-----:R-:W-:Y:S01]  /*0260*/  @P3 IMAD.WIDE.U32 R30, R41.reuse, 0x8, R30 ;  /* 0x00000008291e3825 */ /* 0x041fe200078e001e */
[----:B------:R-:W-:Y:S01]  /*0270*/  @P3 IADD3 R41, PT, PT, R41, 0x80, RZ ;  /* 0x0000008029293810 */ /* 0x000fe20007ffe0ff */
[----:B------:R-:W0:Y:S01]  /*0280*/  @P0 LDC.64 R36, c[0x0][0x3d0] ;  /* 0x0000f400ff240b82 */ /* 0x000e220000000a00 */
[----:B------:R-:W-:-:S02]  /*0290*/  ISETP.NE.AND P6, PT, R40, RZ, PT ;  /* 0x000000ff2800720c */ /* 0x000fc40003fc5270 */
[----:B------:R-:W5:Y:S01]  /*02a0*/  @P3 LDG.E.64 R12, desc[UR8][R30.64] ;  /* 0x000000081e0c3981 */ /* 0x000f62000c1e1b00 */
[C---:B-1----:R-:W-:Y:S01]  /*02b0*/  @P2 IMAD.WIDE.U32 R32, R41.reuse, 0x8, R22 ;  /* 0x0000000829202825 */ /* 0x042fe200078e0016 */
[----:B------:R-:W-:-:S03]  /*02c0*/  @P2 IADD3 R41, PT, PT, R41, 0x80, RZ ;  /* 0x0000008029292810 */ /* 0x000fc60007ffe0ff */
[----:B------:R-:W1:Y:S01]  /*02d0*/  @P5 LDC.64 R38, c[0x0][0x3d0] ;  /* 0x0000f400ff265b82 */ /* 0x000e620000000a00 */
[----:B------:R-:W5:Y:S01]  /*02e0*/  @P2 LDG.E.64 R14, desc[UR8][R32.64] ;  /* 0x00000008200e2981 */ /* 0x000f62000c1e1b00 */
[----:B----4-:R-:W-:-:S04]  /*02f0*/  @P1 IMAD.WIDE.U32 R34, R41, 0x8, R34 ;  /* 0x0000000829221825 */ /* 0x010fc800078e0022 */
[----:B------:R-:W5:Y:S02]  /*0300*/  @P6 LDG.E.64 R8, desc[UR8][R26.64] ;  /* 0x000000081a086981 */ /* 0x000f64000c1e1b00 */
[----:B------:R-:W2:Y:S01]  /*0310*/  S2UR UR4, SR_CTAID.X ;  /* 0x00000000000479c3 */ /* 0x000ea20000002500 */
[----:B------:R-:W-:Y:S01]  /*0320*/  @P1 IADD3 R41, PT, PT, R41, 0x80, RZ ;  /* 0x0000008029291810 */ /* 0x000fe20007ffe0ff */
[----:B------:R-:W5:Y:S04]  /*0330*/  @P1 LDG.E.64 R16, desc[UR8][R34.64] ;  /* 0x0000000822101981 */ /* 0x000f68000c1e1b00 */
[C---:B0-----:R-:W-:Y:S01]  /*0340*/  @P0 IMAD.WIDE.U32 R44, R41.reuse, 0x8, R36 ;  /* 0x00000008292c0825 */ /* 0x041fe200078e0024 */
[----:B------:R-:W-:Y:S02]  /*0350*/  @P0 IADD3 R41, PT, PT, R41, 0x80, RZ ;  /* 0x0000008029290810 */ /* 0x000fe40007ffe0ff */
[----:B--2---:R-:W-:-:S03]  /*0360*/  MOV R5, UR4 ;  /* 0x0000000400057c02 */ /* 0x004fc60008000f00 */
[----:B-1----:R-:W-:Y:S01]  /*0370*/  @P5 IMAD.WIDE.U32 R22, R41, 0x8, R38 ;  /* 0x0000000829165825 */ /* 0x002fe200078e0026 */
[----:B------:R0:W5:Y:S04]  /*0380*/  @P0 LDG.E.64 R18, desc[UR8][R44.64] ;  /* 0x000000082c120981 */ /* 0x000168000c1e1b00 */
[----:B------:R1:W5:Y:S01]  /*0390*/  @P5 LDG.E.64 R24, desc[UR8][R22.64] ;  /* 0x0000000816185981 */ /* 0x000362000c1e1b00 */
[----:B---3--:R-:W-:Y:S02]  /*03a0*/  ISETP.GE.AND P5, PT, R5, UR5, PT ;  /* 0x0000000505007c0c */ /* 0x008fe4000bfa6270 */
[----:B------:R-:W-:Y:S02]  /*03b0*/  CS2R R36, SRZ ;  /* 0x0000000000247805 */ /* 0x000fe4000001ff00 */
[----:B------:R-:W-:-:S02]  /*03c0*/  CS2R R38, SRZ ;  /* 0x0000000000267805 */ /* 0x000fc4000001ff00 */
[----:B------:R-:W-:Y:S02]  /*03d0*/  CS2R R40, SRZ ;  /* 0x0000000000287805 */ /* 0x000fe4000001ff00 */
[----:B------:R-:W-:Y:S02]  /*03e0*/  CS2R R42, SRZ ;  /* 0x00000000002a7805 */ /* 0x000fe4000001ff00 */
[----:B0-----:R-:W-:Y:S02]  /*03f0*/  CS2R R44, SRZ ;  /* 0x00000000002c7805 */ /* 0x001fe4000001ff00 */
        /* <DEDUP_REMOVED lines=27> */
[----:B-1----:R-:W-:Y:S06]  /*05b0*/  @P5 BRA `(.L_x_12764) ;  /* 0x0000005000b45947 */ /* 0x002fec0003800000 */
[----:B-----5:R-:W-:Y:S02]  /*05c0*/  MOV R186, R6 ;  /* 0x0000000600ba7202 */ /* 0x020fe40000000f00 */
[----:B------:R-:W-:Y:S02]  /*05d0*/  CS2R R36, SRZ ;  /* 0x0000000000247805 */ /* 0x000fe4000001ff00 */
[----:B------:R-:W-:Y:S02]  /*05e0*/  SHF.R.U64 R0, R6, 0x10, R7 ;  /* 0x0000001006007819 */ /* 0x000fe40000001207 */
[----:B------:R-:W-:Y:S02]  /*05f0*/  CS2R R38, SRZ ;  /* 0x0000000000267805 */ /* 0x000fe4000001ff00 */
[----:B------:R-:W-:Y:S02]  /*0600*/  MOV R187, R7 ;  /* 0x0000000700bb7202 */ /* 0x000fe40000000f00 */
[----:B------:R-:W-:-:S02]  /*0610*/  CS2R R40, SRZ ;  /* 0x0000000000287805 */ /* 0x000fc4000001ff00 */
[----:B------:R-:W-:Y:S02]  /*0620*/  SHF.R.U32.HI R2, RZ, 0x10, R7 ;  /* 0x00000010ff027819 */ /* 0x000fe40000011607 */
[----:B------:R-:W-:Y:S02]  /*0630*/  CS2R R42, SRZ ;  /* 0x00000000002a7805 */ /* 0x000fe4000001ff00 */
[----:B------:R-:W-:Y:S02]  /*0640*/  SHF.R.U32.HI R6, RZ, 0x10, R9 ;  /* 0x00000010ff067819 */ /* 0x000fe40000011609 */
[----:B------:R-:W-:Y:S02]  /*0650*/  CS2R R44, SRZ ;  /* 0x00000000002c7805 */ /* 0x000fe4000001ff00 */
[----:B------:R-:W-:Y:S02]  /*0660*/  SHF.R.U64 R7, R10, 0x10, R11 ;  /* 0x000000100a077819 */ /* 0x000fe4000000120b */
[----:B------:R-:W-:-:S02]  /*0670*/  CS2R R46, SRZ ;  /* 0x00000000002e7805 */ /* 0x000fc4000001ff00 */
[----:B------:R-:W-:Y:S02]  /*0680*/  MOV R189, R9 ;  /* 0x0000000900bd7202 */ /* 0x000fe40000000f00 */
[----:B------:R-:W-:Y:S02]  /*0690*/  CS2R R48, SRZ ;  /* 0x0000000000307805 */ /* 0x000fe4000001ff00 */
[----:B------:R-:W-:Y:S02]  /*06a0*/  MOV R190, R10 ;  /* 0x0000000a00be7202 */ /* 0x000fe40000000f00 */
[----:B------:R-:W-:Y:S02]  /*06b0*/  CS2R R50, SRZ ;  /* 0x0000000000327805 */ /* 0x000fe4000001ff00 */
[----:B------:R-:W-:Y:S02]  /*06c0*/  PRMT R189, R189, 0x5410, R6 ;  /* 0x00005410bdbd7816 */ /* 0x000fe40000000006 */
[----:B------:R-:W-:-:S02]  /*06d0*/  CS2R R52, SRZ ;  /* 0x0000000000347805 */ /* 0x000fc4000001ff00 */
[----:B------:R-:W-:Y:S02]  /*06e0*/  PRMT R190, R190, 0x5410, R7 ;  /* 0x00005410bebe7816 */ /* 0x000fe40000000007 */
[----:B------:R-:W-:Y:S01]  /*06f0*/  CS2R R54, SRZ ;  /* 0x0000000000367805 */ /* 0x000fe2000001ff00 */
[----:B------:R-:W0:Y:S01]  /*0700*/  LDC.64 R6, c[0x0][0x3e0] ;  /* 0x0000f800ff067b82 */ /* 0x000e220000000a00 */
[----:B------:R-:W-:Y:S02]  /*0710*/  MOV R188, R8 ;  /* 0x0000000800bc7202 */ /* 0x000fe40000000f00 */
[----:B------:R-:W-:Y:S02]  /*0720*/  CS2R R56, SRZ ;  /* 0x0000000000387805 */ /* 0x000fe4000001ff00 */
[----:B------:R-:W-:Y:S02]  /*0730*/  SHF.R.U64 R4, R8, 0x10, R9 ;  /* 0x0000001008047819 */ /* 0x000fe40000001209 */
[----:B------:R-:W-:-:S02]  /*0740*/  CS2R R58, SRZ ;  /* 0x00000000003a7805 */ /* 0x000fc4000001ff00 */
[----:B------:R-:W-:Y:S02]  /*0750*/  MOV R191, R11 ;  /* 0x0000000b00bf7202 */ /* 0x000fe40000000f00 */
[----:B------:R-:W-:Y:S02]  /*0760*/  CS2R R60, SRZ ;  /* 0x00000000003c7805 */ /* 0x000fe4000001ff00 */
[----:B------:R-:W-:Y:S02]  /*0770*/  SHF.R.U32.HI R8, RZ, 0x10, R11 ;  /* 0x00000010ff087819 */ /* 0x000fe4000001160b */
[----:B------:R-:W-:Y:S02]  /*0780*/  CS2R R62, SRZ ;  /* 0x00000000003e7805 */ /* 0x000fe4000001ff00 */
[----:B------:R-:W-:Y:S02]  /*0790*/  MOV R192, R12 ;  /* 0x0000000c00c07202 */ /* 0x000fe40000000f00 */
[----:B------:R-:W-:-:S02]  /*07a0*/  CS2R R64, SRZ ;  /* 0x0000000000407805 */ /* 0x000fc4000001ff00 */
[--C-:B------:R-:W-:Y:S02]  /*07b0*/  SHF.R.U64 R9, R12, 0x10, R13.reuse ;  /* 0x000000100c097819 */ /* 0x100fe4000000120d */
[----:B------:R-:W-:Y:S02]  /*07c0*/  CS2R R66, SRZ ;  /* 0x0000000000427805 */ /* 0x000fe4000001ff00 */
[----:B------:R-:W-:Y:S02]  /*07d0*/  MOV R193, R13 ;  /* 0x0000000d00c17202 */ /* 0x000fe40000000f00 */
[----:B------:R-:W-:Y:S02]  /*07e0*/  CS2R R68, SRZ ;  /* 0x0000000000447805 */ /* 0x000fe4000001ff00 */
[----:B------:R-:W-:Y:S02]  /*07f0*/  SHF.R.U32.HI R10, RZ, 0x10, R13 ;  /* 0x00000010ff0a7819 */ /* 0x000fe4000001160d */
[----:B------:R-:W-:-:S02]  /*0800*/  CS2R R70, SRZ ;  /* 0x0000000000467805 */ /* 0x000fc4000001ff00 */
[----:B------:R-:W-:Y:S02]  /*0810*/  MOV R194, R14 ;  /* 0x0000000e00c27202 */ /* 0x000fe40000000f00 */
[----:B------:R-:W-:Y:S02]  /*0820*/  CS2R R72, SRZ ;  /* 0x0000000000487805 */ /* 0x000fe4000001ff00 */
[----:B------:R-:W-:Y:S02]  /*0830*/  SHF.R.U64 R11, R14, 0x10, R15 ;  /* 0x000000100e0b7819 */ /* 0x000fe4000000120f */
[----:B------:R-:W-:Y:S02]  /*0840*/  CS2R R74, SRZ ;  /* 0x00000000004a7805 */ /* 0x000fe4000001ff00 */
[----:B------:R-:W-:Y:S02]  /*0850*/  MOV R195, R15 ;  /* 0x0000000f00c37202 */ /* 0x000fe40000000f00 */
[----:B------:R-:W-:-:S02]  /*0860*/  CS2R R76, SRZ ;  /* 0x00000000004c7805 */ /* 0x000fc4000001ff00 */
[----:B------:R-:W-:Y:S02]  /*0870*/  SHF.R.U32.HI R12, RZ, 0x10, R15 ;  /* 0x00000010ff0c7819 */ /* 0x000fe4000001160f */
[----:B------:R-:W-:Y:S02]  /*0880*/  CS2R R78, SRZ ;  /* 0x00000000004e7805 */ /* 0x000fe4000001ff00 */
[----:B0-----:R-:W-:Y:S02]  /*0890*/  ISETP.NE.U32.AND P0, PT, R6, RZ, PT ;  /* 0x000000ff0600720c */ /* 0x001fe40003f05070 */
        /* <DEDUP_REMOVED lines=17> */
[----:B------:R-:W-:Y:S02]  /*09b0*/  MOV R202, R24 ;  /* 0x0000001800ca7202 */ /* 0x000fe40000000f00 */
[----:B------:R-:W-:Y:S02]  /*09c0*/  CS2R R98, SRZ ;  /* 0x0000000000627805 */ /* 0x000fe4000001ff00 */
[--C-:B------:R-:W-:Y:S01]  /*09d0*/  SHF.R.U64 R17, R24, 0x10, R25.reuse ;  /* 0x0000001018117819 */ /* 0x100fe20000001219 */
[----:B------:R-:W-:Y:S01]  /*09e0*/  UPLOP3.LUT UP1, UPT, UPT, UPT, UPT, 0x40, 0x4 ;  /* 0x000000000004789c */ /* 0x000fe20003f2e870 */
[----:B------:R-:W-:Y:S01]  /*09f0*/  MOV R203, R25 ;  /* 0x0000001900cb7202 */ /* 0x000fe20000000f00 */
[----:B------:R-:W0:Y:S01]  /*0a00*/  LDCU.U8 UR7, c[0x0][0x410] ;  /* 0x00008200ff0777ac */ /* 0x000e220008000000 */
[----:B------:R-:W-:-:S02]  /*0a10*/  SHF.R.U32.HI R18, RZ, 0x10, R25 ;  /* 0x00000010ff127819 */ /* 0x000fc40000011619 */
[----:B------:R-:W-:Y:S01]  /*0a20*/  ISETP.NE.AND.EX P0, PT, R7, RZ, PT, P0 ;  /* 0x000000ff0700720c */ /* 0x000fe20003f05300 */
[----:B------:R-:W1:Y:S01]  /*0a30*/  LDCU UR12, c[0x0][0x400] ;  /* 0x00008000ff0c77ac */ /* 0x000e620008000800 */
[----:B------:R-:W-:Y:S02]  /*0a40*/  PRMT R188, R188, 0x5410, R4 ;  /* 0x00005410bcbc7816 */ /* 0x000fe40000000004 */
[----:B------:R-:W-:Y:S01]  /*0a50*/  PRMT R186, R186, 0x5410, R0 ;  /* 0x00005410baba7816 */ /* 0x000fe20000000000 */
[----:B------:R-:W2:Y:S01]  /*0a60*/  LDCU.64 UR10, c[0x0][0x438] ;  /* 0x00008700ff0a77ac */ /* 0x000ea20008000a00 */
[----:B------:R-:W-:Y:S02]  /*0a70*/  PRMT R187, R187, 0x5410, R2 ;  /* 0x00005410bbbb7816 */ /* 0x000fe40000000002 */
[----:B------:R-:W-:Y:S01]  /*0a80*/  PRMT R191, R191, 0x5410, R8 ;  /* 0x00005410bfbf7816 */ /* 0x000fe20000000008 */
[----:B------:R-:W3:Y:S01]  /*0a90*/  LDCU.64 UR14, c[0x0][0x478] ;  /* 0x00008f00ff0e77ac */ /* 0x000ee20008000a00 */
        /* <DEDUP_REMOVED lines=10> */
[----:B0123--:R-:W-:-:S07]  /*0b40*/  P2R R4, PR, RZ, 0x1 ;  /* 0x00000001ff047803 */ /* 0x00ffce0000000000 */
.L_x_12845:
[----:B------:R-:W0:Y:S01]  /*0b50*/  LDC.64 R136, c[0x0][0x3c0] ;  /* 0x0000f000ff887b82 */ /* 0x000e220000000a00 */
[----:B------:R-:W-:Y:S01]  /*0b60*/  ISETP.NE.AND P0, PT, R4, RZ, PT ;  /* 0x000000ff0400720c */ /* 0x000fe20003f05270 */
[----:B------:R-:W1:Y:S06]  /*0b70*/  S2R R0, SR_TID.X ;  /* 0x0000000000007919 */ /* 0x000e6c0000002100 */
[----:B------:R-:W2:Y:S08]  /*0b80*/  LDC R2, c[0x0][0x388] ;  /* 0x0000e200ff027b82 */ /* 0x000eb00000000800 */
[----:B------:R-:W3:Y:S01]  /*0b90*/  @P0 LDC.64 R20, c[0x0][0x3e0] ;  /* 0x0000f800ff140b82 */ /* 0x000ee20000000a00 */
[----:B0-----:R-:W-:-:S07]  /*0ba0*/  IMAD.WIDE R138, R5, 0x4, R136 ;  /* 0x00000004058a7825 */ /* 0x001fce00078e0288 */
[----:B------:R-:W0:Y:S01]  /*0bb0*/  LDC.64 R136, c[0x0][0x3c8] ;  /* 0x0000f200ff887b82 */ /* 0x000e220000000a00 */
[----:B------:R-:W4:Y:S01]  /*0bc0*/  LDG.E R138, desc[UR8][R138.64] ;  /* 0x000000088a8a7981 */ /* 0x000f22000c1e1900 */
[----:B-----5:R-:W-:Y:S02]  /*0bd0*/  HFMA2 R144, -RZ, RZ, 1.875, 0 ;  /* 0x3f800000ff907431 */ /* 0x020fe400000001ff */
[C---:B--2---:R-:W-:Y:S02]  /*0be0*/  IMAD R140, R5.reuse, R2, RZ ;  /* 0x00000002058c7224 */ /* 0x044fe400078e02ff */
[----:B---3--:R-:W-:-:S04]  /*0bf0*/  @P0 IMAD.WIDE R20, R5, 0x4, R20 ;  /* 0x0000000405140825 */ /* 0x008fc800078e0214 */
[----:B0-----:R-:W-:Y:S01]  /*0c00*/  IMAD.WIDE R136, R5, 0x4, R136 ;  /* 0x0000000405887825 */ /* 0x001fe200078e0288 */
[----:B------:R0:W5:Y:S01]  /*0c10*/  @P0 LDG.E R144, desc[UR8][R20.64] ;  /* 0x0000000814900981 */ /* 0x000162000c1e1900 */
[C---:B------:R-:W-:Y:S02]  /*0c20*/  ISETP.GE.U32.AND P0, PT, R3.reuse, 0x80, PT ;  /* 0x000000800300780c */ /* 0x040fe40003f06070 */
[----:B------:R-:W-:Y:S01]  /*0c30*/  SHF.R.S32.HI R141, RZ, 0x1f, R140 ;  /* 0x0000001fff8d7819 */ /* 0x000fe2000001148c */
[----:B------:R2:W5:Y:S01]  /*0c40*/  LDG.E R183, desc[UR8][R136.64] ;  /* 0x0000000888b77981 */ /* 0x000562000c1e1900 */
[----:B------:R-:W-:Y:S02]  /*0c50*/  ISETP.GE.U32.AND P1, PT, R3, 0x100, PT ;  /* 0x000001000300780c */ /* 0x000fe40003f26070 */
[----:B------:R-:W-:Y:S01]  /*0c60*/  LEA.HI R141, R141, R140, RZ, 0x2 ;  /* 0x0000008c8d8d7211 */ /* 0x000fe200078f10ff */
[----:B------:R-:W-:Y:S01]  /*0c70*/  BSSY.RECONVERGENT B0, `(.L_x_12765) ;  /* 0x0000038000007945 */ /* 0x000fe20003800200 */
[----:B------:R-:W-:-:S02]  /*0c80*/  ISETP.NE.AND P6, PT, RZ, UR7, PT ;  /* 0x00000007ff007c0c */ /* 0x000fc4000bfc5270 */
[----:B-1----:R-:W-:Y:S01]  /*0c90*/  LEA.HI.SX32 R181, R141, R0, 0x1e ;  /* 0x000000008db57211 */ /* 0x002fe200078ff2ff */
[----:B------:R-:W-:Y:S01]  /*0ca0*/  HFMA2 R196, -RZ, RZ, 0, 0 ;  /* 0x00000000ffc47431 */ /* 0x000fe200000001ff */
[C---:B------:R-:W-:Y:S02]  /*0cb0*/  ISETP.GE.U32.AND P4, PT, R3.reuse, 0x180, PT ;  /* 0x000001800300780c */ /* 0x040fe40003f86070 */
[----:B------:R-:W-:Y:S02]  /*0cc0*/  ISETP.GE.U32.AND P3, PT, R3, 0x200, PT ;  /* 0x000002000300780c */ /* 0x000fe40003f66070 */
[----:B0-----:R-:W-:Y:S02]  /*0cd0*/  P2R R20, PR, RZ, 0x1 ;  /* 0x00000001ff147803 */ /* 0x001fe40000000000 */
[----:B------:R-:W-:Y:S02]  /*0ce0*/  P2R R21, PR, RZ, 0x2 ;  /* 0x00000002ff157803 */ /* 0x000fe40000000000 */
[----:B------:R-:W-:-:S02]  /*0cf0*/  MOV R185, RZ ;  /* 0x000000ff00b97202 */ /* 0x000fc40000000f00 */
[----:B------:R-:W-:Y:S02]  /*0d00*/  MOV R198, R181 ;  /* 0x000000b500c67202 */ /* 0x000fe40000000f00 */
[----:B----4-:R-:W-:Y:S01]  /*0d10*/  FSEL R184, R138, RZ, !P6 ;  /* 0x000000ff8ab87208 */ /* 0x010fe20007000000 */
[----:B--2---:R-:W-:Y:S06]  /*0d20*/  @!P0 BRA `(.L_x_12766) ;  /* 0x0000000000b08947 */ /* 0x004fec0003800000 */
        /* <DEDUP_REMOVED lines=11> */
[--C-:B------:R-:W-:Y:S01]  /*0de0*/  HADD2.F32 R145, -RZ, R186.reuse.H0_H0 ;  /* 0x200000baff917230 */ /* 0x100fe20000004100 */
[----:B------:R-:W-:Y:S01]  /*0df0*/  IADD3 R198, PT, PT, R181, 0x80, RZ ;  /* 0x00000080b5c67810 */ /* 0x000fe20007ffe0ff */
[C---:B---3--:R-:W-:Y:S01]  /*0e00*/  FADD.FTZ R146, -R184.reuse, R136 ;  /* 0x00000088b8927221 */ /* 0x048fe20000010100 */
[C---:B------:R-:W-:Y:S01]  /*0e10*/  FADD.FTZ R148, -R184.reuse, R137 ;  /* 0x00000089b8947221 */ /* 0x040fe20000010100 */
[--C-:B------:R-:W-:Y:S02]  /*0e20*/  HADD2.F32 R137, -RZ, R187.reuse.H0_H0 ;  /* 0x200000bbff897230 */ /* 0x100fe40000004100 */
[C---:B------:R-:W-:Y:S01]  /*0e30*/  FADD.FTZ R180, -R184.reuse, R139 ;  /* 0x0000008bb8b47221 */ /* 0x040fe20000010100 */
[----:B-----5:R-:W-:Y:S01]  /*0e40*/  FMUL.FTZ R147, R183, R146 ;  /* 0x00000092b7937220 */ /* 0x020fe20000410000 */
[----:B------:R-:W-:Y:S02]  /*0e50*/  HADD2.F32 R146, -RZ, R186.H1_H1 ;  /* 0x300000baff927230 */ /* 0x000fe40000004100 */
[----:B------:R-:W-:Y:S01]  /*0e60*/  FADD.FTZ R138, -R184, R138 ;  /* 0x0000008ab88a7221 */ /* 0x000fe20000010100 */
[----:B------:R-:W-:-:S02]  /*0e70*/  HADD2.F32 R136, -RZ, R187.H1_H1 ;  /* 0x300000bbff887230 */ /* 0x000fc40000004100 */
[----:B----4-:R-:W-:Y:S01]  /*0e80*/  FMUL.FTZ R145, R140, R145 ;  /* 0x000000918c917220 */ /* 0x010fe20000410000 */
[----:B------:R-:W-:Y:S01]  /*0e90*/  FMUL.FTZ R162, R142, R137 ;  /* 0x000000898ea27220 */ /* 0x000fe20000410000 */
[----:B------:R-:W-:Y:S01]  /*0ea0*/  FMUL.FTZ R146, R141, R146 ;  /* 0x000000928d927220 */ /* 0x000fe20000410000 */
[----:B------:R-:W-:Y:S01]  /*0eb0*/  FMUL.FTZ R148, R183, R148 ;  /* 0x00000094b7947220 */ /* 0x000fe20000410000 */
[----:B------:R-:W-:Y:S01]  /*0ec0*/  FADD.FTZ R137, RZ, R145 ;  /* 0x00000091ff897221 */ /* 0x000fe20000010000 */
[----:B------:R-:W-:Y:S01]  /*0ed0*/  FFMA.FTZ R139, R147, R145, RZ ;  /* 0x00000091938b7223 */ /* 0x000fe200000100ff */
        /* <DEDUP_REMOVED lines=17> */
.L_x_12766:
[----:B------:R-:W-:Y:S05]  /*0ff0*/  BSYNC.RECONVERGENT B0 ;  /* 0x0000000000007941 */ /* 0x000fea0003800200 */
.L_x_12765:
[----:B------:R-:W-:Y:S04]  /*1000*/  BSSY.RECONVERGENT B0, `(.L_x_12767) ;  /* 0x000002e000007945 */ /* 0x000fe80003800200 */
[----:B------:R-:W-:Y:S05]  /*1010*/  @!P1 BRA `(.L_x_12768) ;  /* 0x0000000000b09947 */ /* 0x000fea0003800000 */
[----:B------:R-:W0:Y:S01]  /*1020*/  LDC.64 R22, c[0x0][0x3a8] ;  /* 0x0000ea00ff167b82 */ /* 0x000e220000000a00 */
[----:B------:R-:W-:-:S04]  /*1030*/  ISETP.NE.U32.AND P0, PT, RZ, UR10, PT ;  /* 0x0000000aff007c0c */ /* 0x000fc8000bf05070 */
[----:B------:R-:W-:-:S03]  /*1040*/  ISETP.NE.AND.EX P0, PT, RZ, UR11, PT, P0 ;  /* 0x0000000bff007c0c */ /* 0x000fc6000bf05300 */
[----:B------:R-:W1:Y:S01]  /*1050*/  LDC.64 R6, c[0x0][0x428] ;  /* 0x00010a00ff067b82 */ /* 0x000e620000000a00 */
[----:B0-----:R-:W-:-:S06]  /*1060*/  IMAD.WIDE.U32 R140, R198, 0x10, R22 ;  /* 0x00000010c68c7825 */ /* 0x001fcc00078e0016 */
[----:B------:R-:W2:Y:S01]  /*1070*/  LDG.E.128 R140, desc[UR8][R140.64] ;  /* 0x000000088c8c7981 */ /* 0x000ea2000c1e1d00 */
[C---:B-1----:R-:W-:Y:S02]  /*1080*/  IMAD.WIDE.U32 R136, R198.reuse, 0x10, R6 ;  /* 0x00000010c6887825 */ /* 0x042fe400078e0006 */
[----:B------:R-:W0:Y:S04]  /*1090*/  @P0 LDC.64 R6, c[0x0][0x438] ;  /* 0x00010e00ff060b82 */ /* 0x000e280000000a00 */
[----:B------:R-:W3:Y:S01]  /*10a0*/  LDG.E.128 R136, desc[UR8][R136.64] ;  /* 0x0000000888887981 */ /* 0x000ee2000c1e1d00 */
[----:B------:R-:W-:Y:S02]  /*10b0*/  HADD2.F32 R161, -RZ, R188.H0_H0 ;  /* 0x200000bcffa17230 */ /* 0x000fe40000004100 */
[----:B0-----:R-:W-:-:S05]  /*10c0*/  @P0 IMAD.WIDE.U32 R22, R198, 0x10, R6 ;  /* 0x00000010c6160825 */ /* 0x001fca00078e0006 */
[----:B------:R0:W5:Y:S01]  /*10d0*/  @P0 LDG.E.128 R104, desc[UR8][R22.64] ;  /* 0x0000000816680981 */ /* 0x000162000c1e1d00 */
[----:B------:R-:W-:Y:S01]  /*10e0*/  IADD3 R198, PT, PT, R198, 0x80, RZ ;  /* 0x00000080c6c67810 */ /* 0x000fe20007ffe0ff */
[C---:B--2---:R-:W-:Y:S01]  /*10f0*/  FADD.FTZ R6, -R184.reuse, R140 ;  /* 0x0000008cb8067221 */ /* 0x044fe20000010100 */
[C---:B------:R-:W-:Y:S01]  /*1100*/  FADD.FTZ R176, -R184.reuse, R141 ;  /* 0x0000008db8b07221 */ /* 0x040fe20000010100 */
[----:B------:R-:W-:Y:S02]  /*1110*/  HADD2.F32 R140, -RZ, R188.H1_H1 ;  /* 0x300000bcff8c7230 */ /* 0x000fe40000004100 */
[----:B------:R-:W-:Y:S01]  /*1120*/  FADD.FTZ R142, -R184, R142 ;  /* 0x0000008eb88e7221 */ /* 0x000fe20000010100 */
[C---:B-----5:R-:W-:Y:S01]  /*1130*/  FMUL.FTZ R7, R183.reuse, R6 ;  /* 0x00000006b7077220 */ /* 0x060fe20000410000 */
[C---:B0-----:R-:W-:Y:S01]  /*1140*/  FMUL.FTZ R22, R183.reuse, R176 ;  /* 0x000000b0b7167220 */ /* 0x041fe20000410000 */
[--C-:B------:R-:W-:Y:S02]  /*1150*/  HADD2.F32 R176, -RZ, R189.reuse.H1_H1 ;  /* 0x300000bdffb07230 */ /* 0x100fe40000004100 */
[----:B------:R-:W-:Y:S01]  /*1160*/  FMUL.FTZ R163, R183, R142 ;  /* 0x0000008eb7a37220 */ /* 0x000fe20000410000 */
[----:B---3--:R-:W-:Y:S01]  /*1170*/  FMUL.FTZ R6, R136, R161 ;  /* 0x000000a188067220 */ /* 0x008fe20000410000 */
[----:B------:R-:W-:-:S02]  /*1180*/  HADD2.F32 R161, -RZ, R189.H0_H0 ;  /* 0x200000bdffa17230 */ /* 0x000fc40000004100 */
[----:B------:R-:W-:Y:S01]  /*1190*/  FADD.FTZ R72, R72, R136 ;  /* 0x0000008848487221 */ /* 0x000fe20000010000 */
[----:B------:R-:W-:Y:S01]  /*11a0*/  FFMA.FTZ R40, R136, R7, R40 ;  /* 0x0000000788287223 */ /* 0x000fe20000010028 */
        /* <DEDUP_REMOVED lines=19> */
.L_x_12768:
[----:B------:R-:W-:Y:S05]  /*12e0*/  BSYNC.RECONVERGENT B0 ;  /* 0x0000000000007941 */ /* 0x000fea0003800200 */
.L_x_12767:
[----:B------:R-:W-:Y:S04]  /*12f0*/  BSSY.RECONVERGENT B0, `(.L_x_12769) ;  /* 0x000002e000007945 */ /* 0x000fe80003800200 */
        /* <DEDUP_REMOVED lines=10> */
[----:B------:R-:W-:Y:S02]  /*13a0*/  HADD2.F32 R157, -RZ, R190.H0_H0 ;  /* 0x200000beff9d7230 */ /* 0x000fe40000004100 */
[----:B--2---:R-:W-:-:S05]  /*13b0*/  @P0 IMAD.WIDE.U32 R24, R198, 0x10, R24 ;  /* 0x00000010c6180825 */ /* 0x004fca00078e0018 */
[----:B------:R0:W5:Y:S01]  /*13c0*/  @P0 LDG.E.128 R108, desc[UR8][R24.64] ;  /* 0x00000008186c0981 */ /* 0x000162000c1e1d00 */
[----:B------:R-:W-:Y:S01]  /*13d0*/  IADD3 R198, PT, PT, R198, 0x80, RZ ;  /* 0x00000080c6c67810 */ /* 0x000fe20007ffe0ff */
[C---:B---3--:R-:W-:Y:S01]  /*13e0*/  FADD.FTZ R8, -R184.reuse, R140 ;  /* 0x0000008cb8087221 */ /* 0x048fe20000010100 */
[C---:B------:R-:W-:Y:S01]  /*13f0*/  FADD.FTZ R160, -R184.reuse, R141 ;  /* 0x0000008db8a07221 */ /* 0x040fe20000010100 */
[----:B------:R-:W-:Y:S02]  /*1400*/  HADD2.F32 R140, -RZ, R190.H1_H1 ;  /* 0x300000beff8c7230 */ /* 0x000fe40000004100 */
[C---:B------:R-:W-:Y:S01]  /*1410*/  FADD.FTZ R142, -R184.reuse, R142 ;  /* 0x0000008eb88e7221 */ /* 0x040fe20000010100 */
[C---:B-----5:R-:W-:Y:S01]  /*1420*/  FMUL.FTZ R9, R183.reuse, R8 ;  /* 0x00000008b7097220 */ /* 0x060fe20000410000 */
[----:B0-----:R-:W-:Y:S01]  /*1430*/  FMUL.FTZ R24, R183, R160 ;  /* 0x000000a0b7187220 */ /* 0x001fe20000410000 */
[--C-:B------:R-:W-:Y:S02]  /*1440*/  HADD2.F32 R141, -RZ, R191.reuse.H0_H0 ;  /* 0x200000bfff8d7230 */ /* 0x100fe40000004100 */
[----:B------:R-:W-:Y:S01]  /*1450*/  FADD.FTZ R172, -R184, R143 ;  /* 0x0000008fb8ac7221 */ /* 0x000fe20000010100 */
[----:B----4-:R-:W-:Y:S01]  /*1460*/  FMUL.FTZ R8, R136, R157 ;  /* 0x0000009d88087220 */ /* 0x010fe20000410000 */
        /* <DEDUP_REMOVED lines=8> */
[----:B------:R-:W-:-:S02]  /*14f0*/  HADD2.F32 R140, -RZ, R191.H1_H1 ;  /* 0x300000bfff8c7230 */ /* 0x000fc40000004100 */
        /* <DEDUP_REMOVED lines=13> */
.L_x_12770:
[----:B------:R-:W-:Y:S05]  /*15d0*/  BSYNC.RECONVERGENT B0 ;  /* 0x0000000000007941 */ /* 0x000fea0003800200 */
.L_x_12769:
        /* <DEDUP_REMOVED lines=46> */
.L_x_12772:
[----:B------:R-:W-:Y:S05]  /*18c0*/  BSYNC.RECONVERGENT B0 ;  /* 0x0000000000007941 */ /* 0x000fea0003800200 */
.L_x_12771:
[----:B------:R-:W-:Y:S01]  /*18d0*/  ISETP.GE.U32.AND P2, PT, R3, 0x280, PT ;  /* 0x000002800300780c */ /* 0x000fe20003f46070 */
[----:B------:R-:W-:-:S12]  /*18e0*/  BSSY.RECONVERGENT B0, `(.L_x_12773) ;  /* 0x000002e000007945 */ /* 0x000fd80003800200 */
        /* <DEDUP_REMOVED lines=16> */
[----:B------:R-:W-:Y:S01]  /*19f0*/  FADD.FTZ R168, -R184, R142 ;  /* 0x0000008eb8a87221 */ /* 0x000fe20000010100 */
[----:B------:R-:W-:Y:S02]  /*1a00*/  HADD2.F32 R142, -RZ, R194.H1_H1 ;  /* 0x300000c2ff8e7230 */ /* 0x000fe40000004100 */
[C---:B0----5:R-:W-:Y:S01]  /*1a10*/  FMUL.FTZ R13, R183.reuse, R28 ;  /* 0x0000001cb70d7220 */ /* 0x061fe20000410000 */
[----:B------:R-:W-:Y:S01]  /*1a20*/  FMUL.FTZ R28, R183, R156 ;  /* 0x0000009cb71c7220 */ /* 0x000fe20000410000 */
[--C-:B------:R-:W-:Y:S02]  /*1a30*/  HADD2.F32 R141, -RZ, R195.reuse.H0_H0 ;  /* 0x200000c3ff8d7230 */ /* 0x100fe40000004100 */
        /* <DEDUP_REMOVED lines=24> */
.L_x_12774:
[----:B------:R-:W-:Y:S05]  /*1bc0*/  BSYNC.RECONVERGENT B0 ;  /* 0x0000000000007941 */ /* 0x000fea0003800200 */
.L_x_12773:
        /* <DEDUP_REMOVED lines=47> */
.L_x_12776:
[----:B------:R-:W-:Y:S05]  /*1ec0*/  BSYNC.RECONVERGENT B0 ;  /* 0x0000000000007941 */ /* 0x000fea0003800200 */
.L_x_12775:
        /* <DEDUP_REMOVED lines=47> */
.L_x_12778:
[----:B------:R-:W-:Y:S05]  /*21c0*/  BSYNC.RECONVERGENT B0 ;  /* 0x0000000000007941 */ /* 0x000fea0003800200 */
.L_x_12777:
[----:B------:R-:W-:Y:S01]  /*21d0*/  ISETP.GE.U32.AND P5, PT, R3, 0x400, PT ;  /* 0x000004000300780c */ /* 0x000fe20003fa6070 */
[----:B------:R-:W-:Y:S03]  /*21e0*/  BSSY.RECONVERGENT B0, `(.L_x_12779) ;  /* 0x000002e000007945 */ /* 0x000fe60003800200 */
[----:B------:R-:W-:-:S09]  /*21f0*/  P2R R182, PR, RZ, 0x20 ;  /* 0x00000020ffb67803 */ /* 0x000fd20000000000 */
        /* <DEDUP_REMOVED lines=8> */
[----:B------:R0:W5:Y:S04]  /*2280*/  @P5 LDG.E.128 R128, desc[UR8][R204.64] ;  /* 0x00000008cc805981 */ /* 0x000168000c1e1d00 */
[----:B------:R-:W2:Y:S01]  /*2290*/  LDG.E.128 R140, desc[UR8][R34.64] ;  /* 0x00000008228c7981 */ /* 0x000ea2000c1e1d00 */
[----:B-1----:R-:W-:-:S06]  /*22a0*/  IMAD.WIDE.U32 R136, R198, 0x10, R18 ;  /* 0x00000010c6887825 */ /* 0x002fcc00078e0012 */
[----:B------:R-:W3:Y:S01]  /*22b0*/  LDG.E.128 R136, desc[UR8][R136.64] ;  /* 0x0000000888887981 */ /* 0x000ee2000c1e1d00 */
[--C-:B------:R-:W-:Y:S02]  /*22c0*/  HADD2.F32 R159, -RZ, R202.reuse.H0_H0 ;  /* 0x200000caff9f7230 */ /* 0x100fe40000004100 */
[C---:B--2---:R-:W-:Y:S01]  /*22d0*/  FADD.FTZ R140, -R184.reuse, R140 ;  /* 0x0000008cb88c7221 */ /* 0x044fe20000010100 */
[C---:B------:R-:W-:Y:S01]  /*22e0*/  FADD.FTZ R150, -R184.reuse, R141 ;  /* 0x0000008db8967221 */ /* 0x040fe20000010100 */
[----:B------:R-:W-:Y:S02]  /*22f0*/  HADD2.F32 R141, -RZ, R203.H0_H0 ;  /* 0x200000cbff8d7230 */ /* 0x000fe40000004100 */
[C---:B------:R-:W-:Y:S01]  /*2300*/  FADD.FTZ R142, -R184.reuse, R142 ;  /* 0x0000008eb88e7221 */ /* 0x040fe20000010100 */
[C---:B-----5:R-:W-:Y:S01]  /*2310*/  FMUL.FTZ R19, R183.reuse, R140 ;  /* 0x0000008cb7137220 */ /* 0x060fe20000410000 */
[----:B------:R-:W-:Y:S02]  /*2320*/  HADD2.F32 R140, -RZ, R202.H1_H1 ;  /* 0x300000caff8c7230 */ /* 0x000fe40000004100 */
[----:B------:R-:W-:Y:S01]  /*2330*/  FMUL.FTZ R34, R183, R150 ;  /* 0x00000096b7227220 */ /* 0x000fe20000410000 */
[----:B------:R-:W-:-:S04]  /*2340*/  FADD.FTZ R174, -R184, R143 ;  /* 0x0000008fb8ae7221 */ /* 0x000fc80000010100 */
[----:B------:R-:W-:Y:S01]  /*2350*/  FMUL.FTZ R174, R183, R174 ;  /* 0x000000aeb7ae7220 */ /* 0x000fe20000410000 */
[----:B---3--:R-:W-:Y:S01]  /*2360*/  FMUL.FTZ R18, R136, R159 ;  /* 0x0000009f88127220 */ /* 0x008fe20000410000 */
        /* <DEDUP_REMOVED lines=20> */
[----:B0-----:R-:W-:-:S07]  /*24b0*/  FFMA.FTZ R196, R174, R167, R137 ;  /* 0x000000a7aec47223 */ /* 0x001fce0000010089 */
.L_x_12780:
[----:B------:R-:W-:Y:S05]  /*24c0*/  BSYNC.RECONVERGENT B0 ;  /* 0x0000000000007941 */ /* 0x000fea0003800200 */
.L_x_12779:
        /* <DEDUP_REMOVED lines=31> */
.L_x_12782:
[----:B------:R-:W-:Y:S05]  /*26c0*/  BSYNC.RECONVERGENT B0 ;  /* 0x0000000000007941 */ /* 0x000fea0003800200 */
.L_x_12781:
        /* <DEDUP_REMOVED lines=25> */
[----:B------:R-:W-:Y:S01]  /*2860*/  ISETP.NE.AND P5, PT, R20, RZ, PT ;  /* 0x000000ff1400720c */ /* 0x000fe20003fa5270 */
[----:B------:R-:W-:-:S12]  /*2870*/  BSSY.RECONVERGENT B1, `(.L_x_12785) ;  /* 0x000002d000017945 */ /* 0x000fd80003800200 */
[----:B------:R-:W-:Y:S05]  /*2880*/  @!P5 BRA `(.L_x_12786) ;  /* 0x0000000000acd947 */ /* 0x000fea0003800000 */
        /* <DEDUP_REMOVED lines=11> */
[C---:B-----5:R-:W-:Y:S01]  /*2940*/  FMUL.FTZ R139, R183.reuse, R136 ;  /* 0x00000088b78b7220 */ /* 0x060fe20000410000 */
[C---:B------:R-:W-:Y:S01]  /*2950*/  FMUL.FTZ R205, R183.reuse, R138 ;  /* 0x0000008ab7cd7220 */ /* 0x040fe20000410000 */
[C---:B------:R-:W-:Y:S01]  /*2960*/  FMUL.FTZ R207, R183.reuse, R142 ;  /* 0x0000008eb7cf7220 */ /* 0x040fe20000410000 */
[----:B------:R-:W-:Y:S01]  /*2970*/  FMUL.FTZ R209, R183, R184 ;  /* 0x000000b8b7d17220 */ /* 0x000fe20000410000 */
[----:B------:R-:W-:Y:S06]  /*2980*/  BRA `(.L_x_12788) ;  /* 0x0000000000407947 */ /* 0x000fec0003800000 */
.L_x_12787:
        /* <DEDUP_REMOVED lines=11> */
[----:B------:R-:W-:-:S02]  /*2a40*/  FMUL.FTZ R209, R183, R138 ;  /* 0x0000008ab7d17220 */ /* 0x000fc40000410000 */
[----:B------:R-:W-:Y:S02]  /*2a50*/  MOV R132, R139 ;  /* 0x0000008b00847202 */ /* 0x000fe40000000f00 */
[----:B------:R-:W-:Y:S02]  /*2a60*/  MOV R133, R205 ;  /* 0x000000cd00857202 */ /* 0x000fe40000000f00 */
[----:B------:R-:W-:Y:S02]  /*2a70*/  MOV R134, R207 ;  /* 0x000000cf00867202 */ /* 0x000fe40000000f00 */
[----:B------:R-:W-:-:S07]  /*2a80*/  MOV R135, R209 ;  /* 0x000000d100877202 */ /* 0x000fce0000000f00 */
.L_x_12788:
[----:B------:R-:W0:Y:S01]  /*2a90*/  @P5 LDC.64 R136, c[0x0][0x478] ;  /* 0x00011e00ff885b82 */ /* 0x000e220000000a00 */
[----:B------:R-:W-:-:S07]  /*2aa0*/  FMUL.FTZ R138, R207, R144 ;  /* 0x00000090cf8a7220 */ /* 0x000fce0000410000 */
[----:B------:R-:W1:Y:S01]  /*2ab0*/  LDC.64 R142, c[0x0][0x468] ;  /* 0x00011a00ff8e7b82 */ /* 0x000e620000000a00 */
[----:B0-----:R-:W-:-:S04]  /*2ac0*/  @P5 IMAD.WIDE.U32 R184, R181, 0x10, R136 ;  /* 0x00000010b5b85825 */ /* 0x001fc800078e0088 */
[-C--:B------:R-:W-:Y:S01]  /*2ad0*/  FMUL.FTZ R136, R139, R144.reuse ;  /* 0x000000908b887220 */ /* 0x080fe20000410000 */
[-C--:B------:R-:W-:Y:S01]  /*2ae0*/  FMUL.FTZ R137, R205, R144.reuse ;  /* 0x00000090cd897220 */ /* 0x080fe20000410000 */
[----:B------:R-:W-:Y:S01]  /*2af0*/  FMUL.FTZ R139, R209, R144 ;  /* 0x00000090d18b7220 */ /* 0x000fe20000410000 */
[----:B------:R0:W-:Y:S01]  /*2b00*/  @P5 STG.E.128 desc[UR8][R184.64], R132 ;  /* 0x00000084b8005986 */ /* 0x0001e2000c101d08 */
[C---:B-1----:R-:W-:Y:S01]  /*2b10*/  IMAD.WIDE.U32 R142, R181.reuse, 0x10, R142 ;  /* 0x00000010b58e7825 */ /* 0x042fe200078e008e */
[----:B------:R-:W-:-:S04]  /*2b20*/  IADD3 R181, PT, PT, R181, 0x80, RZ ;  /* 0x00000080b5b57810 */ /* 0x000fc80007ffe0ff */
[----:B------:R0:W-:Y:S03]  /*2b30*/  STG.E.128 desc[UR8][R142.64], R136 ;  /* 0x000000888e007986 */ /* 0x0001e6000c101d08 */
.L_x_12786:
[----:B------:R-:W-:Y:S05]  /*2b40*/  BSYNC.RECONVERGENT B1 ;  /* 0x0000000000017941 */ /* 0x000fea0003800200 */
.L_x_12785:
[----:B------:R-:W-:Y:S01]  /*2b50*/  ISETP.NE.AND P5, PT, R21, RZ, PT ;  /* 0x000000ff1500720c */ /* 0x000fe20003fa5270 */
[----:B------:R-:W-:-:S12]  /*2b60*/  BSSY.RECONVERGENT B1, `(.L_x_12789) ;  /* 0x000002d000017945 */ /* 0x000fd80003800200 */
[----:B------:R-:W-:Y:S05]  /*2b70*/  @!P5 BRA `(.L_x_12790) ;  /* 0x0000000000acd947 */ /* 0x000fea0003800000 */
[----:B------:R-:W-:-:S04]  /*2b80*/  ISETP.NE.U32.AND P5, PT, RZ, UR14, PT ;  /* 0x0000000eff007c0c */ /* 0x000fc8000bfa5070 */
[----:B------:R-:W-:-:S13]  /*2b90*/  ISETP.NE.AND.EX P5, PT, RZ, UR15, PT, P5 ;  /* 0x0000000fff007c0c */ /* 0x000fda000bfa5350 */
        /* <DEDUP_REMOVED lines=16> */
[----:B------:R-:W-:Y:S01]  /*2ca0*/  MOV R135, R207 ;  /* 0x000000cf00877202 */ /* 0x000fe20000000f00 */
[----:B------:R-:W-:Y:S06]  /*2cb0*/  BRA `(.L_x_12792) ;  /* 0x0000000000307947 */ /* 0x000fec0003800000 */
.L_x_12791:
        /* <DEDUP_REMOVED lines=11> */
[----:B------:R-:W-:-:S07]  /*2d70*/  FMUL.FTZ R207, R183, R184 ;  /* 0x000000b8b7cf7220 */ /* 0x000fce0000410000 */
.L_x_12792:
[----:B------:R-:W0:Y:S01]  /*2d80*/  @P5 LDC.64 R184, c[0x0][0x478] ;  /* 0x00011e00ffb85b82 */ /* 0x000e220000000a00 */
[-C--:B------:R-:W-:Y:S01]  /*2d90*/  FMUL.FTZ R136, R137, R144.reuse ;  /* 0x0000009089887220 */ /* 0x080fe20000410000 */
[-C--:B------:R-:W-:Y:S01]  /*2da0*/  FMUL.FTZ R137, R139, R144.reuse ;  /* 0x000000908b897220 */ /* 0x080fe20000410000 */
[-C--:B------:R-:W-:Y:S01]  /*2db0*/  FMUL.FTZ R138, R205, R144.reuse ;  /* 0x00000090cd8a7220 */ /* 0x080fe20000410000 */
[----:B------:R-:W-:-:S04]  /*2dc0*/  FMUL.FTZ R139, R207, R144 ;  /* 0x00000090cf8b7220 */ /* 0x000fc80000410000 */
[----:B------:R-:W1:Y:S01]  /*2dd0*/  LDC.64 R142, c[0x0][0x468] ;  /* 0x00011a00ff8e7b82 */ /* 0x000e620000000a00 */
[----:B0-----:R-:W-:-:S05]  /*2de0*/  @P5 IMAD.WIDE.U32 R184, R181, 0x10, R184 ;  /* 0x00000010b5b85825 */ /* 0x001fca00078e00b8 */
[----:B------:R2:W-:Y:S01]  /*2df0*/  @P5 STG.E.128 desc[UR8][R184.64], R132 ;  /* 0x00000084b8005986 */ /* 0x0005e2000c101d08 */
[C---:B-1----:R-:W-:Y:S01]  /*2e00*/  IMAD.WIDE.U32 R142, R181.reuse, 0x10, R142 ;  /* 0x00000010b58e7825 */ /* 0x042fe200078e008e */
[----:B------:R-:W-:-:S04]  /*2e10*/  IADD3 R181, PT, PT, R181, 0x80, RZ ;  /* 0x00000080b5b57810 */ /* 0x000fc80007ffe0ff */
[----:B------:R2:W-:Y:S03]  /*2e20*/  STG.E.128 desc[UR8][R142.64], R136 ;  /* 0x000000888e007986 */ /* 0x0005e6000c101d08 */
.L_x_12790:
[----:B------:R-:W-:Y:S05]  /*2e30*/  BSYNC.RECONVERGENT B1 ;  /* 0x0000000000017941 */ /* 0x000fea0003800200 */
.L_x_12789:
        /* <DEDUP_REMOVED lines=22> */
.L_x_12795:
        /* <DEDUP_REMOVED lines=12> */
.L_x_12796:
        /* <DEDUP_REMOVED lines=11> */
.L_x_12794:
[----:B------:R-:W-:Y:S05]  /*3110*/  BSYNC.RECONVERGENT B1 ;  /* 0x0000000000017941 */ /* 0x000fea0003800200 */
.L_x_12793:
[----:B------:R-:W-:Y:S04]  /*3120*/  BSSY.RECONVERGENT B1, `(.L_x_12797) ;  /* 0x000002d000017945 */ /* 0x000fe80003800200 */
[----:B------:R-:W-:Y:S05]  /*3130*/  @!P3 BRA `(.L_x_12798) ;  /* 0x0000000000acb947 */ /* 0x000fea0003800000 */
[----:B------:R-:W-:-:S04]  /*3140*/  ISETP.NE.U32.AND P5, PT, RZ, UR14, PT ;  /* 0x0000000eff007c0c */ /* 0x000fc8000bfa5070 */
[----:B------:R-:W-:-:S13]  /*3150*/  ISETP.NE.AND.EX P5, PT, RZ, UR15, PT, P5 ;  /* 0x0000000fff007c0c */ /* 0x000fda000bfa5350 */
[----:B------:R-:W-:Y:S05]  /*3160*/  @!P5 BRA `(.L_x_12799) ;  /* 0x000000000044d947 */ /* 0x000fea0003800000 */
[-CC-:B0-23--:R-:W-:Y:S01]  /*3170*/  FFMA.FTZ R133, R11, R141.reuse, R140.reuse ;  /* 0x0000008d0b857223 */ /* 0x18dfe2000001008c */
        /* <DEDUP_REMOVED lines=16> */
.L_x_12799:
        /* <DEDUP_REMOVED lines=12> */
.L_x_12800:
        /* <DEDUP_REMOVED lines=11> */
.L_x_12798:
[----:B------:R-:W-:Y:S05]  /*33f0*/  BSYNC.RECONVERGENT B1 ;  /* 0x0000000000017941 */ /* 0x000fea0003800200 */
.L_x_12797:
[----:B------:R-:W-:Y:S04]  /*3400*/  BSSY.RECONVERGENT B1, `(.L_x_12801) ;  /* 0x000002d000017945 */ /* 0x000fe80003800200 */
[----:B------:R-:W-:Y:S05]  /*3410*/  @!P2 BRA `(.L_x_12802) ;  /* 0x0000000000aca947 */ /* 0x000fea0003800000 */
[----:B------:R-:W-:-:S04]  /*3420*/  ISETP.NE.U32.AND P5, PT, RZ, UR14, PT ;  /* 0x0000000eff007c0c */ /* 0x000fc8000bfa5070 */
[----:B------:R-:W-:-:S13]  /*3430*/  ISETP.NE.AND.EX P5, PT, RZ, UR15, PT, P5 ;  /* 0x0000000fff007c0c */ /* 0x000fda000bfa5350 */
[----:B------:R-:W-:Y:S05]  /*3440*/  @!P5 BRA `(.L_x_12803) ;  /* 0x000000000044d947 */ /* 0x000fea0003800000 */
[-CC-:B0-234-:R-:W-:Y:S01]  /*3450*/  FFMA.FTZ R133, R13, R141.reuse, R140.reuse ;  /* 0x0000008d0d857223 */ /* 0x19dfe2000001008c */
        /* <DEDUP_REMOVED lines=16> */
.L_x_12803:
        /* <DEDUP_REMOVED lines=12> */
.L_x_12804:
        /* <DEDUP_REMOVED lines=11> */
.L_x_12802:
[----:B------:R-:W-:Y:S05]  /*36d0*/  BSYNC.RECONVERGENT B1 ;  /* 0x0000000000017941 */ /* 0x000fea0003800200 */
.L_x_12801:
        /* <DEDUP_REMOVED lines=22> */
.L_x_12807:
        /* <DEDUP_REMOVED lines=12> */
.L_x_12808:
        /* <DEDUP_REMOVED lines=11> */
.L_x_12806:
[----:B------:R-:W-:Y:S05]  /*39b0*/  BSYNC.RECONVERGENT B1 ;  /* 0x0000000000017941 */ /* 0x000fea0003800200 */
.L_x_12805:
        /* <DEDUP_REMOVED lines=22> */
.L_x_12811:
        /* <DEDUP_REMOVED lines=12> */
.L_x_12812:
        /* <DEDUP_REMOVED lines=11> */
.L_x_12810:
[----:B------:R-:W-:Y:S05]  /*3c90*/  BSYNC.RECONVERGENT B1 ;  /* 0x0000000000017941 */ /* 0x000fea0003800200 */
.L_x_12809:
[----:B------:R-:W-:-:S13]  /*3ca0*/  ISETP.NE.AND P5, PT, R182, RZ, PT ;  /* 0x000000ffb600720c */ /* 0x000fda0003fa5270 */
        /* <DEDUP_REMOVED lines=21> */
.L_x_12814:
        /* <DEDUP_REMOVED lines=12> */
.L_x_12815:
[----:B------:R-:W0:Y:S08]  /*3ec0*/  @P5 LDC.64 R136, c[0x0][0x478] ;  /* 0x00011e00ff885b82 */ /* 0x000e300000000a00 */
[----:B------:R-:W1:Y:S01]  /*3ed0*/  LDC.64 R138, c[0x0][0x468] ;  /* 0x00011a00ff8a7b82 */ /* 0x000e620000000a00 */
[----:B0-----:R-:W-:-:S04]  /*3ee0*/  @P5 IMAD.WIDE.U32 R142, R181, 0x10, R136 ;  /* 0x00000010b58e5825 */ /* 0x001fc800078e0088 */
[-C--:B------:R-:W-:Y:S01]  /*3ef0*/  FMUL.FTZ R136, R141, R144.reuse ;  /* 0x000000908d887220 */ /* 0x080fe20000410000 */
[----:B------:R-:W-:Y:S01]  /*3f00*/  FMUL.FTZ R137, R185, R144 ;  /* 0x00000090b9897220 */ /* 0x000fe20000410000 */
[----:B------:R0:W-:Y:S01]  /*3f10*/  @P5 STG.E.128 desc[UR8][R142.64], R132 ;  /* 0x000000848e005986 */ /* 0x0001e2000c101d08 */
[----:B-1----:R-:W-:-:S04]  /*3f20*/  IMAD.WIDE.U32 R140, R181, 0x10, R138 ;  /* 0x00000010b58c7825 */ /* 0x002fc800078e008a */
[-C--:B------:R-:W-:Y:S01]  /*3f30*/  FMUL.FTZ R138, R205, R144.reuse ;  /* 0x00000090cd8a7220 */ /* 0x080fe20000410000 */
[----:B------:R-:W-:-:S05]  /*3f40*/  FMUL.FTZ R139, R207, R144 ;  /* 0x00000090cf8b7220 */ /* 0x000fca0000410000 */
[----:B------:R0:W-:Y:S01]  /*3f50*/  STG.E.128 desc[UR8][R140.64], R136 ;  /* 0x000000888c007986 */ /* 0x0001e2000c101d08 */
[----:B------:R-:W-:Y:S05]  /*3f60*/  BRA `(.L_x_12813) ;  /* 0x0000001800307947 */ /* 0x000fea0003800000 */
.L_x_12784:
[----:B------:R-:W-:-:S04]  /*3f70*/  UISETP.NE.U32.AND UP0, UPT, UR14, URZ, UPT ;  /* 0x000000ff0e00728c */ /* 0x000fc8000bf05070 */
[----:B------:R-:W-:-:S09]  /*3f80*/  UISETP.NE.AND.EX UP0, UPT, UR15, URZ, UPT, UP0 ;  /* 0x000000ff0f00728c */ /* 0x000fd2000bf05300 */
[----:B------:R-:W-:Y:S05]  /*3f90*/  BRA.U UP0, `(.L_x_12816) ;  /* 0x0000000900e47547 */ /* 0x000fea000b800000 */
[----:B------:R-:W-:Y:S01]  /*3fa0*/  ISETP.GT.U32.AND P5, PT, R3, 0x7f, PT ;  /* 0x0000007f0300780c */ /* 0x000fe20003fa4070 */
[----:B------:R-:W-:-:S12]  /*3fb0*/  BSSY.RECONVERGENT B1, `(.L_x_12817) ;  /* 0x0000016000017945 */ /* 0x000fd80003800200 */
[----:B------:R-:W-:Y:S05]  /*3fc0*/  @!P5 BRA `(.L_x_12818) ;  /* 0x000000000050d947 */ /* 0x000fea0003800000 */
[----:B------:R-:W0:Y:S01]  /*3fd0*/  LDC.64 R142, c[0x0][0x468] ;  /* 0x00011a00ff8e7b82 */ /* 0x000e220000000a00 */
        /* <DEDUP_REMOVED lines=8> */
[C---:B-----5:R-:W-:Y:S01]  /*4060*/  FFMA.FTZ R137, R183.reuse, R136, R100 ;  /* 0x00000088b7897223 */ /* 0x060fe20000010064 */
[C---:B------:R-:W-:Y:S01]  /*4070*/  FFMA.FTZ R139, R183.reuse, R138, R101 ;  /* 0x0000008ab78b7223 */ /* 0x040fe20000010065 */
[C---:B------:R-:W-:Y:S01]  /*4080*/  FFMA.FTZ R185, R183.reuse, R185, R102 ;  /* 0x000000b9b7b97223 */ /* 0x040fe20000010066 */
[----:B------:R-:W-:Y:S01]  /*4090*/  FFMA.FTZ R205, R183, R184, R103 ;  /* 0x000000b8b7cd7223 */ /* 0x000fe20000010067 */
[-C--:B------:R-:W-:Y:S01]  /*40a0*/  FMUL.FTZ R136, R137, R144.reuse ;  /* 0x0000009089887220 */ /* 0x080fe20000410000 */
[-C--:B------:R-:W-:Y:S01]  /*40b0*/  FMUL.FTZ R137, R139, R144.reuse ;  /* 0x000000908b897220 */ /* 0x080fe20000410000 */
[-C--:B------:R-:W-:Y:S01]  /*40c0*/  FMUL.FTZ R138, R185, R144.reuse ;  /* 0x00000090b98a7220 */ /* 0x080fe20000410000 */
[----:B------:R-:W-:Y:S01]  /*40d0*/  FMUL.FTZ R139, R205, R144 ;  /* 0x00000090cd8b7220 */ /* 0x000fe20000410000 */
[C---:B0-----:R-:W-:Y:S01]  /*40e0*/  IMAD.WIDE.U32 R142, R181.reuse, 0x10, R142 ;  /* 0x00000010b58e7825 */ /* 0x041fe200078e008e */
[----:B------:R-:W-:-:S04]  /*40f0*/  IADD3 R181, PT, PT, R181, 0x80, RZ ;  /* 0x00000080b5b57810 */ /* 0x000fc80007ffe0ff */
[----:B------:R0:W-:Y:S03]  /*4100*/  STG.E.128 desc[UR8][R142.64], R136 ;  /* 0x000000888e007986 */ /* 0x0001e6000c101d08 */
.L_x_12818:
[----:B------:R-:W-:Y:S05]  /*4110*/  BSYNC.RECONVERGENT B1 ;  /* 0x0000000000017941 */ /* 0x000fea0003800200 */
.L_x_12817:
[----:B------:R-:W-:Y:S01]  /*4120*/  ISETP.NE.AND P5, PT, R21, RZ, PT ;  /* 0x000000ff1500720c */ /* 0x000fe20003fa5270 */
[----:B------:R-:W-:-:S12]  /*4130*/  BSSY.RECONVERGENT B1, `(.L_x_12819) ;  /* 0x0000016000017945 */ /* 0x000fd80003800200 */
[----:B------:R-:W-:Y:S05]  /*4140*/  @!P5 BRA `(.L_x_12820) ;  /* 0x000000000050d947 */ /* 0x000fea0003800000 */
[----:B0-----:R-:W0:Y:S01]  /*4150*/  LDC.64 R142, c[0x0][0x468] ;  /* 0x00011a00ff8e7b82 */ /* 0x001e220000000a00 */
        /* <DEDUP_REMOVED lines=19> */
.L_x_12820:
[----:B------:R-:W-:Y:S05]  /*4290*/  BSYNC.RECONVERGENT B1 ;  /* 0x0000000000017941 */ /* 0x000fea0003800200 */
.L_x_12819:
[----:B------:R-:W-:Y:S04]  /*42a0*/  BSSY.RECONVERGENT B1, `(.L_x_12821) ;  /* 0x0000016000017945 */ /* 0x000fe80003800200 */
[----:B------:R-:W-:Y:S05]  /*42b0*/  @!P4 BRA `(.L_x_12822) ;  /* 0x000000000050c947 */ /* 0x000fea0003800000 */
[----:B01----:R-:W0:Y:S01]  /*42c0*/  LDC.64 R142, c[0x0][0x468] ;  /* 0x00011a00ff8e7b82 */ /* 0x003e220000000a00 */
        /* <DEDUP_REMOVED lines=19> */
.L_x_12822:
[----:B------:R-:W-:Y:S05]  /*4400*/  BSYNC.RECONVERGENT B1 ;  /* 0x0000000000017941 */ /* 0x000fea0003800200 */
.L_x_12821:
[----:B------:R-:W-:Y:S04]  /*4410*/  BSSY.RECONVERGENT B1, `(.L_x_12823) ;  /* 0x0000016000017945 */ /* 0x000fe80003800200 */
[----:B------:R-:W-:Y:S05]  /*4420*/  @!P3 BRA `(.L_x_12824) ;  /* 0x000000000050b947 */ /* 0x000fea0003800000 */
[----:B012---:R-:W0:Y:S01]  /*4430*/  LDC.64 R142, c[0x0][0x468] ;  /* 0x00011a00ff8e7b82 */ /* 0x007e220000000a00 */
        /* <DEDUP_REMOVED lines=19> */
.L_x_12824:
[----:B------:R-:W-:Y:S05]  /*4570*/  BSYNC.RECONVERGENT B1 ;  /* 0x0000000000017941 */ /* 0x000fea0003800200 */
.L_x_12823:
[----:B------:R-:W-:Y:S04]  /*4580*/  BSSY.RECONVERGENT B1, `(.L_x_12825) ;  /* 0x0000016000017945 */ /* 0x000fe80003800200 */
[----:B------:R-:W-:Y:S05]  /*4590*/  @!P2 BRA `(.L_x_12826) ;  /* 0x000000000050a947 */ /* 0x000fea0003800000 */
[----:B0123--:R-:W0:Y:S01]  /*45a0*/  LDC.64 R142, c[0x0][0x468] ;  /* 0x00011a00ff8e7b82 */ /* 0x00fe220000000a00 */
        /* <DEDUP_REMOVED lines=19> */
.L_x_12826:
[----:B------:R-:W-:Y:S05]  /*46e0*/  BSYNC.RECONVERGENT B1 ;  /* 0x0000000000017941 */ /* 0x000fea0003800200 */
.L_x_12825:
[----:B------:R-:W-:Y:S04]  /*46f0*/  BSSY.RECONVERGENT B1, `(.L_x_12827) ;  /* 0x0000016000017945 */ /* 0x000fe80003800200 */
[----:B------:R-:W-:Y:S05]  /*4700*/  @!P1 BRA `(.L_x_12828) ;  /* 0x0000000000509947 */ /* 0x000fea0003800000 */
[----:B01234-:R-:W0:Y:S01]  /*4710*/  LDC.64 R142, c[0x0][0x468] ;  /* 0x00011a00ff8e7b82 */ /* 0x01fe220000000a00 */
        /* <DEDUP_REMOVED lines=19> */
.L_x_12828:
[----:B------:R-:W-:Y:S05]  /*4850*/  BSYNC.RECONVERGENT B1 ;  /* 0x0000000000017941 */ /* 0x000fea0003800200 */
.L_x_12827:
        /* <DEDUP_REMOVED lines=22> */
.L_x_12830:
[----:B------:R-:W-:Y:S05]  /*49c0*/  BSYNC.RECONVERGENT B1 ;  /* 0x0000000000017941 */ /* 0x000fea0003800200 */
.L_x_12829:
[----:B------:R-:W-:-:S13]  /*49d0*/  ISETP.NE.AND P5, PT, R182, RZ, PT ;  /* 0x000000ffb600720c */ /* 0x000fda0003fa5270 */
        /* <DEDUP_REMOVED lines=14> */
[----:B------:R-:W-:-:S03]  /*4ac0*/  FMUL.FTZ R139, R139, R144 ;  /* 0x000000908b8b7220 */ /* 0x000fc60000410000 */
[----:B------:R-:W-:Y:S01]  /*4ad0*/  FMUL.FTZ R138, R183, R144 ;  /* 0x00000090b78a7220 */ /* 0x000fe20000410000 */
[----:B0-----:R-:W-:-:S04]  /*4ae0*/  IMAD.WIDE.U32 R140, R181, 0x10, R136 ;  /* 0x00000010b58c7825 */ /* 0x001fc800078e0088 */
[-C--:B------:R-:W-:Y:S01]  /*4af0*/  FMUL.FTZ R136, R143, R144.reuse ;  /* 0x000000908f887220 */ /* 0x080fe20000410000 */
[----:B------:R-:W-:-:S05]  /*4b00*/  FMUL.FTZ R137, R185, R144 ;  /* 0x00000090b9897220 */ /* 0x000fca0000410000 */
[----:B------:R0:W-:Y:S01]  /*4b10*/  STG.E.128 desc[UR8][R140.64], R136 ;  /* 0x000000888c007986 */ /* 0x0001e2000c101d08 */
[----:B------:R-:W-:Y:S05]  /*4b20*/  BRA `(.L_x_12813) ;  /* 0x0000000c00407947 */ /* 0x000fea0003800000 */
.L_x_12816:
[----:B------:R-:W-:Y:S01]  /*4b30*/  ISETP.NE.AND P5, PT, R20, RZ, PT ;  /* 0x000000ff1400720c */ /* 0x000fe20003fa5270 */
        /* <DEDUP_REMOVED lines=10> */
[----:B------:R-:W1:Y:S01]  /*4be0*/  LDC.64 R142, c[0x0][0x468] ;  /* 0x00011a00ff8e7b82 */ /* 0x000e620000000a00 */
        /* <DEDUP_REMOVED lines=9> */
[----:B0-----:R-:W-:-:S05]  /*4c80*/  IMAD.WIDE.U32 R184, R181, 0x10, R184 ;  /* 0x00000010b5b87825 */ /* 0x001fca00078e00b8 */
[----:B------:R0:W-:Y:S01]  /*4c90*/  STG.E.128 desc[UR8][R184.64], R132 ;  /* 0x00000084b8007986 */ /* 0x0001e2000c101d08 */
[C---:B-1----:R-:W-:Y:S01]  /*4ca0*/  IMAD.WIDE.U32 R142, R181.reuse, 0x10, R142 ;  /* 0x00000010b58e7825 */ /* 0x042fe200078e008e */
[----:B------:R-:W-:-:S04]  /*4cb0*/  IADD3 R181, PT, PT, R181, 0x80, RZ ;  /* 0x00000080b5b57810 */ /* 0x000fc80007ffe0ff */
[----:B------:R0:W-:Y:S03]  /*4cc0*/  STG.E.128 desc[UR8][R142.64], R136 ;  /* 0x000000888e007986 */ /* 0x0001e6000c101d08 */
.L_x_12832:
[----:B------:R-:W-:Y:S05]  /*4cd0*/  BSYNC.RECONVERGENT B1 ;  /* 0x0000000000017941 */ /* 0x000fea0003800200 */
.L_x_12831:
        /* <DEDUP_REMOVED lines=26> */
.L_x_12834:
[----:B------:R-:W-:Y:S05]  /*4e80*/  BSYNC.RECONVERGENT B1 ;  /* 0x0000000000017941 */ /* 0x000fea0003800200 */
.L_x_12833:
[----:B------:R-:W-:Y:S04]  /*4e90*/  BSSY.RECONVERGENT B1, `(.L_x_12835) ;  /* 0x0000019000017945 */ /* 0x000fe80003800200 */
[----:B------:R-:W-:Y:S05]  /*4ea0*/  @!P4 BRA `(.L_x_12836) ;  /* 0x00000000005cc947 */ /* 0x000fea0003800000 */
[----:B0-2---:R-:W0:Y:S01]  /*4eb0*/  LDC.64 R184, c[0x0][0x478] ;  /* 0x00011e00ffb87b82 */ /* 0x005e220000000a00 */
        /* <DEDUP_REMOVED lines=22> */
.L_x_12836:
[----:B------:R-:W-:Y:S05]  /*5020*/  BSYNC.RECONVERGENT B1 ;  /* 0x0000000000017941 */ /* 0x000fea0003800200 */
.L_x_12835:
[----:B------:R-:W-:Y:S04]  /*5030*/  BSSY.RECONVERGENT B1, `(.L_x_12837) ;  /* 0x0000019000017945 */ /* 0x000fe80003800200 */
[----:B------:R-:W-:Y:S05]  /*5040*/  @!P3 BRA `(.L_x_12838) ;  /* 0x00000000005cb947 */ /* 0x000fea0003800000 */
[----:B0-23--:R-:W0:Y:S01]  /*5050*/  LDC.64 R184, c[0x0][0x478] ;  /* 0x00011e00ffb87b82 */ /* 0x00de220000000a00 */
        /* <DEDUP_REMOVED lines=22> */
.L_x_12838:
[----:B------:R-:W-:Y:S05]  /*51c0*/  BSYNC.RECONVERGENT B1 ;  /* 0x0000000000017941 */ /* 0x000fea0003800200 */
.L_x_12837:
[----:B------:R-:W-:Y:S04]  /*51d0*/  BSSY.RECONVERGENT B1, `(.L_x_12839) ;  /* 0x0000019000017945 */ /* 0x000fe80003800200 */
[----:B------:R-:W-:Y:S05]  /*51e0*/  @!P2 BRA `(.L_x_12840) ;  /* 0x00000000005ca947 */ /* 0x000fea0003800000 */
[----:B0-234-:R-:W0:Y:S01]  /*51f0*/  LDC.64 R184, c[0x0][0x478] ;  /* 0x00011e00ffb87b82 */ /* 0x01de220000000a00 */
        /* <DEDUP_REMOVED lines=22> */
.L_x_12840:
[----:B------:R-:W-:Y:S05]  /*5360*/  BSYNC.RECONVERGENT B1 ;  /* 0x0000000000017941 */ /* 0x000fea0003800200 */
.L_x_12839:
        /* <DEDUP_REMOVED lines=25> */
.L_x_12842:
[----:B------:R-:W-:Y:S05]  /*5500*/  BSYNC.RECONVERGENT B1 ;  /* 0x0000000000017941 */ /* 0x000fea0003800200 */
.L_x_12841:
        /* <DEDUP_REMOVED lines=25> */
.L_x_12844:
[----:B------:R-:W-:Y:S05]  /*56a0*/  BSYNC.RECONVERGENT B1 ;  /* 0x0000000000017941 */ /* 0x000fea0003800200 */
.L_x_12843:
[----:B------:R-:W-:-:S13]  /*56b0*/  ISETP.NE.AND P5, PT, R182, RZ, PT ;  /* 0x000000ffb600720c */ /* 0x000fda0003fa5270 */
[----:B------:R-:W-:Y:S05]  /*56c0*/  @!P5 BRA `(.L_x_12813) ;  /* 0x000000000058d947 */ /* 0x000fea0003800000 */
[----:B0-234-:R-:W0:Y:S01]  /*56d0*/  LDC.64 R132, c[0x0][0x478] ;  /* 0x00011e00ff847b82 */ /* 0x01de220000000a00 */
[-CC-:B------:R-:W-:Y:S01]  /*56e0*/  FFMA.FTZ R135, R19, R141.reuse, R140.reuse ;  /* 0x0000008d13877223 */ /* 0x180fe2000001008c */
[-CC-:B------:R-:W-:Y:S01]  /*56f0*/  FFMA.FTZ R134, R34, R141.reuse, R140.reuse ;  /* 0x0000008d22867223 */ /* 0x180fe2000001008c */
[-CC-:B------:R-:W-:Y:S01]  /*5700*/  FFMA.FTZ R136, R174, R141.reuse, R140.reuse ;  /* 0x0000008dae887223 */ /* 0x180fe2000001008c */
[----:B------:R-:W-:Y:S02]  /*5710*/  FFMA.FTZ R137, R159, R141, R140 ;  /* 0x0000008d9f897223 */ /* 0x000fe4000001008c */
[----:B------:R-:W-:Y:S01]  /*5720*/  FADD.FTZ R134, R35, -R134 ;  /* 0x8000008623867221 */ /* 0x000fe20000010000 */
[----:B------:R-:W-:Y:S01]  /*5730*/  FADD.FTZ R136, R167, -R136 ;  /* 0x80000088a7887221 */ /* 0x000fe20000010000 */
[----:B------:R-:W1:Y:S01]  /*5740*/  LDC.64 R142, c[0x0][0x468] ;  /* 0x00011a00ff8e7b82 */ /* 0x000e620000000a00 */
[----:B------:R-:W-:Y:S01]  /*5750*/  FADD.FTZ R137, R150, -R137 ;  /* 0x8000008996897221 */ /* 0x000fe20000010000 */
[----:B0-----:R-:W-:-:S04]  /*5760*/  IMAD.WIDE.U32 R140, R181, 0x10, R132 ;  /* 0x00000010b58c7825 */ /* 0x001fc800078e0084 */
[----:B------:R-:W-:Y:S01]  /*5770*/  FADD.FTZ R133, R18, -R135 ;  /* 0x8000008712857221 */ /* 0x000fe20000010000 */
[----:B-----5:R-:W-:-:S03]  /*5780*/  FFMA.FTZ R135, R183, R136, R131 ;  /* 0x00000088b7877223 */ /* 0x020fc60000010083 */
[C---:B------:R-:W-:Y:S01]  /*5790*/  FFMA.FTZ R132, R183.reuse, R133, R128 ;  /* 0x00000085b7847223 */ /* 0x040fe20000010080 */
[C---:B------:R-:W-:Y:S01]  /*57a0*/  FFMA.FTZ R133, R183.reuse, R134, R129 ;  /* 0x00000086b7857223 */ /* 0x040fe20000010081 */
[----:B------:R-:W-:Y:S01]  /*57b0*/  FFMA.FTZ R134, R183, R137, R130 ;  /* 0x00000089b7867223 */ /* 0x000fe20000010082 */
[----:B-1----:R-:W-:-:S04]  /*57c0*/  IMAD.WIDE.U32 R142, R181, 0x10, R142 ;  /* 0x00000010b58e7825 */ /* 0x002fc800078e008e */
[-C--:B------:R-:W-:Y:S01]  /*57d0*/  FMUL.FTZ R139, R135, R144.reuse ;  /* 0x00000090878b7220 */ /* 0x080fe20000410000 */
[-C--:B------:R-:W-:Y:S01]  /*57e0*/  FMUL.FTZ R136, R132, R144.reuse ;  /* 0x0000009084887220 */ /* 0x080fe20000410000 */
[-C--:B------:R-:W-:Y:S01]  /*57f0*/  FMUL.FTZ R137, R133, R144.reuse ;  /* 0x0000009085897220 */ /* 0x080fe20000410000 */
[----:B------:R-:W-:Y:S01]  /*5800*/  FMUL.FTZ R138, R134, R144 ;  /* 0x00000090868a7220 */ /* 0x000fe20000410000 */
[----:B------:R0:W-:Y:S04]  /*5810*/  STG.E.128 desc[UR8][R140.64], R132 ;  /* 0x000000848c007986 */ /* 0x0001e8000c101d08 */
[----:B------:R0:W-:Y:S02]  /*5820*/  STG.E.128 desc[UR8][R142.64], R136 ;  /* 0x000000888e007986 */ /* 0x0001e4000c101d08 */
.L_x_12813:
[----:B------:R-:W-:Y:S05]  /*5830*/  BSYNC.RECONVERGENT B0 ;  /* 0x0000000000007941 */ /* 0x000fea0003800200 */
.L_x_12783:
[----:B01234-:R-:W0:Y:S01]  /*5840*/  LDC.64 R136, c[0x0][0x380] ;  /* 0x0000e000ff887b82 */ /* 0x01fe220000000a00 */
[----:B------:R-:W-:Y:S01]  /*5850*/  UPLOP3.LUT UP1, UPT, UPT, UPT, UP1, 0x40, 0x4 ;  /* 0x000000000004789c */ /* 0x000fe20003f2e810 */
[----:B0-----:R-:W-:-:S04]  /*5860*/  IADD3 R5, PT, PT, R5, R136, RZ ;  /* 0x0000008805057210 */ /* 0x001fc80007ffe0ff */
[----:B------:R-:W-:-:S13]  /*5870*/  ISETP.GE.AND P5, PT, R5, R137, PT ;  /* 0x000000890500720c */ /* 0x000fda0003fa6270 */
[----:B------:R-:W-:Y:S05]  /*5880*/  @!P5 BRA `(.L_x_12845) ;  /* 0xffffffb000b0d947 */ /* 0x000fea000383ffff */
.L_x_12764:
[----:B------:R-:W0:Y:S01]  /*5890*/  S2UR UR4, SR_CTAID.X ;  /* 0x00000000000479c3 */ /* 0x000e220000002500 */
[----:B------:R-:W-:Y:S02]  /*58a0*/  ISETP.NE.AND P5, PT, R20, RZ, PT ;  /* 0x000000ff1400720c */ /* 0x000fe40003fa5270 */
[----:B------:R-:W-:-:S05]  /*58b0*/  ISETP.NE.AND P6, PT, R21, RZ, PT ;  /* 0x000000ff1500720c */ /* 0x000fca0003fc5270 */
[----:B------:R-:W1:Y:S08]  /*58c0*/  LDC.64 R4, c[0x0][0x440] ;  /* 0x00011000ff047b82 */ /* 0x000e700000000a00 */
[----:B-----5:R-:W2:Y:S01]  /*58d0*/  LDC.64 R6, c[0x0][0x448] ;  /* 0x00011200ff067b82 */ /* 0x020ea20000000a00 */
[----:B0-----:R-:W-:-:S07]  /*58e0*/  IMAD R3, R2, UR4, RZ ;  /* 0x0000000402037c24 */ /* 0x001fce000f8e02ff */
[----:B------:R-:W0:Y:S01]  /*58f0*/  LDC.64 R8, c[0x0][0x448] ;  /* 0x00011200ff087b82 */ /* 0x000e220000000a00 */
[----:B------:R-:W-:-:S07]  /*5900*/  LEA.HI R27, R3, R0, RZ, 0x1e ;  /* 0x00000000031b7211 */ /* 0x000fce00078ff0ff */
[----:B------:R-:W3:Y:S01]  /*5910*/  LDC.64 R10, c[0x0][0x440] ;  /* 0x00011000ff0a7b82 */ /* 0x000ee20000000a00 */
[----:B-1----:R-:W-:-:S05]  /*5920*/  @P5 IMAD.WIDE.U32 R2, R27, 0x10, R4 ;  /* 0x000000101b025825 */ /* 0x002fca00078e0004 */
[----:B------:R1:W-:Y:S01]  /*5930*/  @P5 STG.E.128 desc[UR8][R2.64], R68 ;  /* 0x0000004402005986 */ /* 0x0003e2000c101d08 */
[C---:B--2---:R-:W-:Y:S01]  /*5940*/  @P5 IMAD.WIDE.U32 R4, R27.reuse, 0x10, R6 ;  /* 0x000000101b045825 */ /* 0x044fe200078e0006 */
[----:B------:R-:W2:Y:S01]  /*5950*/  LDC.64 R12, c[0x0][0x448] ;  /* 0x00011200ff0c7b82 */ /* 0x000ea20000000a00 */
[----:B------:R-:W-:-:S03]  /*5960*/  @P5 IADD3 R27, PT, PT, R27, 0x80, RZ ;  /* 0x000000801b1b5810 */ /* 0x000fc60007ffe0ff */
[----:B------:R4:W-:Y:S01]  /*5970*/  @P5 STG.E.128 desc[UR8][R4.64], R36 ;  /* 0x0000002404005986 */ /* 0x0009e2000c101d08 */
[----:B------:R-:W-:-:S03]  /*5980*/  ISETP.NE.AND P5, PT, R182, RZ, PT ;  /* 0x000000ffb600720c */ /* 0x000fc60003fa5270 */
[----:B------:R-:W1:Y:S01]  /*5990*/  LDC.64 R6, c[0x0][0x440] ;  /* 0x00011000ff067b82 */ /* 0x000e620000000a00 */
[----:B0-----:R-:W-:-:S07]  /*59a0*/  @P6 IMAD.WIDE.U32 R8, R27, 0x10, R8 ;  /* 0x000000101b086825 */ /* 0x001fce00078e0008 */
[----:B------:R-:W0:Y:S08]  /*59b0*/  LDC.64 R14, c[0x0][0x440] ;  /* 0x00011000ff0e7b82 */ /* 0x000e300000000a00 */
[----:B------:R-:W4:Y:S08]  /*59c0*/  LDC.64 R16, c[0x0][0x448] ;  /* 0x00011200ff107b82 */ /* 0x000f300000000a00 */
[----:B------:R-:W4:Y:S01]  /*59d0*/  LDC.64 R18, c[0x0][0x440] ;  /* 0x00011000ff127b82 */ /* 0x000f220000000a00 */
[C---:B-1----:R-:W-:Y:S01]  /*59e0*/  @P6 IMAD.WIDE.U32 R6, R27.reuse, 0x10, R6 ;  /* 0x000000101b066825 */ /* 0x042fe200078e0006 */
[----:B------:R-:W-:-:S04]  /*59f0*/  @P6 IADD3 R27, PT, PT, R27, 0x80, RZ ;  /* 0x000000801b1b6810 */ /* 0x000fc80007ffe0ff */
[----:B------:R1:W-:Y:S01]  /*5a00*/  @P6 STG.E.128 desc[UR8][R6.64], R72 ;  /* 0x0000004806006986 */ /* 0x0003e2000c101d08 */
[C---:B---3--:R-:W-:Y:S01]  /*5a10*/  @P4 IMAD.WIDE.U32 R10, R27.reuse, 0x10, R10 ;  /* 0x000000101b0a4825 */ /* 0x048fe200078e000a */
[----:B------:R-:W3:Y:S02]  /*5a20*/  LDC.64 R20, c[0x0][0x448] ;  /* 0x00011200ff147b82 */ /* 0x000ee40000000a00 */
[----:B------:R1:W-:Y:S01]  /*5a30*/  @P6 STG.E.128 desc[UR8][R8.64], R40 ;  /* 0x0000002808006986 */ /* 0x0003e2000c101d08 */
[C---:B--2---:R-:W-:Y:S01]  /*5a40*/  @P4 IMAD.WIDE.U32 R12, R27.reuse, 0x10, R12 ;  /* 0x000000101b0c4825 */ /* 0x044fe200078e000c */
[----:B------:R-:W-:Y:S02]  /*5a50*/  @P4 IADD3 R27, PT, PT, R27, 0x80, RZ ;  /* 0x000000801b1b4810 */ /* 0x000fe40007ffe0ff */
[----:B------:R1:W-:Y:S02]  /*5a60*/  @P4 STG.E.128 desc[UR8][R10.64], R76 ;  /* 0x0000004c0a004986 */ /* 0x0003e4000c101d08 */
[----:B------:R-:W2:Y:S01]  /*5a70*/  LDC.64 R2, c[0x0][0x440] ;  /* 0x00011000ff027b82 */ /* 0x000ea20000000a00 */
[C---:B0-----:R-:W-:Y:S01]  /*5a80*/  @P3 IMAD.WIDE.U32 R14, R27.reuse, 0x10, R14 ;  /* 0x000000101b0e3825 */ /* 0x041fe200078e000e */
[----:B------:R1:W-:Y:S03]  /*5a90*/  @P4 STG.E.128 desc[UR8][R12.64], R44 ;  /* 0x0000002c0c004986 */ /* 0x0003e6000c101d08 */
[C---:B----4-:R-:W-:Y:S01]  /*5aa0*/  @P3 IMAD.WIDE.U32 R16, R27.reuse, 0x10, R16 ;  /* 0x000000101b103825 */ /* 0x050fe200078e0010 */
[----:B------:R-:W-:Y:S01]  /*5ab0*/  @P3 IADD3 R27, PT, PT, R27, 0x80, RZ ;  /* 0x000000801b1b3810 */ /* 0x000fe20007ffe0ff */
[----:B------:R1:W-:Y:S01]  /*5ac0*/  @P3 STG.E.128 desc[UR8][R14.64], R80 ;  /* 0x000000500e003986 */ /* 0x0003e2000c101d08 */
[----:B------:R-:W0:Y:S03]  /*5ad0*/  LDC.64 R4, c[0x0][0x448] ;  /* 0x00011200ff047b82 */ /* 0x000e260000000a00 */
[C---:B------:R-:W-:Y:S01]  /*5ae0*/  @P2 IMAD.WIDE.U32 R18, R27.reuse, 0x10, R18 ;  /* 0x000000101b122825 */ /* 0x040fe200078e0012 */
[----:B------:R1:W-:Y:S04]  /*5af0*/  @P3 STG.E.128 desc[UR8][R16.64], R48 ;  /* 0x0000003010003986 */ /* 0x0003e8000c101d08 */
[----:B------:R-:W4:Y:S01]  /*5b00*/  LDC.64 R22, c[0x0][0x440] ;  /* 0x00011000ff167b82 */ /* 0x000f220000000a00 */
[C---:B---3--:R-:W-:Y:S01]  /*5b10*/  @P2 IMAD.WIDE.U32 R20, R27.reuse, 0x10, R20 ;  /* 0x000000101b142825 */ /* 0x048fe200078e0014 */
[----:B------:R-:W-:Y:S01]  /*5b20*/  @P2 IADD3 R27, PT, PT, R27, 0x80, RZ ;  /* 0x000000801b1b2810 */ /* 0x000fe20007ffe0ff */
[----:B------:R1:W-:Y:S04]  /*5b30*/  @P2 STG.E.128 desc[UR8][R18.64], R84 ;  /* 0x0000005412002986 */ /* 0x0003e8000c101d08 */
[----:B------:R1:W-:Y:S01]  /*5b40*/  @P2 STG.E.128 desc[UR8][R20.64], R52 ;  /* 0x0000003414002986 */ /* 0x0003e2000c101d08 */
[----:B------:R-:W3:Y:S01]  /*5b50*/  LDC.64 R24, c[0x0][0x448] ;  /* 0x00011200ff187b82 */ /* 0x000ee20000000a00 */
[----:B--2---:R-:W-:-:S05]  /*5b60*/  @P1 IMAD.WIDE.U32 R2, R27, 0x10, R2 ;  /* 0x000000101b021825 */ /* 0x004fca00078e0002 */
[----:B------:R1:W-:Y:S01]  /*5b70*/  @P1 STG.E.128 desc[UR8][R2.64], R88 ;  /* 0x0000005802001986 */ /* 0x0003e2000c101d08 */
[C---:B0-----:R-:W-:Y:S01]  /*5b80*/  @P1 IMAD.WIDE.U32 R4, R27.reuse, 0x10, R4 ;  /* 0x000000101b041825 */ /* 0x041fe200078e0004 */
[----:B------:R-:W-:-:S04]  /*5b90*/  @P1 IADD3 R27, PT, PT, R27, 0x80, RZ ;  /* 0x000000801b1b1810 */ /* 0x000fc80007ffe0ff */
[----:B------:R1:W-:Y:S01]  /*5ba0*/  @P1 STG.E.128 desc[UR8][R4.64], R56 ;  /* 0x0000003804001986 */ /* 0x0003e2000c101d08 */
[----:B----4-:R-:W-:-:S05]  /*5bb0*/  @P0 IMAD.WIDE.U32 R22, R27, 0x10, R22 ;  /* 0x000000101b160825 */ /* 0x010fca00078e0016 */
[----:B------:R1:W-:Y:S01]  /*5bc0*/  @P0 STG.E.128 desc[UR8][R22.64], R92 ;  /* 0x0000005c16000986 */ /* 0x0003e2000c101d08 */
[----:B---3--:R-:W-:-:S05]  /*5bd0*/  @P0 IMAD.WIDE.U32 R24, R27, 0x10, R24 ;  /* 0x000000101b180825 */ /* 0x008fca00078e0018 */
[----:B------:R1:W-:Y:S01]  /*5be0*/  @P0 STG.E.128 desc[UR8][R24.64], R60 ;  /* 0x0000003c18000986 */ /* 0x0003e2000c101d08 */
[----:B------:R-:W-:Y:S05]  /*5bf0*/  @!P5 EXIT ;  /* 0x000000000000d94d */ /* 0x000fea0003800000 */
[----:B-1----:R-:W0:Y:S01]  /*5c00*/  LDC.64 R2, c[0x0][0x440] ;  /* 0x00011000ff027b82 */ /* 0x002e220000000a00 */
[----:B------:R-:W-:-:S07]  /*5c10*/  @P0 IADD3 R27, PT, PT, R27, 0x80, RZ ;  /* 0x000000801b1b0810 */ /* 0x000fce0007ffe0ff */
[----:B------:R-:W1:Y:S01]  /*5c20*/  LDC.64 R4, c[0x0][0x448] ;  /* 0x00011200ff047b82 */ /* 0x000e620000000a00 */
[----:B0-----:R-:W-:-:S05]  /*5c30*/  IMAD.WIDE.U32 R2, R27, 0x10, R2 ;  /* 0x000000101b027825 */ /* 0x001fca00078e0002 */
[----:B------:R-:W-:Y:S01]  /*5c40*/  STG.E.128 desc[UR8][R2.64], R96 ;  /* 0x0000006002007986 */ /* 0x000fe2000c101d08 */
[----:B-1----:R-:W-:-:S05]  /*5c50*/  IMAD.WIDE.U32 R4, R27, 0x10, R4 ;  /* 0x000000101b047825 */ /* 0x002fca00078e0004 */
[----:B------:R-:W-:Y:S01]  /*5c60*/  STG.E.128 desc[UR8][R4.64], R64 ;  /* 0x0000004004007986 */ /* 0x000fe2000c101d08 */
[----:B------:R-:W-:Y:S05]  /*5c70*/  EXIT ;  /* 0x000000000000794d */ /* 0x000fea0003800000 */
.L_x_12846:
        /* <DEDUP_REMOVED lines=16> */
.L_x_15738:


//--------------------- .text._ZN10layer_norm13ln_bwd_kernelINS_13Kernel_traitsI6__halfffffjLj4096ELj1ELj1ELj4ELj16ENS_18Kernel_traits_baseILj4096ES2_ffffjLj128EEEEELb0ELb0ELb0ELb1EEEvNS_9BwdParamsE --------------------------
	.section	.text._ZN10layer_norm13ln_bwd_kernelINS_13Kernel_traitsI6__halfffffjLj4096ELj1ELj1ELj4ELj16ENS_18Kernel_traits_baseILj4096ES2_ffffjLj128EEEEELb0ELb0ELb0ELb1EEEvNS_9BwdParamsE,"ax",@progbits
	.align	128
        .global         _ZN10layer_norm13ln_bwd_kernelINS_13Kernel_traitsI6__halfffffjLj4096ELj1ELj1ELj4ELj16ENS_18Kernel_traits_baseILj4096ES2_ffffjLj128EEEEELb0ELb0ELb0ELb1EEEvNS_9BwdParamsE
        .type           _ZN10layer_norm13ln_bwd_kernelINS_13Kernel_traitsI6__halfffffjLj4096ELj1ELj1ELj4ELj16ENS_18Kernel_traits_baseILj4096ES2_ffffjLj128EEEEELb0ELb0ELb0ELb1EEEvNS_9BwdParamsE,@function
        .size           _ZN10layer_norm13ln_bwd_kernelINS_13Kernel_traitsI6__halfffffjLj4096ELj1ELj1ELj4ELj16ENS_18Kernel_traits_baseILj4096ES2_ffffjLj128EEEEELb0ELb0ELb0ELb1EEEvNS_9BwdParamsE,(.L_x_15739 - _ZN10layer_norm13ln_bwd_kernelINS_13Kernel_traitsI6__halfffffjLj4096ELj1ELj1ELj4ELj16ENS_18Kernel_traits_baseILj4096ES2_ffffjLj128EEEEELb0ELb0ELb0ELb1EEEvNS_9BwdParamsE)
        .other          _ZN10layer_norm13ln_bwd_kernelINS_13Kernel_traitsI6__halfffffjLj4096ELj1ELj1ELj4ELj16ENS_18Kernel_traits_baseILj4096ES2_ffffjLj128EEEEELb0ELb0ELb0ELb1EEEvNS_9BwdParamsE,@"STO_CUDA_ENTRY STV_DEFAULT"
_ZN10layer_norm13ln_bwd_kernelINS_13Kernel_traitsI6__halfffffjLj4096ELj1ELj1ELj4ELj16ENS_18Kernel_traits_baseILj4096ES2_ffffjLj128EEEEELb0ELb0ELb0ELb1EEEvNS_9BwdParamsE:
.text._ZN10layer_norm13ln_bwd_kernelINS_13Kernel_traitsI6__halfffffjLj4096ELj1ELj1ELj4ELj16ENS_18Kernel_traits_baseILj4096ES2_ffffjLj128EEEEELb0ELb0ELb0ELb1EEEvNS_9BwdParamsE:
        /* <DEDUP_REMOVED lines=42> */
[----:B------:R-:W-:-:S02]  /*02a0*/  MOV R192, UR4 ;  /* 0x0000000400c07c02 */ /* 0x000fc40008000f00 */
        /* <DEDUP_REMOVED lines=18> */
[----:B0-----:R-:W3:Y:S01]  /*03d0*/  LDG.E.64 R6, desc[UR8][R2.64+0x1c00] ;  /* 0x001c000802067981 */ /* 0x001ee2000c1e1b00 */
[----:B------:R-:W-:-:S02]  /*03e0*/  CS2R R136, SRZ ;  /* 0x0000000000887805 */ /* 0x000fc4000001ff00 */
[----:B------:R-:W-:Y:S02]  /*03f0*/  CS2R R138, SRZ ;  /* 0x00000000008a7805 */ /* 0x000fe4000001ff00 */
[----:B------:R-:W-:Y:S01]  /*0400*/  CS2R R140, SRZ ;  /* 0x00000000008c7805 */ /* 0x000fe2000001ff00 */
[----:B------:R-:W4:Y:S01]  /*0410*/  LDG.E.64 R8, desc[UR8][R2.64+0x1800] ;  /* 0x0018000802087981 */ /* 0x000f22000c1e1b00 */
[----:B------:R-:W-:Y:S02]  /*0420*/  CS2R R142, SRZ ;  /* 0x00000000008e7805 */ /* 0x000fe4000001ff00 */
[----:B------:R-:W-:Y:S01]  /*0430*/  MOV R161, RZ ;  /* 0x000000ff00a17202 */ /* 0x000fe20000000f00 */
[----:B------:R-:W-:Y:S01]  /*0440*/  UPLOP3.LUT UP1, UPT, UPT, UPT, UPT, 0x40, 0x4 ;  /* 0x000000000004789c */ /* 0x000fe20003f2e870 */
[----:B------:R-:W5:Y:S01]  /*0450*/  LDG.E.64 R10, desc[UR8][R2.64+0x1400] ;  /* 0x00140008020a7981 */ /* 0x000f62000c1e1b00 */
[----:B------:R-:W0:Y:S03]  /*0460*/  LDCU UR12, c[0x0][0x388] ;  /* 0x00007100ff0c77ac */ /* 0x000e260008000800 */
[----:B------:R-:W5:Y:S01]  /*0470*/  LDG.E.64 R12, desc[UR8][R2.64+0x1000] ;  /* 0x00100008020c7981 */ /* 0x000f62000c1e1b00 */
[----:B------:R-:W1:Y:S03]  /*0480*/  LDCU.U8 UR7, c[0x0][0x410] ;  /* 0x00008200ff0777ac */ /* 0x000e660008000000 */
[----:B------:R-:W5:Y:S01]  /*0490*/  LDG.E.64 R14, desc[UR8][R2.64+0xc00] ;  /* 0x000c0008020e7981 */ /* 0x000f62000c1e1b00 */
[----:B------:R-:W0:Y:S03]  /*04a0*/  LDCU UR13, c[0x0][0x400] ;  /* 0x00008000ff0d77ac */ /* 0x000e260008000800 */
[----:B------:R-:W5:Y:S01]  /*04b0*/  LDG.E.64 R16, desc[UR8][R2.64+0x800] ;  /* 0x0008000802107981 */ /* 0x000f62000c1e1b00 */
[----:B------:R-:W0:Y:S03]  /*04c0*/  LDCU.64 UR14, c[0x0][0x478] ;  /* 0x00008f00ff0e77ac */ /* 0x000e260008000a00 */
[----:B------:R-:W5:Y:S01]  /*04d0*/  LDG.E.64 R18, desc[UR8][R2.64+0x400] ;  /* 0x0004000802127981 */ /* 0x000f62000c1e1b00 */
[----:B------:R-:W0:Y:S03]  /*04e0*/  LDCU.64 UR10, c[0x0][0x438] ;  /* 0x00008700ff0a77ac */ /* 0x000e260008000a00 */
[----:B------:R1:W5:Y:S01]  /*04f0*/  LDG.E.64 R20, desc[UR8][R2.64] ;  /* 0x0000000802147981 */ /* 0x000362000c1e1b00 */
[----:B--2---:R-:W-:-:S04]  /*0500*/  ISETP.NE.U32.AND P0, PT, R4, RZ, PT ;  /* 0x000000ff0400720c */ /* 0x004fc80003f05070 */
[----:B------:R-:W-:Y:S02]  /*0510*/  ISETP.NE.AND.EX P0, PT, R5, RZ, PT, P0 ;  /* 0x000000ff0500720c */ /* 0x000fe40003f05300 */
[----:B------:R-:W-:Y:S02]  /*0520*/  CS2R R4, SRZ ;  /* 0x0000000000047805 */ /* 0x000fe4000001ff00 */
[----:B-1----:R-:W-:Y:S02]  /*0530*/  CS2R R2, SRZ ;  /* 0x0000000000027805 */ /* 0x002fe4000001ff00 */
[--C-:B---3--:R-:W-:Y:S01]  /*0540*/  SHF.R.U64 R162, R6, 0x10, R7.reuse ;  /* 0x0000001006a27819 */ /* 0x108fe20000001207 */
[----:B------:R-:W-:Y:S01]  /*0550*/  HADD2.F32 R165, -RZ, R6.H0_H0 ;  /* 0x20000006ffa57230 */ /* 0x000fe20000004100 */
[----:B------:R-:W-:Y:S01]  /*0560*/  SHF.R.U32.HI R160, RZ, 0x10, R7 ;  /* 0x00000010ffa07819 */ /* 0x000fe20000011607 */
[----:B------:R-:W-:Y:S01]  /*0570*/  HADD2.F32 R163, -RZ, R7.H0_H0 ;  /* 0x20000007ffa37230 */ /* 0x000fe20000004100 */
[--C-:B----4-:R-:W-:Y:S01]  /*0580*/  SHF.R.U64 R166, R8, 0x10, R9.reuse ;  /* 0x0000001008a67819 */ /* 0x110fe20000001209 */
[----:B------:R-:W-:Y:S01]  /*0590*/  HADD2.F32 R169, -RZ, R8.H0_H0 ;  /* 0x20000008ffa97230 */ /* 0x000fe20000004100 */
[----:B------:R-:W-:Y:S01]  /*05a0*/  SHF.R.U32.HI R164, RZ, 0x10, R9 ;  /* 0x00000010ffa47819 */ /* 0x000fe20000011609 */
[----:B------:R-:W-:Y:S01]  /*05b0*/  HADD2.F32 R167, -RZ, R9.H0_H0 ;  /* 0x20000009ffa77230 */ /* 0x000fe20000004100 */
[--C-:B-----5:R-:W-:Y:S01]  /*05c0*/  SHF.R.U64 R170, R10, 0x10, R11.reuse ;  /* 0x000000100aaa7819 */ /* 0x120fe2000000120b */
[----:B------:R-:W-:Y:S01]  /*05d0*/  HADD2.F32 R173, -RZ, R10.H0_H0 ;  /* 0x2000000affad7230 */ /* 0x000fe20000004100 */
[----:B------:R-:W-:Y:S01]  /*05e0*/  SHF.R.U32.HI R168, RZ, 0x10, R11 ;  /* 0x00000010ffa87819 */ /* 0x000fe2000001160b */
[----:B------:R-:W-:Y:S01]  /*05f0*/  HADD2.F32 R171, -RZ, R11.H0_H0 ;  /* 0x2000000bffab7230 */ /* 0x000fe20000004100 */
[--C-:B------:R-:W-:Y:S01]  /*0600*/  SHF.R.U64 R174, R12, 0x10, R13.reuse ;  /* 0x000000100cae7819 */ /* 0x100fe2000000120d */
        /* <DEDUP_REMOVED lines=27> */
[----:B------:R-:W-:Y:S02]  /*07c0*/  HADD2.F32 R162, -RZ, R162.H0_H0 ;  /* 0x200000a2ffa27230 */ /* 0x000fe40000004100 */
[----:B------:R-:W-:Y:S02]  /*07d0*/  HADD2.F32 R160, -RZ, R160.H0_H0 ;  /* 0x200000a0ffa07230 */ /* 0x000fe40000004100 */
[----:B------:R-:W-:Y:S02]  /*07e0*/  HADD2.F32 R166, -RZ, R166.H0_H0 ;  /* 0x200000a6ffa67230 */ /* 0x000fe40000004100 */
[----:B------:R-:W-:Y:S02]  /*07f0*/  HADD2.F32 R164, -RZ, R164.H0_H0 ;  /* 0x200000a4ffa47230 */ /* 0x000fe40000004100 */
[----:B------:R-:W-:Y:S02]  /*0800*/  HADD2.F32 R170, -RZ, R170.H0_H0 ;  /* 0x200000aaffaa7230 */ /* 0x000fe40000004100 */
[----:B------:R-:W-:-:S02]  /*0810*/  HADD2.F32 R168, -RZ, R168.H0_H0 ;  /* 0x200000a8ffa87230 */ /* 0x000fc40000004100 */
        /* <DEDUP_REMOVED lines=9> */
[----:B0-----:R-:W-:-:S07]  /*08b0*/  HADD2.F32 R188, -RZ, R188.H0_H0 ;  /* 0x200000bcffbc7230 */ /* 0x001fce0000004100 */
.L_x_12854:
[----:B------:R-:W0:Y:S01]  /*08c0*/  LDC.64 R208, c[0x0][0x3c0] ;  /* 0x0000f000ffd07b82 */ /* 0x000e220000000a00 */
[----:B------:R-:W-:-:S05]  /*08d0*/  IMAD R40, R192, UR12, RZ ;  /* 0x0000000cc0287c24 */ /* 0x000fca000f8e02ff */
[----:B------:R-:W-:Y:S02]  /*08e0*/  SHF.R.S32.HI R41, RZ, 0x1f, R40 ;  /* 0x0000001fff297819 */ /* 0x000fe40000011428 */
[----:B------:R-:W1:Y:S02]  /*08f0*/  LDC.64 R132, c[0x0][0x3a8] ;  /* 0x0000ea00ff847b82 */ /* 0x000e640000000a00 */
[----:B------:R-:W-:-:S04]  /*0900*/  LEA.HI R41, R41, R40, RZ, 0x2 ;  /* 0x0000002829297211 */ /* 0x000fc800078f10ff */
[----:B------:R-:W-:Y:S02]  /*0910*/  LEA.HI.SX32 R219, R41, R106, 0x1e ;  /* 0x0000006a29db7211 */ /* 0x000fe400078ff2ff */
[----:B------:R-:W2:Y:S08]  /*0920*/  LDC.64 R68, c[0x0][0x428] ;  /* 0x00010a00ff447b82 */ /* 0x000eb00000000a00 */
[----:B------:R-:W3:Y:S01]  /*0930*/  LDC.64 R64, c[0x0][0x3c8] ;  /* 0x0000f200ff407b82 */ /* 0x000ee20000000a00 */
[----:B0-----:R-:W-:Y:S01]  /*0940*/  IMAD.WIDE R208, R192, 0x4, R208 ;  /* 0x00000004c0d07825 */ /* 0x001fe200078e02d0 */
[----:B------:R-:W-:-:S02]  /*0950*/  IADD3 R227, PT, PT, R219, 0x200, RZ ;  /* 0x00000200dbe37810 */ /* 0x000fc40007ffe0ff */
[C---:B------:R-:W-:Y:S02]  /*0960*/  IADD3 R221, PT, PT, R219.reuse, 0x80, RZ ;  /* 0x00000080dbdd7810 */ /* 0x040fe40007ffe0ff */
[C---:B------:R-:W-:Y:S01]  /*0970*/  IADD3 R229, PT, PT, R219.reuse, 0x280, RZ ;  /* 0x00000280dbe57810 */ /* 0x040fe20007ffe0ff */
[----:B------:R0:W4:Y:S01]  /*0980*/  LDG.E R208, desc[UR8][R208.64] ;  /* 0x00000008d0d07981 */ /* 0x000122000c1e1900 */
[C-C-:B-1----:R-:W-:Y:S01]  /*0990*/  IMAD.WIDE.U32 R104, R219.reuse, 0x10, R132.reuse ;  /* 0x00000010db687825 */ /* 0x142fe200078e0084 */
[----:B------:R-:W-:Y:S01]  /*09a0*/  IADD3 R223, PT, PT, R219, 0x100, RZ ;  /* 0x00000100dbdf7810 */ /* 0x000fe20007ffe0ff */
[----:B------:R-:W1:Y:S02]  /*09b0*/  @P0 LDC.64 R216, c[0x0][0x3e0] ;  /* 0x0000f800ffd80b82 */ /* 0x000e640000000a00 */
[----:B------:R-:W-:Y:S02]  /*09c0*/  IMAD.WIDE.U32 R120, R227, 0x10, R132 ;  /* 0x00000010e3787825 */ /* 0x000fe400078e0084 */
[----:B------:R-:W4:Y:S02]  /*09d0*/  LDG.E.128 R104, desc[UR8][R104.64] ;  /* 0x0000000868687981 */ /* 0x000f24000c1e1d00 */
[----:B--2---:R-:W-:-:S02]  /*09e0*/  IMAD.WIDE.U32 R40, R219, 0x10, R68 ;  /* 0x00000010db287825 */ /* 0x004fc400078e0044 */
[----:B------:R-:W2:Y:S02]  /*09f0*/  LDG.E.128 R120, desc[UR8][R120.64] ;  /* 0x0000000878787981 */ /* 0x000ea4000c1e1d00 */
[----:B------:R-:W-:Y:S02]  /*0a00*/  IMAD.WIDE.U32 R108, R221, 0x10, R132 ;  /* 0x00000010dd6c7825 */ /* 0x000fe400078e0084 */
[----:B------:R-:W2:Y:S02]  /*0a10*/  LDG.E.128 R40, desc[UR8][R40.64] ;  /* 0x0000000828287981 */ /* 0x000ea4000c1e1d00 */
[----:B---3--:R-:W-:Y:S01]  /*0a20*/  IMAD.WIDE R64, R192, 0x4, R64 ;  /* 0x00000004c0407825 */ /* 0x008fe200078e0240 */
[----:B------:R-:W-:Y:S01]  /*0a30*/  IADD3 R225, PT, PT, R219, 0x180, RZ ;  /* 0x00000180dbe17810 */ /* 0x000fe20007ffe0ff */
[----:B------:R-:W3:Y:S02]  /*0a40*/  LDG.E.128 R108, desc[UR8][R108.64] ;  /* 0x000000086c6c7981 */ /* 0x000ee4000c1e1d00 */
[----:B------:R-:W-:-:S02]  /*0a50*/  IMAD.WIDE.U32 R124, R229, 0x10, R132 ;  /* 0x00000010e57c7825 */ /* 0x000fc400078e0084 */
[----:B------:R1:W3:Y:S02]  /*0a60*/  LDG.E R195, desc[UR8][R64.64] ;  /* 0x0000000840c37981 */ /* 0x0002e4000c1e1900 */
[--C-:B------:R-:W-:Y:S02]  /*0a70*/  IMAD.WIDE.U32 R112, R223, 0x10, R132.reuse ;  /* 0x00000010df707825 */ /* 0x100fe400078e0084 */
[----:B------:R-:W3:Y:S02]  /*0a80*/  LDG.E.128 R124, desc[UR8][R124.64] ;  /* 0x000000087c7c7981 */ /* 0x000ee4000c1e1d00 */
[----:B------:R-:W-:Y:S02]  /*0a90*/  IMAD.WIDE.U32 R116, R225, 0x10, R132 ;  /* 0x00000010e1747825 */ /* 0x000fe400078e0084 */
[----:B------:R-:W3:Y:S02]  /*0aa0*/  LDG.E.128 R112, desc[UR8][R112.64] ;  /* 0x0000000870707981 */ /* 0x000ee4000c1e1d00 */
[----:B------:R-:W-:-:S02]  /*0ab0*/  IMAD.WIDE.U32 R44, R221, 0x10, R68 ;  /* 0x00000010dd2c7825 */ /* 0x000fc400078e0044 */
[----:B------:R-:W3:Y:S04]  /*0ac0*/  LDG.E.128 R116, desc[UR8][R116.64] ;  /* 0x0000000874747981 */ /* 0x000ee8000c1e1d00 */
[----:B------:R-:W3:Y:S01]  /*0ad0*/  LDG.E.128 R44, desc[UR8][R44.64] ;  /* 0x000000082c2c7981 */ /* 0x000ee2000c1e1d00 */
[----:B0-----:R-:W-:Y:S01]  /*0ae0*/  IADD3 R209, PT, PT, R219, 0x300, RZ ;  /* 0x00000300dbd17810 */ /* 0x001fe20007ffe0ff */
[----:B------:R-:W-:Y:S01]  /*0af0*/  IMAD.WIDE.U32 R48, R223, 0x10, R68 ;  /* 0x00000010df307825 */ /* 0x000fe200078e0044 */
[----:B------:R-:W-:-:S03]  /*0b00*/  IADD3 R211, PT, PT, R219, 0x380, RZ ;  /* 0x00000380dbd37810 */ /* 0x000fc60007ffe0ff */
[--C-:B------:R-:W-:Y:S02]  /*0b10*/  IMAD.WIDE.U32 R128, R209, 0x10, R132.reuse ;  /* 0x00000010d1807825 */ /* 0x100fe400078e0084 */
[----:B------:R-:W3:Y:S02]  /*0b20*/  LDG.E.128 R48, desc[UR8][R48.64] ;  /* 0x0000000830307981 */ /* 0x000ee4000c1e1d00 */
[----:B------:R-:W-:Y:S02]  /*0b30*/  IMAD.WIDE.U32 R132, R211, 0x10, R132 ;  /* 0x00000010d3847825 */ /* 0x000fe400078e0084 */
[----:B------:R-:W3:Y:S04]  /*0b40*/  LDG.E.128 R128, desc[UR8][R128.64] ;  /* 0x0000000880807981 */ /* 0x000ee8000c1e1d00 */
[----:B------:R-:W3:Y:S01]  /*0b50*/  LDG.E.128 R132, desc[UR8][R132.64] ;  /* 0x0000000884847981 */ /* 0x000ee2000c1e1d00 */
[----:B------:R-:W-:-:S06]  /*0b60*/  IMAD.WIDE.U32 R52, R225, 0x10, R68 ;  /* 0x00000010e1347825 */ /* 0x000fcc00078e0044 */
[----:B------:R-:W3:Y:S01]  /*0b70*/  LDG.E.128 R52, desc[UR8][R52.64] ;  /* 0x0000000834347981 */ /* 0x000ee2000c1e1d00 */
[----:B------:R-:W-:-:S06]  /*0b80*/  IMAD.WIDE.U32 R56, R227, 0x10, R68 ;  /* 0x00000010e3387825 */ /* 0x000fcc00078e0044 */
[----:B------:R-:W3:Y:S01]  /*0b90*/  LDG.E.128 R56, desc[UR8][R56.64] ;  /* 0x0000000838387981 */ /* 0x000ee2000c1e1d00 */
[----:B------:R-:W-:-:S06]  /*0ba0*/  IMAD.WIDE.U32 R60, R229, 0x10, R68 ;  /* 0x00000010e53c7825 */ /* 0x000fcc00078e0044 */
[----:B------:R-:W3:Y:S01]  /*0bb0*/  LDG.E.128 R60, desc[UR8][R60.64] ;  /* 0x000000083c3c7981 */ /* 0x000ee2000c1e1d00 */
[----:B-1----:R-:W-:-:S06]  /*0bc0*/  IMAD.WIDE.U32 R64, R209, 0x10, R68 ;  /* 0x00000010d1407825 */ /* 0x002fcc00078e0044 */
[----:B------:R-:W3:Y:S01]  /*0bd0*/  LDG.E.128 R64, desc[UR8][R64.64] ;  /* 0x0000000840407981 */ /* 0x000ee2000c1e1d00 */
[----:B------:R-:W-:-:S06]  /*0be0*/  IMAD.WIDE.U32 R68, R211, 0x10, R68 ;  /* 0x00000010d3447825 */ /* 0x000fcc00078e0044 */
[----:B------:R-:W3:Y:S01]  /*0bf0*/  LDG.E.128 R68, desc[UR8][R68.64] ;  /* 0x0000000844447981 */ /* 0x000ee2000c1e1d00 */
[----:B------:R-:W-:-:S04]  /*0c00*/  ISETP.NE.U32.AND P1, PT, RZ, UR10, PT ;  /* 0x0000000aff007c0c */ /* 0x000fc8000bf25070 */
[----:B------:R-:W-:-:S13]  /*0c10*/  ISETP.NE.AND.EX P1, PT, RZ, UR11, PT, P1 ;  /* 0x0000000bff007c0c */ /* 0x000fda000bf25310 */
[----:B------:R-:W0:Y:S01]  /*0c20*/  @P1 LDC.64 R212, c[0x0][0x438] ;  /* 0x00010e00ffd41b82 */ /* 0x000e220000000a00 */
[----:B------:R-:W-:-:S07]  /*0c30*/  ISETP.NE.AND P2, PT, RZ, UR7, PT ;  /* 0x00000007ff007c0c */ /* 0x000fce000bf45270 */
[----:B------:R-:W1:Y:S01]  /*0c40*/  @P1 LDC.64 R204, c[0x0][0x438] ;  /* 0x00010e00ffcc1b82 */ /* 0x000e620000000a00 */
[----:B------:R-:W-:Y:S01]  /*0c50*/  MOV R194, 0x3f800000 ;  /* 0x3f80000000c27802 */ /* 0x000fe20000000f00 */
[----:B------:R-:W-:-:S05]  /*0c60*/  @P0 IMAD.WIDE R216, R192, 0x4, R216 ;  /* 0x00000004c0d80825 */ /* 0x000fca00078e02d8 */
[----:B------:R3:W5:Y:S01]  /*0c70*/  @P0 LDG.E R194, desc[UR8][R216.64] ;  /* 0x00000008d8c20981 */ /* 0x000762000c1e1900 */
[----:B------:R-:W1:Y:S01]  /*0c80*/  @P1 LDC.64 R206, c[0x0][0x438] ;  /* 0x00010e00ffce1b82 */ /* 0x000e620000000a00 */
[----:B0-----:R-:W-:-:S07]  /*0c90*/  @P1 IMAD.WIDE.U32 R212, R221, 0x10, R212 ;  /* 0x00000010ddd41825 */ /* 0x001fce00078e00d4 */
[----:B------:R-:W0:Y:S01]  /*0ca0*/  @P1 LDC.64 R202, c[0x0][0x438] ;  /* 0x00010e00ffca1b82 */ /* 0x000e220000000a00 */
[----:B------:R3:W5:Y:S07]  /*0cb0*/  @P1 LDG.E.128 R76, desc[UR8][R212.64] ;  /* 0x00000008d44c1981 */ /* 0x00076e000c1e1d00 */
[----:B------:R-:W0:Y:S01]  /*0cc0*/  @P1 LDC.64 R196, c[0x0][0x438] ;  /* 0x00010e00ffc41b82 */ /* 0x000e220000000a00 */
[----:B-1----:R-:W-:-:S05]  /*0cd0*/  @P1 IMAD.WIDE.U32 R204, R225, 0x10, R204 ;  /* 0x00000010e1cc1825 */ /* 0x002fca00078e00cc */
[----:B------:R1:W5:Y:S02]  /*0ce0*/  @P1 LDG.E.128 R84, desc[UR8][R204.64] ;  /* 0x00000008cc541981 */ /* 0x000364000c1e1d00 */
[----:B------:R-:W1:Y:S08]  /*0cf0*/  @P1 LDC.64 R214, c[0x0][0x438] ;  /* 0x00010e00ffd61b82 */ /* 0x000e700000000a00 */
[----:B------:R-:W1:Y:S08]  /*0d00*/  @P1 LDC.64 R200, c[0x0][0x438] ;  /* 0x00010e00ffc81b82 */ /* 0x000e700000000a00 */
[----:B------:R-:W1:Y:S01]  /*0d10*/  @P1 LDC.64 R198, c[0x0][0x438] ;  /* 0x00010e00ffc61b82 */ /* 0x000e620000000a00 */
[----:B------:R-:W-:-:S04]  /*0d20*/  @P1 IMAD.WIDE.U32 R206, R223, 0x10, R206 ;  /* 0x00000010dfce1825 */ /* 0x000fc800078e00ce */
[----:B0-----:R-:W-:Y:S01]  /*0d30*/  @P1 IMAD.WIDE.U32 R202, R227, 0x10, R202 ;  /* 0x00000010e3ca1825 */ /* 0x001fe200078e00ca */
[----:B------:R0:W5:Y:S03]  /*0d40*/  @P1 LDG.E.128 R80, desc[UR8][R206.64] ;  /* 0x00000008ce501981 */ /* 0x000166000c1e1d00 */
[----:B------:R-:W-:Y:S01]  /*0d50*/  @P1 IMAD.WIDE.U32 R196, R211, 0x10, R196 ;  /* 0x00000010d3c41825 */ /* 0x000fe200078e00c4 */
[----:B------:R0:W5:Y:S03]  /*0d60*/  @P1 LDG.E.128 R88, desc[UR8][R202.64] ;  /* 0x00000008ca581981 */ /* 0x000166000c1e1d00 */
[----:B-1----:R-:W-:Y:S01]  /*0d70*/  @P1 IMAD.WIDE.U32 R214, R219, 0x10, R214 ;  /* 0x00000010dbd61825 */ /* 0x002fe200078e00d6 */
[----:B------:R1:W5:Y:S03]  /*0d80*/  @P1 LDG.E.128 R100, desc[UR8][R196.64] ;  /* 0x00000008c4641981 */ /* 0x000366000c1e1d00 */
[----:B------:R-:W-:Y:S01]  /*0d90*/  @P1 IMAD.WIDE.U32 R200, R229, 0x10, R200 ;  /* 0x00000010e5c81825 */ /* 0x000fe200078e00c8 */
[----:B------:R1:W5:Y:S04]  /*0da0*/  @P1 LDG.E.128 R72, desc[UR8][R214.64] ;  /* 0x00000008d6481981 */ /* 0x000368000c1e1d00 */
[----:B------:R1:W5:Y:S01]  /*0db0*/  @P1 LDG.E.128 R92, desc[UR8][R200.64] ;  /* 0x00000008c85c1981 */ /* 0x000362000c1e1d00 */
[----:B------:R-:W-:-:S05]  /*0dc0*/  @P1 IMAD.WIDE.U32 R198, R209, 0x10, R198 ;  /* 0x00000010d1c61825 */ /* 0x000fca00078e00c6 */
[----:B------:R1:W5:Y:S01]  /*0dd0*/  @P1 LDG.E.128 R96, desc[UR8][R198.64] ;  /* 0x00000008c6601981 */ /* 0x000362000c1e1d00 */
[----:B----4-:R-:W-:-:S05]  /*0de0*/  FSEL R208, R208, RZ, !P2 ;  /* 0x000000ffd0d07208 */ /* 0x010fca0005000000 */
[C---:B------:R-:W-:Y:S01]  /*0df0*/  FADD.FTZ R228, -R208.reuse, R104 ;  /* 0x00000068d0e47221 */ /* 0x040fe20000010100 */
[C---:B------:R-:W-:Y:S01]  /*0e00*/  FADD.FTZ R210, -R208.reuse, R107 ;  /* 0x0000006bd0d27221 */ /* 0x040fe20000010100 */
[C---:B------:R-:W-:Y:S01]  /*0e10*/  FADD.FTZ R104, -R208.reuse, R105 ;  /* 0x00000069d0687221 */ /* 0x040fe20000010100 */
[C---:B--2---:R-:W-:Y:S01]  /*0e20*/  FADD.FTZ R242, -R208.reuse, R120 ;  /* 0x00000078d0f27221 */ /* 0x044fe20000010100 */
[----:B------:R-:W-:Y:S01]  /*0e30*/  FMUL.FTZ R120, R193, R40 ;  /* 0x00000028c1787220 */ /* 0x000fe20000410000 */
[C---:B------:R-:W-:Y:S01]  /*0e40*/  FADD.FTZ R236, -R208.reuse, R122 ;  /* 0x0000007ad0ec7221 */ /* 0x040fe20000010100 */
[C---:B------:R-:W-:Y:S01]  /*0e50*/  FADD.FTZ R106, -R208.reuse, R106 ;  /* 0x0000006ad06a7221 */ /* 0x040fe20000010100 */
[----:B---3--:R-:W-:Y:S01]  /*0e60*/  FADD.FTZ R216, -R208, R109 ;  /* 0x0000006dd0d87221 */ /* 0x008fe20000010100 */
[----:B------:R-:W-:Y:S01]  /*0e70*/  FMUL.FTZ R109, R190, R41 ;  /* 0x00000029be6d7220 */ /* 0x000fe20000410000 */
[C---:B------:R-:W-:Y:S01]  /*0e80*/  FMUL.FTZ R107, R195.reuse, R228 ;  /* 0x000000e4c36b7220 */ /* 0x040fe20000410000 */
[----:B------:R-:W-:Y:S01]  /*0e90*/  FMUL.FTZ R122, R195, R104 ;  /* 0x00000068c37a7220 */ /* 0x000fe20000410000 */
[C---:B------:R-:W-:Y:S01]  /*0ea0*/  FADD.FTZ R212, -R208.reuse, R124 ;  /* 0x0000007cd0d47221 */ /* 0x040fe20000010100 */
[----:B------:R-:W-:Y:S01]  /*0eb0*/  FADD.FTZ R124, RZ, R120 ;  /* 0x00000078ff7c7221 */ /* 0x000fe20000010000 */
[----:B------:R-:W-:Y:S01]  /*0ec0*/  FFMA.FTZ R105, R107, R120, RZ ;  /* 0x000000786b697223 */ /* 0x000fe200000100ff */
[----:B------:R-:W-:Y:S01]  /*0ed0*/  FADD.FTZ R218, -R208, R111 ;  /* 0x0000006fd0da7221 */ /* 0x000fe20000010100 */
[----:B------:R-:W-:Y:S01]  /*0ee0*/  FMUL.FTZ R111, R191, R42 ;  /* 0x0000002abf6f7220 */ /* 0x000fe20000410000 */
[----:B------:R-:W-:Y:S01]  /*0ef0*/  FADD.FTZ R104, R109, R124 ;  /* 0x0000007c6d687221 */ /* 0x000fe20000010000 */
[----:B------:R-:W-:Y:S01]  /*0f00*/  FMUL.FTZ R124, R195, R106 ;  /* 0x0000006ac37c7220 */ /* 0x000fe20000410000 */
[----:B------:R-:W-:Y:S01]  /*0f10*/  FFMA.FTZ R105, R122, R109, R105 ;  /* 0x0000006d7a697223 */ /* 0x000fe20000010069 */
        /* <DEDUP_REMOVED lines=19> */
[----:B0-----:R-:W-:Y:S01]  /*1050*/  FADD.FTZ R206, -R208, R123 ;  /* 0x0000007bd0ce7221 */ /* 0x001fe20000010100 */
[----:B------:R-:W-:Y:S01]  /*1060*/  FMUL.FTZ R108, R187, R46 ;  /* 0x0000002ebb6c7220 */ /* 0x000fe20000410000 */
[----:B------:R-:W-:Y:S01]  /*1070*/  FADD.FTZ R115, R119, R104 ;  /* 0x0000006877737221 */ /* 0x000fe20000010000 */
[C---:B------:R-:W-:Y:S01]  /*1080*/  FMUL.FTZ R123, R195.reuse, R110 ;  /* 0x0000006ec37b7220 */ /* 0x040fe20000410000 */
[----:B------:R-:W-:Y:S01]  /*1090*/  FFMA.FTZ R104, R216, R119, R105 ;  /* 0x00000077d8687223 */ /* 0x000fe20000010069 */
[----:B------:R-:W-:Y:S01]  /*10a0*/  FADD.FTZ R202, -R208, R127 ;  /* 0x0000007fd0ca7221 */ /* 0x000fe20000010100 */
[----:B------:R-:W-:Y:S01]  /*10b0*/  FMUL.FTZ R110, R184, R47 ;  /* 0x0000002fb86e7220 */ /* 0x000fe20000410000 */
[----:B------:R-:W-:Y:S01]  /*10c0*/  FADD.FTZ R105, R108, R115 ;  /* 0x000000736c697221 */ /* 0x000fe20000010000 */
[C---:B------:R-:W-:Y:S01]  /*10d0*/  FADD.FTZ R112, -R208.reuse, R112 ;  /* 0x00000070d0707221 */ /* 0x040fe20000010100 */
[----:B------:R-:W-:Y:S01]  /*10e0*/  FMUL.FTZ R127, R195, R218 ;  /* 0x000000dac37f7220 */ /* 0x000fe20000410000 */
[----:B------:R-:W-:Y:S01]  /*10f0*/  FFMA.FTZ R104, R123, R108, R104 ;  /* 0x0000006c7b687223 */ /* 0x000fe20000010068 */
[----:B-1----:R-:W-:Y:S01]  /*1100*/  FADD.FTZ R196, -R208, R130 ;  /* 0x00000082d0c47221 */ /* 0x002fe20000010100 */
        /* <DEDUP_REMOVED lines=130> */
[----:B------:R-:W-:Y:S01]  /*1930*/  BSSY.RECONVERGENT B0, `(.L_x_12848) ;  /* 0x000000c000007945 */ /* 0x000fe20003800200 */
[----:B0-----:R-:W-:Y:S01]  /*1940*/  FADD.FTZ R104, R247, R104 ;  /* 0x00000068f7687221 */ /* 0x001fe20000010000 */
[----:B-1----:R-:W-:-:S10]  /*1950*/  FADD.FTZ R105, R228, R105 ;  /* 0x00000069e4697221 */ /* 0x002fd40000010000 */
        /* <DEDUP_REMOVED lines=9> */
.L_x_12849:
[----:B------:R-:W-:Y:S05]  /*19f0*/  BSYNC.RECONVERGENT B0 ;  /* 0x0000000000007941 */ /* 0x000fea0003800200 */
.L_x_12848:
[----:B------:R-:W1:Y:S08]  /*1a00*/  S2UR UR5, SR_CgaCtaId ;  /* 0x00000000000579c3 */ /* 0x000e700000008800 */
[----:B------:R-:W-:Y:S01]  /*1a10*/  BAR.SYNC.DEFER_BLOCKING 0x0 ;  /* 0x0000000000007b1d */ /* 0x000fe20000010000 */
[C---:B------:R-:W-:Y:S01]  /*1a20*/  FADD.FTZ R159, R40.reuse, R159 ;  /* 0x0000009f289f7221 */ /* 0x040fe20000010000 */
[----:B------:R-:W-:Y:S01]  /*1a30*/  FFMA.FTZ R161, R40, R107, R161 ;  /* 0x0000006b28a17223 */ /* 0x000fe200000100a1 */
[C---:B------:R-:W-:Y:S01]  /*1a40*/  FADD.FTZ R156, R41.reuse, R156 ;  /* 0x0000009c299c7221 */ /* 0x040fe20000010000 */
[----:B------:R-:W-:Y:S01]  /*1a50*/  FFMA.FTZ R158, R41, R122, R158 ;  /* 0x0000007a299e7223 */ /* 0x000fe2000001009e */
[C---:B------:R-:W-:Y:S01]  /*1a60*/  FADD.FTZ R21, R42.reuse, R21 ;  /* 0x000000152a157221 */ /* 0x040fe20000010000 */
[----:B------:R-:W-:Y:S01]  /*1a70*/  UMOV UR4, 0x400 ;  /* 0x0000040000047882 */ /* 0x000fe20000000000 */
[----:B------:R-:W-:Y:S01]  /*1a80*/  FFMA.FTZ R147, R42, R124, R147 ;  /* 0x0000007c2a937223 */ /* 0x000fe20000010093 */
[C---:B------:R-:W-:Y:S01]  /*1a90*/  FADD.FTZ R16, R43.reuse, R16 ;  /* 0x000000102b107221 */ /* 0x040fe20000010000 */
        /* <DEDUP_REMOVED lines=11> */
[----:B------:R-:W-:Y:S01]  /*1b50*/  UISETP.NE.U32.AND UP0, UPT, UR10, URZ, UPT ;  /* 0x000000ff0a00728c */ /* 0x000fe2000bf05070 */
[C---:B------:R-:W-:Y:S01]  /*1b60*/  FADD.FTZ R15, R48.reuse, R15 ;  /* 0x0000000f300f7221 */ /* 0x040fe20000010000 */
[----:B------:R-:W-:Y:S01]  /*1b70*/  FFMA.FTZ R141, R48, R130, R141 ;  /* 0x00000082308d7223 */ /* 0x000fe2000001008d */
[----:B-1----:R-:W-:Y:S01]  /*1b80*/  ULEA UR4, UR5, UR4, 0x18 ;  /* 0x0000000405047291 */ /* 0x002fe2000f8ec0ff */
[C---:B------:R-:W-:Y:S01]  /*1b90*/  FADD.FTZ R13, R50.reuse, R13 ;  /* 0x0000000d320d7221 */ /* 0x040fe20000010000 */
[----:B------:R-:W-:Y:S01]  /*1ba0*/  UISETP.NE.AND.EX UP0, UPT, UR11, URZ, UPT, UP0 ;  /* 0x000000ff0b00728c */ /* 0x000fe2000bf05300 */
[----:B------:R-:W-:Y:S01]  /*1bb0*/  FFMA.FTZ R139, R50, R208, R139 ;  /* 0x000000d0328b7223 */ /* 0x000fe2000001008b */
[----:B------:R-:W-:Y:S01]  /*1bc0*/  UIADD3 UR5, UPT, UPT, UR4, 0x4020, URZ ;  /* 0x0000402004057890 */ /* 0x000fe2000fffe0ff */
[C---:B------:R-:W-:Y:S01]  /*1bd0*/  FADD.FTZ R8, R51.reuse, R8 ;  /* 0x0000000833087221 */ /* 0x040fe20000010000 */
[----:B------:R-:W-:Y:S01]  /*1be0*/  @!UP1 UIADD3 UR5, UPT, UPT, UR4, 0x4000, URZ ;  /* 0x0000400004059890 */ /* 0x000fe2000fffe0ff */
[----:B------:R-:W-:Y:S01]  /*1bf0*/  FFMA.FTZ R38, R51, R199, R38 ;  /* 0x000000c733267223 */ /* 0x000fe20000010026 */
[----:B------:R-:W-:Y:S01]  /*1c00*/  UIADD3 UR6, UPT, UPT, UR4, 0x4030, URZ ;  /* 0x0000403004067890 */ /* 0x000fe2000fffe0ff */
[C---:B------:R-:W-:Y:S01]  /*1c10*/  FADD.FTZ R11, R52.reuse, R11 ;  /* 0x0000000b340b7221 */ /* 0x040fe20000010000 */
[----:B------:R-:W-:Y:S01]  /*1c20*/  @!UP1 UIADD3 UR6, UPT, UPT, UR4, 0x4010, URZ ;  /* 0x0000401004069890 */ /* 0x000fe2000fffe0ff */
[----:B------:R-:W-:Y:S01]  /*1c30*/  FFMA.FTZ R137, R52, R218, R137 ;  /* 0x000000da34897223 */ /* 0x000fe20000010089 */
[C---:B------:R-:W-:Y:S01]  /*1c40*/  FADD.FTZ R6, R53.reuse, R6 ;  /* 0x0000000635067221 */ /* 0x040fe20000010000 */
[----:B------:R-:W-:Y:S01]  /*1c50*/  FFMA.FTZ R36, R53, R207, R36 ;  /* 0x000000cf35247223 */ /* 0x000fe20000010024 */
[C---:B------:R-:W-:Y:S01]  /*1c60*/  FADD.FTZ R9, R54.reuse, R9 ;  /* 0x0000000936097221 */ /* 0x040fe20000010000 */
[----:B------:R-:W1:Y:S01]  /*1c70*/  LDS.128 R40, [UR5] ;  /* 0x00000005ff287984 */ /* 0x000e620008000c00 */
[----:B------:R-:W-:Y:S01]  /*1c80*/  FFMA.FTZ R39, R54, R220, R39 ;  /* 0x000000dc36277223 */ /* 0x000fe20000010027 */
[C---:B------:R-:W-:Y:S01]  /*1c90*/  FADD.FTZ R4, R55.reuse, R4 ;  /* 0x0000000437047221 */ /* 0x040fe20000010000 */
[----:B------:R-:W-:Y:S01]  /*1ca0*/  FFMA.FTZ R34, R55, R213, R34 ;  /* 0x000000d537227223 */ /* 0x000fe20000010022 */
[----:B------:R-:W2:Y:S01]  /*1cb0*/  LDS.128 R44, [UR6] ;  /* 0x00000006ff2c7984 */ /* 0x000ea20008000c00 */
        /* <DEDUP_REMOVED lines=41> */
[----:B------:R-:W-:-:S04]  /*1f50*/  FMUL.FTZ R40, R40, UR13 ;  /* 0x0000000d28287c20 */ /* 0x000fc80008410000 */
[----:B------:R-:W-:Y:S01]  /*1f60*/  FSEL R41, R41, RZ, !P2 ;  /* 0x000000ff29297208 */ /* 0x000fe20005000000 */
[----:B------:R-:W-:Y:S06]  /*1f70*/  BRA.U UP0, `(.L_x_12850) ;  /* 0x0000001100e07547 */ /* 0x000fec000b800000 */
[----:B------:R-:W-:-:S04]  /*1f80*/  UISETP.NE.U32.AND UP0, UPT, UR14, URZ, UPT ;  /* 0x000000ff0e00728c */ /* 0x000fc8000bf05070 */
[----:B------:R-:W-:-:S09]  /*1f90*/  UISETP.NE.AND.EX UP0, UPT, UR15, URZ, UPT, UP0 ;  /* 0x000000ff0f00728c */ /* 0x000fd2000bf05300 */
[----:B------:R-:W-:Y:S05]  /*1fa0*/  BRA.U UP0, `(.L_x_12851) ;  /* 0x0000000900487547 */ /* 0x000fea000b800000 */
[----:B------:R-:W1:Y:S01]  /*1fb0*/  LDC.64 R68, c[0x0][0x468] ;  /* 0x00011a00ff447b82 */ /* 0x000e620000000a00 */
        /* <DEDUP_REMOVED lines=80> */
[----:B-1----:R-:W-:-:S04]  /*24c0*/  IMAD.WIDE.U32 R70, R219, 0x10, R68 ;  /* 0x00000010db467825 */ /* 0x002fc800078e0044 */
[-C--:B-----5:R-:W-:Y:S01]  /*24d0*/  FMUL.FTZ R48, R41, R194.reuse ;  /* 0x000000c229307220 */ /* 0x0a0fe20000410000 */
[-C--:B------:R-:W-:Y:S01]  /*24e0*/  FMUL.FTZ R49, R49, R194.reuse ;  /* 0x000000c231317220 */ /* 0x080fe20000410000 */
[-C--:B------:R-:W-:Y:S01]  /*24f0*/  FMUL.FTZ R50, R43, R194.reuse ;  /* 0x000000c22b327220 */ /* 0x080fe20000410000 */
[-C--:B------:R-:W-:Y:S01]  /*2500*/  FMUL.FTZ R51, R51, R194.reuse ;  /* 0x000000c233337220 */ /* 0x080fe20000410000 */
[----:B------:R-:W-:Y:S01]  /*2510*/  FMUL.FTZ R56, R57, R194 ;  /* 0x000000c239387220 */ /* 0x000fe20000410000 */
[C---:B------:R-:W-:Y:S01]  /*2520*/  FMUL.FTZ R119, R195.reuse, R222 ;  /* 0x000000dec3777220 */ /* 0x040fe20000410000 */
[C---:B------:R-:W-:Y:S01]  /*2530*/  FMUL.FTZ R121, R195.reuse, R224 ;  /* 0x000000e0c3797220 */ /* 0x040fe20000410000 */
[C---:B------:R-:W-:Y:S01]  /*2540*/  FMUL.FTZ R123, R195.reuse, R236 ;  /* 0x000000ecc37b7220 */ /* 0x040fe20000410000 */
[----:B------:R-:W-:Y:S01]  /*2550*/  FMUL.FTZ R125, R195, R226 ;  /* 0x000000e2c37d7220 */ /* 0x000fe20000410000 */
[----:B0-----:R-:W-:-:S04]  /*2560*/  IMAD.WIDE.U32 R104, R221, 0x10, R68 ;  /* 0x00000010dd687825 */ /* 0x001fc800078e0044 */
[-C--:B------:R-:W-:Y:S01]  /*2570*/  FMUL.FTZ R52, R45, R194.reuse ;  /* 0x000000c22d347220 */ /* 0x080fe20000410000 */
        /* <DEDUP_REMOVED lines=8> */
[----:B------:R-:W-:-:S04]  /*2600*/  IMAD.WIDE.U32 R108, R223, 0x10, R68 ;  /* 0x00000010df6c7825 */ /* 0x000fc800078e0044 */
[-C--:B------:R-:W-:Y:S01]  /*2610*/  FMUL.FTZ R58, R67, R194.reuse ;  /* 0x000000c2433a7220 */ /* 0x080fe20000410000 */
[----:B------:R-:W-:Y:S01]  /*2620*/  FMUL.FTZ R59, R107, R194 ;  /* 0x000000c26b3b7220 */ /* 0x000fe20000410000 */
        /* <DEDUP_REMOVED lines=8> */
[----:B------:R-:W-:-:S04]  /*26b0*/  IMAD.WIDE.U32 R60, R225, 0x10, R68 ;  /* 0x00000010e13c7825 */ /* 0x000fc800078e0044 */
[-C--:B------:R-:W-:Y:S01]  /*26c0*/  FMUL.FTZ R40, R111, R194.reuse ;  /* 0x000000c26f287220 */ /* 0x080fe20000410000 */
[-C--:B------:R-:W-:Y:S01]  /*26d0*/  FMUL.FTZ R41, R113, R194.reuse ;  /* 0x000000c271297220 */ /* 0x080fe20000410000 */
[-C--:B------:R-:W-:Y:S01]  /*26e0*/  FMUL.FTZ R42, R115, R194.reuse ;  /* 0x000000c2732a7220 */ /* 0x080fe20000410000 */
[-C--:B------:R-:W-:Y:S01]  /*26f0*/  FMUL.FTZ R43, R117, R194.reuse ;  /* 0x000000c2752b7220 */ /* 0x080fe20000410000 */
[--C-:B------:R-:W-:Y:S01]  /*2700*/  IMAD.WIDE.U32 R62, R227, 0x10, R68.reuse ;  /* 0x00000010e33e7825 */ /* 0x100fe200078e0044 */
[----:B------:R0:W-:Y:S03]  /*2710*/  STG.E.128 desc[UR8][R70.64], R48 ;  /* 0x0000003046007986 */ /* 0x0001e6000c101d08 */
[-C--:B------:R-:W-:Y:S01]  /*2720*/  FMUL.FTZ R44, R119, R194.reuse ;  /* 0x000000c2772c7220 */ /* 0x080fe20000410000 */
[-C--:B------:R-:W-:Y:S01]  /*2730*/  FMUL.FTZ R45, R121, R194.reuse ;  /* 0x000000c2792d7220 */ /* 0x080fe20000410000 */
[-C--:B------:R-:W-:Y:S01]  /*2740*/  FMUL.FTZ R46, R123, R194.reuse ;  /* 0x000000c27b2e7220 */ /* 0x080fe20000410000 */
[-C--:B------:R-:W-:Y:S01]  /*2750*/  FMUL.FTZ R47, R125, R194.reuse ;  /* 0x000000c27d2f7220 */ /* 0x080fe20000410000 */
[--C-:B------:R-:W-:Y:S01]  /*2760*/  IMAD.WIDE.U32 R64, R229, 0x10, R68.reuse ;  /* 0x00000010e5407825 */ /* 0x100fe200078e0044 */
[----:B------:R1:W-:Y:S03]  /*2770*/  STG.E.128 desc[UR8][R104.64], R52 ;  /* 0x0000003468007986 */ /* 0x0003e6000c101d08 */
[--C-:B------:R-:W-:Y:S01]  /*2780*/  IMAD.WIDE.U32 R66, R209, 0x10, R68.reuse ;  /* 0x00000010d1427825 */ /* 0x100fe200078e0044 */
[----:B------:R2:W-:Y:S03]  /*2790*/  STG.E.128 desc[UR8][R108.64], R56 ;  /* 0x000000386c007986 */ /* 0x0005e6000c101d08 */
[----:B------:R-:W-:Y:S01]  /*27a0*/  IMAD.WIDE.U32 R68, R211, 0x10, R68 ;  /* 0x00000010d3447825 */ /* 0x000fe200078e0044 */
[----:B------:R3:W-:Y:S03]  /*27b0*/  STG.E.128 desc[UR8][R60.64], R40 ;  /* 0x000000283c007986 */ /* 0x0007e6000c101d08 */
[-C--:B0-----:R-:W-:Y:S01]  /*27c0*/  FMUL.FTZ R48, R127, R194.reuse ;  /* 0x000000c27f307220 */ /* 0x081fe20000410000 */
[-C--:B------:R-:W-:Y:S01]  /*27d0*/  FMUL.FTZ R49, R129, R194.reuse ;  /* 0x000000c281317220 */ /* 0x080fe20000410000 */
[-C--:B------:R-:W-:Y:S01]  /*27e0*/  FMUL.FTZ R50, R131, R194.reuse ;  /* 0x000000c283327220 */ /* 0x080fe20000410000 */
[-C--:B------:R-:W-:Y:S01]  /*27f0*/  FMUL.FTZ R51, R133, R194.reuse ;  /* 0x000000c285337220 */ /* 0x080fe20000410000 */
[----:B------:R3:W-:Y:S01]  /*2800*/  STG.E.128 desc[UR8][R62.64], R44 ;  /* 0x0000002c3e007986 */ /* 0x0007e2000c101d08 */
[-C--:B-1----:R-:W-:Y:S01]  /*2810*/  FMUL.FTZ R52, R135, R194.reuse ;  /* 0x000000c287347220 */ /* 0x082fe20000410000 */
[-C--:B------:R-:W-:Y:S01]  /*2820*/  FMUL.FTZ R53, R197, R194.reuse ;  /* 0x000000c2c5357220 */ /* 0x080fe20000410000 */
[-C--:B------:R-:W-:Y:S01]  /*2830*/  FMUL.FTZ R54, R199, R194.reuse ;  /* 0x000000c2c7367220 */ /* 0x080fe20000410000 */
[-C--:B------:R-:W-:Y:S01]  /*2840*/  FMUL.FTZ R55, R201, R194.reuse ;  /* 0x000000c2c9377220 */ /* 0x080fe20000410000 */
[-C--:B--2---:R-:W-:Y:S01]  /*2850*/  FMUL.FTZ R56, R203, R194.reuse ;  /* 0x000000c2cb387220 */ /* 0x084fe20000410000 */
[-C--:B------:R-:W-:Y:S01]  /*2860*/  FMUL.FTZ R57, R205, R194.reuse ;  /* 0x000000c2cd397220 */ /* 0x080fe20000410000 */
[-C--:B------:R-:W-:Y:S01]  /*2870*/  FMUL.FTZ R58, R207, R194.reuse ;  /* 0x000000c2cf3a7220 */ /* 0x080fe20000410000 */
[----:B------:R-:W-:Y:S01]  /*2880*/  FMUL.FTZ R59, R195, R194 ;  /* 0x000000c2c33b7220 */ /* 0x000fe20000410000 */
[----:B------:R3:W-:Y:S04]  /*2890*/  STG.E.128 desc[UR8][R64.64], R48 ;  /* 0x0000003040007986 */ /* 0x0007e8000c101d08 */
[----:B------:R3:W-:Y:S04]  /*28a0*/  STG.E.128 desc[UR8][R66.64], R52 ;  /* 0x0000003442007986 */ /* 0x0007e8000c101d08 */
[----:B------:R3:W-:Y:S01]  /*28b0*/  STG.E.128 desc[UR8][R68.64], R56 ;  /* 0x0000003844007986 */ /* 0x0007e2000c101d08 */
[----:B------:R-:W-:Y:S05]  /*28c0*/  BRA `(.L_x_12852) ;  /* 0x0000001c00687947 */ /* 0x000fea0003800000 */
.L_x_12851:
[----:B------:R-:W1:Y:S01]  /*28d0*/  LDC.64 R68, c[0x0][0x478] ;  /* 0x00011e00ff447b82 */ /* 0x000e620000000a00 */
[-CC-:B------:R-:W-:Y:S01]  /*28e0*/  FFMA.FTZ R124, R124, R40.reuse, R41.reuse ;  /* 0x000000287c7c7223 */ /* 0x180fe20000010029 */
[-CC-:B------:R-:W-:Y:S01]  /*28f0*/  FFMA.FTZ R127, R127, R40.reuse, R41.reuse ;  /* 0x000000287f7f7223 */ /* 0x180fe20000010029 */
[-CC-:B------:R-:W-:Y:S01]  /*2900*/  FFMA.FTZ R107, R107, R40.reuse, R41.reuse ;  /* 0x000000286b6b7223 */ /* 0x180fe20000010029 */
[-C--:B------:R-:W-:Y:S01]  /*2910*/  FFMA.FTZ R122, R122, R40.reuse, R41 ;  /* 0x000000287a7a7223 */ /* 0x080fe20000010029 */
[----:B------:R-:W-:Y:S01]  /*2920*/  FADD.FTZ R50, R111, -R124 ;  /* 0x8000007c6f327221 */ /* 0x000fe20000010000 */
[----:B------:R-:W-:Y:S01]  /*2930*/  FADD.FTZ R52, R110, -R127 ;  /* 0x8000007f6e347221 */ /* 0x000fe20000010000 */
[-C--:B------:R-:W-:Y:S01]  /*2940*/  FFMA.FTZ R210, R210, R40.reuse, R41 ;  /* 0x00000028d2d27223 */ /* 0x080fe20000010029 */
[----:B------:R-:W2:Y:S01]  /*2950*/  LDC.64 R110, c[0x0][0x468] ;  /* 0x00011a00ff6e7b82 */ /* 0x000ea20000000a00 */
        /* <DEDUP_REMOVED lines=20> */
[-CC-:B0-----:R-:W-:Y:S01]  /*2aa0*/  FFMA.FTZ R104, R214, R40.reuse, R41.reuse ;  /* 0x00000028d6687223 */ /* 0x181fe20000010029 */
        /* <DEDUP_REMOVED lines=9> */
[----:B-1----:R-:W-:-:S04]  /*2b40*/  IMAD.WIDE.U32 R40, R219, 0x10, R68 ;  /* 0x00000010db287825 */ /* 0x002fc800078e0044 */
        /* <DEDUP_REMOVED lines=8> */
[----:B------:R0:W-:Y:S01]  /*2bd0*/  STG.E.128 desc[UR8][R40.64], R48 ;  /* 0x0000003028007986 */ /* 0x0001e2000c101d08 */
[----:B------:R-:W-:Y:S01]  /*2be0*/  FMUL.FTZ R43, R195, R52 ;  /* 0x00000034c32b7220 */ /* 0x000fe20000410000 */
[----:B------:R-:W-:Y:S01]  /*2bf0*/  FADD.FTZ R56, R112, -R133 ;  /* 0x8000008570387221 */ /* 0x000fe20000010000 */
[----:B------:R-:W-:Y:S01]  /*2c00*/  FADD.FTZ R58, R121, -R58 ;  /* 0x8000003a793a7221 */ /* 0x000fe20000010000 */
[----:B------:R-:W-:Y:S01]  /*2c10*/  FADD.FTZ R224, R114, -R199 ;  /* 0x800000c772e07221 */ /* 0x000fe20000010000 */
[----:B------:R-:W-:Y:S01]  /*2c20*/  FADD.FTZ R60, R125, -R60 ;  /* 0x8000003c7d3c7221 */ /* 0x000fe20000010000 */
[----:B------:R-:W-:Y:S01]  /*2c30*/  FADD.FTZ R62, R128, -R207 ;  /* 0x800000cf803e7221 */ /* 0x000fe20000010000 */
[----:B--2---:R-:W-:-:S04]  /*2c40*/  IMAD.WIDE.U32 R66, R219, 0x10, R110 ;  /* 0x00000010db427825 */ /* 0x004fc800078e006e */
[----:B------:R-:W-:Y:S01]  /*2c50*/  FADD.FTZ R64, R131, -R64 ;  /* 0x8000004083407221 */ /* 0x000fe20000010000 */
[----:B------:R-:W-:Y:S01]  /*2c60*/  FADD.FTZ R208, R134, -R213 ;  /* 0x800000d586d07221 */ /* 0x000fe20000010000 */
[----:B-----5:R-:W-:Y:S01]  /*2c70*/  FMUL.FTZ R55, R43, R194 ;  /* 0x000000c22b377220 */ /* 0x020fe20000410000 */
[----:B------:R-:W-:-:S04]  /*2c80*/  IMAD.WIDE.U32 R124, R221, 0x10, R68 ;  /* 0x00000010dd7c7825 */ /* 0x000fc800078e0044 */
[----:B------:R-:W-:Y:S01]  /*2c90*/  FADD.FTZ R210, R197, -R222 ;  /* 0x800000dec5d27221 */ /* 0x000fe20000010000 */
[----:B------:R-:W-:Y:S01]  /*2ca0*/  FADD.FTZ R214, R135, -R70 ;  /* 0x8000004687d67221 */ /* 0x000fe20000010000 */
[----:B------:R-:W-:Y:S01]  /*2cb0*/  FADD.FTZ R216, R201, -R216 ;  /* 0x800000d8c9d87221 */ /* 0x000fe20000010000 */
[----:B------:R-:W-:-:S04]  /*2cc0*/  IMAD.WIDE.U32 R126, R221, 0x10, R110 ;  /* 0x00000010dd7e7825 */ /* 0x000fc800078e006e */
[----:B------:R-:W-:Y:S01]  /*2cd0*/  FADD.FTZ R218, R205, -R218 ;  /* 0x800000dacdda7221 */ /* 0x000fe20000010000 */
[C---:B------:R-:W-:Y:S01]  /*2ce0*/  FMUL.FTZ R45, R195.reuse, R56 ;  /* 0x00000038c32d7220 */ /* 0x040fe20000410000 */
[C---:B0-----:R-:W-:Y:S01]  /*2cf0*/  FMUL.FTZ R40, R195.reuse, R42 ;  /* 0x0000002ac3287220 */ /* 0x041fe20000410000 */
[C---:B------:R-:W-:Y:S01]  /*2d00*/  FMUL.FTZ R41, R195.reuse, R44 ;  /* 0x0000002cc3297220 */ /* 0x040fe20000410000 */
[----:B------:R-:W-:Y:S01]  /*2d10*/  FMUL.FTZ R42, R195, R46 ;  /* 0x0000002ec32a7220 */ /* 0x000fe20000410000 */
[-C--:B------:R-:W-:Y:S01]  /*2d20*/  FMUL.FTZ R48, R48, R194.reuse ;  /* 0x000000c230307220 */ /* 0x080fe20000410000 */
[-C--:B------:R-:W-:Y:S01]  /*2d30*/  FMUL.FTZ R49, R49, R194.reuse ;  /* 0x000000c231317220 */ /* 0x080fe20000410000 */
[-C--:B------:R-:W-:Y:S01]  /*2d40*/  FMUL.FTZ R50, R50, R194.reuse ;  /* 0x000000c232327220 */ /* 0x080fe20000410000 */
[----:B------:R-:W-:Y:S01]  /*2d50*/  FMUL.FTZ R51, R51, R194 ;  /* 0x000000c233337220 */ /* 0x000fe20000410000 */
[----:B------:R-:W-:Y:S01]  /*2d60*/  FMUL.FTZ R44, R195, R54 ;  /* 0x00000036c32c7220 */ /* 0x000fe20000410000 */
[-C--:B------:R-:W-:Y:S01]  /*2d70*/  FMUL.FTZ R52, R40, R194.reuse ;  /* 0x000000c228347220 */ /* 0x080fe20000410000 */
[-C--:B------:R-:W-:Y:S01]  /*2d80*/  FMUL.FTZ R53, R41, R194.reuse ;  /* 0x000000c229357220 */ /* 0x080fe20000410000 */
[----:B------:R-:W-:Y:S01]  /*2d90*/  FMUL.FTZ R54, R42, R194 ;  /* 0x000000c22a367220 */ /* 0x000fe20000410000 */
[----:B------:R-:W-:-:S04]  /*2da0*/  IMAD.WIDE.U32 R122, R223, 0x10, R68 ;  /* 0x00000010df7a7825 */ /* 0x000fc800078e0044 */
[C---:B------:R-:W-:Y:S01]  /*2db0*/  FMUL.FTZ R46, R195.reuse, R58 ;  /* 0x0000003ac32e7220 */ /* 0x040fe20000410000 */
[C---:B------:R-:W-:Y:S01]  /*2dc0*/  FMUL.FTZ R47, R195.reuse, R224 ;  /* 0x000000e0c32f7220 */ /* 0x040fe20000410000 */
[C---:B------:R-:W-:Y:S01]  /*2dd0*/  FMUL.FTZ R61, R195.reuse, R62 ;  /* 0x0000003ec33d7220 */ /* 0x040fe20000410000 */
[----:B------:R-:W-:Y:S01]  /*2de0*/  FADD.FTZ R220, R206, -R215 ;  /* 0x800000d7cedc7221 */ /* 0x000fe20000010000 */
[----:B------:R0:W-:Y:S01]  /*2df0*/  STG.E.128 desc[UR8][R66.64], R48 ;  /* 0x0000003042007986 */ /* 0x0001e2000c101d08 */
[C---:B------:R-:W-:Y:S01]  /*2e00*/  FMUL.FTZ R60, R195.reuse, R60 ;  /* 0x0000003cc33c7220 */ /* 0x040fe20000410000 */
[C---:B------:R-:W-:Y:S01]  /*2e10*/  FMUL.FTZ R62, R195.reuse, R64 ;  /* 0x00000040c33e7220 */ /* 0x040fe20000410000 */
[----:B------:R-:W-:Y:S01]  /*2e20*/  FMUL.FTZ R63, R195, R208 ;  /* 0x000000d0c33f7220 */ /* 0x000fe20000410000 */
[----:B------:R-:W-:Y:S01]  /*2e30*/  FADD.FTZ R206, R129, -R234 ;  /* 0x800000ea81ce7221 */ /* 0x000fe20000010000 */
[----:B------:R1:W-:Y:S01]  /*2e40*/  STG.E.128 desc[UR8][R124.64], R40 ;  /* 0x000000287c007986 */ /* 0x0003e2000c101d08 */
[----:B------:R-:W-:Y:S01]  /*2e50*/  FADD.FTZ R130, R116, -R241 ;  /* 0x800000f174827221 */ /* 0x000fe20000010000 */
[----:B------:R-:W-:-:S04]  /*2e60*/  IMAD.WIDE.U32 R128, R223, 0x10, R110 ;  /* 0x00000010df807825 */ /* 0x000fc800078e006e */
[-C--:B------:R-:W-:Y:S01]  /*2e70*/  FMUL.FTZ R56, R44, R194.reuse ;  /* 0x000000c22c387220 */ /* 0x080fe20000410000 */
[-C--:B------:R-:W-:Y:S01]  /*2e80*/  FMUL.FTZ R57, R45, R194.reuse ;  /* 0x000000c22d397220 */ /* 0x080fe20000410000 */
[-C--:B------:R-:W-:Y:S01]  /*2e90*/  FMUL.FTZ R58, R46, R194.reuse ;  /* 0x000000c22e3a7220 */ /* 0x080fe20000410000 */
[----:B------:R-:W-:Y:S01]  /*2ea0*/  FMUL.FTZ R59, R47, R194 ;  /* 0x000000c22f3b7220 */ /* 0x000fe20000410000 */
[----:B------:R-:W-:Y:S01]  /*2eb0*/  STG.E.128 desc[UR8][R126.64], R52 ;  /* 0x000000347e007986 */ /* 0x000fe2000c101d08 */
[C---:B------:R-:W-:Y:S01]  /*2ec0*/  FMUL.FTZ R64, R195.reuse, R210 ;  /* 0x000000d2c3407220 */ /* 0x040fe20000410000 */
[----:B------:R-:W-:Y:S01]  /*2ed0*/  FMUL.FTZ R65, R195, R214 ;  /* 0x000000d6c3417220 */ /* 0x000fe20000410000 */
[----:B------:R-:W-:Y:S01]  /*2ee0*/  FADD.FTZ R212, R212, -R217 ;  /* 0x800000d9d4d47221 */ /* 0x000fe20000010000 */
[----:B------:R-:W-:Y:S01]  /*2ef0*/  FADD.FTZ R222, R203, -R104 ;  /* 0x80000068cbde7221 */ /* 0x000fe20000010000 */
[----:B------:R-:W-:Y:S01]  /*2f00*/  FADD.FTZ R204, R204, -R231 ;  /* 0x800000e7cccc7221 */ /* 0x000fe20000010000 */
[C---:B0-----:R-:W-:Y:S01]  /*2f10*/  FMUL.FTZ R66, R195.reuse, R216 ;  /* 0x000000d8c3427220 */ /* 0x041fe20000410000 */
[----:B------:R-:W-:Y:S01]  /*2f20*/  FMUL.FTZ R67, R195, R218 ;  /* 0x000000dac3437220 */ /* 0x000fe20000410000 */
[----:B------:R-:W-:Y:S01]  /*2f30*/  FADD.FTZ R134, R118, -R243 ;  /* 0x800000f376867221 */ /* 0x000fe20000010000 */
[C---:B------:R-:W-:Y:S01]  /*2f40*/  IMAD.WIDE.U32 R116, R225.reuse, 0x10, R68 ;  /* 0x00000010e1747825 */ /* 0x040fe200078e0044 */
[----:B------:R0:W-:Y:S03]  /*2f50*/  STG.E.128 desc[UR8][R122.64], R44 ;  /* 0x0000002c7a007986 */ /* 0x0001e6000c101d08 */
[----:B------:R-:W-:Y:S01]  /*2f60*/  FADD.FTZ R202, R202, -R233 ;  /* 0x800000e9caca7221 */ /* 0x000fe20000010000 */
[----:B------:R-:W-:Y:S01]  /*2f70*/  FADD.FTZ R200, R200, -R235 ;  /* 0x800000ebc8c87221 */ /* 0x000fe20000010000 */
[----:B------:R-:W-:-:S04]  /*2f80*/  IMAD.WIDE.U32 R118, R225, 0x10, R110 ;  /* 0x00000010e1767825 */ /* 0x000fc800078e006e */
[----:B------:R-:W-:Y:S01]  /*2f90*/  FADD.FTZ R198, R198, -R237 ;  /* 0x800000edc6c67221 */ /* 0x000fe20000010000 */
[----:B------:R-:W-:Y:S01]  /*2fa0*/  FADD.FTZ R196, R196, -R239 ;  /* 0x800000efc4c47221 */ /* 0x000fe20000010000 */
[----:B------:R-:W-:Y:S01]  /*2fb0*/  FMUL.FTZ R48, R64, R194 ;  /* 0x000000c240307220 */ /* 0x000fe20000410000 */
[----:B------:R-:W-:-:S04]  /*2fc0*/  IMAD.WIDE.U32 R114, R227, 0x10, R68 ;  /* 0x00000010e3727825 */ /* 0x000fc800078e0044 */
[-C--:B------:R-:W-:Y:S01]  /*2fd0*/  FMUL.FTZ R49, R65, R194.reuse ;  /* 0x000000c241317220 */ /* 0x080fe20000410000 */
[-C--:B------:R-:W-:Y:S01]  /*2fe0*/  FMUL.FTZ R50, R66, R194.reuse ;  /* 0x000000c242327220 */ /* 0x080fe20000410000 */
[----:B------:R-:W-:Y:S01]  /*2ff0*/  FMUL.FTZ R51, R67, R194 ;  /* 0x000000c243337220 */ /* 0x000fe20000410000 */
[----:B------:R-:W-:-:S04]  /*3000*/  IMAD.WIDE.U32 R120, R227, 0x10, R110 ;  /* 0x00000010e3787825 */ /* 0x000fc800078e006e */
[----:B------:R-:W-:Y:S01]  /*3010*/  FADD.FTZ R132, R132, -R245 ;  /* 0x800000f584847221 */ /* 0x000fe20000010000 */
[----:B------:R2:W-:Y:S01]  /*3020*/  STG.E.128 desc[UR8][R128.64], R56 ;  /* 0x0000003880007986 */ /* 0x0005e2000c101d08 */
[----:B-1----:R-:W-:Y:S01]  /*3030*/  FMUL.FTZ R40, R195, R220 ;  /* 0x000000dcc3287220 */ /* 0x002fe20000410000 */
[----:B------:R-:W-:-:S04]  /*3040*/  IMAD.WIDE.U32 R112, R229, 0x10, R68 ;  /* 0x00000010e5707825 */ /* 0x000fc800078e0044 */
[C---:B------:R-:W-:Y:S01]  /*3050*/  FMUL.FTZ R41, R195.reuse, R212 ;  /* 0x000000d4c3297220 */ /* 0x040fe20000410000 */
[----:B------:R-:W-:Y:S01]  /*3060*/  FMUL.FTZ R42, R195, R222 ;  /* 0x000000dec32a7220 */ /* 0x000fe20000410000 */
[-C--:B0-----:R-:W-:Y:S01]  /*3070*/  FMUL.FTZ R44, R60, R194.reuse ;  /* 0x000000c23c2c7220 */ /* 0x081fe20000410000 */
[-C--:B------:R-:W-:Y:S01]  /*3080*/  FMUL.FTZ R45, R61, R194.reuse ;  /* 0x000000c23d2d7220 */ /* 0x080fe20000410000 */
[-C--:B------:R-:W-:Y:S01]  /*3090*/  FMUL.FTZ R46, R62, R194.reuse ;  /* 0x000000c23e2e7220 */ /* 0x080fe20000410000 */
[----:B------:R-:W-:Y:S01]  /*30a0*/  FMUL.FTZ R47, R63, R194 ;  /* 0x000000c23f2f7220 */ /* 0x000fe20000410000 */
[----:B------:R-:W-:Y:S01]  /*30b0*/  FMUL.FTZ R43, R195, R204 ;  /* 0x000000ccc32b7220 */ /* 0x000fe20000410000 */
[----:B------:R-:W-:Y:S01]  /*30c0*/  STG.E.128 desc[UR8][R116.64], R60 ;  /* 0x0000003c74007986 */ /* 0x000fe2000c101d08 */
[----:B------:R-:W-:-:S04]  /*30d0*/  IMAD.WIDE.U32 R104, R229, 0x10, R110 ;  /* 0x00000010e5687825 */ /* 0x000fc800078e006e */
[C---:B------:R-:W-:Y:S01]  /*30e0*/  FMUL.FTZ R52, R195.reuse, R130 ;  /* 0x00000082c3347220 */ /* 0x040fe20000410000 */
[C---:B------:R-:W-:Y:S01]  /*30f0*/  FMUL.FTZ R53, R195.reuse, R134 ;  /* 0x00000086c3357220 */ /* 0x040fe20000410000 */
[----:B------:R0:W-:Y:S01]  /*3100*/  STG.E.128 desc[UR8][R118.64], R44 ;  /* 0x0000002c76007986 */ /* 0x0001e2000c101d08 */
[C---:B------:R-:W-:Y:S01]  /*3110*/  FMUL.FTZ R54, R195.reuse, R206 ;  /* 0x000000cec3367220 */ /* 0x040fe20000410000 */
[----:B------:R-:W-:Y:S01]  /*3120*/  FMUL.FTZ R55, R195, R132 ;  /* 0x00000084c3377220 */ /* 0x000fe20000410000 */
[----:B------:R-:W-:-:S04]  /*3130*/  IMAD.WIDE.U32 R70, R209, 0x10, R68 ;  /* 0x00000010d1467825 */ /* 0x000fc800078e0044 */
[C---:B--2---:R-:W-:Y:S01]  /*3140*/  FMUL.FTZ R56, R195.reuse, R202 ;  /* 0x000000cac3387220 */ /* 0x044fe20000410000 */
[C---:B------:R-:W-:Y:S01]  /*3150*/  FMUL.FTZ R57, R195.reuse, R200 ;  /* 0x000000c8c3397220 */ /* 0x040fe20000410000 */
[C---:B------:R-:W-:Y:S01]  /*3160*/  FMUL.FTZ R58, R195.reuse, R198 ;  /* 0x000000c6c33a7220 */ /* 0x040fe20000410000 */
[----:B------:R-:W-:Y:S01]  /*3170*/  FMUL.FTZ R59, R195, R196 ;  /* 0x000000c4c33b7220 */ /* 0x000fe20000410000 */
[----:B------:R-:W-:Y:S01]  /*3180*/  STG.E.128 desc[UR8][R114.64], R64 ;  /* 0x0000004072007986 */ /* 0x000fe2000c101d08 */
[----:B------:R-:W-:-:S03]  /*3190*/  IMAD.WIDE.U32 R108, R209, 0x10, R110 ;  /* 0x00000010d16c7825 */ /* 0x000fc600078e006e */
[----:B------:R1:W-:Y:S01]  /*31a0*/  STG.E.128 desc[UR8][R120.64], R48 ;  /* 0x0000003078007986 */ /* 0x0003e2000c101d08 */
[----:B------:R-:W-:-:S03]  /*31b0*/  IMAD.WIDE.U32 R68, R211, 0x10, R68 ;  /* 0x00000010d3447825 */ /* 0x000fc600078e0044 */
[----:B------:R2:W-:Y:S01]  /*31c0*/  STG.E.128 desc[UR8][R112.64], R40 ;  /* 0x0000002870007986 */ /* 0x0005e2000c101d08 */
[----:B------:R-:W-:-:S04]  /*31d0*/  IMAD.WIDE.U32 R110, R211, 0x10, R110 ;  /* 0x00000010d36e7825 */ /* 0x000fc800078e006e */
[-C--:B0-----:R-:W-:Y:S01]  /*31e0*/  FMUL.FTZ R44, R40, R194.reuse ;  /* 0x000000c2282c7220 */ /* 0x081fe20000410000 */
[-C--:B------:R-:W-:Y:S01]  /*31f0*/  FMUL.FTZ R45, R41, R194.reuse ;  /* 0x000000c2292d7220 */ /* 0x080fe20000410000 */
[-C--:B------:R-:W-:Y:S01]  /*3200*/  FMUL.FTZ R46, R42, R194.reuse ;  /* 0x000000c22a2e7220 */ /* 0x080fe20000410000 */
[----:B------:R-:W-:-:S05]  /*3210*/  FMUL.FTZ R47, R43, R194 ;  /* 0x000000c22b2f7220 */ /* 0x000fca0000410000 */
        /* <DEDUP_REMOVED lines=11> */
[----:B------:R4:W-:Y:S04]  /*32d0*/  STG.E.128 desc[UR8][R68.64], R52 ;  /* 0x0000003444007986 */ /* 0x0009e8000c101d08 */
[----:B------:R4:W-:Y:S01]  /*32e0*/  STG.E.128 desc[UR8][R110.64], R48 ;  /* 0x000000306e007986 */ /* 0x0009e2000c101d08 */
[----:B------:R-:W-:Y:S05]  /*32f0*/  BRA `(.L_x_12852) ;  /* 0x0000001000dc7947 */ /* 0x000fea0003800000 */
.L_x_12850:
        /* <DEDUP_REMOVED lines=52> */
[C---:B-----5:R-:W-:Y:S01]  /*3640*/  FFMA.FTZ R41, R195.reuse, R41, R72 ;  /* 0x00000029c3297223 */ /* 0x060fe20000010048 */
[C---:B------:R-:W-:Y:S01]  /*3650*/  FFMA.FTZ R49, R195.reuse, R122, R73 ;  /* 0x0000007ac3317223 */ /* 0x040fe20000010049 */
[C---:B------:R-:W-:Y:S01]  /*3660*/  FFMA.FTZ R43, R195.reuse, R43, R74 ;  /* 0x0000002bc32b7223 */ /* 0x040fe2000001004a */
[C---:B------:R-:W-:Y:S01]  /*3670*/  FFMA.FTZ R51, R195.reuse, R210, R75 ;  /* 0x000000d2c3337223 */ /* 0x040fe2000001004b */
[----:B------:R-:W-:Y:S01]  /*3680*/  FFMA.FTZ R57, R195, R57, R80 ;  /* 0x00000039c3397223 */ /* 0x000fe20000010050 */
        /* <DEDUP_REMOVED lines=26> */
[----:B------:R-:W-:Y:S01]  /*3830*/  FFMA.FTZ R117, R195, R134, R87 ;  /* 0x00000086c3757223 */ /* 0x000fe20000010057 */
[----:B-1----:R-:W-:-:S04]  /*3840*/  IMAD.WIDE.U32 R70, R219, 0x10, R68 ;  /* 0x00000010db467825 */ /* 0x002fc800078e0044 */
[-C--:B------:R-:W-:Y:S01]  /*3850*/  FMUL.FTZ R48, R41, R194.reuse ;  /* 0x000000c229307220 */ /* 0x080fe20000410000 */
[-C--:B------:R-:W-:Y:S01]  /*3860*/  FMUL.FTZ R49, R49, R194.reuse ;  /* 0x000000c231317220 */ /* 0x080fe20000410000 */
[-C--:B------:R-:W-:Y:S01]  /*3870*/  FMUL.FTZ R50, R43, R194.reuse ;  /* 0x000000c22b327220 */ /* 0x080fe20000410000 */
[-C--:B------:R-:W-:Y:S01]  /*3880*/  FMUL.FTZ R51, R51, R194.reuse ;  /* 0x000000c233337220 */ /* 0x080fe20000410000 */
[----:B------:R-:W-:Y:S01]  /*3890*/  FMUL.FTZ R56, R57, R194 ;  /* 0x000000c239387220 */ /* 0x000fe20000410000 */
[C---:B------:R-:W-:Y:S01]  /*38a0*/  FFMA.FTZ R119, R195.reuse, R119, R88 ;  /* 0x00000077c3777223 */ /* 0x040fe20000010058 */
[C---:B------:R-:W-:Y:S01]  /*38b0*/  FFMA.FTZ R121, R195.reuse, R224, R89 ;  /* 0x000000e0c3797223 */ /* 0x040fe20000010059 */
[C---:B------:R-:W-:Y:S01]  /*38c0*/  FFMA.FTZ R123, R195.reuse, R123, R90 ;  /* 0x0000007bc37b7223 */ /* 0x040fe2000001005a */
[----:B------:R-:W-:Y:S01]  /*38d0*/  FFMA.FTZ R125, R195, R226, R91 ;  /* 0x000000e2c37d7223 */ /* 0x000fe2000001005b */
[----:B0-----:R-:W-:-:S04]  /*38e0*/  IMAD.WIDE.U32 R104, R221, 0x10, R68 ;  /* 0x00000010dd687825 */ /* 0x001fc800078e0044 */
        /* <DEDUP_REMOVED lines=9> */
[----:B------:R-:W-:-:S04]  /*3980*/  IMAD.WIDE.U32 R108, R223, 0x10, R68 ;  /* 0x00000010df6c7825 */ /* 0x000fc800078e0044 */
[-C--:B------:R-:W-:Y:S01]  /*3990*/  FMUL.FTZ R58, R67, R194.reuse ;  /* 0x000000c2433a7220 */ /* 0x080fe20000410000 */
[----:B------:R-:W-:Y:S01]  /*39a0*/  FMUL.FTZ R59, R107, R194 ;  /* 0x000000c26b3b7220 */ /* 0x000fe20000410000 */
        /* <DEDUP_REMOVED lines=42> */
.L_x_12853:
        /* <DEDUP_REMOVED lines=39> */
[----:B-----5:R-:W-:Y:S01]  /*3ec0*/  FFMA.FTZ R50, R195, R51, R74 ;  /* 0x00000033c3327223 */ /* 0x020fe2000001004a */
[----:B-1----:R-:W-:-:S04]  /*3ed0*/  IMAD.WIDE.U32 R40, R219, 0x10, R68 ;  /* 0x00000010db287825 */ /* 0x002fc800078e0044 */
[C---:B------:R-:W-:Y:S01]  /*3ee0*/  FFMA.FTZ R48, R195.reuse, R48, R72 ;  /* 0x00000030c3307223 */ /* 0x040fe20000010048 */
[C---:B------:R-:W-:Y:S01]  /*3ef0*/  FFMA.FTZ R49, R195.reuse, R122, R73 ;  /* 0x0000007ac3317223 */ /* 0x040fe20000010049 */
[----:B------:R-:W-:Y:S01]  /*3f00*/  FFMA.FTZ R51, R195, R56, R75 ;  /* 0x00000038c3337223 */ /* 0x000fe2000001004b */
[----:B------:R-:W-:Y:S01]  /*3f10*/  FADD.FTZ R42, R117, -R42 ;  /* 0x8000002a752a7221 */ /* 0x000fe20000010000 */
[----:B------:R-:W-:Y:S01]  /*3f20*/  FADD.FTZ R43, R108, -R43 ;  /* 0x8000002b6c2b7221 */ /* 0x000fe20000010000 */
[----:B------:R-:W-:Y:S01]  /*3f30*/  FADD.FTZ R44, R119, -R44 ;  /* 0x8000002c772c7221 */ /* 0x000fe20000010000 */
[----:B------:R-:W-:Y:S01]  /*3f40*/  FADD.FTZ R45, R115, -R130 ;  /* 0x80000082732d7221 */ /* 0x000fe20000010000 */
[----:B------:R1:W-:Y:S01]  /*3f50*/  STG.E.128 desc[UR8][R40.64], R48 ;  /* 0x0000003028007986 */ /* 0x0003e2000c101d08 */
[----:B------:R-:W-:Y:S01]  /*3f60*/  FADD.FTZ R47, R121, -R208 ;  /* 0x800000d0792f7221 */ /* 0x000fe20000010000 */
        /* <DEDUP_REMOVED lines=8> */
[----:B------:R-:W-:Y:S01]  /*3ff0*/  FADD.FTZ R208, R135, -R224 ;  /* 0x800000e087d07221 */ /* 0x000fe20000010000 */
[----:B------:R-:W-:-:S04]  /*4000*/  IMAD.WIDE.U32 R124, R221, 0x10, R68 ;  /* 0x00000010dd7c7825 */ /* 0x000fc800078e0044 */
[----:B------:R-:W-:Y:S01]  /*4010*/  FADD.FTZ R201, R201, -R236 ;  /* 0x800000ecc9c97221 */ /* 0x000fe20000010000 */
[----:B------:R-:W-:Y:S01]  /*4020*/  FADD.FTZ R210, R205, -R226 ;  /* 0x800000e2cdd27221 */ /* 0x000fe20000010000 */
[----:B------:R-:W-:Y:S01]  /*4030*/  FFMA.FTZ R61, R195, R62, R85 ;  /* 0x0000003ec33d7223 */ /* 0x000fe20000010055 */
[----:B------:R-:W-:-:S04]  /*4040*/  IMAD.WIDE.U32 R126, R221, 0x10, R110 ;  /* 0x00000010dd7e7825 */ /* 0x000fc800078e006e */
[C---:B------:R-:W-:Y:S01]  /*4050*/  FFMA.FTZ R62, R195.reuse, R63, R86 ;  /* 0x0000003fc33e7223 */ /* 0x040fe20000010056 */
[C---:B------:R-:W-:Y:S01]  /*4060*/  FFMA.FTZ R60, R195.reuse, R60, R84 ;  /* 0x0000003cc33c7223 */ /* 0x040fe20000010054 */
[C---:B-1----:R-:W-:Y:S01]  /*4070*/  FFMA.FTZ R40, R195.reuse, R42, R76 ;  /* 0x0000002ac3287223 */ /* 0x042fe2000001004c */
        /* <DEDUP_REMOVED lines=8> */
[----:B------:R-:W-:Y:S01]  /*4100*/  FMUL.FTZ R51, R51, R194 ;  /* 0x000000c233337220 */ /* 0x000fe20000410000 */
[C---:B------:R-:W-:Y:S01]  /*4110*/  FFMA.FTZ R45, R195.reuse, R52, R81 ;  /* 0x00000034c32d7223 */ /* 0x040fe20000010051 */
[----:B------:R-:W-:Y:S01]  /*4120*/  FFMA.FTZ R47, R195, R54, R83 ;  /* 0x00000036c32f7223 */ /* 0x000fe20000010053 */
[-C--:B------:R-:W-:Y:S01]  /*4130*/  FMUL.FTZ R52, R40, R194.reuse ;  /* 0x000000c228347220 */ /* 0x080fe20000410000 */
[-C--:B------:R-:W-:Y:S01]  /*4140*/  FMUL.FTZ R53, R41, R194.reuse ;  /* 0x000000c229357220 */ /* 0x080fe20000410000 */
[-C--:B------:R-:W-:Y:S01]  /*4150*/  FMUL.FTZ R54, R42, R194.reuse ;  /* 0x000000c22a367220 */ /* 0x080fe20000410000 */
[----:B------:R-:W-:Y:S01]  /*4160*/  FMUL.FTZ R55, R43, R194 ;  /* 0x000000c22b377220 */ /* 0x000fe20000410000 */
[----:B------:R-:W-:Y:S01]  /*4170*/  IMAD.WIDE.U32 R122, R223, 0x10, R68 ;  /* 0x00000010df7a7825 */ /* 0x000fe200078e0044 */
[----:B------:R1:W-:Y:S03]  /*4180*/  STG.E.128 desc[UR8][R66.64], R48 ;  /* 0x0000003042007986 */ /* 0x0003e6000c101d08 */
[----:B------:R-:W-:Y:S01]  /*4190*/  FFMA.FTZ R63, R195, R134, R87 ;  /* 0x00000086c33f7223 */ /* 0x000fe20000010057 */
[----:B------:R-:W-:Y:S01]  /*41a0*/  FADD.FTZ R133, R129, -R234 ;  /* 0x800000ea81857221 */ /* 0x000fe20000010000 */
[----:B------:R-:W-:Y:S01]  /*41b0*/  FADD.FTZ R131, R116, -R241 ;  /* 0x800000f174837221 */ /* 0x000fe20000010000 */
[----:B------:R2:W-:Y:S01]  /*41c0*/  STG.E.128 desc[UR8][R124.64], R40 ;  /* 0x000000287c007986 */ /* 0x0005e2000c101d08 */
[----:B------:R-:W-:-:S04]  /*41d0*/  IMAD.WIDE.U32 R128, R223, 0x10, R110 ;  /* 0x00000010df807825 */ /* 0x000fc800078e006e */
[-C--:B------:R-:W-:Y:S01]  /*41e0*/  FMUL.FTZ R56, R44, R194.reuse ;  /* 0x000000c22c387220 */ /* 0x080fe20000410000 */
[-C--:B------:R-:W-:Y:S01]  /*41f0*/  FMUL.FTZ R57, R45, R194.reuse ;  /* 0x000000c22d397220 */ /* 0x080fe20000410000 */
[-C--:B------:R-:W-:Y:S01]  /*4200*/  FMUL.FTZ R58, R46, R194.reuse ;  /* 0x000000c22e3a7220 */ /* 0x080fe20000410000 */
[----:B------:R-:W-:Y:S01]  /*4210*/  FMUL.FTZ R59, R47, R194 ;  /* 0x000000c22f3b7220 */ /* 0x000fe20000410000 */
[----:B------:R-:W-:Y:S01]  /*4220*/  STG.E.128 desc[UR8][R126.64], R52 ;  /* 0x000000347e007986 */ /* 0x000fe2000c101d08 */
[C---:B------:R-:W-:Y:S01]  /*4230*/  FFMA.FTZ R64, R195.reuse, R197, R88 ;  /* 0x000000c5c3407223 */ /* 0x040fe20000010058 */
[----:B------:R-:W-:Y:S01]  /*4240*/  FFMA.FTZ R65, R195, R208, R89 ;  /* 0x000000d0c3417223 */ /* 0x000fe20000010059 */
[----:B------:R-:W-:Y:S01]  /*4250*/  FADD.FTZ R135, R206, -R215 ;  /* 0x800000d7ce877221 */ /* 0x000fe20000010000 */
[----:B------:R-:W-:Y:S01]  /*4260*/  FADD.FTZ R212, R212, -R217 ;  /* 0x800000d9d4d47221 */ /* 0x000fe20000010000 */
[----:B------:R-:W-:Y:S01]  /*4270*/  FADD.FTZ R203, R203, -R214 ;  /* 0x800000d6cbcb7221 */ /* 0x000fe20000010000 */
[----:B------:R-:W-:Y:S01]  /*4280*/  FADD.FTZ R204, R204, -R231 ;  /* 0x800000e7cccc7221 */ /* 0x000fe20000010000 */
[----:B------:R-:W-:Y:S01]  /*4290*/  FADD.FTZ R130, R118, -R243 ;  /* 0x800000f376827221 */ /* 0x000fe20000010000 */
[C---:B-1----:R-:W-:Y:S01]  /*42a0*/  FFMA.FTZ R66, R195.reuse, R201, R90 ;  /* 0x000000c9c3427223 */ /* 0x042fe2000001005a */
[----:B------:R-:W-:Y:S01]  /*42b0*/  FFMA.FTZ R67, R195, R210, R91 ;  /* 0x000000d2c3437223 */ /* 0x000fe2000001005b */
        /* <DEDUP_REMOVED lines=15> */
[----:B--2---:R-:W-:Y:S01]  /*43b0*/  FFMA.FTZ R40, R195, R135, R92 ;  /* 0x00000087c3287223 */ /* 0x004fe2000001005c */
[----:B------:R-:W-:-:S04]  /*43c0*/  IMAD.WIDE.U32 R112, R229, 0x10, R68 ;  /* 0x00000010e5707825 */ /* 0x000fc800078e0044 */
[C---:B------:R-:W-:Y:S01]  /*43d0*/  FFMA.FTZ R41, R195.reuse, R212, R93 ;  /* 0x000000d4c3297223 */ /* 0x040fe2000001005d */
[----:B------:R-:W-:Y:S01]  /*43e0*/  FFMA.FTZ R42, R195, R203, R94 ;  /* 0x000000cbc32a7223 */ /* 0x000fe2000001005e */
[-C--:B-1----:R-:W-:Y:S01]  /*43f0*/  FMUL.FTZ R44, R60, R194.reuse ;  /* 0x000000c23c2c7220 */ /* 0x082fe20000410000 */
[-C--:B------:R-:W-:Y:S01]  /*4400*/  FMUL.FTZ R45, R61, R194.reuse ;  /* 0x000000c23d2d7220 */ /* 0x080fe20000410000 */
[-C--:B------:R-:W-:Y:S01]  /*4410*/  FMUL.FTZ R46, R62, R194.reuse ;  /* 0x000000c23e2e7220 */ /* 0x080fe20000410000 */
[----:B------:R-:W-:Y:S01]  /*4420*/  FMUL.FTZ R47, R63, R194 ;  /* 0x000000c23f2f7220 */ /* 0x000fe20000410000 */
[----:B------:R-:W-:Y:S01]  /*4430*/  FFMA.FTZ R43, R195, R204, R95 ;  /* 0x000000ccc32b7223 */ /* 0x000fe2000001005f */
[----:B------:R-:W-:Y:S01]  /*4440*/  STG.E.128 desc[UR8][R116.64], R60 ;  /* 0x0000003c74007986 */ /* 0x000fe2000c101d08 */
[----:B0-----:R-:W-:-:S04]  /*4450*/  IMAD.WIDE.U32 R104, R229, 0x10, R110 ;  /* 0x00000010e5687825 */ /* 0x001fc800078e006e */
[C---:B------:R-:W-:Y:S01]  /*4460*/  FFMA.FTZ R52, R195.reuse, R131, R100 ;  /* 0x00000083c3347223 */ /* 0x040fe20000010064 */
[C---:B------:R-:W-:Y:S01]  /*4470*/  FFMA.FTZ R53, R195.reuse, R130, R101 ;  /* 0x00000082c3357223 */ /* 0x040fe20000010065 */
[----:B------:R0:W-:Y:S01]  /*4480*/  STG.E.128 desc[UR8][R118.64], R44 ;  /* 0x0000002c76007986 */ /* 0x0001e2000c101d08 */
[C---:B------:R-:W-:Y:S01]  /*4490*/  FFMA.FTZ R54, R195.reuse, R133, R102 ;  /* 0x00000085c3367223 */ /* 0x040fe20000010066 */
[----:B------:R-:W-:Y:S01]  /*44a0*/  FFMA.FTZ R55, R195, R132, R103 ;  /* 0x00000084c3377223 */ /* 0x000fe20000010067 */
[----:B------:R-:W-:-:S04]  /*44b0*/  IMAD.WIDE.U32 R70, R209, 0x10, R68 ;  /* 0x00000010d1467825 */ /* 0x000fc800078e0044 */
[C---:B---3--:R-:W-:Y:S01]  /*44c0*/  FFMA.FTZ R56, R195.reuse, R202, R96 ;  /* 0x000000cac3387223 */ /* 0x048fe20000010060 */
[C---:B------:R-:W-:Y:S01]  /*44d0*/  FFMA.FTZ R57, R195.reuse, R200, R97 ;  /* 0x000000c8c3397223 */ /* 0x040fe20000010061 */
[C---:B------:R-:W-:Y:S01]  /*44e0*/  FFMA.FTZ R58, R195.reuse, R107, R98 ;  /* 0x0000006bc33a7223 */ /* 0x040fe20000010062 */
[----:B------:R-:W-:Y:S01]  /*44f0*/  FFMA.FTZ R59, R195, R196, R99 ;  /* 0x000000c4c33b7223 */ /* 0x000fe20000010063 */
        /* <DEDUP_REMOVED lines=22> */
[----:B------:R0:W-:Y:S02]  /*4660*/  STG.E.128 desc[UR8][R110.64], R48 ;  /* 0x000000306e007986 */ /* 0x0001e4000c101d08 */
.L_x_12852:
[----:B0--34-:R-:W0:Y:S01]  /*4670*/  LDC.64 R40, c[0x0][0x380] ;  /* 0x0000e000ff287b82 */ /* 0x019e220000000a00 */
        /* <DEDUP_REMOVED lines=68> */
.L_x_12847:
        /* <DEDUP_REMOVED lines=8> */
[----:B---3--:R-:W-:-:S05]  /*4b40*/  IMAD.WIDE.U32 R4, R7, 0x10, R4 ;  /* 0x0000001007047825 */ /* 0x008fca00078e0004 */
        /* <DEDUP_REMOVED lines=16> */
.L_x_12855:
        /* <DEDUP_REMOVED lines=11> */
.L_x_15739:


//--------------------- .text._ZN10layer_norm13ln_bwd_kernelINS_13Kernel_traitsI6__halfffffjLj4096ELj1ELj1ELj4ELj16ENS_18Kernel_traits_baseILj4096ES2_ffffjLj128EEEEELb0ELb0ELb1ELb0EEEvNS_9BwdParamsE --------------------------
	.section	.text._ZN10layer_norm13ln_bwd_kernelINS_13Kernel_traitsI6__halfffffjLj4096ELj1ELj1ELj4ELj16ENS_18Kernel_traits_baseILj4096ES2_ffffjLj128EEEEELb0ELb0ELb1ELb0EEEvNS_9BwdParamsE,"ax",@progbits
	.align	128
        .global         _ZN10layer_norm13ln_bwd_kernelINS_13Kernel_traitsI6__halfffffjLj4096ELj1ELj1ELj4ELj16ENS_18Kernel_traits_baseILj4096ES2_ffffjLj128EEEEELb0ELb0ELb1ELb0EEEvNS_9BwdParamsE
        .type           _ZN10layer_norm13ln_bwd_kernelINS_13Kernel_traitsI6__halfffffjLj4096ELj1ELj1ELj4ELj16ENS_18Kernel_traits_baseILj4096ES2_ffffjLj128EEEEELb0ELb0ELb1ELb0EEEvNS_9BwdParamsE,@function
        .size           _ZN10layer_norm13ln_bwd_kernelINS_13Kernel_traitsI6__halfffffjLj4096ELj1ELj1ELj4ELj16ENS_18Kernel_traits_baseILj4096ES2_ffffjLj128EEEEELb0ELb0ELb1ELb0EEEvNS_9BwdParamsE,(.L_x_15740 - _ZN10layer_norm13ln_bwd_kernelINS_13Kernel_traitsI6__halfffffjLj4096ELj1ELj1ELj4ELj16ENS_18Kernel_traits_baseILj4096ES2_ffffjLj128EEEEELb0ELb0ELb1ELb0EEEvNS_9BwdParamsE)
        .other          _ZN10layer_norm13ln_bwd_kernelINS_13Kernel_traitsI6__halfffffjLj4096ELj1ELj1ELj4ELj16ENS_18Kernel_traits_baseILj4096ES2_ffffjLj128EEEEELb0ELb0ELb1ELb0EEEvNS_9BwdParamsE,@"STO_CUDA_ENTRY STV_DEFAULT"
_ZN10layer_norm13ln_bwd_kernelINS_13Kernel_traitsI6__halfffffjLj4096ELj1ELj1ELj4ELj16ENS_18Kernel_traits_baseILj4096ES2_ffffjLj128EEEEELb0ELb0ELb1ELb0EEEvNS_9BwdParamsE:
.text._ZN10layer_norm13ln_bwd_kernelINS_13Kernel_traitsI6__halfffffjLj4096ELj1ELj1ELj4ELj16ENS_18Kernel_traits_baseILj4096ES2_ffffjLj128EEEEELb0ELb0ELb1ELb0EEEvNS_9BwdParamsE:
        /* <DEDUP_REMOVED lines=14> */
[----:B------:R-:W-:-:S02]  /*00e0*/  ISETP.GE.U32.AND P3, PT, R4, 0x200, PT ;  /* 0x000002000400780c */ /* 0x000fc40003f66070 */
[C---:B------:R-:W-:Y:S02]  /*00f0*/  ISETP.GE.U32.AND P2, PT, R4.reuse, 0x280, PT ;  /* 0x000002800400780c */ /* 0x040fe40003f46070 */
[C---:B------:R-:W-:Y:S02]  /*0100*/  ISETP.GE.U32.AND P1, PT, R4.reuse, 0x300, PT ;  /* 0x000003000400780c */ /* 0x040fe40003f26070 */
[----:B------:R-:W-:Y:S01]  /*0110*/  ISETP.GE.U32.AND P0, PT, R4, 0x380, PT ;  /* 0x000003800400780c */ /* 0x000fe20003f06070 */
[----:B------:R-:W0:Y:S01]  /*0120*/  @P4 LDC.64 R6, c[0x0][0x3d0] ;  /* 0x0000f400ff064b82 */ /* 0x000e220000000a00 */
[----:B------:R-:W-:Y:S02]  /*0130*/  P2R R144, PR, RZ, 0x10 ;  /* 0x00000010ff907803 */ /* 0x000fe40000000000 */
[----:B------:R-:W-:Y:S02]  /*0140*/  P2R R182, PR, RZ, 0x40 ;  /* 0x00000040ffb67803 */ /* 0x000fe40000000000 */
[----:B------:R-:W-:-:S02]  /*0150*/  P2R R5, PR, RZ, 0x40 ;  /* 0x00000040ff057803 */ /* 0x000fc40000000000 */
[----:B------:R-:W-:Y:S01]  /*0160*/  P2R R188, PR, RZ, 0x4 ;  /* 0x00000004ffbc7803 */ /* 0x000fe20000000000 */
[----:B------:R-:W1:Y:S01]  /*0170*/  @P6 LDC.64 R22, c[0x0][0x3d0] ;  /* 0x0000f400ff166b82 */ /* 0x000e620000000a00 */
[----:B------:R-:W-:Y:S02]  /*0180*/  P2R R183, PR, RZ, 0x20 ;  /* 0x00000020ffb77803 */ /* 0x000fe40000000000 */
[----:B------:R-:W-:Y:S02]  /*0190*/  CS2R R108, SRZ ;  /* 0x00000000006c7805 */ /* 0x000fe4000001ff00 */
[----:B------:R-:W-:-:S03]  /*01a0*/  P2R R187, PR, RZ, 0x8 ;  /* 0x00000008ffbb7803 */ /* 0x000fc60000000000 */
[----:B------:R-:W4:Y:S01]  /*01b0*/  @P5 LDC.64 R28, c[0x0][0x3d0] ;  /* 0x0000f400ff1c5b82 */ /* 0x000f220000000a00 */
[C---:B0-----:R-:W-:Y:S01]  /*01c0*/  @P4 IMAD.WIDE.U32 R6, R3.reuse, 0x8, R6 ;  /* 0x0000000803064825 */ /* 0x041fe200078e0006 */
[----:B------:R-:W-:-:S06]  /*01d0*/  @P4 LOP3.LUT R3, R3, 0x80, RZ, 0xfc, !PT ;  /* 0x0000008003034812 */ /* 0x000fcc00078efcff */
[----:B------:R-:W0:Y:S01]  /*01e0*/  @P3 LDC.64 R30, c[0x0][0x3d0] ;  /* 0x0000f400ff1e3b82 */ /* 0x000e220000000a00 */
[----:B------:R-:W-:Y:S01]  /*01f0*/  ISETP.GE.U32.AND P4, PT, R4, 0x400, PT ;  /* 0x000004000400780c */ /* 0x000fe20003f86070 */
[C---:B-1----:R-:W-:Y:S01]  /*0200*/  @P6 IMAD.WIDE.U32 R26, R3.reuse, 0x8, R22 ;  /* 0x00000008031a6825 */ /* 0x042fe200078e0016 */
[----:B------:R-:W-:-:S05]  /*0210*/  @P6 IADD3 R3, PT, PT, R3, 0x80, RZ ;  /* 0x0000008003036810 */ /* 0x000fca0007ffe0ff */
[----:B------:R-:W1:Y:S01]  /*0220*/  @P2 LDC.64 R22, c[0x0][0x3d0] ;  /* 0x0000f400ff162b82 */ /* 0x000e620000000a00 */
[----:B------:R-:W-:Y:S01]  /*0230*/  ISETP.NE.AND P6, PT, R144, RZ, PT ;  /* 0x000000ff9000720c */ /* 0x000fe20003fc5270 */
[C---:B----4-:R-:W-:Y:S01]  /*0240*/  @P5 IMAD.WIDE.U32 R28, R3.reuse, 0x8, R28 ;  /* 0x00000008031c5825 */ /* 0x050fe200078e001c */
[----:B------:R-:W-:-:S05]  /*0250*/  @P5 IADD3 R3, PT, PT, R3, 0x80, RZ ;  /* 0x0000008003035810 */ /* 0x000fca0007ffe0ff */
[----:B------:R-:W4:Y:S01]  /*0260*/  @P1 LDC.64 R34, c[0x0][0x3d0] ;  /* 0x0000f400ff221b82 */ /* 0x000f220000000a00 */
[----:B--2---:R2:W5:Y:S05]  /*0270*/  @P5 LDG.E.64 R12, desc[UR10][R28.64] ;  /* 0x0000000a1c0c5981 */ /* 0x00456a000c1e1b00 */
[----:B------:R2:W5:Y:S02]  /*0280*/  @P6 LDG.E.64 R8, desc[UR10][R6.64] ;  /* 0x0000000a06086981 */ /* 0x000564000c1e1b00 */
[----:B------:R-:W3:Y:S01]  /*0290*/  @P0 LDC.64 R36, c[0x0][0x3d0] ;  /* 0x0000f400ff240b82 */ /* 0x000ee20000000a00 */
[C---:B0-----:R-:W-:Y:S01]  /*02a0*/  @P3 IMAD.WIDE.U32 R30, R3.reuse, 0x8, R30 ;  /* 0x00000008031e3825 */ /* 0x041fe200078e001e */
[----:B------:R-:W-:-:S06]  /*02b0*/  @P3 IADD3 R3, PT, PT, R3, 0x80, RZ ;  /* 0x0000008003033810 */ /* 0x000fcc0007ffe0ff */
[----:B------:R-:W0:Y:S01]  /*02c0*/  @P4 LDC.64 R38, c[0x0][0x3d0] ;  /* 0x0000f400ff264b82 */ /* 0x000e220000000a00 */
[C---:B-1----:R-:W-:Y:S01]  /*02d0*/  @P2 IMAD.WIDE.U32 R32, R3.reuse, 0x8, R22 ;  /* 0x0000000803202825 */ /* 0x042fe200078e0016 */
[----:B------:R-:W-:Y:S01]  /*02e0*/  @P2 IADD3 R3, PT, PT, R3, 0x80, RZ ;  /* 0x0000008003032810 */ /* 0x000fe20007ffe0ff */
[----:B------:R2:W5:Y:S01]  /*02f0*/  @P3 LDG.E.64 R14, desc[UR10][R30.64] ;  /* 0x0000000a1e0e3981 */ /* 0x000562000c1e1b00 */
[----:B------:R-:W-:-:S03]  /*0300*/  ISETP.NE.AND P6, PT, R5, RZ, PT ;  /* 0x000000ff0500720c */ /* 0x000fc60003fc5270 */
[----:B------:R2:W5:Y:S01]  /*0310*/  @P2 LDG.E.64 R16, desc[UR10][R32.64] ;  /* 0x0000000a20102981 */ /* 0x000562000c1e1b00 */
[C---:B----4-:R-:W-:Y:S01]  /*0320*/  @P1 IMAD.WIDE.U32 R34, R3.reuse, 0x8, R34 ;  /* 0x0000000803221825 */ /* 0x050fe200078e0022 */
[----:B------:R-:W-:-:S04]  /*0330*/  @P1 IADD3 R3, PT, PT, R3, 0x80, RZ ;  /* 0x0000008003031810 */ /* 0x000fc80007ffe0ff */
[----:B------:R2:W5:Y:S01]  /*0340*/  @P1 LDG.E.64 R18, desc[UR10][R34.64] ;  /* 0x0000000a22121981 */ /* 0x000562000c1e1b00 */
[C---:B---3--:R-:W-:Y:S01]  /*0350*/  @P0 IMAD.WIDE.U32 R36, R3.reuse, 0x8, R36 ;  /* 0x0000000803240825 */ /* 0x048fe200078e0024 */
[----:B------:R-:W-:Y:S02]  /*0360*/  @P0 IADD3 R3, PT, PT, R3, 0x80, RZ ;  /* 0x0000008003030810 */ /* 0x000fe40007ffe0ff */
[----:B------:R2:W5:Y:S04]  /*0370*/  @P6 LDG.E.64 R10, desc[UR10][R26.64] ;  /* 0x0000000a1a0a6981 */ /* 0x000568000c1e1b00 */
[----:B------:R2:W5:Y:S01]  /*0380*/  @P0 LDG.E.64 R20, desc[UR10][R36.64] ;  /* 0x0000000a24140981 */ /* 0x000562000c1e1b00 */
[----:B0-----:R-:W-:-:S05]  /*0390*/  @P4 IMAD.WIDE.U32 R22, R3, 0x8, R38 ;  /* 0x0000000803164825 */ /* 0x001fca00078e0026 */
[----:B------:R2:W5:Y:S01]  /*03a0*/  @P4 LDG.E.64 R24, desc[UR10][R22.64] ;  /* 0x0000000a16184981 */ /* 0x000562000c1e1b00 */
        /* <DEDUP_REMOVED lines=34> */
[----:B--2---:R-:W-:Y:S06]  /*05d0*/  @P2 BRA `(.L_x_12856) ;  /* 0x0000006800342947 */ /* 0x004fec0003800000 */
        /* <DEDUP_REMOVED lines=64> */
[----:B------:R-:W-:Y:S01]  /*09e0*/  PRMT R194, R194, 0x5410, R0 ;  /* 0x00005410c2c27816 */ /* 0x000fe20000000000 */
[----:B------:R-:W-:Y:S01]  /*09f0*/  UPLOP3.LUT UP1, UPT, UPT, UPT, UPT, 0x40, 0x4 ;  /* 0x000000000004789c */ /* 0x000fe20003f2e870 */
[----:B------:R-:W-:Y:S01]  /*0a00*/  PRMT R195, R195, 0x5410, R2 ;  /* 0x00005410c3c37816 */ /* 0x000fe20000000002 */
[----:B------:R-:W0:Y:S01]  /*0a10*/  LDCU UR15, c[0x0][0x40c] ;  /* 0x00008180ff0f77ac */ /* 0x000e220008000800 */
[----:B------:R-:W-:-:S02]  /*0a20*/  PRMT R196, R196, 0x5410, R3 ;  /* 0x00005410c4c47816 */ /* 0x000fc40000000003 */
[----:B------:R-:W-:Y:S01]  /*0a30*/  PRMT R197, R197, 0x5410, R6 ;  /* 0x00005410c5c57816 */ /* 0x000fe20000000006 */
[----:B------:R-:W1:Y:S01]  /*0a40*/  LDCU.U8 UR9, c[0x0][0x410] ;  /* 0x00008200ff0977ac */ /* 0x000e620008000000 */
[----:B------:R-:W-:Y:S02]  /*0a50*/  PRMT R198, R198, 0x5410, R7 ;  /* 0x00005410c6c67816 */ /* 0x000fe40000000007 */
[----:B------:R-:W-:Y:S01]  /*0a60*/  PRMT R199, R199, 0x5410, R8 ;  /* 0x00005410c7c77816 */ /* 0x000fe20000000008 */
[----:B------:R-:W2:Y:S01]  /*0a70*/  LDCU UR14, c[0x0][0x400] ;  /* 0x00008000ff0e77ac */ /* 0x000ea20008000800 */
[----:B------:R-:W-:Y:S02]  /*0a80*/  PRMT R200, R200, 0x5410, R9 ;  /* 0x00005410c8c87816 */ /* 0x000fe40000000009 */
[----:B------:R-:W-:Y:S01]  /*0a90*/  PRMT R201, R201, 0x5410, R10 ;  /* 0x00005410c9c97816 */ /* 0x000fe2000000000a */
[----:B------:R-:W3:Y:S01]  /*0aa0*/  LDCU.64 UR12, c[0x0][0x438] ;  /* 0x00008700ff0c77ac */ /* 0x000ee20008000a00 */
[----:B------:R-:W-:-:S02]  /*0ab0*/  PRMT R202, R202, 0x5410, R11 ;  /* 0x00005410caca7816 */ /* 0x000fc4000000000b */
[----:B------:R-:W-:Y:S01]  /*0ac0*/  PRMT R203, R203, 0x5410, R12 ;  /* 0x00005410cbcb7816 */ /* 0x000fe2000000000c */
[----:B------:R-:W4:Y:S01]  /*0ad0*/  LDCU.64 UR6, c[0x0][0x478] ;  /* 0x00008f00ff0677ac */ /* 0x000f220008000a00 */
[----:B------:R-:W-:Y:S02]  /*0ae0*/  PRMT R204, R204, 0x5410, R13 ;  /* 0x00005410cccc7816 */ /* 0x000fe4000000000d */
[----:B------:R-:W-:Y:S02]  /*0af0*/  PRMT R205, R205, 0x5410, R14 ;  /* 0x00005410cdcd7816 */ /* 0x000fe4000000000e */
[----:B------:R-:W-:Y:S02]  /*0b00*/  PRMT R206, R206, 0x5410, R15 ;  /* 0x00005410cece7816 */ /* 0x000fe4000000000f */
[----:B------:R-:W-:Y:S02]  /*0b10*/  PRMT R207, R207, 0x5410, R16 ;  /* 0x00005410cfcf7816 */ /* 0x000fe40000000010 */
[----:B------:R-:W-:-:S02]  /*0b20*/  PRMT R208, R208, 0x5410, R17 ;  /* 0x00005410d0d07816 */ /* 0x000fc40000000011 */
[----:B012---:R-:W-:-:S07]  /*0b30*/  PRMT R209, R209, 0x5410, R18 ;  /* 0x00005410d1d17816 */ /* 0x007fce0000000012 */
.L_x_12924:
[----:B0-----:R-:W0:Y:S08]  /*0b40*/  LDC.64 R6, c[0x0][0x3f8] ;  /* 0x0000fe00ff067b82 */ /* 0x001e300000000a00 */
[----:B------:R-:W1:Y:S08]  /*0b50*/  LDC.64 R8, c[0x0][0x3f0] ;  /* 0x0000fc00ff087b82 */ /* 0x000e700000000a00 */
[----:B--234-:R-:W2:Y:S01]  /*0b60*/  LDC.64 R140, c[0x0][0x3c8] ;  /* 0x0000f200ff8c7b82 */ /* 0x01cea20000000a00 */
[----:B0-----:R-:W-:-:S05]  /*0b70*/  IMAD.WIDE R142, R5, 0x4, R6 ;  /* 0x00000004058e7825 */ /* 0x001fca00078e0206 */
[----:B------:R-:W3:Y:S01]  /*0b80*/  LDG.E R6, desc[UR10][R142.64] ;  /* 0x0000000a8e067981 */ /* 0x000ee2000c1e1900 */
[----:B-1----:R-:W-:-:S06]  /*0b90*/  IMAD.WIDE R8, R5, 0x4, R8 ;  /* 0x0000000405087825 */ /* 0x002fcc00078e0208 */
        /* <DEDUP_REMOVED lines=21> */
[----:B------:R-:W-:-:S02]  /*0cf0*/  LEA.HI R9, R142, R9, RZ, 0x2 ;  /* 0x000000098e097211 */ /* 0x000fc400078f10ff */
[----:B------:R-:W-:Y:S02]  /*0d00*/  SHF.R.S32.HI R142, RZ, 0x1f, R143 ;  /* 0x0000001fff8e7819 */ /* 0x000fe4000001148f */
[----:B------:R-:W-:Y:S02]  /*0d10*/  ISETP.GE.U32.AND P3, PT, R4, 0x180, PT ;  /* 0x000001800400780c */ /* 0x000fe40003f66070 */
[----:B------:R-:W-:Y:S02]  /*0d20*/  LEA.HI R143, R142, R143, RZ, 0x2 ;  /* 0x0000008f8e8f7211 */ /* 0x000fe400078f10ff */
[C---:B------:R-:W-:Y:S02]  /*0d30*/  ISETP.GE.U32.AND P4, PT, R4.reuse, 0x200, PT ;  /* 0x000002000400780c */ /* 0x040fe40003f86070 */
[----:B------:R-:W-:Y:S02]  /*0d40*/  ISETP.GE.U32.AND P5, PT, R4, 0x280, PT ;  /* 0x000002800400780c */ /* 0x000fe40003fa6070 */
[----:B------:R-:W-:-:S02]  /*0d50*/  MOV R187, RZ ;  /* 0x000000ff00bb7202 */ /* 0x000fc40000000f00 */
[----:B------:R-:W-:Y:S02]  /*0d60*/  MOV R190, RZ ;  /* 0x000000ff00be7202 */ /* 0x000fe40000000f00 */
[-C--:B0-----:R-:W-:Y:S02]  /*0d70*/  LEA.HI.SX32 R9, R9, R0.reuse, 0x1e ;  /* 0x0000000009097211 */ /* 0x081fe400078ff2ff */
[----:B------:R-:W-:Y:S02]  /*0d80*/  LEA.HI.SX32 R191, R143, R0, 0x1e ;  /* 0x000000008fbf7211 */ /* 0x000fe400078ff2ff */
[----:B------:R-:W-:Y:S02]  /*0d90*/  MOV R183, R9 ;  /* 0x0000000900b77202 */ /* 0x000fe40000000f00 */
[----:B--2---:R-:W-:Y:S02]  /*0da0*/  FSEL R182, R140, RZ, !P6 ;  /* 0x000000ff8cb67208 */ /* 0x004fe40007000000 */
[----:B------:R-:W-:Y:S01]  /*0db0*/  ISETP.GE.U32.AND P6, PT, R4, 0x300, PT ;  /* 0x000003000400780c */ /* 0x000fe20003fc6070 */
[----:B------:R-:W-:-:S12]  /*0dc0*/  @!P0 BRA `(.L_x_12860) ;  /* 0x0000000000b48947 */ /* 0x000fd80003800000 */
        /* <DEDUP_REMOVED lines=12> */
[----:B------:R-:W-:Y:S02]  /*0e90*/  IADD3 R191, PT, PT, R191, 0x80, RZ ;  /* 0x00000080bfbf7810 */ /* 0x000fe40007ffe0ff */
[----:B------:R-:W-:Y:S01]  /*0ea0*/  IADD3 R183, PT, PT, R183, 0x80, RZ ;  /* 0x00000080b7b77810 */ /* 0x000fe20007ffe0ff */
[C---:B---3--:R-:W-:Y:S01]  /*0eb0*/  FADD.FTZ R152, -R182.reuse, R144 ;  /* 0x00000090b6987221 */ /* 0x048fe20000010100 */
[C---:B------:R-:W-:Y:S01]  /*0ec0*/  FADD.FTZ R154, -R182.reuse, R145 ;  /* 0x00000091b69a7221 */ /* 0x040fe20000010100 */
[----:B------:R-:W-:Y:S02]  /*0ed0*/  HADD2.F32 R144, -RZ, R194.H1_H1 ;  /* 0x300000c2ff907230 */ /* 0x000fe40000004100 */
[----:B------:R-:W-:Y:S01]  /*0ee0*/  FADD.FTZ R146, -R182, R146 ;  /* 0x00000092b6927221 */ /* 0x000fe20000010100 */
[C---:B-----5:R-:W-:Y:S01]  /*0ef0*/  FMUL.FTZ R3, R7.reuse, R152 ;  /* 0x0000009807037220 */ /* 0x060fe20000410000 */
[----:B------:R-:W-:Y:S01]  /*0f00*/  FMUL.FTZ R154, R7, R154 ;  /* 0x0000009a079a7220 */ /* 0x000fe20000410000 */
[----:B------:R-:W-:-:S02]  /*0f10*/  HADD2.F32 R145, -RZ, R195.H0_H0 ;  /* 0x200000c3ff917230 */ /* 0x000fc40000004100 */
[----:B------:R-:W-:Y:S01]  /*0f20*/  FMUL.FTZ R151, R7, R146 ;  /* 0x0000009207977220 */ /* 0x000fe20000410000 */
[----:B----4-:R-:W-:Y:S01]  /*0f30*/  FMUL.FTZ R152, R140, R149 ;  /* 0x000000958c987220 */ /* 0x010fe20000410000 */
[----:B------:R-:W-:Y:S01]  /*0f40*/  FADD.FTZ R76, R76, R140 ;  /* 0x0000008c4c4c7221 */ /* 0x000fe20000010000 */
[----:B------:R-:W-:Y:S01]  /*0f50*/  FFMA.FTZ R108, R140, R3, R108 ;  /* 0x000000038c6c7223 */ /* 0x000fe2000001006c */
[----:B------:R-:W-:Y:S01]  /*0f60*/  FMUL.FTZ R149, R141, R144 ;  /* 0x000000908d957220 */ /* 0x000fe20000410000 */
[----:B------:R-:W-:Y:S01]  /*0f70*/  FADD.FTZ R77, R77, R141 ;  /* 0x0000008d4d4d7221 */ /* 0x000fe20000010000 */
[----:B------:R-:W-:Y:S01]  /*0f80*/  FFMA.FTZ R109, R141, R154, R109 ;  /* 0x0000009a8d6d7223 */ /* 0x000fe2000001006d */
[----:B------:R-:W-:Y:S01]  /*0f90*/  FADD.FTZ R140, RZ, R152 ;  /* 0x00000098ff8c7221 */ /* 0x000fe20000010000 */
[----:B------:R-:W-:Y:S01]  /*0fa0*/  FFMA.FTZ R141, R3, R152, RZ ;  /* 0x00000098038d7223 */ /* 0x000fe200000100ff */
[----:B------:R-:W-:Y:S01]  /*0fb0*/  FMUL.FTZ R156, R142, R145 ;  /* 0x000000918e9c7220 */ /* 0x000fe20000410000 */
[----:B------:R-:W-:-:S02]  /*0fc0*/  HADD2.F32 R144, -RZ, R195.H1_H1 ;  /* 0x300000c3ff907230 */ /* 0x000fc40000004100 */
        /* <DEDUP_REMOVED lines=12> */
[----:B0-----:R-:W-:-:S07]  /*1090*/  FFMA.FTZ R190, R170, R169, R141 ;  /* 0x000000a9aabe7223 */ /* 0x001fce000001008d */
.L_x_12860:
[----:B----4-:R-:W-:Y:S05]  /*10a0*/  BSYNC.RECONVERGENT B1 ;  /* 0x0000000000017941 */ /* 0x010fea0003800200 */
.L_x_12859:
[----:B------:R-:W-:Y:S01]  /*10b0*/  BSSY.RECONVERGENT B1, `(.L_x_12861) ;  /* 0x0000030000017945 */ /* 0x000fe20003800200 */
[----:B------:R-:W-:-:S03]  /*10c0*/  ISETP.GE.U32.AND P0, PT, R4, 0x380, PT ;  /* 0x000003800400780c */ /* 0x000fc60003f06070 */
[----:B------:R-:W-:Y:S10]  /*10d0*/  @!P1 BRA `(.L_x_12862) ;  /* 0x0000000000b49947 */ /* 0x000ff40003800000 */
        /* <DEDUP_REMOVED lines=45> */
.L_x_12862:
[----:B------:R-:W-:Y:S05]  /*13b0*/  BSYNC.RECONVERGENT B1 ;  /* 0x0000000000017941 */ /* 0x000fea0003800200 */
.L_x_12861:
        /* <DEDUP_REMOVED lines=48> */
.L_x_12864:
[----:B------:R-:W-:Y:S05]  /*16c0*/  BSYNC.RECONVERGENT B1 ;  /* 0x0000000000017941 */ /* 0x000fea0003800200 */
.L_x_12863:
        /* <DEDUP_REMOVED lines=47> */
.L_x_12866:
[----:B------:R-:W-:Y:S05]  /*19c0*/  BSYNC.RECONVERGENT B1 ;  /* 0x0000000000017941 */ /* 0x000fea0003800200 */
.L_x_12865:
        /* <DEDUP_REMOVED lines=47> */
.L_x_12868:
[----:B------:R-:W-:Y:S05]  /*1cc0*/  BSYNC.RECONVERGENT B1 ;  /* 0x0000000000017941 */ /* 0x000fea0003800200 */
.L_x_12867:
        /* <DEDUP_REMOVED lines=8> */
[----:B-1----:R-:W-:Y:S02]  /*1d50*/  IMAD.WIDE.U32 R140, R191, 0x10, R14 ;  /* 0x00000010bf8c7825 */ /* 0x002fe400078e000e */
[----:B------:R-:W0:Y:S04]  /*1d60*/  @P3 LDC.64 R14, c[0x0][0x438] ;  /* 0x00010e00ff0e3b82 */ /* 0x000e280000000a00 */
[----:B------:R-:W3:Y:S01]  /*1d70*/  LDG.E.128 R140, desc[UR10][R140.64] ;  /* 0x0000000a8c8c7981 */ /* 0x000ee2000c1e1d00 */
[----:B0-----:R-:W-:-:S05]  /*1d80*/  @P3 IMAD.WIDE.U32 R188, R183, 0x10, R14 ;  /* 0x00000010b7bc3825 */ /* 0x001fca00078e000e */
[----:B------:R0:W5:Y:S01]  /*1d90*/  @P3 LDG.E.128 R120, desc[UR10][R188.64] ;  /* 0x0000000abc783981 */ /* 0x000162000c1e1d00 */
[--C-:B------:R-:W-:Y:S01]  /*1da0*/  HADD2.F32 R27, -RZ, R204.reuse.H0_H0 ;  /* 0x200000ccff1b7230 */ /* 0x100fe20000004100 */
[----:B------:R-:W-:Y:S02]  /*1db0*/  IADD3 R191, PT, PT, R191, 0x80, RZ ;  /* 0x00000080bfbf7810 */ /* 0x000fe40007ffe0ff */
[----:B------:R-:W-:Y:S01]  /*1dc0*/  IADD3 R183, PT, PT, R183, 0x80, RZ ;  /* 0x00000080b7b77810 */ /* 0x000fe20007ffe0ff */
[C---:B--2---:R-:W-:Y:S01]  /*1dd0*/  FADD.FTZ R14, -R182.reuse, R144 ;  /* 0x00000090b60e7221 */ /* 0x044fe20000010100 */
[C---:B------:R-:W-:Y:S01]  /*1de0*/  FADD.FTZ R30, -R182.reuse, R145 ;  /* 0x00000091b61e7221 */ /* 0x040fe20000010100 */
[----:B------:R-:W-:Y:S02]  /*1df0*/  HADD2.F32 R144, -RZ, R204.H1_H1 ;  /* 0x300000ccff907230 */ /* 0x000fe40000004100 */
[----:B------:R-:W-:Y:S01]  /*1e00*/  FADD.FTZ R146, -R182, R146 ;  /* 0x00000092b6927221 */ /* 0x000fe20000010100 */
[C---:B-----5:R-:W-:Y:S01]  /*1e10*/  FMUL.FTZ R15, R7.reuse, R14 ;  /* 0x0000000e070f7220 */ /* 0x060fe20000410000 */
[----:B------:R-:W-:Y:S01]  /*1e20*/  FMUL.FTZ R30, R7, R30 ;  /* 0x0000001e071e7220 */ /* 0x000fe20000410000 */
[----:B------:R-:W-:-:S02]  /*1e30*/  HADD2.F32 R145, -RZ, R205.H0_H0 ;  /* 0x200000cdff917230 */ /* 0x000fc40000004100 */
        /* <DEDUP_REMOVED lines=24> */
.L_x_12870:
[----:B------:R-:W-:Y:S05]  /*1fc0*/  BSYNC.RECONVERGENT B1 ;  /* 0x0000000000017941 */ /* 0x000fea0003800200 */
.L_x_12869:
        /* <DEDUP_REMOVED lines=47> */
.L_x_12872:
[----:B------:R-:W-:Y:S05]  /*22c0*/  BSYNC.RECONVERGENT B1 ;  /* 0x0000000000017941 */ /* 0x000fea0003800200 */
.L_x_12871:
        /* <DEDUP_REMOVED lines=12> */
[--C-:B------:R-:W-:Y:S02]  /*2390*/  HADD2.F32 R165, -RZ, R208.reuse.H0_H0 ;  /* 0x200000d0ffa57230 */ /* 0x100fe40000004100 */
[----:B------:R-:W-:Y:S02]  /*23a0*/  HADD2.F32 R24, -RZ, R208.H1_H1 ;  /* 0x300000d0ff187230 */ /* 0x000fe40000004100 */
[C---:B--2---:R-:W-:Y:S01]  /*23b0*/  FADD.FTZ R10, -R182.reuse, R144 ;  /* 0x00000090b60a7221 */ /* 0x044fe20000010100 */
[C---:B------:R-:W-:Y:S01]  /*23c0*/  FADD.FTZ R26, -R182.reuse, R145 ;  /* 0x00000091b61a7221 */ /* 0x040fe20000010100 */
[C---:B------:R-:W-:Y:S01]  /*23d0*/  FADD.FTZ R146, -R182.reuse, R146 ;  /* 0x00000092b6927221 */ /* 0x040fe20000010100 */
[--C-:B------:R-:W-:Y:S02]  /*23e0*/  HADD2.F32 R144, -RZ, R209.reuse.H1_H1 ;  /* 0x300000d1ff907230 */ /* 0x100fe40000004100 */
[C---:B-----5:R-:W-:Y:S01]  /*23f0*/  FMUL.FTZ R11, R7.reuse, R10 ;  /* 0x0000000a070b7220 */ /* 0x060fe20000410000 */
[C---:B------:R-:W-:Y:S01]  /*2400*/  FMUL.FTZ R26, R7.reuse, R26 ;  /* 0x0000001a071a7220 */ /* 0x040fe20000410000 */
[----:B------:R-:W-:Y:S01]  /*2410*/  FMUL.FTZ R167, R7, R146 ;  /* 0x0000009207a77220 */ /* 0x000fe20000410000 */
[----:B------:R-:W-:Y:S01]  /*2420*/  FADD.FTZ R186, -R182, R147 ;  /* 0x00000093b6ba7221 */ /* 0x000fe20000010100 */
[----:B---3--:R-:W-:Y:S01]  /*2430*/  FMUL.FTZ R10, R140, R165 ;  /* 0x000000a58c0a7220 */ /* 0x008fe20000410000 */
        /* <DEDUP_REMOVED lines=21> */
[----:B-1----:R-:W-:Y:S06]  /*2590*/  BRA `(.L_x_12873) ;  /* 0x0000000000c47947 */ /* 0x002fec0003800000 */
.L_x_12858:
        /* <DEDUP_REMOVED lines=12> */
[C---:B------:R-:W-:Y:S02]  /*2660*/  ISETP.GE.U32.AND P3, PT, R4.reuse, 0x200, PT ;  /* 0x000002000400780c */ /* 0x040fe40003f66070 */
[----:B------:R-:W-:Y:S02]  /*2670*/  ISETP.GE.U32.AND P4, PT, R4, 0x280, PT ;  /* 0x000002800400780c */ /* 0x000fe40003f86070 */
[----:B------:R-:W-:-:S03]  /*2680*/  MOV R191, R9 ;  /* 0x0000000900bf7202 */ /* 0x000fc60000000f00 */
[----:B------:R-:W0:Y:S08]  /*2690*/  @P5 LDC.64 R140, c[0x0][0x438] ;  /* 0x00010e00ff8c5b82 */ /* 0x000e300000000a00 */
[----:B------:R-:W1:Y:S01]  /*26a0*/  @P0 LDC.64 R192, c[0x0][0x438] ;  /* 0x00010e00ffc00b82 */ /* 0x000e620000000a00 */
[----:B------:R-:W-:-:S07]  /*26b0*/  ISETP.GE.U32.AND P6, PT, R4, 0x300, PT ;  /* 0x000003000400780c */ /* 0x000fce0003fc6070 */
[----:B------:R-:W2:Y:S01]  /*26c0*/  @P1 LDC.64 R188, c[0x0][0x438] ;  /* 0x00010e00ffbc1b82 */ /* 0x000ea20000000a00 */
[C---:B0-----:R-:W-:Y:S01]  /*26d0*/  @P5 IMAD.WIDE.U32 R140, R191.reuse, 0x10, R140 ;  /* 0x00000010bf8c5825 */ /* 0x041fe200078e008c */
[----:B------:R-:W-:-:S06]  /*26e0*/  @P5 IADD3 R191, PT, PT, R191, 0x80, RZ ;  /* 0x00000080bfbf5810 */ /* 0x000fcc0007ffe0ff */
[----:B------:R-:W0:Y:S01]  /*26f0*/  @P3 LDC.64 R142, c[0x0][0x438] ;  /* 0x00010e00ff8e3b82 */ /* 0x000e220000000a00 */
[----:B------:R3:W5:Y:S01]  /*2700*/  @P5 LDG.E.128 R44, desc[UR10][R140.64] ;  /* 0x0000000a8c2c5981 */ /* 0x000762000c1e1d00 */
[----:B------:R-:W-:Y:S01]  /*2710*/  ISETP.GE.U32.AND P5, PT, R4, 0x380, PT ;  /* 0x000003800400780c */ /* 0x000fe20003fa6070 */
[----:B-1----:R-:W-:-:S05]  /*2720*/  @P0 IMAD.WIDE.U32 R192, R191, 0x10, R192 ;  /* 0x00000010bfc00825 */ /* 0x002fca00078e00c0 */
[----:B------:R-:W1:Y:S01]  /*2730*/  @P4 LDC.64 R144, c[0x0][0x438] ;  /* 0x00010e00ff904b82 */ /* 0x000e620000000a00 */
[----:B------:R-:W-:Y:S01]  /*2740*/  @P0 IADD3 R191, PT, PT, R191, 0x80, RZ ;  /* 0x00000080bfbf0810 */ /* 0x000fe20007ffe0ff */
[----:B------:R0:W5:Y:S01]  /*2750*/  @P0 LDG.E.128 R40, desc[UR10][R192.64] ;  /* 0x0000000ac0280981 */ /* 0x000162000c1e1d00 */
[----:B------:R-:W-:-:S03]  /*2760*/  ISETP.GE.U32.AND P0, PT, R4, 0x400, PT ;  /* 0x000004000400780c */ /* 0x000fc60003f06070 */
[C---:B--2---:R-:W-:Y:S01]  /*2770*/  @P1 IMAD.WIDE.U32 R188, R191.reuse, 0x10, R188 ;  /* 0x00000010bfbc1825 */ /* 0x044fe200078e00bc */
[----:B------:R-:W-:Y:S01]  /*2780*/  @P1 IADD3 R191, PT, PT, R191, 0x80, RZ ;  /* 0x00000080bfbf1810 */ /* 0x000fe20007ffe0ff */
[----:B------:R-:W2:Y:S03]  /*2790*/  @P6 LDC.64 R146, c[0x0][0x438] ;  /* 0x00010e00ff926b82 */ /* 0x000ea60000000a00 */
[----:B------:R0:W5:Y:S05]  /*27a0*/  @P1 LDG.E.128 R36, desc[UR10][R188.64] ;  /* 0x0000000abc241981 */ /* 0x00016a000c1e1d00 */
[----:B------:R-:W4:Y:S01]  /*27b0*/  @P5 LDC.64 R182, c[0x0][0x438] ;  /* 0x00010e00ffb65b82 */ /* 0x000f220000000a00 */
[C---:B0-----:R-:W-:Y:S01]  /*27c0*/  @P3 IMAD.WIDE.U32 R142, R191.reuse, 0x10, R142 ;  /* 0x00000010bf8e3825 */ /* 0x041fe200078e008e */
[----:B------:R-:W-:-:S04]  /*27d0*/  @P3 IADD3 R191, PT, PT, R191, 0x80, RZ ;  /* 0x00000080bfbf3810 */ /* 0x000fc80007ffe0ff */
[----:B------:R0:W5:Y:S02]  /*27e0*/  @P3 LDG.E.128 R112, desc[UR10][R142.64] ;  /* 0x0000000a8e703981 */ /* 0x000164000c1e1d00 */
[----:B---3--:R-:W3:Y:S01]  /*27f0*/  @P0 LDC.64 R140, c[0x0][0x438] ;  /* 0x00010e00ff8c0b82 */ /* 0x008ee20000000a00 */
[C---:B-1----:R-:W-:Y:S01]  /*2800*/  @P4 IMAD.WIDE.U32 R144, R191.reuse, 0x10, R144 ;  /* 0x00000010bf904825 */ /* 0x042fe200078e0090 */
[----:B------:R-:W-:-:S04]  /*2810*/  @P4 IADD3 R191, PT, PT, R191, 0x80, RZ ;  /* 0x00000080bfbf4810 */ /* 0x000fc80007ffe0ff */
[----:B------:R0:W5:Y:S01]  /*2820*/  @P4 LDG.E.128 R116, desc[UR10][R144.64] ;  /* 0x0000000a90744981 */ /* 0x000162000c1e1d00 */
[C---:B--2---:R-:W-:Y:S01]  /*2830*/  @P6 IMAD.WIDE.U32 R146, R191.reuse, 0x10, R146 ;  /* 0x00000010bf926825 */ /* 0x044fe200078e0092 */
[----:B------:R-:W-:-:S04]  /*2840*/  @P6 IADD3 R191, PT, PT, R191, 0x80, RZ ;  /* 0x00000080bfbf6810 */ /* 0x000fc80007ffe0ff */
[----:B------:R0:W5:Y:S01]  /*2850*/  @P6 LDG.E.128 R120, desc[UR10][R146.64] ;  /* 0x0000000a92786981 */ /* 0x000162000c1e1d00 */
[C---:B----4-:R-:W-:Y:S01]  /*2860*/  @P5 IMAD.WIDE.U32 R182, R191.reuse, 0x10, R182 ;  /* 0x00000010bfb65825 */ /* 0x050fe200078e00b6 */
[----:B------:R-:W-:-:S04]  /*2870*/  @P5 IADD3 R191, PT, PT, R191, 0x80, RZ ;  /* 0x00000080bfbf5810 */ /* 0x000fc80007ffe0ff */
[----:B------:R0:W5:Y:S01]  /*2880*/  @P5 LDG.E.128 R124, desc[UR10][R182.64] ;  /* 0x0000000ab67c5981 */ /* 0x000162000c1e1d00 */
[----:B---3--:R-:W-:-:S05]  /*2890*/  @P0 IMAD.WIDE.U32 R140, R191, 0x10, R140 ;  /* 0x00000010bf8c0825 */ /* 0x008fca00078e008c */
[----:B------:R0:W5:Y:S02]  /*28a0*/  @P0 LDG.E.128 R128, desc[UR10][R140.64] ;  /* 0x0000000a8c800981 */ /* 0x000164000c1e1d00 */
.L_x_12873:
[----:B----4-:R-:W-:Y:S05]  /*28b0*/  BSYNC.RECONVERGENT B0 ;  /* 0x0000000000007941 */ /* 0x010fea0003800200 */
.L_x_12857:
        /* <DEDUP_REMOVED lines=31> */
.L_x_12875:
[----:B------:R-:W-:Y:S05]  /*2ab0*/  BSYNC.RECONVERGENT B0 ;  /* 0x0000000000007941 */ /* 0x000fea0003800200 */
.L_x_12874:
        /* <DEDUP_REMOVED lines=29> */
[----:B------:R-:W-:Y:S01]  /*2c90*/  P2R R144, PR, RZ, 0x2 ;  /* 0x00000002ff907803 */ /* 0x000fe20000000000 */
        /* <DEDUP_REMOVED lines=11> */
[-CC-:B------:R-:W-:Y:S01]  /*2d50*/  FFMA.FTZ R141, R3, R147.reuse, R146.reuse ;  /* 0x00000093038d7223 */ /* 0x180fe20000010092 */
[-CC-:B------:R-:W-:Y:S01]  /*2d60*/  FFMA.FTZ R142, R154, R147.reuse, R146.reuse ;  /* 0x000000939a8e7223 */ /* 0x180fe20000010092 */
[----:B------:R-:W-:Y:S01]  /*2d70*/  FFMA.FTZ R143, R151, R147, R146 ;  /* 0x00000093978f7223 */ /* 0x000fe20000010092 */
[----:B------:R-:W-:Y:S01]  /*2d80*/  ISETP.GT.AND P1, PT, R6, RZ, PT ;  /* 0x000000ff0600720c */ /* 0x000fe20003f24270 */
[----:B------:R-:W-:Y:S01]  /*2d90*/  FADD.FTZ R140, R152, -R141 ;  /* 0x8000008d988c7221 */ /* 0x000fe20000010000 */
[----:B------:R-:W-:Y:S01]  /*2da0*/  FADD.FTZ R142, R149, -R142 ;  /* 0x8000008e958e7221 */ /* 0x000fe20000010000 */
[----:B------:R-:W-:Y:S01]  /*2db0*/  FADD.FTZ R182, R156, -R143 ;  /* 0x8000008f9cb67221 */ /* 0x000fe20000010000 */
[----:B------:R-:W-:Y:S01]  /*2dc0*/  ISETP.GT.AND P0, PT, R8, RZ, PT ;  /* 0x000000ff0800720c */ /* 0x000fe20003f04270 */
[C---:B------:R-:W-:Y:S01]  /*2dd0*/  FMUL.FTZ R140, R7.reuse, R140 ;  /* 0x0000008c078c7220 */ /* 0x040fe20000410000 */
[C---:B------:R-:W-:Y:S01]  /*2de0*/  FMUL.FTZ R142, R7.reuse, R142 ;  /* 0x0000008e078e7220 */ /* 0x040fe20000410000 */
[----:B------:R-:W-:-:S03]  /*2df0*/  FMUL.FTZ R182, R7, R182 ;  /* 0x000000b607b67220 */ /* 0x000fc60000410000 */
[----:B------:R-:W-:Y:S02]  /*2e00*/  FSEL R140, R140, RZ, P1 ;  /* 0x000000ff8c8c7208 */ /* 0x000fe40000800000 */
[----:B------:R-:W-:Y:S02]  /*2e10*/  FSEL R142, R142, RZ, P1 ;  /* 0x000000ff8e8e7208 */ /* 0x000fe40000800000 */
[----:B------:R-:W-:Y:S01]  /*2e20*/  FSEL R182, R182, RZ, P1 ;  /* 0x000000ffb6b67208 */ /* 0x000fe20000800000 */
[----:B------:R-:W-:Y:S02]  /*2e30*/  FMUL.FTZ R141, R140, UR15 ;  /* 0x0000000f8c8d7c20 */ /* 0x000fe40008410000 */
[----:B------:R-:W-:Y:S02]  /*2e40*/  FMUL.FTZ R142, R142, UR15 ;  /* 0x0000000f8e8e7c20 */ /* 0x000fe40008410000 */
[----:B------:R-:W-:Y:S01]  /*2e50*/  FMUL.FTZ R143, R182, UR15 ;  /* 0x0000000fb68f7c20 */ /* 0x000fe20008410000 */
[----:B------:R-:W-:-:S02]  /*2e60*/  SEL R132, R141, R132, P0 ;  /* 0x000000848d847207 */ /* 0x000fc40000000000 */
[----:B------:R-:W-:Y:S02]  /*2e70*/  SEL R133, R142, R133, P0 ;  /* 0x000000858e857207 */ /* 0x000fe40000000000 */
[----:B------:R-:W-:Y:S01]  /*2e80*/  SEL R134, R143, R134, P0 ;  /* 0x000000868f867207 */ /* 0x000fe20000000000 */
[----:B------:R-:W-:Y:S06]  /*2e90*/  @!P3 BRA `(.L_x_12880) ;  /* 0x000000040070b947 */ /* 0x000fec0003800000 */
[----:B------:R-:W-:-:S04]  /*2ea0*/  FFMA.FTZ R140, R170, R147, R146 ;  /* 0x00000093aa8c7223 */ /* 0x000fc80000010092 */
[----:B------:R-:W-:-:S04]  /*2eb0*/  FADD.FTZ R140, R169, -R140 ;  /* 0x8000008ca98c7221 */ /* 0x000fc80000010000 */
[----:B------:R-:W-:-:S05]  /*2ec0*/  FMUL.FTZ R140, R7, R140 ;  /* 0x0000008c078c7220 */ /* 0x000fca0000410000 */
[----:B------:R-:W-:-:S05]  /*2ed0*/  FSEL R140, R140, RZ, P1 ;  /* 0x000000ff8c8c7208 */ /* 0x000fca0000800000 */
[----:B------:R-:W-:Y:S01]  /*2ee0*/  FMUL.FTZ R135, R140, UR15 ;  /* 0x0000000f8c877c20 */ /* 0x000fe20008410000 */
[----:B------:R-:W-:Y:S06]  /*2ef0*/  BRA `(.L_x_12880) ;  /* 0x0000000400587947 */ /* 0x000fec0003800000 */
.L_x_12879:
[-CC-:B------:R-:W-:Y:S01]  /*2f00*/  FFMA.FTZ R137, R3, R147.reuse, R146.reuse ;  /* 0x0000009303897223 */ /* 0x180fe20000010092 */
[-CC-:B------:R-:W-:Y:S01]  /*2f10*/  FFMA.FTZ R138, R154, R147.reuse, R146.reuse ;  /* 0x000000939a8a7223 */ /* 0x180fe20000010092 */
[-C--:B------:R-:W-:Y:S01]  /*2f20*/  FFMA.FTZ R139, R151, R147.reuse, R146 ;  /* 0x00000093978b7223 */ /* 0x080fe20000010092 */
[----:B------:R-:W-:Y:S01]  /*2f30*/  ISETP.GT.AND P1, PT, R6, RZ, PT ;  /* 0x000000ff0600720c */ /* 0x000fe20003f24270 */
[----:B------:R-:W-:Y:S01]  /*2f40*/  FADD.FTZ R136, R152, -R137 ;  /* 0x8000008998887221 */ /* 0x000fe20000010000 */
[----:B------:R-:W-:Y:S01]  /*2f50*/  FADD.FTZ R138, R149, -R138 ;  /* 0x8000008a958a7221 */ /* 0x000fe20000010000 */
[----:B------:R-:W-:Y:S01]  /*2f60*/  FADD.FTZ R140, R156, -R139 ;  /* 0x8000008b9c8c7221 */ /* 0x000fe20000010000 */
[----:B------:R-:W-:Y:S01]  /*2f70*/  FFMA.FTZ R142, R170, R147, R146 ;  /* 0x00000093aa8e7223 */ /* 0x000fe20000010092 */
[C---:B------:R-:W-:Y:S01]  /*2f80*/  FMUL.FTZ R136, R7.reuse, R136 ;  /* 0x0000008807887220 */ /* 0x040fe20000410000 */
[C---:B------:R-:W-:Y:S01]  /*2f90*/  FMUL.FTZ R138, R7.reuse, R138 ;  /* 0x0000008a078a7220 */ /* 0x040fe20000410000 */
[----:B------:R-:W-:Y:S01]  /*2fa0*/  FMUL.FTZ R141, R7, R140 ;  /* 0x0000008c078d7220 */ /* 0x000fe20000410000 */
[----:B------:R-:W-:Y:S01]  /*2fb0*/  FADD.FTZ R142, R169, -R142 ;  /* 0x8000008ea98e7221 */ /* 0x000fe20000010000 */
[----:B------:R-:W-:-:S02]  /*2fc0*/  ISETP.GT.AND P0, PT, R8, RZ, PT ;  /* 0x000000ff0800720c */ /* 0x000fc40003f04270 */
[----:B------:R-:W-:Y:S01]  /*2fd0*/  FSEL R136, R136, RZ, P1 ;  /* 0x000000ff88887208 */ /* 0x000fe20000800000 */
[----:B------:R-:W-:Y:S01]  /*2fe0*/  FMUL.FTZ R142, R7, R142 ;  /* 0x0000008e078e7220 */ /* 0x000fe20000410000 */
[----:B------:R-:W-:Y:S02]  /*2ff0*/  FSEL R140, R138, RZ, P1 ;  /* 0x000000ff8a8c7208 */ /* 0x000fe40000800000 */
[----:B------:R-:W-:Y:S01]  /*3000*/  FSEL R141, R141, RZ, P1 ;  /* 0x000000ff8d8d7208 */ /* 0x000fe20000800000 */
[----:B------:R-:W-:Y:S02]  /*3010*/  FMUL.FTZ R137, R136, UR15 ;  /* 0x0000000f88897c20 */ /* 0x000fe40008410000 */
[----:B------:R-:W-:Y:S02]  /*3020*/  FMUL.FTZ R138, R140, UR15 ;  /* 0x0000000f8c8a7c20 */ /* 0x000fe40008410000 */
[----:B------:R-:W-:Y:S01]  /*3030*/  FMUL.FTZ R139, R141, UR15 ;  /* 0x0000000f8d8b7c20 */ /* 0x000fe20008410000 */
[----:B------:R-:W-:-:S02]  /*3040*/  SEL R132, R137, R132, P0 ;  /* 0x0000008489847207 */ /* 0x000fc40000000000 */
[----:B------:R-:W-:Y:S02]  /*3050*/  SEL R133, R138, R133, P0 ;  /* 0x000000858a857207 */ /* 0x000fe40000000000 */
[----:B------:R-:W-:Y:S02]  /*3060*/  SEL R134, R139, R134, P0 ;  /* 0x000000868b867207 */ /* 0x000fe40000000000 */
[----:B------:R-:W-:Y:S02]  /*3070*/  FSEL R139, R142, RZ, P1 ;  /* 0x000000ff8e8b7208 */ /* 0x000fe40000800000 */
[----:B------:R-:W-:Y:S02]  /*3080*/  MOV R137, R140 ;  /* 0x0000008c00897202 */ /* 0x000fe40000000f00 */
[----:B------:R-:W-:Y:S01]  /*3090*/  MOV R138, R141 ;  /* 0x0000008d008a7202 */ /* 0x000fe20000000f00 */
[----:B------:R-:W-:Y:S06]  /*30a0*/  @!P3 BRA `(.L_x_12880) ;  /* 0x0000000000ecb947 */ /* 0x000fec0003800000 */
[----:B------:R-:W-:Y:S01]  /*30b0*/  MOV R138, R141 ;  /* 0x0000008d008a7202 */ /* 0x000fe20000000f00 */
[----:B------:R-:W-:Y:S01]  /*30c0*/  FMUL.FTZ R135, R139, UR15 ;  /* 0x0000000f8b877c20 */ /* 0x000fe20008410000 */
[----:B------:R-:W-:Y:S01]  /*30d0*/  MOV R137, R140 ;  /* 0x0000008c00897202 */ /* 0x000fe20000000f00 */
[----:B------:R-:W-:Y:S06]  /*30e0*/  BRA `(.L_x_12880) ;  /* 0x0000000000dc7947 */ /* 0x000fec0003800000 */
.L_x_12878:
[----:B------:R-:W-:Y:S01]  /*30f0*/  UMOV UR4, UR6 ;  /* 0x0000000600047c82 */ /* 0x000fe20008000000 */
[----:B------:R-:W-:Y:S01]  /*3100*/  UMOV UR5, UR7 ;  /* 0x0000000700057c82 */ /* 0x000fe20008000000 */
[----:B------:R-:W-:-:S04]  /*3110*/  UISETP.NE.U32.AND UP0, UPT, UR4, URZ, UPT ;  /* 0x000000ff0400728c */ /* 0x000fc8000bf05070 */
[----:B------:R-:W-:-:S09]  /*3120*/  UISETP.NE.AND.EX UP0, UPT, UR5, URZ, UPT, UP0 ;  /* 0x000000ff0500728c */ /* 0x000fd2000bf05300 */
[----:B------:R-:W-:Y:S05]  /*3130*/  BRA.U UP0, `(.L_x_12881) ;  /* 0x0000000100687547 */ /* 0x000fea000b800000 */
[-CC-:B------:R-:W-:Y:S01]  /*3140*/  @P2 FFMA.FTZ R141, R3, R147.reuse, R146.reuse ;  /* 0x00000093038d2223 */ /* 0x180fe20000010092 */
[-CC-:B------:R-:W-:Y:S01]  /*3150*/  @P2 FFMA.FTZ R182, R154, R147.reuse, R146.reuse ;  /* 0x000000939ab62223 */ /* 0x180fe20000010092 */
[----:B------:R-:W-:Y:S01]  /*3160*/  @P2 FFMA.FTZ R183, R151, R147, R146 ;  /* 0x0000009397b72223 */ /* 0x000fe20000010092 */
[----:B------:R-:W-:Y:S01]  /*3170*/  MOV R140, R44 ;  /* 0x0000002c008c7202 */ /* 0x000fe20000000f00 */
[----:B------:R-:W-:Y:S01]  /*3180*/  @P2 FADD.FTZ R141, R152, -R141 ;  /* 0x8000008d988d2221 */ /* 0x000fe20000010000 */
[----:B------:R-:W-:Y:S01]  /*3190*/  @P2 FADD.FTZ R182, R149, -R182 ;  /* 0x800000b695b62221 */ /* 0x000fe20000010000 */
[----:B------:R-:W-:Y:S01]  /*31a0*/  @P2 FADD.FTZ R183, R156, -R183 ;  /* 0x800000b79cb72221 */ /* 0x000fe20000010000 */
[----:B------:R-:W-:Y:S01]  /*31b0*/  MOV R142, R45 ;  /* 0x0000002d008e7202 */ /* 0x000fe20000000f00 */
[C---:B------:R-:W-:Y:S01]  /*31c0*/  @P2 FFMA.FTZ R140, R7.reuse, R141, R44 ;  /* 0x0000008d078c2223 */ /* 0x040fe2000001002c */
[----:B------:R-:W-:Y:S01]  /*31d0*/  MOV R143, R46 ;  /* 0x0000002e008f7202 */ /* 0x000fe20000000f00 */
[C---:B------:R-:W-:Y:S01]  /*31e0*/  @P2 FFMA.FTZ R142, R7.reuse, R182, R45 ;  /* 0x000000b6078e2223 */ /* 0x040fe2000001002d */
[----:B------:R-:W-:Y:S01]  /*31f0*/  @P2 FFMA.FTZ R143, R7, R183, R46 ;  /* 0x000000b7078f2223 */ /* 0x000fe2000001002e */
[----:B------:R-:W-:Y:S01]  /*3200*/  FMUL.FTZ R141, R140, UR15 ;  /* 0x0000000f8c8d7c20 */ /* 0x000fe20008410000 */
[----:B------:R-:W-:Y:S01]  /*3210*/  ISETP.GT.AND P0, PT, R8, RZ, PT ;  /* 0x000000ff0800720c */ /* 0x000fe20003f04270 */
[----:B------:R-:W-:Y:S01]  /*3220*/  FMUL.FTZ R140, R142, UR15 ;  /* 0x0000000f8e8c7c20 */ /* 0x000fe20008410000 */
[----:B------:R-:W-:-:S02]  /*3230*/  FMUL.FTZ R143, R143, UR15 ;  /* 0x0000000f8f8f7c20 */ /* 0x000fc40008410000 */
[----:B------:R-:W-:Y:S02]  /*3240*/  SEL R132, R141, R132, P0 ;  /* 0x000000848d847207 */ /* 0x000fe40000000000 */
[----:B------:R-:W-:Y:S02]  /*3250*/  SEL R133, R140, R133, P0 ;  /* 0x000000858c857207 */ /* 0x000fe40000000000 */
[----:B------:R-:W-:Y:S01]  /*3260*/  SEL R134, R143, R134, P0 ;  /* 0x000000868f867207 */ /* 0x000fe20000000000 */
[----:B------:R-:W-:Y:S06]  /*3270*/  @!P3 BRA `(.L_x_12880) ;  /* 0x000000000078b947 */ /* 0x000fec0003800000 */
[----:B------:R-:W-:Y:S01]  /*3280*/  @P2 FFMA.FTZ R140, R170, R147, R146 ;  /* 0x00000093aa8c2223 */ /* 0x000fe20000010092 */
[----:B------:R-:W-:-:S03]  /*3290*/  MOV R135, R47 ;  /* 0x0000002f00877202 */ /* 0x000fc60000000f00 */
[----:B------:R-:W-:-:S04]  /*32a0*/  @P2 FADD.FTZ R140, R169, -R140 ;  /* 0x8000008ca98c2221 */ /* 0x000fc80000010000 */
[----:B------:R-:W-:-:S04]  /*32b0*/  @P2 FFMA.FTZ R135, R7, R140, R47 ;  /* 0x0000008c07872223 */ /* 0x000fc8000001002f */
[----:B------:R-:W-:Y:S01]  /*32c0*/  FMUL.FTZ R135, R135, UR15 ;  /* 0x0000000f87877c20 */ /* 0x000fe20008410000 */
[----:B------:R-:W-:Y:S06]  /*32d0*/  BRA `(.L_x_12880) ;  /* 0x0000000000607947 */ /* 0x000fec0003800000 */
.L_x_12881:
        /* <DEDUP_REMOVED lines=9> */
[----:B------:R-:W-:Y:S01]  /*3370*/  @P2 FFMA.FTZ R140, R170, R147, R146 ;  /* 0x00000093aa8c2223 */ /* 0x000fe20000010092 */
[----:B------:R-:W-:Y:S01]  /*3380*/  MOV R138, R46 ;  /* 0x0000002e008a7202 */ /* 0x000fe20000000f00 */
[C---:B------:R-:W-:Y:S01]  /*3390*/  @P2 FFMA.FTZ R136, R7.reuse, R139, R44 ;  /* 0x0000008b07882223 */ /* 0x040fe2000001002c */
[----:B------:R-:W-:Y:S01]  /*33a0*/  @P2 FFMA.FTZ R138, R7, R141, R46 ;  /* 0x0000008d078a2223 */ /* 0x000fe2000001002e */
[----:B------:R-:W-:Y:S01]  /*33b0*/  @P2 FADD.FTZ R142, R169, -R140 ;  /* 0x8000008ca98e2221 */ /* 0x000fe20000010000 */
[----:B------:R-:W-:Y:S01]  /*33c0*/  MOV R139, R47 ;  /* 0x0000002f008b7202 */ /* 0x000fe20000000f00 */
[----:B------:R-:W-:Y:S01]  /*33d0*/  FMUL.FTZ R140, R137, UR15 ;  /* 0x0000000f898c7c20 */ /* 0x000fe20008410000 */
[----:B------:R-:W-:Y:S01]  /*33e0*/  FMUL.FTZ R141, R138, UR15 ;  /* 0x0000000f8a8d7c20 */ /* 0x000fe20008410000 */
[----:B------:R-:W-:Y:S01]  /*33f0*/  FMUL.FTZ R143, R136, UR15 ;  /* 0x0000000f888f7c20 */ /* 0x000fe20008410000 */
[----:B------:R-:W-:Y:S01]  /*3400*/  ISETP.GT.AND P0, PT, R8, RZ, PT ;  /* 0x000000ff0800720c */ /* 0x000fe20003f04270 */
[----:B------:R-:W-:-:S03]  /*3410*/  @P2 FFMA.FTZ R139, R7, R142, R47 ;  /* 0x0000008e078b2223 */ /* 0x000fc6000001002f */
[----:B------:R-:W-:Y:S01]  /*3420*/  SEL R134, R141, R134, P0 ;  /* 0x000000868d867207 */ /* 0x000fe20000000000 */
[----:B------:R-:W-:Y:S01]  /*3430*/  @P3 FMUL.FTZ R135, R139, UR15 ;  /* 0x0000000f8b873c20 */ /* 0x000fe20008410000 */
[----:B------:R-:W-:Y:S02]  /*3440*/  SEL R133, R140, R133, P0 ;  /* 0x000000858c857207 */ /* 0x000fe40000000000 */
[----:B------:R-:W-:-:S07]  /*3450*/  SEL R132, R143, R132, P0 ;  /* 0x000000848f847207 */ /* 0x000fce0000000000 */
.L_x_12880:
        /* <DEDUP_REMOVED lines=10> */
.L_x_12877:
[----:B------:R-:W-:Y:S05]  /*3500*/  BSYNC.RECONVERGENT B0 ;  /* 0x0000000000007941 */ /* 0x000fea0003800200 */
.L_x_12876:
[----:B------:R-:W-:Y:S01]  /*3510*/  ISETP.GE.U32.AND P0, PT, R4, 0x100, PT ;  /* 0x000001000400780c */ /* 0x000fe20003f06070 */
[----:B------:R-:W-:Y:S03]  /*3520*/  BSSY.RECONVERGENT B0, `(.L_x_12882) ;  /* 0x0000082000007945 */ /* 0x000fe60003800200 */
[----:B------:R-:W-:-:S09]  /*3530*/  P2R R182, PR, RZ, 0x1 ;  /* 0x00000001ffb67803 */ /* 0x000fd20000000000 */
        /* <DEDUP_REMOVED lines=20> */
[----:B------:R-:W-:Y:S01]  /*3680*/  @P2 FFMA.FTZ R140, R172, R147, R146 ;  /* 0x00000093ac8c2223 */ /* 0x000fe20000010092 */
[----:B------:R-:W-:Y:S01]  /*3690*/  FMUL.FTZ R143, R136, UR15 ;  /* 0x0000000f888f7c20 */ /* 0x000fe20008410000 */
[----:B------:R-:W-:Y:S01]  /*36a0*/  FMUL.FTZ R142, R137, UR15 ;  /* 0x0000000f898e7c20 */ /* 0x000fe20008410000 */
[----:B------:R-:W-:Y:S01]  /*36b0*/  FMUL.FTZ R141, R138, UR15 ;  /* 0x0000000f8a8d7c20 */ /* 0x000fe20008410000 */
[----:B------:R-:W-:Y:S01]  /*36c0*/  ISETP.GT.AND P1, PT, R8, RZ, PT ;  /* 0x000000ff0800720c */ /* 0x000fe20003f24270 */
[----:B------:R-:W-:Y:S01]  /*36d0*/  @P2 FADD.FTZ R140, R171, -R140 ;  /* 0x8000008cab8c2221 */ /* 0x000fe20000010000 */
[----:B------:R-:W-:-:S02]  /*36e0*/  MOV R139, R43 ;  /* 0x0000002b008b7202 */ /* 0x000fc40000000f00 */
[----:B------:R-:W-:Y:S01]  /*36f0*/  SEL R134, R141, R134, P1 ;  /* 0x000000868d867207 */ /* 0x000fe20000800000 */
[----:B------:R-:W-:Y:S01]  /*3700*/  @P2 FFMA.FTZ R139, R7, R140, R43 ;  /* 0x0000008c078b2223 */ /* 0x000fe2000001002b */
[----:B------:R-:W-:Y:S02]  /*3710*/  SEL R133, R142, R133, P1 ;  /* 0x000000858e857207 */ /* 0x000fe40000800000 */
[----:B------:R-:W-:Y:S01]  /*3720*/  SEL R132, R143, R132, P1 ;  /* 0x000000848f847207 */ /* 0x000fe20000800000 */
[----:B------:R-:W-:Y:S06]  /*3730*/  @!P3 BRA `(.L_x_12886) ;  /* 0x000000040060b947 */ /* 0x000fec0003800000 */
[----:B------:R-:W-:Y:S01]  /*3740*/  FMUL.FTZ R135, R139, UR15 ;  /* 0x0000000f8b877c20 */ /* 0x000fe20008410000 */
[----:B------:R-:W-:Y:S06]  /*3750*/  BRA `(.L_x_12886) ;  /* 0x0000000400587947 */ /* 0x000fec0003800000 */
.L_x_12885:
        /* <DEDUP_REMOVED lines=26> */
.L_x_12884:
        /* <DEDUP_REMOVED lines=35> */
.L_x_12887:
[-CC-:B------:R-:W-:Y:S01]  /*3b30*/  FFMA.FTZ R141, R23, R147.reuse, R146.reuse ;  /* 0x00000093178d7223 */ /* 0x180fe20000010092 */
[-CC-:B------:R-:W-:Y:S01]  /*3b40*/  FFMA.FTZ R142, R150, R147.reuse, R146.reuse ;  /* 0x00000093968e7223 */ /* 0x180fe20000010092 */
[-CC-:B------:R-:W-:Y:S01]  /*3b50*/  FFMA.FTZ R143, R153, R147.reuse, R146.reuse ;  /* 0x00000093998f7223 */ /* 0x180fe20000010092 */
[----:B------:R-:W-:Y:S01]  /*3b60*/  @P3 FFMA.FTZ R190, R172, R147, R146 ;  /* 0x00000093acbe3223 */ /* 0x000fe20000010092 */
[----:B------:R-:W-:Y:S01]  /*3b70*/  FADD.FTZ R140, R22, -R141 ;  /* 0x8000008d168c7221 */ /* 0x000fe20000010000 */
[----:B------:R-:W-:Y:S01]  /*3b80*/  FADD.FTZ R142, R35, -R142 ;  /* 0x8000008e238e7221 */ /* 0x000fe20000010000 */
[----:B------:R-:W-:Y:S01]  /*3b90*/  FADD.FTZ R188, R158, -R143 ;  /* 0x8000008f9ebc7221 */ /* 0x000fe20000010000 */
[----:B------:R-:W-:Y:S01]  /*3ba0*/  ISETP.GT.AND P4, PT, R6, RZ, PT ;  /* 0x000000ff0600720c */ /* 0x000fe20003f84270 */
[C---:B------:R-:W-:Y:S01]  /*3bb0*/  FMUL.FTZ R140, R7.reuse, R140 ;  /* 0x0000008c078c7220 */ /* 0x040fe20000410000 */
[C---:B------:R-:W-:Y:S01]  /*3bc0*/  FMUL.FTZ R142, R7.reuse, R142 ;  /* 0x0000008e078e7220 */ /* 0x040fe20000410000 */
[----:B------:R-:W-:Y:S01]  /*3bd0*/  FMUL.FTZ R143, R7, R188 ;  /* 0x000000bc078f7220 */ /* 0x000fe20000410000 */
[----:B------:R-:W-:Y:S01]  /*3be0*/  @P3 FADD.FTZ R190, R171, -R190 ;  /* 0x800000beabbe3221 */ /* 0x000fe20000010000 */
[----:B------:R-:W-:-:S02]  /*3bf0*/  ISETP.GT.AND P1, PT, R8, RZ, PT ;  /* 0x000000ff0800720c */ /* 0x000fc40003f24270 */
[----:B------:R-:W-:Y:S01]  /*3c00*/  FSEL R140, R140, RZ, P4 ;  /* 0x000000ff8c8c7208 */ /* 0x000fe20002000000 */
[----:B------:R-:W-:Y:S01]  /*3c10*/  @P3 FMUL.FTZ R183, R7, R190 ;  /* 0x000000be07b73220 */ /* 0x000fe20000410000 */
[----:B------:R-:W-:Y:S02]  /*3c20*/  FSEL R142, R142, RZ, P4 ;  /* 0x000000ff8e8e7208 */ /* 0x000fe40002000000 */
[----:B------:R-:W-:Y:S01]  /*3c30*/  FSEL R143, R143, RZ, P4 ;  /* 0x000000ff8f8f7208 */ /* 0x000fe20002000000 */
[----:B------:R-:W-:Y:S01]  /*3c40*/  FMUL.FTZ R141, R140, UR15 ;  /* 0x0000000f8c8d7c20 */ /* 0x000fe20008410000 */
[----:B------:R-:W-:Y:S01]  /*3c50*/  @P3 FSEL R183, R183, RZ, P4 ;  /* 0x000000ffb7b73208 */ /* 0x000fe20002000000 */
[----:B------:R-:W-:Y:S02]  /*3c60*/  FMUL.FTZ R142, R142, UR15 ;  /* 0x0000000f8e8e7c20 */ /* 0x000fe40008410000 */
[----:B------:R-:W-:Y:S01]  /*3c70*/  FMUL.FTZ R143, R143, UR15 ;  /* 0x0000000f8f8f7c20 */ /* 0x000fe20008410000 */
[----:B------:R-:W-:Y:S01]  /*3c80*/  SEL R132, R141, R132, P1 ;  /* 0x000000848d847207 */ /* 0x000fe20000800000 */
[----:B------:R-:W-:Y:S01]  /*3c90*/  @P3 FMUL.FTZ R135, R183, UR15 ;  /* 0x0000000fb7873c20 */ /* 0x000fe20008410000 */
[----:B------:R-:W-:-:S02]  /*3ca0*/  SEL R133, R142, R133, P1 ;  /* 0x000000858e857207 */ /* 0x000fc40000800000 */
[----:B------:R-:W-:-:S07]  /*3cb0*/  SEL R134, R143, R134, P1 ;  /* 0x000000868f867207 */ /* 0x000fce0000800000 */
.L_x_12886:
        /* <DEDUP_REMOVED lines=8> */
.L_x_12883:
[----:B------:R-:W-:Y:S05]  /*3d40*/  BSYNC.RECONVERGENT B0 ;  /* 0x0000000000007941 */ /* 0x000fea0003800200 */
.L_x_12882:
        /* <DEDUP_REMOVED lines=37> */
.L_x_12891:
        /* <DEDUP_REMOVED lines=26> */
.L_x_12890:
[----:B0-2---:R-:W0:Y:S02]  /*4140*/  LDC.64 R140, c[0x0][0x478] ;  /* 0x00011e00ff8c7b82 */ /* 0x005e240000000a00 */
[----:B0-----:R-:W-:-:S04]  /*4150*/  ISETP.NE.U32.AND P0, PT, R140, RZ, PT ;  /* 0x000000ff8c00720c */ /* 0x001fc80003f05070 */
[----:B------:R-:W-:-:S13]  /*4160*/  ISETP.NE.AND.EX P0, PT, R141, RZ, PT, P0 ;  /* 0x000000ff8d00720c */ /* 0x000fda0003f05300 */
[----:B------:R-:W-:Y:S05]  /*4170*/  @!P0 BRA `(.L_x_12893) ;  /* 0x00000000007c8947 */ /* 0x000fea0003800000 */
        /* <DEDUP_REMOVED lines=17> */
[----:B------:R-:W-:Y:S01]  /*4290*/  SEL R133, R138, R133, P4 ;  /* 0x000000858a857207 */ /* 0x000fe20002000000 */
[----:B------:R-:W-:Y:S01]  /*42a0*/  FFMA.FTZ R138, R174, R147, R146 ;  /* 0x00000093ae8a7223 */ /* 0x000fe20000010092 */
[----:B------:R-:W-:-:S02]  /*42b0*/  SEL R134, R139, R134, P4 ;  /* 0x000000868b867207 */ /* 0x000fc40002000000 */
[----:B------:R-:W-:Y:S01]  /*42c0*/  SEL R132, R137, R132, P4 ;  /* 0x0000008489847207 */ /* 0x000fe20002000000 */
[----:B------:R-:W-:-:S04]  /*42d0*/  FADD.FTZ R138, R173, -R138 ;  /* 0x8000008aad8a7221 */ /* 0x000fc80000010000 */
[----:B------:R-:W-:Y:S01]  /*42e0*/  FMUL.FTZ R137, R7, R138 ;  /* 0x0000008a07897220 */ /* 0x000fe20000410000 */
[----:B------:R-:W-:-:S04]  /*42f0*/  MOV R138, R141 ;  /* 0x0000008d008a7202 */ /* 0x000fc80000000f00 */
[----:B------:R-:W-:Y:S02]  /*4300*/  FSEL R139, R137, RZ, P1 ;  /* 0x000000ff898b7208 */ /* 0x000fe40000800000 */
[----:B------:R-:W-:Y:S01]  /*4310*/  MOV R137, R140 ;  /* 0x0000008c00897202 */ /* 0x000fe20000000f00 */
[----:B------:R-:W-:Y:S06]  /*4320*/  @!P3 BRA `(.L_x_12892) ;  /* 0x000000000074b947 */ /* 0x000fec0003800000 */
[----:B------:R-:W-:Y:S01]  /*4330*/  MOV R138, R141 ;  /* 0x0000008d008a7202 */ /* 0x000fe20000000f00 */
[----:B------:R-:W-:Y:S01]  /*4340*/  FMUL.FTZ R135, R139, UR15 ;  /* 0x0000000f8b877c20 */ /* 0x000fe20008410000 */
[----:B------:R-:W-:Y:S01]  /*4350*/  MOV R137, R140 ;  /* 0x0000008c00897202 */ /* 0x000fe20000000f00 */
[----:B------:R-:W-:Y:S06]  /*4360*/  BRA `(.L_x_12892) ;  /* 0x0000000000647947 */ /* 0x000fec0003800000 */
.L_x_12893:
        /* <DEDUP_REMOVED lines=11> */
[----:B------:R-:W-:-:S02]  /*4420*/  @P3 FADD.FTZ R190, R173, -R190 ;  /* 0x800000beadbe3221 */ /* 0x000fc40000010000 */
[----:B------:R-:W-:Y:S02]  /*4430*/  FSEL R140, R140, RZ, P1 ;  /* 0x000000ff8c8c7208 */ /* 0x000fe40000800000 */
[----:B------:R-:W-:Y:S01]  /*4440*/  @P3 FMUL.FTZ R187, R7, R190 ;  /* 0x000000be07bb3220 */ /* 0x000fe20000410000 */
[----:B------:R-:W-:Y:S02]  /*4450*/  FSEL R142, R142, RZ, P1 ;  /* 0x000000ff8e8e7208 */ /* 0x000fe40000800000 */
[----:B------:R-:W-:Y:S01]  /*4460*/  FSEL R143, R143, RZ, P1 ;  /* 0x000000ff8f8f7208 */ /* 0x000fe20000800000 */
[----:B------:R-:W-:Y:S01]  /*4470*/  FMUL.FTZ R141, R140, UR15 ;  /* 0x0000000f8c8d7c20 */ /* 0x000fe20008410000 */
[----:B------:R-:W-:Y:S01]  /*4480*/  @P3 FSEL R187, R187, RZ, P1 ;  /* 0x000000ffbbbb3208 */ /* 0x000fe20000800000 */
[----:B------:R-:W-:Y:S01]  /*4490*/  FMUL.FTZ R142, R142, UR15 ;  /* 0x0000000f8e8e7c20 */ /* 0x000fe20008410000 */
[----:B------:R-:W-:Y:S01]  /*44a0*/  ISETP.GT.AND P1, PT, R8, RZ, PT ;  /* 0x000000ff0800720c */ /* 0x000fe20003f24270 */
[----:B------:R-:W-:-:S02]  /*44b0*/  FMUL.FTZ R143, R143, UR15 ;  /* 0x0000000f8f8f7c20 */ /* 0x000fc40008410000 */
[----:B------:R-:W-:Y:S01]  /*44c0*/  @P3 FMUL.FTZ R135, R187, UR15 ;  /* 0x0000000fbb873c20 */ /* 0x000fe20008410000 */
[----:B------:R-:W-:Y:S02]  /*44d0*/  SEL R132, R141, R132, P1 ;  /* 0x000000848d847207 */ /* 0x000fe40000800000 */
[----:B------:R-:W-:Y:S02]  /*44e0*/  SEL R133, R142, R133, P1 ;  /* 0x000000858e857207 */ /* 0x000fe40000800000 */
[----:B------:R-:W-:-:S07]  /*44f0*/  SEL R134, R143, R134, P1 ;  /* 0x000000868f867207 */ /* 0x000fce0000800000 */
.L_x_12892:
        /* <DEDUP_REMOVED lines=8> */
.L_x_12889:
[----:B------:R-:W-:Y:S05]  /*4580*/  BSYNC.RECONVERGENT B0 ;  /* 0x0000000000007941 */ /* 0x000fea0003800200 */
.L_x_12888:
        /* <DEDUP_REMOVED lines=12> */
[--C-:B------:R-:W-:Y:S01]  /*4650*/  @P2 FFMA.FTZ R141, R157, R147, R146.reuse ;  /* 0x000000939d8d2223 */ /* 0x100fe20000010092 */
[----:B------:R-:W-:Y:S01]  /*4660*/  MOV R137, R113 ;  /* 0x0000007100897202 */ /* 0x000fe20000000f00 */
[----:B------:R-:W-:Y:S01]  /*4670*/  @P2 FFMA.FTZ R139, R19, R147, R146 ;  /* 0x00000093138b2223 */ /* 0x000fe20000010092 */
[----:B------:R-:W-:Y:S01]  /*4680*/  @P2 FADD.FTZ R140, R31, -R140 ;  /* 0x8000008c1f8c2221 */ /* 0x000fe20000010000 */
[----:B------:R-:W-:Y:S01]  /*4690*/  @P2 FADD.FTZ R141, R162, -R141 ;  /* 0x8000008da28d2221 */ /* 0x000fe20000010000 */
[----:B------:R-:W-:Y:S01]  /*46a0*/  ISETP.GT.AND P1, PT, R8, RZ, PT ;  /* 0x000000ff0800720c */ /* 0x000fe20003f24270 */
[----:B------:R-:W-:Y:S01]  /*46b0*/  @P2 FADD.FTZ R139, R18, -R139 ;  /* 0x8000008b128b2221 */ /* 0x000fe20000010000 */
[C---:B------:R-:W-:Y:S01]  /*46c0*/  @P2 FFMA.FTZ R137, R7.reuse, R140, R113 ;  /* 0x0000008c07892223 */ /* 0x040fe20000010071 */
[----:B------:R-:W-:Y:S01]  /*46d0*/  MOV R138, R114 ;  /* 0x00000072008a7202 */ /* 0x000fe20000000f00 */
[----:B------:R-:W-:Y:S01]  /*46e0*/  @P2 FFMA.FTZ R138, R7, R141, R114 ;  /* 0x0000008d078a2223 */ /* 0x000fe20000010072 */
[----:B------:R-:W-:Y:S01]  /*46f0*/  MOV R136, R112 ;  /* 0x0000007000887202 */ /* 0x000fe20000000f00 */
[----:B------:R-:W-:Y:S01]  /*4700*/  FMUL.FTZ R140, R137, UR15 ;  /* 0x0000000f898c7c20 */ /* 0x000fe20008410000 */
[----:B------:R-:W-:Y:S01]  /*4710*/  @P2 FFMA.FTZ R136, R7, R139, R112 ;  /* 0x0000008b07882223 */ /* 0x000fe20000010070 */
[----:B------:R-:W-:-:S03]  /*4720*/  FMUL.FTZ R139, R138, UR15 ;  /* 0x0000000f8a8b7c20 */ /* 0x000fc60008410000 */
[----:B------:R-:W-:Y:S01]  /*4730*/  SEL R133, R140, R133, P1 ;  /* 0x000000858c857207 */ /* 0x000fe20000800000 */
[----:B------:R-:W-:Y:S01]  /*4740*/  @P2 FFMA.FTZ R140, R176, R147, R146 ;  /* 0x00000093b08c2223 */ /* 0x000fe20000010092 */
[----:B------:R-:W-:Y:S01]  /*4750*/  FMUL.FTZ R141, R136, UR15 ;  /* 0x0000000f888d7c20 */ /* 0x000fe20008410000 */
[----:B------:R-:W-:Y:S02]  /*4760*/  SEL R134, R139, R134, P1 ;  /* 0x000000868b867207 */ /* 0x000fe40000800000 */
[----:B------:R-:W-:Y:S01]  /*4770*/  @P2 FADD.FTZ R140, R175, -R140 ;  /* 0x8000008caf8c2221 */ /* 0x000fe20000010000 */
[----:B------:R-:W-:Y:S02]  /*4780*/  MOV R139, R115 ;  /* 0x00000073008b7202 */ /* 0x000fe40000000f00 */
[----:B------:R-:W-:Y:S01]  /*4790*/  SEL R132, R141, R132, P1 ;  /* 0x000000848d847207 */ /* 0x000fe20000800000 */
[----:B------:R-:W-:Y:S01]  /*47a0*/  @P2 FFMA.FTZ R139, R7, R140, R115 ;  /* 0x0000008c078b2223 */ /* 0x000fe20000010073 */
[----:B------:R-:W-:Y:S06]  /*47b0*/  @!P3 BRA `(.L_x_12898) ;  /* 0x000000040060b947 */ /* 0x000fec0003800000 */
[----:B------:R-:W-:Y:S01]  /*47c0*/  FMUL.FTZ R135, R139, UR15 ;  /* 0x0000000f8b877c20 */ /* 0x000fe20008410000 */
[----:B------:R-:W-:Y:S06]  /*47d0*/  BRA `(.L_x_12898) ;  /* 0x0000000400587947 */ /* 0x000fec0003800000 */
.L_x_12897:
[-CC-:B0-23--:R-:W-:Y:S01]  /*47e0*/  @P2 FFMA.FTZ R141, R19, R147.reuse, R146.reuse ;  /* 0x00000093138d2223 */ /* 0x18dfe20000010092 */
        /* <DEDUP_REMOVED lines=25> */
.L_x_12896:
[----:B0-23--:R-:W0:Y:S02]  /*4980*/  LDC.64 R140, c[0x0][0x478] ;  /* 0x00011e00ff8c7b82 */ /* 0x00de240000000a00 */
        /* <DEDUP_REMOVED lines=34> */
.L_x_12899:
[-CC-:B------:R-:W-:Y:S01]  /*4bb0*/  FFMA.FTZ R141, R19, R147.reuse, R146.reuse ;  /* 0x00000093138d7223 */ /* 0x180fe20000010092 */
[-CC-:B------:R-:W-:Y:S01]  /*4bc0*/  FFMA.FTZ R142, R34, R147.reuse, R146.reuse ;  /* 0x00000093228e7223 */ /* 0x180fe20000010092 */
[-CC-:B------:R-:W-:Y:S01]  /*4bd0*/  FFMA.FTZ R143, R157, R147.reuse, R146.reuse ;  /* 0x000000939d8f7223 */ /* 0x180fe20000010092 */
[----:B------:R-:W-:Y:S01]  /*4be0*/  @P3 FFMA.FTZ R190, R176, R147, R146 ;  /* 0x00000093b0be3223 */ /* 0x000fe20000010092 */
[----:B------:R-:W-:Y:S01]  /*4bf0*/  FADD.FTZ R140, R18, -R141 ;  /* 0x8000008d128c7221 */ /* 0x000fe20000010000 */
[----:B------:R-:W-:Y:S01]  /*4c00*/  FADD.FTZ R142, R31, -R142 ;  /* 0x8000008e1f8e7221 */ /* 0x000fe20000010000 */
[----:B------:R-:W-:Y:S01]  /*4c10*/  FADD.FTZ R188, R162, -R143 ;  /* 0x8000008fa2bc7221 */ /* 0x000fe20000010000 */
[----:B------:R-:W-:Y:S01]  /*4c20*/  @P3 FADD.FTZ R190, R175, -R190 ;  /* 0x800000beafbe3221 */ /* 0x000fe20000010000 */
[C---:B------:R-:W-:Y:S01]  /*4c30*/  FMUL.FTZ R140, R7.reuse, R140 ;  /* 0x0000008c078c7220 */ /* 0x040fe20000410000 */
[C---:B------:R-:W-:Y:S01]  /*4c40*/  FMUL.FTZ R142, R7.reuse, R142 ;  /* 0x0000008e078e7220 */ /* 0x040fe20000410000 */
[C---:B------:R-:W-:Y:S01]  /*4c50*/  FMUL.FTZ R143, R7.reuse, R188 ;  /* 0x000000bc078f7220 */ /* 0x040fe20000410000 */
[----:B------:R-:W-:Y:S01]  /*4c60*/  ISETP.GT.AND P1, PT, R6, RZ, PT ;  /* 0x000000ff0600720c */ /* 0x000fe20003f24270 */
[----:B------:R-:W-:-:S03]  /*4c70*/  @P3 FMUL.FTZ R188, R7, R190 ;  /* 0x000000be07bc3220 */ /* 0x000fc60000410000 */
[----:B------:R-:W-:Y:S02]  /*4c80*/  FSEL R140, R140, RZ, P1 ;  /* 0x000000ff8c8c7208 */ /* 0x000fe40000800000 */
[----:B------:R-:W-:Y:S02]  /*4c90*/  FSEL R142, R142, RZ, P1 ;  /* 0x000000ff8e8e7208 */ /* 0x000fe40000800000 */
[----:B------:R-:W-:Y:S01]  /*4ca0*/  FSEL R143, R143, RZ, P1 ;  /* 0x000000ff8f8f7208 */ /* 0x000fe20000800000 */
[----:B------:R-:W-:Y:S01]  /*4cb0*/  FMUL.FTZ R141, R140, UR15 ;  /* 0x0000000f8c8d7c20 */ /* 0x000fe20008410000 */
[----:B------:R-:W-:Y:S01]  /*4cc0*/  @P3 FSEL R188, R188, RZ, P1 ;  /* 0x000000ffbcbc3208 */ /* 0x000fe20000800000 */
[----:B------:R-:W-:Y:S01]  /*4cd0*/  FMUL.FTZ R142, R142, UR15 ;  /* 0x0000000f8e8e7c20 */ /* 0x000fe20008410000 */
[----:B------:R-:W-:Y:S01]  /*4ce0*/  ISETP.GT.AND P1, PT, R8, RZ, PT ;  /* 0x000000ff0800720c */ /* 0x000fe20003f24270 */
[----:B------:R-:W-:Y:S02]  /*4cf0*/  FMUL.FTZ R143, R143, UR15 ;  /* 0x0000000f8f8f7c20 */ /* 0x000fe40008410000 */
[----:B------:R-:W-:Y:S01]  /*4d00*/  @P3 FMUL.FTZ R135, R188, UR15 ;  /* 0x0000000fbc873c20 */ /* 0x000fe20008410000 */
[----:B------:R-:W-:-:S02]  /*4d10*/  SEL R132, R141, R132, P1 ;  /* 0x000000848d847207 */ /* 0x000fc40000800000 */
[----:B------:R-:W-:Y:S02]  /*4d20*/  SEL R133, R142, R133, P1 ;  /* 0x000000858e857207 */ /* 0x000fe40000800000 */
[----:B------:R-:W-:-:S07]  /*4d30*/  SEL R134, R143, R134, P1 ;  /* 0x000000868f867207 */ /* 0x000fce0000800000 */
.L_x_12898:
        /* <DEDUP_REMOVED lines=8> */
.L_x_12895:
[----:B------:R-:W-:Y:S05]  /*4dc0*/  BSYNC.RECONVERGENT B0 ;  /* 0x0000000000007941 */ /* 0x000fea0003800200 */
.L_x_12894:
        /* <DEDUP_REMOVED lines=11> */
[-CC-:B0-234-:R-:W-:Y:S01]  /*4e80*/  @P2 FFMA.FTZ R140, R32, R147.reuse, R146.reuse ;  /* 0x00000093208c2223 */ /* 0x19dfe20000010092 */
        /* <DEDUP_REMOVED lines=25> */
.L_x_12903:
[-CC-:B0-234-:R-:W-:Y:S01]  /*5020*/  @P2 FFMA.FTZ R141, R17, R147.reuse, R146.reuse ;  /* 0x00000093118d2223 */ /* 0x19dfe20000010092 */
        /* <DEDUP_REMOVED lines=25> */
.L_x_12902:
[----:B0-234-:R-:W0:Y:S02]  /*51c0*/  LDC.64 R140, c[0x0][0x478] ;  /* 0x00011e00ff8c7b82 */ /* 0x01de240000000a00 */
        /* <DEDUP_REMOVED lines=34> */
.L_x_12905:
        /* <DEDUP_REMOVED lines=25> */
.L_x_12904:
        /* <DEDUP_REMOVED lines=8> */
.L_x_12901:
[----:B------:R-:W-:Y:S05]  /*5600*/  BSYNC.RECONVERGENT B0 ;  /* 0x0000000000007941 */ /* 0x000fea0003800200 */
.L_x_12900:
        /* <DEDUP_REMOVED lines=36> */
.L_x_12909:
        /* <DEDUP_REMOVED lines=26> */
.L_x_12908:
        /* <DEDUP_REMOVED lines=35> */
.L_x_12911:
        /* <DEDUP_REMOVED lines=25> */
.L_x_12910:
        /* <DEDUP_REMOVED lines=8> */
.L_x_12907:
[----:B------:R-:W-:Y:S05]  /*5e30*/  BSYNC.RECONVERGENT B0 ;  /* 0x0000000000007941 */ /* 0x000fea0003800200 */
.L_x_12906:
        /* <DEDUP_REMOVED lines=36> */
.L_x_12915:
        /* <DEDUP_REMOVED lines=26> */
.L_x_12914:
        /* <DEDUP_REMOVED lines=35> */
.L_x_12917:
        /* <DEDUP_REMOVED lines=25> */
.L_x_12916:
        /* <DEDUP_REMOVED lines=8> */
.L_x_12913:
[----:B------:R-:W-:Y:S05]  /*6660*/  BSYNC.RECONVERGENT B0 ;  /* 0x0000000000007941 */ /* 0x000fea0003800200 */
.L_x_12912:
        /* <DEDUP_REMOVED lines=19> */
[----:B------:R-:W-:Y:S01]  /*67a0*/  @P2 FADD.FTZ R142, R185, -R142 ;  /* 0x8000008eb98e2221 */ /* 0x000fe20000010000 */
[----:B------:R-:W-:Y:S01]  /*67b0*/  MOV R138, R130 ;  /* 0x00000082008a7202 */ /* 0x000fe20000000f00 */
[C---:B------:R-:W-:Y:S01]  /*67c0*/  @P2 FFMA.FTZ R136, R7.reuse, R139, R128 ;  /* 0x0000008b07882223 */ /* 0x040fe20000010080 */
[C---:B------:R-:W-:Y:S01]  /*67d0*/  @P2 FFMA.FTZ R138, R7.reuse, R146, R130 ;  /* 0x00000092078a2223 */ /* 0x040fe20000010082 */
[C---:B------:R-:W-:Y:S01]  /*67e0*/  @P2 FFMA.FTZ R137, R7.reuse, R6, R129 ;  /* 0x0000000607892223 */ /* 0x040fe20000010081 */
[----:B------:R-:W-:Y:S01]  /*67f0*/  MOV R140, R131 ;  /* 0x00000083008c7202 */ /* 0x000fe20000000f00 */
[----:B------:R-:W-:Y:S01]  /*6800*/  @P2 FFMA.FTZ R140, R7, R142, R131 ;  /* 0x0000008e078c2223 */ /* 0x000fe20000010083 */
[----:B------:R-:W-:Y:S01]  /*6810*/  FMUL.FTZ R139, R136, UR15 ;  /* 0x0000000f888b7c20 */ /* 0x000fe20008410000 */
[----:B------:R-:W-:Y:S01]  /*6820*/  FMUL.FTZ R7, R138, UR15 ;  /* 0x0000000f8a077c20 */ /* 0x000fe20008410000 */
[----:B------:R-:W-:Y:S01]  /*6830*/  FMUL.FTZ R6, R137, UR15 ;  /* 0x0000000f89067c20 */ /* 0x000fe20008410000 */
[----:B------:R-:W-:-:S04]  /*6840*/  ISETP.GT.AND P2, PT, R8, RZ, PT ;  /* 0x000000ff0800720c */ /* 0x000fc80003f44270 */
[----:B------:R-:W-:Y:S02]  /*6850*/  SEL R132, R139, R132, P2 ;  /* 0x000000848b847207 */ /* 0x000fe40001000000 */
[----:B------:R-:W-:Y:S02]  /*6860*/  SEL R134, R7, R134, P2 ;  /* 0x0000008607867207 */ /* 0x000fe40001000000 */
[----:B------:R-:W-:Y:S02]  /*6870*/  SEL R133, R6, R133, P2 ;  /* 0x0000008506857207 */ /* 0x000fe40001000000 */
[----:B------:R-:W-:Y:S01]  /*6880*/  MOV R139, R140 ;  /* 0x0000008c008b7202 */ /* 0x000fe20000000f00 */
[----:B------:R-:W-:Y:S06]  /*6890*/  @!P3 BRA `(.L_x_12922) ;  /* 0x000000040054b947 */ /* 0x000fec0003800000 */
[----:B------:R-:W-:Y:S01]  /*68a0*/  FMUL.FTZ R135, R140, UR15 ;  /* 0x0000000f8c877c20 */ /* 0x000fe20008410000 */
[----:B------:R-:W-:Y:S06]  /*68b0*/  BRA `(.L_x_12922) ;  /* 0x00000004004c7947 */ /* 0x000fec0003800000 */
.L_x_12921:
        /* <DEDUP_REMOVED lines=26> */
.L_x_12920:
[----:B0-234-:R-:W0:Y:S02]  /*6a60*/  LDC.64 R140, c[0x0][0x478] ;  /* 0x00011e00ff8c7b82 */ /* 0x01de240000000a00 */
[----:B0-----:R-:W-:-:S04]  /*6a70*/  ISETP.NE.U32.AND P5, PT, R140, RZ, PT ;  /* 0x000000ff8c00720c */ /* 0x001fc80003fa5070 */
[----:B------:R-:W-:-:S13]  /*6a80*/  ISETP.NE.AND.EX P5, PT, R141, RZ, PT, P5 ;  /* 0x000000ff8d00720c */ /* 0x000fda0003fa5350 */
[----:B------:R-:W-:Y:S05]  /*6a90*/  @!P5 BRA `(.L_x_12923) ;  /* 0x000000000070d947 */ /* 0x000fea0003800000 */
        /* <DEDUP_REMOVED lines=16> */
[----:B------:R-:W-:Y:S01]  /*6ba0*/  FSEL R140, R139, RZ, P2 ;  /* 0x000000ff8b8c7208 */ /* 0x000fe20001000000 */
        /* <DEDUP_REMOVED lines=11> */
.L_x_12923:
        /* <DEDUP_REMOVED lines=12> */
[----:B------:R-:W-:-:S02]  /*6d20*/  FMUL.FTZ R190, R7, R190 ;  /* 0x000000be07be7220 */ /* 0x000fc40000410000 */
[----:B------:R-:W-:Y:S02]  /*6d30*/  FSEL R140, R140, RZ, P2 ;  /* 0x000000ff8c8c7208 */ /* 0x000fe40001000000 */
[----:B------:R-:W-:Y:S02]  /*6d40*/  FSEL R142, R142, RZ, P2 ;  /* 0x000000ff8e8e7208 */ /* 0x000fe40001000000 */
[----:B------:R-:W-:Y:S01]  /*6d50*/  FSEL R146, R146, RZ, P2 ;  /* 0x000000ff92927208 */ /* 0x000fe20001000000 */
[----:B------:R-:W-:Y:S01]  /*6d60*/  FMUL.FTZ R7, R140, UR15 ;  /* 0x0000000f8c077c20 */ /* 0x000fe20008410000 */
[----:B------:R-:W-:Y:S01]  /*6d70*/  FSEL R190, R190, RZ, P2 ;  /* 0x000000ffbebe7208 */ /* 0x000fe20001000000 */
[----:B------:R-:W-:Y:S01]  /*6d80*/  FMUL.FTZ R142, R142, UR15 ;  /* 0x0000000f8e8e7c20 */ /* 0x000fe20008410000 */
[----:B------:R-:W-:Y:S01]  /*6d90*/  ISETP.GT.AND P2, PT, R8, RZ, PT ;  /* 0x000000ff0800720c */ /* 0x000fe20003f44270 */
[----:B------:R-:W-:Y:S02]  /*6da0*/  FMUL.FTZ R141, R146, UR15 ;  /* 0x0000000f928d7c20 */ /* 0x000fe40008410000 */
[----:B------:R-:W-:Y:S01]  /*6db0*/  @P3 FMUL.FTZ R135, R190, UR15 ;  /* 0x0000000fbe873c20 */ /* 0x000fe20008410000 */
[----:B------:R-:W-:-:S02]  /*6dc0*/  SEL R132, R7, R132, P2 ;  /* 0x0000008407847207 */ /* 0x000fc40001000000 */
[----:B------:R-:W-:Y:S02]  /*6dd0*/  SEL R133, R142, R133, P2 ;  /* 0x000000858e857207 */ /* 0x000fe40001000000 */
[----:B------:R-:W-:-:S07]  /*6de0*/  SEL R134, R141, R134, P2 ;  /* 0x000000868d867207 */ /* 0x000fce0001000000 */
.L_x_12922:
[----:B------:R-:W0:Y:S02]  /*6df0*/  @P5 LDC.64 R6, c[0x0][0x478] ;  /* 0x00011e00ff065b82 */ /* 0x000e240000000a00 */
[----:B0-----:R-:W-:-:S06]  /*6e00*/  @P5 IMAD.WIDE.U32 R6, R9, 0x10, R6 ;  /* 0x0000001009065825 */ /* 0x001fcc00078e0006 */
[----:B------:R-:W0:Y:S01]  /*6e10*/  @P3 LDC.64 R8, c[0x0][0x468] ;  /* 0x00011a00ff083b82 */ /* 0x000e220000000a00 */
[----:B------:R1:W-:Y:S01]  /*6e20*/  @P5 STG.E.128 desc[UR10][R6.64], R136 ;  /* 0x0000008806005986 */ /* 0x0003e2000c101d0a */
[----:B0-----:R-:W-:-:S05]  /*6e30*/  @P3 IMAD.WIDE.U32 R8, R145, 0x10, R8 ;  /* 0x0000001091083825 */ /* 0x001fca00078e0008 */
[----:B------:R1:W-:Y:S02]  /*6e40*/  @P3 STG.E.128 desc[UR10][R8.64], R132 ;  /* 0x0000008408003986 */ /* 0x0003e4000c101d0a */
.L_x_12919:
[----:B------:R-:W-:Y:S05]  /*6e50*/  BSYNC.RECONVERGENT B0 ;  /* 0x0000000000007941 */ /* 0x000fea0003800200 */
.L_x_12918:
[----:B-1----:R-:W1:Y:S01]  /*6e60*/  LDC.64 R6, c[0x0][0x380] ;  /* 0x0000e000ff067b82 */ /* 0x002e620000000a00 */
[----:B------:R-:W-:Y:S01]  /*6e70*/  UPLOP3.LUT UP1, UPT, UPT, UPT, UP1, 0x40, 0x4 ;  /* 0x000000000004789c */ /* 0x000fe20003f2e810 */
[----:B-1----:R-:W-:-:S04]  /*6e80*/  IADD3 R5, PT, PT, R5, R6, RZ ;  /* 0x0000000605057210 */ /* 0x002fc80007ffe0ff */
[----:B------:R-:W-:-:S13]  /*6e90*/  ISETP.GE.AND P2, PT, R5, R7, PT ;  /* 0x000000070500720c */ /* 0x000fda0003f46270 */
[----:B------:R-:W-:Y:S05]  /*6ea0*/  @!P2 BRA `(.L_x_12924) ;  /* 0xffffff9c0024a947 */ /* 0x000fea000383ffff */
.L_x_12856:
[----:B------:R-:W1:Y:S01]  /*6eb0*/  S2UR UR4, SR_CTAID.X ;  /* 0x00000000000479c3 */ /* 0x000e620000002500 */
[----:B-----5:R-:W-:Y:S02]  /*6ec0*/  P2R R8, PR, RZ, 0x10 ;  /* 0x00000010ff087803 */ /* 0x020fe40000000000 */
[----:B------:R-:W-:Y:S02]  /*6ed0*/  ISETP.NE.AND P4, PT, R144, RZ, PT ;  /* 0x000000ff9000720c */ /* 0x000fe40003f85270 */
[----:B------:R-:W-:Y:S02]  /*6ee0*/  ISETP.NE.AND P6, PT, R182, RZ, PT ;  /* 0x000000ffb600720c */ /* 0x000fe40003fc5270 */
[----:B------:R-:W-:Y:S01]  /*6ef0*/  ISETP.NE.AND P5, PT, R183, RZ, PT ;  /* 0x000000ffb700720c */ /* 0x000fe20003fa5270 */
[----:B------:R-:W0:Y:S01]  /*6f00*/  LDC.64 R4, c[0x0][0x440] ;  /* 0x00011000ff047b82 */ /* 0x000e220000000a00 */
[----:B------:R-:W-:Y:S02]  /*6f10*/  ISETP.NE.AND P3, PT, R187, RZ, PT ;  /* 0x000000ffbb00720c */ /* 0x000fe40003f65270 */
[----:B------:R-:W-:-:S05]  /*6f20*/  ISETP.NE.AND P2, PT, R188, RZ, PT ;  /* 0x000000ffbc00720c */ /* 0x000fca0003f45270 */
[----:B------:R-:W2:Y:S01]  /*6f30*/  LDC.64 R6, c[0x0][0x448] ;  /* 0x00011200ff067b82 */ /* 0x000ea20000000a00 */
[----:B-1----:R-:W-:-:S07]  /*6f40*/  IMAD R3, R2, UR4, RZ ;  /* 0x0000000402037c24 */ /* 0x002fce000f8e02ff */
[----:B------:R-:W1:Y:S01]  /*6f50*/  LDC.64 R10, c[0x0][0x440] ;  /* 0x00011000ff0a7b82 */ /* 0x000e620000000a00 */
[----:B------:R-:W-:-:S07]  /*6f60*/  LEA.HI R27, R3, R0, RZ, 0x1e ;  /* 0x00000000031b7211 */ /* 0x000fce00078ff0ff */
[----:B------:R-:W3:Y:S01]  /*6f70*/  LDC.64 R12, c[0x0][0x448] ;  /* 0x00011200ff0c7b82 */ /* 0x000ee20000000a00 */
[----:B0-----:R-:W-:-:S05]  /*6f80*/  @P4 IMAD.WIDE.U32 R2, R27, 0x10, R4 ;  /* 0x000000101b024825 */ /* 0x001fca00078e0004 */
[----:B------:R0:W-:Y:S01]  /*6f90*/  @P4 STG.E.128 desc[UR10][R2.64], R76 ;  /* 0x0000004c02004986 */ /* 0x0001e2000c101d0a */
[C---:B--2---:R-:W-:Y:S01]  /*6fa0*/  @P4 IMAD.WIDE.U32 R4, R27.reuse, 0x10, R6 ;  /* 0x000000101b044825 */ /* 0x044fe200078e0006 */
[----:B------:R-:W-:Y:S01]  /*6fb0*/  @P4 IADD3 R27, PT, PT, R27, 0x80, RZ ;  /* 0x000000801b1b4810 */ /* 0x000fe20007ffe0ff */
[----:B------:R-:W2:Y:S03]  /*6fc0*/  LDC.64 R6, c[0x0][0x440] ;  /* 0x00011000ff067b82 */ /* 0x000ea60000000a00 */
[----:B------:R4:W-:Y:S01]  /*6fd0*/  @P4 STG.E.128 desc[UR10][R4.64], R108 ;  /* 0x0000006c04004986 */ /* 0x0009e2000c101d0a */
[----:B------:R-:W-:-:S04]  /*6fe0*/  ISETP.NE.AND P4, PT, R8, RZ, PT ;  /* 0x000000ff0800720c */ /* 0x000fc80003f85270 */
[----:B------:R-:W0:Y:S08]  /*6ff0*/  LDC.64 R8, c[0x0][0x448] ;  /* 0x00011200ff087b82 */ /* 0x000e300000000a00 */
[----:B------:R-:W4:Y:S08]  /*7000*/  LDC.64 R14, c[0x0][0x440] ;  /* 0x00011000ff0e7b82 */ /* 0x000f300000000a00 */
[----:B------:R-:W4:Y:S01]  /*7010*/  LDC.64 R16, c[0x0][0x448] ;  /* 0x00011200ff107b82 */ /* 0x000f220000000a00 */
[----:B--2---:R-:W-:-:S05]  /*7020*/  @P6 IMAD.WIDE.U32 R6, R27, 0x10, R6 ;  /* 0x000000101b066825 */ /* 0x004fca00078e0006 */
[----:B------:R2:W-:Y:S02]  /*7030*/  @P6 STG.E.128 desc[UR10][R6.64], R72 ;  /* 0x0000004806006986 */ /* 0x0005e4000c101d0a */
[----:B------:R-:W2:Y:S01]  /*7040*/  LDC.64 R18, c[0x0][0x440] ;  /* 0x00011000ff127b82 */ /* 0x000ea20000000a00 */
[C---:B0-----:R-:W-:Y:S01]  /*7050*/  @P6 IMAD.WIDE.U32 R8, R27.reuse, 0x10, R8 ;  /* 0x000000101b086825 */ /* 0x041fe200078e0008 */
[----:B------:R-:W-:-:S04]  /*7060*/  @P6 IADD3 R27, PT, PT, R27, 0x80, RZ ;  /* 0x000000801b1b6810 */ /* 0x000fc80007ffe0ff */
[----:B------:R0:W-:Y:S01]  /*7070*/  @P6 STG.E.128 desc[UR10][R8.64], R104 ;  /* 0x0000006808006986 */ /* 0x0001e2000c101d0a */
[C---:B-1----:R-:W-:Y:S01]  /*7080*/  @P5 IMAD.WIDE.U32 R10, R27.reuse, 0x10, R10 ;  /* 0x000000101b0a5825 */ /* 0x042fe200078e000a */
[----:B------:R-:W1:Y:S03]  /*7090*/  LDC.64 R20, c[0x0][0x448] ;  /* 0x00011200ff147b82 */ /* 0x000e660000000a00 */
[C---:B---3--:R-:W-:Y:S01]  /*70a0*/  @P5 IMAD.WIDE.U32 R12, R27.reuse, 0x10, R12 ;  /* 0x000000101b0c5825 */ /* 0x048fe200078e000c */
[----:B------:R-:W-:Y:S01]  /*70b0*/  @P5 IADD3 R27, PT, PT, R27, 0x80, RZ ;  /* 0x000000801b1b5810 */ /* 0x000fe20007ffe0ff */
[----:B------:R0:W-:Y:S03]  /*70c0*/  @P5 STG.E.128 desc[UR10][R10.64], R68 ;  /* 0x000000440a005986 */ /* 0x0001e6000c101d0a */
[----:B------:R-:W3:Y:S01]  /*70d0*/  LDC.64 R2, c[0x0][0x440] ;  /* 0x00011000ff027b82 */ /* 0x000ee20000000a00 */
[C---:B----4-:R-:W-:Y:S01]  /*70e0*/  @P3 IMAD.WIDE.U32 R14, R27.reuse, 0x10, R14 ;  /* 0x000000101b0e3825 */ /* 0x050fe200078e000e */
[----:B------:R0:W-:Y:S03]  /*70f0*/  @P5 STG.E.128 desc[UR10][R12.64], R100 ;  /* 0x000000640c005986 */ /* 0x0001e6000c101d0a */
[C---:B------:R-:W-:Y:S01]  /*7100*/  @P3 IMAD.WIDE.U32 R16, R27.reuse, 0x10, R16 ;  /* 0x000000101b103825 */ /* 0x040fe200078e0010 */
[----:B------:R-:W-:Y:S01]  /*7110*/  @P3 IADD3 R27, PT, PT, R27, 0x80, RZ ;  /* 0x000000801b1b3810 */ /* 0x000fe20007ffe0ff */
[----:B------:R0:W-:Y:S01]  /*7120*/  @P3 STG.E.128 desc[UR10][R14.64], R64 ;  /* 0x000000400e003986 */ /* 0x0001e2000c101d0a */
[----:B------:R-:W4:Y:S03]  /*7130*/  LDC.64 R4, c[0x0][0x448] ;  /* 0x00011200ff047b82 */ /* 0x000f260000000a00 */
[C---:B--2---:R-:W-:Y:S01]  /*7140*/  @P2 IMAD.WIDE.U32 R18, R27.reuse, 0x10, R18 ;  /* 0x000000101b122825 */ /* 0x044fe200078e0012 */
[----:B------:R0:W-:Y:S04]  /*7150*/  @P3 STG.E.128 desc[UR10][R16.64], R96 ;  /* 0x0000006010003986 */ /* 0x0001e8000c101d0a */
[----:B------:R-:W2:Y:S01]  /*7160*/  LDC.64 R22, c[0x0][0x440] ;  /* 0x00011000ff167b82 */ /* 0x000ea20000000a00 */
[C---:B-1----:R-:W-:Y:S01]  /*7170*/  @P2 IMAD.WIDE.U32 R20, R27.reuse, 0x10, R20 ;  /* 0x000000101b142825 */ /* 0x042fe200078e0014 */
[----:B------:R-:W-:Y:S01]  /*7180*/  @P2 IADD3 R27, PT, PT, R27, 0x80, RZ ;  /* 0x000000801b1b2810 */ /* 0x000fe20007ffe0ff */
[----:B------:R0:W-:Y:S04]  /*7190*/  @P2 STG.E.128 desc[UR10][R18.64], R60 ;  /* 0x0000003c12002986 */ /* 0x0001e8000c101d0a */
[----:B------:R0:W-:Y:S01]  /*71a0*/  @P2 STG.E.128 desc[UR10][R20.64], R92 ;  /* 0x0000005c14002986 */ /* 0x0001e2000c101d0a */
[----:B------:R-:W1:Y:S01]  /*71b0*/  LDC.64 R24, c[0x0][0x448] ;  /* 0x00011200ff187b82 */ /* 0x000e620000000a00 */
[----:B---3--:R-:W-:-:S05]  /*71c0*/  @P1 IMAD.WIDE.U32 R2, R27, 0x10, R2 ;  /* 0x000000101b021825 */ /* 0x008fca00078e0002 */
[----:B------:R0:W-:Y:S01]  /*71d0*/  @P1 STG.E.128 desc[UR10][R2.64], R56 ;  /* 0x0000003802001986 */ /* 0x0001e2000c101d0a */
[C---:B----4-:R-:W-:Y:S01]  /*71e0*/  @P1 IMAD.WIDE.U32 R4, R27.reuse, 0x10, R4 ;  /* 0x000000101b041825 */ /* 0x050fe200078e0004 */
[----:B------:R-:W-:-:S04]  /*71f0*/  @P1 IADD3 R27, PT, PT, R27, 0x80, RZ ;  /* 0x000000801b1b1810 */ /* 0x000fc80007ffe0ff */
[----:B------:R0:W-:Y:S01]  /*7200*/  @P1 STG.E.128 desc[UR10][R4.64], R88 ;  /* 0x0000005804001986 */ /* 0x0001e2000c101d0a */
[----:B--2---:R-:W-:-:S05]  /*7210*/  @P0 IMAD.WIDE.U32 R22, R27, 0x10, R22 ;  /* 0x000000101b160825 */ /* 0x004fca00078e0016 */
[----:B------:R0:W-:Y:S01]  /*7220*/  @P0 STG.E.128 desc[UR10][R22.64], R52 ;  /* 0x0000003416000986 */ /* 0x0001e2000c101d0a */
[----:B-1----:R-:W-:-:S05]  /*7230*/  @P0 IMAD.WIDE.U32 R24, R27, 0x10, R24 ;  /* 0x000000101b180825 */ /* 0x002fca00078e0018 */
[----:B------:R0:W-:Y:S01]  /*7240*/  @P0 STG.E.128 desc[UR10][R24.64], R84 ;  /* 0x0000005418000986 */ /* 0x0001e2000c101d0a */
[----:B------:R-:W-:Y:S05]  /*7250*/  @!P4 EXIT ;  /* 0x000000000000c94d */ /* 0x000fea0003800000 */
[----:B0-----:R-:W0:Y:S01]  /*7260*/  LDC.64 R2, c[0x0][0x440] ;  /* 0x00011000ff027b82 */ /* 0x001e220000000a00 */
[----:B------:R-:W-:-:S07]  /*7270*/  @P0 IADD3 R27, PT, PT, R27, 0x80, RZ ;  /* 0x000000801b1b0810 */ /* 0x000fce0007ffe0ff */
[----:B------:R-:W1:Y:S01]  /*7280*/  LDC.64 R4, c[0x0][0x448] ;  /* 0x00011200ff047b82 */ /* 0x000e620000000a00 */
[----:B0-----:R-:W-:-:S05]  /*7290*/  IMAD.WIDE.U32 R2, R27, 0x10, R2 ;  /* 0x000000101b027825 */ /* 0x001fca00078e0002 */
[----:B------:R-:W-:Y:S01]  /*72a0*/  STG.E.128 desc[UR10][R2.64], R48 ;  /* 0x0000003002007986 */ /* 0x000fe2000c101d0a */
[----:B-1----:R-:W-:-:S05]  /*72b0*/  IMAD.WIDE.U32 R4, R27, 0x10, R4 ;  /* 0x000000101b047825 */ /* 0x002fca00078e0004 */
[----:B------:R-:W-:Y:S01]  /*72c0*/  STG.E.128 desc[UR10][R4.64], R80 ;  /* 0x0000005004007986 */ /* 0x000fe2000c101d0a */
[----:B------:R-:W-:Y:S05]  /*72d0*/  EXIT ;  /* 0x000000000000794d */ /* 0x000fea0003800000 */
.L_x_12925:
        /* <DEDUP_REMOVED lines=10> */
.L_x_15740:


//--------------------- .text._ZN10layer_norm13ln_bwd_kernelINS_13Kernel_traitsI6__halfffffjLj4096ELj1ELj1ELj4ELj16ENS_18Kernel_traits_baseILj4096ES2_ffffjLj128EEEEELb0ELb0ELb1ELb1EEEvNS_9BwdParamsE --------------------------
	.section	.text._ZN10layer_norm13ln_bwd_kernelINS_13Kernel_traitsI6__halfffffjLj4096ELj1ELj1ELj4ELj16ENS_18Kernel_traits_baseILj4096ES2_ffffjLj128EEEEELb0ELb0ELb1ELb1EEEvNS_9BwdParamsE,"ax",@progbits
	.align	128
        .global         _ZN10layer_norm13ln_bwd_kernelINS_13Kernel_traitsI6__halfffffjLj4096ELj1ELj1ELj4ELj16ENS_18Kernel_traits_baseILj4096ES2_ffffjLj128EEEEELb0ELb0ELb1ELb1EEEvNS_9BwdParamsE
        .type           _ZN10layer_norm13ln_bwd_kernelINS_13Kernel_traitsI6__halfffffjLj4096ELj1ELj1ELj4ELj16ENS_18Kernel_traits_baseILj4096ES2_ffffjLj128EEEEELb0ELb0ELb1ELb1EEEvNS_9BwdParamsE,@function
        .size           _ZN10layer_norm13ln_bwd_kernelINS_13Kernel_traitsI6__halfffffjLj4096ELj1ELj1ELj4ELj16ENS_18Kernel_traits_baseILj4096ES2_ffffjLj128EEEEELb0ELb0ELb1ELb1EEEvNS_9BwdParamsE,(.L_x_15741 - _ZN10layer_norm13ln_bwd_kernelINS_13Kernel_traitsI6__halfffffjLj4096ELj1ELj1ELj4ELj16ENS_18Kernel_traits_baseILj4096ES2_ffffjLj128EEEEELb0ELb0ELb1ELb1EEEvNS_9BwdParamsE)
        .other          _ZN10layer_norm13ln_bwd_kernelINS_13Kernel_traitsI6__halfffffjLj4096ELj1ELj1ELj4ELj16ENS_18Kernel_traits_baseILj4096ES2_ffffjLj128EEEEELb0ELb0ELb1ELb1EEEvNS_9BwdParamsE,@"STO_CUDA_ENTRY STV_DEFAULT"
_ZN10layer_norm13ln_bwd_kernelINS_13Kernel_traitsI6__halfffffjLj4096ELj1ELj1ELj4ELj16ENS_18Kernel_traits_baseILj4096ES2_ffffjLj128EEEEELb0ELb0ELb1ELb1EEEvNS_9BwdParamsE:
.text._ZN10layer_norm13ln_bwd_kernelINS_13Kernel_traitsI6__halfffffjLj4096ELj1ELj1ELj4ELj16ENS_18Kernel_traits_baseILj4096ES2_ffffjLj128EEEEELb0ELb0ELb1ELb1EEEvNS_9BwdParamsE:
        /* <DEDUP_REMOVED lines=47> */
[----:B0-----:R-:W5:Y:S04]  /*02f0*/  LDG.E.64 R188, desc[UR14][R174.64+0x1800] ;  /* 0x0018000eaebc7981 */ /* 0x001f68000c1e1b00 */
[----:B------:R-:W2:Y:S04]  /*0300*/  LDG.E.64 R186, desc[UR14][R174.64+0x1400] ;  /* 0x0014000eaeba7981 */ /* 0x000ea8000c1e1b00 */
[----:B------:R-:W3:Y:S04]  /*0310*/  LDG.E.64 R184, desc[UR14][R174.64+0x1000] ;  /* 0x0010000eaeb87981 */ /* 0x000ee8000c1e1b00 */
[----:B------:R-:W4:Y:S04]  /*0320*/  LDG.E.64 R182, desc[UR14][R174.64+0xc00] ;  /* 0x000c000eaeb67981 */ /* 0x000f28000c1e1b00 */
[----:B------:R-:W4:Y:S04]  /*0330*/  LDG.E.64 R190, desc[UR14][R174.64+0x1c00] ;  /* 0x001c000eaebe7981 */ /* 0x000f28000c1e1b00 */
[----:B------:R-:W4:Y:S04]  /*0340*/  LDG.E.64 R180, desc[UR14][R174.64+0x800] ;  /* 0x0008000eaeb47981 */ /* 0x000f28000c1e1b00 */
[----:B------:R-:W4:Y:S04]  /*0350*/  LDG.E.64 R178, desc[UR14][R174.64+0x400] ;  /* 0x0004000eaeb27981 */ /* 0x000f28000c1e1b00 */
[----:B------:R-:W4:Y:S01]  /*0360*/  LDG.E.64 R176, desc[UR14][R174.64] ;  /* 0x0000000eaeb07981 */ /* 0x000f22000c1e1b00 */
[----:B------:R-:W-:Y:S01]  /*0370*/  HFMA2 R120, -RZ, RZ, 0, 0 ;  /* 0x00000000ff787431 */ /* 0x000fe200000001ff */
[----:B------:R-:W-:Y:S01]  /*0380*/  UPLOP3.LUT UP1, UPT, UPT, UPT, UPT, 0x40, 0x4 ;  /* 0x000000000004789c */ /* 0x000fe20003f2e870 */
[----:B-----5:R-:W-:-:S02]  /*0390*/  SHF.R.U64 R200, R188, 0x10, R189 ;  /* 0x00000010bcc87819 */ /* 0x020fc400000012bd */
[----:B------:R-:W-:Y:S02]  /*03a0*/  SHF.R.U32.HI R0, RZ, 0x10, R189 ;  /* 0x00000010ff007819 */ /* 0x000fe400000116bd */
[--C-:B--2---:R-:W-:Y:S02]  /*03b0*/  SHF.R.U64 R201, R186, 0x10, R187.reuse ;  /* 0x00000010bac97819 */ /* 0x104fe400000012bb */
[----:B------:R-:W-:Y:S02]  /*03c0*/  PRMT R200, R200, 0x5410, R0 ;  /* 0x00005410c8c87816 */ /* 0x000fe40000000000 */
[----:B------:R-:W-:Y:S02]  /*03d0*/  SHF.R.U32.HI R0, RZ, 0x10, R187 ;  /* 0x00000010ff007819 */ /* 0x000fe400000116bb */
[----:B---3--:R-:W-:Y:S02]  /*03e0*/  SHF.R.U64 R202, R184, 0x10, R185 ;  /* 0x00000010b8ca7819 */ /* 0x008fe400000012b9 */
[----:B------:R-:W-:-:S02]  /*03f0*/  PRMT R201, R201, 0x5410, R0 ;  /* 0x00005410c9c97816 */ /* 0x000fc40000000000 */
[----:B------:R-:W-:Y:S02]  /*0400*/  SHF.R.U32.HI R0, RZ, 0x10, R185 ;  /* 0x00000010ff007819 */ /* 0x000fe400000116b9 */
[--C-:B----4-:R-:W-:Y:S02]  /*0410*/  SHF.R.U64 R204, R182, 0x10, R183.reuse ;  /* 0x00000010b6cc7819 */ /* 0x110fe400000012b7 */
[----:B------:R-:W-:Y:S02]  /*0420*/  PRMT R202, R202, 0x5410, R0 ;  /* 0x00005410caca7816 */ /* 0x000fe40000000000 */
[----:B------:R-:W-:Y:S02]  /*0430*/  SHF.R.U32.HI R0, RZ, 0x10, R183 ;  /* 0x00000010ff007819 */ /* 0x000fe400000116b7 */
[--C-:B------:R-:W-:Y:S02]  /*0440*/  SHF.R.U64 R199, R190, 0x10, R191.reuse ;  /* 0x00000010bec77819 */ /* 0x100fe400000012bf */
[----:B------:R-:W-:-:S02]  /*0450*/  SHF.R.U32.HI R2, RZ, 0x10, R191 ;  /* 0x00000010ff027819 */ /* 0x000fc400000116bf */
[----:B------:R-:W-:Y:S02]  /*0460*/  PRMT R204, R204, 0x5410, R0 ;  /* 0x00005410cccc7816 */ /* 0x000fe40000000000 */
[--C-:B------:R-:W-:Y:S02]  /*0470*/  SHF.R.U64 R205, R180, 0x10, R181.reuse ;  /* 0x00000010b4cd7819 */ /* 0x100fe400000012b5 */
[----:B------:R-:W-:Y:S02]  /*0480*/  SHF.R.U32.HI R0, RZ, 0x10, R181 ;  /* 0x00000010ff007819 */ /* 0x000fe400000116b5 */
[----:B------:R-:W-:Y:S02]  /*0490*/  PRMT R199, R199, 0x5410, R2 ;  /* 0x00005410c7c77816 */ /* 0x000fe40000000002 */
[----:B------:R-:W-:Y:S02]  /*04a0*/  SHF.R.U64 R206, R178, 0x10, R179 ;  /* 0x00000010b2ce7819 */ /* 0x000fe400000012b3 */
[----:B------:R-:W-:-:S02]  /*04b0*/  PRMT R205, R205, 0x5410, R0 ;  /* 0x00005410cdcd7816 */ /* 0x000fc40000000000 */
[----:B------:R-:W-:Y:S02]  /*04c0*/  SHF.R.U32.HI R2, RZ, 0x10, R179 ;  /* 0x00000010ff027819 */ /* 0x000fe400000116b3 */
[--C-:B------:R-:W-:Y:S02]  /*04d0*/  SHF.R.U64 R207, R176, 0x10, R177.reuse ;  /* 0x00000010b0cf7819 */ /* 0x100fe400000012b1 */
[----:B------:R-:W-:Y:S02]  /*04e0*/  SHF.R.U32.HI R0, RZ, 0x10, R177 ;  /* 0x00000010ff007819 */ /* 0x000fe400000116b1 */
[----:B------:R-:W-:Y:S02]  /*04f0*/  PRMT R206, R206, 0x5410, R2 ;  /* 0x00005410cece7816 */ /* 0x000fe40000000002 */
[----:B------:R-:W-:Y:S02]  /*0500*/  PRMT R207, R207, 0x5410, R0 ;  /* 0x00005410cfcf7816 */ /* 0x000fe40000000000 */
[----:B------:R-:W-:-:S07]  /*0510*/  MOV R2, UR4 ;  /* 0x0000000400027c02 */ /* 0x000fce0008000f00 */
.L_x_12963:
        /* <DEDUP_REMOVED lines=19> */
[----:B------:R-:W-:Y:S02]  /*0650*/  LEA.HI R3, R3, R0, RZ, 0x2 ;  /* 0x0000000003037211 */ /* 0x000fe400078f10ff */
[----:B------:R-:W-:-:S04]  /*0660*/  SHF.R.S32.HI R9, RZ, 0x1f, R8 ;  /* 0x0000001fff097819 */ /* 0x000fc80000011408 */
[----:B------:R-:W3:Y:S01]  /*0670*/  LDC.64 R6, c[0x0][0x428] ;  /* 0x00010a00ff067b82 */ /* 0x000ee20000000a00 */
[----:B------:R-:W-:Y:S01]  /*0680*/  LEA.HI R0, R9, R8, RZ, 0x2 ;  /* 0x0000000809007211 */ /* 0x000fe200078f10ff */
[----:B-1----:R-:W-:-:S05]  /*0690*/  IMAD.WIDE R20, R2, 0x4, R20 ;  /* 0x0000000402147825 */ /* 0x002fca00078e0214 */
[----:B------:R-:W4:Y:S01]  /*06a0*/  LDG.E R203, desc[UR14][R20.64] ;  /* 0x0000000e14cb7981 */ /* 0x000f22000c1e1900 */
[-C--:B0-----:R-:W-:Y:S02]  /*06b0*/  LEA.HI.SX32 R3, R3, R173.reuse, 0x1e ;  /* 0x000000ad03037211 */ /* 0x081fe400078ff2ff */
[----:B------:R-:W-:-:S03]  /*06c0*/  LEA.HI.SX32 R173, R0, R173, 0x1e ;  /* 0x000000ad00ad7211 */ /* 0x000fc600078ff2ff */
[C---:B--2---:R-:W-:Y:S01]  /*06d0*/  IMAD.WIDE.U32 R8, R3.reuse, 0x10, R168 ;  /* 0x0000001003087825 */ /* 0x044fe200078e00a8 */
[----:B------:R-:W-:-:S03]  /*06e0*/  IADD3 R197, PT, PT, R3, 0x80, RZ ;  /* 0x0000008003c57810 */ /* 0x000fc60007ffe0ff */
[----:B---3--:R-:W-:Y:S02]  /*06f0*/  IMAD.WIDE.U32 R12, R173, 0x10, R6 ;  /* 0x00000010ad0c7825 */ /* 0x008fe400078e0006 */
[----:B------:R-:W2:Y:S02]  /*0700*/  LDG.E.128 R8, desc[UR14][R8.64] ;  /* 0x0000000e08087981 */ /* 0x000ea4000c1e1d00 */
[----:B------:R-:W-:Y:S01]  /*0710*/  IMAD.WIDE.U32 R16, R197, 0x10, R168 ;  /* 0x00000010c5107825 */ /* 0x000fe200078e00a8 */
[----:B------:R-:W-:Y:S01]  /*0720*/  IADD3 R23, PT, PT, R173, 0x80, RZ ;  /* 0x00000080ad177810 */ /* 0x000fe20007ffe0ff */
[----:B------:R-:W3:Y:S04]  /*0730*/  LDG.E.128 R12, desc[UR14][R12.64] ;  /* 0x0000000e0c0c7981 */ /* 0x000ee8000c1e1d00 */
[----:B------:R-:W3:Y:S01]  /*0740*/  LDG.E.128 R16, desc[UR14][R16.64] ;  /* 0x0000000e10107981 */ /* 0x000ee2000c1e1d00 */
[----:B------:R-:W-:Y:S01]  /*0750*/  IMAD.WIDE.U32 R22, R23, 0x10, R6 ;  /* 0x0000001017167825 */ /* 0x000fe200078e0006 */
[----:B------:R-:W-:-:S02]  /*0760*/  IADD3 R219, PT, PT, R3, 0x100, RZ ;  /* 0x0000010003db7810 */ /* 0x000fc40007ffe0ff */
[----:B------:R-:W-:-:S03]  /*0770*/  IADD3 R133, PT, PT, R173, 0x100, RZ ;  /* 0x00000100ad857810 */ /* 0x000fc60007ffe0ff */
[----:B------:R-:W3:Y:S01]  /*0780*/  LDG.E.128 R20, desc[UR14][R22.64] ;  /* 0x0000000e16147981 */ /* 0x000ee2000c1e1d00 */
[----:B------:R-:W-:Y:S01]  /*0790*/  IMAD.WIDE.U32 R24, R219, 0x10, R168 ;  /* 0x00000010db187825 */ /* 0x000fe200078e00a8 */
[----:B------:R-:W-:-:S03]  /*07a0*/  IADD3 R221, PT, PT, R3, 0x180, RZ ;  /* 0x0000018003dd7810 */ /* 0x000fc60007ffe0ff */
[----:B------:R-:W-:Y:S02]  /*07b0*/  IMAD.WIDE.U32 R132, R133, 0x10, R6 ;  /* 0x0000001085847825 */ /* 0x000fe400078e0006 */
[----:B------:R-:W3:Y:S02]  /*07c0*/  LDG.E.128 R24, desc[UR14][R24.64] ;  /* 0x0000000e18187981 */ /* 0x000ee4000c1e1d00 */
[----:B------:R-:W-:Y:S01]  /*07d0*/  IMAD.WIDE.U32 R136, R221, 0x10, R168 ;  /* 0x00000010dd887825 */ /* 0x000fe200078e00a8 */
[----:B------:R-:W-:Y:S01]  /*07e0*/  IADD3 R223, PT, PT, R3, 0x200, RZ ;  /* 0x0000020003df7810 */ /* 0x000fe20007ffe0ff */
[----:B------:R-:W3:Y:S01]  /*07f0*/  LDG.E.128 R132, desc[UR14][R132.64] ;  /* 0x0000000e84847981 */ /* 0x000ee2000c1e1d00 */
[----:B------:R-:W-:-:S03]  /*0800*/  IADD3 R141, PT, PT, R173, 0x180, RZ ;  /* 0x00000180ad8d7810 */ /* 0x000fc60007ffe0ff */
[----:B------:R-:W3:Y:S01]  /*0810*/  LDG.E.128 R136, desc[UR14][R136.64] ;  /* 0x0000000e88887981 */ /* 0x000ee2000c1e1d00 */
[----:B------:R-:W-:Y:S01]  /*0820*/  IMAD.WIDE.U32 R144, R223, 0x10, R168 ;  /* 0x00000010df907825 */ /* 0x000fe200078e00a8 */
[----:B------:R-:W-:-:S03]  /*0830*/  IADD3 R149, PT, PT, R173, 0x200, RZ ;  /* 0x00000200ad957810 */ /* 0x000fc60007ffe0ff */
[--C-:B------:R-:W-:Y:S02]  /*0840*/  IMAD.WIDE.U32 R140, R141, 0x10, R6.reuse ;  /* 0x000000108d8c7825 */ /* 0x100fe400078e0006 */
[----:B------:R-:W3:Y:S02]  /*0850*/  LDG.E.128 R144, desc[UR14][R144.64] ;  /* 0x0000000e90907981 */ /* 0x000ee4000c1e1d00 */
[----:B------:R-:W-:Y:S02]  /*0860*/  IMAD.WIDE.U32 R148, R149, 0x10, R6 ;  /* 0x0000001095947825 */ /* 0x000fe400078e0006 */
[----:B------:R-:W3:Y:S01]  /*0870*/  LDG.E.128 R140, desc[UR14][R140.64] ;  /* 0x0000000e8c8c7981 */ /* 0x000ee2000c1e1d00 */
[----:B------:R-:W-:Y:S02]  /*0880*/  IADD3 R225, PT, PT, R3, 0x280, RZ ;  /* 0x0000028003e17810 */ /* 0x000fe40007ffe0ff */
[----:B------:R-:W-:Y:S01]  /*0890*/  IADD3 R157, PT, PT, R173, 0x280, RZ ;  /* 0x00000280ad9d7810 */ /* 0x000fe20007ffe0ff */
[----:B------:R-:W3:Y:S02]  /*08a0*/  LDG.E.128 R148, desc[UR14][R148.64] ;  /* 0x0000000e94947981 */ /* 0x000ee4000c1e1d00 */
[----:B------:R-:W-:-:S04]  /*08b0*/  IMAD.WIDE.U32 R152, R225, 0x10, R168 ;  /* 0x00000010e1987825 */ /* 0x000fc800078e00a8 */
[----:B------:R-:W-:Y:S02]  /*08c0*/  IMAD.WIDE.U32 R156, R157, 0x10, R6 ;  /* 0x000000109d9c7825 */ /* 0x000fe400078e0006 */
[----:B------:R-:W3:Y:S04]  /*08d0*/  LDG.E.128 R152, desc[UR14][R152.64] ;  /* 0x0000000e98987981 */ /* 0x000ee8000c1e1d00 */
[----:B------:R-:W3:Y:S01]  /*08e0*/  LDG.E.128 R156, desc[UR14][R156.64] ;  /* 0x0000000e9c9c7981 */ /* 0x000ee2000c1e1d00 */
[----:B------:R-:W-:Y:S02]  /*08f0*/  IADD3 R165, PT, PT, R173, 0x300, RZ ;  /* 0x00000300ada57810 */ /* 0x000fe40007ffe0ff */
[----:B------:R-:W-:-:S03]  /*0900*/  IADD3 R227, PT, PT, R3, 0x300, RZ ;  /* 0x0000030003e37810 */ /* 0x000fc60007ffe0ff */
[----:B------:R-:W-:-:S04]  /*0910*/  IMAD.WIDE.U32 R164, R165, 0x10, R6 ;  /* 0x00000010a5a47825 */ /* 0x000fc800078e0006 */
[----:B------:R-:W-:Y:S02]  /*0920*/  IMAD.WIDE.U32 R160, R227, 0x10, R168 ;  /* 0x00000010e3a07825 */ /* 0x000fe400078e00a8 */
[----:B------:R-:W3:Y:S04]  /*0930*/  LDG.E.128 R164, desc[UR14][R164.64] ;  /* 0x0000000ea4a47981 */ /* 0x000ee8000c1e1d00 */
[----:B------:R-:W3:Y:S01]  /*0940*/  LDG.E.128 R160, desc[UR14][R160.64] ;  /* 0x0000000ea0a07981 */ /* 0x000ee2000c1e1d00 */
[----:B------:R-:W-:Y:S02]  /*0950*/  UMOV UR6, UR8 ;  /* 0x0000000800067c82 */ /* 0x000fe40008000000 */
[----:B------:R-:W-:Y:S01]  /*0960*/  UISETP.NE.U32.AND UP0, UPT, UR6, URZ, UPT ;  /* 0x000000ff0600728c */ /* 0x000fe2000bf05070 */
[----:B------:R-:W-:Y:S01]  /*0970*/  UMOV UR7, UR9 ;  /* 0x0000000900077c82 */ /* 0x000fe20008000000 */
[----:B------:R-:W-:-:S02]  /*0980*/  IADD3 R173, PT, PT, R173, 0x380, RZ ;  /* 0x00000380adad7810 */ /* 0x000fc40007ffe0ff */
[----:B------:R-:W-:-:S03]  /*0990*/  UISETP.NE.AND.EX UP0, UPT, UR7, URZ, UPT, UP0 ;  /* 0x000000ff0700728c */ /* 0x000fc6000bf05300 */
[----:B------:R-:W-:-:S03]  /*09a0*/  IMAD.WIDE.U32 R172, R173, 0x10, R6 ;  /* 0x00000010adac7825 */ /* 0x000fc600078e0006 */
[----:B------:R-:W-:Y:S02]  /*09b0*/  PLOP3.LUT P0, PT, PT, PT, UP0, 0x80, 0x8 ;  /* 0x000000000008781c */ /* 0x000fe40003f0f008 */
[----:B------:R-:W-:Y:S01]  /*09c0*/  IADD3 R229, PT, PT, R3, 0x380, RZ ;  /* 0x0000038003e57810 */ /* 0x000fe20007ffe0ff */
[----:B------:R-:W3:Y:S04]  /*09d0*/  LDG.E.128 R172, desc[UR14][R172.64] ;  /* 0x0000000eacac7981 */ /* 0x000ee8000c1e1d00 */
[----:B------:R-:W-:-:S06]  /*09e0*/  IMAD.WIDE.U32 R168, R229, 0x10, R168 ;  /* 0x00000010e5a87825 */ /* 0x000fcc00078e00a8 */
[----:B------:R-:W0:Y:S01]  /*09f0*/  @P0 LDC.64 R214, c[0x0][0x438] ;  /* 0x00010e00ffd60b82 */ /* 0x000e220000000a00 */
[----:B------:R-:W3:Y:S07]  /*0a00*/  LDG.E.128 R168, desc[UR14][R168.64] ;  /* 0x0000000ea8a87981 */ /* 0x000eee000c1e1d00 */
[----:B------:R-:W1:Y:S08]  /*0a10*/  @P0 LDC.64 R216, c[0x0][0x438] ;  /* 0x00010e00ffd80b82 */ /* 0x000e700000000a00 */
[----:B------:R-:W1:Y:S01]  /*0a20*/  @P0 LDC.64 R208, c[0x0][0x438] ;  /* 0x00010e00ffd00b82 */ /* 0x000e620000000a00 */
[----:B0-----:R-:W-:-:S07]  /*0a30*/  @P0 IMAD.WIDE.U32 R214, R197, 0x10, R214 ;  /* 0x00000010c5d60825 */ /* 0x001fce00078e00d6 */
[----:B------:R-:W0:Y:S01]  /*0a40*/  @P0 LDC.64 R210, c[0x0][0x438] ;  /* 0x00010e00ffd20b82 */ /* 0x000e220000000a00 */
[----:B------:R-:W5:Y:S01]  /*0a50*/  @P0 LDG.E.128 R52, desc[UR14][R214.64] ;  /* 0x0000000ed6340981 */ /* 0x000f62000c1e1d00 */
[----:B-1----:R-:W-:-:S06]  /*0a60*/  @P0 IMAD.WIDE.U32 R216, R219, 0x10, R216 ;  /* 0x00000010dbd80825 */ /* 0x002fcc00078e00d8 */
[----:B------:R-:W1:Y:S01]  /*0a70*/  @P0 LDC.64 R212, c[0x0][0x438] ;  /* 0x00010e00ffd40b82 */ /* 0x000e620000000a00 */
[----:B------:R-:W5:Y:S01]  /*0a80*/  @P0 LDG.E.128 R48, desc[UR14][R216.64] ;  /* 0x0000000ed8300981 */ /* 0x000f62000c1e1d00 */
[----:B------:R-:W-:-:S06]  /*0a90*/  @P0 IMAD.WIDE.U32 R208, R223, 0x10, R208 ;  /* 0x00000010dfd00825 */ /* 0x000fcc00078e00d0 */
[----:B------:R-:W1:Y:S01]  /*0aa0*/  @P0 LDC.64 R6, c[0x0][0x438] ;  /* 0x00010e00ff060b82 */ /* 0x000e620000000a00 */
[----:B------:R-:W5:Y:S01]  /*0ab0*/  @P0 LDG.E.128 R40, desc[UR14][R208.64] ;  /* 0x0000000ed0280981 */ /* 0x000f62000c1e1d00 */
[----:B------:R-:W-:-:S06]  /*0ac0*/  ISETP.NE.AND P1, PT, RZ, UR16, PT ;  /* 0x00000010ff007c0c */ /* 0x000fcc000bf25270 */
[----:B------:R-:W1:Y:S01]  /*0ad0*/  @P0 LDC.64 R192, c[0x0][0x438] ;  /* 0x00010e00ffc00b82 */ /* 0x000e620000000a00 */
[----:B0-----:R-:W-:-:S04]  /*0ae0*/  @P0 IMAD.WIDE.U32 R210, R3, 0x10, R210 ;  /* 0x0000001003d20825 */ /* 0x001fc800078e00d2 */
[----:B------:R-:W-:Y:S01]  /*0af0*/  HADD2.F32 R197, -RZ, R176.H0_H0 ;  /* 0x200000b0ffc57230 */ /* 0x000fe20000004100 */
[----:B------:R-:W5:Y:S01]  /*0b00*/  @P0 LDG.E.128 R56, desc[UR14][R210.64] ;  /* 0x0000000ed2380981 */ /* 0x000f62000c1e1d00 */
[----:B-1----:R-:W-:Y:S01]  /*0b10*/  @P0 IMAD.WIDE.U32 R212, R221, 0x10, R212 ;  /* 0x00000010ddd40825 */ /* 0x002fe200078e00d4 */
[----:B------:R-:W0:Y:S04]  /*0b20*/  @P0 LDC.64 R194, c[0x0][0x438] ;  /* 0x00010e00ffc20b82 */ /* 0x000e280000000a00 */
[----:B------:R1:W5:Y:S01]  /*0b30*/  @P0 LDG.E.128 R44, desc[UR14][R212.64] ;  /* 0x0000000ed42c0981 */ /* 0x000362000c1e1d00 */
[----:B------:R-:W-:-:S05]  /*0b40*/  @P0 IMAD.WIDE.U32 R6, R229, 0x10, R6 ;  /* 0x00000010e5060825 */ /* 0x000fca00078e0006 */
[----:B------:R1:W5:Y:S01]  /*0b50*/  @P0 LDG.E.128 R28, desc[UR14][R6.64] ;  /* 0x0000000e061c0981 */ /* 0x000362000c1e1d00 */
[----:B------:R-:W-:-:S05]  /*0b60*/  @P0 IMAD.WIDE.U32 R192, R227, 0x10, R192 ;  /* 0x00000010e3c00825 */ /* 0x000fca00078e00c0 */
[----:B------:R3:W5:Y:S01]  /*0b70*/  @P0 LDG.E.128 R32, desc[UR14][R192.64] ;  /* 0x0000000ec0200981 */ /* 0x000762000c1e1d00 */
[----:B0-----:R-:W-:-:S05]  /*0b80*/  @P0 IMAD.WIDE.U32 R194, R225, 0x10, R194 ;  /* 0x00000010e1c20825 */ /* 0x001fca00078e00c2 */
[----:B------:R0:W5:Y:S01]  /*0b90*/  @P0 LDG.E.128 R36, desc[UR14][R194.64] ;  /* 0x0000000ec2240981 */ /* 0x000162000c1e1d00 */
[----:B----4-:R-:W-:-:S05]  /*0ba0*/  FSEL R203, R203, RZ, !P1 ;  /* 0x000000ffcbcb7208 */ /* 0x010fca0004800000 */
[C---:B--2---:R-:W-:Y:S01]  /*0bb0*/  FADD.FTZ R3, -R203.reuse, R8 ;  /* 0x00000008cb037221 */ /* 0x044fe20000010100 */
[C---:B------:R-:W-:Y:S01]  /*0bc0*/  FADD.FTZ R9, -R203.reuse, R9 ;  /* 0x00000009cb097221 */ /* 0x040fe20000010100 */
[----:B------:R-:W-:Y:S02]  /*0bd0*/  HADD2.F32 R8, -RZ, R207.H0_H0 ;  /* 0x200000cfff087230 */ /* 0x000fe40000004100 */
[C---:B-----5:R-:W-:Y:S01]  /*0be0*/  FMUL.FTZ R3, R4.reuse, R3 ;  /* 0x0000000304037220 */ /* 0x060fe20000410000 */
[----:B-1----:R-:W-:Y:S01]  /*0bf0*/  FADD.FTZ R213, -R203, R11 ;  /* 0x0000000bcbd57221 */ /* 0x002fe20000010100 */
[----:B------:R-:W-:Y:S01]  /*0c00*/  FMUL.FTZ R6, R4, R9 ;  /* 0x0000000904067220 */ /* 0x000fe20000410000 */
[----:B---3--:R-:W-:Y:S01]  /*0c10*/  FMUL.FTZ R0, R12, R197 ;  /* 0x000000c50c007220 */ /* 0x008fe20000410000 */
        /* <DEDUP_REMOVED lines=8> */
[C---:B------:R-:W-:Y:S01]  /*0ca0*/  FADD.FTZ R211, -R203.reuse, R10 ;  /* 0x0000000acbd37221 */ /* 0x040fe20000010100 */
[----:B------:R-:W-:Y:S01]  /*0cb0*/  FADD.FTZ R13, -R203, R16 ;  /* 0x00000010cb0d7221 */ /* 0x000fe20000010100 */
[----:B------:R-:W-:Y:S01]  /*0cc0*/  FMUL.FTZ R10, R14, R11 ;  /* 0x0000000b0e0a7220 */ /* 0x000fe20000410000 */
[----:B------:R-:W-:Y:S01]  /*0cd0*/  FMUL.FTZ R11, R15, R12 ;  /* 0x0000000c0f0b7220 */ /* 0x000fe20000410000 */
[----:B------:R-:W-:Y:S01]  /*0ce0*/  FADD.FTZ R99, R99, R15 ;  /* 0x0000000f63637221 */ /* 0x000fe20000010000 */
[----:B------:R-:W-:Y:S01]  /*0cf0*/  FFMA.FTZ R63, R15, R8, R63 ;  /* 0x000000080f3f7223 */ /* 0x000fe2000001003f */
[----:B------:R-:W-:-:S02]  /*0d00*/  HADD2.F32 R15, -RZ, R178.H0_H0 ;  /* 0x200000b2ff0f7230 */ /* 0x000fc40000004100 */
[----:B------:R-:W-:Y:S01]  /*0d10*/  FMUL.FTZ R13, R4, R13 ;  /* 0x0000000d040d7220 */ /* 0x000fe20000410000 */
[C---:B------:R-:W-:Y:S01]  /*0d20*/  FADD.FTZ R19, -R203.reuse, R19 ;  /* 0x00000013cb137221 */ /* 0x040fe20000010100 */
[----:B------:R-:W-:Y:S01]  /*0d30*/  FADD.FTZ R92, R92, R20 ;  /* 0x000000145c5c7221 */ /* 0x000fe20000010000 */
[----:B------:R-:W-:Y:S01]  /*0d40*/  FMUL.FTZ R9, R4, R211 ;  /* 0x000000d304097220 */ /* 0x000fe20000410000 */
[C---:B------:R-:W-:Y:S01]  /*0d50*/  FMUL.FTZ R12, R20.reuse, R15 ;  /* 0x0000000f140c7220 */ /* 0x040fe20000410000 */
[----:B------:R-:W-:Y:S01]  /*0d60*/  FFMA.FTZ R64, R20, R13, R64 ;  /* 0x0000000d14407223 */ /* 0x000fe20000010040 */
[C---:B------:R-:W-:Y:S01]  /*0d70*/  FADD.FTZ R193, -R203.reuse, R18 ;  /* 0x00000012cbc17221 */ /* 0x040fe20000010100 */
[--C-:B------:R-:W-:Y:S02]  /*0d80*/  HADD2.F32 R20, -RZ, R206.reuse.H1_H1 ;  /* 0x300000ceff147230 */ /* 0x100fe40000004100 */
[----:B------:R-:W-:Y:S01]  /*0d90*/  FMUL.FTZ R18, R4, R19 ;  /* 0x0000001304127220 */ /* 0x000fe20000410000 */
[----:B------:R-:W-:Y:S01]  /*0da0*/  FADD.FTZ R17, -R203, R17 ;  /* 0x00000011cb117221 */ /* 0x000fe20000010100 */
[----:B------:R-:W-:Y:S01]  /*0db0*/  FADD.FTZ R98, R98, R14 ;  /* 0x0000000e62627221 */ /* 0x000fe20000010000 */
[----:B------:R-:W-:Y:S01]  /*0dc0*/  FFMA.FTZ R62, R14, R9, R62 ;  /* 0x000000090e3e7223 */ /* 0x000fe2000001003e */
[----:B------:R-:W-:-:S02]  /*0dd0*/  HADD2.F32 R14, -RZ, R206.H0_H0 ;  /* 0x200000ceff0e7230 */ /* 0x000fc40000004100 */
[----:B------:R-:W-:Y:S01]  /*0de0*/  FMUL.FTZ R19, R23, R20 ;  /* 0x0000001417137220 */ /* 0x000fe20000410000 */
[----:B------:R-:W-:Y:S01]  /*0df0*/  FADD.FTZ R95, R95, R23 ;  /* 0x000000175f5f7221 */ /* 0x000fe20000010000 */
[----:B------:R-:W-:Y:S01]  /*0e00*/  FFMA.FTZ R67, R23, R18, R67 ;  /* 0x0000001217437223 */ /* 0x000fe20000010043 */
[C---:B------:R-:W-:Y:S01]  /*0e10*/  FMUL.FTZ R16, R4.reuse, R17 ;  /* 0x0000001104107220 */ /* 0x040fe20000410000 */
[----:B------:R-:W-:Y:S02]  /*0e20*/  HADD2.F32 R15, -RZ, R179.H0_H0 ;  /* 0x200000b3ff0f7230 */ /* 0x000fe40000004100 */
[----:B------:R-:W-:Y:S01]  /*0e30*/  FMUL.FTZ R17, R4, R193 ;  /* 0x000000c104117220 */ /* 0x000fe20000410000 */
[----:B------:R-:W-:Y:S02]  /*0e40*/  HADD2.F32 R23, -RZ, R180.H0_H0 ;  /* 0x200000b4ff177230 */ /* 0x000fe40000004100 */
[C---:B------:R-:W-:Y:S01]  /*0e50*/  FADD.FTZ R25, -R203.reuse, R25 ;  /* 0x00000019cb197221 */ /* 0x040fe20000010100 */
[----:B------:R-:W-:Y:S01]  /*0e60*/  FADD.FTZ R193, -R203, R26 ;  /* 0x0000001acbc17221 */ /* 0x000fe20000010100 */
[----:B------:R-:W-:Y:S01]  /*0e70*/  FMUL.FTZ R14, R21, R14 ;  /* 0x0000000e150e7220 */ /* 0x000fe20000410000 */
[----:B------:R-:W-:Y:S01]  /*0e80*/  FADD.FTZ R93, R93, R21 ;  /* 0x000000155d5d7221 */ /* 0x000fe20000010000 */
[----:B------:R-:W-:Y:S01]  /*0e90*/  FFMA.FTZ R65, R21, R16, R65 ;  /* 0x0000001015417223 */ /* 0x000fe20000010041 */
[----:B------:R-:W-:Y:S01]  /*0ea0*/  FMUL.FTZ R15, R22, R15 ;  /* 0x0000000f160f7220 */ /* 0x000fe20000410000 */
[----:B------:R-:W-:Y:S01]  /*0eb0*/  FADD.FTZ R94, R94, R22 ;  /* 0x000000165e5e7221 */ /* 0x000fe20000010000 */
[----:B------:R-:W-:Y:S01]  /*0ec0*/  FFMA.FTZ R66, R22, R17, R66 ;  /* 0x0000001116427223 */ /* 0x000fe20000010042 */
[----:B------:R-:W-:Y:S01]  /*0ed0*/  FADD.FTZ R21, -R203, R24 ;  /* 0x00000018cb157221 */ /* 0x000fe20000010100 */
[----:B------:R-:W-:Y:S01]  /*0ee0*/  FMUL.FTZ R20, R132, R23 ;  /* 0x0000001784147220 */ /* 0x000fe20000410000 */
[----:B------:R-:W-:-:S02]  /*0ef0*/  HADD2.F32 R22, -RZ, R205.H0_H0 ;  /* 0x200000cdff167230 */ /* 0x000fc40000004100 */
[C---:B------:R-:W-:Y:S01]  /*0f00*/  FMUL.FTZ R24, R4.reuse, R25 ;  /* 0x0000001904187220 */ /* 0x040fe20000410000 */
[----:B------:R-:W-:Y:S02]  /*0f10*/  HADD2.F32 R23, -RZ, R181.H0_H0 ;  /* 0x200000b5ff177230 */ /* 0x000fe40000004100 */
[----:B------:R-:W-:Y:S01]  /*0f20*/  FMUL.FTZ R25, R4, R193 ;  /* 0x000000c104197220 */ /* 0x000fe20000410000 */
[----:B------:R-:W-:Y:S01]  /*0f30*/  FADD.FTZ R137, -R203, R137 ;  /* 0x00000089cb897221 */ /* 0x000fe20000010100 */
[----:B------:R-:W-:Y:S01]  /*0f40*/  FMUL.FTZ R22, R133, R22 ;  /* 0x0000001685167220 */ /* 0x000fe20000410000 */
        /* <DEDUP_REMOVED lines=8> */
[C---:B------:R-:W-:Y:S01]  /*0fd0*/  FMUL.FTZ R192, R4.reuse, R137 ;  /* 0x0000008904c07220 */ /* 0x040fe20000410000 */
[----:B------:R-:W-:Y:S02]  /*0fe0*/  HADD2.F32 R136, -RZ, R204.H1_H1 ;  /* 0x300000ccff887230 */ /* 0x000fe40000004100 */
[----:B0-----:R-:W-:Y:S01]  /*0ff0*/  FMUL.FTZ R194, R4, R139 ;  /* 0x0000008b04c27220 */ /* 0x001fe20000410000 */
[----:B------:R-:W-:Y:S01]  /*1000*/  FADD.FTZ R137, -R203, R144 ;  /* 0x00000090cb897221 */ /* 0x000fe20000010100 */
[----:B------:R-:W-:Y:S01]  /*1010*/  FMUL.FTZ R134, R141, R134 ;  /* 0x000000868d867220 */ /* 0x000fe20000410000 */
[----:B------:R-:W-:Y:S01]  /*1020*/  FADD.FTZ R85, R85, R141 ;  /* 0x0000008d55557221 */ /* 0x000fe20000010000 */
[----:B------:R-:W-:Y:S01]  /*1030*/  FFMA.FTZ R117, R141, R192, R117 ;  /* 0x000000c08d757223 */ /* 0x000fe20000010075 */
[----:B------:R-:W-:Y:S01]  /*1040*/  FMUL.FTZ R195, R143, R136 ;  /* 0x000000888fc37220 */ /* 0x000fe20000410000 */
[----:B------:R-:W-:Y:S01]  /*1050*/  FADD.FTZ R141, -R203, R145 ;  /* 0x00000091cb8d7221 */ /* 0x000fe20000010100 */
[----:B------:R-:W-:-:S02]  /*1060*/  HADD2.F32 R136, -RZ, R202.H0_H0 ;  /* 0x200000caff887230 */ /* 0x000fc40000004100 */
[----:B------:R-:W-:Y:S01]  /*1070*/  FADD.FTZ R87, R87, R143 ;  /* 0x0000008f57577221 */ /* 0x000fe20000010000 */
[----:B------:R-:W-:Y:S01]  /*1080*/  FFMA.FTZ R119, R143, R194, R119 ;  /* 0x000000c28f777223 */ /* 0x000fe20000010077 */
[C---:B------:R-:W-:Y:S01]  /*1090*/  FMUL.FTZ R145, R4.reuse, R137 ;  /* 0x0000008904917220 */ /* 0x040fe20000410000 */
[C---:B------:R-:W-:Y:S01]  /*10a0*/  FADD.FTZ R143, -R203.reuse, R146 ;  /* 0x00000092cb8f7221 */ /* 0x040fe20000010100 */
[----:B------:R-:W-:Y:S02]  /*10b0*/  HADD2.F32 R137, -RZ, R185.H0_H0 ;  /* 0x200000b9ff897230 */ /* 0x000fe40000004100 */
[C---:B------:R-:W-:Y:S01]  /*10c0*/  FMUL.FTZ R146, R4.reuse, R141 ;  /* 0x0000008d04927220 */ /* 0x040fe20000410000 */
[----:B------:R-:W-:Y:S02]  /*10d0*/  HADD2.F32 R139, -RZ, R184.H0_H0 ;  /* 0x200000b8ff8b7230 */ /* 0x000fe40000004100 */
[----:B------:R-:W-:Y:S01]  /*10e0*/  FADD.FTZ R197, -R203, R147 ;  /* 0x00000093cbc57221 */ /* 0x000fe20000010100 */
[----:B------:R-:W-:Y:S01]  /*10f0*/  FMUL.FTZ R147, R149, R136 ;  /* 0x0000008895937220 */ /* 0x000fe20000410000 */
[----:B------:R-:W-:Y:S01]  /*1100*/  FMUL.FTZ R21, R4, R21 ;  /* 0x0000001504157220 */ /* 0x000fe20000410000 */
[----:B------:R-:W-:-:S02]  /*1110*/  HADD2.F32 R136, -RZ, R202.H1_H1 ;  /* 0x300000caff887230 */ /* 0x000fc40000004100 */
[----:B------:R-:W-:Y:S01]  /*1120*/  FADD.FTZ R81, R81, R149 ;  /* 0x0000009551517221 */ /* 0x000fe20000010000 */
[----:B------:R-:W-:Y:S01]  /*1130*/  FFMA.FTZ R113, R149, R146, R113 ;  /* 0x0000009295717223 */ /* 0x000fe20000010071 */
[----:B------:R-:W-:Y:S01]  /*1140*/  FMUL.FTZ R198, R150, R137 ;  /* 0x0000008996c67220 */ /* 0x000fe20000410000 */
[----:B------:R-:W-:Y:S01]  /*1150*/  FADD.FTZ R27, -R203, R27 ;  /* 0x0000001bcb1b7221 */ /* 0x000fe20000010100 */
[----:B------:R-:W-:Y:S01]  /*1160*/  FMUL.FTZ R149, R4, R143 ;  /* 0x0000008f04957220 */ /* 0x000fe20000410000 */
[----:B------:R-:W-:Y:S02]  /*1170*/  HADD2.F32 R137, -RZ, R186.H0_H0 ;  /* 0x200000baff897230 */ /* 0x000fe40000004100 */
        /* <DEDUP_REMOVED lines=8> */
[----:B------:R-:W-:Y:S01]  /*1200*/  FMUL.FTZ R26, R4, R27 ;  /* 0x0000001b041a7220 */ /* 0x000fe20000410000 */
[----:B------:R-:W-:Y:S01]  /*1210*/  FADD.FTZ R82, R82, R150 ;  /* 0x0000009652527221 */ /* 0x000fe20000010000 */
[----:B------:R-:W-:Y:S01]  /*1220*/  FFMA.FTZ R114, R150, R149, R114 ;  /* 0x0000009596727223 */ /* 0x000fe20000010072 */
[C---:B------:R-:W-:Y:S01]  /*1230*/  FADD.FTZ R153, -R203.reuse, R153 ;  /* 0x00000099cb997221 */ /* 0x040fe20000010100 */
[----:B------:R-:W-:Y:S02]  /*1240*/  HADD2.F32 R136, -RZ, R201.H0_H0 ;  /* 0x200000c9ff887230 */ /* 0x000fe40000004100 */
[----:B------:R-:W-:Y:S01]  /*1250*/  FMUL.FTZ R150, R156, R137 ;  /* 0x000000899c967220 */ /* 0x000fe20000410000 */
[----:B------:R-:W-:Y:S01]  /*1260*/  FADD.FTZ R193, -R203, R138 ;  /* 0x0000008acbc17221 */ /* 0x000fe20000010100 */
[----:B------:R-:W-:Y:S01]  /*1270*/  FADD.FTZ R83, R83, R151 ;  /* 0x0000009753537221 */ /* 0x000fe20000010000 */
[----:B------:R-:W-:Y:S01]  /*1280*/  FFMA.FTZ R115, R151, R148, R115 ;  /* 0x0000009497737223 */ /* 0x000fe20000010073 */
[----:B------:R-:W-:Y:S01]  /*1290*/  FFMA.FTZ R137, R3, R0, RZ ;  /* 0x0000000003897223 */ /* 0x000fe200000100ff */
[----:B------:R-:W-:Y:S01]  /*12a0*/  FADD.FTZ R151, -R203, R152 ;  /* 0x00000098cb977221 */ /* 0x000fe20000010100 */
[----:B------:R-:W-:Y:S01]  /*12b0*/  FADD.FTZ R138, RZ, R0 ;  /* 0x00000000ff8a7221 */ /* 0x000fe20000010000 */
[----:B------:R-:W-:Y:S01]  /*12c0*/  FMUL.FTZ R27, R135, R132 ;  /* 0x00000084871b7220 */ /* 0x000fe20000410000 */
[----:B------:R-:W-:Y:S01]  /*12d0*/  FADD.FTZ R91, R91, R135 ;  /* 0x000000875b5b7221 */ /* 0x000fe20000010000 */
[----:B------:R-:W-:Y:S01]  /*12e0*/  FFMA.FTZ R123, R135, R26, R123 ;  /* 0x0000001a877b7223 */ /* 0x000fe2000001007b */
[----:B------:R-:W-:Y:S01]  /*12f0*/  FMUL.FTZ R152, R4, R153 ;  /* 0x0000009904987220 */ /* 0x000fe20000410000 */
[----:B------:R-:W-:-:S02]  /*1300*/  HADD2.F32 R135, -RZ, R182.H0_H0 ;  /* 0x200000b6ff877230 */ /* 0x000fc40000004100 */
[----:B------:R-:W-:Y:S01]  /*1310*/  FMUL.FTZ R153, R157, R136 ;  /* 0x000000889d997220 */ /* 0x000fe20000410000 */
[----:B------:R-:W-:Y:S01]  /*1320*/  FMUL.FTZ R133, R4, R133 ;  /* 0x0000008504857220 */ /* 0x000fe20000410000 */
        /* <DEDUP_REMOVED lines=14> */
[----:B------:R-:W-:Y:S01]  /*1410*/  FADD.FTZ R140, R14, R157 ;  /* 0x0000009d0e8c7221 */ /* 0x000fe20000010000 */
[----:B------:R-:W-:Y:S02]  /*1420*/  FADD.FTZ R139, -R203, R154 ;  /* 0x0000009acb8b7221 */ /* 0x000fe40000010100 */
[----:B------:R-:W-:Y:S01]  /*1430*/  FFMA.FTZ R137, R17, R15, R136 ;  /* 0x0000000f11897223 */ /* 0x000fe20000010088 */
[----:B------:R-:W-:Y:S01]  /*1440*/  FADD.FTZ R140, R15, R140 ;  /* 0x0000008c0f8c7221 */ /* 0x000fe20000010000 */
[----:B------:R-:W-:Y:S01]  /*1450*/  FADD.FTZ R143, -R203, R155 ;  /* 0x0000009bcb8f7221 */ /* 0x000fe20000010100 */
[----:B------:R-:W-:Y:S01]  /*1460*/  FMUL.FTZ R155, R4, R139 ;  /* 0x0000008b049b7220 */ /* 0x000fe20000410000 */
        /* <DEDUP_REMOVED lines=10> */
[----:B------:R-:W-:-:S02]  /*1510*/  HADD2.F32 R138, -RZ, R201.H1_H1 ;  /* 0x300000c9ff8a7230 */ /* 0x000fc40000004100 */
[----:B------:R-:W-:Y:S01]  /*1520*/  FADD.FTZ R140, R23, R140 ;  /* 0x0000008c178c7221 */ /* 0x000fe20000010000 */
[----:B------:R-:W-:Y:S01]  /*1530*/  FMUL.FTZ R154, R158, R141 ;  /* 0x0000008d9e9a7220 */ /* 0x000fe20000410000 */
[----:B------:R-:W-:Y:S01]  /*1540*/  FADD.FTZ R78, R78, R158 ;  /* 0x0000009e4e4e7221 */ /* 0x000fe20000010000 */
[----:B------:R-:W-:Y:S01]  /*1550*/  FFMA.FTZ R110, R158, R155, R110 ;  /* 0x0000009b9e6e7223 */ /* 0x000fe2000001006e */
[----:B------:R-:W-:Y:S01]  /*1560*/  FADD.FTZ R76, R76, R156 ;  /* 0x0000009c4c4c7221 */ /* 0x000fe20000010000 */
[----:B------:R-:W-:Y:S01]  /*1570*/  FFMA.FTZ R108, R156, R151, R108 ;  /* 0x000000979c6c7223 */ /* 0x000fe2000001006c */
[----:B------:R-:W-:Y:S01]  /*1580*/  FMUL.FTZ R158, R164, R139 ;  /* 0x0000008ba49e7220 */ /* 0x000fe20000410000 */
[----:B------:R-:W-:Y:S01]  /*1590*/  FFMA.FTZ R136, R26, R27, R137 ;  /* 0x0000001b1a887223 */ /* 0x000fe20000010089 */
[----:B------:R-:W-:Y:S01]  /*15a0*/  FMUL.FTZ R156, R4, R143 ;  /* 0x0000008f049c7220 */ /* 0x000fe20000410000 */
[----:B------:R-:W-:Y:S01]  /*15b0*/  FADD.FTZ R139, R27, R140 ;  /* 0x0000008c1b8b7221 */ /* 0x000fe20000010000 */
[----:B------:R-:W-:Y:S01]  /*15c0*/  FMUL.FTZ R157, R159, R138 ;  /* 0x0000008a9f9d7220 */ /* 0x000fe20000410000 */
[----:B------:R-:W-:-:S02]  /*15d0*/  HADD2.F32 R135, -RZ, R183.H0_H0 ;  /* 0x200000b7ff877230 */ /* 0x000fc40000004100 */
[----:B------:R-:W-:Y:S01]  /*15e0*/  FADD.FTZ R161, -R203, R161 ;  /* 0x000000a1cba17221 */ /* 0x000fe20000010100 */
[----:B------:R-:W-:Y:S02]  /*15f0*/  HADD2.F32 R138, -RZ, R200.H0_H0 ;  /* 0x200000c8ff8a7230 */ /* 0x000fe40000004100 */
[----:B------:R-:W-:Y:S01]  /*1600*/  FFMA.FTZ R137, R133, R132, R136 ;  /* 0x0000008485897223 */ /* 0x000fe20000010088 */
[----:B------:R-:W-:Y:S01]  /*1610*/  FADD.FTZ R79, R79, R159 ;  /* 0x0000009f4f4f7221 */ /* 0x000fe20000010000 */
[----:B------:R-:W-:Y:S01]  /*1620*/  FFMA.FTZ R111, R159, R156, R111 ;  /* 0x0000009c9f6f7223 */ /* 0x000fe2000001006f */
[----:B------:R-:W-:Y:S01]  /*1630*/  FADD.FTZ R139, R132, R139 ;  /* 0x0000008b848b7221 */ /* 0x000fe20000010000 */
[----:B------:R-:W-:Y:S01]  /*1640*/  FADD.FTZ R159, -R203, R160 ;  /* 0x000000a0cb9f7221 */ /* 0x000fe20000010100 */
[C---:B------:R-:W-:Y:S01]  /*1650*/  FMUL.FTZ R160, R4.reuse, R161 ;  /* 0x000000a104a07220 */ /* 0x040fe20000410000 */
[----:B------:R-:W-:Y:S01]  /*1660*/  FMUL.FTZ R193, R4, R193 ;  /* 0x000000c104c17220 */ /* 0x000fe20000410000 */
[----:B------:R-:W-:Y:S01]  /*1670*/  FMUL.FTZ R135, R142, R135 ;  /* 0x000000878e877220 */ /* 0x000fe20000410000 */
        /* <DEDUP_REMOVED lines=9> */
[----:B------:R-:W-:Y:S02]  /*1710*/  HADD2.F32 R139, -RZ, R189.H0_H0 ;  /* 0x200000bdff8b7230 */ /* 0x000fe40000004100 */
[----:B------:R-:W-:Y:S01]  /*1720*/  FFMA.FTZ R137, R145, R144, R140 ;  /* 0x0000009091897223 */ /* 0x000fe2000001008c */
[----:B------:R-:W-:Y:S01]  /*1730*/  FADD.FTZ R140, R144, R165 ;  /* 0x000000a5908c7221 */ /* 0x000fe20000010000 */
[----:B------:R-:W-:Y:S01]  /*1740*/  FADD.FTZ R141, -R203, R162 ;  /* 0x000000a2cb8d7221 */ /* 0x000fe20000010100 */
[----:B------:R-:W-:Y:S01]  /*1750*/  FMUL.FTZ R162, R166, R139 ;  /* 0x0000008ba6a27220 */ /* 0x000fe20000410000 */
[----:B------:R-:W-:Y:S01]  /*1760*/  FFMA.FTZ R136, R146, R147, R137 ;  /* 0x0000009392887223 */ /* 0x000fe20000010089 */
[----:B------:R-:W-:Y:S01]  /*1770*/  FADD.FTZ R139, R147, R140 ;  /* 0x0000008c938b7221 */ /* 0x000fe20000010000 */
[----:B------:R-:W-:-:S02]  /*1780*/  HADD2.F32 R138, -RZ, R200.H1_H1 ;  /* 0x300000c8ff8a7230 */ /* 0x000fc40000004100 */
[----:B------:R-:W-:Y:S01]  /*1790*/  FFMA.FTZ R137, R149, R198, R136 ;  /* 0x000000c695897223 */ /* 0x000fe20000010088 */
[----:B------:R-:W-:Y:S02]  /*17a0*/  FADD.FTZ R136, R198, R139 ;  /* 0x0000008bc6887221 */ /* 0x000fe40000010000 */
[----:B------:R-:W-:Y:S01]  /*17b0*/  FMUL.FTZ R165, R167, R138 ;  /* 0x0000008aa7a57220 */ /* 0x000fe20000410000 */
[----:B------:R-:W-:Y:S01]  /*17c0*/  FFMA.FTZ R138, R148, R197, R137 ;  /* 0x000000c5948a7223 */ /* 0x000fe20000010089 */
[----:B------:R-:W-:-:S03]  /*17d0*/  FADD.FTZ R139, R197, R136 ;  /* 0x00000088c58b7221 */ /* 0x000fc60000010000 */
[----:B------:R-:W-:Y:S01]  /*17e0*/  FFMA.FTZ R137, R151, R150, R138 ;  /* 0x0000009697897223 */ /* 0x000fe2000001008a */
[----:B------:R-:W-:Y:S01]  /*17f0*/  FADD.FTZ R138, R150, R139 ;  /* 0x0000008b968a7221 */ /* 0x000fe20000010000 */
[----:B------:R-:W-:Y:S01]  /*1800*/  FADD.FTZ R143, -R203, R163 ;  /* 0x000000a3cb8f7221 */ /* 0x000fe20000010100 */
[----:B------:R-:W-:Y:S01]  /*1810*/  FMUL.FTZ R163, R4, R141 ;  /* 0x0000008d04a37220 */ /* 0x000fe20000410000 */
[----:B------:R-:W-:Y:S01]  /*1820*/  FFMA.FTZ R136, R152, R153, R137 ;  /* 0x0000009998887223 */ /* 0x000fe20000010089 */
[----:B------:R-:W-:Y:S01]  /*1830*/  FADD.FTZ R141, R153, R138 ;  /* 0x0000008a998d7221 */ /* 0x000fe20000010000 */
[----:B------:R-:W-:Y:S02]  /*1840*/  HADD2.F32 R139, -RZ, R190.H0_H0 ;  /* 0x200000beff8b7230 */ /* 0x000fe40000004100 */
[----:B------:R-:W-:Y:S01]  /*1850*/  FFMA.FTZ R137, R155, R154, R136 ;  /* 0x0000009a9b897223 */ /* 0x000fe20000010088 */
[----:B------:R-:W-:Y:S01]  /*1860*/  FADD.FTZ R136, R154, R141 ;  /* 0x0000008d9a887221 */ /* 0x000fe20000010000 */
[----:B------:R-:W-:Y:S01]  /*1870*/  FADD.FTZ R74, R74, R166 ;  /* 0x000000a64a4a7221 */ /* 0x000fe20000010000 */
[----:B------:R-:W-:Y:S01]  /*1880*/  FFMA.FTZ R106, R166, R163, R106 ;  /* 0x000000a3a66a7223 */ /* 0x000fe2000001006a */
        /* <DEDUP_REMOVED lines=14> */
[C---:B------:R-:W-:Y:S01]  /*1970*/  FADD.FTZ R167, -R203.reuse, R168 ;  /* 0x000000a8cba77221 */ /* 0x040fe20000010100 */
[----:B------:R-:W-:Y:S01]  /*1980*/  FADD.FTZ R136, R162, R139 ;  /* 0x0000008ba2887221 */ /* 0x000fe20000010000 */
[----:B------:R-:W-:Y:S01]  /*1990*/  FADD.FTZ R169, -R203, R169 ;  /* 0x000000a9cba97221 */ /* 0x000fe20000010100 */
[----:B------:R-:W-:-:S02]  /*19a0*/  HADD2.F32 R168, -RZ, R199.H0_H0 ;  /* 0x200000c7ffa87230 */ /* 0x000fc40000004100 */
[----:B------:R-:W-:Y:S01]  /*19b0*/  FFMA.FTZ R138, R164, R165, R137 ;  /* 0x000000a5a48a7223 */ /* 0x000fe20000010089 */
[C---:B------:R-:W-:Y:S01]  /*19c0*/  FMUL.FTZ R167, R4.reuse, R167 ;  /* 0x000000a704a77220 */ /* 0x040fe20000410000 */
[----:B------:R-:W-:Y:S01]  /*19d0*/  FADD.FTZ R137, R165, R136 ;  /* 0x00000088a5897221 */ /* 0x000fe20000010000 */
[----:B------:R-:W-:Y:S01]  /*19e0*/  FADD.FTZ R143, -R203, R170 ;  /* 0x000000aacb8f7221 */ /* 0x000fe20000010100 */
[----:B------:R-:W-:Y:S01]  /*19f0*/  FMUL.FTZ R170, R4, R169 ;  /* 0x000000a904aa7220 */ /* 0x000fe20000410000 */
[----:B------:R-:W-:Y:S02]  /*1a00*/  HADD2.F32 R169, -RZ, R191.H0_H0 ;  /* 0x200000bfffa97230 */ /* 0x000fe40000004100 */
[----:B------:R-:W-:Y:S01]  /*1a10*/  FMUL.FTZ R168, R173, R168 ;  /* 0x000000a8ada87220 */ /* 0x000fe20000410000 */
[----:B------:R-:W-:Y:S01]  /*1a20*/  FFMA.FTZ R139, R167, R166, R138 ;  /* 0x000000a6a78b7223 */ /* 0x000fe2000001008a */
[----:B------:R-:W-:Y:S01]  /*1a30*/  FADD.FTZ R137, R166, R137 ;  /* 0x00000089a6897221 */ /* 0x000fe20000010000 */
[----:B------:R-:W-:Y:S01]  /*1a40*/  FADD.FTZ R203, -R203, R171 ;  /* 0x000000abcbcb7221 */ /* 0x000fe20000010100 */
[----:B------:R-:W-:-:S02]  /*1a50*/  HADD2.F32 R140, -RZ, R199.H1_H1 ;  /* 0x300000c7ff8c7230 */ /* 0x000fc40000004100 */
[----:B------:R-:W-:Y:S01]  /*1a60*/  FMUL.FTZ R171, R4, R143 ;  /* 0x0000008f04ab7220 */ /* 0x000fe20000410000 */
        /* <DEDUP_REMOVED lines=19> */
[----:B------:R-:W-:Y:S06]  /*1ba0*/  BRA `(.L_x_12928) ;  /* 0x0000000000887947 */ /* 0x000fec0003800000 */
.L_x_12927:
[----:B------:R-:W-:Y:S01]  /*1bb0*/  UMOV UR6, UR8 ;  /* 0x0000000800067c82 */ /* 0x000fe20008000000 */
[----:B------:R-:W-:Y:S01]  /*1bc0*/  UMOV UR7, UR9 ;  /* 0x0000000900077c82 */ /* 0x000fe20008000000 */
        /* <DEDUP_REMOVED lines=11> */
[----:B------:R-:W-:Y:S01]  /*1c80*/  IADD3 R45, PT, PT, R57, 0x180, RZ ;  /* 0x00000180392d7810 */ /* 0x000fe20007ffe0ff */
[--C-:B-1----:R-:W-:Y:S01]  /*1c90*/  IMAD.WIDE.U32 R52, R53, 0x10, R28.reuse ;  /* 0x0000001035347825 */ /* 0x102fe200078e001c */
[C---:B------:R-:W-:Y:S02]  /*1ca0*/  IADD3 R41, PT, PT, R57.reuse, 0x200, RZ ;  /* 0x0000020039297810 */ /* 0x040fe40007ffe0ff */
[----:B------:R-:W-:Y:S01]  /*1cb0*/  IADD3 R37, PT, PT, R57, 0x280, RZ ;  /* 0x0000028039257810 */ /* 0x000fe20007ffe0ff */
[--C-:B------:R-:W-:Y:S01]  /*1cc0*/  IMAD.WIDE.U32 R48, R49, 0x10, R28.reuse ;  /* 0x0000001031307825 */ /* 0x100fe200078e001c */
[C---:B------:R-:W-:Y:S01]  /*1cd0*/  IADD3 R33, PT, PT, R57.reuse, 0x300, RZ ;  /* 0x0000030039217810 */ /* 0x040fe20007ffe0ff */
[----:B------:R-:W5:Y:S01]  /*1ce0*/  LDG.E.128 R52, desc[UR14][R52.64] ;  /* 0x0000000e34347981 */ /* 0x000f62000c1e1d00 */
[C---:B------:R-:W-:Y:S01]  /*1cf0*/  IADD3 R31, PT, PT, R57.reuse, 0x380, RZ ;  /* 0x00000380391f7810 */ /* 0x040fe20007ffe0ff */
[----:B------:R-:W-:-:S02]  /*1d00*/  IMAD.WIDE.U32 R56, R57, 0x10, R28 ;  /* 0x0000001039387825 */ /* 0x000fc400078e001c */
[----:B------:R-:W5:Y:S02]  /*1d10*/  LDG.E.128 R48, desc[UR14][R48.64] ;  /* 0x0000000e30307981 */ /* 0x000f64000c1e1d00 */
[--C-:B------:R-:W-:Y:S02]  /*1d20*/  IMAD.WIDE.U32 R44, R45, 0x10, R28.reuse ;  /* 0x000000102d2c7825 */ /* 0x100fe400078e001c */
[----:B------:R-:W5:Y:S02]  /*1d30*/  LDG.E.128 R56, desc[UR14][R56.64] ;  /* 0x0000000e38387981 */ /* 0x000f64000c1e1d00 */
[--C-:B------:R-:W-:Y:S02]  /*1d40*/  IMAD.WIDE.U32 R40, R41, 0x10, R28.reuse ;  /* 0x0000001029287825 */ /* 0x100fe400078e001c */
[----:B------:R-:W5:Y:S02]  /*1d50*/  LDG.E.128 R44, desc[UR14][R44.64] ;  /* 0x0000000e2c2c7981 */ /* 0x000f64000c1e1d00 */
[----:B------:R-:W-:-:S02]  /*1d60*/  IMAD.WIDE.U32 R36, R37, 0x10, R28 ;  /* 0x0000001025247825 */ /* 0x000fc400078e001c */
[----:B------:R-:W5:Y:S02]  /*1d70*/  LDG.E.128 R40, desc[UR14][R40.64] ;  /* 0x0000000e28287981 */ /* 0x000f64000c1e1d00 */
[--C-:B------:R-:W-:Y:S02]  /*1d80*/  IMAD.WIDE.U32 R32, R33, 0x10, R28.reuse ;  /* 0x0000001021207825 */ /* 0x100fe400078e001c */
[----:B------:R-:W5:Y:S02]  /*1d90*/  LDG.E.128 R36, desc[UR14][R36.64] ;  /* 0x0000000e24247981 */ /* 0x000f64000c1e1d00 */
[----:B------:R-:W-:Y:S02]  /*1da0*/  IMAD.WIDE.U32 R28, R31, 0x10, R28 ;  /* 0x000000101f1c7825 */ /* 0x000fe400078e001c */
[----:B------:R-:W5:Y:S04]  /*1db0*/  LDG.E.128 R32, desc[UR14][R32.64] ;  /* 0x0000000e20207981 */ /* 0x000f68000c1e1d00 */
[----:B------:R-:W5:Y:S02]  /*1dc0*/  LDG.E.128 R28, desc[UR14][R28.64] ;  /* 0x0000000e1c1c7981 */ /* 0x000f64000c1e1d00 */
.L_x_12928:
        /* <DEDUP_REMOVED lines=32> */
.L_x_12930:
[----:B------:R-:W-:Y:S05]  /*1fd0*/  BSYNC.RECONVERGENT B0 ;  /* 0x0000000000007941 */ /* 0x000fea0003800200 */
.L_x_12929:
[----:B------:R-:W1:Y:S08]  /*1fe0*/  S2UR UR5, SR_CgaCtaId ;  /* 0x00000000000579c3 */ /* 0x000e700000008800 */
[----:B------:R-:W-:Y:S01]  /*1ff0*/  BAR.SYNC.DEFER_BLOCKING 0x0 ;  /* 0x0000000000007b1d */ /* 0x000fe20000010000 */
[----:B-----5:R-:W-:Y:S01]  /*2000*/  ISETP.GE.AND P3, PT, R196, 0x1, PT ;  /* 0x00000001c400780c */ /* 0x020fe20003f66270 */
[----:B------:R-:W-:Y:S01]  /*2010*/  UISETP.NE.U32.AND UP0, UPT, UR6, URZ, UPT ;  /* 0x000000ff0600728c */ /* 0x000fe2000bf05070 */
[----:B------:R-:W-:-:S03]  /*2020*/  ISETP.NE.AND P1, PT, RZ, UR16, PT ;  /* 0x00000010ff007c0c */ /* 0x000fc6000bf25270 */
[----:B------:R-:W-:Y:S02]  /*2030*/  UMOV UR4, 0x400 ;  /* 0x0000040000047882 */ /* 0x000fe40000000000 */
[----:B------:R-:W2:Y:S01]  /*2040*/  LDC R203, c[0x0][0x388] ;  /* 0x0000e200ffcb7b82 */ /* 0x000ea20000000800 */
[----:B------:R-:W-:Y:S02]  /*2050*/  UISETP.NE.AND.EX UP0, UPT, UR7, URZ, UPT, UP0 ;  /* 0x000000ff0700728c */ /* 0x000fe4000bf05300 */
        /* <DEDUP_REMOVED lines=9> */
[----:B------:R-:W-:Y:S02]  /*20f0*/  @P3 IADD3 R137, PT, PT, R196, -0x1, RZ ;  /* 0xffffffffc4893810 */ /* 0x000fe40007ffe0ff */
[----:B------:R-:W-:Y:S01]  /*2100*/  FADD.FTZ R175, R138, R175 ;  /* 0x000000af8aaf7221 */ /* 0x000fe20000010000 */
[----:B------:R-:W-:Y:S01]  /*2110*/  FADD.FTZ R136, R139, R136 ;  /* 0x000000888b887221 */ /* 0x000fe20000010000 */
[----:B--2---:R-:W-:-:S02]  /*2120*/  IMAD R139, R2, R203, RZ ;  /* 0x000000cb028b7224 */ /* 0x004fc400078e02ff */
[----:B------:R-:W-:Y:S02]  /*2130*/  @P3 IMAD R137, R137, R203, RZ ;  /* 0x000000cb89893224 */ /* 0x000fe400078e02ff */
[----:B-1----:R-:W-:Y:S01]  /*2140*/  FADD.FTZ R175, R175, R140 ;  /* 0x0000008cafaf7221 */ /* 0x002fe20000010000 */
[----:B------:R-:W-:Y:S01]  /*2150*/  FADD.FTZ R136, R136, R141 ;  /* 0x0000008d88887221 */ /* 0x000fe20000010000 */
[----:B------:R-:W-:Y:S01]  /*2160*/  SHF.R.S32.HI R140, RZ, 0x1f, R139 ;  /* 0x0000001fff8c7819 */ /* 0x000fe2000001148b */
[----:B------:R-:W-:Y:S02]  /*2170*/  HFMA2 R141, -RZ, RZ, 0, 0 ;  /* 0x00000000ff8d7431 */ /* 0x000fe400000001ff */
[----:B------:R-:W-:Y:S01]  /*2180*/  FADD.FTZ R142, R142, R175 ;  /* 0x000000af8e8e7221 */ /* 0x000fe20000010000 */
[----:B------:R-:W-:Y:S01]  /*2190*/  @P3 SHF.R.S32.HI R138, RZ, 0x1f, R137 ;  /* 0x0000001fff8a3819 */ /* 0x000fe20000011489 */
[----:B------:R-:W-:Y:S01]  /*21a0*/  FADD.FTZ R136, R143, R136 ;  /* 0x000000888f887221 */ /* 0x000fe20000010000 */
[----:B------:R-:W-:Y:S01]  /*21b0*/  LEA.HI R139, R140, R139, RZ, 0x2 ;  /* 0x0000008b8c8b7211 */ /* 0x000fe200078f10ff */
[----:B------:R-:W-:Y:S01]  /*21c0*/  FMUL.FTZ R143, R142, UR18 ;  /* 0x000000128e8f7c20 */ /* 0x000fe20008410000 */
[----:B------:R-:W-:Y:S01]  /*21d0*/  @P3 LEA.HI R137, R138, R137, RZ, 0x2 ;  /* 0x000000898a893211 */ /* 0x000fe200078f10ff */
[----:B------:R-:W-:Y:S01]  /*21e0*/  FMUL.FTZ R142, R136, UR18 ;  /* 0x00000012888e7c20 */ /* 0x000fe20008410000 */
[----:B------:R-:W-:-:S02]  /*21f0*/  LEA.HI.SX32 R140, R139, R174, 0x1e ;  /* 0x000000ae8b8c7211 */ /* 0x000fc400078ff2ff */
[----:B------:R-:W-:Y:S02]  /*2200*/  @P3 LEA.HI.SX32 R141, R137, R174, 0x1e ;  /* 0x000000ae898d3211 */ /* 0x000fe400078ff2ff */
[----:B------:R-:W-:Y:S01]  /*2210*/  FSEL R143, R143, RZ, !P1 ;  /* 0x000000ff8f8f7208 */ /* 0x000fe20004800000 */
[----:B------:R-:W-:Y:S06]  /*2220*/  BRA.U UP0, `(.L_x_12931) ;  /* 0x0000000500047547 */ /* 0x000fec000b800000 */
        /* <DEDUP_REMOVED lines=12> */
[----:B------:R-:W-:Y:S01]  /*22f0*/  UMOV UR6, UR12 ;  /* 0x0000000c00067c82 */ /* 0x000fe20008000000 */
[C---:B------:R-:W-:Y:S01]  /*2300*/  FMUL.FTZ R137, R4.reuse, R137 ;  /* 0x0000008904897220 */ /* 0x040fe20000410000 */
[C---:B------:R-:W-:Y:S01]  /*2310*/  FMUL.FTZ R139, R4.reuse, R139 ;  /* 0x0000008b048b7220 */ /* 0x040fe20000410000 */
[----:B------:R-:W-:Y:S01]  /*2320*/  FMUL.FTZ R175, R4, R175 ;  /* 0x000000af04af7220 */ /* 0x000fe20000410000 */
[----:B------:R-:W-:-:S02]  /*2330*/  ISETP.GT.AND P4, PT, R196, RZ, PT ;  /* 0x000000ffc400720c */ /* 0x000fc40003f84270 */
        /* <DEDUP_REMOVED lines=16> */
.L_x_12932:
        /* <DEDUP_REMOVED lines=12> */
[----:B------:R-:W-:Y:S01]  /*2500*/  UMOV UR6, UR12 ;  /* 0x0000000c00067c82 */ /* 0x000fe20008000000 */
[----:B------:R-:W-:-:S02]  /*2510*/  FSEL R124, R124, RZ, P1 ;  /* 0x000000ff7c7c7208 */ /* 0x000fc40000800000 */
[----:B------:R-:W-:Y:S01]  /*2520*/  FSEL R136, R127, RZ, P1 ;  /* 0x000000ff7f887208 */ /* 0x000fe20000800000 */
[----:B------:R-:W-:Y:S01]  /*2530*/  FMUL.FTZ R139, R4, R139 ;  /* 0x0000008b048b7220 */ /* 0x000fe20000410000 */
[----:B------:R-:W-:Y:S01]  /*2540*/  FSEL R137, R137, RZ, P1 ;  /* 0x000000ff89897208 */ /* 0x000fe20000800000 */
[----:B------:R-:W-:Y:S01]  /*2550*/  FMUL.FTZ R125, R124, UR6 ;  /* 0x000000067c7d7c20 */ /* 0x000fe20008410000 */
[----:B------:R-:W-:Y:S01]  /*2560*/  ISETP.GT.AND P4, PT, R196, RZ, PT ;  /* 0x000000ffc400720c */ /* 0x000fe20003f84270 */
[----:B------:R-:W-:Y:S02]  /*2570*/  FMUL.FTZ R126, R136, UR6 ;  /* 0x00000006887e7c20 */ /* 0x000fe40008410000 */
[----:B------:R-:W-:Y:S01]  /*2580*/  FMUL.FTZ R127, R137, UR6 ;  /* 0x00000006897f7c20 */ /* 0x000fe20008410000 */
[----:B------:R-:W-:Y:S02]  /*2590*/  SEL R128, R125, R128, P4 ;  /* 0x000000807d807207 */ /* 0x000fe40002000000 */
[----:B------:R-:W-:-:S02]  /*25a0*/  SEL R129, R126, R129, P4 ;  /* 0x000000817e817207 */ /* 0x000fc40002000000 */
        /* <DEDUP_REMOVED lines=9> */
.L_x_12931:
        /* <DEDUP_REMOVED lines=17> */
[----:B------:R-:W-:Y:S01]  /*2750*/  UMOV UR6, UR12 ;  /* 0x0000000c00067c82 */ /* 0x000fe20008000000 */
[----:B------:R-:W-:Y:S01]  /*2760*/  ISETP.GT.AND P4, PT, R196, RZ, PT ;  /* 0x000000ffc400720c */ /* 0x000fe20003f84270 */
[----:B------:R-:W-:Y:S01]  /*2770*/  FMUL.FTZ R137, R136, UR6 ;  /* 0x0000000688897c20 */ /* 0x000fe20008410000 */
[----:B------:R-:W-:Y:S01]  /*2780*/  FMUL.FTZ R136, R138, UR6 ;  /* 0x000000068a887c20 */ /* 0x000fe20008410000 */
[----:B------:R-:W-:-:S03]  /*2790*/  FMUL.FTZ R139, R139, UR6 ;  /* 0x000000068b8b7c20 */ /* 0x000fc60008410000 */
        /* <DEDUP_REMOVED lines=10> */
.L_x_12934:
[-CC-:B------:R-:W-:Y:S01]  /*2840*/  @P2 FFMA.FTZ R125, R3, R142.reuse, R143.reuse ;  /* 0x0000008e037d2223 */ /* 0x180fe2000001008f */
[----:B------:R-:W-:Y:S01]  /*2850*/  ISETP.GT.AND P4, PT, R196, RZ, PT ;  /* 0x000000ffc400720c */ /* 0x000fe20003f84270 */
        /* <DEDUP_REMOVED lines=15> */
[----:B------:R-:W-:-:S02]  /*2950*/  UMOV UR6, UR12 ;  /* 0x0000000c00067c82 */ /* 0x000fc40008000000 */
[----:B------:R-:W-:Y:S01]  /*2960*/  @P4 FMUL.FTZ R128, R124, UR6 ;  /* 0x000000067c804c20 */ /* 0x000fe20008410000 */
[----:B------:R-:W-:Y:S01]  /*2970*/  @P4 FMUL.FTZ R129, R125, UR6 ;  /* 0x000000067d814c20 */ /* 0x000fe20008410000 */
[----:B------:R-:W-:Y:S01]  /*2980*/  @P4 FMUL.FTZ R130, R126, UR6 ;  /* 0x000000067e824c20 */ /* 0x000fe20008410000 */
[----:B------:R-:W-:-:S07]  /*2990*/  @P3 FMUL.FTZ R131, R127, UR6 ;  /* 0x000000067f833c20 */ /* 0x000fce0008410000 */
.L_x_12933:
        /* <DEDUP_REMOVED lines=19> */
[----:B------:R-:W-:Y:S01]  /*2ad0*/  MOV R126, R54 ;  /* 0x00000036007e7202 */ /* 0x000fe20000000f00 */
[C---:B------:R-:W-:Y:S01]  /*2ae0*/  @P2 FFMA.FTZ R124, R4.reuse, R127, R52 ;  /* 0x0000007f047c2223 */ /* 0x040fe20000010034 */
[C---:B------:R-:W-:Y:S01]  /*2af0*/  @P2 FFMA.FTZ R126, R4.reuse, R139, R54 ;  /* 0x0000008b047e2223 */ /* 0x040fe20000010036 */
[----:B------:R-:W-:Y:S01]  /*2b00*/  @P2 FFMA.FTZ R125, R4, R136, R53 ;  /* 0x00000088047d2223 */ /* 0x000fe20000010035 */
[----:B------:R-:W-:Y:S01]  /*2b10*/  @P2 FADD.FTZ R138, R19, -R138 ;  /* 0x8000008a138a2221 */ /* 0x000fe20000010000 */
[----:B------:R-:W-:Y:S01]  /*2b20*/  FMUL.FTZ R139, R124, UR6 ;  /* 0x000000067c8b7c20 */ /* 0x000fe20008410000 */
[----:B------:R-:W-:Y:S01]  /*2b30*/  FMUL.FTZ R137, R126, UR6 ;  /* 0x000000067e897c20 */ /* 0x000fe20008410000 */
[----:B------:R-:W-:Y:S01]  /*2b40*/  FMUL.FTZ R136, R125, UR6 ;  /* 0x000000067d887c20 */ /* 0x000fe20008410000 */
[----:B------:R-:W-:Y:S01]  /*2b50*/  MOV R127, R55 ;  /* 0x00000037007f7202 */ /* 0x000fe20000000f00 */
[----:B------:R-:W-:Y:S01]  /*2b60*/  @P2 FFMA.FTZ R127, R4, R138, R55 ;  /* 0x0000008a047f2223 */ /* 0x000fe20000010037 */
[----:B------:R-:W-:-:S02]  /*2b70*/  SEL R128, R139, R128, P4 ;  /* 0x000000808b807207 */ /* 0x000fc40002000000 */
[----:B------:R-:W-:Y:S02]  /*2b80*/  SEL R130, R137, R130, P4 ;  /* 0x0000008289827207 */ /* 0x000fe40002000000 */
[----:B------:R-:W-:Y:S01]  /*2b90*/  SEL R129, R136, R129, P4 ;  /* 0x0000008188817207 */ /* 0x000fe20002000000 */
[----:B------:R-:W-:Y:S06]  /*2ba0*/  @!P3 BRA `(.L_x_12937) ;  /* 0x00000004003cb947 */ /* 0x000fec0003800000 */
[----:B------:R-:W-:Y:S01]  /*2bb0*/  FMUL.FTZ R131, R127, UR6 ;  /* 0x000000067f837c20 */ /* 0x000fe20008410000 */
[----:B------:R-:W-:Y:S06]  /*2bc0*/  BRA `(.L_x_12937) ;  /* 0x0000000400347947 */ /* 0x000fec0003800000 */
.L_x_12936:
        /* <DEDUP_REMOVED lines=12> */
[----:B------:R-:W-:-:S02]  /*2c90*/  FMUL.FTZ R137, R136, UR6 ;  /* 0x0000000688897c20 */ /* 0x000fc40008410000 */
[----:B------:R-:W-:Y:S01]  /*2ca0*/  FMUL.FTZ R136, R138, UR6 ;  /* 0x000000068a887c20 */ /* 0x000fe20008410000 */
[----:B------:R-:W-:Y:S02]  /*2cb0*/  FMUL.FTZ R139, R139, UR6 ;  /* 0x000000068b8b7c20 */ /* 0x000fe40008410000 */
        /* <DEDUP_REMOVED lines=10> */
.L_x_12935:
[----:B------:R-:W-:Y:S05]  /*2d60*/  @!P1 BRA `(.L_x_12938) ;  /* 0x0000000000789947 */ /* 0x000fea0003800000 */
[-CC-:B0-----:R-:W-:Y:S01]  /*2d70*/  FFMA.FTZ R125, R13, R142.reuse, R143.reuse ;  /* 0x0000008e0d7d7223 */ /* 0x181fe2000001008f */
        /* <DEDUP_REMOVED lines=10> */
[----:B------:R-:W-:-:S02]  /*2e20*/  FADD.FTZ R139, R19, -R138 ;  /* 0x8000008a138b7221 */ /* 0x000fc40000010000 */
[----:B------:R-:W-:Y:S02]  /*2e30*/  FSEL R124, R124, RZ, P5 ;  /* 0x000000ff7c7c7208 */ /* 0x000fe40002800000 */
[----:B------:R-:W-:Y:S01]  /*2e40*/  FSEL R136, R125, RZ, P5 ;  /* 0x000000ff7d887208 */ /* 0x000fe20002800000 */
[----:B------:R-:W-:Y:S01]  /*2e50*/  FMUL.FTZ R138, R4, R139 ;  /* 0x0000008b048a7220 */ /* 0x000fe20000410000 */
        /* <DEDUP_REMOVED lines=15> */
.L_x_12938:
[-CC-:B0-----:R-:W-:Y:S01]  /*2f50*/  FFMA.FTZ R137, R13, R142.reuse, R143.reuse ;  /* 0x0000008e0d897223 */ /* 0x181fe2000001008f */
        /* <DEDUP_REMOVED lines=10> */
[----:B------:R-:W-:Y:S01]  /*3000*/  @P3 FMUL.FTZ R139, R4, R203 ;  /* 0x000000cb048b3220 */ /* 0x000fe20000410000 */
[----:B------:R-:W-:-:S04]  /*3010*/  ISETP.GT.AND P5, PT, R5, RZ, PT ;  /* 0x000000ff0500720c */ /* 0x000fc80003fa4270 */
[----:B------:R-:W-:Y:S02]  /*3020*/  FSEL R136, R136, RZ, P5 ;  /* 0x000000ff88887208 */ /* 0x000fe40002800000 */
[----:B------:R-:W-:Y:S02]  /*3030*/  FSEL R137, R137, RZ, P5 ;  /* 0x000000ff89897208 */ /* 0x000fe40002800000 */
[----:B------:R-:W-:Y:S01]  /*3040*/  FSEL R138, R138, RZ, P5 ;  /* 0x000000ff8a8a7208 */ /* 0x000fe20002800000 */
[----:B------:R-:W-:Y:S01]  /*3050*/  @P4 FMUL.FTZ R128, R136, UR6 ;  /* 0x0000000688804c20 */ /* 0x000fe20008410000 */
[----:B------:R-:W-:Y:S01]  /*3060*/  @P3 FSEL R139, R139, RZ, P5 ;  /* 0x000000ff8b8b3208 */ /* 0x000fe20002800000 */
[----:B------:R-:W-:Y:S02]  /*3070*/  @P4 FMUL.FTZ R129, R137, UR6 ;  /* 0x0000000689814c20 */ /* 0x000fe40008410000 */
[----:B------:R-:W-:Y:S02]  /*3080*/  @P4 FMUL.FTZ R130, R138, UR6 ;  /* 0x000000068a824c20 */ /* 0x000fe40008410000 */
[----:B------:R-:W-:-:S07]  /*3090*/  @P3 FMUL.FTZ R131, R139, UR6 ;  /* 0x000000068b833c20 */ /* 0x000fce0008410000 */
.L_x_12937:
[----:B------:R-:W0:Y:S01]  /*30a0*/  @P1 LDC.64 R138, c[0x0][0x478] ;  /* 0x00011e00ff8a1b82 */ /* 0x000e220000000a00 */
        /* <DEDUP_REMOVED lines=34> */
.L_x_12940:
        /* <DEDUP_REMOVED lines=25> */
.L_x_12939:
        /* <DEDUP_REMOVED lines=31> */
.L_x_12942:
[-CC-:B0-----:R-:W-:Y:S01]  /*3650*/  FFMA.FTZ R137, R21, R142.reuse, R143.reuse ;  /* 0x0000008e15897223 */ /* 0x181fe2000001008f */
        /* <DEDUP_REMOVED lines=9> */
[----:B------:R-:W-:Y:S01]  /*36f0*/  @P3 FADD.FTZ R139, R27, -R196 ;  /* 0x800000c41b8b3221 */ /* 0x000fe20000010000 */
[----:B------:R-:W-:-:S02]  /*3700*/  FMUL.FTZ R138, R4, R175 ;  /* 0x000000af048a7220 */ /* 0x000fc40000410000 */
[----:B------:R-:W-:Y:S01]  /*3710*/  FSEL R136, R136, RZ, P5 ;  /* 0x000000ff88887208 */ /* 0x000fe20002800000 */
[----:B------:R-:W-:Y:S01]  /*3720*/  @P3 FMUL.FTZ R139, R4, R139 ;  /* 0x0000008b048b3220 */ /* 0x000fe20000410000 */
[----:B------:R-:W-:Y:S02]  /*3730*/  FSEL R137, R137, RZ, P5 ;  /* 0x000000ff89897208 */ /* 0x000fe40002800000 */
[----:B------:R-:W-:Y:S01]  /*3740*/  FSEL R138, R138, RZ, P5 ;  /* 0x000000ff8a8a7208 */ /* 0x000fe20002800000 */
[----:B------:R-:W-:Y:S01]  /*3750*/  @P4 FMUL.FTZ R128, R136, UR6 ;  /* 0x0000000688804c20 */ /* 0x000fe20008410000 */
[----:B------:R-:W-:Y:S01]  /*3760*/  @P3 FSEL R136, R139, RZ, P5 ;  /* 0x000000ff8b883208 */ /* 0x000fe20002800000 */
[----:B------:R-:W-:Y:S02]  /*3770*/  @P4 FMUL.FTZ R129, R137, UR6 ;  /* 0x0000000689814c20 */ /* 0x000fe40008410000 */
[----:B------:R-:W-:Y:S02]  /*3780*/  @P4 FMUL.FTZ R130, R138, UR6 ;  /* 0x000000068a824c20 */ /* 0x000fe40008410000 */
[----:B------:R-:W-:-:S07]  /*3790*/  @P3 FMUL.FTZ R131, R136, UR6 ;  /* 0x0000000688833c20 */ /* 0x000fce0008410000 */
.L_x_12941:
        /* <DEDUP_REMOVED lines=35> */
.L_x_12944:
        /* <DEDUP_REMOVED lines=25> */
.L_x_12943:
        /* <DEDUP_REMOVED lines=31> */
.L_x_12946:
        /* <DEDUP_REMOVED lines=21> */
.L_x_12945:
        /* <DEDUP_REMOVED lines=35> */
.L_x_12948:
        /* <DEDUP_REMOVED lines=25> */
.L_x_12947:
        /* <DEDUP_REMOVED lines=31> */
.L_x_12950:
[-CC-:B0-----:R-:W-:Y:S01]  /*4450*/  FFMA.FTZ R137, R145, R142.reuse, R143.reuse ;  /* 0x0000008e91897223 */ /* 0x181fe2000001008f */
[-CC-:B------:R-:W-:Y:S01]  /*4460*/  FFMA.FTZ R136, R146, R142.reuse, R143.reuse ;  /* 0x0000008e92887223 */ /* 0x180fe2000001008f */
[-CC-:B------:R-:W-:Y:S01]  /*4470*/  FFMA.FTZ R175, R149, R142.reuse, R143.reuse ;  /* 0x0000008e95af7223 */ /* 0x180fe2000001008f */
[----:B------:R-:W-:Y:S01]  /*4480*/  @P3 FFMA.FTZ R196, R148, R142, R143 ;  /* 0x0000008e94c43223 */ /* 0x000fe2000001008f */
[----:B------:R-:W-:Y:S01]  /*4490*/  FADD.FTZ R137, R144, -R137 ;  /* 0x8000008990897221 */ /* 0x000fe20000010000 */
[----:B------:R-:W-:Y:S01]  /*44a0*/  FADD.FTZ R139, R147, -R136 ;  /* 0x80000088938b7221 */ /* 0x000fe20000010000 */
[----:B------:R-:W-:Y:S01]  /*44b0*/  ISETP.GT.AND P5, PT, R5, RZ, PT ;  /* 0x000000ff0500720c */ /* 0x000fe20003fa4270 */
[----:B------:R-:W-:Y:S01]  /*44c0*/  FADD.FTZ R175, R198, -R175 ;  /* 0x800000afc6af7221 */ /* 0x000fe20000010000 */
        /* <DEDUP_REMOVED lines=13> */
.L_x_12949:
        /* <DEDUP_REMOVED lines=35> */
.L_x_12952:
        /* <DEDUP_REMOVED lines=25> */
.L_x_12951:
        /* <DEDUP_REMOVED lines=31> */
.L_x_12954:
        /* <DEDUP_REMOVED lines=21> */
.L_x_12953:
        /* <DEDUP_REMOVED lines=35> */
.L_x_12956:
        /* <DEDUP_REMOVED lines=25> */
.L_x_12955:
        /* <DEDUP_REMOVED lines=31> */
.L_x_12958:
        /* <DEDUP_REMOVED lines=21> */
.L_x_12957:
        /* <DEDUP_REMOVED lines=35> */
.L_x_12960:
[-CC-:B------:R-:W-:Y:S01]  /*55d0*/  @P2 FFMA.FTZ R175, R170, R142.reuse, R143.reuse ;  /* 0x0000008eaaaf2223 */ /* 0x180fe2000001008f */
[-CC-:B0-----:R-:W-:Y:S01]  /*55e0*/  @P2 FFMA.FTZ R139, R167, R142.reuse, R143.reuse ;  /* 0x0000008ea78b2223 */ /* 0x181fe2000001008f */
        /* <DEDUP_REMOVED lines=23> */
.L_x_12959:
        /* <DEDUP_REMOVED lines=18> */
[----:B------:R-:W-:Y:S01]  /*5880*/  FMUL.FTZ R127, R126, UR6 ;  /* 0x000000067e7f7c20 */ /* 0x000fe20008410000 */
[----:B------:R-:W-:Y:S01]  /*5890*/  FSEL R136, R136, RZ, P0 ;  /* 0x000000ff88887208 */ /* 0x000fe20000000000 */
[----:B------:R-:W-:Y:S01]  /*58a0*/  FMUL.FTZ R4, R125, UR6 ;  /* 0x000000067d047c20 */ /* 0x000fe20008410000 */
[----:B------:R-:W-:-:S02]  /*58b0*/  SEL R128, R5, R128, P4 ;  /* 0x0000008005807207 */ /* 0x000fc40002000000 */
[----:B------:R-:W-:Y:S02]  /*58c0*/  SEL R130, R127, R130, P4 ;  /* 0x000000827f827207 */ /* 0x000fe40002000000 */
[----:B------:R-:W-:Y:S02]  /*58d0*/  SEL R129, R4, R129, P4 ;  /* 0x0000008104817207 */ /* 0x000fe40002000000 */
[----:B------:R-:W-:Y:S01]  /*58e0*/  MOV R127, R136 ;  /* 0x00000088007f7202 */ /* 0x000fe20000000f00 */
[----:B------:R-:W-:Y:S06]  /*58f0*/  @!P3 BRA `(.L_x_12961) ;  /* 0x00000000005cb947 */ /* 0x000fec0003800000 */
[----:B------:R-:W-:Y:S01]  /*5900*/  FMUL.FTZ R131, R136, UR6 ;  /* 0x0000000688837c20 */ /* 0x000fe20008410000 */
[----:B------:R-:W-:Y:S06]  /*5910*/  BRA `(.L_x_12961) ;  /* 0x0000000000547947 */ /* 0x000fec0003800000 */
.L_x_12962:
[----:B------:R-:W-:Y:S01]  /*5920*/  ISETP.GT.AND P0, PT, R5, RZ, PT ;  /* 0x000000ff0500720c */ /* 0x000fe20003f04270 */
        /* <DEDUP_REMOVED lines=11> */
[----:B------:R-:W-:-:S02]  /*59e0*/  FMUL.FTZ R143, R4, R143 ;  /* 0x0000008f048f7220 */ /* 0x000fc40000410000 */
[----:B------:R-:W-:Y:S02]  /*59f0*/  FSEL R5, R5, RZ, P0 ;  /* 0x000000ff05057208 */ /* 0x000fe40000000000 */
[----:B------:R-:W-:Y:S02]  /*5a00*/  FSEL R137, R137, RZ, P0 ;  /* 0x000000ff89897208 */ /* 0x000fe40000000000 */
[----:B------:R-:W-:Y:S01]  /*5a10*/  FSEL R139, R139, RZ, P0 ;  /* 0x000000ff8b8b7208 */ /* 0x000fe20000000000 */
[----:B------:R-:W-:Y:S01]  /*5a20*/  @P4 FMUL.FTZ R128, R5, UR6 ;  /* 0x0000000605804c20 */ /* 0x000fe20008410000 */
[----:B------:R-:W-:Y:S01]  /*5a30*/  FSEL R143, R143, RZ, P0 ;  /* 0x000000ff8f8f7208 */ /* 0x000fe20000000000 */
[----:B------:R-:W-:Y:S02]  /*5a40*/  @P4 FMUL.FTZ R129, R137, UR6 ;  /* 0x0000000689814c20 */ /* 0x000fe40008410000 */
[----:B------:R-:W-:Y:S02]  /*5a50*/  @P4 FMUL.FTZ R130, R139, UR6 ;  /* 0x000000068b824c20 */ /* 0x000fe40008410000 */
[----:B------:R-:W-:-:S07]  /*5a60*/  @P3 FMUL.FTZ R131, R143, UR6 ;  /* 0x000000068f833c20 */ /* 0x000fce0008410000 */
.L_x_12961:
        /* <DEDUP_REMOVED lines=13> */
.L_x_12926:
        /* <DEDUP_REMOVED lines=25> */
.L_x_12964:
        /* <DEDUP_REMOVED lines=11> */
.L_x_15741:


//--------------------- .text._ZN10layer_norm13ln_bwd_kernelINS_13Kernel_traitsI6__halfffffjLj4096ELj1ELj1ELj4ELj16ENS_18Kernel_traits_baseILj4096ES2_ffffjLj128EEEEELb0ELb1ELb0ELb0EEEvNS_9BwdParamsE --------------------------
	.section	.text._ZN10layer_norm13ln_bwd_kernelINS_13Kernel_traitsI6__halfffffjLj4096ELj1ELj1ELj4ELj16ENS_18Kernel_traits_baseILj4096ES2_ffffjLj128EEEEELb0ELb1ELb0ELb0EEEvNS_9BwdParamsE,"ax",@progbits
	.align	128
        .global         _ZN10layer_norm13ln_bwd_kernelINS_13Kernel_traitsI6__halfffffjLj4096ELj1ELj1ELj4ELj16ENS_18Kernel_traits_baseILj4096ES2_ffffjLj128EEEEELb0ELb1ELb0ELb0EEEvNS_9BwdParamsE
        .type           _ZN10layer_norm13ln_bwd_kernelINS_13Kernel_traitsI6__halfffffjLj4096ELj1ELj1ELj4ELj16ENS_18Kernel_traits_baseILj4096ES2_ffffjLj128EEEEELb0ELb1ELb0ELb0EEEvNS_9BwdParamsE,@function
        .size           _ZN10layer_norm13ln_bwd_kernelINS_13Kernel_traitsI6__halfffffjLj4096ELj1ELj1ELj4ELj16ENS_18Kernel_traits_baseILj4096ES2_ffffjLj128EEEEELb0ELb1ELb0ELb0EEEvNS_9BwdParamsE,(.L_x_15742 - _ZN10layer_norm13ln_bwd_kernelINS_13Kernel_traitsI6__halfffffjLj4096ELj1ELj1ELj4ELj16ENS_18Kernel_traits_baseILj4096ES2_ffffjLj128EEEEELb0ELb1ELb0ELb0EEEvNS_9BwdParamsE)
        .other          _ZN10layer_norm13ln_bwd_kernelINS_13Kernel_traitsI6__halfffffjLj4096ELj1ELj1ELj4ELj16ENS_18Kernel_traits_baseILj4096ES2_ffffjLj128EEEEELb0ELb1ELb0ELb0EEEvNS_9BwdParamsE,@"STO_CUDA_ENTRY STV_DEFAULT"
_ZN10layer_norm13ln_bwd_kernelINS_13Kernel_traitsI6__halfffffjLj4096ELj1ELj1ELj4ELj16ENS_18Kernel_traits_baseILj4096ES2_ffffjLj128EEEEELb0ELb1ELb0ELb0EEEvNS_9BwdParamsE:
.text._ZN10layer_norm13ln_bwd_kernelINS_13Kernel_traitsI6__halfffffjLj4096ELj1ELj1ELj4ELj16ENS_18Kernel_traits_baseILj4096ES2_ffffjLj128EEEEELb0ELb1ELb0ELb0EEEvNS_9BwdParamsE:
        /* <DEDUP_REMOVED lines=15> */
[C---:B------:R-:W-:Y:S02]  /*00f0*/  ISETP.GE.U32.AND P1, PT, R5.reuse, 0x200, PT ;  /* 0x000002000500780c */ /* 0x040fe40003f26070 */
[C---:B------:R-:W-:Y:S02]  /*0100*/  ISETP.GE.U32.AND P2, PT, R5.reuse, 0x280, PT ;  /* 0x000002800500780c */ /* 0x040fe40003f46070 */
[----:B------:R-:W-:Y:S02]  /*0110*/  P2R R2, PR, RZ, 0x8 ;  /* 0x00000008ff027803 */ /* 0x000fe40000000000 */
[C---:B------:R-:W-:Y:S01]  /*0120*/  ISETP.GE.U32.AND P4, PT, R5.reuse, 0x380, PT ;  /* 0x000003800500780c */ /* 0x040fe20003f86070 */
[----:B------:R-:W1:Y:S01]  /*0130*/  @P3 LDC.64 R30, c[0x0][0x3d0] ;  /* 0x0000f400ff1e3b82 */ /* 0x000e620000000a00 */
[----:B------:R-:W-:-:S02]  /*0140*/  ISETP.GE.U32.AND P5, PT, R5, 0x400, PT ;  /* 0x000004000500780c */ /* 0x000fc40003fa6070 */
[----:B------:R-:W-:Y:S02]  /*0150*/  P2R R0, PR, RZ, 0x40 ;  /* 0x00000040ff007803 */ /* 0x000fe40000000000 */
[----:B------:R-:W-:Y:S01]  /*0160*/  P2R R4, PR, RZ, 0x40 ;  /* 0x00000040ff047803 */ /* 0x000fe20000000000 */
[----:B0-----:R-:W-:Y:S01]  /*0170*/  UISETP.GE.AND UP0, UPT, UR7, UR4, UPT ;  /* 0x000000040700728c */ /* 0x001fe2000bf06270 */
[----:B------:R-:W-:Y:S01]  /*0180*/  P2R R209, PR, RZ, 0x20 ;  /* 0x00000020ffd17803 */ /* 0x000fe20000000000 */
[----:B------:R-:W0:Y:S08]  /*0190*/  @P3 LDC.64 R34, c[0x0][0x3e8] ;  /* 0x0000fa00ff223b82 */ /* 0x000e300000000a00 */
[----:B------:R-:W3:Y:S08]  /*01a0*/  @P6 LDC.64 R40, c[0x0][0x3d0] ;  /* 0x0000f400ff286b82 */ /* 0x000ef00000000a00 */
[----:B------:R-:W4:Y:S01]  /*01b0*/  @P6 LDC.64 R42, c[0x0][0x3e8] ;  /* 0x0000fa00ff2a6b82 */ /* 0x000f220000000a00 */
[----:B-1----:R-:W-:-:S07]  /*01c0*/  @P3 IMAD.WIDE.U32 R30, R3, 0x8, R30 ;  /* 0x00000008031e3825 */ /* 0x002fce00078e001e */
[----:B------:R-:W1:Y:S01]  /*01d0*/  @P0 LDC.64 R44, c[0x0][0x3d0] ;  /* 0x0000f400ff2c0b82 */ /* 0x000e620000000a00 */
[C---:B0-----:R-:W-:Y:S01]  /*01e0*/  @P3 IMAD.WIDE.U32 R34, R3.reuse, 0x8, R34 ;  /* 0x0000000803223825 */ /* 0x041fe200078e0022 */
[----:B------:R-:W-:Y:S02]  /*01f0*/  @P3 LOP3.LUT R3, R3, 0x80, RZ, 0xfc, !PT ;  /* 0x0000008003033812 */ /* 0x000fe400078efcff */
[----:B------:R-:W-:-:S04]  /*0200*/  ISETP.GE.U32.AND P3, PT, R5, 0x300, PT ;  /* 0x000003000500780c */ /* 0x000fc80003f66070 */
[----:B------:R-:W0:Y:S01]  /*0210*/  @P0 LDC.64 R46, c[0x0][0x3e8] ;  /* 0x0000fa00ff2e0b82 */ /* 0x000e220000000a00 */
[----:B---3--:R-:W-:-:S07]  /*0220*/  @P6 IMAD.WIDE.U32 R40, R3, 0x8, R40 ;  /* 0x0000000803286825 */ /* 0x008fce00078e0028 */
[----:B------:R-:W3:Y:S01]  /*0230*/  @P1 LDC.64 R48, c[0x0][0x3d0] ;  /* 0x0000f400ff301b82 */ /* 0x000ee20000000a00 */
[C---:B----4-:R-:W-:Y:S01]  /*0240*/  @P6 IMAD.WIDE.U32 R42, R3.reuse, 0x8, R42 ;  /* 0x00000008032a6825 */ /* 0x050fe200078e002a */
[----:B------:R-:W-:Y:S02]  /*0250*/  @P6 IADD3 R3, PT, PT, R3, 0x80, RZ ;  /* 0x0000008003036810 */ /* 0x000fe40007ffe0ff */
[----:B------:R-:W-:-:S04]  /*0260*/  ISETP.NE.AND P6, PT, R2, RZ, PT ;  /* 0x000000ff0200720c */ /* 0x000fc80003fc5270 */
[----:B------:R-:W4:Y:S01]  /*0270*/  @P1 LDC.64 R50, c[0x0][0x3e8] ;  /* 0x0000fa00ff321b82 */ /* 0x000f220000000a00 */
[C---:B-1----:R-:W-:Y:S01]  /*0280*/  @P0 IMAD.WIDE.U32 R44, R3.reuse, 0x8, R44 ;  /* 0x00000008032c0825 */ /* 0x042fe200078e002c */
[----:B------:R-:W-:Y:S02]  /*0290*/  CS2R R72, SRZ ;  /* 0x0000000000487805 */ /* 0x000fe4000001ff00 */
[----:B------:R-:W-:Y:S02]  /*02a0*/  CS2R R74, SRZ ;  /* 0x00000000004a7805 */ /* 0x000fe4000001ff00 */
[----:B------:R-:W-:Y:S02]  /*02b0*/  CS2R R68, SRZ ;  /* 0x0000000000447805 */ /* 0x000fe4000001ff00 */
[----:B------:R-:W-:Y:S01]  /*02c0*/  CS2R R70, SRZ ;  /* 0x0000000000467805 */ /* 0x000fe2000001ff00 */
[----:B--2---:R-:W5:Y:S01]  /*02d0*/  @P0 LDG.E.64 R38, desc[UR14][R44.64] ;  /* 0x0000000e2c260981 */ /* 0x004f62000c1e1b00 */
[----:B------:R-:W1:Y:S01]  /*02e0*/  @P2 LDC.64 R52, c[0x0][0x3d0] ;  /* 0x0000f400ff342b82 */ /* 0x000e620000000a00 */
[C---:B0-----:R-:W-:Y:S01]  /*02f0*/  @P0 IMAD.WIDE.U32 R46, R3.reuse, 0x8, R46 ;  /* 0x00000008032e0825 */ /* 0x041fe200078e002e */
[----:B------:R-:W-:Y:S01]  /*0300*/  @P0 IADD3 R3, PT, PT, R3, 0x80, RZ ;  /* 0x0000008003030810 */ /* 0x000fe20007ffe0ff */
[----:B------:R0:W5:Y:S04]  /*0310*/  @P6 LDG.E.64 R32, desc[UR14][R30.64] ;  /* 0x0000000e1e206981 */ /* 0x000168000c1e1b00 */
[----:B------:R2:W5:Y:S01]  /*0320*/  @P6 LDG.E.64 R8, desc[UR14][R34.64] ;  /* 0x0000000e22086981 */ /* 0x000562000c1e1b00 */
[----:B------:R-:W0:Y:S01]  /*0330*/  @P2 LDC.64 R54, c[0x0][0x3e8] ;  /* 0x0000fa00ff362b82 */ /* 0x000e220000000a00 */
[----:B---3--:R-:W-:-:S07]  /*0340*/  @P1 IMAD.WIDE.U32 R48, R3, 0x8, R48 ;  /* 0x0000000803301825 */ /* 0x008fce00078e0030 */
[----:B------:R-:W3:Y:S01]  /*0350*/  @P3 LDC.64 R56, c[0x0][0x3d0] ;  /* 0x0000f400ff383b82 */ /* 0x000ee20000000a00 */
[C---:B----4-:R-:W-:Y:S01]  /*0360*/  @P1 IMAD.WIDE.U32 R50, R3.reuse, 0x8, R50 ;  /* 0x0000000803321825 */ /* 0x050fe200078e0032 */
[----:B------:R-:W-:Y:S01]  /*0370*/  @P1 IADD3 R3, PT, PT, R3, 0x80, RZ ;  /* 0x0000008003031810 */ /* 0x000fe20007ffe0ff */
[----:B------:R-:W5:Y:S05]  /*0380*/  @P0 LDG.E.64 R12, desc[UR14][R46.64] ;  /* 0x0000000e2e0c0981 */ /* 0x000f6a000c1e1b00 */
[----:B------:R-:W4:Y:S01]  /*0390*/  @P3 LDC.64 R58, c[0x0][0x3e8] ;  /* 0x0000fa00ff3a3b82 */ /* 0x000f220000000a00 */
[----:B-1----:R-:W-:-:S07]  /*03a0*/  @P2 IMAD.WIDE.U32 R52, R3, 0x8, R52 ;  /* 0x0000000803342825 */ /* 0x002fce00078e0034 */
[----:B------:R-:W1:Y:S01]  /*03b0*/  @P4 LDC.64 R60, c[0x0][0x3d0] ;  /* 0x0000f400ff3c4b82 */ /* 0x000e620000000a00 */
[C---:B0-----:R-:W-:Y:S01]  /*03c0*/  @P2 IMAD.WIDE.U32 R54, R3.reuse, 0x8, R54 ;  /* 0x0000000803362825 */ /* 0x041fe200078e0036 */
[----:B------:R-:W-:Y:S01]  /*03d0*/  @P2 IADD3 R3, PT, PT, R3, 0x80, RZ ;  /* 0x0000008003032810 */ /* 0x000fe20007ffe0ff */
[----:B------:R-:W5:Y:S05]  /*03e0*/  @P1 LDG.E.64 R132, desc[UR14][R48.64] ;  /* 0x0000000e30841981 */ /* 0x000f6a000c1e1b00 */
[----:B------:R-:W0:Y:S08]  /*03f0*/  @P4 LDC.64 R62, c[0x0][0x3e8] ;  /* 0x0000fa00ff3e4b82 */ /* 0x000e300000000a00 */
[----:B------:R-:W2:Y:S08]  /*0400*/  @P5 LDC.64 R64, c[0x0][0x3d0] ;  /* 0x0000f400ff405b82 */ /* 0x000eb00000000a00 */
[----:B------:R-:W2:Y:S01]  /*0410*/  @P5 LDC.64 R66, c[0x0][0x3e8] ;  /* 0x0000fa00ff425b82 */ /* 0x000ea20000000a00 */
[C---:B---3--:R-:W-:Y:S01]  /*0420*/  @P3 IMAD.WIDE.U32 R56, R3.reuse, 0x8, R56 ;  /* 0x0000000803383825 */ /* 0x048fe200078e0038 */
[----:B------:R-:W-:Y:S01]  /*0430*/  ISETP.NE.AND P6, PT, R4, RZ, PT ;  /* 0x000000ff0400720c */ /* 0x000fe20003fc5270 */
[----:B------:R-:W5:Y:S02]  /*0440*/  @P1 LDG.E.64 R14, desc[UR14][R50.64] ;  /* 0x0000000e320e1981 */ /* 0x000f64000c1e1b00 */
[C---:B----4-:R-:W-:Y:S01]  /*0450*/  @P3 IMAD.WIDE.U32 R58, R3.reuse, 0x8, R58 ;  /* 0x00000008033a3825 */ /* 0x050fe200078e003a */
[----:B------:R-:W-:Y:S01]  /*0460*/  @P3 IADD3 R3, PT, PT, R3, 0x80, RZ ;  /* 0x0000008003033810 */ /* 0x000fe20007ffe0ff */
[----:B------:R-:W5:Y:S04]  /*0470*/  @P2 LDG.E.64 R134, desc[UR14][R52.64] ;  /* 0x0000000e34862981 */ /* 0x000f68000c1e1b00 */
[C---:B-1----:R-:W-:Y:S01]  /*0480*/  @P4 IMAD.WIDE.U32 R60, R3.reuse, 0x8, R60 ;  /* 0x00000008033c4825 */ /* 0x042fe200078e003c */
[----:B------:R-:W5:Y:S03]  /*0490*/  @P2 LDG.E.64 R18, desc[UR14][R54.64] ;  /* 0x0000000e36122981 */ /* 0x000f66000c1e1b00 */
[C---:B0-----:R-:W-:Y:S01]  /*04a0*/  @P4 IMAD.WIDE.U32 R62, R3.reuse, 0x8, R62 ;  /* 0x00000008033e4825 */ /* 0x041fe200078e003e */
[----:B------:R-:W-:Y:S01]  /*04b0*/  @P4 IADD3 R3, PT, PT, R3, 0x80, RZ ;  /* 0x0000008003034810 */ /* 0x000fe20007ffe0ff */
[----:B------:R0:W5:Y:S04]  /*04c0*/  @P6 LDG.E.64 R36, desc[UR14][R40.64] ;  /* 0x0000000e28246981 */ /* 0x000168000c1e1b00 */
[C---:B--2---:R-:W-:Y:S01]  /*04d0*/  @P5 IMAD.WIDE.U32 R30, R3.reuse, 0x8, R64 ;  /* 0x00000008031e5825 */ /* 0x044fe200078e0040 */
[----:B------:R1:W5:Y:S03]  /*04e0*/  @P6 LDG.E.64 R10, desc[UR14][R42.64] ;  /* 0x0000000e2a0a6981 */ /* 0x000366000c1e1b00 */
[----:B------:R-:W-:Y:S01]  /*04f0*/  @P5 IMAD.WIDE.U32 R34, R3, 0x8, R66 ;  /* 0x0000000803225825 */ /* 0x000fe200078e0042 */
[----:B------:R-:W5:Y:S04]  /*0500*/  @P5 LDG.E.64 R26, desc[UR14][R30.64] ;  /* 0x0000000e1e1a5981 */ /* 0x000f68000c1e1b00 */
[----:B------:R-:W5:Y:S01]  /*0510*/  @P5 LDG.E.64 R28, desc[UR14][R34.64] ;  /* 0x0000000e221c5981 */ /* 0x000f62000c1e1b00 */
[----:B0-----:R-:W-:-:S02]  /*0520*/  CS2R R40, SRZ ;  /* 0x0000000000287805 */ /* 0x001fc4000001ff00 */
[----:B-1----:R-:W-:Y:S02]  /*0530*/  CS2R R42, SRZ ;  /* 0x00000000002a7805 */ /* 0x002fe4000001ff00 */
[----:B------:R-:W-:Y:S01]  /*0540*/  CS2R R44, SRZ ;  /* 0x00000000002c7805 */ /* 0x000fe2000001ff00 */
[----:B------:R0:W5:Y:S01]  /*0550*/  @P3 LDG.E.64 R16, desc[UR14][R56.64] ;  /* 0x0000000e38103981 */ /* 0x000162000c1e1b00 */
[----:B------:R-:W-:Y:S02]  /*0560*/  CS2R R46, SRZ ;  /* 0x00000000002e7805 */ /* 0x000fe4000001ff00 */
[----:B------:R-:W-:Y:S02]  /*0570*/  CS2R R48, SRZ ;  /* 0x0000000000307805 */ /* 0x000fe4000001ff00 */
[----:B------:R-:W-:Y:S01]  /*0580*/  CS2R R50, SRZ ;  /* 0x0000000000327805 */ /* 0x000fe2000001ff00 */
[----:B------:R1:W5:Y:S01]  /*0590*/  @P3 LDG.E.64 R20, desc[UR14][R58.64] ;  /* 0x0000000e3a143981 */ /* 0x000362000c1e1b00 */
[----:B------:R-:W-:-:S02]  /*05a0*/  CS2R R52, SRZ ;  /* 0x0000000000347805 */ /* 0x000fc4000001ff00 */
[----:B------:R-:W-:Y:S02]  /*05b0*/  CS2R R54, SRZ ;  /* 0x0000000000367805 */ /* 0x000fe4000001ff00 */
[----:B------:R-:W-:Y:S01]  /*05c0*/  CS2R R64, SRZ ;  /* 0x0000000000407805 */ /* 0x000fe2000001ff00 */
[----:B------:R2:W5:Y:S01]  /*05d0*/  @P4 LDG.E.64 R22, desc[UR14][R60.64] ;  /* 0x0000000e3c164981 */ /* 0x000562000c1e1b00 */
[----:B------:R-:W-:Y:S02]  /*05e0*/  CS2R R66, SRZ ;  /* 0x0000000000427805 */ /* 0x000fe4000001ff00 */
[----:B0-----:R-:W-:Y:S02]  /*05f0*/  CS2R R56, SRZ ;  /* 0x0000000000387805 */ /* 0x001fe4000001ff00 */
[----:B------:R-:W-:Y:S01]  /*0600*/  CS2R R136, SRZ ;  /* 0x0000000000887805 */ /* 0x000fe2000001ff00 */
[----:B------:R0:W5:Y:S01]  /*0610*/  @P4 LDG.E.64 R24, desc[UR14][R62.64] ;  /* 0x0000000e3e184981 */ /* 0x000162000c1e1b00 */
[----:B------:R-:W-:-:S02]  /*0620*/  CS2R R138, SRZ ;  /* 0x00000000008a7805 */ /* 0x000fc4000001ff00 */
[----:B-1----:R-:W-:Y:S02]  /*0630*/  CS2R R58, SRZ ;  /* 0x00000000003a7805 */ /* 0x002fe4000001ff00 */
[----:B------:R-:W-:Y:S02]  /*0640*/  CS2R R76, SRZ ;  /* 0x00000000004c7805 */ /* 0x000fe4000001ff00 */
[----:B------:R-:W-:Y:S02]  /*0650*/  CS2R R78, SRZ ;  /* 0x00000000004e7805 */ /* 0x000fe4000001ff00 */
[----:B------:R-:W-:Y:S02]  /*0660*/  CS2R R80, SRZ ;  /* 0x0000000000507805 */ /* 0x000fe4000001ff00 */
[----:B--2---:R-:W-:Y:S02]  /*0670*/  CS2R R60, SRZ ;  /* 0x00000000003c7805 */ /* 0x004fe4000001ff00 */
        /* <DEDUP_REMOVED lines=26> */
[----:B------:R-:W-:Y:S06]  /*0820*/  BRA.U UP0, `(.L_x_12965) ;  /* 0x0000007900187547 */ /* 0x000fec000b800000 */
[----:B------:R-:W0:Y:S01]  /*0830*/  LDCU.64 UR4, c[0x0][0x3e0] ;  /* 0x00007c00ff0477ac */ /* 0x000e220008000a00 */
[----:B-----5:R-:W-:Y:S02]  /*0840*/  MOV R235, R16 ;  /* 0x0000001000eb7202 */ /* 0x020fe40000000f00 */
[----:B------:R-:W-:Y:S02]  /*0850*/  CS2R R40, SRZ ;  /* 0x0000000000287805 */ /* 0x000fe4000001ff00 */
[----:B------:R-:W-:Y:S02]  /*0860*/  MOV R233, R22 ;  /* 0x0000001600e97202 */ /* 0x000fe40000000f00 */
[----:B------:R-:W-:Y:S02]  /*0870*/  CS2R R42, SRZ ;  /* 0x00000000002a7805 */ /* 0x000fe4000001ff00 */
[----:B------:R-:W-:Y:S02]  /*0880*/  MOV R231, R26 ;  /* 0x0000001a00e77202 */ /* 0x000fe40000000f00 */
[----:B------:R-:W-:-:S02]  /*0890*/  CS2R R72, SRZ ;  /* 0x0000000000487805 */ /* 0x000fc4000001ff00 */
[----:B------:R-:W-:Y:S02]  /*08a0*/  MOV R229, R8 ;  /* 0x0000000800e57202 */ /* 0x000fe40000000f00 */
        /* <DEDUP_REMOVED lines=9> */
[----:B------:R-:W-:Y:S01]  /*0940*/  MOV R219, R20 ;  /* 0x0000001400db7202 */ /* 0x000fe20000000f00 */
[----:B0-----:R-:W-:Y:S01]  /*0950*/  UISETP.NE.U32.AND UP0, UPT, UR4, URZ, UPT ;  /* 0x000000ff0400728c */ /* 0x001fe2000bf05070 */
[----:B------:R-:W-:-:S02]  /*0960*/  MOV R217, R24 ;  /* 0x0000001800d97202 */ /* 0x000fc40000000f00 */
[----:B------:R-:W-:Y:S02]  /*0970*/  CS2R R52, SRZ ;  /* 0x0000000000347805 */ /* 0x000fe4000001ff00 */
[----:B------:R-:W-:Y:S02]  /*0980*/  MOV R215, R28 ;  /* 0x0000001c00d77202 */ /* 0x000fe40000000f00 */
[----:B------:R-:W-:Y:S02]  /*0990*/  CS2R R54, SRZ ;  /* 0x0000000000367805 */ /* 0x000fe4000001ff00 */
[----:B------:R-:W-:Y:S02]  /*09a0*/  MOV R245, R32 ;  /* 0x0000002000f57202 */ /* 0x000fe40000000f00 */
[----:B------:R-:W-:Y:S02]  /*09b0*/  CS2R R56, SRZ ;  /* 0x0000000000387805 */ /* 0x000fe4000001ff00 */
[----:B------:R-:W-:-:S02]  /*09c0*/  SHF.R.U64 R0, R32, 0x10, R33 ;  /* 0x0000001020007819 */ /* 0x000fc40000001221 */
[----:B------:R-:W-:Y:S02]  /*09d0*/  CS2R R58, SRZ ;  /* 0x00000000003a7805 */ /* 0x000fe4000001ff00 */
[----:B------:R-:W-:Y:S02]  /*09e0*/  MOV R244, R33 ;  /* 0x0000002100f47202 */ /* 0x000fe40000000f00 */
[----:B------:R-:W-:Y:S02]  /*09f0*/  CS2R R60, SRZ ;  /* 0x00000000003c7805 */ /* 0x000fe4000001ff00 */
[----:B------:R-:W-:Y:S02]  /*0a00*/  SHF.R.U32.HI R2, RZ, 0x10, R33 ;  /* 0x00000010ff027819 */ /* 0x000fe40000011621 */
[----:B------:R-:W-:Y:S02]  /*0a10*/  CS2R R62, SRZ ;  /* 0x00000000003e7805 */ /* 0x000fe4000001ff00 */
[----:B------:R-:W-:-:S02]  /*0a20*/  SHF.R.U64 R16, R16, 0x10, R17 ;  /* 0x0000001010107819 */ /* 0x000fc40000001211 */
[----:B------:R-:W-:Y:S02]  /*0a30*/  CS2R R64, SRZ ;  /* 0x0000000000407805 */ /* 0x000fe4000001ff00 */
[----:B------:R-:W-:Y:S02]  /*0a40*/  MOV R234, R17 ;  /* 0x0000001100ea7202 */ /* 0x000fe40000000f00 */
[----:B------:R-:W-:Y:S02]  /*0a50*/  CS2R R66, SRZ ;  /* 0x0000000000427805 */ /* 0x000fe4000001ff00 */
[----:B------:R-:W-:Y:S02]  /*0a60*/  SHF.R.U64 R22, R22, 0x10, R23 ;  /* 0x0000001016167819 */ /* 0x000fe40000001217 */
[----:B------:R-:W-:Y:S02]  /*0a70*/  CS2R R68, SRZ ;  /* 0x0000000000447805 */ /* 0x000fe4000001ff00 */
[----:B------:R-:W-:-:S02]  /*0a80*/  MOV R232, R23 ;  /* 0x0000001700e87202 */ /* 0x000fc40000000f00 */
[----:B------:R-:W-:Y:S02]  /*0a90*/  CS2R R70, SRZ ;  /* 0x0000000000467805 */ /* 0x000fe4000001ff00 */
[----:B------:R-:W-:Y:S02]  /*0aa0*/  SHF.R.U64 R26, R26, 0x10, R27 ;  /* 0x000000101a1a7819 */ /* 0x000fe4000000121b */
[----:B------:R-:W-:Y:S02]  /*0ab0*/  CS2R R136, SRZ ;  /* 0x0000000000887805 */ /* 0x000fe4000001ff00 */
[----:B------:R-:W-:Y:S02]  /*0ac0*/  MOV R230, R27 ;  /* 0x0000001b00e67202 */ /* 0x000fe40000000f00 */
        /* <DEDUP_REMOVED lines=33> */
[----:B------:R-:W-:Y:S02]  /*0ce0*/  MOV R243, R36 ;  /* 0x0000002400f37202 */ /* 0x000fe40000000f00 */
[----:B------:R-:W-:Y:S02]  /*0cf0*/  CS2R R108, SRZ ;  /* 0x00000000006c7805 */ /* 0x000fe4000001ff00 */
[----:B------:R-:W-:Y:S02]  /*0d00*/  SHF.R.U64 R3, R36, 0x10, R37 ;  /* 0x0000001024037819 */ /* 0x000fe40000001225 */
[----:B------:R-:W-:Y:S02]  /*0d10*/  CS2R R110, SRZ ;  /* 0x00000000006e7805 */ /* 0x000fe4000001ff00 */
[----:B------:R-:W-:-:S02]  /*0d20*/  MOV R242, R37 ;  /* 0x0000002500f27202 */ /* 0x000fc40000000f00 */
[----:B------:R-:W-:Y:S02]  /*0d30*/  CS2R R112, SRZ ;  /* 0x0000000000707805 */ /* 0x000fe4000001ff00 */
[----:B------:R-:W-:Y:S02]  /*0d40*/  SHF.R.U32.HI R4, RZ, 0x10, R37 ;  /* 0x00000010ff047819 */ /* 0x000fe40000011625 */
        /* <DEDUP_REMOVED lines=9> */
[----:B------:R-:W-:-:S02]  /*0de0*/  MOV R239, R132 ;  /* 0x0000008400ef7202 */ /* 0x000fc40000000f00 */
[----:B------:R-:W-:Y:S02]  /*0df0*/  CS2R R124, SRZ ;  /* 0x00000000007c7805 */ /* 0x000fe4000001ff00 */
[--C-:B------:R-:W-:Y:S02]  /*0e00*/  SHF.R.U64 R30, R132, 0x10, R133.reuse ;  /* 0x00000010841e7819 */ /* 0x100fe40000001285 */
[----:B------:R-:W-:Y:S02]  /*0e10*/  CS2R R126, SRZ ;  /* 0x00000000007e7805 */ /* 0x000fe4000001ff00 */
[----:B------:R-:W-:Y:S02]  /*0e20*/  MOV R238, R133 ;  /* 0x0000008500ee7202 */ /* 0x000fe40000000f00 */
[----:B------:R-:W-:Y:S02]  /*0e30*/  CS2R R128, SRZ ;  /* 0x0000000000807805 */ /* 0x000fe4000001ff00 */
[----:B------:R-:W-:-:S02]  /*0e40*/  SHF.R.U32.HI R31, RZ, 0x10, R133 ;  /* 0x00000010ff1f7819 */ /* 0x000fc40000011685 */
[----:B------:R-:W-:Y:S02]  /*0e50*/  CS2R R130, SRZ ;  /* 0x0000000000827805 */ /* 0x000fe4000001ff00 */
[----:B------:R-:W-:Y:S01]  /*0e60*/  MOV R237, R134 ;  /* 0x0000008600ed7202 */ /* 0x000fe20000000f00 */
[----:B------:R-:W-:Y:S01]  /*0e70*/  UISETP.NE.AND.EX UP0, UPT, UR5, URZ, UPT, UP0 ;  /* 0x000000ff0500728c */ /* 0x000fe2000bf05300 */
[--C-:B------:R-:W-:Y:S01]  /*0e80*/  SHF.R.U64 R32, R134, 0x10, R135.reuse ;  /* 0x0000001086207819 */ /* 0x100fe20000001287 */
[----:B------:R-:W-:Y:S01]  /*0e90*/  UPLOP3.LUT UP2, UPT, UPT, UPT, UPT, 0x40, 0x4 ;  /* 0x000000000004789c */ /* 0x000fe20003f4e870 */
[----:B------:R-:W-:Y:S01]  /*0ea0*/  MOV R236, R135 ;  /* 0x0000008700ec7202 */ /* 0x000fe20000000f00 */
[----:B------:R-:W0:Y:S01]  /*0eb0*/  LDCU UR6, c[0x0][0x388] ;  /* 0x00007100ff0677ac */ /* 0x000e220008000800 */
[----:B------:R-:W-:Y:S02]  /*0ec0*/  SHF.R.U32.HI R33, RZ, 0x10, R135 ;  /* 0x00000010ff217819 */ /* 0x000fe40000011687 */
[----:B------:R-:W-:Y:S01]  /*0ed0*/  SHF.R.U32.HI R17, RZ, 0x10, R17 ;  /* 0x00000010ff117819 */ /* 0x000fe20000011611 */
[----:B------:R-:W1:Y:S01]  /*0ee0*/  LDCU.U8 UR16, c[0x0][0x410] ;  /* 0x00008200ff1077ac */ /* 0x000e620008000000 */
[----:B------:R-:W-:-:S02]  /*0ef0*/  SHF.R.U32.HI R23, RZ, 0x10, R23 ;  /* 0x00000010ff177819 */ /* 0x000fc40000011617 */
[----:B------:R-:W-:Y:S01]  /*0f00*/  SHF.R.U32.HI R27, RZ, 0x10, R27 ;  /* 0x00000010ff1b7819 */ /* 0x000fe2000001161b */
[----:B------:R-:W2:Y:S01]  /*0f10*/  LDCU UR17, c[0x0][0x400] ;  /* 0x00008000ff1177ac */ /* 0x000ea20008000800 */
[----:B------:R-:W-:Y:S02]  /*0f20*/  SHF.R.U32.HI R9, RZ, 0x10, R9 ;  /* 0x00000010ff097819 */ /* 0x000fe40000011609 */
[----:B------:R-:W-:Y:S01]  /*0f30*/  SHF.R.U32.HI R11, RZ, 0x10, R11 ;  /* 0x00000010ff0b7819 */ /* 0x000fe2000001160b */
[----:B------:R-:W3:Y:S01]  /*0f40*/  LDCU.64 UR20, c[0x0][0x478] ;  /* 0x00008f00ff1477ac */ /* 0x000ee20008000a00 */
[----:B------:R-:W-:Y:S02]  /*0f50*/  SHF.R.U32.HI R13, RZ, 0x10, R13 ;  /* 0x00000010ff0d7819 */ /* 0x000fe4000001160d */
[----:B------:R-:W-:Y:S01]  /*0f60*/  SHF.R.U32.HI R15, RZ, 0x10, R15 ;  /* 0x00000010ff0f7819 */ /* 0x000fe2000001160f */
[----:B------:R-:W4:Y:S01]  /*0f70*/  LDCU.64 UR18, c[0x0][0x438] ;  /* 0x00008700ff1277ac */ /* 0x000f220008000a00 */
[----:B------:R-:W-:-:S02]  /*0f80*/  SHF.R.U32.HI R19, RZ, 0x10, R19 ;  /* 0x00000010ff137819 */ /* 0x000fc40000011613 */
[----:B------:R-:W-:Y:S01]  /*0f90*/  SHF.R.U32.HI R21, RZ, 0x10, R21 ;  /* 0x00000010ff157819 */ /* 0x000fe20000011615 */
[----:B------:R-:W0:Y:S01]  /*0fa0*/  LDCU.128 UR8, c[0x0][0x3c0] ;  /* 0x00007800ff0877ac */ /* 0x000e220008000c00 */
[----:B------:R-:W-:Y:S02]  /*0fb0*/  SHF.R.U32.HI R25, RZ, 0x10, R25 ;  /* 0x00000010ff197819 */ /* 0x000fe40000011619 */
[----:B------:R-:W-:Y:S01]  /*0fc0*/  SHF.R.U32.HI R29, RZ, 0x10, R29 ;  /* 0x00000010ff1d7819 */ /* 0x000fe2000001161d */
[----:B------:R-:W0:Y:S01]  /*0fd0*/  LDCU.64 UR22, c[0x0][0x380] ;  /* 0x00007000ff1677ac */ /* 0x000e220008000a00 */
        /* <DEDUP_REMOVED lines=31> */
[----:B01234-:R-:W-:-:S07]  /*11d0*/  PRMT R214, R29, 0x5410, R214 ;  /* 0x000054101dd67816 */ /* 0x01ffce00000000d6 */
.L_x_13047:
[----:B0-----:R-:W0:Y:S01]  /*11e0*/  @UP0 LDCU.64 UR4, c[0x0][0x3e0] ;  /* 0x00007c00ff0407ac */ /* 0x001e220008000a00 */
[----:B------:R-:W-:Y:S01]  /*11f0*/  PLOP3.LUT P0, PT, PT, PT, UP0, 0x80, 0x8 ;  /* 0x000000000008781c */ /* 0x000fe20003f0f008 */
[----:B------:R-:W-:Y:S02]  /*1200*/  UIMAD.WIDE UR12, UR7, 0x4, UR10 ;  /* 0x00000004070c78a5 */ /* 0x000fe4000f8e020a */
[----:B0-----:R-:W-:-:S06]  /*1210*/  @UP0 UIMAD.WIDE UR4, UR7, 0x4, UR4 ;  /* 0x00000004070408a5 */ /* 0x001fcc000f8e0204 */
[----:B-1234-:R-:W-:Y:S02]  /*1220*/  MOV R172, UR4 ;  /* 0x0000000400ac7c02 */ /* 0x01efe40008000f00 */
[----:B------:R-:W-:Y:S01]  /*1230*/  MOV R173, UR5 ;  /* 0x0000000500ad7c02 */ /* 0x000fe20008000f00 */
[----:B------:R-:W-:Y:S01]  /*1240*/  UIMAD.WIDE UR4, UR7, 0x4, UR8 ;  /* 0x00000004070478a5 */ /* 0x000fe2000f8e0208 */
[----:B------:R-:W-:Y:S02]  /*1250*/  MOV R168, UR12 ;  /* 0x0000000c00a87c02 */ /* 0x000fe40008000f00 */
[----:B------:R-:W-:Y:S01]  /*1260*/  MOV R169, UR13 ;  /* 0x0000000d00a97c02 */ /* 0x000fe20008000f00 */
[----:B------:R-:W2:Y:S02]  /*1270*/  @P0 LDG.E R0, desc[UR14][R172.64] ;  /* 0x0000000eac000981 */ /* 0x000ea4000c1e1900 */
[----:B------:R-:W-:Y:S02]  /*1280*/  MOV R170, UR4 ;  /* 0x0000000400aa7c02 */ /* 0x000fe40008000f00 */
[----:B------:R-:W-:Y:S01]  /*1290*/  MOV R171, UR5 ;  /* 0x0000000500ab7c02 */ /* 0x000fe20008000f00 */
[----:B------:R0:W3:Y:S04]  /*12a0*/  LDG.E R168, desc[UR14][R168.64] ;  /* 0x0000000ea8a87981 */ /* 0x0000e8000c1e1900 */
[----:B------:R-:W4:Y:S01]  /*12b0*/  LDG.E R4, desc[UR14][R170.64] ;  /* 0x0000000eaa047981 */ /* 0x000f22000c1e1900 */
[----:B------:R-:W1:Y:S01]  /*12c0*/  S2R R6, SR_TID.X ;  /* 0x0000000000067919 */ /* 0x000e620000002100 */
[----:B------:R-:W-:Y:S01]  /*12d0*/  UIMAD UR4, UR7, UR6, URZ ;  /* 0x00000006070472a4 */ /* 0x000fe2000f8e02ff */
[----:B------:R-:W-:-:S03]  /*12e0*/  PLOP3.LUT P0, PT, PT, PT, UP0, 0x80, 0x8 ;  /* 0x000000000008781c */ /* 0x000fc60003f0f008 */
[----:B------:R-:W-:Y:S01]  /*12f0*/  USHF.R.S32.HI UR5, URZ, 0x1f, UR4 ;  /* 0x0000001fff057899 */ /* 0x000fe20008011404 */
[C---:B------:R-:W-:Y:S02]  /*1300*/  ISETP.GE.U32.AND P3, PT, R5.reuse, 0x80, PT ;  /* 0x000000800500780c */ /* 0x040fe40003f66070 */
[----:B------:R-:W-:Y:S01]  /*1310*/  ISETP.NE.AND P5, PT, RZ, UR16, PT ;  /* 0x00000010ff007c0c */ /* 0x000fe2000bfa5270 */
[----:B------:R-:W-:Y:S01]  /*1320*/  ULEA.HI UR5, UR5, UR4, URZ, 0x2 ;  /* 0x0000000405057291 */ /* 0x000fe2000f8f10ff */
[----:B------:R-:W-:Y:S01]  /*1330*/  ISETP.GE.U32.AND P4, PT, R5, 0x100, PT ;  /* 0x000001000500780c */ /* 0x000fe20003f86070 */
[----:B------:R-:W-:-:S04]  /*1340*/  UMOV UR12, 0x3f800000 ;  /* 0x3f800000000c7882 */ /* 0x000fc80000000000 */
[----:B0-----:R-:W-:Y:S01]  /*1350*/  MOV R169, UR5 ;  /* 0x0000000500a97c02 */ /* 0x001fe20008000f00 */
[----:B------:R-:W-:Y:S01]  /*1360*/  BSSY.RECONVERGENT B0, `(.L_x_12966) ;  /* 0x000003b000007945 */ /* 0x000fe20003800200 */
[----:B------:R-:W-:Y:S01]  /*1370*/  HFMA2 R211, -RZ, RZ, 0, 0 ;  /* 0x00000000ffd37431 */ /* 0x000fe200000001ff */
[C---:B------:R-:W-:Y:S02]  /*1380*/  ISETP.GE.U32.AND P1, PT, R5.reuse, 0x200, PT ;  /* 0x000002000500780c */ /* 0x040fe40003f26070 */
[----:B------:R-:W-:Y:S02]  /*1390*/  P2R R2, PR, RZ, 0x8 ;  /* 0x00000008ff027803 */ /* 0x000fe40000000000 */
[----:B------:R-:W-:Y:S02]  /*13a0*/  ISETP.GE.U32.AND P2, PT, R5, 0x280, PT ;  /* 0x000002800500780c */ /* 0x000fe40003f46070 */
[----:B------:R-:W-:Y:S02]  /*13b0*/  MOV R212, RZ ;  /* 0x000000ff00d47202 */ /* 0x000fe40000000f00 */
[----:B--2---:R-:W-:-:S02]  /*13c0*/  @P0 R2UR UR12, R0 ;  /* 0x00000000000c02ca */ /* 0x004fc400000e0000 */
[----:B----4-:R-:W-:Y:S02]  /*13d0*/  FSEL R4, R4, RZ, !P5 ;  /* 0x000000ff04047208 */ /* 0x010fe40006800000 */
[----:B---3--:R-:W-:Y:S02]  /*13e0*/  R2UR UR24, R168 ;  /* 0x00000000a81872ca */ /* 0x008fe400000e0000 */
[----:B------:R-:W-:Y:S02]  /*13f0*/  R2UR UR4, R4 ;  /* 0x00000000040472ca */ /* 0x000fe400000e0000 */
[----:B-1----:R-:W-:Y:S02]  /*1400*/  LEA.HI.SX32 R4, R169, R6, 0x1e ;  /* 0x00000006a9047211 */ /* 0x002fe400078ff2ff */
[----:B------:R-:W-:Y:S02]  /*1410*/  ISETP.GE.U32.AND P0, PT, R5, 0x180, PT ;  /* 0x000001800500780c */ /* 0x000fe40003f06070 */
[----:B------:R-:W-:-:S02]  /*1420*/  P2R R0, PR, RZ, 0x10 ;  /* 0x00000010ff007803 */ /* 0x000fc40000000000 */
[----:B------:R-:W-:Y:S01]  /*1430*/  MOV R213, R4 ;  /* 0x0000000400d57202 */ /* 0x000fe20000000f00 */
[----:B-----5:R-:W-:Y:S08]  /*1440*/  @!P3 BRA `(.L_x_12967) ;  /* 0x0000000000b0b947 */ /* 0x020ff00003800000 */
        /* <DEDUP_REMOVED lines=9> */
[----:B------:R-:W-:Y:S02]  /*14e0*/  HADD2.F32 R21, -RZ, R245.H1_H1 ;  /* 0x300000f5ff157230 */ /* 0x000fe40000004100 */
[----:B--2---:R-:W-:-:S05]  /*14f0*/  @P3 IMAD.WIDE.U32 R210, R4, 0x10, R210 ;  /* 0x0000001004d23825 */ /* 0x004fca00078e00d2 */
[----:B------:R0:W5:Y:S01]  /*1500*/  @P3 LDG.E.128 R132, desc[UR14][R210.64] ;  /* 0x0000000ed2843981 */ /* 0x000162000c1e1d00 */
[----:B------:R-:W-:Y:S01]  /*1510*/  IADD3 R213, PT, PT, R4, 0x80, RZ ;  /* 0x0000008004d57810 */ /* 0x000fe20007ffe0ff */
[----:B---3--:R-:W-:Y:S01]  /*1520*/  FADD.FTZ R178, R169, -UR4 ;  /* 0x80000004a9b27e21 */ /* 0x008fe20008010000 */
[----:B------:R-:W-:Y:S01]  /*1530*/  FADD.FTZ R3, R168, -UR4 ;  /* 0x80000004a8037e21 */ /* 0x000fe20008010000 */
[----:B------:R-:W-:Y:S02]  /*1540*/  HADD2.F32 R168, -RZ, R245.H0_H0 ;  /* 0x200000f5ffa87230 */ /* 0x000fe40000004100 */
[----:B------:R-:W-:Y:S01]  /*1550*/  FADD.FTZ R171, R171, -UR4 ;  /* 0x80000004abab7e21 */ /* 0x000fe20008010000 */
[----:B------:R-:W-:Y:S01]  /*1560*/  FMUL.FTZ R178, R178, UR24 ;  /* 0x00000018b2b27c20 */ /* 0x000fe20008410000 */
[----:B------:R-:W-:Y:S01]  /*1570*/  FMUL.FTZ R3, R3, UR24 ;  /* 0x0000001803037c20 */ /* 0x000fe20008410000 */
[--C-:B------:R-:W-:Y:S02]  /*1580*/  HADD2.F32 R169, -RZ, R244.reuse.H1_H1 ;  /* 0x300000f4ffa97230 */ /* 0x100fe40000004100 */
[----:B0-----:R-:W-:Y:S01]  /*1590*/  FMUL.FTZ R210, R171, UR24 ;  /* 0x00000018abd27c20 */ /* 0x001fe20008410000 */
[----:B----4-:R-:W-:Y:S01]  /*15a0*/  FMUL.FTZ R8, R172, R21 ;  /* 0x00000015ac087220 */ /* 0x010fe20000410000 */
[----:B------:R-:W-:Y:S01]  /*15b0*/  FMUL.FTZ R23, R173, R168 ;  /* 0x000000a8ad177220 */ /* 0x000fe20000410000 */
[----:B------:R-:W-:Y:S01]  /*15c0*/  FADD.FTZ R69, R69, R173 ;  /* 0x000000ad45457221 */ /* 0x000fe20000010000 */
[----:B------:R-:W-:Y:S01]  /*15d0*/  FFMA.FTZ R41, R173, R178, R41 ;  /* 0x000000b2ad297223 */ /* 0x000fe20000010029 */
[----:B------:R-:W-:Y:S01]  /*15e0*/  FADD.FTZ R168, RZ, R8 ;  /* 0x00000008ffa87221 */ /* 0x000fe20000010000 */
[----:B------:R-:W-:Y:S01]  /*15f0*/  FADD.FTZ R21, R170, -UR4 ;  /* 0x80000004aa157e21 */ /* 0x000fe20008010000 */
[----:B------:R-:W-:Y:S01]  /*1600*/  FFMA.FTZ R173, R3, R8, RZ ;  /* 0x0000000803ad7223 */ /* 0x000fe200000100ff */
[----:B------:R-:W-:-:S02]  /*1610*/  HADD2.F32 R170, -RZ, R244.H0_H0 ;  /* 0x200000f4ffaa7230 */ /* 0x000fc40000004100 */
        /* <DEDUP_REMOVED lines=15> */
.L_x_12967:
[----:B------:R-:W-:Y:S05]  /*1710*/  BSYNC.RECONVERGENT B0 ;  /* 0x0000000000007941 */ /* 0x000fea0003800200 */
.L_x_12966:
[----:B------:R-:W-:Y:S04]  /*1720*/  BSSY.RECONVERGENT B0, `(.L_x_12968) ;  /* 0x000002e000007945 */ /* 0x000fe80003800200 */
[----:B------:R-:W-:Y:S05]  /*1730*/  @!P4 BRA `(.L_x_12969) ;  /* 0x0000000000b0c947 */ /* 0x000fea0003800000 */
[----:B------:R-:W0:Y:S08]  /*1740*/  LDC.64 R168, c[0x0][0x3a8] ;  /* 0x0000ea00ffa87b82 */ /* 0x000e300000000a00 */
[----:B------:R-:W1:Y:S01]  /*1750*/  LDC.64 R172, c[0x0][0x428] ;  /* 0x00010a00ffac7b82 */ /* 0x000e620000000a00 */
[----:B0-----:R-:W-:-:S06]  /*1760*/  IMAD.WIDE.U32 R168, R213, 0x10, R168 ;  /* 0x00000010d5a87825 */ /* 0x001fcc00078e00a8 */
[----:B------:R-:W2:Y:S01]  /*1770*/  LDG.E.128 R168, desc[UR14][R168.64] ;  /* 0x0000000ea8a87981 */ /* 0x000ea2000c1e1d00 */
[----:B------:R-:W-:Y:S01]  /*1780*/  ISETP.NE.U32.AND P3, PT, RZ, UR18, PT ;  /* 0x00000012ff007c0c */ /* 0x000fe2000bf65070 */
[----:B-1----:R-:W-:-:S03]  /*1790*/  IMAD.WIDE.U32 R172, R213, 0x10, R172 ;  /* 0x00000010d5ac7825 */ /* 0x002fc600078e00ac */
[----:B------:R-:W-:-:S03]  /*17a0*/  ISETP.NE.AND.EX P3, PT, RZ, UR19, PT, P3 ;  /* 0x00000013ff007c0c */ /* 0x000fc6000bf65330 */
[----:B------:R-:W3:Y:S10]  /*17b0*/  LDG.E.128 R172, desc[UR14][R172.64] ;  /* 0x0000000eacac7981 */ /* 0x000ef4000c1e1d00 */
[----:B------:R-:W0:Y:S01]  /*17c0*/  @P3 LDC.64 R206, c[0x0][0x438] ;  /* 0x00010e00ffce3b82 */ /* 0x000e220000000a00 */
[----:B------:R-:W-:-:S02]  /*17d0*/  HADD2.F32 R189, -RZ, R243.H1_H1 ;  /* 0x300000f3ffbd7230 */ /* 0x000fc40000004100 */
[----:B0-----:R-:W-:-:S05]  /*17e0*/  @P3 IMAD.WIDE.U32 R206, R213, 0x10, R206 ;  /* 0x00000010d5ce3825 */ /* 0x001fca00078e00ce */
[----:B------:R0:W5:Y:S01]  /*17f0*/  @P3 LDG.E.128 R36, desc[UR14][R206.64] ;  /* 0x0000000ece243981 */ /* 0x000162000c1e1d00 */
[----:B------:R-:W-:Y:S01]  /*1800*/  IADD3 R213, PT, PT, R213, 0x80, RZ ;  /* 0x00000080d5d57810 */ /* 0x000fe20007ffe0ff */
[----:B--2---:R-:W-:Y:S01]  /*1810*/  FADD.FTZ R19, R168, -UR4 ;  /* 0x80000004a8137e21 */ /* 0x004fe20008010000 */
[----:B------:R-:W-:Y:S02]  /*1820*/  HADD2.F32 R168, -RZ, R243.H0_H0 ;  /* 0x200000f3ffa87230 */ /* 0x000fe40000004100 */
[----:B------:R-:W-:Y:S01]  /*1830*/  FADD.FTZ R171, R171, -UR4 ;  /* 0x80000004abab7e21 */ /* 0x000fe20008010000 */
[----:B------:R-:W-:Y:S01]  /*1840*/  FADD.FTZ R34, R169, -UR4 ;  /* 0x80000004a9227e21 */ /* 0x000fe20008010000 */
[----:B------:R-:W-:Y:S01]  /*1850*/  FMUL.FTZ R19, R19, UR24 ;  /* 0x0000001813137c20 */ /* 0x000fe20008410000 */
[----:B------:R-:W-:Y:S01]  /*1860*/  FADD.FTZ R170, R170, -UR4 ;  /* 0x80000004aaaa7e21 */ /* 0x000fe20008010000 */
[--C-:B------:R-:W-:Y:S02]  /*1870*/  HADD2.F32 R169, -RZ, R242.reuse.H1_H1 ;  /* 0x300000f2ffa97230 */ /* 0x100fe40000004100 */
[----:B0-----:R-:W-:Y:S01]  /*1880*/  FMUL.FTZ R206, R171, UR24 ;  /* 0x00000018abce7c20 */ /* 0x001fe20008410000 */
[----:B---3--:R-:W-:Y:S01]  /*1890*/  FMUL.FTZ R176, R172, R189 ;  /* 0x000000bdacb07220 */ /* 0x008fe20000410000 */
[----:B------:R-:W-:Y:S01]  /*18a0*/  FMUL.FTZ R191, R173, R168 ;  /* 0x000000a8adbf7220 */ /* 0x000fe20000410000 */
[----:B------:R-:W-:Y:S01]  /*18b0*/  FMUL.FTZ R34, R34, UR24 ;  /* 0x0000001822227c20 */ /* 0x000fe20008410000 */
[----:B------:R-:W-:Y:S01]  /*18c0*/  FMUL.FTZ R189, R170, UR24 ;  /* 0x00000018aabd7c20 */ /* 0x000fe20008410000 */
[----:B------:R-:W-:Y:S01]  /*18d0*/  FADD.FTZ R168, R211, R176 ;  /* 0x000000b0d3a87221 */ /* 0x000fe20000010000 */
[----:B------:R-:W-:Y:S01]  /*18e0*/  FFMA.FTZ R171, R19, R176, R212 ;  /* 0x000000b013ab7223 */ /* 0x000fe200000100d4 */
[----:B------:R-:W-:-:S02]  /*18f0*/  HADD2.F32 R170, -RZ, R242.H0_H0 ;  /* 0x200000f2ffaa7230 */ /* 0x000fc40000004100 */
[----:B------:R-:W-:Y:S01]  /*1900*/  FMUL.FTZ R208, R174, R169 ;  /* 0x000000a9aed07220 */ /* 0x000fe20000410000 */
        /* <DEDUP_REMOVED lines=15> */
.L_x_12969:
[----:B------:R-:W-:Y:S05]  /*1a00*/  BSYNC.RECONVERGENT B0 ;  /* 0x0000000000007941 */ /* 0x000fea0003800200 */
.L_x_12968:
        /* <DEDUP_REMOVED lines=20> */
[--C-:B------:R-:W-:Y:S02]  /*1b50*/  HADD2.F32 R169, -RZ, R240.reuse.H1_H1 ;  /* 0x300000f0ffa97230 */ /* 0x100fe40000004100 */
[----:B------:R-:W-:Y:S01]  /*1b60*/  FMUL.FTZ R192, R171, UR24 ;  /* 0x00000018abc07c20 */ /* 0x000fe20008410000 */
[----:B------:R-:W-:Y:S01]  /*1b70*/  FMUL.FTZ R30, R30, UR24 ;  /* 0x000000181e1e7c20 */ /* 0x000fe20008410000 */
[----:B---3--:R-:W-:Y:S01]  /*1b80*/  FMUL.FTZ R32, R172, R33 ;  /* 0x00000021ac207220 */ /* 0x008fe20000410000 */
[----:B------:R-:W-:Y:S01]  /*1b90*/  FMUL.FTZ R187, R173, R168 ;  /* 0x000000a8adbb7220 */ /* 0x000fe20000410000 */
[----:B------:R-:W-:Y:S01]  /*1ba0*/  FADD.FTZ R33, R170, -UR4 ;  /* 0x80000004aa217e21 */ /* 0x000fe20008010000 */
[----:B------:R-:W-:-:S02]  /*1bb0*/  HADD2.F32 R170, -RZ, R240.H0_H0 ;  /* 0x200000f0ffaa7230 */ /* 0x000fc40000004100 */
[----:B------:R-:W-:Y:S01]  /*1bc0*/  FADD.FTZ R168, R211, R32 ;  /* 0x00000020d3a87221 */ /* 0x000fe20000010000 */
[----:B------:R-:W-:Y:S01]  /*1bd0*/  FFMA.FTZ R171, R17, R32, R212 ;  /* 0x0000002011ab7223 */ /* 0x000fe200000100d4 */
[----:B0-----:R-:W-:Y:S01]  /*1be0*/  FMUL.FTZ R204, R174, R169 ;  /* 0x000000a9aecc7220 */ /* 0x001fe20000410000 */
[----:B------:R-:W-:Y:S01]  /*1bf0*/  FMUL.FTZ R33, R33, UR24 ;  /* 0x0000001821217c20 */ /* 0x000fe20008410000 */
        /* <DEDUP_REMOVED lines=15> */
.L_x_12971:
[----:B------:R-:W-:Y:S05]  /*1cf0*/  BSYNC.RECONVERGENT B0 ;  /* 0x0000000000007941 */ /* 0x000fea0003800200 */
.L_x_12970:
        /* <DEDUP_REMOVED lines=46> */
.L_x_12973:
[----:B------:R-:W-:Y:S05]  /*1fe0*/  BSYNC.RECONVERGENT B0 ;  /* 0x0000000000007941 */ /* 0x000fea0003800200 */
.L_x_12972:
        /* <DEDUP_REMOVED lines=46> */
.L_x_12975:
[----:B------:R-:W-:Y:S05]  /*22d0*/  BSYNC.RECONVERGENT B0 ;  /* 0x0000000000007941 */ /* 0x000fea0003800200 */
.L_x_12974:
        /* <DEDUP_REMOVED lines=17> */
[----:B------:R-:W-:Y:S02]  /*23f0*/  HADD2.F32 R168, -RZ, R235.H0_H0 ;  /* 0x200000ebffa87230 */ /* 0x000fe40000004100 */
[----:B------:R-:W-:Y:S01]  /*2400*/  FADD.FTZ R171, R171, -UR4 ;  /* 0x80000004abab7e21 */ /* 0x000fe20008010000 */
[----:B------:R-:W-:Y:S01]  /*2410*/  FADD.FTZ R18, R169, -UR4 ;  /* 0x80000004a9127e21 */ /* 0x000fe20008010000 */
[----:B------:R-:W-:Y:S01]  /*2420*/  FMUL.FTZ R11, R11, UR24 ;  /* 0x000000180b0b7c20 */ /* 0x000fe20008410000 */
[--C-:B------:R-:W-:Y:S02]  /*2430*/  HADD2.F32 R169, -RZ, R234.reuse.H1_H1 ;  /* 0x300000eaffa97230 */ /* 0x100fe40000004100 */
[----:B----4-:R-:W-:Y:S01]  /*2440*/  FMUL.FTZ R20, R172, R27 ;  /* 0x0000001bac147220 */ /* 0x010fe20000410000 */
[----:B------:R-:W-:Y:S01]  /*2450*/  FMUL.FTZ R181, R173, R168 ;  /* 0x000000a8adb57220 */ /* 0x000fe20000410000 */
[----:B------:R-:W-:Y:S01]  /*2460*/  FMUL.FTZ R186, R171, UR24 ;  /* 0x00000018abba7c20 */ /* 0x000fe20008410000 */
[----:B------:R-:W-:Y:S01]  /*2470*/  FMUL.FTZ R18, R18, UR24 ;  /* 0x0000001812127c20 */ /* 0x000fe20008410000 */
[----:B------:R-:W-:Y:S01]  /*2480*/  FADD.FTZ R168, R211, R20 ;  /* 0x00000014d3a87221 */ /* 0x000fe20000010000 */
[----:B------:R-:W-:Y:S01]  /*2490*/  FADD.FTZ R27, R170, -UR4 ;  /* 0x80000004aa1b7e21 */ /* 0x000fe20008010000 */
[----:B------:R-:W-:Y:S01]  /*24a0*/  FFMA.FTZ R171, R11, R20, R212 ;  /* 0x000000140bab7223 */ /* 0x000fe200000100d4 */
[----:B------:R-:W-:-:S02]  /*24b0*/  HADD2.F32 R170, -RZ, R234.H0_H0 ;  /* 0x200000eaffaa7230 */ /* 0x000fc40000004100 */
[----:B0-----:R-:W-:Y:S01]  /*24c0*/  FMUL.FTZ R198, R174, R169 ;  /* 0x000000a9aec67220 */ /* 0x001fe20000410000 */
[----:B------:R-:W-:Y:S01]  /*24d0*/  FADD.FTZ R169, R168, R181 ;  /* 0x000000b5a8a97221 */ /* 0x000fe20000010000 */
[----:B------:R-:W-:Y:S01]  /*24e0*/  FMUL.FTZ R27, R27, UR24 ;  /* 0x000000181b1b7c20 */ /* 0x000fe20008410000 */
[----:B------:R-:W-:Y:S01]  /*24f0*/  FFMA.FTZ R168, R18, R181, R171 ;  /* 0x000000b512a87223 */ /* 0x000fe200000100ab */
[----:B------:R-:W-:Y:S01]  /*2500*/  FMUL.FTZ R199, R175, R170 ;  /* 0x000000aaafc77220 */ /* 0x000fe20000410000 */
[----:B------:R-:W-:Y:S02]  /*2510*/  FADD.FTZ R170, R169, R198 ;  /* 0x000000c6a9aa7221 */ /* 0x000fe40000010000 */
        /* <DEDUP_REMOVED lines=11> */
.L_x_12977:
[----:B------:R-:W-:Y:S05]  /*25d0*/  BSYNC.RECONVERGENT B0 ;  /* 0x0000000000007941 */ /* 0x000fea0003800200 */
.L_x_12976:
        /* <DEDUP_REMOVED lines=47> */
.L_x_12979:
[----:B------:R-:W-:Y:S05]  /*28d0*/  BSYNC.RECONVERGENT B0 ;  /* 0x0000000000007941 */ /* 0x000fea0003800200 */
.L_x_12978:
        /* <DEDUP_REMOVED lines=15> */
[----:B------:R-:W-:-:S05]  /*29d0*/  HADD2.F32 R35, -RZ, R231.H1_H1 ;  /* 0x300000e7ff237230 */ /* 0x000fca0000004100 */
[----:B--2---:R-:W-:Y:S01]  /*29e0*/  FMUL.FTZ R12, R172, R35 ;  /* 0x00000023ac0c7220 */ /* 0x004fe20000410000 */
[----:B------:R-:W-:Y:S01]  /*29f0*/  FADD.FTZ R97, R97, R173 ;  /* 0x000000ad61617221 */ /* 0x000fe20000010000 */
[----:B---3--:R-:W-:Y:S01]  /*2a00*/  FADD.FTZ R10, R169, -UR4 ;  /* 0x80000004a90a7e21 */ /* 0x008fe20008010000 */
[----:B------:R-:W-:Y:S01]  /*2a10*/  FADD.FTZ R7, R168, -UR4 ;  /* 0x80000004a8077e21 */ /* 0x000fe20008010000 */
[----:B------:R-:W-:Y:S02]  /*2a20*/  HADD2.F32 R168, -RZ, R231.H0_H0 ;  /* 0x200000e7ffa87230 */ /* 0x000fe40000004100 */
[----:B------:R-:W-:Y:S01]  /*2a30*/  FMUL.FTZ R10, R10, UR24 ;  /* 0x000000180a0a7c20 */ /* 0x000fe20008410000 */
[----:B------:R-:W-:Y:S01]  /*2a40*/  FMUL.FTZ R7, R7, UR24 ;  /* 0x0000001807077c20 */ /* 0x000fe20008410000 */
[--C-:B------:R-:W-:Y:S02]  /*2a50*/  HADD2.F32 R169, -RZ, R230.reuse.H1_H1 ;  /* 0x300000e6ffa97230 */ /* 0x100fe40000004100 */
[C---:B------:R-:W-:Y:S01]  /*2a60*/  FMUL.FTZ R177, R173.reuse, R168 ;  /* 0x000000a8adb17220 */ /* 0x040fe20000410000 */
[----:B------:R-:W-:Y:S01]  /*2a70*/  FFMA.FTZ R65, R173, R10, R65 ;  /* 0x0000000aad417223 */ /* 0x000fe20000010041 */
[----:B------:R-:W-:Y:S01]  /*2a80*/  FADD.FTZ R168, R211, R12 ;  /* 0x0000000cd3a87221 */ /* 0x000fe20000010000 */
[----:B------:R-:W-:Y:S01]  /*2a90*/  FADD.FTZ R35, R170, -UR4 ;  /* 0x80000004aa237e21 */ /* 0x000fe20008010000 */
[----:B------:R-:W-:Y:S01]  /*2aa0*/  FFMA.FTZ R173, R7, R12, R212 ;  /* 0x0000000c07ad7223 */ /* 0x000fe200000100d4 */
[----:B------:R-:W-:-:S02]  /*2ab0*/  HADD2.F32 R170, -RZ, R230.H0_H0 ;  /* 0x200000e6ffaa7230 */ /* 0x000fc40000004100 */
[----:B------:R-:W-:Y:S01]  /*2ac0*/  FMUL.FTZ R182, R174, R169 ;  /* 0x000000a9aeb67220 */ /* 0x000fe20000410000 */
[----:B------:R-:W-:Y:S01]  /*2ad0*/  FADD.FTZ R169, R168, R177 ;  /* 0x000000b1a8a97221 */ /* 0x000fe20000010000 */
[----:B------:R-:W-:Y:S01]  /*2ae0*/  FMUL.FTZ R35, R35, UR24 ;  /* 0x0000001823237c20 */ /* 0x000fe20008410000 */
[----:B------:R-:W-:Y:S01]  /*2af0*/  FADD.FTZ R171, R171, -UR4 ;  /* 0x80000004abab7e21 */ /* 0x000fe20008010000 */
[----:B------:R-:W-:Y:S01]  /*2b00*/  FFMA.FTZ R168, R10, R177, R173 ;  /* 0x000000b10aa87223 */ /* 0x000fe200000100ad */
[----:B------:R-:W-:Y:S01]  /*2b10*/  FMUL.FTZ R193, R175, R170 ;  /* 0x000000aaafc17220 */ /* 0x000fe20000410000 */
[----:B------:R-:W-:Y:S01]  /*2b20*/  FADD.FTZ R170, R169, R182 ;  /* 0x000000b6a9aa7221 */ /* 0x000fe20000010000 */
        /* <DEDUP_REMOVED lines=10> */
.L_x_12981:
[----:B------:R-:W-:Y:S05]  /*2bd0*/  BSYNC.RECONVERGENT B0 ;  /* 0x0000000000007941 */ /* 0x000fea0003800200 */
.L_x_12980:
        /* <DEDUP_REMOVED lines=31> */
.L_x_12983:
[----:B------:R-:W-:Y:S05]  /*2dd0*/  BSYNC.RECONVERGENT B0 ;  /* 0x0000000000007941 */ /* 0x000fea0003800200 */
.L_x_12982:
        /* <DEDUP_REMOVED lines=22> */
[----:B------:R-:W-:Y:S01]  /*2f40*/  FMUL.FTZ R169, R169, UR17 ;  /* 0x00000011a9a97c20 */ /* 0x000fe20008410000 */
[----:B------:R-:W-:-:S04]  /*2f50*/  FSEL R168, R168, RZ, !P5 ;  /* 0x000000ffa8a87208 */ /* 0x000fc80006800000 */
[----:B------:R-:W-:Y:S02]  /*2f60*/  R2UR UR4, R169 ;  /* 0x00000000a90472ca */ /* 0x000fe400000e0000 */
[----:B------:R-:W-:Y:S01]  /*2f70*/  R2UR UR5, R168 ;  /* 0x00000000a80572ca */ /* 0x000fe200000e0000 */
[----:B------:R-:W-:-:S14]  /*2f80*/  BRA.U UP1, `(.L_x_12985) ;  /* 0x0000002901247547 */ /* 0x000fdc000b800000 */
[----:B------:R-:W-:Y:S01]  /*2f90*/  ISETP.NE.AND P6, PT, R2, RZ, PT ;  /* 0x000000ff0200720c */ /* 0x000fe20003fc5270 */
[----:B------:R-:W-:-:S12]  /*2fa0*/  BSSY.RECONVERGENT B1, `(.L_x_12986) ;  /* 0x0000050000017945 */ /* 0x000fd80003800200 */
[----:B------:R-:W-:Y:S05]  /*2fb0*/  @!P6 BRA `(.L_x_12987) ;  /* 0x000000040038e947 */ /* 0x000fea0003800000 */
[----:B------:R-:W0:Y:S02]  /*2fc0*/  LDC.64 R168, c[0x0][0x390] ;  /* 0x0000e400ffa87b82 */ /* 0x000e240000000a00 */
[----:B0-----:R-:W-:-:S06]  /*2fd0*/  IMAD.WIDE.U32 R168, R4, 0x10, R168 ;  /* 0x0000001004a87825 */ /* 0x001fcc00078e00a8 */
[----:B------:R-:W5:Y:S01]  /*2fe0*/  LDG.E.128 R168, desc[UR14][R168.64] ;  /* 0x0000000ea8a87981 */ /* 0x000f62000c1e1d00 */
[----:B------:R-:W-:-:S04]  /*2ff0*/  ISETP.NE.U32.AND P5, PT, RZ, UR20, PT ;  /* 0x00000014ff007c0c */ /* 0x000fc8000bfa5070 */
[----:B------:R-:W-:-:S13]  /*3000*/  ISETP.NE.AND.EX P5, PT, RZ, UR21, PT, P5 ;  /* 0x00000015ff007c0c */ /* 0x000fda000bfa5350 */
[----:B------:R-:W-:Y:S05]  /*3010*/  @P5 BRA `(.L_x_12988) ;  /* 0x0000000000845947 */ /* 0x000fea0003800000 */
[----:B------:R-:W-:Y:S02]  /*3020*/  MOV R172, UR4 ;  /* 0x0000000400ac7c02 */ /* 0x000fe40008000f00 */
[----:B------:R-:W-:-:S03]  /*3030*/  MOV R175, UR4 ;  /* 0x0000000400af7c02 */ /* 0x000fc60008000f00 */
[----:B------:R-:W-:Y:S02]  /*3040*/  FFMA.FTZ R173, R3, R172, UR5 ;  /* 0x0000000503ad7e23 */ /* 0x000fe400080100ac */
[----:B------:R-:W-:Y:S02]  /*3050*/  FFMA.FTZ R172, R178, R175, UR5 ;  /* 0x00000005b2ac7e23 */ /* 0x000fe400080100af */
[----:B------:R-:W-:Y:S02]  /*3060*/  FADD.FTZ R173, R8, -R173 ;  /* 0x800000ad08ad7221 */ /* 0x000fe40000010000 */
[----:B------:R-:W-:Y:S02]  /*3070*/  FADD.FTZ R172, R23, -R172 ;  /* 0x800000ac17ac7221 */ /* 0x000fe40000010000 */
[----:B------:R-:W-:Y:S02]  /*3080*/  FMUL.FTZ R173, R173, UR24 ;  /* 0x00000018adad7c20 */ /* 0x000fe40008410000 */
[----:B------:R-:W-:-:S02]  /*3090*/  FMUL.FTZ R172, R172, UR24 ;  /* 0x00000018acac7c20 */ /* 0x000fc40008410000 */
[----:B------:R-:W-:Y:S02]  /*30a0*/  FMUL.FTZ R173, R173, UR12 ;  /* 0x0000000cadad7c20 */ /* 0x000fe40008410000 */
[----:B------:R-:W-:Y:S02]  /*30b0*/  FMUL.FTZ R172, R172, UR12 ;  /* 0x0000000cacac7c20 */ /* 0x000fe40008410000 */
[----:B-----5:R-:W-:Y:S01]  /*30c0*/  FFMA.FTZ R100, R168, R173, R100 ;  /* 0x000000ada8647223 */ /* 0x020fe20000010064 */
[----:B------:R-:W-:Y:S01]  /*30d0*/  MOV R168, UR4 ;  /* 0x0000000400a87c02 */ /* 0x000fe20008000f00 */
[----:B------:R-:W-:Y:S01]  /*30e0*/  FFMA.FTZ R101, R169, R172, R101 ;  /* 0x000000aca9657223 */ /* 0x000fe20000010065 */
[----:B------:R-:W-:-:S03]  /*30f0*/  MOV R169, UR4 ;  /* 0x0000000400a97c02 */ /* 0x000fc60008000f00 */
[----:B------:R-:W-:Y:S01]  /*3100*/  FFMA.FTZ R175, R21, R168, UR5 ;  /* 0x0000000515af7e23 */ /* 0x000fe200080100a8 */
[--C-:B------:R-:W-:Y:S02]  /*3110*/  HADD2.F32 R168, -RZ, R229.reuse.H1_H1 ;  /* 0x300000e5ffa87230 */ /* 0x100fe40000004100 */
[----:B------:R-:W-:Y:S01]  /*3120*/  FFMA.FTZ R174, R210, R169, UR5 ;  /* 0x00000005d2ae7e23 */ /* 0x000fe200080100a9 */
[----:B------:R-:W-:Y:S02]  /*3130*/  HADD2.F32 R169, -RZ, R229.H0_H0 ;  /* 0x200000e5ffa97230 */ /* 0x000fe40000004100 */
[----:B------:R-:W-:Y:S01]  /*3140*/  FADD.FTZ R175, R180, -R175 ;  /* 0x800000afb4af7221 */ /* 0x000fe20000010000 */
[----:B------:R-:W-:Y:S01]  /*3150*/  FADD.FTZ R174, R195, -R174 ;  /* 0x800000aec3ae7221 */ /* 0x000fe20000010000 */
[----:B------:R-:W-:Y:S02]  /*3160*/  FMUL.FTZ R168, R173, R168 ;  /* 0x000000a8ada87220 */ /* 0x000fe40000410000 */
[----:B------:R-:W-:Y:S01]  /*3170*/  FMUL.FTZ R175, R175, UR24 ;  /* 0x00000018afaf7c20 */ /* 0x000fe20008410000 */
[----:B------:R-:W-:Y:S01]  /*3180*/  FMUL.FTZ R169, R172, R169 ;  /* 0x000000a9aca97220 */ /* 0x000fe20000410000 */
[----:B------:R-:W-:-:S02]  /*3190*/  FMUL.FTZ R174, R174, UR24 ;  /* 0x00000018aeae7c20 */ /* 0x000fc40008410000 */
[----:B------:R-:W-:Y:S02]  /*31a0*/  FMUL.FTZ R175, R175, UR12 ;  /* 0x0000000cafaf7c20 */ /* 0x000fe40008410000 */
[----:B------:R-:W-:Y:S02]  /*31b0*/  FMUL.FTZ R174, R174, UR12 ;  /* 0x0000000caeae7c20 */ /* 0x000fe40008410000 */
[----:B------:R-:W-:Y:S01]  /*31c0*/  FFMA.FTZ R102, R170, R175, R102 ;  /* 0x000000afaa667223 */ /* 0x000fe20000010066 */
[--C-:B------:R-:W-:Y:S02]  /*31d0*/  HADD2.F32 R170, -RZ, R228.reuse.H1_H1 ;  /* 0x300000e4ffaa7230 */ /* 0x100fe40000004100 */
[----:B------:R-:W-:Y:S01]  /*31e0*/  FFMA.FTZ R103, R171, R174, R103 ;  /* 0x000000aeab677223 */ /* 0x000fe20000010067 */
[----:B------:R-:W-:Y:S02]  /*31f0*/  HADD2.F32 R171, -RZ, R228.H0_H0 ;  /* 0x200000e4ffab7230 */ /* 0x000fe40000004100 */
[----:B------:R-:W-:-:S03]  /*3200*/  FMUL.FTZ R170, R175, R170 ;  /* 0x000000aaafaa7220 */ /* 0x000fc60000410000 */
[----:B------:R-:W-:Y:S01]  /*3210*/  FMUL.FTZ R171, R174, R171 ;  /* 0x000000abaeab7220 */ /* 0x000fe20000410000 */
[----:B------:R-:W-:Y:S06]  /*3220*/  BRA `(.L_x_12989) ;  /* 0x0000000000807947 */ /* 0x000fec0003800000 */
.L_x_12988:
[----:B------:R-:W-:Y:S02]  /*3230*/  MOV R164, UR4 ;  /* 0x0000000400a47c02 */ /* 0x000fe40008000f00 */
[----:B------:R-:W-:Y:S02]  /*3240*/  MOV R166, UR4 ;  /* 0x0000000400a67c02 */ /* 0x000fe40008000f00 */
[----:B------:R-:W-:Y:S01]  /*3250*/  MOV R175, UR4 ;  /* 0x0000000400af7c02 */ /* 0x000fe20008000f00 */
[----:B------:R-:W-:Y:S02]  /*3260*/  FFMA.FTZ R165, R3, R164, UR5 ;  /* 0x0000000503a57e23 */ /* 0x000fe400080100a4 */
[----:B------:R-:W-:Y:S02]  /*3270*/  FFMA.FTZ R167, R21, R166, UR5 ;  /* 0x0000000515a77e23 */ /* 0x000fe400080100a6 */
[----:B------:R-:W-:Y:S01]  /*3280*/  FADD.FTZ R164, R8, -R165 ;  /* 0x800000a508a47221 */ /* 0x000fe20000010000 */
[----:B------:R-:W-:Y:S01]  /*3290*/  MOV R165, UR4 ;  /* 0x0000000400a57c02 */ /* 0x000fe20008000f00 */
[----:B------:R-:W-:-:S02]  /*32a0*/  FADD.FTZ R166, R180, -R167 ;  /* 0x800000a7b4a67221 */ /* 0x000fc40000010000 */
[----:B------:R-:W-:Y:S02]  /*32b0*/  FMUL.FTZ R164, R164, UR24 ;  /* 0x00000018a4a47c20 */ /* 0x000fe40008410000 */
[----:B------:R-:W-:Y:S02]  /*32c0*/  FMUL.FTZ R166, R166, UR24 ;  /* 0x00000018a6a67c20 */ /* 0x000fe40008410000 */
[----:B------:R-:W-:-:S04]  /*32d0*/  FMUL.FTZ R173, R164, UR12 ;  /* 0x0000000ca4ad7c20 */ /* 0x000fc80008410000 */
[----:B-----5:R-:W-:Y:S01]  /*32e0*/  FFMA.FTZ R100, R168, R173, R100 ;  /* 0x000000ada8647223 */ /* 0x020fe20000010064 */
[----:B------:R-:W-:-:S04]  /*32f0*/  FFMA.FTZ R168, R178, R165, UR5 ;  /* 0x00000005b2a87e23 */ /* 0x000fc800080100a5 */
[----:B------:R-:W-:Y:S01]  /*3300*/  FADD.FTZ R165, R23, -R168 ;  /* 0x800000a817a57221 */ /* 0x000fe20000010000 */
[----:B------:R-:W-:Y:S01]  /*3310*/  FFMA.FTZ R168, R210, R175, UR5 ;  /* 0x00000005d2a87e23 */ /* 0x000fe200080100af */
[----:B------:R-:W-:Y:S02]  /*3320*/  FMUL.FTZ R175, R166, UR12 ;  /* 0x0000000ca6af7c20 */ /* 0x000fe40008410000 */
[----:B------:R-:W-:Y:S01]  /*3330*/  FMUL.FTZ R165, R165, UR24 ;  /* 0x00000018a5a57c20 */ /* 0x000fe20008410000 */
[----:B------:R-:W-:Y:S01]  /*3340*/  FADD.FTZ R167, R195, -R168 ;  /* 0x800000a8c3a77221 */ /* 0x000fe20000010000 */
[----:B------:R-:W-:Y:S01]  /*3350*/  FFMA.FTZ R102, R170, R175, R102 ;  /* 0x000000afaa667223 */ /* 0x000fe20000010066 */
[----:B------:R-:W-:Y:S02]  /*3360*/  HADD2.F32 R168, -RZ, R229.H1_H1 ;  /* 0x300000e5ffa87230 */ /* 0x000fe40000004100 */
[----:B------:R-:W-:Y:S01]  /*3370*/  FMUL.FTZ R172, R165, UR12 ;  /* 0x0000000ca5ac7c20 */ /* 0x000fe20008410000 */
[----:B------:R-:W-:Y:S01]  /*3380*/  FMUL.FTZ R167, R167, UR24 ;  /* 0x00000018a7a77c20 */ /* 0x000fe20008410000 */
[----:B------:R-:W-:-:S02]  /*3390*/  HADD2.F32 R170, -RZ, R228.H1_H1 ;  /* 0x300000e4ffaa7230 */ /* 0x000fc40000004100 */
[----:B------:R-:W-:Y:S01]  /*33a0*/  FFMA.FTZ R101, R169, R172, R101 ;  /* 0x000000aca9657223 */ /* 0x000fe20000010065 */
[----:B------:R-:W-:Y:S01]  /*33b0*/  FMUL.FTZ R174, R167, UR12 ;  /* 0x0000000ca7ae7c20 */ /* 0x000fe20008410000 */
[----:B------:R-:W-:Y:S02]  /*33c0*/  HADD2.F32 R169, -RZ, R229.H0_H0 ;  /* 0x200000e5ffa97230 */ /* 0x000fe40000004100 */
[----:B------:R-:W-:Y:S01]  /*33d0*/  FMUL.FTZ R168, R173, R168 ;  /* 0x000000a8ada87220 */ /* 0x000fe20000410000 */
[----:B------:R-:W-:Y:S01]  /*33e0*/  FMUL.FTZ R170, R175, R170 ;  /* 0x000000aaafaa7220 */ /* 0x000fe20000410000 */
[----:B------:R-:W-:Y:S01]  /*33f0*/  FFMA.FTZ R103, R171, R174, R103 ;  /* 0x000000aeab677223 */ /* 0x000fe20000010067 */
[----:B------:R-:W-:Y:S02]  /*3400*/  HADD2.F32 R171, -RZ, R228.H0_H0 ;  /* 0x200000e4ffab7230 */ /* 0x000fe40000004100 */
[----:B------:R-:W-:-:S03]  /*3410*/  FMUL.FTZ R169, R172, R169 ;  /* 0x000000a9aca97220 */ /* 0x000fc60000410000 */
[----:B------:R-:W-:-:S07]  /*3420*/  FMUL.FTZ R171, R174, R171 ;  /* 0x000000abaeab7220 */ /* 0x000fce0000410000 */
.L_x_12989:
[----:B------:R-:W0:Y:S02]  /*3430*/  @P5 LDC.64 R172, c[0x0][0x478] ;  /* 0x00011e00ffac5b82 */ /* 0x000e240000000a00 */
[----:B0-----:R-:W-:-:S06]  /*3440*/  @P5 IMAD.WIDE.U32 R174, R4, 0x10, R172 ;  /* 0x0000001004ae5825 */ /* 0x001fcc00078e00ac */
[----:B------:R-:W0:Y:S01]  /*3450*/  LDC.64 R172, c[0x0][0x468] ;  /* 0x00011a00ffac7b82 */ /* 0x000e220000000a00 */
[----:B------:R1:W-:Y:S01]  /*3460*/  @P5 STG.E.128 desc[UR14][R174.64], R164 ;  /* 0x000000a4ae005986 */ /* 0x0003e2000c101d0e */
[C---:B0-----:R-:W-:Y:S01]  /*3470*/  IMAD.WIDE.U32 R172, R4.reuse, 0x10, R172 ;  /* 0x0000001004ac7825 */ /* 0x041fe200078e00ac */
[----:B------:R-:W-:-:S04]  /*3480*/  IADD3 R4, PT, PT, R4, 0x80, RZ ;  /* 0x0000008004047810 */ /* 0x000fc80007ffe0ff */
[----:B------:R1:W-:Y:S03]  /*3490*/  STG.E.128 desc[UR14][R172.64], R168 ;  /* 0x000000a8ac007986 */ /* 0x0003e6000c101d0e */
.L_x_12987:
[----:B------:R-:W-:Y:S05]  /*34a0*/  BSYNC.RECONVERGENT B1 ;  /* 0x0000000000017941 */ /* 0x000fea0003800200 */
.L_x_12986:
[----:B------:R-:W-:Y:S01]  /*34b0*/  ISETP.NE.AND P5, PT, R0, RZ, PT ;  /* 0x000000ff0000720c */ /* 0x000fe20003fa5270 */
[----:B------:R-:W-:-:S12]  /*34c0*/  BSSY.RECONVERGENT B1, `(.L_x_12990) ;  /* 0x0000050000017945 */ /* 0x000fd80003800200 */
[----:B------:R-:W-:Y:S05]  /*34d0*/  @!P5 BRA `(.L_x_12991) ;  /* 0x000000040038d947 */ /* 0x000fea0003800000 */
[----:B-1----:R-:W0:Y:S02]  /*34e0*/  LDC.64 R168, c[0x0][0x390] ;  /* 0x0000e400ffa87b82 */ /* 0x002e240000000a00 */
[----:B0-----:R-:W-:-:S06]  /*34f0*/  IMAD.WIDE.U32 R168, R4, 0x10, R168 ;  /* 0x0000001004a87825 */ /* 0x001fcc00078e00a8 */
[----:B------:R-:W5:Y:S01]  /*3500*/  LDG.E.128 R168, desc[UR14][R168.64] ;  /* 0x0000000ea8a87981 */ /* 0x000f62000c1e1d00 */
[----:B------:R-:W-:-:S04]  /*3510*/  ISETP.NE.U32.AND P5, PT, RZ, UR20, PT ;  /* 0x00000014ff007c0c */ /* 0x000fc8000bfa5070 */
[----:B------:R-:W-:-:S13]  /*3520*/  ISETP.NE.AND.EX P5, PT, RZ, UR21, PT, P5 ;  /* 0x00000015ff007c0c */ /* 0x000fda000bfa5350 */
[----:B------:R-:W-:Y:S05]  /*3530*/  @!P5 BRA `(.L_x_12992) ;  /* 0x000000000084d947 */ /* 0x000fea0003800000 */
        /* <DEDUP_REMOVED lines=31> */
[----:B------:R-:W-:Y:S01]  /*3730*/  FMUL.FTZ R171, R174, R171 ;  /* 0x000000abaeab7220 */ /* 0x000fe20000410000 */
[----:B------:R-:W-:Y:S06]  /*3740*/  BRA `(.L_x_12993) ;  /* 0x0000000000807947 */ /* 0x000fec0003800000 */
.L_x_12992:
        /* <DEDUP_REMOVED lines=31> */
[----:B------:R-:W-:-:S07]  /*3940*/  FMUL.FTZ R171, R174, R171 ;  /* 0x000000abaeab7220 */ /* 0x000fce0000410000 */
.L_x_12993:
[----:B------:R-:W0:Y:S08]  /*3950*/  @P5 LDC.64 R174, c[0x0][0x478] ;  /* 0x00011e00ffae5b82 */ /* 0x000e300000000a00 */
[----:B------:R-:W1:Y:S01]  /*3960*/  LDC.64 R172, c[0x0][0x468] ;  /* 0x00011a00ffac7b82 */ /* 0x000e620000000a00 */
[----:B0-----:R-:W-:-:S05]  /*3970*/  @P5 IMAD.WIDE.U32 R174, R4, 0x10, R174 ;  /* 0x0000001004ae5825 */ /* 0x001fca00078e00ae */
[----:B------:R0:W-:Y:S01]  /*3980*/  @P5 STG.E.128 desc[UR14][R174.64], R164 ;  /* 0x000000a4ae005986 */ /* 0x0001e2000c101d0e */
[C---:B-1----:R-:W-:Y:S01]  /*3990*/  IMAD.WIDE.U32 R172, R4.reuse, 0x10, R172 ;  /* 0x0000001004ac7825 */ /* 0x042fe200078e00ac */
[----:B------:R-:W-:-:S04]  /*39a0*/  IADD3 R4, PT, PT, R4, 0x80, RZ ;  /* 0x0000008004047810 */ /* 0x000fc80007ffe0ff */
[----:B------:R0:W-:Y:S03]  /*39b0*/  STG.E.128 desc[UR14][R172.64], R168 ;  /* 0x000000a8ac007986 */ /* 0x0001e6000c101d0e */
.L_x_12991:
[----:B------:R-:W-:Y:S05]  /*39c0*/  BSYNC.RECONVERGENT B1 ;  /* 0x0000000000017941 */ /* 0x000fea0003800200 */
.L_x_12990:
[----:B------:R-:W-:Y:S04]  /*39d0*/  BSSY.RECONVERGENT B1, `(.L_x_12994) ;  /* 0x0000050000017945 */ /* 0x000fe80003800200 */
[----:B------:R-:W-:Y:S05]  /*39e0*/  @!P0 BRA `(.L_x_12995) ;  /* 0x0000000400388947 */ /* 0x000fea0003800000 */
[----:B01----:R-:W0:Y:S02]  /*39f0*/  LDC.64 R168, c[0x0][0x390] ;  /* 0x0000e400ffa87b82 */ /* 0x003e240000000a00 */
        /* <DEDUP_REMOVED lines=38> */
.L_x_12996:
        /* <DEDUP_REMOVED lines=32> */
.L_x_12997:
[----:B------:R-:W0:Y:S08]  /*3e60*/  @P5 LDC.64 R174, c[0x0][0x478] ;  /* 0x00011e00ffae5b82 */ /* 0x000e300000000a00 */
[----:B------:R-:W1:Y:S01]  /*3e70*/  LDC.64 R172, c[0x0][0x468] ;  /* 0x00011a00ffac7b82 */ /* 0x000e620000000a00 */
[----:B0-----:R-:W-:-:S05]  /*3e80*/  @P5 IMAD.WIDE.U32 R174, R4, 0x10, R174 ;  /* 0x0000001004ae5825 */ /* 0x001fca00078e00ae */
[----:B------:R2:W-:Y:S01]  /*3e90*/  @P5 STG.E.128 desc[UR14][R174.64], R164 ;  /* 0x000000a4ae005986 */ /* 0x0005e2000c101d0e */
[C---:B-1----:R-:W-:Y:S01]  /*3ea0*/  IMAD.WIDE.U32 R172, R4.reuse, 0x10, R172 ;  /* 0x0000001004ac7825 */ /* 0x042fe200078e00ac */
[----:B------:R-:W-:-:S04]  /*3eb0*/  IADD3 R4, PT, PT, R4, 0x80, RZ ;  /* 0x0000008004047810 */ /* 0x000fc80007ffe0ff */
[----:B------:R2:W-:Y:S03]  /*3ec0*/  STG.E.128 desc[UR14][R172.64], R168 ;  /* 0x000000a8ac007986 */ /* 0x0005e6000c101d0e */
.L_x_12995:
[----:B------:R-:W-:Y:S05]  /*3ed0*/  BSYNC.RECONVERGENT B1 ;  /* 0x0000000000017941 */ /* 0x000fea0003800200 */
.L_x_12994:
[----:B------:R-:W-:Y:S04]  /*3ee0*/  BSSY.RECONVERGENT B1, `(.L_x_12998) ;  /* 0x0000050000017945 */ /* 0x000fe80003800200 */
[----:B------:R-:W-:Y:S05]  /*3ef0*/  @!P1 BRA `(.L_x_12999) ;  /* 0x0000000400389947 */ /* 0x000fea0003800000 */
[----:B012---:R-:W0:Y:S02]  /*3f00*/  LDC.64 R168, c[0x0][0x390] ;  /* 0x0000e400ffa87b82 */ /* 0x007e240000000a00 */
        /* <DEDUP_REMOVED lines=38> */
.L_x_13000:
        /* <DEDUP_REMOVED lines=32> */
.L_x_13001:
[----:B------:R-:W0:Y:S08]  /*4370*/  @P5 LDC.64 R174, c[0x0][0x478] ;  /* 0x00011e00ffae5b82 */ /* 0x000e300000000a00 */
[----:B------:R-:W1:Y:S01]  /*4380*/  LDC.64 R172, c[0x0][0x468] ;  /* 0x00011a00ffac7b82 */ /* 0x000e620000000a00 */
[----:B0-----:R-:W-:-:S05]  /*4390*/  @P5 IMAD.WIDE.U32 R174, R4, 0x10, R174 ;  /* 0x0000001004ae5825 */ /* 0x001fca00078e00ae */
[----:B------:R3:W-:Y:S01]  /*43a0*/  @P5 STG.E.128 desc[UR14][R174.64], R164 ;  /* 0x000000a4ae005986 */ /* 0x0007e2000c101d0e */
[C---:B-1----:R-:W-:Y:S01]  /*43b0*/  IMAD.WIDE.U32 R172, R4.reuse, 0x10, R172 ;  /* 0x0000001004ac7825 */ /* 0x042fe200078e00ac */
[----:B------:R-:W-:-:S04]  /*43c0*/  IADD3 R4, PT, PT, R4, 0x80, RZ ;  /* 0x0000008004047810 */ /* 0x000fc80007ffe0ff */
[----:B------:R3:W-:Y:S03]  /*43d0*/  STG.E.128 desc[UR14][R172.64], R168 ;  /* 0x000000a8ac007986 */ /* 0x0007e6000c101d0e */
.L_x_12999:
[----:B------:R-:W-:Y:S05]  /*43e0*/  BSYNC.RECONVERGENT B1 ;  /* 0x0000000000017941 */ /* 0x000fea0003800200 */
.L_x_12998:
[----:B------:R-:W-:Y:S04]  /*43f0*/  BSSY.RECONVERGENT B1, `(.L_x_13002) ;  /* 0x0000050000017945 */ /* 0x000fe80003800200 */
[----:B------:R-:W-:Y:S05]  /*4400*/  @!P2 BRA `(.L_x_13003) ;  /* 0x000000040038a947 */ /* 0x000fea0003800000 */
[----:B0123--:R-:W0:Y:S02]  /*4410*/  LDC.64 R168, c[0x0][0x390] ;  /* 0x0000e400ffa87b82 */ /* 0x00fe240000000a00 */
        /* <DEDUP_REMOVED lines=38> */
.L_x_13004:
        /* <DEDUP_REMOVED lines=32> */
.L_x_13005:
[----:B------:R-:W0:Y:S08]  /*4880*/  @P5 LDC.64 R174, c[0x0][0x478] ;  /* 0x00011e00ffae5b82 */ /* 0x000e300000000a00 */
[----:B------:R-:W1:Y:S01]  /*4890*/  LDC.64 R172, c[0x0][0x468] ;  /* 0x00011a00ffac7b82 */ /* 0x000e620000000a00 */
[----:B0-----:R-:W-:-:S05]  /*48a0*/  @P5 IMAD.WIDE.U32 R174, R4, 0x10, R174 ;  /* 0x0000001004ae5825 */ /* 0x001fca00078e00ae */
[----:B------:R4:W-:Y:S01]  /*48b0*/  @P5 STG.E.128 desc[UR14][R174.64], R164 ;  /* 0x000000a4ae005986 */ /* 0x0009e2000c101d0e */
[C---:B-1----:R-:W-:Y:S01]  /*48c0*/  IMAD.WIDE.U32 R172, R4.reuse, 0x10, R172 ;  /* 0x0000001004ac7825 */ /* 0x042fe200078e00ac */
[----:B------:R-:W-:-:S04]  /*48d0*/  IADD3 R4, PT, PT, R4, 0x80, RZ ;  /* 0x0000008004047810 */ /* 0x000fc80007ffe0ff */
[----:B------:R4:W-:Y:S03]  /*48e0*/  STG.E.128 desc[UR14][R172.64], R168 ;  /* 0x000000a8ac007986 */ /* 0x0009e6000c101d0e */
.L_x_13003:
[----:B------:R-:W-:Y:S05]  /*48f0*/  BSYNC.RECONVERGENT B1 ;  /* 0x0000000000017941 */ /* 0x000fea0003800200 */
.L_x_13002:
[----:B------:R-:W-:Y:S04]  /*4900*/  BSSY.RECONVERGENT B1, `(.L_x_13006) ;  /* 0x0000050000017945 */ /* 0x000fe80003800200 */
[----:B------:R-:W-:Y:S05]  /*4910*/  @!P3 BRA `(.L_x_13007) ;  /* 0x000000040038b947 */ /* 0x000fea0003800000 */
[----:B01234-:R-:W0:Y:S02]  /*4920*/  LDC.64 R168, c[0x0][0x390] ;  /* 0x0000e400ffa87b82 */ /* 0x01fe240000000a00 */
        /* <DEDUP_REMOVED lines=38> */
.L_x_13008:
        /* <DEDUP_REMOVED lines=32> */
.L_x_13009:
[----:B------:R-:W0:Y:S08]  /*4d90*/  @P5 LDC.64 R174, c[0x0][0x478] ;  /* 0x00011e00ffae5b82 */ /* 0x000e300000000a00 */
[----:B------:R-:W1:Y:S01]  /*4da0*/  LDC.64 R172, c[0x0][0x468] ;  /* 0x00011a00ffac7b82 */ /* 0x000e620000000a00 */
[----:B0-----:R-:W-:-:S05]  /*4db0*/  @P5 IMAD.WIDE.U32 R174, R4, 0x10, R174 ;  /* 0x0000001004ae5825 */ /* 0x001fca00078e00ae */
[----:B------:R0:W-:Y:S01]  /*4dc0*/  @P5 STG.E.128 desc[UR14][R174.64], R164 ;  /* 0x000000a4ae005986 */ /* 0x0001e2000c101d0e */
[C---:B-1----:R-:W-:Y:S01]  /*4dd0*/  IMAD.WIDE.U32 R172, R4.reuse, 0x10, R172 ;  /* 0x0000001004ac7825 */ /* 0x042fe200078e00ac */
[----:B------:R-:W-:-:S04]  /*4de0*/  IADD3 R4, PT, PT, R4, 0x80, RZ ;  /* 0x0000008004047810 */ /* 0x000fc80007ffe0ff */
[----:B------:R0:W-:Y:S03]  /*4df0*/  STG.E.128 desc[UR14][R172.64], R168 ;  /* 0x000000a8ac007986 */ /* 0x0001e6000c101d0e */
.L_x_13007:
[----:B------:R-:W-:Y:S05]  /*4e00*/  BSYNC.RECONVERGENT B1 ;  /* 0x0000000000017941 */ /* 0x000fea0003800200 */
.L_x_13006:
        /* <DEDUP_REMOVED lines=41> */
.L_x_13012:
        /* <DEDUP_REMOVED lines=32> */
.L_x_13013:
[----:B------:R-:W0:Y:S08]  /*52a0*/  @P5 LDC.64 R174, c[0x0][0x478] ;  /* 0x00011e00ffae5b82 */ /* 0x000e300000000a00 */
[----:B------:R-:W1:Y:S01]  /*52b0*/  LDC.64 R172, c[0x0][0x468] ;  /* 0x00011a00ffac7b82 */ /* 0x000e620000000a00 */
[----:B0-----:R-:W-:-:S05]  /*52c0*/  @P5 IMAD.WIDE.U32 R174, R4, 0x10, R174 ;  /* 0x0000001004ae5825 */ /* 0x001fca00078e00ae */
[----:B------:R0:W-:Y:S01]  /*52d0*/  @P5 STG.E.128 desc[UR14][R174.64], R164 ;  /* 0x000000a4ae005986 */ /* 0x0001e2000c101d0e */
[C---:B-1----:R-:W-:Y:S01]  /*52e0*/  IMAD.WIDE.U32 R172, R4.reuse, 0x10, R172 ;  /* 0x0000001004ac7825 */ /* 0x042fe200078e00ac */
[----:B------:R-:W-:-:S04]  /*52f0*/  IADD3 R4, PT, PT, R4, 0x80, RZ ;  /* 0x0000008004047810 */ /* 0x000fc80007ffe0ff */
[----:B------:R0:W-:Y:S03]  /*5300*/  STG.E.128 desc[UR14][R172.64], R168 ;  /* 0x000000a8ac007986 */ /* 0x0001e6000c101d0e */
.L_x_13011:
[----:B------:R-:W-:Y:S05]  /*5310*/  BSYNC.RECONVERGENT B1 ;  /* 0x0000000000017941 */ /* 0x000fea0003800200 */
.L_x_13010:
[----:B------:R-:W-:-:S13]  /*5320*/  ISETP.NE.AND P5, PT, R209, RZ, PT ;  /* 0x000000ffd100720c */ /* 0x000fda0003fa5270 */
        /* <DEDUP_REMOVED lines=40> */
.L_x_13015:
        /* <DEDUP_REMOVED lines=32> */
.L_x_13016:
[----:B------:R-:W0:Y:S02]  /*57b0*/  @P5 LDC.64 R172, c[0x0][0x478] ;  /* 0x00011e00ffac5b82 */ /* 0x000e240000000a00 */
[----:B0-----:R-:W-:-:S06]  /*57c0*/  @P5 IMAD.WIDE.U32 R174, R4, 0x10, R172 ;  /* 0x0000001004ae5825 */ /* 0x001fcc00078e00ac */
[----:B------:R-:W0:Y:S01]  /*57d0*/  LDC.64 R172, c[0x0][0x468] ;  /* 0x00011a00ffac7b82 */ /* 0x000e220000000a00 */
[----:B------:R1:W-:Y:S01]  /*57e0*/  @P5 STG.E.128 desc[UR14][R174.64], R164 ;  /* 0x000000a4ae005986 */ /* 0x0003e2000c101d0e */
[----:B0-----:R-:W-:-:S05]  /*57f0*/  IMAD.WIDE.U32 R172, R4, 0x10, R172 ;  /* 0x0000001004ac7825 */ /* 0x001fca00078e00ac */
[----:B------:R1:W-:Y:S01]  /*5800*/  STG.E.128 desc[UR14][R172.64], R168 ;  /* 0x000000a8ac007986 */ /* 0x0003e2000c101d0e */
[----:B------:R-:W-:Y:S05]  /*5810*/  BRA `(.L_x_13014) ;  /* 0x0000002800087947 */ /* 0x000fea0003800000 */
.L_x_12985:
        /* <DEDUP_REMOVED lines=9> */
[----:B------:R-:W-:Y:S02]  /*58b0*/  MOV R172, UR4 ;  /* 0x0000000400ac7c02 */ /* 0x000fe40008000f00 */
[----:B------:R-:W-:-:S03]  /*58c0*/  MOV R175, UR4 ;  /* 0x0000000400af7c02 */ /* 0x000fc60008000f00 */
[----:B------:R-:W-:Y:S02]  /*58d0*/  FFMA.FTZ R173, R3, R172, UR5 ;  /* 0x0000000503ad7e23 */ /* 0x000fe400080100ac */
[----:B------:R-:W-:Y:S02]  /*58e0*/  FFMA.FTZ R172, R178, R175, UR5 ;  /* 0x00000005b2ac7e23 */ /* 0x000fe400080100af */
[----:B------:R-:W-:Y:S02]  /*58f0*/  FADD.FTZ R173, R8, -R173 ;  /* 0x800000ad08ad7221 */ /* 0x000fe40000010000 */
[----:B------:R-:W-:Y:S02]  /*5900*/  FADD.FTZ R172, R23, -R172 ;  /* 0x800000ac17ac7221 */ /* 0x000fe40000010000 */
[----:B-----5:R-:W-:Y:S02]  /*5910*/  FFMA.FTZ R173, R173, UR24, R132 ;  /* 0x00000018adad7c23 */ /* 0x020fe40008010084 */
[----:B------:R-:W-:-:S02]  /*5920*/  FFMA.FTZ R172, R172, UR24, R133 ;  /* 0x00000018acac7c23 */ /* 0x000fc40008010085 */
[----:B------:R-:W-:Y:S02]  /*5930*/  FMUL.FTZ R173, R173, UR12 ;  /* 0x0000000cadad7c20 */ /* 0x000fe40008410000 */
[----:B------:R-:W-:Y:S02]  /*5940*/  FMUL.FTZ R172, R172, UR12 ;  /* 0x0000000cacac7c20 */ /* 0x000fe40008410000 */
[----:B------:R-:W-:Y:S01]  /*5950*/  FFMA.FTZ R100, R168, R173, R100 ;  /* 0x000000ada8647223 */ /* 0x000fe20000010064 */
        /* <DEDUP_REMOVED lines=10> */
[----:B------:R-:W-:Y:S01]  /*5a00*/  FFMA.FTZ R175, R175, UR24, R134 ;  /* 0x00000018afaf7c23 */ /* 0x000fe20008010086 */
[----:B------:R-:W-:Y:S01]  /*5a10*/  FMUL.FTZ R169, R169, R172 ;  /* 0x000000aca9a97220 */ /* 0x000fe20000410000 */
[----:B------:R-:W-:-:S02]  /*5a20*/  FFMA.FTZ R174, R174, UR24, R135 ;  /* 0x00000018aeae7c23 */ /* 0x000fc40008010087 */
[----:B------:R-:W-:Y:S02]  /*5a30*/  FMUL.FTZ R175, R175, UR12 ;  /* 0x0000000cafaf7c20 */ /* 0x000fe40008410000 */
[----:B------:R-:W-:Y:S02]  /*5a40*/  FMUL.FTZ R174, R174, UR12 ;  /* 0x0000000caeae7c20 */ /* 0x000fe40008410000 */
[-C--:B------:R-:W-:Y:S01]  /*5a50*/  FFMA.FTZ R102, R170, R175.reuse, R102 ;  /* 0x000000afaa667223 */ /* 0x080fe20000010066 */
[--C-:B------:R-:W-:Y:S02]  /*5a60*/  HADD2.F32 R170, -RZ, R228.reuse.H1_H1 ;  /* 0x300000e4ffaa7230 */ /* 0x100fe40000004100 */
[----:B------:R-:W-:Y:S01]  /*5a70*/  FFMA.FTZ R103, R171, R174, R103 ;  /* 0x000000aeab677223 */ /* 0x000fe20000010067 */
[----:B------:R-:W-:Y:S02]  /*5a80*/  HADD2.F32 R171, -RZ, R228.H0_H0 ;  /* 0x200000e4ffab7230 */ /* 0x000fe40000004100 */
[----:B------:R-:W-:-:S03]  /*5a90*/  FMUL.FTZ R170, R170, R175 ;  /* 0x000000afaaaa7220 */ /* 0x000fc60000410000 */
[----:B------:R-:W-:Y:S01]  /*5aa0*/  FMUL.FTZ R171, R171, R174 ;  /* 0x000000aeabab7220 */ /* 0x000fe20000410000 */
[----:B------:R-:W-:Y:S06]  /*5ab0*/  BRA `(.L_x_13020) ;  /* 0x00000000007c7947 */ /* 0x000fec0003800000 */
.L_x_13019:
[----:B------:R-:W-:-:S05]  /*5ac0*/  MOV R164, UR4 ;  /* 0x0000000400a47c02 */ /* 0x000fca0008000f00 */
[----:B------:R-:W-:-:S04]  /*5ad0*/  FFMA.FTZ R165, R3, R164, UR5 ;  /* 0x0000000503a57e23 */ /* 0x000fc800080100a4 */
[----:B------:R-:W-:-:S04]  /*5ae0*/  FADD.FTZ R165, R8, -R165 ;  /* 0x800000a508a57221 */ /* 0x000fc80000010000 */
[----:B-----5:R-:W-:Y:S01]  /*5af0*/  FFMA.FTZ R164, R165, UR24, R132 ;  /* 0x00000018a5a47c23 */ /* 0x020fe20008010084 */
[----:B------:R-:W-:-:S03]  /*5b00*/  MOV R165, UR4 ;  /* 0x0000000400a57c02 */ /* 0x000fc60008000f00 */
[----:B------:R-:W-:Y:S02]  /*5b10*/  FMUL.FTZ R173, R164, UR12 ;  /* 0x0000000ca4ad7c20 */ /* 0x000fe40008410000 */
[----:B------:R-:W-:Y:S02]  /*5b20*/  FFMA.FTZ R166, R178, R165, UR5 ;  /* 0x00000005b2a67e23 */ /* 0x000fe400080100a5 */
[----:B------:R-:W-:Y:S01]  /*5b30*/  FFMA.FTZ R100, R168, R173, R100 ;  /* 0x000000ada8647223 */ /* 0x000fe20000010064 */
[----:B------:R-:W-:Y:S01]  /*5b40*/  MOV R168, UR4 ;  /* 0x0000000400a87c02 */ /* 0x000fe20008000f00 */
[----:B------:R-:W-:-:S04]  /*5b50*/  FADD.FTZ R166, R23, -R166 ;  /* 0x800000a617a67221 */ /* 0x000fc80000010000 */
[----:B------:R-:W-:Y:S01]  /*5b60*/  FFMA.FTZ R167, R21, R168, UR5 ;  /* 0x0000000515a77e23 */ /* 0x000fe200080100a8 */
[----:B------:R-:W-:Y:S01]  /*5b70*/  FFMA.FTZ R168, R210, R165, UR5 ;  /* 0x00000005d2a87e23 */ /* 0x000fe200080100a5 */
[----:B------:R-:W-:Y:S02]  /*5b80*/  FFMA.FTZ R165, R166, UR24, R133 ;  /* 0x00000018a6a57c23 */ /* 0x000fe40008010085 */
[----:B------:R-:W-:Y:S01]  /*5b90*/  FADD.FTZ R167, R180, -R167 ;  /* 0x800000a7b4a77221 */ /* 0x000fe20000010000 */
[----:B------:R-:W-:Y:S01]  /*5ba0*/  FADD.FTZ R168, R195, -R168 ;  /* 0x800000a8c3a87221 */ /* 0x000fe20000010000 */
[----:B------:R-:W-:Y:S02]  /*5bb0*/  FMUL.FTZ R172, R165, UR12 ;  /* 0x0000000ca5ac7c20 */ /* 0x000fe40008410000 */
[----:B------:R-:W-:Y:S01]  /*5bc0*/  FFMA.FTZ R166, R167, UR24, R134 ;  /* 0x00000018a7a67c23 */ /* 0x000fe20008010086 */
[----:B------:R-:W-:Y:S01]  /*5bd0*/  FFMA.FTZ R167, R168, UR24, R135 ;  /* 0x00000018a8a77c23 */ /* 0x000fe20008010087 */
[----:B------:R-:W-:Y:S01]  /*5be0*/  FFMA.FTZ R101, R169, R172, R101 ;  /* 0x000000aca9657223 */ /* 0x000fe20000010065 */
[----:B------:R-:W-:-:S02]  /*5bf0*/  HADD2.F32 R168, -RZ, R229.H1_H1 ;  /* 0x300000e5ffa87230 */ /* 0x000fc40000004100 */
[----:B------:R-:W-:Y:S01]  /*5c00*/  FMUL.FTZ R175, R166, UR12 ;  /* 0x0000000ca6af7c20 */ /* 0x000fe20008410000 */
[----:B------:R-:W-:Y:S01]  /*5c10*/  FMUL.FTZ R174, R167, UR12 ;  /* 0x0000000ca7ae7c20 */ /* 0x000fe20008410000 */
[----:B------:R-:W-:Y:S02]  /*5c20*/  HADD2.F32 R169, -RZ, R229.H0_H0 ;  /* 0x200000e5ffa97230 */ /* 0x000fe40000004100 */
[----:B------:R-:W-:Y:S01]  /*5c30*/  FFMA.FTZ R102, R170, R175, R102 ;  /* 0x000000afaa667223 */ /* 0x000fe20000010066 */
[----:B------:R-:W-:Y:S01]  /*5c40*/  FFMA.FTZ R103, R171, R174, R103 ;  /* 0x000000aeab677223 */ /* 0x000fe20000010067 */
[--C-:B------:R-:W-:Y:S02]  /*5c50*/  HADD2.F32 R170, -RZ, R228.reuse.H1_H1 ;  /* 0x300000e4ffaa7230 */ /* 0x100fe40000004100 */
[----:B------:R-:W-:Y:S01]  /*5c60*/  FMUL.FTZ R168, R168, R173 ;  /* 0x000000ada8a87220 */ /* 0x000fe20000410000 */
[----:B------:R-:W-:Y:S02]  /*5c70*/  HADD2.F32 R171, -RZ, R228.H0_H0 ;  /* 0x200000e4ffab7230 */ /* 0x000fe40000004100 */
[----:B------:R-:W-:Y:S01]  /*5c80*/  FMUL.FTZ R169, R169, R172 ;  /* 0x000000aca9a97220 */ /* 0x000fe20000410000 */
[----:B------:R-:W-:-:S02]  /*5c90*/  FMUL.FTZ R170, R170, R175 ;  /* 0x000000afaaaa7220 */ /* 0x000fc40000410000 */
[----:B------:R-:W-:-:S07]  /*5ca0*/  FMUL.FTZ R171, R171, R174 ;  /* 0x000000aeabab7220 */ /* 0x000fce0000410000 */
.L_x_13020:
        /* <DEDUP_REMOVED lines=9> */
.L_x_13018:
[----:B------:R-:W-:Y:S05]  /*5d40*/  BSYNC.RECONVERGENT B1 ;  /* 0x0000000000017941 */ /* 0x000fea0003800200 */
.L_x_13017:
[----:B------:R-:W-:Y:S01]  /*5d50*/  ISETP.NE.AND P5, PT, R0, RZ, PT ;  /* 0x000000ff0000720c */ /* 0x000fe20003fa5270 */
[----:B------:R-:W-:-:S12]  /*5d60*/  BSSY.RECONVERGENT B1, `(.L_x_13021) ;  /* 0x000004f000017945 */ /* 0x000fd80003800200 */
[----:B------:R-:W-:Y:S05]  /*5d70*/  @!P5 BRA `(.L_x_13022) ;  /* 0x000000040034d947 */ /* 0x000fea0003800000 */
[----:B0-----:R-:W0:Y:S02]  /*5d80*/  LDC.64 R168, c[0x0][0x390] ;  /* 0x0000e400ffa87b82 */ /* 0x001e240000000a00 */
[----:B0-----:R-:W-:-:S06]  /*5d90*/  IMAD.WIDE.U32 R168, R4, 0x10, R168 ;  /* 0x0000001004a87825 */ /* 0x001fcc00078e00a8 */
[----:B------:R-:W5:Y:S01]  /*5da0*/  LDG.E.128 R168, desc[UR14][R168.64] ;  /* 0x0000000ea8a87981 */ /* 0x000f62000c1e1d00 */
[----:B------:R-:W-:-:S04]  /*5db0*/  ISETP.NE.U32.AND P5, PT, RZ, UR20, PT ;  /* 0x00000014ff007c0c */ /* 0x000fc8000bfa5070 */
[----:B------:R-:W-:-:S13]  /*5dc0*/  ISETP.NE.AND.EX P5, PT, RZ, UR21, PT, P5 ;  /* 0x00000015ff007c0c */ /* 0x000fda000bfa5350 */
[----:B------:R-:W-:Y:S05]  /*5dd0*/  @!P5 BRA `(.L_x_13023) ;  /* 0x000000000080d947 */ /* 0x000fea0003800000 */
        /* <DEDUP_REMOVED lines=30> */
[----:B------:R-:W-:Y:S01]  /*5fc0*/  FMUL.FTZ R171, R171, R174 ;  /* 0x000000aeabab7220 */ /* 0x000fe20000410000 */
[----:B------:R-:W-:Y:S06]  /*5fd0*/  BRA `(.L_x_13024) ;  /* 0x0000000000807947 */ /* 0x000fec0003800000 */
.L_x_13023:
        /* <DEDUP_REMOVED lines=31> */
[----:B------:R-:W-:-:S07]  /*61d0*/  FMUL.FTZ R171, R171, R174 ;  /* 0x000000aeabab7220 */ /* 0x000fce0000410000 */
.L_x_13024:
[----:B------:R-:W0:Y:S08]  /*61e0*/  @P5 LDC.64 R174, c[0x0][0x478] ;  /* 0x00011e00ffae5b82 */ /* 0x000e300000000a00 */
[----:B------:R-:W1:Y:S01]  /*61f0*/  LDC.64 R172, c[0x0][0x468] ;  /* 0x00011a00ffac7b82 */ /* 0x000e620000000a00 */
[----:B0-----:R-:W-:-:S05]  /*6200*/  @P5 IMAD.WIDE.U32 R174, R4, 0x10, R174 ;  /* 0x0000001004ae5825 */ /* 0x001fca00078e00ae */
[----:B------:R2:W-:Y:S01]  /*6210*/  @P5 STG.E.128 desc[UR14][R174.64], R164 ;  /* 0x000000a4ae005986 */ /* 0x0005e2000c101d0e */
[C---:B-1----:R-:W-:Y:S01]  /*6220*/  IMAD.WIDE.U32 R172, R4.reuse, 0x10, R172 ;  /* 0x0000001004ac7825 */ /* 0x042fe200078e00ac */
[----:B------:R-:W-:-:S04]  /*6230*/  IADD3 R4, PT, PT, R4, 0x80, RZ ;  /* 0x0000008004047810 */ /* 0x000fc80007ffe0ff */
[----:B------:R2:W-:Y:S03]  /*6240*/  STG.E.128 desc[UR14][R172.64], R168 ;  /* 0x000000a8ac007986 */ /* 0x0005e6000c101d0e */
.L_x_13022:
[----:B------:R-:W-:Y:S05]  /*6250*/  BSYNC.RECONVERGENT B1 ;  /* 0x0000000000017941 */ /* 0x000fea0003800200 */
.L_x_13021:
        /* <DEDUP_REMOVED lines=40> */
.L_x_13027:
        /* <DEDUP_REMOVED lines=32> */
.L_x_13028:
[----:B------:R-:W0:Y:S08]  /*66e0*/  @P5 LDC.64 R174, c[0x0][0x478] ;  /* 0x00011e00ffae5b82 */ /* 0x000e300000000a00 */
[----:B------:R-:W1:Y:S01]  /*66f0*/  LDC.64 R172, c[0x0][0x468] ;  /* 0x00011a00ffac7b82 */ /* 0x000e620000000a00 */
[----:B0-----:R-:W-:-:S05]  /*6700*/  @P5 IMAD.WIDE.U32 R174, R4, 0x10, R174 ;  /* 0x0000001004ae5825 */ /* 0x001fca00078e00ae */
[----:B------:R3:W-:Y:S01]  /*6710*/  @P5 STG.E.128 desc[UR14][R174.64], R164 ;  /* 0x000000a4ae005986 */ /* 0x0007e2000c101d0e */
[C---:B-1----:R-:W-:Y:S01]  /*6720*/  IMAD.WIDE.U32 R172, R4.reuse, 0x10, R172 ;  /* 0x0000001004ac7825 */ /* 0x042fe200078e00ac */
[----:B------:R-:W-:-:S04]  /*6730*/  IADD3 R4, PT, PT, R4, 0x80, RZ ;  /* 0x0000008004047810 */ /* 0x000fc80007ffe0ff */
[----:B------:R3:W-:Y:S03]  /*6740*/  STG.E.128 desc[UR14][R172.64], R168 ;  /* 0x000000a8ac007986 */ /* 0x0007e6000c101d0e */
.L_x_13026:
[----:B------:R-:W-:Y:S05]  /*6750*/  BSYNC.RECONVERGENT B1 ;  /* 0x0000000000017941 */ /* 0x000fea0003800200 */
.L_x_13025:
[----:B------:R-:W-:Y:S04]  /*6760*/  BSSY.RECONVERGENT B1, `(.L_x_13029) ;  /* 0x000004f000017945 */ /* 0x000fe80003800200 */
[----:B------:R-:W-:Y:S05]  /*6770*/  @!P1 BRA `(.L_x_13030) ;  /* 0x0000000400349947 */ /* 0x000fea0003800000 */
[----:B0-23--:R-:W0:Y:S02]  /*6780*/  LDC.64 R168, c[0x0][0x390] ;  /* 0x0000e400ffa87b82 */ /* 0x00de240000000a00 */
        /* <DEDUP_REMOVED lines=37> */
.L_x_13031:
        /* <DEDUP_REMOVED lines=32> */
.L_x_13032:
[----:B------:R-:W0:Y:S08]  /*6be0*/  @P5 LDC.64 R174, c[0x0][0x478] ;  /* 0x00011e00ffae5b82 */ /* 0x000e300000000a00 */
[----:B------:R-:W1:Y:S01]  /*6bf0*/  LDC.64 R172, c[0x0][0x468] ;  /* 0x00011a00ffac7b82 */ /* 0x000e620000000a00 */
[----:B0-----:R-:W-:-:S05]  /*6c00*/  @P5 IMAD.WIDE.U32 R174, R4, 0x10, R174 ;  /* 0x0000001004ae5825 */ /* 0x001fca00078e00ae */
[----:B------:R4:W-:Y:S01]  /*6c10*/  @P5 STG.E.128 desc[UR14][R174.64], R164 ;  /* 0x000000a4ae005986 */ /* 0x0009e2000c101d0e */
[C---:B-1----:R-:W-:Y:S01]  /*6c20*/  IMAD.WIDE.U32 R172, R4.reuse, 0x10, R172 ;  /* 0x0000001004ac7825 */ /* 0x042fe200078e00ac */
[----:B------:R-:W-:-:S04]  /*6c30*/  IADD3 R4, PT, PT, R4, 0x80, RZ ;  /* 0x0000008004047810 */ /* 0x000fc80007ffe0ff */
[----:B------:R4:W-:Y:S03]  /*6c40*/  STG.E.128 desc[UR14][R172.64], R168 ;  /* 0x000000a8ac007986 */ /* 0x0009e6000c101d0e */
.L_x_13030:
[----:B------:R-:W-:Y:S05]  /*6c50*/  BSYNC.RECONVERGENT B1 ;  /* 0x0000000000017941 */ /* 0x000fea0003800200 */
.L_x_13029:
[----:B------:R-:W-:Y:S04]  /*6c60*/  BSSY.RECONVERGENT B1, `(.L_x_13033) ;  /* 0x000004f000017945 */ /* 0x000fe80003800200 */
[----:B------:R-:W-:Y:S05]  /*6c70*/  @!P2 BRA `(.L_x_13034) ;  /* 0x000000040034a947 */ /* 0x000fea0003800000 */
[----:B0-234-:R-:W0:Y:S02]  /*6c80*/  LDC.64 R168, c[0x0][0x390] ;  /* 0x0000e400ffa87b82 */ /* 0x01de240000000a00 */
        /* <DEDUP_REMOVED lines=37> */
.L_x_13035:
        /* <DEDUP_REMOVED lines=32> */
.L_x_13036:
[----:B------:R-:W0:Y:S08]  /*70e0*/  @P5 LDC.64 R174, c[0x0][0x478] ;  /* 0x00011e00ffae5b82 */ /* 0x000e300000000a00 */
[----:B------:R-:W1:Y:S01]  /*70f0*/  LDC.64 R172, c[0x0][0x468] ;  /* 0x00011a00ffac7b82 */ /* 0x000e620000000a00 */
[----:B0-----:R-:W-:-:S05]  /*7100*/  @P5 IMAD.WIDE.U32 R174, R4, 0x10, R174 ;  /* 0x0000001004ae5825 */ /* 0x001fca00078e00ae */
[----:B------:R0:W-:Y:S01]  /*7110*/  @P5 STG.E.128 desc[UR14][R174.64], R164 ;  /* 0x000000a4ae005986 */ /* 0x0001e2000c101d0e */
[C---:B-1----:R-:W-:Y:S01]  /*7120*/  IMAD.WIDE.U32 R172, R4.reuse, 0x10, R172 ;  /* 0x0000001004ac7825 */ /* 0x042fe200078e00ac */
[----:B------:R-:W-:-:S04]  /*7130*/  IADD3 R4, PT, PT, R4, 0x80, RZ ;  /* 0x0000008004047810 */ /* 0x000fc80007ffe0ff */
[----:B------:R0:W-:Y:S03]  /*7140*/  STG.E.128 desc[UR14][R172.64], R168 ;  /* 0x000000a8ac007986 */ /* 0x0001e6000c101d0e */
.L_x_13034:
[----:B------:R-:W-:Y:S05]  /*7150*/  BSYNC.RECONVERGENT B1 ;  /* 0x0000000000017941 */ /* 0x000fea0003800200 */
.L_x_13033:
        /* <DEDUP_REMOVED lines=40> */
.L_x_13039:
        /* <DEDUP_REMOVED lines=32> */
.L_x_13040:
[----:B------:R-:W0:Y:S08]  /*75e0*/  @P5 LDC.64 R174, c[0x0][0x478] ;  /* 0x00011e00ffae5b82 */ /* 0x000e300000000a00 */
[----:B------:R-:W1:Y:S01]  /*75f0*/  LDC.64 R172, c[0x0][0x468] ;  /* 0x00011a00ffac7b82 */ /* 0x000e620000000a00 */
[----:B0-----:R-:W-:-:S05]  /*7600*/  @P5 IMAD.WIDE.U32 R174, R4, 0x10, R174 ;  /* 0x0000001004ae5825 */ /* 0x001fca00078e00ae */
[----:B------:R0:W-:Y:S01]  /*7610*/  @P5 STG.E.128 desc[UR14][R174.64], R164 ;  /* 0x000000a4ae005986 */ /* 0x0001e2000c101d0e */
[C---:B-1----:R-:W-:Y:S01]  /*7620*/  IMAD.WIDE.U32 R172, R4.reuse, 0x10, R172 ;  /* 0x0000001004ac7825 */ /* 0x042fe200078e00ac */
[----:B------:R-:W-:-:S04]  /*7630*/  IADD3 R4, PT, PT, R4, 0x80, RZ ;  /* 0x0000008004047810 */ /* 0x000fc80007ffe0ff */
[----:B------:R0:W-:Y:S03]  /*7640*/  STG.E.128 desc[UR14][R172.64], R168 ;  /* 0x000000a8ac007986 */ /* 0x0001e6000c101d0e */
.L_x_13038:
[----:B------:R-:W-:Y:S05]  /*7650*/  BSYNC.RECONVERGENT B1 ;  /* 0x0000000000017941 */ /* 0x000fea0003800200 */
.L_x_13037:
        /* <DEDUP_REMOVED lines=40> */
.L_x_13043:
        /* <DEDUP_REMOVED lines=32> */
.L_x_13044:
[----:B------:R-:W0:Y:S08]  /*7ae0*/  @P5 LDC.64 R174, c[0x0][0x478] ;  /* 0x00011e00ffae5b82 */ /* 0x000e300000000a00 */
[----:B------:R-:W1:Y:S01]  /*7af0*/  LDC.64 R172, c[0x0][0x468] ;  /* 0x00011a00ffac7b82 */ /* 0x000e620000000a00 */
[----:B0-----:R-:W-:-:S05]  /*7b00*/  @P5 IMAD.WIDE.U32 R174, R4, 0x10, R174 ;  /* 0x0000001004ae5825 */ /* 0x001fca00078e00ae */
[----:B------:R0:W-:Y:S01]  /*7b10*/  @P5 STG.E.128 desc[UR14][R174.64], R164 ;  /* 0x000000a4ae005986 */ /* 0x0001e2000c101d0e */
[C---:B-1----:R-:W-:Y:S01]  /*7b20*/  IMAD.WIDE.U32 R172, R4.reuse, 0x10, R172 ;  /* 0x0000001004ac7825 */ /* 0x042fe200078e00ac */
[----:B------:R-:W-:-:S04]  /*7b30*/  IADD3 R4, PT, PT, R4, 0x80, RZ ;  /* 0x0000008004047810 */ /* 0x000fc80007ffe0ff */
[----:B------:R0:W-:Y:S03]  /*7b40*/  STG.E.128 desc[UR14][R172.64], R168 ;  /* 0x000000a8ac007986 */ /* 0x0001e6000c101d0e */
.L_x_13042:
[----:B------:R-:W-:Y:S05]  /*7b50*/  BSYNC.RECONVERGENT B1 ;  /* 0x0000000000017941 */ /* 0x000fea0003800200 */
.L_x_13041:
[----:B------:R-:W-:-:S13]  /*7b60*/  ISETP.NE.AND P5, PT, R209, RZ, PT ;  /* 0x000000ffd100720c */ /* 0x000fda0003fa5270 */
        /* <DEDUP_REMOVED lines=39> */
.L_x_13045:
        /* <DEDUP_REMOVED lines=32> */
.L_x_13046:
[----:B------:R-:W0:Y:S02]  /*7fe0*/  @P5 LDC.64 R172, c[0x0][0x478] ;  /* 0x00011e00ffac5b82 */ /* 0x000e240000000a00 */
[----:B0-----:R-:W-:-:S06]  /*7ff0*/  @P5 IMAD.WIDE.U32 R174, R4, 0x10, R172 ;  /* 0x0000001004ae5825 */ /* 0x001fcc00078e00ac */
[----:B------:R-:W0:Y:S01]  /*8000*/  LDC.64 R172, c[0x0][0x468] ;  /* 0x00011a00ffac7b82 */ /* 0x000e220000000a00 */
[----:B------:R1:W-:Y:S01]  /*8010*/  @P5 STG.E.128 desc[UR14][R174.64], R164 ;  /* 0x000000a4ae005986 */ /* 0x0003e2000c101d0e */
[----:B0-----:R-:W-:-:S05]  /*8020*/  IMAD.WIDE.U32 R172, R4, 0x10, R172 ;  /* 0x0000001004ac7825 */ /* 0x001fca00078e00ac */
[----:B------:R1:W-:Y:S02]  /*8030*/  STG.E.128 desc[UR14][R172.64], R168 ;  /* 0x000000a8ac007986 */ /* 0x0003e4000c101d0e */
.L_x_13014:
[----:B------:R-:W-:Y:S05]  /*8040*/  BSYNC.RECONVERGENT B0 ;  /* 0x0000000000007941 */ /* 0x000fea0003800200 */
.L_x_12984:
[----:B------:R-:W-:Y:S02]  /*8050*/  UIADD3 UR7, UPT, UPT, UR7, UR22, URZ ;  /* 0x0000001607077290 */ /* 0x000fe4000fffe0ff */
[----:B------:R-:W-:Y:S02]  /*8060*/  UPLOP3.LUT UP2, UPT, UPT, UPT, UP2, 0x40, 0x4 ;  /* 0x000000000004789c */ /* 0x000fe40003f4e820 */
[----:B------:R-:W-:-:S09]  /*8070*/  UISETP.GE.AND UP1, UPT, UR7, UR23, UPT ;  /* 0x000000170700728c */ /* 0x000fd2000bf26270 */
[----:B------:R-:W-:Y:S05]  /*8080*/  BRA.U !UP1, `(.L_x_13047) ;  /* 0xffffff9109547547 */ /* 0x000fea000b83ffff */
.L_x_12965:
[----:B------:R-:W0:Y:S01]  /*8090*/  S2UR UR4, SR_CTAID.X ;  /* 0x00000000000479c3 */ /* 0x000e220000002500 */
[----:B------:R-:W-:Y:S01]  /*80a0*/  ISETP.NE.AND P5, PT, R2, RZ, PT ;  /* 0x000000ff0200720c */ /* 0x000fe20003fa5270 */
[----:B------:R-:W-:Y:S01]  /*80b0*/  BSSY.RECONVERGENT B0, `(.L_x_13048) ;  /* 0x000000f000007945 */ /* 0x000fe20003800200 */
[----:B0-----:R-:W-:-:S06]  /*80c0*/  UIMAD UR4, UR4, UR6, URZ ;  /* 0x00000006040472a4 */ /* 0x001fcc000f8e02ff */
[----:B-----5:R-:W-:-:S04]  /*80d0*/  MOV R9, UR4 ;  /* 0x0000000400097c02 */ /* 0x020fc80008000f00 */
[----:B------:R-:W-:Y:S01]  /*80e0*/  LEA.HI R9, R9, R6, RZ, 0x1e ;  /* 0x0000000609097211 */ /* 0x000fe200078ff0ff */
[----:B------:R-:W-:Y:S06]  /*80f0*/  @!P5 BRA `(.L_x_13049) ;  /* 0x000000000028d947 */ /* 0x000fec0003800000 */
[----:B------:R-:W0:Y:S08]  /*8100*/  LDC.64 R2, c[0x0][0x440] ;  /* 0x00011000ff027b82 */ /* 0x000e300000000a00 */
[----:B------:R-:W5:Y:S08]  /*8110*/  LDC.64 R4, c[0x0][0x448] ;  /* 0x00011200ff047b82 */ /* 0x000f700000000a00 */
[----:B------:R-:W1:Y:S01]  /*8120*/  LDC.64 R6, c[0x0][0x460] ;  /* 0x00011800ff067b82 */ /* 0x000e620000000a00 */
[----:B0-----:R-:W-:-:S05]  /*8130*/  IMAD.WIDE.U32 R2, R9, 0x10, R2 ;  /* 0x0000001009027825 */ /* 0x001fca00078e0002 */
[----:B------:R0:W-:Y:S01]  /*8140*/  STG.E.128 desc[UR14][R2.64], R68 ;  /* 0x0000004402007986 */ /* 0x0001e2000c101d0e */
[----:B-----5:R-:W-:-:S05]  /*8150*/  IMAD.WIDE.U32 R4, R9, 0x10, R4 ;  /* 0x0000001009047825 */ /* 0x020fca00078e0004 */
[----:B------:R0:W-:Y:S01]  /*8160*/  STG.E.128 desc[UR14][R4.64], R40 ;  /* 0x0000002804007986 */ /* 0x0001e2000c101d0e */
[C---:B-1----:R-:W-:Y:S01]  /*8170*/  IMAD.WIDE.U32 R6, R9.reuse, 0x10, R6 ;  /* 0x0000001009067825 */ /* 0x042fe200078e0006 */
[----:B------:R-:W-:-:S04]  /*8180*/  IADD3 R9, PT, PT, R9, 0x80, RZ ;  /* 0x0000008009097810 */ /* 0x000fc80007ffe0ff */
[----:B------:R0:W-:Y:S03]  /*8190*/  STG.E.128 desc[UR14][R6.64], R100 ;  /* 0x0000006406007986 */ /* 0x0001e6000c101d0e */
.L_x_13049:
[----:B------:R-:W-:Y:S05]  /*81a0*/  BSYNC.RECONVERGENT B0 ;  /* 0x0000000000007941 */ /* 0x000fea0003800200 */
.L_x_13048:
[----:B------:R-:W-:Y:S01]  /*81b0*/  ISETP.NE.AND P5, PT, R0, RZ, PT ;  /* 0x000000ff0000720c */ /* 0x000fe20003fa5270 */
[----:B------:R-:W-:-:S12]  /*81c0*/  BSSY.RECONVERGENT B0, `(.L_x_13050) ;  /* 0x000000c000007945 */ /* 0x000fd80003800200 */
[----:B------:R-:W-:Y:S05]  /*81d0*/  @!P5 BRA `(.L_x_13051) ;  /* 0x000000000028d947 */ /* 0x000fea0003800000 */
[----:B0-----:R-:W0:Y:S08]  /*81e0*/  LDC.64 R2, c[0x0][0x440] ;  /* 0x00011000ff027b82 */ /* 0x001e300000000a00 */
        /* <DEDUP_REMOVED lines=9> */
.L_x_13051:
[----:B------:R-:W-:Y:S05]  /*8280*/  BSYNC.RECONVERGENT B0 ;  /* 0x0000000000007941 */ /* 0x000fea0003800200 */
.L_x_13050:
[----:B------:R-:W-:Y:S04]  /*8290*/  BSSY.RECONVERGENT B0, `(.L_x_13052) ;  /* 0x000000c000007945 */ /* 0x000fe80003800200 */
        /* <DEDUP_REMOVED lines=11> */
.L_x_13053:
[----:B------:R-:W-:Y:S05]  /*8350*/  BSYNC.RECONVERGENT B0 ;  /* 0x0000000000007941 */ /* 0x000fea0003800200 */
.L_x_13052:
        /* <DEDUP_REMOVED lines=12> */
.L_x_13055:
[----:B------:R-:W-:Y:S05]  /*8420*/  BSYNC.RECONVERGENT B0 ;  /* 0x0000000000007941 */ /* 0x000fea0003800200 */
.L_x_13054:
        /* <DEDUP_REMOVED lines=12> */
.L_x_13057:
[----:B------:R-:W-:Y:S05]  /*84f0*/  BSYNC.RECONVERGENT B0 ;  /* 0x0000000000007941 */ /* 0x000fea0003800200 */
.L_x_13056:
        /* <DEDUP_REMOVED lines=12> */
.L_x_13059:
[----:B------:R-:W-:Y:S05]  /*85c0*/  BSYNC.RECONVERGENT B0 ;  /* 0x0000000000007941 */ /* 0x000fea0003800200 */
.L_x_13058:
        /* <DEDUP_REMOVED lines=12> */
.L_x_13061:
[----:B------:R-:W-:Y:S05]  /*8690*/  BSYNC.RECONVERGENT B0 ;  /* 0x0000000000007941 */ /* 0x000fea0003800200 */
.L_x_13060:
[----:B------:R-:W-:-:S13]  /*86a0*/  ISETP.NE.AND P0, PT, R209, RZ, PT ;  /* 0x000000ffd100720c */ /* 0x000fda0003f05270 */
[----:B------:R-:W-:Y:S05]  /*86b0*/  @!P0 EXIT ;  /* 0x000000000000894d */ /* 0x000fea0003800000 */
[----:B0-----:R-:W0:Y:S08]  /*86c0*/  LDC.64 R2, c[0x0][0x440] ;  /* 0x00011000ff027b82 */ /* 0x001e300000000a00 */
[----:B------:R-:W5:Y:S08]  /*86d0*/  LDC.64 R4, c[0x0][0x448] ;  /* 0x00011200ff047b82 */ /* 0x000f700000000a00 */
[----:B------:R-:W1:Y:S01]  /*86e0*/  LDC.64 R6, c[0x0][0x460] ;  /* 0x00011800ff067b82 */ /* 0x000e620000000a00 */
[----:B0-----:R-:W-:-:S05]  /*86f0*/  IMAD.WIDE.U32 R2, R9, 0x10, R2 ;  /* 0x0000001009027825 */ /* 0x001fca00078e0002 */
[----:B------:R-:W-:Y:S01]  /*8700*/  STG.E.128 desc[UR14][R2.64], R96 ;  /* 0x0000006002007986 */ /* 0x000fe2000c101d0e */
[----:B-----5:R-:W-:-:S05]  /*8710*/  IMAD.WIDE.U32 R4, R9, 0x10, R4 ;  /* 0x0000001009047825 */ /* 0x020fca00078e0004 */
[----:B------:R-:W-:Y:S01]  /*8720*/  STG.E.128 desc[UR14][R4.64], R64 ;  /* 0x0000004004007986 */ /* 0x000fe2000c101d0e */
[----:B-1----:R-:W-:-:S05]  /*8730*/  IMAD.WIDE.U32 R6, R9, 0x10, R6 ;  /* 0x0000001009067825 */ /* 0x002fca00078e0006 */
[----:B------:R-:W-:Y:S01]  /*8740*/  STG.E.128 desc[UR14][R6.64], R128 ;  /* 0x0000008006007986 */ /* 0x000fe2000c101d0e */
[----:B------:R-:W-:Y:S05]  /*8750*/  EXIT ;  /* 0x000000000000794d */ /* 0x000fea0003800000 */
.L_x_13062:
        /* <DEDUP_REMOVED lines=10> */
.L_x_15742:


//--------------------- .text._ZN10layer_norm13ln_bwd_kernelINS_13Kernel_traitsI6__halfffffjLj4096ELj1ELj1ELj4ELj16ENS_18Kernel_traits_baseILj4096ES2_ffffjLj128EEEEELb0ELb1ELb0ELb1EEEvNS_9BwdParamsE --------------------------
	.section	.text._ZN10layer_norm13ln_bwd_kernelINS_13Kernel_traitsI6__halfffffjLj4096ELj1ELj1ELj4ELj16ENS_18Kernel_traits_baseILj4096ES2_ffffjLj128EEEEELb0ELb1ELb0ELb1EEEvNS_9BwdParamsE,"ax",@progbits
	.align	128
        .global         _ZN10layer_norm13ln_bwd_kernelINS_13Kernel_traitsI6__halfffffjLj4096ELj1ELj1ELj4ELj16ENS_18Kernel_traits_baseILj4096ES2_ffffjLj128EEEEELb0ELb1ELb0ELb1EEEvNS_9BwdParamsE
        .type           _ZN10layer_norm13ln_bwd_kernelINS_13Kernel_traitsI6__halfffffjLj4096ELj1ELj1ELj4ELj16ENS_18Kernel_traits_baseILj4096ES2_ffffjLj128EEEEELb0ELb1ELb0ELb1EEEvNS_9BwdParamsE,@function
        .size           _ZN10layer_norm13ln_bwd_kernelINS_13Kernel_traitsI6__halfffffjLj4096ELj1ELj1ELj4ELj16ENS_18Kernel_traits_baseILj4096ES2_ffffjLj128EEEEELb0ELb1ELb0ELb1EEEvNS_9BwdParamsE,(.L_x_15743 - _ZN10layer_norm13ln_bwd_kernelINS_13Kernel_traitsI6__halfffffjLj4096ELj1ELj1ELj4ELj16ENS_18Kernel_traits_baseILj4096ES2_ffffjLj128EEEEELb0ELb1ELb0ELb1EEEvNS_9BwdParamsE)
        .other          _ZN10layer_norm13ln_bwd_kernelINS_13Kernel_traitsI6__halfffffjLj4096ELj1ELj1ELj4ELj16ENS_18Kernel_traits_baseILj4096ES2_ffffjLj128EEEEELb0ELb1ELb0ELb1EEEvNS_9BwdParamsE,@"STO_CUDA_ENTRY STV_DEFAULT"
_ZN10layer_norm13ln_bwd_kernelINS_13Kernel_traitsI6__halfffffjLj4096ELj1ELj1ELj4ELj16ENS_18Kernel_traits_baseILj4096ES2_ffffjLj128EEEEELb0ELb1ELb0ELb1EEEvNS_9BwdParamsE:
.text._ZN10layer_norm13ln_bwd_kernelINS_13Kernel_traitsI6__halfffffjLj4096ELj1ELj1ELj4ELj16ENS_18Kernel_traits_baseILj4096ES2_ffffjLj128EEEEELb0ELb1ELb0ELb1EEEvNS_9BwdParamsE:
        /* <DEDUP_REMOVED lines=79> */
[----:B0-----:R-:W4:Y:S01]  /*04f0*/  LDG.E.64 R152, desc[UR16][R4.64+0x1000] ;  /* 0x0010001004987981 */ /* 0x001f22000c1e1b00 */
[----:B------:R-:W-:-:S02]  /*0500*/  CS2R R246, SRZ ;  /* 0x0000000000f67805 */ /* 0x000fc4000001ff00 */
[----:B------:R-:W-:Y:S02]  /*0510*/  CS2R R244, SRZ ;  /* 0x0000000000f47805 */ /* 0x000fe4000001ff00 */
[----:B------:R-:W-:Y:S01]  /*0520*/  CS2R R210, SRZ ;  /* 0x0000000000d27805 */ /* 0x000fe2000001ff00 */
[----:B------:R-:W4:Y:S01]  /*0530*/  LDG.E.64 R148, desc[UR16][R4.64+0x800] ;  /* 0x0008001004947981 */ /* 0x000f22000c1e1b00 */
[----:B---3--:R-:W-:Y:S01]  /*0540*/  IMAD.WIDE.U32 R2, R0, 0x8, R2 ;  /* 0x0000000800027825 */ /* 0x008fe200078e0002 */
[----:B------:R-:W-:Y:S02]  /*0550*/  CS2R R208, SRZ ;  /* 0x0000000000d07805 */ /* 0x000fe4000001ff00 */
[----:B------:R-:W-:Y:S01]  /*0560*/  CS2R R192, SRZ ;  /* 0x0000000000c07805 */ /* 0x000fe2000001ff00 */
[----:B------:R-:W3:Y:S01]  /*0570*/  LDG.E.64 R144, desc[UR16][R4.64] ;  /* 0x0000001004907981 */ /* 0x000ee2000c1e1b00 */
[----:B------:R-:W-:Y:S02]  /*0580*/  CS2R R190, SRZ ;  /* 0x0000000000be7805 */ /* 0x000fe4000001ff00 */
[----:B------:R-:W-:-:S02]  /*0590*/  CS2R R188, SRZ ;  /* 0x0000000000bc7805 */ /* 0x000fc4000001ff00 */
[----:B------:R-:W-:Y:S01]  /*05a0*/  CS2R R186, SRZ ;  /* 0x0000000000ba7805 */ /* 0x000fe2000001ff00 */
[----:B------:R-:W3:Y:S01]  /*05b0*/  LDG.E.64 R6, desc[UR16][R2.64+0x1c00] ;  /* 0x001c001002067981 */ /* 0x000ee2000c1e1b00 */
[----:B------:R-:W-:Y:S02]  /*05c0*/  CS2R R184, SRZ ;  /* 0x0000000000b87805 */ /* 0x000fe4000001ff00 */
[----:B------:R-:W-:Y:S02]  /*05d0*/  CS2R R182, SRZ ;  /* 0x0000000000b67805 */ /* 0x000fe4000001ff00 */
[----:B------:R-:W-:Y:S01]  /*05e0*/  MOV R181, RZ ;  /* 0x000000ff00b57202 */ /* 0x000fe20000000f00 */
[----:B------:R-:W3:Y:S01]  /*05f0*/  LDG.E.64 R38, desc[UR16][R2.64+0x1800] ;  /* 0x0018001002267981 */ /* 0x000ee2000c1e1b00 */
[----:B------:R-:W-:Y:S02]  /*0600*/  CS2R R36, SRZ ;  /* 0x0000000000247805 */ /* 0x000fe4000001ff00 */
[----:B------:R-:W-:-:S02]  /*0610*/  CS2R R34, SRZ ;  /* 0x0000000000227805 */ /* 0x000fc4000001ff00 */
[----:B------:R-:W-:Y:S01]  /*0620*/  CS2R R32, SRZ ;  /* 0x0000000000207805 */ /* 0x000fe2000001ff00 */
[----:B------:R-:W3:Y:S01]  /*0630*/  LDG.E.64 R40, desc[UR16][R2.64+0x1400] ;  /* 0x0014001002287981 */ /* 0x000ee2000c1e1b00 */
[----:B------:R-:W-:Y:S02]  /*0640*/  CS2R R30, SRZ ;  /* 0x00000000001e7805 */ /* 0x000fe4000001ff00 */
        /* <DEDUP_REMOVED lines=12> */
[----:B------:R-:W-:Y:S01]  /*0710*/  CS2R R10, SRZ ;  /* 0x00000000000a7805 */ /* 0x000fe2000001ff00 */
[----:B------:R-:W-:Y:S01]  /*0720*/  UPLOP3.LUT UP2, UPT, UPT, UPT, UPT, 0x40, 0x4 ;  /* 0x000000000004789c */ /* 0x000fe20003f4e870 */
[----:B------:R-:W3:Y:S01]  /*0730*/  LDG.E.64 R150, desc[UR16][R4.64+0xc00] ;  /* 0x000c001004967981 */ /* 0x000ee2000c1e1b00 */
[----:B------:R-:W0:Y:S03]  /*0740*/  LDCU UR19, c[0x0][0x388] ;  /* 0x00007100ff1377ac */ /* 0x000e260008000800 */
[----:B------:R-:W3:Y:S01]  /*0750*/  LDG.E.64 R48, desc[UR16][R2.64+0x400] ;  /* 0x0004001002307981 */ /* 0x000ee2000c1e1b00 */
[----:B------:R-:W1:Y:S03]  /*0760*/  LDCU.64 UR26, c[0x0][0x390] ;  /* 0x00007200ff1a77ac */ /* 0x000e660008000a00 */
[----:B------:R-:W3:Y:S01]  /*0770*/  LDG.E.64 R146, desc[UR16][R4.64+0x400] ;  /* 0x0004001004927981 */ /* 0x000ee2000c1e1b00 */
[----:B------:R-:W0:Y:S03]  /*0780*/  LDCU.64 UR28, c[0x0][0x468] ;  /* 0x00008d00ff1c77ac */ /* 0x000e260008000a00 */
[----:B------:R-:W3:Y:S01]  /*0790*/  LDG.E.64 R50, desc[UR16][R2.64] ;  /* 0x0000001002327981 */ /* 0x000ee2000c1e1b00 */
[----:B------:R-:W0:Y:S03]  /*07a0*/  LDCU.U8 UR18, c[0x0][0x410] ;  /* 0x00008200ff1277ac */ /* 0x000e260008000000 */
[----:B------:R-:W3:Y:S01]  /*07b0*/  LDG.E.64 R154, desc[UR16][R4.64+0x1400] ;  /* 0x00140010049a7981 */ /* 0x000ee2000c1e1b00 */
[----:B------:R-:W0:Y:S03]  /*07c0*/  LDCU UR22, c[0x0][0x400] ;  /* 0x00008000ff1677ac */ /* 0x000e260008000800 */
[----:B------:R-:W5:Y:S01]  /*07d0*/  LDG.E.64 R142, desc[UR16][R4.64+0x1c00] ;  /* 0x001c0010048e7981 */ /* 0x000f62000c1e1b00 */
[----:B------:R-:W0:Y:S03]  /*07e0*/  LDCU.64 UR24, c[0x0][0x478] ;  /* 0x00008f00ff1877ac */ /* 0x000e260008000a00 */
[----:B------:R1:W5:Y:S01]  /*07f0*/  LDG.E.64 R140, desc[UR16][R4.64+0x1800] ;  /* 0x00180010048c7981 */ /* 0x000362000c1e1b00 */
[----:B--2---:R-:W-:Y:S01]  /*0800*/  UISETP.NE.U32.AND UP0, UPT, UR4, URZ, UPT ;  /* 0x000000ff0400728c */ /* 0x004fe2000bf05070 */
[----:B------:R-:W2:Y:S03]  /*0810*/  LDCU.128 UR12, c[0x0][0x3c0] ;  /* 0x00007800ff0c77ac */ /* 0x000ea60008000c00 */
[----:B------:R-:W-:Y:S01]  /*0820*/  UISETP.NE.AND.EX UP0, UPT, UR5, URZ, UPT, UP0 ;  /* 0x000000ff0500728c */ /* 0x000fe2000bf05300 */
[----:B------:R-:W0:Y:S01]  /*0830*/  LDCU.64 UR20, c[0x0][0x438] ;  /* 0x00008700ff1477ac */ /* 0x000e220008000a00 */
[----:B------:R-:W0:Y:S01]  /*0840*/  LDCU.64 UR30, c[0x0][0x380] ;  /* 0x00007000ff1e77ac */ /* 0x000e220008000a00 */
[----:B----4-:R-:W-:-:S02]  /*0850*/  SHF.R.U64 R196, R152, 0x10, R153 ;  /* 0x0000001098c47819 */ /* 0x010fc40000001299 */
[----:B------:R-:W-:Y:S02]  /*0860*/  SHF.R.U32.HI R0, RZ, 0x10, R153 ;  /* 0x00000010ff007819 */ /* 0x000fe40000011699 */
[--C-:B------:R-:W-:Y:S02]  /*0870*/  SHF.R.U64 R205, R148, 0x10, R149.reuse ;  /* 0x0000001094cd7819 */ /* 0x100fe40000001295 */
[----:B------:R-:W-:Y:S02]  /*0880*/  PRMT R196, R196, 0x5410, R0 ;  /* 0x00005410c4c47816 */ /* 0x000fe40000000000 */
[----:B------:R-:W-:Y:S02]  /*0890*/  SHF.R.U32.HI R0, RZ, 0x10, R149 ;  /* 0x00000010ff007819 */ /* 0x000fe40000011695 */
[----:B---3--:R-:W-:Y:S02]  /*08a0*/  SHF.R.U64 R207, R144, 0x10, R145 ;  /* 0x0000001090cf7819 */ /* 0x008fe40000001291 */
[----:B------:R-:W-:-:S02]  /*08b0*/  PRMT R205, R205, 0x5410, R0 ;  /* 0x00005410cdcd7816 */ /* 0x000fc40000000000 */
[----:B------:R-:W-:Y:S01]  /*08c0*/  SHF.R.U32.HI R0, RZ, 0x10, R145 ;  /* 0x00000010ff007819 */ /* 0x000fe20000011691 */
[----:B-1----:R-:W-:-:S03]  /*08d0*/  HADD2.F32 R4, -RZ, R7.H0_H0 ;  /* 0x20000007ff047230 */ /* 0x002fc60000004100 */
[----:B------:R-:W-:Y:S01]  /*08e0*/  PRMT R207, R207, 0x5410, R0 ;  /* 0x00005410cfcf7816 */ /* 0x000fe20000000000 */
[----:B------:R-:W-:Y:S02]  /*08f0*/  HADD2.F32 R0, -RZ, R6.H0_H0 ;  /* 0x20000006ff007230 */ /* 0x000fe40000004100 */
[----:B------:R-:W-:-:S03]  /*0900*/  HADD2.F32 R3, -RZ, R38.H0_H0 ;  /* 0x20000026ff037230 */ /* 0x000fc60000004100 */
[----:B------:R-:W-:Y:S04]  /*0910*/  STL [R1+0x1c], R0 ;  /* 0x00001c0001007387 */ /* 0x000fe80000100800 */
[----:B------:R1:W-:Y:S01]  /*0920*/  STL [R1+0x14], R4 ;  /* 0x0000140401007387 */ /* 0x0003e20000100800 */
[----:B------:R-:W-:-:S03]  /*0930*/  HADD2.F32 R5, -RZ, R40.H0_H0 ;  /* 0x20000028ff057230 */ /* 0x000fc60000004100 */
[----:B------:R-:W-:Y:S01]  /*0940*/  STL [R1+0x2c], R3 ;  /* 0x00002c0301007387 */ /* 0x000fe20000100800 */
[----:B-1----:R-:W-:-:S05]  /*0950*/  HADD2.F32 R4, -RZ, R39.H0_H0 ;  /* 0x20000027ff047230 */ /* 0x002fca0000004100 */
[----:B------:R1:W-:Y:S04]  /*0960*/  STL [R1+0x24], R4 ;  /* 0x0000240401007387 */ /* 0x0003e80000100800 */
[----:B------:R3:W-:Y:S01]  /*0970*/  STL [R1+0x3c], R5 ;  /* 0x00003c0501007387 */ /* 0x0007e20000100800 */
[----:B-1----:R-:W-:Y:S02]  /*0980*/  HADD2.F32 R4, -RZ, R41.H0_H0 ;  /* 0x20000029ff047230 */ /* 0x002fe40000004100 */
[----:B---3--:R-:W-:-:S03]  /*0990*/  HADD2.F32 R5, -RZ, R42.H0_H0 ;  /* 0x2000002aff057230 */ /* 0x008fc60000004100 */
[----:B------:R1:W-:Y:S04]  /*09a0*/  STL [R1+0x34], R4 ;  /* 0x0000340401007387 */ /* 0x0003e80000100800 */
[----:B------:R3:W-:Y:S01]  /*09b0*/  STL [R1+0x4c], R5 ;  /* 0x00004c0501007387 */ /* 0x0007e20000100800 */
[----:B-1----:R-:W-:Y:S02]  /*09c0*/  HADD2.F32 R4, -RZ, R43.H0_H0 ;  /* 0x2000002bff047230 */ /* 0x002fe40000004100 */
[----:B---3--:R-:W-:-:S03]  /*09d0*/  HADD2.F32 R5, -RZ, R44.H0_H0 ;  /* 0x2000002cff057230 */ /* 0x008fc60000004100 */
[----:B------:R1:W-:Y:S04]  /*09e0*/  STL [R1+0x44], R4 ;  /* 0x0000440401007387 */ /* 0x0003e80000100800 */
[----:B------:R3:W-:Y:S01]  /*09f0*/  STL [R1+0x5c], R5 ;  /* 0x00005c0501007387 */ /* 0x0007e20000100800 */
[----:B-1----:R-:W-:Y:S01]  /*0a00*/  HADD2.F32 R4, -RZ, R45.H0_H0 ;  /* 0x2000002dff047230 */ /* 0x002fe20000004100 */
[----:B------:R-:W-:Y:S01]  /*0a10*/  SHF.R.U64 R204, R150, 0x10, R151 ;  /* 0x0000001096cc7819 */ /* 0x000fe20000001297 */
[----:B---3--:R-:W-:-:S03]  /*0a20*/  HADD2.F32 R5, -RZ, R46.H0_H0 ;  /* 0x2000002eff057230 */ /* 0x008fc60000004100 */
[----:B------:R1:W-:Y:S01]  /*0a30*/  STL [R1+0x54], R4 ;  /* 0x0000540401007387 */ /* 0x0003e20000100800 */
[----:B------:R-:W-:-:S03]  /*0a40*/  SHF.R.U32.HI R2, RZ, 0x10, R151 ;  /* 0x00000010ff027819 */ /* 0x000fc60000011697 */
[----:B------:R3:W-:Y:S01]  /*0a50*/  STL [R1+0x6c], R5 ;  /* 0x00006c0501007387 */ /* 0x0007e20000100800 */
[----:B-1----:R-:W-:Y:S01]  /*0a60*/  HADD2.F32 R4, -RZ, R47.H0_H0 ;  /* 0x2000002fff047230 */ /* 0x002fe20000004100 */
[----:B------:R-:W-:Y:S01]  /*0a70*/  PRMT R204, R204, 0x5410, R2 ;  /* 0x00005410cccc7816 */ /* 0x000fe20000000002 */
[----:B---3--:R-:W-:-:S03]  /*0a80*/  HADD2.F32 R5, -RZ, R48.H0_H0 ;  /* 0x20000030ff057230 */ /* 0x008fc60000004100 */
[----:B------:R1:W-:Y:S01]  /*0a90*/  STL [R1+0x64], R4 ;  /* 0x0000640401007387 */ /* 0x0003e20000100800 */
[--C-:B------:R-:W-:Y:S02]  /*0aa0*/  SHF.R.U64 R206, R146, 0x10, R147.reuse ;  /* 0x0000001092ce7819 */ /* 0x100fe40000001293 */
[----:B------:R-:W-:Y:S01]  /*0ab0*/  SHF.R.U32.HI R2, RZ, 0x10, R147 ;  /* 0x00000010ff027819 */ /* 0x000fe20000011693 */
[----:B------:R3:W-:Y:S01]  /*0ac0*/  STL [R1+0x7c], R5 ;  /* 0x00007c0501007387 */ /* 0x0007e20000100800 */
[--C-:B------:R-:W-:Y:S01]  /*0ad0*/  SHF.R.U64 R38, R38, 0x10, R39.reuse ;  /* 0x0000001026267819 */ /* 0x100fe20000001227 */
[----:B-1----:R-:W-:Y:S01]  /*0ae0*/  HADD2.F32 R4, -RZ, R49.H0_H0 ;  /* 0x20000031ff047230 */ /* 0x002fe20000004100 */
[----:B------:R-:W-:Y:S02]  /*0af0*/  PRMT R206, R206, 0x5410, R2 ;  /* 0x00005410cece7816 */ /* 0x000fe40000000002 */
[----:B------:R-:W-:Y:S01]  /*0b00*/  SHF.R.U32.HI R3, RZ, 0x10, R39 ;  /* 0x00000010ff037819 */ /* 0x000fe20000011627 */
[----:B---3--:R-:W-:Y:S01]  /*0b10*/  HADD2.F32 R5, -RZ, R50.H0_H0 ;  /* 0x20000032ff057230 */ /* 0x008fe20000004100 */
[----:B------:R1:W-:Y:S01]  /*0b20*/  STL [R1+0x74], R4 ;  /* 0x0000740401007387 */ /* 0x0003e20000100800 */
[----:B------:R-:W-:-:S02]  /*0b30*/  SHF.R.U64 R2, R6, 0x10, R7 ;  /* 0x0000001006027819 */ /* 0x000fc40000001207 */
[--C-:B------:R-:W-:Y:S02]  /*0b40*/  SHF.R.U64 R40, R40, 0x10, R41.reuse ;  /* 0x0000001028287819 */ /* 0x100fe40000001229 */
[----:B------:R-:W-:Y:S02]  /*0b50*/  SHF.R.U32.HI R39, RZ, 0x10, R41 ;  /* 0x00000010ff277819 */ /* 0x000fe40000011629 */
[----:B------:R-:W-:Y:S02]  /*0b60*/  SHF.R.U32.HI R0, RZ, 0x10, R7 ;  /* 0x00000010ff007819 */ /* 0x000fe40000011607 */
[--C-:B------:R-:W-:Y:S01]  /*0b70*/  SHF.R.U64 R42, R42, 0x10, R43.reuse ;  /* 0x000000102a2a7819 */ /* 0x100fe2000000122b */
[----:B-1----:R-:W-:Y:S01]  /*0b80*/  HADD2.F32 R4, -RZ, R51.H0_H0 ;  /* 0x20000033ff047230 */ /* 0x002fe20000004100 */
[----:B------:R-:W-:Y:S02]  /*0b90*/  SHF.R.U32.HI R41, RZ, 0x10, R43 ;  /* 0x00000010ff297819 */ /* 0x000fe4000001162b */
[----:B------:R-:W-:-:S02]  /*0ba0*/  SHF.R.U64 R44, R44, 0x10, R45 ;  /* 0x000000102c2c7819 */ /* 0x000fc4000000122d */
[----:B------:R-:W-:Y:S01]  /*0bb0*/  SHF.R.U32.HI R43, RZ, 0x10, R45 ;  /* 0x00000010ff2b7819 */ /* 0x000fe2000001162d */
[----:B------:R-:W-:Y:S01]  /*0bc0*/  STL [R1+0x8c], R5 ;  /* 0x00008c0501007387 */ /* 0x000fe20000100800 */
[--C-:B------:R-:W-:Y:S02]  /*0bd0*/  SHF.R.U64 R46, R46, 0x10, R47.reuse ;  /* 0x000000102e2e7819 */ /* 0x100fe4000000122f */
[----:B------:R-:W-:Y:S01]  /*0be0*/  SHF.R.U32.HI R45, RZ, 0x10, R47 ;  /* 0x00000010ff2d7819 */ /* 0x000fe2000001162f */
[----:B------:R-:W-:Y:S01]  /*0bf0*/  STL [R1+0x84], R4 ;  /* 0x0000840401007387 */ /* 0x000fe20000100800 */
[--C-:B------:R-:W-:Y:S01]  /*0c00*/  SHF.R.U64 R48, R48, 0x10, R49.reuse ;  /* 0x0000001030307819 */ /* 0x100fe20000001231 */
[----:B------:R-:W-:Y:S01]  /*0c10*/  HADD2.F32 R52, -RZ, R2.H0_H0 ;  /* 0x20000002ff347230 */ /* 0x000fe20000004100 */
[----:B------:R-:W-:Y:S01]  /*0c20*/  SHF.R.U32.HI R47, RZ, 0x10, R49 ;  /* 0x00000010ff2f7819 */ /* 0x000fe20000011631 */
[----:B------:R-:W-:Y:S01]  /*0c30*/  STL [R1+0xc], RZ ;  /* 0x00000cff01007387 */ /* 0x000fe20000100800 */
[----:B------:R-:W-:-:S02]  /*0c40*/  SHF.R.U64 R50, R50, 0x10, R51 ;  /* 0x0000001032327819 */ /* 0x000fc40000001233 */
[----:B------:R-:W-:Y:S01]  /*0c50*/  SHF.R.U32.HI R49, RZ, 0x10, R51 ;  /* 0x00000010ff317819 */ /* 0x000fe20000011633 */
[----:B------:R-:W-:Y:S01]  /*0c60*/  HADD2.F32 R51, -RZ, R0.H0_H0 ;  /* 0x20000000ff337230 */ /* 0x000fe20000004100 */
[----:B------:R-:W-:Y:S01]  /*0c70*/  STL [R1+0x8], RZ ;  /* 0x000008ff01007387 */ /* 0x000fe20000100800 */
[----:B------:R-:W-:Y:S02]  /*0c80*/  HADD2.F32 R2, -RZ, R38.H0_H0 ;  /* 0x20000026ff027230 */ /* 0x000fe40000004100 */
[----:B------:R-:W-:Y:S01]  /*0c90*/  HADD2.F32 R0, -RZ, R3.H0_H0 ;  /* 0x20000003ff007230 */ /* 0x000fe20000004100 */
[----:B------:R-:W-:Y:S01]  /*0ca0*/  STL [R1+0x4], RZ ;  /* 0x000004ff01007387 */ /* 0x000fe20000100800 */
[----:B------:R-:W-:-:S03]  /*0cb0*/  HADD2.F32 R3, -RZ, R40.H0_H0 ;  /* 0x20000028ff037230 */ /* 0x000fc60000004100 */
[----:B------:R-:W-:Y:S04]  /*0cc0*/  STL [R1], RZ ;  /* 0x000000ff01007387 */ /* 0x000fe80000100800 */
[----:B------:R-:W-:Y:S04]  /*0cd0*/  STL [R1+0x18], R52 ;  /* 0x0000183401007387 */ /* 0x000fe80000100800 */
[----:B------:R-:W-:Y:S04]  /*0ce0*/  STL [R1+0x10], R51 ;  /* 0x0000103301007387 */ /* 0x000fe80000100800 */
[----:B------:R1:W-:Y:S04]  /*0cf0*/  STL [R1+0x28], R2 ;  /* 0x0000280201007387 */ /* 0x0003e80000100800 */
[----:B------:R3:W-:Y:S01]  /*0d00*/  STL [R1+0x20], R0 ;  /* 0x0000200001007387 */ /* 0x0007e20000100800 */
[----:B-1----:R-:W-:-:S03]  /*0d10*/  HADD2.F32 R2, -RZ, R39.H0_H0 ;  /* 0x20000027ff027230 */ /* 0x002fc60000004100 */
[----:B------:R1:W-:Y:S01]  /*0d20*/  STL [R1+0x38], R3 ;  /* 0x0000380301007387 */ /* 0x0003e20000100800 */
[----:B---3--:R-:W-:-:S03]  /*0d30*/  HADD2.F32 R0, -RZ, R42.H0_H0 ;  /* 0x2000002aff007230 */ /* 0x008fc60000004100 */
[----:B------:R3:W-:Y:S04]  /*0d40*/  STL [R1+0x30], R2 ;  /* 0x0000300201007387 */ /* 0x0007e80000100800 */
[----:B------:R4:W-:Y:S01]  /*0d50*/  STL [R1+0x48], R0 ;  /* 0x0000480001007387 */ /* 0x0009e20000100800 */
[----:B-1----:R-:W-:Y:S02]  /*0d60*/  HADD2.F32 R3, -RZ, R41.H0_H0 ;  /* 0x20000029ff037230 */ /* 0x002fe40000004100 */
[----:B---3--:R-:W-:-:S03]  /*0d70*/  HADD2.F32 R2, -RZ, R44.H0_H0 ;  /* 0x2000002cff027230 */ /* 0x008fc60000004100 */
[----:B------:R1:W-:Y:S01]  /*0d80*/  STL [R1+0x40], R3 ;  /* 0x0000400301007387 */ /* 0x0003e20000100800 */
[----:B----4-:R-:W-:-:S03]  /*0d90*/  HADD2.F32 R0, -RZ, R43.H0_H0 ;  /* 0x2000002bff007230 */ /* 0x010fc60000004100 */
        /* <DEDUP_REMOVED lines=14> */
[--C-:B------:R-:W-:Y:S02]  /*0e80*/  SHF.R.U64 R195, R154, 0x10, R155.reuse ;  /* 0x000000109ac37819 */ /* 0x100fe4000000129b */
[----:B------:R-:W-:Y:S02]  /*0e90*/  SHF.R.U32.HI R8, RZ, 0x10, R155 ;  /* 0x00000010ff087819 */ /* 0x000fe4000001169b */
[----:B------:R-:W-:Y:S02]  /*0ea0*/  CS2R R6, SRZ ;  /* 0x0000000000067805 */ /* 0x000fe4000001ff00 */
[----:B------:R-:W-:-:S02]  /*0eb0*/  CS2R R4, SRZ ;  /* 0x0000000000047805 */ /* 0x000fc4000001ff00 */
[----:B------:R-:W-:Y:S02]  /*0ec0*/  PRMT R195, R195, 0x5410, R8 ;  /* 0x00005410c3c37816 */ /* 0x000fe40000000008 */
[----:B012---:R-:W-:-:S07]  /*0ed0*/  CS2R R8, SRZ ;  /* 0x0000000000087805 */ /* 0x007fce000001ff00 */
.L_x_13100:
[----:B0-----:R-:W0:Y:S01]  /*0ee0*/  S2R R0, SR_TID.X ;  /* 0x0000000000007919 */ /* 0x001e220000002100 */
[----:B------:R-:W-:Y:S01]  /*0ef0*/  UIMAD.WIDE UR8, UR6, 0x4, UR12 ;  /* 0x00000004060878a5 */ /* 0x000fe2000f8e020c */
[----:B-1----:R-:W1:Y:S01]  /*0f00*/  LDC.64 R158, c[0x0][0x3a8] ;  /* 0x0000ea00ff9e7b82 */ /* 0x002e620000000a00 */
[----:B------:R-:W-:Y:S01]  /*0f10*/  UIMAD UR7, UR6, UR19, URZ ;  /* 0x00000013060772a4 */ /* 0x000fe2000f8e02ff */
[----:B--2---:R-:W2:Y:S01]  /*0f20*/  LDL R172, [R1+0x8c] ;  /* 0x00008c0001ac7983 */ /* 0x004ea20000100800 */
[----:B------:R-:W-:Y:S02]  /*0f30*/  UIMAD.WIDE UR10, UR6, 0x4, UR14 ;  /* 0x00000004060a78a5 */ /* 0x000fe4000f8e020e */
[----:B------:R-:W-:Y:S01]  /*0f40*/  MOV R166, UR8 ;  /* 0x0000000800a67c02 */ /* 0x000fe20008000f00 */
[----:B------:R-:W-:Y:S01]  /*0f50*/  USHF.R.S32.HI UR8, URZ, 0x1f, UR7 ;  /* 0x0000001fff087899 */ /* 0x000fe20008011407 */
[----:B------:R-:W-:Y:S01]  /*0f60*/  MOV R167, UR9 ;  /* 0x0000000900a77c02 */ /* 0x000fe20008000f00 */
[----:B------:R-:W3:Y:S01]  /*0f70*/  LDC.64 R46, c[0x0][0x428] ;  /* 0x00010a00ff2e7b82 */ /* 0x000ee20000000a00 */
[----:B------:R-:W4:Y:S01]  /*0f80*/  @UP0 LDCU.64 UR4, c[0x0][0x3e0] ;  /* 0x00007c00ff0407ac */ /* 0x000f220008000a00 */
[----:B------:R-:W2:Y:S01]  /*0f90*/  LDL R168, [R1+0x7c] ;  /* 0x00007c0001a87983 */ /* 0x000ea20000100800 */
[----:B------:R-:W-:-:S03]  /*0fa0*/  ULEA.HI UR8, UR8, UR7, URZ, 0x2 ;  /* 0x0000000708087291 */ /* 0x000fc6000f8f10ff */
[----:B------:R-:W2:Y:S01]  /*0fb0*/  LDG.E R166, desc[UR16][R166.64] ;  /* 0x00000010a6a67981 */ /* 0x000ea2000c1e1900 */
[----:B------:R-:W-:Y:S02]  /*0fc0*/  MOV R2, UR10 ;  /* 0x0000000a00027c02 */ /* 0x000fe40008000f00 */
[----:B------:R-:W-:Y:S01]  /*0fd0*/  MOV R3, UR11 ;  /* 0x0000000b00037c02 */ /* 0x000fe20008000f00 */
[----:B------:R-:W2:Y:S01]  /*0fe0*/  LDL R171, [R1+0x88] ;  /* 0x0000880001ab7983 */ /* 0x000ea20000100800 */
[----:B------:R-:W-:Y:S02]  /*0ff0*/  MOV R179, UR8 ;  /* 0x0000000800b37c02 */ /* 0x000fe40008000f00 */
[----:B------:R-:W-:Y:S01]  /*1000*/  PLOP3.LUT P1, PT, PT, PT, UP0, 0x80, 0x8 ;  /* 0x000000000008781c */ /* 0x000fe20003f2f008 */
[----:B------:R3:W2:Y:S01]  /*1010*/  LDG.E R165, desc[UR16][R2.64] ;  /* 0x0000001002a57981 */ /* 0x0006a2000c1e1900 */
[----:B------:R-:W-:Y:S02]  /*1020*/  ISETP.NE.AND P2, PT, RZ, UR18, PT ;  /* 0x00000012ff007c0c */ /* 0x000fe4000bf45270 */
[----:B------:R-:W-:Y:S01]  /*1030*/  ISETP.NE.U32.AND P0, PT, RZ, UR20, PT ;  /* 0x00000014ff007c0c */ /* 0x000fe2000bf05070 */
[----:B------:R-:W2:Y:S01]  /*1040*/  LDL R170, [R1+0x84] ;  /* 0x0000840001aa7983 */ /* 0x000ea20000100800 */
[----:B----4-:R-:W-:Y:S01]  /*1050*/  @UP0 UIMAD.WIDE UR4, UR6, 0x4, UR4 ;  /* 0x00000004060408a5 */ /* 0x010fe2000f8e0204 */
[----:B0-----:R-:W-:-:S02]  /*1060*/  LEA.HI.SX32 R179, R179, R0, 0x1e ;  /* 0x00000000b3b37211 */ /* 0x001fc400078ff2ff */
[----:B------:R-:W4:Y:S03]  /*1070*/  LDL R169, [R1+0x80] ;  /* 0x0000800001a97983 */ /* 0x000f260000100800 */
[C---:B-1----:R-:W-:Y:S01]  /*1080*/  IMAD.WIDE.U32 R80, R179.reuse, 0x10, R158 ;  /* 0x00000010b3507825 */ /* 0x042fe200078e009e */
[----:B------:R-:W4:Y:S03]  /*1090*/  LDL R167, [R1+0x78] ;  /* 0x0000780001a77983 */ /* 0x000f260000100800 */
[----:B---3--:R-:W-:Y:S02]  /*10a0*/  IMAD.WIDE.U32 R84, R179, 0x10, R46 ;  /* 0x00000010b3547825 */ /* 0x008fe400078e002e */
[----:B------:R-:W3:Y:S04]  /*10b0*/  LDG.E.128 R80, desc[UR16][R80.64] ;  /* 0x0000001050507981 */ /* 0x000ee8000c1e1d00 */
[----:B------:R-:W4:Y:S01]  /*10c0*/  LDG.E.128 R84, desc[UR16][R84.64] ;  /* 0x0000001054547981 */ /* 0x000f22000c1e1d00 */
[----:B------:R-:W-:-:S02]  /*10d0*/  MOV R2, UR4 ;  /* 0x0000000400027c02 */ /* 0x000fc40008000f00 */
[----:B------:R-:W-:-:S05]  /*10e0*/  IADD3 R156, PT, PT, R179, 0x100, RZ ;  /* 0x00000100b39c7810 */ /* 0x000fca0007ffe0ff */
[----:B------:R-:W-:Y:S01]  /*10f0*/  IMAD.WIDE.U32 R100, R156, 0x10, R46 ;  /* 0x000000109c647825 */ /* 0x000fe200078e002e */
[----:B------:R-:W-:-:S05]  /*1100*/  IADD3 R157, PT, PT, R179, 0x80, RZ ;  /* 0x00000080b39d7810 */ /* 0x000fca0007ffe0ff */
[----:B------:R-:W4:Y:S01]  /*1110*/  LDG.E.128 R100, desc[UR16][R100.64] ;  /* 0x0000001064647981 */ /* 0x000f22000c1e1d00 */
[----:B------:R-:W-:-:S06]  /*1120*/  IMAD.WIDE.U32 R92, R157, 0x10, R46 ;  /* 0x000000109d5c7825 */ /* 0x000fcc00078e002e */
[----:B------:R-:W4:Y:S01]  /*1130*/  LDG.E.128 R92, desc[UR16][R92.64] ;  /* 0x000000105c5c7981 */ /* 0x000f22000c1e1d00 */
[----:B--2---:R-:W-:-:S04]  /*1140*/  FSEL R166, R166, RZ, !P2 ;  /* 0x000000ffa6a67208 */ /* 0x004fc80005000000 */
[----:B------:R-:W-:Y:S02]  /*1150*/  R2UR UR4, R166 ;  /* 0x00000000a60472ca */ /* 0x000fe400000e0000 */
[----:B------:R-:W-:-:S11]  /*1160*/  R2UR UR8, R165 ;  /* 0x00000000a50872ca */ /* 0x000fd600000e0000 */
[----:B---3--:R-:W-:-:S04]  /*1170*/  FADD.FTZ R80, R80, -UR4 ;  /* 0x8000000450507e21 */ /* 0x008fc80008010000 */
[----:B------:R-:W-:Y:S01]  /*1180*/  FMUL.FTZ R194, R80, UR8 ;  /* 0x0000000850c27c20 */ /* 0x000fe20008410000 */
[----:B----4-:R-:W-:Y:S01]  /*1190*/  FADD.FTZ R36, R84, R36 ;  /* 0x0000002454247221 */ /* 0x010fe20000010000 */
[----:B------:R-:W-:Y:S01]  /*11a0*/  FMUL.FTZ R199, R172, R84 ;  /* 0x00000054acc77220 */ /* 0x000fe20000410000 */
[----:B------:R-:W-:Y:S01]  /*11b0*/  FADD.FTZ R83, R83, -UR4 ;  /* 0x8000000453537e21 */ /* 0x000fe20008010000 */
[----:B------:R-:W-:Y:S01]  /*11c0*/  FFMA.FTZ R4, R84, R194, R4 ;  /* 0x000000c254047223 */ /* 0x000fe20000010004 */
[----:B------:R-:W-:Y:S01]  /*11d0*/  IADD3 R39, PT, PT, R179, 0x180, RZ ;  /* 0x00000180b3277810 */ /* 0x000fe20007ffe0ff */
[----:B------:R-:W2:Y:S01]  /*11e0*/  LDL R84, [R1+0x6c] ;  /* 0x00006c0001547983 */ /* 0x000ea20000100800 */
[----:B------:R-:W-:-:S03]  /*11f0*/  FMUL.FTZ R200, R83, UR8 ;  /* 0x0000000853c87c20 */ /* 0x000fc60008410000 */
[----:B------:R-:W3:Y:S01]  /*1200*/  LDL R83, [R1+0x68] ;  /* 0x0000680001537983 */ /* 0x000ee20000100800 */
[C---:B------:R-:W-:Y:S01]  /*1210*/  IMAD.WIDE.U32 R108, R39.reuse, 0x10, R46 ;  /* 0x00000010276c7825 */ /* 0x040fe200078e002e */
[----:B------:R-:W-:Y:S02]  /*1220*/  ISETP.NE.AND.EX P0, PT, RZ, UR21, PT, P0 ;  /* 0x00000015ff007c0c */ /* 0x000fe4000bf05300 */
[----:B------:R-:W4:Y:S01]  /*1230*/  LDL R80, [R1+0x70] ;  /* 0x0000700001507983 */ /* 0x000f220000100800 */
[----:B------:R-:W-:-:S03]  /*1240*/  IMAD.WIDE.U32 R104, R39, 0x10, R158 ;  /* 0x0000001027687825 */ /* 0x000fc600078e009e */
[----:B------:R-:W4:Y:S04]  /*1250*/  LDG.E.128 R108, desc[UR16][R108.64] ;  /* 0x000000106c6c7981 */ /* 0x000f28000c1e1d00 */
[----:B------:R-:W4:Y:S01]  /*1260*/  LDG.E.128 R104, desc[UR16][R104.64] ;  /* 0x0000001068687981 */ /* 0x000f22000c1e1d00 */
[----:B------:R-:W-:Y:S02]  /*1270*/  FMUL.FTZ R175, R168, R92 ;  /* 0x0000005ca8af7220 */ /* 0x000fe40000410000 */
[----:B------:R-:W0:Y:S01]  /*1280*/  @P0 LDC.64 R162, c[0x0][0x438] ;  /* 0x00010e00ffa20b82 */ /* 0x000e220000000a00 */
[----:B------:R-:W-:Y:S01]  /*1290*/  FADD.FTZ R81, R81, -UR4 ;  /* 0x8000000451517e21 */ /* 0x000fe20008010000 */
[----:B--2---:R-:W-:Y:S01]  /*12a0*/  FMUL.FTZ R166, R84, R100 ;  /* 0x0000006454a67220 */ /* 0x004fe20000410000 */
[----:B------:R-:W-:Y:S01]  /*12b0*/  IADD3 R38, PT, PT, R179, 0x200, RZ ;  /* 0x00000200b3267810 */ /* 0x000fe20007ffe0ff */
[----:B------:R-:W2:Y:S01]  /*12c0*/  LDL R84, [R1+0x54] ;  /* 0x0000540001547983 */ /* 0x000ea20000100800 */
[----:B------:R-:W-:Y:S01]  /*12d0*/  FADD.FTZ R82, R82, -UR4 ;  /* 0x8000000452527e21 */ /* 0x000fe20008010000 */
[----:B---3--:R-:W-:Y:S01]  /*12e0*/  FMUL.FTZ R168, R83, R101 ;  /* 0x0000006553a87220 */ /* 0x008fe20000410000 */
[----:B------:R-:W-:Y:S01]  /*12f0*/  FADD.FTZ R37, R85, R37 ;  /* 0x0000002555257221 */ /* 0x000fe20000010000 */
[----:B------:R-:W3:Y:S01]  /*1300*/  LDL R83, [R1+0x50] ;  /* 0x0000500001537983 */ /* 0x000ee20000100800 */
[----:B------:R-:W-:Y:S01]  /*1310*/  FMUL.FTZ R197, R81, UR8 ;  /* 0x0000000851c57c20 */ /* 0x000fe20008410000 */
[----:B------:R-:W-:-:S04]  /*1320*/  IMAD.WIDE.U32 R112, R38, 0x10, R158 ;  /* 0x0000001026707825 */ /* 0x000fc800078e009e */
[----:B------:R-:W-:Y:S01]  /*1330*/  FMUL.FTZ R201, R171, R85 ;  /* 0x00000055abc97220 */ /* 0x000fe20000410000 */
[----:B------:R-:W3:Y:S01]  /*1340*/  LDL R81, [R1+0x60] ;  /* 0x0000600001517983 */ /* 0x000ee20000100800 */
[----:B------:R-:W-:Y:S01]  /*1350*/  FMUL.FTZ R198, R82, UR8 ;  /* 0x0000000852c67c20 */ /* 0x000fe20008410000 */
[----:B------:R-:W1:Y:S02]  /*1360*/  @P0 LDC.64 R136, c[0x0][0x438] ;  /* 0x00010e00ff880b82 */ /* 0x000e640000000a00 */
[----:B------:R-:W3:Y:S01]  /*1370*/  LDL R82, [R1+0x5c] ;  /* 0x00005c0001527983 */ /* 0x000ee20000100800 */
[----:B------:R-:W-:-:S03]  /*1380*/  IMAD.WIDE.U32 R116, R38, 0x10, R46 ;  /* 0x0000001026747825 */ /* 0x000fc600078e002e */
[----:B------:R-:W3:Y:S01]  /*1390*/  LDG.E.128 R112, desc[UR16][R112.64] ;  /* 0x0000001070707981 */ /* 0x000ee2000c1e1d00 */
[----:B0-----:R-:W-:Y:S01]  /*13a0*/  @P0 IMAD.WIDE.U32 R162, R39, 0x10, R162 ;  /* 0x0000001027a20825 */ /* 0x001fe200078e00a2 */
[----:B------:R-:W-:Y:S01]  /*13b0*/  MOV R3, UR5 ;  /* 0x0000000500037c02 */ /* 0x000fe20008000f00 */
[----:B------:R-:W0:Y:S01]  /*13c0*/  @P0 LDC.64 R160, c[0x0][0x438] ;  /* 0x00010e00ffa00b82 */ /* 0x000e220000000a00 */
[----:B------:R-:W3:Y:S04]  /*13d0*/  LDG.E.128 R116, desc[UR16][R116.64] ;  /* 0x0000001074747981 */ /* 0x000ee8000c1e1d00 */
[----:B-----5:R4:W5:Y:S02]  /*13e0*/  @P0 LDG.E.128 R56, desc[UR16][R162.64] ;  /* 0x00000010a2380981 */ /* 0x020964000c1e1d00 */
[----:B----4-:R-:W-:Y:S01]  /*13f0*/  FADD.FTZ R107, R107, -UR4 ;  /* 0x800000046b6b7e21 */ /* 0x010fe20008010000 */
[----:B------:R-:W-:Y:S01]  /*1400*/  FADD.FTZ R208, R111, R208 ;  /* 0x000000d06fd07221 */ /* 0x000fe20000010000 */
[----:B------:R-:W-:Y:S01]  /*1410*/  FFMA.FTZ R5, R85, R197, R5 ;  /* 0x000000c555057223 */ /* 0x000fe20000010005 */
[----:B------:R4:W3:Y:S01]  /*1420*/  @P1 LDG.E R164, desc[UR16][R2.64] ;  /* 0x0000001002a41981 */ /* 0x0008e2000c1e1900 */
[----:B------:R-:W-:Y:S01]  /*1430*/  IADD3 R0, PT, PT, R179, 0x380, RZ ;  /* 0x00000380b3007810 */ /* 0x000fe20007ffe0ff */
[----:B------:R-:W-:-:S04]  /*1440*/  IMAD.WIDE.U32 R88, R157, 0x10, R158 ;  /* 0x000000109d587825 */ /* 0x000fc800078e009e */
[----:B------:R-:W-:-:S04]  /*1450*/  IMAD.WIDE.U32 R96, R156, 0x10, R158 ;  /* 0x000000109c607825 */ /* 0x000fc800078e009e */
[----:B------:R-:W-:Y:S01]  /*1460*/  FMUL.FTZ R162, R107, UR8 ;  /* 0x000000086ba27c20 */ /* 0x000fe20008410000 */
[----:B------:R-:W3:Y:S01]  /*1470*/  LDL R85, [R1+0x64] ;  /* 0x0000640001557983 */ /* 0x000ee20000100800 */
[----:B------:R-:W-:Y:S01]  /*1480*/  FMUL.FTZ R202, R170, R86 ;  /* 0x00000056aaca7220 */ /* 0x000fe20000410000 */
[----:B------:R-:W-:Y:S01]  /*1490*/  FMUL.FTZ R203, R169, R87 ;  /* 0x00000057a9cb7220 */ /* 0x000fe20000410000 */
[----:B------:R-:W-:Y:S01]  /*14a0*/  FFMA.FTZ R19, R111, R162, R19 ;  /* 0x000000a26f137223 */ /* 0x000fe20000010013 */
[----:B-1----:R-:W-:Y:S01]  /*14b0*/  @P0 IMAD.WIDE.U32 R136, R156, 0x10, R136 ;  /* 0x000000109c880825 */ /* 0x002fe200078e0088 */
[----:B----4-:R-:W-:-:S03]  /*14c0*/  IADD3 R3, PT, PT, R179, 0x280, RZ ;  /* 0x00000280b3037810 */ /* 0x010fc60007ffe0ff */
[----:B------:R-:W-:Y:S01]  /*14d0*/  FMUL.FTZ R180, R80, R95 ;  /* 0x0000005f50b47220 */ /* 0x000fe20000410000 */
[----:B------:R-:W-:Y:S01]  /*14e0*/  IADD3 R2, PT, PT, R179, 0x300, RZ ;  /* 0x00000300b3027810 */ /* 0x000fe20007ffe0ff */
[----:B0-----:R-:W-:Y:S01]  /*14f0*/  @P0 IMAD.WIDE.U32 R160, R38, 0x10, R160 ;  /* 0x0000001026a00825 */ /* 0x001fe200078e00a0 */
[----:B------:R0:W5:Y:S03]  /*1500*/  @P0 LDG.E.128 R52, desc[UR16][R136.64] ;  /* 0x0000001088340981 */ /* 0x000166000c1e1d00 */
[----:B------:R-:W-:Y:S01]  /*1510*/  FADD.FTZ R190, R103, R190 ;  /* 0x000000be67be7221 */ /* 0x000fe20000010000 */
[----:B------:R-:W-:Y:S01]  /*1520*/  FMUL.FTZ R176, R167, R93 ;  /* 0x0000005da7b07220 */ /* 0x000fe20000410000 */
[--C-:B------:R-:W-:Y:S01]  /*1530*/  IMAD.WIDE.U32 R120, R3, 0x10, R158.reuse ;  /* 0x0000001003787825 */ /* 0x100fe200078e009e */
[----:B------:R1:W5:Y:S01]  /*1540*/  @P0 LDG.E.128 R60, desc[UR16][R160.64] ;  /* 0x00000010a03c0981 */ /* 0x000362000c1e1d00 */
[----:B------:R-:W4:Y:S02]  /*1550*/  @P0 LDC.64 R44, c[0x0][0x438] ;  /* 0x00010e00ff2c0b82 */ /* 0x000f240000000a00 */
[--C-:B------:R-:W-:Y:S01]  /*1560*/  IMAD.WIDE.U32 R128, R2, 0x10, R158.reuse ;  /* 0x0000001002807825 */ /* 0x100fe200078e009e */
[----:B------:R-:W4:Y:S03]  /*1570*/  LDL R80, [R1+0x58] ;  /* 0x0000580001507983 */ /* 0x000f260000100800 */
[----:B0-----:R-:W-:Y:S01]  /*1580*/  IMAD.WIDE.U32 R136, R0, 0x10, R158 ;  /* 0x0000001000887825 */ /* 0x001fe200078e009e */
[----:B------:R-:W4:Y:S01]  /*1590*/  LDG.E.128 R96, desc[UR16][R96.64] ;  /* 0x0000001060607981 */ /* 0x000f22000c1e1d00 */
[----:B------:R-:W0:Y:S02]  /*15a0*/  @P0 LDC.64 R158, c[0x0][0x438] ;  /* 0x00010e00ff9e0b82 */ /* 0x000e240000000a00 */
[----:B------:R-:W-:Y:S01]  /*15b0*/  FADD.FTZ R105, R105, -UR4 ;  /* 0x8000000469697e21 */ /* 0x000fe20008010000 */
[----:B------:R-:W4:Y:S01]  /*15c0*/  LDG.E.128 R120, desc[UR16][R120.64] ;  /* 0x0000001078787981 */ /* 0x000f22000c1e1d00 */
[----:B------:R-:W-:-:S03]  /*15d0*/  FADD.FTZ R106, R106, -UR4 ;  /* 0x800000046a6a7e21 */ /* 0x000fc60008010000 */
[----:B------:R-:W4:Y:S01]  /*15e0*/  LDG.E.128 R88, desc[UR16][R88.64] ;  /* 0x0000001058587981 */ /* 0x000f22000c1e1d00 */
[----:B-1----:R-:W1:Y:S01]  /*15f0*/  @P0 LDC.64 R160, c[0x0][0x438] ;  /* 0x00010e00ffa00b82 */ /* 0x002e620000000a00 */
[----:B------:R-:W-:Y:S01]  /*1600*/  UMOV UR7, 0x3f800000 ;  /* 0x3f80000000077882 */ /* 0x000fe20000000000 */
[----:B------:R-:W-:Y:S01]  /*1610*/  FADD.FTZ R187, R100, R187 ;  /* 0x000000bb64bb7221 */ /* 0x000fe20000010000 */
[----:B------:R-:W-:-:S05]  /*1620*/  FADD.FTZ R188, R101, R188 ;  /* 0x000000bc65bc7221 */ /* 0x000fca0000010000 */
[----:B------:R-:W4:Y:S01]  /*1630*/  @P0 LDC.64 R138, c[0x0][0x438] ;  /* 0x00010e00ff8a0b82 */ /* 0x000f220000000a00 */
[----:B--2---:R-:W-:Y:S01]  /*1640*/  FMUL.FTZ R163, R84, R110 ;  /* 0x0000006e54a37220 */ /* 0x004fe20000410000 */
[----:B---3--:R-:W-:Y:S01]  /*1650*/  FMUL.FTZ R111, R83, R111 ;  /* 0x0000006f536f7220 */ /* 0x008fe20000410000 */
[----:B------:R-:W2:Y:S04]  /*1660*/  LDL R84, [R1+0x44] ;  /* 0x0000440001547983 */ /* 0x000ea80000100800 */
[----:B------:R-:W3:Y:S01]  /*1670*/  LDL R83, [R1+0x40] ;  /* 0x0000400001537983 */ /* 0x000ee20000100800 */
[----:B0-----:R-:W-:-:S04]  /*1680*/  @P0 IMAD.WIDE.U32 R158, R3, 0x10, R158 ;  /* 0x00000010039e0825 */ /* 0x001fc800078e009e */
[----:B------:R-:W-:Y:S02]  /*1690*/  FMUL.FTZ R171, R81, R103 ;  /* 0x0000006751ab7220 */ /* 0x000fe40000410000 */
[----:B------:R-:W4:Y:S04]  /*16a0*/  LDL R81, [R1+0x4c] ;  /* 0x00004c0001517983 */ /* 0x000f280000100800 */
[----:B------:R0:W5:Y:S01]  /*16b0*/  @P0 LDG.E.128 R64, desc[UR16][R158.64] ;  /* 0x000000109e400981 */ /* 0x000162000c1e1d00 */
[----:B------:R-:W-:-:S04]  /*16c0*/  IMAD.WIDE.U32 R124, R3, 0x10, R46 ;  /* 0x00000010037c7825 */ /* 0x000fc800078e002e */
[----:B------:R-:W-:Y:S01]  /*16d0*/  FADD.FTZ R211, R118, R211 ;  /* 0x000000d376d37221 */ /* 0x000fe20000010000 */
[----:B------:R-:W-:Y:S01]  /*16e0*/  FADD.FTZ R244, R119, R244 ;  /* 0x000000f477f47221 */ /* 0x000fe20000010000 */
[----:B-1----:R-:W-:-:S04]  /*16f0*/  @P0 IMAD.WIDE.U32 R160, R2, 0x10, R160 ;  /* 0x0000001002a00825 */ /* 0x002fc800078e00a0 */
[----:B------:R-:W-:Y:S01]  /*1700*/  FADD.FTZ R192, R109, R192 ;  /* 0x000000c06dc07221 */ /* 0x000fe20000010000 */
[----:B------:R-:W4:Y:S01]  /*1710*/  LDG.E.128 R124, desc[UR16][R124.64] ;  /* 0x000000107c7c7981 */ /* 0x000f22000c1e1d00 */
[----:B0-----:R-:W0:Y:S03]  /*1720*/  @P0 LDC.64 R158, c[0x0][0x438] ;  /* 0x00010e00ff9e0b82 */ /* 0x001e260000000a00 */
[----:B------:R1:W5:Y:S01]  /*1730*/  @P0 LDG.E.128 R68, desc[UR16][R160.64] ;  /* 0x00000010a0440981 */ /* 0x000362000c1e1d00 */
[----:B------:R-:W-:Y:S01]  /*1740*/  FMUL.FTZ R170, R85, R102 ;  /* 0x0000006655aa7220 */ /* 0x000fe20000410000 */
[----:B------:R-:W-:Y:S01]  /*1750*/  FADD.FTZ R104, R104, -UR4 ;  /* 0x8000000468687e21 */ /* 0x000fe20008010000 */
[----:B------:R-:W-:Y:S01]  /*1760*/  FADD.FTZ R209, R116, R209 ;  /* 0x000000d174d17221 */ /* 0x000fe20000010000 */
[----:B------:R-:W-:Y:S01]  /*1770*/  FADD.FTZ R210, R117, R210 ;  /* 0x000000d275d27221 */ /* 0x000fe20000010000 */
[----:B------:R-:W4:Y:S01]  /*1780*/  LDG.E.128 R128, desc[UR16][R128.64] ;  /* 0x0000001080807981 */ /* 0x000f22000c1e1d00 */
[----:B0-----:R-:W-:-:S04]  /*1790*/  @P0 IMAD.WIDE.U32 R158, R0, 0x10, R158 ;  /* 0x00000010009e0825 */ /* 0x001fc800078e009e */
[----:B-1----:R-:W-:Y:S01]  /*17a0*/  FMUL.FTZ R160, R82, R108 ;  /* 0x0000006c52a07220 */ /* 0x002fe20000410000 */
[----:B------:R-:W-:Y:S01]  /*17b0*/  FMUL.FTZ R161, R106, UR8 ;  /* 0x000000086aa17c20 */ /* 0x000fe20008410000 */
[----:B------:R-:W4:Y:S04]  /*17c0*/  LDL R82, [R1+0x48] ;  /* 0x0000480001527983 */ /* 0x000f280000100800 */
[----:B------:R0:W5:Y:S04]  /*17d0*/  @P0 LDG.E.128 R72, desc[UR16][R158.64] ;  /* 0x000000109e480981 */ /* 0x000168000c1e1d00 */
[----:B------:R-:W4:Y:S04]  /*17e0*/  LDL R85, [R1+0x3c] ;  /* 0x00003c0001557983 */ /* 0x000f280000100800 */
[----:B------:R-:W4:Y:S01]  /*17f0*/  LDL R158, [R1+0x74] ;  /* 0x00007400019e7983 */ /* 0x000f220000100800 */
[----:B0-----:R-:W-:Y:S01]  /*1800*/  FMUL.FTZ R159, R105, UR8 ;  /* 0x00000008699f7c20 */ /* 0x001fe20008410000 */
[----:B------:R-:W-:-:S04]  /*1810*/  FADD.FTZ R105, R114, -UR4 ;  /* 0x8000000472697e21 */ /* 0x000fc80008010000 */
[----:B------:R-:W-:-:S04]  /*1820*/  FMUL.FTZ R105, R105, UR8 ;  /* 0x0000000869697c20 */ /* 0x000fc80008410000 */
[----:B------:R-:W-:Y:S01]  /*1830*/  FFMA.FTZ R22, R118, R105, R22 ;  /* 0x0000006976167223 */ /* 0x000fe20000010016 */
[----:B------:R-:W-:-:S04]  /*1840*/  FADD.FTZ R106, R115, -UR4 ;  /* 0x80000004736a7e21 */ /* 0x000fc80008010000 */
[----:B------:R-:W-:-:S04]  /*1850*/  FMUL.FTZ R106, R106, UR8 ;  /* 0x000000086a6a7c20 */ /* 0x000fc80008410000 */
[----:B------:R-:W-:Y:S01]  /*1860*/  FFMA.FTZ R23, R119, R106, R23 ;  /* 0x0000006a77177223 */ /* 0x000fe20000010017 */
[----:B--2---:R-:W-:Y:S02]  /*1870*/  FMUL.FTZ R118, R84, R118 ;  /* 0x0000007654767220 */ /* 0x004fe40000410000 */
[----:B------:R-:W2:Y:S01]  /*1880*/  LDL R84, [R1+0x38] ;  /* 0x0000380001547983 */ /* 0x000ea20000100800 */
[----:B---3--:R-:W-:-:S03]  /*1890*/  FMUL.FTZ R119, R83, R119 ;  /* 0x0000007753777220 */ /* 0x008fc60000410000 */
[----:B------:R-:W3:Y:S01]  /*18a0*/  LDL R83, [R1+0x34] ;  /* 0x0000340001537983 */ /* 0x000ee20000100800 */
[----:B------:R-:W-:Y:S01]  /*18b0*/  FFMA.FTZ R17, R109, R159, R17 ;  /* 0x0000009f6d117223 */ /* 0x000fe20000010011 */
[----:B----4-:R-:W-:Y:S01]  /*18c0*/  FMUL.FTZ R109, R80, R109 ;  /* 0x0000006d506d7220 */ /* 0x010fe20000410000 */
[----:B------:R-:W-:Y:S01]  /*18d0*/  FADD.FTZ R80, RZ, R199 ;  /* 0x000000c7ff507221 */ /* 0x000fe20000010000 */
[----:B------:R-:W-:-:S03]  /*18e0*/  FADD.FTZ R99, R99, -UR4 ;  /* 0x8000000463637e21 */ /* 0x000fc60008010000 */
[----:B------:R-:W-:Y:S01]  /*18f0*/  FADD.FTZ R80, R201, R80 ;  /* 0x00000050c9507221 */ /* 0x000fe20000010000 */
[----:B------:R-:W-:-:S03]  /*1900*/  FMUL.FTZ R169, R99, UR8 ;  /* 0x0000000863a97c20 */ /* 0x000fc60008410000 */
[----:B------:R-:W-:Y:S01]  /*1910*/  FADD.FTZ R80, R202, R80 ;  /* 0x00000050ca507221 */ /* 0x000fe20000010000 */
[----:B------:R-:W-:Y:S01]  /*1920*/  FFMA.FTZ R15, R103, R169, R15 ;  /* 0x000000a9670f7223 */ /* 0x000fe2000001000f */
[----:B------:R-:W-:Y:S02]  /*1930*/  FADD.FTZ R103, R112, -UR4 ;  /* 0x8000000470677e21 */ /* 0x000fe40008010000 */
[----:B------:R-:W-:Y:S02]  /*1940*/  FADD.FTZ R80, R203, R80 ;  /* 0x00000050cb507221 */ /* 0x000fe40000010000 */
[----:B------:R-:W-:Y:S02]  /*1950*/  FMUL.FTZ R103, R103, UR8 ;  /* 0x0000000867677c20 */ /* 0x000fe40008410000 */
[----:B------:R-:W-:Y:S01]  /*1960*/  FADD.FTZ R80, R175, R80 ;  /* 0x00000050af507221 */ /* 0x000fe20000010000 */
[----:B------:R-:W-:Y:S01]  /*1970*/  FADD.FTZ R96, R96, -UR4 ;  /* 0x8000000460607e21 */ /* 0x000fe20008010000 */
[----:B------:R-:W-:-:S02]  /*1980*/  FFMA.FTZ R20, R116, R103, R20 ;  /* 0x0000006774147223 */ /* 0x000fc40000010014 */
[----:B------:R-:W-:Y:S01]  /*1990*/  FADD.FTZ R80, R176, R80 ;  /* 0x00000050b0507221 */ /* 0x000fe20000010000 */
[----:B------:R-:W-:Y:S01]  /*19a0*/  FMUL.FTZ R116, R81, R116 ;  /* 0x0000007451747220 */ /* 0x000fe20000410000 */
[----:B------:R-:W-:Y:S01]  /*19b0*/  FFMA.FTZ R81, R194, R199, RZ ;  /* 0x000000c7c2517223 */ /* 0x000fe200000100ff */
[----:B------:R-:W-:Y:S01]  /*19c0*/  @P1 R2UR UR7, R164 ;  /* 0x00000000a40712ca */ /* 0x000fe200000e0000 */
[----:B------:R-:W-:Y:S02]  /*19d0*/  FMUL.FTZ R164, R96, UR8 ;  /* 0x0000000860a47c20 */ /* 0x000fe40008410000 */
[----:B------:R-:W-:Y:S02]  /*19e0*/  FFMA.FTZ R81, R197, R201, R81 ;  /* 0x000000c9c5517223 */ /* 0x000fe40000010051 */
[----:B------:R-:W-:Y:S01]  /*19f0*/  FFMA.FTZ R12, R100, R164, R12 ;  /* 0x000000a4640c7223 */ /* 0x000fe2000001000c */
[----:B------:R-:W-:Y:S01]  /*1a00*/  FADD.FTZ R100, R121, -UR4 ;  /* 0x8000000479647e21 */ /* 0x000fe20008010000 */
[----:B------:R-:W-:-:S04]  /*1a10*/  IMAD.WIDE.U32 R132, R2, 0x10, R46 ;  /* 0x0000001002847825 */ /* 0x000fc800078e002e */
[----:B------:R-:W-:Y:S01]  /*1a20*/  FADD.FTZ R97, R97, -UR4 ;  /* 0x8000000461617e21 */ /* 0x000fe20008010000 */
[----:B------:R-:W-:Y:S01]  /*1a30*/  FMUL.FTZ R100, R100, UR8 ;  /* 0x0000000864647c20 */ /* 0x000fe20008410000 */
[----:B------:R-:W-:Y:S01]  /*1a40*/  FMUL.FTZ R178, R158, R94 ;  /* 0x0000005e9eb27220 */ /* 0x000fe20000410000 */
[----:B------:R-:W-:Y:S01]  /*1a50*/  FMUL.FTZ R158, R104, UR8 ;  /* 0x00000008689e7c20 */ /* 0x000fe20008410000 */
[----:B------:R-:W-:Y:S01]  /*1a60*/  FADD.FTZ R104, R113, -UR4 ;  /* 0x8000000471687e21 */ /* 0x000fe20008010000 */
[----:B------:R-:W-:Y:S01]  /*1a70*/  FADD.FTZ R246, R125, R246 ;  /* 0x000000f67df67221 */ /* 0x000fe20000010000 */
[----:B------:R-:W-:Y:S01]  /*1a80*/  FADD.FTZ R80, R178, R80 ;  /* 0x00000050b2507221 */ /* 0x000fe20000010000 */
[----:B------:R-:W4:Y:S01]  /*1a90*/  LDG.E.128 R132, desc[UR16][R132.64] ;  /* 0x0000001084847981 */ /* 0x000f22000c1e1d00 */
[----:B------:R-:W-:-:S04]  /*1aa0*/  FMUL.FTZ R104, R104, UR8 ;  /* 0x0000000868687c20 */ /* 0x000fc80008410000 */
[----:B------:R-:W-:Y:S01]  /*1ab0*/  FFMA.FTZ R21, R117, R104, R21 ;  /* 0x0000006875157223 */ /* 0x000fe20000010015 */
[----:B------:R-:W-:Y:S01]  /*1ac0*/  FMUL.FTZ R117, R82, R117 ;  /* 0x0000007552757220 */ /* 0x000fe20000410000 */
[----:B------:R-:W-:Y:S01]  /*1ad0*/  FADD.FTZ R82, R180, R80 ;  /* 0x00000050b4527221 */ /* 0x000fe20000010000 */
[----:B------:R-:W-:-:S03]  /*1ae0*/  FFMA.FTZ R80, R198, R202, R81 ;  /* 0x000000cac6507223 */ /* 0x000fc60000010051 */
[----:B------:R-:W-:Y:S02]  /*1af0*/  FADD.FTZ R81, R166, R82 ;  /* 0x00000052a6517221 */ /* 0x000fe40000010000 */
[----:B------:R-:W4:Y:S01]  /*1b00*/  LDL R82, [R1+0x30] ;  /* 0x0000300001527983 */ /* 0x000f220000100800 */
[----:B------:R-:W-:Y:S01]  /*1b10*/  FMUL.FTZ R165, R97, UR8 ;  /* 0x0000000861a57c20 */ /* 0x000fe20008410000 */
[----:B------:R-:W-:Y:S01]  /*1b20*/  FFMA.FTZ R25, R125, R100, R25 ;  /* 0x000000647d197223 */ /* 0x000fe20000010019 */
[----:B------:R-:W-:Y:S01]  /*1b30*/  FADD.FTZ R91, R91, -UR4 ;  /* 0x800000045b5b7e21 */ /* 0x000fe20008010000 */
[----:B------:R-:W-:Y:S01]  /*1b40*/  FADD.FTZ R90, R90, -UR4 ;  /* 0x800000045a5a7e21 */ /* 0x000fe20008010000 */
[----:B------:R-:W-:Y:S01]  /*1b50*/  FFMA.FTZ R13, R101, R165, R13 ;  /* 0x000000a5650d7223 */ /* 0x000fe2000001000d */
[----:B------:R-:W-:Y:S01]  /*1b60*/  FADD.FTZ R101, R122, -UR4 ;  /* 0x800000047a657e21 */ /* 0x000fe20008010000 */
[----:B------:R-:W-:Y:S01]  /*1b70*/  FMUL.FTZ R177, R91, UR8 ;  /* 0x000000085bb17c20 */ /* 0x000fe20008410000 */
[----:B------:R-:W-:Y:S01]  /*1b80*/  @P0 IMAD.WIDE.U32 R44, R179, 0x10, R44 ;  /* 0x00000010b32c0825 */ /* 0x000fe200078e002c */
[----:B------:R-:W4:Y:S03]  /*1b90*/  LDL R91, [R1+0x28] ;  /* 0x00002800015b7983 */ /* 0x000f260000100800 */
[----:B------:R-:W-:Y:S01]  /*1ba0*/  FMUL.FTZ R101, R101, UR8 ;  /* 0x0000000865657c20 */ /* 0x000fe20008410000 */
[----:B------:R-:W-:-:S02]  /*1bb0*/  FMUL.FTZ R174, R90, UR8 ;  /* 0x000000085aae7c20 */ /* 0x000fc40008410000 */
[----:B------:R-:W4:Y:S01]  /*1bc0*/  LDL R90, [R1+0x24] ;  /* 0x00002400015a7983 */ /* 0x000f220000100800 */
[----:B------:R-:W-:Y:S01]  /*1bd0*/  FADD.FTZ R88, R88, -UR4 ;  /* 0x8000000458587e21 */ /* 0x000fe20008010000 */
[C---:B------:R-:W-:Y:S01]  /*1be0*/  FADD.FTZ R247, R126.reuse, R247 ;  /* 0x000000f77ef77221 */ /* 0x040fe20000010000 */
[----:B------:R-:W-:Y:S01]  /*1bf0*/  FFMA.FTZ R26, R126, R101, R26 ;  /* 0x000000657e1a7223 */ /* 0x000fe2000001001a */
[----:B------:R0:W5:Y:S01]  /*1c00*/  @P0 LDG.E.128 R40, desc[UR16][R44.64] ;  /* 0x000000102c280981 */ /* 0x000162000c1e1d00 */
[----:B------:R-:W-:Y:S01]  /*1c10*/  FADD.FTZ R89, R89, -UR4 ;  /* 0x8000000459597e21 */ /* 0x000fe20008010000 */
[----:B------:R-:W-:Y:S02]  /*1c20*/  FMUL.FTZ R172, R88, UR8 ;  /* 0x0000000858ac7c20 */ /* 0x000fe40008410000 */
[----:B------:R-:W4:Y:S01]  /*1c30*/  LDL R88, [R1+0x1c] ;  /* 0x00001c0001587983 */ /* 0x000f220000100800 */
[----:B0-----:R-:W-:-:S04]  /*1c40*/  IMAD.WIDE.U32 R44, R0, 0x10, R46 ;  /* 0x00000010002c7825 */ /* 0x001fc800078e002e */
[----:B------:R-:W-:Y:S01]  /*1c50*/  FADD.FTZ R99, R120, -UR4 ;  /* 0x8000000478637e21 */ /* 0x000fe20008010000 */
[----:B------:R-:W-:Y:S02]  /*1c60*/  FMUL.FTZ R173, R89, UR8 ;  /* 0x0000000859ad7c20 */ /* 0x000fe40008410000 */
[----:B------:R-:W4:Y:S04]  /*1c70*/  LDL R89, [R1+0x18] ;  /* 0x0000180001597983 */ /* 0x000f280000100800 */
[----:B------:R-:W4:Y:S01]  /*1c80*/  LDG.E.128 R44, desc[UR16][R44.64] ;  /* 0x000000102c2c7981 */ /* 0x000f22000c1e1d00 */
[----:B------:R-:W-:Y:S01]  /*1c90*/  FMUL.FTZ R99, R99, UR8 ;  /* 0x0000000863637c20 */ /* 0x000fe20008410000 */
[C---:B------:R-:W-:Y:S01]  /*1ca0*/  FADD.FTZ R182, R87.reuse, R182 ;  /* 0x000000b657b67221 */ /* 0x040fe20000010000 */
[----:B------:R-:W-:-:S02]  /*1cb0*/  FFMA.FTZ R7, R87, R200, R7 ;  /* 0x000000c857077223 */ /* 0x000fc40000010007 */
[----:B------:R-:W4:Y:S01]  /*1cc0*/  LDL R87, [R1+0x14] ;  /* 0x0000140001577983 */ /* 0x000f220000100800 */
[C---:B------:R-:W-:Y:S01]  /*1cd0*/  FADD.FTZ R245, R124.reuse, R245 ;  /* 0x000000f57cf57221 */ /* 0x040fe20000010000 */
[----:B------:R-:W-:Y:S01]  /*1ce0*/  FFMA.FTZ R24, R124, R99, R24 ;  /* 0x000000637c187223 */ /* 0x000fe20000010018 */
[----:B------:R-:W-:Y:S02]  /*1cf0*/  FMUL.FTZ R124, R85, R124 ;  /* 0x0000007c557c7220 */ /* 0x000fe40000410000 */
[----:B------:R-:W4:Y:S01]  /*1d00*/  LDL R85, [R1+0x10] ;  /* 0x0000100001557983 */ /* 0x000f220000100800 */
[----:B------:R-:W-:-:S05]  /*1d10*/  @P0 IMAD.WIDE.U32 R138, R157, 0x10, R138 ;  /* 0x000000109d8a0825 */ /* 0x000fca00078e008a */
[----:B------:R0:W5:Y:S04]  /*1d20*/  @P0 LDG.E.128 R48, desc[UR16][R138.64] ;  /* 0x000000108a300981 */ /* 0x000168000c1e1d00 */
[----:B------:R-:W4:Y:S01]  /*1d30*/  LDG.E.128 R136, desc[UR16][R136.64] ;  /* 0x0000001088887981 */ /* 0x000f22000c1e1d00 */
[----:B--2---:R-:W-:-:S03]  /*1d40*/  FMUL.FTZ R125, R84, R125 ;  /* 0x0000007d547d7220 */ /* 0x004fc60000410000 */
[----:B------:R-:W2:Y:S01]  /*1d50*/  LDL R84, [R1+0x2c] ;  /* 0x00002c0001547983 */ /* 0x000ea20000100800 */
[----:B---3--:R-:W-:-:S03]  /*1d60*/  FMUL.FTZ R126, R83, R126 ;  /* 0x0000007e537e7220 */ /* 0x008fc60000410000 */
[----:B------:R-:W3:Y:S01]  /*1d70*/  LDL R83, [R1+0x20] ;  /* 0x0000200001537983 */ /* 0x000ee20000100800 */
        /* <DEDUP_REMOVED lines=10> */
[----:B------:R-:W-:Y:S02]  /*1e20*/  FADD.FTZ R98, R98, -UR4 ;  /* 0x8000000462627e21 */ /* 0x000fe40008010000 */
[----:B------:R-:W-:Y:S01]  /*1e30*/  FADD.FTZ R81, R163, R81 ;  /* 0x00000051a3517221 */ /* 0x000fe20000010000 */
[----:B------:R-:W-:Y:S01]  /*1e40*/  FFMA.FTZ R80, R164, R166, R80 ;  /* 0x000000a6a4507223 */ /* 0x000fe20000010050 */
[----:B------:R-:W-:Y:S02]  /*1e50*/  FMUL.FTZ R167, R98, UR8 ;  /* 0x0000000862a77c20 */ /* 0x000fe40008410000 */
        /* <DEDUP_REMOVED lines=8> */
[C---:B------:R-:W-:Y:S01]  /*1ee0*/  FADD.FTZ R189, R102.reuse, R189 ;  /* 0x000000bd66bd7221 */ /* 0x040fe20000010000 */
[----:B------:R-:W-:Y:S01]  /*1ef0*/  FFMA.FTZ R14, R102, R167, R14 ;  /* 0x000000a7660e7223 */ /* 0x000fe2000001000e */
[----:B------:R-:W-:Y:S01]  /*1f00*/  FADD.FTZ R102, R123, -UR4 ;  /* 0x800000047b667e21 */ /* 0x000fe20008010000 */
[----:B------:R-:W-:Y:S01]  /*1f10*/  FADD.FTZ R81, R119, R81 ;  /* 0x0000005177517221 */ /* 0x000fe20000010000 */
[----:B------:R-:W-:Y:S02]  /*1f20*/  FFMA.FTZ R80, R159, R109, R80 ;  /* 0x0000006d9f507223 */ /* 0x000fe40000010050 */
[----:B------:R-:W-:Y:S01]  /*1f30*/  FMUL.FTZ R102, R102, UR8 ;  /* 0x0000000866667c20 */ /* 0x000fe20008410000 */
[----:B------:R-:W-:Y:S01]  /*1f40*/  FADD.FTZ R81, R124, R81 ;  /* 0x000000517c517221 */ /* 0x000fe20000010000 */
[----:B------:R-:W-:Y:S01]  /*1f50*/  FFMA.FTZ R80, R161, R163, R80 ;  /* 0x000000a3a1507223 */ /* 0x000fe20000010050 */
[----:B------:R-:W-:Y:S01]  /*1f60*/  FADD.FTZ R128, R128, -UR4 ;  /* 0x8000000480807e21 */ /* 0x000fe20008010000 */
[C---:B------:R-:W-:Y:S01]  /*1f70*/  FADD.FTZ R248, R127.reuse, R248 ;  /* 0x000000f87ff87221 */ /* 0x040fe20000010000 */
[----:B------:R-:W-:Y:S01]  /*1f80*/  FFMA.FTZ R27, R127, R102, R27 ;  /* 0x000000667f1b7223 */ /* 0x000fe2000001001b */
[----:B------:R-:W-:-:S04]  /*1f90*/  FADD.FTZ R81, R125, R81 ;  /* 0x000000517d517221 */ /* 0x000fc80000010000 */
[----:B------:R-:W-:Y:S01]  /*1fa0*/  FADD.FTZ R81, R126, R81 ;  /* 0x000000517e517221 */ /* 0x000fe20000010000 */
[----:B----4-:R-:W-:Y:S01]  /*1fb0*/  FADD.FTZ R249, R132, R249 ;  /* 0x000000f984f97221 */ /* 0x010fe20000010000 */
[----:B------:R-:W-:Y:S01]  /*1fc0*/  FADD.FTZ R181, R86, R181 ;  /* 0x000000b556b57221 */ /* 0x000fe20000010000 */
[----:B------:R-:W-:Y:S01]  /*1fd0*/  FMUL.FTZ R127, R82, R127 ;  /* 0x0000007f527f7220 */ /* 0x000fe20000410000 */
[----:B------:R-:W-:Y:S01]  /*1fe0*/  FFMA.FTZ R82, R162, R111, R80 ;  /* 0x0000006fa2527223 */ /* 0x000fe20000010050 */
[----:B------:R-:W-:-:S03]  /*1ff0*/  FMUL.FTZ R80, R128, UR8 ;  /* 0x0000000880507c20 */ /* 0x000fc60008410000 */
[----:B------:R-:W-:Y:S01]  /*2000*/  FFMA.FTZ R82, R103, R116, R82 ;  /* 0x0000007467527223 */ /* 0x000fe20000010052 */
[----:B------:R-:W-:Y:S01]  /*2010*/  FFMA.FTZ R28, R132, R80, R28 ;  /* 0x00000050841c7223 */ /* 0x000fe2000001001c */
[----:B------:R-:W-:Y:S02]  /*2020*/  FADD.FTZ R81, R127, R81 ;  /* 0x000000517f517221 */ /* 0x000fe40000010000 */
[----:B------:R-:W-:Y:S01]  /*2030*/  FFMA.FTZ R82, R104, R117, R82 ;  /* 0x0000007568527223 */ /* 0x000fe20000010052 */
[----:B------:R-:W-:-:S03]  /*2040*/  FFMA.FTZ R6, R86, R198, R6 ;  /* 0x000000c656067223 */ /* 0x000fc60000010006 */
[----:B------:R-:W-:Y:S01]  /*2050*/  FFMA.FTZ R86, R105, R118, R82 ;  /* 0x0000007669567223 */ /* 0x000fe20000010052 */
[----:B------:R-:W-:-:S03]  /*2060*/  FMUL.FTZ R82, R90, R134 ;  /* 0x000000865a527220 */ /* 0x000fc60000410000 */
[----:B------:R-:W-:-:S04]  /*2070*/  FFMA.FTZ R86, R106, R119, R86 ;  /* 0x000000776a567223 */ /* 0x000fc80000010056 */
[----:B------:R-:W-:-:S04]  /*2080*/  FFMA.FTZ R86, R99, R124, R86 ;  /* 0x0000007c63567223 */ /* 0x000fc80000010056 */
[----:B------:R-:W-:Y:S01]  /*2090*/  FFMA.FTZ R86, R100, R125, R86 ;  /* 0x0000007d64567223 */ /* 0x000fe20000010056 */
[----:B------:R-:W-:-:S03]  /*20a0*/  FADD.FTZ R184, R93, R184 ;  /* 0x000000b85db87221 */ /* 0x000fc60000010000 */
[----:B------:R-:W-:Y:S01]  /*20b0*/  FFMA.FTZ R86, R101, R126, R86 ;  /* 0x0000007e65567223 */ /* 0x000fe20000010056 */
[----:B------:R-:W-:Y:S01]  /*20c0*/  FMUL.FTZ R88, R88, R44 ;  /* 0x0000002c58587220 */ /* 0x000fe20000410000 */
[----:B------:R-:W-:Y:S01]  /*20d0*/  FMUL.FTZ R89, R89, R45 ;  /* 0x0000002d59597220 */ /* 0x000fe20000410000 */
[----:B------:R-:W-:Y:S01]  /*20e0*/  FFMA.FTZ R9, R93, R173, R9 ;  /* 0x000000ad5d097223 */ /* 0x000fe20000010009 */
[----:B------:R-:W-:Y:S01]  /*20f0*/  FADD.FTZ R93, R129, -UR4 ;  /* 0x80000004815d7e21 */ /* 0x000fe20008010000 */
[----:B------:R-:W-:Y:S01]  /*2100*/  FFMA.FTZ R86, R102, R127, R86 ;  /* 0x0000007f66567223 */ /* 0x000fe20000010056 */
[----:B------:R-:W-:Y:S01]  /*2110*/  FMUL.FTZ R90, R87, R46 ;  /* 0x0000002e575a7220 */ /* 0x000fe20000410000 */
[C---:B------:R-:W-:Y:S01]  /*2120*/  FADD.FTZ R183, R92.reuse, R183 ;  /* 0x000000b75cb77221 */ /* 0x040fe20000010000 */
[----:B------:R-:W-:Y:S01]  /*2130*/  FFMA.FTZ R8, R92, R172, R8 ;  /* 0x000000ac5c087223 */ /* 0x000fe20000010008 */
[----:B------:R-:W-:Y:S01]  /*2140*/  FADD.FTZ R92, R130, -UR4 ;  /* 0x80000004825c7e21 */ /* 0x000fe20008010000 */
[----:B------:R-:W-:Y:S01]  /*2150*/  FMUL.FTZ R93, R93, UR8 ;  /* 0x000000085d5d7c20 */ /* 0x000fe20008410000 */
[C---:B------:R-:W-:Y:S01]  /*2160*/  FADD.FTZ R185, R94.reuse, R185 ;  /* 0x000000b95eb97221 */ /* 0x040fe20000010000 */
[----:B------:R-:W-:Y:S01]  /*2170*/  FFMA.FTZ R10, R94, R174, R10 ;  /* 0x000000ae5e0a7223 */ /* 0x000fe2000001000a */
[----:B------:R-:W-:Y:S01]  /*2180*/  FADD.FTZ R94, R131, -UR4 ;  /* 0x80000004835e7e21 */ /* 0x000fe20008010000 */
[----:B------:R-:W-:Y:S01]  /*2190*/  FMUL.FTZ R92, R92, UR8 ;  /* 0x000000085c5c7c20 */ /* 0x000fe20008410000 */
[C---:B------:R-:W-:Y:S01]  /*21a0*/  FADD.FTZ R186, R95.reuse, R186 ;  /* 0x000000ba5fba7221 */ /* 0x040fe20000010000 */
[----:B------:R-:W-:Y:S01]  /*21b0*/  FFMA.FTZ R11, R95, R177, R11 ;  /* 0x000000b15f0b7223 */ /* 0x000fe2000001000b */
[----:B------:R-:W-:Y:S01]  /*21c0*/  FMUL.FTZ R94, R94, UR8 ;  /* 0x000000085e5e7c20 */ /* 0x000fe20008410000 */
[----:B------:R-:W-:Y:S01]  /*21d0*/  FADD.FTZ R95, R136, -UR4 ;  /* 0x80000004885f7e21 */ /* 0x000fe20008010000 */
[----:B------:R-:W-:-:S03]  /*21e0*/  FADD.FTZ R96, R137, -UR4 ;  /* 0x8000000489607e21 */ /* 0x000fc60008010000 */
[----:B------:R-:W-:Y:S01]  /*21f0*/  FMUL.FTZ R95, R95, UR8 ;  /* 0x000000085f5f7c20 */ /* 0x000fe20008410000 */
[----:B------:R-:W-:Y:S01]  /*2200*/  FADD.FTZ R98, R138, -UR4 ;  /* 0x800000048a627e21 */ /* 0x000fe20008010000 */
[----:B------:R-:W-:Y:S01]  /*2210*/  FMUL.FTZ R96, R96, UR8 ;  /* 0x0000000860607c20 */ /* 0x000fe20008410000 */
[----:B------:R-:W-:Y:S02]  /*2220*/  FADD.FTZ R97, R139, -UR4 ;  /* 0x800000048b617e21 */ /* 0x000fe40008010000 */
[----:B------:R-:W-:Y:S02]  /*2230*/  FMUL.FTZ R98, R98, UR8 ;  /* 0x0000000862627c20 */ /* 0x000fe40008410000 */
[----:B------:R-:W-:Y:S01]  /*2240*/  FMUL.FTZ R97, R97, UR8 ;  /* 0x0000000861617c20 */ /* 0x000fe20008410000 */
[----:B--2---:R-:W-:-:S04]  /*2250*/  FMUL.FTZ R132, R84, R132 ;  /* 0x0000008454847220 */ /* 0x004fc80000410000 */
[----:B------:R-:W-:Y:S01]  /*2260*/  FADD.FTZ R84, R132, R81 ;  /* 0x0000005184547221 */ /* 0x000fe20000010000 */
[----:B------:R-:W-:-:S04]  /*2270*/  FMUL.FTZ R81, R91, R133 ;  /* 0x000000855b517220 */ /* 0x000fc80000410000 */
[----:B------:R-:W-:Y:S01]  /*2280*/  FADD.FTZ R84, R81, R84 ;  /* 0x0000005451547221 */ /* 0x000fe20000010000 */
[----:B---3--:R-:W-:-:S03]  /*2290*/  FMUL.FTZ R83, R83, R135 ;  /* 0x0000008753537220 */ /* 0x008fc60000410000 */
[----:B------:R-:W-:-:S04]  /*22a0*/  FADD.FTZ R84, R82, R84 ;  /* 0x0000005452547221 */ /* 0x000fc80000010000 */
[----:B------:R-:W-:-:S04]  /*22b0*/  FADD.FTZ R84, R83, R84 ;  /* 0x0000005453547221 */ /* 0x000fc80000010000 */
[----:B------:R-:W-:-:S04]  /*22c0*/  FADD.FTZ R84, R88, R84 ;  /* 0x0000005458547221 */ /* 0x000fc80000010000 */
[----:B------:R-:W-:Y:S01]  /*22d0*/  FADD.FTZ R84, R84, R89 ;  /* 0x0000005954547221 */ /* 0x000fe20000010000 */
[----:B------:R-:W-:Y:S01]  /*22e0*/  FMUL.FTZ R91, R85, R47 ;  /* 0x0000002f555b7220 */ /* 0x000fe20000410000 */
[----:B------:R-:W-:Y:S02]  /*22f0*/  FFMA.FTZ R86, R80, R132, R86 ;  /* 0x0000008450567223 */ /* 0x000fe40000010056 */
[----:B------:R-:W-:Y:S02]  /*2300*/  FADD.FTZ R84, R84, R90 ;  /* 0x0000005a54547221 */ /* 0x000fe40000010000 */
[----:B------:R-:W-:Y:S02]  /*2310*/  FFMA.FTZ R86, R93, R81, R86 ;  /* 0x000000515d567223 */ /* 0x000fe40000010056 */
[----:B------:R-:W-:Y:S02]  /*2320*/  FADD.FTZ R84, R84, R91 ;  /* 0x0000005b54547221 */ /* 0x000fe40000010000 */
[----:B------:R-:W-:-:S03]  /*2330*/  FFMA.FTZ R86, R92, R82, R86 ;  /* 0x000000525c567223 */ /* 0x000fc60000010056 */
[----:B------:R-:W1:Y:S01]  /*2340*/  SHFL.DOWN PT, R85, R84, 0x10, 0x1f ;  /* 0x0a001f0054557f89 */ /* 0x000e6200000e0000 */
[----:B------:R-:W-:-:S04]  /*2350*/  FFMA.FTZ R86, R94, R83, R86 ;  /* 0x000000535e567223 */ /* 0x000fc80000010056 */
[----:B------:R-:W-:-:S04]  /*2360*/  FFMA.FTZ R86, R95, R88, R86 ;  /* 0x000000585f567223 */ /* 0x000fc80000010056 */
[----:B------:R-:W-:-:S04]  /*2370*/  FFMA.FTZ R86, R96, R89, R86 ;  /* 0x0000005960567223 */ /* 0x000fc80000010056 */
        /* <DEDUP_REMOVED lines=15> */
[----:B------:R-:W1:Y:S01]  /*2470*/  SHFL.DOWN PT, R85, R86, 0x2, 0x1f ;  /* 0x08401f0056557f89 */ /* 0x000e6200000e0000 */
[----:B------:R-:W2:Y:S01]  /*2480*/  S2R R87, SR_TID.X ;  /* 0x0000000000577919 */ /* 0x000ea20000002100 */
[----:B-1----:R-:W-:Y:S02]  /*2490*/  FADD.FTZ R85, R86, R85 ;  /* 0x0000005556557221 */ /* 0x002fe40000010000 */
[----:B------:R-:W1:Y:S01]  /*24a0*/  SHFL.DOWN PT, R86, R84, 0x1, 0x1f ;  /* 0x08201f0054567f89 */ /* 0x000e6200000e0000 */
[----:B--2---:R-:W-:Y:S01]  /*24b0*/  LOP3.LUT P0, RZ, R87, 0x1f, RZ, 0xc0, !PT ;  /* 0x0000001f57ff7812 */ /* 0x004fe2000780c0ff */
[----:B-1----:R-:W-:Y:S02]  /*24c0*/  FADD.FTZ R84, R84, R86 ;  /* 0x0000005654547221 */ /* 0x002fe40000010000 */
[----:B------:R-:W1:Y:S01]  /*24d0*/  SHFL.DOWN PT, R86, R85, 0x1, 0x1f ;  /* 0x08201f0055567f89 */ /* 0x000e6200000e0000 */
[----:B------:R-:W-:Y:S01]  /*24e0*/  BSSY.RECONVERGENT B0, `(.L_x_13064) ;  /* 0x000000f000007945 */ /* 0x000fe20003800200 */
[C---:B------:R-:W-:Y:S01]  /*24f0*/  FADD.FTZ R191, R108.reuse, R191 ;  /* 0x000000bf6cbf7221 */ /* 0x040fe20000010000 */
[----:B------:R-:W-:Y:S01]  /*2500*/  FFMA.FTZ R16, R108, R158, R16 ;  /* 0x0000009e6c107223 */ /* 0x000fe20000010010 */
[C---:B------:R-:W-:Y:S01]  /*2510*/  FADD.FTZ R193, R110.reuse, R193 ;  /* 0x000000c16ec17221 */ /* 0x040fe20000010000 */
[----:B------:R-:W-:Y:S01]  /*2520*/  FFMA.FTZ R18, R110, R161, R18 ;  /* 0x000000a16e127223 */ /* 0x000fe20000010012 */
[----:B-1----:R-:W-:-:S04]  /*2530*/  FADD.FTZ R85, R85, R86 ;  /* 0x0000005655557221 */ /* 0x002fc80000010000 */
[----:B0-----:R-:W-:Y:S05]  /*2540*/  @P0 BRA `(.L_x_13065) ;  /* 0x0000000000200947 */ /* 0x001fea0003800000 */
        /* <DEDUP_REMOVED lines=8> */
.L_x_13065:
[----:B------:R-:W-:Y:S05]  /*25d0*/  BSYNC.RECONVERGENT B0 ;  /* 0x0000000000007941 */ /* 0x000fea0003800200 */
.L_x_13064:
[----:B------:R-:W2:Y:S04]  /*25e0*/  LDL.LU R137, [R1] ;  /* 0x0000000001897983 */ /* 0x000ea80000300800 */
[----:B------:R-:W3:Y:S04]  /*25f0*/  LDL.LU R136, [R1+0x4] ;  /* 0x0000040001887983 */ /* 0x000ee80000300800 */
[----:B------:R-:W4:Y:S04]  /*2600*/  LDL.LU R131, [R1+0x8] ;  /* 0x0000080001837983 */ /* 0x000f280000300800 */
[----:B------:R-:W4:Y:S01]  /*2610*/  LDL.LU R129, [R1+0xc] ;  /* 0x00000c0001817983 */ /* 0x000f220000300800 */
[----:B------:R-:W1:Y:S01]  /*2620*/  S2UR UR5, SR_CgaCtaId ;  /* 0x00000000000579c3 */ /* 0x000e620000008800 */
[----:B------:R-:W-:Y:S01]  /*2630*/  UMOV UR4, 0x400 ;  /* 0x0000040000047882 */ /* 0x000fe20000000000 */
[----:B------:R-:W-:Y:S01]  /*2640*/  UISETP.NE.U32.AND UP1, UPT, UR20, URZ, UPT ;  /* 0x000000ff1400728c */ /* 0x000fe2000bf25070 */
[C---:B------:R-:W-:Y:S01]  /*2650*/  FADD.FTZ R250, R133.reuse, R250 ;  /* 0x000000fa85fa7221 */ /* 0x040fe20000010000 */
[----:B------:R-:W-:Y:S01]  /*2660*/  FFMA.FTZ R29, R133, R93, R29 ;  /* 0x0000005d851d7223 */ /* 0x000fe2000001001d */
[C---:B------:R-:W-:Y:S01]  /*2670*/  FADD.FTZ R251, R134.reuse, R251 ;  /* 0x000000fb86fb7221 */ /* 0x040fe20000010000 */
[----:B------:R-:W-:Y:S01]  /*2680*/  UISETP.NE.AND.EX UP1, UPT, UR21, URZ, UPT, UP1 ;  /* 0x000000ff1500728c */ /* 0x000fe2000bf25310 */
[----:B------:R-:W-:Y:S01]  /*2690*/  FFMA.FTZ R30, R134, R92, R30 ;  /* 0x0000005c861e7223 */ /* 0x000fe2000001001e */
[C---:B------:R-:W-:Y:S01]  /*26a0*/  FADD.FTZ R252, R135.reuse, R252 ;  /* 0x000000fc87fc7221 */ /* 0x040fe20000010000 */
[----:B------:R-:W-:Y:S01]  /*26b0*/  FFMA.FTZ R31, R135, R94, R31 ;  /* 0x0000005e871f7223 */ /* 0x000fe2000001001f */
[----:B------:R-:W-:Y:S01]  /*26c0*/  FFMA.FTZ R32, R44, R95, R32 ;  /* 0x0000005f2c207223 */ /* 0x000fe20000010020 */
[----:B------:R-:W-:Y:S01]  /*26d0*/  FFMA.FTZ R33, R45, R96, R33 ;  /* 0x000000602d217223 */ /* 0x000fe20000010021 */
[----:B------:R-:W-:Y:S01]  /*26e0*/  FFMA.FTZ R34, R46, R98, R34 ;  /* 0x000000622e227223 */ /* 0x000fe20000010022 */
[----:B------:R-:W-:Y:S01]  /*26f0*/  FFMA.FTZ R35, R47, R97, R35 ;  /* 0x000000612f237223 */ /* 0x000fe20000010023 */
[----:B-1----:R-:W-:-:S04]  /*2700*/  ULEA UR4, UR5, UR4, 0x18 ;  /* 0x0000000405047291 */ /* 0x002fc8000f8ec0ff */
[----:B------:R-:W-:Y:S02]  /*2710*/  UIADD3 UR5, UPT, UPT, UR4, 0x4020, URZ ;  /* 0x0000402004057890 */ /* 0x000fe4000fffe0ff */
[----:B------:R-:W-:Y:S01]  /*2720*/  @!UP2 UIADD3 UR5, UPT, UPT, UR4, 0x4000, URZ ;  /* 0x000040000405a890 */ /* 0x000fe2000fffe0ff */
[----:B------:R-:W-:Y:S08]  /*2730*/  BAR.SYNC.DEFER_BLOCKING 0x0 ;  /* 0x0000000000007b1d */ /* 0x000ff00000010000 */
[----:B0-----:R-:W0:Y:S01]  /*2740*/  LDS.128 R84, [UR5] ;  /* 0x00000005ff547984 */ /* 0x001e220008000c00 */
[----:B------:R-:W-:-:S02]  /*2750*/  UIADD3 UR5, UPT, UPT, UR4, 0x4030, URZ ;  /* 0x0000403004057890 */ /* 0x000fc4000fffe0ff */
        /* <DEDUP_REMOVED lines=14> */
[----:B------:R-:W-:Y:S01]  /*2840*/  R2UR UR5, R84 ;  /* 0x00000000540572ca */ /* 0x000fe200000e0000 */
[----:B--2---:R-:W-:Y:S01]  /*2850*/  FADD.FTZ R137, R44, R137 ;  /* 0x000000892c897221 */ /* 0x004fe20000010000 */
[----:B---3--:R-:W-:-:S04]  /*2860*/  FADD.FTZ R136, R45, R136 ;  /* 0x000000882d887221 */ /* 0x008fc80000010000 */
[----:B------:R0:W-:Y:S01]  /*2870*/  STL [R1], R137 ;  /* 0x0000008901007387 */ /* 0x0001e20000100800 */
[----:B----4-:R-:W-:-:S03]  /*2880*/  FADD.FTZ R131, R46, R131 ;  /* 0x000000832e837221 */ /* 0x010fc60000010000 */
[----:B------:R0:W-:Y:S01]  /*2890*/  STL [R1+0x4], R136 ;  /* 0x0000048801007387 */ /* 0x0001e20000100800 */
[----:B------:R-:W-:-:S03]  /*28a0*/  FADD.FTZ R129, R47, R129 ;  /* 0x000000812f817221 */ /* 0x000fc60000010000 */
[----:B------:R0:W-:Y:S04]  /*28b0*/  STL [R1+0x8], R131 ;  /* 0x0000088301007387 */ /* 0x0001e80000100800 */
[----:B------:R0:W-:Y:S01]  /*28c0*/  STL [R1+0xc], R129 ;  /* 0x00000c8101007387 */ /* 0x0001e20000100800 */
[----:B------:R-:W-:Y:S05]  /*28d0*/  BRA.U UP1, `(.L_x_13066) ;  /* 0x0000002501647547 */ /* 0x000fea000b800000 */
[----:B------:R-:W-:-:S05]  /*28e0*/  HFMA2 R44, -RZ, RZ, 0, 9.5367431640625e-07 ;  /* 0x00000010ff2c7431 */ /* 0x000fca00000001ff */
[----:B------:R-:W-:-:S06]  /*28f0*/  IMAD.WIDE.U32 R44, R179, R44, UR26 ;  /* 0x0000001ab32c7e25 */ /* 0x000fcc000f8e002c */
[----:B------:R-:W5:Y:S01]  /*2900*/  LDG.E.128 R44, desc[UR16][R44.64] ;  /* 0x000000102c2c7981 */ /* 0x000f62000c1e1d00 */
[----:B------:R-:W-:-:S04]  /*2910*/  ISETP.NE.U32.AND P0, PT, RZ, UR24, PT ;  /* 0x00000018ff007c0c */ /* 0x000fc8000bf05070 */
[----:B------:R-:W-:-:S13]  /*2920*/  ISETP.NE.AND.EX P0, PT, RZ, UR25, PT, P0 ;  /* 0x00000019ff007c0c */ /* 0x000fda000bf05300 */
[----:B------:R-:W-:Y:S05]  /*2930*/  @P0 BRA `(.L_x_13067) ;  /* 0x0000000000840947 */ /* 0x000fea0003800000 */
[----:B------:R-:W-:Y:S01]  /*2940*/  MOV R85, UR4 ;  /* 0x0000000400557c02 */ /* 0x000fe20008000f00 */
[----:B------:R-:W-:Y:S01]  /*2950*/  HADD2.F32 R86, -RZ, R144.H0_H0 ;  /* 0x20000090ff567230 */ /* 0x000fe20000004100 */
[----:B------:R-:W-:Y:S01]  /*2960*/  MOV R84, UR4 ;  /* 0x0000000400547c02 */ /* 0x000fe20008000f00 */
[----:B------:R-:W-:Y:S02]  /*2970*/  HADD2.F32 R87, -RZ, R145.H0_H0 ;  /* 0x20000091ff577230 */ /* 0x000fe40000004100 */
[----:B------:R-:W-:Y:S01]  /*2980*/  FFMA.FTZ R85, R197, R85, UR5 ;  /* 0x00000005c5557e23 */ /* 0x000fe20008010055 */
[----:B------:R-:W-:Y:S02]  /*2990*/  HADD2.F32 R107, -RZ, R207.H1_H1 ;  /* 0x300000cfff6b7230 */ /* 0x000fe40000004100 */
[----:B------:R-:W-:Y:S01]  /*29a0*/  FFMA.FTZ R84, R194, R84, UR5 ;  /* 0x00000005c2547e23 */ /* 0x000fe20008010054 */
[----:B------:R-:W-:Y:S01]  /*29b0*/  FADD.FTZ R201, R201, -R85 ;  /* 0x80000055c9c97221 */ /* 0x000fe20000010000 */
[----:B------:R-:W-:-:S02]  /*29c0*/  MOV R85, UR4 ;  /* 0x0000000400557c02 */ /* 0x000fc40008000f00 */
[----:B------:R-:W-:Y:S01]  /*29d0*/  FADD.FTZ R84, R199, -R84 ;  /* 0x80000054c7547221 */ /* 0x000fe20000010000 */
[----:B------:R-:W-:Y:S02]  /*29e0*/  FMUL.FTZ R201, R201, UR8 ;  /* 0x00000008c9c97c20 */ /* 0x000fe40008410000 */
[----:B------:R-:W-:Y:S01]  /*29f0*/  FFMA.FTZ R85, R198, R85, UR5 ;  /* 0x00000005c6557e23 */ /* 0x000fe20008010055 */
[----:B------:R-:W-:Y:S01]  /*2a00*/  FMUL.FTZ R84, R84, UR8 ;  /* 0x0000000854547c20 */ /* 0x000fe20008410000 */
[----:B------:R-:W-:Y:S02]  /*2a10*/  FMUL.FTZ R201, R201, UR7 ;  /* 0x00000007c9c97c20 */ /* 0x000fe40008410000 */
[----:B------:R-:W-:Y:S01]  /*2a20*/  FADD.FTZ R202, R202, -R85 ;  /* 0x80000055caca7221 */ /* 0x000fe20000010000 */
[----:B------:R-:W-:-:S03]  /*2a30*/  MOV R85, UR4 ;  /* 0x0000000400557c02 */ /* 0x000fc60008000f00 */
[----:B------:R-:W-:Y:S02]  /*2a40*/  FMUL.FTZ R202, R202, UR8 ;  /* 0x00000008caca7c20 */ /* 0x000fe40008410000 */
[----:B------:R-:W-:Y:S02]  /*2a50*/  FFMA.FTZ R85, R200, R85, UR5 ;  /* 0x00000005c8557e23 */ /* 0x000fe40008010055 */
[----:B------:R-:W-:Y:S02]  /*2a60*/  FMUL.FTZ R202, R202, UR7 ;  /* 0x00000007caca7c20 */ /* 0x000fe40008410000 */
[----:B------:R-:W-:Y:S01]  /*2a70*/  FADD.FTZ R203, R203, -R85 ;  /* 0x80000055cbcb7221 */ /* 0x000fe20000010000 */
[----:B------:R-:W-:-:S03]  /*2a80*/  FMUL.FTZ R85, R84, UR7 ;  /* 0x0000000754557c20 */ /* 0x000fc60008410000 */
[----:B------:R-:W-:Y:S01]  /*2a90*/  FMUL.FTZ R203, R203, UR8 ;  /* 0x00000008cbcb7c20 */ /* 0x000fe20008410000 */
[----:B-----5:R-:W-:Y:S01]  /*2aa0*/  FMUL.FTZ R84, R44, R85 ;  /* 0x000000552c547220 */ /* 0x020fe20000410000 */
[----:B------:R-:W-:Y:S01]  /*2ab0*/  FMUL.FTZ R44, R85, R86 ;  /* 0x00000056552c7220 */ /* 0x000fe20000410000 */
[----:B------:R-:W-:Y:S02]  /*2ac0*/  HADD2.F32 R86, -RZ, R207.H0_H0 ;  /* 0x200000cfff567230 */ /* 0x000fe40000004100 */
[----:B------:R-:W-:Y:S01]  /*2ad0*/  FMUL.FTZ R85, R45, R201 ;  /* 0x000000c92d557220 */ /* 0x000fe20000410000 */
[----:B------:R-:W-:Y:S02]  /*2ae0*/  FMUL.FTZ R203, R203, UR7 ;  /* 0x00000007cbcb7c20 */ /* 0x000fe40008410000 */
[----:B------:R-:W-:Y:S01]  /*2af0*/  FMUL.FTZ R45, R201, R86 ;  /* 0x00000056c92d7220 */ /* 0x000fe20000410000 */
[----:B------:R-:W-:Y:S01]  /*2b00*/  FMUL.FTZ R86, R46, R202 ;  /* 0x000000ca2e567220 */ /* 0x000fe20000410000 */
[----:B------:R-:W-:Y:S01]  /*2b10*/  FMUL.FTZ R46, R202, R87 ;  /* 0x00000057ca2e7220 */ /* 0x000fe20000410000 */
[----:B------:R-:W-:Y:S01]  /*2b20*/  FMUL.FTZ R87, R47, R203 ;  /* 0x000000cb2f577220 */ /* 0x000fe20000410000 */
[----:B------:R-:W-:Y:S01]  /*2b30*/  FMUL.FTZ R47, R203, R107 ;  /* 0x0000006bcb2f7220 */ /* 0x000fe20000410000 */
[----:B------:R-:W-:Y:S06]  /*2b40*/  BRA `(.L_x_13068) ;  /* 0x0000000000807947 */ /* 0x000fec0003800000 */
.L_x_13067:
[----:B------:R-:W-:Y:S01]  /*2b50*/  MOV R76, UR4 ;  /* 0x00000004004c7c02 */ /* 0x000fe20008000f00 */
[----:B------:R-:W-:Y:S01]  /*2b60*/  HADD2.F32 R85, -RZ, R144.H0_H0 ;  /* 0x20000090ff557230 */ /* 0x000fe20000004100 */
[----:B------:R-:W-:Y:S02]  /*2b70*/  MOV R77, UR4 ;  /* 0x00000004004d7c02 */ /* 0x000fe40008000f00 */
[----:B------:R-:W-:Y:S01]  /*2b80*/  MOV R78, UR4 ;  /* 0x00000004004e7c02 */ /* 0x000fe20008000f00 */
[----:B------:R-:W-:Y:S01]  /*2b90*/  FFMA.FTZ R76, R194, R76, UR5 ;  /* 0x00000005c24c7e23 */ /* 0x000fe2000801004c */
[----:B------:R-:W-:Y:S01]  /*2ba0*/  MOV R79, UR4 ;  /* 0x00000004004f7c02 */ /* 0x000fe20008000f00 */
[----:B------:R-:W-:Y:S02]  /*2bb0*/  FFMA.FTZ R77, R197, R77, UR5 ;  /* 0x00000005c54d7e23 */ /* 0x000fe4000801004d */
[----:B------:R-:W-:Y:S01]  /*2bc0*/  FADD.FTZ R76, R199, -R76 ;  /* 0x8000004cc74c7221 */ /* 0x000fe20000010000 */
[----:B------:R-:W-:Y:S01]  /*2bd0*/  FFMA.FTZ R78, R198, R78, UR5 ;  /* 0x00000005c64e7e23 */ /* 0x000fe2000801004e */
[----:B------:R-:W-:Y:S01]  /*2be0*/  FADD.FTZ R77, R201, -R77 ;  /* 0x8000004dc94d7221 */ /* 0x000fe20000010000 */
[----:B------:R-:W-:Y:S01]  /*2bf0*/  FFMA.FTZ R79, R200, R79, UR5 ;  /* 0x00000005c84f7e23 */ /* 0x000fe2000801004f */
[----:B------:R-:W-:Y:S01]  /*2c00*/  FMUL.FTZ R76, R76, UR8 ;  /* 0x000000084c4c7c20 */ /* 0x000fe20008410000 */
[----:B------:R-:W-:Y:S01]  /*2c10*/  FADD.FTZ R78, R202, -R78 ;  /* 0x8000004eca4e7221 */ /* 0x000fe20000010000 */
[----:B------:R-:W-:Y:S01]  /*2c20*/  FMUL.FTZ R77, R77, UR8 ;  /* 0x000000084d4d7c20 */ /* 0x000fe20008410000 */
[----:B------:R-:W-:Y:S01]  /*2c30*/  FADD.FTZ R79, R203, -R79 ;  /* 0x8000004fcb4f7221 */ /* 0x000fe20000010000 */
[----:B------:R-:W-:Y:S01]  /*2c40*/  FMUL.FTZ R86, R76, UR7 ;  /* 0x000000074c567c20 */ /* 0x000fe20008410000 */
[----:B------:R-:W-:Y:S01]  /*2c50*/  FMUL.FTZ R78, R78, UR8 ;  /* 0x000000084e4e7c20 */ /* 0x000fe20008410000 */
[----:B------:R-:W-:Y:S01]  /*2c60*/  FMUL.FTZ R87, R77, UR7 ;  /* 0x000000074d577c20 */ /* 0x000fe20008410000 */
[----:B------:R-:W-:Y:S01]  /*2c70*/  FMUL.FTZ R79, R79, UR8 ;  /* 0x000000084f4f7c20 */ /* 0x000fe20008410000 */
[----:B-----5:R-:W-:Y:S01]  /*2c80*/  FMUL.FTZ R84, R44, R86 ;  /* 0x000000562c547220 */ /* 0x020fe20000410000 */
[----:B------:R-:W-:Y:S01]  /*2c90*/  FMUL.FTZ R44, R86, R85 ;  /* 0x00000055562c7220 */ /* 0x000fe20000410000 */
[----:B------:R-:W-:-:S02]  /*2ca0*/  HADD2.F32 R86, -RZ, R207.H0_H0 ;  /* 0x200000cfff567230 */ /* 0x000fc40000004100 */
[----:B------:R-:W-:Y:S01]  /*2cb0*/  FMUL.FTZ R85, R45, R87 ;  /* 0x000000572d557220 */ /* 0x000fe20000410000 */
[----:B------:R-:W-:Y:S01]  /*2cc0*/  FMUL.FTZ R107, R78, UR7 ;  /* 0x000000074e6b7c20 */ /* 0x000fe20008410000 */
[----:B------:R-:W-:Y:S01]  /*2cd0*/  FMUL.FTZ R108, R79, UR7 ;  /* 0x000000074f6c7c20 */ /* 0x000fe20008410000 */
[----:B------:R-:W-:Y:S01]  /*2ce0*/  FMUL.FTZ R45, R87, R86 ;  /* 0x00000056572d7220 */ /* 0x000fe20000410000 */
[----:B------:R-:W-:Y:S02]  /*2cf0*/  HADD2.F32 R87, -RZ, R145.H0_H0 ;  /* 0x20000091ff577230 */ /* 0x000fe40000004100 */
[----:B------:R-:W-:-:S03]  /*2d00*/  FMUL.FTZ R86, R46, R107 ;  /* 0x0000006b2e567220 */ /* 0x000fc60000410000 */
[----:B------:R-:W-:Y:S01]  /*2d10*/  FMUL.FTZ R46, R107, R87 ;  /* 0x000000576b2e7220 */ /* 0x000fe20000410000 */
[----:B------:R-:W-:Y:S02]  /*2d20*/  HADD2.F32 R107, -RZ, R207.H1_H1 ;  /* 0x300000cfff6b7230 */ /* 0x000fe40000004100 */
[----:B------:R-:W-:-:S03]  /*2d30*/  FMUL.FTZ R87, R47, R108 ;  /* 0x0000006c2f577220 */ /* 0x000fc60000410000 */
[----:B------:R-:W-:-:S07]  /*2d40*/  FMUL.FTZ R47, R108, R107 ;  /* 0x0000006b6c2f7220 */ /* 0x000fce0000410000 */
.L_x_13068:
[----:B------:R-:W1:Y:S02]  /*2d50*/  @P0 LDC.64 R112, c[0x0][0x478] ;  /* 0x00011e00ff700b82 */ /* 0x000e640000000a00 */
[----:B-1----:R-:W-:-:S05]  /*2d60*/  @P0 IMAD.WIDE.U32 R112, R179, 0x10, R112 ;  /* 0x00000010b3700825 */ /* 0x002fca00078e0070 */
[----:B------:R1:W-:Y:S02]  /*2d70*/  @P0 STG.E.128 desc[UR16][R112.64], R76 ;  /* 0x0000004c70000986 */ /* 0x0003e4000c101d10 */
[----:B-1----:R-:W-:-:S05]  /*2d80*/  MOV R112, 0x10 ;  /* 0x0000001000707802 */ /* 0x002fca0000000f00 */
[----:B------:R-:W-:-:S05]  /*2d90*/  IMAD.WIDE.U32 R112, R179, R112, UR28 ;  /* 0x0000001cb3707e25 */ /* 0x000fca000f8e0070 */
[----:B------:R1:W-:Y:S02]  /*2da0*/  STG.E.128 desc[UR16][R112.64], R44 ;  /* 0x0000002c70007986 */ /* 0x0003e4000c101d10 */
[----:B-1----:R-:W-:-:S05]  /*2db0*/  HFMA2 R44, -RZ, RZ, 0, 9.5367431640625e-07 ;  /* 0x00000010ff2c7431 */ /* 0x002fca00000001ff */
[----:B------:R-:W-:-:S06]  /*2dc0*/  IMAD.WIDE.U32 R44, R157, R44, UR26 ;  /* 0x0000001a9d2c7e25 */ /* 0x000fcc000f8e002c */
[----:B------:R-:W5:Y:S01]  /*2dd0*/  LDG.E.128 R44, desc[UR16][R44.64] ;  /* 0x000000102c2c7981 */ /* 0x000f62000c1e1d00 */
[----:B------:R-:W-:Y:S05]  /*2de0*/  @!P0 BRA `(.L_x_13069) ;  /* 0x0000000000848947 */ /* 0x000fea0003800000 */
        /* <DEDUP_REMOVED lines=31> */
[----:B------:R-:W-:Y:S01]  /*2fe0*/  FMUL.FTZ R47, R114, R113 ;  /* 0x00000071722f7220 */ /* 0x000fe20000410000 */
[----:B------:R-:W-:Y:S06]  /*2ff0*/  BRA `(.L_x_13070) ;  /* 0x0000000000807947 */ /* 0x000fec0003800000 */
.L_x_13069:
        /* <DEDUP_REMOVED lines=31> */
[----:B------:R-:W-:-:S07]  /*31f0*/  FMUL.FTZ R47, R180, R113 ;  /* 0x00000071b42f7220 */ /* 0x000fce0000410000 */
.L_x_13070:
        /* <DEDUP_REMOVED lines=26> */
[----:B------:R-:W-:-:S02]  /*33a0*/  FMUL.FTZ R78, R78, UR8 ;  /* 0x000000084e4e7c20 */ /* 0x000fc40008410000 */
[----:B------:R-:W-:Y:S01]  /*33b0*/  FMUL.FTZ R79, R79, UR8 ;  /* 0x000000084f4f7c20 */ /* 0x000fe20008410000 */
[----:B-----5:R-:W-:Y:S01]  /*33c0*/  FMUL.FTZ R113, R44, R115 ;  /* 0x000000732c717220 */ /* 0x020fe20000410000 */
[----:B------:R-:W-:Y:S01]  /*33d0*/  FMUL.FTZ R44, R115, R114 ;  /* 0x00000072732c7220 */ /* 0x000fe20000410000 */
[----:B------:R-:W-:Y:S02]  /*33e0*/  HADD2.F32 R114, -RZ, R205.H0_H0 ;  /* 0x200000cdff727230 */ /* 0x000fe40000004100 */
[----:B------:R-:W-:-:S04]  /*33f0*/  FMUL.FTZ R115, R77, UR7 ;  /* 0x000000074d737c20 */ /* 0x000fc80008410000 */
[----:B------:R-:W-:Y:S01]  /*3400*/  FMUL.FTZ R120, R45, R115 ;  /* 0x000000732d787220 */ /* 0x000fe20000410000 */
[----:B------:R-:W-:Y:S01]  /*3410*/  FMUL.FTZ R45, R115, R114 ;  /* 0x00000072732d7220 */ /* 0x000fe20000410000 */
[----:B------:R-:W-:Y:S02]  /*3420*/  HADD2.F32 R114, -RZ, R149.H0_H0 ;  /* 0x20000095ff727230 */ /* 0x000fe40000004100 */
[----:B------:R-:W-:-:S04]  /*3430*/  FMUL.FTZ R115, R78, UR7 ;  /* 0x000000074e737c20 */ /* 0x000fc80008410000 */
[----:B------:R-:W-:Y:S01]  /*3440*/  FMUL.FTZ R121, R46, R115 ;  /* 0x000000732e797220 */ /* 0x000fe20000410000 */
[----:B------:R-:W-:Y:S01]  /*3450*/  FMUL.FTZ R46, R115, R114 ;  /* 0x00000072732e7220 */ /* 0x000fe20000410000 */
[----:B------:R-:W-:Y:S02]  /*3460*/  HADD2.F32 R114, -RZ, R205.H1_H1 ;  /* 0x300000cdff727230 */ /* 0x000fe40000004100 */
[----:B------:R-:W-:-:S04]  /*3470*/  FMUL.FTZ R115, R79, UR7 ;  /* 0x000000074f737c20 */ /* 0x000fc80008410000 */
[----:B------:R-:W-:Y:S01]  /*3480*/  FMUL.FTZ R122, R47, R115 ;  /* 0x000000732f7a7220 */ /* 0x000fe20000410000 */
[----:B------:R-:W-:Y:S01]  /*3490*/  FMUL.FTZ R47, R115, R114 ;  /* 0x00000072732f7220 */ /* 0x000fe20000410000 */
[----:B------:R-:W-:Y:S06]  /*34a0*/  BRA `(.L_x_13072) ;  /* 0x0000000000807947 */ /* 0x000fec0003800000 */
.L_x_13071:
[----:B------:R-:W-:Y:S01]  /*34b0*/  MOV R114, UR4 ;  /* 0x0000000400727c02 */ /* 0x000fe20008000f00 */
[----:B------:R-:W-:Y:S01]  /*34c0*/  HADD2.F32 R115, -RZ, R148.H0_H0 ;  /* 0x20000094ff737230 */ /* 0x000fe20000004100 */
[----:B------:R-:W-:-:S03]  /*34d0*/  MOV R113, UR4 ;  /* 0x0000000400717c02 */ /* 0x000fc60008000f00 */
[----:B------:R-:W-:Y:S02]  /*34e0*/  FFMA.FTZ R114, R165, R114, UR5 ;  /* 0x00000005a5727e23 */ /* 0x000fe40008010072 */
[----:B------:R-:W-:Y:S02]  /*34f0*/  FFMA.FTZ R113, R164, R113, UR5 ;  /* 0x00000005a4717e23 */ /* 0x000fe40008010071 */
[----:B------:R-:W-:Y:S01]  /*3500*/  FADD.FTZ R168, R168, -R114 ;  /* 0x80000072a8a87221 */ /* 0x000fe20000010000 */
[----:B------:R-:W-:Y:S01]  /*3510*/  MOV R114, UR4 ;  /* 0x0000000400727c02 */ /* 0x000fe20008000f00 */
[----:B------:R-:W-:Y:S02]  /*3520*/  FADD.FTZ R113, R166, -R113 ;  /* 0x80000071a6717221 */ /* 0x000fe40000010000 */
[----:B------:R-:W-:Y:S02]  /*3530*/  FMUL.FTZ R168, R168, UR8 ;  /* 0x00000008a8a87c20 */ /* 0x000fe40008410000 */
[----:B------:R-:W-:Y:S01]  /*3540*/  FFMA.FTZ R114, R167, R114, UR5 ;  /* 0x00000005a7727e23 */ /* 0x000fe20008010072 */
[----:B------:R-:W-:Y:S01]  /*3550*/  FMUL.FTZ R113, R113, UR8 ;  /* 0x0000000871717c20 */ /* 0x000fe20008410000 */
[----:B------:R-:W-:-:S02]  /*3560*/  FMUL.FTZ R168, R168, UR7 ;  /* 0x00000007a8a87c20 */ /* 0x000fc40008410000 */
[----:B------:R-:W-:Y:S01]  /*3570*/  FADD.FTZ R170, R170, -R114 ;  /* 0x80000072aaaa7221 */ /* 0x000fe20000010000 */
[----:B------:R-:W-:Y:S01]  /*3580*/  MOV R114, UR4 ;  /* 0x0000000400727c02 */ /* 0x000fe20008000f00 */
[----:B-----5:R-:W-:Y:S02]  /*3590*/  FMUL.FTZ R120, R45, R168 ;  /* 0x000000a82d787220 */ /* 0x020fe40000410000 */
[----:B------:R-:W-:Y:S02]  /*35a0*/  FMUL.FTZ R170, R170, UR8 ;  /* 0x00000008aaaa7c20 */ /* 0x000fe40008410000 */
[----:B------:R-:W-:Y:S02]  /*35b0*/  FFMA.FTZ R114, R169, R114, UR5 ;  /* 0x00000005a9727e23 */ /* 0x000fe40008010072 */
[----:B------:R-:W-:Y:S02]  /*35c0*/  FMUL.FTZ R170, R170, UR7 ;  /* 0x00000007aaaa7c20 */ /* 0x000fe40008410000 */
[----:B------:R-:W-:Y:S01]  /*35d0*/  FADD.FTZ R171, R171, -R114 ;  /* 0x80000072abab7221 */ /* 0x000fe20000010000 */
[----:B------:R-:W-:Y:S01]  /*35e0*/  FMUL.FTZ R114, R113, UR7 ;  /* 0x0000000771727c20 */ /* 0x000fe20008410000 */
[----:B------:R-:W-:-:S02]  /*35f0*/  FMUL.FTZ R121, R46, R170 ;  /* 0x000000aa2e797220 */ /* 0x000fc40000410000 */
[----:B------:R-:W-:Y:S01]  /*3600*/  FMUL.FTZ R171, R171, UR8 ;  /* 0x00000008abab7c20 */ /* 0x000fe20008410000 */
[----:B------:R-:W-:Y:S01]  /*3610*/  FMUL.FTZ R113, R44, R114 ;  /* 0x000000722c717220 */ /* 0x000fe20000410000 */
[----:B------:R-:W-:Y:S01]  /*3620*/  FMUL.FTZ R44, R114, R115 ;  /* 0x00000073722c7220 */ /* 0x000fe20000410000 */
[----:B------:R-:W-:Y:S02]  /*3630*/  HADD2.F32 R114, -RZ, R205.H0_H0 ;  /* 0x200000cdff727230 */ /* 0x000fe40000004100 */
[----:B------:R-:W-:-:S03]  /*3640*/  FMUL.FTZ R171, R171, UR7 ;  /* 0x00000007abab7c20 */ /* 0x000fc60008410000 */
[----:B------:R-:W-:Y:S01]  /*3650*/  FMUL.FTZ R45, R168, R114 ;  /* 0x00000072a82d7220 */ /* 0x000fe20000410000 */
[----:B------:R-:W-:Y:S02]  /*3660*/  HADD2.F32 R114, -RZ, R149.H0_H0 ;  /* 0x20000095ff727230 */ /* 0x000fe40000004100 */
[----:B------:R-:W-:-:S03]  /*3670*/  FMUL.FTZ R122, R47, R171 ;  /* 0x000000ab2f7a7220 */ /* 0x000fc60000410000 */
[----:B------:R-:W-:Y:S01]  /*3680*/  FMUL.FTZ R46, R170, R114 ;  /* 0x00000072aa2e7220 */ /* 0x000fe20000410000 */
[----:B------:R-:W-:-:S05]  /*3690*/  HADD2.F32 R114, -RZ, R205.H1_H1 ;  /* 0x300000cdff727230 */ /* 0x000fca0000004100 */
[----:B------:R-:W-:-:S07]  /*36a0*/  FMUL.FTZ R47, R171, R114 ;  /* 0x00000072ab2f7220 */ /* 0x000fce0000410000 */
.L_x_13072:
[----:B------:R-:W1:Y:S01]  /*36b0*/  @P0 LDC.64 R114, c[0x0][0x478] ;  /* 0x00011e00ff720b82 */ /* 0x000e620000000a00 */
[----:B------:R-:W-:Y:S01]  /*36c0*/  MOV R157, 0x10 ;  /* 0x00000010009d7802 */ /* 0x000fe20000000f00 */
[----:B------:R-:W-:Y:S02]  /*36d0*/  HFMA2 R128, -RZ, RZ, 0, 9.5367431640625e-07 ;  /* 0x00000010ff807431 */ /* 0x000fe400000001ff */
[----:B-1----:R-:W-:-:S04]  /*36e0*/  @P0 IMAD.WIDE.U32 R114, R156, 0x10, R114 ;  /* 0x000000109c720825 */ /* 0x002fc800078e0072 */
[----:B------:R-:W-:Y:S01]  /*36f0*/  IMAD.WIDE.U32 R156, R156, R157, UR28 ;  /* 0x0000001c9c9c7e25 */ /* 0x000fe2000f8e009d */
[----:B------:R-:W-:Y:S04]  /*3700*/  @P0 STG.E.128 desc[UR16][R114.64], R76 ;  /* 0x0000004c72000986 */ /* 0x000fe8000c101d10 */
[----:B------:R1:W-:Y:S02]  /*3710*/  STG.E.128 desc[UR16][R156.64], R44 ;  /* 0x0000002c9c007986 */ /* 0x0003e4000c101d10 */
[----:B-1----:R-:W-:-:S06]  /*3720*/  IMAD.WIDE.U32 R44, R39, R128, UR26 ;  /* 0x0000001a272c7e25 */ /* 0x002fcc000f8e0080 */
        /* <DEDUP_REMOVED lines=17> */
[----:B------:R-:W-:-:S03]  /*3840*/  FMUL.FTZ R79, R76, UR7 ;  /* 0x000000074c4f7c20 */ /* 0x000fc60008410000 */
[----:B------:R-:W-:Y:S01]  /*3850*/  FMUL.FTZ R78, R78, UR8 ;  /* 0x000000084e4e7c20 */ /* 0x000fe20008410000 */
[----:B-----5:R-:W-:Y:S01]  /*3860*/  FMUL.FTZ R109, R44, R79 ;  /* 0x0000004f2c6d7220 */ /* 0x020fe20000410000 */
[----:B------:R-:W-:Y:S01]  /*3870*/  FMUL.FTZ R44, R79, R114 ;  /* 0x000000724f2c7220 */ /* 0x000fe20000410000 */
[----:B------:R-:W-:Y:S02]  /*3880*/  HADD2.F32 R79, -RZ, R204.H0_H0 ;  /* 0x200000ccff4f7230 */ /* 0x000fe40000004100 */
[----:B------:R-:W-:Y:S01]  /*3890*/  FMUL.FTZ R114, R77, UR7 ;  /* 0x000000074d727c20 */ /* 0x000fe20008410000 */
[----:B------:R-:W-:-:S03]  /*38a0*/  FMUL.FTZ R115, R78, UR7 ;  /* 0x000000074e737c20 */ /* 0x000fc60008410000 */
[----:B------:R-:W-:Y:S01]  /*38b0*/  FMUL.FTZ R111, R45, R114 ;  /* 0x000000722d6f7220 */ /* 0x000fe20000410000 */
[----:B------:R-:W-:Y:S01]  /*38c0*/  FMUL.FTZ R45, R114, R79 ;  /* 0x0000004f722d7220 */ /* 0x000fe20000410000 */
[----:B------:R-:W-:Y:S02]  /*38d0*/  HADD2.F32 R114, -RZ, R151.H0_H0 ;  /* 0x20000097ff727230 */ /* 0x000fe40000004100 */
[----:B------:R-:W-:Y:S01]  /*38e0*/  FMUL.FTZ R79, R162, UR8 ;  /* 0x00000008a24f7c20 */ /* 0x000fe20008410000 */
[----:B------:R-:W-:Y:S02]  /*38f0*/  FMUL.FTZ R123, R46, R115 ;  /* 0x000000732e7b7220 */ /* 0x000fe40000410000 */
[----:B------:R-:W-:Y:S01]  /*3900*/  FMUL.FTZ R46, R115, R114 ;  /* 0x00000072732e7220 */ /* 0x000fe20000410000 */
[----:B------:R-:W-:Y:S02]  /*3910*/  HADD2.F32 R115, -RZ, R204.H1_H1 ;  /* 0x300000ccff737230 */ /* 0x000fe40000004100 */
[----:B------:R-:W-:-:S04]  /*3920*/  FMUL.FTZ R114, R79, UR7 ;  /* 0x000000074f727c20 */ /* 0x000fc80008410000 */
[----:B------:R-:W-:Y:S01]  /*3930*/  FMUL.FTZ R128, R47, R114 ;  /* 0x000000722f807220 */ /* 0x000fe20000410000 */
[----:B------:R-:W-:Y:S01]  /*3940*/  FMUL.FTZ R47, R114, R115 ;  /* 0x00000073722f7220 */ /* 0x000fe20000410000 */
[----:B------:R-:W-:Y:S06]  /*3950*/  BRA `(.L_x_13074) ;  /* 0x0000000000807947 */ /* 0x000fec0003800000 */
.L_x_13073:
[----:B------:R-:W-:Y:S01]  /*3960*/  MOV R115, UR4 ;  /* 0x0000000400737c02 */ /* 0x000fe20008000f00 */
[----:B------:R-:W-:Y:S01]  /*3970*/  HADD2.F32 R128, -RZ, R150.H0_H0 ;  /* 0x20000096ff807230 */ /* 0x000fe20000004100 */
[----:B------:R-:W-:Y:S02]  /*3980*/  MOV R114, UR4 ;  /* 0x0000000400727c02 */ /* 0x000fe40008000f00 */
[----:B------:R-:W-:Y:S01]  /*3990*/  MOV R123, UR4 ;  /* 0x00000004007b7c02 */ /* 0x000fe20008000f00 */
[----:B------:R-:W-:Y:S02]  /*39a0*/  FFMA.FTZ R115, R159, R115, UR5 ;  /* 0x000000059f737e23 */ /* 0x000fe40008010073 */
[----:B------:R-:W-:Y:S02]  /*39b0*/  FFMA.FTZ R114, R158, R114, UR5 ;  /* 0x000000059e727e23 */ /* 0x000fe40008010072 */
[----:B------:R-:W-:Y:S01]  /*39c0*/  FADD.FTZ R115, R109, -R115 ;  /* 0x800000736d737221 */ /* 0x000fe20000010000 */
[----:B------:R-:W-:Y:S01]  /*39d0*/  MOV R109, UR4 ;  /* 0x00000004006d7c02 */ /* 0x000fe20008000f00 */
[----:B------:R-:W-:Y:S01]  /*39e0*/  FADD.FTZ R114, R160, -R114 ;  /* 0x80000072a0727221 */ /* 0x000fe20000010000 */
[----:B------:R-:W-:Y:S01]  /*39f0*/  FFMA.FTZ R123, R161, R123, UR5 ;  /* 0x00000005a17b7e23 */ /* 0x000fe2000801007b */
[----:B------:R-:W-:-:S02]  /*3a00*/  FMUL.FTZ R115, R115, UR8 ;  /* 0x0000000873737c20 */ /* 0x000fc40008410000 */
[----:B------:R-:W-:Y:S01]  /*3a10*/  FFMA.FTZ R162, R162, R109, UR5 ;  /* 0x00000005a2a27e23 */ /* 0x000fe2000801006d */
[----:B------:R-:W-:Y:S01]  /*3a20*/  FMUL.FTZ R109, R114, UR8 ;  /* 0x00000008726d7c20 */ /* 0x000fe20008410000 */
[----:B------:R-:W-:Y:S01]  /*3a30*/  FADD.FTZ R123, R163, -R123 ;  /* 0x8000007ba37b7221 */ /* 0x000fe20000010000 */
[----:B------:R-:W-:Y:S01]  /*3a40*/  FMUL.FTZ R115, R115, UR7 ;  /* 0x0000000773737c20 */ /* 0x000fe20008410000 */
[----:B------:R-:W-:Y:S01]  /*3a50*/  FADD.FTZ R114, R111, -R162 ;  /* 0x800000a26f727221 */ /* 0x000fe20000010000 */
[----:B------:R-:W-:Y:S01]  /*3a60*/  FMUL.FTZ R111, R109, UR7 ;  /* 0x000000076d6f7c20 */ /* 0x000fe20008410000 */
[----:B------:R-:W-:Y:S02]  /*3a70*/  FMUL.FTZ R123, R123, UR8 ;  /* 0x000000087b7b7c20 */ /* 0x000fe40008410000 */
[----:B------:R-:W-:Y:S01]  /*3a80*/  FMUL.FTZ R114, R114, UR8 ;  /* 0x0000000872727c20 */ /* 0x000fe20008410000 */
[----:B-----5:R-:W-:Y:S01]  /*3a90*/  FMUL.FTZ R109, R44, R111 ;  /* 0x0000006f2c6d7220 */ /* 0x020fe20000410000 */
[----:B------:R-:W-:Y:S01]  /*3aa0*/  FMUL.FTZ R44, R111, R128 ;  /* 0x000000806f2c7220 */ /* 0x000fe20000410000 */
[----:B------:R-:W-:-:S02]  /*3ab0*/  HADD2.F32 R128, -RZ, R204.H0_H0 ;  /* 0x200000ccff807230 */ /* 0x000fc40000004100 */
[----:B------:R-:W-:Y:S01]  /*3ac0*/  FMUL.FTZ R111, R45, R115 ;  /* 0x000000732d6f7220 */ /* 0x000fe20000410000 */
[----:B------:R-:W-:Y:S02]  /*3ad0*/  FMUL.FTZ R114, R114, UR7 ;  /* 0x0000000772727c20 */ /* 0x000fe40008410000 */
[----:B------:R-:W-:Y:S01]  /*3ae0*/  FMUL.FTZ R45, R115, R128 ;  /* 0x00000080732d7220 */ /* 0x000fe20000410000 */
[----:B------:R-:W-:Y:S01]  /*3af0*/  FMUL.FTZ R115, R123, UR7 ;  /* 0x000000077b737c20 */ /* 0x000fe20008410000 */
[----:B------:R-:W-:-:S03]  /*3b00*/  HADD2.F32 R128, -RZ, R151.H0_H0 ;  /* 0x20000097ff807230 */ /* 0x000fc60000004100 */
[----:B------:R-:W-:Y:S02]  /*3b10*/  FMUL.FTZ R123, R46, R115 ;  /* 0x000000732e7b7220 */ /* 0x000fe40000410000 */
[----:B------:R-:W-:Y:S01]  /*3b20*/  FMUL.FTZ R46, R115, R128 ;  /* 0x00000080732e7220 */ /* 0x000fe20000410000 */
[----:B------:R-:W-:Y:S02]  /*3b30*/  HADD2.F32 R115, -RZ, R204.H1_H1 ;  /* 0x300000ccff737230 */ /* 0x000fe40000004100 */
[----:B------:R-:W-:-:S03]  /*3b40*/  FMUL.FTZ R128, R47, R114 ;  /* 0x000000722f807220 */ /* 0x000fc60000410000 */
[----:B------:R-:W-:-:S07]  /*3b50*/  FMUL.FTZ R47, R114, R115 ;  /* 0x00000073722f7220 */ /* 0x000fce0000410000 */
.L_x_13074:
[----:B------:R-:W1:Y:S01]  /*3b60*/  @P0 LDC.64 R114, c[0x0][0x478] ;  /* 0x00011e00ff720b82 */ /* 0x000e620000000a00 */
[----:B------:R-:W-:Y:S01]  /*3b70*/  MOV R130, 0x10 ;  /* 0x0000001000827802 */ /* 0x000fe20000000f00 */
[----:B-1----:R-:W-:-:S05]  /*3b80*/  @P0 IMAD.WIDE.U32 R114, R39, 0x10, R114 ;  /* 0x0000001027720825 */ /* 0x002fca00078e0072 */
[----:B------:R1:W-:Y:S02]  /*3b90*/  @P0 STG.E.128 desc[UR16][R114.64], R76 ;  /* 0x0000004c72000986 */ /* 0x0003e4000c101d10 */
[----:B-1----:R-:W-:-:S04]  /*3ba0*/  IMAD.WIDE.U32 R114, R39, R130, UR28 ;  /* 0x0000001c27727e25 */ /* 0x002fc8000f8e0082 */
[----:B------:R-:W-:Y:S01]  /*3bb0*/  HFMA2 R39, -RZ, RZ, 0, 9.5367431640625e-07 ;  /* 0x00000010ff277431 */ /* 0x000fe200000001ff */
[----:B------:R1:W-:Y:S04]  /*3bc0*/  STG.E.128 desc[UR16][R114.64], R44 ;  /* 0x0000002c72007986 */ /* 0x0003e8000c101d10 */
[----:B-1----:R-:W-:-:S06]  /*3bd0*/  IMAD.WIDE.U32 R44, R38, R39, UR26 ;  /* 0x0000001a262c7e25 */ /* 0x002fcc000f8e0027 */
[----:B------:R-:W5:Y:S01]  /*3be0*/  LDG.E.128 R44, desc[UR16][R44.64] ;  /* 0x000000102c2c7981 */ /* 0x000f62000c1e1d00 */
[----:B------:R-:W-:Y:S05]  /*3bf0*/  @!P0 BRA `(.L_x_13075) ;  /* 0x00000000007c8947 */ /* 0x000fea0003800000 */
[----:B------:R-:W-:Y:S01]  /*3c00*/  MOV R76, UR4 ;  /* 0x00000004004c7c02 */ /* 0x000fe20008000f00 */
[----:B------:R-:W-:Y:S01]  /*3c10*/  HADD2.F32 R78, -RZ, R152.H0_H0 ;  /* 0x20000098ff4e7230 */ /* 0x000fe20000004100 */
[----:B------:R-:W-:-:S03]  /*3c20*/  MOV R39, UR4 ;  /* 0x0000000400277c02 */ /* 0x000fc60008000f00 */
[-C--:B------:R-:W-:Y:S01]  /*3c30*/  FFMA.FTZ R103, R103, R76.reuse, UR5 ;  /* 0x0000000567677e23 */ /* 0x080fe2000801004c */
[----:B------:R-:W-:Y:S01]  /*3c40*/  FFMA.FTZ R105, R105, R76, UR5 ;  /* 0x0000000569697e23 */ /* 0x000fe2000801004c */
[-C--:B------:R-:W-:Y:S01]  /*3c50*/  FFMA.FTZ R104, R104, R39.reuse, UR5 ;  /* 0x0000000568687e23 */ /* 0x080fe20008010027 */
[----:B------:R-:W-:Y:S01]  /*3c60*/  FFMA.FTZ R106, R106, R39, UR5 ;  /* 0x000000056a6a7e23 */ /* 0x000fe20008010027 */
[----:B------:R-:W-:Y:S01]  /*3c70*/  FADD.FTZ R103, R116, -R103 ;  /* 0x8000006774677221 */ /* 0x000fe20000010000 */
[----:B------:R-:W-:Y:S01]  /*3c80*/  FADD.FTZ R105, R118, -R105 ;  /* 0x8000006976697221 */ /* 0x000fe20000010000 */
[----:B------:R-:W-:Y:S01]  /*3c90*/  FADD.FTZ R104, R117, -R104 ;  /* 0x8000006875687221 */ /* 0x000fe20000010000 */
[----:B------:R-:W-:Y:S01]  /*3ca0*/  FADD.FTZ R79, R119, -R106 ;  /* 0x8000006a774f7221 */ /* 0x000fe20000010000 */
[----:B------:R-:W-:Y:S02]  /*3cb0*/  FMUL.FTZ R76, R103, UR8 ;  /* 0x00000008674c7c20 */ /* 0x000fe40008410000 */
[----:B------:R-:W-:Y:S01]  /*3cc0*/  FMUL.FTZ R77, R104, UR8 ;  /* 0x00000008684d7c20 */ /* 0x000fe20008410000 */
[----:B------:R-:W-:Y:S01]  /*3cd0*/  FMUL.FTZ R79, R79, UR8 ;  /* 0x000000084f4f7c20 */ /* 0x000fe20008410000 */
[----:B------:R-:W-:-:S02]  /*3ce0*/  FMUL.FTZ R39, R76, UR7 ;  /* 0x000000074c277c20 */ /* 0x000fc40008410000 */
[----:B------:R-:W-:Y:S02]  /*3cf0*/  FMUL.FTZ R104, R77, UR7 ;  /* 0x000000074d687c20 */ /* 0x000fe40008410000 */
[----:B-----5:R-:W-:Y:S01]  /*3d00*/  FMUL.FTZ R103, R44, R39 ;  /* 0x000000272c677220 */ /* 0x020fe20000410000 */
[----:B------:R-:W-:Y:S01]  /*3d10*/  FMUL.FTZ R44, R39, R78 ;  /* 0x0000004e272c7220 */ /* 0x000fe20000410000 */
[----:B------:R-:W-:Y:S02]  /*3d20*/  HADD2.F32 R39, -RZ, R196.H0_H0 ;  /* 0x200000c4ff277230 */ /* 0x000fe40000004100 */
[----:B------:R-:W-:Y:S01]  /*3d30*/  FMUL.FTZ R78, R105, UR8 ;  /* 0x00000008694e7c20 */ /* 0x000fe20008410000 */
[----:B------:R-:W-:Y:S02]  /*3d40*/  FMUL.FTZ R106, R45, R104 ;  /* 0x000000682d6a7220 */ /* 0x000fe40000410000 */
[----:B------:R-:W-:Y:S01]  /*3d50*/  FMUL.FTZ R45, R104, R39 ;  /* 0x00000027682d7220 */ /* 0x000fe20000410000 */
[----:B------:R-:W-:-:S02]  /*3d60*/  HADD2.F32 R104, -RZ, R153.H0_H0 ;  /* 0x20000099ff687230 */ /* 0x000fc40000004100 */
        /* <DEDUP_REMOVED lines=8> */
.L_x_13075:
[----:B------:R-:W-:Y:S02]  /*3df0*/  MOV R114, UR4 ;  /* 0x0000000400727c02 */ /* 0x000fe40008000f00 */
        /* <DEDUP_REMOVED lines=8> */
[----:B------:R-:W-:Y:S02]  /*3e80*/  HADD2.F32 R104, -RZ, R152.H0_H0 ;  /* 0x20000098ff687230 */ /* 0x000fe40000004100 */
[----:B------:R-:W-:Y:S01]  /*3e90*/  FMUL.FTZ R103, R103, UR8 ;  /* 0x0000000867677c20 */ /* 0x000fe20008410000 */
[----:B------:R-:W-:Y:S01]  /*3ea0*/  FMUL.FTZ R118, R118, UR8 ;  /* 0x0000000876767c20 */ /* 0x000fe20008410000 */
[----:B------:R-:W-:Y:S01]  /*3eb0*/  FMUL.FTZ R117, R117, UR8 ;  /* 0x0000000875757c20 */ /* 0x000fe20008410000 */
[----:B------:R-:W-:Y:S01]  /*3ec0*/  FADD.FTZ R119, R119, -R106 ;  /* 0x8000006a77777221 */ /* 0x000fe20000010000 */
[----:B------:R-:W-:-:S03]  /*3ed0*/  FMUL.FTZ R39, R103, UR7 ;  /* 0x0000000767277c20 */ /* 0x000fc60008410000 */
[----:B------:R-:W-:Y:S01]  /*3ee0*/  FMUL.FTZ R119, R119, UR8 ;  /* 0x0000000877777c20 */ /* 0x000fe20008410000 */
[----:B-----5:R-:W-:Y:S01]  /*3ef0*/  FMUL.FTZ R103, R44, R39 ;  /* 0x000000272c677220 */ /* 0x020fe20000410000 */
[----:B------:R-:W-:Y:S01]  /*3f00*/  FMUL.FTZ R44, R39, R104 ;  /* 0x00000068272c7220 */ /* 0x000fe20000410000 */
[----:B------:R-:W-:Y:S01]  /*3f10*/  FMUL.FTZ R104, R117, UR7 ;  /* 0x0000000775687c20 */ /* 0x000fe20008410000 */
[----:B------:R-:W-:-:S03]  /*3f20*/  HADD2.F32 R39, -RZ, R196.H0_H0 ;  /* 0x200000c4ff277230 */ /* 0x000fc60000004100 */
[----:B------:R-:W-:Y:S02]  /*3f30*/  FMUL.FTZ R106, R45, R104 ;  /* 0x000000682d6a7220 */ /* 0x000fe40000410000 */
[----:B------:R-:W-:Y:S01]  /*3f40*/  FMUL.FTZ R45, R104, R39 ;  /* 0x00000027682d7220 */ /* 0x000fe20000410000 */
[----:B------:R-:W-:Y:S01]  /*3f50*/  FMUL.FTZ R39, R118, UR7 ;  /* 0x0000000776277c20 */ /* 0x000fe20008410000 */
[----:B------:R-:W-:-:S03]  /*3f60*/  HADD2.F32 R104, -RZ, R153.H0_H0 ;  /* 0x20000099ff687230 */ /* 0x000fc60000004100 */
[----:B------:R-:W-:Y:S02]  /*3f70*/  FMUL.FTZ R114, R46, R39 ;  /* 0x000000272e727220 */ /* 0x000fe40000410000 */
[----:B------:R-:W-:Y:S01]  /*3f80*/  FMUL.FTZ R46, R39, R104 ;  /* 0x00000068272e7220 */ /* 0x000fe20000410000 */
[----:B------:R-:W-:Y:S01]  /*3f90*/  FMUL.FTZ R104, R119, UR7 ;  /* 0x0000000777687c20 */ /* 0x000fe20008410000 */
[----:B------:R-:W-:-:S03]  /*3fa0*/  HADD2.F32 R39, -RZ, R196.H1_H1 ;  /* 0x300000c4ff277230 */ /* 0x000fc60000004100 */
[----:B------:R-:W-:Y:S02]  /*3fb0*/  FMUL.FTZ R115, R47, R104 ;  /* 0x000000682f737220 */ /* 0x000fe40000410000 */
[----:B------:R-:W-:-:S07]  /*3fc0*/  FMUL.FTZ R47, R104, R39 ;  /* 0x00000027682f7220 */ /* 0x000fce0000410000 */
.L_x_13076:
        /* <DEDUP_REMOVED lines=22> */
[----:B------:R-:W-:Y:S01]  /*4130*/  FADD.FTZ R127, R127, -R102 ;  /* 0x800000667f7f7221 */ /* 0x000fe20000010000 */
[----:B------:R-:W-:Y:S01]  /*4140*/  FMUL.FTZ R77, R100, UR8 ;  /* 0x00000008644d7c20 */ /* 0x000fe20008410000 */
[----:B------:R-:W-:Y:S01]  /*4150*/  FMUL.FTZ R78, R101, UR8 ;  /* 0x00000008654e7c20 */ /* 0x000fe20008410000 */
[----:B------:R-:W-:-:S02]  /*4160*/  FMUL.FTZ R39, R76, UR7 ;  /* 0x000000074c277c20 */ /* 0x000fc40008410000 */
[----:B------:R-:W-:Y:S02]  /*4170*/  FMUL.FTZ R102, R77, UR7 ;  /* 0x000000074d667c20 */ /* 0x000fe40008410000 */
[----:B-----5:R-:W-:Y:S01]  /*4180*/  FMUL.FTZ R99, R44, R39 ;  /* 0x000000272c637220 */ /* 0x020fe20000410000 */
[----:B------:R-:W-:Y:S01]  /*4190*/  FMUL.FTZ R44, R39, R38 ;  /* 0x00000026272c7220 */ /* 0x000fe20000410000 */
[----:B------:R-:W-:Y:S01]  /*41a0*/  FMUL.FTZ R100, R45, R102 ;  /* 0x000000662d647220 */ /* 0x000fe20000410000 */
[----:B------:R-:W-:Y:S02]  /*41b0*/  HADD2.F32 R38, -RZ, R155.H0_H0 ;  /* 0x2000009bff267230 */ /* 0x000fe40000004100 */
[----:B------:R-:W-:Y:S01]  /*41c0*/  FMUL.FTZ R39, R78, UR7 ;  /* 0x000000074e277c20 */ /* 0x000fe20008410000 */
[----:B------:R-:W-:Y:S01]  /*41d0*/  FMUL.FTZ R45, R102, R79 ;  /* 0x0000004f662d7220 */ /* 0x000fe20000410000 */
[----:B------:R-:W-:Y:S02]  /*41e0*/  FMUL.FTZ R79, R127, UR8 ;  /* 0x000000087f4f7c20 */ /* 0x000fe40008410000 */
[----:B------:R-:W-:Y:S01]  /*41f0*/  FMUL.FTZ R101, R46, R39 ;  /* 0x000000272e657220 */ /* 0x000fe20000410000 */
[----:B------:R-:W-:Y:S01]  /*4200*/  FMUL.FTZ R46, R39, R38 ;  /* 0x00000026272e7220 */ /* 0x000fe20000410000 */
[----:B------:R-:W-:-:S02]  /*4210*/  HADD2.F32 R39, -RZ, R195.H1_H1 ;  /* 0x300000c3ff277230 */ /* 0x000fc40000004100 */
[----:B------:R-:W-:-:S04]  /*4220*/  FMUL.FTZ R38, R79, UR7 ;  /* 0x000000074f267c20 */ /* 0x000fc80008410000 */
[----:B------:R-:W-:Y:S01]  /*4230*/  FMUL.FTZ R102, R47, R38 ;  /* 0x000000262f667220 */ /* 0x000fe20000410000 */
[----:B------:R-:W-:Y:S01]  /*4240*/  FMUL.FTZ R47, R38, R39 ;  /* 0x00000027262f7220 */ /* 0x000fe20000410000 */
[----:B------:R-:W-:Y:S06]  /*4250*/  BRA `(.L_x_13078) ;  /* 0x0000000000787947 */ /* 0x000fec0003800000 */
.L_x_13077:
[----:B------:R-:W-:Y:S02]  /*4260*/  MOV R38, UR4 ;  /* 0x0000000400267c02 */ /* 0x000fe40008000f00 */
[----:B------:R-:W-:-:S03]  /*4270*/  MOV R39, UR4 ;  /* 0x0000000400277c02 */ /* 0x000fc60008000f00 */
[-C--:B------:R-:W-:Y:S01]  /*4280*/  FFMA.FTZ R99, R99, R38.reuse, UR5 ;  /* 0x0000000563637e23 */ /* 0x080fe20008010026 */
[----:B------:R-:W-:Y:S01]  /*4290*/  FFMA.FTZ R101, R101, R38, UR5 ;  /* 0x0000000565657e23 */ /* 0x000fe20008010026 */
[-C--:B------:R-:W-:Y:S01]  /*42a0*/  FFMA.FTZ R100, R100, R39.reuse, UR5 ;  /* 0x0000000564647e23 */ /* 0x080fe20008010027 */
[----:B------:R-:W-:Y:S01]  /*42b0*/  FFMA.FTZ R102, R102, R39, UR5 ;  /* 0x0000000566667e23 */ /* 0x000fe20008010027 */
[----:B------:R-:W-:Y:S01]  /*42c0*/  FADD.FTZ R99, R124, -R99 ;  /* 0x800000637c637221 */ /* 0x000fe20000010000 */
[----:B------:R-:W-:Y:S02]  /*42d0*/  HADD2.F32 R38, -RZ, R154.H0_H0 ;  /* 0x2000009aff267230 */ /* 0x000fe40000004100 */
[----:B------:R-:W-:Y:S01]  /*42e0*/  FADD.FTZ R100, R125, -R100 ;  /* 0x800000647d647221 */ /* 0x000fe20000010000 */
[----:B------:R-:W-:Y:S01]  /*42f0*/  FADD.FTZ R101, R126, -R101 ;  /* 0x800000657e657221 */ /* 0x000fe20000010000 */
[----:B------:R-:W-:Y:S01]  /*4300*/  FMUL.FTZ R99, R99, UR8 ;  /* 0x0000000863637c20 */ /* 0x000fe20008410000 */
[----:B------:R-:W-:Y:S01]  /*4310*/  FADD.FTZ R102, R127, -R102 ;  /* 0x800000667f667221 */ /* 0x000fe20000010000 */
[----:B------:R-:W-:Y:S01]  /*4320*/  FMUL.FTZ R100, R100, UR8 ;  /* 0x0000000864647c20 */ /* 0x000fe20008410000 */
[----:B------:R-:W-:Y:S01]  /*4330*/  FMUL.FTZ R101, R101, UR8 ;  /* 0x0000000865657c20 */ /* 0x000fe20008410000 */
[----:B------:R-:W-:Y:S01]  /*4340*/  FMUL.FTZ R39, R99, UR7 ;  /* 0x0000000763277c20 */ /* 0x000fe20008410000 */
[----:B------:R-:W-:-:S03]  /*4350*/  FMUL.FTZ R102, R102, UR8 ;  /* 0x0000000866667c20 */ /* 0x000fc60008410000 */
        /* <DEDUP_REMOVED lines=14> */
.L_x_13078:
        /* <DEDUP_REMOVED lines=9> */
[--C-:B------:R-:W-:Y:S02]  /*44d0*/  SHF.R.U32.HI R117, RZ, 0x10, R141.reuse ;  /* 0x00000010ff757819 */ /* 0x100fe4000001168d */
[----:B------:R-:W-:Y:S01]  /*44e0*/  SHF.R.U64 R105, R140, 0x10, R141 ;  /* 0x000000108c697819 */ /* 0x000fe2000000128d */
[----:B------:R-:W-:Y:S06]  /*44f0*/  @!P0 BRA `(.L_x_13079) ;  /* 0x0000000000848947 */ /* 0x000fec0003800000 */
[----:B------:R-:W-:Y:S02]  /*4500*/  MOV R3, UR4 ;  /* 0x0000000400037c02 */ /* 0x000fe40008000f00 */
[----:B------:R-:W-:Y:S02]  /*4510*/  MOV R38, UR4 ;  /* 0x0000000400267c02 */ /* 0x000fe40008000f00 */
[----:B------:R-:W-:Y:S01]  /*4520*/  MOV R39, UR4 ;  /* 0x0000000400277c02 */ /* 0x000fe20008000f00 */
[----:B------:R-:W-:Y:S01]  /*4530*/  FFMA.FTZ R3, R80, R3, UR5 ;  /* 0x0000000550037e23 */ /* 0x000fe20008010003 */
[----:B------:R-:W-:Y:S01]  /*4540*/  MOV R77, UR4 ;  /* 0x00000004004d7c02 */ /* 0x000fe20008000f00 */
[----:B------:R-:W-:Y:S02]  /*4550*/  FFMA.FTZ R38, R93, R38, UR5 ;  /* 0x000000055d267e23 */ /* 0x000fe40008010026 */
[----:B------:R-:W-:Y:S01]  /*4560*/  FFMA.FTZ R39, R92, R39, UR5 ;  /* 0x000000055c277e23 */ /* 0x000fe20008010027 */
[----:B------:R-:W-:Y:S01]  /*4570*/  FADD.FTZ R3, R132, -R3 ;  /* 0x8000000384037221 */ /* 0x000fe20000010000 */
[----:B------:R-:W-:Y:S01]  /*4580*/  FFMA.FTZ R94, R94, R77, UR5 ;  /* 0x000000055e5e7e23 */ /* 0x000fe2000801004d */
[----:B------:R-:W-:Y:S01]  /*4590*/  FADD.FTZ R77, R81, -R38 ;  /* 0x80000026514d7221 */ /* 0x000fe20000010000 */
[----:B------:R-:W-:Y:S01]  /*45a0*/  FADD.FTZ R78, R82, -R39 ;  /* 0x80000027524e7221 */ /* 0x000fe20000010000 */
[----:B------:R-:W-:Y:S01]  /*45b0*/  FMUL.FTZ R76, R3, UR8 ;  /* 0x00000008034c7c20 */ /* 0x000fe20008410000 */
[----:B------:R-:W-:Y:S01]  /*45c0*/  FADD.FTZ R79, R83, -R94 ;  /* 0x8000005e534f7221 */ /* 0x000fe20000010000 */
[----:B------:R-:W-:Y:S01]  /*45d0*/  FMUL.FTZ R77, R77, UR8 ;  /* 0x000000084d4d7c20 */ /* 0x000fe20008410000 */
[----:B------:R-:W-:Y:S01]  /*45e0*/  FMUL.FTZ R78, R78, UR8 ;  /* 0x000000084e4e7c20 */ /* 0x000fe20008410000 */
[----:B------:R-:W-:-:S02]  /*45f0*/  HADD2.F32 R39, -RZ, R105.H0_H0 ;  /* 0x20000069ff277230 */ /* 0x000fc40000004100 */
[----:B------:R-:W-:Y:S01]  /*4600*/  FMUL.FTZ R79, R79, UR8 ;  /* 0x000000084f4f7c20 */ /* 0x000fe20008410000 */
[----:B------:R-:W-:Y:S02]  /*4610*/  HADD2.F32 R105, -RZ, R117.H0_H0 ;  /* 0x20000075ff697230 */ /* 0x000fe40000004100 */
[----:B------:R-:W-:Y:S01]  /*4620*/  FMUL.FTZ R3, R76, UR7 ;  /* 0x000000074c037c20 */ /* 0x000fe20008410000 */
[----:B------:R-:W-:Y:S02]  /*4630*/  HADD2.F32 R38, -RZ, R140.H0_H0 ;  /* 0x2000008cff267230 */ /* 0x000fe40000004100 */
[----:B------:R-:W-:Y:S01]  /*4640*/  FMUL.FTZ R80, R77, UR7 ;  /* 0x000000074d507c20 */ /* 0x000fe20008410000 */
[----:B------:R-:W-:Y:S02]  /*4650*/  HADD2.F32 R94, -RZ, R141.H0_H0 ;  /* 0x2000008dff5e7230 */ /* 0x000fe40000004100 */
[----:B------:R-:W-:Y:S01]  /*4660*/  FMUL.FTZ R81, R78, UR7 ;  /* 0x000000074e517c20 */ /* 0x000fe20008410000 */
[----:B------:R-:W-:Y:S01]  /*4670*/  FMUL.FTZ R104, R79, UR7 ;  /* 0x000000074f687c20 */ /* 0x000fe20008410000 */
[----:B-----5:R-:W-:Y:S01]  /*4680*/  FMUL.FTZ R82, R44, R3 ;  /* 0x000000032c527220 */ /* 0x020fe20000410000 */
[----:B------:R-:W-:Y:S01]  /*4690*/  FMUL.FTZ R83, R45, R80 ;  /* 0x000000502d537220 */ /* 0x000fe20000410000 */
[----:B------:R-:W-:Y:S01]  /*46a0*/  FMUL.FTZ R92, R46, R81 ;  /* 0x000000512e5c7220 */ /* 0x000fe20000410000 */
[----:B------:R-:W-:Y:S01]  /*46b0*/  FMUL.FTZ R93, R47, R104 ;  /* 0x000000682f5d7220 */ /* 0x000fe20000410000 */
[----:B------:R-:W-:Y:S01]  /*46c0*/  FMUL.FTZ R44, R3, R38 ;  /* 0x00000026032c7220 */ /* 0x000fe20000410000 */
[----:B------:R-:W-:Y:S01]  /*46d0*/  FMUL.FTZ R45, R80, R39 ;  /* 0x00000027502d7220 */ /* 0x000fe20000410000 */
[----:B------:R-:W-:Y:S01]  /*46e0*/  FMUL.FTZ R46, R81, R94 ;  /* 0x0000005e512e7220 */ /* 0x000fe20000410000 */
[----:B------:R-:W-:Y:S01]  /*46f0*/  FMUL.FTZ R47, R104, R105 ;  /* 0x00000069682f7220 */ /* 0x000fe20000410000 */
[----:B------:R-:W-:Y:S06]  /*4700*/  BRA `(.L_x_13080) ;  /* 0x0000000000807947 */ /* 0x000fec0003800000 */
.L_x_13079:
[----:B------:R-:W-:Y:S01]  /*4710*/  MOV R38, UR4 ;  /* 0x0000000400267c02 */ /* 0x000fe20008000f00 */
[----:B------:R-:W-:Y:S01]  /*4720*/  HADD2.F32 R105, -RZ, R105.H0_H0 ;  /* 0x20000069ff697230 */ /* 0x000fe20000004100 */
[----:B------:R-:W-:Y:S01]  /*4730*/  MOV R3, UR4 ;  /* 0x0000000400037c02 */ /* 0x000fe20008000f00 */
[----:B------:R-:W-:Y:S01]  /*4740*/  HADD2.F32 R117, -RZ, R117.H0_H0 ;  /* 0x20000075ff757230 */ /* 0x000fe20000004100 */
        /* <DEDUP_REMOVED lines=13> */
[----:B------:R-:W-:Y:S01]  /*4820*/  FMUL.FTZ R80, R81, UR7 ;  /* 0x0000000751507c20 */ /* 0x000fe20008410000 */
[----:B------:R-:W-:Y:S01]  /*4830*/  FMUL.FTZ R94, R94, UR8 ;  /* 0x000000085e5e7c20 */ /* 0x000fe20008410000 */
[----:B------:R-:W-:-:S02]  /*4840*/  HADD2.F32 R38, -RZ, R140.H0_H0 ;  /* 0x2000008cff267230 */ /* 0x000fc40000004100 */
        /* <DEDUP_REMOVED lines=11> */
[----:B------:R-:W-:-:S07]  /*4900*/  FMUL.FTZ R46, R81, R3 ;  /* 0x00000003512e7220 */ /* 0x000fce0000410000 */
.L_x_13080:
[----:B------:R-:W1:Y:S01]  /*4910*/  @P0 LDC.64 R38, c[0x0][0x478] ;  /* 0x00011e00ff260b82 */ /* 0x000e620000000a00 */
[----:B------:R-:W-:Y:S01]  /*4920*/  MOV R3, 0x10 ;  /* 0x0000001000037802 */ /* 0x000fe20000000f00 */
[----:B------:R-:W-:Y:S01]  /*4930*/  HFMA2 R81, -RZ, RZ, 0, 9.5367431640625e-07 ;  /* 0x00000010ff517431 */ /* 0x000fe200000001ff */
[--C-:B------:R-:W-:Y:S02]  /*4940*/  SHF.R.U32.HI R94, RZ, 0x10, R143.reuse ;  /* 0x00000010ff5e7819 */ /* 0x100fe4000001168f */
[----:B------:R-:W-:Y:S02]  /*4950*/  SHF.R.U64 R104, R142, 0x10, R143 ;  /* 0x000000108e687819 */ /* 0x000fe4000000128f */
[----:B------:R-:W-:-:S04]  /*4960*/  IMAD.WIDE.U32 R80, R0, R81, UR26 ;  /* 0x0000001a00507e25 */ /* 0x000fc8000f8e0051 */
[----:B-1----:R-:W-:-:S04]  /*4970*/  @P0 IMAD.WIDE.U32 R38, R2, 0x10, R38 ;  /* 0x0000001002260825 */ /* 0x002fc800078e0026 */
[----:B------:R-:W-:Y:S01]  /*4980*/  IMAD.WIDE.U32 R2, R2, R3, UR28 ;  /* 0x0000001c02027e25 */ /* 0x000fe2000f8e0003 */
[----:B------:R1:W-:Y:S04]  /*4990*/  @P0 STG.E.128 desc[UR16][R38.64], R76 ;  /* 0x0000004c26000986 */ /* 0x0003e8000c101d10 */
[----:B------:R2:W-:Y:S01]  /*49a0*/  STG.E.128 desc[UR16][R2.64], R44 ;  /* 0x0000002c02007986 */ /* 0x0005e2000c101d10 */
[----:B-1----:R-:W-:-:S03]  /*49b0*/  PRMT R39, R104, 0x7610, R39 ;  /* 0x0000761068277816 */ /* 0x002fc60000000027 */
[----:B--2---:R1:W5:Y:S02]  /*49c0*/  LDG.E.128 R44, desc[UR16][R80.64] ;  /* 0x00000010502c7981 */ /* 0x004364000c1e1d00 */
[----:B-1----:R-:W-:Y:S01]  /*49d0*/  PRMT R81, R94, 0x7610, R81 ;  /* 0x000076105e517816 */ /* 0x002fe20000000051 */
[----:B------:R-:W-:Y:S06]  /*49e0*/  @!P0 BRA `(.L_x_13081) ;  /* 0x0000000000848947 */ /* 0x000fec0003800000 */
[----:B------:R-:W-:Y:S01]  /*49f0*/  MOV R2, UR4 ;  /* 0x0000000400027c02 */ /* 0x000fe20008000f00 */
[----:B------:R-:W-:Y:S01]  /*4a00*/  HADD2.F32 R39, -RZ, R39.H0_H0 ;  /* 0x20000027ff277230 */ /* 0x000fe20000004100 */
        /* <DEDUP_REMOVED lines=31> */
.L_x_13081:
        /* <DEDUP_REMOVED lines=32> */
.L_x_13082:
[----:B------:R-:W1:Y:S01]  /*4e00*/  @P0 LDC.64 R2, c[0x0][0x478] ;  /* 0x00011e00ff020b82 */ /* 0x000e620000000a00 */
[----:B------:R-:W-:-:S05]  /*4e10*/  MOV R39, 0x10 ;  /* 0x0000001000277802 */ /* 0x000fca0000000f00 */
[----:B------:R-:W-:-:S04]  /*4e20*/  IMAD.WIDE.U32 R38, R0, R39, UR28 ;  /* 0x0000001c00267e25 */ /* 0x000fc8000f8e0027 */
[----:B-1----:R-:W-:-:S05]  /*4e30*/  @P0 IMAD.WIDE.U32 R2, R0, 0x10, R2 ;  /* 0x0000001000020825 */ /* 0x002fca00078e0002 */
[----:B------:R1:W-:Y:S04]  /*4e40*/  @P0 STG.E.128 desc[UR16][R2.64], R76 ;  /* 0x0000004c02000986 */ /* 0x0003e8000c101d10 */
[----:B------:R1:W-:Y:S01]  /*4e50*/  STG.E.128 desc[UR16][R38.64], R44 ;  /* 0x0000002c26007986 */ /* 0x0003e2000c101d10 */
[----:B------:R-:W-:Y:S05]  /*4e60*/  BRA `(.L_x_13083) ;  /* 0x00000024006c7947 */ /* 0x000fea0003800000 */
.L_x_13066:
[----:B------:R-:W-:-:S05]  /*4e70*/  HFMA2 R44, -RZ, RZ, 0, 9.5367431640625e-07 ;  /* 0x00000010ff2c7431 */ /* 0x000fca00000001ff */
[----:B------:R-:W-:-:S06]  /*4e80*/  IMAD.WIDE.U32 R44, R179, R44, UR26 ;  /* 0x0000001ab32c7e25 */ /* 0x000fcc000f8e002c */
[----:B------:R-:W5:Y:S01]  /*4e90*/  LDG.E.128 R44, desc[UR16][R44.64] ;  /* 0x000000102c2c7981 */ /* 0x000f62000c1e1d00 */
[----:B------:R-:W-:-:S04]  /*4ea0*/  UISETP.NE.U32.AND UP1, UPT, UR24, URZ, UPT ;  /* 0x000000ff1800728c */ /* 0x000fc8000bf25070 */
[----:B------:R-:W-:-:S09]  /*4eb0*/  UISETP.NE.AND.EX UP1, UPT, UR25, URZ, UPT, UP1 ;  /* 0x000000ff1900728c */ /* 0x000fd2000bf25310 */
[----:B------:R-:W-:Y:S05]  /*4ec0*/  BRA.U UP1, `(.L_x_13084) ;  /* 0x0000000101847547 */ /* 0x000fea000b800000 */
        /* <DEDUP_REMOVED lines=10> */
[----:B-----5:R-:W-:Y:S02]  /*4f70*/  FFMA.FTZ R201, R201, UR8, R41 ;  /* 0x00000008c9c97c23 */ /* 0x020fe40008010029 */
[----:B------:R-:W-:Y:S01]  /*4f80*/  FFMA.FTZ R85, R198, R85, UR5 ;  /* 0x00000005c6557e23 */ /* 0x000fe20008010055 */
[----:B------:R-:W-:Y:S01]  /*4f90*/  FFMA.FTZ R84, R84, UR8, R40 ;  /* 0x0000000854547c23 */ /* 0x000fe20008010028 */
[----:B------:R-:W-:Y:S02]  /*4fa0*/  FMUL.FTZ R201, R201, UR7 ;  /* 0x00000007c9c97c20 */ /* 0x000fe40008410000 */
[----:B------:R-:W-:Y:S01]  /*4fb0*/  FADD.FTZ R202, R202, -R85 ;  /* 0x80000055caca7221 */ /* 0x000fe20000010000 */
[----:B------:R-:W-:-:S03]  /*4fc0*/  MOV R85, UR4 ;  /* 0x0000000400557c02 */ /* 0x000fc60008000f00 */
[----:B------:R-:W-:Y:S02]  /*4fd0*/  FFMA.FTZ R202, R202, UR8, R42 ;  /* 0x00000008caca7c23 */ /* 0x000fe4000801002a */
[----:B------:R-:W-:Y:S02]  /*4fe0*/  FFMA.FTZ R85, R200, R85, UR5 ;  /* 0x00000005c8557e23 */ /* 0x000fe40008010055 */
[----:B------:R-:W-:Y:S02]  /*4ff0*/  FMUL.FTZ R202, R202, UR7 ;  /* 0x00000007caca7c20 */ /* 0x000fe40008410000 */
[----:B------:R-:W-:Y:S01]  /*5000*/  FADD.FTZ R203, R203, -R85 ;  /* 0x80000055cbcb7221 */ /* 0x000fe20000010000 */
[----:B------:R-:W-:-:S03]  /*5010*/  FMUL.FTZ R85, R84, UR7 ;  /* 0x0000000754557c20 */ /* 0x000fc60008410000 */
[----:B------:R-:W-:Y:S01]  /*5020*/  FFMA.FTZ R203, R203, UR8, R43 ;  /* 0x00000008cbcb7c23 */ /* 0x000fe2000801002b */
[-C--:B------:R-:W-:Y:S01]  /*5030*/  FMUL.FTZ R84, R44, R85.reuse ;  /* 0x000000552c547220 */ /* 0x080fe20000410000 */
[----:B------:R-:W-:Y:S01]  /*5040*/  FMUL.FTZ R44, R86, R85 ;  /* 0x00000055562c7220 */ /* 0x000fe20000410000 */
[----:B------:R-:W-:Y:S02]  /*5050*/  HADD2.F32 R86, -RZ, R207.H0_H0 ;  /* 0x200000cfff567230 */ /* 0x000fe40000004100 */
[-C--:B------:R-:W-:Y:S01]  /*5060*/  FMUL.FTZ R85, R45, R201.reuse ;  /* 0x000000c92d557220 */ /* 0x080fe20000410000 */
[----:B------:R-:W-:Y:S02]  /*5070*/  FMUL.FTZ R203, R203, UR7 ;  /* 0x00000007cbcb7c20 */ /* 0x000fe40008410000 */
[----:B------:R-:W-:Y:S01]  /*5080*/  FMUL.FTZ R45, R86, R201 ;  /* 0x000000c9562d7220 */ /* 0x000fe20000410000 */
[-C--:B------:R-:W-:Y:S01]  /*5090*/  FMUL.FTZ R86, R46, R202.reuse ;  /* 0x000000ca2e567220 */ /* 0x080fe20000410000 */
[----:B------:R-:W-:Y:S01]  /*50a0*/  FMUL.FTZ R46, R87, R202 ;  /* 0x000000ca572e7220 */ /* 0x000fe20000410000 */
[-C--:B------:R-:W-:Y:S01]  /*50b0*/  FMUL.FTZ R87, R47, R203.reuse ;  /* 0x000000cb2f577220 */ /* 0x080fe20000410000 */
[----:B------:R-:W-:Y:S01]  /*50c0*/  FMUL.FTZ R47, R107, R203 ;  /* 0x000000cb6b2f7220 */ /* 0x000fe20000410000 */
[----:B------:R-:W-:Y:S06]  /*50d0*/  BRA `(.L_x_13085) ;  /* 0x0000000000807947 */ /* 0x000fec0003800000 */
.L_x_13084:
        /* <DEDUP_REMOVED lines=11> */
[----:B-----5:R-:W-:Y:S01]  /*5190*/  FFMA.FTZ R76, R76, UR8, R40 ;  /* 0x000000084c4c7c23 */ /* 0x020fe20008010028 */
[----:B------:R-:W-:Y:S01]  /*51a0*/  FADD.FTZ R78, R202, -R78 ;  /* 0x8000004eca4e7221 */ /* 0x000fe20000010000 */
[----:B------:R-:W-:Y:S01]  /*51b0*/  FFMA.FTZ R77, R77, UR8, R41 ;  /* 0x000000084d4d7c23 */ /* 0x000fe20008010029 */
[----:B------:R-:W-:Y:S01]  /*51c0*/  FADD.FTZ R79, R203, -R79 ;  /* 0x8000004fcb4f7221 */ /* 0x000fe20000010000 */
[----:B------:R-:W-:Y:S01]  /*51d0*/  FMUL.FTZ R86, R76, UR7 ;  /* 0x000000074c567c20 */ /* 0x000fe20008410000 */
[----:B------:R-:W-:Y:S01]  /*51e0*/  FFMA.FTZ R78, R78, UR8, R42 ;  /* 0x000000084e4e7c23 */ /* 0x000fe2000801002a */
[----:B------:R-:W-:Y:S01]  /*51f0*/  FMUL.FTZ R87, R77, UR7 ;  /* 0x000000074d577c20 */ /* 0x000fe20008410000 */
[----:B------:R-:W-:Y:S01]  /*5200*/  FFMA.FTZ R79, R79, UR8, R43 ;  /* 0x000000084f4f7c23 */ /* 0x000fe2000801002b */
[-C--:B------:R-:W-:Y:S01]  /*5210*/  FMUL.FTZ R84, R44, R86.reuse ;  /* 0x000000562c547220 */ /* 0x080fe20000410000 */
[----:B------:R-:W-:Y:S01]  /*5220*/  FMUL.FTZ R44, R85, R86 ;  /* 0x00000056552c7220 */ /* 0x000fe20000410000 */
[----:B------:R-:W-:-:S02]  /*5230*/  HADD2.F32 R86, -RZ, R207.H0_H0 ;  /* 0x200000cfff567230 */ /* 0x000fc40000004100 */
[-C--:B------:R-:W-:Y:S01]  /*5240*/  FMUL.FTZ R85, R45, R87.reuse ;  /* 0x000000572d557220 */ /* 0x080fe20000410000 */
        /* <DEDUP_REMOVED lines=9> */
.L_x_13085:
[----:B------:R-:W-:-:S04]  /*52e0*/  ISETP.NE.U32.AND P0, PT, RZ, UR24, PT ;  /* 0x00000018ff007c0c */ /* 0x000fc8000bf05070 */
[----:B------:R-:W-:-:S13]  /*52f0*/  ISETP.NE.AND.EX P0, PT, RZ, UR25, PT, P0 ;  /* 0x00000019ff007c0c */ /* 0x000fda000bf05300 */
        /* <DEDUP_REMOVED lines=21> */
[----:B------:R-:W-:Y:S01]  /*5450*/  FFMA.FTZ R76, R76, UR8, R48 ;  /* 0x000000084c4c7c23 */ /* 0x000fe20008010030 */
[----:B------:R-:W-:Y:S01]  /*5460*/  FADD.FTZ R78, R178, -R78 ;  /* 0x8000004eb24e7221 */ /* 0x000fe20000010000 */
[----:B------:R-:W-:Y:S01]  /*5470*/  FFMA.FTZ R77, R77, UR8, R49 ;  /* 0x000000084d4d7c23 */ /* 0x000fe20008010031 */
[----:B------:R-:W-:Y:S01]  /*5480*/  FADD.FTZ R79, R180, -R79 ;  /* 0x8000004fb44f7221 */ /* 0x000fe20000010000 */
[----:B------:R-:W-:Y:S01]  /*5490*/  FMUL.FTZ R110, R76, UR7 ;  /* 0x000000074c6e7c20 */ /* 0x000fe20008410000 */
[----:B------:R-:W-:Y:S01]  /*54a0*/  FFMA.FTZ R78, R78, UR8, R50 ;  /* 0x000000084e4e7c23 */ /* 0x000fe20008010032 */
[----:B------:R-:W-:Y:S01]  /*54b0*/  FMUL.FTZ R112, R77, UR7 ;  /* 0x000000074d707c20 */ /* 0x000fe20008410000 */
[----:B------:R-:W-:Y:S01]  /*54c0*/  FFMA.FTZ R79, R79, UR8, R51 ;  /* 0x000000084f4f7c23 */ /* 0x000fe20008010033 */
[-C--:B-----5:R-:W-:Y:S01]  /*54d0*/  FMUL.FTZ R107, R44, R110.reuse ;  /* 0x0000006e2c6b7220 */ /* 0x0a0fe20000410000 */
        /* <DEDUP_REMOVED lines=13> */
.L_x_13086:
        /* <DEDUP_REMOVED lines=10> */
[----:B------:R-:W-:Y:S02]  /*5650*/  FFMA.FTZ R176, R176, UR8, R49 ;  /* 0x00000008b0b07c23 */ /* 0x000fe40008010031 */
        /* <DEDUP_REMOVED lines=11> */
[-C--:B-----5:R-:W-:Y:S01]  /*5710*/  FMUL.FTZ R107, R44, R108.reuse ;  /* 0x0000006c2c6b7220 */ /* 0x0a0fe20000410000 */
        /* <DEDUP_REMOVED lines=8> */
[----:B------:R-:W-:-:S07]  /*57a0*/  FMUL.FTZ R47, R113, R180 ;  /* 0x000000b4712f7220 */ /* 0x000fce0000410000 */
.L_x_13087:
        /* <DEDUP_REMOVED lines=26> */
[----:B------:R-:W-:-:S02]  /*5950*/  FFMA.FTZ R78, R78, UR8, R54 ;  /* 0x000000084e4e7c23 */ /* 0x000fc40008010036 */
[----:B------:R-:W-:Y:S01]  /*5960*/  FFMA.FTZ R79, R79, UR8, R55 ;  /* 0x000000084f4f7c23 */ /* 0x000fe20008010037 */
[-C--:B-----5:R-:W-:Y:S01]  /*5970*/  FMUL.FTZ R113, R44, R115.reuse ;  /* 0x000000732c717220 */ /* 0x0a0fe20000410000 */
[----:B------:R-:W-:Y:S01]  /*5980*/  FMUL.FTZ R44, R114, R115 ;  /* 0x00000073722c7220 */ /* 0x000fe20000410000 */
[----:B------:R-:W-:Y:S02]  /*5990*/  HADD2.F32 R114, -RZ, R205.H0_H0 ;  /* 0x200000cdff727230 */ /* 0x000fe40000004100 */
[----:B------:R-:W-:-:S04]  /*59a0*/  FMUL.FTZ R115, R77, UR7 ;  /* 0x000000074d737c20 */ /* 0x000fc80008410000 */
[-C--:B------:R-:W-:Y:S01]  /*59b0*/  FMUL.FTZ R120, R45, R115.reuse ;  /* 0x000000732d787220 */ /* 0x080fe20000410000 */
[----:B------:R-:W-:Y:S01]  /*59c0*/  FMUL.FTZ R45, R114, R115 ;  /* 0x00000073722d7220 */ /* 0x000fe20000410000 */
[----:B------:R-:W-:Y:S02]  /*59d0*/  HADD2.F32 R114, -RZ, R149.H0_H0 ;  /* 0x20000095ff727230 */ /* 0x000fe40000004100 */
[----:B------:R-:W-:-:S04]  /*59e0*/  FMUL.FTZ R115, R78, UR7 ;  /* 0x000000074e737c20 */ /* 0x000fc80008410000 */
[-C--:B------:R-:W-:Y:S01]  /*59f0*/  FMUL.FTZ R121, R46, R115.reuse ;  /* 0x000000732e797220 */ /* 0x080fe20000410000 */
[----:B------:R-:W-:Y:S01]  /*5a00*/  FMUL.FTZ R46, R114, R115 ;  /* 0x00000073722e7220 */ /* 0x000fe20000410000 */
[----:B------:R-:W-:Y:S02]  /*5a10*/  HADD2.F32 R114, -RZ, R205.H1_H1 ;  /* 0x300000cdff727230 */ /* 0x000fe40000004100 */
[----:B------:R-:W-:-:S04]  /*5a20*/  FMUL.FTZ R115, R79, UR7 ;  /* 0x000000074f737c20 */ /* 0x000fc80008410000 */
[-C--:B------:R-:W-:Y:S01]  /*5a30*/  FMUL.FTZ R122, R47, R115.reuse ;  /* 0x000000732f7a7220 */ /* 0x080fe20000410000 */
[----:B------:R-:W-:Y:S01]  /*5a40*/  FMUL.FTZ R47, R114, R115 ;  /* 0x00000073722f7220 */ /* 0x000fe20000410000 */
[----:B------:R-:W-:Y:S06]  /*5a50*/  BRA `(.L_x_13089) ;  /* 0x0000000000807947 */ /* 0x000fec0003800000 */
.L_x_13088:
        /* <DEDUP_REMOVED lines=8> */
[----:B------:R-:W-:Y:S02]  /*5ae0*/  FFMA.FTZ R168, R168, UR8, R53 ;  /* 0x00000008a8a87c23 */ /* 0x000fe40008010035 */
[----:B------:R-:W-:Y:S01]  /*5af0*/  FFMA.FTZ R114, R167, R114, UR5 ;  /* 0x00000005a7727e23 */ /* 0x000fe20008010072 */
[----:B------:R-:W-:Y:S01]  /*5b00*/  FFMA.FTZ R113, R113, UR8, R52 ;  /* 0x0000000871717c23 */ /* 0x000fe20008010034 */
[----:B------:R-:W-:-:S02]  /*5b10*/  FMUL.FTZ R168, R168, UR7 ;  /* 0x00000007a8a87c20 */ /* 0x000fc40008410000 */
[----:B------:R-:W-:Y:S01]  /*5b20*/  FADD.FTZ R170, R170, -R114 ;  /* 0x80000072aaaa7221 */ /* 0x000fe20000010000 */
[----:B------:R-:W-:Y:S01]  /*5b30*/  MOV R114, UR4 ;  /* 0x0000000400727c02 */ /* 0x000fe20008000f00 */
[----:B-----5:R-:W-:Y:S02]  /*5b40*/  FMUL.FTZ R120, R45, R168 ;  /* 0x000000a82d787220 */ /* 0x020fe40000410000 */
[----:B------:R-:W-:Y:S02]  /*5b50*/  FFMA.FTZ R170, R170, UR8, R54 ;  /* 0x00000008aaaa7c23 */ /* 0x000fe40008010036 */
[----:B------:R-:W-:Y:S02]  /*5b60*/  FFMA.FTZ R114, R169, R114, UR5 ;  /* 0x00000005a9727e23 */ /* 0x000fe40008010072 */
[----:B------:R-:W-:Y:S02]  /*5b70*/  FMUL.FTZ R170, R170, UR7 ;  /* 0x00000007aaaa7c20 */ /* 0x000fe40008410000 */
[----:B------:R-:W-:Y:S01]  /*5b80*/  FADD.FTZ R171, R171, -R114 ;  /* 0x80000072abab7221 */ /* 0x000fe20000010000 */
[----:B------:R-:W-:Y:S01]  /*5b90*/  FMUL.FTZ R114, R113, UR7 ;  /* 0x0000000771727c20 */ /* 0x000fe20008410000 */
[----:B------:R-:W-:-:S02]  /*5ba0*/  FMUL.FTZ R121, R46, R170 ;  /* 0x000000aa2e797220 */ /* 0x000fc40000410000 */
[----:B------:R-:W-:Y:S01]  /*5bb0*/  FFMA.FTZ R171, R171, UR8, R55 ;  /* 0x00000008abab7c23 */ /* 0x000fe20008010037 */
[-C--:B------:R-:W-:Y:S01]  /*5bc0*/  FMUL.FTZ R113, R44, R114.reuse ;  /* 0x000000722c717220 */ /* 0x080fe20000410000 */
        /* <DEDUP_REMOVED lines=9> */
.L_x_13089:
        /* <DEDUP_REMOVED lines=10> */
[----:B------:R-:W-:Y:S02]  /*5d00*/  MOV R77, UR4 ;  /* 0x00000004004d7c02 */ /* 0x000fe40008000f00 */
        /* <DEDUP_REMOVED lines=11> */
[----:B------:R-:W-:-:S02]  /*5dc0*/  HADD2.F32 R78, -RZ, R150.H0_H0 ;  /* 0x20000096ff4e7230 */ /* 0x000fc40000004100 */
[----:B------:R-:W-:Y:S01]  /*5dd0*/  FFMA.FTZ R77, R128, UR8, R57 ;  /* 0x00000008804d7c23 */ /* 0x000fe20008010039 */
[----:B------:R-:W-:Y:S01]  /*5de0*/  FMUL.FTZ R79, R76, UR7 ;  /* 0x000000074c4f7c20 */ /* 0x000fe20008410000 */
[----:B------:R-:W-:Y:S02]  /*5df0*/  FADD.FTZ R114, R111, -R114 ;  /* 0x800000726f727221 */ /* 0x000fe40000010000 */
[----:B------:R-:W-:Y:S01]  /*5e00*/  FMUL.FTZ R128, R77, UR7 ;  /* 0x000000074d807c20 */ /* 0x000fe20008410000 */
[-C--:B-----5:R-:W-:Y:S01]  /*5e10*/  FMUL.FTZ R109, R44, R79.reuse ;  /* 0x0000004f2c6d7220 */ /* 0x0a0fe20000410000 */
[----:B------:R-:W-:Y:S01]  /*5e20*/  FMUL.FTZ R44, R78, R79 ;  /* 0x0000004f4e2c7220 */ /* 0x000fe20000410000 */
[----:B------:R-:W-:Y:S02]  /*5e30*/  HADD2.F32 R79, -RZ, R204.H0_H0 ;  /* 0x200000ccff4f7230 */ /* 0x000fe40000004100 */
[----:B------:R-:W-:Y:S01]  /*5e40*/  FFMA.FTZ R78, R163, UR8, R58 ;  /* 0x00000008a34e7c23 */ /* 0x000fe2000801003a */
[----:B------:R-:W-:-:S02]  /*5e50*/  FMUL.FTZ R111, R45, R128 ;  /* 0x000000802d6f7220 */ /* 0x000fc40000410000 */
[----:B------:R-:W-:Y:S01]  /*5e60*/  FMUL.FTZ R45, R79, R128 ;  /* 0x000000804f2d7220 */ /* 0x000fe20000410000 */
[----:B------:R-:W-:Y:S02]  /*5e70*/  HADD2.F32 R128, -RZ, R151.H0_H0 ;  /* 0x20000097ff807230 */ /* 0x000fe40000004100 */
[----:B------:R-:W-:Y:S01]  /*5e80*/  FMUL.FTZ R115, R78, UR7 ;  /* 0x000000074e737c20 */ /* 0x000fe20008410000 */
[----:B------:R-:W-:-:S03]  /*5e90*/  FFMA.FTZ R79, R114, UR8, R59 ;  /* 0x00000008724f7c23 */ /* 0x000fc6000801003b */
[-C--:B------:R-:W-:Y:S01]  /*5ea0*/  FMUL.FTZ R123, R46, R115.reuse ;  /* 0x000000732e7b7220 */ /* 0x080fe20000410000 */
[----:B------:R-:W-:Y:S01]  /*5eb0*/  FMUL.FTZ R46, R128, R115 ;  /* 0x00000073802e7220 */ /* 0x000fe20000410000 */
[----:B------:R-:W-:Y:S02]  /*5ec0*/  HADD2.F32 R115, -RZ, R204.H1_H1 ;  /* 0x300000ccff737230 */ /* 0x000fe40000004100 */
[----:B------:R-:W-:-:S04]  /*5ed0*/  FMUL.FTZ R114, R79, UR7 ;  /* 0x000000074f727c20 */ /* 0x000fc80008410000 */
[-C--:B------:R-:W-:Y:S01]  /*5ee0*/  FMUL.FTZ R128, R47, R114.reuse ;  /* 0x000000722f807220 */ /* 0x080fe20000410000 */
[----:B------:R-:W-:Y:S01]  /*5ef0*/  FMUL.FTZ R47, R115, R114 ;  /* 0x00000072732f7220 */ /* 0x000fe20000410000 */
[----:B------:R-:W-:Y:S06]  /*5f00*/  BRA `(.L_x_13091) ;  /* 0x0000000000807947 */ /* 0x000fec0003800000 */
.L_x_13090:
        /* <DEDUP_REMOVED lines=10> */
[----:B------:R-:W-:-:S02]  /*5fb0*/  FFMA.FTZ R115, R115, UR8, R57 ;  /* 0x0000000873737c23 */ /* 0x000fc40008010039 */
[----:B------:R-:W-:Y:S01]  /*5fc0*/  FFMA.FTZ R162, R162, R109, UR5 ;  /* 0x00000005a2a27e23 */ /* 0x000fe2000801006d */
[----:B------:R-:W-:Y:S01]  /*5fd0*/  FFMA.FTZ R109, R114, UR8, R56 ;  /* 0x00000008726d7c23 */ /* 0x000fe20008010038 */
[----:B------:R-:W-:Y:S01]  /*5fe0*/  FADD.FTZ R123, R163, -R123 ;  /* 0x8000007ba37b7221 */ /* 0x000fe20000010000 */
[----:B------:R-:W-:Y:S01]  /*5ff0*/  FMUL.FTZ R115, R115, UR7 ;  /* 0x0000000773737c20 */ /* 0x000fe20008410000 */
[----:B------:R-:W-:Y:S01]  /*6000*/  FADD.FTZ R114, R111, -R162 ;  /* 0x800000a26f727221 */ /* 0x000fe20000010000 */
[----:B------:R-:W-:Y:S01]  /*6010*/  FMUL.FTZ R111, R109, UR7 ;  /* 0x000000076d6f7c20 */ /* 0x000fe20008410000 */
[----:B------:R-:W-:Y:S02]  /*6020*/  FFMA.FTZ R123, R123, UR8, R58 ;  /* 0x000000087b7b7c23 */ /* 0x000fe4000801003a */
[----:B------:R-:W-:Y:S01]  /*6030*/  FFMA.FTZ R114, R114, UR8, R59 ;  /* 0x0000000872727c23 */ /* 0x000fe2000801003b */
[-C--:B-----5:R-:W-:Y:S01]  /*6040*/  FMUL.FTZ R109, R44, R111.reuse ;  /* 0x0000006f2c6d7220 */ /* 0x0a0fe20000410000 */
[----:B------:R-:W-:Y:S01]  /*6050*/  FMUL.FTZ R44, R128, R111 ;  /* 0x0000006f802c7220 */ /* 0x000fe20000410000 */
[----:B------:R-:W-:-:S02]  /*6060*/  HADD2.F32 R128, -RZ, R204.H0_H0 ;  /* 0x200000ccff807230 */ /* 0x000fc40000004100 */
[-C--:B------:R-:W-:Y:S01]  /*6070*/  FMUL.FTZ R111, R45, R115.reuse ;  /* 0x000000732d6f7220 */ /* 0x080fe20000410000 */
[----:B------:R-:W-:Y:S02]  /*6080*/  FMUL.FTZ R114, R114, UR7 ;  /* 0x0000000772727c20 */ /* 0x000fe40008410000 */
[----:B------:R-:W-:Y:S01]  /*6090*/  FMUL.FTZ R45, R128, R115 ;  /* 0x00000073802d7220 */ /* 0x000fe20000410000 */
[----:B------:R-:W-:Y:S01]  /*60a0*/  FMUL.FTZ R115, R123, UR7 ;  /* 0x000000077b737c20 */ /* 0x000fe20008410000 */
[----:B------:R-:W-:-:S03]  /*60b0*/  HADD2.F32 R128, -RZ, R151.H0_H0 ;  /* 0x20000097ff807230 */ /* 0x000fc60000004100 */
[-C--:B------:R-:W-:Y:S02]  /*60c0*/  FMUL.FTZ R123, R46, R115.reuse ;  /* 0x000000732e7b7220 */ /* 0x080fe40000410000 */
[----:B------:R-:W-:Y:S01]  /*60d0*/  FMUL.FTZ R46, R128, R115 ;  /* 0x00000073802e7220 */ /* 0x000fe20000410000 */
[----:B------:R-:W-:Y:S02]  /*60e0*/  HADD2.F32 R115, -RZ, R204.H1_H1 ;  /* 0x300000ccff737230 */ /* 0x000fe40000004100 */
[----:B------:R-:W-:-:S03]  /*60f0*/  FMUL.FTZ R128, R47, R114 ;  /* 0x000000722f807220 */ /* 0x000fc60000410000 */
[----:B------:R-:W-:-:S07]  /*6100*/  FMUL.FTZ R47, R115, R114 ;  /* 0x00000072732f7220 */ /* 0x000fce0000410000 */
.L_x_13091:
        /* <DEDUP_REMOVED lines=21> */
[----:B------:R-:W-:Y:S01]  /*6260*/  FFMA.FTZ R76, R103, UR8, R60 ;  /* 0x00000008674c7c23 */ /* 0x000fe2000801003c */
[----:B------:R-:W-:Y:S02]  /*6270*/  HADD2.F32 R116, -RZ, R153.H0_H0 ;  /* 0x20000099ff747230 */ /* 0x000fe40000004100 */
[----:B------:R-:W-:Y:S01]  /*6280*/  FFMA.FTZ R77, R106, UR8, R61 ;  /* 0x000000086a4d7c23 */ /* 0x000fe2000801003d */
[----:B------:R-:W-:Y:S01]  /*6290*/  FFMA.FTZ R79, R104, UR8, R63 ;  /* 0x00000008684f7c23 */ /* 0x000fe2000801003f */
[----:B------:R-:W-:-:S02]  /*62a0*/  FMUL.FTZ R39, R76, UR7 ;  /* 0x000000074c277c20 */ /* 0x000fc40008410000 */
[----:B------:R-:W-:Y:S01]  /*62b0*/  FMUL.FTZ R114, R77, UR7 ;  /* 0x000000074d727c20 */ /* 0x000fe20008410000 */
[----:B------:R-:W-:Y:S01]  /*62c0*/  FMUL.FTZ R104, R79, UR7 ;  /* 0x000000074f687c20 */ /* 0x000fe20008410000 */
[-C--:B-----5:R-:W-:Y:S01]  /*62d0*/  FMUL.FTZ R103, R44, R39.reuse ;  /* 0x000000272c677220 */ /* 0x0a0fe20000410000 */
[----:B------:R-:W-:Y:S01]  /*62e0*/  FMUL.FTZ R44, R78, R39 ;  /* 0x000000274e2c7220 */ /* 0x000fe20000410000 */
[----:B------:R-:W-:Y:S02]  /*62f0*/  HADD2.F32 R39, -RZ, R196.H0_H0 ;  /* 0x200000c4ff277230 */ /* 0x000fe40000004100 */
[----:B------:R-:W-:Y:S01]  /*6300*/  FFMA.FTZ R78, R105, UR8, R62 ;  /* 0x00000008694e7c23 */ /* 0x000fe2000801003e */
[----:B------:R-:W-:Y:S01]  /*6310*/  FMUL.FTZ R106, R45, R114 ;  /* 0x000000722d6a7220 */ /* 0x000fe20000410000 */
[----:B------:R-:W-:Y:S01]  /*6320*/  FMUL.FTZ R115, R47, R104 ;  /* 0x000000682f737220 */ /* 0x000fe20000410000 */
[----:B------:R-:W-:Y:S01]  /*6330*/  FMUL.FTZ R45, R39, R114 ;  /* 0x00000072272d7220 */ /* 0x000fe20000410000 */
[----:B------:R-:W-:-:S04]  /*6340*/  FMUL.FTZ R39, R78, UR7 ;  /* 0x000000074e277c20 */ /* 0x000fc80008410000 */
[-C--:B------:R-:W-:Y:S01]  /*6350*/  FMUL.FTZ R114, R46, R39.reuse ;  /* 0x000000272e727220 */ /* 0x080fe20000410000 */
[----:B------:R-:W-:Y:S01]  /*6360*/  FMUL.FTZ R46, R116, R39 ;  /* 0x00000027742e7220 */ /* 0x000fe20000410000 */
[----:B------:R-:W-:-:S05]  /*6370*/  HADD2.F32 R39, -RZ, R196.H1_H1 ;  /* 0x300000c4ff277230 */ /* 0x000fca0000004100 */
[----:B------:R-:W-:Y:S01]  /*6380*/  FMUL.FTZ R47, R39, R104 ;  /* 0x00000068272f7220 */ /* 0x000fe20000410000 */
[----:B------:R-:W-:Y:S06]  /*6390*/  BRA `(.L_x_13093) ;  /* 0x0000000000807947 */ /* 0x000fec0003800000 */
.L_x_13092:
[----:B------:R-:W-:Y:S02]  /*63a0*/  MOV R114, UR4 ;  /* 0x0000000400727c02 */ /* 0x000fe40008000f00 */
[----:B------:R-:W-:Y:S02]  /*63b0*/  MOV R39, UR4 ;  /* 0x0000000400277c02 */ /* 0x000fe40008000f00 */
[----:B------:R-:W-:Y:S01]  /*63c0*/  MOV R130, UR4 ;  /* 0x0000000400827c02 */ /* 0x000fe20008000f00 */
[----:B------:R-:W-:Y:S02]  /*63d0*/  FFMA.FTZ R103, R103, R114, UR5 ;  /* 0x0000000567677e23 */ /* 0x000fe40008010072 */
[----:B------:R-:W-:Y:S02]  /*63e0*/  FFMA.FTZ R114, R104, R39, UR5 ;  /* 0x0000000568727e23 */ /* 0x000fe40008010027 */
[----:B------:R-:W-:Y:S01]  /*63f0*/  FADD.FTZ R103, R116, -R103 ;  /* 0x8000006774677221 */ /* 0x000fe20000010000 */
[----:B------:R-:W-:Y:S01]  /*6400*/  FFMA.FTZ R39, R105, R130, UR5 ;  /* 0x0000000569277e23 */ /* 0x000fe20008010082 */
[----:B------:R-:W-:Y:S01]  /*6410*/  MOV R105, UR4 ;  /* 0x0000000400697c02 */ /* 0x000fe20008000f00 */
[----:B------:R-:W-:Y:S01]  /*6420*/  FADD.FTZ R114, R117, -R114 ;  /* 0x8000007275727221 */ /* 0x000fe20000010000 */
[----:B------:R-:W-:Y:S01]  /*6430*/  FFMA.FTZ R103, R103, UR8, R60 ;  /* 0x0000000867677c23 */ /* 0x000fe2000801003c */
[----:B------:R-:W-:Y:S01]  /*6440*/  FADD.FTZ R39, R118, -R39 ;  /* 0x8000002776277221 */ /* 0x000fe20000010000 */
[----:B------:R-:W-:-:S02]  /*6450*/  HADD2.F32 R116, -RZ, R153.H0_H0 ;  /* 0x20000099ff747230 */ /* 0x000fc40000004100 */
[----:B------:R-:W-:Y:S01]  /*6460*/  FFMA.FTZ R104, R106, R105, UR5 ;  /* 0x000000056a687e23 */ /* 0x000fe20008010069 */
[----:B------:R-:W-:Y:S01]  /*6470*/  FMUL.FTZ R105, R103, UR7 ;  /* 0x0000000767697c20 */ /* 0x000fe20008410000 */
[----:B------:R-:W-:Y:S02]  /*6480*/  HADD2.F32 R106, -RZ, R152.H0_H0 ;  /* 0x20000098ff6a7230 */ /* 0x000fe40000004100 */
[----:B------:R-:W-:Y:S01]  /*6490*/  FFMA.FTZ R114, R114, UR8, R61 ;  /* 0x0000000872727c23 */ /* 0x000fe2000801003d */
[----:B------:R-:W-:Y:S01]  /*64a0*/  FFMA.FTZ R39, R39, UR8, R62 ;  /* 0x0000000827277c23 */ /* 0x000fe2000801003e */
[-C--:B-----5:R-:W-:Y:S01]  /*64b0*/  FMUL.FTZ R103, R44, R105.reuse ;  /* 0x000000692c677220 */ /* 0x0a0fe20000410000 */
[----:B------:R-:W-:Y:S01]  /*64c0*/  FADD.FTZ R104, R119, -R104 ;  /* 0x8000006877687221 */ /* 0x000fe20000010000 */
[----:B------:R-:W-:Y:S01]  /*64d0*/  FMUL.FTZ R44, R106, R105 ;  /* 0x000000696a2c7220 */ /* 0x000fe20000410000 */
[----:B------:R-:W-:Y:S01]  /*64e0*/  FMUL.FTZ R114, R114, UR7 ;  /* 0x0000000772727c20 */ /* 0x000fe20008410000 */
[----:B------:R-:W-:-:S02]  /*64f0*/  HADD2.F32 R105, -RZ, R196.H0_H0 ;  /* 0x200000c4ff697230 */ /* 0x000fc40000004100 */
[----:B------:R-:W-:Y:S01]  /*6500*/  FMUL.FTZ R39, R39, UR7 ;  /* 0x0000000727277c20 */ /* 0x000fe20008410000 */
[----:B------:R-:W-:Y:S01]  /*6510*/  FFMA.FTZ R104, R104, UR8, R63 ;  /* 0x0000000868687c23 */ /* 0x000fe2000801003f */
[-C--:B------:R-:W-:Y:S01]  /*6520*/  FMUL.FTZ R106, R45, R114.reuse ;  /* 0x000000722d6a7220 */ /* 0x080fe20000410000 */
[----:B------:R-:W-:Y:S01]  /*6530*/  FMUL.FTZ R45, R105, R114 ;  /* 0x00000072692d7220 */ /* 0x000fe20000410000 */
[-C--:B------:R-:W-:Y:S01]  /*6540*/  FMUL.FTZ R114, R46, R39.reuse ;  /* 0x000000272e727220 */ /* 0x080fe20000410000 */
[----:B------:R-:W-:Y:S01]  /*6550*/  FMUL.FTZ R46, R116, R39 ;  /* 0x00000027742e7220 */ /* 0x000fe20000410000 */
[----:B------:R-:W-:Y:S01]  /*6560*/  FMUL.FTZ R104, R104, UR7 ;  /* 0x0000000768687c20 */ /* 0x000fe20008410000 */
[----:B------:R-:W-:-:S03]  /*6570*/  HADD2.F32 R39, -RZ, R196.H1_H1 ;  /* 0x300000c4ff277230 */ /* 0x000fc60000004100 */
[-C--:B------:R-:W-:Y:S02]  /*6580*/  FMUL.FTZ R115, R47, R104.reuse ;  /* 0x000000682f737220 */ /* 0x080fe40000410000 */
[----:B------:R-:W-:-:S07]  /*6590*/  FMUL.FTZ R47, R39, R104 ;  /* 0x00000068272f7220 */ /* 0x000fce0000410000 */
.L_x_13093:
        /* <DEDUP_REMOVED lines=12> */
[----:B------:R-:W-:Y:S01]  /*6660*/  MOV R39, UR4 ;  /* 0x0000000400277c02 */ /* 0x000fe20008000f00 */
[----:B------:R-:W-:Y:S02]  /*6670*/  HADD2.F32 R79, -RZ, R195.H0_H0 ;  /* 0x200000c3ff4f7230 */ /* 0x000fe40000004100 */
        /* <DEDUP_REMOVED lines=8> */
[----:B------:R-:W-:-:S02]  /*6700*/  FFMA.FTZ R76, R99, UR8, R64 ;  /* 0x00000008634c7c23 */ /* 0x000fc40008010040 */
[----:B------:R-:W-:Y:S02]  /*6710*/  FFMA.FTZ R77, R100, UR8, R65 ;  /* 0x00000008644d7c23 */ /* 0x000fe40008010041 */
[----:B------:R-:W-:Y:S02]  /*6720*/  FMUL.FTZ R39, R76, UR7 ;  /* 0x000000074c277c20 */ /* 0x000fe40008410000 */
[----:B------:R-:W-:Y:S02]  /*6730*/  FMUL.FTZ R38, R77, UR7 ;  /* 0x000000074d267c20 */ /* 0x000fe40008410000 */
[-C--:B-----5:R-:W-:Y:S01]  /*6740*/  FMUL.FTZ R99, R44, R39.reuse ;  /* 0x000000272c637220 */ /* 0x0a0fe20000410000 */
[----:B------:R-:W-:Y:S01]  /*6750*/  FMUL.FTZ R44, R78, R39 ;  /* 0x000000274e2c7220 */ /* 0x000fe20000410000 */
[----:B------:R-:W-:Y:S01]  /*6760*/  FFMA.FTZ R78, R101, UR8, R66 ;  /* 0x00000008654e7c23 */ /* 0x000fe20008010042 */
[-C--:B------:R-:W-:Y:S01]  /*6770*/  FMUL.FTZ R100, R45, R38.reuse ;  /* 0x000000262d647220 */ /* 0x080fe20000410000 */
[----:B------:R-:W-:Y:S01]  /*6780*/  FMUL.FTZ R45, R79, R38 ;  /* 0x000000264f2d7220 */ /* 0x000fe20000410000 */
[----:B------:R-:W-:-:S02]  /*6790*/  HADD2.F32 R38, -RZ, R155.H0_H0 ;  /* 0x2000009bff267230 */ /* 0x000fc40000004100 */
        /* <DEDUP_REMOVED lines=9> */
.L_x_13094:
        /* <DEDUP_REMOVED lines=10> */
[----:B------:R-:W-:Y:S01]  /*68d0*/  FFMA.FTZ R99, R99, UR8, R64 ;  /* 0x0000000863637c23 */ /* 0x000fe20008010040 */
[----:B------:R-:W-:Y:S01]  /*68e0*/  FADD.FTZ R102, R127, -R102 ;  /* 0x800000667f667221 */ /* 0x000fe20000010000 */
[----:B------:R-:W-:Y:S01]  /*68f0*/  FFMA.FTZ R100, R100, UR8, R65 ;  /* 0x0000000864647c23 */ /* 0x000fe20008010041 */
[----:B------:R-:W-:Y:S01]  /*6900*/  FFMA.FTZ R101, R101, UR8, R66 ;  /* 0x0000000865657c23 */ /* 0x000fe20008010042 */
[----:B------:R-:W-:Y:S01]  /*6910*/  FMUL.FTZ R39, R99, UR7 ;  /* 0x0000000763277c20 */ /* 0x000fe20008410000 */
[----:B------:R-:W-:-:S03]  /*6920*/  FFMA.FTZ R102, R102, UR8, R67 ;  /* 0x0000000866667c23 */ /* 0x000fc60008010043 */
[-C--:B-----5:R-:W-:Y:S01]  /*6930*/  FMUL.FTZ R99, R44, R39.reuse ;  /* 0x000000272c637220 */ /* 0x0a0fe20000410000 */
[----:B------:R-:W-:Y:S01]  /*6940*/  FMUL.FTZ R44, R38, R39 ;  /* 0x00000027262c7220 */ /* 0x000fe20000410000 */
[----:B------:R-:W-:Y:S01]  /*6950*/  FMUL.FTZ R38, R100, UR7 ;  /* 0x0000000764267c20 */ /* 0x000fe20008410000 */
[----:B------:R-:W-:-:S03]  /*6960*/  HADD2.F32 R39, -RZ, R195.H0_H0 ;  /* 0x200000c3ff277230 */ /* 0x000fc60000004100 */
[-C--:B------:R-:W-:Y:S02]  /*6970*/  FMUL.FTZ R100, R45, R38.reuse ;  /* 0x000000262d647220 */ /* 0x080fe40000410000 */
[----:B------:R-:W-:Y:S01]  /*6980*/  FMUL.FTZ R45, R39, R38 ;  /* 0x00000026272d7220 */ /* 0x000fe20000410000 */
[----:B------:R-:W-:Y:S01]  /*6990*/  FMUL.FTZ R39, R101, UR7 ;  /* 0x0000000765277c20 */ /* 0x000fe20008410000 */
[----:B------:R-:W-:-:S03]  /*69a0*/  HADD2.F32 R38, -RZ, R155.H0_H0 ;  /* 0x2000009bff267230 */ /* 0x000fc60000004100 */
[-C--:B------:R-:W-:Y:S02]  /*69b0*/  FMUL.FTZ R101, R46, R39.reuse ;  /* 0x000000272e657220 */ /* 0x080fe40000410000 */
[----:B------:R-:W-:Y:S01]  /*69c0*/  FMUL.FTZ R46, R38, R39 ;  /* 0x00000027262e7220 */ /* 0x000fe20000410000 */
[----:B------:R-:W-:Y:S01]  /*69d0*/  FMUL.FTZ R38, R102, UR7 ;  /* 0x0000000766267c20 */ /* 0x000fe20008410000 */
[----:B------:R-:W-:-:S03]  /*69e0*/  HADD2.F32 R39, -RZ, R195.H1_H1 ;  /* 0x300000c3ff277230 */ /* 0x000fc60000004100 */
[-C--:B------:R-:W-:Y:S02]  /*69f0*/  FMUL.FTZ R102, R47, R38.reuse ;  /* 0x000000262f667220 */ /* 0x080fe40000410000 */
[----:B------:R-:W-:-:S07]  /*6a00*/  FMUL.FTZ R47, R39, R38 ;  /* 0x00000026272f7220 */ /* 0x000fce0000410000 */
.L_x_13095:
        /* <DEDUP_REMOVED lines=24> */
[----:B------:R-:W-:Y:S01]  /*6b90*/  FFMA.FTZ R76, R3, UR8, R68 ;  /* 0x00000008034c7c23 */ /* 0x000fe20008010044 */
[----:B------:R-:W-:Y:S01]  /*6ba0*/  FADD.FTZ R80, R83, -R94 ;  /* 0x8000005e53507221 */ /* 0x000fe20000010000 */
[----:B------:R-:W-:Y:S01]  /*6bb0*/  FFMA.FTZ R77, R38, UR8, R69 ;  /* 0x00000008264d7c23 */ /* 0x000fe20008010045 */
[----:B------:R-:W-:Y:S01]  /*6bc0*/  FFMA.FTZ R78, R39, UR8, R70 ;  /* 0x00000008274e7c23 */ /* 0x000fe20008010046 */
[----:B------:R-:W-:-:S02]  /*6bd0*/  HADD2.F32 R81, -RZ, R104.H0_H0 ;  /* 0x20000068ff517230 */ /* 0x000fc40000004100 */
[----:B------:R-:W-:Y:S01]  /*6be0*/  FFMA.FTZ R79, R80, UR8, R71 ;  /* 0x00000008504f7c23 */ /* 0x000fe20008010047 */
        /* <DEDUP_REMOVED lines=15> */
.L_x_13096:
        /* <DEDUP_REMOVED lines=24> */
[-C--:B-----5:R-:W-:Y:S01]  /*6e60*/  FMUL.FTZ R82, R44, R39.reuse ;  /* 0x000000272c527220 */ /* 0x0a0fe20000410000 */
[----:B------:R-:W-:Y:S01]  /*6e70*/  FMUL.FTZ R83, R45, R80 ;  /* 0x000000502d537220 */ /* 0x000fe20000410000 */
[----:B------:R-:W-:Y:S01]  /*6e80*/  FMUL.FTZ R92, R46, R94 ;  /* 0x0000005e2e5c7220 */ /* 0x000fe20000410000 */
[----:B------:R-:W-:Y:S01]  /*6e90*/  FMUL.FTZ R93, R47, R104 ;  /* 0x000000682f5d7220 */ /* 0x000fe20000410000 */
[----:B------:R-:W-:Y:S01]  /*6ea0*/  FMUL.FTZ R45, R81, R80 ;  /* 0x00000050512d7220 */ /* 0x000fe20000410000 */
[----:B------:R-:W-:Y:S01]  /*6eb0*/  FMUL.FTZ R47, R105, R104 ;  /* 0x00000068692f7220 */ /* 0x000fe20000410000 */
[----:B------:R-:W-:Y:S01]  /*6ec0*/  FMUL.FTZ R44, R38, R39 ;  /* 0x00000027262c7220 */ /* 0x000fe20000410000 */
[----:B------:R-:W-:-:S07]  /*6ed0*/  FMUL.FTZ R46, R3, R94 ;  /* 0x0000005e032e7220 */ /* 0x000fce0000410000 */
.L_x_13097:
        /* <DEDUP_REMOVED lines=8> */
[----:B------:R-:W-:Y:S04]  /*6f60*/  @P0 STG.E.128 desc[UR16][R38.64], R76 ;  /* 0x0000004c26000986 */ /* 0x000fe8000c101d10 */
[----:B------:R1:W-:Y:S04]  /*6f70*/  STG.E.128 desc[UR16][R2.64], R44 ;  /* 0x0000002c02007986 */ /* 0x0003e8000c101d10 */
[----:B-1----:R1:W5:Y:S02]  /*6f80*/  LDG.E.128 R44, desc[UR16][R80.64] ;  /* 0x00000010502c7981 */ /* 0x002364000c1e1d00 */
        /* <DEDUP_REMOVED lines=18> */
[----:B------:R-:W-:-:S02]  /*70b0*/  HADD2.F32 R91, -RZ, R81.H1_H1 ;  /* 0x30000051ff5b7230 */ /* 0x000fc40000004100 */
        /* <DEDUP_REMOVED lines=16> */
.L_x_13098:
        /* <DEDUP_REMOVED lines=32> */
.L_x_13099:
[----:B------:R-:W1:Y:S01]  /*73c0*/  @P0 LDC.64 R2, c[0x0][0x478] ;  /* 0x00011e00ff020b82 */ /* 0x000e620000000a00 */
[----:B------:R-:W-:-:S05]  /*73d0*/  MOV R39, 0x10 ;  /* 0x0000001000277802 */ /* 0x000fca0000000f00 */
[----:B------:R-:W-:-:S04]  /*73e0*/  IMAD.WIDE.U32 R38, R0, R39, UR28 ;  /* 0x0000001c00267e25 */ /* 0x000fc8000f8e0027 */
[----:B-1----:R-:W-:-:S05]  /*73f0*/  @P0 IMAD.WIDE.U32 R2, R0, 0x10, R2 ;  /* 0x0000001000020825 */ /* 0x002fca00078e0002 */
[----:B------:R2:W-:Y:S04]  /*7400*/  @P0 STG.E.128 desc[UR16][R2.64], R76 ;  /* 0x0000004c02000986 */ /* 0x0005e8000c101d10 */
[----:B------:R2:W-:Y:S02]  /*7410*/  STG.E.128 desc[UR16][R38.64], R44 ;  /* 0x0000002c26007986 */ /* 0x0005e4000c101d10 */
.L_x_13083:
        /* <DEDUP_REMOVED lines=102> */
.L_x_13063:
        /* <DEDUP_REMOVED lines=12> */
[----:B-----5:R-:W-:-:S05]  /*7b40*/  IMAD.WIDE.U32 R26, R97, 0x10, R26 ;  /* 0x00000010611a7825 */ /* 0x020fca00078e001a */
        /* <DEDUP_REMOVED lines=23> */
.L_x_13101:
        /* <DEDUP_REMOVED lines=12> */
.L_x_15743:


//--------------------- .text._ZN10layer_norm13ln_bwd_kernelINS_13Kernel_traitsI6__halfffffjLj4096ELj1ELj1ELj4ELj16ENS_18Kernel_traits_baseILj4096ES2_ffffjLj128EEEEELb0ELb1ELb1ELb0EEEvNS_9BwdParamsE --------------------------
	.section	.text._ZN10layer_norm13ln_bwd_kernelINS_13Kernel_traitsI6__halfffffjLj4096ELj1ELj1ELj4ELj16ENS_18Kernel_traits_baseILj4096ES2_ffffjLj128EEEEELb0ELb1ELb1ELb0EEEvNS_9BwdParamsE,"ax",@progbits
	.align	128
        .global         _ZN10layer_norm13ln_bwd_kernelINS_13Kernel_traitsI6__halfffffjLj4096ELj1ELj1ELj4ELj16ENS_18Kernel_traits_baseILj4096ES2_ffffjLj128EEEEELb0ELb1ELb1ELb0EEEvNS_9BwdParamsE
        .type           _ZN10layer_norm13ln_bwd_kernelINS_13Kernel_traitsI6__halfffffjLj4096ELj1ELj1ELj4ELj16ENS_18Kernel_traits_baseILj4096ES2_ffffjLj128EEEEELb0ELb1ELb1ELb0EEEvNS_9BwdParamsE,@function
        .size           _ZN10layer_norm13ln_bwd_kernelINS_13Kernel_traitsI6__halfffffjLj4096ELj1ELj1ELj4ELj16ENS_18Kernel_traits_baseILj4096ES2_ffffjLj128EEEEELb0ELb1ELb1ELb0EEEvNS_9BwdParamsE,(.L_x_15744 - _ZN10layer_norm13ln_bwd_kernelINS_13Kernel_traitsI6__halfffffjLj4096ELj1ELj1ELj4ELj16ENS_18Kernel_traits_baseILj4096ES2_ffffjLj128EEEEELb0ELb1ELb1ELb0EEEvNS_9BwdParamsE)
        .other          _ZN10layer_norm13ln_bwd_kernelINS_13Kernel_traitsI6__halfffffjLj4096ELj1ELj1ELj4ELj16ENS_18Kernel_traits_baseILj4096ES2_ffffjLj128EEEEELb0ELb1ELb1ELb0EEEvNS_9BwdParamsE,@"STO_CUDA_ENTRY STV_DEFAULT"
_ZN10layer_norm13ln_bwd_kernelINS_13Kernel_traitsI6__halfffffjLj4096ELj1ELj1ELj4ELj16ENS_18Kernel_traits_baseILj4096ES2_ffffjLj128EEEEELb0ELb1ELb1ELb0EEEvNS_9BwdParamsE:
.text._ZN10layer_norm13ln_bwd_kernelINS_13Kernel_traitsI6__halfffffjLj4096ELj1ELj1ELj4ELj16ENS_18Kernel_traits_baseILj4096ES2_ffffjLj128EEEEELb0ELb1ELb1ELb0EEEvNS_9BwdParamsE:
[----:B------:R-:W0:Y:S01]  /*0000*/  LDC R1, c[0x0][0x37c] ;  /* 0x0000df00ff017b82 */ /* 0x000e220000000800 */
[----:B------:R-:W1:Y:S01]  /*0010*/  S2R R4, SR_TID.X ;  /* 0x0000000000047919 */ /* 0x000e620000002100 */
[----:B------:R-:W2:Y:S01]  /*0020*/  LDCU UR4, c[0x0][0x388] ;  /* 0x00007100ff0477ac */ /* 0x000ea20008000800 */
[----:B------:R-:W-:Y:S02]  /*0030*/  LOP3.LUT R6, R6, 0xfffffff7, RZ, 0xc0, !PT ;  /* 0xfffffff706067812 */ /* 0x000fe400078ec0ff */
[----:B0-----:R-:W-:Y:S01]  /*0040*/  IADD3 R1, PT, PT, R1, -0x18, RZ ;  /* 0xffffffe801017810 */ /* 0x001fe20007ffe0ff */
[----:B------:R-:W0:Y:S01]  /*0050*/  LDCU.64 UR8, c[0x0][0x358] ;  /* 0x00006b00ff0877ac */ /* 0x000e220008000a00 */
[----:B------:R-:W3:Y:S01]  /*0060*/  LDCU UR5, c[0x0][0x384] ;  /* 0x00007080ff0577ac */ /* 0x000ee20008000800 */
[----:B--2---:R-:W-:-:S04]  /*0070*/  MOV R223, UR4 ;  /* 0x0000000400df7c02 */ /* 0x004fc80008000f00 */
[----:B------:R-:W-:-:S04]  /*0080*/  SHF.R.S32.HI R0, RZ, 0x1f, R223 ;  /* 0x0000001fff007819 */ /* 0x000fc800000114df */
[----:B------:R-:W-:Y:S02]  /*0090*/  LEA.HI R0, R0, R223, RZ, 0x2 ;  /* 0x000000df00007211 */ /* 0x000fe400078f10ff */
[----:B-1----:R-:W-:Y:S02]  /*00a0*/  LOP3.LUT R5, R4, 0x7f, RZ, 0x3c, !PT ;  /* 0x0000007f04057812 */ /* 0x002fe400078e3cff */
        /* <DEDUP_REMOVED lines=8> */
[----:B------:R-:W-:Y:S01]  /*0130*/  ISETP.GE.U32.AND P3, PT, R5, 0x400, PT ;  /* 0x000004000500780c */ /* 0x000fe20003f66070 */
[----:B------:R-:W1:Y:S01]  /*0140*/  @P1 LDC.64 R28, c[0x0][0x3d0] ;  /* 0x0000f400ff1c1b82 */ /* 0x000e620000000a00 */
[----:B------:R-:W-:Y:S02]  /*0150*/  @P1 LOP3.LUT R6, R6, 0x8, RZ, 0xfc, !PT ;  /* 0x0000000806061812 */ /* 0x000fe400078efcff */
[----:B------:R-:W-:Y:S02]  /*0160*/  P2R R0, PR, RZ, 0x40 ;  /* 0x00000040ff007803 */ /* 0x000fe40000000000 */
[----:B------:R-:W-:-:S03]  /*0170*/  LOP3.LUT R6, R6, 0xffffffef, RZ, 0xc0, !PT ;  /* 0xffffffef06067812 */ /* 0x000fc600078ec0ff */
[----:B------:R-:W2:Y:S01]  /*0180*/  @P1 LDC.64 R30, c[0x0][0x3e8] ;  /* 0x0000fa00ff1e1b82 */ /* 0x000ea20000000a00 */
[----:B------:R-:W-:-:S04]  /*0190*/  @P6 LOP3.LUT R6, R6, 0x10, RZ, 0xfc, !PT ;  /* 0x0000001006066812 */ /* 0x000fc800078efcff */
[----:B------:R-:W-:-:S03]  /*01a0*/  LOP3.LUT R6, R6, 0xfffffffb, RZ, 0xc0, !PT ;  /* 0xfffffffb06067812 */ /* 0x000fc600078ec0ff */
[----:B------:R-:W4:Y:S01]  /*01b0*/  @P6 LDC.64 R36, c[0x0][0x3d0] ;  /* 0x0000f400ff246b82 */ /* 0x000f220000000a00 */
[----:B------:R-:W-:-:S04]  /*01c0*/  @P5 LOP3.LUT R6, R6, 0x4, RZ, 0xfc, !PT ;  /* 0x0000000406065812 */ /* 0x000fc800078efcff */
[----:B------:R-:W-:-:S03]  /*01d0*/  LOP3.LUT R6, R6, 0xfffffffd, RZ, 0xc0, !PT ;  /* 0xfffffffd06067812 */ /* 0x000fc600078ec0ff */
[----:B------:R-:W0:Y:S01]  /*01e0*/  @P6 LDC.64 R38, c[0x0][0x3e8] ;  /* 0x0000fa00ff266b82 */ /* 0x000e220000000a00 */
[----:B-1----:R-:W-:Y:S01]  /*01f0*/  @P1 IMAD.WIDE.U32 R28, R7, 0x8, R28 ;  /* 0x00000008071c1825 */ /* 0x002fe200078e001c */
[----:B------:R-:W-:-:S06]  /*0200*/  @P4 LOP3.LUT R6, R6, 0x2, RZ, 0xfc, !PT ;  /* 0x0000000206064812 */ /* 0x000fcc00078efcff */
[----:B------:R-:W1:Y:S01]  /*0210*/  @P5 LDC.64 R40, c[0x0][0x3d0] ;  /* 0x0000f400ff285b82 */ /* 0x000e620000000a00 */
[C---:B--2---:R-:W-:Y:S01]  /*0220*/  @P1 IMAD.WIDE.U32 R30, R7.reuse, 0x8, R30 ;  /* 0x00000008071e1825 */ /* 0x044fe200078e001e */
[----:B------:R-:W-:Y:S02]  /*0230*/  @P1 LOP3.LUT R7, R7, 0x80, RZ, 0xfc, !PT ;  /* 0x0000008007071812 */ /* 0x000fe400078efcff */
[----:B------:R-:W-:-:S04]  /*0240*/  ISETP.GE.U32.AND P1, PT, R5, 0x300, PT ;  /* 0x000003000500780c */ /* 0x000fc80003f26070 */
[----:B------:R-:W2:Y:S01]  /*0250*/  @P5 LDC.64 R42, c[0x0][0x3e8] ;  /* 0x0000fa00ff2a5b82 */ /* 0x000ea20000000a00 */
[----:B----4-:R-:W-:-:S07]  /*0260*/  @P6 IMAD.WIDE.U32 R36, R7, 0x8, R36 ;  /* 0x0000000807246825 */ /* 0x010fce00078e0024 */
[----:B------:R-:W4:Y:S01]  /*0270*/  @P4 LDC.64 R44, c[0x0][0x3d0] ;  /* 0x0000f400ff2c4b82 */ /* 0x000f220000000a00 */
[C---:B0-----:R-:W-:Y:S01]  /*0280*/  @P6 IMAD.WIDE.U32 R38, R7.reuse, 0x8, R38 ;  /* 0x0000000807266825 */ /* 0x041fe200078e0026 */
[----:B------:R-:W-:Y:S02]  /*0290*/  @P6 IADD3 R7, PT, PT, R7, 0x80, RZ ;  /* 0x0000008007076810 */ /* 0x000fe40007ffe0ff */
[C---:B------:R-:W-:Y:S02]  /*02a0*/  LOP3.LUT P6, RZ, R6.reuse, 0x8, RZ, 0xc0, !PT ;  /* 0x0000000806ff7812 */ /* 0x040fe400078cc0ff */
[----:B------:R-:W-:Y:S02]  /*02b0*/  LOP3.LUT R6, R6, 0xfffffffe, RZ, 0xc0, !PT ;  /* 0xfffffffe06067812 */ /* 0x000fe400078ec0ff */
[----:B------:R-:W0:Y:S01]  /*02c0*/  @P4 LDC.64 R46, c[0x0][0x3e8] ;  /* 0x0000fa00ff2e4b82 */ /* 0x000e220000000a00 */
[----:B-1----:R-:W-:Y:S01]  /*02d0*/  @P5 IMAD.WIDE.U32 R40, R7, 0x8, R40 ;  /* 0x0000000807285825 */ /* 0x002fe200078e0028 */
[----:B------:R-:W-:-:S02]  /*02e0*/  @P3 LOP3.LUT R6, R6, 0x1, RZ, 0xfc, !PT ;  /* 0x0000000106063812 */ /* 0x000fc400078efcff */
[----:B------:R-:W-:Y:S02]  /*02f0*/  CS2R R132, SRZ ;  /* 0x0000000000847805 */ /* 0x000fe4000001ff00 */
[----:B------:R-:W-:Y:S02]  /*0300*/  CS2R R134, SRZ ;  /* 0x0000000000867805 */ /* 0x000fe4000001ff00 */
[----:B------:R-:W-:Y:S01]  /*0310*/  CS2R R128, SRZ ;  /* 0x0000000000807805 */ /* 0x000fe2000001ff00 */
[----:B------:R-:W5:Y:S01]  /*0320*/  @P5 LDG.E.64 R120, desc[UR8][R40.64] ;  /* 0x0000000828785981 */ /* 0x000f62000c1e1b00 */
[----:B------:R-:W1:Y:S01]  /*0330*/  @P0 LDC.64 R48, c[0x0][0x3d0] ;  /* 0x0000f400ff300b82 */ /* 0x000e620000000a00 */
[C---:B--2---:R-:W-:Y:S01]  /*0340*/  @P5 IMAD.WIDE.U32 R42, R7.reuse, 0x8, R42 ;  /* 0x00000008072a5825 */ /* 0x044fe200078e002a */
[----:B------:R-:W-:Y:S01]  /*0350*/  @P5 IADD3 R7, PT, PT, R7, 0x80, RZ ;  /* 0x0000008007075810 */ /* 0x000fe20007ffe0ff */
[----:B------:R2:W5:Y:S04]  /*0360*/  @P6 LDG.E.64 R32, desc[UR8][R28.64] ;  /* 0x000000081c206981 */ /* 0x000568000c1e1b00 */
[----:B------:R-:W5:Y:S01]  /*0370*/  @P6 LDG.E.64 R24, desc[UR8][R30.64] ;  /* 0x000000081e186981 */ /* 0x000f62000c1e1b00 */
[----:B------:R-:W3:Y:S01]  /*0380*/  @P0 LDC.64 R50, c[0x0][0x3e8] ;  /* 0x0000fa00ff320b82 */ /* 0x000ee20000000a00 */
[----:B----4-:R-:W-:-:S07]  /*0390*/  @P4 IMAD.WIDE.U32 R44, R7, 0x8, R44 ;  /* 0x00000008072c4825 */ /* 0x010fce00078e002c */
[----:B------:R-:W4:Y:S01]  /*03a0*/  @P1 LDC.64 R52, c[0x0][0x3d0] ;  /* 0x0000f400ff341b82 */ /* 0x000f220000000a00 */
[C---:B0-----:R-:W-:Y:S01]  /*03b0*/  @P4 IMAD.WIDE.U32 R46, R7.reuse, 0x8, R46 ;  /* 0x00000008072e4825 */ /* 0x041fe200078e002e */
[----:B------:R-:W-:Y:S01]  /*03c0*/  @P4 IADD3 R7, PT, PT, R7, 0x80, RZ ;  /* 0x0000008007074810 */ /* 0x000fe20007ffe0ff */
[----:B------:R-:W5:Y:S05]  /*03d0*/  @P5 LDG.E.64 R8, desc[UR8][R42.64] ;  /* 0x000000082a085981 */ /* 0x000f6a000c1e1b00 */
[----:B------:R-:W0:Y:S01]  /*03e0*/  @P1 LDC.64 R54, c[0x0][0x3e8] ;  /* 0x0000fa00ff361b82 */ /* 0x000e220000000a00 */
[----:B-1----:R-:W-:-:S07]  /*03f0*/  @P0 IMAD.WIDE.U32 R48, R7, 0x8, R48 ;  /* 0x0000000807300825 */ /* 0x002fce00078e0030 */
[----:B------:R-:W1:Y:S01]  /*0400*/  @P2 LDC.64 R56, c[0x0][0x3d0] ;  /* 0x0000f400ff382b82 */ /* 0x000e620000000a00 */
[C---:B---3--:R-:W-:Y:S01]  /*0410*/  @P0 IMAD.WIDE.U32 R50, R7.reuse, 0x8, R50 ;  /* 0x0000000807320825 */ /* 0x048fe200078e0032 */
[----:B------:R-:W-:Y:S01]  /*0420*/  @P0 IADD3 R7, PT, PT, R7, 0x80, RZ ;  /* 0x0000008007070810 */ /* 0x000fe20007ffe0ff */
[----:B------:R-:W5:Y:S05]  /*0430*/  @P4 LDG.E.64 R122, desc[UR8][R44.64] ;  /* 0x000000082c7a4981 */ /* 0x000f6a000c1e1b00 */
[----:B------:R-:W3:Y:S08]  /*0440*/  @P2 LDC.64 R58, c[0x0][0x3e8] ;  /* 0x0000fa00ff3a2b82 */ /* 0x000ef00000000a00 */
[----:B------:R-:W2:Y:S08]  /*0450*/  @P3 LDC.64 R60, c[0x0][0x3d0] ;  /* 0x0000f400ff3c3b82 */ /* 0x000eb00000000a00 */
[----:B------:R-:W2:Y:S08]  /*0460*/  @P3 LDC.64 R62, c[0x0][0x3e8] ;  /* 0x0000fa00ff3e3b82 */ /* 0x000eb00000000a00 */
[----:B------:R-:W3:Y:S01]  /*0470*/  S2UR UR4, SR_CTAID.X ;  /* 0x00000000000479c3 */ /* 0x000ee20000002500 */
[----:B------:R-:W-:Y:S01]  /*0480*/  ISETP.NE.AND P6, PT, R0, RZ, PT ;  /* 0x000000ff0000720c */ /* 0x000fe20003fc5270 */
[C---:B----4-:R-:W-:Y:S01]  /*0490*/  @P1 IMAD.WIDE.U32 R52, R7.reuse, 0x8, R52 ;  /* 0x0000000807341825 */ /* 0x050fe200078e0034 */
[----:B------:R-:W5:Y:S03]  /*04a0*/  @P4 LDG.E.64 R12, desc[UR8][R46.64] ;  /* 0x000000082e0c4981 */ /* 0x000f66000c1e1b00 */
[C---:B0-----:R-:W-:Y:S01]  /*04b0*/  @P1 IMAD.WIDE.U32 R54, R7.reuse, 0x8, R54 ;  /* 0x0000000807361825 */ /* 0x041fe200078e0036 */
[----:B------:R-:W-:Y:S01]  /*04c0*/  @P1 IADD3 R7, PT, PT, R7, 0x80, RZ ;  /* 0x0000008007071810 */ /* 0x000fe20007ffe0ff */
[----:B------:R-:W5:Y:S04]  /*04d0*/  @P0 LDG.E.64 R124, desc[UR8][R48.64] ;  /* 0x00000008307c0981 */ /* 0x000f68000c1e1b00 */
[C---:B-1----:R-:W-:Y:S01]  /*04e0*/  @P2 IMAD.WIDE.U32 R56, R7.reuse, 0x8, R56 ;  /* 0x0000000807382825 */ /* 0x042fe200078e0038 */
[----:B------:R-:W5:Y:S03]  /*04f0*/  @P0 LDG.E.64 R14, desc[UR8][R50.64] ;  /* 0x00000008320e0981 */ /* 0x000f66000c1e1b00 */
[C---:B---3--:R-:W-:Y:S01]  /*0500*/  @P2 IMAD.WIDE.U32 R58, R7.reuse, 0x8, R58 ;  /* 0x00000008073a2825 */ /* 0x048fe200078e003a */
[----:B------:R-:W-:Y:S01]  /*0510*/  @P2 IADD3 R7, PT, PT, R7, 0x80, RZ ;  /* 0x0000008007072810 */ /* 0x000fe20007ffe0ff */
[----:B------:R0:W5:Y:S04]  /*0520*/  @P6 LDG.E.64 R34, desc[UR8][R36.64] ;  /* 0x0000000824226981 */ /* 0x000168000c1e1b00 */
[----:B------:R1:W5:Y:S01]  /*0530*/  @P6 LDG.E.64 R2, desc[UR8][R38.64] ;  /* 0x0000000826026981 */ /* 0x000362000c1e1b00 */
[----:B------:R-:W-:-:S02]  /*0540*/  MOV R4, UR4 ;  /* 0x0000000400047c02 */ /* 0x000fc40008000f00 */
[----:B--2---:R-:W-:Y:S01]  /*0550*/  CS2R R28, SRZ ;  /* 0x00000000001c7805 */ /* 0x004fe2000001ff00 */
[----:B------:R-:W5:Y:S01]  /*0560*/  @P1 LDG.E.64 R10, desc[UR8][R52.64] ;  /* 0x00000008340a1981 */ /* 0x000f62000c1e1b00 */
[C---:B0-----:R-:W-:Y:S01]  /*0570*/  @P3 IMAD.WIDE.U32 R36, R7.reuse, 0x8, R60 ;  /* 0x0000000807243825 */ /* 0x041fe200078e003c */
[----:B------:R-:W-:Y:S02]  /*0580*/  CS2R R30, SRZ ;  /* 0x00000000001e7805 */ /* 0x000fe4000001ff00 */
[----:B------:R-:W5:Y:S01]  /*0590*/  @P1 LDG.E.64 R18, desc[UR8][R54.64] ;  /* 0x0000000836121981 */ /* 0x000f62000c1e1b00 */
[----:B-1----:R-:W-:-:S03]  /*05a0*/  @P3 IMAD.WIDE.U32 R38, R7, 0x8, R62 ;  /* 0x0000000807263825 */ /* 0x002fc600078e003e */
[----:B------:R0:W5:Y:S04]  /*05b0*/  @P3 LDG.E.64 R20, desc[UR8][R36.64] ;  /* 0x0000000824143981 */ /* 0x000168000c1e1b00 */
[----:B------:R1:W5:Y:S01]  /*05c0*/  @P3 LDG.E.64 R26, desc[UR8][R38.64] ;  /* 0x00000008261a3981 */ /* 0x000362000c1e1b00 */
[----:B------:R-:W-:Y:S02]  /*05d0*/  ISETP.GE.AND P3, PT, R4, UR5, PT ;  /* 0x0000000504007c0c */ /* 0x000fe4000bf66270 */
[----:B------:R-:W-:Y:S02]  /*05e0*/  CS2R R40, SRZ ;  /* 0x0000000000287805 */ /* 0x000fe4000001ff00 */
[----:B------:R-:W-:Y:S01]  /*05f0*/  CS2R R42, SRZ ;  /* 0x00000000002a7805 */ /* 0x000fe2000001ff00 */
[----:B------:R2:W5:Y:S01]  /*0600*/  @P2 LDG.E.64 R16, desc[UR8][R56.64] ;  /* 0x0000000838102981 */ /* 0x000562000c1e1b00 */
[----:B------:R-:W-:-:S02]  /*0610*/  CS2R R44, SRZ ;  /* 0x00000000002c7805 */ /* 0x000fc4000001ff00 */
[----:B0-----:R-:W-:Y:S02]  /*0620*/  CS2R R36, SRZ ;  /* 0x0000000000247805 */ /* 0x001fe4000001ff00 */
[----:B------:R-:W-:Y:S01]  /*0630*/  CS2R R46, SRZ ;  /* 0x00000000002e7805 */ /* 0x000fe2000001ff00 */
[----:B------:R0:W5:Y:S01]  /*0640*/  @P2 LDG.E.64 R22, desc[UR8][R58.64] ;  /* 0x000000083a162981 */ /* 0x000162000c1e1b00 */
[----:B------:R-:W-:Y:S02]  /*0650*/  CS2R R48, SRZ ;  /* 0x0000000000307805 */ /* 0x000fe4000001ff00 */
[----:B-1----:R-:W-:Y:S02]  /*0660*/  CS2R R38, SRZ ;  /* 0x0000000000267805 */ /* 0x002fe4000001ff00 */
[----:B------:R-:W-:Y:S02]  /*0670*/  CS2R R50, SRZ ;  /* 0x0000000000327805 */ /* 0x000fe4000001ff00 */
[----:B------:R-:W-:-:S02]  /*0680*/  CS2R R52, SRZ ;  /* 0x0000000000347805 */ /* 0x000fc4000001ff00 */
[----:B------:R-:W-:Y:S02]  /*0690*/  CS2R R54, SRZ ;  /* 0x0000000000367805 */ /* 0x000fe4000001ff00 */
[----:B--2---:R-:W-:Y:S02]  /*06a0*/  CS2R R56, SRZ ;  /* 0x0000000000387805 */ /* 0x004fe4000001ff00 */
[----:B------:R-:W-:Y:S02]  /*06b0*/  CS2R R60, SRZ ;  /* 0x00000000003c7805 */ /* 0x000fe4000001ff00 */
[----:B------:R-:W-:Y:S02]  /*06c0*/  CS2R R62, SRZ ;  /* 0x00000000003e7805 */ /* 0x000fe4000001ff00 */
[----:B------:R-:W-:Y:S02]  /*06d0*/  CS2R R130, SRZ ;  /* 0x0000000000827805 */ /* 0x000fe4000001ff00 */
[----:B0-----:R-:W-:-:S02]  /*06e0*/  CS2R R58, SRZ ;  /* 0x00000000003a7805 */ /* 0x001fc4000001ff00 */
        /* <DEDUP_REMOVED lines=28> */
[----:B------:R-:W-:Y:S06]  /*08b0*/  @P3 BRA `(.L_x_13102) ;  /* 0x0000008c00743947 */ /* 0x000fec0003800000 */
[----:B-----5:R-:W-:Y:S02]  /*08c0*/  MOV R0, R32 ;  /* 0x0000002000007202 */ /* 0x020fe40000000f00 */
[----:B------:R-:W-:Y:S02]  /*08d0*/  CS2R R132, SRZ ;  /* 0x0000000000847805 */ /* 0x000fe4000001ff00 */
[--C-:B------:R-:W-:Y:S02]  /*08e0*/  SHF.R.U64 R7, R32, 0x10, R33.reuse ;  /* 0x0000001020077819 */ /* 0x100fe40000001221 */
[----:B------:R-:W-:Y:S02]  /*08f0*/  CS2R R134, SRZ ;  /* 0x0000000000867805 */ /* 0x000fe4000001ff00 */
[----:B------:R-:W-:Y:S01]  /*0900*/  MOV R28, R33 ;  /* 0x00000021001c7202 */ /* 0x000fe20000000f00 */
[----:B------:R-:W-:Y:S01]  /*0910*/  STL.S16 [R1+0x12], R0 ;  /* 0x0000120001007387 */ /* 0x000fe20000100600 */
[----:B------:R-:W-:-:S02]  /*0920*/  SHF.R.U32.HI R29, RZ, 0x10, R33 ;  /* 0x00000010ff1d7819 */ /* 0x000fc40000011621 */
[----:B------:R-:W-:Y:S02]  /*0930*/  CS2R R42, SRZ ;  /* 0x00000000002a7805 */ /* 0x000fe4000001ff00 */
[----:B------:R-:W-:Y:S01]  /*0940*/  MOV R30, R34 ;  /* 0x00000022001e7202 */ /* 0x000fe20000000f00 */
[----:B------:R-:W-:Y:S01]  /*0950*/  STL.S16 [R1+0x10], R7 ;  /* 0x0000100701007387 */ /* 0x000fe20000100600 */
[--C-:B------:R-:W-:Y:S02]  /*0960*/  SHF.R.U64 R31, R34, 0x10, R35.reuse ;  /* 0x00000010221f7819 */ /* 0x100fe40000001223 */
[----:B------:R-:W-:Y:S02]  /*0970*/  CS2R R44, SRZ ;  /* 0x00000000002c7805 */ /* 0x000fe4000001ff00 */
[----:B------:R-:W-:Y:S01]  /*0980*/  MOV R32, R35 ;  /* 0x0000002300207202 */ /* 0x000fe20000000f00 */
[----:B------:R-:W-:Y:S01]  /*0990*/  STL.S16 [R1+0xe], R28 ;  /* 0x00000e1c01007387 */ /* 0x000fe20000100600 */
[----:B------:R-:W-:-:S02]  /*09a0*/  SHF.R.U32.HI R33, RZ, 0x10, R35 ;  /* 0x00000010ff217819 */ /* 0x000fc40000011623 */
[----:B------:R-:W-:Y:S02]  /*09b0*/  CS2R R46, SRZ ;  /* 0x00000000002e7805 */ /* 0x000fe4000001ff00 */
[----:B------:R-:W-:Y:S01]  /*09c0*/  MOV R34, R120 ;  /* 0x0000007800227202 */ /* 0x000fe20000000f00 */
[----:B------:R0:W-:Y:S01]  /*09d0*/  STL.S16 [R1+0xc], R29 ;  /* 0x00000c1d01007387 */ /* 0x0001e20000100600 */
[----:B------:R-:W-:Y:S02]  /*09e0*/  SHF.R.U64 R35, R120, 0x10, R121 ;  /* 0x0000001078237819 */ /* 0x000fe40000001279 */
[----:B------:R-:W-:Y:S02]  /*09f0*/  CS2R R48, SRZ ;  /* 0x0000000000307805 */ /* 0x000fe4000001ff00 */
[----:B------:R-:W-:Y:S01]  /*0a00*/  MOV R247, R10 ;  /* 0x0000000a00f77202 */ /* 0x000fe20000000f00 */
[----:B------:R-:W-:Y:S01]  /*0a10*/  STL.S16 [R1+0xa], R30 ;  /* 0x00000a1e01007387 */ /* 0x000fe20000100600 */
[----:B------:R-:W-:-:S02]  /*0a20*/  MOV R245, R16 ;  /* 0x0000001000f57202 */ /* 0x000fc40000000f00 */
[----:B------:R-:W-:Y:S02]  /*0a30*/  CS2R R50, SRZ ;  /* 0x0000000000327805 */ /* 0x000fe4000001ff00 */
[----:B------:R-:W-:Y:S01]  /*0a40*/  MOV R243, R20 ;  /* 0x0000001400f37202 */ /* 0x000fe20000000f00 */
[----:B------:R1:W-:Y:S01]  /*0a50*/  STL.S16 [R1+0x8], R31 ;  /* 0x0000081f01007387 */ /* 0x0003e20000100600 */
[----:B------:R-:W-:Y:S02]  /*0a60*/  MOV R225, R24 ;  /* 0x0000001800e17202 */ /* 0x000fe40000000f00 */
[----:B0-----:R-:W-:Y:S02]  /*0a70*/  CS2R R28, SRZ ;  /* 0x00000000001c7805 */ /* 0x001fe4000001ff00 */
[----:B------:R-:W-:Y:S01]  /*0a80*/  MOV R227, R2 ;  /* 0x0000000200e37202 */ /* 0x000fe20000000f00 */
[----:B------:R0:W-:Y:S01]  /*0a90*/  STL.S16 [R1+0x6], R32 ;  /* 0x0000062001007387 */ /* 0x0001e20000100600 */
[----:B------:R-:W-:-:S02]  /*0aa0*/  MOV R229, R8 ;  /* 0x0000000800e57202 */ /* 0x000fc40000000f00 */
[----:B------:R-:W-:Y:S02]  /*0ab0*/  CS2R R52, SRZ ;  /* 0x0000000000347805 */ /* 0x000fe4000001ff00 */
[----:B------:R-:W-:Y:S01]  /*0ac0*/  MOV R231, R12 ;  /* 0x0000000c00e77202 */ /* 0x000fe20000000f00 */
[----:B------:R0:W-:Y:S01]  /*0ad0*/  STL.S16 [R1+0x4], R33 ;  /* 0x0000042101007387 */ /* 0x0001e20000100600 */
[----:B------:R-:W-:Y:S02]  /*0ae0*/  MOV R233, R14 ;  /* 0x0000000e00e97202 */ /* 0x000fe40000000f00 */
[----:B-1----:R-:W-:Y:S02]  /*0af0*/  CS2R R30, SRZ ;  /* 0x00000000001e7805 */ /* 0x002fe4000001ff00 */
[----:B------:R-:W-:Y:S01]  /*0b00*/  MOV R235, R18 ;  /* 0x0000001200eb7202 */ /* 0x000fe20000000f00 */
[----:B------:R0:W-:Y:S01]  /*0b10*/  STL.S16 [R1+0x2], R34 ;  /* 0x0000022201007387 */ /* 0x0001e20000100600 */
[----:B------:R-:W-:-:S02]  /*0b20*/  MOV R237, R22 ;  /* 0x0000001600ed7202 */ /* 0x000fc40000000f00 */
[----:B------:R-:W-:Y:S02]  /*0b30*/  CS2R R54, SRZ ;  /* 0x0000000000367805 */ /* 0x000fe4000001ff00 */
[----:B------:R-:W-:Y:S01]  /*0b40*/  MOV R239, R26 ;  /* 0x0000001a00ef7202 */ /* 0x000fe20000000f00 */
[----:B------:R0:W-:Y:S01]  /*0b50*/  STL.S16 [R1], R35 ;  /* 0x0000002301007387 */ /* 0x0001e20000100600 */
        /* <DEDUP_REMOVED lines=20> */
[----:B------:R-:W-:Y:S02]  /*0ca0*/  SHF.R.U64 R10, R10, 0x10, R11 ;  /* 0x000000100a0a7819 */ /* 0x000fe4000000120b */
[----:B------:R-:W-:-:S02]  /*0cb0*/  CS2R R72, SRZ ;  /* 0x0000000000487805 */ /* 0x000fc4000001ff00 */
[----:B------:R-:W-:Y:S02]  /*0cc0*/  MOV R246, R11 ;  /* 0x0000000b00f67202 */ /* 0x000fe40000000f00 */
[----:B------:R-:W-:Y:S02]  /*0cd0*/  CS2R R74, SRZ ;  /* 0x00000000004a7805 */ /* 0x000fe4000001ff00 */
[----:B------:R-:W-:Y:S02]  /*0ce0*/  SHF.R.U64 R16, R16, 0x10, R17 ;  /* 0x0000001010107819 */ /* 0x000fe40000001211 */
[----:B------:R-:W-:Y:S02]  /*0cf0*/  CS2R R76, SRZ ;  /* 0x00000000004c7805 */ /* 0x000fe4000001ff00 */
[----:B------:R-:W-:Y:S02]  /*0d00*/  MOV R244, R17 ;  /* 0x0000001100f47202 */ /* 0x000fe40000000f00 */
[----:B------:R-:W-:-:S02]  /*0d10*/  CS2R R78, SRZ ;  /* 0x00000000004e7805 */ /* 0x000fc4000001ff00 */
[----:B------:R-:W-:Y:S02]  /*0d20*/  SHF.R.U64 R20, R20, 0x10, R21 ;  /* 0x0000001014147819 */ /* 0x000fe40000001215 */
[----:B------:R-:W-:Y:S02]  /*0d30*/  CS2R R80, SRZ ;  /* 0x0000000000507805 */ /* 0x000fe4000001ff00 */
[----:B------:R-:W-:Y:S02]  /*0d40*/  MOV R242, R21 ;  /* 0x0000001500f27202 */ /* 0x000fe40000000f00 */
        /* <DEDUP_REMOVED lines=37> */
[----:B------:R-:W-:Y:S01]  /*0fa0*/  SHF.R.U32.HI R21, RZ, 0x10, R21 ;  /* 0x00000010ff157819 */ /* 0x000fe20000011615 */
[----:B------:R-:W-:Y:S01]  /*0fb0*/  UPLOP3.LUT UP1, UPT, UPT, UPT, UPT, 0x40, 0x4 ;  /* 0x000000000004789c */ /* 0x000fe20003f2e870 */
[----:B------:R-:W-:Y:S01]  /*0fc0*/  SHF.R.U32.HI R25, RZ, 0x10, R25 ;  /* 0x00000010ff197819 */ /* 0x000fe20000011619 */
[----:B------:R-:W1:Y:S01]  /*0fd0*/  LDCU UR14, c[0x0][0x40c] ;  /* 0x00008180ff0e77ac */ /* 0x000e620008000800 */
[----:B------:R-:W-:-:S02]  /*0fe0*/  SHF.R.U32.HI R3, RZ, 0x10, R3 ;  /* 0x00000010ff037819 */ /* 0x000fc40000011603 */
[----:B------:R-:W-:Y:S01]  /*0ff0*/  SHF.R.U32.HI R9, RZ, 0x10, R9 ;  /* 0x00000010ff097819 */ /* 0x000fe20000011609 */
[----:B------:R-:W2:Y:S01]  /*1000*/  LDCU.U8 UR10, c[0x0][0x410] ;  /* 0x00008200ff0a77ac */ /* 0x000ea20008000000 */
[----:B------:R-:W-:Y:S02]  /*1010*/  SHF.R.U32.HI R13, RZ, 0x10, R13 ;  /* 0x00000010ff0d7819 */ /* 0x000fe4000001160d */
[----:B------:R-:W-:Y:S01]  /*1020*/  SHF.R.U32.HI R15, RZ, 0x10, R15 ;  /* 0x00000010ff0f7819 */ /* 0x000fe2000001160f */
[----:B------:R-:W3:Y:S01]  /*1030*/  LDCU UR11, c[0x0][0x400] ;  /* 0x00008000ff0b77ac */ /* 0x000ee20008000800 */
[----:B------:R-:W-:Y:S02]  /*1040*/  SHF.R.U32.HI R19, RZ, 0x10, R19 ;  /* 0x00000010ff137819 */ /* 0x000fe40000011613 */
[----:B------:R-:W-:Y:S01]  /*1050*/  SHF.R.U32.HI R23, RZ, 0x10, R23 ;  /* 0x00000010ff177819 */ /* 0x000fe20000011617 */
[----:B------:R-:W4:Y:S01]  /*1060*/  LDCU.64 UR12, c[0x0][0x438] ;  /* 0x00008700ff0c77ac */ /* 0x000f220008000a00 */
[----:B------:R-:W-:-:S02]  /*1070*/  SHF.R.U32.HI R27, RZ, 0x10, R27 ;  /* 0x00000010ff1b7819 */ /* 0x000fc4000001161b */
[----:B------:R-:W-:Y:S01]  /*1080*/  PRMT R252, R36, 0x5410, R252 ;  /* 0x0000541024fc7816 */ /* 0x000fe200000000fc */
[----:B------:R-:W0:Y:S01]  /*1090*/  LDCU.64 UR6, c[0x0][0x478] ;  /* 0x00008f00ff0677ac */ /* 0x000e220008000a00 */
[----:B------:R-:W-:Y:S02]  /*10a0*/  PRMT R251, R37, 0x5410, R251 ;  /* 0x0000541025fb7816 */ /* 0x000fe400000000fb */
[----:B------:R-:W-:Y:S02]  /*10b0*/  CS2R R36, SRZ ;  /* 0x0000000000247805 */ /* 0x000fe4000001ff00 */
[----:B------:R-:W-:Y:S02]  /*10c0*/  PRMT R250, R38, 0x5410, R250 ;  /* 0x0000541026fa7816 */ /* 0x000fe400000000fa */
[----:B------:R-:W-:Y:S02]  /*10d0*/  PRMT R249, R39, 0x5410, R249 ;  /* 0x0000541027f97816 */ /* 0x000fe400000000f9 */
[----:B------:R-:W-:-:S02]  /*10e0*/  CS2R R38, SRZ ;  /* 0x0000000000267805 */ /* 0x000fc4000001ff00 */
[----:B------:R-:W-:Y:S02]  /*10f0*/  PRMT R248, R40, 0x5410, R248 ;  /* 0x0000541028f87816 */ /* 0x000fe400000000f8 */
[----:B------:R-:W-:Y:S02]  /*1100*/  CS2R R40, SRZ ;  /* 0x0000000000287805 */ /* 0x000fe4000001ff00 */
        /* <DEDUP_REMOVED lines=21> */
[----:B01234-:R-:W-:-:S07]  /*1260*/  PRMT R240, R240, 0x5410, R27 ;  /* 0x00005410f0f07816 */ /* 0x01ffce000000001b */
.L_x_13226:
[----:B------:R-:W0:Y:S08]  /*1270*/  LDC.64 R2, c[0x0][0x3f8] ;  /* 0x0000fe00ff027b82 */ /* 0x000e300000000a00 */
[----:B-1234-:R-:W1:Y:S08]  /*1280*/  LDC.64 R168, c[0x0][0x3c8] ;  /* 0x0000f200ffa87b82 */ /* 0x01ee700000000a00 */
[----:B------:R-:W2:Y:S01]  /*1290*/  LDC.64 R170, c[0x0][0x3f0] ;  /* 0x0000fc00ffaa7b82 */ /* 0x000ea20000000a00 */
[----:B0-----:R-:W-:-:S06]  /*12a0*/  IMAD.WIDE R2, R4, 0x4, R2 ;  /* 0x0000000404027825 */ /* 0x001fcc00078e0202 */
[----:B------:R-:W3:Y:S01]  /*12b0*/  LDG.E R3, desc[UR8][R2.64] ;  /* 0x0000000802037981 */ /* 0x000ee2000c1e1900 */
[----:B-1----:R-:W-:-:S04]  /*12c0*/  IMAD.WIDE R168, R4, 0x4, R168 ;  /* 0x0000000404a87825 */ /* 0x002fc800078e02a8 */
[----:B--2---:R-:W-:Y:S01]  /*12d0*/  IMAD.WIDE R170, R4, 0x4, R170 ;  /* 0x0000000404aa7825 */ /* 0x004fe200078e02aa */
[----:B-----5:R0:W5:Y:S04]  /*12e0*/  LDG.E R2, desc[UR8][R168.64] ;  /* 0x00000008a8027981 */ /* 0x020168000c1e1900 */
        /* <DEDUP_REMOVED lines=9> */
[----:B------:R0:W2:Y:S01]  /*1380*/  LDG.E R168, desc[UR8][R168.64] ;  /* 0x00000008a8a87981 */ /* 0x0000a2000c1e1900 */
[----:B------:R-:W-:Y:S01]  /*1390*/  IADD3 R202, PT, PT, R3, -0x1, RZ ;  /* 0xffffffff03ca7810 */ /* 0x000fe20007ffe0ff */
[-C--:B-1----:R-:W-:Y:S01]  /*13a0*/  IMAD R224, R4, R223.reuse, RZ ;  /* 0x000000df04e07224 */ /* 0x082fe200078e02ff */
[C---:B------:R-:W-:Y:S01]  /*13b0*/  ISETP.GE.U32.AND P0, PT, R5.reuse, 0x80, PT ;  /* 0x000000800500780c */ /* 0x040fe20003f06070 */
[----:B------:R-:W1:Y:S01]  /*13c0*/  S2R R170, SR_TID.X ;  /* 0x0000000000aa7919 */ /* 0x000e620000002100 */
[----:B------:R-:W-:Y:S01]  /*13d0*/  ISETP.NE.AND P6, PT, RZ, UR10, PT ;  /* 0x0000000aff007c0c */ /* 0x000fe2000bfc5270 */
[----:B------:R-:W-:Y:S01]  /*13e0*/  IMAD R202, R202, R223, RZ ;  /* 0x000000dfcaca7224 */ /* 0x000fe200078e02ff */
[----:B------:R-:W-:Y:S01]  /*13f0*/  BSSY.RECONVERGENT B1, `(.L_x_13105) ;  /* 0x0000042000017945 */ /* 0x000fe20003800200 */
[----:B------:R-:W-:Y:S02]  /*1400*/  ISETP.GE.U32.AND P1, PT, R5, 0x100, PT ;  /* 0x000001000500780c */ /* 0x000fe40003f26070 */
[----:B0-----:R-:W-:-:S02]  /*1410*/  SHF.R.S32.HI R169, RZ, 0x1f, R224 ;  /* 0x0000001fffa97819 */ /* 0x001fc400000114e0 */
[----:B------:R-:W-:Y:S02]  /*1420*/  ISETP.GE.U32.AND P2, PT, R5, 0x180, PT ;  /* 0x000001800500780c */ /* 0x000fe40003f46070 */
[----:B------:R-:W-:Y:S02]  /*1430*/  LEA.HI R224, R169, R224, RZ, 0x2 ;  /* 0x000000e0a9e07211 */ /* 0x000fe400078f10ff */
[----:B------:R-:W-:Y:S02]  /*1440*/  SHF.R.S32.HI R169, RZ, 0x1f, R202 ;  /* 0x0000001fffa97819 */ /* 0x000fe400000114ca */
[----:B------:R-:W-:Y:S02]  /*1450*/  ISETP.GE.U32.AND P4, PT, R5, 0x200, PT ;  /* 0x000002000500780c */ /* 0x000fe40003f86070 */
[----:B------:R-:W-:Y:S02]  /*1460*/  LEA.HI R202, R169, R202, RZ, 0x2 ;  /* 0x000000caa9ca7211 */ /* 0x000fe400078f10ff */
[----:B------:R-:W-:-:S02]  /*1470*/  ISETP.GE.U32.AND P5, PT, R5, 0x280, PT ;  /* 0x000002800500780c */ /* 0x000fc40003fa6070 */
[----:B------:R-:W-:Y:S02]  /*1480*/  MOV R204, RZ ;  /* 0x000000ff00cc7202 */ /* 0x000fe40000000f00 */
[----:B------:R-:W-:Y:S02]  /*1490*/  MOV R203, RZ ;  /* 0x000000ff00cb7202 */ /* 0x000fe40000000f00 */
[-C--:B-1----:R-:W-:Y:S02]  /*14a0*/  LEA.HI.SX32 R224, R224, R170.reuse, 0x1e ;  /* 0x000000aae0e07211 */ /* 0x082fe400078ff2ff */
[----:B------:R-:W-:Y:S02]  /*14b0*/  LEA.HI.SX32 R202, R202, R170, 0x1e ;  /* 0x000000aacaca7211 */ /* 0x000fe400078ff2ff */
[----:B------:R-:W-:Y:S02]  /*14c0*/  MOV R200, R224 ;  /* 0x000000e000c87202 */ /* 0x000fe40000000f00 */
[----:B--2---:R-:W-:-:S02]  /*14d0*/  FSEL R196, R168, RZ, !P6 ;  /* 0x000000ffa8c47208 */ /* 0x004fc40007000000 */
[----:B------:R-:W-:Y:S01]  /*14e0*/  ISETP.GE.U32.AND P6, PT, R5, 0x300, PT ;  /* 0x000003000500780c */ /* 0x000fe20003fc6070 */
[----:B------:R-:W-:-:S12]  /*14f0*/  @!P0 BRA `(.L_x_13106) ;  /* 0x0000000000c48947 */ /* 0x000fd80003800000 */
[----:B------:R-:W0:Y:S01]  /*1500*/  LDC.64 R168, c[0x0][0x3a8] ;  /* 0x0000ea00ffa87b82 */ /* 0x000e220000000a00 */
[----:B------:R-:W2:Y:S04]  /*1510*/  LDL.S16 R25, [R1+0x12] ;  /* 0x0000120001197983 */ /* 0x000ea80000100600 */
[----:B------:R-:W3:Y:S03]  /*1520*/  LDL.S16 R194, [R1+0x10] ;  /* 0x0000100001c27983 */ /* 0x000ee60000100600 */
[----:B------:R-:W1:Y:S01]  /*1530*/  LDC.64 R172, c[0x0][0x428] ;  /* 0x00010a00ffac7b82 */ /* 0x000e620000000a00 */
[----:B------:R-:W4:Y:S04]  /*1540*/  LDL.S16 R213, [R1+0xe] ;  /* 0x00000e0001d57983 */ /* 0x000f280000100600 */
[----:B------:R-:W4:Y:S01]  /*1550*/  LDL.S16 R216, [R1+0xc] ;  /* 0x00000c0001d87983 */ /* 0x000f220000100600 */
[----:B------:R-:W-:Y:S01]  /*1560*/  ISETP.NE.U32.AND P0, PT, RZ, UR12, PT ;  /* 0x0000000cff007c0c */ /* 0x000fe2000bf05070 */
[----:B0-----:R-:W-:-:S06]  /*1570*/  IMAD.WIDE.U32 R168, R200, 0x10, R168 ;  /* 0x00000010c8a87825 */ /* 0x001fcc00078e00a8 */
[----:B------:R-:W4:Y:S01]  /*1580*/  LDG.E.128 R168, desc[UR8][R168.64] ;  /* 0x00000008a8a87981 */ /* 0x000f22000c1e1d00 */
[----:B-1----:R-:W-:-:S06]  /*1590*/  IMAD.WIDE.U32 R172, R202, 0x10, R172 ;  /* 0x00000010caac7825 */ /* 0x002fcc00078e00ac */
[----:B------:R-:W4:Y:S01]  /*15a0*/  LDG.E.128 R172, desc[UR8][R172.64] ;  /* 0x00000008acac7981 */ /* 0x000f22000c1e1d00 */
[----:B------:R-:W-:-:S13]  /*15b0*/  ISETP.NE.AND.EX P0, PT, RZ, UR13, PT, P0 ;  /* 0x0000000dff007c0c */ /* 0x000fda000bf05300 */
[----:B------:R-:W0:Y:S01]  /*15c0*/  @P0 LDC.64 R176, c[0x0][0x438] ;  /* 0x00010e00ffb00b82 */ /* 0x000e220000000a00 */
[----:B------:R-:W-:Y:S01]  /*15d0*/  IADD3 R202, PT, PT, R202, 0x80, RZ ;  /* 0x00000080caca7810 */ /* 0x000fe20007ffe0ff */
[----:B0-----:R-:W-:-:S05]  /*15e0*/  @P0 IMAD.WIDE.U32 R176, R200, 0x10, R176 ;  /* 0x00000010c8b00825 */ /* 0x001fca00078e00b0 */
[----:B------:R3:W5:Y:S01]  /*15f0*/  @P0 LDG.E.128 R120, desc[UR8][R176.64] ;  /* 0x00000008b0780981 */ /* 0x000762000c1e1d00 */
[----:B------:R-:W-:Y:S01]  /*1600*/  IADD3 R200, PT, PT, R200, 0x80, RZ ;  /* 0x00000080c8c87810 */ /* 0x000fe20007ffe0ff */
[----:B--2---:R-:W-:Y:S02]  /*1610*/  HADD2.F32 R26, -RZ, R25.H0_H0 ;  /* 0x20000019ff1a7230 */ /* 0x004fe40000004100 */
[----:B---3--:R-:W-:Y:S02]  /*1620*/  HADD2.F32 R177, -RZ, R194.H0_H0 ;  /* 0x200000c2ffb17230 */ /* 0x008fe40000004100 */
[----:B----4-:R-:W-:Y:S02]  /*1630*/  HADD2.F32 R194, -RZ, R213.H0_H0 ;  /* 0x200000d5ffc27230 */ /* 0x010fe40000004100 */
[----:B------:R-:W-:Y:S02]  /*1640*/  HADD2.F32 R216, -RZ, R216.H0_H0 ;  /* 0x200000d8ffd87230 */ /* 0x000fe40000004100 */
[C---:B------:R-:W-:Y:S01]  /*1650*/  FADD.FTZ R0, -R196.reuse, R168 ;  /* 0x000000a8c4007221 */ /* 0x040fe20000010100 */
[----:B------:R-:W-:-:S03]  /*1660*/  FADD.FTZ R25, -R196, R169 ;  /* 0x000000a9c4197221 */ /* 0x000fc60000010100 */
[----:B-----5:R-:W-:Y:S01]  /*1670*/  FMUL.FTZ R0, R2, R0 ;  /* 0x0000000002007220 */ /* 0x020fe20000410000 */
[----:B------:R-:W-:Y:S01]  /*1680*/  FMUL.FTZ R26, R172, R26 ;  /* 0x0000001aac1a7220 */ /* 0x000fe20000410000 */
[----:B------:R-:W-:Y:S01]  /*1690*/  FMUL.FTZ R25, R2, R25 ;  /* 0x0000001902197220 */ /* 0x000fe20000410000 */
[----:B------:R-:W-:Y:S01]  /*16a0*/  FADD.FTZ R170, -R196, R170 ;  /* 0x000000aac4aa7221 */ /* 0x000fe20000010100 */
[----:B------:R-:W-:Y:S01]  /*16b0*/  FMUL.FTZ R177, R173, R177 ;  /* 0x000000b1adb17220 */ /* 0x000fe20000410000 */
[----:B------:R-:W-:Y:S01]  /*16c0*/  FADD.FTZ R204, RZ, R26 ;  /* 0x0000001affcc7221 */ /* 0x000fe20000010000 */
[----:B------:R-:W-:Y:S01]  /*16d0*/  FFMA.FTZ R203, R0, R26, RZ ;  /* 0x0000001a00cb7223 */ /* 0x000fe200000100ff */
        /* <DEDUP_REMOVED lines=19> */
.L_x_13106:
[----:B------:R-:W-:Y:S05]  /*1810*/  BSYNC.RECONVERGENT B1 ;  /* 0x0000000000017941 */ /* 0x000fea0003800200 */
.L_x_13105:
[----:B------:R-:W-:Y:S01]  /*1820*/  BSSY.RECONVERGENT B1, `(.L_x_13107) ;  /* 0x0000034000017945 */ /* 0x000fe20003800200 */
[----:B------:R-:W-:-:S03]  /*1830*/  ISETP.GE.U32.AND P0, PT, R5, 0x380, PT ;  /* 0x000003800500780c */ /* 0x000fc60003f06070 */
[----:B------:R-:W-:Y:S10]  /*1840*/  @!P1 BRA `(.L_x_13108) ;  /* 0x0000000000c49947 */ /* 0x000ff40003800000 */
[----:B------:R-:W-:Y:S01]  /*1850*/  ISETP.NE.U32.AND P1, PT, RZ, UR12, PT ;  /* 0x0000000cff007c0c */ /* 0x000fe2000bf25070 */
[----:B------:R-:W0:Y:S01]  /*1860*/  LDC.64 R170, c[0x0][0x3a8] ;  /* 0x0000ea00ffaa7b82 */ /* 0x000e220000000a00 */
[----:B------:R-:W2:Y:S02]  /*1870*/  LDL.S16 R179, [R1+0xa] ;  /* 0x00000a0001b37983 */ /* 0x000ea40000100600 */
[----:B------:R-:W-:Y:S02]  /*1880*/  ISETP.NE.AND.EX P1, PT, RZ, UR13, PT, P1 ;  /* 0x0000000dff007c0c */ /* 0x000fe4000bf25310 */
[----:B------:R-:W3:Y:S03]  /*1890*/  LDL.S16 R212, [R1+0x8] ;  /* 0x0000080001d47983 */ /* 0x000ee60000100600 */
[----:B------:R-:W1:Y:S01]  /*18a0*/  LDC.64 R172, c[0x0][0x428] ;  /* 0x00010a00ffac7b82 */ /* 0x000e620000000a00 */
[----:B------:R-:W4:Y:S07]  /*18b0*/  LDL.S16 R222, [R1+0x6] ;  /* 0x0000060001de7983 */ /* 0x000f2e0000100600 */
[----:B------:R-:W0:Y:S02]  /*18c0*/  @P1 LDC.64 R168, c[0x0][0x438] ;  /* 0x00010e00ffa81b82 */ /* 0x000e240000000a00 */
[----:B0-----:R-:W-:-:S05]  /*18d0*/  @P1 IMAD.WIDE.U32 R168, R200, 0x10, R168 ;  /* 0x00000010c8a81825 */ /* 0x001fca00078e00a8 */
[----:B------:R0:W5:Y:S01]  /*18e0*/  @P1 LDG.E.128 R124, desc[UR8][R168.64] ;  /* 0x00000008a87c1981 */ /* 0x000162000c1e1d00 */
[----:B-1----:R-:W-:-:S06]  /*18f0*/  IMAD.WIDE.U32 R172, R202, 0x10, R172 ;  /* 0x00000010caac7825 */ /* 0x002fcc00078e00ac */
[----:B------:R-:W4:Y:S01]  /*1900*/  LDG.E.128 R172, desc[UR8][R172.64] ;  /* 0x00000008acac7981 */ /* 0x000f22000c1e1d00 */
[----:B0-----:R-:W-:-:S06]  /*1910*/  IMAD.WIDE.U32 R168, R200, 0x10, R170 ;  /* 0x00000010c8a87825 */ /* 0x001fcc00078e00aa */
[----:B------:R-:W2:Y:S02]  /*1920*/  LDG.E.128 R168, desc[UR8][R168.64] ;  /* 0x00000008a8a87981 */ /* 0x000ea4000c1e1d00 */
[----:B--2---:R-:W-:Y:S02]  /*1930*/  FADD.FTZ R12, -R196, R168 ;  /* 0x000000a8c40c7221 */ /* 0x004fe40000010100 */
[----:B------:R-:W2:Y:S01]  /*1940*/  LDL.S16 R168, [R1+0x4] ;  /* 0x0000040001a87983 */ /* 0x000ea20000100600 */
[----:B------:R-:W-:Y:S02]  /*1950*/  HADD2.F32 R206, -RZ, R179.H0_H0 ;  /* 0x200000b3ffce7230 */ /* 0x000fe40000004100 */
[----:B-----5:R-:W-:Y:S01]  /*1960*/  FMUL.FTZ R12, R2, R12 ;  /* 0x0000000c020c7220 */ /* 0x020fe20000410000 */
[----:B---3--:R-:W-:Y:S02]  /*1970*/  HADD2.F32 R23, -RZ, R212.H0_H0 ;  /* 0x200000d4ff177230 */ /* 0x008fe40000004100 */
[----:B------:R-:W-:Y:S01]  /*1980*/  FADD.FTZ R24, -R196, R169 ;  /* 0x000000a9c4187221 */ /* 0x000fe20000010100 */
[----:B----4-:R-:W-:Y:S01]  /*1990*/  FMUL.FTZ R206, R172, R206 ;  /* 0x000000ceacce7220 */ /* 0x010fe20000410000 */
[----:B------:R-:W-:-:S02]  /*19a0*/  HADD2.F32 R179, -RZ, R222.H0_H0 ;  /* 0x200000deffb37230 */ /* 0x000fc40000004100 */
[----:B------:R-:W-:Y:S01]  /*19b0*/  FMUL.FTZ R24, R2, R24 ;  /* 0x0000001802187220 */ /* 0x000fe20000410000 */
[C---:B------:R-:W-:Y:S01]  /*19c0*/  FMUL.FTZ R23, R173.reuse, R23 ;  /* 0x00000017ad177220 */ /* 0x040fe20000410000 */
[----:B------:R-:W-:Y:S01]  /*19d0*/  FADD.FTZ R170, -R196, R170 ;  /* 0x000000aac4aa7221 */ /* 0x000fe20000010100 */
[----:B------:R-:W-:Y:S01]  /*19e0*/  FADD.FTZ R204, R204, R206 ;  /* 0x000000cecccc7221 */ /* 0x000fe20000010000 */
[----:B------:R-:W-:Y:S01]  /*19f0*/  FFMA.FTZ R203, R12, R206, R203 ;  /* 0x000000ce0ccb7223 */ /* 0x000fe200000100cb */
[----:B------:R-:W-:Y:S01]  /*1a00*/  FMUL.FTZ R179, R174, R179 ;  /* 0x000000b3aeb37220 */ /* 0x000fe20000410000 */
[----:B------:R-:W-:Y:S01]  /*1a10*/  FMUL.FTZ R178, R2, R170 ;  /* 0x000000aa02b27220 */ /* 0x000fe20000410000 */
[----:B------:R-:W-:Y:S01]  /*1a20*/  FADD.FTZ R171, -R196, R171 ;  /* 0x000000abc4ab7221 */ /* 0x000fe20000010100 */
[----:B------:R-:W-:Y:S01]  /*1a30*/  FADD.FTZ R204, R204, R23 ;  /* 0x00000017cccc7221 */ /* 0x000fe20000010000 */
[----:B------:R-:W-:Y:S02]  /*1a40*/  FFMA.FTZ R203, R24, R23, R203 ;  /* 0x0000001718cb7223 */ /* 0x000fe400000100cb */
        /* <DEDUP_REMOVED lines=11> */
[----:B------:R-:W-:-:S02]  /*1b00*/  IADD3 R202, PT, PT, R202, 0x80, RZ ;  /* 0x00000080caca7810 */ /* 0x000fc40007ffe0ff */
[----:B------:R-:W-:Y:S01]  /*1b10*/  IADD3 R200, PT, PT, R200, 0x80, RZ ;  /* 0x00000080c8c87810 */ /* 0x000fe20007ffe0ff */
[----:B--2---:R-:W-:-:S05]  /*1b20*/  HADD2.F32 R222, -RZ, R168.H0_H0 ;  /* 0x200000a8ffde7230 */ /* 0x004fca0000004100 */
[----:B------:R-:W-:-:S04]  /*1b30*/  FMUL.FTZ R222, R175, R222 ;  /* 0x000000deafde7220 */ /* 0x000fc80000410000 */
[----:B------:R-:W-:Y:S01]  /*1b40*/  FADD.FTZ R204, R204, R222 ;  /* 0x000000decccc7221 */ /* 0x000fe20000010000 */
[----:B------:R-:W-:-:S07]  /*1b50*/  FFMA.FTZ R203, R212, R222, R203 ;  /* 0x000000ded4cb7223 */ /* 0x000fce00000100cb */
.L_x_13108:
[----:B------:R-:W-:Y:S05]  /*1b60*/  BSYNC.RECONVERGENT B1 ;  /* 0x0000000000017941 */ /* 0x000fea0003800200 */
.L_x_13107:
[----:B------:R-:W-:Y:S01]  /*1b70*/  BSSY.RECONVERGENT B1, `(.L_x_13109) ;  /* 0x0000032000017945 */ /* 0x000fe20003800200 */
[----:B------:R-:W-:-:S03]  /*1b80*/  ISETP.GE.U32.AND P1, PT, R5, 0x400, PT ;  /* 0x000004000500780c */ /* 0x000fc60003f26070 */
[----:B------:R-:W-:Y:S10]  /*1b90*/  @!P2 BRA `(.L_x_13110) ;  /* 0x0000000000bca947 */ /* 0x000ff40003800000 */
[----:B------:R-:W-:Y:S01]  /*1ba0*/  ISETP.NE.U32.AND P2, PT, RZ, UR12, PT ;  /* 0x0000000cff007c0c */ /* 0x000fe2000bf45070 */
[----:B------:R-:W0:Y:S01]  /*1bb0*/  LDC.64 R170, c[0x0][0x3a8] ;  /* 0x0000ea00ffaa7b82 */ /* 0x000e220000000a00 */
[----:B------:R-:W2:Y:S02]  /*1bc0*/  LDL.S16 R211, [R1+0x2] ;  /* 0x0000020001d37983 */ /* 0x000ea40000100600 */
[----:B------:R-:W-:Y:S02]  /*1bd0*/  ISETP.NE.AND.EX P2, PT, RZ, UR13, PT, P2 ;  /* 0x0000000dff007c0c */ /* 0x000fe4000bf45320 */
[----:B------:R-:W3:Y:S03]  /*1be0*/  LDL.S16 R221, [R1] ;  /* 0x0000000001dd7983 */ /* 0x000ee60000100600 */
[----:B------:R-:W1:Y:S08]  /*1bf0*/  LDC.64 R172, c[0x0][0x428] ;  /* 0x00010a00ffac7b82 */ /* 0x000e700000000a00 */
[----:B------:R-:W4:Y:S02]  /*1c00*/  @P2 LDC.64 R168, c[0x0][0x438] ;  /* 0x00010e00ffa82b82 */ /* 0x000f240000000a00 */
[----:B----4-:R-:W-:-:S05]  /*1c10*/  @P2 IMAD.WIDE.U32 R168, R200, 0x10, R168 ;  /* 0x00000010c8a82825 */ /* 0x010fca00078e00a8 */
[----:B------:R0:W5:Y:S01]  /*1c20*/  @P2 LDG.E.128 R136, desc[UR8][R168.64] ;  /* 0x00000008a8882981 */ /* 0x000162000c1e1d00 */
[----:B-1----:R-:W-:-:S06]  /*1c30*/  IMAD.WIDE.U32 R172, R202, 0x10, R172 ;  /* 0x00000010caac7825 */ /* 0x002fcc00078e00ac */
[----:B------:R-:W4:Y:S01]  /*1c40*/  LDG.E.128 R172, desc[UR8][R172.64] ;  /* 0x00000008acac7981 */ /* 0x000f22000c1e1d00 */
[----:B0-----:R-:W-:-:S06]  /*1c50*/  IMAD.WIDE.U32 R168, R200, 0x10, R170 ;  /* 0x00000010c8a87825 */ /* 0x001fcc00078e00aa */
[----:B------:R-:W4:Y:S01]  /*1c60*/  LDG.E.128 R168, desc[UR8][R168.64] ;  /* 0x00000008a8a87981 */ /* 0x000f22000c1e1d00 */
[--C-:B------:R-:W-:Y:S01]  /*1c70*/  HADD2.F32 R181, -RZ, R252.reuse.H1_H1 ;  /* 0x300000fcffb57230 */ /* 0x100fe20000004100 */
[----:B------:R-:W-:Y:S02]  /*1c80*/  IADD3 R202, PT, PT, R202, 0x80, RZ ;  /* 0x00000080caca7810 */ /* 0x000fe40007ffe0ff */
[----:B------:R-:W-:Y:S01]  /*1c90*/  IADD3 R200, PT, PT, R200, 0x80, RZ ;  /* 0x00000080c8c87810 */ /* 0x000fe20007ffe0ff */
[----:B--2---:R-:W-:Y:S02]  /*1ca0*/  HADD2.F32 R205, -RZ, R211.H0_H0 ;  /* 0x200000d3ffcd7230 */ /* 0x004fe40000004100 */
[----:B---3--:R-:W-:Y:S02]  /*1cb0*/  HADD2.F32 R21, -RZ, R221.H0_H0 ;  /* 0x200000ddff157230 */ /* 0x008fe40000004100 */
[----:B------:R-:W-:Y:S02]  /*1cc0*/  HADD2.F32 R221, -RZ, R252.H0_H0 ;  /* 0x200000fcffdd7230 */ /* 0x000fe40000004100 */
[----:B----4-:R-:W-:Y:S01]  /*1cd0*/  FMUL.FTZ R205, R172, R205 ;  /* 0x000000cdaccd7220 */ /* 0x010fe20000410000 */
[----:B------:R-:W-:Y:S01]  /*1ce0*/  FMUL.FTZ R21, R173, R21 ;  /* 0x00000015ad157220 */ /* 0x000fe20000410000 */
[C---:B------:R-:W-:Y:S01]  /*1cf0*/  FADD.FTZ R11, -R196.reuse, R168 ;  /* 0x000000a8c40b7221 */ /* 0x040fe20000010100 */
[----:B------:R-:W-:-:S03]  /*1d00*/  FADD.FTZ R22, -R196, R169 ;  /* 0x000000a9c4167221 */ /* 0x000fc60000010100 */
[C---:B-----5:R-:W-:Y:S01]  /*1d10*/  FMUL.FTZ R11, R2.reuse, R11 ;  /* 0x0000000b020b7220 */ /* 0x060fe20000410000 */
        /* <DEDUP_REMOVED lines=22> */
[----:B------:R-:W-:-:S07]  /*1e80*/  FFMA.FTZ R203, R211, R221, R203 ;  /* 0x000000ddd3cb7223 */ /* 0x000fce00000100cb */
.L_x_13110:
[----:B------:R-:W-:Y:S05]  /*1e90*/  BSYNC.RECONVERGENT B1 ;  /* 0x0000000000017941 */ /* 0x000fea0003800200 */
.L_x_13109:
[----:B------:R-:W-:Y:S04]  /*1ea0*/  BSSY.RECONVERGENT B1, `(.L_x_13111) ;  /* 0x000002f000017945 */ /* 0x000fe80003800200 */
[----:B------:R-:W-:Y:S05]  /*1eb0*/  @!P4 BRA `(.L_x_13112) ;  /* 0x0000000000b4c947 */ /* 0x000fea0003800000 */
[----:B------:R-:W-:Y:S01]  /*1ec0*/  ISETP.NE.U32.AND P2, PT, RZ, UR12, PT ;  /* 0x0000000cff007c0c */ /* 0x000fe2000bf45070 */
[----:B------:R-:W0:Y:S03]  /*1ed0*/  LDC.64 R170, c[0x0][0x3a8] ;  /* 0x0000ea00ffaa7b82 */ /* 0x000e260000000a00 */
[----:B------:R-:W-:-:S05]  /*1ee0*/  ISETP.NE.AND.EX P2, PT, RZ, UR13, PT, P2 ;  /* 0x0000000dff007c0c */ /* 0x000fca000bf45320 */
[----:B------:R-:W1:Y:S08]  /*1ef0*/  LDC.64 R172, c[0x0][0x428] ;  /* 0x00010a00ffac7b82 */ /* 0x000e700000000a00 */
[----:B------:R-:W2:Y:S02]  /*1f00*/  @P2 LDC.64 R168, c[0x0][0x438] ;  /* 0x00010e00ffa82b82 */ /* 0x000ea40000000a00 */
[----:B--2---:R-:W-:-:S05]  /*1f10*/  @P2 IMAD.WIDE.U32 R168, R200, 0x10, R168 ;  /* 0x00000010c8a82825 */ /* 0x004fca00078e00a8 */
[----:B------:R0:W5:Y:S01]  /*1f20*/  @P2 LDG.E.128 R140, desc[UR8][R168.64] ;  /* 0x00000008a88c2981 */ /* 0x000162000c1e1d00 */
[----:B-1----:R-:W-:-:S06]  /*1f30*/  IMAD.WIDE.U32 R172, R202, 0x10, R172 ;  /* 0x00000010caac7825 */ /* 0x002fcc00078e00ac */
[----:B------:R-:W2:Y:S01]  /*1f40*/  LDG.E.128 R172, desc[UR8][R172.64] ;  /* 0x00000008acac7981 */ /* 0x000ea2000c1e1d00 */
[----:B0-----:R-:W-:-:S06]  /*1f50*/  IMAD.WIDE.U32 R168, R200, 0x10, R170 ;  /* 0x00000010c8a87825 */ /* 0x001fcc00078e00aa */
[----:B------:R-:W3:Y:S01]  /*1f60*/  LDG.E.128 R168, desc[UR8][R168.64] ;  /* 0x00000008a8a87981 */ /* 0x000ee2000c1e1d00 */
[--C-:B------:R-:W-:Y:S02]  /*1f70*/  HADD2.F32 R201, -RZ, R251.reuse.H1_H1 ;  /* 0x300000fbffc97230 */ /* 0x100fe40000004100 */
[----:B------:R-:W-:Y:S02]  /*1f80*/  HADD2.F32 R19, -RZ, R251.H0_H0 ;  /* 0x200000fbff137230 */ /* 0x000fe40000004100 */
[--C-:B------:R-:W-:Y:S02]  /*1f90*/  HADD2.F32 R183, -RZ, R250.reuse.H1_H1 ;  /* 0x300000faffb77230 */ /* 0x100fe40000004100 */
[----:B------:R-:W-:Y:S01]  /*1fa0*/  HADD2.F32 R220, -RZ, R250.H0_H0 ;  /* 0x200000faffdc7230 */ /* 0x000fe20000004100 */
[----:B------:R-:W-:Y:S02]  /*1fb0*/  IADD3 R202, PT, PT, R202, 0x80, RZ ;  /* 0x00000080caca7810 */ /* 0x000fe40007ffe0ff */
[----:B------:R-:W-:Y:S01]  /*1fc0*/  IADD3 R200, PT, PT, R200, 0x80, RZ ;  /* 0x00000080c8c87810 */ /* 0x000fe20007ffe0ff */
[----:B--2---:R-:W-:Y:S01]  /*1fd0*/  FMUL.FTZ R201, R172, R201 ;  /* 0x000000c9acc97220 */ /* 0x004fe20000410000 */
[----:B------:R-:W-:Y:S01]  /*1fe0*/  FMUL.FTZ R19, R173, R19 ;  /* 0x00000013ad137220 */ /* 0x000fe20000410000 */
[C---:B---3--:R-:W-:Y:S01]  /*1ff0*/  FADD.FTZ R10, -R196.reuse, R168 ;  /* 0x000000a8c40a7221 */ /* 0x048fe20000010100 */
        /* <DEDUP_REMOVED lines=25> */
.L_x_13112:
[----:B------:R-:W-:Y:S05]  /*2190*/  BSYNC.RECONVERGENT B1 ;  /* 0x0000000000017941 */ /* 0x000fea0003800200 */
.L_x_13111:
        /* <DEDUP_REMOVED lines=47> */
.L_x_13114:
[----:B------:R-:W-:Y:S05]  /*2490*/  BSYNC.RECONVERGENT B1 ;  /* 0x0000000000017941 */ /* 0x000fea0003800200 */
.L_x_13113:
        /* <DEDUP_REMOVED lines=47> */
.L_x_13116:
[----:B------:R-:W-:Y:S05]  /*2790*/  BSYNC.RECONVERGENT B1 ;  /* 0x0000000000017941 */ /* 0x000fea0003800200 */
.L_x_13115:
        /* <DEDUP_REMOVED lines=47> */
.L_x_13118:
[----:B------:R-:W-:Y:S05]  /*2a90*/  BSYNC.RECONVERGENT B1 ;  /* 0x0000000000017941 */ /* 0x000fea0003800200 */
.L_x_13117:
        /* <DEDUP_REMOVED lines=12> */
[--C-:B------:R-:W-:Y:S02]  /*2b60*/  HADD2.F32 R193, -RZ, R243.reuse.H0_H0 ;  /* 0x200000f3ffc17230 */ /* 0x100fe40000004100 */
[----:B0-----:R-:W-:Y:S02]  /*2b70*/  HADD2.F32 R190, -RZ, R243.H1_H1 ;  /* 0x300000f3ffbe7230 */ /* 0x001fe40000004100 */
[--C-:B------:R-:W-:Y:S02]  /*2b80*/  HADD2.F32 R195, -RZ, R242.reuse.H1_H1 ;  /* 0x300000f2ffc37230 */ /* 0x100fe40000004100 */
[----:B------:R-:W-:Y:S02]  /*2b90*/  HADD2.F32 R215, -RZ, R242.H0_H0 ;  /* 0x200000f2ffd77230 */ /* 0x000fe40000004100 */
[C---:B---3--:R-:W-:Y:S01]  /*2ba0*/  FADD.FTZ R27, -R196.reuse, R168 ;  /* 0x000000a8c41b7221 */ /* 0x048fe20000010100 */
[----:B------:R-:W-:-:S03]  /*2bb0*/  FADD.FTZ R169, -R196, R169 ;  /* 0x000000a9c4a97221 */ /* 0x000fc60000010100 */
[----:B-----5:R-:W-:Y:S01]  /*2bc0*/  FMUL.FTZ R27, R2, R27 ;  /* 0x0000001b021b7220 */ /* 0x020fe20000410000 */
[----:B----4-:R-:W-:Y:S01]  /*2bd0*/  FMUL.FTZ R190, R172, R190 ;  /* 0x000000beacbe7220 */ /* 0x010fe20000410000 */
        /* <DEDUP_REMOVED lines=25> */
.L_x_13104:
        /* <DEDUP_REMOVED lines=49> */
.L_x_13119:
[----:B------:R-:W-:Y:S05]  /*3080*/  BSYNC.RECONVERGENT B0 ;  /* 0x0000000000007941 */ /* 0x000fea0003800200 */
.L_x_13103:
        /* <DEDUP_REMOVED lines=32> */
.L_x_13121:
[----:B------:R-:W-:Y:S05]  /*3290*/  BSYNC.RECONVERGENT B0 ;  /* 0x0000000000007941 */ /* 0x000fea0003800200 */
.L_x_13120:
[----:B------:R-:W1:Y:S08]  /*32a0*/  S2UR UR5, SR_CgaCtaId ;  /* 0x00000000000579c3 */ /* 0x000e700000008800 */
[----:B------:R-:W-:Y:S01]  /*32b0*/  BAR.SYNC.DEFER_BLOCKING 0x0 ;  /* 0x0000000000007b1d */ /* 0x000fe20000010000 */
[----:B-----5:R-:W-:Y:S02]  /*32c0*/  ISETP.GE.AND P4, PT, R241, 0x1, PT ;  /* 0x00000001f100780c */ /* 0x020fe40003f86270 */
[----:B------:R-:W-:-:S02]  /*32d0*/  ISETP.GE.U32.AND P1, PT, R5, 0x80, PT ;  /* 0x000000800500780c */ /* 0x000fc40003f26070 */
[----:B------:R-:W-:Y:S01]  /*32e0*/  ISETP.NE.AND P0, PT, RZ, UR10, PT ;  /* 0x0000000aff007c0c */ /* 0x000fe2000bf05270 */
[----:B------:R-:W-:Y:S01]  /*32f0*/  UMOV UR4, 0x400 ;  /* 0x0000040000047882 */ /* 0x000fe20000000000 */
[----:B------:R-:W-:Y:S01]  /*3300*/  LOP3.LUT R6, R6, 0xfffffff7, RZ, 0xc0, !PT ;  /* 0xfffffff706067812 */ /* 0x000fe200078ec0ff */
[----:B------:R-:W-:Y:S06]  /*3310*/  BSSY.RECONVERGENT B0, `(.L_x_13122) ;  /* 0x00000dd000007945 */ /* 0x000fec0003800200 */
[----:B------:R-:W-:Y:S02]  /*3320*/  @P4 IADD3 R174, PT, PT, R241, -0x1, RZ ;  /* 0xfffffffff1ae4810 */ /* 0x000fe40007ffe0ff */
[----:B------:R-:W-:-:S03]  /*3330*/  @P1 LOP3.LUT R6, R6, 0x8, RZ, 0xfc, !PT ;  /* 0x0000000806061812 */ /* 0x000fc600078efcff */
[----:B------:R-:W-:Y:S01]  /*3340*/  @P4 IMAD R174, R174, R223, RZ ;  /* 0x000000dfaeae4224 */ /* 0x000fe200078e02ff */
        /* <DEDUP_REMOVED lines=12> */
[----:B------:R-:W-:Y:S01]  /*3410*/  FADD.FTZ R169, R173, R169 ;  /* 0x000000a9ada97221 */ /* 0x000fe20000010000 */
[----:B------:R-:W-:Y:S02]  /*3420*/  @P4 SHF.R.S32.HI R172, RZ, 0x1f, R174 ;  /* 0x0000001fffac4819 */ /* 0x000fe400000114ae */
[----:B------:R-:W-:Y:S01]  /*3430*/  FADD.FTZ R168, R170, R168 ;  /* 0x000000a8aaa87221 */ /* 0x000fe20000010000 */
[----:B------:R-:W-:Y:S01]  /*3440*/  FADD.FTZ R171, R171, R169 ;  /* 0x000000a9abab7221 */ /* 0x000fe20000010000 */
[----:B------:R-:W-:Y:S01]  /*3450*/  @P4 LEA.HI R174, R172, R174, RZ, 0x2 ;  /* 0x000000aeacae4211 */ /* 0x000fe200078f10ff */
[----:B------:R-:W-:Y:S02]  /*3460*/  HFMA2 R172, -RZ, RZ, 0, 0 ;  /* 0x00000000ffac7431 */ /* 0x000fe400000001ff */
[----:B------:R-:W-:Y:S01]  /*3470*/  FMUL.FTZ R168, R168, UR11 ;  /* 0x0000000ba8a87c20 */ /* 0x000fe20008410000 */
[----:B------:R-:W-:Y:S01]  /*3480*/  FMUL.FTZ R171, R171, UR11 ;  /* 0x0000000babab7c20 */ /* 0x000fe20008410000 */
[----:B------:R-:W-:-:S03]  /*3490*/  @P4 LEA.HI.SX32 R172, R174, R175, 0x1e ;  /* 0x000000afaeac4211 */ /* 0x000fc600078ff2ff */
        /* <DEDUP_REMOVED lines=8> */
.L_x_13124:
        /* <DEDUP_REMOVED lines=14> */
[----:B-----5:R-:W-:Y:S01]  /*3600*/  FFMA.FTZ R88, R160, R164, R88 ;  /* 0x000000a4a0587223 */ /* 0x020fe20000010058 */
[----:B------:R-:W-:-:S07]  /*3610*/  FMUL.FTZ R164, R164, R168 ;  /* 0x000000a8a4a47220 */ /* 0x000fce0000410000 */
.L_x_13127:
        /* <DEDUP_REMOVED lines=8> */
[----:B-----5:R-:W-:Y:S01]  /*36a0*/  FFMA.FTZ R89, R161, R165, R89 ;  /* 0x000000a5a1597223 */ /* 0x020fe20000010059 */
[----:B------:R-:W-:-:S07]  /*36b0*/  FMUL.FTZ R165, R165, R168 ;  /* 0x000000a8a5a57220 */ /* 0x000fce0000410000 */
.L_x_13128:
        /* <DEDUP_REMOVED lines=10> */
.L_x_13129:
        /* <DEDUP_REMOVED lines=9> */
[----:B------:R-:W-:Y:S01]  /*37f0*/  FMUL.FTZ R167, R167, R168 ;  /* 0x000000a8a7a77220 */ /* 0x000fe20000410000 */
[----:B------:R-:W-:Y:S06]  /*3800*/  BRA `(.L_x_13130) ;  /* 0x00000008000c7947 */ /* 0x000fec0003800000 */
.L_x_13126:
        /* <DEDUP_REMOVED lines=17> */
[----:B------:R-:W-:Y:S06]  /*3920*/  @!P4 BRA `(.L_x_13131) ;  /* 0x000000000024c947 */ /* 0x000fec0003800000 */
        /* <DEDUP_REMOVED lines=9> */
.L_x_13131:
        /* <DEDUP_REMOVED lines=10> */
.L_x_13132:
        /* <DEDUP_REMOVED lines=10> */
.L_x_13133:
[----:B------:R-:W-:Y:S05]  /*3b00*/  @!P4 BRA `(.L_x_13130) ;  /* 0x00000004004cc947 */ /* 0x000fea0003800000 */
[----:B------:R-:W-:Y:S01]  /*3b10*/  FMUL.FTZ R167, R35, UR14 ;  /* 0x0000000e23a77c20 */ /* 0x000fe20008410000 */
[----:B------:R-:W-:-:S03]  /*3b20*/  HADD2.F32 R168, -RZ, R226.H1_H1 ;  /* 0x300000e2ffa87230 */ /* 0x000fc60000004100 */
[-C--:B-----5:R-:W-:Y:S02]  /*3b30*/  FFMA.FTZ R91, R163, R167.reuse, R91 ;  /* 0x000000a7a35b7223 */ /* 0x0a0fe4000001005b */
[----:B------:R-:W-:Y:S01]  /*3b40*/  FMUL.FTZ R167, R168, R167 ;  /* 0x000000a7a8a77220 */ /* 0x000fe20000410000 */
[----:B------:R-:W-:Y:S06]  /*3b50*/  BRA `(.L_x_13130) ;  /* 0x0000000400387947 */ /* 0x000fec0003800000 */
.L_x_13125:
[----:B------:R-:W-:Y:S01]  /*3b60*/  UMOV UR4, UR6 ;  /* 0x0000000600047c82 */ /* 0x000fe20008000000 */
[----:B------:R-:W-:Y:S01]  /*3b70*/  UMOV UR5, UR7 ;  /* 0x0000000700057c82 */ /* 0x000fe20008000000 */
[----:B------:R-:W-:-:S04]  /*3b80*/  UISETP.NE.U32.AND UP0, UPT, UR4, URZ, UPT ;  /* 0x000000ff0400728c */ /* 0x000fc8000bf05070 */
[----:B------:R-:W-:-:S09]  /*3b90*/  UISETP.NE.AND.EX UP0, UPT, UR5, URZ, UPT, UP0 ;  /* 0x000000ff0500728c */ /* 0x000fd2000bf05300 */
[----:B------:R-:W-:Y:S05]  /*3ba0*/  BRA.U UP0, `(.L_x_13134) ;  /* 0x0000000100947547 */ /* 0x000fea000b800000 */
[----:B------:R-:W0:Y:S01]  /*3bb0*/  @P4 LDC R168, c[0x0][0x40c] ;  /* 0x00010300ffa84b82 */ /* 0x000e220000000800 */
[----:B------:R-:W-:Y:S01]  /*3bc0*/  @P3 FFMA.FTZ R169, R0, R171, R173 ;  /* 0x000000ab00a93223 */ /* 0x000fe200000100ad */
[----:B------:R-:W-:-:S03]  /*3bd0*/  MOV R170, R120 ;  /* 0x0000007800aa7202 */ /* 0x000fc60000000f00 */
[----:B------:R-:W-:-:S04]  /*3be0*/  @P3 FADD.FTZ R169, R26, -R169 ;  /* 0x800000a91aa93221 */ /* 0x000fc80000010000 */
[----:B------:R-:W-:-:S04]  /*3bf0*/  @P3 FFMA.FTZ R170, R2, R169, R120 ;  /* 0x000000a902aa3223 */ /* 0x000fc80000010078 */
[----:B0-----:R-:W-:Y:S01]  /*3c00*/  @P4 FMUL.FTZ R169, R170, R168 ;  /* 0x000000a8aaa94220 */ /* 0x001fe20000410000 */
[----:B------:R-:W-:Y:S01]  /*3c10*/  @P3 FFMA.FTZ R170, R25, R171, R173 ;  /* 0x000000ab19aa3223 */ /* 0x000fe200000100ad */
[--C-:B------:R-:W-:Y:S02]  /*3c20*/  @P4 HADD2.F32 R168, -RZ, R225.reuse.H0_H0 ;  /* 0x200000e1ffa84230 */ /* 0x100fe40000004100 */
[-C--:B-----5:R-:W-:Y:S01]  /*3c30*/  @P4 FFMA.FTZ R88, R160, R169.reuse, R88 ;  /* 0x000000a9a0584223 */ /* 0x0a0fe20000010058 */
[----:B------:R-:W-:Y:S02]  /*3c40*/  @P3 FADD.FTZ R170, R177, -R170 ;  /* 0x800000aab1aa3221 */ /* 0x000fe40000010000 */
[----:B------:R-:W-:Y:S01]  /*3c50*/  @P4 FMUL.FTZ R164, R168, R169 ;  /* 0x000000a9a8a44220 */ /* 0x000fe20000410000 */
[----:B------:R-:W-:Y:S01]  /*3c60*/  MOV R168, R121 ;  /* 0x0000007900a87202 */ /* 0x000fe20000000f00 */
[----:B------:R-:W-:Y:S01]  /*3c70*/  @P3 FFMA.FTZ R168, R2, R170, R121 ;  /* 0x000000aa02a83223 */ /* 0x000fe20000010079 */
[----:B------:R-:W-:Y:S01]  /*3c80*/  @P3 FFMA.FTZ R169, R176, R171, R173 ;  /* 0x000000abb0a93223 */ /* 0x000fe200000100ad */
[----:B------:R-:W0:Y:S03]  /*3c90*/  @P4 LDC R170, c[0x0][0x40c] ;  /* 0x00010300ffaa4b82 */ /* 0x000e260000000800 */
[----:B------:R-:W-:Y:S01]  /*3ca0*/  @P3 FADD.FTZ R169, R194, -R169 ;  /* 0x800000a9c2a93221 */ /* 0x000fe20000010000 */
[----:B0-----:R-:W-:Y:S01]  /*3cb0*/  @P4 FMUL.FTZ R170, R168, R170 ;  /* 0x000000aaa8aa4220 */ /* 0x001fe20000410000 */
[----:B------:R-:W-:-:S03]  /*3cc0*/  @P4 HADD2.F32 R168, -RZ, R225.H1_H1 ;  /* 0x300000e1ffa84230 */ /* 0x000fc60000004100 */
[-C--:B------:R-:W-:Y:S02]  /*3cd0*/  @P4 FFMA.FTZ R89, R161, R170.reuse, R89 ;  /* 0x000000aaa1594223 */ /* 0x080fe40000010059 */
[----:B------:R-:W-:Y:S01]  /*3ce0*/  @P4 FMUL.FTZ R165, R168, R170 ;  /* 0x000000aaa8a54220 */ /* 0x000fe20000410000 */
[----:B------:R-:W-:Y:S01]  /*3cf0*/  MOV R168, R122 ;  /* 0x0000007a00a87202 */ /* 0x000fe20000000f00 */
[----:B------:R-:W-:Y:S02]  /*3d00*/  @P3 FFMA.FTZ R168, R2, R169, R122 ;  /* 0x000000a902a83223 */ /* 0x000fe4000001007a */
[----:B------:R-:W0:Y:S02]  /*3d10*/  @P4 LDC R169, c[0x0][0x40c] ;  /* 0x00010300ffa94b82 */ /* 0x000e240000000800 */
[----:B0-----:R-:W-:Y:S01]  /*3d20*/  @P4 FMUL.FTZ R169, R168, R169 ;  /* 0x000000a9a8a94220 */ /* 0x001fe20000410000 */
[----:B------:R-:W-:-:S03]  /*3d30*/  @P4 HADD2.F32 R168, -RZ, R226.H0_H0 ;  /* 0x200000e2ffa84230 */ /* 0x000fc60000004100 */
[-C--:B------:R-:W-:Y:S02]  /*3d40*/  @P4 FFMA.FTZ R90, R162, R169.reuse, R90 ;  /* 0x000000a9a25a4223 */ /* 0x080fe4000001005a */
[----:B------:R-:W-:Y:S01]  /*3d50*/  @P4 FMUL.FTZ R166, R168, R169 ;  /* 0x000000a9a8a64220 */ /* 0x000fe20000410000 */
[----:B------:R-:W-:Y:S06]  /*3d60*/  @!P4 BRA `(.L_x_13130) ;  /* 0x0000000000b4c947 */ /* 0x000fec0003800000 */
[----:B------:R-:W-:Y:S01]  /*3d70*/  @P3 FFMA.FTZ R167, R213, R171, R173 ;  /* 0x000000abd5a73223 */ /* 0x000fe200000100ad */
[----:B------:R-:W-:-:S03]  /*3d80*/  MOV R168, R123 ;  /* 0x0000007b00a87202 */ /* 0x000fc60000000f00 */
[----:B------:R-:W-:-:S04]  /*3d90*/  @P3 FADD.FTZ R167, R216, -R167 ;  /* 0x800000a7d8a73221 */ /* 0x000fc80000010000 */
[----:B------:R-:W-:-:S04]  /*3da0*/  @P3 FFMA.FTZ R168, R2, R167, R123 ;  /* 0x000000a702a83223 */ /* 0x000fc8000001007b */
[----:B------:R-:W-:Y:S01]  /*3db0*/  FMUL.FTZ R167, R168, UR14 ;  /* 0x0000000ea8a77c20 */ /* 0x000fe20008410000 */
[----:B------:R-:W-:-:S03]  /*3dc0*/  HADD2.F32 R168, -RZ, R226.H1_H1 ;  /* 0x300000e2ffa87230 */ /* 0x000fc60000004100 */
[-C--:B------:R-:W-:Y:S02]  /*3dd0*/  FFMA.FTZ R91, R163, R167.reuse, R91 ;  /* 0x000000a7a35b7223 */ /* 0x080fe4000001005b */
[----:B------:R-:W-:Y:S01]  /*3de0*/  FMUL.FTZ R167, R168, R167 ;  /* 0x000000a7a8a77220 */ /* 0x000fe20000410000 */
[----:B------:R-:W-:Y:S06]  /*3df0*/  BRA `(.L_x_13130) ;  /* 0x0000000000907947 */ /* 0x000fec0003800000 */
.L_x_13134:
        /* <DEDUP_REMOVED lines=14> */
[----:B------:R-:W-:-:S02]  /*3ee0*/  @P4 HADD2.F32 R169, -RZ, R226.H1_H1 ;  /* 0x300000e2ffa94230 */ /* 0x000fc40000004100 */
[----:B------:R-:W-:-:S04]  /*3ef0*/  @P3 FFMA.FTZ R170, R176, R171, R173 ;  /* 0x000000abb0aa3223 */ /* 0x000fc800000100ad */
[----:B------:R-:W-:Y:S01]  /*3f00*/  @P3 FADD.FTZ R170, R194, -R170 ;  /* 0x800000aac2aa3221 */ /* 0x000fe20000010000 */
[----:B0-----:R-:W-:-:S04]  /*3f10*/  @P4 FMUL.FTZ R34, R35, R34 ;  /* 0x0000002223224220 */ /* 0x001fc80000410000 */
[-C--:B------:R-:W-:Y:S01]  /*3f20*/  @P4 FMUL.FTZ R167, R169, R34.reuse ;  /* 0x00000022a9a74220 */ /* 0x080fe20000410000 */
[----:B-----5:R-:W-:Y:S01]  /*3f30*/  @P4 FFMA.FTZ R91, R163, R34, R91 ;  /* 0x00000022a35b4223 */ /* 0x020fe2000001005b */
[----:B------:R-:W-:Y:S01]  /*3f40*/  @P4 HADD2.F32 R34, -RZ, R225.H0_H0 ;  /* 0x200000e1ff224230 */ /* 0x000fe20000004100 */
[----:B------:R-:W0:Y:S01]  /*3f50*/  @P4 LDC R169, c[0x0][0x40c] ;  /* 0x00010300ffa94b82 */ /* 0x000e220000000800 */
[----:B-1----:R-:W-:-:S04]  /*3f60*/  @P4 FMUL.FTZ R168, R32, R168 ;  /* 0x000000a820a84220 */ /* 0x002fc80000410000 */
[----:B------:R-:W-:Y:S01]  /*3f70*/  @P4 FMUL.FTZ R164, R34, R168 ;  /* 0x000000a822a44220 */ /* 0x000fe20000410000 */
[----:B------:R-:W-:Y:S01]  /*3f80*/  MOV R34, R122 ;  /* 0x0000007a00227202 */ /* 0x000fe20000000f00 */
[----:B------:R-:W-:Y:S01]  /*3f90*/  @P3 FFMA.FTZ R34, R2, R170, R122 ;  /* 0x000000aa02223223 */ /* 0x000fe2000001007a */
[----:B------:R-:W-:Y:S01]  /*3fa0*/  @P4 FFMA.FTZ R88, R160, R168, R88 ;  /* 0x000000a8a0584223 */ /* 0x000fe20000010058 */
[----:B------:R-:W1:Y:S01]  /*3fb0*/  @P4 LDC R170, c[0x0][0x40c] ;  /* 0x00010300ffaa4b82 */ /* 0x000e620000000800 */
[----:B------:R-:W-:Y:S02]  /*3fc0*/  @P4 HADD2.F32 R168, -RZ, R225.H1_H1 ;  /* 0x300000e1ffa84230 */ /* 0x000fe40000004100 */
[----:B0-----:R-:W-:-:S04]  /*3fd0*/  @P4 FMUL.FTZ R169, R33, R169 ;  /* 0x000000a921a94220 */ /* 0x001fc80000410000 */
[-C--:B------:R-:W-:Y:S01]  /*3fe0*/  @P4 FMUL.FTZ R165, R168, R169.reuse ;  /* 0x000000a9a8a54220 */ /* 0x080fe20000410000 */
[----:B------:R-:W-:Y:S02]  /*3ff0*/  @P4 HADD2.F32 R168, -RZ, R226.H0_H0 ;  /* 0x200000e2ffa84230 */ /* 0x000fe40000004100 */
[----:B------:R-:W-:Y:S01]  /*4000*/  @P4 FFMA.FTZ R89, R161, R169, R89 ;  /* 0x000000a9a1594223 */ /* 0x000fe20000010059 */
[----:B-1----:R-:W-:-:S04]  /*4010*/  @P4 FMUL.FTZ R170, R34, R170 ;  /* 0x000000aa22aa4220 */ /* 0x002fc80000410000 */
[-C--:B------:R-:W-:Y:S01]  /*4020*/  @P4 FMUL.FTZ R166, R168, R170.reuse ;  /* 0x000000aaa8a64220 */ /* 0x080fe20000410000 */
[----:B------:R-:W-:-:S07]  /*4030*/  @P4 FFMA.FTZ R90, R162, R170, R90 ;  /* 0x000000aaa25a4223 */ /* 0x000fce000001005a */
.L_x_13130:
[----:B------:R-:W-:-:S04]  /*4040*/  ISETP.NE.U32.AND P0, PT, RZ, UR4, PT ;  /* 0x00000004ff007c0c */ /* 0x000fc8000bf05070 */
[----:B------:R-:W-:-:S13]  /*4050*/  ISETP.NE.AND.EX P0, PT, RZ, UR5, PT, P0 ;  /* 0x00000005ff007c0c */ /* 0x000fda000bf05300 */
[----:B------:R-:W0:Y:S02]  /*4060*/  @P0 LDC.64 R168, c[0x0][0x478] ;  /* 0x00011e00ffa80b82 */ /* 0x000e240000000a00 */
[C---:B0-----:R-:W-:Y:S01]  /*4070*/  @P0 IMAD.WIDE.U32 R168, R224.reuse, 0x10, R168 ;  /* 0x00000010e0a80825 */ /* 0x041fe200078e00a8 */
[----:B------:R-:W-:-:S04]  /*4080*/  IADD3 R224, PT, PT, R224, 0x80, RZ ;  /* 0x00000080e0e07810 */ /* 0x000fc80007ffe0ff */
[----:B------:R0:W-:Y:S02]  /*4090*/  @P0 STG.E.128 desc[UR8][R168.64], R32 ;  /* 0x00000020a8000986 */ /* 0x0001e4000c101d08 */
[----:B0-----:R-:W0:Y:S02]  /*40a0*/  @P4 LDC.64 R168, c[0x0][0x468] ;  /* 0x00011a00ffa84b82 */ /* 0x001e240000000a00 */
[C---:B0-----:R-:W-:Y:S01]  /*40b0*/  @P4 IMAD.WIDE.U32 R168, R172.reuse, 0x10, R168 ;  /* 0x00000010aca84825 */ /* 0x041fe200078e00a8 */
[----:B------:R-:W-:-:S04]  /*40c0*/  IADD3 R172, PT, PT, R172, 0x80, RZ ;  /* 0x00000080acac7810 */ /* 0x000fc80007ffe0ff */
[----:B------:R0:W-:Y:S03]  /*40d0*/  @P4 STG.E.128 desc[UR8][R168.64], R164 ;  /* 0x000000a4a8004986 */ /* 0x0001e6000c101d08 */
.L_x_13123:
[----:B------:R-:W-:Y:S05]  /*40e0*/  BSYNC.RECONVERGENT B0 ;  /* 0x0000000000007941 */ /* 0x000fea0003800200 */
.L_x_13122:
[----:B------:R-:W-:Y:S01]  /*40f0*/  ISETP.GE.U32.AND P0, PT, R5, 0x100, PT ;  /* 0x000001000500780c */ /* 0x000fe20003f06070 */
[----:B------:R-:W-:Y:S01]  /*4100*/  BSSY.RECONVERGENT B0, `(.L_x_13135) ;  /* 0x00000c2000007945 */ /* 0x000fe20003800200 */
[----:B------:R-:W-:-:S11]  /*4110*/  LOP3.LUT R6, R6, 0xffffffef, RZ, 0xc0, !PT ;  /* 0xffffffef06067812 */ /* 0x000fd600078ec0ff */
[----:B------:R-:W-:Y:S01]  /*4120*/  @P0 LOP3.LUT R6, R6, 0x10, RZ, 0xfc, !PT ;  /* 0x0000001006060812 */ /* 0x000fe200078efcff */
[----:B------:R-:W-:Y:S06]  /*4130*/  @!P0 BRA `(.L_x_13136) ;  /* 0x0000000800f88947 */ /* 0x000fec0003800000 */
[----:B------:R-:W-:-:S04]  /*4140*/  UISETP.NE.U32.AND UP0, UPT, UR12, URZ, UPT ;  /* 0x000000ff0c00728c */ /* 0x000fc8000bf05070 */
[----:B------:R-:W-:Y:S01]  /*4150*/  UISETP.NE.AND.EX UP0, UPT, UR13, URZ, UPT, UP0 ;  /* 0x000000ff0d00728c */ /* 0x000fe2000bf05300 */
[----:B------:R-:W-:Y:S10]  /*4160*/  @!P4 BRA `(.L_x_13137) ;  /* 0x00000000000cc947 */ /* 0x000ff40003800000 */
[----:B-----5:R-:W1:Y:S02]  /*4170*/  LDC.64 R160, c[0x0][0x390] ;  /* 0x0000e400ffa07b82 */ /* 0x020e640000000a00 */
[----:B-1----:R-:W-:-:S06]  /*4180*/  IMAD.WIDE.U32 R160, R172, 0x10, R160 ;  /* 0x00000010aca07825 */ /* 0x002fcc00078e00a0 */
[----:B------:R-:W5:Y:S02]  /*4190*/  LDG.E.128 R160, desc[UR8][R160.64] ;  /* 0x00000008a0a07981 */ /* 0x000f64000c1e1d00 */
.L_x_13137:
[----:B------:R-:W-:Y:S05]  /*41a0*/  BRA.U !UP0, `(.L_x_13138) ;  /* 0x0000000508387547 */ /* 0x000fea000b800000 */
[----:B------:R-:W-:-:S04]  /*41b0*/  UISETP.NE.U32.AND UP0, UPT, UR6, URZ, UPT ;  /* 0x000000ff0600728c */ /* 0x000fc8000bf05070 */
[----:B------:R-:W-:-:S06]  /*41c0*/  UISETP.NE.AND.EX UP0, UPT, UR7, URZ, UPT, UP0 ;  /* 0x000000ff0700728c */ /* 0x000fcc000bf05300 */
[----:B------:R-:W-:-:S13]  /*41d0*/  PLOP3.LUT P0, PT, PT, PT, UP0, 0x80, 0x8 ;  /* 0x000000000008781c */ /* 0x000fda0003f0f008 */
[----:B------:R-:W-:Y:S05]  /*41e0*/  @!P0 BRA `(.L_x_13139) ;  /* 0x0000000000948947 */ /* 0x000fea0003800000 */
[----:B------:R-:W1:Y:S01]  /*41f0*/  @P4 LDC R35, c[0x0][0x40c] ;  /* 0x00010300ff234b82 */ /* 0x000e620000000800 */
[-CC-:B------:R-:W-:Y:S01]  /*4200*/  @P3 FFMA.FTZ R33, R12, R171.reuse, R173.reuse ;  /* 0x000000ab0c213223 */ /* 0x180fe200000100ad */
[-CC-:B------:R-:W-:Y:S01]  /*4210*/  @P3 FFMA.FTZ R34, R24, R171.reuse, R173.reuse ;  /* 0x000000ab18223223 */ /* 0x180fe200000100ad */
[----:B0-----:R-:W-:Y:S01]  /*4220*/  @P3 FFMA.FTZ R168, R178, R171, R173 ;  /* 0x000000abb2a83223 */ /* 0x001fe200000100ad */
[----:B------:R-:W-:Y:S01]  /*4230*/  MOV R32, R124 ;  /* 0x0000007c00207202 */ /* 0x000fe20000000f00 */
[----:B------:R-:W-:Y:S01]  /*4240*/  @P3 FADD.FTZ R33, R206, -R33 ;  /* 0x80000021ce213221 */ /* 0x000fe20000010000 */
[----:B------:R-:W-:Y:S01]  /*4250*/  @P3 FADD.FTZ R34, R23, -R34 ;  /* 0x8000002217223221 */ /* 0x000fe20000010000 */
[----:B------:R-:W-:Y:S01]  /*4260*/  @P3 FADD.FTZ R168, R179, -R168 ;  /* 0x800000a8b3a83221 */ /* 0x000fe20000010000 */
[----:B------:R-:W0:Y:S01]  /*4270*/  @P4 LDC R169, c[0x0][0x40c] ;  /* 0x00010300ffa94b82 */ /* 0x000e220000000800 */
[C---:B------:R-:W-:Y:S01]  /*4280*/  @P3 FFMA.FTZ R32, R2.reuse, R33, R124 ;  /* 0x0000002102203223 */ /* 0x040fe2000001007c */
[----:B------:R-:W-:Y:S01]  /*4290*/  MOV R33, R125 ;  /* 0x0000007d00217202 */ /* 0x000fe20000000f00 */
[C---:B------:R-:W-:Y:S01]  /*42a0*/  @P3 FFMA.FTZ R33, R2.reuse, R34, R125 ;  /* 0x0000002202213223 */ /* 0x040fe2000001007d */
[----:B------:R-:W-:Y:S01]  /*42b0*/  MOV R34, R126 ;  /* 0x0000007e00227202 */ /* 0x000fe20000000f00 */
[----:B------:R-:W-:Y:S01]  /*42c0*/  @P3 FFMA.FTZ R34, R2, R168, R126 ;  /* 0x000000a802223223 */ /* 0x000fe2000001007e */
[----:B------:R-:W-:-:S02]  /*42d0*/  @P4 HADD2.F32 R168, -RZ, R227.H0_H0 ;  /* 0x200000e3ffa84230 */ /* 0x000fc40000004100 */
[----:B------:R-:W-:-:S04]  /*42e0*/  @P3 FFMA.FTZ R170, R212, R171, R173 ;  /* 0x000000abd4aa3223 */ /* 0x000fc800000100ad */
[----:B------:R-:W-:Y:S01]  /*42f0*/  @P3 FADD.FTZ R170, R222, -R170 ;  /* 0x800000aadeaa3221 */ /* 0x000fe20000010000 */
[----:B-1----:R-:W-:-:S04]  /*4300*/  @P4 FMUL.FTZ R35, R32, R35 ;  /* 0x0000002320234220 */ /* 0x002fc80000410000 */
[----:B------:R-:W-:Y:S01]  /*4310*/  @P4 FMUL.FTZ R164, R35, R168 ;  /* 0x000000a823a44220 */ /* 0x000fe20000410000 */
[----:B-----5:R-:W-:Y:S01]  /*4320*/  @P4 FFMA.FTZ R92, R160, R35, R92 ;  /* 0x00000023a05c4223 */ /* 0x020fe2000001005c */
[----:B------:R-:W1:Y:S01]  /*4330*/  @P4 LDC R168, c[0x0][0x40c] ;  /* 0x00010300ffa84b82 */ /* 0x000e620000000800 */
[----:B------:R-:W-:Y:S02]  /*4340*/  @P4 HADD2.F32 R35, -RZ, R227.H1_H1 ;  /* 0x300000e3ff234230 */ /* 0x000fe40000004100 */
[----:B0-----:R-:W-:-:S04]  /*4350*/  @P4 FMUL.FTZ R169, R33, R169 ;  /* 0x000000a921a94220 */ /* 0x001fc80000410000 */
[----:B------:R-:W-:Y:S01]  /*4360*/  @P4 FMUL.FTZ R165, R169, R35 ;  /* 0x00000023a9a54220 */ /* 0x000fe20000410000 */
[----:B------:R-:W-:Y:S01]  /*4370*/  @P4 FFMA.FTZ R93, R161, R169, R93 ;  /* 0x000000a9a15d4223 */ /* 0x000fe2000001005d */
[----:B------:R-:W-:Y:S01]  /*4380*/  @P4 HADD2.F32 R169, -RZ, R228.H0_H0 ;  /* 0x200000e4ffa94230 */ /* 0x000fe20000004100 */
[----:B------:R-:W-:Y:S01]  /*4390*/  MOV R35, R127 ;  /* 0x0000007f00237202 */ /* 0x000fe20000000f00 */
[----:B------:R-:W-:Y:S01]  /*43a0*/  @P3 FFMA.FTZ R35, R2, R170, R127 ;  /* 0x000000aa02233223 */ /* 0x000fe2000001007f */
[----:B-1----:R-:W-:-:S04]  /*43b0*/  @P4 FMUL.FTZ R168, R34, R168 ;  /* 0x000000a822a84220 */ /* 0x002fc80000410000 */
[----:B------:R-:W-:Y:S01]  /*43c0*/  @P4 FMUL.FTZ R166, R168, R169 ;  /* 0x000000a9a8a64220 */ /* 0x000fe20000410000 */
[----:B------:R-:W-:Y:S01]  /*43d0*/  @P4 FFMA.FTZ R94, R162, R168, R94 ;  /* 0x000000a8a25e4223 */ /* 0x000fe2000001005e */
[----:B------:R-:W-:Y:S06]  /*43e0*/  @!P4 BRA `(.L_x_13140) ;  /* 0x00000008002cc947 */ /* 0x000fec0003800000 */
[----:B------:R-:W-:Y:S01]  /*43f0*/  FMUL.FTZ R167, R35, UR14 ;  /* 0x0000000e23a77c20 */ /* 0x000fe20008410000 */
[----:B------:R-:W-:-:S03]  /*4400*/  HADD2.F32 R168, -RZ, R228.H1_H1 ;  /* 0x300000e4ffa87230 */ /* 0x000fc60000004100 */
[----:B------:R-:W-:Y:S02]  /*4410*/  FFMA.FTZ R95, R163, R167, R95 ;  /* 0x000000a7a35f7223 */ /* 0x000fe4000001005f */
[----:B------:R-:W-:Y:S01]  /*4420*/  FMUL.FTZ R167, R167, R168 ;  /* 0x000000a8a7a77220 */ /* 0x000fe20000410000 */
[----:B------:R-:W-:Y:S06]  /*4430*/  BRA `(.L_x_13140) ;  /* 0x0000000800187947 */ /* 0x000fec0003800000 */
.L_x_13139:
[----:B0-----:R-:W0:Y:S01]  /*4440*/  @P4 LDC R168, c[0x0][0x40c] ;  /* 0x00010300ffa84b82 */ /* 0x001e220000000800 */
        /* <DEDUP_REMOVED lines=36> */
.L_x_13138:
[----:B0-----:R-:W0:Y:S02]  /*4690*/  LDC.64 R168, c[0x0][0x478] ;  /* 0x00011e00ffa87b82 */ /* 0x001e240000000a00 */
        /* <DEDUP_REMOVED lines=28> */
[-C--:B-----5:R-:W-:Y:S01]  /*4860*/  FFMA.FTZ R92, R160, R164.reuse, R92 ;  /* 0x000000a4a05c7223 */ /* 0x0a0fe2000001005c */
[----:B------:R-:W-:-:S07]  /*4870*/  FMUL.FTZ R164, R168, R164 ;  /* 0x000000a4a8a47220 */ /* 0x000fce0000410000 */
.L_x_13142:
        /* <DEDUP_REMOVED lines=8> */
[-C--:B-----5:R-:W-:Y:S01]  /*4900*/  FFMA.FTZ R93, R161, R165.reuse, R93 ;  /* 0x000000a5a15d7223 */ /* 0x0a0fe2000001005d */
[----:B------:R-:W-:-:S07]  /*4910*/  FMUL.FTZ R165, R168, R165 ;  /* 0x000000a5a8a57220 */ /* 0x000fce0000410000 */
.L_x_13143:
        /* <DEDUP_REMOVED lines=10> */
.L_x_13144:
[----:B------:R-:W-:Y:S05]  /*49c0*/  @!P4 BRA `(.L_x_13140) ;  /* 0x0000000000b4c947 */ /* 0x000fea0003800000 */
[----:B------:R-:W-:Y:S01]  /*49d0*/  FMUL.FTZ R167, R35, UR14 ;  /* 0x0000000e23a77c20 */ /* 0x000fe20008410000 */
[----:B------:R-:W-:-:S03]  /*49e0*/  HADD2.F32 R168, -RZ, R228.H1_H1 ;  /* 0x300000e4ffa87230 */ /* 0x000fc60000004100 */
[-C--:B-----5:R-:W-:Y:S02]  /*49f0*/  FFMA.FTZ R95, R163, R167.reuse, R95 ;  /* 0x000000a7a35f7223 */ /* 0x0a0fe4000001005f */
[----:B------:R-:W-:Y:S01]  /*4a00*/  FMUL.FTZ R167, R168, R167 ;  /* 0x000000a7a8a77220 */ /* 0x000fe20000410000 */
[----:B------:R-:W-:Y:S06]  /*4a10*/  BRA `(.L_x_13140) ;  /* 0x0000000000a07947 */ /* 0x000fec0003800000 */
.L_x_13141:
        /* <DEDUP_REMOVED lines=10> */
.L_x_13145:
        /* <DEDUP_REMOVED lines=10> */
.L_x_13146:
        /* <DEDUP_REMOVED lines=10> */
.L_x_13147:
        /* <DEDUP_REMOVED lines=10> */
.L_x_13140:
        /* <DEDUP_REMOVED lines=8> */
.L_x_13136:
[----:B------:R-:W-:Y:S05]  /*4d20*/  BSYNC.RECONVERGENT B0 ;  /* 0x0000000000007941 */ /* 0x000fea0003800200 */
.L_x_13135:
        /* <DEDUP_REMOVED lines=8> */
[----:B-----5:R-:W2:Y:S02]  /*4db0*/  LDC.64 R160, c[0x0][0x390] ;  /* 0x0000e400ffa07b82 */ /* 0x020ea40000000a00 */
[----:B--2---:R-:W-:-:S06]  /*4dc0*/  IMAD.WIDE.U32 R160, R172, 0x10, R160 ;  /* 0x00000010aca07825 */ /* 0x004fcc00078e00a0 */
[----:B------:R-:W5:Y:S02]  /*4dd0*/  LDG.E.128 R160, desc[UR8][R160.64] ;  /* 0x00000008a0a07981 */ /* 0x000f64000c1e1d00 */
.L_x_13150:
[----:B------:R-:W-:Y:S05]  /*4de0*/  BRA.U !UP0, `(.L_x_13151) ;  /* 0x0000000508387547 */ /* 0x000fea000b800000 */
[----:B------:R-:W-:-:S04]  /*4df0*/  UISETP.NE.U32.AND UP0, UPT, UR6, URZ, UPT ;  /* 0x000000ff0600728c */ /* 0x000fc8000bf05070 */
[----:B------:R-:W-:-:S06]  /*4e00*/  UISETP.NE.AND.EX UP0, UPT, UR7, URZ, UPT, UP0 ;  /* 0x000000ff0700728c */ /* 0x000fcc000bf05300 */
[----:B------:R-:W-:-:S13]  /*4e10*/  PLOP3.LUT P0, PT, PT, PT, UP0, 0x80, 0x8 ;  /* 0x000000000008781c */ /* 0x000fda0003f0f008 */
[----:B------:R-:W-:Y:S05]  /*4e20*/  @!P0 BRA `(.L_x_13152) ;  /* 0x0000000000948947 */ /* 0x000fea0003800000 */
[----:B------:R-:W2:Y:S01]  /*4e30*/  @P4 LDC R35, c[0x0][0x40c] ;  /* 0x00010300ff234b82 */ /* 0x000ea20000000800 */
[-CC-:B------:R-:W-:Y:S01]  /*4e40*/  @P3 FFMA.FTZ R33, R11, R171.reuse, R173.reuse ;  /* 0x000000ab0b213223 */ /* 0x180fe200000100ad */
[-CC-:B------:R-:W-:Y:S01]  /*4e50*/  @P3 FFMA.FTZ R34, R22, R171.reuse, R173.reuse ;  /* 0x000000ab16223223 */ /* 0x180fe200000100ad */
[----:B01----:R-:W-:Y:S01]  /*4e60*/  @P3 FFMA.FTZ R168, R180, R171, R173 ;  /* 0x000000abb4a83223 */ /* 0x003fe200000100ad */
        /* <DEDUP_REMOVED lines=13> */
[----:B--2---:R-:W-:-:S04]  /*4f40*/  @P4 FMUL.FTZ R35, R32, R35 ;  /* 0x0000002320234220 */ /* 0x004fc80000410000 */
        /* <DEDUP_REMOVED lines=19> */
.L_x_13152:
[----:B01----:R-:W0:Y:S01]  /*5080*/  @P4 LDC R168, c[0x0][0x40c] ;  /* 0x00010300ffa84b82 */ /* 0x003e220000000800 */
        /* <DEDUP_REMOVED lines=36> */
.L_x_13151:
[----:B01----:R-:W0:Y:S02]  /*52d0*/  LDC.64 R168, c[0x0][0x478] ;  /* 0x00011e00ffa87b82 */ /* 0x003e240000000a00 */
        /* <DEDUP_REMOVED lines=30> */
.L_x_13155:
        /* <DEDUP_REMOVED lines=10> */
.L_x_13156:
        /* <DEDUP_REMOVED lines=10> */
.L_x_13157:
[----:B------:R-:W-:Y:S05]  /*5600*/  @!P4 BRA `(.L_x_13153) ;  /* 0x0000000000b4c947 */ /* 0x000fea0003800000 */
[----:B------:R-:W-:Y:S01]  /*5610*/  FMUL.FTZ R167, R35, UR14 ;  /* 0x0000000e23a77c20 */ /* 0x000fe20008410000 */
[----:B------:R-:W-:-:S03]  /*5620*/  HADD2.F32 R168, -RZ, R230.H1_H1 ;  /* 0x300000e6ffa87230 */ /* 0x000fc60000004100 */
[-C--:B-----5:R-:W-:Y:S02]  /*5630*/  FFMA.FTZ R99, R163, R167.reuse, R99 ;  /* 0x000000a7a3637223 */ /* 0x0a0fe40000010063 */
[----:B------:R-:W-:Y:S01]  /*5640*/  FMUL.FTZ R167, R168, R167 ;  /* 0x000000a7a8a77220 */ /* 0x000fe20000410000 */
[----:B------:R-:W-:Y:S06]  /*5650*/  BRA `(.L_x_13153) ;  /* 0x0000000000a07947 */ /* 0x000fec0003800000 */
.L_x_13154:
        /* <DEDUP_REMOVED lines=10> */
.L_x_13158:
        /* <DEDUP_REMOVED lines=10> */
.L_x_13159:
        /* <DEDUP_REMOVED lines=10> */
.L_x_13160:
        /* <DEDUP_REMOVED lines=10> */
.L_x_13153:
        /* <DEDUP_REMOVED lines=8> */
.L_x_13149:
[----:B------:R-:W-:Y:S05]  /*5960*/  BSYNC.RECONVERGENT B0 ;  /* 0x0000000000007941 */ /* 0x000fea0003800200 */
.L_x_13148:
        /* <DEDUP_REMOVED lines=8> */
[----:B-----5:R-:W3:Y:S02]  /*59f0*/  LDC.64 R160, c[0x0][0x390] ;  /* 0x0000e400ffa07b82 */ /* 0x020ee40000000a00 */
[----:B---3--:R-:W-:-:S06]  /*5a00*/  IMAD.WIDE.U32 R160, R172, 0x10, R160 ;  /* 0x00000010aca07825 */ /* 0x008fcc00078e00a0 */
[----:B------:R-:W5:Y:S02]  /*5a10*/  LDG.E.128 R160, desc[UR8][R160.64] ;  /* 0x00000008a0a07981 */ /* 0x000f64000c1e1d00 */
.L_x_13163:
[----:B------:R-:W-:Y:S05]  /*5a20*/  BRA.U !UP0, `(.L_x_13164) ;  /* 0x0000000508387547 */ /* 0x000fea000b800000 */
[----:B------:R-:W-:-:S04]  /*5a30*/  UISETP.NE.U32.AND UP0, UPT, UR6, URZ, UPT ;  /* 0x000000ff0600728c */ /* 0x000fc8000bf05070 */
[----:B------:R-:W-:-:S06]  /*5a40*/  UISETP.NE.AND.EX UP0, UPT, UR7, URZ, UPT, UP0 ;  /* 0x000000ff0700728c */ /* 0x000fcc000bf05300 */
[----:B------:R-:W-:-:S13]  /*5a50*/  PLOP3.LUT P0, PT, PT, PT, UP0, 0x80, 0x8 ;  /* 0x000000000008781c */ /* 0x000fda0003f0f008 */
[----:B------:R-:W-:Y:S05]  /*5a60*/  @!P0 BRA `(.L_x_13165) ;  /* 0x0000000000948947 */ /* 0x000fea0003800000 */
[----:B------:R-:W3:Y:S01]  /*5a70*/  @P4 LDC R35, c[0x0][0x40c] ;  /* 0x00010300ff234b82 */ /* 0x000ee20000000800 */
[-CC-:B------:R-:W-:Y:S01]  /*5a80*/  @P3 FFMA.FTZ R33, R10, R171.reuse, R173.reuse ;  /* 0x000000ab0a213223 */ /* 0x180fe200000100ad */
[-CC-:B------:R-:W-:Y:S01]  /*5a90*/  @P3 FFMA.FTZ R34, R20, R171.reuse, R173.reuse ;  /* 0x000000ab14223223 */ /* 0x180fe200000100ad */
[----:B012---:R-:W-:Y:S01]  /*5aa0*/  @P3 FFMA.FTZ R168, R182, R171, R173 ;  /* 0x000000abb6a83223 */ /* 0x007fe200000100ad */
        /* <DEDUP_REMOVED lines=13> */
[----:B---3--:R-:W-:-:S04]  /*5b80*/  @P4 FMUL.FTZ R35, R32, R35 ;  /* 0x0000002320234220 */ /* 0x008fc80000410000 */
        /* <DEDUP_REMOVED lines=19> */
.L_x_13165:
[----:B012---:R-:W0:Y:S01]  /*5cc0*/  @P4 LDC R168, c[0x0][0x40c] ;  /* 0x00010300ffa84b82 */ /* 0x007e220000000800 */
        /* <DEDUP_REMOVED lines=36> */
.L_x_13164:
[----:B012---:R-:W0:Y:S02]  /*5f10*/  LDC.64 R168, c[0x0][0x478] ;  /* 0x00011e00ffa87b82 */ /* 0x007e240000000a00 */
        /* <DEDUP_REMOVED lines=30> */
.L_x_13168:
        /* <DEDUP_REMOVED lines=10> */
.L_x_13169:
        /* <DEDUP_REMOVED lines=10> */
.L_x_13170:
[----:B------:R-:W-:Y:S05]  /*6240*/  @!P4 BRA `(.L_x_13166) ;  /* 0x0000000000b4c947 */ /* 0x000fea0003800000 */
[----:B------:R-:W-:Y:S01]  /*6250*/  FMUL.FTZ R167, R35, UR14 ;  /* 0x0000000e23a77c20 */ /* 0x000fe20008410000 */
[----:B------:R-:W-:-:S03]  /*6260*/  HADD2.F32 R168, -RZ, R232.H1_H1 ;  /* 0x300000e8ffa87230 */ /* 0x000fc60000004100 */
[-C--:B-----5:R-:W-:Y:S02]  /*6270*/  FFMA.FTZ R103, R163, R167.reuse, R103 ;  /* 0x000000a7a3677223 */ /* 0x0a0fe40000010067 */
[----:B------:R-:W-:Y:S01]  /*6280*/  FMUL.FTZ R167, R168, R167 ;  /* 0x000000a7a8a77220 */ /* 0x000fe20000410000 */
[----:B------:R-:W-:Y:S06]  /*6290*/  BRA `(.L_x_13166) ;  /* 0x0000000000a07947 */ /* 0x000fec0003800000 */
.L_x_13167:
        /* <DEDUP_REMOVED lines=10> */
.L_x_13171:
        /* <DEDUP_REMOVED lines=10> */
.L_x_13172:
        /* <DEDUP_REMOVED lines=10> */
.L_x_13173:
        /* <DEDUP_REMOVED lines=10> */
.L_x_13166:
        /* <DEDUP_REMOVED lines=8> */
.L_x_13162:
[----:B------:R-:W-:Y:S05]  /*65a0*/  BSYNC.RECONVERGENT B0 ;  /* 0x0000000000007941 */ /* 0x000fea0003800200 */
.L_x_13161:
[----:B------:R-:W-:Y:S01]  /*65b0*/  ISETP.GE.U32.AND P0, PT, R5, 0x280, PT ;  /* 0x000002800500780c */ /* 0x000fe20003f06070 */
[----:B------:R-:W-:-:S12]  /*65c0*/  BSSY.RECONVERGENT B0, `(.L_x_13174) ;  /* 0x00000c0000007945 */ /* 0x000fd80003800200 */
[----:B------:R-:W-:Y:S05]  /*65d0*/  @!P0 BRA `(.L_x_13175) ;  /* 0x0000000800f88947 */ /* 0x000fea0003800000 */
[----:B------:R-:W-:-:S04]  /*65e0*/  UISETP.NE.U32.AND UP0, UPT, UR12, URZ, UPT ;  /* 0x000000ff0c00728c */ /* 0x000fc8000bf05070 */
[----:B------:R-:W-:Y:S01]  /*65f0*/  UISETP.NE.AND.EX UP0, UPT, UR13, URZ, UPT, UP0 ;  /* 0x000000ff0d00728c */ /* 0x000fe2000bf05300 */
[----:B------:R-:W-:Y:S10]  /*6600*/  @!P4 BRA `(.L_x_13176) ;  /* 0x00000000000cc947 */ /* 0x000ff40003800000 */
[----:B-----5:R-:W4:Y:S02]  /*6610*/  LDC.64 R160, c[0x0][0x390] ;  /* 0x0000e400ffa07b82 */ /* 0x020f240000000a00 */
[----:B----4-:R-:W-:-:S06]  /*6620*/  IMAD.WIDE.U32 R160, R172, 0x10, R160 ;  /* 0x00000010aca07825 */ /* 0x010fcc00078e00a0 */
[----:B------:R-:W5:Y:S02]  /*6630*/  LDG.E.128 R160, desc[UR8][R160.64] ;  /* 0x00000008a0a07981 */ /* 0x000f64000c1e1d00 */
.L_x_13176:
[----:B------:R-:W-:Y:S05]  /*6640*/  BRA.U !UP0, `(.L_x_13177) ;  /* 0x0000000508387547 */ /* 0x000fea000b800000 */
[----:B------:R-:W-:-:S04]  /*6650*/  UISETP.NE.U32.AND UP0, UPT, UR6, URZ, UPT ;  /* 0x000000ff0600728c */ /* 0x000fc8000bf05070 */
[----:B------:R-:W-:-:S06]  /*6660*/  UISETP.NE.AND.EX UP0, UPT, UR7, URZ, UPT, UP0 ;  /* 0x000000ff0700728c */ /* 0x000fcc000bf05300 */
[----:B------:R-:W-:-:S13]  /*6670*/  PLOP3.LUT P1, PT, PT, PT, UP0, 0x80, 0x8 ;  /* 0x000000000008781c */ /* 0x000fda0003f2f008 */
[----:B------:R-:W-:Y:S05]  /*6680*/  @!P1 BRA `(.L_x_13178) ;  /* 0x0000000000949947 */ /* 0x000fea0003800000 */
[----:B------:R-:W4:Y:S01]  /*6690*/  @P4 LDC R35, c[0x0][0x40c] ;  /* 0x00010300ff234b82 */ /* 0x000f220000000800 */
[-CC-:B------:R-:W-:Y:S01]  /*66a0*/  @P3 FFMA.FTZ R33, R9, R171.reuse, R173.reuse ;  /* 0x000000ab09213223 */ /* 0x180fe200000100ad */
[-CC-:B------:R-:W-:Y:S01]  /*66b0*/  @P3 FFMA.FTZ R34, R18, R171.reuse, R173.reuse ;  /* 0x000000ab12223223 */ /* 0x180fe200000100ad */
[----:B0123--:R-:W-:Y:S01]  /*66c0*/  @P3 FFMA.FTZ R168, R184, R171, R173 ;  /* 0x000000abb8a83223 */ /* 0x00ffe200000100ad */
        /* <DEDUP_REMOVED lines=13> */
[----:B----4-:R-:W-:-:S04]  /*67a0*/  @P4 FMUL.FTZ R35, R32, R35 ;  /* 0x0000002320234220 */ /* 0x010fc80000410000 */
        /* <DEDUP_REMOVED lines=19> */
.L_x_13178:
[----:B0123--:R-:W0:Y:S01]  /*68e0*/  @P4 LDC R168, c[0x0][0x40c] ;  /* 0x00010300ffa84b82 */ /* 0x00fe220000000800 */
        /* <DEDUP_REMOVED lines=36> */
.L_x_13177:
[----:B0123--:R-:W0:Y:S02]  /*6b30*/  LDC.64 R168, c[0x0][0x478] ;  /* 0x00011e00ffa87b82 */ /* 0x00fe240000000a00 */
        /* <DEDUP_REMOVED lines=30> */
.L_x_13181:
        /* <DEDUP_REMOVED lines=10> */
.L_x_13182:
        /* <DEDUP_REMOVED lines=10> */
.L_x_13183:
[----:B------:R-:W-:Y:S05]  /*6e60*/  @!P4 BRA `(.L_x_13179) ;  /* 0x0000000000b4c947 */ /* 0x000fea0003800000 */
[----:B------:R-:W-:Y:S01]  /*6e70*/  FMUL.FTZ R167, R35, UR14 ;  /* 0x0000000e23a77c20 */ /* 0x000fe20008410000 */
[----:B------:R-:W-:-:S03]  /*6e80*/  HADD2.F32 R168, -RZ, R234.H1_H1 ;  /* 0x300000eaffa87230 */ /* 0x000fc60000004100 */
[-C--:B-----5:R-:W-:Y:S02]  /*6e90*/  FFMA.FTZ R107, R163, R167.reuse, R107 ;  /* 0x000000a7a36b7223 */ /* 0x0a0fe4000001006b */
[----:B------:R-:W-:Y:S01]  /*6ea0*/  FMUL.FTZ R167, R168, R167 ;  /* 0x000000a7a8a77220 */ /* 0x000fe20000410000 */
[----:B------:R-:W-:Y:S06]  /*6eb0*/  BRA `(.L_x_13179) ;  /* 0x0000000000a07947 */ /* 0x000fec0003800000 */
.L_x_13180:
        /* <DEDUP_REMOVED lines=10> */
.L_x_13184:
        /* <DEDUP_REMOVED lines=10> */
.L_x_13185:
        /* <DEDUP_REMOVED lines=10> */
.L_x_13186:
        /* <DEDUP_REMOVED lines=10> */
.L_x_13179:
        /* <DEDUP_REMOVED lines=8> */
.L_x_13175:
[----:B------:R-:W-:Y:S05]  /*71c0*/  BSYNC.RECONVERGENT B0 ;  /* 0x0000000000007941 */ /* 0x000fea0003800200 */
.L_x_13174:
[----:B------:R-:W-:Y:S01]  /*71d0*/  ISETP.GE.U32.AND P1, PT, R5, 0x300, PT ;  /* 0x000003000500780c */ /* 0x000fe20003f26070 */
[----:B------:R-:W-:-:S12]  /*71e0*/  BSSY.RECONVERGENT B0, `(.L_x_13187) ;  /* 0x00000c0000007945 */ /* 0x000fd80003800200 */
[----:B------:R-:W-:Y:S05]  /*71f0*/  @!P1 BRA `(.L_x_13188) ;  /* 0x0000000800f89947 */ /* 0x000fea0003800000 */
[----:B------:R-:W-:-:S04]  /*7200*/  UISETP.NE.U32.AND UP0, UPT, UR12, URZ, UPT ;  /* 0x000000ff0c00728c */ /* 0x000fc8000bf05070 */
[----:B------:R-:W-:Y:S01]  /*7210*/  UISETP.NE.AND.EX UP0, UPT, UR13, URZ, UPT, UP0 ;  /* 0x000000ff0d00728c */ /* 0x000fe2000bf05300 */
[----:B------:R-:W-:Y:S10]  /*7220*/  @!P4 BRA `(.L_x_13189) ;  /* 0x00000000000cc947 */ /* 0x000ff40003800000 */
[----:B-----5:R-:W0:Y:S02]  /*7230*/  LDC.64 R160, c[0x0][0x390] ;  /* 0x0000e400ffa07b82 */ /* 0x020e240000000a00 */
[----:B0-----:R-:W-:-:S06]  /*7240*/  IMAD.WIDE.U32 R160, R172, 0x10, R160 ;  /* 0x00000010aca07825 */ /* 0x001fcc00078e00a0 */
[----:B------:R-:W5:Y:S02]  /*7250*/  LDG.E.128 R160, desc[UR8][R160.64] ;  /* 0x00000008a0a07981 */ /* 0x000f64000c1e1d00 */
.L_x_13189:
[----:B------:R-:W-:Y:S05]  /*7260*/  BRA.U !UP0, `(.L_x_13190) ;  /* 0x0000000508387547 */ /* 0x000fea000b800000 */
[----:B------:R-:W-:-:S04]  /*7270*/  UISETP.NE.U32.AND UP0, UPT, UR6, URZ, UPT ;  /* 0x000000ff0600728c */ /* 0x000fc8000bf05070 */
[----:B------:R-:W-:-:S06]  /*7280*/  UISETP.NE.AND.EX UP0, UPT, UR7, URZ, UPT, UP0 ;  /* 0x000000ff0700728c */ /* 0x000fcc000bf05300 */
[----:B------:R-:W-:-:S13]  /*7290*/  PLOP3.LUT P2, PT, PT, PT, UP0, 0x80, 0x8 ;  /* 0x000000000008781c */ /* 0x000fda0003f4f008 */
[----:B------:R-:W-:Y:S05]  /*72a0*/  @!P2 BRA `(.L_x_13191) ;  /* 0x000000000094a947 */ /* 0x000fea0003800000 */
[----:B------:R-:W0:Y:S01]  /*72b0*/  @P4 LDC R35, c[0x0][0x40c] ;  /* 0x00010300ff234b82 */ /* 0x000e220000000800 */
[-CC-:B------:R-:W-:Y:S01]  /*72c0*/  @P3 FFMA.FTZ R33, R8, R171.reuse, R173.reuse ;  /* 0x000000ab08213223 */ /* 0x180fe200000100ad */
[-CC-:B------:R-:W-:Y:S01]  /*72d0*/  @P3 FFMA.FTZ R34, R16, R171.reuse, R173.reuse ;  /* 0x000000ab10223223 */ /* 0x180fe200000100ad */
[----:B01234-:R-:W-:Y:S01]  /*72e0*/  @P3 FFMA.FTZ R168, R186, R171, R173 ;  /* 0x000000abbaa83223 */ /* 0x01ffe200000100ad */
        /* <DEDUP_REMOVED lines=13> */
[----:B------:R-:W-:-:S04]  /*73c0*/  @P4 FMUL.FTZ R35, R32, R35 ;  /* 0x0000002320234220 */ /* 0x000fc80000410000 */
        /* <DEDUP_REMOVED lines=19> */
.L_x_13191:
[----:B01234-:R-:W0:Y:S01]  /*7500*/  @P4 LDC R168, c[0x0][0x40c] ;  /* 0x00010300ffa84b82 */ /* 0x01fe220000000800 */
        /* <DEDUP_REMOVED lines=36> */
.L_x_13190:
[----:B01234-:R-:W0:Y:S02]  /*7750*/  LDC.64 R168, c[0x0][0x478] ;  /* 0x00011e00ffa87b82 */ /* 0x01fe240000000a00 */
        /* <DEDUP_REMOVED lines=30> */
.L_x_13194:
        /* <DEDUP_REMOVED lines=10> */
.L_x_13195:
        /* <DEDUP_REMOVED lines=10> */
.L_x_13196:
[----:B------:R-:W-:Y:S05]  /*7a80*/  @!P4 BRA `(.L_x_13192) ;  /* 0x0000000000b4c947 */ /* 0x000fea0003800000 */
[----:B------:R-:W-:Y:S01]  /*7a90*/  FMUL.FTZ R167, R35, UR14 ;  /* 0x0000000e23a77c20 */ /* 0x000fe20008410000 */
[----:B------:R-:W-:-:S03]  /*7aa0*/  HADD2.F32 R168, -RZ, R236.H1_H1 ;  /* 0x300000ecffa87230 */ /* 0x000fc60000004100 */
[-C--:B-----5:R-:W-:Y:S02]  /*7ab0*/  FFMA.FTZ R111, R163, R167.reuse, R111 ;  /* 0x000000a7a36f7223 */ /* 0x0a0fe4000001006f */
[----:B------:R-:W-:Y:S01]  /*7ac0*/  FMUL.FTZ R167, R168, R167 ;  /* 0x000000a7a8a77220 */ /* 0x000fe20000410000 */
[----:B------:R-:W-:Y:S06]  /*7ad0*/  BRA `(.L_x_13192) ;  /* 0x0000000000a07947 */ /* 0x000fec0003800000 */
.L_x_13193:
        /* <DEDUP_REMOVED lines=10> */
.L_x_13197:
        /* <DEDUP_REMOVED lines=10> */
.L_x_13198:
        /* <DEDUP_REMOVED lines=10> */
.L_x_13199:
        /* <DEDUP_REMOVED lines=10> */
.L_x_13192:
        /* <DEDUP_REMOVED lines=8> */
.L_x_13188:
[----:B------:R-:W-:Y:S05]  /*7de0*/  BSYNC.RECONVERGENT B0 ;  /* 0x0000000000007941 */ /* 0x000fea0003800200 */
.L_x_13187:
        /* <DEDUP_REMOVED lines=9> */
.L_x_13202:
        /* <DEDUP_REMOVED lines=42> */
.L_x_13204:
        /* <DEDUP_REMOVED lines=37> */
.L_x_13203:
        /* <DEDUP_REMOVED lines=31> */
.L_x_13207:
        /* <DEDUP_REMOVED lines=10> */
.L_x_13208:
        /* <DEDUP_REMOVED lines=10> */
.L_x_13209:
[----:B------:R-:W-:Y:S05]  /*86a0*/  @!P4 BRA `(.L_x_13205) ;  /* 0x0000000000b4c947 */ /* 0x000fea0003800000 */
[----:B------:R-:W-:Y:S01]  /*86b0*/  FMUL.FTZ R167, R35, UR14 ;  /* 0x0000000e23a77c20 */ /* 0x000fe20008410000 */
[----:B------:R-:W-:-:S03]  /*86c0*/  HADD2.F32 R168, -RZ, R238.H1_H1 ;  /* 0x300000eeffa87230 */ /* 0x000fc60000004100 */
[-C--:B-----5:R-:W-:Y:S02]  /*86d0*/  FFMA.FTZ R115, R163, R167.reuse, R115 ;  /* 0x000000a7a3737223 */ /* 0x0a0fe40000010073 */
[----:B------:R-:W-:Y:S01]  /*86e0*/  FMUL.FTZ R167, R168, R167 ;  /* 0x000000a7a8a77220 */ /* 0x000fe20000410000 */
[----:B------:R-:W-:Y:S06]  /*86f0*/  BRA `(.L_x_13205) ;  /* 0x0000000000a07947 */ /* 0x000fec0003800000 */
.L_x_13206:
        /* <DEDUP_REMOVED lines=10> */
.L_x_13210:
        /* <DEDUP_REMOVED lines=10> */
.L_x_13211:
        /* <DEDUP_REMOVED lines=10> */
.L_x_13212:
        /* <DEDUP_REMOVED lines=10> */
.L_x_13205:
        /* <DEDUP_REMOVED lines=8> */
.L_x_13201:
[----:B------:R-:W-:Y:S05]  /*8a00*/  BSYNC.RECONVERGENT B0 ;  /* 0x0000000000007941 */ /* 0x000fea0003800200 */
.L_x_13200:
        /* <DEDUP_REMOVED lines=8> */
[----:B-----5:R-:W0:Y:S02]  /*8a90*/  LDC.64 R160, c[0x0][0x390] ;  /* 0x0000e400ffa07b82 */ /* 0x020e240000000a00 */
[----:B0-----:R-:W-:-:S06]  /*8aa0*/  IMAD.WIDE.U32 R160, R172, 0x10, R160 ;  /* 0x00000010aca07825 */ /* 0x001fcc00078e00a0 */
[----:B------:R-:W5:Y:S02]  /*8ab0*/  LDG.E.128 R160, desc[UR8][R160.64] ;  /* 0x00000008a0a07981 */ /* 0x000f64000c1e1d00 */
.L_x_13215:
[----:B------:R-:W-:Y:S05]  /*8ac0*/  BRA.U !UP0, `(.L_x_13216) ;  /* 0x00000005083c7547 */ /* 0x000fea000b800000 */
[----:B------:R-:W-:-:S04]  /*8ad0*/  UISETP.NE.U32.AND UP0, UPT, UR6, URZ, UPT ;  /* 0x000000ff0600728c */ /* 0x000fc8000bf05070 */
[----:B------:R-:W-:-:S06]  /*8ae0*/  UISETP.NE.AND.EX UP0, UPT, UR7, URZ, UPT, UP0 ;  /* 0x000000ff0700728c */ /* 0x000fcc000bf05300 */
[----:B------:R-:W-:-:S13]  /*8af0*/  PLOP3.LUT P5, PT, PT, PT, UP0, 0x80, 0x8 ;  /* 0x000000000008781c */ /* 0x000fda0003faf008 */
[----:B------:R-:W-:Y:S05]  /*8b00*/  @!P5 BRA `(.L_x_13217) ;  /* 0x000000000098d947 */ /* 0x000fea0003800000 */
[-CC-:B------:R-:W-:Y:S01]  /*8b10*/  @P3 FFMA.FTZ R3, R214, R171.reuse, R173.reuse ;  /* 0x000000abd6033223 */ /* 0x180fe200000100ad */
[-CC-:B------:R-:W-:Y:S01]  /*8b20*/  @P3 FFMA.FTZ R32, R27, R171.reuse, R173.reuse ;  /* 0x000000ab1b203223 */ /* 0x180fe200000100ad */
[-CC-:B------:R-:W-:Y:S01]  /*8b30*/  @P3 FFMA.FTZ R33, R191, R171.reuse, R173.reuse ;  /* 0x000000abbf213223 */ /* 0x180fe200000100ad */
[----:B------:R-:W-:Y:S01]  /*8b40*/  @P3 FFMA.FTZ R171, R192, R171, R173 ;  /* 0x000000abc0ab3223 */ /* 0x000fe200000100ad */
[----:B------:R-:W-:Y:S01]  /*8b50*/  @P3 FADD.FTZ R34, R215, -R3 ;  /* 0x80000003d7223221 */ /* 0x000fe20000010000 */
[----:B------:R-:W-:Y:S01]  /*8b60*/  MOV R3, R159 ;  /* 0x0000009f00037202 */ /* 0x000fe20000000f00 */
[----:B01234-:R-:W0:Y:S01]  /*8b70*/  @P4 LDC R168, c[0x0][0x40c] ;  /* 0x00010300ffa84b82 */ /* 0x01fe220000000800 */
[----:B------:R-:W-:Y:S01]  /*8b80*/  @P3 FADD.FTZ R171, R195, -R171 ;  /* 0x800000abc3ab3221 */ /* 0x000fe20000010000 */
[----:B------:R-:W-:Y:S01]  /*8b90*/  @P3 FFMA.FTZ R3, R2, R34, R159 ;  /* 0x0000002202033223 */ /* 0x000fe2000001009f */
[----:B------:R-:W-:Y:S01]  /*8ba0*/  @P3 FADD.FTZ R34, R190, -R32 ;  /* 0x80000020be223221 */ /* 0x000fe20000010000 */
[----:B------:R-:W-:Y:S01]  /*8bb0*/  MOV R32, R156 ;  /* 0x0000009c00207202 */ /* 0x000fe20000000f00 */
[----:B------:R-:W-:-:S02]  /*8bc0*/  @P4 HADD2.F32 R169, -RZ, R239.H0_H0 ;  /* 0x200000efffa94230 */ /* 0x000fc40000004100 */
[C---:B------:R-:W-:Y:S01]  /*8bd0*/  @P3 FFMA.FTZ R32, R2.reuse, R34, R156 ;  /* 0x0000002202203223 */ /* 0x040fe2000001009c */
[----:B------:R-:W-:Y:S01]  /*8be0*/  @P3 FADD.FTZ R34, R193, -R33 ;  /* 0x80000021c1223221 */ /* 0x000fe20000010000 */
[----:B------:R-:W-:Y:S01]  /*8bf0*/  MOV R33, R157 ;  /* 0x0000009d00217202 */ /* 0x000fe20000000f00 */
[----:B------:R-:W1:Y:S02]  /*8c00*/  @P4 LDC R35, c[0x0][0x40c] ;  /* 0x00010300ff234b82 */ /* 0x000e640000000800 */
[C---:B------:R-:W-:Y:S01]  /*8c10*/  @P3 FFMA.FTZ R33, R2.reuse, R34, R157 ;  /* 0x0000002202213223 */ /* 0x040fe2000001009d */
[----:B------:R-:W-:Y:S01]  /*8c20*/  MOV R34, R158 ;  /* 0x0000009e00227202 */ /* 0x000fe20000000f00 */
[----:B------:R-:W-:-:S04]  /*8c30*/  @P3 FFMA.FTZ R34, R2, R171, R158 ;  /* 0x000000ab02223223 */ /* 0x000fc8000001009e */
[----:B------:R-:W2:Y:S01]  /*8c40*/  @P4 LDC R2, c[0x0][0x40c] ;  /* 0x00010300ff024b82 */ /* 0x000ea20000000800 */
[----:B0-----:R-:W-:-:S04]  /*8c50*/  @P4 FMUL.FTZ R168, R32, R168 ;  /* 0x000000a820a84220 */ /* 0x001fc80000410000 */
[----:B------:R-:W-:Y:S01]  /*8c60*/  @P4 FMUL.FTZ R164, R168, R169 ;  /* 0x000000a9a8a44220 */ /* 0x000fe20000410000 */
[----:B-----5:R-:W-:Y:S01]  /*8c70*/  @P4 FFMA.FTZ R116, R160, R168, R116 ;  /* 0x000000a8a0744223 */ /* 0x020fe20000010074 */
[----:B------:R-:W-:Y:S02]  /*8c80*/  @P4 HADD2.F32 R168, -RZ, R239.H1_H1 ;  /* 0x300000efffa84230 */ /* 0x000fe40000004100 */
[----:B-1----:R-:W-:-:S04]  /*8c90*/  @P4 FMUL.FTZ R35, R34, R35 ;  /* 0x0000002322234220 */ /* 0x002fc80000410000 */
[----:B------:R-:W-:Y:S01]  /*8ca0*/  @P4 FFMA.FTZ R118, R162, R35, R118 ;  /* 0x00000023a2764223 */ /* 0x000fe20000010076 */
[----:B--2---:R-:W-:-:S04]  /*8cb0*/  @P4 FMUL.FTZ R2, R33, R2 ;  /* 0x0000000221024220 */ /* 0x004fc80000410000 */
[----:B------:R-:W-:Y:S01]  /*8cc0*/  @P4 FMUL.FTZ R165, R2, R168 ;  /* 0x000000a802a54220 */ /* 0x000fe20000410000 */
[----:B------:R-:W-:Y:S01]  /*8cd0*/  @P4 FFMA.FTZ R117, R161, R2, R117 ;  /* 0x00000002a1754223 */ /* 0x000fe20000010075 */
[----:B------:R-:W-:-:S05]  /*8ce0*/  @P4 HADD2.F32 R2, -RZ, R240.H0_H0 ;  /* 0x200000f0ff024230 */ /* 0x000fca0000004100 */
[----:B------:R-:W-:Y:S01]  /*8cf0*/  @P4 FMUL.FTZ R166, R35, R2 ;  /* 0x0000000223a64220 */ /* 0x000fe20000410000 */
[----:B------:R-:W-:Y:S01]  /*8d00*/  MOV R35, R3 ;  /* 0x0000000300237202 */ /* 0x000fe20000000f00 */
[----:B------:R-:W-:Y:S06]  /*8d10*/  @!P4 BRA `(.L_x_13218) ;  /* 0x00000008002cc947 */ /* 0x000fec0003800000 */
[----:B------:R-:W-:Y:S01]  /*8d20*/  FMUL.FTZ R167, R3, UR14 ;  /* 0x0000000e03a77c20 */ /* 0x000fe20008410000 */
[----:B------:R-:W-:-:S03]  /*8d30*/  HADD2.F32 R2, -RZ, R240.H1_H1 ;  /* 0x300000f0ff027230 */ /* 0x000fc60000004100 */
[----:B------:R-:W-:Y:S02]  /*8d40*/  FFMA.FTZ R119, R163, R167, R119 ;  /* 0x000000a7a3777223 */ /* 0x000fe40000010077 */
[----:B------:R-:W-:Y:S01]  /*8d50*/  FMUL.FTZ R167, R167, R2 ;  /* 0x00000002a7a77220 */ /* 0x000fe20000410000 */
[----:B------:R-:W-:Y:S06]  /*8d60*/  BRA `(.L_x_13218) ;  /* 0x0000000800187947 */ /* 0x000fec0003800000 */
.L_x_13217:
[----:B01234-:R-:W0:Y:S01]  /*8d70*/  @P4 LDC R168, c[0x0][0x40c] ;  /* 0x00010300ffa84b82 */ /* 0x01fe220000000800 */
[-CC-:B------:R-:W-:Y:S01]  /*8d80*/  @P3 FFMA.FTZ R3, R27, R171.reuse, R173.reuse ;  /* 0x000000ab1b033223 */ /* 0x180fe200000100ad */
[----:B------:R-:W-:Y:S01]  /*8d90*/  MOV R169, R156 ;  /* 0x0000009c00a97202 */ /* 0x000fe20000000f00 */
[----:B------:R-:W-:Y:S02]  /*8da0*/  @P3 FFMA.FTZ R170, R191, R171, R173 ;  /* 0x000000abbfaa3223 */ /* 0x000fe400000100ad */
[----:B------:R-:W-:Y:S02]  /*8db0*/  @P3 FADD.FTZ R3, R190, -R3 ;  /* 0x80000003be033221 */ /* 0x000fe40000010000 */
[----:B------:R-:W-:Y:S02]  /*8dc0*/  @P3 FADD.FTZ R170, R193, -R170 ;  /* 0x800000aac1aa3221 */ /* 0x000fe40000010000 */
[C---:B------:R-:W-:Y:S01]  /*8dd0*/  @P3 FFMA.FTZ R169, R2.reuse, R3, R156 ;  /* 0x0000000302a93223 */ /* 0x040fe2000001009c */
[----:B------:R-:W-:Y:S01]  /*8de0*/  MOV R3, R157 ;  /* 0x0000009d00037202 */ /* 0x000fe20000000f00 */
[----:B------:R-:W-:Y:S01]  /*8df0*/  @P3 FFMA.FTZ R3, R2, R170, R157 ;  /* 0x000000aa02033223 */ /* 0x000fe2000001009d */
[----:B------:R-:W-:-:S04]  /*8e00*/  @P3 FFMA.FTZ R170, R192, R171, R173 ;  /* 0x000000abc0aa3223 */ /* 0x000fc800000100ad */
[----:B------:R-:W-:Y:S01]  /*8e10*/  @P3 FADD.FTZ R170, R195, -R170 ;  /* 0x800000aac3aa3221 */ /* 0x000fe20000010000 */
[----:B0-----:R-:W-:Y:S01]  /*8e20*/  @P4 FMUL.FTZ R168, R169, R168 ;  /* 0x000000a8a9a84220 */ /* 0x001fe20000410000 */
[----:B------:R-:W-:-:S03]  /*8e30*/  @P4 HADD2.F32 R169, -RZ, R239.H0_H0 ;  /* 0x200000efffa94230 */ /* 0x000fc60000004100 */
[-C--:B-----5:R-:W-:Y:S02]  /*8e40*/  @P4 FFMA.FTZ R116, R160, R168.reuse, R116 ;  /* 0x000000a8a0744223 */ /* 0x0a0fe40000010074 */
[----:B------:R-:W-:Y:S01]  /*8e50*/  @P4 FMUL.FTZ R164, R169, R168 ;  /* 0x000000a8a9a44220 */ /* 0x000fe20000410000 */
[----:B------:R-:W-:Y:S01]  /*8e60*/  MOV R169, R158 ;  /* 0x0000009e00a97202 */ /* 0x000fe20000000f00 */
[----:B------:R-:W0:Y:S01]  /*8e70*/  @P4 LDC R168, c[0x0][0x40c] ;  /* 0x00010300ffa84b82 */ /* 0x000e220000000800 */
[----:B------:R-:W-:-:S07]  /*8e80*/  @P3 FFMA.FTZ R169, R2, R170, R158 ;  /* 0x000000aa02a93223 */ /* 0x000fce000001009e */
[----:B------:R-:W1:Y:S01]  /*8e90*/  @P4 LDC R170, c[0x0][0x40c] ;  /* 0x00010300ffaa4b82 */ /* 0x000e620000000800 */
[----:B0-----:R-:W-:Y:S01]  /*8ea0*/  @P4 FMUL.FTZ R168, R3, R168 ;  /* 0x000000a803a84220 */ /* 0x001fe20000410000 */
[----:B------:R-:W-:-:S03]  /*8eb0*/  @P4 HADD2.F32 R3, -RZ, R239.H1_H1 ;  /* 0x300000efff034230 */ /* 0x000fc60000004100 */
[-C--:B------:R-:W-:Y:S02]  /*8ec0*/  @P4 FFMA.FTZ R117, R161, R168.reuse, R117 ;  /* 0x000000a8a1754223 */ /* 0x080fe40000010075 */
[----:B------:R-:W-:Y:S01]  /*8ed0*/  @P4 FMUL.FTZ R165, R3, R168 ;  /* 0x000000a803a54220 */ /* 0x000fe20000410000 */
[----:B------:R-:W-:Y:S02]  /*8ee0*/  @P4 HADD2.F32 R3, -RZ, R240.H0_H0 ;  /* 0x200000f0ff034230 */ /* 0x000fe40000004100 */
[----:B-1----:R-:W-:-:S04]  /*8ef0*/  @P4 FMUL.FTZ R170, R169, R170 ;  /* 0x000000aaa9aa4220 */ /* 0x002fc80000410000 */
[-C--:B------:R-:W-:Y:S01]  /*8f00*/  @P4 FMUL.FTZ R166, R3, R170.reuse ;  /* 0x000000aa03a64220 */ /* 0x080fe20000410000 */
[----:B------:R-:W-:Y:S01]  /*8f10*/  @P4 FFMA.FTZ R118, R162, R170, R118 ;  /* 0x000000aaa2764223 */ /* 0x000fe20000010076 */
[----:B------:R-:W-:Y:S06]  /*8f20*/  @!P4 BRA `(.L_x_13218) ;  /* 0x0000000400a8c947 */ /* 0x000fec0003800000 */
[----:B------:R-:W-:Y:S01]  /*8f30*/  @P3 FFMA.FTZ R3, R214, R171, R173 ;  /* 0x000000abd6033223 */ /* 0x000fe200000100ad */
[----:B------:R-:W-:-:S03]  /*8f40*/  MOV R167, R159 ;  /* 0x0000009f00a77202 */ /* 0x000fc60000000f00 */
[----:B------:R-:W-:-:S04]  /*8f50*/  @P3 FADD.FTZ R3, R215, -R3 ;  /* 0x80000003d7033221 */ /* 0x000fc80000010000 */
[----:B------:R-:W-:Y:S01]  /*8f60*/  @P3 FFMA.FTZ R167, R2, R3, R159 ;  /* 0x0000000302a73223 */ /* 0x000fe2000001009f */
[----:B------:R-:W-:-:S03]  /*8f70*/  HADD2.F32 R2, -RZ, R240.H1_H1 ;  /* 0x300000f0ff027230 */ /* 0x000fc60000004100 */
[----:B------:R-:W-:-:S04]  /*8f80*/  FMUL.FTZ R167, R167, UR14 ;  /* 0x0000000ea7a77c20 */ /* 0x000fc80008410000 */
[-C--:B------:R-:W-:Y:S01]  /*8f90*/  FFMA.FTZ R119, R163, R167.reuse, R119 ;  /* 0x000000a7a3777223 */ /* 0x080fe20000010077 */
[----:B------:R-:W-:Y:S01]  /*8fa0*/  FMUL.FTZ R167, R2, R167 ;  /* 0x000000a702a77220 */ /* 0x000fe20000410000 */
[----:B------:R-:W-:Y:S06]  /*8fb0*/  BRA `(.L_x_13218) ;  /* 0x0000000400847947 */ /* 0x000fec0003800000 */
.L_x_13216:
        /* <DEDUP_REMOVED lines=31> */
.L_x_13220:
        /* <DEDUP_REMOVED lines=10> */
.L_x_13221:
        /* <DEDUP_REMOVED lines=8> */
[-C--:B-----5:R-:W-:Y:S01]  /*92d0*/  FFMA.FTZ R118, R162, R166.reuse, R118 ;  /* 0x000000a6a2767223 */ /* 0x0a0fe20000010076 */
[----:B------:R-:W-:-:S07]  /*92e0*/  FMUL.FTZ R166, R2, R166 ;  /* 0x000000a602a67220 */ /* 0x000fce0000410000 */
.L_x_13222:
[----:B------:R-:W-:Y:S05]  /*92f0*/  @!P4 BRA `(.L_x_13218) ;  /* 0x0000000000b4c947 */ /* 0x000fea0003800000 */
[----:B------:R-:W-:Y:S01]  /*9300*/  FMUL.FTZ R167, R35, UR14 ;  /* 0x0000000e23a77c20 */ /* 0x000fe20008410000 */
[----:B------:R-:W-:-:S03]  /*9310*/  HADD2.F32 R2, -RZ, R240.H1_H1 ;  /* 0x300000f0ff027230 */ /* 0x000fc60000004100 */
[-C--:B-----5:R-:W-:Y:S02]  /*9320*/  FFMA.FTZ R119, R163, R167.reuse, R119 ;  /* 0x000000a7a3777223 */ /* 0x0a0fe40000010077 */
[----:B------:R-:W-:Y:S01]  /*9330*/  FMUL.FTZ R167, R2, R167 ;  /* 0x000000a702a77220 */ /* 0x000fe20000410000 */
[----:B------:R-:W-:Y:S06]  /*9340*/  BRA `(.L_x_13218) ;  /* 0x0000000000a07947 */ /* 0x000fec0003800000 */
.L_x_13219:
[----:B------:R-:W-:Y:S01]  /*9350*/  FFMA.FTZ R168, R214, R171, R173 ;  /* 0x000000abd6a87223 */ /* 0x000fe200000100ad */
[----:B------:R-:W-:-:S03]  /*9360*/  ISETP.GT.AND P3, PT, R3, RZ, PT ;  /* 0x000000ff0300720c */ /* 0x000fc60003f64270 */
[----:B------:R-:W-:-:S04]  /*9370*/  FADD.FTZ R168, R215, -R168 ;  /* 0x800000a8d7a87221 */ /* 0x000fc80000010000 */
[----:B------:R-:W-:-:S05]  /*9380*/  FMUL.FTZ R168, R2, R168 ;  /* 0x000000a802a87220 */ /* 0x000fca0000410000 */
[----:B------:R-:W-:Y:S02]  /*9390*/  FSEL R169, R168, RZ, P3 ;  /* 0x000000ffa8a97208 */ /* 0x000fe40001800000 */
[----:B------:R-:W0:Y:S01]  /*93a0*/  @P4 LDC R168, c[0x0][0x40c] ;  /* 0x00010300ffa84b82 */ /* 0x000e220000000800 */
        /* <DEDUP_REMOVED lines=10> */
.L_x_13223:
        /* <DEDUP_REMOVED lines=10> */
.L_x_13224:
        /* <DEDUP_REMOVED lines=10> */
.L_x_13225:
[----:B------:R-:W-:Y:S02]  /*9590*/  @P4 HADD2.F32 R2, -RZ, R240.H1_H1 ;  /* 0x300000f0ff024230 */ /* 0x000fe40000004100 */
[----:B0-----:R-:W-:-:S04]  /*95a0*/  @P4 FMUL.FTZ R168, R169, R168 ;  /* 0x000000a8a9a84220 */ /* 0x001fc80000410000 */
[-C--:B------:R-:W-:Y:S01]  /*95b0*/  @P4 FMUL.FTZ R167, R2, R168.reuse ;  /* 0x000000a802a74220 */ /* 0x080fe20000410000 */
[----:B-----5:R-:W-:-:S07]  /*95c0*/  @P4 FFMA.FTZ R119, R163, R168, R119 ;  /* 0x000000a8a3774223 */ /* 0x020fce0000010077 */
.L_x_13218:
[----:B------:R-:W0:Y:S02]  /*95d0*/  @P5 LDC.64 R2, c[0x0][0x478] ;  /* 0x00011e00ff025b82 */ /* 0x000e240000000a00 */
[----:B0-----:R-:W-:-:S05]  /*95e0*/  @P5 IMAD.WIDE.U32 R2, R224, 0x10, R2 ;  /* 0x00000010e0025825 */ /* 0x001fca00078e0002 */
[----:B------:R0:W-:Y:S02]  /*95f0*/  @P5 STG.E.128 desc[UR8][R2.64], R32 ;  /* 0x0000002002005986 */ /* 0x0001e4000c101d08 */
[----:B0-----:R-:W0:Y:S02]  /*9600*/  @P4 LDC.64 R2, c[0x0][0x468] ;  /* 0x00011a00ff024b82 */ /* 0x001e240000000a00 */
[----:B0-----:R-:W-:-:S05]  /*9610*/  @P4 IMAD.WIDE.U32 R2, R172, 0x10, R2 ;  /* 0x00000010ac024825 */ /* 0x001fca00078e0002 */
[----:B------:R0:W-:Y:S02]  /*9620*/  @P4 STG.E.128 desc[UR8][R2.64], R164 ;  /* 0x000000a402004986 */ /* 0x0001e4000c101d08 */
.L_x_13214:
[----:B------:R-:W-:Y:S05]  /*9630*/  BSYNC.RECONVERGENT B0 ;  /* 0x0000000000007941 */ /* 0x000fea0003800200 */
.L_x_13213:
[----:B0-----:R-:W0:Y:S01]  /*9640*/  LDC.64 R2, c[0x0][0x380] ;  /* 0x0000e000ff027b82 */ /* 0x001e220000000a00 */
[----:B------:R-:W-:Y:S01]  /*9650*/  UPLOP3.LUT UP1, UPT, UPT, UPT, UP1, 0x40, 0x4 ;  /* 0x000000000004789c */ /* 0x000fe20003f2e810 */
[----:B0-----:R-:W-:-:S04]  /*9660*/  IADD3 R4, PT, PT, R4, R2, RZ ;  /* 0x0000000204047210 */ /* 0x001fc80007ffe0ff */
[----:B------:R-:W-:-:S13]  /*9670*/  ISETP.GE.AND P3, PT, R4, R3, PT ;  /* 0x000000030400720c */ /* 0x000fda0003f66270 */
[----:B------:R-:W-:Y:S05]  /*9680*/  @!P3 BRA `(.L_x_13226) ;  /* 0xffffff7800f8b947 */ /* 0x000fea000383ffff */
.L_x_13102:
[----:B-----5:R-:W0:Y:S01]  /*9690*/  S2R R2, SR_TID.X ;  /* 0x0000000000027919 */ /* 0x020e220000002100 */
[----:B------:R-:W1:Y:S01]  /*96a0*/  S2UR UR4, SR_CTAID.X ;  /* 0x00000000000479c3 */ /* 0x000e620000002500 */
[----:B------:R-:W-:Y:S01]  /*96b0*/  LOP3.LUT P3, RZ, R6, 0x8, RZ, 0xc0, !PT ;  /* 0x0000000806ff7812 */ /* 0x000fe2000786c0ff */
[----:B------:R-:W-:Y:S01]  /*96c0*/  BSSY.RECONVERGENT B0, `(.L_x_13227) ;  /* 0x000000e000007945 */ /* 0x000fe20003800200 */
[----:B-1----:R-:W-:-:S05]  /*96d0*/  IMAD R223, R223, UR4, RZ ;  /* 0x00000004dfdf7c24 */ /* 0x002fca000f8e02ff */
[----:B0-----:R-:W-:-:S06]  /*96e0*/  LEA.HI R223, R223, R2, RZ, 0x1e ;  /* 0x00000002dfdf7211 */ /* 0x001fcc00078ff0ff */
[----:B------:R-:W-:Y:S05]  /*96f0*/  @!P3 BRA `(.L_x_13228) ;  /* 0x000000000028b947 */ /* 0x000fea0003800000 */
[----:B------:R-:W0:Y:S08]  /*9700*/  LDC.64 R2, c[0x0][0x440] ;  /* 0x00011000ff027b82 */ /* 0x000e300000000a00 */
[----:B------:R-:W1:Y:S08]  /*9710*/  LDC.64 R4, c[0x0][0x448] ;  /* 0x00011200ff047b82 */ /* 0x000e700000000a00 */
[----:B------:R-:W5:Y:S01]  /*9720*/  LDC.64 R8, c[0x0][0x460] ;  /* 0x00011800ff087b82 */ /* 0x000f620000000a00 */
[----:B0-----:R-:W-:-:S05]  /*9730*/  IMAD.WIDE.U32 R2, R223, 0x10, R2 ;  /* 0x00000010df027825 */ /* 0x001fca00078e0002 */
[----:B------:R0:W-:Y:S01]  /*9740*/  STG.E.128 desc[UR8][R2.64], R60 ;  /* 0x0000003c02007986 */ /* 0x0001e2000c101d08 */
[----:B-1----:R-:W-:-:S05]  /*9750*/  IMAD.WIDE.U32 R4, R223, 0x10, R4 ;  /* 0x00000010df047825 */ /* 0x002fca00078e0004 */
[----:B------:R0:W-:Y:S01]  /*9760*/  STG.E.128 desc[UR8][R4.64], R28 ;  /* 0x0000001c04007986 */ /* 0x0001e2000c101d08 */
[C---:B-----5:R-:W-:Y:S01]  /*9770*/  IMAD.WIDE.U32 R8, R223.reuse, 0x10, R8 ;  /* 0x00000010df087825 */ /* 0x060fe200078e0008 */
[----:B------:R-:W-:-:S04]  /*9780*/  IADD3 R223, PT, PT, R223, 0x80, RZ ;  /* 0x00000080dfdf7810 */ /* 0x000fc80007ffe0ff */
[----:B------:R0:W-:Y:S03]  /*9790*/  STG.E.128 desc[UR8][R8.64], R88 ;  /* 0x0000005808007986 */ /* 0x0001e6000c101d08 */
.L_x_13228:
[----:B------:R-:W-:Y:S05]  /*97a0*/  BSYNC.RECONVERGENT B0 ;  /* 0x0000000000007941 */ /* 0x000fea0003800200 */
.L_x_13227:
[----:B------:R-:W-:Y:S01]  /*97b0*/  LOP3.LUT P3, RZ, R6, 0x10, RZ, 0xc0, !PT ;  /* 0x0000001006ff7812 */ /* 0x000fe2000786c0ff */
[----:B------:R-:W-:-:S12]  /*97c0*/  BSSY.RECONVERGENT B0, `(.L_x_13229) ;  /* 0x000000c000007945 */ /* 0x000fd80003800200 */
[----:B------:R-:W-:Y:S05]  /*97d0*/  @!P3 BRA `(.L_x_13230) ;  /* 0x000000000028b947 */ /* 0x000fea0003800000 */
[----:B0-----:R-:W0:Y:S08]  /*97e0*/  LDC.64 R2, c[0x0][0x440] ;  /* 0x00011000ff027b82 */ /* 0x001e300000000a00 */
        /* <DEDUP_REMOVED lines=9> */
.L_x_13230:
[----:B------:R-:W-:Y:S05]  /*9880*/  BSYNC.RECONVERGENT B0 ;  /* 0x0000000000007941 */ /* 0x000fea0003800200 */
.L_x_13229:
        /* <DEDUP_REMOVED lines=13> */
.L_x_13232:
[----:B------:R-:W-:Y:S05]  /*9960*/  BSYNC.RECONVERGENT B0 ;  /* 0x0000000000007941 */ /* 0x000fea0003800200 */
.L_x_13231:
        /* <DEDUP_REMOVED lines=13> */
.L_x_13234:
[----:B------:R-:W-:Y:S05]  /*9a40*/  BSYNC.RECONVERGENT B0 ;  /* 0x0000000000007941 */ /* 0x000fea0003800200 */
.L_x_13233:
[----:B------:R-:W-:Y:S04]  /*9a50*/  BSSY.RECONVERGENT B0, `(.L_x_13235) ;  /* 0x000000c000007945 */ /* 0x000fe80003800200 */
        /* <DEDUP_REMOVED lines=11> */
.L_x_13236:
[----:B------:R-:W-:Y:S05]  /*9b10*/  BSYNC.RECONVERGENT B0 ;  /* 0x0000000000007941 */ /* 0x000fea0003800200 */
.L_x_13235:
        /* <DEDUP_REMOVED lines=12> */
.L_x_13238:
[----:B------:R-:W-:Y:S05]  /*9be0*/  BSYNC.RECONVERGENT B0 ;  /* 0x0000000000007941 */ /* 0x000fea0003800200 */
.L_x_13237:
        /* <DEDUP_REMOVED lines=12> */
.L_x_13240:
[----:B------:R-:W-:Y:S05]  /*9cb0*/  BSYNC.RECONVERGENT B0 ;  /* 0x0000000000007941 */ /* 0x000fea0003800200 */
.L_x_13239:
[----:B------:R-:W-:-:S13]  /*9cc0*/  LOP3.LUT P0, RZ, R6, 0x1, RZ, 0xc0, !PT ;  /* 0x0000000106ff7812 */ /* 0x000fda000780c0ff */
[----:B------:R-:W-:Y:S05]  /*9cd0*/  @!P0 EXIT ;  /* 0x000000000000894d */ /* 0x000fea0003800000 */
[----:B0-----:R-:W0:Y:S08]  /*9ce0*/  LDC.64 R2, c[0x0][0x440] ;  /* 0x00011000ff027b82 */ /* 0x001e300000000a00 */
[----:B------:R-:W1:Y:S08]  /*9cf0*/  LDC.64 R4, c[0x0][0x448] ;  /* 0x00011200ff047b82 */ /* 0x000e700000000a00 */
[----:B------:R-:W5:Y:S01]  /*9d00*/  LDC.64 R6, c[0x0][0x460] ;  /* 0x00011800ff067b82 */ /* 0x000f620000000a00 */
[----:B0-----:R-:W-:-:S05]  /*9d10*/  IMAD.WIDE.U32 R2, R223, 0x10, R2 ;  /* 0x00000010df027825 */ /* 0x001fca00078e0002 */
[----:B------:R-:W-:Y:S01]  /*9d20*/  STG.E.128 desc[UR8][R2.64], R84 ;  /* 0x0000005402007986 */ /* 0x000fe2000c101d08 */
[----:B-1----:R-:W-:-:S05]  /*9d30*/  IMAD.WIDE.U32 R4, R223, 0x10, R4 ;  /* 0x00000010df047825 */ /* 0x002fca00078e0004 */
[----:B------:R-:W-:Y:S01]  /*9d40*/  STG.E.128 desc[UR8][R4.64], R56 ;  /* 0x0000003804007986 */ /* 0x000fe2000c101d08 */
[----:B-----5:R-:W-:-:S05]  /*9d50*/  IMAD.WIDE.U32 R6, R223, 0x10, R6 ;  /* 0x00000010df067825 */ /* 0x020fca00078e0006 */
[----:B------:R-:W-:Y:S01]  /*9d60*/  STG.E.128 desc[UR8][R6.64], R116 ;  /* 0x0000007406007986 */ /* 0x000fe2000c101d08 */
[----:B------:R-:W-:Y:S05]  /*9d70*/  EXIT ;  /* 0x000000000000794d */ /* 0x000fea0003800000 */
.L_x_13241:
        /* <DEDUP_REMOVED lines=16> */
.L_x_15744:


//--------------------- .text._ZN10layer_norm13ln_bwd_kernelINS_13Kernel_traitsI6__halfffffjLj4096ELj1ELj1ELj4ELj16ENS_18Kernel_traits_baseILj4096ES2_ffffjLj128EEEEELb0ELb1ELb1ELb1EEEvNS_9BwdParamsE --------------------------
	.section	.text._ZN10layer_norm13ln_bwd_kernelINS_13Kernel_traitsI6__halfffffjLj4096ELj1ELj1ELj4ELj16ENS_18Kernel_traits_baseILj4096ES2_ffffjLj128EEEEELb0ELb1ELb1ELb1EEEvNS_9BwdParamsE,"ax",@progbits
	.align	128
        .global         _ZN10layer_norm13ln_bwd_kernelINS_13Kernel_traitsI6__halfffffjLj4096ELj1ELj1ELj4ELj16ENS_18Kernel_traits_baseILj4096ES2_ffffjLj128EEEEELb0ELb1ELb1ELb1EEEvNS_9BwdParamsE
        .type           _ZN10layer_norm13ln_bwd_kernelINS_13Kernel_traitsI6__halfffffjLj4096ELj1ELj1ELj4ELj16ENS_18Kernel_traits_baseILj4096ES2_ffffjLj128EEEEELb0ELb1ELb1ELb1EEEvNS_9BwdParamsE,@function
        .size           _ZN10layer_norm13ln_bwd_kernelINS_13Kernel_traitsI6__halfffffjLj4096ELj1ELj1ELj4ELj16ENS_18Kernel_traits_baseILj4096ES2_ffffjLj128EEEEELb0ELb1ELb1ELb1EEEvNS_9BwdParamsE,(.L_x_15745 - _ZN10layer_norm13ln_bwd_kernelINS_13Kernel_traitsI6__halfffffjLj4096ELj1ELj1ELj4ELj16ENS_18Kernel_traits_baseILj4096ES2_ffffjLj128EEEEELb0ELb1ELb1ELb1EEEvNS_9BwdParamsE)
        .other          _ZN10layer_norm13ln_bwd_kernelINS_13Kernel_traitsI6__halfffffjLj4096ELj1ELj1ELj4ELj16ENS_18Kernel_traits_baseILj4096ES2_ffffjLj128EEEEELb0ELb1ELb1ELb1EEEvNS_9BwdParamsE,@"STO_CUDA_ENTRY STV_DEFAULT"
_ZN10layer_norm13ln_bwd_kernelINS_13Kernel_traitsI6__halfffffjLj4096ELj1ELj1ELj4ELj16ENS_18Kernel_traits_baseILj4096ES2_ffffjLj128EEEEELb0ELb1ELb1ELb1EEEvNS_9BwdParamsE:
.text._ZN10layer_norm13ln_bwd_kernelINS_13Kernel_traitsI6__halfffffjLj4096ELj1ELj1ELj4ELj16ENS_18Kernel_traits_baseILj4096ES2_ffffjLj128EEEEELb0ELb1ELb1ELb1EEEvNS_9BwdParamsE:
        /* <DEDUP_REMOVED lines=65> */
[----:B0-----:R-:W2:Y:S01]  /*0410*/  LDG.E.64 R236, desc[UR18][R2.64+0x1800] ;  /* 0x0018001202ec7981 */ /* 0x001ea2000c1e1b00 */
[----:B------:R-:W0:Y:S03]  /*0420*/  LDCU.128 UR12, c[0x0][0x3f0] ;  /* 0x00007e00ff0c77ac */ /* 0x000e260008000c00 */
[----:B------:R-:W3:Y:S01]  /*0430*/  LDG.E.64 R238, desc[UR18][R2.64+0x1c00] ;  /* 0x001c001202ee7981 */ /* 0x000ee2000c1e1b00 */
[----:B------:R-:W0:Y:S03]  /*0440*/  LDCU.64 UR22, c[0x0][0x3c0] ;  /* 0x00007800ff1677ac */ /* 0x000e260008000a00 */
[----:B------:R-:W3:Y:S01]  /*0450*/  LDG.E.64 R234, desc[UR18][R2.64+0x1400] ;  /* 0x0014001202ea7981 */ /* 0x000ee2000c1e1b00 */
[----:B------:R-:W0:Y:S03]  /*0460*/  LDCU.64 UR24, c[0x0][0x380] ;  /* 0x00007000ff1877ac */ /* 0x000e260008000a00 */
[----:B------:R-:W3:Y:S04]  /*0470*/  LDG.E.64 R30, desc[UR18][R2.64+0xc00] ;  /* 0x000c0012021e7981 */ /* 0x000ee8000c1e1b00 */
[----:B------:R-:W3:Y:S04]  /*0480*/  LDG.E.64 R28, desc[UR18][R2.64+0x800] ;  /* 0x00080012021c7981 */ /* 0x000ee8000c1e1b00 */
[----:B------:R-:W3:Y:S01]  /*0490*/  LDG.E.64 R232, desc[UR18][R2.64+0x1000] ;  /* 0x0010001202e87981 */ /* 0x000ee2000c1e1b00 */
[----:B----4-:R-:W-:-:S03]  /*04a0*/  IMAD.WIDE.U32 R250, R250, 0x8, R4 ;  /* 0x00000008fafa7825 */ /* 0x010fc600078e0004 */
[----:B------:R-:W4:Y:S04]  /*04b0*/  LDG.E.64 R26, desc[UR18][R2.64+0x400] ;  /* 0x00040012021a7981 */ /* 0x000f28000c1e1b00 */
[----:B------:R1:W4:Y:S04]  /*04c0*/  LDG.E.64 R24, desc[UR18][R2.64] ;  /* 0x0000001202187981 */ /* 0x000328000c1e1b00 */
[----:B------:R0:W5:Y:S04]  /*04d0*/  LDG.E.64 R22, desc[UR18][R250.64+0x1c00] ;  /* 0x001c0012fa167981 */ /* 0x000168000c1e1b00 */
[----:B------:R0:W5:Y:S04]  /*04e0*/  LDG.E.64 R20, desc[UR18][R250.64+0x1800] ;  /* 0x00180012fa147981 */ /* 0x000168000c1e1b00 */
[----:B------:R0:W5:Y:S04]  /*04f0*/  LDG.E.64 R18, desc[UR18][R250.64+0x1400] ;  /* 0x00140012fa127981 */ /* 0x000168000c1e1b00 */
[----:B------:R0:W5:Y:S04]  /*0500*/  LDG.E.64 R16, desc[UR18][R250.64+0x1000] ;  /* 0x00100012fa107981 */ /* 0x000168000c1e1b00 */
[----:B------:R0:W5:Y:S04]  /*0510*/  LDG.E.64 R14, desc[UR18][R250.64+0xc00] ;  /* 0x000c0012fa0e7981 */ /* 0x000168000c1e1b00 */
[----:B------:R0:W5:Y:S04]  /*0520*/  LDG.E.64 R12, desc[UR18][R250.64+0x800] ;  /* 0x00080012fa0c7981 */ /* 0x000168000c1e1b00 */
[----:B------:R0:W5:Y:S04]  /*0530*/  LDG.E.64 R10, desc[UR18][R250.64+0x400] ;  /* 0x00040012fa0a7981 */ /* 0x000168000c1e1b00 */
[----:B------:R0:W5:Y:S01]  /*0540*/  LDG.E.64 R8, desc[UR18][R250.64] ;  /* 0x00000012fa087981 */ /* 0x000162000c1e1b00 */
[----:B------:R-:W-:Y:S01]  /*0550*/  HFMA2 R96, -RZ, RZ, 0, 0 ;  /* 0x00000000ff607431 */ /* 0x000fe200000001ff */
[----:B------:R-:W-:Y:S01]  /*0560*/  UPLOP3.LUT UP1, UPT, UPT, UPT, UPT, 0x40, 0x4 ;  /* 0x000000000004789c */ /* 0x000fe20003f2e870 */
[----:B--2---:R-:W-:-:S02]  /*0570*/  SHF.R.U64 R244, R236, 0x10, R237 ;  /* 0x00000010ecf47819 */ /* 0x004fc400000012ed */
[----:B------:R-:W-:Y:S02]  /*0580*/  SHF.R.U32.HI R0, RZ, 0x10, R237 ;  /* 0x00000010ff007819 */ /* 0x000fe400000116ed */
[--C-:B---3--:R-:W-:Y:S02]  /*0590*/  SHF.R.U64 R241, R238, 0x10, R239.reuse ;  /* 0x00000010eef17819 */ /* 0x108fe400000012ef */
[----:B-1----:R-:W-:Y:S02]  /*05a0*/  SHF.R.U32.HI R2, RZ, 0x10, R239 ;  /* 0x00000010ff027819 */ /* 0x002fe400000116ef */
[----:B------:R-:W-:Y:S02]  /*05b0*/  PRMT R244, R244, 0x5410, R0 ;  /* 0x00005410f4f47816 */ /* 0x000fe40000000000 */
[--C-:B------:R-:W-:Y:S02]  /*05c0*/  SHF.R.U64 R245, R234, 0x10, R235.reuse ;  /* 0x00000010eaf57819 */ /* 0x100fe400000012eb */
[----:B------:R-:W-:-:S02]  /*05d0*/  SHF.R.U32.HI R0, RZ, 0x10, R235 ;  /* 0x00000010ff007819 */ /* 0x000fc400000116eb */
[----:B------:R-:W-:Y:S02]  /*05e0*/  PRMT R241, R241, 0x5410, R2 ;  /* 0x00005410f1f17816 */ /* 0x000fe40000000002 */
[----:B------:R-:W-:Y:S02]  /*05f0*/  SHF.R.U64 R249, R30, 0x10, R31 ;  /* 0x000000101ef97819 */ /* 0x000fe4000000121f */
[----:B------:R-:W-:Y:S02]  /*0600*/  SHF.R.U64 R2, R28, 0x10, R29 ;  /* 0x000000101c027819 */ /* 0x000fe4000000121d */
[----:B------:R-:W-:Y:S02]  /*0610*/  PRMT R245, R245, 0x5410, R0 ;  /* 0x00005410f5f57816 */ /* 0x000fe40000000000 */
[--C-:B------:R-:W-:Y:S02]  /*0620*/  SHF.R.U64 R246, R232, 0x10, R233.reuse ;  /* 0x00000010e8f67819 */ /* 0x100fe400000012e9 */
[----:B------:R-:W-:-:S02]  /*0630*/  SHF.R.U32.HI R0, RZ, 0x10, R233 ;  /* 0x00000010ff007819 */ /* 0x000fc400000116e9 */
[----:B------:R-:W-:Y:S02]  /*0640*/  PRMT R249, R249, 0x5410, R2 ;  /* 0x00005410f9f97816 */ /* 0x000fe40000000002 */
[----:B------:R-:W-:Y:S02]  /*0650*/  SHF.R.U32.HI R247, RZ, 0x10, R31 ;  /* 0x00000010fff77819 */ /* 0x000fe4000001161f */
[----:B------:R-:W-:Y:S02]  /*0660*/  SHF.R.U32.HI R3, RZ, 0x10, R29 ;  /* 0x00000010ff037819 */ /* 0x000fe4000001161d */
[----:B----4-:R-:W-:Y:S02]  /*0670*/  SHF.R.U32.HI R248, RZ, 0x10, R27 ;  /* 0x00000010fff87819 */ /* 0x010fe4000001161b */
[----:B------:R-:W-:Y:S02]  /*0680*/  SHF.R.U32.HI R2, RZ, 0x10, R25 ;  /* 0x00000010ff027819 */ /* 0x000fe40000011619 */
[----:B------:R-:W-:-:S02]  /*0690*/  PRMT R246, R246, 0x5410, R0 ;  /* 0x00005410f6f67816 */ /* 0x000fc40000000000 */
[----:B------:R-:W-:Y:S02]  /*06a0*/  SHF.R.U64 R0, R26, 0x10, R27 ;  /* 0x000000101a007819 */ /* 0x000fe4000000121b */
[----:B------:R-:W-:Y:S02]  /*06b0*/  PRMT R247, R247, 0x5410, R3 ;  /* 0x00005410f7f77816 */ /* 0x000fe40000000003 */
[----:B------:R-:W-:Y:S02]  /*06c0*/  SHF.R.U64 R0, R24, 0x10, R25 ;  /* 0x0000001018007819 */ /* 0x000fe40000001219 */
[----:B0-----:R-:W-:-:S07]  /*06d0*/  PRMT R248, R248, 0x5410, R2 ;  /* 0x00005410f8f87816 */ /* 0x001fce0000000002 */
.L_x_13333:
[----:B------:R-:W-:Y:S02]  /*06e0*/  UIMAD.WIDE UR30, UR8, 0x4, UR14 ;  /* 0x00000004081e78a5 */ /* 0x000fe4000f8e020e */
[----:B------:R-:W-:-:S04]  /*06f0*/  UIMAD.WIDE UR10, UR8, 0x4, UR20 ;  /* 0x00000004080a78a5 */ /* 0x000fc8000f8e0214 */
[----:B-1----:R-:W-:Y:S02]  /*0700*/  MOV R180, UR30 ;  /* 0x0000001e00b47c02 */ /* 0x002fe40008000f00 */
[----:B------:R-:W-:-:S05]  /*0710*/  MOV R181, UR31 ;  /* 0x0000001f00b57c02 */ /* 0x000fca0008000f00 */
[----:B------:R0:W2:Y:S01]  /*0720*/  LDG.E R182, desc[UR18][R180.64] ;  /* 0x00000012b4b67981 */ /* 0x0000a2000c1e1900 */
[----:B------:R-:W-:Y:S01]  /*0730*/  UIMAD.WIDE UR30, UR8, 0x4, UR12 ;  /* 0x00000004081e78a5 */ /* 0x000fe2000f8e020c */
        /* <DEDUP_REMOVED lines=9> */
[----:B----4-:R-:W-:Y:S02]  /*07d0*/  R2UR UR16, R180 ;  /* 0x00000000b41072ca */ /* 0x010fe400000e0000 */
[----:B------:R-:W-:-:S04]  /*07e0*/  CS2R R180, SRZ ;  /* 0x0000000000b47805 */ /* 0x000fc8000001ff00 */
[----:B-----5:R-:W-:Y:S09]  /*07f0*/  BRA.U !UP2, `(.L_x_13243) ;  /* 0x000000150afc7547 */ /* 0x020ff2000b800000 */
[----:B------:R-:W0:Y:S01]  /*0800*/  S2R R201, SR_TID.X ;  /* 0x0000000000c97919 */ /* 0x000e220000002100 */
[----:B------:R-:W-:Y:S01]  /*0810*/  UIMAD UR9, UR8, UR26, URZ ;  /* 0x0000001a080972a4 */ /* 0x000fe2000f8e02ff */
[----:B------:R-:W1:Y:S01]  /*0820*/  LDC.64 R228, c[0x0][0x3a8] ;  /* 0x0000ea00ffe47b82 */ /* 0x000e620000000a00 */
[----:B------:R-:W-:Y:S02]  /*0830*/  USHF.R.S32.HI UR11, URZ, 0x1f, UR8 ;  /* 0x0000001fff0b7899 */ /* 0x000fe40008011408 */
[----:B------:R-:W-:Y:S02]  /*0840*/  USHF.R.S32.HI UR10, URZ, 0x1f, UR9 ;  /* 0x0000001fff0a7899 */ /* 0x000fe40008011409 */
[----:B------:R-:W-:Y:S02]  /*0850*/  ULEA UR31, UP0, UR8, UR22, 0x2 ;  /* 0x00000016081f7291 */ /* 0x000fe4000f8010ff */
[----:B------:R-:W-:Y:S01]  /*0860*/  ULEA.HI UR10, UR10, UR9, URZ, 0x2 ;  /* 0x000000090a0a7291 */ /* 0x000fe2000f8f10ff */
[----:B------:R-:W2:Y:S01]  /*0870*/  LDC.64 R242, c[0x0][0x428] ;  /* 0x00010a00fff27b82 */ /* 0x000ea20000000a00 */
[----:B------:R-:W-:-:S02]  /*0880*/  ULEA.HI.X UR9, UR8, UR23, UR11, 0x2, UP0 ;  /* 0x0000001708097291 */ /* 0x000fc400080f140b */
[----:B------:R-:W-:Y:S01]  /*0890*/  UISETP.NE.U32.AND UP0, UPT, UR4, URZ, UPT ;  /* 0x000000ff0400728c */ /* 0x000fe2000bf05070 */
[----:B------:R-:W-:Y:S02]  /*08a0*/  MOV R2, UR31 ;  /* 0x0000001f00027c02 */ /* 0x000fe40008000f00 */
[----:B------:R-:W-:Y:S01]  /*08b0*/  MOV R196, UR10 ;  /* 0x0000000a00c47c02 */ /* 0x000fe20008000f00 */
[----:B------:R-:W-:Y:S01]  /*08c0*/  UISETP.NE.AND.EX UP0, UPT, UR5, URZ, UPT, UP0 ;  /* 0x000000ff0500728c */ /* 0x000fe2000bf05300 */
[----:B------:R-:W-:Y:S01]  /*08d0*/  MOV R3, UR9 ;  /* 0x0000000900037c02 */ /* 0x000fe20008000f00 */
[----:B------:R-:W-:-:S04]  /*08e0*/  UIADD3 UR9, UPT, UPT, UR29, -0x1, URZ ;  /* 0xffffffff1d097890 */ /* 0x000fc8000fffe0ff */
[----:B------:R-:W-:Y:S01]  /*08f0*/  UIMAD UR9, UR9, UR26, URZ ;  /* 0x0000001a090972a4 */ /* 0x000fe2000f8e02ff */
[----:B------:R-:W-:Y:S01]  /*0900*/  PLOP3.LUT P0, PT, PT, PT, UP0, 0x80, 0x8 ;  /* 0x000000000008781c */ /* 0x000fe20003f0f008 */
[----:B------:R3:W4:Y:S02]  /*0910*/  LDG.E R240, desc[UR18][R2.64] ;  /* 0x0000001202f07981 */ /* 0x000724000c1e1900 */
[----:B------:R-:W-:Y:S01]  /*0920*/  USHF.R.S32.HI UR10, URZ, 0x1f, UR9 ;  /* 0x0000001fff0a7899 */ /* 0x000fe20008011409 */
[----:B0-----:R-:W-:-:S03]  /*0930*/  LEA.HI.SX32 R196, R196, R201, 0x1e ;  /* 0x000000c9c4c47211 */ /* 0x001fc600078ff2ff */
[----:B------:R-:W-:Y:S01]  /*0940*/  ULEA.HI UR10, UR10, UR9, URZ, 0x2 ;  /* 0x000000090a0a7291 */ /* 0x000fe2000f8f10ff */
[----:B------:R-:W-:-:S05]  /*0950*/  IADD3 R191, PT, PT, R196, 0x80, RZ ;  /* 0x00000080c4bf7810 */ /* 0x000fca0007ffe0ff */
[----:B------:R-:W0:Y:S01]  /*0960*/  @P0 LDC.64 R188, c[0x0][0x438] ;  /* 0x00010e00ffbc0b82 */ /* 0x000e220000000a00 */
[C---:B------:R-:W-:Y:S01]  /*0970*/  IADD3 R194, PT, PT, R196.reuse, 0x200, RZ ;  /* 0x00000200c4c27810 */ /* 0x040fe20007ffe0ff */
[--C-:B-1----:R-:W-:Y:S01]  /*0980*/  IMAD.WIDE.U32 R204, R191, 0x10, R228.reuse ;  /* 0x00000010bfcc7825 */ /* 0x102fe200078e00e4 */
[----:B------:R-:W-:Y:S02]  /*0990*/  IADD3 R195, PT, PT, R196, 0x180, RZ ;  /* 0x00000180c4c37810 */ /* 0x000fe40007ffe0ff */
[----:B---3--:R-:W-:Y:S01]  /*09a0*/  MOV R2, UR10 ;  /* 0x0000000a00027c02 */ /* 0x008fe20008000f00 */
[--C-:B------:R-:W-:Y:S02]  /*09b0*/  IMAD.WIDE.U32 R216, R194, 0x10, R228.reuse ;  /* 0x00000010c2d87825 */ /* 0x100fe400078e00e4 */
[----:B------:R-:W1:Y:S01]  /*09c0*/  @P0 LDC.64 R192, c[0x0][0x438] ;  /* 0x00010e00ffc00b82 */ /* 0x000e620000000a00 */
[----:B------:R-:W3:Y:S01]  /*09d0*/  LDG.E.128 R204, desc[UR18][R204.64] ;  /* 0x00000012cccc7981 */ /* 0x000ee2000c1e1d00 */
[----:B------:R-:W-:Y:S01]  /*09e0*/  LEA.HI.SX32 R201, R2, R201, 0x1e ;  /* 0x000000c902c97211 */ /* 0x000fe200078ff2ff */
[----:B------:R-:W-:-:S02]  /*09f0*/  IMAD.WIDE.U32 R212, R195, 0x10, R228 ;  /* 0x00000010c3d47825 */ /* 0x000fc400078e00e4 */
[----:B------:R-:W3:Y:S01]  /*0a00*/  LDG.E.128 R216, desc[UR18][R216.64] ;  /* 0x00000012d8d87981 */ /* 0x000ee2000c1e1d00 */
[----:B------:R-:W-:Y:S02]  /*0a10*/  IADD3 R185, PT, PT, R201, 0x180, RZ ;  /* 0x00000180c9b97810 */ /* 0x000fe40007ffe0ff */
[----:B------:R-:W-:Y:S01]  /*0a20*/  IADD3 R190, PT, PT, R196, 0x100, RZ ;  /* 0x00000100c4be7810 */ /* 0x000fe20007ffe0ff */
[----:B------:R-:W1:Y:S01]  /*0a30*/  @P0 LDC.64 R2, c[0x0][0x438] ;  /* 0x00010e00ff020b82 */ /* 0x000e620000000a00 */
[----:B------:R-:W3:Y:S01]  /*0a40*/  LDG.E.128 R212, desc[UR18][R212.64] ;  /* 0x00000012d4d47981 */ /* 0x000ee2000c1e1d00 */
[----:B--2---:R-:W-:-:S04]  /*0a50*/  IMAD.WIDE.U32 R184, R185, 0x10, R242 ;  /* 0x00000010b9b87825 */ /* 0x004fc800078e00f2 */
[----:B------:R-:W-:Y:S02]  /*0a60*/  IMAD.WIDE.U32 R208, R190, 0x10, R228 ;  /* 0x00000010bed07825 */ /* 0x000fe400078e00e4 */
[----:B------:R-:W2:Y:S01]  /*0a70*/  LDG.E.128 R184, desc[UR18][R184.64] ;  /* 0x00000012b8b87981 */ /* 0x000ea2000c1e1d00 */
[----:B------:R-:W1:Y:S03]  /*0a80*/  @P0 LDC.64 R198, c[0x0][0x438] ;  /* 0x00010e00ffc60b82 */ /* 0x000e660000000a00 */
[----:B------:R-:W2:Y:S01]  /*0a90*/  LDG.E.128 R208, desc[UR18][R208.64] ;  /* 0x00000012d0d07981 */ /* 0x000ea2000c1e1d00 */
[----:B0-----:R-:W-:-:S05]  /*0aa0*/  @P0 IMAD.WIDE.U32 R188, R196, 0x10, R188 ;  /* 0x00000010c4bc0825 */ /* 0x001fca00078e00bc */
[----:B------:R0:W5:Y:S01]  /*0ab0*/  @P0 LDG.E.128 R60, desc[UR18][R188.64] ;  /* 0x00000012bc3c0981 */ /* 0x000162000c1e1d00 */
[C---:B------:R-:W-:Y:S01]  /*0ac0*/  IMAD.WIDE.U32 R4, R196.reuse, 0x10, R228 ;  /* 0x00000010c4047825 */ /* 0x040fe200078e00e4 */
[----:B------:R-:W-:-:S03]  /*0ad0*/  IADD3 R200, PT, PT, R196, 0x280, RZ ;  /* 0x00000280c4c87810 */ /* 0x000fc60007ffe0ff */
[----:B-1----:R-:W-:Y:S01]  /*0ae0*/  @P0 IMAD.WIDE.U32 R2, R191, 0x10, R2 ;  /* 0x00000010bf020825 */ /* 0x002fe200078e0002 */
[C---:B------:R-:W-:Y:S01]  /*0af0*/  IADD3 R202, PT, PT, R196.reuse, 0x300, RZ ;  /* 0x00000300c4ca7810 */ /* 0x040fe20007ffe0ff */
[----:B------:R-:W2:Y:S01]  /*0b00*/  LDG.E.128 R4, desc[UR18][R4.64] ;  /* 0x0000001204047981 */ /* 0x000ea2000c1e1d00 */
[----:B0-----:R-:W-:Y:S02]  /*0b10*/  IADD3 R188, PT, PT, R201, 0x200, RZ ;  /* 0x00000200c9bc7810 */ /* 0x001fe40007ffe0ff */
[----:B------:R-:W-:Y:S01]  /*0b20*/  IADD3 R0, PT, PT, R196, 0x380, RZ ;  /* 0x00000380c4007810 */ /* 0x000fe20007ffe0ff */
[----:B------:R0:W5:Y:S01]  /*0b30*/  @P0 LDG.E.128 R56, desc[UR18][R2.64] ;  /* 0x0000001202380981 */ /* 0x000162000c1e1d00 */
[----:B------:R-:W1:Y:S01]  /*0b40*/  @P0 LDC.64 R196, c[0x0][0x438] ;  /* 0x00010e00ffc40b82 */ /* 0x000e620000000a00 */
[----:B------:R-:W-:-:S04]  /*0b50*/  IMAD.WIDE.U32 R188, R188, 0x10, R242 ;  /* 0x00000010bcbc7825 */ /* 0x000fc800078e00f2 */
[----:B------:R-:W-:Y:S02]  /*0b60*/  @P0 IMAD.WIDE.U32 R192, R190, 0x10, R192 ;  /* 0x00000010bec00825 */ /* 0x000fe400078e00c0 */
[----:B------:R-:W2:Y:S01]  /*0b70*/  LDG.E.128 R188, desc[UR18][R188.64] ;  /* 0x00000012bcbc7981 */ /* 0x000ea2000c1e1d00 */
[----:B0-----:R-:W0:Y:S01]  /*0b80*/  @P0 LDC.64 R2, c[0x0][0x438] ;  /* 0x00010e00ff020b82 */ /* 0x001e220000000a00 */
[----:B------:R-:W-:Y:S02]  /*0b90*/  IMAD.WIDE.U32 R220, R200, 0x10, R228 ;  /* 0x00000010c8dc7825 */ /* 0x000fe400078e00e4 */
[----:B------:R1:W5:Y:S04]  /*0ba0*/  @P0 LDG.E.128 R52, desc[UR18][R192.64] ;  /* 0x00000012c0340981 */ /* 0x000368000c1e1d00 */
[----:B------:R-:W2:Y:S01]  /*0bb0*/  LDG.E.128 R220, desc[UR18][R220.64] ;  /* 0x00000012dcdc7981 */ /* 0x000ea2000c1e1d00 */
[----:B-1----:R-:W-:-:S05]  /*0bc0*/  IADD3 R192, PT, PT, R201, 0x280, RZ ;  /* 0x00000280c9c07810 */ /* 0x002fca0007ffe0ff */
[----:B------:R-:W-:-:S04]  /*0bd0*/  IMAD.WIDE.U32 R192, R192, 0x10, R242 ;  /* 0x00000010c0c07825 */ /* 0x000fc800078e00f2 */
[----:B------:R-:W-:-:S04]  /*0be0*/  @P0 IMAD.WIDE.U32 R196, R195, 0x10, R196 ;  /* 0x00000010c3c40825 */ /* 0x000fc800078e00c4 */
[----:B------:R-:W-:Y:S01]  /*0bf0*/  @P0 IMAD.WIDE.U32 R198, R194, 0x10, R198 ;  /* 0x00000010c2c60825 */ /* 0x000fe200078e00c6 */
[----:B------:R-:W-:Y:S01]  /*0c00*/  IADD3 R203, PT, PT, R201, 0x300, RZ ;  /* 0x00000300c9cb7810 */ /* 0x000fe20007ffe0ff */
[----:B------:R-:W2:Y:S02]  /*0c10*/  LDG.E.128 R192, desc[UR18][R192.64] ;  /* 0x00000012c0c07981 */ /* 0x000ea4000c1e1d00 */
[----:B0-----:R-:W-:Y:S02]  /*0c20*/  @P0 IMAD.WIDE.U32 R2, R200, 0x10, R2 ;  /* 0x00000010c8020825 */ /* 0x001fe400078e0002 */
[----:B------:R0:W5:Y:S02]  /*0c30*/  @P0 LDG.E.128 R48, desc[UR18][R196.64] ;  /* 0x00000012c4300981 */ /* 0x000164000c1e1d00 */
[----:B------:R-:W-:Y:S02]  /*0c40*/  IMAD.WIDE.U32 R224, R202, 0x10, R228 ;  /* 0x00000010cae07825 */ /* 0x000fe400078e00e4 */
[----:B------:R1:W5:Y:S04]  /*0c50*/  @P0 LDG.E.128 R40, desc[UR18][R2.64] ;  /* 0x0000001202280981 */ /* 0x000368000c1e1d00 */
[----:B------:R-:W2:Y:S01]  /*0c60*/  LDG.E.128 R224, desc[UR18][R224.64] ;  /* 0x00000012e0e07981 */ /* 0x000ea2000c1e1d00 */
[----:B0-----:R-:W-:-:S03]  /*0c70*/  IMAD.WIDE.U32 R196, R203, 0x10, R242 ;  /* 0x00000010cbc47825 */ /* 0x001fc600078e00f2 */
[----:B------:R-:W5:Y:S01]  /*0c80*/  @P0 LDG.E.128 R44, desc[UR18][R198.64] ;  /* 0x00000012c62c0981 */ /* 0x000f62000c1e1d00 */
[----:B-1----:R-:W0:Y:S01]  /*0c90*/  @P0 LDC.64 R2, c[0x0][0x438] ;  /* 0x00010e00ff020b82 */ /* 0x002e220000000a00 */
[----:B------:R-:W-:Y:S01]  /*0ca0*/  IMAD.WIDE.U32 R228, R0, 0x10, R228 ;  /* 0x0000001000e47825 */ /* 0x000fe200078e00e4 */
[C---:B------:R-:W-:Y:S02]  /*0cb0*/  IADD3 R177, PT, PT, R201.reuse, 0x80, RZ ;  /* 0x00000080c9b17810 */ /* 0x040fe40007ffe0ff */
[C---:B------:R-:W-:Y:S01]  /*0cc0*/  IADD3 R181, PT, PT, R201.reuse, 0x100, RZ ;  /* 0x00000100c9b57810 */ /* 0x040fe20007ffe0ff */
[C---:B------:R-:W-:Y:S01]  /*0cd0*/  IMAD.WIDE.U32 R172, R201.reuse, 0x10, R242 ;  /* 0x00000010c9ac7825 */ /* 0x040fe200078e00f2 */
[----:B------:R-:W2:Y:S01]  /*0ce0*/  LDG.E.128 R196, desc[UR18][R196.64] ;  /* 0x00000012c4c47981 */ /* 0x000ea2000c1e1d00 */
[----:B------:R-:W-:-:S03]  /*0cf0*/  IADD3 R201, PT, PT, R201, 0x380, RZ ;  /* 0x00000380c9c97810 */ /* 0x000fc60007ffe0ff */
[----:B------:R-:W2:Y:S01]  /*0d00*/  LDG.E.128 R228, desc[UR18][R228.64] ;  /* 0x00000012e4e47981 */ /* 0x000ea2000c1e1d00 */
[----:B------:R-:W-:-:S03]  /*0d10*/  IMAD.WIDE.U32 R176, R177, 0x10, R242 ;  /* 0x00000010b1b07825 */ /* 0x000fc600078e00f2 */
[----:B------:R-:W2:Y:S01]  /*0d20*/  LDG.E.128 R172, desc[UR18][R172.64] ;  /* 0x00000012acac7981 */ /* 0x000ea2000c1e1d00 */
[----:B------:R-:W-:-:S03]  /*0d30*/  IMAD.WIDE.U32 R200, R201, 0x10, R242 ;  /* 0x00000010c9c87825 */ /* 0x000fc600078e00f2 */
[----:B------:R-:W2:Y:S01]  /*0d40*/  LDG.E.128 R176, desc[UR18][R176.64] ;  /* 0x00000012b0b07981 */ /* 0x000ea2000c1e1d00 */
[----:B0-----:R-:W-:-:S03]  /*0d50*/  @P0 IMAD.WIDE.U32 R2, R202, 0x10, R2 ;  /* 0x00000010ca020825 */ /* 0x001fc600078e0002 */
[----:B------:R-:W2:Y:S01]  /*0d60*/  LDG.E.128 R200, desc[UR18][R200.64] ;  /* 0x00000012c8c87981 */ /* 0x000ea2000c1e1d00 */
[----:B------:R-:W-:Y:S02]  /*0d70*/  IMAD.WIDE.U32 R180, R181, 0x10, R242 ;  /* 0x00000010b5b47825 */ /* 0x000fe400078e00f2 */
[----:B------:R-:W0:Y:S01]  /*0d80*/  @P0 LDC.64 R242, c[0x0][0x438] ;  /* 0x00010e00fff20b82 */ /* 0x000e220000000a00 */
[----:B------:R-:W-:Y:S01]  /*0d90*/  ISETP.NE.AND P1, PT, RZ, UR27, PT ;  /* 0x0000001bff007c0c */ /* 0x000fe2000bf25270 */
[----:B------:R1:W5:Y:S04]  /*0da0*/  @P0 LDG.E.128 R36, desc[UR18][R2.64] ;  /* 0x0000001202240981 */ /* 0x000368000c1e1d00 */
[----:B------:R-:W2:Y:S01]  /*0db0*/  LDG.E.128 R180, desc[UR18][R180.64] ;  /* 0x00000012b4b47981 */ /* 0x000ea2000c1e1d00 */
[----:B0-----:R-:W-:-:S05]  /*0dc0*/  @P0 IMAD.WIDE.U32 R242, R0, 0x10, R242 ;  /* 0x0000001000f20825 */ /* 0x001fca00078e00f2 */
[----:B------:R0:W5:Y:S01]  /*0dd0*/  @P0 LDG.E.128 R32, desc[UR18][R242.64] ;  /* 0x00000012f2200981 */ /* 0x000162000c1e1d00 */
[----:B----4-:R-:W-:-:S05]  /*0de0*/  FSEL R240, R240, RZ, !P1 ;  /* 0x000000fff0f07208 */ /* 0x010fca0004800000 */
[C---:B---3--:R-:W-:Y:S01]  /*0df0*/  FADD.FTZ R206, -R240.reuse, R206 ;  /* 0x000000cef0ce7221 */ /* 0x048fe20000010100 */
[C---:B------:R-:W-:Y:S01]  /*0e00*/  FADD.FTZ R250, -R240.reuse, R204 ;  /* 0x000000ccf0fa7221 */ /* 0x040fe20000010100 */
[----:B-1----:R-:W-:-:S03]  /*0e10*/  FADD.FTZ R2, -R240, R218 ;  /* 0x000000daf0027221 */ /* 0x002fc60000010100 */
[----:B------:R-:W-:Y:S01]  /*0e20*/  MOV R218, R206 ;  /* 0x000000ce00da7202 */ /* 0x000fe20000000f00 */
[----:B------:R-:W-:Y:S01]  /*0e30*/  FADD.FTZ R204, -R240, R207 ;  /* 0x000000cff0cc7221 */ /* 0x000fe20000010100 */
[----:B-----5:R-:W-:Y:S01]  /*0e40*/  SHF.R.U64 R206, R14, 0x10, R15 ;  /* 0x000000100ece7819 */ /* 0x020fe2000000120f */
[----:B------:R-:W-:-:S04]  /*0e50*/  FADD.FTZ R207, -R240, R213 ;  /* 0x000000d5f0cf7221 */ /* 0x000fc80000010100 */
[----:B------:R-:W-:Y:S02]  /*0e60*/  HADD2.F32 R206, -RZ, R206.H0_H0 ;  /* 0x200000ceffce7230 */ /* 0x000fe40000004100 */
[----:B------:R-:W-:Y:S01]  /*0e70*/  FMUL.FTZ R207, R207, UR30 ;  /* 0x0000001ecfcf7c20 */ /* 0x000fe20008410000 */
[----:B--2---:R-:W-:Y:S02]  /*0e80*/  FADD.FTZ R169, R169, R185 ;  /* 0x000000b9a9a97221 */ /* 0x004fe40000010000 */
[C---:B------:R-:W-:Y:S01]  /*0e90*/  FMUL.FTZ R206, R185.reuse, R206 ;  /* 0x000000ceb9ce7220 */ /* 0x040fe20000410000 */
[----:B------:R-:W-:Y:S01]  /*0ea0*/  FFMA.FTZ R93, R185, R207, R93 ;  /* 0x000000cfb95d7223 */ /* 0x000fe2000001005d */
[----:B------:R-:W-:Y:S01]  /*0eb0*/  SHF.R.U32.HI R185, RZ, 0x10, R15 ;  /* 0x00000010ffb97819 */ /* 0x000fe2000001160f */
[C---:B0-----:R-:W-:Y:S01]  /*0ec0*/  FADD.FTZ R243, -R240.reuse, R208 ;  /* 0x000000d0f0f37221 */ /* 0x041fe20000010100 */
[----:B------:R-:W-:-:S03]  /*0ed0*/  FADD.FTZ R208, -R240, R215 ;  /* 0x000000d7f0d07221 */ /* 0x000fc60000010100 */
[----:B------:R-:W-:Y:S02]  /*0ee0*/  HADD2.F32 R185, -RZ, R185.H0_H0 ;  /* 0x200000b9ffb97230 */ /* 0x000fe40000004100 */
[----:B------:R-:W-:Y:S01]  /*0ef0*/  FMUL.FTZ R208, R208, UR30 ;  /* 0x0000001ed0d07c20 */ /* 0x000fe20008410000 */
[----:B------:R-:W-:Y:S01]  /*0f00*/  FADD.FTZ R171, R171, R187 ;  /* 0x000000bbabab7221 */ /* 0x000fe20000010000 */
[----:B------:R-:W-:Y:S01]  /*0f10*/  FADD.FTZ R0, -R240, R209 ;  /* 0x000000d1f0007221 */ /* 0x000fe20000010100 */
[C---:B------:R-:W-:Y:S01]  /*0f20*/  FMUL.FTZ R185, R187.reuse, R185 ;  /* 0x000000b9bbb97220 */ /* 0x040fe20000410000 */
[----:B------:R-:W-:Y:S01]  /*0f30*/  FFMA.FTZ R95, R187, R208, R95 ;  /* 0x000000d0bb5f7223 */ /* 0x000fe2000001005f */
[----:B------:R-:W-:Y:S01]  /*0f40*/  SHF.R.U64 R187, R16, 0x10, R17 ;  /* 0x0000001010bb7819 */ /* 0x000fe20000001211 */
[----:B------:R-:W-:-:S04]  /*0f50*/  FADD.FTZ R209, -R240, R217 ;  /* 0x000000d9f0d17221 */ /* 0x000fc80000010100 */
[----:B------:R-:W-:Y:S02]  /*0f60*/  HADD2.F32 R187, -RZ, R187.H0_H0 ;  /* 0x200000bbffbb7230 */ /* 0x000fe40000004100 */
[----:B------:R-:W-:Y:S01]  /*0f70*/  FMUL.FTZ R209, R209, UR30 ;  /* 0x0000001ed1d17c20 */ /* 0x000fe20008410000 */
[C---:B------:R-:W-:Y:S01]  /*0f80*/  FADD.FTZ R251, -R240.reuse, R210 ;  /* 0x000000d2f0fb7221 */ /* 0x040fe20000010100 */
[C---:B------:R-:W-:Y:S01]  /*0f90*/  FADD.FTZ R210, -R240.reuse, R219 ;  /* 0x000000dbf0d27221 */ /* 0x040fe20000010100 */
[C---:B------:R-:W-:Y:S01]  /*0fa0*/  FADD.FTZ R3, -R240.reuse, R5 ;  /* 0x00000005f0037221 */ /* 0x040fe20000010100 */
[C---:B------:R-:W-:Y:S01]  /*0fb0*/  FADD.FTZ R5, -R240.reuse, R7 ;  /* 0x00000007f0057221 */ /* 0x040fe20000010100 */
[----:B------:R-:W-:Y:S01]  /*0fc0*/  FMUL.FTZ R187, R189, R187 ;  /* 0x000000bbbdbb7220 */ /* 0x000fe20000410000 */
[----:B------:R-:W-:Y:S01]  /*0fd0*/  FADD.FTZ R77, R77, R189 ;  /* 0x000000bd4d4d7221 */ /* 0x000fe20000010000 */
[----:B------:R-:W-:Y:S01]  /*0fe0*/  FFMA.FTZ R97, R189, R209, R97 ;  /* 0x000000d1bd617223 */ /* 0x000fe20000010061 */
[----:B------:R-:W-:Y:S01]  /*0ff0*/  SHF.R.U32.HI R189, RZ, 0x10, R17 ;  /* 0x00000010ffbd7819 */ /* 0x000fe20000011611 */
[----:B------:R-:W-:Y:S01]  /*1000*/  FADD.FTZ R7, -R240, R205 ;  /* 0x000000cdf0077221 */ /* 0x000fe20000010100 */
[----:B------:R-:W-:Y:S01]  /*1010*/  FMUL.FTZ R210, R210, UR30 ;  /* 0x0000001ed2d27c20 */ /* 0x000fe20008410000 */
[----:B------:R-:W-:-:S02]  /*1020*/  FADD.FTZ R205, -R240, R211 ;  /* 0x000000d3f0cd7221 */ /* 0x000fc40000010100 */
[----:B------:R-:W-:Y:S01]  /*1030*/  HADD2.F32 R189, -RZ, R189.H0_H0 ;  /* 0x200000bdffbd7230 */ /* 0x000fe20000004100 */
[----:B------:R-:W-:Y:S01]  /*1040*/  MOV R211, R251 ;  /* 0x000000fb00d37202 */ /* 0x000fe20000000f00 */
[----:B------:R-:W-:Y:S01]  /*1050*/  FADD.FTZ R79, R79, R191 ;  /* 0x000000bf4f4f7221 */ /* 0x000fe20000010000 */
[C---:B------:R-:W-:Y:S01]  /*1060*/  FFMA.FTZ R99, R191.reuse, R210, R99 ;  /* 0x000000d2bf637223 */ /* 0x040fe20000010063 */
[----:B------:R-:W-:Y:S01]  /*1070*/  FADD.FTZ R252, -R240, R220 ;  /* 0x000000dcf0fc7221 */ /* 0x000fe20000010100 */
[----:B------:R-:W-:Y:S01]  /*1080*/  FMUL.FTZ R189, R191, R189 ;  /* 0x000000bdbfbd7220 */ /* 0x000fe20000410000 */
[----:B------:R-:W-:Y:S02]  /*1090*/  SHF.R.U64 R191, R18, 0x10, R19 ;  /* 0x0000001012bf7819 */ /* 0x000fe40000001213 */
[----:B------:R-:W-:Y:S01]  /*10a0*/  MOV R220, R211 ;  /* 0x000000d300dc7202 */ /* 0x000fe20000000f00 */
[----:B------:R-:W-:Y:S02]  /*10b0*/  FADD.FTZ R211, -R240, R221 ;  /* 0x000000ddf0d37221 */ /* 0x000fe40000010100 */
[----:B------:R-:W-:-:S02]  /*10c0*/  HADD2.F32 R191, -RZ, R191.H0_H0 ;  /* 0x200000bfffbf7230 */ /* 0x000fc40000004100 */
[----:B------:R-:W-:Y:S01]  /*10d0*/  FMUL.FTZ R211, R211, UR30 ;  /* 0x0000001ed3d37c20 */ /* 0x000fe20008410000 */
[C---:B------:R-:W-:Y:S01]  /*10e0*/  FADD.FTZ R242, -R240.reuse, R212 ;  /* 0x000000d4f0f27221 */ /* 0x040fe20000010100 */
[C---:B------:R-:W-:Y:S01]  /*10f0*/  FADD.FTZ R212, -R240.reuse, R223 ;  /* 0x000000dff0d47221 */ /* 0x040fe20000010100 */
[----:B------:R-:W-:Y:S01]  /*1100*/  FADD.FTZ R214, -R240, R214 ;  /* 0x000000d6f0d67221 */ /* 0x000fe20000010100 */
[----:B------:R-:W-:Y:S01]  /*1110*/  FMUL.FTZ R191, R193, R191 ;  /* 0x000000bfc1bf7220 */ /* 0x000fe20000410000 */
[----:B------:R-:W-:Y:S01]  /*1120*/  FADD.FTZ R161, R161, R193 ;  /* 0x000000c1a1a17221 */ /* 0x000fe20000010000 */
[----:B------:R-:W-:Y:S01]  /*1130*/  FFMA.FTZ R101, R193, R211, R101 ;  /* 0x000000d3c1657223 */ /* 0x000fe20000010065 */
[----:B------:R-:W-:Y:S01]  /*1140*/  SHF.R.U32.HI R193, RZ, 0x10, R19 ;  /* 0x00000010ffc17819 */ /* 0x000fe20000011613 */
[----:B------:R-:W-:Y:S01]  /*1150*/  FMUL.FTZ R212, R212, UR30 ;  /* 0x0000001ed4d47c20 */ /* 0x000fe20008410000 */
[----:B------:R-:W-:-:S03]  /*1160*/  SHF.R.U64 R213, R20, 0x10, R21 ;  /* 0x0000001014d57819 */ /* 0x000fc60000001215 */
[----:B------:R-:W-:Y:S01]  /*1170*/  HADD2.F32 R193, -RZ, R193.H0_H0 ;  /* 0x200000c1ffc17230 */ /* 0x000fe20000004100 */
[----:B------:R-:W-:Y:S01]  /*1180*/  MOV R219, R214 ;  /* 0x000000d600db7202 */ /* 0x000fe20000000f00 */
[----:B------:R-:W-:-:S03]  /*1190*/  FADD.FTZ R225, -R240, R225 ;  /* 0x000000e1f0e17221 */ /* 0x000fc60000010100 */
[----:B------:R-:W-:Y:S01]  /*11a0*/  FMUL.FTZ R193, R195, R193 ;  /* 0x000000c1c3c17220 */ /* 0x000fe20000410000 */
[----:B------:R-:W-:Y:S01]  /*11b0*/  FADD.FTZ R163, R163, R195 ;  /* 0x000000c3a3a37221 */ /* 0x000fe20000010000 */
[----:B------:R-:W-:Y:S01]  /*11c0*/  FFMA.FTZ R103, R195, R212, R103 ;  /* 0x000000d4c3677223 */ /* 0x000fe20000010067 */
[----:B------:R-:W-:Y:S01]  /*11d0*/  HADD2.F32 R213, -RZ, R213.H0_H0 ;  /* 0x200000d5ffd57230 */ /* 0x000fe20000004100 */
[----:B------:R-:W-:Y:S01]  /*11e0*/  SHF.R.U32.HI R214, RZ, 0x10, R21 ;  /* 0x00000010ffd67819 */ /* 0x000fe20000011615 */
[C---:B------:R-:W-:Y:S01]  /*11f0*/  FADD.FTZ R251, -R240.reuse, R216 ;  /* 0x000000d8f0fb7221 */ /* 0x040fe20000010100 */
[----:B------:R-:W-:Y:S01]  /*1200*/  FMUL.FTZ R195, R225, UR30 ;  /* 0x0000001ee1c37c20 */ /* 0x000fe20008410000 */
[----:B------:R-:W-:Y:S01]  /*1210*/  MOV R217, R250 ;  /* 0x000000fa00d97202 */ /* 0x000fe20000000f00 */
[C---:B------:R-:W-:Y:S01]  /*1220*/  FADD.FTZ R227, -R240.reuse, R227 ;  /* 0x000000e3f0e37221 */ /* 0x040fe20000010100 */
[C---:B------:R-:W-:Y:S01]  /*1230*/  FADD.FTZ R250, -R240.reuse, R224 ;  /* 0x000000e0f0fa7221 */ /* 0x040fe20000010100 */
[----:B------:R-:W-:Y:S01]  /*1240*/  MOV R224, R2 ;  /* 0x0000000200e07202 */ /* 0x000fe20000000f00 */
[C---:B------:R-:W-:Y:S01]  /*1250*/  FADD.FTZ R4, -R240.reuse, R4 ;  /* 0x00000004f0047221 */ /* 0x040fe20000010100 */
[----:B------:R-:W-:Y:S01]  /*1260*/  FADD.FTZ R6, -R240, R6 ;  /* 0x00000006f0067221 */ /* 0x000fe20000010100 */
[----:B------:R-:W-:Y:S01]  /*1270*/  SHF.R.U64 R2, R8, 0x10, R9 ;  /* 0x0000001008027819 */ /* 0x000fe20000001209 */
[----:B------:R-:W-:Y:S01]  /*1280*/  FMUL.FTZ R213, R197, R213 ;  /* 0x000000d5c5d57220 */ /* 0x000fe20000410000 */
[----:B------:R-:W-:Y:S01]  /*1290*/  FADD.FTZ R69, R69, R197 ;  /* 0x000000c545457221 */ /* 0x000fe20000010000 */
[----:B------:R-:W-:Y:S01]  /*12a0*/  FFMA.FTZ R105, R197, R195, R105 ;  /* 0x000000c3c5697223 */ /* 0x000fe20000010069 */
[----:B------:R-:W-:Y:S01]  /*12b0*/  HADD2.F32 R214, -RZ, R214.H0_H0 ;  /* 0x200000d6ffd67230 */ /* 0x000fe20000004100 */
[----:B------:R-:W-:Y:S01]  /*12c0*/  MOV R221, R251 ;  /* 0x000000fb00dd7202 */ /* 0x000fe20000000f00 */
[----:B------:R-:W-:Y:S01]  /*12d0*/  FMUL.FTZ R197, R227, UR30 ;  /* 0x0000001ee3c57c20 */ /* 0x000fe20008410000 */
[C---:B------:R-:W-:Y:S01]  /*12e0*/  FADD.FTZ R251, -R240.reuse, R222 ;  /* 0x000000def0fb7221 */ /* 0x040fe20000010100 */
[----:B------:R-:W-:Y:S01]  /*12f0*/  MOV R223, R243 ;  /* 0x000000f300df7202 */ /* 0x000fe20000000f00 */
[C---:B------:R-:W-:Y:S01]  /*1300*/  FADD.FTZ R243, -R240.reuse, R226 ;  /* 0x000000e2f0f37221 */ /* 0x040fe20000010100 */
[----:B------:R-:W-:Y:S01]  /*1310*/  MOV R222, R242 ;  /* 0x000000f200de7202 */ /* 0x000fe20000000f00 */
[----:B------:R-:W-:Y:S01]  /*1320*/  FADD.FTZ R242, -R240, R228 ;  /* 0x000000e4f0f27221 */ /* 0x000fe20000010100 */
[----:B------:R-:W-:Y:S01]  /*1330*/  MOV R226, R6 ;  /* 0x0000000600e27202 */ /* 0x000fe20000000f00 */
[----:B------:R-:W-:Y:S01]  /*1340*/  HADD2.F32 R2, -RZ, R2.H0_H0 ;  /* 0x20000002ff027230 */ /* 0x000fe20000004100 */
[----:B------:R-:W-:Y:S01]  /*1350*/  MOV R228, R4 ;  /* 0x0000000400e47202 */ /* 0x000fe20000000f00 */
[----:B------:R-:W-:Y:S01]  /*1360*/  FMUL.FTZ R214, R199, R214 ;  /* 0x000000d6c7d67220 */ /* 0x000fe20000410000 */
[----:B------:R-:W-:Y:S01]  /*1370*/  FADD.FTZ R71, R71, R199 ;  /* 0x000000c747477221 */ /* 0x000fe20000010000 */
[----:B------:R-:W-:Y:S01]  /*1380*/  FFMA.FTZ R107, R199, R197, R107 ;  /* 0x000000c5c76b7223 */ /* 0x000fe2000001006b */
[----:B------:R-:W-:Y:S01]  /*1390*/  FMUL.FTZ R3, R3, UR30 ;  /* 0x0000001e03037c20 */ /* 0x000fe20008410000 */
[----:B------:R-:W-:-:S02]  /*13a0*/  SHF.R.U32.HI R4, RZ, 0x10, R9 ;  /* 0x00000010ff047819 */ /* 0x000fc40000011609 */
[----:B------:R-:W-:Y:S02]  /*13b0*/  SHF.R.U64 R6, R10, 0x10, R11 ;  /* 0x000000100a067819 */ /* 0x000fe4000000120b */
[----:B------:R-:W-:Y:S01]  /*13c0*/  SHF.R.U64 R199, R22, 0x10, R23 ;  /* 0x0000001016c77819 */ /* 0x000fe20000001217 */
[----:B------:R-:W-:Y:S01]  /*13d0*/  FADD.FTZ R215, -R240, R229 ;  /* 0x000000e5f0d77221 */ /* 0x000fe20000010100 */
[----:B------:R-:W-:Y:S01]  /*13e0*/  FMUL.FTZ R2, R173, R2 ;  /* 0x00000002ad027220 */ /* 0x000fe20000410000 */
[----:B------:R-:W-:Y:S01]  /*13f0*/  FADD.FTZ R157, R157, R173 ;  /* 0x000000ad9d9d7221 */ /* 0x000fe20000010000 */
[----:B------:R-:W-:Y:S01]  /*1400*/  FFMA.FTZ R81, R173, R3, R81 ;  /* 0x00000003ad517223 */ /* 0x000fe20000010051 */
[----:B------:R-:W-:Y:S01]  /*1410*/  HADD2.F32 R4, -RZ, R4.H0_H0 ;  /* 0x20000004ff047230 */ /* 0x000fe20000004100 */
[----:B------:R-:W-:Y:S01]  /*1420*/  SHF.R.U32.HI R173, RZ, 0x10, R11 ;  /* 0x00000010ffad7819 */ /* 0x000fe2000001160b */
[----:B------:R-:W-:Y:S01]  /*1430*/  HADD2.F32 R6, -RZ, R6.H0_H0 ;  /* 0x20000006ff067230 */ /* 0x000fe20000004100 */
[----:B------:R-:W-:Y:S01]  /*1440*/  SHF.R.U32.HI R216, RZ, 0x10, R23 ;  /* 0x00000010ffd87819 */ /* 0x000fe20000011617 */
[----:B------:R-:W-:-:S02]  /*1450*/  HADD2.F32 R199, -RZ, R199.H0_H0 ;  /* 0x200000c7ffc77230 */ /* 0x000fc40000004100 */
[----:B------:R-:W-:Y:S01]  /*1460*/  FMUL.FTZ R5, R5, UR30 ;  /* 0x0000001e05057c20 */ /* 0x000fe20008410000 */
[----:B------:R-:W-:Y:S01]  /*1470*/  FMUL.FTZ R7, R7, UR30 ;  /* 0x0000001e07077c20 */ /* 0x000fe20008410000 */
[----:B------:R-:W-:Y:S01]  /*1480*/  FMUL.FTZ R215, R215, UR30 ;  /* 0x0000001ed7d77c20 */ /* 0x000fe20008410000 */
[----:B------:R-:W-:Y:S01]  /*1490*/  FADD.FTZ R231, -R240, R231 ;  /* 0x000000e7f0e77221 */ /* 0x000fe20000010100 */
[----:B------:R-:W-:Y:S01]  /*14a0*/  FMUL.FTZ R4, R175, R4 ;  /* 0x00000004af047220 */ /* 0x000fe20000410000 */
[----:B------:R-:W-:Y:S01]  /*14b0*/  FADD.FTZ R159, R159, R175 ;  /* 0x000000af9f9f7221 */ /* 0x000fe20000010000 */
[----:B------:R-:W-:Y:S01]  /*14c0*/  FFMA.FTZ R83, R175, R5, R83 ;  /* 0x00000005af537223 */ /* 0x000fe20000010053 */
[----:B------:R-:W-:Y:S01]  /*14d0*/  FMUL.FTZ R6, R177, R6 ;  /* 0x00000006b1067220 */ /* 0x000fe20000410000 */
[----:B------:R-:W-:Y:S01]  /*14e0*/  FADD.FTZ R153, R153, R177 ;  /* 0x000000b199997221 */ /* 0x000fe20000010000 */
[----:B------:R-:W-:Y:S01]  /*14f0*/  FFMA.FTZ R85, R177, R7, R85 ;  /* 0x00000007b1557223 */ /* 0x000fe20000010055 */
[----:B------:R-:W-:-:S02]  /*1500*/  HADD2.F32 R173, -RZ, R173.H0_H0 ;  /* 0x200000adffad7230 */ /* 0x000fc40000004100 */
[----:B------:R-:W-:Y:S01]  /*1510*/  FMUL.FTZ R199, R201, R199 ;  /* 0x000000c7c9c77220 */ /* 0x000fe20000410000 */
[----:B------:R-:W-:Y:S01]  /*1520*/  FADD.FTZ R165, R165, R201 ;  /* 0x000000c9a5a57221 */ /* 0x000fe20000010000 */
[----:B------:R-:W-:Y:S01]  /*1530*/  FFMA.FTZ R109, R201, R215, R109 ;  /* 0x000000d7c96d7223 */ /* 0x000fe2000001006d */
[----:B------:R-:W-:Y:S02]  /*1540*/  HADD2.F32 R216, -RZ, R216.H0_H0 ;  /* 0x200000d8ffd87230 */ /* 0x000fe40000004100 */
[----:B------:R-:W-:Y:S01]  /*1550*/  FMUL.FTZ R175, R204, UR30 ;  /* 0x0000001eccaf7c20 */ /* 0x000fe20008410000 */
[----:B------:R-:W-:Y:S01]  /*1560*/  SHF.R.U64 R177, R12, 0x10, R13 ;  /* 0x000000100cb17819 */ /* 0x000fe2000000120d */
[----:B------:R-:W-:Y:S01]  /*1570*/  FMUL.FTZ R201, R231, UR30 ;  /* 0x0000001ee7c97c20 */ /* 0x000fe20008410000 */
[----:B------:R-:W-:Y:S01]  /*1580*/  FMUL.FTZ R173, R179, R173 ;  /* 0x000000adb3ad7220 */ /* 0x000fe20000410000 */
[----:B------:R-:W-:Y:S01]  /*1590*/  FADD.FTZ R155, R155, R179 ;  /* 0x000000b39b9b7221 */ /* 0x000fe20000010000 */
[----:B------:R-:W-:Y:S01]  /*15a0*/  FFMA.FTZ R87, R179, R175, R87 ;  /* 0x000000afb3577223 */ /* 0x000fe20000010057 */
[----:B------:R-:W-:Y:S01]  /*15b0*/  FMUL.FTZ R216, R203, R216 ;  /* 0x000000d8cbd87220 */ /* 0x000fe20000410000 */
[----:B------:R-:W-:Y:S01]  /*15c0*/  FADD.FTZ R167, R167, R203 ;  /* 0x000000cba7a77221 */ /* 0x000fe20000010000 */
[----:B------:R-:W-:Y:S01]  /*15d0*/  FFMA.FTZ R111, R203, R201, R111 ;  /* 0x000000c9cb6f7223 */ /* 0x000fe2000001006f */
[----:B------:R-:W-:-:S02]  /*15e0*/  HADD2.F32 R177, -RZ, R177.H0_H0 ;  /* 0x200000b1ffb17230 */ /* 0x000fc40000004100 */
[----:B------:R-:W-:Y:S01]  /*15f0*/  FMUL.FTZ R179, R0, UR30 ;  /* 0x0000001e00b37c20 */ /* 0x000fe20008410000 */
[----:B------:R-:W-:Y:S02]  /*1600*/  HADD2.F32 R203, -RZ, R8.H0_H0 ;  /* 0x20000008ffcb7230 */ /* 0x000fe40000004100 */
[----:B------:R-:W-:Y:S01]  /*1610*/  FMUL.FTZ R0, R228, UR30 ;  /* 0x0000001ee4007c20 */ /* 0x000fe20008410000 */
[----:B------:R-:W-:Y:S01]  /*1620*/  FADD.FTZ R149, R149, R181 ;  /* 0x000000b595957221 */ /* 0x000fe20000010000 */
[C---:B------:R-:W-:Y:S01]  /*1630*/  FMUL.FTZ R177, R181.reuse, R177 ;  /* 0x000000b1b5b17220 */ /* 0x040fe20000410000 */
[----:B------:R-:W-:Y:S01]  /*1640*/  FFMA.FTZ R89, R181, R179, R89 ;  /* 0x000000b3b5597223 */ /* 0x000fe20000010059 */
[----:B------:R-:W-:Y:S01]  /*1650*/  FADD.FTZ R156, R156, R172 ;  /* 0x000000ac9c9c7221 */ /* 0x000fe20000010000 */
[C---:B------:R-:W-:Y:S01]  /*1660*/  FFMA.FTZ R80, R172.reuse, R0, R80 ;  /* 0x00000000ac507223 */ /* 0x040fe20000010050 */
[----:B------:R-:W-:Y:S01]  /*1670*/  FMUL.FTZ R203, R172, R203 ;  /* 0x000000cbaccb7220 */ /* 0x000fe20000410000 */
[----:B------:R-:W-:Y:S01]  /*1680*/  FMUL.FTZ R172, R226, UR30 ;  /* 0x0000001ee2ac7c20 */ /* 0x000fe20008410000 */
[----:B------:R-:W-:Y:S01]  /*1690*/  HADD2.F32 R181, -RZ, R9.H0_H0 ;  /* 0x20000009ffb57230 */ /* 0x000fe20000004100 */
[----:B------:R-:W-:Y:S01]  /*16a0*/  MOV R229, R219 ;  /* 0x000000db00e57202 */ /* 0x000fe20000000f00 */
[----:B------:R-:W-:-:S02]  /*16b0*/  HADD2.F32 R219, -RZ, R11.H0_H0 ;  /* 0x2000000bffdb7230 */ /* 0x000fc40000004100 */
[----:B------:R-:W-:Y:S01]  /*16c0*/  FMUL.FTZ R218, R218, UR30 ;  /* 0x0000001edada7c20 */ /* 0x000fe20008410000 */
[----:B------:R-:W-:Y:S01]  /*16d0*/  FADD.FTZ R158, R158, R174 ;  /* 0x000000ae9e9e7221 */ /* 0x000fe20000010000 */
[C---:B------:R-:W-:Y:S01]  /*16e0*/  FFMA.FTZ R82, R174.reuse, R172, R82 ;  /* 0x000000acae527223 */ /* 0x040fe20000010052 */
[----:B------:R-:W-:Y:S01]  /*16f0*/  FMUL.FTZ R174, R174, R181 ;  /* 0x000000b5aeae7220 */ /* 0x000fe20000410000 */
[----:B------:R-:W-:Y:S01]  /*1700*/  MOV R226, R221 ;  /* 0x000000dd00e27202 */ /* 0x000fe20000000f00 */
[----:B------:R-:W-:Y:S01]  /*1710*/  FMUL.FTZ R217, R217, UR30 ;  /* 0x0000001ed9d97c20 */ /* 0x000fe20008410000 */
[----:B------:R-:W-:Y:S02]  /*1720*/  HADD2.F32 R181, -RZ, R10.H0_H0 ;  /* 0x2000000affb57230 */ /* 0x000fe40000004100 */
[----:B------:R-:W-:Y:S01]  /*1730*/  FADD.FTZ R154, R154, R178 ;  /* 0x000000b29a9a7221 */ /* 0x000fe20000010000 */
[C---:B------:R-:W-:Y:S01]  /*1740*/  FFMA.FTZ R86, R178.reuse, R218, R86 ;  /* 0x000000dab2567223 */ /* 0x040fe20000010056 */
[----:B------:R-:W-:Y:S01]  /*1750*/  FMUL.FTZ R219, R178, R219 ;  /* 0x000000dbb2db7220 */ /* 0x000fe20000410000 */
[----:B------:R-:W-:-:S02]  /*1760*/  HADD2.F32 R221, -RZ, R12.H0_H0 ;  /* 0x2000000cffdd7230 */ /* 0x000fc40000004100 */
[----:B------:R-:W-:Y:S01]  /*1770*/  FMUL.FTZ R178, R223, UR30 ;  /* 0x0000001edfb27c20 */ /* 0x000fe20008410000 */
[----:B------:R-:W-:Y:S01]  /*1780*/  FADD.FTZ R152, R152, R176 ;  /* 0x000000b098987221 */ /* 0x000fe20000010000 */
[C---:B------:R-:W-:Y:S01]  /*1790*/  FFMA.FTZ R84, R176.reuse, R217, R84 ;  /* 0x000000d9b0547223 */ /* 0x040fe20000010054 */
[----:B------:R-:W-:Y:S01]  /*17a0*/  FMUL.FTZ R176, R176, R181 ;  /* 0x000000b5b0b07220 */ /* 0x000fe20000410000 */
[----:B------:R-:W-:Y:S01]  /*17b0*/  FADD.FTZ R148, R148, R180 ;  /* 0x000000b494947221 */ /* 0x000fe20000010000 */
[C---:B------:R-:W-:Y:S01]  /*17c0*/  FFMA.FTZ R88, R180.reuse, R178, R88 ;  /* 0x000000b2b4587223 */ /* 0x040fe20000010058 */
        /* <DEDUP_REMOVED lines=15> */
[----:B------:R-:W-:Y:S02]  /*18c0*/  SHF.R.U32.HI R204, RZ, 0x10, R13 ;  /* 0x00000010ffcc7819 */ /* 0x000fe4000001160d */
[----:B------:R-:W-:Y:S01]  /*18d0*/  FFMA.FTZ R181, R175, R173, R181 ;  /* 0x000000adafb57223 */ /* 0x000fe200000100b5 */
[----:B------:R-:W-:Y:S01]  /*18e0*/  FADD.FTZ R180, R173, R180 ;  /* 0x000000b4adb47221 */ /* 0x000fe20000010000 */
[----:B------:R-:W-:Y:S02]  /*18f0*/  HADD2.F32 R223, -RZ, R13.H0_H0 ;  /* 0x2000000dffdf7230 */ /* 0x000fe40000004100 */
[----:B------:R-:W-:Y:S01]  /*1900*/  FFMA.FTZ R181, R178, R221, R181 ;  /* 0x000000ddb2b57223 */ /* 0x000fe200000100b5 */
[----:B------:R-:W-:Y:S01]  /*1910*/  FADD.FTZ R180, R221, R180 ;  /* 0x000000b4ddb47221 */ /* 0x000fe20000010000 */
[----:B------:R-:W-:-:S02]  /*1920*/  HADD2.F32 R204, -RZ, R204.H0_H0 ;  /* 0x200000ccffcc7230 */ /* 0x000fc40000004100 */
[----:B------:R-:W-:Y:S01]  /*1930*/  FMUL.FTZ R220, R220, UR30 ;  /* 0x0000001edcdc7c20 */ /* 0x000fe20008410000 */
[----:B------:R-:W-:Y:S01]  /*1940*/  FMUL.FTZ R223, R182, R223 ;  /* 0x000000dfb6df7220 */ /* 0x000fe20000410000 */
[----:B------:R-:W-:Y:S01]  /*1950*/  FFMA.FTZ R181, R179, R177, R181 ;  /* 0x000000b1b3b57223 */ /* 0x000fe200000100b5 */
[----:B------:R-:W-:Y:S01]  /*1960*/  FADD.FTZ R180, R177, R180 ;  /* 0x000000b4b1b47221 */ /* 0x000fe20000010000 */
[----:B------:R-:W-:Y:S01]  /*1970*/  MOV R228, R224 ;  /* 0x000000e000e47202 */ /* 0x000fe20000000f00 */
[----:B------:R-:W-:Y:S02]  /*1980*/  HADD2.F32 R224, -RZ, R14.H0_H0 ;  /* 0x2000000effe07230 */ /* 0x000fe40000004100 */
[----:B------:R-:W-:Y:S01]  /*1990*/  FMUL.FTZ R205, R205, UR30 ;  /* 0x0000001ecdcd7c20 */ /* 0x000fe20008410000 */
[----:B------:R-:W-:Y:S01]  /*19a0*/  FMUL.FTZ R204, R183, R204 ;  /* 0x000000ccb7cc7220 */ /* 0x000fe20000410000 */
[----:B------:R-:W-:Y:S01]  /*19b0*/  FFMA.FTZ R181, R220, R223, R181 ;  /* 0x000000dfdcb57223 */ /* 0x000fe200000100b5 */
[----:B------:R-:W-:Y:S01]  /*19c0*/  FADD.FTZ R180, R223, R180 ;  /* 0x000000b4dfb47221 */ /* 0x000fe20000010000 */
[----:B------:R-:W-:Y:S01]  /*19d0*/  FMUL.FTZ R222, R222, UR30 ;  /* 0x0000001edede7c20 */ /* 0x000fe20008410000 */
[----:B------:R-:W-:Y:S01]  /*19e0*/  FMUL.FTZ R224, R184, R224 ;  /* 0x000000e0b8e07220 */ /* 0x000fe20000410000 */
[----:B------:R-:W-:Y:S01]  /*19f0*/  FFMA.FTZ R181, R205, R204, R181 ;  /* 0x000000cccdb57223 */ /* 0x000fe200000100b5 */
[----:B------:R-:W-:Y:S01]  /*1a00*/  FADD.FTZ R180, R204, R180 ;  /* 0x000000b4ccb47221 */ /* 0x000fe20000010000 */
[----:B------:R-:W-:-:S02]  /*1a10*/  HADD2.F32 R225, -RZ, R15.H0_H0 ;  /* 0x2000000fffe17230 */ /* 0x000fc40000004100 */
[----:B------:R-:W-:Y:S01]  /*1a20*/  FADD.FTZ R168, R168, R184 ;  /* 0x000000b8a8a87221 */ /* 0x000fe20000010000 */
[----:B------:R-:W-:Y:S01]  /*1a30*/  FFMA.FTZ R92, R184, R222, R92 ;  /* 0x000000deb85c7223 */ /* 0x000fe2000001005c */
[----:B------:R-:W-:Y:S01]  /*1a40*/  FFMA.FTZ R181, R222, R224, R181 ;  /* 0x000000e0deb57223 */ /* 0x000fe200000100b5 */
[----:B------:R-:W-:Y:S01]  /*1a50*/  FADD.FTZ R180, R224, R180 ;  /* 0x000000b4e0b47221 */ /* 0x000fe20000010000 */
[----:B------:R-:W-:Y:S01]  /*1a60*/  FMUL.FTZ R184, R229, UR30 ;  /* 0x0000001ee5b87c20 */ /* 0x000fe20008410000 */
[----:B------:R-:W-:Y:S01]  /*1a70*/  FMUL.FTZ R225, R186, R225 ;  /* 0x000000e1bae17220 */ /* 0x000fe20000410000 */
[----:B------:R-:W-:Y:S01]  /*1a80*/  FFMA.FTZ R181, R207, R206, R181 ;  /* 0x000000cecfb57223 */ /* 0x000fe200000100b5 */
[----:B------:R-:W-:Y:S01]  /*1a90*/  FADD.FTZ R180, R206, R180 ;  /* 0x000000b4ceb47221 */ /* 0x000fe20000010000 */
[----:B------:R-:W-:Y:S01]  /*1aa0*/  FADD.FTZ R170, R170, R186 ;  /* 0x000000baaaaa7221 */ /* 0x000fe20000010000 */
[----:B------:R-:W-:Y:S01]  /*1ab0*/  FFMA.FTZ R94, R186, R184, R94 ;  /* 0x000000b8ba5e7223 */ /* 0x000fe2000001005e */
[----:B------:R-:W-:Y:S01]  /*1ac0*/  FMUL.FTZ R186, R226, UR30 ;  /* 0x0000001ee2ba7c20 */ /* 0x000fe20008410000 */
[----:B------:R-:W-:-:S02]  /*1ad0*/  HADD2.F32 R226, -RZ, R16.H0_H0 ;  /* 0x20000010ffe27230 */ /* 0x000fc40000004100 */
[----:B------:R-:W-:Y:S01]  /*1ae0*/  FFMA.FTZ R181, R184, R225, R181 ;  /* 0x000000e1b8b57223 */ /* 0x000fe200000100b5 */
[----:B------:R-:W-:Y:S02]  /*1af0*/  FADD.FTZ R180, R225, R180 ;  /* 0x000000b4e1b47221 */ /* 0x000fe40000010000 */
        /* <DEDUP_REMOVED lines=8> */
[----:B------:R-:W-:Y:S01]  /*1b80*/  FMUL.FTZ R188, R228, UR30 ;  /* 0x0000001ee4bc7c20 */ /* 0x000fe20008410000 */
[----:B------:R-:W-:Y:S01]  /*1b90*/  FMUL.FTZ R227, R190, R227 ;  /* 0x000000e3bee37220 */ /* 0x000fe20000410000 */
[----:B------:R-:W-:Y:S01]  /*1ba0*/  FFMA.FTZ R181, R209, R187, R181 ;  /* 0x000000bbd1b57223 */ /* 0x000fe200000100b5 */
[----:B------:R-:W-:Y:S01]  /*1bb0*/  FADD.FTZ R180, R187, R180 ;  /* 0x000000b4bbb47221 */ /* 0x000fe20000010000 */
[----:B------:R-:W-:-:S02]  /*1bc0*/  HADD2.F32 R228, -RZ, R18.H0_H0 ;  /* 0x20000012ffe47230 */ /* 0x000fc40000004100 */
        /* <DEDUP_REMOVED lines=8> */
[----:B------:R-:W-:Y:S02]  /*1c50*/  HADD2.F32 R229, -RZ, R19.H0_H0 ;  /* 0x20000013ffe57230 */ /* 0x000fe40000004100 */
[----:B------:R-:W-:Y:S01]  /*1c60*/  FADD.FTZ R230, -R240, R230 ;  /* 0x000000e6f0e67221 */ /* 0x000fe20000010100 */
        /* <DEDUP_REMOVED lines=8> */
[----:B------:R-:W-:Y:S01]  /*1cf0*/  FADD.FTZ R151, R151, R183 ;  /* 0x000000b797977221 */ /* 0x000fe20000010000 */
[----:B------:R-:W-:Y:S01]  /*1d00*/  FFMA.FTZ R91, R183, R205, R91 ;  /* 0x000000cdb75b7223 */ /* 0x000fe2000001005b */
[----:B------:R-:W-:Y:S01]  /*1d10*/  MOV R183, R230 ;  /* 0x000000e600b77202 */ /* 0x000fe20000000f00 */
        /* <DEDUP_REMOVED lines=19> */
[----:B------:R-:W-:Y:S01]  /*1e50*/  FADD.FTZ R70, R70, R198 ;  /* 0x000000c646467221 */ /* 0x000fe20000010000 */
[----:B------:R-:W-:Y:S01]  /*1e60*/  FFMA.FTZ R181, R196, R231, R181 ;  /* 0x000000e7c4b57223 */ /* 0x000fe200000100b5 */
        /* <DEDUP_REMOVED lines=10> */
[----:B------:R-:W-:Y:S01]  /*1f10*/  FMUL.FTZ R200, R183, UR30 ;  /* 0x0000001eb7c87c20 */ /* 0x000fe20008410000 */
[----:B------:R-:W-:-:S02]  /*1f20*/  HADD2.F32 R182, -RZ, R23.H0_H0 ;  /* 0x20000017ffb67230 */ /* 0x000fc40000004100 */
[----:B------:R-:W-:Y:S01]  /*1f30*/  FFMA.FTZ R181, R198, R240, R181 ;  /* 0x000000f0c6b57223 */ /* 0x000fe200000100b5 */
[----:B------:R-:W-:Y:S01]  /*1f40*/  FADD.FTZ R180, R240, R180 ;  /* 0x000000b4f0b47221 */ /* 0x000fe20000010000 */
[----:B------:R-:W-:Y:S01]  /*1f50*/  FADD.FTZ R166, R166, R202 ;  /* 0x000000caa6a67221 */ /* 0x000fe20000010000 */
[C---:B------:R-:W-:Y:S01]  /*1f60*/  FFMA.FTZ R110, R202.reuse, R200, R110 ;  /* 0x000000c8ca6e7223 */ /* 0x040fe2000001006e */
[----:B------:R-:W-:Y:S01]  /*1f70*/  FMUL.FTZ R202, R202, R182 ;  /* 0x000000b6caca7220 */ /* 0x000fe20000410000 */
[----:B------:R-:W-:Y:S01]  /*1f80*/  FFMA.FTZ R181, R215, R199, R181 ;  /* 0x000000c7d7b57223 */ /* 0x000fe200000100b5 */
[----:B------:R-:W-:-:S03]  /*1f90*/  FADD.FTZ R180, R180, R199 ;  /* 0x000000c7b4b47221 */ /* 0x000fc60000010000 */
[----:B------:R-:W-:Y:S01]  /*1fa0*/  FFMA.FTZ R181, R200, R202, R181 ;  /* 0x000000cac8b57223 */ /* 0x000fe200000100b5 */
[----:B------:R-:W-:-:S03]  /*1fb0*/  FADD.FTZ R180, R180, R202 ;  /* 0x000000cab4b47221 */ /* 0x000fc60000010000 */
[----:B------:R-:W-:Y:S01]  /*1fc0*/  FFMA.FTZ R181, R201, R216, R181 ;  /* 0x000000d8c9b57223 */ /* 0x000fe200000100b5 */
[----:B------:R-:W-:Y:S01]  /*1fd0*/  FADD.FTZ R180, R180, R216 ;  /* 0x000000d8b4b47221 */ /* 0x000fe20000010000 */
[----:B------:R-:W-:Y:S06]  /*1fe0*/  BRA `(.L_x_13244) ;  /* 0x0000000000847947 */ /* 0x000fec0003800000 */
.L_x_13243:
        /* <DEDUP_REMOVED lines=33> */
.L_x_13244:
        /* <DEDUP_REMOVED lines=32> */
.L_x_13246:
[----:B------:R-:W-:Y:S05]  /*2400*/  BSYNC.RECONVERGENT B0 ;  /* 0x0000000000007941 */ /* 0x000fea0003800200 */
.L_x_13245:
        /* <DEDUP_REMOVED lines=39> */
[----:B--2---:R-:W-:Y:S01]  /*2680*/  @P2 IMAD.WIDE.U32 R180, R182, R180, UR32 ;  /* 0x00000020b6b42e25 */ /* 0x004fe2000f8e00b4 */
        /* <DEDUP_REMOVED lines=17> */
[----:B-----5:R-:W-:Y:S01]  /*27a0*/  FFMA.FTZ R112, R64, R72, R112 ;  /* 0x0000004840707223 */ /* 0x020fe20000010070 */
[----:B------:R-:W-:-:S07]  /*27b0*/  FMUL.FTZ R72, R72, R181 ;  /* 0x000000b548487220 */ /* 0x000fce0000410000 */
.L_x_13249:
[----:B------:R-:W-:Y:S05]  /*27c0*/  BRA.U !UP3, `(.L_x_13250) ;  /* 0x000000010b2c7547 */ /* 0x000fea000b800000 */
[----:B------:R-:W-:Y:S02]  /*27d0*/  MOV R73, UR11 ;  /* 0x0000000b00497c02 */ /* 0x000fe40008000f00 */
[----:B------:R-:W-:Y:S02]  /*27e0*/  ISETP.LT.AND P1, PT, RZ, UR29, PT ;  /* 0x0000001dff007c0c */ /* 0x000fe4000bf21270 */
[----:B------:R-:W-:Y:S01]  /*27f0*/  SHF.R.U64 R181, R24, 0x10, R25 ;  /* 0x0000001018b57819 */ /* 0x000fe20000001219 */
[----:B------:R-:W-:-:S04]  /*2800*/  FFMA.FTZ R73, R3, R73, UR16 ;  /* 0x0000001003497e23 */ /* 0x000fc80008010049 */
[----:B------:R-:W-:Y:S01]  /*2810*/  FADD.FTZ R73, R2, -R73 ;  /* 0x8000004902497221 */ /* 0x000fe20000010000 */
[----:B------:R-:W-:-:S03]  /*2820*/  HADD2.F32 R181, -RZ, R181.H0_H0 ;  /* 0x200000b5ffb57230 */ /* 0x000fc60000004100 */
[----:B------:R-:W-:-:S05]  /*2830*/  FMUL.FTZ R73, R73, UR30 ;  /* 0x0000001e49497c20 */ /* 0x000fca0008410000 */
[----:B------:R-:W-:-:S05]  /*2840*/  FSEL R73, R73, RZ, P1 ;  /* 0x000000ff49497208 */ /* 0x000fca0000800000 */
[----:B------:R-:W-:-:S04]  /*2850*/  FMUL.FTZ R73, R73, UR17 ;  /* 0x0000001149497c20 */ /* 0x000fc80008410000 */
[----:B-----5:R-:W-:Y:S01]  /*2860*/  FFMA.FTZ R113, R65, R73, R113 ;  /* 0x0000004941717223 */ /* 0x020fe20000010071 */
[----:B------:R-:W-:-:S07]  /*2870*/  FMUL.FTZ R73, R73, R181 ;  /* 0x000000b549497220 */ /* 0x000fce0000410000 */
.L_x_13250:
        /* <DEDUP_REMOVED lines=11> */
.L_x_13251:
[----:B------:R-:W-:Y:S05]  /*2930*/  BRA.U !UP3, `(.L_x_13252) ;  /* 0x000000090b847547 */ /* 0x000fea000b800000 */
        /* <DEDUP_REMOVED lines=8> */
[----:B-----5:R-:W-:Y:S01]  /*29c0*/  FFMA.FTZ R115, R67, R75, R115 ;  /* 0x0000004b43737223 */ /* 0x020fe20000010073 */
[----:B------:R-:W-:Y:S01]  /*29d0*/  FMUL.FTZ R75, R75, R181 ;  /* 0x000000b54b4b7220 */ /* 0x000fe20000410000 */
[----:B------:R-:W-:Y:S06]  /*29e0*/  BRA `(.L_x_13252) ;  /* 0x0000000800587947 */ /* 0x000fec0003800000 */
.L_x_13248:
[----:B------:R-:W-:Y:S02]  /*29f0*/  MOV R146, UR11 ;  /* 0x0000000b00927c02 */ /* 0x000fe40008000f00 */
[----:B------:R-:W-:Y:S02]  /*2a00*/  MOV R145, UR11 ;  /* 0x0000000b00917c02 */ /* 0x000fe40008000f00 */
[----:B------:R-:W-:Y:S01]  /*2a10*/  MOV R144, UR11 ;  /* 0x0000000b00907c02 */ /* 0x000fe20008000f00 */
[----:B------:R-:W-:Y:S01]  /*2a20*/  FFMA.FTZ R146, R172, R146, UR16 ;  /* 0x00000010ac927e23 */ /* 0x000fe20008010092 */
[----:B------:R-:W-:Y:S01]  /*2a30*/  MOV R147, UR11 ;  /* 0x0000000b00937c02 */ /* 0x000fe20008000f00 */
[----:B------:R-:W-:Y:S01]  /*2a40*/  FFMA.FTZ R145, R3, R145, UR16 ;  /* 0x0000001003917e23 */ /* 0x000fe20008010091 */
[----:B------:R-:W-:Y:S01]  /*2a50*/  ISETP.LT.AND P1, PT, RZ, UR29, PT ;  /* 0x0000001dff007c0c */ /* 0x000fe2000bf21270 */
        /* <DEDUP_REMOVED lines=8> */
[----:B------:R-:W-:-:S02]  /*2ae0*/  FMUL.FTZ R144, R144, UR30 ;  /* 0x0000001e90907c20 */ /* 0x000fc40008410000 */
[----:B------:R-:W-:Y:S01]  /*2af0*/  FMUL.FTZ R147, R147, UR30 ;  /* 0x0000001e93937c20 */ /* 0x000fe20008410000 */
[----:B------:R-:W-:Y:S02]  /*2b00*/  FSEL R146, R146, RZ, P1 ;  /* 0x000000ff92927208 */ /* 0x000fe40000800000 */
[----:B------:R-:W-:Y:S02]  /*2b10*/  FSEL R145, R145, RZ, P1 ;  /* 0x000000ff91917208 */ /* 0x000fe40000800000 */
[----:B------:R-:W-:Y:S02]  /*2b20*/  FSEL R144, R144, RZ, P1 ;  /* 0x000000ff90907208 */ /* 0x000fe40000800000 */
[----:B------:R-:W-:Y:S01]  /*2b30*/  FSEL R147, R147, RZ, P1 ;  /* 0x000000ff93937208 */ /* 0x000fe20000800000 */
[----:B------:R-:W-:Y:S06]  /*2b40*/  BRA.U !UP3, `(.L_x_13253) ;  /* 0x000000010b287547 */ /* 0x000fec000b800000 */
        /* <DEDUP_REMOVED lines=10> */
.L_x_13253:
        /* <DEDUP_REMOVED lines=12> */
.L_x_13254:
        /* <DEDUP_REMOVED lines=11> */
.L_x_13255:
[----:B------:R-:W-:Y:S05]  /*2d60*/  BRA.U !UP3, `(.L_x_13252) ;  /* 0x000000050b787547 */ /* 0x000fea000b800000 */
[----:B------:R-:W-:Y:S01]  /*2d70*/  FMUL.FTZ R75, R147, UR17 ;  /* 0x00000011934b7c20 */ /* 0x000fe20008410000 */
[----:B------:R-:W-:-:S03]  /*2d80*/  HADD2.F32 R181, -RZ, R248.H1_H1 ;  /* 0x300000f8ffb57230 */ /* 0x000fc60000004100 */
[-C--:B-----5:R-:W-:Y:S02]  /*2d90*/  FFMA.FTZ R115, R67, R75.reuse, R115 ;  /* 0x0000004b43737223 */ /* 0x0a0fe40000010073 */
[----:B------:R-:W-:Y:S01]  /*2da0*/  FMUL.FTZ R75, R181, R75 ;  /* 0x0000004bb54b7220 */ /* 0x000fe20000410000 */
[----:B------:R-:W-:Y:S06]  /*2db0*/  BRA `(.L_x_13252) ;  /* 0x0000000400647947 */ /* 0x000fec0003800000 */
.L_x_13247:
[----:B------:R-:W-:-:S04]  /*2dc0*/  UISETP.NE.U32.AND UP0, UPT, UR6, URZ, UPT ;  /* 0x000000ff0600728c */ /* 0x000fc8000bf05070 */
[----:B------:R-:W-:-:S09]  /*2dd0*/  UISETP.NE.AND.EX UP0, UPT, UR7, URZ, UPT, UP0 ;  /* 0x000000ff0700728c */ /* 0x000fd2000bf05300 */
[----:B------:R-:W-:Y:S05]  /*2de0*/  BRA.U UP0, `(.L_x_13256) ;  /* 0x0000000100ac7547 */ /* 0x000fea000b800000 */
[----:B------:R-:W-:Y:S01]  /*2df0*/  PLOP3.LUT P1, PT, PT, PT, UP2, 0x80, 0x8 ;  /* 0x000000000008781c */ /* 0x000fe20003f2f028 */
[----:B------:R-:W0:Y:S01]  /*2e00*/  @UP3 LDCU UR9, c[0x0][0x40c] ;  /* 0x00008180ff0937ac */ /* 0x000e220008000800 */
[----:B------:R-:W-:Y:S02]  /*2e10*/  MOV R181, UR11 ;  /* 0x0000000b00b57c02 */ /* 0x000fe40008000f00 */
[----:B-----5:R-:W-:Y:S02]  /*2e20*/  MOV R183, R60 ;  /* 0x0000003c00b77202 */ /* 0x020fe40000000f00 */
[----:B------:R-:W-:-:S07]  /*2e30*/  SHF.R.U64 R242, R24, 0x10, R25 ;  /* 0x0000001018f27819 */ /* 0x000fce0000001219 */
[----:B------:R-:W-:-:S04]  /*2e40*/  @P1 FFMA.FTZ R181, R0, R181, UR16 ;  /* 0x0000001000b51e23 */ /* 0x000fc800080100b5 */
[----:B------:R-:W-:-:S04]  /*2e50*/  @P1 FADD.FTZ R181, R203, -R181 ;  /* 0x800000b5cbb51221 */ /* 0x000fc80000010000 */
[----:B------:R-:W-:-:S04]  /*2e60*/  @P1 FFMA.FTZ R183, R181, UR30, R60 ;  /* 0x0000001eb5b71c23 */ /* 0x000fc8000801003c */
[----:B0-----:R-:W-:Y:S01]  /*2e70*/  @P2 FMUL.FTZ R181, R183, UR9 ;  /* 0x00000009b7b52c20 */ /* 0x001fe20008410000 */
[----:B------:R-:W-:Y:S01]  /*2e80*/  @P2 HADD2.F32 R183, -RZ, R24.H0_H0 ;  /* 0x20000018ffb72230 */ /* 0x000fe20000004100 */
[----:B------:R-:W0:Y:S02]  /*2e90*/  @UP3 LDCU UR9, c[0x0][0x40c] ;  /* 0x00008180ff0937ac */ /* 0x000e240008000800 */
[-C--:B------:R-:W-:Y:S02]  /*2ea0*/  @P2 FFMA.FTZ R112, R64, R181.reuse, R112 ;  /* 0x000000b540702223 */ /* 0x080fe40000010070 */
[----:B------:R-:W-:Y:S01]  /*2eb0*/  @P2 FMUL.FTZ R72, R183, R181 ;  /* 0x000000b5b7482220 */ /* 0x000fe20000410000 */
[----:B------:R-:W-:Y:S02]  /*2ec0*/  MOV R183, UR11 ;  /* 0x0000000b00b77c02 */ /* 0x000fe40008000f00 */
[----:B------:R-:W-:-:S03]  /*2ed0*/  MOV R181, R61 ;  /* 0x0000003d00b57202 */ /* 0x000fc60000000f00 */
[----:B------:R-:W-:-:S04]  /*2ee0*/  @P1 FFMA.FTZ R183, R3, R183, UR16 ;  /* 0x0000001003b71e23 */ /* 0x000fc800080100b7 */
[----:B------:R-:W-:-:S04]  /*2ef0*/  @P1 FADD.FTZ R183, R2, -R183 ;  /* 0x800000b702b71221 */ /* 0x000fc80000010000 */
[----:B------:R-:W-:Y:S01]  /*2f00*/  @P1 FFMA.FTZ R181, R183, UR30, R61 ;  /* 0x0000001eb7b51c23 */ /* 0x000fe2000801003d */
[----:B------:R-:W-:-:S03]  /*2f10*/  @P2 HADD2.F32 R183, -RZ, R242.H0_H0 ;  /* 0x200000f2ffb72230 */ /* 0x000fc60000004100 */
[----:B0-----:R-:W-:Y:S01]  /*2f20*/  @P2 FMUL.FTZ R181, R181, UR9 ;  /* 0x00000009b5b52c20 */ /* 0x001fe20008410000 */
[----:B------:R-:W0:Y:S03]  /*2f30*/  @UP3 LDCU UR9, c[0x0][0x40c] ;  /* 0x00008180ff0937ac */ /* 0x000e260008000800 */
[-C--:B------:R-:W-:Y:S01]  /*2f40*/  @P2 FMUL.FTZ R73, R183, R181.reuse ;  /* 0x000000b5b7492220 */ /* 0x080fe20000410000 */
[----:B------:R-:W-:Y:S01]  /*2f50*/  MOV R183, UR11 ;  /* 0x0000000b00b77c02 */ /* 0x000fe20008000f00 */
[----:B------:R-:W-:Y:S01]  /*2f60*/  @P2 FFMA.FTZ R113, R65, R181, R113 ;  /* 0x000000b541712223 */ /* 0x000fe20000010071 */
[----:B------:R-:W-:-:S03]  /*2f70*/  MOV R181, R62 ;  /* 0x0000003e00b57202 */ /* 0x000fc60000000f00 */
[----:B------:R-:W-:-:S04]  /*2f80*/  @P1 FFMA.FTZ R183, R172, R183, UR16 ;  /* 0x00000010acb71e23 */ /* 0x000fc800080100b7 */
[----:B------:R-:W-:-:S04]  /*2f90*/  @P1 FADD.FTZ R183, R174, -R183 ;  /* 0x800000b7aeb71221 */ /* 0x000fc80000010000 */
[----:B------:R-:W-:Y:S01]  /*2fa0*/  @P1 FFMA.FTZ R181, R183, UR30, R62 ;  /* 0x0000001eb7b51c23 */ /* 0x000fe2000801003e */
[----:B------:R-:W-:-:S03]  /*2fb0*/  @P2 HADD2.F32 R183, -RZ, R25.H0_H0 ;  /* 0x20000019ffb72230 */ /* 0x000fc60000004100 */
[----:B0-----:R-:W-:-:S04]  /*2fc0*/  @P2 FMUL.FTZ R181, R181, UR9 ;  /* 0x00000009b5b52c20 */ /* 0x001fc80008410000 */
[-C--:B------:R-:W-:Y:S01]  /*2fd0*/  @P2 FMUL.FTZ R74, R183, R181.reuse ;  /* 0x000000b5b74a2220 */ /* 0x080fe20000410000 */
[----:B------:R-:W-:Y:S01]  /*2fe0*/  @P2 FFMA.FTZ R114, R66, R181, R114 ;  /* 0x000000b542722223 */ /* 0x000fe20000010072 */
[----:B------:R-:W-:Y:S06]  /*2ff0*/  BRA.U !UP3, `(.L_x_13252) ;  /* 0x000000010bd47547 */ /* 0x000fec000b800000 */
[----:B------:R-:W-:Y:S02]  /*3000*/  MOV R75, UR11 ;  /* 0x0000000b004b7c02 */ /* 0x000fe40008000f00 */
[----:B------:R-:W-:-:S03]  /*3010*/  MOV R181, R63 ;  /* 0x0000003f00b57202 */ /* 0x000fc60000000f00 */
[----:B------:R-:W-:-:S04]  /*3020*/  @P1 FFMA.FTZ R75, R5, R75, UR16 ;  /* 0x00000010054b1e23 */ /* 0x000fc8000801004b */
[----:B------:R-:W-:-:S04]  /*3030*/  @P1 FADD.FTZ R75, R4, -R75 ;  /* 0x8000004b044b1221 */ /* 0x000fc80000010000 */
[----:B------:R-:W-:-:S04]  /*3040*/  @P1 FFMA.FTZ R181, R75, UR30, R63 ;  /* 0x0000001e4bb51c23 */ /* 0x000fc8000801003f */
[----:B------:R-:W-:Y:S01]  /*3050*/  FMUL.FTZ R75, R181, UR17 ;  /* 0x00000011b54b7c20 */ /* 0x000fe20008410000 */
[----:B------:R-:W-:-:S03]  /*3060*/  HADD2.F32 R181, -RZ, R248.H1_H1 ;  /* 0x300000f8ffb57230 */ /* 0x000fc60000004100 */
[-C--:B------:R-:W-:Y:S02]  /*3070*/  FFMA.FTZ R115, R67, R75.reuse, R115 ;  /* 0x0000004b43737223 */ /* 0x080fe40000010073 */
[----:B------:R-:W-:Y:S01]  /*3080*/  FMUL.FTZ R75, R181, R75 ;  /* 0x0000004bb54b7220 */ /* 0x000fe20000410000 */
[----:B------:R-:W-:Y:S06]  /*3090*/  BRA `(.L_x_13252) ;  /* 0x0000000000ac7947 */ /* 0x000fec0003800000 */
.L_x_13256:
[----:B------:R-:W-:Y:S01]  /*30a0*/  PLOP3.LUT P1, PT, PT, PT, UP2, 0x80, 0x8 ;  /* 0x000000000008781c */ /* 0x000fe20003f2f028 */
[----:B------:R-:W0:Y:S01]  /*30b0*/  @UP3 LDCU UR9, c[0x0][0x40c] ;  /* 0x00008180ff0937ac */ /* 0x000e220008000800 */
[----:B------:R-:W-:Y:S02]  /*30c0*/  MOV R145, UR11 ;  /* 0x0000000b00917c02 */ /* 0x000fe40008000f00 */
[----:B------:R-:W-:Y:S01]  /*30d0*/  MOV R146, UR11 ;  /* 0x0000000b00927c02 */ /* 0x000fe20008000f00 */
[----:B------:R-:W1:Y:S01]  /*30e0*/  @UP3 LDCU UR10, c[0x0][0x40c] ;  /* 0x00008180ff0a37ac */ /* 0x000e620008000800 */
[----:B-----5:R-:W-:Y:S02]  /*30f0*/  MOV R144, R60 ;  /* 0x0000003c00907202 */ /* 0x020fe40000000f00 */
[----:B------:R-:W-:-:S05]  /*3100*/  SHF.R.U64 R183, R24, 0x10, R25 ;  /* 0x0000001018b77819 */ /* 0x000fca0000001219 */
[----:B------:R-:W-:Y:S01]  /*3110*/  @P1 FFMA.FTZ R145, R0, R145, UR16 ;  /* 0x0000001000911e23 */ /* 0x000fe20008010091 */
[----:B------:R-:W-:-:S03]  /*3120*/  @P1 FFMA.FTZ R146, R3, R146, UR16 ;  /* 0x0000001003921e23 */ /* 0x000fc60008010092 */
[----:B------:R-:W-:Y:S01]  /*3130*/  @P1 FADD.FTZ R145, R203, -R145 ;  /* 0x80000091cb911221 */ /* 0x000fe20000010000 */
[----:B------:R-:W-:-:S03]  /*3140*/  @P1 FADD.FTZ R146, R2, -R146 ;  /* 0x8000009202921221 */ /* 0x000fc60000010000 */
[----:B------:R-:W-:Y:S01]  /*3150*/  @P1 FFMA.FTZ R144, R145, UR30, R60 ;  /* 0x0000001e91901c23 */ /* 0x000fe2000801003c */
[----:B------:R-:W-:Y:S01]  /*3160*/  MOV R145, R61 ;  /* 0x0000003d00917202 */ /* 0x000fe20000000f00 */
[----:B------:R-:W-:Y:S01]  /*3170*/  @P1 FFMA.FTZ R145, R146, UR30, R61 ;  /* 0x0000001e92911c23 */ /* 0x000fe2000801003d */
[----:B------:R-:W-:Y:S01]  /*3180*/  MOV R146, UR11 ;  /* 0x0000000b00927c02 */ /* 0x000fe20008000f00 */
[----:B0-----:R-:W-:Y:S01]  /*3190*/  @P2 FMUL.FTZ R181, R144, UR9 ;  /* 0x0000000990b52c20 */ /* 0x001fe20008410000 */
[----:B------:R-:W0:Y:S03]  /*31a0*/  @UP3 LDCU UR9, c[0x0][0x40c] ;  /* 0x00008180ff0937ac */ /* 0x000e260008000800 */
[----:B------:R-:W-:Y:S01]  /*31b0*/  @P1 FFMA.FTZ R146, R172, R146, UR16 ;  /* 0x00000010ac921e23 */ /* 0x000fe20008010092 */
[----:B------:R-:W-:-:S03]  /*31c0*/  @P2 FFMA.FTZ R112, R64, R181, R112 ;  /* 0x000000b540702223 */ /* 0x000fc60000010070 */
[----:B------:R-:W-:Y:S01]  /*31d0*/  @P1 FADD.FTZ R147, R174, -R146 ;  /* 0x80000092ae931221 */ /* 0x000fe20000010000 */
[----:B------:R-:W-:-:S03]  /*31e0*/  MOV R146, R62 ;  /* 0x0000003e00927202 */ /* 0x000fc60000000f00 */
[----:B------:R-:W-:Y:S01]  /*31f0*/  @P1 FFMA.FTZ R146, R147, UR30, R62 ;  /* 0x0000001e93921c23 */ /* 0x000fe2000801003e */
[----:B------:R-:W-:-:S05]  /*3200*/  @P2 HADD2.F32 R147, -RZ, R24.H0_H0 ;  /* 0x20000018ff932230 */ /* 0x000fca0000004100 */
[----:B------:R-:W-:Y:S01]  /*3210*/  @P2 FMUL.FTZ R72, R147, R181 ;  /* 0x000000b593482220 */ /* 0x000fe20000410000 */
[----:B------:R-:W-:Y:S02]  /*3220*/  @P2 HADD2.F32 R147, -RZ, R183.H0_H0 ;  /* 0x200000b7ff932230 */ /* 0x000fe40000004100 */
[----:B-1----:R-:W-:Y:S01]  /*3230*/  @P2 FMUL.FTZ R181, R145, UR10 ;  /* 0x0000000a91b52c20 */ /* 0x002fe20008410000 */
[----:B------:R-:W1:Y:S01]  /*3240*/  @UP3 LDCU UR10, c[0x0][0x40c] ;  /* 0x00008180ff0a37ac */ /* 0x000e620008000800 */
[----:B------:R-:W-:Y:S02]  /*3250*/  @P2 HADD2.F32 R183, -RZ, R25.H0_H0 ;  /* 0x20000019ffb72230 */ /* 0x000fe40000004100 */
[-C--:B------:R-:W-:Y:S01]  /*3260*/  @P2 FMUL.FTZ R73, R147, R181.reuse ;  /* 0x000000b593492220 */ /* 0x080fe20000410000 */
[----:B------:R-:W-:Y:S01]  /*3270*/  @P2 FFMA.FTZ R113, R65, R181, R113 ;  /* 0x000000b541712223 */ /* 0x000fe20000010071 */
[----:B------:R-:W-:Y:S01]  /*3280*/  MOV R181, UR11 ;  /* 0x0000000b00b57c02 */ /* 0x000fe20008000f00 */
[----:B0-----:R-:W-:-:S04]  /*3290*/  @P2 FMUL.FTZ R147, R146, UR9 ;  /* 0x0000000992932c20 */ /* 0x001fc80008410000 */
[----:B------:R-:W-:Y:S01]  /*32a0*/  @P1 FFMA.FTZ R181, R5, R181, UR16 ;  /* 0x0000001005b51e23 */ /* 0x000fe200080100b5 */
[-C--:B------:R-:W-:Y:S01]  /*32b0*/  @P2 FMUL.FTZ R74, R183, R147.reuse ;  /* 0x00000093b74a2220 */ /* 0x080fe20000410000 */
[----:B------:R-:W-:Y:S01]  /*32c0*/  @P2 FFMA.FTZ R114, R66, R147, R114 ;  /* 0x0000009342722223 */ /* 0x000fe20000010072 */
[----:B------:R-:W-:Y:S02]  /*32d0*/  @P2 HADD2.F32 R147, -RZ, R248.H1_H1 ;  /* 0x300000f8ff932230 */ /* 0x000fe40000004100 */
[----:B------:R-:W-:Y:S01]  /*32e0*/  @P1 FADD.FTZ R183, R4, -R181 ;  /* 0x800000b504b71221 */ /* 0x000fe20000010000 */
[----:B------:R-:W-:-:S03]  /*32f0*/  MOV R181, R63 ;  /* 0x0000003f00b57202 */ /* 0x000fc60000000f00 */
[----:B------:R-:W-:-:S04]  /*3300*/  @P1 FFMA.FTZ R181, R183, UR30, R63 ;  /* 0x0000001eb7b51c23 */ /* 0x000fc8000801003f */
[----:B-1----:R-:W-:-:S04]  /*3310*/  @P2 FMUL.FTZ R183, R181, UR10 ;  /* 0x0000000ab5b72c20 */ /* 0x002fc80008410000 */
[-C--:B------:R-:W-:Y:S01]  /*3320*/  @P2 FMUL.FTZ R75, R147, R183.reuse ;  /* 0x000000b7934b2220 */ /* 0x080fe20000410000 */
[----:B------:R-:W-:Y:S01]  /*3330*/  @P2 FFMA.FTZ R115, R67, R183, R115 ;  /* 0x000000b743732223 */ /* 0x000fe20000010073 */
[----:B------:R-:W-:-:S07]  /*3340*/  MOV R147, R181 ;  /* 0x000000b500937202 */ /* 0x000fce0000000f00 */
.L_x_13252:
        /* <DEDUP_REMOVED lines=14> */
.L_x_13257:
[----:B------:R-:W-:Y:S05]  /*3430*/  @!P0 BRA `(.L_x_13258) ;  /* 0x0000000400608947 */ /* 0x000fea0003800000 */
[----:B------:R-:W-:Y:S05]  /*3440*/  @!P1 BRA `(.L_x_13259) ;  /* 0x0000000000b09947 */ /* 0x000fea0003800000 */
[----:B------:R-:W-:Y:S01]  /*3450*/  PLOP3.LUT P3, PT, PT, PT, UP2, 0x80, 0x8 ;  /* 0x000000000008781c */ /* 0x000fe20003f6f028 */
[----:B------:R-:W1:Y:S01]  /*3460*/  @UP3 LDCU UR9, c[0x0][0x40c] ;  /* 0x00008180ff0937ac */ /* 0x000e620008000800 */
[----:B------:R-:W-:Y:S02]  /*3470*/  MOV R144, UR11 ;  /* 0x0000000b00907c02 */ /* 0x000fe40008000f00 */
[----:B------:R-:W-:Y:S01]  /*3480*/  MOV R146, UR11 ;  /* 0x0000000b00927c02 */ /* 0x000fe20008000f00 */
[----:B------:R-:W2:Y:S01]  /*3490*/  @UP3 LDCU UR10, c[0x0][0x40c] ;  /* 0x00008180ff0a37ac */ /* 0x000ea20008000800 */
[----:B------:R-:W-:-:S07]  /*34a0*/  SHF.R.U64 R183, R26, 0x10, R27 ;  /* 0x000000101ab77819 */ /* 0x000fce000000121b */
[----:B------:R-:W-:Y:S01]  /*34b0*/  @P3 FFMA.FTZ R145, R217, R144, UR16 ;  /* 0x00000010d9913e23 */ /* 0x000fe20008010090 */
[----:B------:R-:W-:Y:S01]  /*34c0*/  @P3 FFMA.FTZ R146, R7, R146, UR16 ;  /* 0x0000001007923e23 */ /* 0x000fe20008010092 */
[----:B-----5:R-:W-:Y:S02]  /*34d0*/  MOV R144, R56 ;  /* 0x0000003800907202 */ /* 0x020fe40000000f00 */
[----:B------:R-:W-:Y:S01]  /*34e0*/  @P3 FADD.FTZ R145, R176, -R145 ;  /* 0x80000091b0913221 */ /* 0x000fe20000010000 */
[----:B------:R-:W-:-:S03]  /*34f0*/  @P3 FADD.FTZ R146, R6, -R146 ;  /* 0x8000009206923221 */ /* 0x000fc60000010000 */
[----:B------:R-:W-:Y:S01]  /*3500*/  @P3 FFMA.FTZ R144, R145, UR30, R56 ;  /* 0x0000001e91903c23 */ /* 0x000fe20008010038 */
[----:B------:R-:W-:Y:S01]  /*3510*/  MOV R145, R57 ;  /* 0x0000003900917202 */ /* 0x000fe20000000f00 */
[----:B------:R-:W-:Y:S01]  /*3520*/  @P3 FFMA.FTZ R145, R146, UR30, R57 ;  /* 0x0000001e92913c23 */ /* 0x000fe20008010039 */
[----:B------:R-:W-:Y:S01]  /*3530*/  MOV R146, UR11 ;  /* 0x0000000b00927c02 */ /* 0x000fe20008000f00 */
[----:B-1----:R-:W-:Y:S01]  /*3540*/  @P2 FMUL.FTZ R181, R144, UR9 ;  /* 0x0000000990b52c20 */ /* 0x002fe20008410000 */
[----:B------:R-:W1:Y:S03]  /*3550*/  @UP3 LDCU UR9, c[0x0][0x40c] ;  /* 0x00008180ff0937ac */ /* 0x000e660008000800 */
[----:B------:R-:W-:Y:S01]  /*3560*/  @P3 FFMA.FTZ R146, R218, R146, UR16 ;  /* 0x00000010da923e23 */ /* 0x000fe20008010092 */
[----:B------:R-:W-:-:S03]  /*3570*/  @P2 FFMA.FTZ R116, R64, R181, R116 ;  /* 0x000000b540742223 */ /* 0x000fc60000010074 */
[----:B------:R-:W-:Y:S01]  /*3580*/  @P3 FADD.FTZ R147, R219, -R146 ;  /* 0x80000092db933221 */ /* 0x000fe20000010000 */
[----:B------:R-:W-:-:S03]  /*3590*/  MOV R146, R58 ;  /* 0x0000003a00927202 */ /* 0x000fc60000000f00 */
[----:B------:R-:W-:Y:S01]  /*35a0*/  @P3 FFMA.FTZ R146, R147, UR30, R58 ;  /* 0x0000001e93923c23 */ /* 0x000fe2000801003a */
[----:B------:R-:W-:-:S05]  /*35b0*/  @P2 HADD2.F32 R147, -RZ, R26.H0_H0 ;  /* 0x2000001aff932230 */ /* 0x000fca0000004100 */
[----:B0-----:R-:W-:Y:S01]  /*35c0*/  @P2 FMUL.FTZ R72, R181, R147 ;  /* 0x00000093b5482220 */ /* 0x001fe20000410000 */
[----:B------:R-:W-:Y:S02]  /*35d0*/  @P2 HADD2.F32 R147, -RZ, R183.H0_H0 ;  /* 0x200000b7ff932230 */ /* 0x000fe40000004100 */
[----:B--2---:R-:W-:Y:S01]  /*35e0*/  @P2 FMUL.FTZ R181, R145, UR10 ;  /* 0x0000000a91b52c20 */ /* 0x004fe20008410000 */
[----:B------:R-:W-:-:S03]  /*35f0*/  @P2 HADD2.F32 R183, -RZ, R27.H0_H0 ;  /* 0x2000001bffb72230 */ /* 0x000fc60000004100 */
[----:B------:R-:W-:Y:S01]  /*3600*/  @P2 FMUL.FTZ R73, R181, R147 ;  /* 0x00000093b5492220 */ /* 0x000fe20000410000 */
[----:B------:R-:W-:Y:S01]  /*3610*/  @P2 FFMA.FTZ R117, R65, R181, R117 ;  /* 0x000000b541752223 */ /* 0x000fe20000010075 */
[----:B------:R-:W-:Y:S01]  /*3620*/  MOV R181, UR11 ;  /* 0x0000000b00b57c02 */ /* 0x000fe20008000f00 */
[----:B-1----:R-:W-:-:S04]  /*3630*/  @P2 FMUL.FTZ R147, R146, UR9 ;  /* 0x0000000992932c20 */ /* 0x002fc80008410000 */
[----:B------:R-:W-:Y:S01]  /*3640*/  @P3 FFMA.FTZ R181, R175, R181, UR16 ;  /* 0x00000010afb53e23 */ /* 0x000fe200080100b5 */
[----:B------:R-:W-:Y:S01]  /*3650*/  @P2 FMUL.FTZ R74, R147, R183 ;  /* 0x000000b7934a2220 */ /* 0x000fe20000410000 */
[----:B------:R-:W-:Y:S02]  /*3660*/  @P2 FFMA.FTZ R118, R66, R147, R118 ;  /* 0x0000009342762223 */ /* 0x000fe40000010076 */
[----:B------:R-:W-:Y:S01]  /*3670*/  @P3 FADD.FTZ R183, R173, -R181 ;  /* 0x800000b5adb73221 */ /* 0x000fe20000010000 */
[----:B------:R-:W-:-:S03]  /*3680*/  MOV R181, R59 ;  /* 0x0000003b00b57202 */ /* 0x000fc60000000f00 */
[----:B------:R-:W-:-:S05]  /*3690*/  @P3 FFMA.FTZ R181, R183, UR30, R59 ;  /* 0x0000001eb7b53c23 */ /* 0x000fca000801003b */
[----:B------:R-:W-:Y:S01]  /*36a0*/  MOV R147, R181 ;  /* 0x000000b500937202 */ /* 0x000fe20000000f00 */
[----:B------:R-:W-:Y:S06]  /*36b0*/  BRA.U !UP3, `(.L_x_13260) ;  /* 0x000000090b6c7547 */ /* 0x000fec000b800000 */
[----:B------:R-:W-:Y:S01]  /*36c0*/  FMUL.FTZ R75, R181, UR17 ;  /* 0x00000011b54b7c20 */ /* 0x000fe20008410000 */
[----:B------:R-:W-:-:S03]  /*36d0*/  HADD2.F32 R181, -RZ, R248.H0_H0 ;  /* 0x200000f8ffb57230 */ /* 0x000fc60000004100 */
[----:B------:R-:W-:Y:S02]  /*36e0*/  FFMA.FTZ R119, R67, R75, R119 ;  /* 0x0000004b43777223 */ /* 0x000fe40000010077 */
[----:B------:R-:W-:Y:S01]  /*36f0*/  FMUL.FTZ R75, R75, R181 ;  /* 0x000000b54b4b7220 */ /* 0x000fe20000410000 */
[----:B------:R-:W-:Y:S06]  /*3700*/  BRA `(.L_x_13260) ;  /* 0x0000000800587947 */ /* 0x000fec0003800000 */
.L_x_13259:
[----:B------:R-:W-:Y:S01]  /*3710*/  PLOP3.LUT P3, PT, PT, PT, UP2, 0x80, 0x8 ;  /* 0x000000000008781c */ /* 0x000fe20003f6f028 */
[----:B------:R-:W1:Y:S01]  /*3720*/  @UP3 LDCU UR9, c[0x0][0x40c] ;  /* 0x00008180ff0937ac */ /* 0x000e620008000800 */
[----:B------:R-:W-:Y:S02]  /*3730*/  MOV R181, UR11 ;  /* 0x0000000b00b57c02 */ /* 0x000fe40008000f00 */
[----:B-----5:R-:W-:Y:S02]  /*3740*/  MOV R183, R56 ;  /* 0x0000003800b77202 */ /* 0x020fe40000000f00 */
[----:B0-----:R-:W-:-:S07]  /*3750*/  SHF.R.U64 R242, R26, 0x10, R27 ;  /* 0x000000101af27819 */ /* 0x001fce000000121b */
[----:B------:R-:W-:-:S04]  /*3760*/  @P3 FFMA.FTZ R181, R217, R181, UR16 ;  /* 0x00000010d9b53e23 */ /* 0x000fc800080100b5 */
[----:B------:R-:W-:-:S04]  /*3770*/  @P3 FADD.FTZ R181, R176, -R181 ;  /* 0x800000b5b0b53221 */ /* 0x000fc80000010000 */
[----:B------:R-:W-:-:S04]  /*3780*/  @P3 FFMA.FTZ R183, R181, UR30, R56 ;  /* 0x0000001eb5b73c23 */ /* 0x000fc80008010038 */
[----:B-1----:R-:W-:Y:S01]  /*3790*/  @P2 FMUL.FTZ R181, R183, UR9 ;  /* 0x00000009b7b52c20 */ /* 0x002fe20008410000 */
        /* <DEDUP_REMOVED lines=30> */
[----:B------:R-:W-:-:S03]  /*3980*/  HADD2.F32 R181, -RZ, R248.H0_H0 ;  /* 0x200000f8ffb57230 */ /* 0x000fc60000004100 */
[-C--:B------:R-:W-:Y:S02]  /*3990*/  FFMA.FTZ R119, R67, R75.reuse, R119 ;  /* 0x0000004b43777223 */ /* 0x080fe40000010077 */
[----:B------:R-:W-:Y:S01]  /*39a0*/  FMUL.FTZ R75, R181, R75 ;  /* 0x0000004bb54b7220 */ /* 0x000fe20000410000 */
[----:B------:R-:W-:Y:S06]  /*39b0*/  BRA `(.L_x_13260) ;  /* 0x0000000400ac7947 */ /* 0x000fec0003800000 */
.L_x_13258:
        /* <DEDUP_REMOVED lines=31> */
[-C--:B-----5:R-:W-:Y:S01]  /*3bb0*/  FFMA.FTZ R116, R64, R72.reuse, R116 ;  /* 0x0000004840747223 */ /* 0x0a0fe20000010074 */
[----:B------:R-:W-:-:S07]  /*3bc0*/  FMUL.FTZ R72, R181, R72 ;  /* 0x00000048b5487220 */ /* 0x000fce0000410000 */
.L_x_13262:
[----:B------:R-:W-:Y:S05]  /*3bd0*/  BRA.U !UP3, `(.L_x_13263) ;  /* 0x000000010b2c7547 */ /* 0x000fea000b800000 */
[----:B0-----:R-:W-:Y:S02]  /*3be0*/  MOV R73, UR11 ;  /* 0x0000000b00497c02 */ /* 0x001fe40008000f00 */
        /* <DEDUP_REMOVED lines=8> */
[-C--:B-----5:R-:W-:Y:S01]  /*3c70*/  FFMA.FTZ R117, R65, R73.reuse, R117 ;  /* 0x0000004941757223 */ /* 0x0a0fe20000010075 */
[----:B------:R-:W-:-:S07]  /*3c80*/  FMUL.FTZ R73, R181, R73 ;  /* 0x00000049b5497220 */ /* 0x000fce0000410000 */
.L_x_13263:
[----:B------:R-:W-:Y:S05]  /*3c90*/  BRA.U !UP3, `(.L_x_13264) ;  /* 0x000000010b287547 */ /* 0x000fea000b800000 */
        /* <DEDUP_REMOVED lines=10> */
.L_x_13264:
[----:B------:R-:W-:Y:S05]  /*3d40*/  BRA.U !UP3, `(.L_x_13260) ;  /* 0x000000010bc87547 */ /* 0x000fea000b800000 */
[----:B0-----:R-:W-:Y:S01]  /*3d50*/  FMUL.FTZ R75, R147, UR17 ;  /* 0x00000011934b7c20 */ /* 0x001fe20008410000 */
[----:B------:R-:W-:-:S03]  /*3d60*/  HADD2.F32 R181, -RZ, R248.H0_H0 ;  /* 0x200000f8ffb57230 */ /* 0x000fc60000004100 */
[-C--:B-----5:R-:W-:Y:S02]  /*3d70*/  FFMA.FTZ R119, R67, R75.reuse, R119 ;  /* 0x0000004b43777223 */ /* 0x0a0fe40000010077 */
[----:B------:R-:W-:Y:S01]  /*3d80*/  FMUL.FTZ R75, R181, R75 ;  /* 0x0000004bb54b7220 */ /* 0x000fe20000410000 */
[----:B------:R-:W-:Y:S06]  /*3d90*/  BRA `(.L_x_13260) ;  /* 0x0000000000b47947 */ /* 0x000fec0003800000 */
.L_x_13261:
        /* <DEDUP_REMOVED lines=11> */
.L_x_13265:
        /* <DEDUP_REMOVED lines=12> */
.L_x_13266:
        /* <DEDUP_REMOVED lines=11> */
.L_x_13267:
        /* <DEDUP_REMOVED lines=11> */
.L_x_13260:
[----:B0-----:R-:W0:Y:S01]  /*4070*/  @P1 LDC.64 R242, c[0x0][0x478] ;  /* 0x00011e00fff21b82 */ /* 0x001e220000000a00 */
[----:B------:R-:W1:Y:S01]  /*4080*/  @UP3 LDCU.64 UR32, c[0x0][0x468] ;  /* 0x00008d00ff2037ac */ /* 0x000e620008000a00 */
[----:B------:R-:W-:-:S05]  /*4090*/  @P1 IADD3 R181, PT, PT, R180, 0x80, RZ ;  /* 0x00000080b4b51810 */ /* 0x000fca0007ffe0ff */
[----:B0-----:R-:W-:-:S04]  /*40a0*/  @P1 IMAD.WIDE.U32 R242, R181, 0x10, R242 ;  /* 0x00000010b5f21825 */ /* 0x001fc800078e00f2 */
[----:B------:R-:W-:Y:S01]  /*40b0*/  HFMA2 R181, -RZ, RZ, 0, 9.5367431640625e-07 ;  /* 0x00000010ffb57431 */ /* 0x000fe200000001ff */
        /* <DEDUP_REMOVED lines=9> */
.L_x_13268:
[----:B------:R-:W-:Y:S05]  /*4150*/  @!P0 BRA `(.L_x_13269) ;  /* 0x0000000400588947 */ /* 0x000fea0003800000 */
[----:B------:R-:W-:Y:S05]  /*4160*/  @!P1 BRA `(.L_x_13270) ;  /* 0x0000000000ac9947 */ /* 0x000fea0003800000 */
[----:B------:R-:W-:Y:S01]  /*4170*/  PLOP3.LUT P3, PT, PT, PT, UP2, 0x80, 0x8 ;  /* 0x000000000008781c */ /* 0x000fe20003f6f028 */
[----:B------:R-:W1:Y:S01]  /*4180*/  @UP3 LDCU UR9, c[0x0][0x40c] ;  /* 0x00008180ff0937ac */ /* 0x000e620008000800 */
[----:B------:R-:W-:Y:S01]  /*4190*/  MOV R145, UR11 ;  /* 0x0000000b00917c02 */ /* 0x000fe20008000f00 */
[----:B------:R-:W-:Y:S01]  /*41a0*/  @P2 HADD2.F32 R183, -RZ, R29.H0_H0 ;  /* 0x2000001dffb72230 */ /* 0x000fe20000004100 */
[----:B------:R-:W-:Y:S01]  /*41b0*/  MOV R146, UR11 ;  /* 0x0000000b00927c02 */ /* 0x000fe20008000f00 */
[----:B------:R-:W2:Y:S01]  /*41c0*/  @UP3 LDCU UR10, c[0x0][0x40c] ;  /* 0x00008180ff0a37ac */ /* 0x000ea20008000800 */
[----:B-----5:R-:W-:-:S07]  /*41d0*/  MOV R144, R52 ;  /* 0x0000003400907202 */ /* 0x020fce0000000f00 */
        /* <DEDUP_REMOVED lines=17> */
[----:B------:R-:W-:Y:S02]  /*42f0*/  @P2 HADD2.F32 R147, -RZ, R249.H1_H1 ;  /* 0x300000f9ff932230 */ /* 0x000fe40000004100 */
[----:B--2---:R-:W-:-:S04]  /*4300*/  @P2 FMUL.FTZ R181, R145, UR10 ;  /* 0x0000000a91b52c20 */ /* 0x004fc80008410000 */
        /* <DEDUP_REMOVED lines=13> */
[----:B------:R-:W-:-:S03]  /*43e0*/  HADD2.F32 R181, -RZ, R247.H1_H1 ;  /* 0x300000f7ffb57230 */ /* 0x000fc60000004100 */
[----:B------:R-:W-:Y:S02]  /*43f0*/  FFMA.FTZ R123, R67, R75, R123 ;  /* 0x0000004b437b7223 */ /* 0x000fe4000001007b */
[----:B------:R-:W-:Y:S01]  /*4400*/  FMUL.FTZ R75, R75, R181 ;  /* 0x000000b54b4b7220 */ /* 0x000fe20000410000 */
[----:B------:R-:W-:Y:S06]  /*4410*/  BRA `(.L_x_13271) ;  /* 0x00000008004c7947 */ /* 0x000fec0003800000 */
.L_x_13270:
[----:B------:R-:W-:Y:S01]  /*4420*/  PLOP3.LUT P3, PT, PT, PT, UP2, 0x80, 0x8 ;  /* 0x000000000008781c */ /* 0x000fe20003f6f028 */
[----:B------:R-:W1:Y:S01]  /*4430*/  @UP3 LDCU UR9, c[0x0][0x40c] ;  /* 0x00008180ff0937ac */ /* 0x000e620008000800 */
[----:B------:R-:W-:Y:S02]  /*4440*/  MOV R181, UR11 ;  /* 0x0000000b00b57c02 */ /* 0x000fe40008000f00 */
[----:B-----5:R-:W-:-:S09]  /*4450*/  MOV R183, R52 ;  /* 0x0000003400b77202 */ /* 0x020fd20000000f00 */
[----:B------:R-:W-:-:S04]  /*4460*/  @P3 FFMA.FTZ R181, R178, R181, UR16 ;  /* 0x00000010b2b53e23 */ /* 0x000fc800080100b5 */
[----:B------:R-:W-:-:S04]  /*4470*/  @P3 FADD.FTZ R181, R221, -R181 ;  /* 0x800000b5ddb53221 */ /* 0x000fc80000010000 */
[----:B------:R-:W-:-:S04]  /*4480*/  @P3 FFMA.FTZ R183, R181, UR30, R52 ;  /* 0x0000001eb5b73c23 */ /* 0x000fc80008010034 */
[----:B-1----:R-:W-:Y:S01]  /*4490*/  @P2 FMUL.FTZ R181, R183, UR9 ;  /* 0x00000009b7b52c20 */ /* 0x002fe20008410000 */
[----:B------:R-:W-:Y:S01]  /*44a0*/  @P2 HADD2.F32 R183, -RZ, R28.H0_H0 ;  /* 0x2000001cffb72230 */ /* 0x000fe20000004100 */
[----:B------:R-:W1:Y:S02]  /*44b0*/  @UP3 LDCU UR9, c[0x0][0x40c] ;  /* 0x00008180ff0937ac */ /* 0x000e640008000800 */
[-C--:B------:R-:W-:Y:S02]  /*44c0*/  @P2 FFMA.FTZ R120, R64, R181.reuse, R120 ;  /* 0x000000b540782223 */ /* 0x080fe40000010078 */
[----:B0-----:R-:W-:Y:S01]  /*44d0*/  @P2 FMUL.FTZ R72, R183, R181 ;  /* 0x000000b5b7482220 */ /* 0x001fe20000410000 */
[----:B------:R-:W-:Y:S02]  /*44e0*/  MOV R183, UR11 ;  /* 0x0000000b00b77c02 */ /* 0x000fe40008000f00 */
[----:B------:R-:W-:-:S03]  /*44f0*/  MOV R181, R53 ;  /* 0x0000003500b57202 */ /* 0x000fc60000000f00 */
[----:B------:R-:W-:-:S04]  /*4500*/  @P3 FFMA.FTZ R183, R179, R183, UR16 ;  /* 0x00000010b3b73e23 */ /* 0x000fc800080100b7 */
[----:B------:R-:W-:-:S04]  /*4510*/  @P3 FADD.FTZ R183, R177, -R183 ;  /* 0x800000b7b1b73221 */ /* 0x000fc80000010000 */
[----:B------:R-:W-:Y:S01]  /*4520*/  @P3 FFMA.FTZ R181, R183, UR30, R53 ;  /* 0x0000001eb7b53c23 */ /* 0x000fe20008010035 */
[----:B------:R-:W-:-:S03]  /*4530*/  @P2 HADD2.F32 R183, -RZ, R249.H1_H1 ;  /* 0x300000f9ffb72230 */ /* 0x000fc60000004100 */
[----:B-1----:R-:W-:Y:S01]  /*4540*/  @P2 FMUL.FTZ R181, R181, UR9 ;  /* 0x00000009b5b52c20 */ /* 0x002fe20008410000 */
        /* <DEDUP_REMOVED lines=23> */
.L_x_13269:
        /* <DEDUP_REMOVED lines=33> */
.L_x_13273:
[----:B------:R-:W-:Y:S05]  /*48d0*/  BRA.U !UP3, `(.L_x_13274) ;  /* 0x000000010b287547 */ /* 0x000fea000b800000 */
[----:B0-----:R-:W-:Y:S01]  /*48e0*/  MOV R73, UR11 ;  /* 0x0000000b00497c02 */ /* 0x001fe20008000f00 */
[----:B------:R-:W-:Y:S01]  /*48f0*/  HADD2.F32 R181, -RZ, R249.H1_H1 ;  /* 0x300000f9ffb57230 */ /* 0x000fe20000004100 */
        /* <DEDUP_REMOVED lines=8> */
.L_x_13274:
        /* <DEDUP_REMOVED lines=11> */
.L_x_13275:
[----:B------:R-:W-:Y:S05]  /*4a30*/  BRA.U !UP3, `(.L_x_13271) ;  /* 0x000000010bc47547 */ /* 0x000fea000b800000 */
[----:B0-----:R-:W-:Y:S01]  /*4a40*/  FMUL.FTZ R75, R147, UR17 ;  /* 0x00000011934b7c20 */ /* 0x001fe20008410000 */
[----:B------:R-:W-:-:S03]  /*4a50*/  HADD2.F32 R181, -RZ, R247.H1_H1 ;  /* 0x300000f7ffb57230 */ /* 0x000fc60000004100 */
[-C--:B-----5:R-:W-:Y:S02]  /*4a60*/  FFMA.FTZ R123, R67, R75.reuse, R123 ;  /* 0x0000004b437b7223 */ /* 0x0a0fe4000001007b */
[----:B------:R-:W-:Y:S01]  /*4a70*/  FMUL.FTZ R75, R181, R75 ;  /* 0x0000004bb54b7220 */ /* 0x000fe20000410000 */
[----:B------:R-:W-:Y:S06]  /*4a80*/  BRA `(.L_x_13271) ;  /* 0x0000000000b07947 */ /* 0x000fec0003800000 */
.L_x_13272:
        /* <DEDUP_REMOVED lines=11> */
.L_x_13276:
        /* <DEDUP_REMOVED lines=11> */
.L_x_13277:
        /* <DEDUP_REMOVED lines=11> */
.L_x_13278:
        /* <DEDUP_REMOVED lines=11> */
.L_x_13271:
[----:B0-----:R-:W0:Y:S01]  /*4d50*/  @P1 LDC.64 R242, c[0x0][0x478] ;  /* 0x00011e00fff21b82 */ /* 0x001e220000000a00 */
[----:B------:R-:W1:Y:S01]  /*4d60*/  @UP3 LDCU.64 UR32, c[0x0][0x468] ;  /* 0x00008d00ff2037ac */ /* 0x000e620008000a00 */
[----:B------:R-:W-:-:S05]  /*4d70*/  @P1 IADD3 R181, PT, PT, R180, 0x100, RZ ;  /* 0x00000100b4b51810 */ /* 0x000fca0007ffe0ff */
[----:B0-----:R-:W-:-:S05]  /*4d80*/  @P1 IMAD.WIDE.U32 R242, R181, 0x10, R242 ;  /* 0x00000010b5f21825 */ /* 0x001fca00078e00f2 */
        /* <DEDUP_REMOVED lines=10> */
.L_x_13279:
        /* <DEDUP_REMOVED lines=45> */
.L_x_13281:
        /* <DEDUP_REMOVED lines=17> */
[----:B------:R-:W-:-:S03]  /*5210*/  @P2 HADD2.F32 R183, -RZ, R249.H0_H0 ;  /* 0x200000f9ffb72230 */ /* 0x000fc60000004100 */
        /* <DEDUP_REMOVED lines=24> */
.L_x_13280:
        /* <DEDUP_REMOVED lines=33> */
.L_x_13284:
        /* <DEDUP_REMOVED lines=11> */
.L_x_13285:
        /* <DEDUP_REMOVED lines=11> */
.L_x_13286:
[----:B------:R-:W-:Y:S05]  /*5710*/  BRA.U !UP3, `(.L_x_13282) ;  /* 0x000000010bc47547 */ /* 0x000fea000b800000 */
[----:B0-----:R-:W-:Y:S01]  /*5720*/  FMUL.FTZ R75, R147, UR17 ;  /* 0x00000011934b7c20 */ /* 0x001fe20008410000 */
[----:B------:R-:W-:-:S03]  /*5730*/  HADD2.F32 R181, -RZ, R247.H0_H0 ;  /* 0x200000f7ffb57230 */ /* 0x000fc60000004100 */
[-C--:B-----5:R-:W-:Y:S02]  /*5740*/  FFMA.FTZ R127, R67, R75.reuse, R127 ;  /* 0x0000004b437f7223 */ /* 0x0a0fe4000001007f */
[----:B------:R-:W-:Y:S01]  /*5750*/  FMUL.FTZ R75, R181, R75 ;  /* 0x0000004bb54b7220 */ /* 0x000fe20000410000 */
[----:B------:R-:W-:Y:S06]  /*5760*/  BRA `(.L_x_13282) ;  /* 0x0000000000b07947 */ /* 0x000fec0003800000 */
.L_x_13283:
        /* <DEDUP_REMOVED lines=11> */
.L_x_13287:
        /* <DEDUP_REMOVED lines=11> */
.L_x_13288:
        /* <DEDUP_REMOVED lines=11> */
.L_x_13289:
        /* <DEDUP_REMOVED lines=11> */
.L_x_13282:
        /* <DEDUP_REMOVED lines=14> */
.L_x_13290:
        /* <DEDUP_REMOVED lines=45> */
.L_x_13292:
        /* <DEDUP_REMOVED lines=42> */
.L_x_13291:
        /* <DEDUP_REMOVED lines=33> */
.L_x_13295:
        /* <DEDUP_REMOVED lines=11> */
.L_x_13296:
        /* <DEDUP_REMOVED lines=11> */
.L_x_13297:
[----:B------:R-:W-:Y:S05]  /*63f0*/  BRA.U !UP3, `(.L_x_13293) ;  /* 0x000000010bc47547 */ /* 0x000fea000b800000 */
[----:B0-----:R-:W-:Y:S01]  /*6400*/  FMUL.FTZ R75, R147, UR17 ;  /* 0x00000011934b7c20 */ /* 0x001fe20008410000 */
[----:B------:R-:W-:-:S03]  /*6410*/  HADD2.F32 R181, -RZ, R246.H1_H1 ;  /* 0x300000f6ffb57230 */ /* 0x000fc60000004100 */
[-C--:B-----5:R-:W-:Y:S02]  /*6420*/  FFMA.FTZ R131, R67, R75.reuse, R131 ;  /* 0x0000004b43837223 */ /* 0x0a0fe40000010083 */
[----:B------:R-:W-:Y:S01]  /*6430*/  FMUL.FTZ R75, R181, R75 ;  /* 0x0000004bb54b7220 */ /* 0x000fe20000410000 */
[----:B------:R-:W-:Y:S06]  /*6440*/  BRA `(.L_x_13293) ;  /* 0x0000000000b07947 */ /* 0x000fec0003800000 */
.L_x_13294:
        /* <DEDUP_REMOVED lines=11> */
.L_x_13298:
        /* <DEDUP_REMOVED lines=11> */
.L_x_13299:
        /* <DEDUP_REMOVED lines=11> */
.L_x_13300:
        /* <DEDUP_REMOVED lines=11> */
.L_x_13293:
        /* <DEDUP_REMOVED lines=14> */
.L_x_13301:
        /* <DEDUP_REMOVED lines=45> */
.L_x_13303:
        /* <DEDUP_REMOVED lines=42> */
.L_x_13302:
        /* <DEDUP_REMOVED lines=33> */
.L_x_13306:
        /* <DEDUP_REMOVED lines=11> */
.L_x_13307:
        /* <DEDUP_REMOVED lines=11> */
.L_x_13308:
[----:B------:R-:W-:Y:S05]  /*70d0*/  BRA.U !UP3, `(.L_x_13304) ;  /* 0x000000010bc47547 */ /* 0x000fea000b800000 */
[----:B0-----:R-:W-:Y:S01]  /*70e0*/  FMUL.FTZ R75, R147, UR17 ;  /* 0x00000011934b7c20 */ /* 0x001fe20008410000 */
[----:B------:R-:W-:-:S03]  /*70f0*/  HADD2.F32 R181, -RZ, R245.H1_H1 ;  /* 0x300000f5ffb57230 */ /* 0x000fc60000004100 */
[-C--:B-----5:R-:W-:Y:S02]  /*7100*/  FFMA.FTZ R135, R67, R75.reuse, R135 ;  /* 0x0000004b43877223 */ /* 0x0a0fe40000010087 */
[----:B------:R-:W-:Y:S01]  /*7110*/  FMUL.FTZ R75, R181, R75 ;  /* 0x0000004bb54b7220 */ /* 0x000fe20000410000 */
[----:B------:R-:W-:Y:S06]  /*7120*/  BRA `(.L_x_13304) ;  /* 0x0000000000b07947 */ /* 0x000fec0003800000 */
.L_x_13305:
        /* <DEDUP_REMOVED lines=11> */
.L_x_13309:
        /* <DEDUP_REMOVED lines=11> */
.L_x_13310:
        /* <DEDUP_REMOVED lines=11> */
.L_x_13311:
        /* <DEDUP_REMOVED lines=11> */
.L_x_13304:
        /* <DEDUP_REMOVED lines=14> */
.L_x_13312:
        /* <DEDUP_REMOVED lines=45> */
.L_x_13314:
        /* <DEDUP_REMOVED lines=42> */
.L_x_13313:
        /* <DEDUP_REMOVED lines=33> */
.L_x_13317:
        /* <DEDUP_REMOVED lines=11> */
.L_x_13318:
        /* <DEDUP_REMOVED lines=11> */
.L_x_13319:
[----:B------:R-:W-:Y:S05]  /*7db0*/  BRA.U !UP3, `(.L_x_13315) ;  /* 0x000000010bc47547 */ /* 0x000fea000b800000 */
[----:B0-----:R-:W-:Y:S01]  /*7dc0*/  FMUL.FTZ R75, R147, UR17 ;  /* 0x00000011934b7c20 */ /* 0x001fe20008410000 */
[----:B------:R-:W-:-:S03]  /*7dd0*/  HADD2.F32 R181, -RZ, R244.H1_H1 ;  /* 0x300000f4ffb57230 */ /* 0x000fc60000004100 */
[-C--:B-----5:R-:W-:Y:S02]  /*7de0*/  FFMA.FTZ R139, R67, R75.reuse, R139 ;  /* 0x0000004b438b7223 */ /* 0x0a0fe4000001008b */
[----:B------:R-:W-:Y:S01]  /*7df0*/  FMUL.FTZ R75, R181, R75 ;  /* 0x0000004bb54b7220 */ /* 0x000fe20000410000 */
[----:B------:R-:W-:Y:S06]  /*7e00*/  BRA `(.L_x_13315) ;  /* 0x0000000000b07947 */ /* 0x000fec0003800000 */
.L_x_13316:
        /* <DEDUP_REMOVED lines=11> */
.L_x_13320:
        /* <DEDUP_REMOVED lines=11> */
.L_x_13321:
        /* <DEDUP_REMOVED lines=11> */
.L_x_13322:
        /* <DEDUP_REMOVED lines=11> */
.L_x_13315:
        /* <DEDUP_REMOVED lines=8> */
[----:B------:R0:W-:Y:S02]  /*8150*/  @P2 STG.E.128 desc[UR18][R242.64], R72 ;  /* 0x00000048f2002986 */ /* 0x0001e4000c101d12 */
[----:B0-----:R-:W-:Y:S01]  /*8160*/  IADD3 R242, PT, PT, R182, 0x380, RZ ;  /* 0x00000380b6f27810 */ /* 0x001fe20007ffe0ff */
[----:B------:R-:W-:Y:S06]  /*8170*/  BRA.U !UP3, `(.L_x_13323) ;  /* 0x000000010b0c7547 */ /* 0x000fec000b800000 */
[----:B-----5:R-:W0:Y:S02]  /*8180*/  LDC.64 R64, c[0x0][0x390] ;  /* 0x0000e400ff407b82 */ /* 0x020e240000000a00 */
[----:B0-----:R-:W-:-:S06]  /*8190*/  IMAD.WIDE.U32 R64, R242, 0x10, R64 ;  /* 0x00000010f2407825 */ /* 0x001fcc00078e0040 */
[----:B------:R-:W5:Y:S02]  /*81a0*/  LDG.E.128 R64, desc[UR18][R64.64] ;  /* 0x0000001240407981 */ /* 0x000f64000c1e1d00 */
.L_x_13323:
[----:B------:R-:W-:Y:S05]  /*81b0*/  @!P0 BRA `(.L_x_13324) ;  /* 0x0000000400588947 */ /* 0x000fea0003800000 */
[----:B------:R-:W-:Y:S05]  /*81c0*/  @!P1 BRA `(.L_x_13325) ;  /* 0x0000000000ac9947 */ /* 0x000fea0003800000 */
[----:B------:R-:W-:Y:S01]  /*81d0*/  PLOP3.LUT P0, PT, PT, PT, UP2, 0x80, 0x8 ;  /* 0x000000000008781c */ /* 0x000fe20003f0f028 */
[----:B------:R-:W0:Y:S01]  /*81e0*/  @UP3 LDCU UR9, c[0x0][0x40c] ;  /* 0x00008180ff0937ac */ /* 0x000e220008000800 */
[----:B------:R-:W-:Y:S01]  /*81f0*/  MOV R145, UR11 ;  /* 0x0000000b00917c02 */ /* 0x000fe20008000f00 */
[----:B------:R-:W-:Y:S01]  /*8200*/  @P2 HADD2.F32 R182, -RZ, R239.H0_H0 ;  /* 0x200000efffb62230 */ /* 0x000fe20000004100 */
[----:B------:R-:W-:Y:S01]  /*8210*/  MOV R146, UR11 ;  /* 0x0000000b00927c02 */ /* 0x000fe20008000f00 */
[----:B------:R-:W1:Y:S01]  /*8220*/  @UP3 LDCU UR10, c[0x0][0x40c] ;  /* 0x00008180ff0a37ac */ /* 0x000e620008000800 */
        /* <DEDUP_REMOVED lines=19> */
[----:B-1----:R-:W-:-:S04]  /*8360*/  @P2 FMUL.FTZ R181, R145, UR10 ;  /* 0x0000000a91b52c20 */ /* 0x002fc80008410000 */
[----:B------:R-:W-:Y:S01]  /*8370*/  @P2 FMUL.FTZ R73, R181, R147 ;  /* 0x00000093b5492220 */ /* 0x000fe20000410000 */
[----:B------:R-:W-:Y:S01]  /*8380*/  @P2 FFMA.FTZ R141, R65, R181, R141 ;  /* 0x000000b5418d2223 */ /* 0x000fe2000001008d */
[----:B------:R-:W-:Y:S01]  /*8390*/  MOV R181, UR11 ;  /* 0x0000000b00b57c02 */ /* 0x000fe20008000f00 */
[----:B0-----:R-:W-:-:S04]  /*83a0*/  @P2 FMUL.FTZ R147, R146, UR9 ;  /* 0x0000000992932c20 */ /* 0x001fc80008410000 */
        /* <DEDUP_REMOVED lines=13> */
.L_x_13325:
[----:B------:R-:W-:Y:S01]  /*8480*/  PLOP3.LUT P0, PT, PT, PT, UP2, 0x80, 0x8 ;  /* 0x000000000008781c */ /* 0x000fe20003f0f028 */
[----:B------:R-:W0:Y:S01]  /*8490*/  @UP3 LDCU UR9, c[0x0][0x40c] ;  /* 0x00008180ff0937ac */ /* 0x000e220008000800 */
[----:B------:R-:W-:Y:S02]  /*84a0*/  MOV R181, UR11 ;  /* 0x0000000b00b57c02 */ /* 0x000fe40008000f00 */
[----:B-----5:R-:W-:-:S09]  /*84b0*/  MOV R182, R32 ;  /* 0x0000002000b67202 */ /* 0x020fd20000000f00 */
        /* <DEDUP_REMOVED lines=38> */
.L_x_13324:
        /* <DEDUP_REMOVED lines=10> */
[----:B------:R-:W-:Y:S01]  /*87c0*/  FADD.FTZ R146, R202, -R146 ;  /* 0x80000092ca927221 */ /* 0x000fe20000010000 */
[----:B------:R-:W-:Y:S01]  /*87d0*/  FFMA.FTZ R144, R198, R144, UR16 ;  /* 0x00000010c6907e23 */ /* 0x000fe20008010090 */
[----:B------:R-:W-:Y:S01]  /*87e0*/  FADD.FTZ R145, R199, -R145 ;  /* 0x80000091c7917221 */ /* 0x000fe20000010000 */
[----:B------:R-:W-:Y:S01]  /*87f0*/  FMUL.FTZ R147, R147, UR30 ;  /* 0x0000001e93937c20 */ /* 0x000fe20008410000 */
[----:B------:R-:W-:Y:S01]  /*8800*/  FMUL.FTZ R146, R146, UR30 ;  /* 0x0000001e92927c20 */ /* 0x000fe20008410000 */
[----:B------:R-:W-:Y:S01]  /*8810*/  FADD.FTZ R144, R240, -R144 ;  /* 0x80000090f0907221 */ /* 0x000fe20000010000 */
[----:B------:R-:W-:-:S02]  /*8820*/  FMUL.FTZ R145, R145, UR30 ;  /* 0x0000001e91917c20 */ /* 0x000fc40008410000 */
[----:B------:R-:W-:Y:S01]  /*8830*/  FSEL R147, R147, RZ, P0 ;  /* 0x000000ff93937208 */ /* 0x000fe20000000000 */
[----:B------:R-:W-:Y:S01]  /*8840*/  FMUL.FTZ R144, R144, UR30 ;  /* 0x0000001e90907c20 */ /* 0x000fe20008410000 */
        /* <DEDUP_REMOVED lines=13> */
.L_x_13328:
        /* <DEDUP_REMOVED lines=11> */
.L_x_13329:
        /* <DEDUP_REMOVED lines=11> */
.L_x_13330:
[----:B------:R-:W-:Y:S01]  /*8a80*/  FSEL R144, R144, RZ, P0 ;  /* 0x000000ff90907208 */ /* 0x000fe20000000000 */
[----:B------:R-:W-:Y:S06]  /*8a90*/  BRA.U !UP3, `(.L_x_13326) ;  /* 0x000000010bc47547 */ /* 0x000fec000b800000 */
[----:B------:R-:W-:Y:S01]  /*8aa0*/  FMUL.FTZ R75, R147, UR17 ;  /* 0x00000011934b7c20 */ /* 0x000fe20008410000 */
[----:B------:R-:W-:-:S03]  /*8ab0*/  HADD2.F32 R181, -RZ, R241.H1_H1 ;  /* 0x300000f1ffb57230 */ /* 0x000fc60000004100 */
[-C--:B-----5:R-:W-:Y:S02]  /*8ac0*/  FFMA.FTZ R143, R67, R75.reuse, R143 ;  /* 0x0000004b438f7223 */ /* 0x0a0fe4000001008f */
[----:B------:R-:W-:Y:S01]  /*8ad0*/  FMUL.FTZ R75, R181, R75 ;  /* 0x0000004bb54b7220 */ /* 0x000fe20000410000 */
[----:B------:R-:W-:Y:S06]  /*8ae0*/  BRA `(.L_x_13326) ;  /* 0x0000000000b07947 */ /* 0x000fec0003800000 */
.L_x_13327:
[----:B------:R-:W-:Y:S01]  /*8af0*/  MOV R181, UR11 ;  /* 0x0000000b00b57c02 */ /* 0x000fe20008000f00 */
[----:B------:R-:W0:Y:S01]  /*8b00*/  @UP3 LDCU UR9, c[0x0][0x40c] ;  /* 0x00008180ff0937ac */ /* 0x000e220008000800 */
[----:B------:R-:W-:Y:S01]  /*8b10*/  ISETP.LT.AND P0, PT, RZ, UR29, PT ;  /* 0x0000001dff007c0c */ /* 0x000fe2000bf01270 */
[----:B------:R-:W-:Y:S02]  /*8b20*/  @P2 HADD2.F32 R182, -RZ, R241.H1_H1 ;  /* 0x300000f1ffb62230 */ /* 0x000fe40000004100 */
[----:B------:R-:W-:-:S04]  /*8b30*/  FFMA.FTZ R181, R201, R181, UR16 ;  /* 0x00000010c9b57e23 */ /* 0x000fc800080100b5 */
[----:B------:R-:W-:-:S04]  /*8b40*/  FADD.FTZ R181, R216, -R181 ;  /* 0x800000b5d8b57221 */ /* 0x000fc80000010000 */
[----:B------:R-:W-:-:S05]  /*8b50*/  FMUL.FTZ R181, R181, UR30 ;  /* 0x0000001eb5b57c20 */ /* 0x000fca0008410000 */
[----:B------:R-:W-:-:S05]  /*8b60*/  FSEL R181, R181, RZ, P0 ;  /* 0x000000ffb5b57208 */ /* 0x000fca0000000000 */
[----:B0-----:R-:W-:-:S04]  /*8b70*/  @P2 FMUL.FTZ R181, R181, UR9 ;  /* 0x00000009b5b52c20 */ /* 0x001fc80008410000 */
[-C--:B------:R-:W-:Y:S01]  /*8b80*/  @P2 FMUL.FTZ R75, R182, R181.reuse ;  /* 0x000000b5b64b2220 */ /* 0x080fe20000410000 */
[----:B-----5:R-:W-:Y:S01]  /*8b90*/  @P2 FFMA.FTZ R143, R67, R181, R143 ;  /* 0x000000b5438f2223 */ /* 0x020fe2000001008f */
        /* <DEDUP_REMOVED lines=9> */
[-C--:B------:R-:W-:Y:S01]  /*8c30*/  FFMA.FTZ R140, R64, R72.reuse, R140 ;  /* 0x00000048408c7223 */ /* 0x080fe2000001008c */
[----:B------:R-:W-:-:S07]  /*8c40*/  FMUL.FTZ R72, R181, R72 ;  /* 0x00000048b5487220 */ /* 0x000fce0000410000 */
.L_x_13331:
        /* <DEDUP_REMOVED lines=11> */
.L_x_13332:
        /* <DEDUP_REMOVED lines=11> */
.L_x_13326:
[----:B------:R-:W0:Y:S01]  /*8db0*/  @P1 LDC.64 R182, c[0x0][0x478] ;  /* 0x00011e00ffb61b82 */ /* 0x000e220000000a00 */
[----:B------:R-:W1:Y:S01]  /*8dc0*/  @UP3 LDCU.64 UR10, c[0x0][0x468] ;  /* 0x00008d00ff0a37ac */ /* 0x000e620008000a00 */
[----:B------:R-:W-:Y:S01]  /*8dd0*/  @P1 IADD3 R180, PT, PT, R180, 0x380, RZ ;  /* 0x00000380b4b41810 */ /* 0x000fe20007ffe0ff */
[----:B------:R-:W-:Y:S02]  /*8de0*/  UIADD3 UR8, UPT, UPT, UR8, UR24, URZ ;  /* 0x0000001808087290 */ /* 0x000fe4000fffe0ff */
[----:B------:R-:W-:Y:S02]  /*8df0*/  UPLOP3.LUT UP1, UPT, UPT, UPT, UP1, 0x40, 0x4 ;  /* 0x000000000004789c */ /* 0x000fe40003f2e810 */
[----:B------:R-:W-:Y:S01]  /*8e00*/  UISETP.GE.AND UP0, UPT, UR8, UR25, UPT ;  /* 0x000000190800728c */ /* 0x000fe2000bf06270 */
[----:B0-----:R-:W-:-:S05]  /*8e10*/  @P1 IMAD.WIDE.U32 R180, R180, 0x10, R182 ;  /* 0x00000010b4b41825 */ /* 0x001fca00078e00b6 */
[----:B------:R0:W-:Y:S02]  /*8e20*/  @P1 STG.E.128 desc[UR18][R180.64], R144 ;  /* 0x00000090b4001986 */ /* 0x0001e4000c101d12 */
[----:B0-----:R-:W-:-:S05]  /*8e30*/  HFMA2 R180, -RZ, RZ, 0, 9.5367431640625e-07 ;  /* 0x00000010ffb47431 */ /* 0x001fca00000001ff */
[----:B-1----:R-:W-:-:S05]  /*8e40*/  @P2 IMAD.WIDE.U32 R180, R242, R180, UR10 ;  /* 0x0000000af2b42e25 */ /* 0x002fca000f8e00b4 */
[----:B------:R1:W-:Y:S01]  /*8e50*/  @P2 STG.E.128 desc[UR18][R180.64], R72 ;  /* 0x00000048b4002986 */ /* 0x0003e2000c101d12 */
[----:B------:R-:W-:Y:S05]  /*8e60*/  BRA.U !UP0, `(.L_x_13333) ;  /* 0xffffff79081c7547 */ /* 0x000fea000b83ffff */
.L_x_13242:
[----:B------:R-:W2:Y:S08]  /*8e70*/  S2UR UR9, SR_CTAID.X ;  /* 0x00000000000979c3 */ /* 0x000eb00000002500 */
[----:B-----5:R-:W2:Y:S08]  /*8e80*/  LDC R9, c[0x0][0x388] ;  /* 0x0000e200ff097b82 */ /* 0x020eb00000000800 */
        /* <DEDUP_REMOVED lines=9> */
[----:B-1----:R-:W-:-:S05]  /*8f20*/  IMAD.WIDE.U32 R6, R9, 0x10, R6 ;  /* 0x0000001009067825 */ /* 0x002fca00078e0006 */
        /* <DEDUP_REMOVED lines=23> */
.L_x_13334:
        /* <DEDUP_REMOVED lines=14> */
.L_x_15745:


//--------------------- .text._ZN10layer_norm13ln_bwd_kernelINS_13Kernel_traitsI6__halfffffjLj4096ELj1ELj1ELj4ELj16ENS_18Kernel_traits_baseILj4096ES2_ffffjLj128EEEEELb1ELb0ELb0ELb0EEEvNS_9BwdParamsE --------------------------
	.section	.text._ZN10layer_norm13ln_bwd_kernelINS_13Kernel_traitsI6__halfffffjLj4096ELj1ELj1ELj4ELj16ENS_18Kernel_traits_baseILj4096ES2_ffffjLj128EEEEELb1ELb0ELb0ELb0EEEvNS_9BwdParamsE,"ax",@progbits
	.align	128
        .global         _ZN10layer_norm13ln_bwd_kernelINS_13Kernel_traitsI6__halfffffjLj4096ELj1ELj1ELj4ELj16ENS_18Kernel_traits_baseILj4096ES2_ffffjLj128EEEEELb1ELb0ELb0ELb0EEEvNS_9BwdParamsE
        .type           _ZN10layer_norm13ln_bwd_kernelINS_13Kernel_traitsI6__halfffffjLj4096ELj1ELj1ELj4ELj16ENS_18Kernel_traits_baseILj4096ES2_ffffjLj128EEEEELb1ELb0ELb0ELb0EEEvNS_9BwdParamsE,@function
        .size           _ZN10layer_norm13ln_bwd_kernelINS_13Kernel_traitsI6__halfffffjLj4096ELj1ELj1ELj4ELj16ENS_18Kernel_traits_baseILj4096ES2_ffffjLj128EEEEELb1ELb0ELb0ELb0EEEvNS_9BwdParamsE,(.L_x_15746 - _ZN10layer_norm13ln_bwd_kernelINS_13Kernel_traitsI6__halfffffjLj4096ELj1ELj1ELj4ELj16ENS_18Kernel_traits_baseILj4096ES2_ffffjLj128EEEEELb1ELb0ELb0ELb0EEEvNS_9BwdParamsE)
        .other          _ZN10layer_norm13ln_bwd_kernelINS_13Kernel_traitsI6__halfffffjLj4096ELj1ELj1ELj4ELj16ENS_18Kernel_traits_baseILj4096ES2_ffffjLj128EEEEELb1ELb0ELb0ELb0EEEvNS_9BwdParamsE,@"STO_CUDA_ENTRY STV_DEFAULT"
_ZN10layer_norm13ln_bwd_kernelINS_13Kernel_traitsI6__halfffffjLj4096ELj1ELj1ELj4ELj16ENS_18Kernel_traits_baseILj4096ES2_ffffjLj128EEEEELb1ELb0ELb0ELb0EEEvNS_9BwdParamsE:
.text._ZN10layer_norm13ln_bwd_kernelINS_13Kernel_traitsI6__halfffffjLj4096ELj1ELj1ELj4ELj16ENS_18Kernel_traits_baseILj4096ES2_ffffjLj128EEEEELb1ELb0ELb0ELb0EEEvNS_9BwdParamsE:
        /* <DEDUP_REMOVED lines=19> */
[----:B------:R-:W0:Y:S01]  /*0130*/  @P6 LDC.64 R6, c[0x0][0x3d0] ;  /* 0x0000f400ff066b82 */ /* 0x000e220000000a00 */
[----:B------:R-:W-:Y:S02]  /*0140*/  P2R R31, PR, RZ, 0x40 ;  /* 0x00000040ff1f7803 */ /* 0x000fe40000000000 */
[----:B------:R-:W-:Y:S01]  /*0150*/  P2R R38, PR, RZ, 0x20 ;  /* 0x00000020ff267803 */ /* 0x000fe20000000000 */
[----:B--2---:R-:W-:Y:S01]  /*0160*/  UISETP.GE.AND UP0, UPT, UR6, UR7, UPT ;  /* 0x000000070600728c */ /* 0x004fe2000bf06270 */
[----:B------:R-:W-:Y:S02]  /*0170*/  P2R R30, PR, RZ, 0x1 ;  /* 0x00000001ff1e7803 */ /* 0x000fe40000000000 */
[----:B------:R-:W-:Y:S01]  /*0180*/  @P0 LOP3.LUT R39, R0, 0x80, RZ, 0xfc, !PT ;  /* 0x0000008000270812 */ /* 0x000fe200078efcff */
[----:B------:R-:W2:Y:S08]  /*0190*/  @P5 LDC.64 R4, c[0x0][0x3d0] ;  /* 0x0000f400ff045b82 */ /* 0x000eb00000000a00 */
[----:B------:R-:W3:Y:S08]  /*01a0*/  @P4 LDC.64 R20, c[0x0][0x3d0] ;  /* 0x0000f400ff144b82 */ /* 0x000ef00000000a00 */
[----:B------:R-:W4:Y:S01]  /*01b0*/  @P3 LDC.64 R28, c[0x0][0x3d0] ;  /* 0x0000f400ff1c3b82 */ /* 0x000f220000000a00 */
[C---:B0-----:R-:W-:Y:S01]  /*01c0*/  @P6 IMAD.WIDE.U32 R6, R39.reuse, 0x8, R6 ;  /* 0x0000000827066825 */ /* 0x041fe200078e0006 */
[----:B------:R-:W-:-:S02]  /*01d0*/  @P6 IADD3 R39, PT, PT, R39, 0x80, RZ ;  /* 0x0000008027276810 */ /* 0x000fc40007ffe0ff */
[----:B------:R-:W-:-:S04]  /*01e0*/  ISETP.GE.U32.AND P6, PT, R3, 0x400, PT ;  /* 0x000004000300780c */ /* 0x000fc80003fc6070 */
[----:B------:R-:W0:Y:S01]  /*01f0*/  @P2 LDC.64 R32, c[0x0][0x3d0] ;  /* 0x0000f400ff202b82 */ /* 0x000e220000000a00 */
[C---:B--2---:R-:W-:Y:S01]  /*0200*/  @P5 IMAD.WIDE.U32 R24, R39.reuse, 0x8, R4 ;  /* 0x0000000827185825 */ /* 0x044fe200078e0004 */
[----:B------:R-:W-:Y:S02]  /*0210*/  @P5 IADD3 R39, PT, PT, R39, 0x80, RZ ;  /* 0x0000008027275810 */ /* 0x000fe40007ffe0ff */
[----:B------:R-:W-:Y:S02]  /*0220*/  ISETP.NE.AND P5, PT, R31, RZ, PT ;  /* 0x000000ff1f00720c */ /* 0x000fe40003fa5270 */
[----:B------:R-:W-:Y:S02]  /*0230*/  CS2R R40, SRZ ;  /* 0x0000000000287805 */ /* 0x000fe4000001ff00 */
[----:B------:R-:W-:Y:S01]  /*0240*/  P2R R195, PR, RZ, 0x40 ;  /* 0x00000040ffc37803 */ /* 0x000fe20000000000 */
[----:B------:R-:W2:Y:S01]  /*0250*/  @P1 LDC.64 R34, c[0x0][0x3d0] ;  /* 0x0000f400ff221b82 */ /* 0x000ea20000000a00 */
[C---:B---3--:R-:W-:Y:S01]  /*0260*/  @P4 IMAD.WIDE.U32 R26, R39.reuse, 0x8, R20 ;  /* 0x00000008271a4825 */ /* 0x048fe200078e0014 */
[----:B------:R-:W-:-:S04]  /*0270*/  @P4 IADD3 R39, PT, PT, R39, 0x80, RZ ;  /* 0x0000008027274810 */ /* 0x000fc80007ffe0ff */
[----:B-1----:R1:W5:Y:S02]  /*0280*/  @P4 LDG.E.64 R12, desc[UR4][R26.64] ;  /* 0x000000041a0c4981 */ /* 0x002364000c1e1b00 */
[----:B------:R-:W3:Y:S01]  /*0290*/  @P6 LDC.64 R36, c[0x0][0x3d0] ;  /* 0x0000f400ff246b82 */ /* 0x000ee20000000a00 */
[C---:B----4-:R-:W-:Y:S01]  /*02a0*/  @P3 IMAD.WIDE.U32 R28, R39.reuse, 0x8, R28 ;  /* 0x00000008271c3825 */ /* 0x050fe200078e001c */
[----:B------:R-:W-:Y:S01]  /*02b0*/  @P3 IADD3 R39, PT, PT, R39, 0x80, RZ ;  /* 0x0000008027273810 */ /* 0x000fe20007ffe0ff */
[----:B------:R1:W5:Y:S05]  /*02c0*/  @P5 LDG.E.64 R8, desc[UR4][R6.64] ;  /* 0x0000000406085981 */ /* 0x00036a000c1e1b00 */
[----:B------:R-:W4:Y:S01]  /*02d0*/  @P0 LDC.64 R4, c[0x0][0x3d0] ;  /* 0x0000f400ff040b82 */ /* 0x000f220000000a00 */
[C---:B0-----:R-:W-:Y:S01]  /*02e0*/  @P2 IMAD.WIDE.U32 R32, R39.reuse, 0x8, R32 ;  /* 0x0000000827202825 */ /* 0x041fe200078e0020 */
[----:B------:R-:W-:Y:S01]  /*02f0*/  @P2 IADD3 R39, PT, PT, R39, 0x80, RZ ;  /* 0x0000008027272810 */ /* 0x000fe20007ffe0ff */
[----:B------:R1:W5:Y:S01]  /*0300*/  @P3 LDG.E.64 R14, desc[UR4][R28.64] ;  /* 0x000000041c0e3981 */ /* 0x000362000c1e1b00 */
[----:B------:R-:W-:-:S03]  /*0310*/  ISETP.NE.AND P5, PT, R38, RZ, PT ;  /* 0x000000ff2600720c */ /* 0x000fc60003fa5270 */
[----:B------:R1:W5:Y:S01]  /*0320*/  @P2 LDG.E.64 R16, desc[UR4][R32.64] ;  /* 0x0000000420102981 */ /* 0x000362000c1e1b00 */
[C---:B--2---:R-:W-:Y:S01]  /*0330*/  @P1 IMAD.WIDE.U32 R34, R39.reuse, 0x8, R34 ;  /* 0x0000000827221825 */ /* 0x044fe200078e0022 */
[----:B------:R-:W-:-:S04]  /*0340*/  @P1 IADD3 R39, PT, PT, R39, 0x80, RZ ;  /* 0x0000008027271810 */ /* 0x000fc80007ffe0ff */
[----:B------:R1:W5:Y:S01]  /*0350*/  @P1 LDG.E.64 R18, desc[UR4][R34.64] ;  /* 0x0000000422121981 */ /* 0x000362000c1e1b00 */
[----:B---3--:R-:W-:-:S03]  /*0360*/  @P6 IMAD.WIDE.U32 R20, R39, 0x8, R36 ;  /* 0x0000000827146825 */ /* 0x008fc600078e0024 */
[----:B------:R1:W5:Y:S04]  /*0370*/  @P5 LDG.E.64 R10, desc[UR4][R24.64] ;  /* 0x00000004180a5981 */ /* 0x000368000c1e1b00 */
[----:B------:R1:W5:Y:S01]  /*0380*/  @P6 LDG.E.64 R22, desc[UR4][R20.64] ;  /* 0x0000000414166981 */ /* 0x000362000c1e1b00 */
[----:B----4-:R-:W-:-:S05]  /*0390*/  @P0 IMAD.WIDE.U32 R4, R0, 0x8, R4 ;  /* 0x0000000800040825 */ /* 0x010fca00078e0004 */
[----:B------:R1:W5:Y:S01]  /*03a0*/  @P0 LDG.E.64 R144, desc[UR4][R4.64] ;  /* 0x0000000404900981 */ /* 0x000362000c1e1b00 */
        /* <DEDUP_REMOVED lines=32> */
[----:B-----5:R-:W-:Y:S02]  /*05b0*/  SHF.R.U32.HI R4, RZ, 0x10, R9 ;  /* 0x00000010ff047819 */ /* 0x020fe40000011609 */
[----:B------:R-:W-:Y:S02]  /*05c0*/  CS2R R36, SRZ ;  /* 0x0000000000247805 */ /* 0x000fe4000001ff00 */
[----:B------:R-:W-:Y:S02]  /*05d0*/  SHF.R.U64 R5, R10, 0x10, R11 ;  /* 0x000000100a057819 */ /* 0x000fe4000000120b */
[----:B------:R-:W-:Y:S02]  /*05e0*/  CS2R R38, SRZ ;  /* 0x0000000000267805 */ /* 0x000fe4000001ff00 */
[----:B------:R-:W-:Y:S02]  /*05f0*/  MOV R199, R9 ;  /* 0x0000000900c77202 */ /* 0x000fe40000000f00 */
[----:B------:R-:W-:-:S02]  /*0600*/  CS2R R40, SRZ ;  /* 0x0000000000287805 */ /* 0x000fc4000001ff00 */
[----:B------:R-:W-:Y:S02]  /*0610*/  MOV R200, R10 ;  /* 0x0000000a00c87202 */ /* 0x000fe40000000f00 */
[----:B------:R-:W-:Y:S02]  /*0620*/  CS2R R42, SRZ ;  /* 0x00000000002a7805 */ /* 0x000fe4000001ff00 */
[----:B------:R-:W-:Y:S02]  /*0630*/  PRMT R199, R199, 0x5410, R4 ;  /* 0x00005410c7c77816 */ /* 0x000fe40000000004 */
[----:B------:R-:W-:Y:S02]  /*0640*/  CS2R R44, SRZ ;  /* 0x00000000002c7805 */ /* 0x000fe4000001ff00 */
[----:B------:R-:W-:Y:S02]  /*0650*/  PRMT R200, R200, 0x5410, R5 ;  /* 0x00005410c8c87816 */ /* 0x000fe40000000005 */
[----:B------:R-:W-:Y:S01]  /*0660*/  CS2R R46, SRZ ;  /* 0x00000000002e7805 */ /* 0x000fe2000001ff00 */
[----:B------:R-:W0:Y:S01]  /*0670*/  LDC.64 R4, c[0x0][0x3e0] ;  /* 0x0000f800ff047b82 */ /* 0x000e220000000a00 */
[----:B------:R-:W-:-:S02]  /*0680*/  MOV R198, R8 ;  /* 0x0000000800c67202 */ /* 0x000fc40000000f00 */
[----:B------:R-:W-:Y:S02]  /*0690*/  CS2R R48, SRZ ;  /* 0x0000000000307805 */ /* 0x000fe4000001ff00 */
[----:B------:R-:W-:Y:S02]  /*06a0*/  SHF.R.U64 R2, R8, 0x10, R9 ;  /* 0x0000001008027819 */ /* 0x000fe40000001209 */
[----:B------:R-:W-:Y:S02]  /*06b0*/  CS2R R50, SRZ ;  /* 0x0000000000327805 */ /* 0x000fe4000001ff00 */
[----:B------:R-:W-:Y:S02]  /*06c0*/  MOV R203, R11 ;  /* 0x0000000b00cb7202 */ /* 0x000fe40000000f00 */
[----:B------:R-:W-:Y:S02]  /*06d0*/  CS2R R52, SRZ ;  /* 0x0000000000347805 */ /* 0x000fe4000001ff00 */
[----:B------:R-:W-:-:S02]  /*06e0*/  SHF.R.U32.HI R6, RZ, 0x10, R11 ;  /* 0x00000010ff067819 */ /* 0x000fc4000001160b */
        /* <DEDUP_REMOVED lines=17> */
[----:B0-----:R-:W-:-:S02]  /*0800*/  ISETP.NE.U32.AND P0, PT, R4, RZ, PT ;  /* 0x000000ff0400720c */ /* 0x001fc40003f05070 */
[----:B------:R-:W-:Y:S02]  /*0810*/  CS2R R72, SRZ ;  /* 0x0000000000487805 */ /* 0x000fe4000001ff00 */
[----:B------:R-:W-:Y:S02]  /*0820*/  MOV R208, R16 ;  /* 0x0000001000d07202 */ /* 0x000fe40000000f00 */
[----:B------:R-:W-:Y:S02]  /*0830*/  CS2R R74, SRZ ;  /* 0x00000000004a7805 */ /* 0x000fe4000001ff00 */
[----:B------:R-:W-:Y:S02]  /*0840*/  SHF.R.U64 R11, R16, 0x10, R17 ;  /* 0x00000010100b7819 */ /* 0x000fe40000001211 */
[----:B------:R-:W-:Y:S02]  /*0850*/  CS2R R76, SRZ ;  /* 0x00000000004c7805 */ /* 0x000fe4000001ff00 */
[----:B------:R-:W-:-:S02]  /*0860*/  PRMT R198, R198, 0x5410, R2 ;  /* 0x00005410c6c67816 */ /* 0x000fc40000000002 */
[----:B------:R-:W-:Y:S02]  /*0870*/  CS2R R78, SRZ ;  /* 0x00000000004e7805 */ /* 0x000fe4000001ff00 */
[----:B------:R-:W-:Y:S02]  /*0880*/  ISETP.NE.AND.EX P1, PT, R5, RZ, PT, P0 ;  /* 0x000000ff0500720c */ /* 0x000fe40003f25300 */
        /* <DEDUP_REMOVED lines=19> */
[----:B------:R-:W-:Y:S01]  /*09c0*/  SHF.R.U32.HI R16, RZ, 0x10, R23 ;  /* 0x00000010ff107819 */ /* 0x000fe20000011617 */
[----:B------:R-:W0:Y:S01]  /*09d0*/  LDCU.U8 UR7, c[0x0][0x410] ;  /* 0x00008200ff0777ac */ /* 0x000e220008000000 */
[--C-:B------:R-:W-:Y:S02]  /*09e0*/  SHF.R.U64 R215, R144, 0x10, R145.reuse ;  /* 0x0000001090d77819 */ /* 0x100fe40000001291 */
[----:B------:R-:W-:Y:S01]  /*09f0*/  SHF.R.U32.HI R2, RZ, 0x10, R145 ;  /* 0x00000010ff027819 */ /* 0x000fe20000011691 */
[----:B------:R-:W1:Y:S01]  /*0a00*/  LDCU UR11, c[0x0][0x408] ;  /* 0x00008100ff0b77ac */ /* 0x000e620008000800 */
[----:B------:R-:W-:-:S02]  /*0a10*/  PLOP3.LUT P0, PT, PT, PT, PT, 0x8, 0x80 ;  /* 0x000000000080781c */ /* 0x000fc40003f0e170 */
[----:B------:R-:W-:Y:S01]  /*0a20*/  PRMT R203, R203, 0x5410, R6 ;  /* 0x00005410cbcb7816 */ /* 0x000fe20000000006 */
[----:B------:R-:W2:Y:S01]  /*0a30*/  LDCU UR10, c[0x0][0x400] ;  /* 0x00008000ff0a77ac */ /* 0x000ea20008000800 */
[----:B------:R-:W-:Y:S02]  /*0a40*/  PRMT R204, R204, 0x5410, R7 ;  /* 0x00005410cccc7816 */ /* 0x000fe40000000007 */
[----:B------:R-:W-:Y:S01]  /*0a50*/  PRMT R205, R205, 0x5410, R8 ;  /* 0x00005410cdcd7816 */ /* 0x000fe20000000008 */
[----:B------:R-:W3:Y:S01]  /*0a60*/  LDCU.64 UR8, c[0x0][0x438] ;  /* 0x00008700ff0877ac */ /* 0x000ee20008000a00 */
[----:B------:R-:W-:Y:S02]  /*0a70*/  PRMT R206, R206, 0x5410, R9 ;  /* 0x00005410cece7816 */ /* 0x000fe40000000009 */
[----:B------:R-:W-:Y:S01]  /*0a80*/  PRMT R207, R207, 0x5410, R10 ;  /* 0x00005410cfcf7816 */ /* 0x000fe2000000000a */
[----:B------:R-:W4:Y:S01]  /*0a90*/  LDCU.64 UR12, c[0x0][0x478] ;  /* 0x00008f00ff0c77ac */ /* 0x000f220008000a00 */
[----:B------:R-:W-:-:S02]  /*0aa0*/  PRMT R208, R208, 0x5410, R11 ;  /* 0x00005410d0d07816 */ /* 0x000fc4000000000b */
[----:B------:R-:W-:Y:S02]  /*0ab0*/  PRMT R209, R209, 0x5410, R12 ;  /* 0x00005410d1d17816 */ /* 0x000fe4000000000c */
[----:B------:R-:W-:Y:S02]  /*0ac0*/  PRMT R210, R210, 0x5410, R13 ;  /* 0x00005410d2d27816 */ /* 0x000fe4000000000d */
[----:B------:R-:W-:Y:S02]  /*0ad0*/  PRMT R212, R212, 0x5410, R14 ;  /* 0x00005410d4d47816 */ /* 0x000fe4000000000e */
[----:B------:R-:W-:Y:S02]  /*0ae0*/  PRMT R213, R213, 0x5410, R15 ;  /* 0x00005410d5d57816 */ /* 0x000fe4000000000f */
[----:B------:R-:W-:Y:S02]  /*0af0*/  PRMT R214, R214, 0x5410, R16 ;  /* 0x00005410d6d67816 */ /* 0x000fe40000000010 */
[----:B------:R-:W-:-:S02]  /*0b00*/  PRMT R215, R215, 0x5410, R2 ;  /* 0x00005410d7d77816 */ /* 0x000fc40000000002 */
[----:B------:R-:W-:Y:S02]  /*0b10*/  P2R R29, PR, RZ, 0x2 ;  /* 0x00000002ff1d7803 */ /* 0x000fe40000000000 */
[----:B------:R-:W-:Y:S02]  /*0b20*/  SHF.R.U32.HI R4, RZ, 0x5, R0 ;  /* 0x00000005ff047819 */ /* 0x000fe40000011600 */
[----:B------:R-:W-:Y:S02]  /*0b30*/  MOV R5, UR6 ;  /* 0x0000000600057c02 */ /* 0x000fe40008000f00 */
[----:B01234-:R-:W-:-:S07]  /*0b40*/  P2R R28, PR, RZ, 0x1 ;  /* 0x00000001ff1c7803 */ /* 0x01ffce0000000000 */
.L_x_13414:
[----:B------:R-:W0:Y:S08]  /*0b50*/  LDC.64 R30, c[0x0][0x3c0] ;  /* 0x0000f000ff1e7b82 */ /* 0x000e300000000a00 */
[----:B------:R-:W1:Y:S01]  /*0b60*/  LDC R2, c[0x0][0x388] ;  /* 0x0000e200ff027b82 */ /* 0x000e620000000800 */
[----:B0-----:R-:W-:-:S07]  /*0b70*/  IMAD.WIDE R136, R5, 0x4, R30 ;  /* 0x0000000405887825 */ /* 0x001fce00078e021e */
[----:B------:R-:W0:Y:S01]  /*0b80*/  LDC.64 R30, c[0x0][0x3c8] ;  /* 0x0000f200ff1e7b82 */ /* 0x000e220000000a00 */
[----:B------:R2:W3:Y:S01]  /*0b90*/  LDG.E R136, desc[UR4][R136.64] ;  /* 0x0000000488887981 */ /* 0x0004e2000c1e1900 */
[----:B------:R-:W-:Y:S01]  /*0ba0*/  ISETP.GE.U32.AND P0, PT, R3, 0x80, PT ;  /* 0x000000800300780c */ /* 0x000fe20003f06070 */
[----:B-1----:R-:W-:Y:S01]  /*0bb0*/  IMAD R32, R5, R2, RZ ;  /* 0x0000000205207224 */ /* 0x002fe200078e02ff */
[C---:B------:R-:W-:Y:S01]  /*0bc0*/  ISETP.GE.U32.AND P1, PT, R3.reuse, 0x100, PT ;  /* 0x000001000300780c */ /* 0x040fe20003f26070 */
[----:B------:R-:W1:Y:S01]  /*0bd0*/  S2R R186, SR_CgaCtaId ;  /* 0x0000000000ba7919 */ /* 0x000e620000008800 */
[----:B------:R-:W-:Y:S02]  /*0be0*/  ISETP.GE.U32.AND P5, PT, R3, 0x180, PT ;  /* 0x000001800300780c */ /* 0x000fe40003fa6070 */
[----:B-----5:R-:W-:-:S04]  /*0bf0*/  SHF.R.S32.HI R35, RZ, 0x1f, R32 ;  /* 0x0000001fff237819 */ /* 0x020fc80000011420 */
[----:B------:R-:W-:Y:S01]  /*0c00*/  LEA.HI R139, R35, R32, RZ, 0x2 ;  /* 0x00000020238b7211 */ /* 0x000fe200078f10ff */
[----:B------:R-:W-:Y:S01]  /*0c10*/  BSSY.RECONVERGENT B0, `(.L_x_13336) ;  /* 0x000003c000007945 */ /* 0x000fe20003800200 */
[----:B------:R-:W-:Y:S02]  /*0c20*/  ISETP.NE.AND P2, PT, RZ, UR7, PT ;  /* 0x00000007ff007c0c */ /* 0x000fe4000bf45270 */
[----:B------:R-:W-:Y:S01]  /*0c30*/  LEA.HI.SX32 R32, R139, R0, 0x1e ;  /* 0x000000008b207211 */ /* 0x000fe200078ff2ff */
[----:B------:R-:W-:Y:S02]  /*0c40*/  HFMA2 R197, -RZ, RZ, 0, 0 ;  /* 0x00000000ffc57431 */ /* 0x000fe400000001ff */
[----:B0-----:R-:W-:Y:S01]  /*0c50*/  IMAD.WIDE R30, R5, 0x4, R30 ;  /* 0x00000004051e7825 */ /* 0x001fe200078e021e */
[----:B--2---:R-:W-:Y:S02]  /*0c60*/  P2R R137, PR, RZ, 0x4 ;  /* 0x00000004ff897803 */ /* 0x004fe40000000000 */
[----:B------:R-:W-:-:S02]  /*0c70*/  MOV R202, RZ ;  /* 0x000000ff00ca7202 */ /* 0x000fc40000000f00 */
[----:B------:R0:W5:Y:S01]  /*0c80*/  LDG.E R35, desc[UR4][R30.64] ;  /* 0x000000041e237981 */ /* 0x000162000c1e1900 */
[----:B------:R-:W-:Y:S02]  /*0c90*/  MOV R201, R32 ;  /* 0x0000002000c97202 */ /* 0x000fe40000000f00 */
[----:B0-----:R-:W-:Y:S02]  /*0ca0*/  P2R R30, PR, RZ, 0x1 ;  /* 0x00000001ff1e7803 */ /* 0x001fe40000000000 */
[----:B------:R-:W-:Y:S02]  /*0cb0*/  P2R R31, PR, RZ, 0x2 ;  /* 0x00000002ff1f7803 */ /* 0x000fe40000000000 */
[----:B---3--:R-:W-:Y:S01]  /*0cc0*/  FSEL R187, R136, RZ, !P2 ;  /* 0x000000ff88bb7208 */ /* 0x008fe20005000000 */
[----:B-1----:R-:W-:Y:S06]  /*0cd0*/  @!P0 BRA `(.L_x_13337) ;  /* 0x0000000000bc8947 */ /* 0x002fec0003800000 */
        /* <DEDUP_REMOVED lines=10> */
[----:B------:R-:W-:Y:S02]  /*0d80*/  HADD2.F32 R159, -RZ, R144.H0_H0 ;  /* 0x20000090ff9f7230 */ /* 0x000fe40000004100 */
[----:B--2---:R-:W-:-:S05]  /*0d90*/  IMAD.WIDE.U32 R196, R32, 0x4, R196 ;  /* 0x0000000420c47825 */ /* 0x004fca00078e00c4 */
[----:B------:R-:W5:Y:S01]  /*0da0*/  LDG.E R6, desc[UR4][R196.64] ;  /* 0x00000004c4067981 */ /* 0x000f62000c1e1900 */
[----:B0-----:R-:W-:-:S05]  /*0db0*/  @P0 IMAD.WIDE.U32 R176, R32, 0x10, R176 ;  /* 0x0000001020b00825 */ /* 0x001fca00078e00b0 */
[----:B------:R0:W5:Y:S01]  /*0dc0*/  @P0 LDG.E.128 R100, desc[UR4][R176.64] ;  /* 0x00000004b0640981 */ /* 0x000162000c1e1d00 */
[----:B------:R-:W-:Y:S01]  /*0dd0*/  IADD3 R201, PT, PT, R32, 0x80, RZ ;  /* 0x0000008020c97810 */ /* 0x000fe20007ffe0ff */
[C---:B---3--:R-:W-:Y:S01]  /*0de0*/  FADD.FTZ R146, -R187.reuse, R136 ;  /* 0x00000088bb927221 */ /* 0x048fe20000010100 */
[----:B------:R-:W-:Y:S01]  /*0df0*/  FADD.FTZ R162, -R187, R137 ;  /* 0x00000089bba27221 */ /* 0x000fe20000010100 */
[----:B------:R-:W-:Y:S02]  /*0e00*/  HADD2.F32 R136, -RZ, R215.H0_H0 ;  /* 0x200000d7ff887230 */ /* 0x000fe40000004100 */
[----:B-----5:R-:W-:Y:S01]  /*0e10*/  FMUL.FTZ R147, R35, R146 ;  /* 0x0000009223937220 */ /* 0x020fe20000410000 */
[----:B------:R-:W-:Y:S02]  /*0e20*/  HADD2.F32 R137, -RZ, R145.H0_H0 ;  /* 0x20000091ff897230 */ /* 0x000fe40000004100 */
[----:B----4-:R-:W-:Y:S01]  /*0e30*/  FMUL.FTZ R146, R140, R159 ;  /* 0x0000009f8c927220 */ /* 0x010fe20000410000 */
[----:B------:R-:W-:-:S02]  /*0e40*/  FMUL.FTZ R159, R141, R136 ;  /* 0x000000888d9f7220 */ /* 0x000fc40000410000 */
[----:B0-----:R-:W-:Y:S01]  /*0e50*/  FMUL.FTZ R176, R142, R137 ;  /* 0x000000898eb07220 */ /* 0x001fe20000410000 */
[----:B------:R-:W-:Y:S01]  /*0e60*/  FADD.FTZ R138, -R187, R138 ;  /* 0x0000008abb8a7221 */ /* 0x000fe20000010100 */
[----:B------:R-:W-:Y:S01]  /*0e70*/  FADD.FTZ R136, RZ, R146 ;  /* 0x00000092ff887221 */ /* 0x000fe20000010000 */
[----:B------:R-:W-:Y:S01]  /*0e80*/  FMUL.FTZ R162, R35, R162 ;  /* 0x000000a223a27220 */ /* 0x000fe20000410000 */
[----:B------:R-:W-:Y:S01]  /*0e90*/  FFMA.FTZ R137, R147, R146, RZ ;  /* 0x0000009293897223 */ /* 0x000fe200000100ff */
[----:B------:R-:W-:Y:S01]  /*0ea0*/  FADD.FTZ R202, -R187, R139 ;  /* 0x0000008bbbca7221 */ /* 0x000fe20000010100 */
[----:B------:R-:W-:Y:S01]  /*0eb0*/  FADD.FTZ R68, R68, R140 ;  /* 0x0000008c44447221 */ /* 0x000fe20000010000 */
[----:B------:R-:W-:Y:S01]  /*0ec0*/  FFMA.FTZ R36, R140, R147, R36 ;  /* 0x000000938c247223 */ /* 0x000fe20000010024 */
[----:B------:R-:W-:Y:S02]  /*0ed0*/  HADD2.F32 R140, -RZ, R215.H1_H1 ;  /* 0x300000d7ff8c7230 */ /* 0x000fe40000004100 */
[----:B------:R-:W-:Y:S01]  /*0ee0*/  FADD.FTZ R139, R136, R159 ;  /* 0x0000009f888b7221 */ /* 0x000fe20000010000 */
[C---:B------:R-:W-:Y:S01]  /*0ef0*/  FMUL.FTZ R177, R35.reuse, R138 ;  /* 0x0000008a23b17220 */ /* 0x040fe20000410000 */
        /* <DEDUP_REMOVED lines=13> */
.L_x_13337:
[----:B------:R-:W-:Y:S05]  /*0fd0*/  BSYNC.RECONVERGENT B0 ;  /* 0x0000000000007941 */ /* 0x000fea0003800200 */
.L_x_13336:
[----:B------:R-:W-:Y:S04]  /*0fe0*/  BSSY.RECONVERGENT B0, `(.L_x_13338) ;  /* 0x0000031000007945 */ /* 0x000fe80003800200 */
        /* <DEDUP_REMOVED lines=9> */
[----:B-1----:R-:W-:-:S05]  /*1080*/  IMAD.WIDE.U32 R8, R201, 0x10, R8 ;  /* 0x00000010c9087825 */ /* 0x002fca00078e0008 */
[----:B------:R1:W4:Y:S01]  /*1090*/  LDG.E.128 R136, desc[UR4][R8.64] ;  /* 0x0000000408887981 */ /* 0x000322000c1e1d00 */
[----:B------:R-:W-:Y:S02]  /*10a0*/  HADD2.F32 R157, -RZ, R198.H0_H0 ;  /* 0x200000c6ff9d7230 */ /* 0x000fe40000004100 */
[----:B--2---:R-:W-:-:S05]  /*10b0*/  IMAD.WIDE.U32 R194, R201, 0x4, R194 ;  /* 0x00000004c9c27825 */ /* 0x004fca00078e00c2 */
[----:B------:R-:W5:Y:S01]  /*10c0*/  LDG.E R7, desc[UR4][R194.64] ;  /* 0x00000004c2077981 */ /* 0x000f62000c1e1900 */
[----:B0-----:R-:W-:-:S05]  /*10d0*/  @P0 IMAD.WIDE.U32 R174, R201, 0x10, R174 ;  /* 0x00000010c9ae0825 */ /* 0x001fca00078e00ae */
[----:B------:R0:W5:Y:S01]  /*10e0*/  @P0 LDG.E.128 R104, desc[UR4][R174.64] ;  /* 0x00000004ae680981 */ /* 0x000162000c1e1d00 */
[----:B------:R-:W-:Y:S01]  /*10f0*/  IADD3 R201, PT, PT, R201, 0x80, RZ ;  /* 0x00000080c9c97810 */ /* 0x000fe20007ffe0ff */
[C---:B---3--:R-:W-:Y:S01]  /*1100*/  FADD.FTZ R160, -R187.reuse, R140 ;  /* 0x0000008cbba07221 */ /* 0x048fe20000010100 */
[C---:B------:R-:W-:Y:S01]  /*1110*/  FADD.FTZ R140, -R187.reuse, R141 ;  /* 0x0000008dbb8c7221 */ /* 0x040fe20000010100 */
[----:B------:R-:W-:Y:S01]  /*1120*/  FADD.FTZ R216, -R187, R142 ;  /* 0x0000008ebbd87221 */ /* 0x000fe20000010100 */
[----:B------:R-:W-:Y:S02]  /*1130*/  HADD2.F32 R142, -RZ, R198.H1_H1 ;  /* 0x300000c6ff8e7230 */ /* 0x000fe40000004100 */
[C---:B-1---5:R-:W-:Y:S01]  /*1140*/  FMUL.FTZ R9, R35.reuse, R160 ;  /* 0x000000a023097220 */ /* 0x062fe20000410000 */
[----:B------:R-:W-:Y:S01]  /*1150*/  FMUL.FTZ R160, R35, R140 ;  /* 0x0000008c23a07220 */ /* 0x000fe20000410000 */
[----:B----4-:R-:W-:Y:S01]  /*1160*/  FMUL.FTZ R8, R136, R157 ;  /* 0x0000009d88087220 */ /* 0x010fe20000410000 */
        /* <DEDUP_REMOVED lines=8> */
[----:B0-----:R-:W-:Y:S01]  /*11f0*/  FMUL.FTZ R174, R138, R141 ;  /* 0x0000008d8aae7220 */ /* 0x001fe20000410000 */
        /* <DEDUP_REMOVED lines=15> */
.L_x_13339:
[----:B------:R-:W-:Y:S05]  /*12f0*/  BSYNC.RECONVERGENT B0 ;  /* 0x0000000000007941 */ /* 0x000fea0003800200 */
.L_x_13338:
        /* <DEDUP_REMOVED lines=13> */
[----:B------:R-:W5:Y:S01]  /*13d0*/  LDG.E R10, desc[UR4][R216.64] ;  /* 0x00000004d80a7981 */ /* 0x000f62000c1e1900 */
[----:B------:R-:W-:Y:S02]  /*13e0*/  HADD2.F32 R155, -RZ, R200.H0_H0 ;  /* 0x200000c8ff9b7230 */ /* 0x000fe40000004100 */
[----:B0-----:R-:W-:-:S05]  /*13f0*/  @P0 IMAD.WIDE.U32 R172, R201, 0x10, R172 ;  /* 0x00000010c9ac0825 */ /* 0x001fca00078e00ac */
[----:B------:R0:W5:Y:S01]  /*1400*/  @P0 LDG.E.128 R108, desc[UR4][R172.64] ;  /* 0x00000004ac6c0981 */ /* 0x000162000c1e1d00 */
[----:B------:R-:W-:Y:S01]  /*1410*/  IADD3 R201, PT, PT, R201, 0x80, RZ ;  /* 0x00000080c9c97810 */ /* 0x000fe20007ffe0ff */
[C---:B---3--:R-:W-:Y:S01]  /*1420*/  FADD.FTZ R12, -R187.reuse, R140 ;  /* 0x0000008cbb0c7221 */ /* 0x048fe20000010100 */
[----:B------:R-:W-:Y:S01]  /*1430*/  FADD.FTZ R158, -R187, R141 ;  /* 0x0000008dbb9e7221 */ /* 0x000fe20000010100 */
[----:B------:R-:W-:Y:S02]  /*1440*/  HADD2.F32 R140, -RZ, R200.H1_H1 ;  /* 0x300000c8ff8c7230 */ /* 0x000fe40000004100 */
[C---:B-----5:R-:W-:Y:S01]  /*1450*/  FMUL.FTZ R11, R35.reuse, R12 ;  /* 0x0000000c230b7220 */ /* 0x060fe20000410000 */
[----:B------:R-:W-:Y:S01]  /*1460*/  FMUL.FTZ R158, R35, R158 ;  /* 0x0000009e239e7220 */ /* 0x000fe20000410000 */
[--C-:B------:R-:W-:Y:S02]  /*1470*/  HADD2.F32 R141, -RZ, R203.reuse.H0_H0 ;  /* 0x200000cbff8d7230 */ /* 0x100fe40000004100 */
[----:B----4-:R-:W-:Y:S01]  /*1480*/  FMUL.FTZ R12, R136, R155 ;  /* 0x0000009b880c7220 */ /* 0x010fe20000410000 */
        /* <DEDUP_REMOVED lines=8> */
[----:B0-----:R-:W-:Y:S01]  /*1510*/  FMUL.FTZ R172, R138, R141 ;  /* 0x0000008d8aac7220 */ /* 0x001fe20000410000 */
        /* <DEDUP_REMOVED lines=15> */
.L_x_13341:
[----:B------:R-:W-:Y:S05]  /*1610*/  BSYNC.RECONVERGENT B0 ;  /* 0x0000000000007941 */ /* 0x000fea0003800200 */
.L_x_13340:
        /* <DEDUP_REMOVED lines=14> */
[----:B--2---:R-:W-:-:S05]  /*1700*/  IMAD.WIDE.U32 R14, R201, 0x10, R14 ;  /* 0x00000010c90e7825 */ /* 0x004fca00078e000e */
[----:B------:R3:W2:Y:S01]  /*1710*/  LDG.E.128 R140, desc[UR4][R14.64] ;  /* 0x000000040e8c7981 */ /* 0x0006a2000c1e1d00 */
[----:B------:R-:W-:Y:S02]  /*1720*/  HADD2.F32 R153, -RZ, R204.H0_H0 ;  /* 0x200000ccff997230 */ /* 0x000fe40000004100 */
[----:B-1----:R-:W-:-:S05]  /*1730*/  IMAD.WIDE.U32 R170, R201, 0x4, R170 ;  /* 0x00000004c9aa7825 */ /* 0x002fca00078e00aa */
[----:B------:R0:W5:Y:S01]  /*1740*/  LDG.E R13, desc[UR4][R170.64] ;  /* 0x00000004aa0d7981 */ /* 0x000162000c1e1900 */
[----:B------:R-:W-:Y:S01]  /*1750*/  IADD3 R201, PT, PT, R201, 0x80, RZ ;  /* 0x00000080c9c97810 */ /* 0x000fe20007ffe0ff */
[----:B---3--:R-:W-:Y:S01]  /*1760*/  FMUL.FTZ R14, R136, R153 ;  /* 0x00000099880e7220 */ /* 0x008fe20000410000 */
[----:B------:R-:W-:Y:S01]  /*1770*/  FADD.FTZ R80, R80, R136 ;  /* 0x0000008850507221 */ /* 0x000fe20000010000 */
[----:B------:R-:W-:Y:S01]  /*1780*/  FADD.FTZ R81, R81, R137 ;  /* 0x0000008951517221 */ /* 0x000fe20000010000 */
[----:B------:R-:W-:Y:S01]  /*1790*/  FADD.FTZ R82, R82, R138 ;  /* 0x0000008a52527221 */ /* 0x000fe20000010000 */
[C---:B--2---:R-:W-:Y:S01]  /*17a0*/  FADD.FTZ R140, -R187.reuse, R140 ;  /* 0x0000008cbb8c7221 */ /* 0x044fe20000010100 */
[----:B------:R-:W-:-:S03]  /*17b0*/  FADD.FTZ R156, -R187, R141 ;  /* 0x0000008dbb9c7221 */ /* 0x000fc60000010100 */
[C---:B-----5:R-:W-:Y:S01]  /*17c0*/  FMUL.FTZ R15, R35.reuse, R140 ;  /* 0x0000008c230f7220 */ /* 0x060fe20000410000 */
[----:B------:R-:W-:Y:S02]  /*17d0*/  HADD2.F32 R140, -RZ, R204.H1_H1 ;  /* 0x300000ccff8c7230 */ /* 0x000fe40000004100 */
[----:B------:R-:W-:Y:S01]  /*17e0*/  FMUL.FTZ R156, R35, R156 ;  /* 0x0000009c239c7220 */ /* 0x000fe20000410000 */
[--C-:B------:R-:W-:Y:S02]  /*17f0*/  HADD2.F32 R141, -RZ, R205.reuse.H0_H0 ;  /* 0x200000cdff8d7230 */ /* 0x100fe40000004100 */
[----:B------:R-:W-:Y:S01]  /*1800*/  FFMA.FTZ R48, R136, R15, R48 ;  /* 0x0000000f88307223 */ /* 0x000fe20000010030 */
[----:B------:R-:W-:Y:S01]  /*1810*/  FADD.FTZ R142, -R187, R142 ;  /* 0x0000008ebb8e7221 */ /* 0x000fe20000010100 */
[C---:B------:R-:W-:Y:S01]  /*1820*/  FMUL.FTZ R153, R137.reuse, R140 ;  /* 0x0000008c89997220 */ /* 0x040fe20000410000 */
        /* <DEDUP_REMOVED lines=18> */
.L_x_13343:
[----:B------:R-:W-:Y:S05]  /*1950*/  BSYNC.RECONVERGENT B0 ;  /* 0x0000000000007941 */ /* 0x000fea0003800200 */
.L_x_13342:
[----:B------:R-:W-:Y:S01]  /*1960*/  ISETP.GE.U32.AND P3, PT, R3, 0x280, PT ;  /* 0x000002800300780c */ /* 0x000fe20003f66070 */
[----:B------:R-:W-:-:S12]  /*1970*/  BSSY.RECONVERGENT B0, `(.L_x_13344) ;  /* 0x0000031000007945 */ /* 0x000fd80003800200 */
        /* <DEDUP_REMOVED lines=13> */
[----:B------:R-:W-:Y:S02]  /*1a50*/  HADD2.F32 R151, -RZ, R206.H0_H0 ;  /* 0x200000ceff977230 */ /* 0x000fe40000004100 */
[----:B-1----:R-:W-:-:S05]  /*1a60*/  IMAD.WIDE.U32 R168, R201, 0x4, R168 ;  /* 0x00000004c9a87825 */ /* 0x002fca00078e00a8 */
[----:B------:R0:W5:Y:S01]  /*1a70*/  LDG.E R16, desc[UR4][R168.64] ;  /* 0x00000004a8107981 */ /* 0x000162000c1e1900 */
[----:B------:R-:W-:Y:S01]  /*1a80*/  IADD3 R201, PT, PT, R201, 0x80, RZ ;  /* 0x00000080c9c97810 */ /* 0x000fe20007ffe0ff */
[----:B---3--:R-:W-:Y:S01]  /*1a90*/  FADD.FTZ R84, R84, R136 ;  /* 0x0000008854547221 */ /* 0x008fe20000010000 */
[----:B------:R-:W-:Y:S01]  /*1aa0*/  FADD.FTZ R85, R85, R137 ;  /* 0x0000008955557221 */ /* 0x000fe20000010000 */
[----:B------:R-:W-:Y:S01]  /*1ab0*/  FADD.FTZ R86, R86, R138 ;  /* 0x0000008a56567221 */ /* 0x000fe20000010000 */
[C---:B--2---:R-:W-:Y:S01]  /*1ac0*/  FADD.FTZ R18, -R187.reuse, R140 ;  /* 0x0000008cbb127221 */ /* 0x044fe20000010100 */
[----:B------:R-:W-:Y:S01]  /*1ad0*/  FADD.FTZ R154, -R187, R141 ;  /* 0x0000008dbb9a7221 */ /* 0x000fe20000010100 */
[----:B------:R-:W-:Y:S02]  /*1ae0*/  HADD2.F32 R140, -RZ, R206.H1_H1 ;  /* 0x300000ceff8c7230 */ /* 0x000fe40000004100 */
[C---:B-----5:R-:W-:Y:S01]  /*1af0*/  FMUL.FTZ R17, R35.reuse, R18 ;  /* 0x0000001223117220 */ /* 0x060fe20000410000 */
[----:B------:R-:W-:Y:S01]  /*1b00*/  FMUL.FTZ R18, R136, R151 ;  /* 0x0000009788127220 */ /* 0x000fe20000410000 */
[----:B------:R-:W-:Y:S01]  /*1b10*/  FMUL.FTZ R154, R35, R154 ;  /* 0x0000009a239a7220 */ /* 0x000fe20000410000 */
[----:B------:R-:W-:-:S02]  /*1b20*/  HADD2.F32 R141, -RZ, R207.H0_H0 ;  /* 0x200000cfff8d7230 */ /* 0x000fc40000004100 */
[----:B------:R-:W-:Y:S01]  /*1b30*/  FFMA.FTZ R52, R136, R17, R52 ;  /* 0x0000001188347223 */ /* 0x000fe20000010034 */
[----:B------:R-:W-:Y:S01]  /*1b40*/  FADD.FTZ R142, -R187, R142 ;  /* 0x0000008ebb8e7221 */ /* 0x000fe20000010100 */
[C---:B------:R-:W-:Y:S01]  /*1b50*/  FMUL.FTZ R151, R137.reuse, R140 ;  /* 0x0000008c89977220 */ /* 0x040fe20000410000 */
        /* <DEDUP_REMOVED lines=18> */
.L_x_13345:
[----:B------:R-:W-:Y:S05]  /*1c80*/  BSYNC.RECONVERGENT B0 ;  /* 0x0000000000007941 */ /* 0x000fea0003800200 */
.L_x_13344:
        /* <DEDUP_REMOVED lines=50> */
.L_x_13347:
[----:B------:R-:W-:Y:S05]  /*1fb0*/  BSYNC.RECONVERGENT B0 ;  /* 0x0000000000007941 */ /* 0x000fea0003800200 */
.L_x_13346:
        /* <DEDUP_REMOVED lines=15> */
[--C-:B------:R-:W-:Y:S02]  /*20b0*/  HADD2.F32 R179, -RZ, R210.reuse.H0_H0 ;  /* 0x200000d2ffb37230 */ /* 0x100fe40000004100 */
[----:B------:R-:W-:Y:S02]  /*20c0*/  HADD2.F32 R148, -RZ, R210.H1_H1 ;  /* 0x300000d2ff947230 */ /* 0x000fe40000004100 */
[----:B-1----:R-:W-:-:S05]  /*20d0*/  IMAD.WIDE.U32 R164, R201, 0x4, R164 ;  /* 0x00000004c9a47825 */ /* 0x002fca00078e00a4 */
[----:B------:R0:W5:Y:S01]  /*20e0*/  LDG.E R22, desc[UR4][R164.64] ;  /* 0x00000004a4167981 */ /* 0x000162000c1e1900 */
[----:B------:R-:W-:Y:S01]  /*20f0*/  IADD3 R201, PT, PT, R201, 0x80, RZ ;  /* 0x00000080c9c97810 */ /* 0x000fe20007ffe0ff */
[----:B---3--:R-:W-:Y:S01]  /*2100*/  FADD.FTZ R92, R92, R136 ;  /* 0x000000885c5c7221 */ /* 0x008fe20000010000 */
[----:B------:R-:W-:Y:S01]  /*2110*/  FMUL.FTZ R148, R137, R148 ;  /* 0x0000009489947220 */ /* 0x000fe20000410000 */
[----:B------:R-:W-:Y:S01]  /*2120*/  FADD.FTZ R93, R93, R137 ;  /* 0x000000895d5d7221 */ /* 0x000fe20000010000 */
[----:B------:R-:W-:Y:S01]  /*2130*/  FADD.FTZ R94, R94, R138 ;  /* 0x0000008a5e5e7221 */ /* 0x000fe20000010000 */
[C---:B--2---:R-:W-:Y:S01]  /*2140*/  FADD.FTZ R24, -R187.reuse, R140 ;  /* 0x0000008cbb187221 */ /* 0x044fe20000010100 */
[----:B------:R-:W-:-:S03]  /*2150*/  FADD.FTZ R150, -R187, R141 ;  /* 0x0000008dbb967221 */ /* 0x000fc60000010100 */
[C---:B-----5:R-:W-:Y:S01]  /*2160*/  FMUL.FTZ R23, R35.reuse, R24 ;  /* 0x0000001823177220 */ /* 0x060fe20000410000 */
[----:B------:R-:W-:Y:S01]  /*2170*/  FMUL.FTZ R150, R35, R150 ;  /* 0x0000009623967220 */ /* 0x000fe20000410000 */
[C---:B------:R-:W-:Y:S02]  /*2180*/  FMUL.FTZ R24, R136.reuse, R179 ;  /* 0x000000b388187220 */ /* 0x040fe40000410000 */
[----:B------:R-:W-:Y:S01]  /*2190*/  FFMA.FTZ R60, R136, R23, R60 ;  /* 0x00000017883c7223 */ /* 0x000fe2000001003c */
[--C-:B------:R-:W-:Y:S02]  /*21a0*/  HADD2.F32 R136, -RZ, R212.reuse.H1_H1 ;  /* 0x300000d4ff887230 */ /* 0x100fe40000004100 */
[----:B------:R-:W-:Y:S01]  /*21b0*/  FADD.FTZ R142, -R187, R142 ;  /* 0x0000008ebb8e7221 */ /* 0x000fe20000010100 */
[----:B------:R-:W-:Y:S02]  /*21c0*/  HADD2.F32 R141, -RZ, R212.H0_H0 ;  /* 0x200000d4ff8d7230 */ /* 0x000fe40000004100 */
[----:B------:R-:W-:Y:S01]  /*21d0*/  FFMA.FTZ R61, R137, R150, R61 ;  /* 0x00000096893d7223 */ /* 0x000fe2000001003d */
[----:B------:R-:W-:Y:S01]  /*21e0*/  FADD.FTZ R197, R197, R24 ;  /* 0x00000018c5c57221 */ /* 0x000fe20000010000 */
[----:B------:R-:W-:Y:S01]  /*21f0*/  FFMA.FTZ R137, R23, R24, R202 ;  /* 0x0000001817897223 */ /* 0x000fe200000100ca */
[----:B0-----:R-:W-:Y:S01]  /*2200*/  FMUL.FTZ R165, R35, R142 ;  /* 0x0000008e23a57220 */ /* 0x001fe20000410000 */
[----:B------:R-:W-:Y:S01]  /*2210*/  FMUL.FTZ R179, R139, R136 ;  /* 0x000000888bb37220 */ /* 0x000fe20000410000 */
[----:B------:R-:W-:Y:S01]  /*2220*/  FADD.FTZ R182, -R187, R143 ;  /* 0x0000008fbbb67221 */ /* 0x000fe20000010100 */
[----:B------:R-:W-:Y:S01]  /*2230*/  FMUL.FTZ R164, R138, R141 ;  /* 0x0000008d8aa47220 */ /* 0x000fe20000410000 */
[----:B------:R-:W-:Y:S01]  /*2240*/  FADD.FTZ R197, R197, R148 ;  /* 0x00000094c5c57221 */ /* 0x000fe20000010000 */
[----:B------:R-:W-:Y:S01]  /*2250*/  FFMA.FTZ R136, R150, R148, R137 ;  /* 0x0000009496887223 */ /* 0x000fe20000010089 */
        /* <DEDUP_REMOVED lines=8> */
.L_x_13349:
[----:B------:R-:W-:Y:S05]  /*22e0*/  BSYNC.RECONVERGENT B0 ;  /* 0x0000000000007941 */ /* 0x000fea0003800200 */
.L_x_13348:
        /* <DEDUP_REMOVED lines=13> */
[C---:B-1----:R-:W-:Y:S02]  /*23c0*/  IMAD.WIDE.U32 R136, R201.reuse, 0x10, R26 ;  /* 0x00000010c9887825 */ /* 0x042fe400078e001a */
[----:B------:R-:W1:Y:S04]  /*23d0*/  LDC.64 R26, c[0x0][0x3b0] ;  /* 0x0000ec00ff1a7b82 */ /* 0x000e680000000a00 */
[----:B------:R-:W3:Y:S01]  /*23e0*/  LDG.E.128 R136, desc[UR4][R136.64] ;  /* 0x0000000488887981 */ /* 0x000ee2000c1e1d00 */
[----:B-1----:R-:W-:-:S05]  /*23f0*/  IMAD.WIDE.U32 R216, R201, 0x4, R26 ;  /* 0x00000004c9d87825 */ /* 0x002fca00078e001a */
[----:B------:R0:W5:Y:S01]  /*2400*/  LDG.E R25, desc[UR4][R216.64] ;  /* 0x00000004d8197981 */ /* 0x000162000c1e1900 */
[--C-:B------:R-:W-:Y:S02]  /*2410*/  HADD2.F32 R33, -RZ, R213.reuse.H0_H0 ;  /* 0x200000d5ff217230 */ /* 0x100fe40000004100 */
[--C-:B------:R-:W-:Y:S02]  /*2420*/  HADD2.F32 R161, -RZ, R214.reuse.H0_H0 ;  /* 0x200000d6ffa17230 */ /* 0x100fe40000004100 */
[----:B------:R-:W-:Y:S02]  /*2430*/  HADD2.F32 R178, -RZ, R214.H1_H1 ;  /* 0x300000d6ffb27230 */ /* 0x000fe40000004100 */
[C---:B--2---:R-:W-:Y:S01]  /*2440*/  FADD.FTZ R26, -R187.reuse, R140 ;  /* 0x0000008cbb1a7221 */ /* 0x044fe20000010100 */
[C---:B------:R-:W-:Y:S01]  /*2450*/  FADD.FTZ R34, -R187.reuse, R141 ;  /* 0x0000008dbb227221 */ /* 0x040fe20000010100 */
[----:B------:R-:W-:Y:S02]  /*2460*/  HADD2.F32 R140, -RZ, R213.H1_H1 ;  /* 0x300000d5ff8c7230 */ /* 0x000fe40000004100 */
[----:B------:R-:W-:Y:S01]  /*2470*/  FADD.FTZ R142, -R187, R142 ;  /* 0x0000008ebb8e7221 */ /* 0x000fe20000010100 */
[C---:B-----5:R-:W-:Y:S01]  /*2480*/  FMUL.FTZ R27, R35.reuse, R26 ;  /* 0x0000001a231b7220 */ /* 0x060fe20000410000 */
[----:B------:R-:W-:Y:S01]  /*2490*/  FMUL.FTZ R34, R35, R34 ;  /* 0x0000002223227220 */ /* 0x000fe20000410000 */
[----:B------:R-:W-:Y:S01]  /*24a0*/  FADD.FTZ R180, -R187, R143 ;  /* 0x0000008fbbb47221 */ /* 0x000fe20000010100 */
[----:B------:R-:W-:-:S03]  /*24b0*/  FMUL.FTZ R163, R35, R142 ;  /* 0x0000008e23a37220 */ /* 0x000fc60000410000 */
        /* <DEDUP_REMOVED lines=16> */
[----:B------:R-:W-:Y:S01]  /*25c0*/  FADD.FTZ R197, R136, R161 ;  /* 0x000000a188c57221 */ /* 0x000fe20000010000 */
[----:B------:R-:W-:Y:S01]  /*25d0*/  FFMA.FTZ R137, R163, R161, R138 ;  /* 0x000000a1a3897223 */ /* 0x000fe2000001008a */
[----:B------:R-:W-:-:S02]  /*25e0*/  FFMA.FTZ R67, R139, R180, R67 ;  /* 0x000000b48b437223 */ /* 0x000fc40000010043 */
[----:B------:R-:W-:Y:S01]  /*25f0*/  FADD.FTZ R197, R197, R178 ;  /* 0x000000b2c5c57221 */ /* 0x000fe20000010000 */
[----:B0-----:R-:W-:-:S07]  /*2600*/  FFMA.FTZ R202, R180, R178, R137 ;  /* 0x000000b2b4ca7223 */ /* 0x001fce0000010089 */
.L_x_13351:
[----:B------:R-:W-:Y:S05]  /*2610*/  BSYNC.RECONVERGENT B0 ;  /* 0x0000000000007941 */ /* 0x000fea0003800200 */
.L_x_13350:
[----:B------:R-:W-:Y:S01]  /*2620*/  LOP3.LUT P6, RZ, R0, 0x1f, RZ, 0xc0, !PT ;  /* 0x0000001f00ff7812 */ /* 0x000fe200078cc0ff */
[----:B------:R-:W0:Y:S01]  /*2630*/  SHFL.DOWN PT, R137, R202, 0x10, 0x1f ;  /* 0x0a001f00ca897f89 */ /* 0x000e2200000e0000 */
[----:B------:R-:W-:Y:S02]  /*2640*/  P2R R136, PR, RZ, 0x2 ;  /* 0x00000002ff887803 */ /* 0x000fe40000000000 */
[----:B------:R-:W-:Y:S02]  /*2650*/  ISETP.NE.AND P1, PT, R28, RZ, PT ;  /* 0x000000ff1c00720c */ /* 0x000fe40003f25270 */
[----:B------:R-:W-:Y:S02]  /*2660*/  PLOP3.LUT P0, PT, PT, PT, PT, 0x80, 0x8 ;  /* 0x000000000008781c */ /* 0x000fe40003f0f070 */
[----:B------:R-:W-:-:S04]  /*2670*/  LEA R211, R186, R211, 0x18 ;  /* 0x000000d3bad37211 */ /* 0x000fc800078ec0ff */
[----:B------:R-:W-:Y:S02]  /*2680*/  IADD3 R218, PT, PT, R211, 0x4020, RZ ;  /* 0x00004020d3da7810 */ /* 0x000fe40007ffe0ff */
[----:B------:R-:W-:Y:S02]  /*2690*/  @!P6 PLOP3.LUT P0, PT, P1, PT, PT, 0x80, 0x8 ;  /* 0x000000000008e81c */ /* 0x000fe40000f0f070 */
[----:B------:R-:W-:Y:S02]  /*26a0*/  ISETP.NE.AND P1, PT, R136, RZ, PT ;  /* 0x000000ff8800720c */ /* 0x000fe40003f25270 */
[----:B------:R-:W1:Y:S01]  /*26b0*/  SHFL.DOWN PT, R136, R197, 0x10, 0x1f ;  /* 0x0a001f00c5887f89 */ /* 0x000e6200000e0000 */
[----:B------:R-:W-:Y:S01]  /*26c0*/  @!P6 MOV R201, R218 ;  /* 0x000000da00c9e202 */ /* 0x000fe20000000f00 */
[----:B0-----:R-:W-:-:S07]  /*26d0*/  FADD.FTZ R137, R137, R202 ;  /* 0x000000ca89897221 */ /* 0x001fce0000010000 */
[----:B------:R-:W-:Y:S02]  /*26e0*/  @!P0 IADD3 R201, PT, PT, R211, 0x4000, RZ ;  /* 0x00004000d3c98810 */ /* 0x000fe40007ffe0ff */
[----:B------:R-:W-:Y:S01]  /*26f0*/  ISETP.NE.AND P0, PT, R28, RZ, PT ;  /* 0x000000ff1c00720c */ /* 0x000fe20003f05270 */
[----:B------:R-:W0:Y:S01]  /*2700*/  SHFL.DOWN PT, R138, R137, 0x8, 0x1f ;  /* 0x09001f00898a7f89 */ /* 0x000e2200000e0000 */
[----:B------:R-:W-:Y:S01]  /*2710*/  @!P6 LEA R201, R4, R201, 0x3 ;  /* 0x000000c904c9e211 */ /* 0x000fe200078e18ff */
[----:B-1----:R-:W-:Y:S01]  /*2720*/  FADD.FTZ R136, R136, R197 ;  /* 0x000000c588887221 */ /* 0x002fe20000010000 */
[----:B------:R-:W-:-:S04]  /*2730*/  HFMA2 R197, -RZ, RZ, 1.875, 0 ;  /* 0x3f800000ffc57431 */ /* 0x000fc800000001ff */
        /* <DEDUP_REMOVED lines=15> */
[----:B------:R-:W-:Y:S01]  /*2830*/  @!P6 STS.64 [R201], R186 ;  /* 0x000000bac900e388 */ /* 0x000fe20000000a00 */
[----:B------:R-:W-:-:S13]  /*2840*/  ISETP.NE.AND P6, PT, R29, RZ, PT ;  /* 0x000000ff1d00720c */ /* 0x000fda0003fc5270 */
[----:B------:R-:W0:Y:S02]  /*2850*/  @P6 LDC.64 R136, c[0x0][0x3e0] ;  /* 0x0000f800ff886b82 */ /* 0x000e240000000a00 */
[----:B0-----:R-:W-:-:S05]  /*2860*/  @P6 IMAD.WIDE R216, R5, 0x4, R136 ;  /* 0x0000000405d86825 */ /* 0x001fca00078e0288 */
[----:B------:R0:W5:Y:S01]  /*2870*/  @P6 LDG.E R197, desc[UR4][R216.64] ;  /* 0x00000004d8c56981 */ /* 0x000162000c1e1900 */
        /* <DEDUP_REMOVED lines=8> */
[----:B------:R-:W1:Y:S04]  /*2900*/  LDS.128 R136, [R218] ;  /* 0x00000000da887984 */ /* 0x000e680000000c00 */
[----:B------:R-:W2:Y:S01]  /*2910*/  LDS.128 R140, [R141] ;  /* 0x000000008d8c7984 */ /* 0x000ea20000000c00 */
        /* <DEDUP_REMOVED lines=11> */
[----:B0-----:R-:W-:Y:S06]  /*29d0*/  BRA.U UP0, `(.L_x_13353) ;  /* 0x0000002100c47547 */ /* 0x001fec000b800000 */
        /* <DEDUP_REMOVED lines=8> */
[----:B------:R-:W-:Y:S01]  /*2a60*/  LOP3.LUT P6, RZ, R6, 0xff, RZ, 0xc0, !PT ;  /* 0x000000ff06ff7812 */ /* 0x000fe200078cc0ff */
[-C--:B------:R-:W-:Y:S01]  /*2a70*/  FFMA.FTZ R139, R177, R141.reuse, R140 ;  /* 0x0000008db18b7223 */ /* 0x080fe2000001008c */
[----:B------:R-:W-:Y:S01]  /*2a80*/  FADD.FTZ R136, R146, -R137 ;  /* 0x8000008992887221 */ /* 0x000fe20000010000 */
[----:B------:R-:W-:Y:S01]  /*2a90*/  FADD.FTZ R138, R159, -R138 ;  /* 0x8000008a9f8a7221 */ /* 0x000fe20000010000 */
[----:B------:R-:W-:Y:S02]  /*2aa0*/  FFMA.FTZ R142, R196, R141, R140 ;  /* 0x0000008dc48e7223 */ /* 0x000fe4000001008c */
[C---:B-----5:R-:W-:Y:S01]  /*2ab0*/  FMUL.FTZ R136, R35.reuse, R136 ;  /* 0x0000008823887220 */ /* 0x060fe20000410000 */
[----:B------:R-:W-:Y:S01]  /*2ac0*/  FMUL.FTZ R138, R35, R138 ;  /* 0x0000008a238a7220 */ /* 0x000fe20000410000 */
[----:B------:R-:W-:-:S02]  /*2ad0*/  FADD.FTZ R142, R193, -R142 ;  /* 0x8000008ec18e7221 */ /* 0x000fc40000010000 */
[-C--:B------:R-:W-:Y:S01]  /*2ae0*/  FMUL.FTZ R136, R136, R197.reuse ;  /* 0x000000c588887220 */ /* 0x080fe20000410000 */
[-C--:B------:R-:W-:Y:S01]  /*2af0*/  FMUL.FTZ R138, R138, R197.reuse ;  /* 0x000000c58a8a7220 */ /* 0x080fe20000410000 */
[----:B------:R-:W-:Y:S02]  /*2b00*/  FMUL.FTZ R142, R35, R142 ;  /* 0x0000008e238e7220 */ /* 0x000fe40000410000 */
[----:B------:R-:W-:Y:S01]  /*2b10*/  FMUL.FTZ R136, R136, UR11 ;  /* 0x0000000b88887c20 */ /* 0x000fe20008410000 */
[----:B------:R-:W-:Y:S01]  /*2b20*/  FMUL.FTZ R138, R138, UR11 ;  /* 0x0000000b8a8a7c20 */ /* 0x000fe20008410000 */
[----:B------:R-:W-:-:S03]  /*2b30*/  FMUL.FTZ R142, R142, R197 ;  /* 0x000000c58e8e7220 */ /* 0x000fc60000410000 */
[----:B------:R-:W-:Y:S01]  /*2b40*/  SEL R136, R136, RZ, P6 ;  /* 0x000000ff88887207 */ /* 0x000fe20003000000 */
[----:B------:R-:W-:Y:S01]  /*2b50*/  FMUL.FTZ R142, R142, UR11 ;  /* 0x0000000b8e8e7c20 */ /* 0x000fe20008410000 */
[----:B------:R-:W-:-:S04]  /*2b60*/  LOP3.LUT P6, RZ, R6, 0xff00, RZ, 0xc0, !PT ;  /* 0x0000ff0006ff7812 */ /* 0x000fc800078cc0ff */
[----:B------:R-:W-:Y:S01]  /*2b70*/  SEL R137, R138, RZ, P6 ;  /* 0x000000ff8a897207 */ /* 0x000fe20003000000 */
[----:B------:R-:W-:Y:S01]  /*2b80*/  FADD.FTZ R138, R176, -R139 ;  /* 0x8000008bb08a7221 */ /* 0x000fe20000010000 */
[----:B------:R-:W-:-:S03]  /*2b90*/  LOP3.LUT P6, RZ, R6, 0xff0000, RZ, 0xc0, !PT ;  /* 0x00ff000006ff7812 */ /* 0x000fc600078cc0ff */
[----:B------:R-:W-:-:S04]  /*2ba0*/  FMUL.FTZ R138, R35, R138 ;  /* 0x0000008a238a7220 */ /* 0x000fc80000410000 */
[----:B------:R-:W-:-:S04]  /*2bb0*/  FMUL.FTZ R138, R138, R197 ;  /* 0x000000c58a8a7220 */ /* 0x000fc80000410000 */
[----:B------:R-:W-:-:S05]  /*2bc0*/  FMUL.FTZ R138, R138, UR11 ;  /* 0x0000000b8a8a7c20 */ /* 0x000fca0008410000 */
[----:B------:R-:W-:Y:S02]  /*2bd0*/  SEL R138, R138, RZ, P6 ;  /* 0x000000ff8a8a7207 */ /* 0x000fe40003000000 */
[----:B------:R-:W-:-:S04]  /*2be0*/  ISETP.GE.U32.AND P6, PT, R6, 0x1000000, PT ;  /* 0x010000000600780c */ /* 0x000fc80003fc6070 */
[----:B------:R-:W-:Y:S01]  /*2bf0*/  SEL R139, R142, RZ, P6 ;  /* 0x000000ff8e8b7207 */ /* 0x000fe20003000000 */
[----:B------:R-:W-:Y:S08]  /*2c00*/  BRA `(.L_x_13357) ;  /* 0x0000000000707947 */ /* 0x000ff00003800000 */
.L_x_13356:
[-CC-:B------:R-:W-:Y:S01]  /*2c10*/  FFMA.FTZ R133, R147, R141.reuse, R140.reuse ;  /* 0x0000008d93857223 */ /* 0x180fe2000001008c */
[-CC-:B------:R-:W-:Y:S01]  /*2c20*/  FFMA.FTZ R134, R162, R141.reuse, R140.reuse ;  /* 0x0000008da2867223 */ /* 0x180fe2000001008c */
[----:B------:R-:W-:Y:S01]  /*2c30*/  LOP3.LUT P6, RZ, R6, 0xff, RZ, 0xc0, !PT ;  /* 0x000000ff06ff7812 */ /* 0x000fe200078cc0ff */
[-C--:B------:R-:W-:Y:S01]  /*2c40*/  FFMA.FTZ R135, R177, R141.reuse, R140 ;  /* 0x0000008db1877223 */ /* 0x080fe2000001008c */
[----:B------:R-:W-:Y:S01]  /*2c50*/  FADD.FTZ R132, R146, -R133 ;  /* 0x8000008592847221 */ /* 0x000fe20000010000 */
[----:B------:R-:W-:Y:S01]  /*2c60*/  FADD.FTZ R134, R159, -R134 ;  /* 0x800000869f867221 */ /* 0x000fe20000010000 */
[----:B------:R-:W-:Y:S02]  /*2c70*/  FFMA.FTZ R142, R196, R141, R140 ;  /* 0x0000008dc48e7223 */ /* 0x000fe4000001008c */
[----:B-----5:R-:W-:Y:S02]  /*2c80*/  FMUL.FTZ R132, R35, R132 ;  /* 0x0000008423847220 */ /* 0x020fe40000410000 */
[----:B------:R-:W-:-:S02]  /*2c90*/  FADD.FTZ R142, R193, -R142 ;  /* 0x8000008ec18e7221 */ /* 0x000fc40000010000 */
[----:B------:R-:W-:-:S04]  /*2ca0*/  FMUL.FTZ R133, R132, R197 ;  /* 0x000000c584857220 */ /* 0x000fc80000410000 */
[----:B------:R-:W-:-:S05]  /*2cb0*/  FMUL.FTZ R133, R133, UR11 ;  /* 0x0000000b85857c20 */ /* 0x000fca0008410000 */
[----:B------:R-:W-:Y:S01]  /*2cc0*/  SEL R136, R133, RZ, P6 ;  /* 0x000000ff85887207 */ /* 0x000fe20003000000 */
[----:B------:R-:W-:Y:S01]  /*2cd0*/  FMUL.FTZ R133, R35, R134 ;  /* 0x0000008623857220 */ /* 0x000fe20000410000 */
[----:B------:R-:W-:-:S03]  /*2ce0*/  LOP3.LUT P6, RZ, R6, 0xff00, RZ, 0xc0, !PT ;  /* 0x0000ff0006ff7812 */ /* 0x000fc600078cc0ff */
[----:B------:R-:W-:-:S04]  /*2cf0*/  FMUL.FTZ R134, R133, R197 ;  /* 0x000000c585867220 */ /* 0x000fc80000410000 */
[----:B------:R-:W-:-:S05]  /*2d00*/  FMUL.FTZ R134, R134, UR11 ;  /* 0x0000000b86867c20 */ /* 0x000fca0008410000 */
[----:B------:R-:W-:Y:S01]  /*2d10*/  SEL R137, R134, RZ, P6 ;  /* 0x000000ff86897207 */ /* 0x000fe20003000000 */
[----:B------:R-:W-:Y:S01]  /*2d20*/  FADD.FTZ R134, R176, -R135 ;  /* 0x80000087b0867221 */ /* 0x000fe20000010000 */
[----:B------:R-:W-:-:S03]  /*2d30*/  LOP3.LUT P6, RZ, R6, 0xff0000, RZ, 0xc0, !PT ;  /* 0x00ff000006ff7812 */ /* 0x000fc600078cc0ff */
[----:B------:R-:W-:-:S04]  /*2d40*/  FMUL.FTZ R134, R35, R134 ;  /* 0x0000008623867220 */ /* 0x000fc80000410000 */
[----:B------:R-:W-:-:S04]  /*2d50*/  FMUL.FTZ R135, R134, R197 ;  /* 0x000000c586877220 */ /* 0x000fc80000410000 */
[----:B------:R-:W-:-:S05]  /*2d60*/  FMUL.FTZ R135, R135, UR11 ;  /* 0x0000000b87877c20 */ /* 0x000fca0008410000 */
[----:B------:R-:W-:Y:S01]  /*2d70*/  SEL R138, R135, RZ, P6 ;  /* 0x000000ff878a7207 */ /* 0x000fe20003000000 */
[----:B------:R-:W-:Y:S01]  /*2d80*/  FMUL.FTZ R135, R35, R142 ;  /* 0x0000008e23877220 */ /* 0x000fe20000410000 */
[----:B------:R-:W-:-:S03]  /*2d90*/  ISETP.GE.U32.AND P6, PT, R6, 0x1000000, PT ;  /* 0x010000000600780c */ /* 0x000fc60003fc6070 */
[----:B------:R-:W-:-:S04]  /*2da0*/  FMUL.FTZ R139, R135, R197 ;  /* 0x000000c5878b7220 */ /* 0x000fc80000410000 */
[----:B------:R-:W-:-:S05]  /*2db0*/  FMUL.FTZ R139, R139, UR11 ;  /* 0x0000000b8b8b7c20 */ /* 0x000fca0008410000 */
[----:B------:R-:W-:-:S07]  /*2dc0*/  SEL R139, R139, RZ, P6 ;  /* 0x000000ff8b8b7207 */ /* 0x000fce0003000000 */
.L_x_13357:
[----:B------:R-:W0:Y:S02]  /*2dd0*/  @P0 LDC.64 R142, c[0x0][0x478] ;  /* 0x00011e00ff8e0b82 */ /* 0x000e240000000a00 */
[----:B0-----:R-:W-:-:S06]  /*2de0*/  @P0 IMAD.WIDE.U32 R186, R32, 0x10, R142 ;  /* 0x0000001020ba0825 */ /* 0x001fcc00078e008e */
[----:B------:R-:W0:Y:S01]  /*2df0*/  LDC.64 R142, c[0x0][0x468] ;  /* 0x00011a00ff8e7b82 */ /* 0x000e220000000a00 */
[----:B------:R1:W-:Y:S01]  /*2e00*/  @P0 STG.E.128 desc[UR4][R186.64], R132 ;  /* 0x00000084ba000986 */ /* 0x0003e2000c101d04 */
[C---:B0-----:R-:W-:Y:S01]  /*2e10*/  IMAD.WIDE.U32 R142, R32.reuse, 0x10, R142 ;  /* 0x00000010208e7825 */ /* 0x041fe200078e008e */
[----:B------:R-:W-:-:S04]  /*2e20*/  IADD3 R32, PT, PT, R32, 0x80, RZ ;  /* 0x0000008020207810 */ /* 0x000fc80007ffe0ff */
[----:B------:R1:W-:Y:S03]  /*2e30*/  STG.E.128 desc[UR4][R142.64], R136 ;  /* 0x000000888e007986 */ /* 0x0003e6000c101d04 */
.L_x_13355:
[----:B------:R-:W-:Y:S05]  /*2e40*/  BSYNC.RECONVERGENT B1 ;  /* 0x0000000000017941 */ /* 0x000fea0003800200 */
.L_x_13354:
[----:B------:R-:W-:Y:S01]  /*2e50*/  ISETP.NE.AND P0, PT, R31, RZ, PT ;  /* 0x000000ff1f00720c */ /* 0x000fe20003f05270 */
[----:B------:R-:W-:-:S12]  /*2e60*/  BSSY.RECONVERGENT B1, `(.L_x_13358) ;  /* 0x0000045000017945 */ /* 0x000fd80003800200 */
[----:B------:R-:W-:Y:S05]  /*2e70*/  @!P0 BRA `(.L_x_13359) ;  /* 0x00000004000c8947 */ /* 0x000fea0003800000 */
[----:B------:R-:W-:-:S04]  /*2e80*/  ISETP.NE.U32.AND P0, PT, RZ, UR12, PT ;  /* 0x0000000cff007c0c */ /* 0x000fc8000bf05070 */
[----:B------:R-:W-:-:S13]  /*2e90*/  ISETP.NE.AND.EX P0, PT, RZ, UR13, PT, P0 ;  /* 0x0000000dff007c0c */ /* 0x000fda000bf05300 */
[----:B------:R-:W-:Y:S05]  /*2ea0*/  @!P0 BRA `(.L_x_13360) ;  /* 0x0000000000748947 */ /* 0x000fea0003800000 */
[-CC-:B-1----:R-:W-:Y:S01]  /*2eb0*/  FFMA.FTZ R133, R9, R141.reuse, R140.reuse ;  /* 0x0000008d09857223 */ /* 0x182fe2000001008c */
        /* <DEDUP_REMOVED lines=26> */
[----:B------:R-:W-:Y:S01]  /*3060*/  SEL R139, R139, RZ, P6 ;  /* 0x000000ff8b8b7207 */ /* 0x000fe20003000000 */
[----:B------:R-:W-:Y:S06]  /*3070*/  BRA `(.L_x_13361) ;  /* 0x0000000000707947 */ /* 0x000fec0003800000 */
.L_x_13360:
[-CC-:B-1----:R-:W-:Y:S01]  /*3080*/  FFMA.FTZ R137, R9, R141.reuse, R140.reuse ;  /* 0x0000008d09897223 */ /* 0x182fe2000001008c */
        /* <DEDUP_REMOVED lines=26> */
[----:B------:R-:W-:-:S09]  /*3230*/  SEL R139, R142, RZ, P6 ;  /* 0x000000ff8e8b7207 */ /* 0x000fd20003000000 */
.L_x_13361:
[----:B------:R-:W0:Y:S08]  /*3240*/  @P0 LDC.64 R186, c[0x0][0x478] ;  /* 0x00011e00ffba0b82 */ /* 0x000e300000000a00 */
[----:B------:R-:W1:Y:S01]  /*3250*/  LDC.64 R142, c[0x0][0x468] ;  /* 0x00011a00ff8e7b82 */ /* 0x000e620000000a00 */
[----:B0-----:R-:W-:-:S05]  /*3260*/  @P0 IMAD.WIDE.U32 R186, R32, 0x10, R186 ;  /* 0x0000001020ba0825 */ /* 0x001fca00078e00ba */
[----:B------:R0:W-:Y:S01]  /*3270*/  @P0 STG.E.128 desc[UR4][R186.64], R132 ;  /* 0x00000084ba000986 */ /* 0x0001e2000c101d04 */
[C---:B-1----:R-:W-:Y:S01]  /*3280*/  IMAD.WIDE.U32 R142, R32.reuse, 0x10, R142 ;  /* 0x00000010208e7825 */ /* 0x042fe200078e008e */
[----:B------:R-:W-:-:S04]  /*3290*/  IADD3 R32, PT, PT, R32, 0x80, RZ ;  /* 0x0000008020207810 */ /* 0x000fc80007ffe0ff */
[----:B------:R0:W-:Y:S03]  /*32a0*/  STG.E.128 desc[UR4][R142.64], R136 ;  /* 0x000000888e007986 */ /* 0x0001e6000c101d04 */
.L_x_13359:
[----:B------:R-:W-:Y:S05]  /*32b0*/  BSYNC.RECONVERGENT B1 ;  /* 0x0000000000017941 */ /* 0x000fea0003800200 */
.L_x_13358:
[----:B------:R-:W-:Y:S04]  /*32c0*/  BSSY.RECONVERGENT B1, `(.L_x_13362) ;  /* 0x0000045000017945 */ /* 0x000fe80003800200 */
[----:B------:R-:W-:Y:S05]  /*32d0*/  @!P5 BRA `(.L_x_13363) ;  /* 0x00000004000cd947 */ /* 0x000fea0003800000 */
[----:B------:R-:W-:-:S04]  /*32e0*/  ISETP.NE.U32.AND P0, PT, RZ, UR12, PT ;  /* 0x0000000cff007c0c */ /* 0x000fc8000bf05070 */
[----:B------:R-:W-:-:S13]  /*32f0*/  ISETP.NE.AND.EX P0, PT, RZ, UR13, PT, P0 ;  /* 0x0000000dff007c0c */ /* 0x000fda000bf05300 */
[----:B------:R-:W-:Y:S05]  /*3300*/  @!P0 BRA `(.L_x_13364) ;  /* 0x0000000000748947 */ /* 0x000fea0003800000 */
[-CC-:B01----:R-:W-:Y:S01]  /*3310*/  FFMA.FTZ R133, R11, R141.reuse, R140.reuse ;  /* 0x0000008d0b857223 */ /* 0x183fe2000001008c */
        /* <DEDUP_REMOVED lines=28> */
.L_x_13364:
[-CC-:B01----:R-:W-:Y:S01]  /*34e0*/  FFMA.FTZ R137, R11, R141.reuse, R140.reuse ;  /* 0x0000008d0b897223 */ /* 0x183fe2000001008c */
        /* <DEDUP_REMOVED lines=27> */
.L_x_13365:
[----:B------:R-:W0:Y:S08]  /*36a0*/  @P0 LDC.64 R186, c[0x0][0x478] ;  /* 0x00011e00ffba0b82 */ /* 0x000e300000000a00 */
[----:B------:R-:W1:Y:S01]  /*36b0*/  LDC.64 R142, c[0x0][0x468] ;  /* 0x00011a00ff8e7b82 */ /* 0x000e620000000a00 */
[----:B0-----:R-:W-:-:S05]  /*36c0*/  @P0 IMAD.WIDE.U32 R186, R32, 0x10, R186 ;  /* 0x0000001020ba0825 */ /* 0x001fca00078e00ba */
[----:B------:R2:W-:Y:S01]  /*36d0*/  @P0 STG.E.128 desc[UR4][R186.64], R132 ;  /* 0x00000084ba000986 */ /* 0x0005e2000c101d04 */
[C---:B-1----:R-:W-:Y:S01]  /*36e0*/  IMAD.WIDE.U32 R142, R32.reuse, 0x10, R142 ;  /* 0x00000010208e7825 */ /* 0x042fe200078e008e */
[----:B------:R-:W-:-:S04]  /*36f0*/  IADD3 R32, PT, PT, R32, 0x80, RZ ;  /* 0x0000008020207810 */ /* 0x000fc80007ffe0ff */
[----:B------:R2:W-:Y:S03]  /*3700*/  STG.E.128 desc[UR4][R142.64], R136 ;  /* 0x000000888e007986 */ /* 0x0005e6000c101d04 */
.L_x_13363:
[----:B------:R-:W-:Y:S05]  /*3710*/  BSYNC.RECONVERGENT B1 ;  /* 0x0000000000017941 */ /* 0x000fea0003800200 */
.L_x_13362:
[----:B------:R-:W-:Y:S04]  /*3720*/  BSSY.RECONVERGENT B1, `(.L_x_13366) ;  /* 0x0000045000017945 */ /* 0x000fe80003800200 */
[----:B------:R-:W-:Y:S05]  /*3730*/  @!P4 BRA `(.L_x_13367) ;  /* 0x00000004000cc947 */ /* 0x000fea0003800000 */
[----:B------:R-:W-:-:S04]  /*3740*/  ISETP.NE.U32.AND P0, PT, RZ, UR12, PT ;  /* 0x0000000cff007c0c */ /* 0x000fc8000bf05070 */
[----:B------:R-:W-:-:S13]  /*3750*/  ISETP.NE.AND.EX P0, PT, RZ, UR13, PT, P0 ;  /* 0x0000000dff007c0c */ /* 0x000fda000bf05300 */
[----:B------:R-:W-:Y:S05]  /*3760*/  @!P0 BRA `(.L_x_13368) ;  /* 0x0000000000748947 */ /* 0x000fea0003800000 */
[-CC-:B012---:R-:W-:Y:S01]  /*3770*/  FFMA.FTZ R133, R15, R141.reuse, R140.reuse ;  /* 0x0000008d0f857223 */ /* 0x187fe2000001008c */
        /* <DEDUP_REMOVED lines=28> */
.L_x_13368:
[-CC-:B012---:R-:W-:Y:S01]  /*3940*/  FFMA.FTZ R137, R15, R141.reuse, R140.reuse ;  /* 0x0000008d0f897223 */ /* 0x187fe2000001008c */
        /* <DEDUP_REMOVED lines=27> */
.L_x_13369:
[----:B------:R-:W0:Y:S08]  /*3b00*/  @P0 LDC.64 R186, c[0x0][0x478] ;  /* 0x00011e00ffba0b82 */ /* 0x000e300000000a00 */
[----:B------:R-:W1:Y:S01]  /*3b10*/  LDC.64 R142, c[0x0][0x468] ;  /* 0x00011a00ff8e7b82 */ /* 0x000e620000000a00 */
[----:B0-----:R-:W-:-:S05]  /*3b20*/  @P0 IMAD.WIDE.U32 R186, R32, 0x10, R186 ;  /* 0x0000001020ba0825 */ /* 0x001fca00078e00ba */
[----:B------:R3:W-:Y:S01]  /*3b30*/  @P0 STG.E.128 desc[UR4][R186.64], R132 ;  /* 0x00000084ba000986 */ /* 0x0007e2000c101d04 */
[C---:B-1----:R-:W-:Y:S01]  /*3b40*/  IMAD.WIDE.U32 R142, R32.reuse, 0x10, R142 ;  /* 0x00000010208e7825 */ /* 0x042fe200078e008e */
[----:B------:R-:W-:-:S04]  /*3b50*/  IADD3 R32, PT, PT, R32, 0x80, RZ ;  /* 0x0000008020207810 */ /* 0x000fc80007ffe0ff */
[----:B------:R3:W-:Y:S03]  /*3b60*/  STG.E.128 desc[UR4][R142.64], R136 ;  /* 0x000000888e007986 */ /* 0x0007e6000c101d04 */
.L_x_13367:
[----:B------:R-:W-:Y:S05]  /*3b70*/  BSYNC.RECONVERGENT B1 ;  /* 0x0000000000017941 */ /* 0x000fea0003800200 */
.L_x_13366:
[----:B------:R-:W-:Y:S04]  /*3b80*/  BSSY.RECONVERGENT B1, `(.L_x_13370) ;  /* 0x0000045000017945 */ /* 0x000fe80003800200 */
[----:B------:R-:W-:Y:S05]  /*3b90*/  @!P3 BRA `(.L_x_13371) ;  /* 0x00000004000cb947 */ /* 0x000fea0003800000 */
[----:B------:R-:W-:-:S04]  /*3ba0*/  ISETP.NE.U32.AND P0, PT, RZ, UR12, PT ;  /* 0x0000000cff007c0c */ /* 0x000fc8000bf05070 */
[----:B------:R-:W-:-:S13]  /*3bb0*/  ISETP.NE.AND.EX P0, PT, RZ, UR13, PT, P0 ;  /* 0x0000000dff007c0c */ /* 0x000fda000bf05300 */
[----:B------:R-:W-:Y:S05]  /*3bc0*/  @!P0 BRA `(.L_x_13372) ;  /* 0x0000000000748947 */ /* 0x000fea0003800000 */
[-CC-:B0123--:R-:W-:Y:S01]  /*3bd0*/  FFMA.FTZ R133, R17, R141.reuse, R140.reuse ;  /* 0x0000008d11857223 */ /* 0x18ffe2000001008c */
        /* <DEDUP_REMOVED lines=28> */
.L_x_13372:
[-CC-:B0123--:R-:W-:Y:S01]  /*3da0*/  FFMA.FTZ R137, R17, R141.reuse, R140.reuse ;  /* 0x0000008d11897223 */ /* 0x18ffe2000001008c */
        /* <DEDUP_REMOVED lines=27> */
.L_x_13373:
[----:B------:R-:W0:Y:S08]  /*3f60*/  @P0 LDC.64 R186, c[0x0][0x478] ;  /* 0x00011e00ffba0b82 */ /* 0x000e300000000a00 */
[----:B------:R-:W1:Y:S01]  /*3f70*/  LDC.64 R142, c[0x0][0x468] ;  /* 0x00011a00ff8e7b82 */ /* 0x000e620000000a00 */
[----:B0-----:R-:W-:-:S05]  /*3f80*/  @P0 IMAD.WIDE.U32 R186, R32, 0x10, R186 ;  /* 0x0000001020ba0825 */ /* 0x001fca00078e00ba */
[----:B------:R4:W-:Y:S01]  /*3f90*/  @P0 STG.E.128 desc[UR4][R186.64], R132 ;  /* 0x00000084ba000986 */ /* 0x0009e2000c101d04 */
[C---:B-1----:R-:W-:Y:S01]  /*3fa0*/  IMAD.WIDE.U32 R142, R32.reuse, 0x10, R142 ;  /* 0x00000010208e7825 */ /* 0x042fe200078e008e */
[----:B------:R-:W-:-:S04]  /*3fb0*/  IADD3 R32, PT, PT, R32, 0x80, RZ ;  /* 0x0000008020207810 */ /* 0x000fc80007ffe0ff */
[----:B------:R4:W-:Y:S03]  /*3fc0*/  STG.E.128 desc[UR4][R142.64], R136 ;  /* 0x000000888e007986 */ /* 0x0009e6000c101d04 */
.L_x_13371:
[----:B------:R-:W-:Y:S05]  /*3fd0*/  BSYNC.RECONVERGENT B1 ;  /* 0x0000000000017941 */ /* 0x000fea0003800200 */
.L_x_13370:
[----:B------:R-:W-:Y:S04]  /*3fe0*/  BSSY.RECONVERGENT B1, `(.L_x_13374) ;  /* 0x0000045000017945 */ /* 0x000fe80003800200 */
[----:B------:R-:W-:Y:S05]  /*3ff0*/  @!P2 BRA `(.L_x_13375) ;  /* 0x00000004000ca947 */ /* 0x000fea0003800000 */
[----:B------:R-:W-:-:S04]  /*4000*/  ISETP.NE.U32.AND P0, PT, RZ, UR12, PT ;  /* 0x0000000cff007c0c */ /* 0x000fc8000bf05070 */
[----:B------:R-:W-:-:S13]  /*4010*/  ISETP.NE.AND.EX P0, PT, RZ, UR13, PT, P0 ;  /* 0x0000000dff007c0c */ /* 0x000fda000bf05300 */
[----:B------:R-:W-:Y:S05]  /*4020*/  @!P0 BRA `(.L_x_13376) ;  /* 0x0000000000748947 */ /* 0x000fea0003800000 */
[-CC-:B01234-:R-:W-:Y:S01]  /*4030*/  FFMA.FTZ R133, R21, R141.reuse, R140.reuse ;  /* 0x0000008d15857223 */ /* 0x19ffe2000001008c */
        /* <DEDUP_REMOVED lines=28> */
.L_x_13376:
[-CC-:B01234-:R-:W-:Y:S01]  /*4200*/  FFMA.FTZ R137, R21, R141.reuse, R140.reuse ;  /* 0x0000008d15897223 */ /* 0x19ffe2000001008c */
        /* <DEDUP_REMOVED lines=27> */
.L_x_13377:
[----:B------:R-:W0:Y:S08]  /*43c0*/  @P0 LDC.64 R186, c[0x0][0x478] ;  /* 0x00011e00ffba0b82 */ /* 0x000e300000000a00 */
[----:B------:R-:W1:Y:S01]  /*43d0*/  LDC.64 R142, c[0x0][0x468] ;  /* 0x00011a00ff8e7b82 */ /* 0x000e620000000a00 */
[----:B0-----:R-:W-:-:S05]  /*43e0*/  @P0 IMAD.WIDE.U32 R186, R32, 0x10, R186 ;  /* 0x0000001020ba0825 */ /* 0x001fca00078e00ba */
[----:B------:R0:W-:Y:S01]  /*43f0*/  @P0 STG.E.128 desc[UR4][R186.64], R132 ;  /* 0x00000084ba000986 */ /* 0x0001e2000c101d04 */
[C---:B-1----:R-:W-:Y:S01]  /*4400*/  IMAD.WIDE.U32 R142, R32.reuse, 0x10, R142 ;  /* 0x00000010208e7825 */ /* 0x042fe200078e008e */
[----:B------:R-:W-:-:S04]  /*4410*/  IADD3 R32, PT, PT, R32, 0x80, RZ ;  /* 0x0000008020207810 */ /* 0x000fc80007ffe0ff */
[----:B------:R0:W-:Y:S03]  /*4420*/  STG.E.128 desc[UR4][R142.64], R136 ;  /* 0x000000888e007986 */ /* 0x0001e6000c101d04 */
.L_x_13375:
[----:B------:R-:W-:Y:S05]  /*4430*/  BSYNC.RECONVERGENT B1 ;  /* 0x0000000000017941 */ /* 0x000fea0003800200 */
.L_x_13374:
[----:B------:R-:W-:Y:S04]  /*4440*/  BSSY.RECONVERGENT B1, `(.L_x_13378) ;  /* 0x0000045000017945 */ /* 0x000fe80003800200 */
[----:B------:R-:W-:Y:S05]  /*4450*/  @!P1 BRA `(.L_x_13379) ;  /* 0x00000004000c9947 */ /* 0x000fea0003800000 */
[----:B------:R-:W-:-:S04]  /*4460*/  ISETP.NE.U32.AND P0, PT, RZ, UR12, PT ;  /* 0x0000000cff007c0c */ /* 0x000fc8000bf05070 */
[----:B------:R-:W-:-:S13]  /*4470*/  ISETP.NE.AND.EX P0, PT, RZ, UR13, PT, P0 ;  /* 0x0000000dff007c0c */ /* 0x000fda000bf05300 */
[----:B------:R-:W-:Y:S05]  /*4480*/  @!P0 BRA `(.L_x_13380) ;  /* 0x0000000000748947 */ /* 0x000fea0003800000 */
[-CC-:B01234-:R-:W-:Y:S01]  /*4490*/  FFMA.FTZ R133, R23, R141.reuse, R140.reuse ;  /* 0x0000008d17857223 */ /* 0x19ffe2000001008c */
[----:B------:R-:W-:Y:S01]  /*44a0*/  LOP3.LUT P6, RZ, R22, 0xff, RZ, 0xc0, !PT ;  /* 0x000000ff16ff7812 */ /* 0x000fe200078cc0ff */
[-CC-:B------:R-:W-:Y:S01]  /*44b0*/  FFMA.FTZ R135, R165, R141.reuse, R140.reuse ;  /* 0x0000008da5877223 */ /* 0x180fe2000001008c */
[----:B------:R-:W-:Y:S01]  /*44c0*/  FFMA.FTZ R142, R182, R141, R140 ;  /* 0x0000008db68e7223 */ /* 0x000fe2000001008c */
[----:B------:R-:W-:-:S03]  /*44d0*/  FADD.FTZ R132, R24, -R133 ;  /* 0x8000008518847221 */ /* 0x000fc60000010000 */
[----:B------:R-:W-:Y:S01]  /*44e0*/  FADD.FTZ R142, R179, -R142 ;  /* 0x8000008eb38e7221 */ /* 0x000fe20000010000 */
[----:B-----5:R-:W-:-:S04]  /*44f0*/  FMUL.FTZ R132, R35, R132 ;  /* 0x0000008423847220 */ /* 0x020fc80000410000 */
[----:B------:R-:W-:-:S04]  /*4500*/  FMUL.FTZ R133, R132, R197 ;  /* 0x000000c584857220 */ /* 0x000fc80000410000 */
[----:B------:R-:W-:-:S05]  /*4510*/  FMUL.FTZ R133, R133, UR11 ;  /* 0x0000000b85857c20 */ /* 0x000fca0008410000 */
[----:B------:R-:W-:Y:S01]  /*4520*/  SEL R136, R133, RZ, P6 ;  /* 0x000000ff85887207 */ /* 0x000fe20003000000 */
[----:B------:R-:W-:Y:S01]  /*4530*/  FFMA.FTZ R133, R150, R141, R140 ;  /* 0x0000008d96857223 */ /* 0x000fe2000001008c */
[----:B------:R-:W-:-:S03]  /*4540*/  LOP3.LUT P6, RZ, R22, 0xff00, RZ, 0xc0, !PT ;  /* 0x0000ff0016ff7812 */ /* 0x000fc600078cc0ff */
[----:B------:R-:W-:-:S04]  /*4550*/  FADD.FTZ R134, R148, -R133 ;  /* 0x8000008594867221 */ /* 0x000fc80000010000 */
[----:B------:R-:W-:-:S04]  /*4560*/  FMUL.FTZ R133, R35, R134 ;  /* 0x0000008623857220 */ /* 0x000fc80000410000 */
        /* <DEDUP_REMOVED lines=15> */
.L_x_13380:
[-CC-:B01234-:R-:W-:Y:S01]  /*4660*/  FFMA.FTZ R137, R23, R141.reuse, R140.reuse ;  /* 0x0000008d17897223 */ /* 0x19ffe2000001008c */
[----:B------:R-:W-:Y:S01]  /*4670*/  LOP3.LUT P6, RZ, R22, 0xff, RZ, 0xc0, !PT ;  /* 0x000000ff16ff7812 */ /* 0x000fe200078cc0ff */
[-CC-:B------:R-:W-:Y:S01]  /*4680*/  FFMA.FTZ R139, R165, R141.reuse, R140.reuse ;  /* 0x0000008da58b7223 */ /* 0x180fe2000001008c */
[-CC-:B------:R-:W-:Y:S01]  /*4690*/  FFMA.FTZ R142, R182, R141.reuse, R140.reuse ;  /* 0x0000008db68e7223 */ /* 0x180fe2000001008c */
[----:B------:R-:W-:Y:S01]  /*46a0*/  FADD.FTZ R136, R24, -R137 ;  /* 0x8000008918887221 */ /* 0x000fe20000010000 */
[----:B------:R-:W-:Y:S02]  /*46b0*/  FFMA.FTZ R137, R150, R141, R140 ;  /* 0x0000008d96897223 */ /* 0x000fe4000001008c */
[----:B------:R-:W-:Y:S01]  /*46c0*/  FADD.FTZ R142, R179, -R142 ;  /* 0x8000008eb38e7221 */ /* 0x000fe20000010000 */
[C---:B-----5:R-:W-:Y:S01]  /*46d0*/  FMUL.FTZ R136, R35.reuse, R136 ;  /* 0x0000008823887220 */ /* 0x060fe20000410000 */
[----:B------:R-:W-:Y:S02]  /*46e0*/  FADD.FTZ R138, R148, -R137 ;  /* 0x80000089948a7221 */ /* 0x000fe40000010000 */
[C---:B------:R-:W-:Y:S01]  /*46f0*/  FMUL.FTZ R142, R35.reuse, R142 ;  /* 0x0000008e238e7220 */ /* 0x040fe20000410000 */
[----:B------:R-:W-:Y:S01]  /*4700*/  FMUL.FTZ R136, R136, R197 ;  /* 0x000000c588887220 */ /* 0x000fe20000410000 */
[----:B------:R-:W-:-:S02]  /*4710*/  FMUL.FTZ R138, R35, R138 ;  /* 0x0000008a238a7220 */ /* 0x000fc40000410000 */
[-C--:B------:R-:W-:Y:S01]  /*4720*/  FMUL.FTZ R142, R142, R197.reuse ;  /* 0x000000c58e8e7220 */ /* 0x080fe20000410000 */
[----:B------:R-:W-:Y:S01]  /*4730*/  FMUL.FTZ R136, R136, UR11 ;  /* 0x0000000b88887c20 */ /* 0x000fe20008410000 */
[----:B------:R-:W-:Y:S02]  /*4740*/  FMUL.FTZ R138, R138, R197 ;  /* 0x000000c58a8a7220 */ /* 0x000fe40000410000 */
[----:B------:R-:W-:Y:S02]  /*4750*/  FMUL.FTZ R142, R142, UR11 ;  /* 0x0000000b8e8e7c20 */ /* 0x000fe40008410000 */
        /* <DEDUP_REMOVED lines=12> */
.L_x_13381:
[----:B------:R-:W0:Y:S08]  /*4820*/  @P0 LDC.64 R186, c[0x0][0x478] ;  /* 0x00011e00ffba0b82 */ /* 0x000e300000000a00 */
[----:B------:R-:W1:Y:S01]  /*4830*/  LDC.64 R142, c[0x0][0x468] ;  /* 0x00011a00ff8e7b82 */ /* 0x000e620000000a00 */
[----:B0-----:R-:W-:-:S05]  /*4840*/  @P0 IMAD.WIDE.U32 R186, R32, 0x10, R186 ;  /* 0x0000001020ba0825 */ /* 0x001fca00078e00ba */
[----:B------:R0:W-:Y:S01]  /*4850*/  @P0 STG.E.128 desc[UR4][R186.64], R132 ;  /* 0x00000084ba000986 */ /* 0x0001e2000c101d04 */
[C---:B-1----:R-:W-:Y:S01]  /*4860*/  IMAD.WIDE.U32 R142, R32.reuse, 0x10, R142 ;  /* 0x00000010208e7825 */ /* 0x042fe200078e008e */
[----:B------:R-:W-:-:S04]  /*4870*/  IADD3 R32, PT, PT, R32, 0x80, RZ ;  /* 0x0000008020207810 */ /* 0x000fc80007ffe0ff */
[----:B------:R0:W-:Y:S03]  /*4880*/  STG.E.128 desc[UR4][R142.64], R136 ;  /* 0x000000888e007986 */ /* 0x0001e6000c101d04 */
.L_x_13379:
[----:B------:R-:W-:Y:S05]  /*4890*/  BSYNC.RECONVERGENT B1 ;  /* 0x0000000000017941 */ /* 0x000fea0003800200 */
.L_x_13378:
[----:B------:R-:W-:-:S13]  /*48a0*/  ISETP.NE.AND P0, PT, R195, RZ, PT ;  /* 0x000000ffc300720c */ /* 0x000fda0003f05270 */
[----:B------:R-:W-:Y:S05]  /*48b0*/  @!P0 BRA `(.L_x_13382) ;  /* 0x00000028003c8947 */ /* 0x000fea0003800000 */
[----:B------:R-:W-:-:S04]  /*48c0*/  ISETP.NE.U32.AND P0, PT, RZ, UR12, PT ;  /* 0x0000000cff007c0c */ /* 0x000fc8000bf05070 */
[----:B------:R-:W-:-:S13]  /*48d0*/  ISETP.NE.AND.EX P0, PT, RZ, UR13, PT, P0 ;  /* 0x0000000dff007c0c */ /* 0x000fda000bf05300 */
[----:B------:R-:W-:Y:S05]  /*48e0*/  @!P0 BRA `(.L_x_13383) ;  /* 0x0000000000748947 */ /* 0x000fea0003800000 */
[-CC-:B01234-:R-:W-:Y:S01]  /*48f0*/  FFMA.FTZ R133, R180, R141.reuse, R140.reuse ;  /* 0x0000008db4857223 */ /* 0x19ffe2000001008c */
[----:B------:R-:W-:Y:S01]  /*4900*/  ISETP.GE.U32.AND P6, PT, R25, 0x1000000, PT ;  /* 0x010000001900780c */ /* 0x000fe20003fc6070 */
[-CC-:B------:R-:W-:Y:S02]  /*4910*/  FFMA.FTZ R134, R34, R141.reuse, R140.reuse ;  /* 0x0000008d22867223 */ /* 0x180fe4000001008c */
[----:B------:R-:W-:Y:S01]  /*4920*/  FADD.FTZ R132, R178, -R133 ;  /* 0x80000085b2847221 */ /* 0x000fe20000010000 */
[-C--:B------:R-:W-:Y:S01]  /*4930*/  FFMA.FTZ R133, R27, R141.reuse, R140 ;  /* 0x0000008d1b857223 */ /* 0x080fe2000001008c */
[----:B------:R-:W-:Y:S01]  /*4940*/  FADD.FTZ R134, R33, -R134 ;  /* 0x8000008621867221 */ /* 0x000fe20000010000 */
[----:B------:R-:W-:Y:S01]  /*4950*/  FFMA.FTZ R140, R163, R141, R140 ;  /* 0x0000008da38c7223 */ /* 0x000fe2000001008c */
[----:B-----5:R-:W-:-:S03]  /*4960*/  FMUL.FTZ R135, R35, R132 ;  /* 0x0000008423877220 */ /* 0x020fc60000410000 */
[----:B------:R-:W-:Y:S01]  /*4970*/  FADD.FTZ R140, R161, -R140 ;  /* 0x8000008ca18c7221 */ /* 0x000fe20000010000 */
        /* <DEDUP_REMOVED lines=19> */
[----:B------:R-:W-:Y:S06]  /*4ab0*/  BRA `(.L_x_13384) ;  /* 0x0000000000707947 */ /* 0x000fec0003800000 */
.L_x_13383:
[-CC-:B01234-:R-:W-:Y:S01]  /*4ac0*/  FFMA.FTZ R137, R180, R141.reuse, R140.reuse ;  /* 0x0000008db4897223 */ /* 0x19ffe2000001008c */
[----:B------:R-:W-:Y:S01]  /*4ad0*/  ISETP.GE.U32.AND P6, PT, R25, 0x1000000, PT ;  /* 0x010000001900780c */ /* 0x000fe20003fc6070 */
[-CC-:B------:R-:W-:Y:S02]  /*4ae0*/  FFMA.FTZ R138, R34, R141.reuse, R140.reuse ;  /* 0x0000008d228a7223 */ /* 0x180fe4000001008c */
[----:B------:R-:W-:Y:S01]  /*4af0*/  FADD.FTZ R136, R178, -R137 ;  /* 0x80000089b2887221 */ /* 0x000fe20000010000 */
[-C--:B------:R-:W-:Y:S01]  /*4b00*/  FFMA.FTZ R137, R27, R141.reuse, R140 ;  /* 0x0000008d1b897223 */ /* 0x080fe2000001008c */
[----:B------:R-:W-:Y:S01]  /*4b10*/  FADD.FTZ R138, R33, -R138 ;  /* 0x8000008a218a7221 */ /* 0x000fe20000010000 */
[----:B------:R-:W-:Y:S01]  /*4b20*/  FFMA.FTZ R140, R163, R141, R140 ;  /* 0x0000008da38c7223 */ /* 0x000fe2000001008c */
[C---:B-----5:R-:W-:Y:S02]  /*4b30*/  FMUL.FTZ R136, R35.reuse, R136 ;  /* 0x0000008823887220 */ /* 0x060fe40000410000 */
[----:B------:R-:W-:Y:S01]  /*4b40*/  FMUL.FTZ R138, R35, R138 ;  /* 0x0000008a238a7220 */ /* 0x000fe20000410000 */
[----:B------:R-:W-:Y:S01]  /*4b50*/  FADD.FTZ R140, R161, -R140 ;  /* 0x8000008ca18c7221 */ /* 0x000fe20000010000 */
[----:B------:R-:W-:-:S02]  /*4b60*/  FMUL.FTZ R136, R136, R197 ;  /* 0x000000c588887220 */ /* 0x000fc40000410000 */
[-C--:B------:R-:W-:Y:S01]  /*4b70*/  FMUL.FTZ R138, R138, R197.reuse ;  /* 0x000000c58a8a7220 */ /* 0x080fe20000410000 */
[----:B------:R-:W-:Y:S01]  /*4b80*/  FMUL.FTZ R140, R35, R140 ;  /* 0x0000008c238c7220 */ /* 0x000fe20000410000 */
[----:B------:R-:W-:Y:S02]  /*4b90*/  FMUL.FTZ R136, R136, UR11 ;  /* 0x0000000b88887c20 */ /* 0x000fe40008410000 */
[----:B------:R-:W-:Y:S01]  /*4ba0*/  FMUL.FTZ R138, R138, UR11 ;  /* 0x0000000b8a8a7c20 */ /* 0x000fe20008410000 */
[----:B------:R-:W-:Y:S02]  /*4bb0*/  FMUL.FTZ R140, R140, R197 ;  /* 0x000000c58c8c7220 */ /* 0x000fe40000410000 */
[----:B------:R-:W-:Y:S01]  /*4bc0*/  SEL R139, R136, RZ, P6 ;  /* 0x000000ff888b7207 */ /* 0x000fe20003000000 */
[----:B------:R-:W-:Y:S01]  /*4bd0*/  FADD.FTZ R136, R26, -R137 ;  /* 0x800000891a887221 */ /* 0x000fe20000010000 */
[----:B------:R-:W-:Y:S01]  /*4be0*/  LOP3.LUT P6, RZ, R25, 0xff, RZ, 0xc0, !PT ;  /* 0x000000ff19ff7812 */ /* 0x000fe200078cc0ff */
[----:B------:R-:W-:-:S02]  /*4bf0*/  FMUL.FTZ R140, R140, UR11 ;  /* 0x0000000b8c8c7c20 */ /* 0x000fc40008410000 */
[----:B------:R-:W-:-:S04]  /*4c00*/  FMUL.FTZ R136, R35, R136 ;  /* 0x0000008823887220 */ /* 0x000fc80000410000 */
[----:B------:R-:W-:-:S04]  /*4c10*/  FMUL.FTZ R136, R136, R197 ;  /* 0x000000c588887220 */ /* 0x000fc80000410000 */
[----:B------:R-:W-:-:S05]  /*4c20*/  FMUL.FTZ R136, R136, UR11 ;  /* 0x0000000b88887c20 */ /* 0x000fca0008410000 */
[----:B------:R-:W-:Y:S02]  /*4c30*/  SEL R136, R136, RZ, P6 ;  /* 0x000000ff88887207 */ /* 0x000fe40003000000 */
[----:B------:R-:W-:-:S04]  /*4c40*/  LOP3.LUT P6, RZ, R25, 0xff00, RZ, 0xc0, !PT ;  /* 0x0000ff0019ff7812 */ /* 0x000fc800078cc0ff */
[----:B------:R-:W-:Y:S02]  /*4c50*/  SEL R137, R138, RZ, P6 ;  /* 0x000000ff8a897207 */ /* 0x000fe40003000000 */
[----:B------:R-:W-:-:S04]  /*4c60*/  LOP3.LUT P6, RZ, R25, 0xff0000, RZ, 0xc0, !PT ;  /* 0x00ff000019ff7812 */ /* 0x000fc800078cc0ff */
[----:B------:R-:W-:-:S09]  /*4c70*/  SEL R138, R140, RZ, P6 ;  /* 0x000000ff8c8a7207 */ /* 0x000fd20003000000 */
.L_x_13384:
[----:B------:R-:W0:Y:S02]  /*4c80*/  @P0 LDC.64 R140, c[0x0][0x478] ;  /* 0x00011e00ff8c0b82 */ /* 0x000e240000000a00 */
[----:B0-----:R-:W-:-:S06]  /*4c90*/  @P0 IMAD.WIDE.U32 R142, R32, 0x10, R140 ;  /* 0x00000010208e0825 */ /* 0x001fcc00078e008c */
[----:B------:R-:W0:Y:S01]  /*4ca0*/  LDC.64 R140, c[0x0][0x468] ;  /* 0x00011a00ff8c7b82 */ /* 0x000e220000000a00 */
[----:B------:R1:W-:Y:S01]  /*4cb0*/  @P0 STG.E.128 desc[UR4][R142.64], R132 ;  /* 0x000000848e000986 */ /* 0x0003e2000c101d04 */
[----:B0-----:R-:W-:-:S05]  /*4cc0*/  IMAD.WIDE.U32 R140, R32, 0x10, R140 ;  /* 0x00000010208c7825 */ /* 0x001fca00078e008c */
[----:B------:R1:W-:Y:S01]  /*4cd0*/  STG.E.128 desc[UR4][R140.64], R136 ;  /* 0x000000888c007986 */ /* 0x0003e2000c101d04 */
[----:B------:R-:W-:Y:S05]  /*4ce0*/  BRA `(.L_x_13382) ;  /* 0x0000002400307947 */ /* 0x000fea0003800000 */
.L_x_13353:
[----:B------:R-:W-:-:S04]  /*4cf0*/  UISETP.NE.U32.AND UP0, UPT, UR12, URZ, UPT ;  /* 0x000000ff0c00728c */ /* 0x000fc8000bf05070 */
[----:B------:R-:W-:-:S09]  /*4d00*/  UISETP.NE.AND.EX UP0, UPT, UR13, URZ, UPT, UP0 ;  /* 0x000000ff0d00728c */ /* 0x000fd2000bf05300 */
[----:B------:R-:W-:Y:S05]  /*4d10*/  BRA.U UP0, `(.L_x_13385) ;  /* 0x0000001100647547 */ /* 0x000fea000b800000 */
[----:B------:R-:W-:Y:S01]  /*4d20*/  ISETP.GT.U32.AND P0, PT, R3, 0x7f, PT ;  /* 0x0000007f0300780c */ /* 0x000fe20003f04070 */
[----:B------:R-:W-:-:S12]  /*4d30*/  BSSY.RECONVERGENT B1, `(.L_x_13386) ;  /* 0x0000022000017945 */ /* 0x000fd80003800200 */
        /* <DEDUP_REMOVED lines=8> */
[----:B------:R-:W-:Y:S01]  /*4dc0*/  LOP3.LUT P0, RZ, R6, 0xff, RZ, 0xc0, !PT ;  /* 0x000000ff06ff7812 */ /* 0x000fe2000780c0ff */
[C---:B-----5:R-:W-:Y:S01]  /*4dd0*/  FFMA.FTZ R138, R35.reuse, R138, R101 ;  /* 0x0000008a238a7223 */ /* 0x060fe20000010065 */
[C---:B------:R-:W-:Y:S01]  /*4de0*/  FFMA.FTZ R142, R35.reuse, R142, R103 ;  /* 0x0000008e238e7223 */ /* 0x040fe20000010067 */
[----:B------:R-:W-:-:S02]  /*4df0*/  FFMA.FTZ R136, R35, R136, R100 ;  /* 0x0000008823887223 */ /* 0x000fc40000010064 */
[-C--:B------:R-:W-:Y:S01]  /*4e00*/  FMUL.FTZ R138, R138, R197.reuse ;  /* 0x000000c58a8a7220 */ /* 0x080fe20000410000 */
[-C--:B------:R-:W-:Y:S01]  /*4e10*/  FMUL.FTZ R142, R142, R197.reuse ;  /* 0x000000c58e8e7220 */ /* 0x080fe20000410000 */
[----:B------:R-:W-:Y:S02]  /*4e20*/  FMUL.FTZ R136, R136, R197 ;  /* 0x000000c588887220 */ /* 0x000fe40000410000 */
[----:B------:R-:W-:Y:S01]  /*4e30*/  FMUL.FTZ R137, R138, UR11 ;  /* 0x0000000b8a897c20 */ /* 0x000fe20008410000 */
[----:B------:R-:W-:Y:S01]  /*4e40*/  FADD.FTZ R138, R176, -R139 ;  /* 0x8000008bb08a7221 */ /* 0x000fe20000010000 */
[----:B------:R-:W-:Y:S01]  /*4e50*/  FMUL.FTZ R139, R142, UR11 ;  /* 0x0000000b8e8b7c20 */ /* 0x000fe20008410000 */
[----:B------:R-:W-:Y:S01]  /*4e60*/  FMUL.FTZ R136, R136, UR11 ;  /* 0x0000000b88887c20 */ /* 0x000fe20008410000 */
[----:B------:R-:W0:Y:S01]  /*4e70*/  LDC.64 R142, c[0x0][0x468] ;  /* 0x00011a00ff8e7b82 */ /* 0x000e220000000a00 */
[----:B------:R-:W-:-:S03]  /*4e80*/  FFMA.FTZ R138, R35, R138, R102 ;  /* 0x0000008a238a7223 */ /* 0x000fc60000010066 */
[----:B------:R-:W-:Y:S01]  /*4e90*/  SEL R136, R136, RZ, P0 ;  /* 0x000000ff88887207 */ /* 0x000fe20000000000 */
[----:B------:R-:W-:Y:S01]  /*4ea0*/  FMUL.FTZ R138, R138, R197 ;  /* 0x000000c58a8a7220 */ /* 0x000fe20000410000 */
[----:B------:R-:W-:-:S03]  /*4eb0*/  LOP3.LUT P0, RZ, R6, 0xff00, RZ, 0xc0, !PT ;  /* 0x0000ff0006ff7812 */ /* 0x000fc6000780c0ff */
[----:B------:R-:W-:Y:S01]  /*4ec0*/  FMUL.FTZ R138, R138, UR11 ;  /* 0x0000000b8a8a7c20 */ /* 0x000fe20008410000 */
[----:B------:R-:W-:Y:S02]  /*4ed0*/  SEL R137, R137, RZ, P0 ;  /* 0x000000ff89897207 */ /* 0x000fe40000000000 */
[----:B------:R-:W-:-:S04]  /*4ee0*/  LOP3.LUT P0, RZ, R6, 0xff0000, RZ, 0xc0, !PT ;  /* 0x00ff000006ff7812 */ /* 0x000fc8000780c0ff */
[----:B------:R-:W-:Y:S02]  /*4ef0*/  SEL R138, R138, RZ, P0 ;  /* 0x000000ff8a8a7207 */ /* 0x000fe40000000000 */
[----:B------:R-:W-:-:S04]  /*4f00*/  ISETP.GE.U32.AND P0, PT, R6, 0x1000000, PT ;  /* 0x010000000600780c */ /* 0x000fc80003f06070 */
[----:B------:R-:W-:Y:S01]  /*4f10*/  SEL R139, R139, RZ, P0 ;  /* 0x000000ff8b8b7207 */ /* 0x000fe20000000000 */
[C---:B0-----:R-:W-:Y:S01]  /*4f20*/  IMAD.WIDE.U32 R142, R32.reuse, 0x10, R142 ;  /* 0x00000010208e7825 */ /* 0x041fe200078e008e */
[----:B------:R-:W-:-:S04]  /*4f30*/  IADD3 R32, PT, PT, R32, 0x80, RZ ;  /* 0x0000008020207810 */ /* 0x000fc80007ffe0ff */
[----:B------:R0:W-:Y:S03]  /*4f40*/  STG.E.128 desc[UR4][R142.64], R136 ;  /* 0x000000888e007986 */ /* 0x0001e6000c101d04 */
.L_x_13387:
[----:B------:R-:W-:Y:S05]  /*4f50*/  BSYNC.RECONVERGENT B1 ;  /* 0x0000000000017941 */ /* 0x000fea0003800200 */
.L_x_13386:
[----:B------:R-:W-:Y:S01]  /*4f60*/  ISETP.NE.AND P0, PT, R31, RZ, PT ;  /* 0x000000ff1f00720c */ /* 0x000fe20003f05270 */
[----:B------:R-:W-:-:S12]  /*4f70*/  BSSY.RECONVERGENT B1, `(.L_x_13388) ;  /* 0x0000022000017945 */ /* 0x000fd80003800200 */
        /* <DEDUP_REMOVED lines=33> */
.L_x_13389:
[----:B------:R-:W-:Y:S05]  /*5190*/  BSYNC.RECONVERGENT B1 ;  /* 0x0000000000017941 */ /* 0x000fea0003800200 */
.L_x_13388:
[----:B------:R-:W-:Y:S04]  /*51a0*/  BSSY.RECONVERGENT B1, `(.L_x_13390) ;  /* 0x0000022000017945 */ /* 0x000fe80003800200 */
[----:B------:R-:W-:Y:S05]  /*51b0*/  @!P5 BRA `(.L_x_13391) ;  /* 0x000000000080d947 */ /* 0x000fea0003800000 */
[-CC-:B01----:R-:W-:Y:S01]  /*51c0*/  FFMA.FTZ R138, R158, R141.reuse, R140.reuse ;  /* 0x0000008d9e8a7223 */ /* 0x183fe2000001008c */
        /* <DEDUP_REMOVED lines=31> */
.L_x_13391:
[----:B------:R-:W-:Y:S05]  /*53c0*/  BSYNC.RECONVERGENT B1 ;  /* 0x0000000000017941 */ /* 0x000fea0003800200 */
.L_x_13390:
[----:B------:R-:W-:Y:S04]  /*53d0*/  BSSY.RECONVERGENT B1, `(.L_x_13392) ;  /* 0x0000022000017945 */ /* 0x000fe80003800200 */
[----:B------:R-:W-:Y:S05]  /*53e0*/  @!P4 BRA `(.L_x_13393) ;  /* 0x000000000080c947 */ /* 0x000fea0003800000 */
[-CC-:B012---:R-:W-:Y:S01]  /*53f0*/  FFMA.FTZ R138, R156, R141.reuse, R140.reuse ;  /* 0x0000008d9c8a7223 */ /* 0x187fe2000001008c */
        /* <DEDUP_REMOVED lines=31> */
.L_x_13393:
[----:B------:R-:W-:Y:S05]  /*55f0*/  BSYNC.RECONVERGENT B1 ;  /* 0x0000000000017941 */ /* 0x000fea0003800200 */
.L_x_13392:
[----:B------:R-:W-:Y:S04]  /*5600*/  BSSY.RECONVERGENT B1, `(.L_x_13394) ;  /* 0x0000022000017945 */ /* 0x000fe80003800200 */
[----:B------:R-:W-:Y:S05]  /*5610*/  @!P3 BRA `(.L_x_13395) ;  /* 0x000000000080b947 */ /* 0x000fea0003800000 */
[-CC-:B0123--:R-:W-:Y:S01]  /*5620*/  FFMA.FTZ R138, R154, R141.reuse, R140.reuse ;  /* 0x0000008d9a8a7223 */ /* 0x18ffe2000001008c */
        /* <DEDUP_REMOVED lines=31> */
.L_x_13395:
[----:B------:R-:W-:Y:S05]  /*5820*/  BSYNC.RECONVERGENT B1 ;  /* 0x0000000000017941 */ /* 0x000fea0003800200 */
.L_x_13394:
[----:B------:R-:W-:Y:S04]  /*5830*/  BSSY.RECONVERGENT B1, `(.L_x_13396) ;  /* 0x0000022000017945 */ /* 0x000fe80003800200 */
[----:B------:R-:W-:Y:S05]  /*5840*/  @!P2 BRA `(.L_x_13397) ;  /* 0x000000000080a947 */ /* 0x000fea0003800000 */
[-CC-:B01234-:R-:W-:Y:S01]  /*5850*/  FFMA.FTZ R138, R152, R141.reuse, R140.reuse ;  /* 0x0000008d988a7223 */ /* 0x19ffe2000001008c */
        /* <DEDUP_REMOVED lines=31> */
.L_x_13397:
[----:B------:R-:W-:Y:S05]  /*5a50*/  BSYNC.RECONVERGENT B1 ;  /* 0x0000000000017941 */ /* 0x000fea0003800200 */
.L_x_13396:
[----:B------:R-:W-:Y:S04]  /*5a60*/  BSSY.RECONVERGENT B1, `(.L_x_13398) ;  /* 0x0000022000017945 */ /* 0x000fe80003800200 */
[----:B------:R-:W-:Y:S05]  /*5a70*/  @!P1 BRA `(.L_x_13399) ;  /* 0x0000000000809947 */ /* 0x000fea0003800000 */
[-CC-:B01234-:R-:W-:Y:S01]  /*5a80*/  FFMA.FTZ R137, R23, R141.reuse, R140.reuse ;  /* 0x0000008d17897223 */ /* 0x19ffe2000001008c */
[-CC-:B------:R-:W-:Y:S01]  /*5a90*/  FFMA.FTZ R142, R182, R141.reuse, R140.reuse ;  /* 0x0000008db68e7223 */ /* 0x180fe2000001008c */
[-CC-:B------:R-:W-:Y:S01]  /*5aa0*/  FFMA.FTZ R139, R165, R141.reuse, R140.reuse ;  /* 0x0000008da58b7223 */ /* 0x180fe2000001008c */
[----:B------:R-:W-:Y:S01]  /*5ab0*/  LOP3.LUT P0, RZ, R22, 0xff, RZ, 0xc0, !PT ;  /* 0x000000ff16ff7812 */ /* 0x000fe2000780c0ff */
[----:B------:R-:W-:Y:S01]  /*5ac0*/  FADD.FTZ R136, R24, -R137 ;  /* 0x8000008918887221 */ /* 0x000fe20000010000 */
[----:B------:R-:W-:Y:S01]  /*5ad0*/  FFMA.FTZ R137, R150, R141, R140 ;  /* 0x0000008d96897223 */ /* 0x000fe2000001008c */
[----:B------:R-:W-:Y:S02]  /*5ae0*/  FADD.FTZ R142, R179, -R142 ;  /* 0x8000008eb38e7221 */ /* 0x000fe40000010000 */
[C---:B-----5:R-:W-:Y:S01]  /*5af0*/  FFMA.FTZ R136, R35.reuse, R136, R124 ;  /* 0x0000008823887223 */ /* 0x060fe2000001007c */
[----:B------:R-:W-:Y:S01]  /*5b00*/  FADD.FTZ R138, R148, -R137 ;  /* 0x80000089948a7221 */ /* 0x000fe20000010000 */
[----:B------:R-:W-:-:S02]  /*5b10*/  FFMA.FTZ R142, R35, R142, R127 ;  /* 0x0000008e238e7223 */ /* 0x000fc4000001007f */
[-C--:B------:R-:W-:Y:S01]  /*5b20*/  FMUL.FTZ R136, R136, R197.reuse ;  /* 0x000000c588887220 */ /* 0x080fe20000410000 */
[----:B------:R-:W-:Y:S01]  /*5b30*/  FFMA.FTZ R138, R35, R138, R125 ;  /* 0x0000008a238a7223 */ /* 0x000fe2000001007d */
[-C--:B------:R-:W-:Y:S02]  /*5b40*/  FMUL.FTZ R142, R142, R197.reuse ;  /* 0x000000c58e8e7220 */ /* 0x080fe40000410000 */
[----:B------:R-:W-:Y:S01]  /*5b50*/  FMUL.FTZ R136, R136, UR11 ;  /* 0x0000000b88887c20 */ /* 0x000fe20008410000 */
[----:B------:R-:W-:-:S04]  /*5b60*/  FMUL.FTZ R138, R138, R197 ;  /* 0x000000c58a8a7220 */ /* 0x000fc80000410000 */
[----:B------:R-:W-:Y:S01]  /*5b70*/  FMUL.FTZ R137, R138, UR11 ;  /* 0x0000000b8a897c20 */ /* 0x000fe20008410000 */
[----:B------:R-:W-:Y:S01]  /*5b80*/  FADD.FTZ R138, R164, -R139 ;  /* 0x8000008ba48a7221 */ /* 0x000fe20000010000 */
[----:B------:R-:W-:Y:S01]  /*5b90*/  FMUL.FTZ R139, R142, UR11 ;  /* 0x0000000b8e8b7c20 */ /* 0x000fe20008410000 */
[----:B------:R-:W-:Y:S01]  /*5ba0*/  SEL R136, R136, RZ, P0 ;  /* 0x000000ff88887207 */ /* 0x000fe20000000000 */
[----:B------:R-:W0:Y:S01]  /*5bb0*/  LDC.64 R142, c[0x0][0x468] ;  /* 0x00011a00ff8e7b82 */ /* 0x000e220000000a00 */
[----:B------:R-:W-:Y:S01]  /*5bc0*/  FFMA.FTZ R138, R35, R138, R126 ;  /* 0x0000008a238a7223 */ /* 0x000fe2000001007e */
[----:B------:R-:W-:-:S03]  /*5bd0*/  LOP3.LUT P0, RZ, R22, 0xff00, RZ, 0xc0, !PT ;  /* 0x0000ff0016ff7812 */ /* 0x000fc6000780c0ff */
[----:B------:R-:W-:Y:S01]  /*5be0*/  FMUL.FTZ R138, R138, R197 ;  /* 0x000000c58a8a7220 */ /* 0x000fe20000410000 */
[----:B------:R-:W-:Y:S02]  /*5bf0*/  SEL R137, R137, RZ, P0 ;  /* 0x000000ff89897207 */ /* 0x000fe40000000000 */
[----:B------:R-:W-:Y:S01]  /*5c00*/  LOP3.LUT P0, RZ, R22, 0xff0000, RZ, 0xc0, !PT ;  /* 0x00ff000016ff7812 */ /* 0x000fe2000780c0ff */
[----:B------:R-:W-:-:S05]  /*5c10*/  FMUL.FTZ R138, R138, UR11 ;  /* 0x0000000b8a8a7c20 */ /* 0x000fca0008410000 */
[----:B------:R-:W-:Y:S02]  /*5c20*/  SEL R138, R138, RZ, P0 ;  /* 0x000000ff8a8a7207 */ /* 0x000fe40000000000 */
[----:B------:R-:W-:-:S04]  /*5c30*/  ISETP.GE.U32.AND P0, PT, R22, 0x1000000, PT ;  /* 0x010000001600780c */ /* 0x000fc80003f06070 */
[----:B------:R-:W-:Y:S01]  /*5c40*/  SEL R139, R139, RZ, P0 ;  /* 0x000000ff8b8b7207 */ /* 0x000fe20000000000 */
[C---:B0-----:R-:W-:Y:S01]  /*5c50*/  IMAD.WIDE.U32 R142, R32.reuse, 0x10, R142 ;  /* 0x00000010208e7825 */ /* 0x041fe200078e008e */
[----:B------:R-:W-:-:S04]  /*5c60*/  IADD3 R32, PT, PT, R32, 0x80, RZ ;  /* 0x0000008020207810 */ /* 0x000fc80007ffe0ff */
[----:B------:R0:W-:Y:S03]  /*5c70*/  STG.E.128 desc[UR4][R142.64], R136 ;  /* 0x000000888e007986 */ /* 0x0001e6000c101d04 */
.L_x_13399:
[----:B------:R-:W-:Y:S05]  /*5c80*/  BSYNC.RECONVERGENT B1 ;  /* 0x0000000000017941 */ /* 0x000fea0003800200 */
.L_x_13398:
[----:B------:R-:W-:-:S13]  /*5c90*/  ISETP.NE.AND P0, PT, R195, RZ, PT ;  /* 0x000000ffc300720c */ /* 0x000fda0003f05270 */
[----:B------:R-:W-:Y:S05]  /*5ca0*/  @!P0 BRA `(.L_x_13382) ;  /* 0x0000001400408947 */ /* 0x000fea0003800000 */
[-CC-:B01234-:R-:W-:Y:S01]  /*5cb0*/  FFMA.FTZ R137, R180, R141.reuse, R140.reuse ;  /* 0x0000008db4897223 */ /* 0x19ffe2000001008c */
[-C--:B------:R-:W-:Y:S01]  /*5cc0*/  FFMA.FTZ R138, R34, R141.reuse, R140 ;  /* 0x0000008d228a7223 */ /* 0x080fe2000001008c */
[----:B------:R-:W-:Y:S02]  /*5cd0*/  ISETP.GE.U32.AND P0, PT, R25, 0x1000000, PT ;  /* 0x010000001900780c */ /* 0x000fe40003f06070 */
[----:B------:R-:W-:Y:S01]  /*5ce0*/  FADD.FTZ R136, R178, -R137 ;  /* 0x80000089b2887221 */ /* 0x000fe20000010000 */
[----:B------:R-:W-:Y:S01]  /*5cf0*/  FADD.FTZ R138, R33, -R138 ;  /* 0x8000008a218a7221 */ /* 0x000fe20000010000 */
[-CC-:B------:R-:W-:Y:S01]  /*5d00*/  FFMA.FTZ R137, R27, R141.reuse, R140.reuse ;  /* 0x0000008d1b897223 */ /* 0x180fe2000001008c */
[----:B------:R-:W-:Y:S01]  /*5d10*/  FFMA.FTZ R140, R163, R141, R140 ;  /* 0x0000008da38c7223 */ /* 0x000fe2000001008c */
[C---:B-----5:R-:W-:Y:S01]  /*5d20*/  FFMA.FTZ R136, R35.reuse, R136, R131 ;  /* 0x0000008823887223 */ /* 0x060fe20000010083 */
[----:B------:R-:W-:-:S03]  /*5d30*/  FFMA.FTZ R138, R35, R138, R129 ;  /* 0x0000008a238a7223 */ /* 0x000fc60000010081 */
[-C--:B------:R-:W-:Y:S01]  /*5d40*/  FMUL.FTZ R136, R136, R197.reuse ;  /* 0x000000c588887220 */ /* 0x080fe20000410000 */
[----:B------:R-:W-:-:S03]  /*5d50*/  FMUL.FTZ R138, R138, R197 ;  /* 0x000000c58a8a7220 */ /* 0x000fc60000410000 */
[----:B------:R-:W-:-:S05]  /*5d60*/  FMUL.FTZ R136, R136, UR11 ;  /* 0x0000000b88887c20 */ /* 0x000fca0008410000 */
[----:B------:R-:W-:Y:S01]  /*5d70*/  SEL R139, R136, RZ, P0 ;  /* 0x000000ff888b7207 */ /* 0x000fe20000000000 */
[----:B------:R-:W-:Y:S01]  /*5d80*/  FADD.FTZ R136, R26, -R137 ;  /* 0x800000891a887221 */ /* 0x000fe20000010000 */
[----:B------:R-:W-:Y:S01]  /*5d90*/  FMUL.FTZ R137, R138, UR11 ;  /* 0x0000000b8a897c20 */ /* 0x000fe20008410000 */
[----:B------:R-:W-:Y:S01]  /*5da0*/  FADD.FTZ R138, R161, -R140 ;  /* 0x8000008ca18a7221 */ /* 0x000fe20000010000 */
[----:B------:R-:W-:Y:S01]  /*5db0*/  LOP3.LUT P0, RZ, R25, 0xff, RZ, 0xc0, !PT ;  /* 0x000000ff19ff7812 */ /* 0x000fe2000780c0ff */
[----:B------:R-:W0:Y:S01]  /*5dc0*/  LDC.64 R140, c[0x0][0x468] ;  /* 0x00011a00ff8c7b82 */ /* 0x000e220000000a00 */
[C---:B------:R-:W-:Y:S01]  /*5dd0*/  FFMA.FTZ R136, R35.reuse, R136, R128 ;  /* 0x0000008823887223 */ /* 0x040fe20000010080 */
[----:B------:R-:W-:-:S03]  /*5de0*/  FFMA.FTZ R138, R35, R138, R130 ;  /* 0x0000008a238a7223 */ /* 0x000fc60000010082 */
[-C--:B------:R-:W-:Y:S01]  /*5df0*/  FMUL.FTZ R136, R136, R197.reuse ;  /* 0x000000c588887220 */ /* 0x080fe20000410000 */
[----:B------:R-:W-:-:S03]  /*5e00*/  FMUL.FTZ R138, R138, R197 ;  /* 0x000000c58a8a7220 */ /* 0x000fc60000410000 */
[----:B------:R-:W-:Y:S01]  /*5e10*/  FMUL.FTZ R136, R136, UR11 ;  /* 0x0000000b88887c20 */ /* 0x000fe20008410000 */
[----:B------:R-:W-:-:S04]  /*5e20*/  FMUL.FTZ R138, R138, UR11 ;  /* 0x0000000b8a8a7c20 */ /* 0x000fc80008410000 */
[----:B------:R-:W-:Y:S02]  /*5e30*/  SEL R136, R136, RZ, P0 ;  /* 0x000000ff88887207 */ /* 0x000fe40000000000 */
[----:B------:R-:W-:-:S04]  /*5e40*/  LOP3.LUT P0, RZ, R25, 0xff00, RZ, 0xc0, !PT ;  /* 0x0000ff0019ff7812 */ /* 0x000fc8000780c0ff */
[----:B------:R-:W-:Y:S02]  /*5e50*/  SEL R137, R137, RZ, P0 ;  /* 0x000000ff89897207 */ /* 0x000fe40000000000 */
[----:B------:R-:W-:Y:S01]  /*5e60*/  LOP3.LUT P0, RZ, R25, 0xff0000, RZ, 0xc0, !PT ;  /* 0x00ff000019ff7812 */ /* 0x000fe2000780c0ff */
[----:B0-----:R-:W-:-:S03]  /*5e70*/  IMAD.WIDE.U32 R140, R32, 0x10, R140 ;  /* 0x00000010208c7825 */ /* 0x001fc600078e008c */
[----:B------:R-:W-:-:S05]  /*5e80*/  SEL R138, R138, RZ, P0 ;  /* 0x000000ff8a8a7207 */ /* 0x000fca0000000000 */
[----:B------:R0:W-:Y:S01]  /*5e90*/  STG.E.128 desc[UR4][R140.64], R136 ;  /* 0x000000888c007986 */ /* 0x0001e2000c101d04 */
[----:B------:R-:W-:Y:S05]  /*5ea0*/  BRA `(.L_x_13382) ;  /* 0x0000001000c07947 */ /* 0x000fea0003800000 */
.L_x_13385:
[----:B------:R-:W-:Y:S01]  /*5eb0*/  ISETP.NE.AND P0, PT, R30, RZ, PT ;  /* 0x000000ff1e00720c */ /* 0x000fe20003f05270 */
[----:B------:R-:W-:-:S12]  /*5ec0*/  BSSY.RECONVERGENT B1, `(.L_x_13400) ;  /* 0x0000025000017945 */ /* 0x000fd80003800200 */
[----:B------:R-:W-:Y:S05]  /*5ed0*/  @!P0 BRA `(.L_x_13401) ;  /* 0x00000000008c8947 */ /* 0x000fea0003800000 */
[-CC-:B------:R-:W-:Y:S01]  /*5ee0*/  FFMA.FTZ R133, R147, R141.reuse, R140.reuse ;  /* 0x0000008d93857223 */ /* 0x180fe2000001008c */
        /* <DEDUP_REMOVED lines=8> */
[----:B------:R-:W0:Y:S01]  /*5f70*/  LDC.64 R186, c[0x0][0x478] ;  /* 0x00011e00ffba7b82 */ /* 0x000e220000000a00 */
[----:B------:R-:W-:-:S02]  /*5f80*/  FADD.FTZ R142, R193, -R142 ;  /* 0x8000008ec18e7221 */ /* 0x000fc40000010000 */
[----:B------:R-:W-:-:S04]  /*5f90*/  FMUL.FTZ R133, R132, R197 ;  /* 0x000000c584857220 */ /* 0x000fc80000410000 */
[----:B------:R-:W-:-:S05]  /*5fa0*/  FMUL.FTZ R133, R133, UR11 ;  /* 0x0000000b85857c20 */ /* 0x000fca0008410000 */
[----:B------:R-:W-:Y:S01]  /*5fb0*/  SEL R136, R133, RZ, P0 ;  /* 0x000000ff85887207 */ /* 0x000fe20000000000 */
[----:B------:R-:W-:Y:S01]  /*5fc0*/  FFMA.FTZ R133, R35, R134, R101 ;  /* 0x0000008623857223 */ /* 0x000fe20000010065 */
[----:B------:R-:W-:-:S03]  /*5fd0*/  LOP3.LUT P0, RZ, R6, 0xff00, RZ, 0xc0, !PT ;  /* 0x0000ff0006ff7812 */ /* 0x000fc6000780c0ff */
[----:B------:R-:W-:-:S04]  /*5fe0*/  FMUL.FTZ R134, R133, R197 ;  /* 0x000000c585867220 */ /* 0x000fc80000410000 */
[----:B------:R-:W-:Y:S01]  /*5ff0*/  FMUL.FTZ R134, R134, UR11 ;  /* 0x0000000b86867c20 */ /* 0x000fe20008410000 */
[----:B0-----:R-:W-:-:S04]  /*6000*/  IMAD.WIDE.U32 R186, R32, 0x10, R186 ;  /* 0x0000001020ba7825 */ /* 0x001fc800078e00ba */
[----:B------:R-:W-:Y:S01]  /*6010*/  SEL R137, R134, RZ, P0 ;  /* 0x000000ff86897207 */ /* 0x000fe20000000000 */
[----:B------:R-:W-:Y:S01]  /*6020*/  FFMA.FTZ R134, R35, R135, R102 ;  /* 0x0000008723867223 */ /* 0x000fe20000010066 */
[----:B------:R-:W-:-:S03]  /*6030*/  LOP3.LUT P0, RZ, R6, 0xff0000, RZ, 0xc0, !PT ;  /* 0x00ff000006ff7812 */ /* 0x000fc6000780c0ff */
[----:B------:R-:W-:-:S04]  /*6040*/  FMUL.FTZ R135, R134, R197 ;  /* 0x000000c586877220 */ /* 0x000fc80000410000 */
[----:B------:R-:W-:-:S05]  /*6050*/  FMUL.FTZ R135, R135, UR11 ;  /* 0x0000000b87877c20 */ /* 0x000fca0008410000 */
[----:B------:R-:W-:Y:S01]  /*6060*/  SEL R138, R135, RZ, P0 ;  /* 0x000000ff878a7207 */ /* 0x000fe20000000000 */
[----:B------:R-:W-:Y:S01]  /*6070*/  FFMA.FTZ R135, R35, R142, R103 ;  /* 0x0000008e23877223 */ /* 0x000fe20000010067 */
[----:B------:R-:W-:Y:S01]  /*6080*/  ISETP.GE.U32.AND P0, PT, R6, 0x1000000, PT ;  /* 0x010000000600780c */ /* 0x000fe20003f06070 */
[----:B------:R-:W0:Y:S02]  /*6090*/  LDC.64 R142, c[0x0][0x468] ;  /* 0x00011a00ff8e7b82 */ /* 0x000e240000000a00 */
[----:B------:R-:W-:Y:S01]  /*60a0*/  FMUL.FTZ R139, R135, R197 ;  /* 0x000000c5878b7220 */ /* 0x000fe20000410000 */
[----:B------:R1:W-:Y:S03]  /*60b0*/  STG.E.128 desc[UR4][R186.64], R132 ;  /* 0x00000084ba007986 */ /* 0x0003e6000c101d04 */
[----:B------:R-:W-:-:S05]  /*60c0*/  FMUL.FTZ R139, R139, UR11 ;  /* 0x0000000b8b8b7c20 */ /* 0x000fca0008410000 */
[----:B------:R-:W-:Y:S01]  /*60d0*/  SEL R139, R139, RZ, P0 ;  /* 0x000000ff8b8b7207 */ /* 0x000fe20000000000 */
[C---:B0-----:R-:W-:Y:S01]  /*60e0*/  IMAD.WIDE.U32 R142, R32.reuse, 0x10, R142 ;  /* 0x00000010208e7825 */ /* 0x041fe200078e008e */
[----:B------:R-:W-:-:S04]  /*60f0*/  IADD3 R32, PT, PT, R32, 0x80, RZ ;  /* 0x0000008020207810 */ /* 0x000fc80007ffe0ff */
[----:B------:R1:W-:Y:S03]  /*6100*/  STG.E.128 desc[UR4][R142.64], R136 ;  /* 0x000000888e007986 */ /* 0x0003e6000c101d04 */
.L_x_13401:
[----:B------:R-:W-:Y:S05]  /*6110*/  BSYNC.RECONVERGENT B1 ;  /* 0x0000000000017941 */ /* 0x000fea0003800200 */
.L_x_13400:
[----:B------:R-:W-:Y:S01]  /*6120*/  ISETP.NE.AND P0, PT, R31, RZ, PT ;  /* 0x000000ff1f00720c */ /* 0x000fe20003f05270 */
[----:B------:R-:W-:-:S12]  /*6130*/  BSSY.RECONVERGENT B1, `(.L_x_13402) ;  /* 0x0000025000017945 */ /* 0x000fd80003800200 */
[----:B------:R-:W-:Y:S05]  /*6140*/  @!P0 BRA `(.L_x_13403) ;  /* 0x00000000008c8947 */ /* 0x000fea0003800000 */
[-CC-:B-1----:R-:W-:Y:S01]  /*6150*/  FFMA.FTZ R133, R9, R141.reuse, R140.reuse ;  /* 0x0000008d09857223 */ /* 0x182fe2000001008c */
        /* <DEDUP_REMOVED lines=34> */
.L_x_13403:
[----:B------:R-:W-:Y:S05]  /*6380*/  BSYNC.RECONVERGENT B1 ;  /* 0x0000000000017941 */ /* 0x000fea0003800200 */
.L_x_13402:
[----:B------:R-:W-:Y:S04]  /*6390*/  BSSY.RECONVERGENT B1, `(.L_x_13404) ;  /* 0x0000025000017945 */ /* 0x000fe80003800200 */
[----:B------:R-:W-:Y:S05]  /*63a0*/  @!P5 BRA `(.L_x_13405) ;  /* 0x00000000008cd947 */ /* 0x000fea0003800000 */
[-CC-:B-12---:R-:W-:Y:S01]  /*63b0*/  FFMA.FTZ R133, R11, R141.reuse, R140.reuse ;  /* 0x0000008d0b857223 */ /* 0x186fe2000001008c */
        /* <DEDUP_REMOVED lines=34> */
.L_x_13405:
[----:B------:R-:W-:Y:S05]  /*65e0*/  BSYNC.RECONVERGENT B1 ;  /* 0x0000000000017941 */ /* 0x000fea0003800200 */
.L_x_13404:
[----:B------:R-:W-:Y:S04]  /*65f0*/  BSSY.RECONVERGENT B1, `(.L_x_13406) ;  /* 0x0000025000017945 */ /* 0x000fe80003800200 */
[----:B------:R-:W-:Y:S05]  /*6600*/  @!P4 BRA `(.L_x_13407) ;  /* 0x00000000008cc947 */ /* 0x000fea0003800000 */
[-CC-:B-123--:R-:W-:Y:S01]  /*6610*/  FFMA.FTZ R133, R15, R141.reuse, R140.reuse ;  /* 0x0000008d0f857223 */ /* 0x18efe2000001008c */
        /* <DEDUP_REMOVED lines=34> */
.L_x_13407:
[----:B------:R-:W-:Y:S05]  /*6840*/  BSYNC.RECONVERGENT B1 ;  /* 0x0000000000017941 */ /* 0x000fea0003800200 */
.L_x_13406:
[----:B------:R-:W-:Y:S04]  /*6850*/  BSSY.RECONVERGENT B1, `(.L_x_13408) ;  /* 0x0000025000017945 */ /* 0x000fe80003800200 */
[----:B------:R-:W-:Y:S05]  /*6860*/  @!P3 BRA `(.L_x_13409) ;  /* 0x00000000008cb947 */ /* 0x000fea0003800000 */
[-CC-:B-1234-:R-:W-:Y:S01]  /*6870*/  FFMA.FTZ R133, R17, R141.reuse, R140.reuse ;  /* 0x0000008d11857223 */ /* 0x19efe2000001008c */
        /* <DEDUP_REMOVED lines=34> */
.L_x_13409:
[----:B------:R-:W-:Y:S05]  /*6aa0*/  BSYNC.RECONVERGENT B1 ;  /* 0x0000000000017941 */ /* 0x000fea0003800200 */
.L_x_13408:
        /* <DEDUP_REMOVED lines=37> */
.L_x_13411:
[----:B------:R-:W-:Y:S05]  /*6d00*/  BSYNC.RECONVERGENT B1 ;  /* 0x0000000000017941 */ /* 0x000fea0003800200 */
.L_x_13410:
[----:B------:R-:W-:Y:S04]  /*6d10*/  BSSY.RECONVERGENT B1, `(.L_x_13412) ;  /* 0x0000025000017945 */ /* 0x000fe80003800200 */
[----:B------:R-:W-:Y:S05]  /*6d20*/  @!P1 BRA `(.L_x_13413) ;  /* 0x00000000008c9947 */ /* 0x000fea0003800000 */
[-CC-:B-1234-:R-:W-:Y:S01]  /*6d30*/  FFMA.FTZ R133, R23, R141.reuse, R140.reuse ;  /* 0x0000008d17857223 */ /* 0x19efe2000001008c */
[----:B------:R-:W-:Y:S01]  /*6d40*/  LOP3.LUT P0, RZ, R22, 0xff, RZ, 0xc0, !PT ;  /* 0x000000ff16ff7812 */ /* 0x000fe2000780c0ff */
[-CC-:B------:R-:W-:Y:S01]  /*6d50*/  FFMA.FTZ R135, R165, R141.reuse, R140.reuse ;  /* 0x0000008da5877223 */ /* 0x180fe2000001008c */
[----:B------:R-:W-:Y:S01]  /*6d60*/  FFMA.FTZ R142, R182, R141, R140 ;  /* 0x0000008db68e7223 */ /* 0x000fe2000001008c */
[----:B------:R-:W-:Y:S01]  /*6d70*/  FADD.FTZ R133, R24, -R133 ;  /* 0x8000008518857221 */ /* 0x000fe20000010000 */
[----:B------:R-:W0:Y:S01]  /*6d80*/  LDC.64 R186, c[0x0][0x478] ;  /* 0x00011e00ffba7b82 */ /* 0x000e220000000a00 */
[----:B------:R-:W-:Y:S01]  /*6d90*/  FADD.FTZ R135, R164, -R135 ;  /* 0x80000087a4877221 */ /* 0x000fe20000010000 */
[----:B------:R-:W-:Y:S01]  /*6da0*/  FADD.FTZ R142, R179, -R142 ;  /* 0x8000008eb38e7221 */ /* 0x000fe20000010000 */
[----:B-----5:R-:W-:-:S04]  /*6db0*/  FFMA.FTZ R132, R35, R133, R124 ;  /* 0x0000008523847223 */ /* 0x020fc8000001007c */
[----:B------:R-:W-:-:S04]  /*6dc0*/  FMUL.FTZ R133, R132, R197 ;  /* 0x000000c584857220 */ /* 0x000fc80000410000 */
[----:B------:R-:W-:-:S05]  /*6dd0*/  FMUL.FTZ R133, R133, UR11 ;  /* 0x0000000b85857c20 */ /* 0x000fca0008410000 */
[----:B------:R-:W-:Y:S01]  /*6de0*/  SEL R136, R133, RZ, P0 ;  /* 0x000000ff85887207 */ /* 0x000fe20000000000 */
[----:B------:R-:W-:Y:S01]  /*6df0*/  FFMA.FTZ R133, R150, R141, R140 ;  /* 0x0000008d96857223 */ /* 0x000fe2000001008c */
[----:B------:R-:W-:-:S03]  /*6e00*/  LOP3.LUT P0, RZ, R22, 0xff00, RZ, 0xc0, !PT ;  /* 0x0000ff0016ff7812 */ /* 0x000fc6000780c0ff */
[----:B------:R-:W-:Y:S01]  /*6e10*/  FADD.FTZ R134, R148, -R133 ;  /* 0x8000008594867221 */ /* 0x000fe20000010000 */
[----:B0-----:R-:W-:-:S04]  /*6e20*/  IMAD.WIDE.U32 R186, R32, 0x10, R186 ;  /* 0x0000001020ba7825 */ /* 0x001fc800078e00ba */
[----:B------:R-:W-:-:S04]  /*6e30*/  FFMA.FTZ R133, R35, R134, R125 ;  /* 0x0000008623857223 */ /* 0x000fc8000001007d */
[----:B------:R-:W-:-:S04]  /*6e40*/  FMUL.FTZ R134, R133, R197 ;  /* 0x000000c585867220 */ /* 0x000fc80000410000 */
[----:B------:R-:W-:-:S05]  /*6e50*/  FMUL.FTZ R134, R134, UR11 ;  /* 0x0000000b86867c20 */ /* 0x000fca0008410000 */
        /* <DEDUP_REMOVED lines=16> */
.L_x_13413:
[----:B------:R-:W-:Y:S05]  /*6f60*/  BSYNC.RECONVERGENT B1 ;  /* 0x0000000000017941 */ /* 0x000fea0003800200 */
.L_x_13412:
[----:B------:R-:W-:-:S13]  /*6f70*/  ISETP.NE.AND P0, PT, R195, RZ, PT ;  /* 0x000000ffc300720c */ /* 0x000fda0003f05270 */
[----:B------:R-:W-:Y:S05]  /*6f80*/  @!P0 BRA `(.L_x_13382) ;  /* 0x0000000000888947 */ /* 0x000fea0003800000 */
[-CC-:B-1234-:R-:W-:Y:S01]  /*6f90*/  FFMA.FTZ R133, R180, R141.reuse, R140.reuse ;  /* 0x0000008db4857223 */ /* 0x19efe2000001008c */
[----:B------:R-:W-:Y:S01]  /*6fa0*/  ISETP.GE.U32.AND P0, PT, R25, 0x1000000, PT ;  /* 0x010000001900780c */ /* 0x000fe20003f06070 */
[-CC-:B------:R-:W-:Y:S01]  /*6fb0*/  FFMA.FTZ R134, R34, R141.reuse, R140.reuse ;  /* 0x0000008d22867223 */ /* 0x180fe2000001008c */
[----:B------:R-:W0:Y:S01]  /*6fc0*/  LDC.64 R142, c[0x0][0x478] ;  /* 0x00011e00ff8e7b82 */ /* 0x000e220000000a00 */
[----:B------:R-:W-:Y:S01]  /*6fd0*/  FADD.FTZ R132, R178, -R133 ;  /* 0x80000085b2847221 */ /* 0x000fe20000010000 */
[-C--:B------:R-:W-:Y:S01]  /*6fe0*/  FFMA.FTZ R133, R27, R141.reuse, R140 ;  /* 0x0000008d1b857223 */ /* 0x080fe2000001008c */
[----:B------:R-:W-:Y:S01]  /*6ff0*/  FADD.FTZ R134, R33, -R134 ;  /* 0x8000008621867221 */ /* 0x000fe20000010000 */
[----:B------:R-:W-:Y:S01]  /*7000*/  FFMA.FTZ R140, R163, R141, R140 ;  /* 0x0000008da38c7223 */ /* 0x000fe2000001008c */
[----:B-----5:R-:W-:Y:S01]  /*7010*/  FFMA.FTZ R135, R35, R132, R131 ;  /* 0x0000008423877223 */ /* 0x020fe20000010083 */
[----:B------:R-:W-:Y:S02]  /*7020*/  FADD.FTZ R133, R26, -R133 ;  /* 0x800000851a857221 */ /* 0x000fe40000010000 */
[----:B------:R-:W-:Y:S01]  /*7030*/  FADD.FTZ R140, R161, -R140 ;  /* 0x8000008ca18c7221 */ /* 0x000fe20000010000 */
[----:B------:R-:W-:-:S04]  /*7040*/  FMUL.FTZ R132, R135, R197 ;  /* 0x000000c587847220 */ /* 0x000fc80000410000 */
[----:B------:R-:W-:-:S05]  /*7050*/  FMUL.FTZ R132, R132, UR11 ;  /* 0x0000000b84847c20 */ /* 0x000fca0008410000 */
[----:B------:R-:W-:Y:S01]  /*7060*/  SEL R139, R132, RZ, P0 ;  /* 0x000000ff848b7207 */ /* 0x000fe20000000000 */
[----:B------:R-:W-:Y:S01]  /*7070*/  FFMA.FTZ R132, R35, R133, R128 ;  /* 0x0000008523847223 */ /* 0x000fe20000010080 */
[----:B------:R-:W-:-:S03]  /*7080*/  LOP3.LUT P0, RZ, R25, 0xff, RZ, 0xc0, !PT ;  /* 0x000000ff19ff7812 */ /* 0x000fc6000780c0ff */
[----:B------:R-:W-:Y:S01]  /*7090*/  FMUL.FTZ R133, R132, R197 ;  /* 0x000000c584857220 */ /* 0x000fe20000410000 */
[----:B0-----:R-:W-:-:S04]  /*70a0*/  IMAD.WIDE.U32 R142, R32, 0x10, R142 ;  /* 0x00000010208e7825 */ /* 0x001fc800078e008e */
        /* <DEDUP_REMOVED lines=8> */
[----:B------:R-:W-:Y:S01]  /*7130*/  LOP3.LUT P0, RZ, R25, 0xff0000, RZ, 0xc0, !PT ;  /* 0x00ff000019ff7812 */ /* 0x000fe2000780c0ff */
[----:B------:R-:W0:Y:S02]  /*7140*/  LDC.64 R140, c[0x0][0x468] ;  /* 0x00011a00ff8c7b82 */ /* 0x000e240000000a00 */
[----:B------:R-:W-:Y:S01]  /*7150*/  FMUL.FTZ R197, R134, R197 ;  /* 0x000000c586c57220 */ /* 0x000fe20000410000 */
[----:B------:R1:W-:Y:S03]  /*7160*/  STG.E.128 desc[UR4][R142.64], R132 ;  /* 0x000000848e007986 */ /* 0x0003e6000c101d04 */
[----:B------:R-:W-:-:S05]  /*7170*/  FMUL.FTZ R138, R197, UR11 ;  /* 0x0000000bc58a7c20 */ /* 0x000fca0008410000 */
[----:B------:R-:W-:Y:S01]  /*7180*/  SEL R138, R138, RZ, P0 ;  /* 0x000000ff8a8a7207 */ /* 0x000fe20000000000 */
[----:B0-----:R-:W-:-:S05]  /*7190*/  IMAD.WIDE.U32 R140, R32, 0x10, R140 ;  /* 0x00000010208c7825 */ /* 0x001fca00078e008c */
[----:B------:R1:W-:Y:S02]  /*71a0*/  STG.E.128 desc[UR4][R140.64], R136 ;  /* 0x000000888c007986 */ /* 0x0003e4000c101d04 */
.L_x_13382:
[----:B------:R-:W-:Y:S05]  /*71b0*/  BSYNC.RECONVERGENT B0 ;  /* 0x0000000000007941 */ /* 0x000fea0003800200 */
.L_x_13352:
[----:B01234-:R-:W0:Y:S01]  /*71c0*/  LDC.64 R136, c[0x0][0x380] ;  /* 0x0000e000ff887b82 */ /* 0x01fe220000000a00 */
[----:B------:R-:W-:-:S04]  /*71d0*/  ISETP.NE.AND P0, PT, R28, RZ, PT ;  /* 0x000000ff1c00720c */ /* 0x000fc80003f05270 */
[----:B------:R-:W-:-:S04]  /*71e0*/  PLOP3.LUT P0, PT, P0, PT, PT, 0x8, 0x80 ;  /* 0x000000000080781c */ /* 0x000fc8000070e170 */
[----:B------:R-:W-:Y:S02]  /*71f0*/  P2R R28, PR, RZ, 0x1 ;  /* 0x00000001ff1c7803 */ /* 0x000fe40000000000 */
[----:B0-----:R-:W-:-:S04]  /*7200*/  IADD3 R5, PT, PT, R5, R136, RZ ;  /* 0x0000008805057210 */ /* 0x001fc80007ffe0ff */
[----:B------:R-:W-:-:S13]  /*7210*/  ISETP.GE.AND P0, PT, R5, R137, PT ;  /* 0x000000890500720c */ /* 0x000fda0003f06270 */
[----:B------:R-:W-:Y:S05]  /*7220*/  @!P0 BRA `(.L_x_13414) ;  /* 0xffffff9800488947 */ /* 0x000fea000383ffff */
.L_x_13335:
[----:B------:R-:W0:Y:S01]  /*7230*/  LDC.64 R4, c[0x0][0x440] ;  /* 0x00011000ff047b82 */ /* 0x000e220000000a00 */
[----:B------:R-:W-:Y:S01]  /*7240*/  ISETP.NE.AND P0, PT, R30, RZ, PT ;  /* 0x000000ff1e00720c */ /* 0x000fe20003f05270 */
[----:B------:R-:W-:Y:S01]  /*7250*/  IMAD R3, R2, UR6, RZ ;  /* 0x0000000602037c24 */ /* 0x000fe2000f8e02ff */
[----:B------:R-:W-:-:S04]  /*7260*/  ISETP.NE.AND P6, PT, R31, RZ, PT ;  /* 0x000000ff1f00720c */ /* 0x000fc80003fc5270 */
[----:B------:R-:W-:Y:S01]  /*7270*/  LEA.HI R27, R3, R0, RZ, 0x1e ;  /* 0x00000000031b7211 */ /* 0x000fe200078ff0ff */
[----:B------:R-:W1:Y:S08]  /*7280*/  LDC.64 R6, c[0x0][0x448] ;  /* 0x00011200ff067b82 */ /* 0x000e700000000a00 */
[----:B-----5:R-:W2:Y:S01]  /*7290*/  LDC.64 R8, c[0x0][0x448] ;  /* 0x00011200ff087b82 */ /* 0x020ea20000000a00 */
[----:B0-----:R-:W-:-:S07]  /*72a0*/  @P0 IMAD.WIDE.U32 R2, R27, 0x10, R4 ;  /* 0x000000101b020825 */ /* 0x001fce00078e0004 */
[----:B------:R-:W0:Y:S01]  /*72b0*/  LDC.64 R10, c[0x0][0x440] ;  /* 0x00011000ff0a7b82 */ /* 0x000e220000000a00 */
[----:B------:R3:W-:Y:S01]  /*72c0*/  @P0 STG.E.128 desc[UR4][R2.64], R68 ;  /* 0x0000004402000986 */ /* 0x0007e2000c101d04 */
[----:B-1----:R-:W-:-:S06]  /*72d0*/  @P0 IMAD.WIDE.U32 R4, R27, 0x10, R6 ;  /* 0x000000101b040825 */ /* 0x002fcc00078e0006 */
[----:B------:R-:W1:Y:S01]  /*72e0*/  LDC.64 R12, c[0x0][0x448] ;  /* 0x00011200ff0c7b82 */ /* 0x000e620000000a00 */
[----:B------:R-:W-:Y:S01]  /*72f0*/  @P0 IADD3 R27, PT, PT, R27, 0x80, RZ ;  /* 0x000000801b1b0810 */ /* 0x000fe20007ffe0ff */
[----:B------:R4:W-:Y:S01]  /*7300*/  @P0 STG.E.128 desc[UR4][R4.64], R36 ;  /* 0x0000002404000986 */ /* 0x0009e2000c101d04 */
[----:B------:R-:W-:-:S03]  /*7310*/  ISETP.NE.AND P0, PT, R195, RZ, PT ;  /* 0x000000ffc300720c */ /* 0x000fc60003f05270 */
[C---:B--2---:R-:W-:Y:S02]  /*7320*/  @P6 IMAD.WIDE.U32 R8, R27.reuse, 0x10, R8 ;  /* 0x000000101b086825 */ /* 0x044fe400078e0008 */
[----:B------:R-:W2:Y:S08]  /*7330*/  LDC.64 R6, c[0x0][0x440] ;  /* 0x00011000ff067b82 */ /* 0x000eb00000000a00 */
[----:B------:R-:W4:Y:S08]  /*7340*/  LDC.64 R14, c[0x0][0x440] ;  /* 0x00011000ff0e7b82 */ /* 0x000f300000000a00 */
[----:B------:R-:W4:Y:S08]  /*7350*/  LDC.64 R16, c[0x0][0x448] ;  /* 0x00011200ff107b82 */ /* 0x000f300000000a00 */
[----:B------:R-:W4:Y:S01]  /*7360*/  LDC.64 R18, c[0x0][0x440] ;  /* 0x00011000ff127b82 */ /* 0x000f220000000a00 */
[C---:B--2---:R-:W-:Y:S01]  /*7370*/  @P6 IMAD.WIDE.U32 R6, R27.reuse, 0x10, R6 ;  /* 0x000000101b066825 */ /* 0x044fe200078e0006 */
[----:B------:R-:W-:-:S04]  /*7380*/  @P6 IADD3 R27, PT, PT, R27, 0x80, RZ ;  /* 0x000000801b1b6810 */ /* 0x000fc80007ffe0ff */
[----:B------:R2:W-:Y:S01]  /*7390*/  @P6 STG.E.128 desc[UR4][R6.64], R72 ;  /* 0x0000004806006986 */ /* 0x0005e2000c101d04 */
[C---:B0-----:R-:W-:Y:S01]  /*73a0*/  @P5 IMAD.WIDE.U32 R10, R27.reuse, 0x10, R10 ;  /* 0x000000101b0a5825 */ /* 0x041fe200078e000a */
[----:B------:R-:W0:Y:S02]  /*73b0*/  LDC.64 R20, c[0x0][0x448] ;  /* 0x00011200ff147b82 */ /* 0x000e240000000a00 */
[----:B------:R2:W-:Y:S01]  /*73c0*/  @P6 STG.E.128 desc[UR4][R8.64], R40 ;  /* 0x0000002808006986 */ /* 0x0005e2000c101d04 */
[C---:B-1----:R-:W-:Y:S01]  /*73d0*/  @P5 IMAD.WIDE.U32 R12, R27.reuse, 0x10, R12 ;  /* 0x000000101b0c5825 */ /* 0x042fe200078e000c */
[----:B------:R-:W-:Y:S02]  /*73e0*/  @P5 IADD3 R27, PT, PT, R27, 0x80, RZ ;  /* 0x000000801b1b5810 */ /* 0x000fe40007ffe0ff */
[----:B------:R2:W-:Y:S02]  /*73f0*/  @P5 STG.E.128 desc[UR4][R10.64], R76 ;  /* 0x0000004c0a005986 */ /* 0x0005e4000c101d04 */
[----:B---3--:R-:W1:Y:S01]  /*7400*/  LDC.64 R2, c[0x0][0x440] ;  /* 0x00011000ff027b82 */ /* 0x008e620000000a00 */
[C---:B----4-:R-:W-:Y:S01]  /*7410*/  @P4 IMAD.WIDE.U32 R14, R27.reuse, 0x10, R14 ;  /* 0x000000101b0e4825 */ /* 0x050fe200078e000e */
[----:B------:R2:W-:Y:S03]  /*7420*/  @P5 STG.E.128 desc[UR4][R12.64], R44 ;  /* 0x0000002c0c005986 */ /* 0x0005e6000c101d04 */
[C---:B------:R-:W-:Y:S01]  /*7430*/  @P4 IMAD.WIDE.U32 R16, R27.reuse, 0x10, R16 ;  /* 0x000000101b104825 */ /* 0x040fe200078e0010 */
[----:B------:R-:W-:Y:S01]  /*7440*/  @P4 IADD3 R27, PT, PT, R27, 0x80, RZ ;  /* 0x000000801b1b4810 */ /* 0x000fe20007ffe0ff */
[----:B------:R2:W-:Y:S01]  /*7450*/  @P4 STG.E.128 desc[UR4][R14.64], R80 ;  /* 0x000000500e004986 */ /* 0x0005e2000c101d04 */
[----:B------:R-:W3:Y:S03]  /*7460*/  LDC.64 R4, c[0x0][0x448] ;  /* 0x00011200ff047b82 */ /* 0x000ee60000000a00 */
[C---:B------:R-:W-:Y:S01]  /*7470*/  @P3 IMAD.WIDE.U32 R18, R27.reuse, 0x10, R18 ;  /* 0x000000101b123825 */ /* 0x040fe200078e0012 */
[----:B------:R2:W-:Y:S04]  /*7480*/  @P4 STG.E.128 desc[UR4][R16.64], R48 ;  /* 0x0000003010004986 */ /* 0x0005e8000c101d04 */
[----:B------:R-:W4:Y:S01]  /*7490*/  LDC.64 R22, c[0x0][0x440] ;  /* 0x00011000ff167b82 */ /* 0x000f220000000a00 */
[C---:B0-----:R-:W-:Y:S01]  /*74a0*/  @P3 IMAD.WIDE.U32 R20, R27.reuse, 0x10, R20 ;  /* 0x000000101b143825 */ /* 0x041fe200078e0014 */
[----:B------:R-:W-:Y:S01]  /*74b0*/  @P3 IADD3 R27, PT, PT, R27, 0x80, RZ ;  /* 0x000000801b1b3810 */ /* 0x000fe20007ffe0ff */
[----:B------:R2:W-:Y:S04]  /*74c0*/  @P3 STG.E.128 desc[UR4][R18.64], R84 ;  /* 0x0000005412003986 */ /* 0x0005e8000c101d04 */
[----:B------:R2:W-:Y:S01]  /*74d0*/  @P3 STG.E.128 desc[UR4][R20.64], R52 ;  /* 0x0000003414003986 */ /* 0x0005e2000c101d04 */
[----:B------:R-:W0:Y:S01]  /*74e0*/  LDC.64 R24, c[0x0][0x448] ;  /* 0x00011200ff187b82 */ /* 0x000e220000000a00 */
[----:B-1----:R-:W-:-:S05]  /*74f0*/  @P2 IMAD.WIDE.U32 R2, R27, 0x10, R2 ;  /* 0x000000101b022825 */ /* 0x002fca00078e0002 */
[----:B------:R2:W-:Y:S01]  /*7500*/  @P2 STG.E.128 desc[UR4][R2.64], R88 ;  /* 0x0000005802002986 */ /* 0x0005e2000c101d04 */
[C---:B---3--:R-:W-:Y:S01]  /*7510*/  @P2 IMAD.WIDE.U32 R4, R27.reuse, 0x10, R4 ;  /* 0x000000101b042825 */ /* 0x048fe200078e0004 */
[----:B------:R-:W-:-:S04]  /*7520*/  @P2 IADD3 R27, PT, PT, R27, 0x80, RZ ;  /* 0x000000801b1b2810 */ /* 0x000fc80007ffe0ff */
[----:B------:R2:W-:Y:S01]  /*7530*/  @P2 STG.E.128 desc[UR4][R4.64], R56 ;  /* 0x0000003804002986 */ /* 0x0005e2000c101d04 */
[----:B----4-:R-:W-:-:S05]  /*7540*/  @P1 IMAD.WIDE.U32 R22, R27, 0x10, R22 ;  /* 0x000000101b161825 */ /* 0x010fca00078e0016 */
[----:B------:R2:W-:Y:S01]  /*7550*/  @P1 STG.E.128 desc[UR4][R22.64], R92 ;  /* 0x0000005c16001986 */ /* 0x0005e2000c101d04 */
[----:B0-----:R-:W-:-:S05]  /*7560*/  @P1 IMAD.WIDE.U32 R24, R27, 0x10, R24 ;  /* 0x000000101b181825 */ /* 0x001fca00078e0018 */
[----:B------:R2:W-:Y:S01]  /*7570*/  @P1 STG.E.128 desc[UR4][R24.64], R60 ;  /* 0x0000003c18001986 */ /* 0x0005e2000c101d04 */
[----:B------:R-:W-:Y:S05]  /*7580*/  @!P0 EXIT ;  /* 0x000000000000894d */ /* 0x000fea0003800000 */
[----:B--2---:R-:W0:Y:S01]  /*7590*/  LDC.64 R2, c[0x0][0x440] ;  /* 0x00011000ff027b82 */ /* 0x004e220000000a00 */
[----:B------:R-:W-:-:S07]  /*75a0*/  @P1 IADD3 R27, PT, PT, R27, 0x80, RZ ;  /* 0x000000801b1b1810 */ /* 0x000fce0007ffe0ff */
[----:B------:R-:W1:Y:S01]  /*75b0*/  LDC.64 R4, c[0x0][0x448] ;  /* 0x00011200ff047b82 */ /* 0x000e620000000a00 */
[----:B0-----:R-:W-:-:S05]  /*75c0*/  IMAD.WIDE.U32 R2, R27, 0x10, R2 ;  /* 0x000000101b027825 */ /* 0x001fca00078e0002 */
[----:B------:R-:W-:Y:S01]  /*75d0*/  STG.E.128 desc[UR4][R2.64], R96 ;  /* 0x0000006002007986 */ /* 0x000fe2000c101d04 */
[----:B-1----:R-:W-:-:S05]  /*75e0*/  IMAD.WIDE.U32 R4, R27, 0x10, R4 ;  /* 0x000000101b047825 */ /* 0x002fca00078e0004 */
[----:B------:R-:W-:Y:S01]  /*75f0*/  STG.E.128 desc[UR4][R4.64], R64 ;  /* 0x0000004004007986 */ /* 0x000fe2000c101d04 */
[----:B------:R-:W-:Y:S05]  /*7600*/  EXIT ;  /* 0x000000000000794d */ /* 0x000fea0003800000 */
.L_x_13415:
        /* <DEDUP_REMOVED lines=15> */
.L_x_15746:


//--------------------- .text._ZN10layer_norm13ln_bwd_kernelINS_13Kernel_traitsI6__halfffffjLj4096ELj1ELj1ELj4ELj16ENS_18Kernel_traits_baseILj4096ES2_ffffjLj128EEEEELb1ELb0ELb0ELb1EEEvNS_9BwdParamsE --------------------------
	.section	.text._ZN10layer_norm13ln_bwd_kernelINS_13Kernel_traitsI6__halfffffjLj4096ELj1ELj1ELj4ELj16ENS_18Kernel_traits_baseILj4096ES2_ffffjLj128EEEEELb1ELb0ELb0ELb1EEEvNS_9BwdParamsE,"ax",@progbits
	.align	128
        .global         _ZN10layer_norm13ln_bwd_kernelINS_13Kernel_traitsI6__halfffffjLj4096ELj1ELj1ELj4ELj16ENS_18Kernel_traits_baseILj4096ES2_ffffjLj128EEEEELb1ELb0ELb0ELb1EEEvNS_9BwdParamsE
        .type           _ZN10layer_norm13ln_bwd_kernelINS_13Kernel_traitsI6__halfffffjLj4096ELj1ELj1ELj4ELj16ENS_18Kernel_traits_baseILj4096ES2_ffffjLj128EEEEELb1ELb0ELb0ELb1EEEvNS_9BwdParamsE,@function
        .size           _ZN10layer_norm13ln_bwd_kernelINS_13Kernel_traitsI6__halfffffjLj4096ELj1ELj1ELj4ELj16ENS_18Kernel_traits_baseILj4096ES2_ffffjLj128EEEEELb1ELb0ELb0ELb1EEEvNS_9BwdParamsE,(.L_x_15747 - _ZN10layer_norm13ln_bwd_kernelINS_13Kernel_traitsI6__halfffffjLj4096ELj1ELj1ELj4ELj16ENS_18Kernel_traits_baseILj4096ES2_ffffjLj128EEEEELb1ELb0ELb0ELb1EEEvNS_9BwdParamsE)
        .other          _ZN10layer_norm13ln_bwd_kernelINS_13Kernel_traitsI6__halfffffjLj4096ELj1ELj1ELj4ELj16ENS_18Kernel_traits_baseILj4096ES2_ffffjLj128EEEEELb1ELb0ELb0ELb1EEEvNS_9BwdParamsE,@"STO_CUDA_ENTRY STV_DEFAULT"
_ZN10layer_norm13ln_bwd_kernelINS_13Kernel_traitsI6__halfffffjLj4096ELj1ELj1ELj4ELj16ENS_18Kernel_traits_baseILj4096ES2_ffffjLj128EEEEELb1ELb0ELb0ELb1EEEvNS_9BwdParamsE:
.text._ZN10layer_norm13ln_bwd_kernelINS_13Kernel_traitsI6__halfffffjLj4096ELj1ELj1ELj4ELj16ENS_18Kernel_traits_baseILj4096ES2_ffffjLj128EEEEELb1ELb0ELb0ELb1EEEvNS_9BwdParamsE:
        /* <DEDUP_REMOVED lines=56> */
[----:B------:R-:W-:Y:S01]  /*0380*/  MOV R190, RZ ;  /* 0x000000ff00be7202 */ /* 0x000fe20000000f00 */
[----:B-1----:R-:W-:Y:S01]  /*0390*/  IMAD.WIDE.U32 R2, R141, 0x8, R2 ;  /* 0x000000088d027825 */ /* 0x002fe200078e0002 */
[----:B------:R-:W-:-:S02]  /*03a0*/  MOV R140, RZ ;  /* 0x000000ff008c7202 */ /* 0x000fc40000000f00 */
[----:B------:R-:W-:Y:S02]  /*03b0*/  CS2R R38, SRZ ;  /* 0x0000000000267805 */ /* 0x000fe4000001ff00 */
[----:B------:R-:W-:Y:S02]  /*03c0*/  CS2R R36, SRZ ;  /* 0x0000000000247805 */ /* 0x000fe4000001ff00 */
[----:B------:R-:W-:Y:S01]  /*03d0*/  CS2R R34, SRZ ;  /* 0x0000000000227805 */ /* 0x000fe2000001ff00 */
[----:B0-----:R-:W3:Y:S01]  /*03e0*/  LDG.E.64 R20, desc[UR6][R2.64] ;  /* 0x0000000602147981 */ /* 0x001ee2000c1e1b00 */
[----:B------:R-:W-:Y:S02]  /*03f0*/  CS2R R32, SRZ ;  /* 0x0000000000207805 */ /* 0x000fe4000001ff00 */
[----:B------:R-:W-:Y:S02]  /*0400*/  CS2R R30, SRZ ;  /* 0x00000000001e7805 */ /* 0x000fe4000001ff00 */
[----:B------:R-:W-:Y:S01]  /*0410*/  CS2R R28, SRZ ;  /* 0x00000000001c7805 */ /* 0x000fe2000001ff00 */
[----:B------:R-:W4:Y:S01]  /*0420*/  LDG.E.64 R6, desc[UR6][R2.64+0x1c00] ;  /* 0x001c000602067981 */ /* 0x000f22000c1e1b00 */
[----:B------:R-:W-:-:S02]  /*0430*/  CS2R R26, SRZ ;  /* 0x00000000001a7805 */ /* 0x000fc4000001ff00 */
[----:B------:R-:W-:Y:S02]  /*0440*/  CS2R R24, SRZ ;  /* 0x0000000000187805 */ /* 0x000fe4000001ff00 */
[----:B------:R-:W-:Y:S01]  /*0450*/  CS2R R22, SRZ ;  /* 0x0000000000167805 */ /* 0x000fe2000001ff00 */
[----:B------:R-:W5:Y:S01]  /*0460*/  LDG.E.64 R8, desc[UR6][R2.64+0x1800] ;  /* 0x0018000602087981 */ /* 0x000f62000c1e1b00 */
[----:B------:R-:W0:Y:S03]  /*0470*/  LDCU.U8 UR8, c[0x0][0x410] ;  /* 0x00008200ff0877ac */ /* 0x000e260008000000 */
[----:B------:R-:W5:Y:S01]  /*0480*/  LDG.E.64 R10, desc[UR6][R2.64+0x1400] ;  /* 0x00140006020a7981 */ /* 0x000f62000c1e1b00 */
[----:B------:R-:W1:Y:S03]  /*0490*/  LDCU UR4, c[0x0][0x408] ;  /* 0x00008100ff0477ac */ /* 0x000e660008000800 */
[----:B------:R-:W5:Y:S01]  /*04a0*/  LDG.E.64 R12, desc[UR6][R2.64+0x1000] ;  /* 0x00100006020c7981 */ /* 0x000f62000c1e1b00 */
[----:B------:R-:W0:Y:S03]  /*04b0*/  LDCU UR9, c[0x0][0x388] ;  /* 0x00007100ff0977ac */ /* 0x000e260008000800 */
[----:B------:R-:W5:Y:S01]  /*04c0*/  LDG.E.64 R14, desc[UR6][R2.64+0xc00] ;  /* 0x000c0006020e7981 */ /* 0x000f62000c1e1b00 */
[----:B------:R-:W0:Y:S03]  /*04d0*/  LDCU UR12, c[0x0][0x400] ;  /* 0x00008000ff0c77ac */ /* 0x000e260008000800 */
[----:B------:R-:W5:Y:S01]  /*04e0*/  LDG.E.64 R16, desc[UR6][R2.64+0x800] ;  /* 0x0008000602107981 */ /* 0x000f62000c1e1b00 */
[----:B------:R-:W0:Y:S03]  /*04f0*/  LDCU.64 UR14, c[0x0][0x478] ;  /* 0x00008f00ff0e77ac */ /* 0x000e260008000a00 */
[----:B------:R1:W5:Y:S01]  /*0500*/  LDG.E.64 R18, desc[UR6][R2.64+0x400] ;  /* 0x0004000602127981 */ /* 0x000362000c1e1b00 */
[----:B--2---:R-:W-:Y:S01]  /*0510*/  ISETP.NE.U32.AND P1, PT, R4, RZ, PT ;  /* 0x000000ff0400720c */ /* 0x004fe20003f25070 */
[----:B------:R-:W2:Y:S03]  /*0520*/  LDCU.64 UR10, c[0x0][0x438] ;  /* 0x00008700ff0a77ac */ /* 0x000ea60008000a00 */
[----:B------:R-:W-:-:S02]  /*0530*/  ISETP.NE.AND.EX P1, PT, R5, RZ, PT, P1 ;  /* 0x000000ff0500720c */ /* 0x000fc40003f25310 */
[----:B------:R-:W-:Y:S02]  /*0540*/  CS2R R4, SRZ ;  /* 0x0000000000047805 */ /* 0x000fe4000001ff00 */
[----:B-1----:R-:W-:Y:S01]  /*0550*/  CS2R R2, SRZ ;  /* 0x0000000000027805 */ /* 0x002fe2000001ff00 */
[----:B---3--:R-:W-:Y:S01]  /*0560*/  HADD2.F32 R0, -RZ, R20.H0_H0 ;  /* 0x20000014ff007230 */ /* 0x008fe20000004100 */
[--C-:B------:R-:W-:Y:S02]  /*0570*/  SHF.R.U64 R252, R20, 0x10, R21.reuse ;  /* 0x0000001014fc7819 */ /* 0x100fe40000001215 */
[----:B------:R-:W-:Y:S02]  /*0580*/  SHF.R.U32.HI R250, RZ, 0x10, R21 ;  /* 0x00000010fffa7819 */ /* 0x000fe40000011615 */
[--C-:B----4-:R-:W-:Y:S02]  /*0590*/  SHF.R.U64 R224, R6, 0x10, R7.reuse ;  /* 0x0000001006e07819 */ /* 0x110fe40000001207 */
[----:B------:R-:W-:-:S02]  /*05a0*/  SHF.R.U32.HI R222, RZ, 0x10, R7 ;  /* 0x00000010ffde7819 */ /* 0x000fc40000011607 */
[--C-:B-----5:R-:W-:Y:S02]  /*05b0*/  SHF.R.U64 R228, R8, 0x10, R9.reuse ;  /* 0x0000001008e47819 */ /* 0x120fe40000001209 */
[----:B------:R-:W-:Y:S02]  /*05c0*/  SHF.R.U32.HI R226, RZ, 0x10, R9 ;  /* 0x00000010ffe27819 */ /* 0x000fe40000011609 */
[--C-:B------:R-:W-:Y:S02]  /*05d0*/  SHF.R.U64 R232, R10, 0x10, R11.reuse ;  /* 0x000000100ae87819 */ /* 0x100fe4000000120b */
[----:B------:R-:W-:Y:S02]  /*05e0*/  SHF.R.U32.HI R230, RZ, 0x10, R11 ;  /* 0x00000010ffe67819 */ /* 0x000fe4000001160b */
[--C-:B------:R-:W-:Y:S02]  /*05f0*/  SHF.R.U64 R236, R12, 0x10, R13.reuse ;  /* 0x000000100cec7819 */ /* 0x100fe4000000120d */
[----:B------:R-:W-:-:S02]  /*0600*/  SHF.R.U32.HI R234, RZ, 0x10, R13 ;  /* 0x00000010ffea7819 */ /* 0x000fc4000001160d */
[--C-:B------:R-:W-:Y:S02]  /*0610*/  SHF.R.U64 R240, R14, 0x10, R15.reuse ;  /* 0x000000100ef07819 */ /* 0x100fe4000000120f */
[----:B------:R-:W-:Y:S02]  /*0620*/  SHF.R.U32.HI R238, RZ, 0x10, R15 ;  /* 0x00000010ffee7819 */ /* 0x000fe4000001160f */
[--C-:B------:R-:W-:Y:S02]  /*0630*/  SHF.R.U64 R244, R16, 0x10, R17.reuse ;  /* 0x0000001010f47819 */ /* 0x100fe40000001211 */
[----:B------:R-:W-:Y:S02]  /*0640*/  SHF.R.U32.HI R242, RZ, 0x10, R17 ;  /* 0x00000010fff27819 */ /* 0x000fe40000011611 */
[--C-:B------:R-:W-:Y:S02]  /*0650*/  SHF.R.U64 R248, R18, 0x10, R19.reuse ;  /* 0x0000001012f87819 */ /* 0x100fe40000001213 */
[----:B------:R-:W-:Y:S01]  /*0660*/  SHF.R.U32.HI R246, RZ, 0x10, R19 ;  /* 0x00000010fff67819 */ /* 0x000fe20000011613 */
[----:B------:R-:W-:Y:S01]  /*0670*/  HADD2.F32 R225, -RZ, R6.H0_H0 ;  /* 0x20000006ffe17230 */ /* 0x000fe20000004100 */
[----:B------:R1:W-:Y:S01]  /*0680*/  STL [R1], R0 ;  /* 0x0000000001007387 */ /* 0x0003e20000100800 */
[----:B------:R-:W-:Y:S01]  /*0690*/  HADD2.F32 R223, -RZ, R7.H0_H0 ;  /* 0x20000007ffdf7230 */ /* 0x000fe20000004100 */
[----:B------:R-:W-:Y:S01]  /*06a0*/  CS2R R6, SRZ ;  /* 0x0000000000067805 */ /* 0x000fe2000001ff00 */
[----:B------:R-:W-:-:S02]  /*06b0*/  HADD2.F32 R229, -RZ, R8.H0_H0 ;  /* 0x20000008ffe57230 */ /* 0x000fc40000004100 */
[----:B------:R-:W-:Y:S01]  /*06c0*/  HADD2.F32 R227, -RZ, R9.H0_H0 ;  /* 0x20000009ffe37230 */ /* 0x000fe20000004100 */
[----:B------:R-:W-:Y:S01]  /*06d0*/  CS2R R8, SRZ ;  /* 0x0000000000087805 */ /* 0x000fe2000001ff00 */
[----:B------:R-:W-:Y:S02]  /*06e0*/  HADD2.F32 R233, -RZ, R10.H0_H0 ;  /* 0x2000000affe97230 */ /* 0x000fe40000004100 */
[----:B------:R-:W-:Y:S01]  /*06f0*/  HADD2.F32 R231, -RZ, R11.H0_H0 ;  /* 0x2000000bffe77230 */ /* 0x000fe20000004100 */
[----:B------:R-:W-:Y:S01]  /*0700*/  CS2R R10, SRZ ;  /* 0x00000000000a7805 */ /* 0x000fe2000001ff00 */
[----:B------:R-:W-:Y:S01]  /*0710*/  HADD2.F32 R237, -RZ, R12.H0_H0 ;  /* 0x2000000cffed7230 */ /* 0x000fe20000004100 */
[----:B-1----:R-:W-:Y:S01]  /*0720*/  MOV R0, UR5 ;  /* 0x0000000500007c02 */ /* 0x002fe20008000f00 */
        /* <DEDUP_REMOVED lines=8> */
[----:B------:R-:W-:Y:S02]  /*07b0*/  HADD2.F32 R249, -RZ, R18.H0_H0 ;  /* 0x20000012fff97230 */ /* 0x000fe40000004100 */
[----:B------:R-:W-:Y:S01]  /*07c0*/  HADD2.F32 R247, -RZ, R19.H0_H0 ;  /* 0x20000013fff77230 */ /* 0x000fe20000004100 */
[----:B------:R-:W-:Y:S01]  /*07d0*/  CS2R R18, SRZ ;  /* 0x0000000000127805 */ /* 0x000fe2000001ff00 */
[----:B------:R-:W-:Y:S01]  /*07e0*/  HADD2.F32 R251, -RZ, R21.H0_H0 ;  /* 0x20000015fffb7230 */ /* 0x000fe20000004100 */
[----:B------:R-:W-:Y:S01]  /*07f0*/  CS2R R20, SRZ ;  /* 0x0000000000147805 */ /* 0x000fe2000001ff00 */
        /* <DEDUP_REMOVED lines=15> */
[----:B0-2---:R-:W-:-:S07]  /*08f0*/  HADD2.F32 R250, -RZ, R250.H0_H0 ;  /* 0x200000fafffa7230 */ /* 0x005fce0000004100 */
.L_x_13436:
[----:B------:R-:W0:Y:S01]  /*0900*/  LDC.64 R86, c[0x0][0x3c0] ;  /* 0x0000f000ff567b82 */ /* 0x000e220000000a00 */
[----:B------:R-:W-:Y:S01]  /*0910*/  IMAD R76, R0, UR9, RZ ;  /* 0x00000009004c7c24 */ /* 0x000fe2000f8e02ff */
[----:B------:R-:W2:Y:S04]  /*0920*/  LDL R154, [R1] ;  /* 0x00000000019a7983 */ /* 0x000ea80000100800 */
[----:B------:R-:W-:Y:S02]  /*0930*/  SHF.R.S32.HI R77, RZ, 0x1f, R76 ;  /* 0x0000001fff4d7819 */ /* 0x000fe4000001144c */
[----:B------:R-:W1:Y:S02]  /*0940*/  LDC.64 R108, c[0x0][0x3a8] ;  /* 0x0000ea00ff6c7b82 */ /* 0x000e640000000a00 */
[----:B------:R-:W-:-:S04]  /*0950*/  LEA.HI R150, R77, R76, RZ, 0x2 ;  /* 0x0000004c4d967211 */ /* 0x000fc800078f10ff */
[----:B------:R-:W-:Y:S02]  /*0960*/  LEA.HI.SX32 R150, R150, R141, 0x1e ;  /* 0x0000008d96967211 */ /* 0x000fe400078ff2ff */
[----:B------:R-:W3:Y:S08]  /*0970*/  LDC.64 R136, c[0x0][0x428] ;  /* 0x00010a00ff887b82 */ /* 0x000ef00000000a00 */
[----:B------:R-:W4:Y:S01]  /*0980*/  LDC.64 R112, c[0x0][0x3c8] ;  /* 0x0000f200ff707b82 */ /* 0x000f220000000a00 */
[----:B0-----:R-:W-:Y:S01]  /*0990*/  IMAD.WIDE R86, R0, 0x4, R86 ;  /* 0x0000000400567825 */ /* 0x001fe200078e0256 */
[----:B------:R-:W-:-:S04]  /*09a0*/  IADD3 R148, PT, PT, R150, 0x100, RZ ;  /* 0x0000010096947810 */ /* 0x000fc80007ffe0ff */
[----:B------:R-:W2:Y:S01]  /*09b0*/  LDG.E R151, desc[UR6][R86.64] ;  /* 0x0000000656977981 */ /* 0x000ea2000c1e1900 */
[C---:B------:R-:W-:Y:S01]  /*09c0*/  IADD3 R146, PT, PT, R150.reuse, 0x200, RZ ;  /* 0x0000020096927810 */ /* 0x040fe20007ffe0ff */
[C---:B-1----:R-:W-:Y:S01]  /*09d0*/  IMAD.WIDE.U32 R76, R150.reuse, 0x10, R108 ;  /* 0x00000010964c7825 */ /* 0x042fe200078e006c */
[----:B------:R-:W-:-:S03]  /*09e0*/  IADD3 R149, PT, PT, R150, 0x80, RZ ;  /* 0x0000008096957810 */ /* 0x000fc60007ffe0ff */
[----:B---3--:R-:W-:Y:S02]  /*09f0*/  IMAD.WIDE.U32 R104, R150, 0x10, R136 ;  /* 0x0000001096687825 */ /* 0x008fe400078e0088 */
[----:B------:R-:W3:Y:S02]  /*0a00*/  LDG.E.128 R76, desc[UR6][R76.64] ;  /* 0x000000064c4c7981 */ /* 0x000ee4000c1e1d00 */
[----:B------:R-:W-:Y:S02]  /*0a10*/  IMAD.WIDE.U32 R84, R148, 0x10, R108 ;  /* 0x0000001094547825 */ /* 0x000fe400078e006c */
[----:B------:R-:W3:Y:S02]  /*0a20*/  LDG.E.128 R104, desc[UR6][R104.64] ;  /* 0x0000000668687981 */ /* 0x000ee4000c1e1d00 */
[----:B----4-:R-:W-:Y:S02]  /*0a30*/  IMAD.WIDE R112, R0, 0x4, R112 ;  /* 0x0000000400707825 */ /* 0x010fe400078e0270 */
[----:B------:R-:W4:Y:S02]  /*0a40*/  LDG.E.128 R84, desc[UR6][R84.64] ;  /* 0x0000000654547981 */ /* 0x000f24000c1e1d00 */
[----:B------:R-:W-:-:S02]  /*0a50*/  IMAD.WIDE.U32 R92, R146, 0x10, R108 ;  /* 0x00000010925c7825 */ /* 0x000fc400078e006c */
[----:B------:R0:W4:Y:S02]  /*0a60*/  LDG.E R142, desc[UR6][R112.64] ;  /* 0x00000006708e7981 */ /* 0x000124000c1e1900 */
[----:B------:R-:W-:Y:S02]  /*0a70*/  IMAD.WIDE.U32 R80, R149, 0x10, R108 ;  /* 0x0000001095507825 */ /* 0x000fe400078e006c */
[----:B------:R-:W4:Y:S01]  /*0a80*/  LDG.E.128 R92, desc[UR6][R92.64] ;  /* 0x000000065c5c7981 */ /* 0x000f22000c1e1d00 */
[----:B------:R-:W-:-:S03]  /*0a90*/  IADD3 R144, PT, PT, R150, 0x300, RZ ;  /* 0x0000030096907810 */ /* 0x000fc60007ffe0ff */
[----:B------:R-:W4:Y:S01]  /*0aa0*/  LDG.E.128 R80, desc[UR6][R80.64] ;  /* 0x0000000650507981 */ /* 0x000f22000c1e1d00 */
[----:B0-----:R-:W-:-:S06]  /*0ab0*/  IMAD.WIDE.U32 R112, R149, 0x10, R136 ;  /* 0x0000001095707825 */ /* 0x001fcc00078e0088 */
[----:B------:R-:W4:Y:S01]  /*0ac0*/  LDG.E.128 R112, desc[UR6][R112.64] ;  /* 0x0000000670707981 */ /* 0x000f22000c1e1d00 */
[----:B------:R-:W-:Y:S01]  /*0ad0*/  IMAD.WIDE.U32 R100, R144, 0x10, R108 ;  /* 0x0000001090647825 */ /* 0x000fe200078e006c */
[----:B------:R-:W-:-:S03]  /*0ae0*/  IADD3 R145, PT, PT, R150, 0x280, RZ ;  /* 0x0000028096917810 */ /* 0x000fc60007ffe0ff */
[----:B------:R-:W-:Y:S02]  /*0af0*/  IMAD.WIDE.U32 R116, R148, 0x10, R136 ;  /* 0x0000001094747825 */ /* 0x000fe400078e0088 */
[----:B------:R-:W4:Y:S02]  /*0b00*/  LDG.E.128 R100, desc[UR6][R100.64] ;  /* 0x0000000664647981 */ /* 0x000f24000c1e1d00 */
[----:B------:R-:W-:Y:S02]  /*0b10*/  IMAD.WIDE.U32 R96, R145, 0x10, R108 ;  /* 0x0000001091607825 */ /* 0x000fe400078e006c */
[----:B------:R-:W4:Y:S01]  /*0b20*/  LDG.E.128 R116, desc[UR6][R116.64] ;  /* 0x0000000674747981 */ /* 0x000f22000c1e1d00 */
[----:B------:R-:W-:-:S03]  /*0b30*/  IADD3 R147, PT, PT, R150, 0x180, RZ ;  /* 0x0000018096937810 */ /* 0x000fc60007ffe0ff */
[----:B------:R-:W4:Y:S02]  /*0b40*/  LDG.E.128 R96, desc[UR6][R96.64] ;  /* 0x0000000660607981 */ /* 0x000f24000c1e1d00 */
[----:B------:R-:W-:-:S04]  /*0b50*/  IMAD.WIDE.U32 R88, R147, 0x10, R108 ;  /* 0x0000001093587825 */ /* 0x000fc800078e006c */
[--C-:B------:R-:W-:Y:S02]  /*0b60*/  IMAD.WIDE.U32 R120, R147, 0x10, R136.reuse ;  /* 0x0000001093787825 */ /* 0x100fe400078e0088 */
[----:B------:R-:W4:Y:S04]  /*0b70*/  LDG.E.128 R88, desc[UR6][R88.64] ;  /* 0x0000000658587981 */ /* 0x000f28000c1e1d00 */
[----:B------:R-:W4:Y:S01]  /*0b80*/  LDG.E.128 R120, desc[UR6][R120.64] ;  /* 0x0000000678787981 */ /* 0x000f22000c1e1d00 */
[----:B------:R-:W-:Y:S01]  /*0b90*/  IADD3 R143, PT, PT, R150, 0x380, RZ ;  /* 0x00000380968f7810 */ /* 0x000fe20007ffe0ff */
[----:B------:R-:W-:-:S04]  /*0ba0*/  IMAD.WIDE.U32 R124, R146, 0x10, R136 ;  /* 0x00000010927c7825 */ /* 0x000fc800078e0088 */
[----:B------:R-:W-:Y:S02]  /*0bb0*/  IMAD.WIDE.U32 R108, R143, 0x10, R108 ;  /* 0x000000108f6c7825 */ /* 0x000fe400078e006c */
[----:B------:R-:W4:Y:S04]  /*0bc0*/  LDG.E.128 R124, desc[UR6][R124.64] ;  /* 0x000000067c7c7981 */ /* 0x000f28000c1e1d00 */
[----:B------:R-:W4:Y:S01]  /*0bd0*/  LDG.E.128 R108, desc[UR6][R108.64] ;  /* 0x000000066c6c7981 */ /* 0x000f22000c1e1d00 */
[----:B------:R-:W-:-:S06]  /*0be0*/  IMAD.WIDE.U32 R128, R145, 0x10, R136 ;  /* 0x0000001091807825 */ /* 0x000fcc00078e0088 */
[----:B------:R-:W4:Y:S01]  /*0bf0*/  LDG.E.128 R128, desc[UR6][R128.64] ;  /* 0x0000000680807981 */ /* 0x000f22000c1e1d00 */
[----:B------:R-:W-:-:S06]  /*0c00*/  IMAD.WIDE.U32 R132, R144, 0x10, R136 ;  /* 0x0000001090847825 */ /* 0x000fcc00078e0088 */
[----:B------:R-:W4:Y:S01]  /*0c10*/  LDG.E.128 R132, desc[UR6][R132.64] ;  /* 0x0000000684847981 */ /* 0x000f22000c1e1d00 */
[----:B------:R-:W-:-:S06]  /*0c20*/  IMAD.WIDE.U32 R136, R143, 0x10, R136 ;  /* 0x000000108f887825 */ /* 0x000fcc00078e0088 */
[----:B------:R-:W4:Y:S01]  /*0c30*/  LDG.E.128 R136, desc[UR6][R136.64] ;  /* 0x0000000688887981 */ /* 0x000f22000c1e1d00 */
[----:B------:R-:W-:-:S04]  /*0c40*/  ISETP.NE.AND P5, PT, RZ, UR8, PT ;  /* 0x00000008ff007c0c */ /* 0x000fc8000bfa5270 */
[----:B--2---:R-:W-:-:S05]  /*0c50*/  FSEL R152, R151, RZ, !P5 ;  /* 0x000000ff97987208 */ /* 0x004fca0006800000 */
[C---:B---3--:R-:W-:Y:S01]  /*0c60*/  FADD.FTZ R191, -R152.reuse, R76 ;  /* 0x0000004c98bf7221 */ /* 0x048fe20000010100 */
[----:B------:R-:W-:Y:S01]  /*0c70*/  FADD.FTZ R177, -R152, R77 ;  /* 0x0000004d98b17221 */ /* 0x000fe20000010100 */
[----:B------:R-:W-:Y:S01]  /*0c80*/  FMUL.FTZ R192, R154, R104 ;  /* 0x000000689ac07220 */ /* 0x000fe20000410000 */
[----:B------:R-:W-:Y:S01]  /*0c90*/  FMUL.FTZ R195, R252, R105 ;  /* 0x00000069fcc37220 */ /* 0x000fe20000410000 */
[C---:B------:R-:W-:Y:S02]  /*0ca0*/  FADD.FTZ R197, -R152.reuse, R78 ;  /* 0x0000004e98c57221 */ /* 0x040fe40000010100 */
[----:B------:R-:W-:Y:S01]  /*0cb0*/  FADD.FTZ R76, RZ, R192 ;  /* 0x000000c0ff4c7221 */ /* 0x000fe20000010000 */
[----:B----4-:R-:W-:Y:S01]  /*0cc0*/  FADD.FTZ R181, -R152, R85 ;  /* 0x0000005598b57221 */ /* 0x010fe20000010100 */
[C---:B------:R-:W-:Y:S01]  /*0cd0*/  FMUL.FTZ R191, R142.reuse, R191 ;  /* 0x000000bf8ebf7220 */ /* 0x040fe20000410000 */
[----:B------:R-:W-:Y:S01]  /*0ce0*/  FMUL.FTZ R196, R142, R177 ;  /* 0x000000b18ec47220 */ /* 0x000fe20000410000 */
[----:B------:R-:W-:-:S02]  /*0cf0*/  FMUL.FTZ R194, R251, R106 ;  /* 0x0000006afbc27220 */ /* 0x000fc40000410000 */
[----:B------:R-:W-:Y:S01]  /*0d00*/  FFMA.FTZ R85, R191, R192, RZ ;  /* 0x000000c0bf557223 */ /* 0x000fe200000100ff */
[----:B------:R-:W-:Y:S01]  /*0d10*/  FADD.FTZ R171, -R152, R95 ;  /* 0x0000005f98ab7221 */ /* 0x000fe20000010100 */
        /* <DEDUP_REMOVED lines=9> */
[----:B------:R-:W-:Y:S01]  /*0db0*/  FADD.FTZ R78, R78, R193 ;  /* 0x000000c14e4e7221 */ /* 0x000fe20000010000 */
[----:B------:R-:W-:Y:S01]  /*0dc0*/  FMUL.FTZ R177, R249, R112 ;  /* 0x00000070f9b17220 */ /* 0x000fe20000410000 */
        /* <DEDUP_REMOVED lines=31> */
[C---:B------:R-:W-:Y:S01]  /*0fc0*/  FADD.FTZ R183, -R152.reuse, R87 ;  /* 0x0000005798b77221 */ /* 0x040fe20000010100 */
        /* <DEDUP_REMOVED lines=18> */
[----:B------:R-:W-:Y:S01]  /*10f0*/  FMUL.FTZ R174, R142, R87 ;  /* 0x000000578eae7220 */ /* 0x000fe20000410000 */
[C---:B------:R-:W-:Y:S01]  /*1100*/  FADD.FTZ R175, -R152.reuse, R90 ;  /* 0x0000005a98af7221 */ /* 0x040fe20000010100 */
[----:B------:R-:W-:Y:S01]  /*1110*/  FFMA.FTZ R87, R173, R99, R76 ;  /* 0x00000063ad577223 */ /* 0x000fe2000001004c */
[C---:B------:R-:W-:Y:S01]  /*1120*/  FADD.FTZ R81, -R152.reuse, R103 ;  /* 0x0000006798517221 */ /* 0x040fe20000010100 */
        /* <DEDUP_REMOVED lines=19> */
[----:B------:R-:W-:Y:S01]  /*1260*/  FADD.FTZ R161, -R152, R94 ;  /* 0x0000005e98a17221 */ /* 0x000fe20000010100 */
        /* <DEDUP_REMOVED lines=74> */
[----:B------:R-:W2:Y:S01]  /*1710*/  S2R R157, SR_CgaCtaId ;  /* 0x00000000009d7919 */ /* 0x000ea20000008800 */
[----:B0-----:R-:W-:Y:S01]  /*1720*/  FADD.FTZ R79, R81, R82 ;  /* 0x00000052514f7221 */ /* 0x001fe20000010000 */
[----:B-1----:R-:W-:-:S04]  /*1730*/  FADD.FTZ R151, R80, R83 ;  /* 0x0000005350977221 */ /* 0x002fc80000010000 */
[----:B------:R-:W0:Y:S04]  /*1740*/  SHFL.DOWN PT, R76, R79, 0x2, 0x1f ;  /* 0x08401f004f4c7f89 */ /* 0x000e2800000e0000 */
[----:B------:R-:W1:Y:S02]  /*1750*/  SHFL.DOWN PT, R78, R151, 0x2, 0x1f ;  /* 0x08401f00974e7f89 */ /* 0x000e6400000e0000 */
[----:B------:R-:W3:Y:S01]  /*1760*/  @!P4 S2R R141, SR_TID.X ;  /* 0x00000000008dc919 */ /* 0x000ee20000002100 */
[----:B------:R-:W-:Y:S02]  /*1770*/  PLOP3.LUT P0, PT, PT, PT, PT, 0x80, 0x8 ;  /* 0x000000000008781c */ /* 0x000fe40003f0f070 */
[----:B------:R-:W-:Y:S02]  /*1780*/  MOV R82, 0x400 ;  /* 0x0000040000527802 */ /* 0x000fe40000000f00 */
[----:B------:R-:W-:Y:S01]  /*1790*/  @!P4 PLOP3.LUT P0, PT, P3, PT, PT, 0x80, 0x8 ;  /* 0x000000000008c81c */ /* 0x000fe20001f0f070 */
[----:B0-----:R-:W-:Y:S01]  /*17a0*/  FADD.FTZ R76, R79, R76 ;  /* 0x0000004c4f4c7221 */ /* 0x001fe20000010000 */
[----:B-1----:R-:W-:-:S04]  /*17b0*/  FADD.FTZ R80, R151, R78 ;  /* 0x0000004e97507221 */ /* 0x002fc80000010000 */
[----:B------:R-:W0:Y:S01]  /*17c0*/  SHFL.DOWN PT, R81, R76, 0x1, 0x1f ;  /* 0x08201f004c517f89 */ /* 0x000e2200000e0000 */
[----:B--2---:R-:W-:Y:S01]  /*17d0*/  LEA R82, R157, R82, 0x18 ;  /* 0x000000529d527211 */ /* 0x004fe200078ec0ff */
[----:B------:R-:W1:Y:S02]  /*17e0*/  @P1 LDC.64 R78, c[0x0][0x3e0] ;  /* 0x0000f800ff4e1b82 */ /* 0x000e640000000a00 */
[----:B------:R-:W2:Y:S01]  /*17f0*/  SHFL.DOWN PT, R77, R80, 0x1, 0x1f ;  /* 0x08201f00504d7f89 */ /* 0x000ea200000e0000 */
[C---:B------:R-:W-:Y:S02]  /*1800*/  IADD3 R83, PT, PT, R82.reuse, 0x4020, RZ ;  /* 0x0000402052537810 */ /* 0x040fe40007ffe0ff */
[----:B------:R-:W-:Y:S02]  /*1810*/  ISETP.NE.U32.AND P2, PT, RZ, UR10, PT ;  /* 0x0000000aff007c0c */ /* 0x000fe4000bf45070 */
[----:B------:R-:W-:Y:S02]  /*1820*/  @!P4 MOV R151, R83 ;  /* 0x000000530097c202 */ /* 0x000fe40000000f00 */
[----:B------:R-:W-:-:S02]  /*1830*/  @!P0 IADD3 R151, PT, PT, R82, 0x4000, RZ ;  /* 0x0000400052978810 */ /* 0x000fc40007ffe0ff */
[----:B---3--:R-:W-:Y:S02]  /*1840*/  @!P4 SHF.R.U32.HI R157, RZ, 0x2, R141 ;  /* 0x00000002ff9dc819 */ /* 0x008fe4000001168d */
[----:B------:R-:W-:Y:S02]  /*1850*/  ISETP.NE.AND.EX P0, PT, RZ, UR11, PT, P2 ;  /* 0x0000000bff007c0c */ /* 0x000fe4000bf05320 */
[----:B------:R-:W-:-:S04]  /*1860*/  @!P4 LOP3.LUT R157, R157, 0x18, RZ, 0xc0, !PT ;  /* 0x000000189d9dc812 */ /* 0x000fc800078ec0ff */
[----:B------:R-:W-:Y:S01]  /*1870*/  @!P4 IADD3 R157, PT, PT, R157, R151, RZ ;  /* 0x000000979d9dc210 */ /* 0x000fe20007ffe0ff */
[----:B0-----:R-:W-:Y:S01]  /*1880*/  FADD.FTZ R76, R76, R81 ;  /* 0x000000514c4c7221 */ /* 0x001fe20000010000 */
[----:B--2---:R-:W-:-:S05]  /*1890*/  FADD.FTZ R77, R80, R77 ;  /* 0x0000004d504d7221 */ /* 0x004fca0000010000 */
[----:B------:R-:W0:Y:S01]  /*18a0*/  @P0 LDC.64 R80, c[0x0][0x438] ;  /* 0x00010e00ff500b82 */ /* 0x000e220000000a00 */
[----:B------:R2:W-:Y:S07]  /*18b0*/  @!P4 STS.64 [R157], R76 ;  /* 0x0000004c9d00c388 */ /* 0x0005ee0000000a00 */
[----:B--2---:R-:W2:Y:S01]  /*18c0*/  @P0 LDC.64 R76, c[0x0][0x438] ;  /* 0x00010e00ff4c0b82 */ /* 0x004ea20000000a00 */
[----:B0-----:R-:W-:-:S05]  /*18d0*/  @P0 IMAD.WIDE.U32 R80, R148, 0x10, R80 ;  /* 0x0000001094500825 */ /* 0x001fca00078e0050 */
[----:B------:R0:W5:Y:S01]  /*18e0*/  @P0 LDG.E.128 R48, desc[UR6][R80.64] ;  /* 0x0000000650300981 */ /* 0x000162000c1e1d00 */
[----:B--2---:R-:W-:Y:S01]  /*18f0*/  @P0 IMAD.WIDE.U32 R76, R150, 0x10, R76 ;  /* 0x00000010964c0825 */ /* 0x004fe200078e004c */
[----:B0-----:R-:W0:Y:S04]  /*1900*/  @P0 LDC.64 R80, c[0x0][0x438] ;  /* 0x00010e00ff500b82 */ /* 0x001e280000000a00 */
[----:B------:R2:W5:Y:S04]  /*1910*/  @P0 LDG.E.128 R40, desc[UR6][R76.64] ;  /* 0x000000064c280981 */ /* 0x000568000c1e1d00 */
[----:B--2---:R-:W2:Y:S01]  /*1920*/  @P0 LDC.64 R76, c[0x0][0x438] ;  /* 0x00010e00ff4c0b82 */ /* 0x004ea20000000a00 */
[----:B0-----:R-:W-:-:S05]  /*1930*/  @P0 IMAD.WIDE.U32 R80, R144, 0x10, R80 ;  /* 0x0000001090500825 */ /* 0x001fca00078e0050 */
[----:B------:R0:W5:Y:S01]  /*1940*/  @P0 LDG.E.128 R64, desc[UR6][R80.64] ;  /* 0x0000000650400981 */ /* 0x000162000c1e1d00 */
[----:B--2---:R-:W-:Y:S01]  /*1950*/  @P0 IMAD.WIDE.U32 R76, R147, 0x10, R76 ;  /* 0x00000010934c0825 */ /* 0x004fe200078e004c */
[----:B0-----:R-:W0:Y:S04]  /*1960*/  LDC.64 R80, c[0x0][0x3b0] ;  /* 0x0000ec00ff507b82 */ /* 0x001e280000000a00 */
[----:B------:R2:W5:Y:S04]  /*1970*/  @P0 LDG.E.128 R52, desc[UR6][R76.64] ;  /* 0x000000064c340981 */ /* 0x000568000c1e1d00 */
[----:B--2---:R-:W2:Y:S01]  /*1980*/  @P0 LDC.64 R76, c[0x0][0x438] ;  /* 0x00010e00ff4c0b82 */ /* 0x004ea20000000a00 */
[----:B------:R-:W-:Y:S01]  /*1990*/  MOV R151, 0x3f800000 ;  /* 0x3f80000000977802 */ /* 0x000fe20000000f00 */
[----:B-1----:R-:W-:-:S04]  /*19a0*/  @P1 IMAD.WIDE R78, R0, 0x4, R78 ;  /* 0x00000004004e1825 */ /* 0x002fc800078e024e */
[C---:B------:R-:W-:Y:S01]  /*19b0*/  FADD.FTZ R36, R106.reuse, R36 ;  /* 0x000000246a247221 */ /* 0x040fe20000010000 */
[----:B------:R-:W-:Y:S01]  /*19c0*/  FFMA.FTZ R4, R106, R197, R4 ;  /* 0x000000c56a047223 */ /* 0x000fe20000010004 */
[----:B------:R1:W5:Y:S01]  /*19d0*/  @P1 LDG.E R151, desc[UR6][R78.64] ;  /* 0x000000064e971981 */ /* 0x000362000c1e1900 */
[C---:B------:R-:W-:Y:S01]  /*19e0*/  FADD.FTZ R35, R105.reuse, R35 ;  /* 0x0000002369237221 */ /* 0x040fe20000010000 */
[----:B------:R-:W-:Y:S01]  /*19f0*/  FFMA.FTZ R3, R105, R196, R3 ;  /* 0x000000c469037223 */ /* 0x000fe20000010003 */
[----:B-1----:R-:W1:Y:S01]  /*1a00*/  @P0 LDC.64 R78, c[0x0][0x438] ;  /* 0x00010e00ff4e0b82 */ /* 0x002e620000000a00 */
[----:B--2---:R-:W-:-:S05]  /*1a10*/  @P0 IMAD.WIDE.U32 R76, R145, 0x10, R76 ;  /* 0x00000010914c0825 */ /* 0x004fca00078e004c */
[----:B------:R0:W5:Y:S02]  /*1a20*/  @P0 LDG.E.128 R60, desc[UR6][R76.64] ;  /* 0x000000064c3c0981 */ /* 0x000164000c1e1d00 */
[----:B0-----:R-:W-:-:S05]  /*1a30*/  IMAD.WIDE.U32 R76, R150, 0x4, R80 ;  /* 0x00000004964c7825 */ /* 0x001fca00078e0050 */
[----:B------:R0:W5:Y:S02]  /*1a40*/  LDG.E R106, desc[UR6][R76.64] ;  /* 0x000000064c6a7981 */ /* 0x000164000c1e1900 */
[----:B0-----:R-:W-:-:S05]  /*1a50*/  IMAD.WIDE.U32 R76, R149, 0x4, R80 ;  /* 0x00000004954c7825 */ /* 0x001fca00078e0050 */
[----:B------:R0:W5:Y:S01]  /*1a60*/  LDG.E R105, desc[UR6][R76.64] ;  /* 0x000000064c697981 */ /* 0x000162000c1e1900 */
[C---:B------:R-:W-:Y:S01]  /*1a70*/  FADD.FTZ R34, R104.reuse, R34 ;  /* 0x0000002268227221 */ /* 0x040fe20000010000 */
[----:B------:R-:W-:Y:S01]  /*1a80*/  FFMA.FTZ R2, R104, R191, R2 ;  /* 0x000000bf68027223 */ /* 0x000fe20000010002 */
[----:B0-----:R-:W-:-:S05]  /*1a90*/  IMAD.WIDE.U32 R76, R148, 0x4, R80 ;  /* 0x00000004944c7825 */ /* 0x001fca00078e0050 */
[----:B------:R0:W5:Y:S02]  /*1aa0*/  LDG.E R104, desc[UR6][R76.64] ;  /* 0x000000064c687981 */ /* 0x000164000c1e1900 */
[----:B0-----:R-:W-:-:S05]  /*1ab0*/  IMAD.WIDE.U32 R76, R147, 0x4, R80 ;  /* 0x00000004934c7825 */ /* 0x001fca00078e0050 */
[----:B------:R0:W5:Y:S01]  /*1ac0*/  LDG.E R188, desc[UR6][R76.64] ;  /* 0x000000064cbc7981 */ /* 0x000162000c1e1900 */
[----:B-1----:R-:W-:-:S05]  /*1ad0*/  @P0 IMAD.WIDE.U32 R78, R149, 0x10, R78 ;  /* 0x00000010954e0825 */ /* 0x002fca00078e004e */
[----:B------:R1:W5:Y:S01]  /*1ae0*/  @P0 LDG.E.128 R44, desc[UR6][R78.64] ;  /* 0x000000064e2c0981 */ /* 0x000362000c1e1d00 */
[----:B0-----:R-:W-:-:S05]  /*1af0*/  IMAD.WIDE.U32 R76, R146, 0x4, R80 ;  /* 0x00000004924c7825 */ /* 0x001fca00078e0050 */
[----:B------:R0:W5:Y:S01]  /*1b00*/  LDG.E R172, desc[UR6][R76.64] ;  /* 0x000000064cac7981 */ /* 0x000162000c1e1900 */
[----:B-1----:R-:W1:Y:S01]  /*1b10*/  @P0 LDC.64 R78, c[0x0][0x438] ;  /* 0x00010e00ff4e0b82 */ /* 0x002e620000000a00 */
[----:B0-----:R-:W-:-:S05]  /*1b20*/  IMAD.WIDE.U32 R76, R145, 0x4, R80 ;  /* 0x00000004914c7825 */ /* 0x001fca00078e0050 */
[----:B------:R0:W5:Y:S02]  /*1b30*/  LDG.E R163, desc[UR6][R76.64] ;  /* 0x000000064ca37981 */ /* 0x000164000c1e1900 */
[----:B0-----:R-:W-:-:S05]  /*1b40*/  IMAD.WIDE.U32 R76, R143, 0x4, R80 ;  /* 0x000000048f4c7825 */ /* 0x001fca00078e0050 */
[----:B------:R0:W5:Y:S02]  /*1b50*/  LDG.E R157, desc[UR6][R76.64] ;  /* 0x000000064c9d7981 */ /* 0x000164000c1e1900 */
[----:B0-----:R-:W0:Y:S01]  /*1b60*/  @P0 LDC.64 R76, c[0x0][0x438] ;  /* 0x00010e00ff4c0b82 */ /* 0x001e220000000a00 */
[----:B-1----:R-:W-:-:S05]  /*1b70*/  @P0 IMAD.WIDE.U32 R78, R146, 0x10, R78 ;  /* 0x00000010924e0825 */ /* 0x002fca00078e004e */
[----:B------:R1:W5:Y:S02]  /*1b80*/  @P0 LDG.E.128 R56, desc[UR6][R78.64] ;  /* 0x000000064e380981 */ /* 0x000364000c1e1d00 */
[----:B-1----:R-:W-:-:S05]  /*1b90*/  IMAD.WIDE.U32 R78, R144, 0x4, R80 ;  /* 0x00000004904e7825 */ /* 0x002fca00078e0050 */
[----:B------:R-:W5:Y:S01]  /*1ba0*/  LDG.E R161, desc[UR6][R78.64] ;  /* 0x000000064ea17981 */ /* 0x000f62000c1e1900 */
[----:B0-----:R-:W-:-:S05]  /*1bb0*/  @P0 IMAD.WIDE.U32 R76, R143, 0x10, R76 ;  /* 0x000000108f4c0825 */ /* 0x001fca00078e004c */
[----:B------:R0:W5:Y:S01]  /*1bc0*/  @P0 LDG.E.128 R68, desc[UR6][R76.64] ;  /* 0x000000064c440981 */ /* 0x000162000c1e1d00 */
[C---:B------:R-:W-:Y:S01]  /*1bd0*/  @!P3 IADD3 R83, PT, PT, R82.reuse, 0x4000, RZ ;  /* 0x000040005253b810 */ /* 0x040fe20007ffe0ff */
[----:B------:R-:W-:Y:S01]  /*1be0*/  BAR.SYNC.DEFER_BLOCKING 0x0 ;  /* 0x0000000000007b1d */ /* 0x000fe20000010000 */
[C---:B------:R-:W-:Y:S02]  /*1bf0*/  IADD3 R80, PT, PT, R82.reuse, 0x4030, RZ ;  /* 0x0000403052507810 */ /* 0x040fe40007ffe0ff */
[----:B------:R-:W-:-:S03]  /*1c00*/  @!P3 IADD3 R80, PT, PT, R82, 0x4010, RZ ;  /* 0x000040105250b810 */ /* 0x000fc60007ffe0ff */
[----:B0-----:R-:W0:Y:S04]  /*1c10*/  LDS.128 R76, [R83] ;  /* 0x00000000534c7984 */ /* 0x001e280000000c00 */
[----:B------:R-:W1:Y:S01]  /*1c20*/  LDS.128 R80, [R80] ;  /* 0x0000000050507984 */ /* 0x000e620000000c00 */
        /* <DEDUP_REMOVED lines=67> */
[----:B------:R-:W-:Y:S01]  /*2060*/  FMUL.FTZ R107, R76, UR12 ;  /* 0x0000000c4c6b7c20 */ /* 0x000fe20008410000 */
        /* <DEDUP_REMOVED lines=13> */
[-CC-:B------:R-:W-:Y:S01]  /*2140*/  FFMA.FTZ R186, R186, R107.reuse, R112.reuse ;  /* 0x0000006bbaba7223 */ /* 0x180fe20000010070 */
[-C--:B------:R-:W-:Y:S01]  /*2150*/  FFMA.FTZ R114, R90, R107.reuse, R112 ;  /* 0x0000006b5a727223 */ /* 0x080fe20000010070 */
[----:B------:R-:W-:Y:S01]  /*2160*/  FADD.FTZ R198, R193, -R198 ;  /* 0x800000c6c1c67221 */ /* 0x000fe20000010000 */
[----:B------:R-:W-:Y:S01]  /*2170*/  FADD.FTZ R85, R85, -R180 ;  /* 0x800000b455557221 */ /* 0x000fe20000010000 */
[----:B------:R-:W-:Y:S01]  /*2180*/  FADD.FTZ R177, R177, -R184 ;  /* 0x800000b8b1b17221 */ /* 0x000fe20000010000 */
[----:B------:R-:W-:Y:S01]  /*2190*/  FADD.FTZ R187, R100, -R187 ;  /* 0x800000bb64bb7221 */ /* 0x000fe20000010000 */
[----:B------:R-:W-:Y:S01]  /*21a0*/  FADD.FTZ R90, R86, -R181 ;  /* 0x800000b5565a7221 */ /* 0x000fe20000010000 */
[-C--:B------:R-:W-:Y:S01]  /*21b0*/  FFMA.FTZ R123, R108, R107.reuse, R112 ;  /* 0x0000006b6c7b7223 */ /* 0x080fe20000010070 */
[----:B------:R-:W-:Y:S01]  /*21c0*/  FADD.FTZ R95, R95, -R182 ;  /* 0x800000b65f5f7221 */ /* 0x000fe20000010000 */
[----:B------:R-:W-:Y:S01]  /*21d0*/  FFMA.FTZ R108, R88, R107, R112 ;  /* 0x0000006b586c7223 */ /* 0x000fe20000010070 */
[----:B-----5:R-:W-:Y:S01]  /*21e0*/  FFMA.FTZ R76, R142, R197, R42 ;  /* 0x000000c58e4c7223 */ /* 0x020fe2000001002a */
[----:B------:R-:W-:Y:S01]  /*21f0*/  FFMA.FTZ R115, R110, R107, R112 ;  /* 0x0000006b6e737223 */ /* 0x000fe20000010070 */
[C---:B------:R-:W-:Y:S01]  /*2200*/  FFMA.FTZ R198, R142.reuse, R198, R43 ;  /* 0x000000c68ec67223 */ /* 0x040fe2000001002b */
[----:B------:R-:W-:Y:S01]  /*2210*/  FADD.FTZ R179, R179, -R186 ;  /* 0x800000bab3b37221 */ /* 0x000fe20000010000 */
[----:B------:R-:W-:Y:S01]  /*2220*/  FFMA.FTZ R88, R142, R85, R48 ;  /* 0x000000558e587223 */ /* 0x000fe20000010030 */
[-CC-:B------:R-:W-:Y:S01]  /*2230*/  FFMA.FTZ R183, R183, R107.reuse, R112.reuse ;  /* 0x0000006bb7b77223 */ /* 0x180fe20000010070 */
[----:B------:R-:W-:Y:S01]  /*2240*/  FFMA.FTZ R110, R92, R107, R112 ;  /* 0x0000006b5c6e7223 */ /* 0x000fe20000010070 */
[C---:B------:R-:W-:Y:S01]  /*2250*/  FFMA.FTZ R80, R142.reuse, R177, R44 ;  /* 0x000000b18e507223 */ /* 0x040fe2000001002c */
[C---:B------:R-:W-:Y:S01]  /*2260*/  FFMA.FTZ R86, R142.reuse, R187, R47 ;  /* 0x000000bb8e567223 */ /* 0x040fe2000001002f */
[C---:B------:R-:W-:Y:S01]  /*2270*/  FFMA.FTZ R90, R142.reuse, R90, R49 ;  /* 0x0000005a8e5a7223 */ /* 0x040fe20000010031 */
[----:B------:R-:W-:Y:S01]  /*2280*/  FFMA.FTZ R118, R173, R107, R112 ;  /* 0x0000006bad767223 */ /* 0x000fe20000010070 */
[----:B------:R-:W-:Y:S01]  /*2290*/  FFMA.FTZ R92, R142, R95, R50 ;  /* 0x0000005f8e5c7223 */ /* 0x000fe20000010032 */
[----:B------:R-:W-:Y:S01]  /*22a0*/  FFMA.FTZ R120, R175, R107, R112 ;  /* 0x0000006baf787223 */ /* 0x000fe20000010070 */
[-C--:B------:R-:W-:Y:S01]  /*22b0*/  FMUL.FTZ R76, R76, R151.reuse ;  /* 0x000000974c4c7220 */ /* 0x080fe20000410000 */
[----:B------:R-:W-:Y:S01]  /*22c0*/  FMUL.FTZ R198, R198, R151 ;  /* 0x00000097c6c67220 */ /* 0x000fe20000410000 */
[----:B------:R-:W-:Y:S01]  /*22d0*/  FFMA.FTZ R82, R142, R179, R46 ;  /* 0x000000b38e527223 */ /* 0x000fe2000001002e */
[-C--:B------:R-:W-:Y:S01]  /*22e0*/  FMUL.FTZ R88, R88, R151.reuse ;  /* 0x0000009758587220 */ /* 0x080fe20000410000 */
[-C--:B------:R-:W-:Y:S01]  /*22f0*/  FMUL.FTZ R80, R80, R151.reuse ;  /* 0x0000009750507220 */ /* 0x080fe20000410000 */
[-C--:B------:R-:W-:Y:S01]  /*2300*/  FMUL.FTZ R86, R86, R151.reuse ;  /* 0x0000009756567220 */ /* 0x080fe20000410000 */
[----:B------:R-:W-:Y:S01]  /*2310*/  FMUL.FTZ R90, R90, R151 ;  /* 0x000000975a5a7220 */ /* 0x000fe20000410000 */
[----:B------:R-:W-:Y:S01]  /*2320*/  FADD.FTZ R183, R84, -R183 ;  /* 0x800000b754b77221 */ /* 0x000fe20000010000 */
[----:B------:R-:W-:Y:S01]  /*2330*/  FFMA.FTZ R196, R196, R107, R112 ;  /* 0x0000006bc4c47223 */ /* 0x000fe20000010070 */
[-C--:B------:R-:W-:Y:S01]  /*2340*/  FMUL.FTZ R92, R92, R151.reuse ;  /* 0x000000975c5c7220 */ /* 0x080fe20000410000 */
[----:B------:R-:W-:Y:S01]  /*2350*/  FADD.FTZ R99, R99, -R118 ;  /* 0x8000007663637221 */ /* 0x000fe20000010000 */
[----:B------:R-:W-:Y:S01]  /*2360*/  FMUL.FTZ R76, R76, UR4 ;  /* 0x000000044c4c7c20 */ /* 0x000fe20008410000 */
[----:B------:R-:W-:Y:S01]  /*2370*/  FADD.FTZ R103, R103, -R120 ;  /* 0x8000007867677221 */ /* 0x000fe20000010000 */
[----:B------:R-:W-:Y:S01]  /*2380*/  LOP3.LUT P4, RZ, R106, 0xff0000, RZ, 0xc0, !PT ;  /* 0x00ff00006aff7812 */ /* 0x000fe2000788c0ff */
[----:B------:R-:W-:Y:S01]  /*2390*/  FMUL.FTZ R79, R198, UR4 ;  /* 0x00000004c64f7c20 */ /* 0x000fe20008410000 */
[----:B------:R-:W-:Y:S01]  /*23a0*/  FMUL.FTZ R82, R82, R151 ;  /* 0x0000009752527220 */ /* 0x000fe20000410000 */
[----:B------:R-:W-:Y:S01]  /*23b0*/  FMUL.FTZ R84, R88, UR4 ;  /* 0x0000000458547c20 */ /* 0x000fe20008410000 */
[----:B------:R-:W-:Y:S01]  /*23c0*/  ISETP.GE.U32.AND P2, PT, R106, 0x1000000, PT ;  /* 0x010000006a00780c */ /* 0x000fe20003f46070 */
[----:B------:R-:W-:Y:S01]  /*23d0*/  FMUL.FTZ R80, R80, UR4 ;  /* 0x0000000450507c20 */ /* 0x000fe20008410000 */
[----:B------:R-:W-:Y:S01]  /*23e0*/  FMUL.FTZ R83, R86, UR4 ;  /* 0x0000000456537c20 */ /* 0x000fe20008410000 */
[----:B------:R-:W-:Y:S01]  /*23f0*/  FMUL.FTZ R85, R90, UR4 ;  /* 0x000000045a557c20 */ /* 0x000fe20008410000 */
[----:B------:R-:W-:Y:S01]  /*2400*/  FFMA.FTZ R88, R142, R183, R51 ;  /* 0x000000b78e587223 */ /* 0x000fe20000010033 */
[----:B------:R-:W-:Y:S01]  /*2410*/  FADD.FTZ R196, R195, -R196 ;  /* 0x800000c4c3c47221 */ /* 0x000fe20000010000 */
[----:B------:R-:W-:Y:S01]  /*2420*/  LOP3.LUT P5, RZ, R105, 0xff, RZ, 0xc0, !PT ;  /* 0x000000ff69ff7812 */ /* 0x000fe200078ac0ff */
[----:B------:R-:W-:Y:S01]  /*2430*/  FMUL.FTZ R86, R92, UR4 ;  /* 0x000000045c567c20 */ /* 0x000fe20008410000 */
[C---:B------:R-:W-:Y:S01]  /*2440*/  FFMA.FTZ R90, R142.reuse, R99, R52 ;  /* 0x000000638e5a7223 */ /* 0x040fe20000010034 */
[-CC-:B------:R-:W-:Y:S01]  /*2450*/  FFMA.FTZ R191, R191, R107.reuse, R112.reuse ;  /* 0x0000006bbfbf7223 */ /* 0x180fe20000010070 */
[----:B------:R-:W-:Y:S01]  /*2460*/  FFMA.FTZ R185, R185, R107, R112 ;  /* 0x0000006bb9b97223 */ /* 0x000fe20000010070 */
[----:B------:R-:W-:Y:S01]  /*2470*/  FFMA.FTZ R92, R142, R103, R54 ;  /* 0x000000678e5c7223 */ /* 0x000fe20000010036 */
[----:B------:R-:W-:Y:S01]  /*2480*/  SEL R78, R76, RZ, P4 ;  /* 0x000000ff4c4e7207 */ /* 0x000fe20002000000 */
[----:B------:R-:W-:Y:S01]  /*2490*/  FMUL.FTZ R82, R82, UR4 ;  /* 0x0000000452527c20 */ /* 0x000fe20008410000 */
[----:B------:R-:W-:Y:S01]  /*24a0*/  LOP3.LUT P4, RZ, R105, 0xff0000, RZ, 0xc0, !PT ;  /* 0x00ff000069ff7812 */ /* 0x000fe2000788c0ff */
[----:B------:R-:W-:Y:S01]  /*24b0*/  FMUL.FTZ R88, R88, R151 ;  /* 0x0000009758587220 */ /* 0x000fe20000410000 */
[----:B------:R-:W-:Y:S01]  /*24c0*/  SEL R79, R79, RZ, P2 ;  /* 0x000000ff4f4f7207 */ /* 0x000fe20001000000 */
[--C-:B------:R-:W-:Y:S01]  /*24d0*/  FFMA.FTZ R98, R98, R107, R112.reuse ;  /* 0x0000006b62627223 */ /* 0x100fe20000010070 */
[----:B------:R-:W-:Y:S01]  /*24e0*/  FFMA.FTZ R196, R142, R196, R41 ;  /* 0x000000c48ec47223 */ /* 0x000fe20000010029 */
[----:B------:R-:W-:Y:S01]  /*24f0*/  ISETP.GE.U32.AND P2, PT, R105, 0x1000000, PT ;  /* 0x010000006900780c */ /* 0x000fe20003f46070 */
[----:B------:R-:W-:Y:S01]  /*2500*/  FMUL.FTZ R90, R90, R151 ;  /* 0x000000975a5a7220 */ /* 0x000fe20000410000 */
[----:B------:R-:W-:Y:S01]  /*2510*/  SEL R80, R80, RZ, P5 ;  /* 0x000000ff50507207 */ /* 0x000fe20002800000 */
[--C-:B------:R-:W-:Y:S01]  /*2520*/  FFMA.FTZ R119, R101, R107, R112.reuse ;  /* 0x0000006b65777223 */ /* 0x100fe20000010070 */
[----:B------:R-:W-:Y:S01]  /*2530*/  FADD.FTZ R191, R192, -R191 ;  /* 0x800000bfc0bf7221 */ /* 0x000fe20000010000 */
[----:B------:R-:W-:Y:S01]  /*2540*/  FADD.FTZ R178, R178, -R185 ;  /* 0x800000b9b2b27221 */ /* 0x000fe20000010000 */
[----:B------:R-:W-:Y:S01]  /*2550*/  LOP3.LUT P5, RZ, R104, 0xff00, RZ, 0xc0, !PT ;  /* 0x0000ff0068ff7812 */ /* 0x000fe200078ac0ff */
[----:B------:R-:W-:Y:S01]  /*2560*/  FMUL.FTZ R92, R92, R151 ;  /* 0x000000975c5c7220 */ /* 0x000fe20000410000 */
[-CC-:B------:R-:W-:Y:S01]  /*2570*/  FFMA.FTZ R117, R174, R107.reuse, R112.reuse ;  /* 0x0000006bae757223 */ /* 0x180fe20000010070 */
[-CC-:B------:R-:W-:Y:S01]  /*2580*/  FFMA.FTZ R116, R109, R107.reuse, R112.reuse ;  /* 0x0000006b6d747223 */ /* 0x180fe20000010070 */
[----:B------:R-:W-:Y:S01]  /*2590*/  FFMA.FTZ R176, R176, R107, R112 ;  /* 0x0000006bb0b07223 */ /* 0x000fe20000010070 */
[----:B------:R-:W-:Y:S01]  /*25a0*/  SEL R82, R82, RZ, P4 ;  /* 0x000000ff52527207 */ /* 0x000fe20002000000 */
[----:B------:R-:W-:Y:S01]  /*25b0*/  FMUL.FTZ R88, R88, UR4 ;  /* 0x0000000458587c20 */ /* 0x000fe20008410000 */
[----:B------:R-:W-:Y:S01]  /*25c0*/  FMUL.FTZ R196, R196, R151 ;  /* 0x00000097c4c47220 */ /* 0x000fe20000410000 */
[----:B------:R-:W-:Y:S01]  /*25d0*/  ISETP.GE.U32.AND P4, PT, R104, 0x1000000, PT ;  /* 0x010000006800780c */ /* 0x000fe20003f86070 */
[----:B------:R-:W-:Y:S01]  /*25e0*/  FMUL.FTZ R90, R90, UR4 ;  /* 0x000000045a5a7c20 */ /* 0x000fe20008410000 */
[----:B------:R-:W-:Y:S01]  /*25f0*/  SEL R83, R83, RZ, P2 ;  /* 0x000000ff53537207 */ /* 0x000fe20001000000 */
[----:B------:R-:W-:Y:S01]  /*2600*/  FADD.FTZ R98, R165, -R98 ;  /* 0x80000062a5627221 */ /* 0x000fe20000010000 */
[C---:B------:R-:W-:Y:S01]  /*2610*/  FFMA.FTZ R76, R142.reuse, R191, R40 ;  /* 0x000000bf8e4c7223 */ /* 0x040fe20000010028 */
[----:B------:R-:W-:Y:S01]  /*2620*/  FFMA.FTZ R178, R142, R178, R45 ;  /* 0x000000b28eb27223 */ /* 0x000fe2000001002d */
[----:B------:R-:W-:Y:S01]  /*2630*/  LOP3.LUT P2, RZ, R188, 0xff, RZ, 0xc0, !PT ;  /* 0x000000ffbcff7812 */ /* 0x000fe2000784c0ff */
[----:B------:R-:W-:Y:S01]  /*2640*/  FMUL.FTZ R92, R92, UR4 ;  /* 0x000000045c5c7c20 */ /* 0x000fe20008410000 */
[----:B------:R-:W-:Y:S01]  /*2650*/  SEL R85, R85, RZ, P5 ;  /* 0x000000ff55557207 */ /* 0x000fe20002800000 */
[----:B------:R-:W-:Y:S01]  /*2660*/  FADD.FTZ R119, R166, -R119 ;  /* 0x80000077a6777221 */ /* 0x000fe20000010000 */
[----:B------:R-:W-:Y:S01]  /*2670*/  LOP3.LUT P5, RZ, R188, 0xff0000, RZ, 0xc0, !PT ;  /* 0x00ff0000bcff7812 */ /* 0x000fe200078ac0ff */
[----:B------:R-:W-:Y:S01]  /*2680*/  FADD.FTZ R102, R102, -R117 ;  /* 0x8000007566667221 */ /* 0x000fe20000010000 */
[----:B------:R-:W-:Y:S01]  /*2690*/  FADD.FTZ R111, R111, -R116 ;  /* 0x800000746f6f7221 */ /* 0x000fe20000010000 */
[----:B------:R-:W-:Y:S01]  /*26a0*/  FFMA.FTZ R97, R97, R107, R112 ;  /* 0x0000006b61617223 */ /* 0x000fe20000010070 */
[----:B------:R-:W-:Y:S01]  /*26b0*/  FADD.FTZ R176, R87, -R176 ;  /* 0x800000b057b07221 */ /* 0x000fe20000010000 */
[----:B------:R-:W-:Y:S01]  /*26c0*/  FMUL.FTZ R77, R196, UR4 ;  /* 0x00000004c44d7c20 */ /* 0x000fe20008410000 */
[----:B------:R-:W-:Y:S01]  /*26d0*/  SEL R87, R88, RZ, P4 ;  /* 0x000000ff58577207 */ /* 0x000fe20002000000 */
[----:B------:R-:W-:Y:S01]  /*26e0*/  FFMA.FTZ R98, R142, R98, R61 ;  /* 0x000000628e627223 */ /* 0x000fe2000001003d */
[----:B------:R-:W-:Y:S01]  /*26f0*/  LOP3.LUT P0, RZ, R106, 0xff00, RZ, 0xc0, !PT ;  /* 0x0000ff006aff7812 */ /* 0x000fe2000780c0ff */
[-C--:B------:R-:W-:Y:S01]  /*2700*/  FMUL.FTZ R76, R76, R151.reuse ;  /* 0x000000974c4c7220 */ /* 0x080fe20000410000 */
[----:B------:R-:W-:Y:S01]  /*2710*/  FMUL.FTZ R178, R178, R151 ;  /* 0x00000097b2b27220 */ /* 0x000fe20000410000 */
[----:B------:R-:W-:Y:S01]  /*2720*/  SEL R88, R90, RZ, P2 ;  /* 0x000000ff5a587207 */ /* 0x000fe20001000000 */
[C---:B------:R-:W-:Y:S01]  /*2730*/  FFMA.FTZ R100, R142.reuse, R119, R62 ;  /* 0x000000778e647223 */ /* 0x040fe2000001003e */
[----:B------:R-:W-:Y:S01]  /*2740*/  FFMA.FTZ R102, R142, R102, R53 ;  /* 0x000000668e667223 */ /* 0x000fe20000010035 */
[----:B------:R-:W-:Y:S01]  /*2750*/  SEL R90, R92, RZ, P5 ;  /* 0x000000ff5c5a7207 */ /* 0x000fe20002800000 */
[----:B------:R-:W-:Y:S01]  /*2760*/  FFMA.FTZ R92, R142, R111, R56 ;  /* 0x0000006f8e5c7223 */ /* 0x000fe20000010038 */
[----:B------:R-:W-:Y:S01]  /*2770*/  FADD.FTZ R97, R164, -R97 ;  /* 0x80000061a4617221 */ /* 0x000fe20000010000 */
[----:B------:R-:W-:Y:S01]  /*2780*/  FADD.FTZ R159, R159, -R110 ;  /* 0x8000006e9f9f7221 */ /* 0x000fe20000010000 */
[-CC-:B------:R-:W-:Y:S01]  /*2790*/  FFMA.FTZ R170, R170, R107.reuse, R112.reuse ;  /* 0x0000006baaaa7223 */ /* 0x180fe20000010070 */
[-CC-:B------:R-:W-:Y:S01]  /*27a0*/  FFMA.FTZ R122, R171, R107.reuse, R112.reuse ;  /* 0x0000006bab7a7223 */ /* 0x180fe20000010070 */
[--C-:B------:R-:W-:Y:S01]  /*27b0*/  FFMA.FTZ R121, R94, R107, R112.reuse ;  /* 0x0000006b5e797223 */ /* 0x100fe20000010070 */
[-C--:B------:R-:W-:Y:S01]  /*27c0*/  FMUL.FTZ R98, R98, R151.reuse ;  /* 0x0000009762627220 */ /* 0x080fe20000410000 */
[----:B------:R-:W0:Y:S01]  /*27d0*/  LDC.64 R110, c[0x0][0x468] ;  /* 0x00011a00ff6e7b82 */ /* 0x000e220000000a00 */
[----:B------:R-:W-:Y:S01]  /*27e0*/  SEL R77, R77, RZ, P0 ;  /* 0x000000ff4d4d7207 */ /* 0x000fe20000000000 */
[----:B------:R-:W-:Y:S01]  /*27f0*/  FMUL.FTZ R76, R76, UR4 ;  /* 0x000000044c4c7c20 */ /* 0x000fe20008410000 */
[----:B------:R-:W-:Y:S01]  /*2800*/  FMUL.FTZ R81, R178, UR4 ;  /* 0x00000004b2517c20 */ /* 0x000fe20008410000 */
[----:B------:R-:W-:Y:S01]  /*2810*/  FMUL.FTZ R100, R100, R151 ;  /* 0x0000009764647220 */ /* 0x000fe20000410000 */
[----:B------:R-:W-:Y:S01]  /*2820*/  FFMA.FTZ R109, R96, R107, R112 ;  /* 0x0000006b606d7223 */ /* 0x000fe20000010070 */
[----:B------:R-:W-:Y:S01]  /*2830*/  LOP3.LUT P6, RZ, R106, 0xff, RZ, 0xc0, !PT ;  /* 0x000000ff6aff7812 */ /* 0x000fe200078cc0ff */
[----:B------:R-:W-:Y:S01]  /*2840*/  FMUL.FTZ R102, R102, R151 ;  /* 0x0000009766667220 */ /* 0x000fe20000410000 */
[----:B------:R-:W-:Y:S01]  /*2850*/  LOP3.LUT P0, RZ, R105, 0xff00, RZ, 0xc0, !PT ;  /* 0x0000ff0069ff7812 */ /* 0x000fe2000780c0ff */
[----:B------:R-:W-:Y:S01]  /*2860*/  FADD.FTZ R123, R162, -R123 ;  /* 0x8000007ba27b7221 */ /* 0x000fe20000010000 */
[----:B------:R-:W-:Y:S01]  /*2870*/  FADD.FTZ R168, R168, -R115 ;  /* 0x80000073a8a87221 */ /* 0x000fe20000010000 */
[C---:B------:R-:W-:Y:S01]  /*2880*/  FFMA.FTZ R176, R142.reuse, R176, R55 ;  /* 0x000000b08eb07223 */ /* 0x040fe20000010037 */
[----:B------:R-:W-:Y:S01]  /*2890*/  FFMA.FTZ R96, R142, R97, R60 ;  /* 0x000000618e607223 */ /* 0x000fe2000001003c */
[----:B------:R-:W-:Y:S01]  /*28a0*/  FADD.FTZ R169, R169, -R170 ;  /* 0x800000aaa9a97221 */ /* 0x000fe20000010000 */
[----:B------:R-:W-:Y:S01]  /*28b0*/  FADD.FTZ R122, R167, -R122 ;  /* 0x8000007aa77a7221 */ /* 0x000fe20000010000 */
[----:B------:R-:W-:Y:S01]  /*28c0*/  FMUL.FTZ R97, R98, UR4 ;  /* 0x0000000462617c20 */ /* 0x000fe20008410000 */
[----:B------:R-:W-:Y:S01]  /*28d0*/  FADD.FTZ R121, R158, -R121 ;  /* 0x800000799e797221 */ /* 0x000fe20000010000 */
[-CC-:B------:R-:W-:Y:S01]  /*28e0*/  FFMA.FTZ R101, R93, R107.reuse, R112.reuse ;  /* 0x0000006b5d657223 */ /* 0x180fe20000010070 */
[----:B------:R-:W-:Y:S01]  /*28f0*/  FFMA.FTZ R113, R89, R107, R112 ;  /* 0x0000006b59717223 */ /* 0x000fe20000010070 */
[----:B------:R-:W-:Y:S01]  /*2900*/  FMUL.FTZ R98, R100, UR4 ;  /* 0x0000000464627c20 */ /* 0x000fe20008410000 */
[----:B------:R-:W-:Y:S01]  /*2910*/  SEL R76, R76, RZ, P6 ;  /* 0x000000ff4c4c7207 */ /* 0x000fe20003000000 */
[----:B------:R-:W-:Y:S01]  /*2920*/  FMUL.FTZ R89, R102, UR4 ;  /* 0x0000000466597c20 */ /* 0x000fe20008410000 */
[----:B------:R-:W-:Y:S01]  /*2930*/  SEL R81, R81, RZ, P0 ;  /* 0x000000ff51517207 */ /* 0x000fe20000000000 */
[----:B------:R-:W-:Y:S01]  /*2940*/  FFMA.FTZ R100, R142, R123, R63 ;  /* 0x0000007b8e647223 */ /* 0x000fe2000001003f */
[----:B------:R-:W-:Y:S01]  /*2950*/  LOP3.LUT P6, RZ, R104, 0xff, RZ, 0xc0, !PT ;  /* 0x000000ff68ff7812 */ /* 0x000fe200078cc0ff */
[----:B------:R-:W-:Y:S01]  /*2960*/  FFMA.FTZ R168, R142, R168, R57 ;  /* 0x000000a88ea87223 */ /* 0x000fe20000010039 */
[----:B------:R-:W-:Y:S01]  /*2970*/  LOP3.LUT P0, RZ, R104, 0xff0000, RZ, 0xc0, !PT ;  /* 0x00ff000068ff7812 */ /* 0x000fe2000780c0ff */
[-C--:B------:R-:W-:Y:S01]  /*2980*/  FMUL.FTZ R176, R176, R151.reuse ;  /* 0x00000097b0b07220 */ /* 0x080fe20000410000 */
[----:B------:R-:W-:Y:S01]  /*2990*/  FMUL.FTZ R92, R92, R151 ;  /* 0x000000975c5c7220 */ /* 0x000fe20000410000 */
[C---:B------:R-:W-:Y:S01]  /*29a0*/  FFMA.FTZ R102, R142.reuse, R159, R64 ;  /* 0x0000009f8e667223 */ /* 0x040fe20000010040 */
[C---:B------:R-:W-:Y:S01]  /*29b0*/  FFMA.FTZ R94, R142.reuse, R169, R58 ;  /* 0x000000a98e5e7223 */ /* 0x040fe2000001003a */
[C---:B------:R-:W-:Y:S01]  /*29c0*/  FFMA.FTZ R122, R142.reuse, R122, R59 ;  /* 0x0000007a8e7a7223 */ /* 0x040fe2000001003b */
[----:B------:R-:W-:Y:S01]  /*29d0*/  FFMA.FTZ R104, R142, R121, R66 ;  /* 0x000000798e687223 */ /* 0x000fe20000010042 */
[----:B------:R-:W-:Y:S01]  /*29e0*/  FADD.FTZ R160, R160, -R101 ;  /* 0x80000065a0a07221 */ /* 0x000fe20000010000 */
[----:B------:R-:W-:Y:S01]  /*29f0*/  FFMA.FTZ R107, R91, R107, R112 ;  /* 0x0000006b5b6b7223 */ /* 0x000fe20000010070 */
[-C--:B------:R-:W-:Y:S01]  /*2a00*/  FMUL.FTZ R100, R100, R151.reuse ;  /* 0x0000009764647220 */ /* 0x080fe20000410000 */
[----:B------:R-:W-:Y:S01]  /*2a10*/  SEL R84, R84, RZ, P6 ;  /* 0x000000ff54547207 */ /* 0x000fe20003000000 */
[-C--:B------:R-:W-:Y:S01]  /*2a20*/  FMUL.FTZ R168, R168, R151.reuse ;  /* 0x00000097a8a87220 */ /* 0x080fe20000410000 */
[----:B------:R-:W-:Y:S01]  /*2a30*/  SEL R86, R86, RZ, P0 ;  /* 0x000000ff56567207 */ /* 0x000fe20000000000 */
[----:B------:R-:W-:Y:S01]  /*2a40*/  FMUL.FTZ R91, R176, UR4 ;  /* 0x00000004b05b7c20 */ /* 0x000fe20008410000 */
[----:B------:R-:W-:Y:S01]  /*2a50*/  FMUL.FTZ R92, R92, UR4 ;  /* 0x000000045c5c7c20 */ /* 0x000fe20008410000 */
[-C--:B------:R-:W-:Y:S01]  /*2a60*/  FMUL.FTZ R102, R102, R151.reuse ;  /* 0x0000009766667220 */ /* 0x080fe20000410000 */
[----:B------:R-:W-:Y:S01]  /*2a70*/  LOP3.LUT P6, RZ, R188, 0xff00, RZ, 0xc0, !PT ;  /* 0x0000ff00bcff7812 */ /* 0x000fe200078cc0ff */
[-C--:B------:R-:W-:Y:S01]  /*2a80*/  FMUL.FTZ R94, R94, R151.reuse ;  /* 0x000000975e5e7220 */ /* 0x080fe20000410000 */
[----:B------:R-:W-:Y:S01]  /*2a90*/  ISETP.GE.U32.AND P0, PT, R188, 0x1000000, PT ;  /* 0x01000000bc00780c */ /* 0x000fe20003f06070 */
[-C--:B------:R-:W-:Y:S01]  /*2aa0*/  FMUL.FTZ R122, R122, R151.reuse ;  /* 0x000000977a7a7220 */ /* 0x080fe20000410000 */
[----:B------:R-:W-:Y:S01]  /*2ab0*/  LOP3.LUT P4, RZ, R172, 0xff, RZ, 0xc0, !PT ;  /* 0x000000ffacff7812 */ /* 0x000fe2000788c0ff */
[-C--:B------:R-:W-:Y:S01]  /*2ac0*/  FMUL.FTZ R96, R96, R151.reuse ;  /* 0x0000009760607220 */ /* 0x080fe20000410000 */
[-C--:B------:R-:W-:Y:S01]  /*2ad0*/  FMUL.FTZ R104, R104, R151.reuse ;  /* 0x0000009768687220 */ /* 0x080fe20000410000 */
[----:B------:R-:W-:Y:S01]  /*2ae0*/  FFMA.FTZ R160, R142, R160, R65 ;  /* 0x000000a08ea07223 */ /* 0x000fe20000010041 */
[----:B------:R-:W-:Y:S01]  /*2af0*/  FADD.FTZ R109, R152, -R109 ;  /* 0x8000006d986d7221 */ /* 0x000fe20000010000 */
[----:B------:R-:W-:Y:S01]  /*2b00*/  FMUL.FTZ R99, R100, UR4 ;  /* 0x0000000464637c20 */ /* 0x000fe20008410000 */
[----:B------:R-:W-:Y:S01]  /*2b10*/  FADD.FTZ R153, R153, -R108 ;  /* 0x8000006c99997221 */ /* 0x000fe20000010000 */
[----:B------:R-:W-:Y:S01]  /*2b20*/  FADD.FTZ R154, R154, -R113 ;  /* 0x800000719a9a7221 */ /* 0x000fe20000010000 */
[----:B------:R-:W-:Y:S01]  /*2b30*/  FADD.FTZ R155, R155, -R114 ;  /* 0x800000729b9b7221 */ /* 0x000fe20000010000 */
[----:B------:R-:W-:Y:S01]  /*2b40*/  FADD.FTZ R156, R156, -R107 ;  /* 0x8000006b9c9c7221 */ /* 0x000fe20000010000 */
[----:B------:R-:W-:Y:S01]  /*2b50*/  FMUL.FTZ R93, R168, UR4 ;  /* 0x00000004a85d7c20 */ /* 0x000fe20008410000 */
[----:B------:R-:W-:Y:S01]  /*2b60*/  FMUL.FTZ R100, R102, UR4 ;  /* 0x0000000466647c20 */ /* 0x000fe20008410000 */
[----:B------:R-:W-:Y:S01]  /*2b70*/  LOP3.LUT P2, RZ, R172, 0xff00, RZ, 0xc0, !PT ;  /* 0x0000ff00acff7812 */ /* 0x000fe2000784c0ff */
[----:B------:R-:W-:Y:S01]  /*2b80*/  FMUL.FTZ R94, R94, UR4 ;  /* 0x000000045e5e7c20 */ /* 0x000fe20008410000 */
[----:B------:R-:W-:Y:S01]  /*2b90*/  SEL R89, R89, RZ, P6 ;  /* 0x000000ff59597207 */ /* 0x000fe20003000000 */
[----:B------:R-:W-:Y:S01]  /*2ba0*/  FMUL.FTZ R95, R122, UR4 ;  /* 0x000000047a5f7c20 */ /* 0x000fe20008410000 */
[----:B------:R-:W-:Y:S01]  /*2bb0*/  SEL R91, R91, RZ, P0 ;  /* 0x000000ff5b5b7207 */ /* 0x000fe20000000000 */
[----:B------:R-:W-:Y:S01]  /*2bc0*/  FMUL.FTZ R96, R96, UR4 ;  /* 0x0000000460607c20 */ /* 0x000fe20008410000 */
[----:B------:R-:W-:Y:S01]  /*2bd0*/  SEL R92, R92, RZ, P4 ;  /* 0x000000ff5c5c7207 */ /* 0x000fe20002000000 */
[----:B------:R-:W-:Y:S01]  /*2be0*/  FMUL.FTZ R102, R104, UR4 ;  /* 0x0000000468667c20 */ /* 0x000fe20008410000 */
[----:B------:R-:W-:Y:S01]  /*2bf0*/  LOP3.LUT P6, RZ, R172, 0xff0000, RZ, 0xc0, !PT ;  /* 0x00ff0000acff7812 */ /* 0x000fe200078cc0ff */
[----:B------:R-:W-:Y:S01]  /*2c00*/  FMUL.FTZ R160, R160, R151 ;  /* 0x00000097a0a07220 */ /* 0x000fe20000410000 */
[----:B------:R-:W-:Y:S01]  /*2c10*/  ISETP.GE.U32.AND P5, PT, R172, 0x1000000, PT ;  /* 0x01000000ac00780c */ /* 0x000fe20003fa6070 */
[C---:B------:R-:W-:Y:S01]  /*2c20*/  FFMA.FTZ R104, R142.reuse, R109, R67 ;  /* 0x0000006d8e687223 */ /* 0x040fe20000010043 */
[C---:B------:R-:W-:Y:S01]  /*2c30*/  LOP3.LUT P0, RZ, R163.reuse, 0xff, RZ, 0xc0, !PT ;  /* 0x000000ffa3ff7812 */ /* 0x040fe2000780c0ff */
[C---:B------:R-:W-:Y:S01]  /*2c40*/  FFMA.FTZ R106, R142.reuse, R153, R68 ;  /* 0x000000998e6a7223 */ /* 0x040fe20000010044 */
[----:B------:R-:W-:Y:S01]  /*2c50*/  LOP3.LUT P4, RZ, R163, 0xff00, RZ, 0xc0, !PT ;  /* 0x0000ff00a3ff7812 */ /* 0x000fe2000788c0ff */
[C---:B------:R-:W-:Y:S01]  /*2c60*/  FFMA.FTZ R154, R142.reuse, R154, R69 ;  /* 0x0000009a8e9a7223 */ /* 0x040fe20000010045 */
[C---:B------:R-:W-:Y:S01]  /*2c70*/  FFMA.FTZ R108, R142.reuse, R155, R70 ;  /* 0x0000009b8e6c7223 */ /* 0x040fe20000010046 */
[----:B------:R-:W-:Y:S01]  /*2c80*/  FFMA.FTZ R156, R142, R156, R71 ;  /* 0x0000009c8e9c7223 */ /* 0x000fe20000010047 */
[----:B------:R-:W-:Y:S01]  /*2c90*/  SEL R93, R93, RZ, P2 ;  /* 0x000000ff5d5d7207 */ /* 0x000fe20001000000 */
[----:B------:R-:W-:Y:S01]  /*2ca0*/  FMUL.FTZ R101, R160, UR4 ;  /* 0x00000004a0657c20 */ /* 0x000fe20008410000 */
[----:B------:R-:W-:Y:S01]  /*2cb0*/  LOP3.LUT P2, RZ, R163, 0xff0000, RZ, 0xc0, !PT ;  /* 0x00ff0000a3ff7812 */ /* 0x000fe2000784c0ff */
[-C--:B------:R-:W-:Y:S01]  /*2cc0*/  FMUL.FTZ R103, R104, R151.reuse ;  /* 0x0000009768677220 */ /* 0x080fe20000410000 */
[----:B------:R-:W-:Y:S01]  /*2cd0*/  SEL R94, R94, RZ, P6 ;  /* 0x000000ff5e5e7207 */ /* 0x000fe20003000000 */
[-C--:B------:R-:W-:Y:S01]  /*2ce0*/  FMUL.FTZ R112, R106, R151.reuse ;  /* 0x000000976a707220 */ /* 0x080fe20000410000 */
[----:B------:R-:W-:Y:S01]  /*2cf0*/  SEL R95, R95, RZ, P5 ;  /* 0x000000ff5f5f7207 */ /* 0x000fe20002800000 */
[-C--:B------:R-:W-:Y:S01]  /*2d00*/  FMUL.FTZ R154, R154, R151.reuse ;  /* 0x000000979a9a7220 */ /* 0x080fe20000410000 */
[----:B------:R-:W-:Y:S01]  /*2d10*/  SEL R96, R96, RZ, P0 ;  /* 0x000000ff60607207 */ /* 0x000fe20000000000 */
[-C--:B------:R-:W-:Y:S01]  /*2d20*/  FMUL.FTZ R113, R108, R151.reuse ;  /* 0x000000976c717220 */ /* 0x080fe20000410000 */
[----:B------:R-:W-:Y:S01]  /*2d30*/  SEL R97, R97, RZ, P4 ;  /* 0x000000ff61617207 */ /* 0x000fe20002000000 */
[----:B------:R-:W-:Y:S01]  /*2d40*/  FMUL.FTZ R156, R156, R151 ;  /* 0x000000979c9c7220 */ /* 0x000fe20000410000 */
[----:B------:R-:W-:Y:S01]  /*2d50*/  ISETP.GE.U32.AND P6, PT, R163, 0x1000000, PT ;  /* 0x01000000a300780c */ /* 0x000fe20003fc6070 */
[----:B0-----:R-:W-:Y:S01]  /*2d60*/  IMAD.WIDE.U32 R150, R150, 0x10, R110 ;  /* 0x0000001096967825 */ /* 0x001fe200078e006e */
[----:B------:R-:W-:-:S03]  /*2d70*/  LOP3.LUT P5, RZ, R161, 0xff, RZ, 0xc0, !PT ;  /* 0x000000ffa1ff7812 */ /* 0x000fc600078ac0ff */
[----:B------:R-:W-:Y:S01]  /*2d80*/  FMUL.FTZ R103, R103, UR4 ;  /* 0x0000000467677c20 */ /* 0x000fe20008410000 */
[----:B------:R-:W-:Y:S01]  /*2d90*/  LOP3.LUT P0, RZ, R161, 0xff00, RZ, 0xc0, !PT ;  /* 0x0000ff00a1ff7812 */ /* 0x000fe2000780c0ff */
[----:B------:R-:W-:Y:S01]  /*2da0*/  IMAD.WIDE.U32 R104, R149, 0x10, R110 ;  /* 0x0000001095687825 */ /* 0x000fe200078e006e */
[----:B------:R-:W-:-:S03]  /*2db0*/  LOP3.LUT P4, RZ, R161, 0xff0000, RZ, 0xc0, !PT ;  /* 0x00ff0000a1ff7812 */ /* 0x000fc6000788c0ff */
[----:B------:R-:W-:Y:S01]  /*2dc0*/  FMUL.FTZ R112, R112, UR4 ;  /* 0x0000000470707c20 */ /* 0x000fe20008410000 */
[----:B------:R-:W-:Y:S01]  /*2dd0*/  SEL R98, R98, RZ, P2 ;  /* 0x000000ff62627207 */ /* 0x000fe20001000000 */
[----:B------:R-:W-:Y:S01]  /*2de0*/  IMAD.WIDE.U32 R148, R148, 0x10, R110 ;  /* 0x0000001094947825 */ /* 0x000fe200078e006e */
[----:B------:R-:W-:-:S03]  /*2df0*/  ISETP.GE.U32.AND P2, PT, R161, 0x1000000, PT ;  /* 0x01000000a100780c */ /* 0x000fc60003f46070 */
[----:B------:R-:W-:Y:S01]  /*2e00*/  FMUL.FTZ R154, R154, UR4 ;  /* 0x000000049a9a7c20 */ /* 0x000fe20008410000 */
[----:B------:R-:W-:Y:S01]  /*2e10*/  SEL R99, R99, RZ, P6 ;  /* 0x000000ff63637207 */ /* 0x000fe20003000000 */
[----:B------:R-:W-:Y:S01]  /*2e20*/  FMUL.FTZ R113, R113, UR4 ;  /* 0x0000000471717c20 */ /* 0x000fe20008410000 */
[----:B------:R-:W-:Y:S01]  /*2e30*/  SEL R100, R100, RZ, P5 ;  /* 0x000000ff64647207 */ /* 0x000fe20002800000 */
[----:B------:R-:W-:Y:S01]  /*2e40*/  FMUL.FTZ R156, R156, UR4 ;  /* 0x000000049c9c7c20 */ /* 0x000fe20008410000 */
[----:B------:R-:W-:Y:S01]  /*2e50*/  SEL R101, R101, RZ, P0 ;  /* 0x000000ff65657207 */ /* 0x000fe20000000000 */
[--C-:B------:R-:W-:Y:S01]  /*2e60*/  IMAD.WIDE.U32 R106, R147, 0x10, R110.reuse ;  /* 0x00000010936a7825 */ /* 0x100fe200078e006e */
[----:B------:R-:W-:Y:S01]  /*2e70*/  SEL R102, R102, RZ, P4 ;  /* 0x000000ff66667207 */ /* 0x000fe20002000000 */
[----:B------:R0:W-:Y:S01]  /*2e80*/  STG.E.128 desc[UR6][R150.64], R76 ;  /* 0x0000004c96007986 */ /* 0x0001e2000c101d06 */
[C---:B------:R-:W-:Y:S01]  /*2e90*/  LOP3.LUT P6, RZ, R157.reuse, 0xff, RZ, 0xc0, !PT ;  /* 0x000000ff9dff7812 */ /* 0x040fe200078cc0ff */
[--C-:B------:R-:W-:Y:S01]  /*2ea0*/  IMAD.WIDE.U32 R146, R146, 0x10, R110.reuse ;  /* 0x0000001092927825 */ /* 0x100fe200078e006e */
[C---:B------:R-:W-:Y:S01]  /*2eb0*/  LOP3.LUT P5, RZ, R157.reuse, 0xff00, RZ, 0xc0, !PT ;  /* 0x0000ff009dff7812 */ /* 0x040fe200078ac0ff */
[----:B------:R1:W-:Y:S01]  /*2ec0*/  STG.E.128 desc[UR6][R104.64], R80 ;  /* 0x0000005068007986 */ /* 0x0003e2000c101d06 */
[----:B------:R-:W-:Y:S01]  /*2ed0*/  LOP3.LUT P0, RZ, R157, 0xff0000, RZ, 0xc0, !PT ;  /* 0x00ff00009dff7812 */ /* 0x000fe2000780c0ff */
[--C-:B------:R-:W-:Y:S01]  /*2ee0*/  IMAD.WIDE.U32 R108, R145, 0x10, R110.reuse ;  /* 0x00000010916c7825 */ /* 0x100fe200078e006e */
[----:B------:R-:W-:Y:S01]  /*2ef0*/  ISETP.GE.U32.AND P4, PT, R157, 0x1000000, PT ;  /* 0x010000009d00780c */ /* 0x000fe20003f86070 */
[----:B------:R1:W-:Y:S01]  /*2f00*/  STG.E.128 desc[UR6][R148.64], R84 ;  /* 0x0000005494007986 */ /* 0x0003e2000c101d06 */
[----:B------:R-:W-:Y:S01]  /*2f10*/  SEL R103, R103, RZ, P2 ;  /* 0x000000ff67677207 */ /* 0x000fe20001000000 */
[----:B------:R-:W-:-:S02]  /*2f20*/  IMAD.WIDE.U32 R144, R144, 0x10, R110 ;  /* 0x0000001090907825 */ /* 0x000fc400078e006e */
[----:B------:R1:W-:Y:S02]  /*2f30*/  STG.E.128 desc[UR6][R106.64], R88 ;  /* 0x000000586a007986 */ /* 0x0003e4000c101d06 */
[----:B------:R-:W-:Y:S02]  /*2f40*/  IMAD.WIDE.U32 R110, R143, 0x10, R110 ;  /* 0x000000108f6e7825 */ /* 0x000fe400078e006e */
[----:B------:R1:W-:Y:S01]  /*2f50*/  STG.E.128 desc[UR6][R146.64], R92 ;  /* 0x0000005c92007986 */ /* 0x0003e2000c101d06 */
[----:B0-----:R-:W-:Y:S02]  /*2f60*/  SEL R76, R112, RZ, P6 ;  /* 0x000000ff704c7207 */ /* 0x001fe40003000000 */
[----:B------:R-:W-:Y:S01]  /*2f70*/  SEL R77, R154, RZ, P5 ;  /* 0x000000ff9a4d7207 */ /* 0x000fe20002800000 */
[----:B------:R1:W-:Y:S01]  /*2f80*/  STG.E.128 desc[UR6][R108.64], R96 ;  /* 0x000000606c007986 */ /* 0x0003e2000c101d06 */
[----:B------:R-:W-:Y:S02]  /*2f90*/  SEL R78, R113, RZ, P0 ;  /* 0x000000ff714e7207 */ /* 0x000fe40000000000 */
[----:B------:R-:W-:Y:S01]  /*2fa0*/  SEL R79, R156, RZ, P4 ;  /* 0x000000ff9c4f7207 */ /* 0x000fe20002000000 */
[----:B------:R1:W-:Y:S04]  /*2fb0*/  STG.E.128 desc[UR6][R144.64], R100 ;  /* 0x0000006490007986 */ /* 0x0003e8000c101d06 */
[----:B------:R1:W-:Y:S01]  /*2fc0*/  STG.E.128 desc[UR6][R110.64], R76 ;  /* 0x0000004c6e007986 */ /* 0x0003e2000c101d06 */
[----:B------:R-:W-:Y:S05]  /*2fd0*/  BRA `(.L_x_13419) ;  /* 0x0000002c00f87947 */ /* 0x000fea0003800000 */
.L_x_13418:
        /* <DEDUP_REMOVED lines=11> */
[--C-:B------:R-:W-:Y:S01]  /*3090*/  FFMA.FTZ R134, R90, R107, R112.reuse ;  /* 0x0000006b5a867223 */ /* 0x100fe20000010070 */
[-C--:B------:R-:W-:Y:S01]  /*30a0*/  FMUL.FTZ R74, R72, R151.reuse ;  /* 0x00000097484a7220 */ /* 0x080fe20000410000 */
[----:B------:R-:W-:Y:S01]  /*30b0*/  FMUL.FTZ R75, R73, R151 ;  /* 0x00000097494b7220 */ /* 0x000fe20000410000 */
[-CC-:B------:R-:W-:Y:S01]  /*30c0*/  FFMA.FTZ R184, R184, R107.reuse, R112.reuse ;  /* 0x0000006bb8b87223 */ /* 0x180fe20000010070 */
[-CC-:B------:R-:W-:Y:S01]  /*30d0*/  FFMA.FTZ R185, R185, R107.reuse, R112.reuse ;  /* 0x0000006bb9b97223 */ /* 0x180fe20000010070 */
[----:B------:R-:W-:Y:S01]  /*30e0*/  FMUL.FTZ R74, R74, UR4 ;  /* 0x000000044a4a7c20 */ /* 0x000fe20008410000 */
[----:B------:R-:W-:Y:S01]  /*30f0*/  FMUL.FTZ R75, R75, UR4 ;  /* 0x000000044b4b7c20 */ /* 0x000fe20008410000 */
[----:B------:R-:W-:Y:S01]  /*3100*/  FFMA.FTZ R186, R186, R107, R112 ;  /* 0x0000006bbaba7223 */ /* 0x000fe20000010070 */
[----:B------:R-:W-:Y:S01]  /*3110*/  LOP3.LUT P4, RZ, R106, 0xff00, RZ, 0xc0, !PT ;  /* 0x0000ff006aff7812 */ /* 0x000fe2000788c0ff */
[----:B------:R-:W-:Y:S01]  /*3120*/  FADD.FTZ R198, R193, -R198 ;  /* 0x800000c6c1c67221 */ /* 0x000fe20000010000 */
[----:B------:R-:W-:Y:S01]  /*3130*/  SEL R88, R74, RZ, P0 ;  /* 0x000000ff4a587207 */ /* 0x000fe20000000000 */
[----:B------:R-:W-:Y:S01]  /*3140*/  FFMA.FTZ R74, R142, R197, R42 ;  /* 0x000000c58e4a7223 */ /* 0x000fe2000001002a */
[-CC-:B------:R-:W-:Y:S01]  /*3150*/  FFMA.FTZ R180, R180, R107.reuse, R112.reuse ;  /* 0x0000006bb4b47223 */ /* 0x180fe20000010070 */
[-CC-:B------:R-:W-:Y:S01]  /*3160*/  FFMA.FTZ R187, R187, R107.reuse, R112.reuse ;  /* 0x0000006bbbbb7223 */ /* 0x180fe20000010070 */
[----:B------:R-:W-:Y:S01]  /*3170*/  FFMA.FTZ R133, R89, R107, R112 ;  /* 0x0000006b59857223 */ /* 0x000fe20000010070 */
[----:B------:R-:W-:Y:S01]  /*3180*/  FMUL.FTZ R90, R74, R151 ;  /* 0x000000974a5a7220 */ /* 0x000fe20000410000 */
[----:B------:R-:W-:Y:S01]  /*3190*/  LOP3.LUT P2, RZ, R106, 0xff0000, RZ, 0xc0, !PT ;  /* 0x00ff00006aff7812 */ /* 0x000fe2000784c0ff */
[----:B------:R-:W-:Y:S01]  /*31a0*/  FADD.FTZ R177, R177, -R184 ;  /* 0x800000b8b1b17221 */ /* 0x000fe20000010000 */
[----:B------:R-:W-:Y:S01]  /*31b0*/  FADD.FTZ R178, R178, -R185 ;  /* 0x800000b9b2b27221 */ /* 0x000fe20000010000 */
[----:B------:R-:W-:Y:S01]  /*31c0*/  FMUL.FTZ R90, R90, UR4 ;  /* 0x000000045a5a7c20 */ /* 0x000fe20008410000 */
[----:B------:R-:W-:Y:S01]  /*31d0*/  FADD.FTZ R179, R179, -R186 ;  /* 0x800000bab3b37221 */ /* 0x000fe20000010000 */
[----:B------:R-:W-:Y:S01]  /*31e0*/  SEL R89, R75, RZ, P4 ;  /* 0x000000ff4b597207 */ /* 0x000fe20002000000 */
[----:B------:R-:W-:Y:S01]  /*31f0*/  FFMA.FTZ R75, R142, R198, R43 ;  /* 0x000000c68e4b7223 */ /* 0x000fe2000001002b */
[-C--:B------:R-:W-:Y:S01]  /*3200*/  FFMA.FTZ R182, R182, R107.reuse, R112 ;  /* 0x0000006bb6b67223 */ /* 0x080fe20000010070 */
[----:B------:R-:W-:Y:S01]  /*3210*/  FADD.FTZ R85, R85, -R180 ;  /* 0x800000b455557221 */ /* 0x000fe20000010000 */
[-CC-:B------:R-:W-:Y:S01]  /*3220*/  FFMA.FTZ R80, R92, R107.reuse, R112.reuse ;  /* 0x0000006b5c507223 */ /* 0x180fe20000010070 */
[-CC-:B------:R-:W-:Y:S01]  /*3230*/  FFMA.FTZ R127, R93, R107.reuse, R112.reuse ;  /* 0x0000006b5d7f7223 */ /* 0x180fe20000010070 */
[-CC-:B------:R-:W-:Y:S01]  /*3240*/  FFMA.FTZ R81, R94, R107.reuse, R112.reuse ;  /* 0x0000006b5e517223 */ /* 0x180fe20000010070 */
[----:B------:R-:W-:Y:S01]  /*3250*/  FADD.FTZ R187, R100, -R187 ;  /* 0x800000bb64bb7221 */ /* 0x000fe20000010000 */
[----:B------:R-:W-:Y:S01]  /*3260*/  FFMA.FTZ R135, R91, R107, R112 ;  /* 0x0000006b5b877223 */ /* 0x000fe20000010070 */
[C---:B------:R-:W-:Y:S01]  /*3270*/  FFMA.FTZ R92, R142.reuse, R177, R44 ;  /* 0x000000b18e5c7223 */ /* 0x040fe2000001002c */
[C---:B------:R-:W-:Y:S01]  /*3280*/  FFMA.FTZ R93, R142.reuse, R178, R45 ;  /* 0x000000b28e5d7223 */ /* 0x040fe2000001002d */
[----:B------:R-:W-:Y:S01]  /*3290*/  FFMA.FTZ R94, R142, R179, R46 ;  /* 0x000000b38e5e7223 */ /* 0x000fe2000001002e */
[----:B------:R-:W-:Y:S01]  /*32a0*/  SEL R90, R90, RZ, P2 ;  /* 0x000000ff5a5a7207 */ /* 0x000fe20001000000 */
[----:B------:R-:W-:Y:S01]  /*32b0*/  FMUL.FTZ R91, R75, R151 ;  /* 0x000000974b5b7220 */ /* 0x000fe20000410000 */
[----:B------:R-:W-:Y:S01]  /*32c0*/  LOP3.LUT P5, RZ, R105, 0xff, RZ, 0xc0, !PT ;  /* 0x000000ff69ff7812 */ /* 0x000fe200078ac0ff */
[----:B------:R-:W-:Y:S01]  /*32d0*/  FFMA.FTZ R183, R183, R107, R112 ;  /* 0x0000006bb7b77223 */ /* 0x000fe20000010070 */
[C---:B------:R-:W-:Y:S01]  /*32e0*/  LOP3.LUT P0, RZ, R105.reuse, 0xff00, RZ, 0xc0, !PT ;  /* 0x0000ff0069ff7812 */ /* 0x040fe2000780c0ff */
[----:B------:R-:W-:Y:S01]  /*32f0*/  FFMA.FTZ R100, R142, R85, R48 ;  /* 0x000000558e647223 */ /* 0x000fe20000010030 */
[----:B------:R-:W-:Y:S01]  /*3300*/  LOP3.LUT P4, RZ, R105, 0xff0000, RZ, 0xc0, !PT ;  /* 0x00ff000069ff7812 */ /* 0x000fe2000788c0ff */
[-C--:B------:R-:W-:Y:S01]  /*3310*/  FFMA.FTZ R77, R97, R107.reuse, R112 ;  /* 0x0000006b614d7223 */ /* 0x080fe20000010070 */
[----:B------:R-:W-:Y:S01]  /*3320*/  ISETP.GE.U32.AND P2, PT, R105, 0x1000000, PT ;  /* 0x010000006900780c */ /* 0x000fe20003f46070 */
[----:B------:R-:W-:Y:S01]  /*3330*/  FADD.FTZ R105, R95, -R182 ;  /* 0x800000b65f697221 */ /* 0x000fe20000010000 */
[-CC-:B------:R-:W-:Y:S01]  /*3340*/  FFMA.FTZ R78, R98, R107.reuse, R112.reuse ;  /* 0x0000006b624e7223 */ /* 0x180fe20000010070 */
[--C-:B------:R-:W-:Y:S01]  /*3350*/  FFMA.FTZ R83, R96, R107, R112.reuse ;  /* 0x0000006b60537223 */ /* 0x100fe20000010070 */
[----:B------:R-:W-:Y:S01]  /*3360*/  FFMA.FTZ R95, R142, R187, R47 ;  /* 0x000000bb8e5f7223 */ /* 0x000fe2000001002f */
[-C--:B------:R-:W-:Y:S01]  /*3370*/  FMUL.FTZ R96, R92, R151.reuse ;  /* 0x000000975c607220 */ /* 0x080fe20000410000 */
[-C--:B------:R-:W-:Y:S01]  /*3380*/  FMUL.FTZ R97, R93, R151.reuse ;  /* 0x000000975d617220 */ /* 0x080fe20000410000 */
[----:B------:R-:W-:Y:S01]  /*3390*/  FMUL.FTZ R98, R94, R151 ;  /* 0x000000975e627220 */ /* 0x000fe20000410000 */
[----:B------:R-:W-:Y:S01]  /*33a0*/  ISETP.GE.U32.AND P6, PT, R106, 0x1000000, PT ;  /* 0x010000006a00780c */ /* 0x000fe20003fc6070 */
[----:B------:R-:W-:Y:S01]  /*33b0*/  FMUL.FTZ R91, R91, UR4 ;  /* 0x000000045b5b7c20 */ /* 0x000fe20008410000 */
[--C-:B------:R-:W-:Y:S01]  /*33c0*/  FFMA.FTZ R113, R174, R107, R112.reuse ;  /* 0x0000006bae717223 */ /* 0x100fe20000010070 */
[----:B------:R-:W-:Y:S01]  /*33d0*/  FADD.FTZ R106, R84, -R183 ;  /* 0x800000b7546a7221 */ /* 0x000fe20000010000 */
[----:B------:R-:W-:Y:S01]  /*33e0*/  FMUL.FTZ R85, R100, R151 ;  /* 0x0000009764557220 */ /* 0x000fe20000410000 */
[--C-:B------:R-:W-:Y:S01]  /*33f0*/  FFMA.FTZ R116, R175, R107, R112.reuse ;  /* 0x0000006baf747223 */ /* 0x100fe20000010070 */
[----:B------:R-:W-:Y:S01]  /*3400*/  FMUL.FTZ R84, R95, R151 ;  /* 0x000000975f547220 */ /* 0x000fe20000410000 */
[----:B------:R-:W-:Y:S01]  /*3410*/  FMUL.FTZ R96, R96, UR4 ;  /* 0x0000000460607c20 */ /* 0x000fe20008410000 */
[----:B------:R-:W-:Y:S01]  /*3420*/  FMUL.FTZ R97, R97, UR4 ;  /* 0x0000000461617c20 */ /* 0x000fe20008410000 */
[----:B------:R-:W-:Y:S01]  /*3430*/  FMUL.FTZ R98, R98, UR4 ;  /* 0x0000000462627c20 */ /* 0x000fe20008410000 */
[-CC-:B------:R-:W-:Y:S01]  /*3440*/  FFMA.FTZ R115, R110, R107.reuse, R112.reuse ;  /* 0x0000006b6e737223 */ /* 0x180fe20000010070 */
[-CC-:B------:R-:W-:Y:S01]  /*3450*/  FFMA.FTZ R181, R181, R107.reuse, R112.reuse ;  /* 0x0000006bb5b57223 */ /* 0x180fe20000010070 */
[----:B------:R-:W-:Y:S01]  /*3460*/  SEL R91, R91, RZ, P6 ;  /* 0x000000ff5b5b7207 */ /* 0x000fe20003000000 */
[----:B------:R-:W-:Y:S01]  /*3470*/  FADD.FTZ R110, R102, -R113 ;  /* 0x80000071666e7221 */ /* 0x000fe20000010000 */
[----:B------:R-:W-:Y:S01]  /*3480*/  FMUL.FTZ R85, R85, UR4 ;  /* 0x0000000455557c20 */ /* 0x000fe20008410000 */
[----:B------:R-:W-:Y:S01]  /*3490*/  FFMA.FTZ R114, R173, R107, R112 ;  /* 0x0000006bad727223 */ /* 0x000fe20000010070 */
[----:B------:R-:W-:Y:S01]  /*34a0*/  LOP3.LUT P6, RZ, R104, 0xff, RZ, 0xc0, !PT ;  /* 0x000000ff68ff7812 */ /* 0x000fe200078cc0ff */
[----:B------:R-:W-:Y:S01]  /*34b0*/  FMUL.FTZ R84, R84, UR4 ;  /* 0x0000000454547c20 */ /* 0x000fe20008410000 */
[----:B------:R-:W-:Y:S01]  /*34c0*/  FADD.FTZ R113, R103, -R116 ;  /* 0x8000007467717221 */ /* 0x000fe20000010000 */
[----:B------:R-:W-:Y:S01]  /*34d0*/  FFMA.FTZ R103, R142, R106, R51 ;  /* 0x0000006a8e677223 */ /* 0x000fe20000010033 */
[----:B------:R-:W-:Y:S01]  /*34e0*/  SEL R96, R96, RZ, P5 ;  /* 0x000000ff60607207 */ /* 0x000fe20002800000 */
[----:B------:R-:W-:Y:S01]  /*34f0*/  FFMA.FTZ R102, R142, R105, R50 ;  /* 0x000000698e667223 */ /* 0x000fe20000010032 */
[----:B------:R-:W-:Y:S01]  /*3500*/  SEL R97, R97, RZ, P0 ;  /* 0x000000ff61617207 */ /* 0x000fe20000000000 */
[-CC-:B------:R-:W-:Y:S01]  /*3510*/  FFMA.FTZ R176, R176, R107.reuse, R112.reuse ;  /* 0x0000006bb0b07223 */ /* 0x180fe20000010070 */
[----:B------:R-:W-:Y:S01]  /*3520*/  SEL R98, R98, RZ, P4 ;  /* 0x000000ff62627207 */ /* 0x000fe20002000000 */
[-CC-:B------:R-:W-:Y:S01]  /*3530*/  FFMA.FTZ R76, R109, R107.reuse, R112.reuse ;  /* 0x0000006b6d4c7223 */ /* 0x180fe20000010070 */
[-CC-:B------:R-:W-:Y:S01]  /*3540*/  FFMA.FTZ R170, R170, R107.reuse, R112.reuse ;  /* 0x0000006baaaa7223 */ /* 0x180fe20000010070 */
[-CC-:B------:R-:W-:Y:S01]  /*3550*/  FFMA.FTZ R82, R171, R107.reuse, R112.reuse ;  /* 0x0000006bab527223 */ /* 0x180fe20000010070 */
[-CC-:B------:R-:W-:Y:S01]  /*3560*/  FFMA.FTZ R119, R101, R107.reuse, R112.reuse ;  /* 0x0000006b65777223 */ /* 0x180fe20000010070 */
[----:B------:R-:W-:Y:S01]  /*3570*/  FFMA.FTZ R79, R108, R107, R112 ;  /* 0x0000006b6c4f7223 */ /* 0x000fe20000010070 */
[----:B------:R-:W-:Y:S01]  /*3580*/  LOP3.LUT P5, RZ, R104, 0xff00, RZ, 0xc0, !PT ;  /* 0x0000ff0068ff7812 */ /* 0x000fe200078ac0ff */
[----:B------:R-:W-:Y:S01]  /*3590*/  FADD.FTZ R86, R86, -R181 ;  /* 0x800000b556567221 */ /* 0x000fe20000010000 */
[C---:B------:R-:W-:Y:S01]  /*35a0*/  LOP3.LUT P0, RZ, R104.reuse, 0xff0000, RZ, 0xc0, !PT ;  /* 0x00ff000068ff7812 */ /* 0x040fe2000780c0ff */
[----:B------:R-:W-:Y:S01]  /*35b0*/  FADD.FTZ R107, R99, -R114 ;  /* 0x80000072636b7221 */ /* 0x000fe20000010000 */
[----:B------:R-:W-:Y:S01]  /*35c0*/  ISETP.GE.U32.AND P4, PT, R104, 0x1000000, PT ;  /* 0x010000006800780c */ /* 0x000fe20003f86070 */
[----:B------:R-:W-:Y:S01]  /*35d0*/  FFMA.FTZ R109, R142, R110, R53 ;  /* 0x0000006e8e6d7223 */ /* 0x000fe20000010035 */
[----:B------:R-:W-:Y:S01]  /*35e0*/  SEL R104, R85, RZ, P6 ;  /* 0x000000ff55687207 */ /* 0x000fe20003000000 */
[-C--:B------:R-:W-:Y:S01]  /*35f0*/  FMUL.FTZ R85, R103, R151.reuse ;  /* 0x0000009767557220 */ /* 0x080fe20000410000 */
[----:B------:R-:W-:Y:S01]  /*3600*/  SEL R99, R84, RZ, P2 ;  /* 0x000000ff54637207 */ /* 0x000fe20001000000 */
[----:B------:R-:W-:Y:S01]  /*3610*/  FMUL.FTZ R84, R102, R151 ;  /* 0x0000009766547220 */ /* 0x000fe20000410000 */
[C---:B------:R-:W-:Y:S01]  /*3620*/  FFMA.FTZ R101, R142.reuse, R86, R49 ;  /* 0x000000568e657223 */ /* 0x040fe20000010031 */
[----:B------:R-:W-:Y:S01]  /*3630*/  FFMA.FTZ R108, R142, R107, R52 ;  /* 0x0000006b8e6c7223 */ /* 0x000fe20000010034 */
[-C--:B------:R-:W-:Y:S01]  /*3640*/  FMUL.FTZ R107, R109, R151.reuse ;  /* 0x000000976d6b7220 */ /* 0x080fe20000410000 */
[----:B------:R-:W-:Y:S01]  /*3650*/  FMUL.FTZ R85, R85, UR4 ;  /* 0x0000000455557c20 */ /* 0x000fe20008410000 */
[----:B------:R-:W-:Y:S01]  /*3660*/  FMUL.FTZ R84, R84, UR4 ;  /* 0x0000000454547c20 */ /* 0x000fe20008410000 */
[----:B------:R-:W-:Y:S01]  /*3670*/  FMUL.FTZ R86, R101, R151 ;  /* 0x0000009765567220 */ /* 0x000fe20000410000 */
[----:B------:R-:W-:Y:S01]  /*3680*/  FFMA.FTZ R110, R142, R113, R54 ;  /* 0x000000718e6e7223 */ /* 0x000fe20000010036 */
[----:B------:R-:W-:Y:S01]  /*3690*/  FADD.FTZ R176, R87, -R176 ;  /* 0x800000b057b07221 */ /* 0x000fe20000010000 */
[----:B------:R-:W-:Y:S01]  /*36a0*/  FMUL.FTZ R113, R107, UR4 ;  /* 0x000000046b717c20 */ /* 0x000fe20008410000 */
[----:B------:R-:W-:Y:S01]  /*36b0*/  SEL R107, R85, RZ, P4 ;  /* 0x000000ff556b7207 */ /* 0x000fe20002000000 */
[----:B------:R-:W-:Y:S01]  /*36c0*/  FMUL.FTZ R86, R86, UR4 ;  /* 0x0000000456567c20 */ /* 0x000fe20008410000 */
[----:B------:R-:W-:Y:S01]  /*36d0*/  SEL R106, R84, RZ, P0 ;  /* 0x000000ff546a7207 */ /* 0x000fe20000000000 */
[----:B------:R-:W-:Y:S01]  /*36e0*/  FADD.FTZ R85, R111, -R76 ;  /* 0x8000004c6f557221 */ /* 0x000fe20000010000 */
[-C--:B------:R-:W-:Y:S01]  /*36f0*/  FMUL.FTZ R84, R110, R151.reuse ;  /* 0x000000976e547220 */ /* 0x080fe20000410000 */
[----:B------:R-:W-:Y:S01]  /*3700*/  FFMA.FTZ R111, R142, R176, R55 ;  /* 0x000000b08e6f7223 */ /* 0x000fe20000010037 */
[----:B------:R-:W-:Y:S01]  /*3710*/  FADD.FTZ R168, R168, -R115 ;  /* 0x80000073a8a87221 */ /* 0x000fe20000010000 */
[----:B------:R-:W-:Y:S01]  /*3720*/  SEL R105, R86, RZ, P5 ;  /* 0x000000ff56697207 */ /* 0x000fe20002800000 */
[----:B------:R-:W-:Y:S01]  /*3730*/  FMUL.FTZ R84, R84, UR4 ;  /* 0x0000000454547c20 */ /* 0x000fe20008410000 */
[-C--:B------:R-:W-:Y:S01]  /*3740*/  FMUL.FTZ R76, R111, R151.reuse ;  /* 0x000000976f4c7220 */ /* 0x080fe20000410000 */
[----:B------:R-:W-:Y:S01]  /*3750*/  LOP3.LUT P5, RZ, R188, 0xff0000, RZ, 0xc0, !PT ;  /* 0x00ff0000bcff7812 */ /* 0x000fe200078ac0ff */
[----:B------:R-:W-:Y:S01]  /*3760*/  FMUL.FTZ R86, R108, R151 ;  /* 0x000000976c567220 */ /* 0x000fe20000410000 */
[----:B------:R-:W-:Y:S01]  /*3770*/  FADD.FTZ R169, R169, -R170 ;  /* 0x800000aaa9a97221 */ /* 0x000fe20000010000 */
[C---:B------:R-:W-:Y:S01]  /*3780*/  FFMA.FTZ R116, R142.reuse, R85, R56 ;  /* 0x000000558e747223 */ /* 0x040fe20000010038 */
[----:B------:R-:W-:Y:S01]  /*3790*/  FFMA.FTZ R117, R142, R168, R57 ;  /* 0x000000a88e757223 */ /* 0x000fe20000010039 */
[----:B------:R-:W-:Y:S01]  /*37a0*/  FMUL.FTZ R76, R76, UR4 ;  /* 0x000000044c4c7c20 */ /* 0x000fe20008410000 */
[----:B------:R-:W-:Y:S01]  /*37b0*/  ISETP.GE.U32.AND P0, PT, R188, 0x1000000, PT ;  /* 0x01000000bc00780c */ /* 0x000fe20003f06070 */
[----:B------:R-:W-:Y:S01]  /*37c0*/  FADD.FTZ R85, R164, -R77 ;  /* 0x8000004da4557221 */ /* 0x000fe20000010000 */
[----:B------:R-:W-:Y:S01]  /*37d0*/  SEL R114, R84, RZ, P5 ;  /* 0x000000ff54727207 */ /* 0x000fe20002800000 */
[----:B------:R-:W-:Y:S01]  /*37e0*/  FMUL.FTZ R86, R86, UR4 ;  /* 0x0000000456567c20 */ /* 0x000fe20008410000 */
[----:B------:R-:W-:Y:S01]  /*37f0*/  FADD.FTZ R84, R167, -R82 ;  /* 0x80000052a7547221 */ /* 0x000fe20000010000 */
[----:B------:R-:W-:Y:S01]  /*3800*/  FMUL.FTZ R77, R116, R151 ;  /* 0x00000097744d7220 */ /* 0x000fe20000410000 */
[----:B------:R-:W-:Y:S01]  /*3810*/  FFMA.FTZ R118, R142, R169, R58 ;  /* 0x000000a98e767223 */ /* 0x000fe2000001003a */
[----:B------:R-:W-:Y:S01]  /*3820*/  LOP3.LUT P2, RZ, R188, 0xff, RZ, 0xc0, !PT ;  /* 0x000000ffbcff7812 */ /* 0x000fe2000784c0ff */
[-C--:B------:R-:W-:Y:S01]  /*3830*/  FMUL.FTZ R82, R117, R151.reuse ;  /* 0x0000009775527220 */ /* 0x080fe20000410000 */
[----:B------:R-:W-:Y:S01]  /*3840*/  FADD.FTZ R78, R165, -R78 ;  /* 0x8000004ea54e7221 */ /* 0x000fe20000010000 */
[----:B------:R-:W-:Y:S01]  /*3850*/  FADD.FTZ R87, R166, -R119 ;  /* 0x80000077a6577221 */ /* 0x000fe20000010000 */
[----:B------:R-:W-:Y:S01]  /*3860*/  SEL R115, R76, RZ, P0 ;  /* 0x000000ff4c737207 */ /* 0x000fe20000000000 */
[----:B------:R-:W-:Y:S01]  /*3870*/  FMUL.FTZ R77, R77, UR4 ;  /* 0x000000044d4d7c20 */ /* 0x000fe20008410000 */
[----:B------:R-:W-:Y:S01]  /*3880*/  LOP3.LUT P6, RZ, R188, 0xff00, RZ, 0xc0, !PT ;  /* 0x0000ff00bcff7812 */ /* 0x000fe200078cc0ff */
[----:B------:R-:W-:Y:S01]  /*3890*/  FMUL.FTZ R76, R118, R151 ;  /* 0x00000097764c7220 */ /* 0x000fe20000410000 */
[----:B------:R-:W-:Y:S01]  /*38a0*/  LOP3.LUT P4, RZ, R172, 0xff, RZ, 0xc0, !PT ;  /* 0x000000ffacff7812 */ /* 0x000fe2000788c0ff */
[----:B------:R-:W-:Y:S01]  /*38b0*/  FMUL.FTZ R82, R82, UR4 ;  /* 0x0000000452527c20 */ /* 0x000fe20008410000 */
[----:B------:R-:W-:Y:S01]  /*38c0*/  SEL R112, R86, RZ, P2 ;  /* 0x000000ff56707207 */ /* 0x000fe20001000000 */
[----:B------:R-:W-:Y:S01]  /*38d0*/  FFMA.FTZ R119, R142, R84, R59 ;  /* 0x000000548e777223 */ /* 0x000fe2000001003b */
        /* <DEDUP_REMOVED lines=12> */
[----:B------:R-:W-:Y:S01]  /*39a0*/  FMUL.FTZ R84, R126, R151 ;  /* 0x000000977e547220 */ /* 0x000fe20000410000 */
[----:B------:R-:W-:Y:S01]  /*39b0*/  SEL R122, R76, RZ, P6 ;  /* 0x000000ff4c7a7207 */ /* 0x000fe20003000000 */
[----:B------:R-:W-:Y:S01]  /*39c0*/  FMUL.FTZ R77, R77, UR4 ;  /* 0x000000044d4d7c20 */ /* 0x000fe20008410000 */
[----:B------:R-:W-:Y:S01]  /*39d0*/  FMUL.FTZ R76, R78, UR4 ;  /* 0x000000044e4c7c20 */ /* 0x000fe20008410000 */
[----:B------:R-:W-:Y:S01]  /*39e0*/  ISETP.GE.U32.AND P5, PT, R172, 0x1000000, PT ;  /* 0x01000000ac00780c */ /* 0x000fe20003fa6070 */
[----:B------:R-:W-:Y:S01]  /*39f0*/  FMUL.FTZ R82, R82, UR4 ;  /* 0x0000000452527c20 */ /* 0x000fe20008410000 */
[----:B------:R-:W-:Y:S01]  /*3a00*/  FMUL.FTZ R78, R84, UR4 ;  /* 0x00000004544e7c20 */ /* 0x000fe20008410000 */
[C---:B------:R-:W-:Y:S01]  /*3a10*/  LOP3.LUT P0, RZ, R163.reuse, 0xff, RZ, 0xc0, !PT ;  /* 0x000000ffa3ff7812 */ /* 0x040fe2000780c0ff */
[----:B------:R-:W-:Y:S01]  /*3a20*/  FADD.FTZ R160, R160, -R127 ;  /* 0x8000007fa0a07221 */ /* 0x000fe20000010000 */
[C---:B------:R-:W-:Y:S01]  /*3a30*/  LOP3.LUT P4, RZ, R163.reuse, 0xff00, RZ, 0xc0, !PT ;  /* 0x0000ff00a3ff7812 */ /* 0x040fe2000788c0ff */
[----:B------:R-:W-:Y:S01]  /*3a40*/  FADD.FTZ R85, R158, -R81 ;  /* 0x800000519e557221 */ /* 0x000fe20000010000 */
[----:B------:R-:W-:Y:S01]  /*3a50*/  LOP3.LUT P2, RZ, R163, 0xff0000, RZ, 0xc0, !PT ;  /* 0x00ff0000a3ff7812 */ /* 0x000fe2000784c0ff */
[----:B------:R-:W0:Y:S01]  /*3a60*/  LDC.64 R130, c[0x0][0x478] ;  /* 0x00011e00ff827b82 */ /* 0x000e220000000a00 */
[----:B------:R-:W-:Y:S01]  /*3a70*/  SEL R123, R77, RZ, P5 ;  /* 0x000000ff4d7b7207 */ /* 0x000fe20002800000 */
[----:B------:R-:W-:Y:S01]  /*3a80*/  FFMA.FTZ R81, R142, R160, R65 ;  /* 0x000000a08e517223 */ /* 0x000fe20000010041 */
[----:B------:R-:W-:Y:S01]  /*3a90*/  SEL R76, R76, RZ, P0 ;  /* 0x000000ff4c4c7207 */ /* 0x000fe20000000000 */
[----:B------:R-:W-:Y:S01]  /*3aa0*/  FADD.FTZ R83, R152, -R83 ;  /* 0x8000005398537221 */ /* 0x000fe20000010000 */
[----:B------:R-:W-:Y:S01]  /*3ab0*/  SEL R77, R82, RZ, P4 ;  /* 0x000000ff524d7207 */ /* 0x000fe20002000000 */
[----:B------:R-:W-:Y:S01]  /*3ac0*/  FADD.FTZ R87, R153, -R132 ;  /* 0x8000008499577221 */ /* 0x000fe20000010000 */
[----:B------:R-:W-:Y:S01]  /*3ad0*/  SEL R78, R78, RZ, P2 ;  /* 0x000000ff4e4e7207 */ /* 0x000fe20001000000 */
[----:B------:R-:W-:Y:S01]  /*3ae0*/  FADD.FTZ R164, R156, -R135 ;  /* 0x800000879ca47221 */ /* 0x000fe20000010000 */
[C---:B------:R-:W-:Y:S01]  /*3af0*/  LOP3.LUT P5, RZ, R161.reuse, 0xff, RZ, 0xc0, !PT ;  /* 0x000000ffa1ff7812 */ /* 0x040fe200078ac0ff */
[----:B------:R-:W-:Y:S01]  /*3b00*/  FADD.FTZ R79, R162, -R79 ;  /* 0x8000004fa24f7221 */ /* 0x000fe20000010000 */
[----:B------:R-:W-:Y:S01]  /*3b10*/  LOP3.LUT P0, RZ, R161, 0xff00, RZ, 0xc0, !PT ;  /* 0x0000ff00a1ff7812 */ /* 0x000fe2000780c0ff */
[----:B------:R-:W-:Y:S01]  /*3b20*/  FADD.FTZ R159, R159, -R80 ;  /* 0x800000509f9f7221 */ /* 0x000fe20000010000 */
[C---:B------:R-:W-:Y:S01]  /*3b30*/  LOP3.LUT P4, RZ, R161.reuse, 0xff0000, RZ, 0xc0, !PT ;  /* 0x00ff0000a1ff7812 */ /* 0x040fe2000788c0ff */
[----:B------:R-:W-:Y:S01]  /*3b40*/  FADD.FTZ R162, R154, -R133 ;  /* 0x800000859aa27221 */ /* 0x000fe20000010000 */
[----:B------:R-:W-:Y:S01]  /*3b50*/  ISETP.GE.U32.AND P2, PT, R161, 0x1000000, PT ;  /* 0x01000000a100780c */ /* 0x000fe20003f46070 */
[C---:B------:R-:W-:Y:S01]  /*3b60*/  FFMA.FTZ R80, R142.reuse, R159, R64 ;  /* 0x0000009f8e507223 */ /* 0x040fe20000010040 */
[----:B------:R-:W1:Y:S01]  /*3b70*/  LDC.64 R160, c[0x0][0x468] ;  /* 0x00011a00ffa07b82 */ /* 0x000e620000000a00 */
[----:B------:R-:W-:Y:S01]  /*3b80*/  ISETP.GE.U32.AND P6, PT, R163, 0x1000000, PT ;  /* 0x01000000a300780c */ /* 0x000fe20003fc6070 */
[----:B------:R-:W-:Y:S01]  /*3b90*/  FADD.FTZ R163, R155, -R134 ;  /* 0x800000869ba37221 */ /* 0x000fe20000010000 */
[C---:B------:R-:W-:Y:S01]  /*3ba0*/  FFMA.FTZ R127, R142.reuse, R79, R63 ;  /* 0x0000004f8e7f7223 */ /* 0x040fe2000001003f */
[C---:B------:R-:W-:Y:S01]  /*3bb0*/  FFMA.FTZ R82, R142.reuse, R85, R66 ;  /* 0x000000558e527223 */ /* 0x040fe20000010042 */
[----:B------:R-:W-:Y:S01]  /*3bc0*/  FFMA.FTZ R83, R142, R83, R67 ;  /* 0x000000538e537223 */ /* 0x000fe20000010043 */
[----:B------:R-:W-:Y:S01]  /*3bd0*/  FMUL.FTZ R84, R80, R151 ;  /* 0x0000009750547220 */ /* 0x000fe20000410000 */
[----:B0-----:R-:W-:-:S04]  /*3be0*/  IMAD.WIDE.U32 R128, R150, 0x10, R130 ;  /* 0x0000001096807825 */ /* 0x001fc800078e0082 */
[-C--:B------:R-:W-:Y:S01]  /*3bf0*/  FMUL.FTZ R79, R127, R151.reuse ;  /* 0x000000977f4f7220 */ /* 0x080fe20000410000 */
[-C--:B------:R-:W-:Y:S01]  /*3c00*/  FMUL.FTZ R85, R81, R151.reuse ;  /* 0x0000009751557220 */ /* 0x080fe20000410000 */
[----:B------:R-:W-:Y:S01]  /*3c10*/  FMUL.FTZ R86, R82, R151 ;  /* 0x0000009752567220 */ /* 0x000fe20000410000 */
[--C-:B------:R-:W-:Y:S01]  /*3c20*/  IMAD.WIDE.U32 R136, R149, 0x10, R130.reuse ;  /* 0x0000001095887825 */ /* 0x100fe200078e0082 */
[----:B------:R0:W-:Y:S03]  /*3c30*/  STG.E.128 desc[UR6][R128.64], R72 ;  /* 0x0000004880007986 */ /* 0x0001e6000c101d06 */
[----:B------:R-:W-:Y:S01]  /*3c40*/  FMUL.FTZ R79, R79, UR4 ;  /* 0x000000044f4f7c20 */ /* 0x000fe20008410000 */
[----:B------:R-:W-:Y:S01]  /*3c50*/  FMUL.FTZ R84, R84, UR4 ;  /* 0x0000000454547c20 */ /* 0x000fe20008410000 */
[----:B------:R-:W-:-:S04]  /*3c60*/  IMAD.WIDE.U32 R134, R148, 0x10, R130 ;  /* 0x0000001094867825 */ /* 0x000fc800078e0082 */
[----:B------:R-:W-:Y:S01]  /*3c70*/  FMUL.FTZ R85, R85, UR4 ;  /* 0x0000000455557c20 */ /* 0x000fe20008410000 */
[----:B------:R-:W-:Y:S01]  /*3c80*/  FMUL.FTZ R86, R86, UR4 ;  /* 0x0000000456567c20 */ /* 0x000fe20008410000 */
[----:B------:R-:W-:Y:S01]  /*3c90*/  SEL R79, R79, RZ, P6 ;  /* 0x000000ff4f4f7207 */ /* 0x000fe20003000000 */
[----:B------:R-:W-:Y:S01]  /*3ca0*/  IMAD.WIDE.U32 R132, R147, 0x10, R130 ;  /* 0x0000001093847825 */ /* 0x000fe200078e0082 */
[----:B------:R-:W-:Y:S02]  /*3cb0*/  SEL R84, R84, RZ, P5 ;  /* 0x000000ff54547207 */ /* 0x000fe40002800000 */
[----:B------:R-:W-:Y:S01]  /*3cc0*/  SEL R85, R85, RZ, P0 ;  /* 0x000000ff55557207 */ /* 0x000fe20000000000 */
[--C-:B-1----:R-:W-:Y:S01]  /*3cd0*/  IMAD.WIDE.U32 R138, R150, 0x10, R160.reuse ;  /* 0x00000010968a7825 */ /* 0x102fe200078e00a0 */
[----:B------:R-:W-:Y:S02]  /*3ce0*/  SEL R86, R86, RZ, P4 ;  /* 0x000000ff56567207 */ /* 0x000fe40002000000 */
[----:B------:R-:W-:Y:S01]  /*3cf0*/  LOP3.LUT P6, RZ, R157, 0xff, RZ, 0xc0, !PT ;  /* 0x000000ff9dff7812 */ /* 0x000fe200078cc0ff */
[----:B------:R-:W-:Y:S01]  /*3d00*/  IMAD.WIDE.U32 R152, R149, 0x10, R160 ;  /* 0x0000001095987825 */ /* 0x000fe200078e00a0 */
[----:B------:R-:W-:Y:S01]  /*3d10*/  STG.E.128 desc[UR6][R138.64], R88 ;  /* 0x000000588a007986 */ /* 0x000fe2000c101d06 */
[----:B------:R-:W-:-:S02]  /*3d20*/  LOP3.LUT P5, RZ, R157, 0xff00, RZ, 0xc0, !PT ;  /* 0x0000ff009dff7812 */ /* 0x000fc400078ac0ff */
[--C-:B------:R-:W-:Y:S01]  /*3d30*/  IMAD.WIDE.U32 R148, R148, 0x10, R160.reuse ;  /* 0x0000001094947825 */ /* 0x100fe200078e00a0 */
[----:B------:R-:W-:Y:S01]  /*3d40*/  STG.E.128 desc[UR6][R136.64], R92 ;  /* 0x0000005c88007986 */ /* 0x000fe2000c101d06 */
[----:B------:R-:W-:Y:S02]  /*3d50*/  LOP3.LUT P0, RZ, R157, 0xff0000, RZ, 0xc0, !PT ;  /* 0x00ff00009dff7812 */ /* 0x000fe4000780c0ff */
[----:B------:R-:W-:Y:S01]  /*3d60*/  IMAD.WIDE.U32 R154, R147, 0x10, R160 ;  /* 0x00000010939a7825 */ /* 0x000fe200078e00a0 */
[----:B------:R-:W-:Y:S01]  /*3d70*/  STG.E.128 desc[UR6][R152.64], R96 ;  /* 0x0000006098007986 */ /* 0x000fe2000c101d06 */
[----:B------:R-:W-:Y:S02]  /*3d80*/  ISETP.GE.U32.AND P4, PT, R157, 0x1000000, PT ;  /* 0x010000009d00780c */ /* 0x000fe40003f86070 */
[C---:B0-----:R-:W-:Y:S01]  /*3d90*/  IMAD.WIDE.U32 R74, R146.reuse, 0x10, R130 ;  /* 0x00000010924a7825 */ /* 0x041fe200078e0082 */
[----:B------:R-:W-:Y:S03]  /*3da0*/  STG.E.128 desc[UR6][R134.64], R100 ;  /* 0x0000006486007986 */ /* 0x000fe6000c101d06 */
[----:B------:R-:W-:Y:S01]  /*3db0*/  IMAD.WIDE.U32 R158, R146, 0x10, R160 ;  /* 0x00000010929e7825 */ /* 0x000fe200078e00a0 */
[----:B------:R-:W-:Y:S03]  /*3dc0*/  STG.E.128 desc[UR6][R148.64], R104 ;  /* 0x0000006894007986 */ /* 0x000fe6000c101d06 */
[C---:B------:R-:W-:Y:S01]  /*3dd0*/  IMAD.WIDE.U32 R72, R145.reuse, 0x10, R130 ;  /* 0x0000001091487825 */ /* 0x040fe200078e0082 */
[----:B------:R-:W-:Y:S03]  /*3de0*/  STG.E.128 desc[UR6][R132.64], R108 ;  /* 0x0000006c84007986 */ /* 0x000fe6000c101d06 */
[----:B------:R-:W-:Y:S01]  /*3df0*/  IMAD.WIDE.U32 R146, R145, 0x10, R160 ;  /* 0x0000001091927825 */ /* 0x000fe200078e00a0 */
[----:B------:R-:W-:Y:S03]  /*3e00*/  STG.E.128 desc[UR6][R154.64], R112 ;  /* 0x000000709a007986 */ /* 0x000fe6000c101d06 */
[C---:B------:R-:W-:Y:S01]  /*3e10*/  IMAD.WIDE.U32 R128, R144.reuse, 0x10, R130 ;  /* 0x0000001090807825 */ /* 0x040fe200078e0082 */
[----:B------:R0:W-:Y:S03]  /*3e20*/  STG.E.128 desc[UR6][R74.64], R116 ;  /* 0x000000744a007986 */ /* 0x0001e6000c101d06 */
[----:B------:R-:W-:Y:S01]  /*3e30*/  IMAD.WIDE.U32 R144, R144, 0x10, R160 ;  /* 0x0000001090907825 */ /* 0x000fe200078e00a0 */
[----:B------:R-:W-:Y:S03]  /*3e40*/  STG.E.128 desc[UR6][R158.64], R120 ;  /* 0x000000789e007986 */ /* 0x000fe6000c101d06 */
[C---:B------:R-:W-:Y:S01]  /*3e50*/  IMAD.WIDE.U32 R130, R143.reuse, 0x10, R130 ;  /* 0x000000108f827825 */ /* 0x040fe200078e0082 */
[----:B------:R1:W-:Y:S03]  /*3e60*/  STG.E.128 desc[UR6][R72.64], R124 ;  /* 0x0000007c48007986 */ /* 0x0003e6000c101d06 */
[----:B------:R-:W-:Y:S01]  /*3e70*/  IMAD.WIDE.U32 R156, R143, 0x10, R160 ;  /* 0x000000108f9c7825 */ /* 0x000fe200078e00a0 */
[----:B------:R2:W-:Y:S04]  /*3e80*/  STG.E.128 desc[UR6][R146.64], R76 ;  /* 0x0000004c92007986 */ /* 0x0005e8000c101d06 */
[----:B------:R2:W-:Y:S01]  /*3e90*/  STG.E.128 desc[UR6][R128.64], R80 ;  /* 0x0000005080007986 */ /* 0x0005e2000c101d06 */
[C---:B0-----:R-:W-:Y:S01]  /*3ea0*/  FFMA.FTZ R75, R142.reuse, R164, R71 ;  /* 0x000000a48e4b7223 */ /* 0x041fe20000010047 */
[----:B------:R-:W-:-:S03]  /*3eb0*/  FFMA.FTZ R74, R142, R163, R70 ;  /* 0x000000a38e4a7223 */ /* 0x000fc60000010046 */
[----:B------:R-:W-:Y:S01]  /*3ec0*/  FMUL.FTZ R90, R75, R151 ;  /* 0x000000974b5a7220 */ /* 0x000fe20000410000 */
[C---:B-1----:R-:W-:Y:S01]  /*3ed0*/  FFMA.FTZ R72, R142.reuse, R87, R68 ;  /* 0x000000578e487223 */ /* 0x042fe20000010044 */
[----:B------:R-:W-:Y:S01]  /*3ee0*/  FFMA.FTZ R73, R142, R162, R69 ;  /* 0x000000a28e497223 */ /* 0x000fe20000010045 */
[-C--:B------:R-:W-:Y:S01]  /*3ef0*/  FMUL.FTZ R87, R83, R151.reuse ;  /* 0x0000009753577220 */ /* 0x080fe20000410000 */
[----:B------:R-:W-:Y:S01]  /*3f00*/  FMUL.FTZ R91, R90, UR4 ;  /* 0x000000045a5b7c20 */ /* 0x000fe20008410000 */
[-C--:B------:R-:W-:Y:S01]  /*3f10*/  FMUL.FTZ R88, R72, R151.reuse ;  /* 0x0000009748587220 */ /* 0x080fe20000410000 */
[-C--:B------:R-:W-:Y:S01]  /*3f20*/  FMUL.FTZ R89, R73, R151.reuse ;  /* 0x0000009749597220 */ /* 0x080fe20000410000 */
[----:B------:R-:W-:Y:S01]  /*3f30*/  FMUL.FTZ R151, R74, R151 ;  /* 0x000000974a977220 */ /* 0x000fe20000410000 */
[----:B------:R-:W-:Y:S01]  /*3f40*/  FMUL.FTZ R87, R87, UR4 ;  /* 0x0000000457577c20 */ /* 0x000fe20008410000 */
[----:B------:R-:W-:Y:S01]  /*3f50*/  FMUL.FTZ R88, R88, UR4 ;  /* 0x0000000458587c20 */ /* 0x000fe20008410000 */
[----:B------:R-:W-:Y:S01]  /*3f60*/  FMUL.FTZ R89, R89, UR4 ;  /* 0x0000000459597c20 */ /* 0x000fe20008410000 */
[----:B------:R-:W-:Y:S01]  /*3f70*/  FMUL.FTZ R90, R151, UR4 ;  /* 0x00000004975a7c20 */ /* 0x000fe20008410000 */
[----:B------:R-:W-:-:S02]  /*3f80*/  SEL R91, R91, RZ, P4 ;  /* 0x000000ff5b5b7207 */ /* 0x000fc40002000000 */
[----:B------:R-:W-:Y:S02]  /*3f90*/  SEL R87, R87, RZ, P2 ;  /* 0x000000ff57577207 */ /* 0x000fe40001000000 */
[----:B------:R-:W-:Y:S02]  /*3fa0*/  SEL R88, R88, RZ, P6 ;  /* 0x000000ff58587207 */ /* 0x000fe40003000000 */
[----:B------:R-:W-:Y:S01]  /*3fb0*/  SEL R89, R89, RZ, P5 ;  /* 0x000000ff59597207 */ /* 0x000fe20002800000 */
[----:B------:R2:W-:Y:S01]  /*3fc0*/  STG.E.128 desc[UR6][R144.64], R84 ;  /* 0x0000005490007986 */ /* 0x0005e2000c101d06 */
[----:B------:R-:W-:-:S03]  /*3fd0*/  SEL R90, R90, RZ, P0 ;  /* 0x000000ff5a5a7207 */ /* 0x000fc60000000000 */
[----:B------:R2:W-:Y:S04]  /*3fe0*/  STG.E.128 desc[UR6][R130.64], R72 ;  /* 0x0000004882007986 */ /* 0x0005e8000c101d06 */
[----:B------:R2:W-:Y:S01]  /*3ff0*/  STG.E.128 desc[UR6][R156.64], R88 ;  /* 0x000000589c007986 */ /* 0x0005e2000c101d06 */
[----:B------:R-:W-:Y:S05]  /*4000*/  BRA `(.L_x_13419) ;  /* 0x0000001c00ec7947 */ /* 0x000fea0003800000 */
.L_x_13417:
        /* <DEDUP_REMOVED lines=15> */
[-C--:B-----5:R-:W-:Y:S01]  /*4100*/  FMUL.FTZ R78, R78, R151.reuse ;  /* 0x000000974e4e7220 */ /* 0x0a0fe20000410000 */
        /* <DEDUP_REMOVED lines=8> */
[----:B------:R-:W-:-:S02]  /*4190*/  LOP3.LUT P2, RZ, R106, 0xff, RZ, 0xc0, !PT ;  /* 0x000000ff6aff7812 */ /* 0x000fc4000784c0ff */
[C---:B------:R-:W-:Y:S02]  /*41a0*/  LOP3.LUT P5, RZ, R106.reuse, 0xff0000, RZ, 0xc0, !PT ;  /* 0x00ff00006aff7812 */ /* 0x040fe400078ac0ff */
[----:B------:R-:W-:Y:S02]  /*41b0*/  ISETP.GE.U32.AND P6, PT, R106, 0x1000000, PT ;  /* 0x010000006a00780c */ /* 0x000fe40003fc6070 */
[----:B------:R-:W-:Y:S02]  /*41c0*/  SEL R77, R78, RZ, P4 ;  /* 0x000000ff4e4d7207 */ /* 0x000fe40002000000 */
[----:B------:R-:W-:Y:S02]  /*41d0*/  SEL R76, R76, RZ, P2 ;  /* 0x000000ff4c4c7207 */ /* 0x000fe40001000000 */
[----:B------:R-:W-:Y:S02]  /*41e0*/  SEL R78, R80, RZ, P5 ;  /* 0x000000ff504e7207 */ /* 0x000fe40002800000 */
[----:B------:R-:W-:Y:S01]  /*41f0*/  SEL R79, R82, RZ, P6 ;  /* 0x000000ff524f7207 */ /* 0x000fe20003000000 */
[----:B------:R-:W-:Y:S06]  /*4200*/  BRA `(.L_x_13421) ;  /* 0x0000000000707947 */ /* 0x000fec0003800000 */
.L_x_13420:
        /* <DEDUP_REMOVED lines=23> */
[----:B------:R-:W-:Y:S02]  /*4380*/  ISETP.GE.U32.AND P6, PT, R106, 0x1000000, PT ;  /* 0x010000006a00780c */ /* 0x000fe40003fc6070 */
[----:B------:R-:W-:Y:S02]  /*4390*/  SEL R76, R76, RZ, P2 ;  /* 0x000000ff4c4c7207 */ /* 0x000fe40001000000 */
[----:B------:R-:W-:Y:S02]  /*43a0*/  SEL R77, R77, RZ, P4 ;  /* 0x000000ff4d4d7207 */ /* 0x000fe40002000000 */
[----:B------:R-:W-:-:S02]  /*43b0*/  SEL R78, R78, RZ, P5 ;  /* 0x000000ff4e4e7207 */ /* 0x000fc40002800000 */
[----:B------:R-:W-:-:S07]  /*43c0*/  SEL R79, R79, RZ, P6 ;  /* 0x000000ff4f4f7207 */ /* 0x000fce0003000000 */
.L_x_13421:
        /* <DEDUP_REMOVED lines=15> */
[C---:B0-----:R-:W-:Y:S01]  /*44c0*/  FMUL.FTZ R72, R142.reuse, R177 ;  /* 0x000000b18e487220 */ /* 0x041fe20000410000 */
[C---:B------:R-:W-:Y:S01]  /*44d0*/  FMUL.FTZ R73, R142.reuse, R185 ;  /* 0x000000b98e497220 */ /* 0x040fe20000410000 */
[C---:B------:R-:W-:Y:S01]  /*44e0*/  FMUL.FTZ R74, R142.reuse, R179 ;  /* 0x000000b38e4a7220 */ /* 0x040fe20000410000 */
[----:B------:R-:W-:Y:S01]  /*44f0*/  FMUL.FTZ R75, R142, R187 ;  /* 0x000000bb8e4b7220 */ /* 0x000fe20000410000 */
        /* <DEDUP_REMOVED lines=15> */
[----:B------:R-:W-:Y:S01]  /*45f0*/  SEL R79, R79, RZ, P6 ;  /* 0x000000ff4f4f7207 */ /* 0x000fe20003000000 */
[----:B------:R-:W-:Y:S06]  /*4600*/  BRA `(.L_x_13423) ;  /* 0x0000000000707947 */ /* 0x000fec0003800000 */
.L_x_13422:
        /* <DEDUP_REMOVED lines=17> */
[C---:B------:R-:W-:Y:S01]  /*4720*/  LOP3.LUT P4, RZ, R105.reuse, 0xff00, RZ, 0xc0, !PT ;  /* 0x0000ff0069ff7812 */ /* 0x040fe2000788c0ff */
        /* <DEDUP_REMOVED lines=9> */
[----:B------:R-:W-:-:S07]  /*47c0*/  SEL R79, R82, RZ, P6 ;  /* 0x000000ff524f7207 */ /* 0x000fce0003000000 */
.L_x_13423:
        /* <DEDUP_REMOVED lines=35> */
.L_x_13424:
        /* <DEDUP_REMOVED lines=28> */
.L_x_13425:
        /* <DEDUP_REMOVED lines=35> */
.L_x_13426:
        /* <DEDUP_REMOVED lines=28> */
.L_x_13427:
        /* <DEDUP_REMOVED lines=35> */
.L_x_13428:
        /* <DEDUP_REMOVED lines=28> */
.L_x_13429:
        /* <DEDUP_REMOVED lines=35> */
.L_x_13430:
        /* <DEDUP_REMOVED lines=28> */
.L_x_13431:
        /* <DEDUP_REMOVED lines=35> */
.L_x_13432:
        /* <DEDUP_REMOVED lines=28> */
.L_x_13433:
        /* <DEDUP_REMOVED lines=35> */
.L_x_13434:
        /* <DEDUP_REMOVED lines=16> */
[C---:B------:R-:W-:Y:S01]  /*5eb0*/  LOP3.LUT P4, RZ, R157.reuse, 0xff00, RZ, 0xc0, !PT ;  /* 0x0000ff009dff7812 */ /* 0x040fe2000788c0ff */
[----:B------:R-:W-:Y:S01]  /*5ec0*/  FMUL.FTZ R78, R78, UR4 ;  /* 0x000000044e4e7c20 */ /* 0x000fe20008410000 */
        /* <DEDUP_REMOVED lines=10> */
.L_x_13435:
[----:B------:R-:W0:Y:S01]  /*5f70*/  @P0 LDC.64 R80, c[0x0][0x478] ;  /* 0x00011e00ff500b82 */ /* 0x000e220000000a00 */
[----:B------:R-:W-:-:S04]  /*5f80*/  IMAD.WIDE.U32 R114, R143, 0x10, R114 ;  /* 0x000000108f727825 */ /* 0x000fc800078e0072 */
[----:B0-----:R-:W-:-:S05]  /*5f90*/  @P0 IMAD.WIDE.U32 R80, R143, 0x10, R80 ;  /* 0x000000108f500825 */ /* 0x001fca00078e0050 */
[----:B------:R0:W-:Y:S04]  /*5fa0*/  @P0 STG.E.128 desc[UR6][R80.64], R72 ;  /* 0x0000004850000986 */ /* 0x0001e8000c101d06 */
[----:B------:R0:W-:Y:S02]  /*5fb0*/  STG.E.128 desc[UR6][R114.64], R76 ;  /* 0x0000004c72007986 */ /* 0x0001e4000c101d06 */
.L_x_13419:
        /* <DEDUP_REMOVED lines=69> */
.L_x_13416:
        /* <DEDUP_REMOVED lines=24> */
.L_x_13437:
        /* <DEDUP_REMOVED lines=15> */
.L_x_15747:


//--------------------- .text._ZN10layer_norm22ln_bwd_finalize_kernelINS_22Kernel_traits_finalizeILj4096E6__halfffffjLb0ELj1024ELj4ENS_18Kernel_traits_baseILj4096ES2_ffffjLj1024EEEEELb0ELb0EEEvNS_9BwdParamsE --------------------------
	.section	.text._ZN10layer_norm22ln_bwd_finalize_kernelINS_22Kernel_traits_finalizeILj4096E6__halfffffjLb0ELj1024ELj4ENS_18Kernel_traits_baseILj4096ES2_ffffjLj1024EEEEELb0ELb0EEEvNS_9BwdParamsE,"ax",@progbits
	.align	128
        .global         _ZN10layer_norm22ln_bwd_finalize_kernelINS_22Kernel_traits_finalizeILj4096E6__halfffffjLb0ELj1024ELj4ENS_18Kernel_traits_baseILj4096ES2_ffffjLj1024EEEEELb0ELb0EEEvNS_9BwdParamsE
        .type           _ZN10layer_norm22ln_bwd_finalize_kernelINS_22Kernel_traits_finalizeILj4096E6__halfffffjLb0ELj1024ELj4ENS_18Kernel_traits_baseILj4096ES2_ffffjLj1024EEEEELb0ELb0EEEvNS_9BwdParamsE,@function
        .size           _ZN10layer_norm22ln_bwd_finalize_kernelINS_22Kernel_traits_finalizeILj4096E6__halfffffjLb0ELj1024ELj4ENS_18Kernel_traits_baseILj4096ES2_ffffjLj1024EEEEELb0ELb0EEEvNS_9BwdParamsE,(.L_x_15748 - _ZN10layer_norm22ln_bwd_finalize_kernelINS_22Kernel_traits_finalizeILj4096E6__halfffffjLb0ELj1024ELj4ENS_18Kernel_traits_baseILj4096ES2_ffffjLj1024EEEEELb0ELb0EEEvNS_9BwdParamsE)
        .other          _ZN10layer_norm22ln_bwd_finalize_kernelINS_22Kernel_traits_finalizeILj4096E6__halfffffjLb0ELj1024ELj4ENS_18Kernel_traits_baseILj4096ES2_ffffjLj1024EEEEELb0ELb0EEEvNS_9BwdParamsE,@"STO_CUDA_ENTRY STV_DEFAULT"
_ZN10layer_norm22ln_bwd_finalize_kernelINS_22Kernel_traits_finalizeILj4096E6__halfffffjLb0ELj1024ELj4ENS_18Kernel_traits_baseILj4096ES2_ffffjLj1024EEEEELb0ELb0EEEvNS_9BwdParamsE:
.text._ZN10layer_norm22ln_bwd_finalize_kernelINS_22Kernel_traits_finalizeILj4096E6__halfffffjLb0ELj1024ELj4ENS_18Kernel_traits_baseILj4096ES2_ffffjLj1024EEEEELb0ELb0EEEvNS_9BwdParamsE:
        /* <DEDUP_REMOVED lines=82> */
.L_x_13442:
        /* <DEDUP_REMOVED lines=118> */
.L_x_13441:
[----:B------:R-:W-:Y:S05]  /*0c80*/  BSYNC.RECONVERGENT B1 ;  /* 0x0000000000017941 */ /* 0x000fea0003800200 */
.L_x_13440:
        /* <DEDUP_REMOVED lines=75> */
.L_x_13444:
[----:B------:R-:W-:Y:S05]  /*1140*/  BSYNC.RECONVERGENT B1 ;  /* 0x0000000000017941 */ /* 0x000fea0003800200 */
.L_x_13443:
        /* <DEDUP_REMOVED lines=37> */
.L_x_13446:
[----:B------:R-:W-:Y:S05]  /*13a0*/  BSYNC.RECONVERGENT B1 ;  /* 0x0000000000017941 */ /* 0x000fea0003800200 */
.L_x_13445:
[----:B------:R-:W-:Y:S05]  /*13b0*/  @!P1 BRA `(.L_x_13439) ;  /* 0x0000000000409947 */ /* 0x000fea0003800000 */
[----:B------:R-:W0:Y:S01]  /*13c0*/  LDC.64 R10, c[0x0][0x440] ;  /* 0x00011000ff0a7b82 */ /* 0x000e220000000a00 */
[----:B------:R-:W-:Y:S01]  /*13d0*/  IMAD R59, R0, R56, R59 ;  /* 0x00000038003b7224 */ /* 0x000fe200078e023b */
[----:B------:R-:W-:Y:S02]  /*13e0*/  LOP3.LUT R8, R8, 0x1f, RZ, 0xc0, !PT ;  /* 0x0000001f08087812 */ /* 0x000fe400078ec0ff */
[----:B------:R-:W-:Y:S02]  /*13f0*/  IADD3 R9, PT, PT, -R9, RZ, RZ ;  /* 0x000000ff09097210 */ /* 0x000fe40007ffe1ff */
[----:B------:R-:W-:Y:S02]  /*1400*/  IADD3 R59, PT, PT, R8, R59, RZ ;  /* 0x0000003b083b7210 */ /* 0x000fe40007ffe0ff */
[----:B------:R-:W1:Y:S05]  /*1410*/  LDC.64 R12, c[0x0][0x448] ;  /* 0x00011200ff0c7b82 */ /* 0x000e6a0000000a00 */
.L_x_13447:
        /* <DEDUP_REMOVED lines=10> */
.L_x_13439:
[----:B------:R-:W-:Y:S05]  /*14c0*/  BSYNC.RECONVERGENT B0 ;  /* 0x0000000000007941 */ /* 0x000fea0003800200 */
.L_x_13438:
        /* <DEDUP_REMOVED lines=59> */
.L_x_13448:
        /* <DEDUP_REMOVED lines=16> */
.L_x_15748:


//--------------------- .text._ZN10layer_norm13ln_bwd_kernelINS_13Kernel_traitsI6__halfffffjLj4096ELj1ELj1ELj4ELj16ENS_18Kernel_traits_baseILj4096ES2_ffffjLj128EEEEELb1ELb0ELb1ELb0EEEvNS_9BwdParamsE --------------------------
	.section	.text._ZN10layer_norm13ln_bwd_kernelINS_13Kernel_traitsI6__halfffffjLj4096ELj1ELj1ELj4ELj16ENS_18Kernel_traits_baseILj4096ES2_ffffjLj128EEEEELb1ELb0ELb1ELb0EEEvNS_9BwdParamsE,"ax",@progbits
	.align	128
        .global         _ZN10layer_norm13ln_bwd_kernelINS_13Kernel_traitsI6__halfffffjLj4096ELj1ELj1ELj4ELj16ENS_18Kernel_traits_baseILj4096ES2_ffffjLj128EEEEELb1ELb0ELb1ELb0EEEvNS_9BwdParamsE
        .type           _ZN10layer_norm13ln_bwd_kernelINS_13Kernel_traitsI6__halfffffjLj4096ELj1ELj1ELj4ELj16ENS_18Kernel_traits_baseILj4096ES2_ffffjLj128EEEEELb1ELb0ELb1ELb0EEEvNS_9BwdParamsE,@function
        .size           _ZN10layer_norm13ln_bwd_kernelINS_13Kernel_traitsI6__halfffffjLj4096ELj1ELj1ELj4ELj16ENS_18Kernel_traits_baseILj4096ES2_ffffjLj128EEEEELb1ELb0ELb1ELb0EEEvNS_9BwdParamsE,(.L_x_15749 - _ZN10layer_norm13ln_bwd_kernelINS_13Kernel_traitsI6__halfffffjLj4096ELj1ELj1ELj4ELj16ENS_18Kernel_traits_baseILj4096ES2_ffffjLj128EEEEELb1ELb0ELb1ELb0EEEvNS_9BwdParamsE)
        .other          _ZN10layer_norm13ln_bwd_kernelINS_13Kernel_traitsI6__halfffffjLj4096ELj1ELj1ELj4ELj16ENS_18Kernel_traits_baseILj4096ES2_ffffjLj128EEEEELb1ELb0ELb1ELb0EEEvNS_9BwdParamsE,@"STO_CUDA_ENTRY STV_DEFAULT"
_ZN10layer_norm13ln_bwd_kernelINS_13Kernel_traitsI6__halfffffjLj4096ELj1ELj1ELj4ELj16ENS_18Kernel_traits_baseILj4096ES2_ffffjLj128EEEEELb1ELb0ELb1ELb0EEEvNS_9BwdParamsE:
.text._ZN10layer_norm13ln_bwd_kernelINS_13Kernel_traitsI6__halfffffjLj4096ELj1ELj1ELj4ELj16ENS_18Kernel_traits_baseILj4096ES2_ffffjLj128EEEEELb1ELb0ELb1ELb0EEEvNS_9BwdParamsE:
[----:B------:R-:W-:Y:S01]  /*0000*/  LDC R1, c[0x0][0x37c] ;  /* 0x0000df00ff017b82 */ /* 0x000fe20000000800 */
[----:B------:R-:W0:Y:S01]  /*0010*/  S2R R0, SR_TID.X ;  /* 0x0000000000007919 */ /* 0x000e220000002100 */
[----:B------:R-:W1:Y:S01]  /*0020*/  LDCU UR4, c[0x0][0x388] ;  /* 0x00007100ff0477ac */ /* 0x000e620008000800 */
[----:B------:R-:W-:Y:S01]  /*0030*/  LOP3.LUT R6, R6, 0xfffffff7, RZ, 0xc0, !PT ;  /* 0xfffffff706067812 */ /* 0x000fe200078ec0ff */
[----:B------:R-:W2:Y:S01]  /*0040*/  LDCU.64 UR10, c[0x0][0x358] ;  /* 0x00006b00ff0a77ac */ /* 0x000ea20008000a00 */
[----:B-1----:R-:W-:-:S03]  /*0050*/  MOV R2, UR4 ;  /* 0x0000000400027c02 */ /* 0x002fc60008000f00 */
[----:B------:R-:W1:Y:S01]  /*0060*/  S2UR UR9, SR_CTAID.X ;  /* 0x00000000000979c3 */ /* 0x000e620000002500 */
[----:B------:R-:W1:Y:S01]  /*0070*/  LDCU UR4, c[0x0][0x384] ;  /* 0x00007080ff0477ac */ /* 0x000e620008000800 */
        /* <DEDUP_REMOVED lines=13> */
[----:B------:R-:W-:Y:S02]  /*0150*/  @P4 LOP3.LUT R6, R6, 0x8, RZ, 0xfc, !PT ;  /* 0x0000000806064812 */ /* 0x000fe400078efcff */
[----:B------:R-:W-:Y:S02]  /*0160*/  P2R R5, PR, RZ, 0x40 ;  /* 0x00000040ff057803 */ /* 0x000fe40000000000 */
[----:B------:R-:W-:-:S02]  /*0170*/  LOP3.LUT R6, R6, 0xfffffffb, RZ, 0xc0, !PT ;  /* 0xfffffffb06067812 */ /* 0x000fc400078ec0ff */
[----:B------:R-:W-:Y:S01]  /*0180*/  @P3 LOP3.LUT R3, R0, 0x80, RZ, 0xfc, !PT ;  /* 0x0000008000033812 */ /* 0x000fe200078efcff */
[----:B------:R-:W3:Y:S01]  /*0190*/  @P6 LDC.64 R8, c[0x0][0x3d0] ;  /* 0x0000f400ff086b82 */ /* 0x000ee20000000a00 */
[----:B------:R-:W-:-:S04]  /*01a0*/  @P6 LOP3.LUT R6, R6, 0x4, RZ, 0xfc, !PT ;  /* 0x0000000406066812 */ /* 0x000fc800078efcff */
[----:B------:R-:W-:-:S03]  /*01b0*/  LOP3.LUT R6, R6, 0xffffffef, RZ, 0xc0, !PT ;  /* 0xffffffef06067812 */ /* 0x000fc600078ec0ff */
[----:B------:R-:W4:Y:S01]  /*01c0*/  @P5 LDC.64 R24, c[0x0][0x3d0] ;  /* 0x0000f400ff185b82 */ /* 0x000f220000000a00 */
[----:B------:R-:W-:-:S04]  /*01d0*/  @P3 LOP3.LUT R6, R6, 0x10, RZ, 0xfc, !PT ;  /* 0x0000001006063812 */ /* 0x000fc800078efcff */
[----:B------:R-:W-:-:S03]  /*01e0*/  LOP3.LUT R6, R6, 0xfffffffd, RZ, 0xc0, !PT ;  /* 0xfffffffd06067812 */ /* 0x000fc600078ec0ff */
[----:B------:R-:W2:Y:S01]  /*01f0*/  @P0 LDC.64 R32, c[0x0][0x3d0] ;  /* 0x0000f400ff200b82 */ /* 0x000ea20000000a00 */
[C---:B0-----:R-:W-:Y:S01]  /*0200*/  @P4 IMAD.WIDE.U32 R10, R3.reuse, 0x8, R10 ;  /* 0x00000008030a4825 */ /* 0x041fe200078e000a */
[----:B------:R-:W-:Y:S02]  /*0210*/  @P4 IADD3 R3, PT, PT, R3, 0x80, RZ ;  /* 0x0000008003034810 */ /* 0x000fe40007ffe0ff */
[----:B------:R-:W-:Y:S02]  /*0220*/  ISETP.GE.U32.AND P4, PT, R4, 0x400, PT ;  /* 0x000004000400780c */ /* 0x000fe40003f86070 */
[----:B------:R-:W-:Y:S02]  /*0230*/  @P5 LOP3.LUT R6, R6, 0x2, RZ, 0xfc, !PT ;  /* 0x0000000206065812 */ /* 0x000fe400078efcff */
[----:B------:R-:W0:Y:S01]  /*0240*/  @P1 LDC.64 R34, c[0x0][0x3d0] ;  /* 0x0000f400ff221b82 */ /* 0x000e220000000a00 */
[C---:B---3--:R-:W-:Y:S01]  /*0250*/  @P6 IMAD.WIDE.U32 R28, R3.reuse, 0x8, R8 ;  /* 0x00000008031c6825 */ /* 0x048fe200078e0008 */
[----:B------:R-:W-:-:S02]  /*0260*/  @P6 IADD3 R3, PT, PT, R3, 0x80, RZ ;  /* 0x0000008003036810 */ /* 0x000fc40007ffe0ff */
[C---:B------:R-:W-:Y:S01]  /*0270*/  LOP3.LUT P6, RZ, R6.reuse, 0x8, RZ, 0xc0, !PT ;  /* 0x0000000806ff7812 */ /* 0x040fe200078cc0ff */
[----:B-1----:R-:W-:Y:S01]  /*0280*/  UISETP.GE.AND UP0, UPT, UR9, UR4, UPT ;  /* 0x000000040900728c */ /* 0x002fe2000bf06270 */
[----:B------:R-:W-:Y:S02]  /*0290*/  LOP3.LUT R6, R6, 0xffffffdf, RZ, 0xc0, !PT ;  /* 0xffffffdf06067812 */ /* 0x000fe400078ec0ff */
[----:B------:R-:W1:Y:S01]  /*02a0*/  @P2 LDC.64 R36, c[0x0][0x3d0] ;  /* 0x0000f400ff242b82 */ /* 0x000e620000000a00 */
[C---:B----4-:R-:W-:Y:S01]  /*02b0*/  @P5 IMAD.WIDE.U32 R30, R3.reuse, 0x8, R24 ;  /* 0x00000008031e5825 */ /* 0x050fe200078e0018 */
[----:B------:R-:W-:Y:S02]  /*02c0*/  @P5 IADD3 R3, PT, PT, R3, 0x80, RZ ;  /* 0x0000008003035810 */ /* 0x000fe40007ffe0ff */
[----:B------:R-:W-:Y:S02]  /*02d0*/  CS2R R40, SRZ ;  /* 0x0000000000287805 */ /* 0x000fe4000001ff00 */
[----:B------:R-:W-:Y:S01]  /*02e0*/  @P4 LOP3.LUT R6, R6, 0x20, RZ, 0xfc, !PT ;  /* 0x0000002006064812 */ /* 0x000fe200078efcff */
[----:B--2---:R-:W5:Y:S01]  /*02f0*/  @P5 LDG.E.64 R16, desc[UR10][R30.64] ;  /* 0x0000000a1e105981 */ /* 0x004f62000c1e1b00 */
[----:B------:R-:W2:Y:S01]  /*0300*/  @P4 LDC.64 R38, c[0x0][0x3d0] ;  /* 0x0000f400ff264b82 */ /* 0x000ea20000000a00 */
[C---:B------:R-:W-:Y:S01]  /*0310*/  @P0 IMAD.WIDE.U32 R32, R3.reuse, 0x8, R32 ;  /* 0x0000000803200825 */ /* 0x040fe200078e0020 */
[----:B------:R-:W-:Y:S01]  /*0320*/  @P0 IADD3 R3, PT, PT, R3, 0x80, RZ ;  /* 0x0000008003030810 */ /* 0x000fe20007ffe0ff */
[----:B------:R-:W5:Y:S05]  /*0330*/  @P6 LDG.E.64 R12, desc[UR10][R10.64] ;  /* 0x0000000a0a0c6981 */ /* 0x000f6a000c1e1b00 */
[----:B------:R-:W3:Y:S01]  /*0340*/  @P3 LDC.64 R8, c[0x0][0x3d0] ;  /* 0x0000f400ff083b82 */ /* 0x000ee20000000a00 */
[C---:B0-----:R-:W-:Y:S01]  /*0350*/  @P1 IMAD.WIDE.U32 R34, R3.reuse, 0x8, R34 ;  /* 0x0000000803221825 */ /* 0x041fe200078e0022 */
[----:B------:R-:W-:Y:S01]  /*0360*/  @P1 IADD3 R3, PT, PT, R3, 0x80, RZ ;  /* 0x0000008003031810 */ /* 0x000fe20007ffe0ff */
[----:B------:R-:W5:Y:S01]  /*0370*/  @P0 LDG.E.64 R18, desc[UR10][R32.64] ;  /* 0x0000000a20120981 */ /* 0x000f62000c1e1b00 */
[----:B------:R-:W-:-:S03]  /*0380*/  ISETP.NE.AND P6, PT, R5, RZ, PT ;  /* 0x000000ff0500720c */ /* 0x000fc60003fc5270 */
[----:B------:R-:W5:Y:S01]  /*0390*/  @P1 LDG.E.64 R20, desc[UR10][R34.64] ;  /* 0x0000000a22141981 */ /* 0x000f62000c1e1b00 */
[C---:B-1----:R-:W-:Y:S01]  /*03a0*/  @P2 IMAD.WIDE.U32 R42, R3.reuse, 0x8, R36 ;  /* 0x00000008032a2825 */ /* 0x042fe200078e0024 */
[----:B------:R-:W-:-:S08]  /*03b0*/  @P2 IADD3 R3, PT, PT, R3, 0x80, RZ ;  /* 0x0000008003032810 */ /* 0x000fd00007ffe0ff */
[----:B------:R-:W5:Y:S01]  /*03c0*/  @P6 LDG.E.64 R14, desc[UR10][R28.64] ;  /* 0x0000000a1c0e6981 */ /* 0x000f62000c1e1b00 */
[----:B--2---:R-:W-:-:S04]  /*03d0*/  @P4 IMAD.WIDE.U32 R24, R3, 0x8, R38 ;  /* 0x0000000803184825 */ /* 0x004fc800078e0026 */
[----:B---3--:R-:W-:Y:S01]  /*03e0*/  @P3 IMAD.WIDE.U32 R8, R0, 0x8, R8 ;  /* 0x0000000800083825 */ /* 0x008fe200078e0008 */
[----:B------:R-:W5:Y:S04]  /*03f0*/  @P4 LDG.E.64 R26, desc[UR10][R24.64] ;  /* 0x0000000a181a4981 */ /* 0x000f68000c1e1b00 */
[----:B------:R-:W5:Y:S01]  /*0400*/  @P3 LDG.E.64 R152, desc[UR10][R8.64] ;  /* 0x0000000a08983981 */ /* 0x000f62000c1e1b00 */
[----:B------:R-:W-:Y:S02]  /*0410*/  CS2R R36, SRZ ;  /* 0x0000000000247805 */ /* 0x000fe4000001ff00 */
[----:B------:R-:W-:Y:S02]  /*0420*/  CS2R R38, SRZ ;  /* 0x0000000000267805 */ /* 0x000fe4000001ff00 */
[----:B------:R-:W-:Y:S01]  /*0430*/  CS2R R44, SRZ ;  /* 0x00000000002c7805 */ /* 0x000fe2000001ff00 */
[----:B------:R0:W5:Y:S01]  /*0440*/  @P2 LDG.E.64 R22, desc[UR10][R42.64] ;  /* 0x0000000a2a162981 */ /* 0x000162000c1e1b00 */
        /* <DEDUP_REMOVED lines=28> */
[----:B------:R-:W-:Y:S06]  /*0610*/  BRA.U UP0, `(.L_x_13449) ;  /* 0x0000008900487547 */ /* 0x000fec000b800000 */
        /* <DEDUP_REMOVED lines=65> */
[----:B------:R-:W0:Y:S01]  /*0a30*/  LDCU.U8 UR12, c[0x0][0x410] ;  /* 0x00008200ff0c77ac */ /* 0x000e220008000000 */
[----:B------:R-:W-:-:S02]  /*0a40*/  PRMT R225, R225, 0x5410, R9 ;  /* 0x00005410e1e17816 */ /* 0x000fc40000000009 */
[----:B------:R-:W-:Y:S01]  /*0a50*/  PRMT R226, R226, 0x5410, R10 ;  /* 0x00005410e2e27816 */ /* 0x000fe2000000000a */
[----:B------:R-:W-:Y:S01]  /*0a60*/  UPLOP3.LUT UP1, UPT, UPT, UPT, UPT, 0x40, 0x4 ;  /* 0x000000000004789c */ /* 0x000fe20003f2e870 */
[----:B------:R-:W-:Y:S01]  /*0a70*/  PRMT R227, R227, 0x5410, R11 ;  /* 0x00005410e3e37816 */ /* 0x000fe2000000000b */
        /* <DEDUP_REMOVED lines=8> */
[----:B------:R-:W-:Y:S01]  /*0b00*/  PRMT R238, R238, 0x5410, R17 ;  /* 0x00005410eeee7816 */ /* 0x000fe20000000011 */
[----:B------:R-:W4:Y:S01]  /*0b10*/  LDCU.64 UR6, c[0x0][0x478] ;  /* 0x00008f00ff0677ac */ /* 0x000f220008000a00 */
[----:B0-----:R-:W-:-:S07]  /*0b20*/  MOV R5, UR9 ;  /* 0x0000000900057c02 */ /* 0x001fce0008000f00 */
.L_x_13541:
[----:B------:R-:W0:Y:S08]  /*0b30*/  LDC.64 R140, c[0x0][0x3f8] ;  /* 0x0000fe00ff8c7b82 */ /* 0x000e300000000a00 */
[----:B-1----:R-:W1:Y:S08]  /*0b40*/  LDC.64 R144, c[0x0][0x3c8] ;  /* 0x0000f200ff907b82 */ /* 0x002e700000000a00 */
[----:B------:R-:W2:Y:S01]  /*0b50*/  LDC.64 R142, c[0x0][0x3f0] ;  /* 0x0000fc00ff8e7b82 */ /* 0x000ea20000000a00 */
[----:B0-----:R-:W-:-:S07]  /*0b60*/  IMAD.WIDE R146, R5, 0x4, R140 ;  /* 0x0000000405927825 */ /* 0x001fce00078e028c */
[----:B------:R-:W0:Y:S01]  /*0b70*/  LDC.64 R140, c[0x0][0x3c0] ;  /* 0x0000f000ff8c7b82 */ /* 0x000e220000000a00 */
[----:B------:R-:W3:Y:S01]  /*0b80*/  LDG.E R191, desc[UR10][R146.64] ;  /* 0x0000000a92bf7981 */ /* 0x000ee2000c1e1900 */
[----:B-1----:R-:W-:-:S05]  /*0b90*/  IMAD.WIDE R144, R5, 0x4, R144 ;  /* 0x0000000405907825 */ /* 0x002fca00078e0290 */
        /* <DEDUP_REMOVED lines=11> */
[C---:B------:R-:W-:Y:S01]  /*0c50*/  ISETP.GE.U32.AND P6, PT, R4.reuse, 0x80, PT ;  /* 0x000000800400780c */ /* 0x040fe20003fc6070 */
[----:B------:R-:W-:Y:S01]  /*0c60*/  HFMA2 R197, -RZ, RZ, 0, 0 ;  /* 0x00000000ffc57431 */ /* 0x000fe200000001ff */
[----:B------:R-:W-:-:S02]  /*0c70*/  ISETP.GE.U32.AND P5, PT, R4, 0x100, PT ;  /* 0x000001000400780c */ /* 0x000fc40003fa6070 */
[----:B------:R-:W-:Y:S02]  /*0c80*/  CS2R R200, SRZ ;  /* 0x0000000000c87805 */ /* 0x000fe4000001ff00 */
[----:B------:R-:W-:Y:S02]  /*0c90*/  LOP3.LUT R6, R6, 0xffffffef, RZ, 0xc0, !PT ;  /* 0xffffffef06067812 */ /* 0x000fe400078ec0ff */
[C---:B------:R-:W-:Y:S02]  /*0ca0*/  ISETP.GE.U32.AND P2, PT, R4.reuse, 0x180, PT ;  /* 0x000001800400780c */ /* 0x040fe40003f46070 */
[----:B------:R-:W-:Y:S02]  /*0cb0*/  ISETP.GE.U32.AND P1, PT, R4, 0x200, PT ;  /* 0x000002000400780c */ /* 0x000fe40003f26070 */
[----:B------:R-:W-:Y:S02]  /*0cc0*/  ISETP.NE.AND P0, PT, RZ, UR12, PT ;  /* 0x0000000cff007c0c */ /* 0x000fe4000bf05270 */
[----:B------:R-:W-:-:S02]  /*0cd0*/  @P4 IADD3 R143, PT, PT, R195, -0x1, RZ ;  /* 0xffffffffc38f4810 */ /* 0x000fc40007ffe0ff */
[----:B------:R-:W-:Y:S01]  /*0ce0*/  @P6 LOP3.LUT R6, R6, 0x10, RZ, 0xfc, !PT ;  /* 0x0000001006066812 */ /* 0x000fe200078efcff */
[----:B0-----:R-:W-:-:S03]  /*0cf0*/  IMAD R142, R5, R2, RZ ;  /* 0x00000002058e7224 */ /* 0x001fc600078e02ff */
[----:B------:R-:W-:Y:S01]  /*0d00*/  LOP3.LUT R6, R6, 0xfffffff7, RZ, 0xc0, !PT ;  /* 0xfffffff706067812 */ /* 0x000fe200078ec0ff */
[-C--:B------:R-:W-:Y:S01]  /*0d10*/  @P4 IMAD R145, R143, R2.reuse, RZ ;  /* 0x000000028f914224 */ /* 0x080fe200078e02ff */
[----:B------:R-:W-:Y:S02]  /*0d20*/  IADD3 R143, PT, PT, R191, -0x1, RZ ;  /* 0xffffffffbf8f7810 */ /* 0x000fe40007ffe0ff */
[----:B------:R-:W-:Y:S02]  /*0d30*/  @P5 LOP3.LUT R6, R6, 0x8, RZ, 0xfc, !PT ;  /* 0x0000000806065812 */ /* 0x000fe400078efcff */
[----:B------:R-:W-:Y:S01]  /*0d40*/  @P4 SHF.R.S32.HI R146, RZ, 0x1f, R145 ;  /* 0x0000001fff924819 */ /* 0x000fe20000011491 */
[----:B------:R-:W-:Y:S01]  /*0d50*/  IMAD R144, R143, R2, RZ ;  /* 0x000000028f907224 */ /* 0x000fe200078e02ff */
[----:B------:R-:W-:Y:S02]  /*0d60*/  SHF.R.S32.HI R143, RZ, 0x1f, R142 ;  /* 0x0000001fff8f7819 */ /* 0x000fe4000001148e */
[----:B------:R-:W-:-:S02]  /*0d70*/  LOP3.LUT R6, R6, 0xfffffffb, RZ, 0xc0, !PT ;  /* 0xfffffffb06067812 */ /* 0x000fc400078ec0ff */
[----:B-1----:R-:W-:Y:S02]  /*0d80*/  SHF.R.S32.HI R141, RZ, 0x1f, R144 ;  /* 0x0000001fff8d7819 */ /* 0x002fe40000011490 */
[----:B------:R-:W-:Y:S02]  /*0d90*/  LEA.HI R143, R143, R142, RZ, 0x2 ;  /* 0x0000008e8f8f7211 */ /* 0x000fe400078f10ff */
[----:B------:R-:W-:Y:S02]  /*0da0*/  @P2 LOP3.LUT R6, R6, 0x4, RZ, 0xfc, !PT ;  /* 0x0000000406062812 */ /* 0x000fe400078efcff */
[----:B------:R-:W-:Y:S02]  /*0db0*/  @P4 LEA.HI R145, R146, R145, RZ, 0x2 ;  /* 0x0000009192914211 */ /* 0x000fe400078f10ff */
[----:B------:R-:W-:Y:S02]  /*0dc0*/  LEA.HI R141, R141, R144, RZ, 0x2 ;  /* 0x000000908d8d7211 */ /* 0x000fe400078f10ff */
[----:B------:R-:W-:-:S02]  /*0dd0*/  LEA.HI.SX32 R193, R143, R0, 0x1e ;  /* 0x000000008fc17211 */ /* 0x000fc400078ff2ff */
[----:B------:R-:W-:Y:S02]  /*0de0*/  LOP3.LUT R6, R6, 0xfffffffd, RZ, 0xc0, !PT ;  /* 0xfffffffd06067812 */ /* 0x000fe400078ec0ff */
[-C--:B------:R-:W-:Y:S02]  /*0df0*/  @P4 LEA.HI.SX32 R197, R145, R0.reuse, 0x1e ;  /* 0x0000000091c54211 */ /* 0x080fe400078ff2ff */
[----:B------:R-:W-:Y:S02]  /*0e00*/  @P1 LOP3.LUT R6, R6, 0x2, RZ, 0xfc, !PT ;  /* 0x0000000206061812 */ /* 0x000fe400078efcff */
[----:B------:R-:W-:Y:S02]  /*0e10*/  LEA.HI.SX32 R198, R141, R0, 0x1e ;  /* 0x000000008dc67211 */ /* 0x000fe400078ff2ff */
[----:B------:R-:W-:Y:S02]  /*0e20*/  MOV R199, R193 ;  /* 0x000000c100c77202 */ /* 0x000fe40000000f00 */
[----:B--2---:R-:W-:Y:S01]  /*0e30*/  FSEL R196, R140, RZ, !P0 ;  /* 0x000000ff8cc47208 */ /* 0x004fe20004000000 */
[----:B------:R-:W-:Y:S06]  /*0e40*/  @!P6 BRA `(.L_x_13453) ;  /* 0x0000000000cce947 */ /* 0x000fec0003800000 */
        /* <DEDUP_REMOVED lines=12> */
[--C-:B------:R-:W-:Y:S01]  /*0f10*/  SHF.R.U64 R16, R152, 0x10, R153.reuse ;  /* 0x0000001098107819 */ /* 0x100fe20000001299 */
[----:B------:R-:W-:Y:S01]  /*0f20*/  HADD2.F32 R27, -RZ, R152.H0_H0 ;  /* 0x20000098ff1b7230 */ /* 0x000fe20000004100 */
[----:B------:R-:W-:Y:S01]  /*0f30*/  SHF.R.U32.HI R190, RZ, 0x10, R153 ;  /* 0x00000010ffbe7819 */ /* 0x000fe20000011699 */
[----:B0-----:R-:W-:-:S04]  /*0f40*/  @P0 IMAD.WIDE.U32 R200, R199, 0x10, R200 ;  /* 0x00000010c7c80825 */ /* 0x001fc800078e00c8 */
[----:B------:R-:W-:Y:S01]  /*0f50*/  HADD2.F32 R190, -RZ, R190.H0_H0 ;  /* 0x200000beffbe7230 */ /* 0x000fe20000004100 */
[----:B------:R0:W5:Y:S01]  /*0f60*/  @P0 LDG.E.128 R100, desc[UR10][R200.64] ;  /* 0x0000000ac8640981 */ /* 0x000162000c1e1d00 */
[----:B------:R-:W-:Y:S02]  /*0f70*/  IADD3 R197, PT, PT, R197, 0x80, RZ ;  /* 0x00000080c5c57810 */ /* 0x000fe40007ffe0ff */
[----:B------:R-:W-:Y:S02]  /*0f80*/  IADD3 R198, PT, PT, R198, 0x80, RZ ;  /* 0x00000080c6c67810 */ /* 0x000fe40007ffe0ff */
[----:B------:R-:W-:Y:S01]  /*0f90*/  IADD3 R199, PT, PT, R199, 0x80, RZ ;  /* 0x00000080c7c77810 */ /* 0x000fe20007ffe0ff */
[C---:B---3--:R-:W-:Y:S01]  /*0fa0*/  FADD.FTZ R3, -R196.reuse, R144 ;  /* 0x00000090c4037221 */ /* 0x048fe20000010100 */
[----:B------:R-:W-:Y:S01]  /*0fb0*/  FADD.FTZ R145, -R196, R145 ;  /* 0x00000091c4917221 */ /* 0x000fe20000010100 */
[----:B------:R-:W-:Y:S02]  /*0fc0*/  HADD2.F32 R144, -RZ, R16.H0_H0 ;  /* 0x20000010ff907230 */ /* 0x000fe40000004100 */
[C---:B------:R-:W-:Y:S01]  /*0fd0*/  FMUL.FTZ R3, R194.reuse, R3 ;  /* 0x00000003c2037220 */ /* 0x040fe20000410000 */
[----:B------:R-:W-:Y:S01]  /*0fe0*/  FMUL.FTZ R30, R194, R145 ;  /* 0x00000091c21e7220 */ /* 0x000fe20000410000 */
[----:B----4-:R-:W-:Y:S01]  /*0ff0*/  FMUL.FTZ R16, R140, R27 ;  /* 0x0000001b8c107220 */ /* 0x010fe20000410000 */
[----:B------:R-:W-:Y:S01]  /*1000*/  FADD.FTZ R205, -R196, R147 ;  /* 0x00000093c4cd7221 */ /* 0x000fe20000010100 */
[----:B------:R-:W-:Y:S01]  /*1010*/  FADD.FTZ R68, R68, R140 ;  /* 0x0000008c44447221 */ /* 0x000fe20000010000 */
[----:B------:R-:W-:Y:S01]  /*1020*/  FFMA.FTZ R36, R140, R3, R36 ;  /* 0x000000038c247223 */ /* 0x000fe20000010024 */
[----:B------:R-:W-:-:S02]  /*1030*/  HADD2.F32 R147, -RZ, R153.H0_H0 ;  /* 0x20000099ff937230 */ /* 0x000fc40000004100 */
[----:B------:R-:W-:Y:S01]  /*1040*/  FMUL.FTZ R27, R141, R144 ;  /* 0x000000908d1b7220 */ /* 0x000fe20000410000 */
[----:B------:R-:W-:Y:S01]  /*1050*/  FADD.FTZ R69, R69, R141 ;  /* 0x0000008d45457221 */ /* 0x000fe20000010000 */
[----:B------:R-:W-:Y:S01]  /*1060*/  FFMA.FTZ R37, R141, R30, R37 ;  /* 0x0000001e8d257223 */ /* 0x000fe20000010025 */
[----:B------:R-:W-:Y:S01]  /*1070*/  FADD.FTZ R140, RZ, R16 ;  /* 0x00000010ff8c7221 */ /* 0x000fe20000010000 */
[----:B------:R-:W-:Y:S01]  /*1080*/  FADD.FTZ R29, -R196, R146 ;  /* 0x00000092c41d7221 */ /* 0x000fe20000010100 */
[----:B------:R-:W-:Y:S01]  /*1090*/  FFMA.FTZ R141, R3, R16, RZ ;  /* 0x00000010038d7223 */ /* 0x000fe200000100ff */
        /* <DEDUP_REMOVED lines=12> */
[----:B0-----:R-:W-:Y:S01]  /*1160*/  FADD.FTZ R201, R145, R190 ;  /* 0x000000be91c97221 */ /* 0x001fe20000010000 */
[----:B------:R-:W-:-:S07]  /*1170*/  FFMA.FTZ R200, R192, R190, R141 ;  /* 0x000000bec0c87223 */ /* 0x000fce000001008d */
.L_x_13453:
[----:B----4-:R-:W-:Y:S05]  /*1180*/  BSYNC.RECONVERGENT B1 ;  /* 0x0000000000017941 */ /* 0x010fea0003800200 */
.L_x_13452:
        /* <DEDUP_REMOVED lines=17> */
[----:B------:R-:W-:Y:S02]  /*12a0*/  IADD3 R197, PT, PT, R197, 0x80, RZ ;  /* 0x00000080c5c57810 */ /* 0x000fe40007ffe0ff */
[----:B------:R-:W-:Y:S02]  /*12b0*/  IADD3 R198, PT, PT, R198, 0x80, RZ ;  /* 0x00000080c6c67810 */ /* 0x000fe40007ffe0ff */
[----:B------:R-:W-:Y:S01]  /*12c0*/  IADD3 R199, PT, PT, R199, 0x80, RZ ;  /* 0x00000080c7c77810 */ /* 0x000fe20007ffe0ff */
[C---:B---3--:R-:W-:Y:S01]  /*12d0*/  FADD.FTZ R15, -R196.reuse, R144 ;  /* 0x00000090c40f7221 */ /* 0x048fe20000010100 */
[----:B------:R-:W-:-:S03]  /*12e0*/  FADD.FTZ R189, -R196, R145 ;  /* 0x00000091c4bd7221 */ /* 0x000fc60000010100 */
[----:B------:R-:W-:Y:S01]  /*12f0*/  FMUL.FTZ R15, R194, R15 ;  /* 0x0000000fc20f7220 */ /* 0x000fe20000410000 */
[----:B------:R-:W-:Y:S02]  /*1300*/  HADD2.F32 R144, -RZ, R220.H1_H1 ;  /* 0x300000dcff907230 */ /* 0x000fe40000004100 */
[----:B----4-:R-:W-:Y:S01]  /*1310*/  FMUL.FTZ R18, R140, R31 ;  /* 0x0000001f8c127220 */ /* 0x010fe20000410000 */
[----:B------:R-:W-:Y:S01]  /*1320*/  FADD.FTZ R72, R72, R140 ;  /* 0x0000008c48487221 */ /* 0x000fe20000010000 */
[----:B------:R-:W-:Y:S01]  /*1330*/  FFMA.FTZ R40, R140, R15, R40 ;  /* 0x0000000f8c287223 */ /* 0x000fe20000010028 */
[--C-:B------:R-:W-:Y:S02]  /*1340*/  HADD2.F32 R140, -RZ, R221.reuse.H1_H1 ;  /* 0x300000ddff8c7230 */ /* 0x100fe40000004100 */
[----:B0-----:R-:W-:Y:S01]  /*1350*/  FMUL.FTZ R32, R194, R189 ;  /* 0x000000bdc2207220 */ /* 0x001fe20000410000 */
[----:B------:R-:W-:Y:S02]  /*1360*/  HADD2.F32 R145, -RZ, R221.H0_H0 ;  /* 0x200000ddff917230 */ /* 0x000fe40000004100 */
[----:B------:R-:W-:Y:S01]  /*1370*/  FADD.FTZ R205, -R196, R146 ;  /* 0x00000092c4cd7221 */ /* 0x000fe20000010100 */
        /* <DEDUP_REMOVED lines=9> */
[----:B------:R-:W-:Y:S01]  /*1410*/  FADD.FTZ R147, -R196, R147 ;  /* 0x00000093c4937221 */ /* 0x000fe20000010100 */
        /* <DEDUP_REMOVED lines=10> */
.L_x_13455:
[----:B------:R-:W-:Y:S05]  /*14c0*/  BSYNC.RECONVERGENT B1 ;  /* 0x0000000000017941 */ /* 0x000fea0003800200 */
.L_x_13454:
        /* <DEDUP_REMOVED lines=51> */
.L_x_13457:
[----:B------:R-:W-:Y:S05]  /*1800*/  BSYNC.RECONVERGENT B1 ;  /* 0x0000000000017941 */ /* 0x000fea0003800200 */
.L_x_13456:
        /* <DEDUP_REMOVED lines=13> */
[----:B------:R1:W5:Y:S01]  /*18e0*/  LDG.E R10, desc[UR10][R204.64] ;  /* 0x0000000acc0a7981 */ /* 0x000362000c1e1900 */
[----:B0-----:R-:W-:-:S05]  /*18f0*/  @P0 IMAD.WIDE.U32 R202, R199, 0x10, R202 ;  /* 0x00000010c7ca0825 */ /* 0x001fca00078e00ca */
[----:B------:R1:W5:Y:S01]  /*1900*/  @P0 LDG.E.128 R112, desc[UR10][R202.64] ;  /* 0x0000000aca700981 */ /* 0x000362000c1e1d00 */
[----:B------:R-:W-:Y:S01]  /*1910*/  HADD2.F32 R155, -RZ, R224.H0_H0 ;  /* 0x200000e0ff9b7230 */ /* 0x000fe20000004100 */
[----:B------:R-:W-:Y:S02]  /*1920*/  IADD3 R197, PT, PT, R197, 0x80, RZ ;  /* 0x00000080c5c57810 */ /* 0x000fe40007ffe0ff */
[----:B------:R-:W-:Y:S02]  /*1930*/  IADD3 R198, PT, PT, R198, 0x80, RZ ;  /* 0x00000080c6c67810 */ /* 0x000fe40007ffe0ff */
[----:B------:R-:W-:Y:S01]  /*1940*/  IADD3 R199, PT, PT, R199, 0x80, RZ ;  /* 0x00000080c7c77810 */ /* 0x000fe20007ffe0ff */
[C---:B---3--:R-:W-:Y:S01]  /*1950*/  FADD.FTZ R19, -R196.reuse, R144 ;  /* 0x00000090c4137221 */ /* 0x048fe20000010100 */
[----:B------:R-:W-:-:S03]  /*1960*/  FADD.FTZ R157, -R196, R145 ;  /* 0x00000091c49d7221 */ /* 0x000fc60000010100 */
[----:B------:R-:W-:Y:S01]  /*1970*/  FMUL.FTZ R19, R194, R19 ;  /* 0x00000013c2137220 */ /* 0x000fe20000410000 */
[----:B------:R-:W-:Y:S01]  /*1980*/  FADD.FTZ R185, -R196, R146 ;  /* 0x00000092c4b97221 */ /* 0x000fe20000010100 */
[----:B------:R-:W-:Y:S02]  /*1990*/  HADD2.F32 R144, -RZ, R224.H1_H1 ;  /* 0x300000e0ff907230 */ /* 0x000fe40000004100 */
[----:B----4-:R-:W-:Y:S01]  /*19a0*/  FMUL.FTZ R22, R140, R155 ;  /* 0x0000009b8c167220 */ /* 0x010fe20000410000 */
[----:B------:R-:W-:Y:S01]  /*19b0*/  FADD.FTZ R80, R80, R140 ;  /* 0x0000008c50507221 */ /* 0x000fe20000010000 */
[----:B------:R-:W-:Y:S01]  /*19c0*/  FFMA.FTZ R48, R140, R19, R48 ;  /* 0x000000138c307223 */ /* 0x000fe20000010030 */
[--C-:B------:R-:W-:Y:S02]  /*19d0*/  HADD2.F32 R140, -RZ, R225.reuse.H1_H1 ;  /* 0x300000e1ff8c7230 */ /* 0x100fe40000004100 */
[----:B------:R-:W-:Y:S01]  /*19e0*/  FMUL.FTZ R150, R194, R157 ;  /* 0x0000009dc2967220 */ /* 0x000fe20000410000 */
[----:B------:R-:W-:-:S02]  /*19f0*/  HADD2.F32 R145, -RZ, R225.H0_H0 ;  /* 0x200000e1ff917230 */ /* 0x000fc40000004100 */
[----:B------:R-:W-:Y:S01]  /*1a00*/  FMUL.FTZ R157, R194, R185 ;  /* 0x000000b9c29d7220 */ /* 0x000fe20000410000 */
[----:B------:R-:W-:Y:S01]  /*1a10*/  FMUL.FTZ R155, R141, R144 ;  /* 0x000000908d9b7220 */ /* 0x000fe20000410000 */
[----:B------:R-:W-:Y:S01]  /*1a20*/  FMUL.FTZ R185, R143, R140 ;  /* 0x0000008c8fb97220 */ /* 0x000fe20000410000 */
[----:B------:R-:W-:Y:S01]  /*1a30*/  FADD.FTZ R81, R81, R141 ;  /* 0x0000008d51517221 */ /* 0x000fe20000010000 */
[----:B------:R-:W-:Y:S01]  /*1a40*/  FFMA.FTZ R49, R141, R150, R49 ;  /* 0x000000968d317223 */ /* 0x000fe20000010031 */
        /* <DEDUP_REMOVED lines=14> */
[----:B-1----:R-:W-:-:S07]  /*1b30*/  FFMA.FTZ R200, R180, R185, R141 ;  /* 0x000000b9b4c87223 */ /* 0x002fce000001008d */
.L_x_13459:
[----:B------:R-:W-:Y:S05]  /*1b40*/  BSYNC.RECONVERGENT B1 ;  /* 0x0000000000017941 */ /* 0x000fea0003800200 */
.L_x_13458:
[----:B------:R-:W-:Y:S01]  /*1b50*/  ISETP.GE.U32.AND P0, PT, R4, 0x280, PT ;  /* 0x000002800400780c */ /* 0x000fe20003f06070 */
[----:B------:R-:W-:-:S12]  /*1b60*/  BSSY.RECONVERGENT B1, `(.L_x_13460) ;  /* 0x0000033000017945 */ /* 0x000fd80003800200 */
        /* <DEDUP_REMOVED lines=27> */
[----:B------:R-:W-:Y:S01]  /*1d20*/  FMUL.FTZ R154, R194, R161 ;  /* 0x000000a1c29a7220 */ /* 0x000fe20000410000 */
[----:B------:R-:W-:Y:S02]  /*1d30*/  HADD2.F32 R145, -RZ, R227.H0_H0 ;  /* 0x200000e3ff917230 */ /* 0x000fe40000004100 */
[----:B0-----:R-:W-:Y:S01]  /*1d40*/  FADD.FTZ R203, -R196, R146 ;  /* 0x00000092c4cb7221 */ /* 0x001fe20000010100 */
        /* <DEDUP_REMOVED lines=20> */
.L_x_13461:
[----:B------:R-:W-:Y:S05]  /*1e90*/  BSYNC.RECONVERGENT B1 ;  /* 0x0000000000017941 */ /* 0x000fea0003800200 */
.L_x_13460:
        /* <DEDUP_REMOVED lines=52> */
.L_x_13463:
[----:B------:R-:W-:Y:S05]  /*21e0*/  BSYNC.RECONVERGENT B1 ;  /* 0x0000000000017941 */ /* 0x000fea0003800200 */
.L_x_13462:
        /* <DEDUP_REMOVED lines=52> */
.L_x_13465:
[----:B------:R-:W-:Y:S05]  /*2530*/  BSYNC.RECONVERGENT B1 ;  /* 0x0000000000017941 */ /* 0x000fea0003800200 */
.L_x_13464:
[----:B------:R-:W-:Y:S02]  /*2540*/  ISETP.GE.U32.AND P5, PT, R4, 0x400, PT ;  /* 0x000004000400780c */ /* 0x000fe40003fa6070 */
[----:B------:R-:W-:-:S11]  /*2550*/  LOP3.LUT R6, R6, 0xffffffdf, RZ, 0xc0, !PT ;  /* 0xffffffdf06067812 */ /* 0x000fd600078ec0ff */
[----:B------:R-:W-:Y:S01]  /*2560*/  @P5 LOP3.LUT R6, R6, 0x20, RZ, 0xfc, !PT ;  /* 0x0000002006065812 */ /* 0x000fe200078efcff */
[----:B------:R-:W-:Y:S06]  /*2570*/  @!P5 BRA `(.L_x_13466) ;  /* 0x0000000c0048d947 */ /* 0x000fec0003800000 */
[----:B------:R-:W-:Y:S01]  /*2580*/  ISETP.NE.U32.AND P5, PT, RZ, UR14, PT ;  /* 0x0000000eff007c0c */ /* 0x000fe2000bfa5070 */
[----:B------:R-:W0:Y:S03]  /*2590*/  LDC.64 R144, c[0x0][0x428] ;  /* 0x00010a00ff907b82 */ /* 0x000e260000000a00 */
[----:B------:R-:W-:-:S13]  /*25a0*/  ISETP.NE.AND.EX P5, PT, RZ, UR15, PT, P5 ;  /* 0x0000000fff007c0c */ /* 0x000fda000bfa5350 */
[----:B------:R-:W1:Y:S02]  /*25b0*/  @P5 LDC.64 R140, c[0x0][0x438] ;  /* 0x00010e00ff8c5b82 */ /* 0x000e640000000a00 */
[----:B-1----:R-:W-:-:S06]  /*25c0*/  @P5 IMAD.WIDE.U32 R202, R199, 0x10, R140 ;  /* 0x00000010c7ca5825 */ /* 0x002fcc00078e008c */
[----:B------:R-:W1:Y:S01]  /*25d0*/  LDC.64 R140, c[0x0][0x3a8] ;  /* 0x0000ea00ff8c7b82 */ /* 0x000e620000000a00 */
[----:B0-----:R-:W-:Y:S01]  /*25e0*/  IMAD.WIDE.U32 R144, R198, 0x10, R144 ;  /* 0x00000010c6907825 */ /* 0x001fe200078e0090 */
[----:B------:R2:W5:Y:S05]  /*25f0*/  @P5 LDG.E.128 R128, desc[UR10][R202.64] ;  /* 0x0000000aca805981 */ /* 0x00056a000c1e1d00 */
[----:B------:R-:W3:Y:S01]  /*2600*/  LDG.E.128 R144, desc[UR10][R144.64] ;  /* 0x0000000a90907981 */ /* 0x000ee2000c1e1d00 */
[----:B-1----:R-:W-:Y:S02]  /*2610*/  IMAD.WIDE.U32 R140, R199, 0x10, R140 ;  /* 0x00000010c78c7825 */ /* 0x002fe400078e008c */
[----:B------:R-:W0:Y:S04]  /*2620*/  LDC.64 R198, c[0x0][0x3b0] ;  /* 0x0000ec00ffc67b82 */ /* 0x000e280000000a00 */
[----:B------:R-:W4:Y:S01]  /*2630*/  LDG.E.128 R140, desc[UR10][R140.64] ;  /* 0x0000000a8c8c7981 */ /* 0x000f22000c1e1d00 */
[----:B0-----:R-:W-:-:S05]  /*2640*/  IMAD.WIDE.U32 R198, R197, 0x4, R198 ;  /* 0x00000004c5c67825 */ /* 0x001fca00078e00c6 */
[----:B------:R2:W5:Y:S01]  /*2650*/  LDG.E R14, desc[UR10][R198.64] ;  /* 0x0000000ac60e7981 */ /* 0x000562000c1e1900 */
[----:B------:R-:W-:-:S05]  /*2660*/  HADD2.F32 R171, -RZ, R237.H0_H0 ;  /* 0x200000edffab7230 */ /* 0x000fca0000004100 */
[----:B---3--:R-:W-:Y:S01]  /*2670*/  FMUL.FTZ R148, R144, R171 ;  /* 0x000000ab90947220 */ /* 0x008fe20000410000 */
[----:B------:R-:W-:Y:S01]  /*2680*/  FADD.FTZ R96, R96, R144 ;  /* 0x0000009060607221 */ /* 0x000fe20000010000 */
[----:B------:R-:W-:Y:S01]  /*2690*/  FADD.FTZ R97, R97, R145 ;  /* 0x0000009161617221 */ /* 0x000fe20000010000 */
[C---:B----4-:R-:W-:Y:S01]  /*26a0*/  FADD.FTZ R151, -R196.reuse, R140 ;  /* 0x0000008cc4977221 */ /* 0x050fe20000010100 */
[----:B------:R-:W-:Y:S01]  /*26b0*/  FADD.FTZ R173, -R196, R141 ;  /* 0x0000008dc4ad7221 */ /* 0x000fe20000010100 */
[----:B------:R-:W-:Y:S02]  /*26c0*/  HADD2.F32 R140, -RZ, R237.H1_H1 ;  /* 0x300000edff8c7230 */ /* 0x000fe40000004100 */
[C---:B------:R-:W-:Y:S01]  /*26d0*/  FMUL.FTZ R151, R194.reuse, R151 ;  /* 0x00000097c2977220 */ /* 0x040fe20000410000 */
[----:B------:R-:W-:Y:S01]  /*26e0*/  FMUL.FTZ R160, R194, R173 ;  /* 0x000000adc2a07220 */ /* 0x000fe20000410000 */
[--C-:B------:R-:W-:Y:S02]  /*26f0*/  HADD2.F32 R173, -RZ, R238.reuse.H0_H0 ;  /* 0x200000eeffad7230 */ /* 0x100fe40000004100 */
[----:B------:R-:W-:Y:S01]  /*2700*/  FMUL.FTZ R171, R145, R140 ;  /* 0x0000008c91ab7220 */ /* 0x000fe20000410000 */
[----:B------:R-:W-:Y:S01]  /*2710*/  FADD.FTZ R175, -R196, R142 ;  /* 0x0000008ec4af7221 */ /* 0x000fe20000010100 */
[----:B------:R-:W-:Y:S01]  /*2720*/  FADD.FTZ R140, R201, R148 ;  /* 0x00000094c98c7221 */ /* 0x000fe20000010000 */
[----:B------:R-:W-:Y:S01]  /*2730*/  FFMA.FTZ R141, R151, R148, R200 ;  /* 0x00000094978d7223 */ /* 0x000fe200000100c8 */
[----:B------:R-:W-:Y:S01]  /*2740*/  FFMA.FTZ R64, R144, R151, R64 ;  /* 0x0000009790407223 */ /* 0x000fe20000010040 */
[----:B------:R-:W-:-:S02]  /*2750*/  HADD2.F32 R144, -RZ, R238.H1_H1 ;  /* 0x300000eeff907230 */ /* 0x000fc40000004100 */
        /* <DEDUP_REMOVED lines=16> */
[----:B--2---:R-:W-:Y:S06]  /*2860*/  BRA `(.L_x_13466) ;  /* 0x00000008008c7947 */ /* 0x004fec0003800000 */
.L_x_13451:
        /* <DEDUP_REMOVED lines=16> */
[----:B------:R-:W-:Y:S02]  /*2970*/  P2R R200, PR, RZ, 0x10 ;  /* 0x00000010ffc87803 */ /* 0x000fe40000000000 */
[C---:B------:R-:W-:Y:S02]  /*2980*/  ISETP.GE.U32.AND P4, PT, R4.reuse, 0x80, PT ;  /* 0x000000800400780c */ /* 0x040fe40003f86070 */
[----:B------:R-:W-:Y:S02]  /*2990*/  P2R R201, PR, RZ, 0x8 ;  /* 0x00000008ffc97803 */ /* 0x000fe40000000000 */
[C---:B------:R-:W-:Y:S02]  /*29a0*/  ISETP.GE.U32.AND P3, PT, R4.reuse, 0x100, PT ;  /* 0x000001000400780c */ /* 0x040fe40003f66070 */
[C---:B------:R-:W-:Y:S02]  /*29b0*/  ISETP.GE.U32.AND P6, PT, R4.reuse, 0x180, PT ;  /* 0x000001800400780c */ /* 0x040fe40003fc6070 */
[----:B------:R-:W-:-:S02]  /*29c0*/  ISETP.GE.U32.AND P5, PT, R4, 0x200, PT ;  /* 0x000002000400780c */ /* 0x000fc40003fa6070 */
[C---:B------:R-:W-:Y:S02]  /*29d0*/  ISETP.GE.U32.AND P0, PT, R4.reuse, 0x280, PT ;  /* 0x000002800400780c */ /* 0x040fe40003f06070 */
[C---:B------:R-:W-:Y:S01]  /*29e0*/  ISETP.GE.U32.AND P1, PT, R4.reuse, 0x300, PT ;  /* 0x000003000400780c */ /* 0x040fe20003f26070 */
[----:B------:R-:W0:Y:S01]  /*29f0*/  @P4 LDC.64 R202, c[0x0][0x3b0] ;  /* 0x0000ec00ffca4b82 */ /* 0x000e220000000a00 */
[----:B------:R-:W-:Y:S02]  /*2a00*/  ISETP.GE.U32.AND P2, PT, R4, 0x380, PT ;  /* 0x000003800400780c */ /* 0x000fe40003f46070 */
[----:B------:R-:W-:-:S04]  /*2a10*/  LOP3.LUT R6, R6, 0xffffffef, RZ, 0xc0, !PT ;  /* 0xffffffef06067812 */ /* 0x000fc800078ec0ff */
[----:B------:R-:W-:Y:S01]  /*2a20*/  @P4 LOP3.LUT R6, R6, 0x10, RZ, 0xfc, !PT ;  /* 0x0000001006064812 */ /* 0x000fe200078efcff */
[----:B------:R-:W1:Y:S03]  /*2a30*/  @P3 LDC.64 R198, c[0x0][0x3b0] ;  /* 0x0000ec00ffc63b82 */ /* 0x000e660000000a00 */
[----:B------:R-:W-:-:S04]  /*2a40*/  LOP3.LUT R6, R6, 0xfffffff7, RZ, 0xc0, !PT ;  /* 0xfffffff706067812 */ /* 0x000fc800078ec0ff */
[----:B------:R-:W-:Y:S01]  /*2a50*/  @P3 LOP3.LUT R6, R6, 0x8, RZ, 0xfc, !PT ;  /* 0x0000000806063812 */ /* 0x000fe200078efcff */
[----:B------:R-:W2:Y:S03]  /*2a60*/  @P6 LDC.64 R196, c[0x0][0x3b0] ;  /* 0x0000ec00ffc46b82 */ /* 0x000ea60000000a00 */
[----:B------:R-:W-:-:S04]  /*2a70*/  LOP3.LUT R6, R6, 0xfffffffb, RZ, 0xc0, !PT ;  /* 0xfffffffb06067812 */ /* 0x000fc800078ec0ff */
[----:B------:R-:W-:Y:S01]  /*2a80*/  @P6 LOP3.LUT R6, R6, 0x4, RZ, 0xfc, !PT ;  /* 0x0000000406066812 */ /* 0x000fe200078efcff */
[----:B------:R-:W3:Y:S01]  /*2a90*/  @P5 LDC.64 R146, c[0x0][0x3b0] ;  /* 0x0000ec00ff925b82 */ /* 0x000ee20000000a00 */
[C---:B0-----:R-:W-:Y:S01]  /*2aa0*/  @P4 IMAD.WIDE.U32 R202, R233.reuse, 0x4, R202 ;  /* 0x00000004e9ca4825 */ /* 0x041fe200078e00ca */
[----:B------:R-:W-:Y:S02]  /*2ab0*/  @P4 IADD3 R233, PT, PT, R233, 0x80, RZ ;  /* 0x00000080e9e94810 */ /* 0x000fe40007ffe0ff */
[----:B------:R-:W-:Y:S02]  /*2ac0*/  LOP3.LUT R6, R6, 0xfffffffd, RZ, 0xc0, !PT ;  /* 0xfffffffd06067812 */ /* 0x000fe400078ec0ff */
[----:B------:R0:W5:Y:S02]  /*2ad0*/  @P4 LDG.E R7, desc[UR10][R202.64] ;  /* 0x0000000aca074981 */ /* 0x000164000c1e1900 */
[----:B------:R-:W4:Y:S01]  /*2ae0*/  @P0 LDC.64 R144, c[0x0][0x3b0] ;  /* 0x0000ec00ff900b82 */ /* 0x000f220000000a00 */
[C---:B-1----:R-:W-:Y:S01]  /*2af0*/  @P3 IMAD.WIDE.U32 R198, R233.reuse, 0x4, R198 ;  /* 0x00000004e9c63825 */ /* 0x042fe200078e00c6 */
[----:B------:R-:W-:-:S02]  /*2b00*/  @P3 IADD3 R233, PT, PT, R233, 0x80, RZ ;  /* 0x00000080e9e93810 */ /* 0x000fc40007ffe0ff */
[----:B------:R-:W-:Y:S02]  /*2b10*/  @P5 LOP3.LUT R6, R6, 0x2, RZ, 0xfc, !PT ;  /* 0x0000000206065812 */ /* 0x000fe400078efcff */
[----:B------:R0:W5:Y:S02]  /*2b20*/  @P3 LDG.E R8, desc[UR10][R198.64] ;  /* 0x0000000ac6083981 */ /* 0x000164000c1e1900 */
[----:B------:R-:W1:Y:S01]  /*2b30*/  @P1 LDC.64 R142, c[0x0][0x3b0] ;  /* 0x0000ec00ff8e1b82 */ /* 0x000e620000000a00 */
[C---:B--2---:R-:W-:Y:S01]  /*2b40*/  @P6 IMAD.WIDE.U32 R196, R233.reuse, 0x4, R196 ;  /* 0x00000004e9c46825 */ /* 0x044fe200078e00c4 */
[----:B------:R-:W-:-:S04]  /*2b50*/  @P6 IADD3 R233, PT, PT, R233, 0x80, RZ ;  /* 0x00000080e9e96810 */ /* 0x000fc80007ffe0ff */
[----:B------:R0:W5:Y:S02]  /*2b60*/  @P6 LDG.E R9, desc[UR10][R196.64] ;  /* 0x0000000ac4096981 */ /* 0x000164000c1e1900 */
[----:B------:R-:W2:Y:S01]  /*2b70*/  @P2 LDC.64 R140, c[0x0][0x3b0] ;  /* 0x0000ec00ff8c2b82 */ /* 0x000ea20000000a00 */
[C---:B---3--:R-:W-:Y:S01]  /*2b80*/  @P5 IMAD.WIDE.U32 R146, R233.reuse, 0x4, R146 ;  /* 0x00000004e9925825 */ /* 0x048fe200078e0092 */
[----:B------:R-:W-:-:S04]  /*2b90*/  @P5 IADD3 R233, PT, PT, R233, 0x80, RZ ;  /* 0x00000080e9e95810 */ /* 0x000fc80007ffe0ff */
[----:B------:R0:W5:Y:S01]  /*2ba0*/  @P5 LDG.E R10, desc[UR10][R146.64] ;  /* 0x0000000a920a5981 */ /* 0x000162000c1e1900 */
[C---:B----4-:R-:W-:Y:S01]  /*2bb0*/  @P0 IMAD.WIDE.U32 R144, R233.reuse, 0x4, R144 ;  /* 0x00000004e9900825 */ /* 0x050fe200078e0090 */
[----:B------:R-:W-:-:S04]  /*2bc0*/  @P0 IADD3 R233, PT, PT, R233, 0x80, RZ ;  /* 0x00000080e9e90810 */ /* 0x000fc80007ffe0ff */
[----:B------:R0:W5:Y:S01]  /*2bd0*/  @P0 LDG.E R11, desc[UR10][R144.64] ;  /* 0x0000000a900b0981 */ /* 0x000162000c1e1900 */
[C---:B-1----:R-:W-:Y:S01]  /*2be0*/  @P1 IMAD.WIDE.U32 R142, R233.reuse, 0x4, R142 ;  /* 0x00000004e98e1825 */ /* 0x042fe200078e008e */
[----:B------:R-:W-:-:S04]  /*2bf0*/  @P1 IADD3 R233, PT, PT, R233, 0x80, RZ ;  /* 0x00000080e9e91810 */ /* 0x000fc80007ffe0ff */
[----:B------:R0:W5:Y:S01]  /*2c00*/  @P1 LDG.E R12, desc[UR10][R142.64] ;  /* 0x0000000a8e0c1981 */ /* 0x000162000c1e1900 */
[----:B--2---:R-:W-:-:S05]  /*2c10*/  @P2 IMAD.WIDE.U32 R140, R233, 0x4, R140 ;  /* 0x00000004e98c2825 */ /* 0x004fca00078e008c */
[----:B------:R0:W5:Y:S01]  /*2c20*/  @P2 LDG.E R13, desc[UR10][R140.64] ;  /* 0x0000000a8c0d2981 */ /* 0x000162000c1e1900 */
[----:B------:R-:W-:Y:S02]  /*2c30*/  ISETP.GE.U32.AND P5, PT, R4, 0x400, PT ;  /* 0x000004000400780c */ /* 0x000fe40003fa6070 */
[----:B------:R-:W-:Y:S02]  /*2c40*/  LOP3.LUT R6, R6, 0xffffffdf, RZ, 0xc0, !PT ;  /* 0xffffffdf06067812 */ /* 0x000fe400078ec0ff */
[----:B------:R-:W-:Y:S02]  /*2c50*/  ISETP.NE.AND P4, PT, R200, RZ, PT ;  /* 0x000000ffc800720c */ /* 0x000fe40003f85270 */
[----:B------:R-:W-:Y:S02]  /*2c60*/  ISETP.NE.AND P3, PT, R201, RZ, PT ;  /* 0x000000ffc900720c */ /* 0x000fe40003f65270 */
[----:B------:R-:W-:Y:S02]  /*2c70*/  CS2R R200, SRZ ;  /* 0x0000000000c87805 */ /* 0x000fe4000001ff00 */
[----:B------:R-:W-:-:S03]  /*2c80*/  @P2 IADD3 R233, PT, PT, R233, 0x80, RZ ;  /* 0x00000080e9e92810 */ /* 0x000fc60007ffe0ff */
[----:B------:R-:W-:Y:S01]  /*2c90*/  @P5 LOP3.LUT R6, R6, 0x20, RZ, 0xfc, !PT ;  /* 0x0000002006065812 */ /* 0x000fe200078efcff */
[----:B0-----:R-:W-:Y:S06]  /*2ca0*/  @!P5 BRA `(.L_x_13466) ;  /* 0x00000004007cd947 */ /* 0x001fec0003800000 */
[----:B------:R-:W0:Y:S02]  /*2cb0*/  LDC.64 R140, c[0x0][0x3b0] ;  /* 0x0000ec00ff8c7b82 */ /* 0x000e240000000a00 */
[----:B0-----:R-:W-:-:S05]  /*2cc0*/  IMAD.WIDE.U32 R140, R233, 0x4, R140 ;  /* 0x00000004e98c7825 */ /* 0x001fca00078e008c */
[----:B------:R0:W5:Y:S01]  /*2cd0*/  LDG.E R14, desc[UR10][R140.64] ;  /* 0x0000000a8c0e7981 */ /* 0x000162000c1e1900 */
[----:B------:R-:W-:Y:S05]  /*2ce0*/  BRA `(.L_x_13466) ;  /* 0x00000004006c7947 */ /* 0x000fea0003800000 */
.L_x_13467:
[C---:B------:R-:W-:Y:S02]  /*2cf0*/  ISETP.GE.U32.AND P2, PT, R4.reuse, 0x80, PT ;  /* 0x000000800400780c */ /* 0x040fe40003f46070 */
[----:B------:R-:W-:Y:S02]  /*2d00*/  P2R R232, PR, RZ, 0x10 ;  /* 0x00000010ffe87803 */ /* 0x000fe40000000000 */
[C---:B------:R-:W-:Y:S02]  /*2d10*/  ISETP.GE.U32.AND P4, PT, R4.reuse, 0x100, PT ;  /* 0x000001000400780c */ /* 0x040fe40003f86070 */
[----:B------:R-:W-:Y:S02]  /*2d20*/  P2R R234, PR, RZ, 0x8 ;  /* 0x00000008ffea7803 */ /* 0x000fe40000000000 */
[C---:B------:R-:W-:Y:S02]  /*2d30*/  ISETP.GE.U32.AND P3, PT, R4.reuse, 0x180, PT ;  /* 0x000001800400780c */ /* 0x040fe40003f66070 */
[----:B------:R-:W-:-:S02]  /*2d40*/  ISETP.GE.U32.AND P6, PT, R4, 0x200, PT ;  /* 0x000002000400780c */ /* 0x000fc40003fc6070 */
[C---:B------:R-:W-:Y:S01]  /*2d50*/  ISETP.GE.U32.AND P0, PT, R4.reuse, 0x280, PT ;  /* 0x000002800400780c */ /* 0x040fe20003f06070 */
[----:B------:R-:W0:Y:S01]  /*2d60*/  @P2 LDC.64 R218, c[0x0][0x438] ;  /* 0x00010e00ffda2b82 */ /* 0x000e220000000a00 */
[----:B------:R-:W-:Y:S02]  /*2d70*/  ISETP.GE.U32.AND P1, PT, R4, 0x300, PT ;  /* 0x000003000400780c */ /* 0x000fe40003f26070 */
[----:B------:R-:W-:Y:S02]  /*2d80*/  LOP3.LUT R6, R6, 0xffffffef, RZ, 0xc0, !PT ;  /* 0xffffffef06067812 */ /* 0x000fe400078ec0ff */
[----:B------:R-:W-:Y:S02]  /*2d90*/  ISETP.GE.U32.AND P5, PT, R4, 0x400, PT ;  /* 0x000004000400780c */ /* 0x000fe40003fa6070 */
[----:B------:R-:W-:Y:S01]  /*2da0*/  @P2 LOP3.LUT R6, R6, 0x10, RZ, 0xfc, !PT ;  /* 0x0000001006062812 */ /* 0x000fe200078efcff */
[----:B------:R-:W1:Y:S01]  /*2db0*/  @P2 LDC.64 R216, c[0x0][0x3b0] ;  /* 0x0000ec00ffd82b82 */ /* 0x000e620000000a00 */
[----:B------:R-:W-:-:S02]  /*2dc0*/  P2R R236, PR, RZ, 0x10 ;  /* 0x00000010ffec7803 */ /* 0x000fc40000000000 */
        /* <DEDUP_REMOVED lines=8> */
[----:B------:R-:W-:-:S04]  /*2e50*/  LOP3.LUT R6, R6, 0xfffffffd, RZ, 0xc0, !PT ;  /* 0xfffffffd06067812 */ /* 0x000fc800078ec0ff */
[----:B------:R-:W0:Y:S01]  /*2e60*/  @P3 LDC.64 R210, c[0x0][0x438] ;  /* 0x00010e00ffd23b82 */ /* 0x000e220000000a00 */
[C---:B-1----:R-:W-:Y:S01]  /*2e70*/  @P2 IMAD.WIDE.U32 R216, R233.reuse, 0x4, R216 ;  /* 0x00000004e9d82825 */ /* 0x042fe200078e00d8 */
[----:B------:R-:W-:Y:S02]  /*2e80*/  @P2 IADD3 R233, PT, PT, R233, 0x80, RZ ;  /* 0x00000080e9e92810 */ /* 0x000fe40007ffe0ff */
[----:B------:R-:W-:Y:S02]  /*2e90*/  ISETP.GE.U32.AND P2, PT, R4, 0x380, PT ;  /* 0x000003800400780c */ /* 0x000fe40003f46070 */
[----:B------:R-:W-:Y:S02]  /*2ea0*/  @P6 LOP3.LUT R6, R6, 0x2, RZ, 0xfc, !PT ;  /* 0x0000000206066812 */ /* 0x000fe400078efcff */
[----:B------:R-:W1:Y:S01]  /*2eb0*/  @P3 LDC.64 R208, c[0x0][0x3b0] ;  /* 0x0000ec00ffd03b82 */ /* 0x000e620000000a00 */
[C---:B--2---:R-:W-:Y:S01]  /*2ec0*/  @P4 IMAD.WIDE.U32 R214, R235.reuse, 0x10, R214 ;  /* 0x00000010ebd64825 */ /* 0x044fe200078e00d6 */
[----:B------:R-:W-:-:S06]  /*2ed0*/  @P4 IADD3 R235, PT, PT, R235, 0x80, RZ ;  /* 0x00000080ebeb4810 */ /* 0x000fcc0007ffe0ff */
[----:B------:R-:W2:Y:S01]  /*2ee0*/  @P6 LDC.64 R206, c[0x0][0x438] ;  /* 0x00010e00ffce6b82 */ /* 0x000ea20000000a00 */
[C---:B---3--:R-:W-:Y:S01]  /*2ef0*/  @P4 IMAD.WIDE.U32 R212, R233.reuse, 0x4, R212 ;  /* 0x00000004e9d44825 */ /* 0x048fe200078e00d4 */
[----:B------:R-:W-:Y:S02]  /*2f00*/  @P4 IADD3 R233, PT, PT, R233, 0x80, RZ ;  /* 0x00000080e9e94810 */ /* 0x000fe40007ffe0ff */
[C---:B------:R-:W-:Y:S02]  /*2f10*/  LOP3.LUT P4, RZ, R6.reuse, 0x10, RZ, 0xc0, !PT ;  /* 0x0000001006ff7812 */ /* 0x040fe4000788c0ff */
[----:B------:R-:W-:Y:S02]  /*2f20*/  LOP3.LUT R6, R6, 0xffffffdf, RZ, 0xc0, !PT ;  /* 0xffffffdf06067812 */ /* 0x000fe400078ec0ff */
[----:B------:R-:W3:Y:S01]  /*2f30*/  @P6 LDC.64 R204, c[0x0][0x3b0] ;  /* 0x0000ec00ffcc6b82 */ /* 0x000ee20000000a00 */
[C---:B0-----:R-:W-:Y:S01]  /*2f40*/  @P3 IMAD.WIDE.U32 R210, R235.reuse, 0x10, R210 ;  /* 0x00000010ebd23825 */ /* 0x041fe200078e00d2 */
[----:B------:R-:W-:-:S02]  /*2f50*/  @P3 IADD3 R235, PT, PT, R235, 0x80, RZ ;  /* 0x00000080ebeb3810 */ /* 0x000fc40007ffe0ff */
[----:B------:R-:W-:Y:S02]  /*2f60*/  @P5 LOP3.LUT R6, R6, 0x20, RZ, 0xfc, !PT ;  /* 0x0000002006065812 */ /* 0x000fe400078efcff */
[----:B------:R-:W5:Y:S02]  /*2f70*/  @P3 LDG.E.128 R108, desc[UR10][R210.64] ;  /* 0x0000000ad26c3981 */ /* 0x000f64000c1e1d00 */
[----:B------:R-:W0:Y:S01]  /*2f80*/  @P0 LDC.64 R202, c[0x0][0x438] ;  /* 0x00010e00ffca0b82 */ /* 0x000e220000000a00 */
[C---:B-1----:R-:W-:Y:S01]  /*2f90*/  @P3 IMAD.WIDE.U32 R208, R233.reuse, 0x4, R208 ;  /* 0x00000004e9d03825 */ /* 0x042fe200078e00d0 */
[----:B------:R-:W-:Y:S01]  /*2fa0*/  @P3 IADD3 R233, PT, PT, R233, 0x80, RZ ;  /* 0x00000080e9e93810 */ /* 0x000fe20007ffe0ff */
[----:B------:R-:W5:Y:S04]  /*2fb0*/  @P4 LDG.E R7, desc[UR10][R216.64] ;  /* 0x0000000ad8074981 */ /* 0x000f68000c1e1900 */
[----:B------:R-:W5:Y:S01]  /*2fc0*/  @P3 LDG.E R9, desc[UR10][R208.64] ;  /* 0x0000000ad0093981 */ /* 0x000f62000c1e1900 */
[----:B------:R-:W1:Y:S01]  /*2fd0*/  @P0 LDC.64 R200, c[0x0][0x3b0] ;  /* 0x0000ec00ffc80b82 */ /* 0x000e620000000a00 */
[C---:B--2---:R-:W-:Y:S01]  /*2fe0*/  @P6 IMAD.WIDE.U32 R206, R235.reuse, 0x10, R206 ;  /* 0x00000010ebce6825 */ /* 0x044fe200078e00ce */
[----:B------:R-:W-:-:S04]  /*2ff0*/  @P6 IADD3 R235, PT, PT, R235, 0x80, RZ ;  /* 0x00000080ebeb6810 */ /* 0x000fc80007ffe0ff */
[----:B------:R-:W5:Y:S02]  /*3000*/  @P6 LDG.E.128 R112, desc[UR10][R206.64] ;  /* 0x0000000ace706981 */ /* 0x000f64000c1e1d00 */
[----:B------:R-:W2:Y:S01]  /*3010*/  @P1 LDC.64 R198, c[0x0][0x438] ;  /* 0x00010e00ffc61b82 */ /* 0x000ea20000000a00 */
[C---:B---3--:R-:W-:Y:S01]  /*3020*/  @P6 IMAD.WIDE.U32 R204, R233.reuse, 0x4, R204 ;  /* 0x00000004e9cc6825 */ /* 0x048fe200078e00cc */
[----:B------:R-:W-:-:S04]  /*3030*/  @P6 IADD3 R233, PT, PT, R233, 0x80, RZ ;  /* 0x00000080e9e96810 */ /* 0x000fc80007ffe0ff */
[----:B------:R-:W5:Y:S02]  /*3040*/  @P6 LDG.E R10, desc[UR10][R204.64] ;  /* 0x0000000acc0a6981 */ /* 0x000f64000c1e1900 */
[----:B------:R-:W3:Y:S01]  /*3050*/  @P1 LDC.64 R196, c[0x0][0x3b0] ;  /* 0x0000ec00ffc41b82 */ /* 0x000ee20000000a00 */
[C---:B0-----:R-:W-:Y:S01]  /*3060*/  @P0 IMAD.WIDE.U32 R202, R235.reuse, 0x10, R202 ;  /* 0x00000010ebca0825 */ /* 0x041fe200078e00ca */
[----:B------:R-:W-:-:S04]  /*3070*/  @P0 IADD3 R235, PT, PT, R235, 0x80, RZ ;  /* 0x00000080ebeb0810 */ /* 0x000fc80007ffe0ff */
[----:B------:R-:W5:Y:S02]  /*3080*/  @P0 LDG.E.128 R116, desc[UR10][R202.64] ;  /* 0x0000000aca740981 */ /* 0x000f64000c1e1d00 */
[----:B------:R-:W0:Y:S01]  /*3090*/  @P2 LDC.64 R146, c[0x0][0x438] ;  /* 0x00010e00ff922b82 */ /* 0x000e220000000a00 */
[C---:B-1----:R-:W-:Y:S01]  /*30a0*/  @P0 IMAD.WIDE.U32 R200, R233.reuse, 0x4, R200 ;  /* 0x00000004e9c80825 */ /* 0x042fe200078e00c8 */
[----:B------:R-:W-:-:S06]  /*30b0*/  @P0 IADD3 R233, PT, PT, R233, 0x80, RZ ;  /* 0x00000080e9e90810 */ /* 0x000fcc0007ffe0ff */
[----:B------:R-:W1:Y:S01]  /*30c0*/  @P2 LDC.64 R144, c[0x0][0x3b0] ;  /* 0x0000ec00ff902b82 */ /* 0x000e620000000a00 */
[C---:B--2---:R-:W-:Y:S01]  /*30d0*/  @P1 IMAD.WIDE.U32 R198, R235.reuse, 0x10, R198 ;  /* 0x00000010ebc61825 */ /* 0x044fe200078e00c6 */
[----:B------:R-:W-:Y:S01]  /*30e0*/  @P1 IADD3 R235, PT, PT, R235, 0x80, RZ ;  /* 0x00000080ebeb1810 */ /* 0x000fe20007ffe0ff */
[----:B------:R-:W5:Y:S04]  /*30f0*/  @P0 LDG.E R11, desc[UR10][R200.64] ;  /* 0x0000000ac80b0981 */ /* 0x000f68000c1e1900 */
[----:B------:R-:W5:Y:S01]  /*3100*/  @P1 LDG.E.128 R120, desc[UR10][R198.64] ;  /* 0x0000000ac6781981 */ /* 0x000f62000c1e1d00 */
[----:B------:R-:W2:Y:S01]  /*3110*/  @P5 LDC.64 R142, c[0x0][0x438] ;  /* 0x00010e00ff8e5b82 */ /* 0x000ea20000000a00 */
[C---:B---3--:R-:W-:Y:S01]  /*3120*/  @P1 IMAD.WIDE.U32 R196, R233.reuse, 0x4, R196 ;  /* 0x00000004e9c41825 */ /* 0x048fe200078e00c4 */
[----:B------:R-:W-:-:S04]  /*3130*/  @P1 IADD3 R233, PT, PT, R233, 0x80, RZ ;  /* 0x00000080e9e91810 */ /* 0x000fc80007ffe0ff */
[----:B------:R-:W5:Y:S02]  /*3140*/  @P1 LDG.E R12, desc[UR10][R196.64] ;  /* 0x0000000ac40c1981 */ /* 0x000f64000c1e1900 */
[----:B------:R-:W3:Y:S01]  /*3150*/  @P5 LDC.64 R140, c[0x0][0x3b0] ;  /* 0x0000ec00ff8c5b82 */ /* 0x000ee20000000a00 */
[C---:B0-----:R-:W-:Y:S01]  /*3160*/  @P2 IMAD.WIDE.U32 R146, R235.reuse, 0x10, R146 ;  /* 0x00000010eb922825 */ /* 0x041fe200078e0092 */
[----:B------:R-:W-:-:S04]  /*3170*/  @P2 IADD3 R235, PT, PT, R235, 0x80, RZ ;  /* 0x00000080ebeb2810 */ /* 0x000fc80007ffe0ff */
[----:B------:R-:W5:Y:S01]  /*3180*/  @P2 LDG.E.128 R124, desc[UR10][R146.64] ;  /* 0x0000000a927c2981 */ /* 0x000f62000c1e1d00 */
[C---:B-1----:R-:W-:Y:S01]  /*3190*/  @P2 IMAD.WIDE.U32 R144, R233.reuse, 0x4, R144 ;  /* 0x00000004e9902825 */ /* 0x042fe200078e0090 */
[----:B------:R-:W-:-:S04]  /*31a0*/  @P2 IADD3 R233, PT, PT, R233, 0x80, RZ ;  /* 0x00000080e9e92810 */ /* 0x000fc80007ffe0ff */
[----:B------:R-:W5:Y:S01]  /*31b0*/  @P2 LDG.E R13, desc[UR10][R144.64] ;  /* 0x0000000a900d2981 */ /* 0x000f62000c1e1900 */
[----:B--2---:R-:W-:-:S05]  /*31c0*/  @P5 IMAD.WIDE.U32 R142, R235, 0x10, R142 ;  /* 0x00000010eb8e5825 */ /* 0x004fca00078e008e */
[----:B------:R-:W5:Y:S01]  /*31d0*/  @P5 LDG.E.128 R128, desc[UR10][R142.64] ;  /* 0x0000000a8e805981 */ /* 0x000f62000c1e1d00 */
[----:B---3--:R-:W-:-:S05]  /*31e0*/  @P5 IMAD.WIDE.U32 R140, R233, 0x4, R140 ;  /* 0x00000004e98c5825 */ /* 0x008fca00078e008c */
[----:B------:R-:W5:Y:S01]  /*31f0*/  @P5 LDG.E R14, desc[UR10][R140.64] ;  /* 0x0000000a8c0e5981 */ /* 0x000f62000c1e1900 */
[----:B------:R-:W-:-:S13]  /*3200*/  ISETP.NE.AND P4, PT, R236, RZ, PT ;  /* 0x000000ffec00720c */ /* 0x000fda0003f85270 */
[----:B------:R0:W5:Y:S02]  /*3210*/  @P4 LDG.E R8, desc[UR10][R212.64] ;  /* 0x0000000ad4084981 */ /* 0x000164000c1e1900 */
[----:B0-----:R-:W-:Y:S02]  /*3220*/  P2R R212, PR, RZ, 0x10 ;  /* 0x00000010ffd47803 */ /* 0x001fe40000000000 */
[----:B------:R-:W-:-:S13]  /*3230*/  LOP3.LUT P4, RZ, R6, 0x10, RZ, 0xc0, !PT ;  /* 0x0000001006ff7812 */ /* 0x000fda000788c0ff */
[----:B------:R1:W5:Y:S01]  /*3240*/  @P4 LDG.E.128 R100, desc[UR10][R218.64] ;  /* 0x0000000ada644981 */ /* 0x000362000c1e1d00 */
[----:B------:R-:W-:Y:S02]  /*3250*/  ISETP.NE.AND P4, PT, R212, RZ, PT ;  /* 0x000000ffd400720c */ /* 0x000fe40003f85270 */
[----:B------:R-:W-:Y:S02]  /*3260*/  CS2R R200, SRZ ;  /* 0x0000000000c87805 */ /* 0x000fe4000001ff00 */
[----:B------:R-:W-:-:S09]  /*3270*/  ISETP.NE.AND P3, PT, R234, RZ, PT ;  /* 0x000000ffea00720c */ /* 0x000fd20003f65270 */
[----:B------:R1:W5:Y:S01]  /*3280*/  @P4 LDG.E.128 R104, desc[UR10][R214.64] ;  /* 0x0000000ad6684981 */ /* 0x000362000c1e1d00 */
[----:B------:R-:W-:-:S13]  /*3290*/  ISETP.NE.AND P4, PT, R232, RZ, PT ;  /* 0x000000ffe800720c */ /* 0x000fda0003f85270 */
.L_x_13466:
[----:B----4-:R-:W-:Y:S05]  /*32a0*/  BSYNC.RECONVERGENT B0 ;  /* 0x0000000000007941 */ /* 0x010fea0003800200 */
.L_x_13450:
[----:B0-----:R-:W0:Y:S01]  /*32b0*/  SHFL.DOWN PT, R140, R201, 0x10, 0x1f ;  /* 0x0a001f00c98c7f89 */ /* 0x001e2200000e0000 */
[----:B------:R-:W-:Y:S01]  /*32c0*/  LOP3.LUT P5, RZ, R0, 0x1f, RZ, 0xc0, !PT ;  /* 0x0000001f00ff7812 */ /* 0x000fe200078ac0ff */
        /* <DEDUP_REMOVED lines=19> */
[----:B--2---:R-:W-:Y:S01]  /*3400*/  FADD.FTZ R141, R146, R141 ;  /* 0x0000008d928d7221 */ /* 0x004fe20000010000 */
[----:B------:R-:W-:Y:S06]  /*3410*/  @P5 BRA `(.L_x_13469) ;  /* 0x0000000000245947 */ /* 0x000fec0003800000 */
[----:B------:R-:W0:Y:S01]  /*3420*/  S2R R0, SR_TID.X ;  /* 0x0000000000007919 */ /* 0x000e220000002100 */
[----:B------:R-:W2:Y:S01]  /*3430*/  S2UR UR5, SR_CgaCtaId ;  /* 0x00000000000579c3 */ /* 0x000ea20000008800 */
[----:B------:R-:W-:Y:S02]  /*3440*/  UMOV UR4, 0x400 ;  /* 0x0000040000047882 */ /* 0x000fe40000000000 */
[----:B--2---:R-:W-:-:S04]  /*3450*/  ULEA UR4, UR5, UR4, 0x18 ;  /* 0x0000000405047291 */ /* 0x004fc8000f8ec0ff */
[----:B------:R-:W-:Y:S02]  /*3460*/  UIADD3 UR5, UPT, UPT, UR4, 0x4020, URZ ;  /* 0x0000402004057890 */ /* 0x000fe4000fffe0ff */
[----:B------:R-:W-:Y:S01]  /*3470*/  @!UP1 UIADD3 UR5, UPT, UPT, UR4, 0x4000, URZ ;  /* 0x0000400004059890 */ /* 0x000fe2000fffe0ff */
[----:B0-----:R-:W-:-:S04]  /*3480*/  SHF.R.U32.HI R142, RZ, 0x2, R0 ;  /* 0x00000002ff8e7819 */ /* 0x001fc80000011600 */
[----:B------:R-:W-:-:S05]  /*3490*/  LOP3.LUT R142, R142, 0x18, RZ, 0xc0, !PT ;  /* 0x000000188e8e7812 */ /* 0x000fca00078ec0ff */
[----:B------:R0:W-:Y:S02]  /*34a0*/  STS.64 [R142+UR5], R140 ;  /* 0x0000008c8e007988 */ /* 0x0001e40008000a05 */
.L_x_13469:
[----:B------:R-:W-:Y:S05]  /*34b0*/  BSYNC.RECONVERGENT B0 ;  /* 0x0000000000007941 */ /* 0x000fea0003800200 */
.L_x_13468:
[----:B------:R-:W2:Y:S08]  /*34c0*/  S2UR UR5, SR_CgaCtaId ;  /* 0x00000000000579c3 */ /* 0x000eb00000008800 */
[----:B------:R-:W-:Y:S01]  /*34d0*/  BAR.SYNC.DEFER_BLOCKING 0x0 ;  /* 0x0000000000007b1d */ /* 0x000fe20000010000 */
[----:B------:R-:W-:Y:S02]  /*34e0*/  @P4 IADD3 R195, PT, PT, R195, -0x1, RZ ;  /* 0xffffffffc3c34810 */ /* 0x000fe40007ffe0ff */
[----:B------:R-:W-:-:S02]  /*34f0*/  LOP3.LUT P6, RZ, R6, 0x10, RZ, 0xc0, !PT ;  /* 0x0000001006ff7812 */ /* 0x000fc400078cc0ff */
[----:B------:R-:W-:Y:S01]  /*3500*/  ISETP.NE.AND P5, PT, RZ, UR12, PT ;  /* 0x0000000cff007c0c */ /* 0x000fe2000bfa5270 */
[----:B------:R-:W-:Y:S01]  /*3510*/  UMOV UR4, 0x400 ;  /* 0x0000040000047882 */ /* 0x000fe20000000000 */
[----:B------:R-:W-:Y:S01]  /*3520*/  @P4 IMAD R195, R195, R2, RZ ;  /* 0x00000002c3c34224 */ /* 0x000fe200078e02ff */
[----:B------:R-:W-:Y:S01]  /*3530*/  BSSY.RECONVERGENT B0, `(.L_x_13470) ;  /* 0x00000ca000007945 */ /* 0x000fe20003800200 */
        /* <DEDUP_REMOVED lines=8> */
[----:B------:R-:W-:-:S03]  /*35c0*/  FADD.FTZ R140, RZ, R141 ;  /* 0x0000008dff8c7221 */ /* 0x000fc60000010000 */
[----:B------:R-:W-:Y:S01]  /*35d0*/  FADD.FTZ R197, R142, R197 ;  /* 0x000000c58ec57221 */ /* 0x000fe20000010000 */
[----:B------:R-:W-:Y:S01]  /*35e0*/  FADD.FTZ R140, R143, R140 ;  /* 0x0000008c8f8c7221 */ /* 0x000fe20000010000 */
[----:B------:R-:W-:Y:S02]  /*35f0*/  @P4 SHF.R.S32.HI R142, RZ, 0x1f, R195 ;  /* 0x0000001fff8e4819 */ /* 0x000fe400000114c3 */
[----:B--2---:R-:W-:Y:S01]  /*3600*/  FADD.FTZ R197, R197, R144 ;  /* 0x00000090c5c57221 */ /* 0x004fe20000010000 */
[----:B------:R-:W-:Y:S01]  /*3610*/  FADD.FTZ R140, R140, R145 ;  /* 0x000000918c8c7221 */ /* 0x000fe20000010000 */
[----:B------:R-:W-:Y:S01]  /*3620*/  @P4 LEA.HI R195, R142, R195, RZ, 0x2 ;  /* 0x000000c38ec34211 */ /* 0x000fe200078f10ff */
[----:B------:R-:W-:Y:S02]  /*3630*/  HFMA2 R142, -RZ, RZ, 0, 0 ;  /* 0x00000000ff8e7431 */ /* 0x000fe400000001ff */
        /* <DEDUP_REMOVED lines=25> */
[----:B------:R-:W-:-:S07]  /*37d0*/  SEL R132, R141, RZ, P5 ;  /* 0x000000ff8d847207 */ /* 0x000fce0002800000 */
.L_x_13474:
        /* <DEDUP_REMOVED lines=10> */
.L_x_13475:
        /* <DEDUP_REMOVED lines=10> */
.L_x_13476:
[----:B------:R-:W-:Y:S05]  /*3920*/  @!P4 BRA `(.L_x_13477) ;  /* 0x000000080000c947 */ /* 0x000fea0003800000 */
[----:B------:R-:W-:Y:S01]  /*3930*/  FFMA.FTZ R135, R192, R145, R144 ;  /* 0x00000091c0877223 */ /* 0x000fe20000010090 */
[----:B------:R-:W-:-:S03]  /*3940*/  ISETP.GT.AND P5, PT, R191, RZ, PT ;  /* 0x000000ffbf00720c */ /* 0x000fc60003fa4270 */
[----:B------:R-:W-:-:S04]  /*3950*/  FADD.FTZ R135, R190, -R135 ;  /* 0x80000087be877221 */ /* 0x000fc80000010000 */
[----:B------:R-:W-:-:S05]  /*3960*/  FMUL.FTZ R135, R194, R135 ;  /* 0x00000087c2877220 */ /* 0x000fca0000410000 */
[----:B------:R-:W-:Y:S02]  /*3970*/  FSEL R135, R135, RZ, P5 ;  /* 0x000000ff87877208 */ /* 0x000fe40002800000 */
[----:B-----5:R-:W-:-:S03]  /*3980*/  ISETP.GE.U32.AND P5, PT, R7, 0x1000000, PT ;  /* 0x010000000700780c */ /* 0x020fc60003fa6070 */
[----:B------:R-:W-:-:S04]  /*3990*/  FMUL.FTZ R135, R135, UR17 ;  /* 0x0000001187877c20 */ /* 0x000fc80008410000 */
[----:B------:R-:W-:-:S05]  /*39a0*/  FMUL.FTZ R135, R135, UR16 ;  /* 0x0000001087877c20 */ /* 0x000fca0008410000 */
[----:B------:R-:W-:Y:S01]  /*39b0*/  SEL R135, R135, RZ, P5 ;  /* 0x000000ff87877207 */ /* 0x000fe20002800000 */
[----:B------:R-:W-:Y:S06]  /*39c0*/  BRA `(.L_x_13477) ;  /* 0x0000000400d87947 */ /* 0x000fec0003800000 */
.L_x_13473:
[----:B------:R-:W0:Y:S01]  /*39d0*/  @P4 LDC.64 R138, c[0x0][0x408] ;  /* 0x00010200ff8a4b82 */ /* 0x000e220000000a00 */
[-CC-:B------:R-:W-:Y:S01]  /*39e0*/  FFMA.FTZ R137, R3, R145.reuse, R144.reuse ;  /* 0x0000009103897223 */ /* 0x180fe20000010090 */
[----:B------:R-:W-:Y:S01]  /*39f0*/  ISETP.GT.AND P5, PT, R191, RZ, PT ;  /* 0x000000ffbf00720c */ /* 0x000fe20003fa4270 */
[-CC-:B------:R-:W-:Y:S01]  /*3a00*/  FFMA.FTZ R140, R30, R145.reuse, R144.reuse ;  /* 0x000000911e8c7223 */ /* 0x180fe20000010090 */
[----:B-----5:R-:W-:Y:S01]  /*3a10*/  @P4 LOP3.LUT P6, RZ, R7, 0xff, RZ, 0xc0, !PT ;  /* 0x000000ff07ff4812 */ /* 0x020fe200078cc0ff */
[----:B------:R-:W-:Y:S01]  /*3a20*/  FADD.FTZ R137, R16, -R137 ;  /* 0x8000008910897221 */ /* 0x000fe20000010000 */
[----:B------:R-:W-:-:S03]  /*3a30*/  FFMA.FTZ R141, R192, R145, R144 ;  /* 0x00000091c08d7223 */ /* 0x000fc60000010090 */
[----:B------:R-:W-:Y:S01]  /*3a40*/  FMUL.FTZ R137, R194, R137 ;  /* 0x00000089c2897220 */ /* 0x000fe20000410000 */
[----:B------:R-:W-:-:S04]  /*3a50*/  FADD.FTZ R141, R190, -R141 ;  /* 0x8000008dbe8d7221 */ /* 0x000fc80000010000 */
[----:B------:R-:W-:Y:S01]  /*3a60*/  FSEL R136, R137, RZ, P5 ;  /* 0x000000ff89887208 */ /* 0x000fe20002800000 */
[----:B------:R-:W-:Y:S01]  /*3a70*/  FADD.FTZ R137, R27, -R140 ;  /* 0x8000008c1b897221 */ /* 0x000fe20000010000 */
[----:B------:R-:W-:-:S03]  /*3a80*/  FMUL.FTZ R141, R194, R141 ;  /* 0x0000008dc28d7220 */ /* 0x000fc60000410000 */
[----:B------:R-:W-:Y:S02]  /*3a90*/  FMUL.FTZ R137, R194, R137 ;  /* 0x00000089c2897220 */ /* 0x000fe40000410000 */
[----:B------:R-:W-:Y:S02]  /*3aa0*/  FSEL R146, R141, RZ, P5 ;  /* 0x000000ff8d927208 */ /* 0x000fe40002800000 */
[----:B------:R-:W2:Y:S01]  /*3ab0*/  @P4 LDC.64 R140, c[0x0][0x408] ;  /* 0x00010200ff8c4b82 */ /* 0x000ea20000000a00 */
[----:B0-----:R-:W-:Y:S01]  /*3ac0*/  @P4 FMUL.FTZ R139, R136, R139 ;  /* 0x0000008b888b4220 */ /* 0x001fe20000410000 */
[----:B------:R-:W-:-:S03]  /*3ad0*/  FSEL R137, R137, RZ, P5 ;  /* 0x000000ff89897208 */ /* 0x000fc60002800000 */
[----:B------:R-:W-:-:S05]  /*3ae0*/  @P4 FMUL.FTZ R138, R139, R138 ;  /* 0x0000008a8b8a4220 */ /* 0x000fca0000410000 */
[----:B------:R-:W-:Y:S02]  /*3af0*/  @P4 SEL R132, R138, RZ, P6 ;  /* 0x000000ff8a844207 */ /* 0x000fe40003000000 */
[----:B------:R-:W0:Y:S01]  /*3b00*/  @P4 LDC.64 R138, c[0x0][0x408] ;  /* 0x00010200ff8a4b82 */ /* 0x000e220000000a00 */
[----:B------:R-:W-:Y:S01]  /*3b10*/  @P4 LOP3.LUT P6, RZ, R7, 0xff00, RZ, 0xc0, !PT ;  /* 0x0000ff0007ff4812 */ /* 0x000fe200078cc0ff */
[----:B0-----:R-:W-:-:S04]  /*3b20*/  @P4 FMUL.FTZ R139, R137, R139 ;  /* 0x0000008b898b4220 */ /* 0x001fc80000410000 */
[----:B------:R-:W-:Y:S01]  /*3b30*/  @P4 FMUL.FTZ R138, R139, R138 ;  /* 0x0000008a8b8a4220 */ /* 0x000fe20000410000 */
[----:B------:R-:W-:-:S04]  /*3b40*/  FFMA.FTZ R139, R29, R145, R144 ;  /* 0x000000911d8b7223 */ /* 0x000fc80000010090 */
[----:B------:R-:W-:Y:S01]  /*3b50*/  FADD.FTZ R139, R162, -R139 ;  /* 0x8000008ba28b7221 */ /* 0x000fe20000010000 */
[----:B------:R-:W-:-:S03]  /*3b60*/  @P4 SEL R133, R138, RZ, P6 ;  /* 0x000000ff8a854207 */ /* 0x000fc60003000000 */
[----:B------:R-:W-:-:S05]  /*3b70*/  FMUL.FTZ R139, R194, R139 ;  /* 0x0000008bc28b7220 */ /* 0x000fca0000410000 */
[----:B------:R-:W-:Y:S02]  /*3b80*/  FSEL R138, R139, RZ, P5 ;  /* 0x000000ff8b8a7208 */ /* 0x000fe40002800000 */
[----:B------:R-:W-:Y:S02]  /*3b90*/  @P4 LOP3.LUT P5, RZ, R7, 0xff0000, RZ, 0xc0, !PT ;  /* 0x00ff000007ff4812 */ /* 0x000fe400078ac0ff */
[----:B------:R-:W-:Y:S01]  /*3ba0*/  MOV R139, R146 ;  /* 0x00000092008b7202 */ /* 0x000fe20000000f00 */
[----:B--2---:R-:W-:-:S04]  /*3bb0*/  @P4 FMUL.FTZ R141, R138, R141 ;  /* 0x0000008d8a8d4220 */ /* 0x004fc80000410000 */
[----:B------:R-:W-:-:S05]  /*3bc0*/  @P4 FMUL.FTZ R140, R141, R140 ;  /* 0x0000008c8d8c4220 */ /* 0x000fca0000410000 */
[----:B------:R-:W-:Y:S01]  /*3bd0*/  @P4 SEL R134, R140, RZ, P5 ;  /* 0x000000ff8c864207 */ /* 0x000fe20002800000 */
[----:B------:R-:W-:Y:S06]  /*3be0*/  @!P4 BRA `(.L_x_13477) ;  /* 0x000000040050c947 */ /* 0x000fec0003800000 */
[----:B------:R-:W-:Y:S01]  /*3bf0*/  FMUL.FTZ R135, R146, UR17 ;  /* 0x0000001192877c20 */ /* 0x000fe20008410000 */
[----:B------:R-:W-:-:S03]  /*3c00*/  ISETP.GE.U32.AND P5, PT, R7, 0x1000000, PT ;  /* 0x010000000700780c */ /* 0x000fc60003fa6070 */
[----:B------:R-:W-:-:S05]  /*3c10*/  FMUL.FTZ R135, R135, UR16 ;  /* 0x0000001087877c20 */ /* 0x000fca0008410000 */
[----:B------:R-:W-:Y:S01]  /*3c20*/  SEL R135, R135, RZ, P5 ;  /* 0x000000ff87877207 */ /* 0x000fe20002800000 */
[----:B------:R-:W-:Y:S06]  /*3c30*/  BRA `(.L_x_13477) ;  /* 0x00000004003c7947 */ /* 0x000fec0003800000 */
.L_x_13472:
[----:B------:R-:W-:Y:S01]  /*3c40*/  UMOV UR4, UR6 ;  /* 0x0000000600047c82 */ /* 0x000fe20008000000 */
[----:B------:R-:W-:Y:S01]  /*3c50*/  UMOV UR5, UR7 ;  /* 0x0000000700057c82 */ /* 0x000fe20008000000 */
[----:B------:R-:W-:-:S04]  /*3c60*/  UISETP.NE.U32.AND UP0, UPT, UR4, URZ, UPT ;  /* 0x000000ff0400728c */ /* 0x000fc8000bf05070 */
[----:B------:R-:W-:-:S09]  /*3c70*/  UISETP.NE.AND.EX UP0, UPT, UR5, URZ, UPT, UP0 ;  /* 0x000000ff0500728c */ /* 0x000fd2000bf05300 */
[----:B------:R-:W-:Y:S05]  /*3c80*/  BRA.U UP0, `(.L_x_13478) ;  /* 0x0000000100947547 */ /* 0x000fea000b800000 */
[----:B------:R-:W0:Y:S01]  /*3c90*/  @P4 LDC.64 R140, c[0x0][0x408] ;  /* 0x00010200ff8c4b82 */ /* 0x000e220000000a00 */
[-CC-:B------:R-:W-:Y:S01]  /*3ca0*/  @P3 FFMA.FTZ R147, R3, R145.reuse, R144.reuse ;  /* 0x0000009103933223 */ /* 0x180fe20000010090 */
[----:B-----5:R-:W-:Y:S01]  /*3cb0*/  MOV R146, R100 ;  /* 0x0000006400927202 */ /* 0x020fe20000000f00 */
[----:B------:R-:W-:Y:S01]  /*3cc0*/  @P3 FFMA.FTZ R196, R30, R145, R144 ;  /* 0x000000911ec43223 */ /* 0x000fe20000010090 */
[----:B------:R-:W-:Y:S01]  /*3cd0*/  @P4 LOP3.LUT P5, RZ, R7, 0xff, RZ, 0xc0, !PT ;  /* 0x000000ff07ff4812 */ /* 0x000fe200078ac0ff */
[----:B------:R-:W-:Y:S02]  /*3ce0*/  @P3 FADD.FTZ R147, R16, -R147 ;  /* 0x8000009310933221 */ /* 0x000fe40000010000 */
[----:B------:R-:W-:Y:S02]  /*3cf0*/  @P3 FADD.FTZ R196, R27, -R196 ;  /* 0x800000c41bc43221 */ /* 0x000fe40000010000 */
[----:B------:R-:W-:Y:S01]  /*3d00*/  @P3 FFMA.FTZ R146, R194, R147, R100 ;  /* 0x00000093c2923223 */ /* 0x000fe20000010064 */
[----:B------:R-:W-:-:S04]  /*3d10*/  @P3 FFMA.FTZ R147, R29, R145, R144 ;  /* 0x000000911d933223 */ /* 0x000fc80000010090 */
[----:B------:R-:W-:Y:S01]  /*3d20*/  @P3 FADD.FTZ R147, R162, -R147 ;  /* 0x80000093a2933221 */ /* 0x000fe20000010000 */
[----:B0-----:R-:W-:Y:S01]  /*3d30*/  @P4 FMUL.FTZ R141, R146, R141 ;  /* 0x0000008d928d4220 */ /* 0x001fe20000410000 */
[----:B------:R-:W-:Y:S01]  /*3d40*/  MOV R146, R101 ;  /* 0x0000006500927202 */ /* 0x000fe20000000f00 */
[----:B------:R-:W-:Y:S02]  /*3d50*/  @P3 FFMA.FTZ R146, R194, R196, R101 ;  /* 0x000000c4c2923223 */ /* 0x000fe40000010065 */
[----:B------:R-:W-:-:S05]  /*3d60*/  @P4 FMUL.FTZ R140, R141, R140 ;  /* 0x0000008c8d8c4220 */ /* 0x000fca0000410000 */
[----:B------:R-:W-:Y:S02]  /*3d70*/  @P4 SEL R132, R140, RZ, P5 ;  /* 0x000000ff8c844207 */ /* 0x000fe40002800000 */
[----:B------:R-:W0:Y:S01]  /*3d80*/  @P4 LDC.64 R140, c[0x0][0x408] ;  /* 0x00010200ff8c4b82 */ /* 0x000e220000000a00 */
[----:B------:R-:W-:Y:S01]  /*3d90*/  @P4 LOP3.LUT P5, RZ, R7, 0xff00, RZ, 0xc0, !PT ;  /* 0x0000ff0007ff4812 */ /* 0x000fe200078ac0ff */
[----:B0-----:R-:W-:Y:S01]  /*3da0*/  @P4 FMUL.FTZ R141, R146, R141 ;  /* 0x0000008d928d4220 */ /* 0x001fe20000410000 */
[----:B------:R-:W-:Y:S01]  /*3db0*/  MOV R146, R102 ;  /* 0x0000006600927202 */ /* 0x000fe20000000f00 */
[----:B------:R-:W-:Y:S02]  /*3dc0*/  @P3 FFMA.FTZ R146, R194, R147, R102 ;  /* 0x00000093c2923223 */ /* 0x000fe40000010066 */
[----:B------:R-:W-:-:S05]  /*3dd0*/  @P4 FMUL.FTZ R140, R141, R140 ;  /* 0x0000008c8d8c4220 */ /* 0x000fca0000410000 */
[----:B------:R-:W-:Y:S02]  /*3de0*/  @P4 SEL R133, R140, RZ, P5 ;  /* 0x000000ff8c854207 */ /* 0x000fe40002800000 */
[----:B------:R-:W0:Y:S01]  /*3df0*/  @P4 LDC.64 R140, c[0x0][0x408] ;  /* 0x00010200ff8c4b82 */ /* 0x000e220000000a00 */
[----:B------:R-:W-:Y:S01]  /*3e00*/  @P4 LOP3.LUT P5, RZ, R7, 0xff0000, RZ, 0xc0, !PT ;  /* 0x00ff000007ff4812 */ /* 0x000fe200078ac0ff */
[----:B0-----:R-:W-:-:S04]  /*3e10*/  @P4 FMUL.FTZ R141, R146, R141 ;  /* 0x0000008d928d4220 */ /* 0x001fc80000410000 */
[----:B------:R-:W-:-:S05]  /*3e20*/  @P4 FMUL.FTZ R140, R141, R140 ;  /* 0x0000008c8d8c4220 */ /* 0x000fca0000410000 */
[----:B------:R-:W-:Y:S01]  /*3e30*/  @P4 SEL R134, R140, RZ, P5 ;  /* 0x000000ff8c864207 */ /* 0x000fe20002800000 */
[----:B------:R-:W-:Y:S06]  /*3e40*/  @!P4 BRA `(.L_x_13477) ;  /* 0x0000000000b8c947 */ /* 0x000fec0003800000 */
[----:B------:R-:W-:Y:S01]  /*3e50*/  @P3 FFMA.FTZ R141, R192, R145, R144 ;  /* 0x00000091c08d3223 */ /* 0x000fe20000010090 */
[----:B------:R-:W-:Y:S02]  /*3e60*/  MOV R135, R103 ;  /* 0x0000006700877202 */ /* 0x000fe40000000f00 */
[----:B------:R-:W-:Y:S01]  /*3e70*/  ISETP.GE.U32.AND P5, PT, R7, 0x1000000, PT ;  /* 0x010000000700780c */ /* 0x000fe20003fa6070 */
[----:B------:R-:W-:-:S04]  /*3e80*/  @P3 FADD.FTZ R141, R190, -R141 ;  /* 0x8000008dbe8d3221 */ /* 0x000fc80000010000 */
[----:B------:R-:W-:-:S04]  /*3e90*/  @P3 FFMA.FTZ R135, R194, R141, R103 ;  /* 0x0000008dc2873223 */ /* 0x000fc80000010067 */
[----:B------:R-:W-:-:S04]  /*3ea0*/  FMUL.FTZ R135, R135, UR17 ;  /* 0x0000001187877c20 */ /* 0x000fc80008410000 */
[----:B------:R-:W-:-:S05]  /*3eb0*/  FMUL.FTZ R135, R135, UR16 ;  /* 0x0000001087877c20 */ /* 0x000fca0008410000 */
[----:B------:R-:W-:Y:S01]  /*3ec0*/  SEL R135, R135, RZ, P5 ;  /* 0x000000ff87877207 */ /* 0x000fe20002800000 */
[----:B------:R-:W-:Y:S06]  /*3ed0*/  BRA `(.L_x_13477) ;  /* 0x0000000000947947 */ /* 0x000fec0003800000 */
.L_x_13478:
[----:B------:R-:W0:Y:S01]  /*3ee0*/  @P4 LDC.64 R136, c[0x0][0x408] ;  /* 0x00010200ff884b82 */ /* 0x000e220000000a00 */
[--C-:B------:R-:W-:Y:S01]  /*3ef0*/  @P3 FFMA.FTZ R139, R192, R145, R144.reuse ;  /* 0x00000091c08b3223 */ /* 0x100fe20000010090 */
[----:B-----5:R-:W-:Y:S01]  /*3f00*/  MOV R146, R103 ;  /* 0x0000006700927202 */ /* 0x020fe20000000f00 */
[----:B------:R-:W-:Y:S01]  /*3f10*/  @P3 FFMA.FTZ R140, R30, R145, R144 ;  /* 0x000000911e8c3223 */ /* 0x000fe20000010090 */
[----:B------:R-:W-:Y:S01]  /*3f20*/  @P4 ISETP.GE.U32.AND P5, PT, R7, 0x1000000, PT ;  /* 0x010000000700480c */ /* 0x000fe20003fa6070 */
[----:B------:R-:W-:Y:S02]  /*3f30*/  @P3 FADD.FTZ R139, R190, -R139 ;  /* 0x8000008bbe8b3221 */ /* 0x000fe40000010000 */
[----:B------:R-:W-:Y:S02]  /*3f40*/  @P3 FADD.FTZ R140, R27, -R140 ;  /* 0x8000008c1b8c3221 */ /* 0x000fe40000010000 */
[----:B------:R-:W-:Y:S02]  /*3f50*/  @P3 FFMA.FTZ R146, R194, R139, R103 ;  /* 0x0000008bc2923223 */ /* 0x000fe40000010067 */
[----:B------:R-:W2:Y:S02]  /*3f60*/  @P4 LDC.64 R138, c[0x0][0x408] ;  /* 0x00010200ff8a4b82 */ /* 0x000ea40000000a00 */
[----:B0-----:R-:W-:-:S04]  /*3f70*/  @P4 FMUL.FTZ R137, R146, R137 ;  /* 0x0000008992894220 */ /* 0x001fc80000410000 */
[----:B------:R-:W-:Y:S01]  /*3f80*/  @P4 FMUL.FTZ R136, R137, R136 ;  /* 0x0000008889884220 */ /* 0x000fe20000410000 */
[----:B------:R-:W-:-:S04]  /*3f90*/  @P3 FFMA.FTZ R137, R3, R145, R144 ;  /* 0x0000009103893223 */ /* 0x000fc80000010090 */
[----:B------:R-:W-:Y:S01]  /*3fa0*/  @P3 FADD.FTZ R137, R16, -R137 ;  /* 0x8000008910893221 */ /* 0x000fe20000010000 */
[----:B------:R-:W-:Y:S02]  /*3fb0*/  @P4 SEL R135, R136, RZ, P5 ;  /* 0x000000ff88874207 */ /* 0x000fe40002800000 */
[----:B------:R-:W-:Y:S01]  /*3fc0*/  MOV R136, R100 ;  /* 0x0000006400887202 */ /* 0x000fe20000000f00 */
[----:B------:R-:W-:Y:S01]  /*3fd0*/  @P3 FFMA.FTZ R136, R194, R137, R100 ;  /* 0x00000089c2883223 */ /* 0x000fe20000010064 */
[----:B------:R-:W-:Y:S02]  /*3fe0*/  @P4 LOP3.LUT P5, RZ, R7, 0xff, RZ, 0xc0, !PT ;  /* 0x000000ff07ff4812 */ /* 0x000fe400078ac0ff */
[----:B------:R-:W-:Y:S01]  /*3ff0*/  MOV R137, R101 ;  /* 0x0000006500897202 */ /* 0x000fe20000000f00 */
[----:B--2---:R-:W-:Y:S01]  /*4000*/  @P4 FMUL.FTZ R139, R136, R139 ;  /* 0x0000008b888b4220 */ /* 0x004fe20000410000 */
[----:B------:R-:W-:Y:S02]  /*4010*/  @P3 FFMA.FTZ R137, R194, R140, R101 ;  /* 0x0000008cc2893223 */ /* 0x000fe40000010065 */
[----:B------:R-:W0:Y:S01]  /*4020*/  @P4 LDC.64 R140, c[0x0][0x408] ;  /* 0x00010200ff8c4b82 */ /* 0x000e220000000a00 */
[----:B------:R-:W-:-:S05]  /*4030*/  @P4 FMUL.FTZ R138, R139, R138 ;  /* 0x0000008a8b8a4220 */ /* 0x000fca0000410000 */
[----:B------:R-:W-:Y:S02]  /*4040*/  @P4 SEL R132, R138, RZ, P5 ;  /* 0x000000ff8a844207 */ /* 0x000fe40002800000 */
[----:B------:R-:W2:Y:S01]  /*4050*/  @P4 LDC.64 R138, c[0x0][0x408] ;  /* 0x00010200ff8a4b82 */ /* 0x000ea20000000a00 */
[----:B------:R-:W-:Y:S01]  /*4060*/  @P4 LOP3.LUT P5, RZ, R7, 0xff00, RZ, 0xc0, !PT ;  /* 0x0000ff0007ff4812 */ /* 0x000fe200078ac0ff */
[----:B--2---:R-:W-:-:S04]  /*4070*/  @P4 FMUL.FTZ R139, R137, R139 ;  /* 0x0000008b898b4220 */ /* 0x004fc80000410000 */
        /* <DEDUP_REMOVED lines=8> */
[----:B0-----:R-:W-:-:S04]  /*4100*/  @P4 FMUL.FTZ R141, R138, R141 ;  /* 0x0000008d8a8d4220 */ /* 0x001fc80000410000 */
[----:B------:R-:W-:-:S05]  /*4110*/  @P4 FMUL.FTZ R140, R141, R140 ;  /* 0x0000008c8d8c4220 */ /* 0x000fca0000410000 */
[----:B------:R-:W-:-:S07]  /*4120*/  @P4 SEL R134, R140, RZ, P5 ;  /* 0x000000ff8c864207 */ /* 0x000fce0002800000 */
.L_x_13477:
[----:B------:R-:W-:-:S04]  /*4130*/  ISETP.NE.U32.AND P5, PT, RZ, UR4, PT ;  /* 0x00000004ff007c0c */ /* 0x000fc8000bfa5070 */
[----:B------:R-:W-:-:S13]  /*4140*/  ISETP.NE.AND.EX P5, PT, RZ, UR5, PT, P5 ;  /* 0x00000005ff007c0c */ /* 0x000fda000bfa5350 */
[----:B------:R-:W0:Y:S02]  /*4150*/  @P5 LDC.64 R140, c[0x0][0x478] ;  /* 0x00011e00ff8c5b82 */ /* 0x000e240000000a00 */
[C---:B0-----:R-:W-:Y:S01]  /*4160*/  @P5 IMAD.WIDE.U32 R146, R143.reuse, 0x10, R140 ;  /* 0x000000108f925825 */ /* 0x041fe200078e008c */
[----:B------:R-:W-:-:S05]  /*4170*/  IADD3 R143, PT, PT, R143, 0x80, RZ ;  /* 0x000000808f8f7810 */ /* 0x000fca0007ffe0ff */
[----:B------:R-:W0:Y:S01]  /*4180*/  @P4 LDC.64 R140, c[0x0][0x468] ;  /* 0x00011a00ff8c4b82 */ /* 0x000e220000000a00 */
[----:B------:R2:W-:Y:S01]  /*4190*/  @P5 STG.E.128 desc[UR10][R146.64], R136 ;  /* 0x0000008892005986 */ /* 0x0005e2000c101d0a */
[C---:B0-----:R-:W-:Y:S01]  /*41a0*/  @P4 IMAD.WIDE.U32 R140, R142.reuse, 0x10, R140 ;  /* 0x000000108e8c4825 */ /* 0x041fe200078e008c */
[----:B------:R-:W-:-:S04]  /*41b0*/  IADD3 R142, PT, PT, R142, 0x80, RZ ;  /* 0x000000808e8e7810 */ /* 0x000fc80007ffe0ff */
[----:B------:R2:W-:Y:S03]  /*41c0*/  @P4 STG.E.128 desc[UR10][R140.64], R132 ;  /* 0x000000848c004986 */ /* 0x0005e6000c101d0a */
.L_x_13471:
[----:B------:R-:W-:Y:S05]  /*41d0*/  BSYNC.RECONVERGENT B0 ;  /* 0x0000000000007941 */ /* 0x000fea0003800200 */
.L_x_13470:
[----:B------:R-:W-:Y:S01]  /*41e0*/  LOP3.LUT P5, RZ, R6, 0x8, RZ, 0xc0, !PT ;  /* 0x0000000806ff7812 */ /* 0x000fe200078ac0ff */
        /* <DEDUP_REMOVED lines=9> */
[----:B--2---:R-:W0:Y:S01]  /*4280*/  @P4 LDC.64 R138, c[0x0][0x408] ;  /* 0x00010200ff8a4b82 */ /* 0x004e220000000a00 */
[-CC-:B------:R-:W-:Y:S01]  /*4290*/  @P3 FFMA.FTZ R137, R15, R145.reuse, R144.reuse ;  /* 0x000000910f893223 */ /* 0x180fe20000010090 */
[----:B-----5:R-:W-:Y:S01]  /*42a0*/  MOV R136, R104 ;  /* 0x0000006800887202 */ /* 0x020fe20000000f00 */
[----:B------:R-:W-:Y:S01]  /*42b0*/  @P3 FFMA.FTZ R140, R32, R145, R144 ;  /* 0x00000091208c3223 */ /* 0x000fe20000010090 */
[----:B------:R-:W-:Y:S01]  /*42c0*/  @P4 LOP3.LUT P6, RZ, R8, 0xff, RZ, 0xc0, !PT ;  /* 0x000000ff08ff4812 */ /* 0x000fe200078cc0ff */
[----:B------:R-:W-:Y:S02]  /*42d0*/  @P3 FADD.FTZ R137, R18, -R137 ;  /* 0x8000008912893221 */ /* 0x000fe40000010000 */
[----:B------:R-:W-:Y:S02]  /*42e0*/  @P3 FADD.FTZ R140, R31, -R140 ;  /* 0x8000008c1f8c3221 */ /* 0x000fe40000010000 */
[C---:B------:R-:W-:Y:S01]  /*42f0*/  @P3 FFMA.FTZ R136, R194.reuse, R137, R104 ;  /* 0x00000089c2883223 */ /* 0x040fe20000010068 */
[----:B------:R-:W-:Y:S01]  /*4300*/  MOV R137, R105 ;  /* 0x0000006900897202 */ /* 0x000fe20000000f00 */
[----:B------:R-:W-:-:S02]  /*4310*/  @P3 FFMA.FTZ R137, R194, R140, R105 ;  /* 0x0000008cc2893223 */ /* 0x000fc40000010069 */
[----:B------:R-:W2:Y:S01]  /*4320*/  @P4 LDC.64 R140, c[0x0][0x408] ;  /* 0x00010200ff8c4b82 */ /* 0x000ea20000000a00 */
[----:B0-----:R-:W-:-:S04]  /*4330*/  @P4 FMUL.FTZ R139, R136, R139 ;  /* 0x0000008b888b4220 */ /* 0x001fc80000410000 */
[----:B------:R-:W-:-:S05]  /*4340*/  @P4 FMUL.FTZ R138, R139, R138 ;  /* 0x0000008a8b8a4220 */ /* 0x000fca0000410000 */
[----:B------:R-:W-:Y:S02]  /*4350*/  @P4 SEL R132, R138, RZ, P6 ;  /* 0x000000ff8a844207 */ /* 0x000fe40003000000 */
[----:B------:R-:W0:Y:S01]  /*4360*/  @P4 LDC.64 R138, c[0x0][0x408] ;  /* 0x00010200ff8a4b82 */ /* 0x000e220000000a00 */
[----:B------:R-:W-:Y:S01]  /*4370*/  @P4 LOP3.LUT P6, RZ, R8, 0xff00, RZ, 0xc0, !PT ;  /* 0x0000ff0008ff4812 */ /* 0x000fe200078cc0ff */
        /* <DEDUP_REMOVED lines=9> */
[----:B--2---:R-:W-:-:S04]  /*4410*/  @P4 FMUL.FTZ R141, R138, R141 ;  /* 0x0000008d8a8d4220 */ /* 0x004fc80000410000 */
[----:B------:R-:W-:-:S05]  /*4420*/  @P4 FMUL.FTZ R140, R141, R140 ;  /* 0x0000008c8d8c4220 */ /* 0x000fca0000410000 */
[----:B------:R-:W-:Y:S01]  /*4430*/  @P4 SEL R134, R140, RZ, P6 ;  /* 0x000000ff8c864207 */ /* 0x000fe20003000000 */
[----:B------:R-:W-:-:S04]  /*4440*/  @P3 FFMA.FTZ R140, R176, R145, R144 ;  /* 0x00000091b08c3223 */ /* 0x000fc80000010090 */
[----:B------:R-:W-:-:S04]  /*4450*/  @P3 FADD.FTZ R140, R189, -R140 ;  /* 0x8000008cbd8c3221 */ /* 0x000fc80000010000 */
[----:B------:R-:W-:Y:S01]  /*4460*/  @P3 FFMA.FTZ R139, R194, R140, R107 ;  /* 0x0000008cc28b3223 */ /* 0x000fe2000001006b */
[----:B------:R-:W-:Y:S06]  /*4470*/  @!P4 BRA `(.L_x_13483) ;  /* 0x0000000400f8c947 */ /* 0x000fec0003800000 */
[----:B------:R-:W-:Y:S01]  /*4480*/  FMUL.FTZ R135, R139, UR17 ;  /* 0x000000118b877c20 */ /* 0x000fe20008410000 */
[----:B------:R-:W-:-:S03]  /*4490*/  ISETP.GE.U32.AND P6, PT, R8, 0x1000000, PT ;  /* 0x010000000800780c */ /* 0x000fc60003fc6070 */
[----:B------:R-:W-:-:S05]  /*44a0*/  FMUL.FTZ R135, R135, UR16 ;  /* 0x0000001087877c20 */ /* 0x000fca0008410000 */
[----:B------:R-:W-:Y:S01]  /*44b0*/  SEL R135, R135, RZ, P6 ;  /* 0x000000ff87877207 */ /* 0x000fe20003000000 */
[----:B------:R-:W-:Y:S06]  /*44c0*/  BRA `(.L_x_13483) ;  /* 0x0000000400e47947 */ /* 0x000fec0003800000 */
.L_x_13482:
[----:B--2---:R-:W0:Y:S01]  /*44d0*/  @P4 LDC.64 R140, c[0x0][0x408] ;  /* 0x00010200ff8c4b82 */ /* 0x004e220000000a00 */
        /* <DEDUP_REMOVED lines=36> */
.L_x_13481:
[----:B--2---:R-:W0:Y:S02]  /*4720*/  LDC.64 R140, c[0x0][0x478] ;  /* 0x00011e00ff8c7b82 */ /* 0x004e240000000a00 */
[----:B0-----:R-:W-:-:S04]  /*4730*/  ISETP.NE.U32.AND P5, PT, R140, RZ, PT ;  /* 0x000000ff8c00720c */ /* 0x001fc80003fa5070 */
[----:B------:R-:W-:-:S13]  /*4740*/  ISETP.NE.AND.EX P5, PT, R141, RZ, PT, P5 ;  /* 0x000000ff8d00720c */ /* 0x000fda0003fa5350 */
[----:B------:R-:W-:Y:S05]  /*4750*/  @!P5 BRA `(.L_x_13484) ;  /* 0x0000000000a0d947 */ /* 0x000fea0003800000 */
[----:B------:R-:W0:Y:S01]  /*4760*/  @P4 LDC.64 R138, c[0x0][0x408] ;  /* 0x00010200ff8a4b82 */ /* 0x000e220000000a00 */
[-CC-:B------:R-:W-:Y:S01]  /*4770*/  FFMA.FTZ R137, R15, R145.reuse, R144.reuse ;  /* 0x000000910f897223 */ /* 0x180fe20000010090 */
[----:B------:R-:W-:Y:S01]  /*4780*/  ISETP.GT.AND P6, PT, R191, RZ, PT ;  /* 0x000000ffbf00720c */ /* 0x000fe20003fc4270 */
[----:B------:R-:W-:Y:S01]  /*4790*/  FFMA.FTZ R140, R32, R145, R144 ;  /* 0x00000091208c7223 */ /* 0x000fe20000010090 */
[----:B------:R-:W-:Y:S01]  /*47a0*/  P2R R141, PR, RZ, 0x1 ;  /* 0x00000001ff8d7803 */ /* 0x000fe20000000000 */
[----:B------:R-:W-:Y:S01]  /*47b0*/  FADD.FTZ R137, R18, -R137 ;  /* 0x8000008912897221 */ /* 0x000fe20000010000 */
[----:B-----5:R-:W-:-:S03]  /*47c0*/  @P4 LOP3.LUT P0, RZ, R8, 0xff, RZ, 0xc0, !PT ;  /* 0x000000ff08ff4812 */ /* 0x020fc6000780c0ff */
[----:B------:R-:W-:Y:S01]  /*47d0*/  FMUL.FTZ R136, R194, R137 ;  /* 0x00000089c2887220 */ /* 0x000fe20000410000 */
[----:B------:R-:W-:-:S04]  /*47e0*/  FADD.FTZ R137, R31, -R140 ;  /* 0x8000008c1f897221 */ /* 0x000fc80000010000 */
[----:B------:R-:W-:Y:S01]  /*47f0*/  FSEL R136, R136, RZ, P6 ;  /* 0x000000ff88887208 */ /* 0x000fe20003000000 */
[----:B------:R-:W-:-:S05]  /*4800*/  FMUL.FTZ R137, R194, R137 ;  /* 0x00000089c2897220 */ /* 0x000fca0000410000 */
[----:B------:R-:W-:Y:S01]  /*4810*/  FSEL R137, R137, RZ, P6 ;  /* 0x000000ff89897208 */ /* 0x000fe20003000000 */
[----:B0-----:R-:W-:-:S04]  /*4820*/  @P4 FMUL.FTZ R139, R136, R139 ;  /* 0x0000008b888b4220 */ /* 0x001fc80000410000 */
[----:B------:R-:W-:-:S05]  /*4830*/  @P4 FMUL.FTZ R138, R139, R138 ;  /* 0x0000008a8b8a4220 */ /* 0x000fca0000410000 */
[----:B------:R-:W-:Y:S02]  /*4840*/  @P4 SEL R132, R138, RZ, P0 ;  /* 0x000000ff8a844207 */ /* 0x000fe40000000000 */
[----:B------:R-:W0:Y:S01]  /*4850*/  @P4 LDC.64 R138, c[0x0][0x408] ;  /* 0x00010200ff8a4b82 */ /* 0x000e220000000a00 */
[----:B------:R-:W-:Y:S01]  /*4860*/  @P4 LOP3.LUT P0, RZ, R8, 0xff00, RZ, 0xc0, !PT ;  /* 0x0000ff0008ff4812 */ /* 0x000fe2000780c0ff */
[----:B0-----:R-:W-:-:S04]  /*4870*/  @P4 FMUL.FTZ R139, R137, R139 ;  /* 0x0000008b898b4220 */ /* 0x001fc80000410000 */
[----:B------:R-:W-:Y:S01]  /*4880*/  @P4 FMUL.FTZ R138, R139, R138 ;  /* 0x0000008a8b8a4220 */ /* 0x000fe20000410000 */
[----:B------:R-:W-:-:S04]  /*4890*/  FFMA.FTZ R139, R33, R145, R144 ;  /* 0x00000091218b7223 */ /* 0x000fc80000010090 */
[----:B------:R-:W-:Y:S01]  /*48a0*/  @P4 SEL R133, R138, RZ, P0 ;  /* 0x000000ff8a854207 */ /* 0x000fe20000000000 */
[----:B------:R-:W-:Y:S01]  /*48b0*/  FFMA.FTZ R138, R176, R145, R144 ;  /* 0x00000091b08a7223 */ /* 0x000fe20000010090 */
[----:B------:R-:W-:Y:S01]  /*48c0*/  ISETP.NE.AND P0, PT, R141, RZ, PT ;  /* 0x000000ff8d00720c */ /* 0x000fe20003f05270 */
[----:B------:R-:W-:Y:S02]  /*48d0*/  FADD.FTZ R141, R164, -R139 ;  /* 0x8000008ba48d7221 */ /* 0x000fe40000010000 */
[----:B------:R-:W-:Y:S02]  /*48e0*/  FADD.FTZ R147, R189, -R138 ;  /* 0x8000008abd937221 */ /* 0x000fe40000010000 */
[C---:B------:R-:W-:Y:S02]  /*48f0*/  FMUL.FTZ R138, R194.reuse, R141 ;  /* 0x0000008dc28a7220 */ /* 0x040fe40000410000 */
[----:B------:R-:W0:Y:S01]  /*4900*/  @P4 LDC.64 R140, c[0x0][0x408] ;  /* 0x00010200ff8c4b82 */ /* 0x000e220000000a00 */
[----:B------:R-:W-:-:S02]  /*4910*/  FMUL.FTZ R139, R194, R147 ;  /* 0x00000093c28b7220 */ /* 0x000fc40000410000 */
[----:B------:R-:W-:-:S03]  /*4920*/  FSEL R138, R138, RZ, P6 ;  /* 0x000000ff8a8a7208 */ /* 0x000fc60003000000 */
[----:B------:R-:W-:Y:S02]  /*4930*/  FSEL R139, R139, RZ, P6 ;  /* 0x000000ff8b8b7208 */ /* 0x000fe40003000000 */
[----:B------:R-:W-:Y:S01]  /*4940*/  @P4 LOP3.LUT P6, RZ, R8, 0xff0000, RZ, 0xc0, !PT ;  /* 0x00ff000008ff4812 */ /* 0x000fe200078cc0ff */
[----:B0-----:R-:W-:-:S04]  /*4950*/  @P4 FMUL.FTZ R141, R138, R141 ;  /* 0x0000008d8a8d4220 */ /* 0x001fc80000410000 */
        /* <DEDUP_REMOVED lines=8> */
.L_x_13484:
        /* <DEDUP_REMOVED lines=10> */
.L_x_13485:
        /* <DEDUP_REMOVED lines=10> */
.L_x_13486:
        /* <DEDUP_REMOVED lines=10> */
.L_x_13487:
        /* <DEDUP_REMOVED lines=9> */
[----:B------:R-:W-:-:S07]  /*4c50*/  SEL R135, R135, RZ, P6 ;  /* 0x000000ff87877207 */ /* 0x000fce0003000000 */
.L_x_13483:
[----:B------:R-:W0:Y:S08]  /*4c60*/  @P5 LDC.64 R146, c[0x0][0x478] ;  /* 0x00011e00ff925b82 */ /* 0x000e300000000a00 */
[----:B------:R-:W2:Y:S01]  /*4c70*/  @P4 LDC.64 R140, c[0x0][0x468] ;  /* 0x00011a00ff8c4b82 */ /* 0x000ea20000000a00 */
[C---:B0-----:R-:W-:Y:S01]  /*4c80*/  @P5 IMAD.WIDE.U32 R146, R143.reuse, 0x10, R146 ;  /* 0x000000108f925825 */ /* 0x041fe200078e0092 */
[----:B------:R-:W-:-:S04]  /*4c90*/  IADD3 R143, PT, PT, R143, 0x80, RZ ;  /* 0x000000808f8f7810 */ /* 0x000fc80007ffe0ff */
[----:B------:R0:W-:Y:S01]  /*4ca0*/  @P5 STG.E.128 desc[UR10][R146.64], R136 ;  /* 0x0000008892005986 */ /* 0x0001e2000c101d0a */
[C---:B--2---:R-:W-:Y:S01]  /*4cb0*/  @P4 IMAD.WIDE.U32 R140, R142.reuse, 0x10, R140 ;  /* 0x000000108e8c4825 */ /* 0x044fe200078e008c */
[----:B------:R-:W-:-:S04]  /*4cc0*/  IADD3 R142, PT, PT, R142, 0x80, RZ ;  /* 0x000000808e8e7810 */ /* 0x000fc80007ffe0ff */
[----:B------:R0:W-:Y:S03]  /*4cd0*/  @P4 STG.E.128 desc[UR10][R140.64], R132 ;  /* 0x000000848c004986 */ /* 0x0001e6000c101d0a */
.L_x_13480:
[----:B------:R-:W-:Y:S05]  /*4ce0*/  BSYNC.RECONVERGENT B0 ;  /* 0x0000000000007941 */ /* 0x000fea0003800200 */
.L_x_13479:
        /* <DEDUP_REMOVED lines=10> */
[----:B0-2---:R-:W0:Y:S01]  /*4d90*/  @P4 LDC.64 R138, c[0x0][0x408] ;  /* 0x00010200ff8a4b82 */ /* 0x005e220000000a00 */
        /* <DEDUP_REMOVED lines=36> */
.L_x_13491:
[----:B0-2---:R-:W0:Y:S01]  /*4fe0*/  @P4 LDC.64 R140, c[0x0][0x408] ;  /* 0x00010200ff8c4b82 */ /* 0x005e220000000a00 */
        /* <DEDUP_REMOVED lines=36> */
.L_x_13490:
[----:B0-2---:R-:W0:Y:S02]  /*5230*/  LDC.64 R140, c[0x0][0x478] ;  /* 0x00011e00ff8c7b82 */ /* 0x005e240000000a00 */
        /* <DEDUP_REMOVED lines=43> */
.L_x_13493:
        /* <DEDUP_REMOVED lines=10> */
.L_x_13494:
        /* <DEDUP_REMOVED lines=10> */
.L_x_13495:
        /* <DEDUP_REMOVED lines=10> */
.L_x_13496:
        /* <DEDUP_REMOVED lines=10> */
.L_x_13492:
        /* <DEDUP_REMOVED lines=8> */
.L_x_13489:
[----:B------:R-:W-:Y:S05]  /*57f0*/  BSYNC.RECONVERGENT B0 ;  /* 0x0000000000007941 */ /* 0x000fea0003800200 */
.L_x_13488:
        /* <DEDUP_REMOVED lines=10> */
[----:B0-23--:R-:W0:Y:S01]  /*58a0*/  @P4 LDC.64 R138, c[0x0][0x408] ;  /* 0x00010200ff8a4b82 */ /* 0x00de220000000a00 */
        /* <DEDUP_REMOVED lines=36> */
.L_x_13500:
[----:B0-23--:R-:W0:Y:S01]  /*5af0*/  @P4 LDC.64 R140, c[0x0][0x408] ;  /* 0x00010200ff8c4b82 */ /* 0x00de220000000a00 */
        /* <DEDUP_REMOVED lines=36> */
.L_x_13499:
[----:B0-23--:R-:W0:Y:S02]  /*5d40*/  LDC.64 R140, c[0x0][0x478] ;  /* 0x00011e00ff8c7b82 */ /* 0x00de240000000a00 */
        /* <DEDUP_REMOVED lines=43> */
.L_x_13502:
        /* <DEDUP_REMOVED lines=10> */
.L_x_13503:
        /* <DEDUP_REMOVED lines=10> */
.L_x_13504:
        /* <DEDUP_REMOVED lines=10> */
.L_x_13505:
        /* <DEDUP_REMOVED lines=10> */
.L_x_13501:
        /* <DEDUP_REMOVED lines=8> */
.L_x_13498:
[----:B------:R-:W-:Y:S05]  /*6300*/  BSYNC.RECONVERGENT B0 ;  /* 0x0000000000007941 */ /* 0x000fea0003800200 */
.L_x_13497:
        /* <DEDUP_REMOVED lines=9> */
[----:B0-234-:R-:W0:Y:S01]  /*63a0*/  @P4 LDC.64 R138, c[0x0][0x408] ;  /* 0x00010200ff8a4b82 */ /* 0x01de220000000a00 */
        /* <DEDUP_REMOVED lines=36> */
.L_x_13509:
[----:B0-234-:R-:W0:Y:S01]  /*65f0*/  @P4 LDC.64 R140, c[0x0][0x408] ;  /* 0x00010200ff8c4b82 */ /* 0x01de220000000a00 */
        /* <DEDUP_REMOVED lines=36> */
.L_x_13508:
[----:B0-234-:R-:W0:Y:S02]  /*6840*/  LDC.64 R140, c[0x0][0x478] ;  /* 0x00011e00ff8c7b82 */ /* 0x01de240000000a00 */
        /* <DEDUP_REMOVED lines=43> */
.L_x_13511:
        /* <DEDUP_REMOVED lines=10> */
.L_x_13512:
        /* <DEDUP_REMOVED lines=10> */
.L_x_13513:
        /* <DEDUP_REMOVED lines=10> */
.L_x_13514:
        /* <DEDUP_REMOVED lines=10> */
.L_x_13510:
        /* <DEDUP_REMOVED lines=8> */
.L_x_13507:
[----:B------:R-:W-:Y:S05]  /*6e00*/  BSYNC.RECONVERGENT B0 ;  /* 0x0000000000007941 */ /* 0x000fea0003800200 */
.L_x_13506:
        /* <DEDUP_REMOVED lines=46> */
.L_x_13518:
        /* <DEDUP_REMOVED lines=37> */
.L_x_13517:
        /* <DEDUP_REMOVED lines=44> */
.L_x_13520:
        /* <DEDUP_REMOVED lines=10> */
.L_x_13521:
        /* <DEDUP_REMOVED lines=10> */
.L_x_13522:
        /* <DEDUP_REMOVED lines=10> */
.L_x_13523:
        /* <DEDUP_REMOVED lines=10> */
.L_x_13519:
        /* <DEDUP_REMOVED lines=8> */
.L_x_13516:
[----:B------:R-:W-:Y:S05]  /*7900*/  BSYNC.RECONVERGENT B0 ;  /* 0x0000000000007941 */ /* 0x000fea0003800200 */
.L_x_13515:
        /* <DEDUP_REMOVED lines=46> */
.L_x_13527:
        /* <DEDUP_REMOVED lines=37> */
.L_x_13526:
        /* <DEDUP_REMOVED lines=44> */
.L_x_13529:
        /* <DEDUP_REMOVED lines=10> */
.L_x_13530:
        /* <DEDUP_REMOVED lines=10> */
.L_x_13531:
        /* <DEDUP_REMOVED lines=10> */
.L_x_13532:
        /* <DEDUP_REMOVED lines=10> */
.L_x_13528:
        /* <DEDUP_REMOVED lines=8> */
.L_x_13525:
[----:B------:R-:W-:Y:S05]  /*8400*/  BSYNC.RECONVERGENT B0 ;  /* 0x0000000000007941 */ /* 0x000fea0003800200 */
.L_x_13524:
        /* <DEDUP_REMOVED lines=14> */
[----:B-----5:R-:W-:Y:S01]  /*84f0*/  MOV R137, R129 ;  /* 0x0000008100897202 */ /* 0x020fe20000000f00 */
[----:B------:R-:W-:Y:S01]  /*8500*/  @P3 FADD.FTZ R139, R148, -R139 ;  /* 0x8000008b948b3221 */ /* 0x000fe20000010000 */
[----:B------:R-:W-:Y:S01]  /*8510*/  @P3 FADD.FTZ R140, R171, -R140 ;  /* 0x8000008cab8c3221 */ /* 0x000fe20000010000 */
[----:B------:R-:W-:Y:S01]  /*8520*/  @P3 FADD.FTZ R141, R173, -R144 ;  /* 0x80000090ad8d3221 */ /* 0x000fe20000010000 */
[----:B------:R-:W-:Y:S01]  /*8530*/  MOV R138, R130 ;  /* 0x00000082008a7202 */ /* 0x000fe20000000f00 */
[----:B------:R-:W-:Y:S01]  /*8540*/  @P3 FADD.FTZ R146, R181, -R146 ;  /* 0x80000092b5923221 */ /* 0x000fe20000010000 */
[C---:B------:R-:W-:Y:S01]  /*8550*/  @P3 FFMA.FTZ R137, R194.reuse, R140, R129 ;  /* 0x0000008cc2893223 */ /* 0x040fe20000010081 */
[C---:B------:R-:W-:Y:S01]  /*8560*/  @P3 FFMA.FTZ R138, R194.reuse, R141, R130 ;  /* 0x0000008dc28a3223 */ /* 0x040fe20000010082 */
[----:B------:R-:W-:Y:S01]  /*8570*/  MOV R136, R128 ;  /* 0x0000008000887202 */ /* 0x000fe20000000f00 */
[----:B------:R-:W0:Y:S01]  /*8580*/  @P4 LDC.64 R140, c[0x0][0x408] ;  /* 0x00010200ff8c4b82 */ /* 0x000e220000000a00 */
[C---:B------:R-:W-:Y:S01]  /*8590*/  @P3 FFMA.FTZ R136, R194.reuse, R139, R128 ;  /* 0x0000008bc2883223 */ /* 0x040fe20000010080 */
[----:B------:R-:W-:Y:S01]  /*85a0*/  MOV R145, R131 ;  /* 0x0000008300917202 */ /* 0x000fe20000000f00 */
[----:B------:R-:W-:Y:S01]  /*85b0*/  @P3 FFMA.FTZ R145, R194, R146, R131 ;  /* 0x00000092c2913223 */ /* 0x000fe20000010083 */
[----:B------:R-:W-:-:S04]  /*85c0*/  @P4 LOP3.LUT P3, RZ, R14, 0xff, RZ, 0xc0, !PT ;  /* 0x000000ff0eff4812 */ /* 0x000fc8000786c0ff */
[----:B------:R-:W-:Y:S01]  /*85d0*/  MOV R139, R145 ;  /* 0x00000091008b7202 */ /* 0x000fe20000000f00 */
[----:B0-----:R-:W-:-:S04]  /*85e0*/  @P4 FMUL.FTZ R141, R136, R141 ;  /* 0x0000008d888d4220 */ /* 0x001fc80000410000 */
[----:B------:R-:W-:-:S05]  /*85f0*/  @P4 FMUL.FTZ R140, R141, R140 ;  /* 0x0000008c8d8c4220 */ /* 0x000fca0000410000 */
[----:B------:R-:W-:Y:S02]  /*8600*/  @P4 SEL R132, R140, RZ, P3 ;  /* 0x000000ff8c844207 */ /* 0x000fe40001800000 */
[----:B------:R-:W0:Y:S01]  /*8610*/  @P4 LDC.64 R140, c[0x0][0x408] ;  /* 0x00010200ff8c4b82 */ /* 0x000e220000000a00 */
[----:B------:R-:W-:Y:S01]  /*8620*/  @P4 LOP3.LUT P3, RZ, R14, 0xff00, RZ, 0xc0, !PT ;  /* 0x0000ff000eff4812 */ /* 0x000fe2000786c0ff */
[----:B0-----:R-:W-:-:S04]  /*8630*/  @P4 FMUL.FTZ R141, R137, R141 ;  /* 0x0000008d898d4220 */ /* 0x001fc80000410000 */
        /* <DEDUP_REMOVED lines=13> */
.L_x_13536:
[----:B0-234-:R-:W0:Y:S01]  /*8710*/  @P4 LDC.64 R140, c[0x0][0x408] ;  /* 0x00010200ff8c4b82 */ /* 0x01de220000000a00 */
[-CC-:B------:R-:W-:Y:S01]  /*8720*/  @P3 FFMA.FTZ R147, R151, R145.reuse, R144.reuse ;  /* 0x0000009197933223 */ /* 0x180fe20000010090 */
[----:B-----5:R-:W-:Y:S01]  /*8730*/  MOV R146, R128 ;  /* 0x0000008000927202 */ /* 0x020fe20000000f00 */
[----:B------:R-:W-:Y:S01]  /*8740*/  @P3 FFMA.FTZ R196, R160, R145, R144 ;  /* 0x00000091a0c43223 */ /* 0x000fe20000010090 */
[----:B------:R-:W-:Y:S01]  /*8750*/  @P4 LOP3.LUT P6, RZ, R14, 0xff, RZ, 0xc0, !PT ;  /* 0x000000ff0eff4812 */ /* 0x000fe200078cc0ff */
[----:B------:R-:W-:Y:S02]  /*8760*/  @P3 FADD.FTZ R147, R148, -R147 ;  /* 0x8000009394933221 */ /* 0x000fe40000010000 */
[----:B------:R-:W-:Y:S02]  /*8770*/  @P3 FADD.FTZ R196, R171, -R196 ;  /* 0x800000c4abc43221 */ /* 0x000fe40000010000 */
[----:B------:R-:W-:-:S04]  /*8780*/  @P3 FFMA.FTZ R146, R194, R147, R128 ;  /* 0x00000093c2923223 */ /* 0x000fc80000010080 */
[----:B0-----:R-:W-:Y:S01]  /*8790*/  @P4 FMUL.FTZ R141, R146, R141 ;  /* 0x0000008d928d4220 */ /* 0x001fe20000410000 */
[----:B------:R-:W-:Y:S01]  /*87a0*/  MOV R146, R129 ;  /* 0x0000008100927202 */ /* 0x000fe20000000f00 */
[----:B------:R-:W-:Y:S01]  /*87b0*/  @P3 FFMA.FTZ R146, R194, R196, R129 ;  /* 0x000000c4c2923223 */ /* 0x000fe20000010081 */
[----:B------:R-:W-:Y:S01]  /*87c0*/  @P3 FFMA.FTZ R196, R175, R145, R144 ;  /* 0x00000091afc43223 */ /* 0x000fe20000010090 */
[----:B------:R-:W-:-:S03]  /*87d0*/  @P4 FMUL.FTZ R140, R141, R140 ;  /* 0x0000008c8d8c4220 */ /* 0x000fc60000410000 */
[----:B------:R-:W-:Y:S02]  /*87e0*/  @P3 FADD.FTZ R147, R173, -R196 ;  /* 0x800000c4ad933221 */ /* 0x000fe40000010000 */
        /* <DEDUP_REMOVED lines=15> */
[----:B------:R-:W-:-:S03]  /*88e0*/  MOV R135, R131 ;  /* 0x0000008300877202 */ /* 0x000fc60000000f00 */
[----:B------:R-:W-:-:S04]  /*88f0*/  @P3 FADD.FTZ R144, R181, -R144 ;  /* 0x80000090b5903221 */ /* 0x000fc80000010000 */
[----:B------:R-:W-:Y:S01]  /*8900*/  @P3 FFMA.FTZ R135, R194, R144, R131 ;  /* 0x00000090c2873223 */ /* 0x000fe20000010083 */
[----:B------:R-:W-:-:S03]  /*8910*/  ISETP.GE.U32.AND P3, PT, R14, 0x1000000, PT ;  /* 0x010000000e00780c */ /* 0x000fc60003f66070 */
[----:B------:R-:W-:-:S04]  /*8920*/  FMUL.FTZ R135, R135, UR17 ;  /* 0x0000001187877c20 */ /* 0x000fc80008410000 */
[----:B------:R-:W-:-:S05]  /*8930*/  FMUL.FTZ R135, R135, UR16 ;  /* 0x0000001087877c20 */ /* 0x000fca0008410000 */
[----:B------:R-:W-:Y:S01]  /*8940*/  SEL R135, R135, RZ, P3 ;  /* 0x000000ff87877207 */ /* 0x000fe20001800000 */
[----:B------:R-:W-:Y:S06]  /*8950*/  BRA `(.L_x_13537) ;  /* 0x0000000400487947 */ /* 0x000fec0003800000 */
.L_x_13535:
        /* <DEDUP_REMOVED lines=8> */
[----:B-----5:R-:W-:Y:S01]  /*89e0*/  @P4 LOP3.LUT P6, RZ, R14, 0xff, RZ, 0xc0, !PT ;  /* 0x000000ff0eff4812 */ /* 0x020fe200078cc0ff */
[----:B------:R-:W-:-:S04]  /*89f0*/  FADD.FTZ R137, R148, -R137 ;  /* 0x8000008994897221 */ /* 0x000fc80000010000 */
        /* <DEDUP_REMOVED lines=13> */
[-CC-:B------:R-:W-:Y:S01]  /*8ad0*/  FFMA.FTZ R138, R188, R145.reuse, R144.reuse ;  /* 0x00000091bc8a7223 */ /* 0x180fe20000010090 */
[----:B------:R-:W-:-:S03]  /*8ae0*/  FFMA.FTZ R144, R175, R145, R144 ;  /* 0x00000091af907223 */ /* 0x000fc60000010090 */
[----:B------:R-:W-:Y:S01]  /*8af0*/  FADD.FTZ R139, R181, -R138 ;  /* 0x8000008ab58b7221 */ /* 0x000fe20000010000 */
[----:B------:R-:W-:-:S03]  /*8b00*/  FADD.FTZ R141, R173, -R144 ;  /* 0x80000090ad8d7221 */ /* 0x000fc60000010000 */
[C---:B------:R-:W-:Y:S01]  /*8b10*/  FMUL.FTZ R139, R194.reuse, R139 ;  /* 0x0000008bc28b7220 */ /* 0x040fe20000410000 */
[----:B------:R-:W-:Y:S02]  /*8b20*/  FMUL.FTZ R138, R194, R141 ;  /* 0x0000008dc28a7220 */ /* 0x000fe40000410000 */
[----:B------:R-:W0:Y:S02]  /*8b30*/  @P4 LDC.64 R140, c[0x0][0x408] ;  /* 0x00010200ff8c4b82 */ /* 0x000e240000000a00 */
[----:B------:R-:W-:Y:S02]  /*8b40*/  FSEL R139, R139, RZ, P3 ;  /* 0x000000ff8b8b7208 */ /* 0x000fe40001800000 */
[----:B------:R-:W-:Y:S02]  /*8b50*/  FSEL R138, R138, RZ, P3 ;  /* 0x000000ff8a8a7208 */ /* 0x000fe40001800000 */
[----:B------:R-:W-:-:S03]  /*8b60*/  @P4 LOP3.LUT P3, RZ, R14, 0xff0000, RZ, 0xc0, !PT ;  /* 0x00ff00000eff4812 */ /* 0x000fc6000786c0ff */
        /* <DEDUP_REMOVED lines=9> */
.L_x_13538:
[----:B------:R-:W-:Y:S01]  /*8c00*/  FFMA.FTZ R140, R188, R145, R144 ;  /* 0x00000091bc8c7223 */ /* 0x000fe20000010090 */
[----:B------:R-:W-:-:S03]  /*8c10*/  ISETP.GT.AND P3, PT, R191, RZ, PT ;  /* 0x000000ffbf00720c */ /* 0x000fc60003f64270 */
[----:B------:R-:W-:-:S04]  /*8c20*/  FADD.FTZ R141, R181, -R140 ;  /* 0x8000008cb58d7221 */ /* 0x000fc80000010000 */
[----:B------:R-:W-:-:S05]  /*8c30*/  FMUL.FTZ R141, R194, R141 ;  /* 0x0000008dc28d7220 */ /* 0x000fca0000410000 */
[----:B------:R-:W-:Y:S02]  /*8c40*/  FSEL R146, R141, RZ, P3 ;  /* 0x000000ff8d927208 */ /* 0x000fe40001800000 */
[----:B------:R-:W0:Y:S01]  /*8c50*/  @P4 LDC.64 R140, c[0x0][0x408] ;  /* 0x00010200ff8c4b82 */ /* 0x000e220000000a00 */
[----:B-----5:R-:W-:Y:S02]  /*8c60*/  @P4 ISETP.GE.U32.AND P3, PT, R14, 0x1000000, PT ;  /* 0x010000000e00480c */ /* 0x020fe40003f66070 */
[----:B0-----:R-:W-:-:S04]  /*8c70*/  @P4 FMUL.FTZ R141, R146, R141 ;  /* 0x0000008d928d4220 */ /* 0x001fc80000410000 */
[----:B------:R-:W-:-:S05]  /*8c80*/  @P4 FMUL.FTZ R140, R141, R140 ;  /* 0x0000008c8d8c4220 */ /* 0x000fca0000410000 */
[----:B------:R-:W-:Y:S01]  /*8c90*/  @P4 SEL R135, R140, RZ, P3 ;  /* 0x000000ff8c874207 */ /* 0x000fe20001800000 */
[----:B------:R-:W-:Y:S06]  /*8ca0*/  @!P4 BRA `(.L_x_13539) ;  /* 0x000000000024c947 */ /* 0x000fec0003800000 */
[----:B------:R-:W-:Y:S01]  /*8cb0*/  FFMA.FTZ R141, R151, R145, R144 ;  /* 0x00000091978d7223 */ /* 0x000fe20000010090 */
[----:B------:R-:W-:-:S03]  /*8cc0*/  ISETP.GT.AND P3, PT, R191, RZ, PT ;  /* 0x000000ffbf00720c */ /* 0x000fc60003f64270 */
[----:B------:R-:W-:-:S04]  /*8cd0*/  FADD.FTZ R141, R148, -R141 ;  /* 0x8000008d948d7221 */ /* 0x000fc80000010000 */
[----:B------:R-:W-:-:S05]  /*8ce0*/  FMUL.FTZ R141, R194, R141 ;  /* 0x0000008dc28d7220 */ /* 0x000fca0000410000 */
[----:B------:R-:W-:Y:S02]  /*8cf0*/  FSEL R141, R141, RZ, P3 ;  /* 0x000000ff8d8d7208 */ /* 0x000fe40001800000 */
[----:B------:R-:W-:-:S03]  /*8d00*/  LOP3.LUT P3, RZ, R14, 0xff, RZ, 0xc0, !PT ;  /* 0x000000ff0eff7812 */ /* 0x000fc6000786c0ff */
[----:B------:R-:W-:-:S04]  /*8d10*/  FMUL.FTZ R141, R141, UR17 ;  /* 0x000000118d8d7c20 */ /* 0x000fc80008410000 */
[----:B------:R-:W-:-:S05]  /*8d20*/  FMUL.FTZ R141, R141, UR16 ;  /* 0x000000108d8d7c20 */ /* 0x000fca0008410000 */
[----:B------:R-:W-:-:S07]  /*8d30*/  SEL R132, R141, RZ, P3 ;  /* 0x000000ff8d847207 */ /* 0x000fce0001800000 */
.L_x_13539:
[----:B------:R-:W-:Y:S05]  /*8d40*/  @!P4 BRA `(.L_x_13540) ;  /* 0x000000000024c947 */ /* 0x000fea0003800000 */
        /* <DEDUP_REMOVED lines=9> */
.L_x_13540:
        /* <DEDUP_REMOVED lines=10> */
.L_x_13537:
[----:B------:R-:W0:Y:S02]  /*8e80*/  @P5 LDC.64 R140, c[0x0][0x478] ;  /* 0x00011e00ff8c5b82 */ /* 0x000e240000000a00 */
[----:B0-----:R-:W-:-:S06]  /*8e90*/  @P5 IMAD.WIDE.U32 R144, R143, 0x10, R140 ;  /* 0x000000108f905825 */ /* 0x001fcc00078e008c */
[----:B------:R-:W0:Y:S01]  /*8ea0*/  @P4 LDC.64 R140, c[0x0][0x468] ;  /* 0x00011a00ff8c4b82 */ /* 0x000e220000000a00 */
[----:B------:R2:W-:Y:S01]  /*8eb0*/  @P5 STG.E.128 desc[UR10][R144.64], R136 ;  /* 0x0000008890005986 */ /* 0x0005e2000c101d0a */
[----:B0-----:R-:W-:-:S05]  /*8ec0*/  @P4 IMAD.WIDE.U32 R140, R142, 0x10, R140 ;  /* 0x000000108e8c4825 */ /* 0x001fca00078e008c */
[----:B------:R2:W-:Y:S02]  /*8ed0*/  @P4 STG.E.128 desc[UR10][R140.64], R132 ;  /* 0x000000848c004986 */ /* 0x0005e4000c101d0a */
.L_x_13534:
[----:B------:R-:W-:Y:S05]  /*8ee0*/  BSYNC.RECONVERGENT B0 ;  /* 0x0000000000007941 */ /* 0x000fea0003800200 */
.L_x_13533:
[----:B0-234-:R-:W0:Y:S01]  /*8ef0*/  LDC.64 R140, c[0x0][0x380] ;  /* 0x0000e000ff8c7b82 */ /* 0x01de220000000a00 */
[----:B------:R-:W-:Y:S01]  /*8f00*/  UPLOP3.LUT UP1, UPT, UPT, UPT, UP1, 0x40, 0x4 ;  /* 0x000000000004789c */ /* 0x000fe20003f2e810 */
[----:B0-----:R-:W-:-:S04]  /*8f10*/  IADD3 R5, PT, PT, R5, R140, RZ ;  /* 0x0000008c05057210 */ /* 0x001fc80007ffe0ff */
[----:B------:R-:W-:-:S13]  /*8f20*/  ISETP.GE.AND P3, PT, R5, R141, PT ;  /* 0x0000008d0500720c */ /* 0x000fda0003f66270 */
[----:B------:R-:W-:Y:S05]  /*8f30*/  @!P3 BRA `(.L_x_13541) ;  /* 0xffffff7800fcb947 */ /* 0x000fea000383ffff */
.L_x_13449:
[----:B------:R-:W0:Y:S01]  /*8f40*/  LDC.64 R4, c[0x0][0x440] ;  /* 0x00011000ff047b82 */ /* 0x000e220000000a00 */
[----:B------:R-:W-:Y:S01]  /*8f50*/  LOP3.LUT P3, RZ, R6, 0x10, RZ, 0xc0, !PT ;  /* 0x0000001006ff7812 */ /* 0x000fe2000786c0ff */
[----:B------:R-:W-:Y:S01]  /*8f60*/  IMAD R3, R2, UR9, RZ ;  /* 0x0000000902037c24 */ /* 0x000fe2000f8e02ff */
[C---:B------:R-:W-:Y:S02]  /*8f70*/  LOP3.LUT P6, RZ, R6.reuse, 0x8, RZ, 0xc0, !PT ;  /* 0x0000000806ff7812 */ /* 0x040fe400078cc0ff */
[C---:B------:R-:W-:Y:S02]  /*8f80*/  LOP3.LUT P5, RZ, R6.reuse, 0x4, RZ, 0xc0, !PT ;  /* 0x0000000406ff7812 */ /* 0x040fe400078ac0ff */
[----:B-----5:R-:W-:Y:S01]  /*8f90*/  LEA.HI R27, R3, R0, RZ, 0x1e ;  /* 0x00000000031b7211 */ /* 0x020fe200078ff0ff */
[----:B------:R-:W2:Y:S01]  /*8fa0*/  LDC.64 R8, c[0x0][0x448] ;  /* 0x00011200ff087b82 */ /* 0x000ea20000000a00 */
[----:B------:R-:W-:-:S07]  /*8fb0*/  LOP3.LUT P4, RZ, R6, 0x2, RZ, 0xc0, !PT ;  /* 0x0000000206ff7812 */ /* 0x000fce000788c0ff */
[----:B------:R-:W3:Y:S01]  /*8fc0*/  LDC.64 R10, c[0x0][0x440] ;  /* 0x00011000ff0a7b82 */ /* 0x000ee20000000a00 */
[----:B0-----:R-:W-:-:S07]  /*8fd0*/  @P3 IMAD.WIDE.U32 R2, R27, 0x10, R4 ;  /* 0x000000101b023825 */ /* 0x001fce00078e0004 */
[----:B------:R-:W0:Y:S01]  /*8fe0*/  LDC.64 R12, c[0x0][0x448] ;  /* 0x00011200ff0c7b82 */ /* 0x000e220000000a00 */
[----:B------:R4:W-:Y:S01]  /*8ff0*/  @P3 STG.E.128 desc[UR10][R2.64], R68 ;  /* 0x0000004402003986 */ /* 0x0009e2000c101d0a */
[C---:B--2---:R-:W-:Y:S01]  /*9000*/  @P3 IMAD.WIDE.U32 R4, R27.reuse, 0x10, R8 ;  /* 0x000000101b043825 */ /* 0x044fe200078e0008 */
[----:B------:R-:W-:-:S05]  /*9010*/  @P3 IADD3 R27, PT, PT, R27, 0x80, RZ ;  /* 0x000000801b1b3810 */ /* 0x000fca0007ffe0ff */
[----:B------:R-:W2:Y:S01]  /*9020*/  LDC.64 R8, c[0x0][0x448] ;  /* 0x00011200ff087b82 */ /* 0x000ea20000000a00 */
[----:B------:R1:W-:Y:S01]  /*9030*/  @P3 STG.E.128 desc[UR10][R4.64], R36 ;  /* 0x0000002404003986 */ /* 0x0003e2000c101d0a */
[----:B------:R-:W-:-:S06]  /*9040*/  LOP3.LUT P3, RZ, R6, 0x20, RZ, 0xc0, !PT ;  /* 0x0000002006ff7812 */ /* 0x000fcc000786c0ff */
[----:B------:R-:W3:Y:S08]  /*9050*/  LDC.64 R6, c[0x0][0x440] ;  /* 0x00011000ff067b82 */ /* 0x000ef00000000a00 */
[----:B------:R-:W1:Y:S08]  /*9060*/  LDC.64 R14, c[0x0][0x440] ;  /* 0x00011000ff0e7b82 */ /* 0x000e700000000a00 */
[----:B------:R-:W1:Y:S01]  /*9070*/  LDC.64 R16, c[0x0][0x448] ;  /* 0x00011200ff107b82 */ /* 0x000e620000000a00 */
[----:B--2---:R-:W-:-:S07]  /*9080*/  @P6 IMAD.WIDE.U32 R8, R27, 0x10, R8 ;  /* 0x000000101b086825 */ /* 0x004fce00078e0008 */
[----:B------:R-:W2:Y:S01]  /*9090*/  LDC.64 R18, c[0x0][0x440] ;  /* 0x00011000ff127b82 */ /* 0x000ea20000000a00 */
[C---:B---3--:R-:W-:Y:S01]  /*90a0*/  @P6 IMAD.WIDE.U32 R6, R27.reuse, 0x10, R6 ;  /* 0x000000101b066825 */ /* 0x048fe200078e0006 */
[----:B------:R-:W-:-:S04]  /*90b0*/  @P6 IADD3 R27, PT, PT, R27, 0x80, RZ ;  /* 0x000000801b1b6810 */ /* 0x000fc80007ffe0ff */
[----:B------:R3:W-:Y:S01]  /*90c0*/  @P6 STG.E.128 desc[UR10][R6.64], R72 ;  /* 0x0000004806006986 */ /* 0x0007e2000c101d0a */
[C---:B------:R-:W-:Y:S01]  /*90d0*/  @P5 IMAD.WIDE.U32 R10, R27.reuse, 0x10, R10 ;  /* 0x000000101b0a5825 */ /* 0x040fe200078e000a */
[----:B------:R-:W3:Y:S02]  /*90e0*/  LDC.64 R20, c[0x0][0x448] ;  /* 0x00011200ff147b82 */ /* 0x000ee40000000a00 */
[----:B------:R2:W-:Y:S01]  /*90f0*/  @P6 STG.E.128 desc[UR10][R8.64], R40 ;  /* 0x0000002808006986 */ /* 0x0005e2000c101d0a */
[C---:B0-----:R-:W-:Y:S01]  /*9100*/  @P5 IMAD.WIDE.U32 R12, R27.reuse, 0x10, R12 ;  /* 0x000000101b0c5825 */ /* 0x041fe200078e000c */
[----:B------:R-:W-:Y:S02]  /*9110*/  @P5 IADD3 R27, PT, PT, R27, 0x80, RZ ;  /* 0x000000801b1b5810 */ /* 0x000fe40007ffe0ff */
[----:B------:R0:W-:Y:S02]  /*9120*/  @P5 STG.E.128 desc[UR10][R10.64], R76 ;  /* 0x0000004c0a005986 */ /* 0x0001e4000c101d0a */
[----:B----4-:R-:W4:Y:S01]  /*9130*/  LDC.64 R2, c[0x0][0x440] ;  /* 0x00011000ff027b82 */ /* 0x010f220000000a00 */
[C---:B-1----:R-:W-:Y:S01]  /*9140*/  @P4 IMAD.WIDE.U32 R14, R27.reuse, 0x10, R14 ;  /* 0x000000101b0e4825 */ /* 0x042fe200078e000e */
[----:B------:R0:W-:Y:S03]  /*9150*/  @P5 STG.E.128 desc[UR10][R12.64], R44 ;  /* 0x0000002c0c005986 */ /* 0x0001e6000c101d0a */
[C---:B------:R-:W-:Y:S01]  /*9160*/  @P4 IMAD.WIDE.U32 R16, R27.reuse, 0x10, R16 ;  /* 0x000000101b104825 */ /* 0x040fe200078e0010 */
[----:B------:R-:W-:Y:S01]  /*9170*/  @P4 IADD3 R27, PT, PT, R27, 0x80, RZ ;  /* 0x000000801b1b4810 */ /* 0x000fe20007ffe0ff */
[----:B------:R0:W-:Y:S01]  /*9180*/  @P4 STG.E.128 desc[UR10][R14.64], R80 ;  /* 0x000000500e004986 */ /* 0x0001e2000c101d0a */
[----:B------:R-:W1:Y:S03]  /*9190*/  LDC.64 R4, c[0x0][0x448] ;  /* 0x00011200ff047b82 */ /* 0x000e660000000a00 */
[C---:B--2---:R-:W-:Y:S01]  /*91a0*/  @P0 IMAD.WIDE.U32 R18, R27.reuse, 0x10, R18 ;  /* 0x000000101b120825 */ /* 0x044fe200078e0012 */
[----:B------:R0:W-:Y:S04]  /*91b0*/  @P4 STG.E.128 desc[UR10][R16.64], R48 ;  /* 0x0000003010004986 */ /* 0x0001e8000c101d0a */
[----:B------:R-:W2:Y:S01]  /*91c0*/  LDC.64 R22, c[0x0][0x440] ;  /* 0x00011000ff167b82 */ /* 0x000ea20000000a00 */
[C---:B---3--:R-:W-:Y:S01]  /*91d0*/  @P0 IMAD.WIDE.U32 R20, R27.reuse, 0x10, R20 ;  /* 0x000000101b140825 */ /* 0x048fe200078e0014 */
[----:B------:R-:W-:Y:S01]  /*91e0*/  @P0 IADD3 R27, PT, PT, R27, 0x80, RZ ;  /* 0x000000801b1b0810 */ /* 0x000fe20007ffe0ff */
[----:B------:R0:W-:Y:S04]  /*91f0*/  @P0 STG.E.128 desc[UR10][R18.64], R84 ;  /* 0x0000005412000986 */ /* 0x0001e8000c101d0a */
[----:B------:R0:W-:Y:S01]  /*9200*/  @P0 STG.E.128 desc[UR10][R20.64], R52 ;  /* 0x0000003414000986 */ /* 0x0001e2000c101d0a */
[----:B------:R-:W3:Y:S01]  /*9210*/  LDC.64 R24, c[0x0][0x448] ;  /* 0x00011200ff187b82 */ /* 0x000ee20000000a00 */
[----:B----4-:R-:W-:-:S05]  /*9220*/  @P1 IMAD.WIDE.U32 R2, R27, 0x10, R2 ;  /* 0x000000101b021825 */ /* 0x010fca00078e0002 */
[----:B------:R0:W-:Y:S01]  /*9230*/  @P1 STG.E.128 desc[UR10][R2.64], R88 ;  /* 0x0000005802001986 */ /* 0x0001e2000c101d0a */
[C---:B-1----:R-:W-:Y:S01]  /*9240*/  @P1 IMAD.WIDE.U32 R4, R27.reuse, 0x10, R4 ;  /* 0x000000101b041825 */ /* 0x042fe200078e0004 */
[----:B------:R-:W-:-:S04]  /*9250*/  @P1 IADD3 R27, PT, PT, R27, 0x80, RZ ;  /* 0x000000801b1b1810 */ /* 0x000fc80007ffe0ff */
[----:B------:R0:W-:Y:S01]  /*9260*/  @P1 STG.E.128 desc[UR10][R4.64], R56 ;  /* 0x0000003804001986 */ /* 0x0001e2000c101d0a */
[----:B--2---:R-:W-:-:S05]  /*9270*/  @P2 IMAD.WIDE.U32 R22, R27, 0x10, R22 ;  /* 0x000000101b162825 */ /* 0x004fca00078e0016 */
[----:B------:R0:W-:Y:S01]  /*9280*/  @P2 STG.E.128 desc[UR10][R22.64], R92 ;  /* 0x0000005c16002986 */ /* 0x0001e2000c101d0a */
[----:B---3--:R-:W-:-:S05]  /*9290*/  @P2 IMAD.WIDE.U32 R24, R27, 0x10, R24 ;  /* 0x000000101b182825 */ /* 0x008fca00078e0018 */
        /* <DEDUP_REMOVED lines=10> */
.L_x_13542:
        /* <DEDUP_REMOVED lines=12> */
.L_x_15749:


//--------------------- .text._ZN10layer_norm22ln_bwd_finalize_kernelINS_22Kernel_traits_finalizeILj4096E6__halfffffjLb0ELj1024ELj4ENS_18Kernel_traits_baseILj4096ES2_ffffjLj1024EEEEELb0ELb1EEEvNS_9BwdParamsE --------------------------
	.section	.text._ZN10layer_norm22ln_bwd_finalize_kernelINS_22Kernel_traits_finalizeILj4096E6__halfffffjLb0ELj1024ELj4ENS_18Kernel_traits_baseILj4096ES2_ffffjLj1024EEEEELb0ELb1EEEvNS_9BwdParamsE,"ax",@progbits
	.align	128
        .global         _ZN10layer_norm22ln_bwd_finalize_kernelINS_22Kernel_traits_finalizeILj4096E6__halfffffjLb0ELj1024ELj4ENS_18Kernel_traits_baseILj4096ES2_ffffjLj1024EEEEELb0ELb1EEEvNS_9BwdParamsE
        .type           _ZN10layer_norm22ln_bwd_finalize_kernelINS_22Kernel_traits_finalizeILj4096E6__halfffffjLb0ELj1024ELj4ENS_18Kernel_traits_baseILj4096ES2_ffffjLj1024EEEEELb0ELb1EEEvNS_9BwdParamsE,@function
        .size           _ZN10layer_norm22ln_bwd_finalize_kernelINS_22Kernel_traits_finalizeILj4096E6__halfffffjLb0ELj1024ELj4ENS_18Kernel_traits_baseILj4096ES2_ffffjLj1024EEEEELb0ELb1EEEvNS_9BwdParamsE,(.L_x_15750 - _ZN10layer_norm22ln_bwd_finalize_kernelINS_22Kernel_traits_finalizeILj4096E6__halfffffjLb0ELj1024ELj4ENS_18Kernel_traits_baseILj4096ES2_ffffjLj1024EEEEELb0ELb1EEEvNS_9BwdParamsE)
        .other          _ZN10layer_norm22ln_bwd_finalize_kernelINS_22Kernel_traits_finalizeILj4096E6__halfffffjLb0ELj1024ELj4ENS_18Kernel_traits_baseILj4096ES2_ffffjLj1024EEEEELb0ELb1EEEvNS_9BwdParamsE,@"STO_CUDA_ENTRY STV_DEFAULT"
_ZN10layer_norm22ln_bwd_finalize_kernelINS_22Kernel_traits_finalizeILj4096E6__halfffffjLb0ELj1024ELj4ENS_18Kernel_traits_baseILj4096ES2_ffffjLj1024EEEEELb0ELb1EEEvNS_9BwdParamsE:
.text._ZN10layer_norm22ln_bwd_finalize_kernelINS_22Kernel_traits_finalizeILj4096E6__halfffffjLb0ELj1024ELj4ENS_18Kernel_traits_baseILj4096ES2_ffffjLj1024EEEEELb0ELb1EEEvNS_9BwdParamsE:
        /* <DEDUP_REMOVED lines=81> */
.L_x_13547:
        /* <DEDUP_REMOVED lines=118> */
.L_x_13546:
[----:B------:R-:W-:Y:S05]  /*0c70*/  BSYNC.RECONVERGENT B1 ;  /* 0x0000000000017941 */ /* 0x000fea0003800200 */
.L_x_13545:
        /* <DEDUP_REMOVED lines=77> */
.L_x_13549:
[----:B------:R-:W-:Y:S05]  /*1150*/  BSYNC.RECONVERGENT B1 ;  /* 0x0000000000017941 */ /* 0x000fea0003800200 */
.L_x_13548:
        /* <DEDUP_REMOVED lines=38> */
.L_x_13551:
[----:B------:R-:W-:Y:S05]  /*13c0*/  BSYNC.RECONVERGENT B1 ;  /* 0x0000000000017941 */ /* 0x000fea0003800200 */
.L_x_13550:
        /* <DEDUP_REMOVED lines=8> */
.L_x_13552:
        /* <DEDUP_REMOVED lines=10> */
.L_x_13544:
[----:B------:R-:W-:Y:S05]  /*14f0*/  BSYNC.RECONVERGENT B0 ;  /* 0x0000000000007941 */ /* 0x000fea0003800200 */
.L_x_13543:
        /* <DEDUP_REMOVED lines=57> */
.L_x_13553:
        /* <DEDUP_REMOVED lines=15> */
.L_x_15750:


//--------------------- .text._ZN10layer_norm13ln_bwd_kernelINS_13Kernel_traitsI6__halfffffjLj4096ELj1ELj1ELj4ELj16ENS_18Kernel_traits_baseILj4096ES2_ffffjLj128EEEEELb1ELb0ELb1ELb1EEEvNS_9BwdParamsE --------------------------
	.section	.text._ZN10layer_norm13ln_bwd_kernelINS_13Kernel_traitsI6__halfffffjLj4096ELj1ELj1ELj4ELj16ENS_18Kernel_traits_baseILj4096ES2_ffffjLj128EEEEELb1ELb0ELb1ELb1EEEvNS_9BwdParamsE,"ax",@progbits
	.align	128
        .global         _ZN10layer_norm13ln_bwd_kernelINS_13Kernel_traitsI6__halfffffjLj4096ELj1ELj1ELj4ELj16ENS_18Kernel_traits_baseILj4096ES2_ffffjLj128EEEEELb1ELb0ELb1ELb1EEEvNS_9BwdParamsE
        .type           _ZN10layer_norm13ln_bwd_kernelINS_13Kernel_traitsI6__halfffffjLj4096ELj1ELj1ELj4ELj16ENS_18Kernel_traits_baseILj4096ES2_ffffjLj128EEEEELb1ELb0ELb1ELb1EEEvNS_9BwdParamsE,@function
        .size           _ZN10layer_norm13ln_bwd_kernelINS_13Kernel_traitsI6__halfffffjLj4096ELj1ELj1ELj4ELj16ENS_18Kernel_traits_baseILj4096ES2_ffffjLj128EEEEELb1ELb0ELb1ELb1EEEvNS_9BwdParamsE,(.L_x_15751 - _ZN10layer_norm13ln_bwd_kernelINS_13Kernel_traitsI6__halfffffjLj4096ELj1ELj1ELj4ELj16ENS_18Kernel_traits_baseILj4096ES2_ffffjLj128EEEEELb1ELb0ELb1ELb1EEEvNS_9BwdParamsE)
        .other          _ZN10layer_norm13ln_bwd_kernelINS_13Kernel_traitsI6__halfffffjLj4096ELj1ELj1ELj4ELj16ENS_18Kernel_traits_baseILj4096ES2_ffffjLj128EEEEELb1ELb0ELb1ELb1EEEvNS_9BwdParamsE,@"STO_CUDA_ENTRY STV_DEFAULT"
_ZN10layer_norm13ln_bwd_kernelINS_13Kernel_traitsI6__halfffffjLj4096ELj1ELj1ELj4ELj16ENS_18Kernel_traits_baseILj4096ES2_ffffjLj128EEEEELb1ELb0ELb1ELb1EEEvNS_9BwdParamsE:
.text._ZN10layer_norm13ln_bwd_kernelINS_13Kernel_traitsI6__halfffffjLj4096ELj1ELj1ELj4ELj16ENS_18Kernel_traits_baseILj4096ES2_ffffjLj128EEEEELb1ELb0ELb1ELb1EEEvNS_9BwdParamsE:
        /* <DEDUP_REMOVED lines=47> */
[----:B0-----:R0:W5:Y:S04]  /*02f0*/  LDG.E.64 R194, desc[UR12][R2.64+0x1c00] ;  /* 0x001c000c02c27981 */ /* 0x001168000c1e1b00 */
        /* <DEDUP_REMOVED lines=8> */
[----:B------:R-:W-:Y:S01]  /*0380*/  MOV R0, UR4 ;  /* 0x0000000400007c02 */ /* 0x000fe20008000f00 */
[----:B--234-:R-:W-:-:S11]  /*0390*/  UPLOP3.LUT UP1, UPT, UPT, UPT, UPT, 0x40, 0x4 ;  /* 0x000000000004789c */ /* 0x01cfd60003f2e870 */
.L_x_13641:
        /* <DEDUP_REMOVED lines=14> */
[----:B------:R-:W-:Y:S01]  /*0480*/  IADD3 R13, PT, PT, R2, -0x1, RZ ;  /* 0xffffffff020d7810 */ /* 0x000fe20007ffe0ff */
[----:B------:R-:W-:-:S05]  /*0490*/  IMAD.WIDE R6, R0, 0x4, R6 ;  /* 0x0000000400067825 */ /* 0x000fca00078e0206 */
[----:B------:R-:W2:Y:S01]  /*04a0*/  LDC.64 R10, c[0x0][0x3a8] ;  /* 0x0000ea00ff0a7b82 */ /* 0x000ea20000000a00 */
[----:B------:R3:W4:Y:S07]  /*04b0*/  LDG.E R205, desc[UR12][R6.64] ;  /* 0x0000000c06cd7981 */ /* 0x00072e000c1e1900 */
[----:B------:R-:W3:Y:S01]  /*04c0*/  LDC.64 R8, c[0x0][0x428] ;  /* 0x00010a00ff087b82 */ /* 0x000ee20000000a00 */
[-C--:B0-----:R-:W-:Y:S01]  /*04d0*/  IMAD R3, R0, R173.reuse, RZ ;  /* 0x000000ad00037224 */ /* 0x081fe200078e02ff */
[----:B-----5:R-:W-:Y:S01]  /*04e0*/  ISETP.GE.AND P2, PT, R204, 0x1, PT ;  /* 0x00000001cc00780c */ /* 0x020fe20003f46270 */
[----:B------:R-:W-:-:S05]  /*04f0*/  IMAD R13, R13, R173, RZ ;  /* 0x000000ad0d0d7224 */ /* 0x000fca00078e02ff */
[----:B------:R-:W0:Y:S01]  /*0500*/  LDC.64 R220, c[0x0][0x3b0] ;  /* 0x0000ec00ffdc7b82 */ /* 0x000e220000000a00 */
[----:B------:R-:W-:Y:S02]  /*0510*/  SHF.R.S32.HI R12, RZ, 0x1f, R3 ;  /* 0x0000001fff0c7819 */ /* 0x000fe40000011403 */
[----:B------:R-:W-:Y:S02]  /*0520*/  SHF.R.S32.HI R14, RZ, 0x1f, R13 ;  /* 0x0000001fff0e7819 */ /* 0x000fe4000001140d */
[----:B------:R-:W-:Y:S02]  /*0530*/  LEA.HI R12, R12, R3, RZ, 0x2 ;  /* 0x000000030c0c7211 */ /* 0x000fe400078f10ff */
[----:B------:R-:W-:Y:S02]  /*0540*/  LEA.HI R14, R14, R13, RZ, 0x2 ;  /* 0x0000000d0e0e7211 */ /* 0x000fe400078f10ff */
[-C--:B-1----:R-:W-:Y:S02]  /*0550*/  LEA.HI.SX32 R3, R12, R5.reuse, 0x1e ;  /* 0x000000050c037211 */ /* 0x082fe400078ff2ff */
[----:B------:R-:W-:-:S03]  /*0560*/  LEA.HI.SX32 R177, R14, R5, 0x1e ;  /* 0x000000050eb17211 */ /* 0x000fc600078ff2ff */
[C---:B--2---:R-:W-:Y:S01]  /*0570*/  IMAD.WIDE.U32 R12, R3.reuse, 0x10, R10 ;  /* 0x00000010030c7825 */ /* 0x044fe200078e000a */
[----:B------:R-:W-:-:S03]  /*0580*/  IADD3 R227, PT, PT, R3, 0x80, RZ ;  /* 0x0000008003e37810 */ /* 0x000fc60007ffe0ff */
[----:B---3--:R-:W-:Y:S02]  /*0590*/  IMAD.WIDE.U32 R16, R177, 0x10, R8 ;  /* 0x00000010b1107825 */ /* 0x008fe400078e0008 */
[----:B------:R-:W2:Y:S02]  /*05a0*/  LDG.E.128 R12, desc[UR12][R12.64] ;  /* 0x0000000c0c0c7981 */ /* 0x000ea4000c1e1d00 */
[----:B------:R-:W-:Y:S01]  /*05b0*/  IMAD.WIDE.U32 R20, R227, 0x10, R10 ;  /* 0x00000010e3147825 */ /* 0x000fe200078e000a */
[----:B------:R-:W-:Y:S01]  /*05c0*/  IADD3 R25, PT, PT, R177, 0x80, RZ ;  /* 0x00000080b1197810 */ /* 0x000fe20007ffe0ff */
[----:B------:R-:W3:Y:S01]  /*05d0*/  LDG.E.128 R16, desc[UR12][R16.64] ;  /* 0x0000000c10107981 */ /* 0x000ee2000c1e1d00 */
[----:B------:R-:W-:-:S03]  /*05e0*/  IADD3 R229, PT, PT, R3, 0x100, RZ ;  /* 0x0000010003e57810 */ /* 0x000fc60007ffe0ff */
[----:B------:R-:W3:Y:S01]  /*05f0*/  LDG.E.128 R20, desc[UR12][R20.64] ;  /* 0x0000000c14147981 */ /* 0x000ee2000c1e1d00 */
[----:B------:R-:W-:Y:S01]  /*0600*/  IMAD.WIDE.U32 R24, R25, 0x10, R8 ;  /* 0x0000001019187825 */ /* 0x000fe200078e0008 */
[----:B------:R-:W-:-:S03]  /*0610*/  IADD3 R137, PT, PT, R177, 0x100, RZ ;  /* 0x00000100b1897810 */ /* 0x000fc60007ffe0ff */
[----:B------:R-:W-:Y:S02]  /*0620*/  IMAD.WIDE.U32 R132, R229, 0x10, R10 ;  /* 0x00000010e5847825 */ /* 0x000fe400078e000a */
        /* <DEDUP_REMOVED lines=13> */
[----:B------:R-:W-:Y:S01]  /*0700*/  IMAD.WIDE.U32 R152, R153, 0x10, R8 ;  /* 0x0000001099987825 */ /* 0x000fe200078e0008 */
[----:B------:R-:W-:Y:S01]  /*0710*/  IADD3 R237, PT, PT, R3, 0x280, RZ ;  /* 0x0000028003ed7810 */ /* 0x000fe20007ffe0ff */
[----:B------:R-:W3:Y:S01]  /*0720*/  LDG.E.128 R148, desc[UR12][R148.64] ;  /* 0x0000000c94947981 */ /* 0x000ee2000c1e1d00 */
[----:B------:R-:W-:-:S03]  /*0730*/  IADD3 R161, PT, PT, R177, 0x280, RZ ;  /* 0x00000280b1a17810 */ /* 0x000fc60007ffe0ff */
[----:B------:R-:W3:Y:S01]  /*0740*/  LDG.E.128 R152, desc[UR12][R152.64] ;  /* 0x0000000c98987981 */ /* 0x000ee2000c1e1d00 */
        /* <DEDUP_REMOVED lines=10> */
[----:B------:R-:W-:Y:S02]  /*07f0*/  @P2 IADD3 R6, PT, PT, R204, -0x1, RZ ;  /* 0xffffffffcc062810 */ /* 0x000fe40007ffe0ff */
[----:B------:R-:W-:-:S03]  /*0800*/  IADD3 R233, PT, PT, R3, 0x380, RZ ;  /* 0x0000038003e97810 */ /* 0x000fc60007ffe0ff */
[----:B------:R-:W-:Y:S02]  /*0810*/  @P2 IMAD R6, R6, R173, RZ ;  /* 0x000000ad06062224 */ /* 0x000fe400078e02ff */
[----:B------:R-:W-:Y:S01]  /*0820*/  IMAD.WIDE.U32 R172, R233, 0x10, R10 ;  /* 0x00000010e9ac7825 */ /* 0x000fe200078e000a */
[----:B------:R-:W-:Y:S02]  /*0830*/  IADD3 R177, PT, PT, R177, 0x380, RZ ;  /* 0x00000380b1b17810 */ /* 0x000fe40007ffe0ff */
[----:B------:R-:W-:-:S03]  /*0840*/  @P2 SHF.R.S32.HI R7, RZ, 0x1f, R6 ;  /* 0x0000001fff072819 */ /* 0x000fc60000011406 */
[----:B------:R-:W3:Y:S01]  /*0850*/  LDG.E.128 R172, desc[UR12][R172.64] ;  /* 0x0000000cacac7981 */ /* 0x000ee2000c1e1d00 */
[----:B------:R-:W-:Y:S01]  /*0860*/  IMAD.WIDE.U32 R176, R177, 0x10, R8 ;  /* 0x00000010b1b07825 */ /* 0x000fe200078e0008 */
[----:B------:R-:W-:Y:S02]  /*0870*/  @P2 LEA.HI R6, R7, R6, RZ, 0x2 ;  /* 0x0000000607062211 */ /* 0x000fe400078f10ff */
[----:B------:R-:W-:Y:S02]  /*0880*/  MOV R203, RZ ;  /* 0x000000ff00cb7202 */ /* 0x000fe40000000f00 */
[----:B------:R-:W-:Y:S01]  /*0890*/  @P2 LEA.HI.SX32 R203, R6, R5, 0x1e ;  /* 0x0000000506cb2211 */ /* 0x000fe200078ff2ff */
[----:B------:R-:W3:Y:S04]  /*08a0*/  LDG.E.128 R176, desc[UR12][R176.64] ;  /* 0x0000000cb0b07981 */ /* 0x000ee8000c1e1d00 */
[C---:B0-----:R-:W-:Y:S01]  /*08b0*/  IMAD.WIDE.U32 R6, R203.reuse, 0x4, R220 ;  /* 0x00000004cb067825 */ /* 0x041fe200078e00dc */
[----:B------:R-:W-:-:S02]  /*08c0*/  IADD3 R207, PT, PT, R203, 0x80, RZ ;  /* 0x00000080cbcf7810 */ /* 0x000fc40007ffe0ff */
[C---:B------:R-:W-:Y:S02]  /*08d0*/  IADD3 R5, PT, PT, R203.reuse, 0x100, RZ ;  /* 0x00000100cb057810 */ /* 0x040fe40007ffe0ff */
[----:B------:R0:W5:Y:S01]  /*08e0*/  LDG.E R209, desc[UR12][R6.64] ;  /* 0x0000000c06d17981 */ /* 0x000162000c1e1900 */
[C---:B------:R-:W-:Y:S02]  /*08f0*/  IADD3 R241, PT, PT, R203.reuse, 0x180, RZ ;  /* 0x00000180cbf17810 */ /* 0x040fe40007ffe0ff */
[C---:B------:R-:W-:Y:S02]  /*0900*/  IADD3 R225, PT, PT, R203.reuse, 0x200, RZ ;  /* 0x00000200cbe17810 */ /* 0x040fe40007ffe0ff */
[C---:B------:R-:W-:Y:S02]  /*0910*/  IADD3 R223, PT, PT, R203.reuse, 0x280, RZ ;  /* 0x00000280cbdf7810 */ /* 0x040fe40007ffe0ff */
[C---:B------:R-:W-:Y:S02]  /*0920*/  IADD3 R219, PT, PT, R203.reuse, 0x300, RZ ;  /* 0x00000300cbdb7810 */ /* 0x040fe40007ffe0ff */
[----:B0-----:R-:W-:Y:S01]  /*0930*/  IADD3 R7, PT, PT, R203, 0x380, RZ ;  /* 0x00000380cb077810 */ /* 0x001fe20007ffe0ff */
[----:B------:R-:W-:-:S04]  /*0940*/  IMAD.WIDE.U32 R206, R207, 0x4, R220 ;  /* 0x00000004cfce7825 */ /* 0x000fc800078e00dc */
[--C-:B------:R-:W-:Y:S02]  /*0950*/  IMAD.WIDE.U32 R202, R5, 0x4, R220.reuse ;  /* 0x0000000405ca7825 */ /* 0x100fe400078e00dc */
[----:B------:R-:W5:Y:S02]  /*0960*/  LDG.E R207, desc[UR12][R206.64] ;  /* 0x0000000ccecf7981 */ /* 0x000f64000c1e1900 */
[--C-:B------:R-:W-:Y:S01]  /*0970*/  IMAD.WIDE.U32 R240, R241, 0x4, R220.reuse ;  /* 0x00000004f1f07825 */ /* 0x100fe200078e00dc */
[----:B------:R-:W-:Y:S01]  /*0980*/  MOV R208, UR7 ;  /* 0x0000000700d07c02 */ /* 0x000fe20008000f00 */
[----:B------:R-:W5:Y:S02]  /*0990*/  LDG.E R203, desc[UR12][R202.64] ;  /* 0x0000000ccacb7981 */ /* 0x000f64000c1e1900 */
[--C-:B------:R-:W-:Y:S02]  /*09a0*/  IMAD.WIDE.U32 R224, R225, 0x4, R220.reuse ;  /* 0x00000004e1e07825 */ /* 0x100fe400078e00dc */
[----:B------:R-:W5:Y:S02]  /*09b0*/  LDG.E R5, desc[UR12][R240.64] ;  /* 0x0000000cf0057981 */ /* 0x000f64000c1e1900 */
[----:B------:R-:W-:-:S02]  /*09c0*/  IMAD.WIDE.U32 R222, R223, 0x4, R220 ;  /* 0x00000004dfde7825 */ /* 0x000fc400078e00dc */
[----:B------:R-:W5:Y:S02]  /*09d0*/  LDG.E R6, desc[UR12][R224.64] ;  /* 0x0000000ce0067981 */ /* 0x000f64000c1e1900 */
[----:B------:R-:W-:-:S04]  /*09e0*/  IMAD.WIDE.U32 R218, R219, 0x4, R220 ;  /* 0x00000004dbda7825 */ /* 0x000fc800078e00dc */
[----:B------:R-:W-:Y:S01]  /*09f0*/  IMAD.WIDE.U32 R220, R7, 0x4, R220 ;  /* 0x0000000407dc7825 */ /* 0x000fe200078e00dc */
[----:B------:R-:W-:Y:S01]  /*0a00*/  ISETP.NE.U32.AND P0, PT, RZ, UR6, PT ;  /* 0x00000006ff007c0c */ /* 0x000fe2000bf05070 */
[----:B------:R-:W5:Y:S04]  /*0a10*/  LDG.E R7, desc[UR12][R222.64] ;  /* 0x0000000cde077981 */ /* 0x000f68000c1e1900 */
[----:B------:R-:W5:Y:S01]  /*0a20*/  LDG.E R9, desc[UR12][R220.64] ;  /* 0x0000000cdc097981 */ /* 0x000f62000c1e1900 */
[----:B------:R-:W-:-:S03]  /*0a30*/  ISETP.NE.AND.EX P0, PT, R208, RZ, PT, P0 ;  /* 0x000000ffd000720c */ /* 0x000fc60003f05300 */
[----:B------:R-:W5:Y:S10]  /*0a40*/  LDG.E R8, desc[UR12][R218.64] ;  /* 0x0000000cda087981 */ /* 0x000f74000c1e1900 */
[----:B------:R-:W0:Y:S08]  /*0a50*/  @P0 LDC.64 R10, c[0x0][0x438] ;  /* 0x00010e00ff0a0b82 */ /* 0x000e300000000a00 */
[----:B------:R-:W1:Y:S08]  /*0a60*/  @P0 LDC.64 R196, c[0x0][0x438] ;  /* 0x00010e00ffc40b82 */ /* 0x000e700000000a00 */
[----:B------:R-:W1:Y:S08]  /*0a70*/  @P0 LDC.64 R198, c[0x0][0x438] ;  /* 0x00010e00ffc60b82 */ /* 0x000e700000000a00 */
[----:B------:R-:W4:Y:S08]  /*0a80*/  @P0 LDC.64 R200, c[0x0][0x438] ;  /* 0x00010e00ffc80b82 */ /* 0x000f300000000a00 */
[----:B------:R-:W4:Y:S08]  /*0a90*/  @P0 LDC.64 R210, c[0x0][0x438] ;  /* 0x00010e00ffd20b82 */ /* 0x000f300000000a00 */
[----:B------:R-:W4:Y:S08]  /*0aa0*/  @P0 LDC.64 R212, c[0x0][0x438] ;  /* 0x00010e00ffd40b82 */ /* 0x000f300000000a00 */
[----:B------:R-:W4:Y:S08]  /*0ab0*/  @P0 LDC.64 R214, c[0x0][0x438] ;  /* 0x00010e00ffd60b82 */ /* 0x000f300000000a00 */
[----:B------:R-:W4:Y:S01]  /*0ac0*/  @P0 LDC.64 R216, c[0x0][0x438] ;  /* 0x00010e00ffd80b82 */ /* 0x000f220000000a00 */
[----:B0-----:R-:W-:-:S04]  /*0ad0*/  @P0 IMAD.WIDE.U32 R10, R3, 0x10, R10 ;  /* 0x00000010030a0825 */ /* 0x001fc800078e000a */
[----:B-1----:R-:W-:Y:S01]  /*0ae0*/  @P0 IMAD.WIDE.U32 R196, R227, 0x10, R196 ;  /* 0x00000010e3c40825 */ /* 0x002fe200078e00c4 */
[----:B------:R0:W5:Y:S03]  /*0af0*/  @P0 LDG.E.128 R56, desc[UR12][R10.64] ;  /* 0x0000000c0a380981 */ /* 0x000166000c1e1d00 */
[----:B------:R-:W-:Y:S01]  /*0b00*/  @P0 IMAD.WIDE.U32 R198, R229, 0x10, R198 ;  /* 0x00000010e5c60825 */ /* 0x000fe200078e00c6 */
[----:B------:R1:W5:Y:S03]  /*0b10*/  @P0 LDG.E.128 R52, desc[UR12][R196.64] ;  /* 0x0000000cc4340981 */ /* 0x000366000c1e1d00 */
[----:B----4-:R-:W-:Y:S01]  /*0b20*/  @P0 IMAD.WIDE.U32 R200, R231, 0x10, R200 ;  /* 0x00000010e7c80825 */ /* 0x010fe200078e00c8 */
[----:B------:R4:W5:Y:S03]  /*0b30*/  @P0 LDG.E.128 R48, desc[UR12][R198.64] ;  /* 0x0000000cc6300981 */ /* 0x000966000c1e1d00 */
[----:B------:R-:W-:Y:S01]  /*0b40*/  @P0 IMAD.WIDE.U32 R210, R239, 0x10, R210 ;  /* 0x00000010efd20825 */ /* 0x000fe200078e00d2 */
[----:B------:R3:W5:Y:S03]  /*0b50*/  @P0 LDG.E.128 R44, desc[UR12][R200.64] ;  /* 0x0000000cc82c0981 */ /* 0x000766000c1e1d00 */
[----:B------:R-:W-:Y:S01]  /*0b60*/  @P0 IMAD.WIDE.U32 R212, R237, 0x10, R212 ;  /* 0x00000010edd40825 */ /* 0x000fe200078e00d4 */
[----:B------:R0:W5:Y:S03]  /*0b70*/  @P0 LDG.E.128 R40, desc[UR12][R210.64] ;  /* 0x0000000cd2280981 */ /* 0x000166000c1e1d00 */
[----:B------:R-:W-:Y:S01]  /*0b80*/  @P0 IMAD.WIDE.U32 R214, R235, 0x10, R214 ;  /* 0x00000010ebd60825 */ /* 0x000fe200078e00d6 */
[----:B------:R0:W5:Y:S03]  /*0b90*/  @P0 LDG.E.128 R36, desc[UR12][R212.64] ;  /* 0x0000000cd4240981 */ /* 0x000166000c1e1d00 */
[----:B------:R-:W-:Y:S01]  /*0ba0*/  @P0 IMAD.WIDE.U32 R216, R233, 0x10, R216 ;  /* 0x00000010e9d80825 */ /* 0x000fe200078e00d8 */
[----:B------:R1:W5:Y:S04]  /*0bb0*/  @P0 LDG.E.128 R32, desc[UR12][R214.64] ;  /* 0x0000000cd6200981 */ /* 0x000368000c1e1d00 */
[----:B------:R2:W5:Y:S01]  /*0bc0*/  @P0 LDG.E.128 R28, desc[UR12][R216.64] ;  /* 0x0000000cd81c0981 */ /* 0x000562000c1e1d00 */
[----:B------:R-:W-:-:S02]  /*0bd0*/  ISETP.NE.AND P0, PT, RZ, UR11, PT ;  /* 0x0000000bff007c0c */ /* 0x000fc4000bf05270 */
[--C-:B0-----:R-:W-:Y:S02]  /*0be0*/  SHF.R.U64 R10, R180, 0x10, R181.reuse ;  /* 0x00000010b40a7819 */ /* 0x101fe400000012b5 */
[----:B------:R-:W-:Y:S01]  /*0bf0*/  FSEL R205, R205, RZ, !P0 ;  /* 0x000000ffcdcd7208 */ /* 0x000fe20004000000 */
[----:B------:R-:W-:Y:S01]  /*0c00*/  HADD2.F32 R219, -RZ, R180.H0_H0 ;  /* 0x200000b4ffdb7230 */ /* 0x000fe20000004100 */
[----:B-1----:R-:W-:-:S05]  /*0c10*/  SHF.R.U32.HI R196, RZ, 0x10, R181 ;  /* 0x00000010ffc47819 */ /* 0x002fca00000116b5 */
[----:B------:R-:W-:Y:S02]  /*0c20*/  HADD2.F32 R196, -RZ, R196.H0_H0 ;  /* 0x200000c4ffc47230 */ /* 0x000fe40000004100 */
[C---:B--2---:R-:W-:Y:S01]  /*0c30*/  FADD.FTZ R3, -R205.reuse, R12 ;  /* 0x0000000ccd037221 */ /* 0x044fe20000010100 */
[C---:B------:R-:W-:Y:S01]  /*0c40*/  FADD.FTZ R13, -R205.reuse, R13 ;  /* 0x0000000dcd0d7221 */ /* 0x040fe20000010100 */
[C---:B------:R-:W-:Y:S01]  /*0c50*/  FADD.FTZ R197, -R205.reuse, R14 ;  /* 0x0000000ecdc57221 */ /* 0x040fe20000010100 */
[----:B----4-:R-:W-:Y:S01]  /*0c60*/  FADD.FTZ R199, -R205, R15 ;  /* 0x0000000fcdc77221 */ /* 0x010fe20000010100 */
[----:B------:R-:W-:Y:S02]  /*0c70*/  HADD2.F32 R14, -RZ, R10.H0_H0 ;  /* 0x2000000aff0e7230 */ /* 0x000fe40000004100 */
[C---:B------:R-:W-:Y:S01]  /*0c80*/  FMUL.FTZ R3, R4.reuse, R3 ;  /* 0x0000000304037220 */ /* 0x040fe20000410000 */
[----:B------:R-:W-:Y:S01]  /*0c90*/  FMUL.FTZ R12, R4, R13 ;  /* 0x0000000d040c7220 */ /* 0x000fe20000410000 */
[----:B------:R-:W-:-:S02]  /*0ca0*/  HADD2.F32 R15, -RZ, R181.H0_H0 ;  /* 0x200000b5ff0f7230 */ /* 0x000fc40000004100 */
[----:B------:R-:W-:Y:S01]  /*0cb0*/  FMUL.FTZ R13, R4, R197 ;  /* 0x000000c5040d7220 */ /* 0x000fe20000410000 */
[----:B---3--:R-:W-:Y:S01]  /*0cc0*/  FMUL.FTZ R10, R16, R219 ;  /* 0x000000db100a7220 */ /* 0x008fe20000410000 */
[----:B------:R-:W-:Y:S01]  /*0cd0*/  FADD.FTZ R96, R96, R16 ;  /* 0x0000001060607221 */ /* 0x000fe20000010000 */
[----:B------:R-:W-:Y:S01]  /*0ce0*/  FFMA.FTZ R60, R16, R3, R60 ;  /* 0x00000003103c7223 */ /* 0x000fe2000001003c */
[----:B------:R-:W-:Y:S01]  /*0cf0*/  FMUL.FTZ R11, R17, R14 ;  /* 0x0000000e110b7220 */ /* 0x000fe20000410000 */
[----:B------:R-:W-:Y:S01]  /*0d00*/  FMUL.FTZ R14, R18, R15 ;  /* 0x0000000f120e7220 */ /* 0x000fe20000410000 */
[----:B------:R-:W-:Y:S01]  /*0d10*/  FADD.FTZ R98, R98, R18 ;  /* 0x0000001262627221 */ /* 0x000fe20000010000 */
[----:B------:R-:W-:Y:S01]  /*0d20*/  FMUL.FTZ R16, R4, R199 ;  /* 0x000000c704107220 */ /* 0x000fe20000410000 */
[----:B------:R-:W-:Y:S01]  /*0d30*/  FFMA.FTZ R62, R18, R13, R62 ;  /* 0x0000000d123e7223 */ /* 0x000fe2000001003e */
[----:B------:R-:W-:Y:S01]  /*0d40*/  SHF.R.U64 R18, R182, 0x10, R183 ;  /* 0x00000010b6127819 */ /* 0x000fe200000012b7 */
[----:B------:R-:W-:Y:S01]  /*0d50*/  FADD.FTZ R97, R97, R17 ;  /* 0x0000001161617221 */ /* 0x000fe20000010000 */
[----:B------:R-:W-:Y:S01]  /*0d60*/  FFMA.FTZ R61, R17, R12, R61 ;  /* 0x0000000c113d7223 */ /* 0x000fe2000001003d */
[C---:B------:R-:W-:Y:S01]  /*0d70*/  FADD.FTZ R17, -R205.reuse, R20 ;  /* 0x00000014cd117221 */ /* 0x040fe20000010100 */
[----:B------:R-:W-:Y:S01]  /*0d80*/  FADD.FTZ R21, -R205, R21 ;  /* 0x00000015cd157221 */ /* 0x000fe20000010100 */
[----:B------:R-:W-:Y:S01]  /*0d90*/  FMUL.FTZ R15, R19, R196 ;  /* 0x000000c4130f7220 */ /* 0x000fe20000410000 */
[----:B------:R-:W-:Y:S01]  /*0da0*/  FADD.FTZ R99, R99, R19 ;  /* 0x0000001363637221 */ /* 0x000fe20000010000 */
[----:B------:R-:W-:Y:S01]  /*0db0*/  FFMA.FTZ R63, R19, R16, R63 ;  /* 0x00000010133f7223 */ /* 0x000fe2000001003f */
[----:B------:R-:W-:Y:S01]  /*0dc0*/  FADD.FTZ R197, -R205, R22 ;  /* 0x00000016cdc57221 */ /* 0x000fe20000010100 */
[----:B------:R-:W-:-:S02]  /*0dd0*/  HADD2.F32 R19, -RZ, R182.H0_H0 ;  /* 0x200000b6ff137230 */ /* 0x000fc40000004100 */
[----:B------:R-:W-:Y:S01]  /*0de0*/  FADD.FTZ R199, -R205, R23 ;  /* 0x00000017cdc77221 */ /* 0x000fe20000010100 */
[----:B------:R-:W-:Y:S01]  /*0df0*/  HADD2.F32 R22, -RZ, R18.H0_H0 ;  /* 0x20000012ff167230 */ /* 0x000fe20000004100 */
[----:B------:R-:W-:Y:S01]  /*0e00*/  SHF.R.U32.HI R196, RZ, 0x10, R183 ;  /* 0x00000010ffc47819 */ /* 0x000fe200000116b7 */
[C---:B------:R-:W-:Y:S01]  /*0e10*/  FMUL.FTZ R17, R4.reuse, R17 ;  /* 0x0000001104117220 */ /* 0x040fe20000410000 */
[C---:B------:R-:W-:Y:S01]  /*0e20*/  FMUL.FTZ R20, R4.reuse, R21 ;  /* 0x0000001504147220 */ /* 0x040fe20000410000 */
[----:B------:R-:W-:Y:S02]  /*0e30*/  HADD2.F32 R23, -RZ, R183.H0_H0 ;  /* 0x200000b7ff177230 */ /* 0x000fe40000004100 */
[----:B------:R-:W-:Y:S01]  /*0e40*/  FMUL.FTZ R21, R4, R197 ;  /* 0x000000c504157220 */ /* 0x000fe20000410000 */
[----:B------:R-:W-:Y:S01]  /*0e50*/  FMUL.FTZ R18, R24, R19 ;  /* 0x0000001318127220 */ /* 0x000fe20000410000 */
[----:B------:R-:W-:Y:S01]  /*0e60*/  FADD.FTZ R92, R92, R24 ;  /* 0x000000185c5c7221 */ /* 0x000fe20000010000 */
[----:B------:R-:W-:Y:S01]  /*0e70*/  FFMA.FTZ R64, R24, R17, R64 ;  /* 0x0000001118407223 */ /* 0x000fe20000010040 */
[----:B------:R-:W-:Y:S01]  /*0e80*/  FMUL.FTZ R19, R25, R22 ;  /* 0x0000001619137220 */ /* 0x000fe20000410000 */
[----:B------:R-:W-:-:S02]  /*0e90*/  HADD2.F32 R196, -RZ, R196.H0_H0 ;  /* 0x200000c4ffc47230 */ /* 0x000fc40000004100 */
        /* <DEDUP_REMOVED lines=33> */
[----:B------:R-:W-:Y:S01]  /*10b0*/  FMUL.FTZ R135, R139, R196 ;  /* 0x000000c48b877220 */ /* 0x000fe20000410000 */
[----:B------:R-:W-:Y:S01]  /*10c0*/  FADD.FTZ R91, R91, R139 ;  /* 0x0000008b5b5b7221 */ /* 0x000fe20000010000 */
[----:B------:R-:W-:Y:S01]  /*10d0*/  FFMA.FTZ R123, R139, R136, R123 ;  /* 0x000000888b7b7223 */ /* 0x000fe2000001007b */
[----:B------:R-:W-:-:S02]  /*10e0*/  HADD2.F32 R139, -RZ, R186.H0_H0 ;  /* 0x200000baff8b7230 */ /* 0x000fc40000004100 */
[C---:B------:R-:W-:Y:S01]  /*10f0*/  FADD.FTZ R137, -R205.reuse, R140 ;  /* 0x0000008ccd897221 */ /* 0x040fe20000010100 */
[----:B------:R-:W-:Y:S01]  /*1100*/  FADD.FTZ R197, -R205, R142 ;  /* 0x0000008ecdc57221 */ /* 0x000fe20000010100 */
[----:B------:R-:W-:Y:S01]  /*1110*/  HADD2.F32 R140, -RZ, R138.H0_H0 ;  /* 0x2000008aff8c7230 */ /* 0x000fe20000004100 */
[----:B------:R-:W-:Y:S01]  /*1120*/  SHF.R.U32.HI R142, RZ, 0x10, R187 ;  /* 0x00000010ff8e7819 */ /* 0x000fe200000116bb */
[----:B------:R-:W-:-:S03]  /*1130*/  FMUL.FTZ R138, R144, R139 ;  /* 0x0000008b908a7220 */ /* 0x000fc60000410000 */
[----:B------:R-:W-:Y:S01]  /*1140*/  FMUL.FTZ R139, R145, R140 ;  /* 0x0000008c918b7220 */ /* 0x000fe20000410000 */
[----:B------:R-:W-:Y:S02]  /*1150*/  HADD2.F32 R140, -RZ, R142.H0_H0 ;  /* 0x2000008eff8c7230 */ /* 0x000fe40000004100 */
[----:B------:R-:W-:-:S03]  /*1160*/  FADD.FTZ R141, -R205, R141 ;  /* 0x0000008dcd8d7221 */ /* 0x000fc60000010100 */
[----:B------:R-:W-:Y:S01]  /*1170*/  FMUL.FTZ R199, R147, R140 ;  /* 0x0000008c93c77220 */ /* 0x000fe20000410000 */
[----:B------:R-:W-:Y:S01]  /*1180*/  SHF.R.U64 R140, R188, 0x10, R189 ;  /* 0x00000010bc8c7819 */ /* 0x000fe200000012bd */
[----:B------:R-:W-:Y:S01]  /*1190*/  FMUL.FTZ R196, R4, R141 ;  /* 0x0000008d04c47220 */ /* 0x000fe20000410000 */
[----:B------:R-:W-:Y:S02]  /*11a0*/  HADD2.F32 R141, -RZ, R187.H0_H0 ;  /* 0x200000bbff8d7230 */ /* 0x000fe40000004100 */
[C---:B------:R-:W-:Y:S01]  /*11b0*/  FADD.FTZ R143, -R205.reuse, R143 ;  /* 0x0000008fcd8f7221 */ /* 0x040fe20000010100 */
[----:B------:R-:W-:Y:S01]  /*11c0*/  SHF.R.U32.HI R142, RZ, 0x10, R189 ;  /* 0x00000010ff8e7819 */ /* 0x000fe200000116bd */
[----:B------:R-:W-:Y:S02]  /*11d0*/  HADD2.F32 R140, -RZ, R140.H0_H0 ;  /* 0x2000008cff8c7230 */ /* 0x000fe40000004100 */
[----:B------:R-:W-:Y:S01]  /*11e0*/  FMUL.FTZ R198, R146, R141 ;  /* 0x0000008d92c67220 */ /* 0x000fe20000410000 */
[----:B------:R-:W-:Y:S01]  /*11f0*/  FMUL.FTZ R200, R4, R143 ;  /* 0x0000008f04c87220 */ /* 0x000fe20000410000 */
[----:B------:R-:W-:Y:S01]  /*1200*/  FADD.FTZ R141, -R205, R148 ;  /* 0x00000094cd8d7221 */ /* 0x000fe20000010100 */
[----:B------:R-:W-:Y:S01]  /*1210*/  FADD.FTZ R85, R85, R145 ;  /* 0x0000009155557221 */ /* 0x000fe20000010000 */
[----:B------:R-:W-:Y:S01]  /*1220*/  FFMA.FTZ R117, R145, R196, R117 ;  /* 0x000000c491757223 */ /* 0x000fe20000010075 */
[C---:B------:R-:W-:Y:S01]  /*1230*/  FADD.FTZ R201, -R205.reuse, R151 ;  /* 0x00000097cdc97221 */ /* 0x040fe20000010100 */
[----:B------:R-:W-:Y:S01]  /*1240*/  FADD.FTZ R145, -R205, R149 ;  /* 0x00000095cd917221 */ /* 0x000fe20000010100 */
[----:B------:R-:W-:Y:S01]  /*1250*/  FMUL.FTZ R151, R153, R140 ;  /* 0x0000008c99977220 */ /* 0x000fe20000410000 */
[----:B------:R-:W-:-:S02]  /*1260*/  HADD2.F32 R140, -RZ, R142.H0_H0 ;  /* 0x2000008eff8c7230 */ /* 0x000fc40000004100 */
[----:B------:R-:W-:Y:S01]  /*1270*/  FADD.FTZ R87, R87, R147 ;  /* 0x0000009357577221 */ /* 0x000fe20000010000 */
[----:B------:R-:W-:Y:S01]  /*1280*/  FFMA.FTZ R119, R147, R200, R119 ;  /* 0x000000c893777223 */ /* 0x000fe20000010077 */
[----:B------:R-:W-:Y:S02]  /*1290*/  HADD2.F32 R143, -RZ, R188.H0_H0 ;  /* 0x200000bcff8f7230 */ /* 0x000fe40000004100 */
[C---:B------:R-:W-:Y:S01]  /*12a0*/  FMUL.FTZ R149, R4.reuse, R141 ;  /* 0x0000008d04957220 */ /* 0x040fe20000410000 */
[----:B------:R-:W-:Y:S01]  /*12b0*/  FADD.FTZ R147, -R205, R150 ;  /* 0x00000096cd937221 */ /* 0x000fe20000010100 */
[----:B------:R-:W-:Y:S02]  /*12c0*/  HADD2.F32 R141, -RZ, R189.H0_H0 ;  /* 0x200000bdff8d7230 */ /* 0x000fe40000004100 */
[C---:B------:R-:W-:Y:S01]  /*12d0*/  FMUL.FTZ R150, R4.reuse, R145 ;  /* 0x0000009104967220 */ /* 0x040fe20000410000 */
[----:B------:R-:W-:Y:S01]  /*12e0*/  FMUL.FTZ R202, R4, R201 ;  /* 0x000000c904ca7220 */ /* 0x000fe20000410000 */
[----:B------:R-:W-:Y:S01]  /*12f0*/  FMUL.FTZ R201, R155, R140 ;  /* 0x0000008c9bc97220 */ /* 0x000fe20000410000 */
[----:B------:R-:W-:Y:S01]  /*1300*/  FMUL.FTZ R148, R152, R143 ;  /* 0x0000008f98947220 */ /* 0x000fe20000410000 */
[----:B------:R-:W-:Y:S01]  /*1310*/  FADD.FTZ R80, R80, R152 ;  /* 0x0000009850507221 */ /* 0x000fe20000010000 */
[----:B------:R-:W-:Y:S01]  /*1320*/  FFMA.FTZ R112, R152, R149, R112 ;  /* 0x0000009598707223 */ /* 0x000fe20000010070 */
[----:B------:R-:W-:Y:S01]  /*1330*/  SHF.R.U64 R140, R190, 0x10, R191 ;  /* 0x00000010be8c7819 */ /* 0x000fe200000012bf */
[----:B------:R-:W-:Y:S01]  /*1340*/  FADD.FTZ R81, R81, R153 ;  /* 0x0000009951517221 */ /* 0x000fe20000010000 */
[----:B------:R-:W-:Y:S01]  /*1350*/  FFMA.FTZ R113, R153, R150, R113 ;  /* 0x0000009699717223 */ /* 0x000fe20000010071 */
[----:B------:R-:W-:Y:S01]  /*1360*/  FMUL.FTZ R152, R154, R141 ;  /* 0x0000008d9a987220 */ /* 0x000fe20000410000 */
[----:B------:R-:W-:Y:S01]  /*1370*/  FMUL.FTZ R153, R4, R147 ;  /* 0x0000009304997220 */ /* 0x000fe20000410000 */
[----:B------:R-:W-:-:S02]  /*1380*/  HADD2.F32 R141, -RZ, R190.H0_H0 ;  /* 0x200000beff8d7230 */ /* 0x000fc40000004100 */
[----:B------:R-:W-:Y:S01]  /*1390*/  FADD.FTZ R157, -R205, R157 ;  /* 0x0000009dcd9d7221 */ /* 0x000fe20000010100 */
[----:B------:R-:W-:Y:S01]  /*13a0*/  FADD.FTZ R83, R83, R155 ;  /* 0x0000009b53537221 */ /* 0x000fe20000010000 */
[----:B------:R-:W-:Y:S01]  /*13b0*/  FFMA.FTZ R115, R155, R202, R115 ;  /* 0x000000ca9b737223 */ /* 0x000fe20000010073 */
[----:B------:R-:W-:Y:S01]  /*13c0*/  FADD.FTZ R155, -R205, R156 ;  /* 0x0000009ccd9b7221 */ /* 0x000fe20000010100 */
[----:B------:R-:W-:Y:S02]  /*13d0*/  HADD2.F32 R140, -RZ, R140.H0_H0 ;  /* 0x2000008cff8c7230 */ /* 0x000fe40000004100 */
[----:B------:R-:W-:Y:S01]  /*13e0*/  FADD.FTZ R82, R82, R154 ;  /* 0x0000009a52527221 */ /* 0x000fe20000010000 */
[----:B------:R-:W-:Y:S01]  /*13f0*/  FFMA.FTZ R114, R154, R153, R114 ;  /* 0x000000999a727223 */ /* 0x000fe20000010072 */
[----:B------:R-:W-:Y:S01]  /*1400*/  FMUL.FTZ R156, R4, R157 ;  /* 0x0000009d049c7220 */ /* 0x000fe20000410000 */
[----:B------:R-:W-:Y:S01]  /*1410*/  FMUL.FTZ R154, R160, R141 ;  /* 0x0000008da09a7220 */ /* 0x000fe20000410000 */
[----:B------:R-:W-:Y:S01]  /*1420*/  FADD.FTZ R142, RZ, R10 ;  /* 0x0000000aff8e7221 */ /* 0x000fe20000010000 */
[----:B------:R-:W-:Y:S01]  /*1430*/  FFMA.FTZ R141, R3, R10, RZ ;  /* 0x0000000a038d7223 */ /* 0x000fe200000100ff */
[----:B------:R-:W-:Y:S01]  /*1440*/  FMUL.FTZ R157, R161, R140 ;  /* 0x0000008ca19d7220 */ /* 0x000fe20000410000 */
        /* <DEDUP_REMOVED lines=8> */
[C---:B------:R-:W-:Y:S01]  /*14d0*/  FMUL.FTZ R159, R4.reuse, R143 ;  /* 0x0000008f049f7220 */ /* 0x040fe20000410000 */
[----:B------:R-:W-:Y:S01]  /*14e0*/  FMUL.FTZ R155, R4, R155 ;  /* 0x0000009b049b7220 */ /* 0x000fe20000410000 */
[----:B------:R-:W-:Y:S01]  /*14f0*/  FADD.FTZ R143, R15, R142 ;  /* 0x0000008e0f8f7221 */ /* 0x000fe20000010000 */
[----:B------:R-:W-:Y:S01]  /*1500*/  FFMA.FTZ R140, R16, R15, R141 ;  /* 0x0000000f108c7223 */ /* 0x000fe2000001008d */
[----:B------:R-:W-:Y:S02]  /*1510*/  HADD2.F32 R145, -RZ, R191.H0_H0 ;  /* 0x200000bfff917230 */ /* 0x000fe40000004100 */
[----:B------:R-:W-:Y:S01]  /*1520*/  FADD.FTZ R76, R76, R160 ;  /* 0x000000a04c4c7221 */ /* 0x000fe20000010000 */
[----:B------:R-:W-:Y:S01]  /*1530*/  FFMA.FTZ R108, R160, R155, R108 ;  /* 0x0000009ba06c7223 */ /* 0x000fe2000001006c */
[----:B------:R-:W-:Y:S01]  /*1540*/  FADD.FTZ R142, R18, R143 ;  /* 0x0000008f128e7221 */ /* 0x000fe20000010000 */
[----:B------:R-:W-:Y:S01]  /*1550*/  SHF.R.U32.HI R160, RZ, 0x10, R191 ;  /* 0x00000010ffa07819 */ /* 0x000fe200000116bf */
[----:B------:R-:W-:Y:S01]  /*1560*/  FFMA.FTZ R141, R17, R18, R140 ;  /* 0x00000012118d7223 */ /* 0x000fe2000001008c */
[----:B------:R-:W-:Y:S01]  /*1570*/  FMUL.FTZ R158, R162, R145 ;  /* 0x00000091a29e7220 */ /* 0x000fe20000410000 */
[----:B------:R-:W-:Y:S01]  /*1580*/  FADD.FTZ R145, R19, R142 ;  /* 0x0000008e13917221 */ /* 0x000fe20000010000 */
[----:B------:R-:W-:Y:S01]  /*1590*/  FADD.FTZ R78, R78, R162 ;  /* 0x000000a24e4e7221 */ /* 0x000fe20000010000 */
[----:B------:R-:W-:Y:S01]  /*15a0*/  FFMA.FTZ R140, R20, R19, R141 ;  /* 0x00000013148c7223 */ /* 0x000fe2000001008d */
[----:B------:R-:W-:-:S02]  /*15b0*/  HADD2.F32 R160, -RZ, R160.H0_H0 ;  /* 0x200000a0ffa07230 */ /* 0x000fc40000004100 */
        /* <DEDUP_REMOVED lines=9> */
[----:B------:R-:W-:Y:S02]  /*1650*/  HADD2.F32 R143, -RZ, R192.H0_H0 ;  /* 0x200000c0ff8f7230 */ /* 0x000fe40000004100 */
        /* <DEDUP_REMOVED lines=8> */
[----:B------:R-:W-:Y:S01]  /*16e0*/  FADD.FTZ R143, R27, R142 ;  /* 0x0000008e1b8f7221 */ /* 0x000fe20000010000 */
[----:B------:R-:W-:Y:S01]  /*16f0*/  SHF.R.U64 R146, R192, 0x10, R193 ;  /* 0x00000010c0927819 */ /* 0x000fe200000012c1 */
[----:B------:R-:W-:Y:S01]  /*1700*/  FFMA.FTZ R140, R132, R27, R141 ;  /* 0x0000001b848c7223 */ /* 0x000fe2000001008d */
[----:B------:R-:W-:Y:S01]  /*1710*/  FADD.FTZ R84, R84, R144 ;  /* 0x0000009054547221 */ /* 0x000fe20000010000 */
[----:B------:R-:W-:Y:S01]  /*1720*/  FFMA.FTZ R116, R144, R137, R116 ;  /* 0x0000008990747223 */ /* 0x000fe20000010074 */
[----:B------:R-:W-:Y:S01]  /*1730*/  FADD.FTZ R144, R134, R143 ;  /* 0x0000008f86907221 */ /* 0x000fe20000010000 */
[----:B------:R-:W-:Y:S01]  /*1740*/  FFMA.FTZ R141, R133, R134, R140 ;  /* 0x00000086858d7223 */ /* 0x000fe2000001008c */
[----:B------:R-:W-:-:S02]  /*1750*/  HADD2.F32 R142, -RZ, R146.H0_H0 ;  /* 0x20000092ff8e7230 */ /* 0x000fc40000004100 */
[----:B------:R-:W-:Y:S01]  /*1760*/  FADD.FTZ R147, -R205, R167 ;  /* 0x000000a7cd937221 */ /* 0x000fe20000010100 */
[----:B------:R-:W-:Y:S01]  /*1770*/  FADD.FTZ R167, R135, R144 ;  /* 0x0000009087a77221 */ /* 0x000fe20000010000 */
[----:B------:R-:W-:Y:S01]  /*1780*/  FFMA.FTZ R140, R136, R135, R141 ;  /* 0x00000087888c7223 */ /* 0x000fe2000001008d */
[----:B------:R-:W-:Y:S01]  /*1790*/  FADD.FTZ R165, -R205, R165 ;  /* 0x000000a5cda57221 */ /* 0x000fe20000010100 */
[----:B------:R-:W-:Y:S01]  /*17a0*/  FMUL.FTZ R163, R169, R142 ;  /* 0x0000008ea9a37220 */ /* 0x000fe20000410000 */
[----:B------:R-:W-:Y:S01]  /*17b0*/  FADD.FTZ R142, R138, R167 ;  /* 0x000000a78a8e7221 */ /* 0x000fe20000010000 */
[----:B------:R-:W-:Y:S01]  /*17c0*/  FFMA.FTZ R141, R137, R138, R140 ;  /* 0x0000008a898d7223 */ /* 0x000fe2000001008c */
[----:B------:R-:W-:Y:S01]  /*17d0*/  FADD.FTZ R145, -R205, R166 ;  /* 0x000000a6cd917221 */ /* 0x000fe20000010100 */
[----:B------:R-:W-:Y:S01]  /*17e0*/  FMUL.FTZ R166, R4, R165 ;  /* 0x000000a504a67220 */ /* 0x000fe20000410000 */
[----:B------:R-:W-:Y:S01]  /*17f0*/  FADD.FTZ R165, R139, R142 ;  /* 0x0000008e8ba57221 */ /* 0x000fe20000010000 */
[----:B------:R-:W-:Y:S01]  /*1800*/  FFMA.FTZ R140, R196, R139, R141 ;  /* 0x0000008bc48c7223 */ /* 0x000fe2000001008d */
[----:B------:R-:W-:-:S02]  /*1810*/  HADD2.F32 R143, -RZ, R193.H0_H0 ;  /* 0x200000c1ff8f7230 */ /* 0x000fc40000004100 */
[----:B------:R-:W-:Y:S01]  /*1820*/  FADD.FTZ R142, R198, R165 ;  /* 0x000000a5c68e7221 */ /* 0x000fe20000010000 */
[----:B------:R-:W-:Y:S02]  /*1830*/  FFMA.FTZ R141, R197, R198, R140 ;  /* 0x000000c6c58d7223 */ /* 0x000fe4000001008c */
        /* <DEDUP_REMOVED lines=16> */
[----:B------:R-:W-:Y:S02]  /*1940*/  FADD.FTZ R72, R72, R168 ;  /* 0x000000a848487221 */ /* 0x000fe40000010000 */
[----:B------:R-:W-:Y:S01]  /*1950*/  FADD.FTZ R143, R158, R143 ;  /* 0x0000008f9e8f7221 */ /* 0x000fe20000010000 */
[----:B------:R-:W-:Y:S01]  /*1960*/  FFMA.FTZ R141, R159, R158, R140 ;  /* 0x0000009e9f8d7223 */ /* 0x000fe2000001008c */
[----:B------:R-:W-:Y:S01]  /*1970*/  FFMA.FTZ R104, R168, R161, R104 ;  /* 0x000000a1a8687223 */ /* 0x000fe20000010068 */
[----:B------:R-:W-:Y:S01]  /*1980*/  SHF.R.U32.HI R168, RZ, 0x10, R193 ;  /* 0x00000010ffa87819 */ /* 0x000fe200000116c1 */
[----:B------:R-:W-:Y:S01]  /*1990*/  FMUL.FTZ R167, R4, R145 ;  /* 0x0000009104a77220 */ /* 0x000fe20000410000 */
[----:B------:R-:W-:Y:S01]  /*19a0*/  FADD.FTZ R143, R160, R143 ;  /* 0x0000008fa08f7221 */ /* 0x000fe20000010000 */
[----:B------:R-:W-:Y:S01]  /*19b0*/  FFMA.FTZ R142, R162, R160, R141 ;  /* 0x000000a0a28e7223 */ /* 0x000fe2000001008d */
[----:B------:R-:W-:Y:S01]  /*19c0*/  FADD.FTZ R74, R74, R170 ;  /* 0x000000aa4a4a7221 */ /* 0x000fe20000010000 */
[----:B------:R-:W-:-:S02]  /*19d0*/  HADD2.F32 R168, -RZ, R168.H0_H0 ;  /* 0x200000a8ffa87230 */ /* 0x000fc40000004100 */
[----:B------:R-:W-:Y:S01]  /*19e0*/  FFMA.FTZ R106, R170, R167, R106 ;  /* 0x000000a7aa6a7223 */ /* 0x000fe2000001006a */
        /* <DEDUP_REMOVED lines=8> */
[----:B------:R-:W-:Y:S01]  /*1a70*/  FADD.FTZ R171, -R205, R172 ;  /* 0x000000accdab7221 */ /* 0x000fe20000010100 */
[----:B------:R-:W-:Y:S01]  /*1a80*/  FADD.FTZ R73, R73, R169 ;  /* 0x000000a949497221 */ /* 0x000fe20000010000 */
[----:B------:R-:W-:Y:S01]  /*1a90*/  FFMA.FTZ R105, R169, R166, R105 ;  /* 0x000000a6a9697223 */ /* 0x000fe20000010069 */
[----:B------:R-:W-:Y:S01]  /*1aa0*/  SHF.R.U64 R172, R194, 0x10, R195 ;  /* 0x00000010c2ac7819 */ /* 0x000fe200000012c3 */
[----:B------:R-:W-:-:S02]  /*1ab0*/  HADD2.F32 R169, -RZ, R194.H0_H0 ;  /* 0x200000c2ffa97230 */ /* 0x000fc40000004100 */
[----:B------:R-:W-:Y:S01]  /*1ac0*/  FADD.FTZ R143, R165, R142 ;  /* 0x0000008ea58f7221 */ /* 0x000fe20000010000 */
[----:B------:R-:W-:Y:S01]  /*1ad0*/  FFMA.FTZ R141, R167, R165, R140 ;  /* 0x000000a5a78d7223 */ /* 0x000fe2000001008c */
[----:B------:R-:W-:Y:S01]  /*1ae0*/  FMUL.FTZ R171, R4, R171 ;  /* 0x000000ab04ab7220 */ /* 0x000fe20000410000 */
[----:B------:R-:W-:Y:S02]  /*1af0*/  HADD2.F32 R172, -RZ, R172.H0_H0 ;  /* 0x200000acffac7230 */ /* 0x000fe40000004100 */
[C---:B------:R-:W-:Y:S01]  /*1b00*/  FADD.FTZ R173, -R205.reuse, R173 ;  /* 0x000000adcdad7221 */ /* 0x040fe20000010100 */
[----:B------:R-:W-:Y:S01]  /*1b10*/  FMUL.FTZ R169, R176, R169 ;  /* 0x000000a9b0a97220 */ /* 0x000fe20000410000 */
[----:B------:R-:W-:Y:S01]  /*1b20*/  FADD.FTZ R140, R168, R143 ;  /* 0x0000008fa88c7221 */ /* 0x000fe20000010000 */
[----:B------:R-:W-:Y:S01]  /*1b30*/  FFMA.FTZ R142, R170, R168, R141 ;  /* 0x000000a8aa8e7223 */ /* 0x000fe2000001008d */
[----:B------:R-:W-:Y:S01]  /*1b40*/  FADD.FTZ R68, R68, R176 ;  /* 0x000000b044447221 */ /* 0x000fe20000010000 */
[----:B------:R-:W-:Y:S01]  /*1b50*/  FFMA.FTZ R100, R176, R171, R100 ;  /* 0x000000abb0647223 */ /* 0x000fe20000010064 */
[----:B------:R-:W-:Y:S01]  /*1b60*/  FADD.FTZ R145, -R205, R174 ;  /* 0x000000aecd917221 */ /* 0x000fe20000010100 */
[----:B------:R-:W-:Y:S01]  /*1b70*/  SHF.R.U32.HI R176, RZ, 0x10, R195 ;  /* 0x00000010ffb07819 */ /* 0x000fe200000116c3 */
[----:B------:R-:W-:-:S02]  /*1b80*/  HADD2.F32 R147, -RZ, R195.H0_H0 ;  /* 0x200000c3ff937230 */ /* 0x000fc40000004100 */
[----:B------:R-:W-:Y:S01]  /*1b90*/  FMUL.FTZ R172, R177, R172 ;  /* 0x000000acb1ac7220 */ /* 0x000fe20000410000 */
[C---:B------:R-:W-:Y:S01]  /*1ba0*/  FMUL.FTZ R174, R4.reuse, R173 ;  /* 0x000000ad04ae7220 */ /* 0x040fe20000410000 */
[----:B------:R-:W-:Y:S01]  /*1bb0*/  FADD.FTZ R141, R169, R140 ;  /* 0x0000008ca98d7221 */ /* 0x000fe20000010000 */
[----:B------:R-:W-:Y:S01]  /*1bc0*/  FFMA.FTZ R143, R171, R169, R142 ;  /* 0x000000a9ab8f7223 */ /* 0x000fe2000001008e */
        /* <DEDUP_REMOVED lines=19> */
.L_x_13555:
        /* <DEDUP_REMOVED lines=12> */
.L_x_13557:
[----:B------:R-:W-:Y:S02]  /*1dc0*/  MOV R179, RZ ;  /* 0x000000ff00b37202 */ /* 0x000fe40000000f00 */
[----:B------:R-:W-:Y:S01]  /*1dd0*/  MOV R177, RZ ;  /* 0x000000ff00b17202 */ /* 0x000fe20000000f00 */
[----:B------:R-:W-:Y:S06]  /*1de0*/  @P0 BRA `(.L_x_13558) ;  /* 0x0000000000640947 */ /* 0x000fec0003800000 */
[----:B------:R-:W0:Y:S01]  /*1df0*/  LDC.64 R140, c[0x0][0x3b0] ;  /* 0x0000ec00ff8c7b82 */ /* 0x000e220000000a00 */
[C---:B------:R-:W-:Y:S02]  /*1e00*/  IADD3 R207, PT, PT, R143.reuse, 0x80, RZ ;  /* 0x000000808fcf7810 */ /* 0x040fe40007ffe0ff */
[C---:B------:R-:W-:Y:S02]  /*1e10*/  IADD3 R215, PT, PT, R143.reuse, 0x100, RZ ;  /* 0x000001008fd77810 */ /* 0x040fe40007ffe0ff */
[C---:B------:R-:W-:Y:S02]  /*1e20*/  IADD3 R213, PT, PT, R143.reuse, 0x180, RZ ;  /* 0x000001808fd57810 */ /* 0x040fe40007ffe0ff */
[C---:B------:R-:W-:Y:S02]  /*1e30*/  IADD3 R211, PT, PT, R143.reuse, 0x200, RZ ;  /* 0x000002008fd37810 */ /* 0x040fe40007ffe0ff */
[C---:B------:R-:W-:Y:S02]  /*1e40*/  IADD3 R147, PT, PT, R143.reuse, 0x280, RZ ;  /* 0x000002808f937810 */ /* 0x040fe40007ffe0ff */
[----:B------:R-:W-:-:S02]  /*1e50*/  IADD3 R145, PT, PT, R143, 0x300, RZ ;  /* 0x000003008f917810 */ /* 0x000fc40007ffe0ff */
[----:B------:R-:W-:Y:S01]  /*1e60*/  IADD3 R5, PT, PT, R143, 0x380, RZ ;  /* 0x000003808f057810 */ /* 0x000fe20007ffe0ff */
[----:B0-----:R-:W-:-:S04]  /*1e70*/  IMAD.WIDE.U32 R206, R207, 0x4, R140 ;  /* 0x00000004cfce7825 */ /* 0x001fc800078e008c */
[--C-:B------:R-:W-:Y:S02]  /*1e80*/  IMAD.WIDE.U32 R214, R215, 0x4, R140.reuse ;  /* 0x00000004d7d67825 */ /* 0x100fe400078e008c */
[----:B------:R0:W5:Y:S02]  /*1e90*/  LDG.E R207, desc[UR12][R206.64] ;  /* 0x0000000ccecf7981 */ /* 0x000164000c1e1900 */
[--C-:B------:R-:W-:Y:S02]  /*1ea0*/  IMAD.WIDE.U32 R212, R213, 0x4, R140.reuse ;  /* 0x00000004d5d47825 */ /* 0x100fe400078e008c */
[----:B------:R0:W5:Y:S02]  /*1eb0*/  LDG.E R203, desc[UR12][R214.64] ;  /* 0x0000000cd6cb7981 */ /* 0x000164000c1e1900 */
[----:B------:R-:W-:-:S04]  /*1ec0*/  IMAD.WIDE.U32 R210, R211, 0x4, R140 ;  /* 0x00000004d3d27825 */ /* 0x000fc800078e008c */
[--C-:B------:R-:W-:Y:S01]  /*1ed0*/  IMAD.WIDE.U32 R146, R147, 0x4, R140.reuse ;  /* 0x0000000493927825 */ /* 0x100fe200078e008c */
[----:B------:R0:W5:Y:S03]  /*1ee0*/  LDG.E R6, desc[UR12][R210.64] ;  /* 0x0000000cd2067981 */ /* 0x000166000c1e1900 */
[--C-:B------:R-:W-:Y:S01]  /*1ef0*/  IMAD.WIDE.U32 R144, R145, 0x4, R140.reuse ;  /* 0x0000000491907825 */ /* 0x100fe200078e008c */
[----:B------:R0:W5:Y:S03]  /*1f00*/  LDG.E R7, desc[UR12][R146.64] ;  /* 0x0000000c92077981 */ /* 0x000166000c1e1900 */
[--C-:B------:R-:W-:Y:S01]  /*1f10*/  IMAD.WIDE.U32 R142, R143, 0x4, R140.reuse ;  /* 0x000000048f8e7825 */ /* 0x100fe200078e008c */
[----:B------:R0:W5:Y:S03]  /*1f20*/  LDG.E R8, desc[UR12][R144.64] ;  /* 0x0000000c90087981 */ /* 0x000166000c1e1900 */
[----:B------:R-:W-:Y:S01]  /*1f30*/  IMAD.WIDE.U32 R140, R5, 0x4, R140 ;  /* 0x00000004058c7825 */ /* 0x000fe200078e008c */
[----:B------:R0:W5:Y:S04]  /*1f40*/  LDG.E R209, desc[UR12][R142.64] ;  /* 0x0000000c8ed17981 */ /* 0x000168000c1e1900 */
[----:B------:R0:W5:Y:S04]  /*1f50*/  LDG.E R5, desc[UR12][R212.64] ;  /* 0x0000000cd4057981 */ /* 0x000168000c1e1900 */
[----:B------:R0:W5:Y:S01]  /*1f60*/  LDG.E R9, desc[UR12][R140.64] ;  /* 0x0000000c8c097981 */ /* 0x000162000c1e1900 */
[----:B------:R-:W-:Y:S05]  /*1f70*/  BRA `(.L_x_13556) ;  /* 0x0000000000d47947 */ /* 0x000fea0003800000 */
.L_x_13558:
        /* <DEDUP_REMOVED lines=8> */
[----:B------:R-:W-:Y:S02]  /*2000*/  LEA.HI R6, R6, R5, RZ, 0x2 ;  /* 0x0000000506067211 */ /* 0x000fe400078f10ff */
[C---:B------:R-:W-:Y:S02]  /*2010*/  IADD3 R41, PT, PT, R143.reuse, 0x180, RZ ;  /* 0x000001808f297810 */ /* 0x040fe40007ffe0ff */
[C---:B------:R-:W-:Y:S02]  /*2020*/  IADD3 R37, PT, PT, R143.reuse, 0x280, RZ ;  /* 0x000002808f257810 */ /* 0x040fe40007ffe0ff */
[C---:B------:R-:W-:Y:S02]  /*2030*/  IADD3 R35, PT, PT, R143.reuse, 0x300, RZ ;  /* 0x000003008f237810 */ /* 0x040fe40007ffe0ff */
[----:B------:R-:W-:Y:S01]  /*2040*/  IADD3 R5, PT, PT, R143, 0x380, RZ ;  /* 0x000003808f057810 */ /* 0x000fe20007ffe0ff */
[----:B-1----:R-:W-:-:S04]  /*2050*/  IMAD.WIDE.U32 R42, R43, 0x4, R30 ;  /* 0x000000042b2a7825 */ /* 0x002fc800078e001e */
[--C-:B------:R-:W-:Y:S01]  /*2060*/  IMAD.WIDE.U32 R38, R39, 0x4, R30.reuse ;  /* 0x0000000427267825 */ /* 0x100fe200078e001e */
[----:B------:R1:W5:Y:S01]  /*2070*/  LDG.E R203, desc[UR12][R42.64] ;  /* 0x0000000c2acb7981 */ /* 0x000362000c1e1900 */
[----:B0-----:R-:W-:Y:S02]  /*2080*/  LEA.HI.SX32 R57, R6, R7, 0x1e ;  /* 0x0000000706397211 */ /* 0x001fe400078ff2ff */
[--C-:B------:R-:W-:Y:S01]  /*2090*/  IMAD.WIDE.U32 R44, R45, 0x4, R30.reuse ;  /* 0x000000042d2c7825 */ /* 0x100fe200078e001e */
[----:B------:R0:W5:Y:S01]  /*20a0*/  LDG.E R6, desc[UR12][R38.64] ;  /* 0x0000000c26067981 */ /* 0x000162000c1e1900 */
[----:B------:R-:W-:Y:S02]  /*20b0*/  IADD3 R53, PT, PT, R57, 0x80, RZ ;  /* 0x0000008039357810 */ /* 0x000fe40007ffe0ff */
[--C-:B------:R-:W-:Y:S01]  /*20c0*/  IMAD.WIDE.U32 R40, R41, 0x4, R30.reuse ;  /* 0x0000000429287825 */ /* 0x100fe200078e001e */
[C---:B------:R-:W-:Y:S01]  /*20d0*/  IADD3 R49, PT, PT, R57.reuse, 0x100, RZ ;  /* 0x0000010039317810 */ /* 0x040fe20007ffe0ff */
[----:B------:R3:W5:Y:S01]  /*20e0*/  LDG.E R207, desc[UR12][R44.64] ;  /* 0x0000000c2ccf7981 */ /* 0x000762000c1e1900 */
[----:B------:R-:W-:Y:S01]  /*20f0*/  IADD3 R47, PT, PT, R57, 0x180, RZ ;  /* 0x00000180392f7810 */ /* 0x000fe20007ffe0ff */
[----:B------:R-:W-:Y:S01]  /*2100*/  IMAD.WIDE.U32 R36, R37, 0x4, R30 ;  /* 0x0000000425247825 */ /* 0x000fe200078e001e */
[----:B------:R-:W-:-:S02]  /*2110*/  IADD3 R51, PT, PT, R57, 0x200, RZ ;  /* 0x0000020039337810 */ /* 0x000fc40007ffe0ff */
[----:B-1----:R-:W-:Y:S01]  /*2120*/  IADD3 R43, PT, PT, R57, 0x280, RZ ;  /* 0x00000280392b7810 */ /* 0x002fe20007ffe0ff */
[--C-:B------:R-:W-:Y:S01]  /*2130*/  IMAD.WIDE.U32 R32, R143, 0x4, R30.reuse ;  /* 0x000000048f207825 */ /* 0x100fe200078e001e */
[C---:B------:R-:W-:Y:S01]  /*2140*/  IADD3 R55, PT, PT, R57.reuse, 0x300, RZ ;  /* 0x0000030039377810 */ /* 0x040fe20007ffe0ff */
[----:B------:R-:W5:Y:S01]  /*2150*/  LDG.E R7, desc[UR12][R36.64] ;  /* 0x0000000c24077981 */ /* 0x000f62000c1e1900 */
[----:B0-----:R-:W-:Y:S01]  /*2160*/  IADD3 R39, PT, PT, R57, 0x380, RZ ;  /* 0x0000038039277810 */ /* 0x001fe20007ffe0ff */
[--C-:B------:R-:W-:Y:S02]  /*2170*/  IMAD.WIDE.U32 R34, R35, 0x4, R30.reuse ;  /* 0x0000000423227825 */ /* 0x100fe400078e001e */
[----:B------:R-:W5:Y:S02]  /*2180*/  LDG.E R209, desc[UR12][R32.64] ;  /* 0x0000000c20d17981 */ /* 0x000f64000c1e1900 */
[----:B------:R-:W-:Y:S02]  /*2190*/  IMAD.WIDE.U32 R30, R5, 0x4, R30 ;  /* 0x00000004051e7825 */ /* 0x000fe400078e001e */
[----:B------:R0:W5:Y:S02]  /*21a0*/  LDG.E R5, desc[UR12][R40.64] ;  /* 0x0000000c28057981 */ /* 0x000164000c1e1900 */
[----:B--2---:R-:W-:-:S02]  /*21b0*/  IMAD.WIDE.U32 R56, R57, 0x10, R28 ;  /* 0x0000001039387825 */ /* 0x004fc400078e001c */
[----:B------:R1:W5:Y:S02]  /*21c0*/  LDG.E R8, desc[UR12][R34.64] ;  /* 0x0000000c22087981 */ /* 0x000364000c1e1900 */
[--C-:B------:R-:W-:Y:S02]  /*21d0*/  IMAD.WIDE.U32 R52, R53, 0x10, R28.reuse ;  /* 0x0000001035347825 */ /* 0x100fe400078e001c */
[----:B------:R1:W5:Y:S02]  /*21e0*/  LDG.E R9, desc[UR12][R30.64] ;  /* 0x0000000c1e097981 */ /* 0x000364000c1e1900 */
[--C-:B------:R-:W-:Y:S02]  /*21f0*/  IMAD.WIDE.U32 R48, R49, 0x10, R28.reuse ;  /* 0x0000001031307825 */ /* 0x100fe400078e001c */
[----:B------:R-:W5:Y:S02]  /*2200*/  LDG.E.128 R56, desc[UR12][R56.64] ;  /* 0x0000000c38387981 */ /* 0x000f64000c1e1d00 */
[----:B---3--:R-:W-:-:S04]  /*2210*/  IMAD.WIDE.U32 R44, R47, 0x10, R28 ;  /* 0x000000102f2c7825 */ /* 0x008fc800078e001c */
[--C-:B0-----:R-:W-:Y:S02]  /*2220*/  IMAD.WIDE.U32 R40, R51, 0x10, R28.reuse ;  /* 0x0000001033287825 */ /* 0x101fe400078e001c */
[----:B------:R-:W5:Y:S02]  /*2230*/  LDG.E.128 R48, desc[UR12][R48.64] ;  /* 0x0000000c30307981 */ /* 0x000f64000c1e1d00 */
[--C-:B------:R-:W-:Y:S02]  /*2240*/  IMAD.WIDE.U32 R36, R43, 0x10, R28.reuse ;  /* 0x000000102b247825 */ /* 0x100fe400078e001c */
[----:B------:R-:W5:Y:S02]  /*2250*/  LDG.E.128 R44, desc[UR12][R44.64] ;  /* 0x0000000c2c2c7981 */ /* 0x000f64000c1e1d00 */
[--C-:B------:R-:W-:Y:S02]  /*2260*/  IMAD.WIDE.U32 R32, R55, 0x10, R28.reuse ;  /* 0x0000001037207825 */ /* 0x100fe400078e001c */
[----:B------:R-:W5:Y:S02]  /*2270*/  LDG.E.128 R52, desc[UR12][R52.64] ;  /* 0x0000000c34347981 */ /* 0x000f64000c1e1d00 */
[----:B------:R-:W-:-:S02]  /*2280*/  IMAD.WIDE.U32 R28, R39, 0x10, R28 ;  /* 0x00000010271c7825 */ /* 0x000fc400078e001c */
[----:B------:R-:W5:Y:S04]  /*2290*/  LDG.E.128 R40, desc[UR12][R40.64] ;  /* 0x0000000c28287981 */ /* 0x000f68000c1e1d00 */
[----:B------:R-:W5:Y:S04]  /*22a0*/  LDG.E.128 R36, desc[UR12][R36.64] ;  /* 0x0000000c24247981 */ /* 0x000f68000c1e1d00 */
[----:B------:R-:W5:Y:S04]  /*22b0*/  LDG.E.128 R32, desc[UR12][R32.64] ;  /* 0x0000000c20207981 */ /* 0x000f68000c1e1d00 */
[----:B-1----:R-:W5:Y:S02]  /*22c0*/  LDG.E.128 R28, desc[UR12][R28.64] ;  /* 0x0000000c1c1c7981 */ /* 0x002f64000c1e1d00 */
.L_x_13556:
        /* <DEDUP_REMOVED lines=32> */
.L_x_13560:
[----:B------:R-:W-:Y:S05]  /*24d0*/  BSYNC.RECONVERGENT B0 ;  /* 0x0000000000007941 */ /* 0x000fea0003800200 */
.L_x_13559:
[----:B------:R-:W1:Y:S08]  /*24e0*/  S2UR UR5, SR_CgaCtaId ;  /* 0x00000000000579c3 */ /* 0x000e700000008800 */
[----:B------:R-:W-:Y:S01]  /*24f0*/  BAR.SYNC.DEFER_BLOCKING 0x0 ;  /* 0x0000000000007b1d */ /* 0x000fe20000010000 */
[----:B------:R-:W-:Y:S02]  /*2500*/  ISETP.NE.U32.AND P0, PT, RZ, UR6, PT ;  /* 0x00000006ff007c0c */ /* 0x000fe4000bf05070 */
[----:B------:R-:W-:-:S02]  /*2510*/  @P2 IADD3 R204, PT, PT, R204, -0x1, RZ ;  /* 0xffffffffcccc2810 */ /* 0x000fc40007ffe0ff */
[----:B------:R-:W-:Y:S01]  /*2520*/  ISETP.NE.AND.EX P0, PT, R208, RZ, PT, P0 ;  /* 0x000000ffd000720c */ /* 0x000fe20003f05300 */
[----:B------:R-:W-:Y:S02]  /*2530*/  UMOV UR4, 0x400 ;  /* 0x0000040000047882 */ /* 0x000fe40000000000 */
[----:B------:R-:W2:Y:S01]  /*2540*/  LDC R205, c[0x0][0x388] ;  /* 0x0000e200ffcd7b82 */ /* 0x000ea20000000800 */
[----:B------:R-:W-:Y:S01]  /*2550*/  ISETP.NE.AND P1, PT, RZ, UR11, PT ;  /* 0x0000000bff007c0c */ /* 0x000fe2000bf25270 */
        /* <DEDUP_REMOVED lines=43> */
.L_x_13563:
        /* <DEDUP_REMOVED lines=10> */
.L_x_13564:
        /* <DEDUP_REMOVED lines=10> */
.L_x_13565:
        /* <DEDUP_REMOVED lines=11> */
.L_x_13562:
        /* <DEDUP_REMOVED lines=16> */
[----:B------:R-:W-:Y:S01]  /*2b00*/  FSEL R131, R143, RZ, P0 ;  /* 0x000000ff8f837208 */ /* 0x000fe20000000000 */
[----:B------:R-:W-:Y:S06]  /*2b10*/  @!P2 BRA `(.L_x_13567) ;  /* 0x000000000024a947 */ /* 0x000fec0003800000 */
        /* <DEDUP_REMOVED lines=9> */
.L_x_13567:
        /* <DEDUP_REMOVED lines=10> */
.L_x_13568:
        /* <DEDUP_REMOVED lines=10> */
.L_x_13569:
[----:B------:R-:W-:Y:S05]  /*2cf0*/  @!P2 BRA `(.L_x_13566) ;  /* 0x00000004004ca947 */ /* 0x000fea0003800000 */
[----:B------:R-:W-:Y:S01]  /*2d00*/  FMUL.FTZ R127, R131, UR17 ;  /* 0x00000011837f7c20 */ /* 0x000fe20008410000 */
[----:B-----5:R-:W-:-:S03]  /*2d10*/  ISETP.GE.U32.AND P0, PT, R209, 0x1000000, PT ;  /* 0x01000000d100780c */ /* 0x020fc60003f06070 */
[----:B------:R-:W-:-:S05]  /*2d20*/  FMUL.FTZ R127, R127, UR16 ;  /* 0x000000107f7f7c20 */ /* 0x000fca0008410000 */
[----:B------:R-:W-:Y:S01]  /*2d30*/  SEL R127, R127, RZ, P0 ;  /* 0x000000ff7f7f7207 */ /* 0x000fe20000000000 */
[----:B------:R-:W-:Y:S06]  /*2d40*/  BRA `(.L_x_13566) ;  /* 0x0000000400387947 */ /* 0x000fec0003800000 */
.L_x_13561:
[----:B------:R-:W-:Y:S01]  /*2d50*/  UMOV UR4, UR8 ;  /* 0x0000000800047c82 */ /* 0x000fe20008000000 */
[----:B------:R-:W-:Y:S01]  /*2d60*/  UMOV UR5, UR9 ;  /* 0x0000000900057c82 */ /* 0x000fe20008000000 */
[----:B------:R-:W-:-:S04]  /*2d70*/  UISETP.NE.U32.AND UP0, UPT, UR4, URZ, UPT ;  /* 0x000000ff0400728c */ /* 0x000fc8000bf05070 */
[----:B------:R-:W-:-:S09]  /*2d80*/  UISETP.NE.AND.EX UP0, UPT, UR5, URZ, UPT, UP0 ;  /* 0x000000ff0500728c */ /* 0x000fd2000bf05300 */
[----:B------:R-:W-:Y:S05]  /*2d90*/  BRA.U UP0, `(.L_x_13570) ;  /* 0x0000000100947547 */ /* 0x000fea000b800000 */
[----:B------:R-:W0:Y:S01]  /*2da0*/  @P2 LDC.64 R140, c[0x0][0x408] ;  /* 0x00010200ff8c2b82 */ /* 0x000e220000000a00 */
[-CC-:B------:R-:W-:Y:S01]  /*2db0*/  @P3 FFMA.FTZ R147, R3, R205.reuse, R206.reuse ;  /* 0x000000cd03933223 */ /* 0x180fe200000100ce */
[-CC-:B------:R-:W-:Y:S01]  /*2dc0*/  @P3 FFMA.FTZ R212, R12, R205.reuse, R206.reuse ;  /* 0x000000cd0cd43223 */ /* 0x180fe200000100ce */
[----:B------:R-:W-:Y:S01]  /*2dd0*/  @P3 FFMA.FTZ R211, R13, R205, R206 ;  /* 0x000000cd0dd33223 */ /* 0x000fe200000100ce */
[----:B-----5:R-:W-:Y:S01]  /*2de0*/  MOV R146, R56 ;  /* 0x0000003800927202 */ /* 0x020fe20000000f00 */
[----:B------:R-:W-:Y:S01]  /*2df0*/  @P3 FADD.FTZ R147, R10, -R147 ;  /* 0x800000930a933221 */ /* 0x000fe20000010000 */
[----:B------:R-:W-:Y:S01]  /*2e00*/  @P3 FADD.FTZ R214, R11, -R212 ;  /* 0x800000d40bd63221 */ /* 0x000fe20000010000 */
[----:B------:R-:W-:Y:S01]  /*2e10*/  @P3 FADD.FTZ R211, R14, -R211 ;  /* 0x800000d30ed33221 */ /* 0x000fe20000010000 */
[----:B------:R-:W1:Y:S01]  /*2e20*/  @P2 LDC.64 R142, c[0x0][0x408] ;  /* 0x00010200ff8e2b82 */ /* 0x000e620000000a00 */
[----:B------:R-:W-:Y:S01]  /*2e30*/  MOV R210, R57 ;  /* 0x0000003900d27202 */ /* 0x000fe20000000f00 */
[C---:B------:R-:W-:Y:S01]  /*2e40*/  @P3 FFMA.FTZ R146, R4.reuse, R147, R56 ;  /* 0x0000009304923223 */ /* 0x040fe20000010038 */
[----:B------:R-:W-:Y:S01]  /*2e50*/  MOV R212, R58 ;  /* 0x0000003a00d47202 */ /* 0x000fe20000000f00 */
[C---:B------:R-:W-:Y:S01]  /*2e60*/  @P3 FFMA.FTZ R210, R4.reuse, R214, R57 ;  /* 0x000000d604d23223 */ /* 0x040fe20000010039 */
[----:B------:R-:W-:Y:S01]  /*2e70*/  @P3 FFMA.FTZ R212, R4, R211, R58 ;  /* 0x000000d304d43223 */ /* 0x000fe2000001003a */
[----:B------:R-:W-:-:S02]  /*2e80*/  @P2 LOP3.LUT P0, RZ, R209, 0xff, RZ, 0xc0, !PT ;  /* 0x000000ffd1ff2812 */ /* 0x000fc4000780c0ff */
[----:B------:R-:W2:Y:S01]  /*2e90*/  @P2 LDC.64 R144, c[0x0][0x408] ;  /* 0x00010200ff902b82 */ /* 0x000ea20000000a00 */
[C---:B------:R-:W-:Y:S02]  /*2ea0*/  @P2 LOP3.LUT P1, RZ, R209.reuse, 0xff00, RZ, 0xc0, !PT ;  /* 0x0000ff00d1ff2812 */ /* 0x040fe4000782c0ff */
[----:B------:R-:W-:Y:S01]  /*2eb0*/  @P2 LOP3.LUT P4, RZ, R209, 0xff0000, RZ, 0xc0, !PT ;  /* 0x00ff0000d1ff2812 */ /* 0x000fe2000788c0ff */
[----:B0-----:R-:W-:-:S04]  /*2ec0*/  @P2 FMUL.FTZ R141, R146, R141 ;  /* 0x0000008d928d2220 */ /* 0x001fc80000410000 */
[----:B------:R-:W-:Y:S01]  /*2ed0*/  @P2 FMUL.FTZ R140, R141, R140 ;  /* 0x0000008c8d8c2220 */ /* 0x000fe20000410000 */
[----:B-1----:R-:W-:-:S04]  /*2ee0*/  @P2 FMUL.FTZ R143, R210, R143 ;  /* 0x0000008fd28f2220 */ /* 0x002fc80000410000 */
[----:B------:R-:W-:Y:S01]  /*2ef0*/  @P2 SEL R124, R140, RZ, P0 ;  /* 0x000000ff8c7c2207 */ /* 0x000fe20000000000 */
[----:B------:R-:W-:Y:S01]  /*2f00*/  @P2 FMUL.FTZ R142, R143, R142 ;  /* 0x0000008e8f8e2220 */ /* 0x000fe20000410000 */
[----:B--2---:R-:W-:-:S04]  /*2f10*/  @P2 FMUL.FTZ R145, R212, R145 ;  /* 0x00000091d4912220 */ /* 0x004fc80000410000 */
[----:B------:R-:W-:Y:S01]  /*2f20*/  @P2 SEL R125, R142, RZ, P1 ;  /* 0x000000ff8e7d2207 */ /* 0x000fe20000800000 */
        /* <DEDUP_REMOVED lines=12> */
.L_x_13570:
[----:B------:R-:W0:Y:S01]  /*2ff0*/  @P2 LDC.64 R140, c[0x0][0x408] ;  /* 0x00010200ff8c2b82 */ /* 0x000e220000000a00 */
[C---:B-----5:R-:W-:Y:S01]  /*3000*/  @P2 LOP3.LUT P0, RZ, R209.reuse, 0xff, RZ, 0xc0, !PT ;  /* 0x000000ffd1ff2812 */ /* 0x060fe2000780c0ff */
[-CC-:B------:R-:W-:Y:S01]  /*3010*/  @P3 FFMA.FTZ R212, R16, R205.reuse, R206.reuse ;  /* 0x000000cd10d43223 */ /* 0x180fe200000100ce */
[C---:B------:R-:W-:Y:S01]  /*3020*/  @P2 LOP3.LUT P1, RZ, R209.reuse, 0xff00, RZ, 0xc0, !PT ;  /* 0x0000ff00d1ff2812 */ /* 0x040fe2000782c0ff */
[-CC-:B------:R-:W-:Y:S01]  /*3030*/  @P3 FFMA.FTZ R210, R12, R205.reuse, R206.reuse ;  /* 0x000000cd0cd23223 */ /* 0x180fe200000100ce */
[----:B------:R-:W-:Y:S01]  /*3040*/  @P2 LOP3.LUT P4, RZ, R209, 0xff0000, RZ, 0xc0, !PT ;  /* 0x00ff0000d1ff2812 */ /* 0x000fe2000788c0ff */
[-CC-:B------:R-:W-:Y:S01]  /*3050*/  @P3 FFMA.FTZ R211, R13, R205.reuse, R206.reuse ;  /* 0x000000cd0dd33223 */ /* 0x180fe200000100ce */
[----:B------:R-:W-:Y:S01]  /*3060*/  @P2 ISETP.GE.U32.AND P5, PT, R209, 0x1000000, PT ;  /* 0x01000000d100280c */ /* 0x000fe20003fa6070 */
[----:B------:R-:W1:Y:S01]  /*3070*/  @P2 LDC.64 R142, c[0x0][0x408] ;  /* 0x00010200ff8e2b82 */ /* 0x000e620000000a00 */
[----:B------:R-:W-:Y:S01]  /*3080*/  @P3 FFMA.FTZ R209, R3, R205, R206 ;  /* 0x000000cd03d13223 */ /* 0x000fe200000100ce */
[----:B------:R-:W-:Y:S01]  /*3090*/  @P3 FADD.FTZ R212, R15, -R212 ;  /* 0x800000d40fd43221 */ /* 0x000fe20000010000 */
[----:B------:R-:W-:Y:S01]  /*30a0*/  @P3 FADD.FTZ R210, R11, -R210 ;  /* 0x800000d20bd23221 */ /* 0x000fe20000010000 */
[----:B------:R-:W-:Y:S01]  /*30b0*/  @P3 FADD.FTZ R211, R14, -R211 ;  /* 0x800000d30ed33221 */ /* 0x000fe20000010000 */
[----:B------:R-:W-:Y:S01]  /*30c0*/  @P3 FADD.FTZ R209, R10, -R209 ;  /* 0x800000d10ad13221 */ /* 0x000fe20000010000 */
[----:B------:R-:W-:Y:S01]  /*30d0*/  MOV R131, R59 ;  /* 0x0000003b00837202 */ /* 0x000fe20000000f00 */
[C---:B------:R-:W-:Y:S01]  /*30e0*/  @P3 FFMA.FTZ R131, R4.reuse, R212, R59 ;  /* 0x000000d404833223 */ /* 0x040fe2000001003b */
[----:B------:R-:W2:Y:S01]  /*30f0*/  @P2 LDC.64 R144, c[0x0][0x408] ;  /* 0x00010200ff902b82 */ /* 0x000ea20000000a00 */
[----:B------:R-:W-:Y:S01]  /*3100*/  MOV R128, R56 ;  /* 0x0000003800807202 */ /* 0x000fe20000000f00 */
[C---:B------:R-:W-:Y:S01]  /*3110*/  @P3 FFMA.FTZ R128, R4.reuse, R209, R56 ;  /* 0x000000d104803223 */ /* 0x040fe20000010038 */
[----:B------:R-:W-:Y:S01]  /*3120*/  MOV R129, R57 ;  /* 0x0000003900817202 */ /* 0x000fe20000000f00 */
[C---:B------:R-:W-:Y:S01]  /*3130*/  @P3 FFMA.FTZ R129, R4.reuse, R210, R57 ;  /* 0x000000d204813223 */ /* 0x040fe20000010039 */
[----:B------:R-:W-:Y:S01]  /*3140*/  MOV R130, R58 ;  /* 0x0000003a00827202 */ /* 0x000fe20000000f00 */
[----:B------:R-:W-:-:S02]  /*3150*/  @P3 FFMA.FTZ R130, R4, R211, R58 ;  /* 0x000000d304823223 */ /* 0x000fc4000001003a */
[----:B------:R-:W3:Y:S01]  /*3160*/  @P2 LDC.64 R146, c[0x0][0x408] ;  /* 0x00010200ff922b82 */ /* 0x000ee20000000a00 */
[----:B0-----:R-:W-:-:S04]  /*3170*/  @P2 FMUL.FTZ R141, R131, R141 ;  /* 0x0000008d838d2220 */ /* 0x001fc80000410000 */
[----:B------:R-:W-:Y:S01]  /*3180*/  @P2 FMUL.FTZ R140, R141, R140 ;  /* 0x0000008c8d8c2220 */ /* 0x000fe20000410000 */
[----:B-1----:R-:W-:-:S04]  /*3190*/  @P2 FMUL.FTZ R143, R128, R143 ;  /* 0x0000008f808f2220 */ /* 0x002fc80000410000 */
[----:B------:R-:W-:Y:S01]  /*31a0*/  @P2 SEL R127, R140, RZ, P5 ;  /* 0x000000ff8c7f2207 */ /* 0x000fe20002800000 */
[----:B------:R-:W-:Y:S01]  /*31b0*/  @P2 FMUL.FTZ R142, R143, R142 ;  /* 0x0000008e8f8e2220 */ /* 0x000fe20000410000 */
[----:B--2---:R-:W-:-:S04]  /*31c0*/  @P2 FMUL.FTZ R145, R129, R145 ;  /* 0x0000009181912220 */ /* 0x004fc80000410000 */
[----:B------:R-:W-:Y:S01]  /*31d0*/  @P2 SEL R124, R142, RZ, P0 ;  /* 0x000000ff8e7c2207 */ /* 0x000fe20000000000 */
[----:B------:R-:W-:Y:S01]  /*31e0*/  @P2 FMUL.FTZ R144, R145, R144 ;  /* 0x0000009091902220 */ /* 0x000fe20000410000 */
[----:B---3--:R-:W-:-:S04]  /*31f0*/  @P2 FMUL.FTZ R147, R130, R147 ;  /* 0x0000009382932220 */ /* 0x008fc80000410000 */
[----:B------:R-:W-:Y:S01]  /*3200*/  @P2 SEL R125, R144, RZ, P1 ;  /* 0x000000ff907d2207 */ /* 0x000fe20000800000 */
[----:B------:R-:W-:-:S05]  /*3210*/  @P2 FMUL.FTZ R146, R147, R146 ;  /* 0x0000009293922220 */ /* 0x000fca0000410000 */
[----:B------:R-:W-:-:S07]  /*3220*/  @P2 SEL R126, R146, RZ, P4 ;  /* 0x000000ff927e2207 */ /* 0x000fce0002000000 */
.L_x_13566:
        /* <DEDUP_REMOVED lines=12> */
[----:B0-----:R-:W0:Y:S01]  /*32f0*/  @P2 LDC.64 R140, c[0x0][0x408] ;  /* 0x00010200ff8c2b82 */ /* 0x001e220000000a00 */
        /* <DEDUP_REMOVED lines=13> */
[----:B------:R-:W-:Y:S01]  /*33d0*/  @P3 FFMA.FTZ R146, R24, R205, R206 ;  /* 0x000000cd18923223 */ /* 0x000fe200000100ce */
[C---:B------:R-:W-:Y:S01]  /*33e0*/  @P2 LOP3.LUT P4, RZ, R207.reuse, 0xff, RZ, 0xc0, !PT ;  /* 0x000000ffcfff2812 */ /* 0x040fe2000788c0ff */
[----:B------:R-:W2:Y:S01]  /*33f0*/  @P2 LDC.64 R144, c[0x0][0x408] ;  /* 0x00010200ff902b82 */ /* 0x000ea20000000a00 */
[----:B------:R-:W-:Y:S01]  /*3400*/  @P2 LOP3.LUT P5, RZ, R207, 0xff00, RZ, 0xc0, !PT ;  /* 0x0000ff00cfff2812 */ /* 0x000fe200078ac0ff */
[----:B------:R-:W-:Y:S01]  /*3410*/  @P3 FADD.FTZ R146, R23, -R146 ;  /* 0x8000009217923221 */ /* 0x000fe20000010000 */
[----:B------:R-:W-:-:S02]  /*3420*/  @P2 LOP3.LUT P6, RZ, R207, 0xff0000, RZ, 0xc0, !PT ;  /* 0x00ff0000cfff2812 */ /* 0x000fc400078cc0ff */
[----:B------:R-:W-:Y:S01]  /*3430*/  MOV R131, R55 ;  /* 0x0000003700837202 */ /* 0x000fe20000000f00 */
[----:B------:R-:W-:Y:S01]  /*3440*/  @P3 FFMA.FTZ R131, R4, R146, R55 ;  /* 0x0000009204833223 */ /* 0x000fe20000010037 */
        /* <DEDUP_REMOVED lines=15> */
.L_x_13572:
[----:B0-----:R-:W0:Y:S01]  /*3540*/  @P2 LDC.64 R140, c[0x0][0x408] ;  /* 0x00010200ff8c2b82 */ /* 0x001e220000000a00 */
[-CC-:B------:R-:W-:Y:S01]  /*3550*/  @P3 FFMA.FTZ R147, R17, R205.reuse, R206.reuse ;  /* 0x000000cd11933223 */ /* 0x180fe200000100ce */
[-CC-:B------:R-:W-:Y:S01]  /*3560*/  @P3 FFMA.FTZ R210, R20, R205.reuse, R206.reuse ;  /* 0x000000cd14d23223 */ /* 0x180fe200000100ce */
[----:B-----5:R-:W-:Y:S01]  /*3570*/  @P3 FFMA.FTZ R209, R21, R205, R206 ;  /* 0x000000cd15d13223 */ /* 0x020fe200000100ce */
[----:B------:R-:W-:Y:S01]  /*3580*/  MOV R146, R52 ;  /* 0x0000003400927202 */ /* 0x000fe20000000f00 */
        /* <DEDUP_REMOVED lines=32> */
.L_x_13571:
        /* <DEDUP_REMOVED lines=28> */
.L_x_13575:
        /* <DEDUP_REMOVED lines=10> */
.L_x_13576:
        /* <DEDUP_REMOVED lines=10> */
.L_x_13577:
[----:B------:R-:W-:Y:S05]  /*3a90*/  @!P2 BRA `(.L_x_13573) ;  /* 0x0000000000b4a947 */ /* 0x000fea0003800000 */
[----:B------:R-:W-:Y:S01]  /*3aa0*/  FMUL.FTZ R127, R131, UR17 ;  /* 0x00000011837f7c20 */ /* 0x000fe20008410000 */
[----:B-----5:R-:W-:-:S03]  /*3ab0*/  ISETP.GE.U32.AND P4, PT, R207, 0x1000000, PT ;  /* 0x01000000cf00780c */ /* 0x020fc60003f86070 */
[----:B------:R-:W-:-:S05]  /*3ac0*/  FMUL.FTZ R127, R127, UR16 ;  /* 0x000000107f7f7c20 */ /* 0x000fca0008410000 */
[----:B------:R-:W-:Y:S01]  /*3ad0*/  SEL R127, R127, RZ, P4 ;  /* 0x000000ff7f7f7207 */ /* 0x000fe20002000000 */
[----:B------:R-:W-:Y:S06]  /*3ae0*/  BRA `(.L_x_13573) ;  /* 0x0000000000a07947 */ /* 0x000fec0003800000 */
.L_x_13574:
        /* <DEDUP_REMOVED lines=10> */
.L_x_13578:
        /* <DEDUP_REMOVED lines=10> */
.L_x_13579:
        /* <DEDUP_REMOVED lines=10> */
.L_x_13580:
[----:B------:R-:W-:Y:S05]  /*3cd0*/  @!P2 BRA `(.L_x_13573) ;  /* 0x000000000024a947 */ /* 0x000fea0003800000 */
[----:B0-----:R-:W-:Y:S01]  /*3ce0*/  FFMA.FTZ R140, R24, R205, R206 ;  /* 0x000000cd188c7223 */ /* 0x001fe200000100ce */
        /* <DEDUP_REMOVED lines=8> */
.L_x_13573:
        /* <DEDUP_REMOVED lines=47> */
.L_x_13582:
        /* <DEDUP_REMOVED lines=37> */
.L_x_13581:
        /* <DEDUP_REMOVED lines=28> */
.L_x_13585:
        /* <DEDUP_REMOVED lines=10> */
.L_x_13586:
        /* <DEDUP_REMOVED lines=10> */
.L_x_13587:
[----:B------:R-:W-:Y:S05]  /*45b0*/  @!P2 BRA `(.L_x_13583) ;  /* 0x0000000000b4a947 */ /* 0x000fea0003800000 */
[----:B------:R-:W-:Y:S01]  /*45c0*/  FMUL.FTZ R127, R131, UR17 ;  /* 0x00000011837f7c20 */ /* 0x000fe20008410000 */
[----:B-----5:R-:W-:-:S03]  /*45d0*/  ISETP.GE.U32.AND P4, PT, R203, 0x1000000, PT ;  /* 0x01000000cb00780c */ /* 0x020fc60003f86070 */
[----:B------:R-:W-:-:S05]  /*45e0*/  FMUL.FTZ R127, R127, UR16 ;  /* 0x000000107f7f7c20 */ /* 0x000fca0008410000 */
[----:B------:R-:W-:Y:S01]  /*45f0*/  SEL R127, R127, RZ, P4 ;  /* 0x000000ff7f7f7207 */ /* 0x000fe20002000000 */
[----:B------:R-:W-:Y:S06]  /*4600*/  BRA `(.L_x_13583) ;  /* 0x0000000000a07947 */ /* 0x000fec0003800000 */
.L_x_13584:
        /* <DEDUP_REMOVED lines=10> */
.L_x_13588:
        /* <DEDUP_REMOVED lines=10> */
.L_x_13589:
        /* <DEDUP_REMOVED lines=10> */
.L_x_13590:
        /* <DEDUP_REMOVED lines=10> */
.L_x_13583:
        /* <DEDUP_REMOVED lines=47> */
.L_x_13592:
        /* <DEDUP_REMOVED lines=37> */
.L_x_13591:
        /* <DEDUP_REMOVED lines=28> */
.L_x_13595:
        /* <DEDUP_REMOVED lines=10> */
.L_x_13596:
        /* <DEDUP_REMOVED lines=10> */
.L_x_13597:
[----:B------:R-:W-:Y:S05]  /*50d0*/  @!P2 BRA `(.L_x_13593) ;  /* 0x0000000000b4a947 */ /* 0x000fea0003800000 */
[----:B------:R-:W-:Y:S01]  /*50e0*/  FMUL.FTZ R127, R131, UR17 ;  /* 0x00000011837f7c20 */ /* 0x000fe20008410000 */
[----:B-----5:R-:W-:-:S03]  /*50f0*/  ISETP.GE.U32.AND P4, PT, R5, 0x1000000, PT ;  /* 0x010000000500780c */ /* 0x020fc60003f86070 */
[----:B------:R-:W-:-:S05]  /*5100*/  FMUL.FTZ R127, R127, UR16 ;  /* 0x000000107f7f7c20 */ /* 0x000fca0008410000 */
[----:B------:R-:W-:Y:S01]  /*5110*/  SEL R127, R127, RZ, P4 ;  /* 0x000000ff7f7f7207 */ /* 0x000fe20002000000 */
[----:B------:R-:W-:Y:S06]  /*5120*/  BRA `(.L_x_13593) ;  /* 0x0000000000a07947 */ /* 0x000fec0003800000 */
.L_x_13594:
        /* <DEDUP_REMOVED lines=10> */
.L_x_13598:
        /* <DEDUP_REMOVED lines=10> */
.L_x_13599:
        /* <DEDUP_REMOVED lines=10> */
.L_x_13600:
        /* <DEDUP_REMOVED lines=10> */
.L_x_13593:
        /* <DEDUP_REMOVED lines=27> */
[C---:B------:R-:W-:Y:S01]  /*5560*/  @P2 LOP3.LUT P5, RZ, R6.reuse, 0xff00, RZ, 0xc0, !PT ;  /* 0x0000ff0006ff2812 */ /* 0x040fe200078ac0ff */
        /* <DEDUP_REMOVED lines=19> */
.L_x_13602:
        /* <DEDUP_REMOVED lines=37> */
.L_x_13601:
        /* <DEDUP_REMOVED lines=28> */
.L_x_13605:
        /* <DEDUP_REMOVED lines=10> */
.L_x_13606:
        /* <DEDUP_REMOVED lines=10> */
.L_x_13607:
[----:B------:R-:W-:Y:S05]  /*5bf0*/  @!P2 BRA `(.L_x_13603) ;  /* 0x0000000000b4a947 */ /* 0x000fea0003800000 */
[----:B------:R-:W-:Y:S01]  /*5c00*/  FMUL.FTZ R5, R131, UR17 ;  /* 0x0000001183057c20 */ /* 0x000fe20008410000 */
[----:B------:R-:W-:-:S03]  /*5c10*/  ISETP.GE.U32.AND P4, PT, R6, 0x1000000, PT ;  /* 0x010000000600780c */ /* 0x000fc60003f86070 */
[----:B------:R-:W-:-:S05]  /*5c20*/  FMUL.FTZ R5, R5, UR16 ;  /* 0x0000001005057c20 */ /* 0x000fca0008410000 */
[----:B------:R-:W-:Y:S01]  /*5c30*/  SEL R127, R5, RZ, P4 ;  /* 0x000000ff057f7207 */ /* 0x000fe20002000000 */
[----:B------:R-:W-:Y:S06]  /*5c40*/  BRA `(.L_x_13603) ;  /* 0x0000000000a07947 */ /* 0x000fec0003800000 */
.L_x_13604:
        /* <DEDUP_REMOVED lines=9> */
[----:B0-----:R-:W-:-:S07]  /*5ce0*/  SEL R124, R5, RZ, P4 ;  /* 0x000000ff057c7207 */ /* 0x001fce0002000000 */
.L_x_13608:
        /* <DEDUP_REMOVED lines=10> */
.L_x_13609:
        /* <DEDUP_REMOVED lines=10> */
.L_x_13610:
[----:B------:R-:W-:Y:S05]  /*5e30*/  @!P2 BRA `(.L_x_13603) ;  /* 0x000000000024a947 */ /* 0x000fea0003800000 */
[----:B0-----:R-:W-:Y:S01]  /*5e40*/  FFMA.FTZ R140, R202, R205, R206 ;  /* 0x000000cdca8c7223 */ /* 0x001fe200000100ce */
[----:B------:R-:W-:-:S03]  /*5e50*/  ISETP.GT.AND P4, PT, R2, RZ, PT ;  /* 0x000000ff0200720c */ /* 0x000fc60003f84270 */
[----:B------:R-:W-:-:S04]  /*5e60*/  FADD.FTZ R5, R201, -R140 ;  /* 0x8000008cc9057221 */ /* 0x000fc80000010000 */
[----:B------:R-:W-:-:S05]  /*5e70*/  FMUL.FTZ R5, R4, R5 ;  /* 0x0000000504057220 */ /* 0x000fca0000410000 */
[----:B------:R-:W-:Y:S02]  /*5e80*/  FSEL R5, R5, RZ, P4 ;  /* 0x000000ff05057208 */ /* 0x000fe40002000000 */
[----:B------:R-:W-:-:S03]  /*5e90*/  ISETP.GE.U32.AND P4, PT, R6, 0x1000000, PT ;  /* 0x010000000600780c */ /* 0x000fc60003f86070 */
[----:B------:R-:W-:-:S04]  /*5ea0*/  FMUL.FTZ R5, R5, UR17 ;  /* 0x0000001105057c20 */ /* 0x000fc80008410000 */
[----:B------:R-:W-:-:S05]  /*5eb0*/  FMUL.FTZ R5, R5, UR16 ;  /* 0x0000001005057c20 */ /* 0x000fca0008410000 */
[----:B------:R-:W-:-:S07]  /*5ec0*/  SEL R127, R5, RZ, P4 ;  /* 0x000000ff057f7207 */ /* 0x000fce0002000000 */
.L_x_13603:
        /* <DEDUP_REMOVED lines=47> */
.L_x_13612:
        /* <DEDUP_REMOVED lines=37> */
.L_x_13611:
        /* <DEDUP_REMOVED lines=28> */
.L_x_13615:
        /* <DEDUP_REMOVED lines=10> */
.L_x_13616:
        /* <DEDUP_REMOVED lines=10> */
.L_x_13617:
[----:B------:R-:W-:Y:S05]  /*6710*/  @!P2 BRA `(.L_x_13613) ;  /* 0x0000000000b4a947 */ /* 0x000fea0003800000 */
[----:B------:R-:W-:Y:S01]  /*6720*/  FMUL.FTZ R5, R131, UR17 ;  /* 0x0000001183057c20 */ /* 0x000fe20008410000 */
[----:B------:R-:W-:-:S03]  /*6730*/  ISETP.GE.U32.AND P4, PT, R7, 0x1000000, PT ;  /* 0x010000000700780c */ /* 0x000fc60003f86070 */
[----:B------:R-:W-:-:S05]  /*6740*/  FMUL.FTZ R5, R5, UR16 ;  /* 0x0000001005057c20 */ /* 0x000fca0008410000 */
[----:B------:R-:W-:Y:S01]  /*6750*/  SEL R127, R5, RZ, P4 ;  /* 0x000000ff057f7207 */ /* 0x000fe20002000000 */
[----:B------:R-:W-:Y:S06]  /*6760*/  BRA `(.L_x_13613) ;  /* 0x0000000000a07947 */ /* 0x000fec0003800000 */
.L_x_13614:
        /* <DEDUP_REMOVED lines=10> */
.L_x_13618:
        /* <DEDUP_REMOVED lines=10> */
.L_x_13619:
        /* <DEDUP_REMOVED lines=10> */
.L_x_13620:
[----:B------:R-:W-:Y:S05]  /*6950*/  @!P2 BRA `(.L_x_13613) ;  /* 0x000000000024a947 */ /* 0x000fea0003800000 */
[----:B------:R-:W-:Y:S01]  /*6960*/  FFMA.FTZ R5, R162, R205, R206 ;  /* 0x000000cda2057223 */ /* 0x000fe200000100ce */
[----:B------:R-:W-:-:S03]  /*6970*/  ISETP.GT.AND P4, PT, R2, RZ, PT ;  /* 0x000000ff0200720c */ /* 0x000fc60003f84270 */
[----:B------:R-:W-:-:S04]  /*6980*/  FADD.FTZ R5, R160, -R5 ;  /* 0x80000005a0057221 */ /* 0x000fc80000010000 */
[----:B------:R-:W-:-:S05]  /*6990*/  FMUL.FTZ R5, R4, R5 ;  /* 0x0000000504057220 */ /* 0x000fca0000410000 */
[----:B------:R-:W-:Y:S02]  /*69a0*/  FSEL R5, R5, RZ, P4 ;  /* 0x000000ff05057208 */ /* 0x000fe40002000000 */
[----:B------:R-:W-:-:S03]  /*69b0*/  ISETP.GE.U32.AND P4, PT, R7, 0x1000000, PT ;  /* 0x010000000700780c */ /* 0x000fc60003f86070 */
[----:B------:R-:W-:-:S04]  /*69c0*/  FMUL.FTZ R5, R5, UR17 ;  /* 0x0000001105057c20 */ /* 0x000fc80008410000 */
[----:B------:R-:W-:-:S05]  /*69d0*/  FMUL.FTZ R5, R5, UR16 ;  /* 0x0000001005057c20 */ /* 0x000fca0008410000 */
[----:B0-----:R-:W-:-:S07]  /*69e0*/  SEL R127, R5, RZ, P4 ;  /* 0x000000ff057f7207 */ /* 0x001fce0002000000 */
.L_x_13613:
        /* <DEDUP_REMOVED lines=47> */
.L_x_13622:
        /* <DEDUP_REMOVED lines=37> */
.L_x_13621:
        /* <DEDUP_REMOVED lines=28> */
.L_x_13625:
        /* <DEDUP_REMOVED lines=10> */
.L_x_13626:
        /* <DEDUP_REMOVED lines=10> */
.L_x_13627:
[----:B------:R-:W-:Y:S05]  /*7230*/  @!P2 BRA `(.L_x_13623) ;  /* 0x0000000000b4a947 */ /* 0x000fea0003800000 */
[----:B------:R-:W-:Y:S01]  /*7240*/  FMUL.FTZ R5, R131, UR17 ;  /* 0x0000001183057c20 */ /* 0x000fe20008410000 */
[----:B------:R-:W-:-:S03]  /*7250*/  ISETP.GE.U32.AND P4, PT, R8, 0x1000000, PT ;  /* 0x010000000800780c */ /* 0x000fc60003f86070 */
[----:B------:R-:W-:-:S05]  /*7260*/  FMUL.FTZ R5, R5, UR16 ;  /* 0x0000001005057c20 */ /* 0x000fca0008410000 */
[----:B------:R-:W-:Y:S01]  /*7270*/  SEL R127, R5, RZ, P4 ;  /* 0x000000ff057f7207 */ /* 0x000fe20002000000 */
[----:B------:R-:W-:Y:S06]  /*7280*/  BRA `(.L_x_13623) ;  /* 0x0000000000a07947 */ /* 0x000fec0003800000 */
.L_x_13624:
        /* <DEDUP_REMOVED lines=10> */
.L_x_13628:
        /* <DEDUP_REMOVED lines=10> */
.L_x_13629:
        /* <DEDUP_REMOVED lines=10> */
.L_x_13630:
        /* <DEDUP_REMOVED lines=10> */
.L_x_13623:
        /* <DEDUP_REMOVED lines=47> */
.L_x_13632:
        /* <DEDUP_REMOVED lines=37> */
.L_x_13631:
        /* <DEDUP_REMOVED lines=13> */
[----:B------:R-:W-:Y:S01]  /*7b20*/  FMUL.FTZ R128, R4, R129 ;  /* 0x0000008104807220 */ /* 0x000fe20000410000 */
[----:B------:R-:W-:Y:S08]  /*7b30*/  @!P2 BRA `(.L_x_13635) ;  /* 0x000000000024a947 */ /* 0x000ff00003800000 */
        /* <DEDUP_REMOVED lines=9> */
.L_x_13635:
        /* <DEDUP_REMOVED lines=10> */
.L_x_13636:
        /* <DEDUP_REMOVED lines=10> */
.L_x_13637:
[----:B------:R-:W-:Y:S02]  /*7d10*/  FSEL R131, R6, RZ, P1 ;  /* 0x000000ff06837208 */ /* 0x000fe40000800000 */
[----:B------:R-:W-:Y:S02]  /*7d20*/  FSEL R130, R130, RZ, P1 ;  /* 0x000000ff82827208 */ /* 0x000fe40000800000 */
[----:B------:R-:W-:Y:S02]  /*7d30*/  FSEL R129, R7, RZ, P1 ;  /* 0x000000ff07817208 */ /* 0x000fe40000800000 */
[----:B------:R-:W-:Y:S01]  /*7d40*/  FSEL R128, R128, RZ, P1 ;  /* 0x000000ff80807208 */ /* 0x000fe20000800000 */
[----:B------:R-:W-:Y:S06]  /*7d50*/  @!P2 BRA `(.L_x_13633) ;  /* 0x0000000000b4a947 */ /* 0x000fec0003800000 */
[----:B------:R-:W-:Y:S01]  /*7d60*/  FMUL.FTZ R2, R131, UR17 ;  /* 0x0000001183027c20 */ /* 0x000fe20008410000 */
[----:B------:R-:W-:-:S03]  /*7d70*/  ISETP.GE.U32.AND P1, PT, R9, 0x1000000, PT ;  /* 0x010000000900780c */ /* 0x000fc60003f26070 */
[----:B------:R-:W-:-:S05]  /*7d80*/  FMUL.FTZ R2, R2, UR16 ;  /* 0x0000001002027c20 */ /* 0x000fca0008410000 */
[----:B------:R-:W-:Y:S01]  /*7d90*/  SEL R127, R2, RZ, P1 ;  /* 0x000000ff027f7207 */ /* 0x000fe20000800000 */
[----:B------:R-:W-:Y:S06]  /*7da0*/  BRA `(.L_x_13633) ;  /* 0x0000000000a07947 */ /* 0x000fec0003800000 */
.L_x_13634:
[----:B0-----:R-:W0:Y:S01]  /*7db0*/  @P2 LDC.64 R6, c[0x0][0x408] ;  /* 0x00010200ff062b82 */ /* 0x001e220000000a00 */
[----:B------:R-:W-:Y:S01]  /*7dc0*/  FFMA.FTZ R5, R178, R205, R206 ;  /* 0x000000cdb2057223 */ /* 0x000fe200000100ce */
[----:B------:R-:W-:-:S03]  /*7dd0*/  ISETP.GT.AND P1, PT, R2, RZ, PT ;  /* 0x000000ff0200720c */ /* 0x000fc60003f24270 */
[----:B------:R-:W-:-:S04]  /*7de0*/  FADD.FTZ R5, R176, -R5 ;  /* 0x80000005b0057221 */ /* 0x000fc80000010000 */
[----:B------:R-:W-:-:S05]  /*7df0*/  FMUL.FTZ R5, R4, R5 ;  /* 0x0000000504057220 */ /* 0x000fca0000410000 */
[----:B------:R-:W-:Y:S02]  /*7e00*/  FSEL R8, R5, RZ, P1 ;  /* 0x000000ff05087208 */ /* 0x000fe40000800000 */
[----:B------:R-:W-:-:S03]  /*7e10*/  @P2 ISETP.GE.U32.AND P1, PT, R9, 0x1000000, PT ;  /* 0x010000000900280c */ /* 0x000fc60003f26070 */
[----:B0-----:R-:W-:-:S04]  /*7e20*/  @P2 FMUL.FTZ R7, R8, R7 ;  /* 0x0000000708072220 */ /* 0x001fc80000410000 */
[----:B------:R-:W-:Y:S01]  /*7e30*/  @P2 FMUL.FTZ R6, R7, R6 ;  /* 0x0000000607062220 */ /* 0x000fe20000410000 */
        /* <DEDUP_REMOVED lines=10> */
.L_x_13638:
        /* <DEDUP_REMOVED lines=10> */
.L_x_13639:
        /* <DEDUP_REMOVED lines=10> */
.L_x_13640:
[----:B------:R-:W-:-:S07]  /*8020*/  @P2 SEL R127, R6, RZ, P1 ;  /* 0x000000ff067f2207 */ /* 0x000fce0000800000 */
.L_x_13633:
        /* <DEDUP_REMOVED lines=13> */
.L_x_13554:
        /* <DEDUP_REMOVED lines=25> */
.L_x_13642:
        /* <DEDUP_REMOVED lines=15> */
.L_x_15751:


//--------------------- .text._ZN10layer_norm13ln_bwd_kernelINS_13Kernel_traitsI6__halfffffjLj4096ELj1ELj1ELj4ELj16ENS_18Kernel_traits_baseILj4096ES2_ffffjLj128EEEEELb1ELb1ELb0ELb0EEEvNS_9BwdParamsE --------------------------
	.section	.text._ZN10layer_norm13ln_bwd_kernelINS_13Kernel_traitsI6__halfffffjLj4096ELj1ELj1ELj4ELj16ENS_18Kernel_traits_baseILj4096ES2_ffffjLj128EEEEELb1ELb1ELb0ELb0EEEvNS_9BwdParamsE,"ax",@progbits
	.align	128
        .global         _ZN10layer_norm13ln_bwd_kernelINS_13Kernel_traitsI6__halfffffjLj4096ELj1ELj1ELj4ELj16ENS_18Kernel_traits_baseILj4096ES2_ffffjLj128EEEEELb1ELb1ELb0ELb0EEEvNS_9BwdParamsE
        .type           _ZN10layer_norm13ln_bwd_kernelINS_13Kernel_traitsI6__halfffffjLj4096ELj1ELj1ELj4ELj16ENS_18Kernel_traits_baseILj4096ES2_ffffjLj128EEEEELb1ELb1ELb0ELb0EEEvNS_9BwdParamsE,@function
        .size           _ZN10layer_norm13ln_bwd_kernelINS_13Kernel_traitsI6__halfffffjLj4096ELj1ELj1ELj4ELj16ENS_18Kernel_traits_baseILj4096ES2_ffffjLj128EEEEELb1ELb1ELb0ELb0EEEvNS_9BwdParamsE,(.L_x_15752 - _ZN10layer_norm13ln_bwd_kernelINS_13Kernel_traitsI6__halfffffjLj4096ELj1ELj1ELj4ELj16ENS_18Kernel_traits_baseILj4096ES2_ffffjLj128EEEEELb1ELb1ELb0ELb0EEEvNS_9BwdParamsE)
        .other          _ZN10layer_norm13ln_bwd_kernelINS_13Kernel_traitsI6__halfffffjLj4096ELj1ELj1ELj4ELj16ENS_18Kernel_traits_baseILj4096ES2_ffffjLj128EEEEELb1ELb1ELb0ELb0EEEvNS_9BwdParamsE,@"STO_CUDA_ENTRY STV_DEFAULT"
_ZN10layer_norm13ln_bwd_kernelINS_13Kernel_traitsI6__halfffffjLj4096ELj1ELj1ELj4ELj16ENS_18Kernel_traits_baseILj4096ES2_ffffjLj128EEEEELb1ELb1ELb0ELb0EEEvNS_9BwdParamsE:
.text._ZN10layer_norm13ln_bwd_kernelINS_13Kernel_traitsI6__halfffffjLj4096ELj1ELj1ELj4ELj16ENS_18Kernel_traits_baseILj4096ES2_ffffjLj128EEEEELb1ELb1ELb0ELb0EEEvNS_9BwdParamsE:
        /* <DEDUP_REMOVED lines=16> */
[C---:B------:R-:W-:Y:S02]  /*0100*/  ISETP.GE.U32.AND P1, PT, R168.reuse, 0x200, PT ;  /* 0x00000200a800780c */ /* 0x040fe40003f26070 */
[C---:B------:R-:W-:Y:S02]  /*0110*/  ISETP.GE.U32.AND P2, PT, R168.reuse, 0x280, PT ;  /* 0x00000280a800780c */ /* 0x040fe40003f46070 */
[----:B------:R-:W-:Y:S02]  /*0120*/  P2R R236, PR, RZ, 0x8 ;  /* 0x00000008ffec7803 */ /* 0x000fe40000000000 */
[C---:B------:R-:W-:Y:S01]  /*0130*/  ISETP.GE.U32.AND P4, PT, R168.reuse, 0x380, PT ;  /* 0x00000380a800780c */ /* 0x040fe20003f86070 */
[----:B------:R-:W2:Y:S01]  /*0140*/  @P3 LDC.64 R24, c[0x0][0x3d0] ;  /* 0x0000f400ff183b82 */ /* 0x000ea20000000a00 */
[----:B------:R-:W-:-:S02]  /*0150*/  ISETP.GE.U32.AND P5, PT, R168, 0x400, PT ;  /* 0x00000400a800780c */ /* 0x000fc40003fa6070 */
[----:B------:R-:W-:Y:S02]  /*0160*/  P2R R237, PR, RZ, 0x40 ;  /* 0x00000040ffed7803 */ /* 0x000fe40000000000 */
[----:B------:R-:W-:Y:S01]  /*0170*/  P2R R0, PR, RZ, 0x40 ;  /* 0x00000040ff007803 */ /* 0x000fe20000000000 */
[----:B-1----:R-:W-:Y:S01]  /*0180*/  UISETP.GE.AND UP0, UPT, UR7, UR4, UPT ;  /* 0x000000040700728c */ /* 0x002fe2000bf06270 */
[----:B------:R-:W-:Y:S01]  /*0190*/  P2R R234, PR, RZ, 0x20 ;  /* 0x00000020ffea7803 */ /* 0x000fe20000000000 */
[----:B------:R-:W1:Y:S08]  /*01a0*/  @P3 LDC.64 R28, c[0x0][0x3e8] ;  /* 0x0000fa00ff1c3b82 */ /* 0x000e700000000a00 */
[----:B------:R-:W3:Y:S08]  /*01b0*/  @P6 LDC.64 R38, c[0x0][0x3d0] ;  /* 0x0000f400ff266b82 */ /* 0x000ef00000000a00 */
[----:B------:R-:W4:Y:S01]  /*01c0*/  @P6 LDC.64 R40, c[0x0][0x3e8] ;  /* 0x0000fa00ff286b82 */ /* 0x000f220000000a00 */
[----:B--2---:R-:W-:-:S07]  /*01d0*/  @P3 IMAD.WIDE.U32 R24, R67, 0x8, R24 ;  /* 0x0000000843183825 */ /* 0x004fce00078e0018 */
[----:B------:R-:W2:Y:S01]  /*01e0*/  @P0 LDC.64 R42, c[0x0][0x3d0] ;  /* 0x0000f400ff2a0b82 */ /* 0x000ea20000000a00 */
[C---:B-1----:R-:W-:Y:S01]  /*01f0*/  @P3 IMAD.WIDE.U32 R28, R67.reuse, 0x8, R28 ;  /* 0x00000008431c3825 */ /* 0x042fe200078e001c */
[----:B------:R-:W-:Y:S02]  /*0200*/  @P3 LOP3.LUT R67, R67, 0x80, RZ, 0xfc, !PT ;  /* 0x0000008043433812 */ /* 0x000fe400078efcff */
[----:B------:R-:W-:-:S04]  /*0210*/  ISETP.GE.U32.AND P3, PT, R168, 0x300, PT ;  /* 0x00000300a800780c */ /* 0x000fc80003f66070 */
[----:B------:R-:W1:Y:S01]  /*0220*/  @P0 LDC.64 R44, c[0x0][0x3e8] ;  /* 0x0000fa00ff2c0b82 */ /* 0x000e620000000a00 */
[----:B---3--:R-:W-:-:S07]  /*0230*/  @P6 IMAD.WIDE.U32 R38, R67, 0x8, R38 ;  /* 0x0000000843266825 */ /* 0x008fce00078e0026 */
[----:B------:R-:W3:Y:S01]  /*0240*/  @P1 LDC.64 R46, c[0x0][0x3d0] ;  /* 0x0000f400ff2e1b82 */ /* 0x000ee20000000a00 */
[C---:B----4-:R-:W-:Y:S01]  /*0250*/  @P6 IMAD.WIDE.U32 R40, R67.reuse, 0x8, R40 ;  /* 0x0000000843286825 */ /* 0x050fe200078e0028 */
[----:B------:R-:W-:Y:S02]  /*0260*/  @P6 IADD3 R67, PT, PT, R67, 0x80, RZ ;  /* 0x0000008043436810 */ /* 0x000fe40007ffe0ff */
[----:B------:R-:W-:-:S04]  /*0270*/  ISETP.NE.AND P6, PT, R236, RZ, PT ;  /* 0x000000ffec00720c */ /* 0x000fc80003fc5270 */
[----:B------:R-:W4:Y:S01]  /*0280*/  @P1 LDC.64 R48, c[0x0][0x3e8] ;  /* 0x0000fa00ff301b82 */ /* 0x000f220000000a00 */
[----:B--2---:R-:W-:-:S05]  /*0290*/  @P0 IMAD.WIDE.U32 R42, R67, 0x8, R42 ;  /* 0x00000008432a0825 */ /* 0x004fca00078e002a */
[----:B0-----:R-:W5:Y:S02]  /*02a0*/  @P0 LDG.E.64 R32, desc[UR16][R42.64] ;  /* 0x000000102a200981 */ /* 0x001f64000c1e1b00 */
[----:B------:R-:W0:Y:S01]  /*02b0*/  @P2 LDC.64 R50, c[0x0][0x3d0] ;  /* 0x0000f400ff322b82 */ /* 0x000e220000000a00 */
[C---:B-1----:R-:W-:Y:S01]  /*02c0*/  @P0 IMAD.WIDE.U32 R44, R67.reuse, 0x8, R44 ;  /* 0x00000008432c0825 */ /* 0x042fe200078e002c */
[----:B------:R-:W-:Y:S01]  /*02d0*/  @P0 IADD3 R67, PT, PT, R67, 0x80, RZ ;  /* 0x0000008043430810 */ /* 0x000fe20007ffe0ff */
[----:B------:R1:W5:Y:S04]  /*02e0*/  @P6 LDG.E.64 R26, desc[UR16][R24.64] ;  /* 0x00000010181a6981 */ /* 0x000368000c1e1b00 */
[----:B------:R2:W5:Y:S01]  /*02f0*/  @P6 LDG.E.64 R2, desc[UR16][R28.64] ;  /* 0x000000101c026981 */ /* 0x000562000c1e1b00 */
[----:B------:R-:W1:Y:S01]  /*0300*/  @P2 LDC.64 R52, c[0x0][0x3e8] ;  /* 0x0000fa00ff342b82 */ /* 0x000e620000000a00 */
[----:B---3--:R-:W-:-:S02]  /*0310*/  @P1 IMAD.WIDE.U32 R46, R67, 0x8, R46 ;  /* 0x00000008432e1825 */ /* 0x008fc400078e002e */
[----:B------:R3:W5:Y:S05]  /*0320*/  @P0 LDG.E.64 R6, desc[UR16][R44.64] ;  /* 0x000000102c060981 */ /* 0x00076a000c1e1b00 */
[----:B------:R-:W2:Y:S01]  /*0330*/  @P3 LDC.64 R54, c[0x0][0x3d0] ;  /* 0x0000f400ff363b82 */ /* 0x000ea20000000a00 */
[C---:B----4-:R-:W-:Y:S01]  /*0340*/  @P1 IMAD.WIDE.U32 R48, R67.reuse, 0x8, R48 ;  /* 0x0000000843301825 */ /* 0x050fe200078e0030 */
[----:B------:R-:W-:Y:S01]  /*0350*/  @P1 IADD3 R67, PT, PT, R67, 0x80, RZ ;  /* 0x0000008043431810 */ /* 0x000fe20007ffe0ff */
[----:B------:R3:W5:Y:S05]  /*0360*/  @P1 LDG.E.64 R34, desc[UR16][R46.64] ;  /* 0x000000102e221981 */ /* 0x00076a000c1e1b00 */
[----:B------:R-:W4:Y:S01]  /*0370*/  @P3 LDC.64 R56, c[0x0][0x3e8] ;  /* 0x0000fa00ff383b82 */ /* 0x000f220000000a00 */
[----:B0-----:R-:W-:-:S07]  /*0380*/  @P2 IMAD.WIDE.U32 R50, R67, 0x8, R50 ;  /* 0x0000000843322825 */ /* 0x001fce00078e0032 */
[----:B------:R-:W0:Y:S01]  /*0390*/  @P4 LDC.64 R58, c[0x0][0x3d0] ;  /* 0x0000f400ff3a4b82 */ /* 0x000e220000000a00 */
[C---:B-1----:R-:W-:Y:S01]  /*03a0*/  @P2 IMAD.WIDE.U32 R52, R67.reuse, 0x8, R52 ;  /* 0x0000000843342825 */ /* 0x042fe200078e0034 */
[----:B------:R-:W-:Y:S01]  /*03b0*/  @P2 IADD3 R67, PT, PT, R67, 0x80, RZ ;  /* 0x0000008043432810 */ /* 0x000fe20007ffe0ff */
[----:B------:R3:W5:Y:S05]  /*03c0*/  @P1 LDG.E.64 R8, desc[UR16][R48.64] ;  /* 0x0000001030081981 */ /* 0x00076a000c1e1b00 */
[----:B------:R-:W1:Y:S08]  /*03d0*/  @P4 LDC.64 R60, c[0x0][0x3e8] ;  /* 0x0000fa00ff3c4b82 */ /* 0x000e700000000a00 */
[----:B------:R-:W3:Y:S08]  /*03e0*/  @P5 LDC.64 R62, c[0x0][0x3d0] ;  /* 0x0000f400ff3e5b82 */ /* 0x000ef00000000a00 */
[----:B------:R-:W3:Y:S01]  /*03f0*/  @P5 LDC.64 R64, c[0x0][0x3e8] ;  /* 0x0000fa00ff405b82 */ /* 0x000ee20000000a00 */
[C---:B--2---:R-:W-:Y:S01]  /*0400*/  @P3 IMAD.WIDE.U32 R54, R67.reuse, 0x8, R54 ;  /* 0x0000000843363825 */ /* 0x044fe200078e0036 */
[----:B------:R-:W-:Y:S01]  /*0410*/  ISETP.NE.AND P6, PT, R0, RZ, PT ;  /* 0x000000ff0000720c */ /* 0x000fe20003fc5270 */
[----:B------:R2:W5:Y:S02]  /*0420*/  @P2 LDG.E.64 R36, desc[UR16][R50.64] ;  /* 0x0000001032242981 */ /* 0x000564000c1e1b00 */
[C---:B----4-:R-:W-:Y:S01]  /*0430*/  @P3 IMAD.WIDE.U32 R56, R67.reuse, 0x8, R56 ;  /* 0x0000000843383825 */ /* 0x050fe200078e0038 */
[----:B------:R-:W-:Y:S01]  /*0440*/  @P3 IADD3 R67, PT, PT, R67, 0x80, RZ ;  /* 0x0000008043433810 */ /* 0x000fe20007ffe0ff */
[----:B------:R2:W5:Y:S04]  /*0450*/  @P2 LDG.E.64 R12, desc[UR16][R52.64] ;  /* 0x00000010340c2981 */ /* 0x000568000c1e1b00 */
[C---:B0-----:R-:W-:Y:S01]  /*0460*/  @P4 IMAD.WIDE.U32 R58, R67.reuse, 0x8, R58 ;  /* 0x00000008433a4825 */ /* 0x041fe200078e003a */
[----:B------:R2:W5:Y:S03]  /*0470*/  @P3 LDG.E.64 R10, desc[UR16][R54.64] ;  /* 0x00000010360a3981 */ /* 0x000566000c1e1b00 */
[C---:B-1----:R-:W-:Y:S01]  /*0480*/  @P4 IMAD.WIDE.U32 R60, R67.reuse, 0x8, R60 ;  /* 0x00000008433c4825 */ /* 0x042fe200078e003c */
[----:B------:R-:W-:Y:S01]  /*0490*/  @P4 IADD3 R67, PT, PT, R67, 0x80, RZ ;  /* 0x0000008043434810 */ /* 0x000fe20007ffe0ff */
[----:B------:R2:W5:Y:S04]  /*04a0*/  @P6 LDG.E.64 R30, desc[UR16][R38.64] ;  /* 0x00000010261e6981 */ /* 0x000568000c1e1b00 */
[C---:B---3--:R-:W-:Y:S01]  /*04b0*/  @P5 IMAD.WIDE.U32 R24, R67.reuse, 0x8, R62 ;  /* 0x0000000843185825 */ /* 0x048fe200078e003e */
[----:B------:R2:W5:Y:S03]  /*04c0*/  @P6 LDG.E.64 R4, desc[UR16][R40.64] ;  /* 0x0000001028046981 */ /* 0x000566000c1e1b00 */
[----:B------:R-:W-:Y:S01]  /*04d0*/  @P5 IMAD.WIDE.U32 R28, R67, 0x8, R64 ;  /* 0x00000008431c5825 */ /* 0x000fe200078e0040 */
[----:B------:R2:W5:Y:S04]  /*04e0*/  @P3 LDG.E.64 R14, desc[UR16][R56.64] ;  /* 0x00000010380e3981 */ /* 0x000568000c1e1b00 */
[----:B------:R2:W5:Y:S04]  /*04f0*/  @P4 LDG.E.64 R16, desc[UR16][R58.64] ;  /* 0x000000103a104981 */ /* 0x000568000c1e1b00 */
[----:B------:R2:W5:Y:S04]  /*0500*/  @P4 LDG.E.64 R18, desc[UR16][R60.64] ;  /* 0x000000103c124981 */ /* 0x000568000c1e1b00 */
[----:B------:R2:W5:Y:S04]  /*0510*/  @P5 LDG.E.64 R20, desc[UR16][R24.64] ;  /* 0x0000001018145981 */ /* 0x000568000c1e1b00 */
        /* <DEDUP_REMOVED lines=49> */
[----:B--2---:R-:W-:Y:S06]  /*0830*/  BRA.U UP0, `(.L_x_13643) ;  /* 0x000000a500e87547 */ /* 0x004fec000b800000 */
[----:B-----5:R-:W-:Y:S01]  /*0840*/  MOV R0, R26 ;  /* 0x0000001a00007202 */ /* 0x020fe20000000f00 */
[----:B------:R-:W0:Y:S01]  /*0850*/  LDCU.64 UR4, c[0x0][0x3e0] ;  /* 0x00007c00ff0477ac */ /* 0x000e220008000a00 */
[--C-:B------:R-:W-:Y:S02]  /*0860*/  SHF.R.U64 R24, R26, 0x10, R27.reuse ;  /* 0x000000101a187819 */ /* 0x100fe4000000121b */
[----:B------:R-:W-:Y:S02]  /*0870*/  CS2R R156, SRZ ;  /* 0x00000000009c7805 */ /* 0x000fe4000001ff00 */
[----:B------:R-:W-:Y:S01]  /*0880*/  MOV R252, R27 ;  /* 0x0000001b00fc7202 */ /* 0x000fe20000000f00 */
[----:B------:R1:W-:Y:S01]  /*0890*/  STL.S16 [R1+0x2], R0 ;  /* 0x0000020001007387 */ /* 0x0003e20000100600 */
[----:B------:R-:W-:Y:S02]  /*08a0*/  SHF.R.U32.HI R25, RZ, 0x10, R27 ;  /* 0x00000010ff197819 */ /* 0x000fe4000001161b */
[----:B------:R-:W-:-:S02]  /*08b0*/  CS2R R158, SRZ ;  /* 0x00000000009e7805 */ /* 0x000fc4000001ff00 */
[----:B------:R-:W-:Y:S01]  /*08c0*/  MOV R243, R10 ;  /* 0x0000000a00f37202 */ /* 0x000fe20000000f00 */
[----:B------:R1:W-:Y:S01]  /*08d0*/  STL.S16 [R1], R24 ;  /* 0x0000001801007387 */ /* 0x0003e20000100600 */
[----:B------:R-:W-:Y:S02]  /*08e0*/  MOV R241, R16 ;  /* 0x0000001000f17202 */ /* 0x000fe40000000f00 */
[----:B------:R-:W-:Y:S02]  /*08f0*/  CS2R R152, SRZ ;  /* 0x0000000000987805 */ /* 0x000fe4000001ff00 */
[----:B------:R-:W-:Y:S02]  /*0900*/  MOV R239, R20 ;  /* 0x0000001400ef7202 */ /* 0x000fe40000000f00 */
[----:B------:R-:W-:Y:S02]  /*0910*/  CS2R R154, SRZ ;  /* 0x00000000009a7805 */ /* 0x000fe4000001ff00 */
[----:B------:R-:W-:-:S02]  /*0920*/  MOV R233, R2 ;  /* 0x0000000200e97202 */ /* 0x000fc40000000f00 */
[----:B------:R-:W-:Y:S02]  /*0930*/  CS2R R148, SRZ ;  /* 0x0000000000947805 */ /* 0x000fe4000001ff00 */
[----:B------:R-:W-:Y:S02]  /*0940*/  MOV R231, R4 ;  /* 0x0000000400e77202 */ /* 0x000fe40000000f00 */
[----:B------:R-:W-:Y:S02]  /*0950*/  CS2R R150, SRZ ;  /* 0x0000000000967805 */ /* 0x000fe4000001ff00 */
[----:B------:R-:W-:Y:S01]  /*0960*/  MOV R229, R6 ;  /* 0x0000000600e57202 */ /* 0x000fe20000000f00 */
[----:B0-----:R-:W-:Y:S01]  /*0970*/  UISETP.NE.U32.AND UP0, UPT, UR4, URZ, UPT ;  /* 0x000000ff0400728c */ /* 0x001fe2000bf05070 */
        /* <DEDUP_REMOVED lines=84> */
[----:B------:R-:W-:Y:S01]  /*0ec0*/  SHF.R.U32.HI R33, RZ, 0x10, R37 ;  /* 0x00000010ff217819 */ /* 0x000fe20000011625 */
[----:B------:R-:W-:Y:S01]  /*0ed0*/  UISETP.NE.AND.EX UP0, UPT, UR5, URZ, UPT, UP0 ;  /* 0x000000ff0500728c */ /* 0x000fe2000bf05300 */
[----:B------:R-:W-:Y:S01]  /*0ee0*/  SHF.R.U32.HI R11, RZ, 0x10, R11 ;  /* 0x00000010ff0b7819 */ /* 0x000fe2000001160b */
[----:B------:R-:W-:Y:S01]  /*0ef0*/  UPLOP3.LUT UP2, UPT, UPT, UPT, UPT, 0x40, 0x4 ;  /* 0x000000000004789c */ /* 0x000fe20003f4e870 */
[----:B------:R-:W-:Y:S01]  /*0f00*/  SHF.R.U32.HI R17, RZ, 0x10, R17 ;  /* 0x00000010ff117819 */ /* 0x000fe20000011611 */
[----:B------:R-:W0:Y:S01]  /*0f10*/  LDCU UR24, c[0x0][0x408] ;  /* 0x00008100ff1877ac */ /* 0x000e220008000800 */
[----:B------:R-:W-:-:S02]  /*0f20*/  SHF.R.U32.HI R21, RZ, 0x10, R21 ;  /* 0x00000010ff157819 */ /* 0x000fc40000011615 */
[----:B------:R-:W-:Y:S01]  /*0f30*/  SHF.R.U32.HI R3, RZ, 0x10, R3 ;  /* 0x00000010ff037819 */ /* 0x000fe20000011603 */
[----:B------:R-:W2:Y:S01]  /*0f40*/  LDCU UR6, c[0x0][0x388] ;  /* 0x00007100ff0677ac */ /* 0x000ea20008000800 */
[----:B------:R-:W-:Y:S02]  /*0f50*/  SHF.R.U32.HI R5, RZ, 0x10, R5 ;  /* 0x00000010ff057819 */ /* 0x000fe40000011605 */
[----:B------:R-:W-:Y:S01]  /*0f60*/  SHF.R.U32.HI R7, RZ, 0x10, R7 ;  /* 0x00000010ff077819 */ /* 0x000fe20000011607 */
[----:B------:R-:W3:Y:S01]  /*0f70*/  LDCU.U8 UR18, c[0x0][0x410] ;  /* 0x00008200ff1277ac */ /* 0x000ee20008000000 */
[----:B------:R-:W-:Y:S02]  /*0f80*/  SHF.R.U32.HI R9, RZ, 0x10, R9 ;  /* 0x00000010ff097819 */ /* 0x000fe40000011609 */
[----:B------:R-:W-:Y:S01]  /*0f90*/  SHF.R.U32.HI R13, RZ, 0x10, R13 ;  /* 0x00000010ff0d7819 */ /* 0x000fe2000001160d */
[----:B------:R-:W4:Y:S01]  /*0fa0*/  LDCU UR19, c[0x0][0x400] ;  /* 0x00008000ff1377ac */ /* 0x000f220008000800 */
[----:B------:R-:W-:-:S02]  /*0fb0*/  SHF.R.U32.HI R15, RZ, 0x10, R15 ;  /* 0x00000010ff0f7819 */ /* 0x000fc4000001160f */
[----:B------:R-:W-:Y:S01]  /*0fc0*/  SHF.R.U32.HI R19, RZ, 0x10, R19 ;  /* 0x00000010ff137819 */ /* 0x000fe20000011613 */
[----:B------:R-:W0:Y:S01]  /*0fd0*/  LDCU.64 UR22, c[0x0][0x478] ;  /* 0x00008f00ff1677ac */ /* 0x000e220008000a00 */
[----:B------:R-:W-:Y:S02]  /*0fe0*/  SHF.R.U32.HI R23, RZ, 0x10, R23 ;  /* 0x00000010ff177819 */ /* 0x000fe40000011617 */
[----:B------:R-:W-:Y:S01]  /*0ff0*/  PRMT R252, R25, 0x5410, R252 ;  /* 0x0000541019fc7816 */ /* 0x000fe200000000fc */
[----:B------:R-:W0:Y:S01]  /*1000*/  LDCU.64 UR20, c[0x0][0x438] ;  /* 0x00008700ff1477ac */ /* 0x000e220008000a00 */
[----:B------:R-:W-:Y:S02]  /*1010*/  PRMT R251, R26, 0x5410, R251 ;  /* 0x000054101afb7816 */ /* 0x000fe400000000fb */
[----:B------:R-:W-:Y:S01]  /*1020*/  PRMT R250, R27, 0x5410, R250 ;  /* 0x000054101bfa7816 */ /* 0x000fe200000000fa */
[----:B------:R-:W0:Y:S01]  /*1030*/  LDCU.128 UR8, c[0x0][0x3c0] ;  /* 0x00007800ff0877ac */ /* 0x000e220008000c00 */
[----:B------:R-:W-:-:S02]  /*1040*/  PRMT R249, R28, 0x5410, R249 ;  /* 0x000054101cf97816 */ /* 0x000fc400000000f9 */
[----:B------:R-:W-:Y:S01]  /*1050*/  PRMT R248, R29, 0x5410, R248 ;  /* 0x000054101df87816 */ /* 0x000fe200000000f8 */
[----:B------:R-:W0:Y:S01]  /*1060*/  LDCU.64 UR26, c[0x0][0x380] ;  /* 0x00007000ff1a77ac */ /* 0x000e220008000a00 */
        /* <DEDUP_REMOVED lines=25> */
[----:B01234-:R-:W-:-:S07]  /*1200*/  PRMT R218, R23, 0x5410, R218 ;  /* 0x0000541017da7816 */ /* 0x01ffce00000000da */
.L_x_13741:
[----:B------:R-:W0:Y:S01]  /*1210*/  @UP0 LDCU.64 UR4, c[0x0][0x3e0] ;  /* 0x00007c00ff0407ac */ /* 0x000e220008000a00 */
[----:B------:R-:W-:Y:S02]  /*1220*/  UIMAD.WIDE UR12, UR7, 0x4, UR8 ;  /* 0x00000004070c78a5 */ /* 0x000fe4000f8e0208 */
[----:B------:R-:W-:-:S04]  /*1230*/  UIMAD.WIDE UR14, UR7, 0x4, UR10 ;  /* 0x00000004070e78a5 */ /* 0x000fc8000f8e020a */
[----:B------:R-:W-:Y:S02]  /*1240*/  MOV R160, UR12 ;  /* 0x0000000c00a07c02 */ /* 0x000fe40008000f00 */
[----:B------:R-:W-:Y:S02]  /*1250*/  MOV R161, UR13 ;  /* 0x0000000d00a17c02 */ /* 0x000fe40008000f00 */
[----:B------:R-:W-:-:S03]  /*1260*/  PLOP3.LUT P0, PT, PT, PT, UP0, 0x80, 0x8 ;  /* 0x000000000008781c */ /* 0x000fc60003f0f008 */
[----:B------:R1:W2:Y:S01]  /*1270*/  LDG.E R27, desc[UR16][R160.64] ;  /* 0x00000010a01b7981 */ /* 0x0002a2000c1e1900 */
[----:B0-----:R-:W-:Y:S01]  /*1280*/  @UP0 UIMAD.WIDE UR4, UR7, 0x4, UR4 ;  /* 0x00000004070408a5 */ /* 0x001fe2000f8e0204 */
[----:B-1----:R-:W-:Y:S02]  /*1290*/  MOV R160, UR14 ;  /* 0x0000000e00a07c02 */ /* 0x002fe40008000f00 */
[----:B------:R-:W-:-:S05]  /*12a0*/  MOV R161, UR15 ;  /* 0x0000000f00a17c02 */ /* 0x000fca0008000f00 */
[----:B------:R0:W3:Y:S02]  /*12b0*/  LDG.E R162, desc[UR16][R160.64] ;  /* 0x00000010a0a27981 */ /* 0x0000e4000c1e1900 */
[----:B0-----:R-:W-:Y:S02]  /*12c0*/  MOV R160, UR4 ;  /* 0x0000000400a07c02 */ /* 0x001fe40008000f00 */
[----:B------:R-:W-:-:S05]  /*12d0*/  MOV R161, UR5 ;  /* 0x0000000500a17c02 */ /* 0x000fca0008000f00 */
[----:B------:R-:W4:Y:S01]  /*12e0*/  @P0 LDG.E R160, desc[UR16][R160.64] ;  /* 0x00000010a0a00981 */ /* 0x000f22000c1e1900 */
[----:B------:R-:W-:Y:S01]  /*12f0*/  UIMAD UR4, UR7, UR6, URZ ;  /* 0x00000006070472a4 */ /* 0x000fe2000f8e02ff */
[----:B------:R-:W-:Y:S01]  /*1300*/  ISETP.NE.AND P5, PT, RZ, UR18, PT ;  /* 0x00000012ff007c0c */ /* 0x000fe2000bfa5270 */
[----:B------:R-:W-:Y:S01]  /*1310*/  UMOV UR12, 0x3f800000 ;  /* 0x3f800000000c7882 */ /* 0x000fe20000000000 */
[----:B------:R-:W0:Y:S01]  /*1320*/  S2R R163, SR_TID.X ;  /* 0x0000000000a37919 */ /* 0x000e220000002100 */
[----:B------:R-:W-:Y:S01]  /*1330*/  USHF.R.S32.HI UR5, URZ, 0x1f, UR4 ;  /* 0x0000001fff057899 */ /* 0x000fe20008011404 */
[----:B------:R-:W-:Y:S01]  /*1340*/  PLOP3.LUT P0, PT, PT, PT, UP0, 0x80, 0x8 ;  /* 0x000000000008781c */ /* 0x000fe20003f0f008 */
[----:B------:R-:W-:Y:S01]  /*1350*/  BSSY.RECONVERGENT B0, `(.L_x_13644) ;  /* 0x0000044000007945 */ /* 0x000fe20003800200 */
[C---:B------:R-:W-:Y:S01]  /*1360*/  ISETP.GE.U32.AND P3, PT, R168.reuse, 0x80, PT ;  /* 0x00000080a800780c */ /* 0x040fe20003f66070 */
[----:B------:R-:W-:Y:S01]  /*1370*/  ULEA.HI UR5, UR5, UR4, URZ, 0x2 ;  /* 0x0000000405057291 */ /* 0x000fe2000f8f10ff */
[C---:B------:R-:W-:Y:S01]  /*1380*/  ISETP.GE.U32.AND P4, PT, R168.reuse, 0x100, PT ;  /* 0x00000100a800780c */ /* 0x040fe20003f86070 */
[----:B------:R-:W-:Y:S01]  /*1390*/  HFMA2 R201, -RZ, RZ, 0, 0 ;  /* 0x00000000ffc97431 */ /* 0x000fe200000001ff */
[----:B------:R-:W-:-:S02]  /*13a0*/  ISETP.GE.U32.AND P1, PT, R168, 0x200, PT ;  /* 0x00000200a800780c */ /* 0x000fc40003f26070 */
[----:B------:R-:W-:Y:S02]  /*13b0*/  P2R R236, PR, RZ, 0x8 ;  /* 0x00000008ffec7803 */ /* 0x000fe40000000000 */
[----:B------:R-:W-:Y:S02]  /*13c0*/  ISETP.GE.U32.AND P2, PT, R168, 0x280, PT ;  /* 0x00000280a800780c */ /* 0x000fe40003f46070 */
[----:B------:R-:W-:Y:S02]  /*13d0*/  P2R R237, PR, RZ, 0x10 ;  /* 0x00000010ffed7803 */ /* 0x000fe40000000000 */
[----:B------:R-:W-:Y:S02]  /*13e0*/  MOV R196, RZ ;  /* 0x000000ff00c47202 */ /* 0x000fe40000000f00 */
[----:B--2---:R-:W-:-:S04]  /*13f0*/  FSEL R27, R27, RZ, !P5 ;  /* 0x000000ff1b1b7208 */ /* 0x004fc80006800000 */
[----:B------:R-:W-:Y:S02]  /*1400*/  R2UR UR13, R27 ;  /* 0x000000001b0d72ca */ /* 0x000fe400000e0000 */
[----:B------:R-:W-:-:S04]  /*1410*/  MOV R27, UR5 ;  /* 0x00000005001b7c02 */ /* 0x000fc80008000f00 */
[----:B0-----:R-:W-:-:S04]  /*1420*/  LEA.HI.SX32 R27, R27, R163, 0x1e ;  /* 0x000000a31b1b7211 */ /* 0x001fc800078ff2ff */
[----:B------:R-:W-:Y:S02]  /*1430*/  MOV R197, R27 ;  /* 0x0000001b00c57202 */ /* 0x000fe40000000f00 */
[----:B---3--:R-:W-:Y:S02]  /*1440*/  R2UR UR14, R162 ;  /* 0x00000000a20e72ca */ /* 0x008fe400000e0000 */
[----:B----4-:R-:W-:Y:S02]  /*1450*/  @P0 R2UR UR12, R160 ;  /* 0x00000000a00c02ca */ /* 0x010fe400000e0000 */
[----:B------:R-:W-:Y:S01]  /*1460*/  ISETP.GE.U32.AND P0, PT, R168, 0x180, PT ;  /* 0x00000180a800780c */ /* 0x000fe20003f06070 */
[----:B-----5:R-:W-:-:S12]  /*1470*/  @!P3 BRA `(.L_x_13645) ;  /* 0x0000000000c4b947 */ /* 0x020fd80003800000 */
[----:B------:R-:W0:Y:S01]  /*1480*/  LDC.64 R160, c[0x0][0x3a8] ;  /* 0x0000ea00ffa07b82 */ /* 0x000e220000000a00 */
[----:B------:R-:W2:Y:S04]  /*1490*/  LDL.S16 R235, [R1+0x2] ;  /* 0x0000020001eb7983 */ /* 0x000ea80000100600 */
[----:B------:R-:W3:Y:S01]  /*14a0*/  LDL.S16 R234, [R1] ;  /* 0x0000000001ea7983 */ /* 0x000ee20000100600 */
[----:B------:R-:W-:Y:S02]  /*14b0*/  ISETP.NE.U32.AND P3, PT, RZ, UR20, PT ;  /* 0x00000014ff007c0c */ /* 0x000fe4000bf65070 */
[----:B------:R-:W1:Y:S02]  /*14c0*/  LDC.64 R164, c[0x0][0x428] ;  /* 0x00010a00ffa47b82 */ /* 0x000e640000000a00 */
[----:B------:R-:W-:-:S06]  /*14d0*/  ISETP.NE.AND.EX P3, PT, RZ, UR21, PT, P3 ;  /* 0x00000015ff007c0c */ /* 0x000fcc000bf65330 */
[----:B------:R-:W4:Y:S01]  /*14e0*/  LDC.64 R174, c[0x0][0x3b0] ;  /* 0x0000ec00ffae7b82 */ /* 0x000f220000000a00 */
[----:B0-----:R-:W-:-:S07]  /*14f0*/  IMAD.WIDE.U32 R160, R27, 0x10, R160 ;  /* 0x000000101ba07825 */ /* 0x001fce00078e00a0 */
[----:B------:R-:W0:Y:S01]  /*1500*/  @P3 LDC.64 R24, c[0x0][0x438] ;  /* 0x00010e00ff183b82 */ /* 0x000e220000000a00 */
[----:B------:R-:W3:Y:S01]  /*1510*/  LDG.E.128 R160, desc[UR16][R160.64] ;  /* 0x00000010a0a07981 */ /* 0x000ee2000c1e1d00 */
[----:B-1----:R-:W-:-:S06]  /*1520*/  IMAD.WIDE.U32 R164, R27, 0x10, R164 ;  /* 0x000000101ba47825 */ /* 0x002fcc00078e00a4 */
[----:B------:R-:W3:Y:S01]  /*1530*/  LDG.E.128 R164, desc[UR16][R164.64] ;  /* 0x00000010a4a47981 */ /* 0x000ee2000c1e1d00 */
[----:B0-----:R-:W-:-:S05]  /*1540*/  @P3 IMAD.WIDE.U32 R24, R27, 0x10, R24 ;  /* 0x000000101b183825 */ /* 0x001fca00078e0018 */
[----:B------:R4:W5:Y:S02]  /*1550*/  @P3 LDG.E.128 R60, desc[UR16][R24.64] ;  /* 0x00000010183c3981 */ /* 0x000964000c1e1d00 */
[----:B----4-:R-:W-:-:S05]  /*1560*/  IMAD.WIDE.U32 R24, R27, 0x4, R174 ;  /* 0x000000041b187825 */ /* 0x010fca00078e00ae */
[----:B------:R0:W5:Y:S01]  /*1570*/  LDG.E R26, desc[UR16][R24.64] ;  /* 0x00000010181a7981 */ /* 0x000162000c1e1900 */
[--C-:B------:R-:W-:Y:S02]  /*1580*/  HADD2.F32 R175, -RZ, R252.reuse.H1_H1 ;  /* 0x300000fcffaf7230 */ /* 0x100fe40000004100 */
[----:B0-----:R-:W-:Y:S01]  /*1590*/  HADD2.F32 R24, -RZ, R252.H0_H0 ;  /* 0x200000fcff187230 */ /* 0x001fe20000004100 */
[----:B------:R-:W-:Y:S01]  /*15a0*/  IADD3 R197, PT, PT, R27, 0x80, RZ ;  /* 0x000000801bc57810 */ /* 0x000fe20007ffe0ff */
[----:B--2---:R-:W-:Y:S02]  /*15b0*/  HADD2.F32 R25, -RZ, R235.H0_H0 ;  /* 0x200000ebff197230 */ /* 0x004fe40000004100 */
[----:B---3--:R-:W-:Y:S02]  /*15c0*/  HADD2.F32 R208, -RZ, R234.H0_H0 ;  /* 0x200000eaffd07230 */ /* 0x008fe40000004100 */
[----:B------:R-:W-:Y:S01]  /*15d0*/  FADD.FTZ R160, R160, -UR13 ;  /* 0x8000000da0a07e21 */ /* 0x000fe20008010000 */
[----:B------:R-:W-:-:S03]  /*15e0*/  FADD.FTZ R161, R161, -UR13 ;  /* 0x8000000da1a17e21 */ /* 0x000fc60008010000 */
[----:B------:R-:W-:Y:S01]  /*15f0*/  FMUL.FTZ R190, R160, UR14 ;  /* 0x0000000ea0be7c20 */ /* 0x000fe20008410000 */
[----:B------:R-:W-:Y:S01]  /*1600*/  FMUL.FTZ R210, R161, UR14 ;  /* 0x0000000ea1d27c20 */ /* 0x000fe20008410000 */
[----:B------:R-:W-:Y:S01]  /*1610*/  FMUL.FTZ R25, R164, R25 ;  /* 0x00000019a4197220 */ /* 0x000fe20000410000 */
[----:B------:R-:W-:Y:S01]  /*1620*/  FADD.FTZ R162, R162, -UR13 ;  /* 0x8000000da2a27e21 */ /* 0x000fe20008010000 */
[----:B------:R-:W-:Y:S02]  /*1630*/  FMUL.FTZ R208, R165, R208 ;  /* 0x000000d0a5d07220 */ /* 0x000fe40000410000 */
[----:B------:R-:W-:Y:S01]  /*1640*/  FADD.FTZ R160, RZ, R25 ;  /* 0x00000019ffa07221 */ /* 0x000fe20000010000 */
[----:B------:R-:W-:Y:S01]  /*1650*/  FFMA.FTZ R161, R190, R25, RZ ;  /* 0x00000019bea17223 */ /* 0x000fe200000100ff */
[----:B------:R-:W-:Y:S01]  /*1660*/  FMUL.FTZ R207, R162, UR14 ;  /* 0x0000000ea2cf7c20 */ /* 0x000fe20008410000 */
        /* <DEDUP_REMOVED lines=18> */
.L_x_13645:
[----:B------:R-:W-:Y:S05]  /*1790*/  BSYNC.RECONVERGENT B0 ;  /* 0x0000000000007941 */ /* 0x000fea0003800200 */
.L_x_13644:
        /* <DEDUP_REMOVED lines=12> */
[--C-:B------:R-:W-:Y:S02]  /*1860*/  HADD2.F32 R209, -RZ, R251.reuse.H1_H1 ;  /* 0x300000fbffd17230 */ /* 0x100fe40000004100 */
[----:B------:R-:W-:Y:S02]  /*1870*/  HADD2.F32 R189, -RZ, R251.H0_H0 ;  /* 0x200000fbffbd7230 */ /* 0x000fe40000004100 */
[----:B0-----:R-:W-:-:S05]  /*1880*/  @P3 IMAD.WIDE.U32 R22, R197, 0x10, R22 ;  /* 0x00000010c5163825 */ /* 0x001fca00078e0016 */
[----:B------:R2:W5:Y:S02]  /*1890*/  @P3 LDG.E.128 R56, desc[UR16][R22.64] ;  /* 0x0000001016383981 */ /* 0x000564000c1e1d00 */
[----:B--2---:R-:W-:-:S04]  /*18a0*/  IMAD.WIDE.U32 R22, R197, 0x4, R172 ;  /* 0x00000004c5167825 */ /* 0x004fc800078e00ac */
[--C-:B------:R-:W-:Y:S02]  /*18b0*/  HADD2.F32 R173, -RZ, R250.reuse.H1_H1 ;  /* 0x300000faffad7230 */ /* 0x100fe40000004100 */
[----:B------:R0:W5:Y:S01]  /*18c0*/  LDG.E R23, desc[UR16][R22.64] ;  /* 0x0000001016177981 */ /* 0x000162000c1e1900 */
[----:B------:R-:W-:Y:S01]  /*18d0*/  IADD3 R197, PT, PT, R197, 0x80, RZ ;  /* 0x00000080c5c57810 */ /* 0x000fe20007ffe0ff */
[----:B0-----:R-:W-:Y:S02]  /*18e0*/  HADD2.F32 R22, -RZ, R250.H0_H0 ;  /* 0x200000faff167230 */ /* 0x001fe40000004100 */
[----:B---3--:R-:W-:Y:S01]  /*18f0*/  FADD.FTZ R160, R160, -UR13 ;  /* 0x8000000da0a07e21 */ /* 0x008fe20008010000 */
[----:B------:R-:W-:-:S03]  /*1900*/  FADD.FTZ R161, R161, -UR13 ;  /* 0x8000000da1a17e21 */ /* 0x000fc60008010000 */
[----:B------:R-:W-:Y:S01]  /*1910*/  FMUL.FTZ R217, R160, UR14 ;  /* 0x0000000ea0d97c20 */ /* 0x000fe20008410000 */
[----:B----4-:R-:W-:Y:S01]  /*1920*/  FMUL.FTZ R209, R164, R209 ;  /* 0x000000d1a4d17220 */ /* 0x010fe20000410000 */
[----:B------:R-:W-:Y:S01]  /*1930*/  FMUL.FTZ R200, R161, UR14 ;  /* 0x0000000ea1c87c20 */ /* 0x000fe20008410000 */
[----:B------:R-:W-:Y:S01]  /*1940*/  FADD.FTZ R162, R162, -UR13 ;  /* 0x8000000da2a27e21 */ /* 0x000fe20008010000 */
        /* <DEDUP_REMOVED lines=22> */
.L_x_13647:
[----:B------:R-:W-:Y:S05]  /*1ab0*/  BSYNC.RECONVERGENT B0 ;  /* 0x0000000000007941 */ /* 0x000fea0003800200 */
.L_x_13646:
        /* <DEDUP_REMOVED lines=15> */
[----:B------:R2:W5:Y:S01]  /*1bb0*/  @P3 LDG.E.128 R52, desc[UR16][R20.64] ;  /* 0x0000001014343981 */ /* 0x000562000c1e1d00 */
[--C-:B------:R-:W-:Y:S02]  /*1bc0*/  HADD2.F32 R171, -RZ, R248.reuse.H1_H1 ;  /* 0x300000f8ffab7230 */ /* 0x100fe40000004100 */
[----:B------:R-:W-:Y:S02]  /*1bd0*/  HADD2.F32 R169, -RZ, R248.H0_H0 ;  /* 0x200000f8ffa97230 */ /* 0x000fe40000004100 */
[----:B--2---:R-:W-:-:S06]  /*1be0*/  IMAD.WIDE.U32 R20, R197, 0x4, R234 ;  /* 0x00000004c5147825 */ /* 0x004fcc00078e00ea */
[----:B------:R0:W5:Y:S01]  /*1bf0*/  LDG.E R21, desc[UR16][R20.64] ;  /* 0x0000001014157981 */ /* 0x000162000c1e1900 */
[----:B------:R-:W-:Y:S01]  /*1c00*/  IADD3 R197, PT, PT, R197, 0x80, RZ ;  /* 0x00000080c5c57810 */ /* 0x000fe20007ffe0ff */
[----:B---3--:R-:W-:Y:S01]  /*1c10*/  FADD.FTZ R164, R164, -UR13 ;  /* 0x8000000da4a47e21 */ /* 0x008fe20008010000 */
[----:B------:R-:W-:-:S03]  /*1c20*/  FADD.FTZ R165, R165, -UR13 ;  /* 0x8000000da5a57e21 */ /* 0x000fc60008010000 */
[----:B------:R-:W-:Y:S01]  /*1c30*/  FMUL.FTZ R215, R164, UR14 ;  /* 0x0000000ea4d77c20 */ /* 0x000fe20008410000 */
[----:B----4-:R-:W-:Y:S01]  /*1c40*/  FMUL.FTZ R202, R160, R202 ;  /* 0x000000caa0ca7220 */ /* 0x010fe20000410000 */
[----:B------:R-:W-:Y:S02]  /*1c50*/  FADD.FTZ R116, R116, R160 ;  /* 0x000000a074747221 */ /* 0x000fe40000010000 */
[----:B------:R-:W-:Y:S01]  /*1c60*/  FFMA.FTZ R148, R160, R215, R148 ;  /* 0x000000d7a0947223 */ /* 0x000fe20000010094 */
[----:B------:R-:W-:Y:S01]  /*1c70*/  FMUL.FTZ R195, R165, UR14 ;  /* 0x0000000ea5c37c20 */ /* 0x000fe20008410000 */
[----:B------:R-:W-:Y:S01]  /*1c80*/  FADD.FTZ R166, R166, -UR13 ;  /* 0x8000000da6a67e21 */ /* 0x000fe20008010000 */
[----:B------:R-:W-:Y:S01]  /*1c90*/  FMUL.FTZ R187, R161, R187 ;  /* 0x000000bba1bb7220 */ /* 0x000fe20000410000 */
[----:B------:R-:W-:Y:S01]  /*1ca0*/  FADD.FTZ R160, R201, R202 ;  /* 0x000000cac9a07221 */ /* 0x000fe20000010000 */
[----:B------:R-:W-:Y:S01]  /*1cb0*/  FFMA.FTZ R196, R215, R202, R196 ;  /* 0x000000cad7c47223 */ /* 0x000fe200000100c4 */
[----:B------:R-:W-:Y:S01]  /*1cc0*/  FMUL.FTZ R180, R166, UR14 ;  /* 0x0000000ea6b47c20 */ /* 0x000fe20008410000 */
[----:B0-----:R-:W-:Y:S01]  /*1cd0*/  FADD.FTZ R20, R167, -UR13 ;  /* 0x8000000da7147e21 */ /* 0x001fe20008010000 */
        /* <DEDUP_REMOVED lines=15> */
.L_x_13649:
[----:B------:R-:W-:Y:S05]  /*1dd0*/  BSYNC.RECONVERGENT B0 ;  /* 0x0000000000007941 */ /* 0x000fea0003800200 */
.L_x_13648:
        /* <DEDUP_REMOVED lines=49> */
.L_x_13651:
[----:B------:R-:W-:Y:S05]  /*20f0*/  BSYNC.RECONVERGENT B0 ;  /* 0x0000000000007941 */ /* 0x000fea0003800200 */
.L_x_13650:
        /* <DEDUP_REMOVED lines=16> */
[----:B--2---:R-:W-:-:S05]  /*2200*/  IMAD.WIDE.U32 R14, R197, 0x4, R234 ;  /* 0x00000004c50e7825 */ /* 0x004fca00078e00ea */
[----:B------:R0:W5:Y:S01]  /*2210*/  LDG.E R16, desc[UR16][R14.64] ;  /* 0x000000100e107981 */ /* 0x000162000c1e1900 */
[--C-:B------:R-:W-:Y:S02]  /*2220*/  HADD2.F32 R13, -RZ, R244.reuse.H0_H0 ;  /* 0x200000f4ff0d7230 */ /* 0x100fe40000004100 */
[----:B0-----:R-:W-:Y:S01]  /*2230*/  HADD2.F32 R15, -RZ, R244.H1_H1 ;  /* 0x300000f4ff0f7230 */ /* 0x001fe20000004100 */
        /* <DEDUP_REMOVED lines=29> */
.L_x_13653:
[----:B------:R-:W-:Y:S05]  /*2410*/  BSYNC.RECONVERGENT B0 ;  /* 0x0000000000007941 */ /* 0x000fea0003800200 */
.L_x_13652:
        /* <DEDUP_REMOVED lines=13> */
[----:B------:R0:W5:Y:S02]  /*24f0*/  @P4 LDG.E.128 R40, desc[UR16][R10.64] ;  /* 0x000000100a284981 */ /* 0x000164000c1e1d00 */
[----:B0-----:R-:W0:Y:S01]  /*2500*/  LDC.64 R10, c[0x0][0x3b0] ;  /* 0x0000ec00ff0a7b82 */ /* 0x001e220000000a00 */
[--C-:B------:R-:W-:Y:S02]  /*2510*/  HADD2.F32 R206, -RZ, R243.reuse.H1_H1 ;  /* 0x300000f3ffce7230 */ /* 0x100fe40000004100 */
[----:B------:R-:W-:Y:S02]  /*2520*/  HADD2.F32 R184, -RZ, R243.H0_H0 ;  /* 0x200000f3ffb87230 */ /* 0x000fe40000004100 */
[----:B------:R-:W-:Y:S02]  /*2530*/  HADD2.F32 R9, -RZ, R242.H0_H0 ;  /* 0x200000f2ff097230 */ /* 0x000fe40000004100 */
[----:B0-----:R-:W-:-:S05]  /*2540*/  IMAD.WIDE.U32 R10, R197, 0x4, R10 ;  /* 0x00000004c50a7825 */ /* 0x001fca00078e000a */
[----:B------:R0:W5:Y:S02]  /*2550*/  LDG.E R12, desc[UR16][R10.64] ;  /* 0x000000100a0c7981 */ /* 0x000164000c1e1900 */
        /* <DEDUP_REMOVED lines=30> */
.L_x_13655:
[----:B------:R-:W-:Y:S05]  /*2740*/  BSYNC.RECONVERGENT B0 ;  /* 0x0000000000007941 */ /* 0x000fea0003800200 */
.L_x_13654:
        /* <DEDUP_REMOVED lines=50> */
.L_x_13657:
[----:B------:R-:W-:Y:S05]  /*2a70*/  BSYNC.RECONVERGENT B0 ;  /* 0x0000000000007941 */ /* 0x000fea0003800200 */
.L_x_13656:
[----:B------:R-:W-:Y:S01]  /*2a80*/  ISETP.GE.U32.AND P6, PT, R168, 0x400, PT ;  /* 0x00000400a800780c */ /* 0x000fe20003fc6070 */
[----:B------:R-:W-:Y:S03]  /*2a90*/  BSSY.RECONVERGENT B0, `(.L_x_13658) ;  /* 0x0000031000007945 */ /* 0x000fe60003800200 */
[----:B------:R-:W-:-:S09]  /*2aa0*/  P2R R234, PR, RZ, 0x40 ;  /* 0x00000040ffea7803 */ /* 0x000fd20000000000 */
        /* <DEDUP_REMOVED lines=18> */
[----:B0-----:R-:W-:Y:S02]  /*2bd0*/  HADD2.F32 R3, -RZ, R238.H1_H1 ;  /* 0x300000eeff037230 */ /* 0x001fe40000004100 */
        /* <DEDUP_REMOVED lines=28> */
.L_x_13659:
[----:B------:R-:W-:Y:S05]  /*2da0*/  BSYNC.RECONVERGENT B0 ;  /* 0x0000000000007941 */ /* 0x000fea0003800200 */
.L_x_13658:
        /* <DEDUP_REMOVED lines=32> */
.L_x_13661:
[----:B------:R-:W-:Y:S05]  /*2fb0*/  BSYNC.RECONVERGENT B0 ;  /* 0x0000000000007941 */ /* 0x000fea0003800200 */
.L_x_13660:
        /* <DEDUP_REMOVED lines=33> */
[----:B------:R-:W-:Y:S01]  /*31d0*/  ISETP.NE.U32.AND P5, PT, RZ, UR22, PT ;  /* 0x00000016ff007c0c */ /* 0x000fe2000bfa5070 */
[----:B------:R-:W-:Y:S03]  /*31e0*/  BSSY.RECONVERGENT B2, `(.L_x_13666) ;  /* 0x000006c000027945 */ /* 0x000fe60003800200 */
[----:B------:R-:W-:-:S13]  /*31f0*/  ISETP.NE.AND.EX P5, PT, RZ, UR23, PT, P5 ;  /* 0x00000017ff007c0c */ /* 0x000fda000bfa5350 */
[----:B------:R-:W-:Y:S05]  /*3200*/  @P5 BRA `(.L_x_13667) ;  /* 0x0000000000d85947 */ /* 0x000fea0003800000 */
[----:B------:R-:W-:Y:S02]  /*3210*/  MOV R164, UR4 ;  /* 0x0000000400a47c02 */ /* 0x000fe40008000f00 */
[----:B-----5:R-:W-:-:S03]  /*3220*/  LOP3.LUT P6, RZ, R26, 0xff, RZ, 0xc0, !PT ;  /* 0x000000ff1aff7812 */ /* 0x020fc600078cc0ff */
[----:B------:R-:W-:-:S04]  /*3230*/  FFMA.FTZ R164, R190, R164, UR5 ;  /* 0x00000005bea47e23 */ /* 0x000fc800080100a4 */
[----:B------:R-:W-:-:S04]  /*3240*/  FADD.FTZ R164, R25, -R164 ;  /* 0x800000a419a47221 */ /* 0x000fc80000010000 */
[----:B------:R-:W-:Y:S02]  /*3250*/  FMUL.FTZ R164, R164, UR14 ;  /* 0x0000000ea4a47c20 */ /* 0x000fe40008410000 */
[----:B------:R-:W-:Y:S02]  /*3260*/  @P6 HADD2.F32 R166, -RZ, R233.H1_H1 ;  /* 0x300000e9ffa66230 */ /* 0x000fe40000004100 */
[----:B------:R-:W-:-:S04]  /*3270*/  FMUL.FTZ R164, R164, UR12 ;  /* 0x0000000ca4a47c20 */ /* 0x000fc80008410000 */
[----:B------:R-:W-:Y:S01]  /*3280*/  FMUL.FTZ R165, R164, UR24 ;  /* 0x00000018a4a57c20 */ /* 0x000fe20008410000 */
[----:B------:R-:W-:-:S03]  /*3290*/  HFMA2 R164, -RZ, RZ, 0, 0 ;  /* 0x00000000ffa47431 */ /* 0x000fc600000001ff */
[----:B------:R-:W-:Y:S01]  /*32a0*/  FMUL.FTZ R160, R160, R165 ;  /* 0x000000a5a0a07220 */ /* 0x000fe20000410000 */
[----:B------:R-:W-:Y:S01]  /*32b0*/  @P6 FMUL.FTZ R164, R165, R166 ;  /* 0x000000a6a5a46220 */ /* 0x000fe20000410000 */
[----:B------:R-:W-:-:S03]  /*32c0*/  MOV R165, UR4 ;  /* 0x0000000400a57c02 */ /* 0x000fc60008000f00 */
[----:B------:R-:W-:Y:S02]  /*32d0*/  FSEL R160, R160, RZ, P6 ;  /* 0x000000ffa0a07208 */ /* 0x000fe40003000000 */
[----:B------:R-:W-:Y:S01]  /*32e0*/  FFMA.FTZ R165, R210, R165, UR5 ;  /* 0x00000005d2a57e23 */ /* 0x000fe200080100a5 */
[----:B------:R-:W-:Y:S02]  /*32f0*/  LOP3.LUT P6, RZ, R26, 0xff00, RZ, 0xc0, !PT ;  /* 0x0000ff001aff7812 */ /* 0x000fe400078cc0ff */
[----:B------:R-:W-:Y:S01]  /*3300*/  FADD.FTZ R160, R92, R160 ;  /* 0x000000a05ca07221 */ /* 0x000fe20000010000 */
[----:B------:R-:W-:-:S04]  /*3310*/  FADD.FTZ R165, R208, -R165 ;  /* 0x800000a5d0a57221 */ /* 0x000fc80000010000 */
[----:B------:R-:W-:-:S04]  /*3320*/  FMUL.FTZ R165, R165, UR14 ;  /* 0x0000000ea5a57c20 */ /* 0x000fc80008410000 */
[----:B------:R-:W-:Y:S02]  /*3330*/  FMUL.FTZ R165, R165, UR12 ;  /* 0x0000000ca5a57c20 */ /* 0x000fe40008410000 */
[----:B------:R-:W-:Y:S02]  /*3340*/  @P6 HADD2.F32 R167, -RZ, R233.H0_H0 ;  /* 0x200000e9ffa76230 */ /* 0x000fe40000004100 */
[----:B------:R-:W-:Y:S01]  /*3350*/  FMUL.FTZ R166, R165, UR24 ;  /* 0x00000018a5a67c20 */ /* 0x000fe20008410000 */
[----:B------:R-:W-:-:S03]  /*3360*/  MOV R165, RZ ;  /* 0x000000ff00a57202 */ /* 0x000fc60000000f00 */
        /* <DEDUP_REMOVED lines=10> */
[----:B------:R-:W-:Y:S02]  /*3410*/  @P6 HADD2.F32 R196, -RZ, R232.H1_H1 ;  /* 0x300000e8ffc46230 */ /* 0x000fe40000004100 */
[----:B------:R-:W-:Y:S01]  /*3420*/  FMUL.FTZ R167, R166, UR24 ;  /* 0x00000018a6a77c20 */ /* 0x000fe20008410000 */
[----:B------:R-:W-:-:S03]  /*3430*/  HFMA2 R166, -RZ, RZ, 0, 0 ;  /* 0x00000000ffa67431 */ /* 0x000fc600000001ff */
[----:B------:R-:W-:Y:S01]  /*3440*/  FMUL.FTZ R162, R162, R167 ;  /* 0x000000a7a2a27220 */ /* 0x000fe20000410000 */
[----:B------:R-:W-:-:S04]  /*3450*/  @P6 FMUL.FTZ R166, R167, R196 ;  /* 0x000000c4a7a66220 */ /* 0x000fc80000410000 */
[----:B------:R-:W-:Y:S02]  /*3460*/  FSEL R167, R162, RZ, P6 ;  /* 0x000000ffa2a77208 */ /* 0x000fe40003000000 */
[----:B------:R-:W-:Y:S02]  /*3470*/  MOV R162, UR4 ;  /* 0x0000000400a27c02 */ /* 0x000fe40008000f00 */
[----:B------:R-:W-:Y:S01]  /*3480*/  ISETP.GE.U32.AND P6, PT, R26, 0x1000000, PT ;  /* 0x010000001a00780c */ /* 0x000fe20003fc6070 */
[----:B------:R-:W-:Y:S01]  /*3490*/  FADD.FTZ R94, R94, R167 ;  /* 0x000000a75e5e7221 */ /* 0x000fe20000010000 */
[----:B------:R-:W-:Y:S01]  /*34a0*/  MOV R167, RZ ;  /* 0x000000ff00a77202 */ /* 0x000fe20000000f00 */
[----:B------:R-:W-:-:S04]  /*34b0*/  FFMA.FTZ R162, R174, R162, UR5 ;  /* 0x00000005aea27e23 */ /* 0x000fc800080100a2 */
[----:B------:R-:W-:-:S04]  /*34c0*/  FADD.FTZ R162, R24, -R162 ;  /* 0x800000a218a27221 */ /* 0x000fc80000010000 */
[----:B------:R-:W-:-:S04]  /*34d0*/  FMUL.FTZ R162, R162, UR14 ;  /* 0x0000000ea2a27c20 */ /* 0x000fc80008410000 */
[----:B------:R-:W-:-:S04]  /*34e0*/  FMUL.FTZ R162, R162, UR12 ;  /* 0x0000000ca2a27c20 */ /* 0x000fc80008410000 */
[----:B------:R-:W-:-:S04]  /*34f0*/  FMUL.FTZ R162, R162, UR24 ;  /* 0x00000018a2a27c20 */ /* 0x000fc80008410000 */
[----:B------:R-:W-:-:S05]  /*3500*/  FMUL.FTZ R92, R163, R162 ;  /* 0x000000a2a35c7220 */ /* 0x000fca0000410000 */
[----:B------:R-:W-:-:S05]  /*3510*/  FSEL R92, R92, RZ, P6 ;  /* 0x000000ff5c5c7208 */ /* 0x000fca0003000000 */
[----:B------:R-:W-:Y:S01]  /*3520*/  FADD.FTZ R95, R95, R92 ;  /* 0x0000005c5f5f7221 */ /* 0x000fe20000010000 */
[----:B------:R-:W-:Y:S06]  /*3530*/  @!P6 BRA `(.L_x_13668) ;  /* 0x0000000000d8e947 */ /* 0x000fec0003800000 */
[----:B------:R-:W-:-:S05]  /*3540*/  HADD2.F32 R167, -RZ, R232.H0_H0 ;  /* 0x200000e8ffa77230 */ /* 0x000fca0000004100 */
[----:B------:R-:W-:Y:S01]  /*3550*/  FMUL.FTZ R167, R162, R167 ;  /* 0x000000a7a2a77220 */ /* 0x000fe20000410000 */
[----:B------:R-:W-:Y:S06]  /*3560*/  BRA `(.L_x_13668) ;  /* 0x0000000000cc7947 */ /* 0x000fec0003800000 */
.L_x_13667:
[----:B------:R-:W-:Y:S02]  /*3570*/  MOV R28, UR4 ;  /* 0x00000004001c7c02 */ /* 0x000fe40008000f00 */
[----:B------:R-:W-:Y:S02]  /*3580*/  CS2R R164, SRZ ;  /* 0x0000000000a47805 */ /* 0x000fe4000001ff00 */
[----:B-----5:R-:W-:Y:S01]  /*3590*/  LOP3.LUT P6, RZ, R26, 0xff, RZ, 0xc0, !PT ;  /* 0x000000ff1aff7812 */ /* 0x020fe200078cc0ff */
[----:B------:R-:W-:Y:S02]  /*35a0*/  HFMA2 R166, -RZ, RZ, 0, 0 ;  /* 0x00000000ffa67431 */ /* 0x000fe400000001ff */
[----:B------:R-:W-:-:S04]  /*35b0*/  FFMA.FTZ R28, R190, R28, UR5 ;  /* 0x00000005be1c7e23 */ /* 0x000fc8000801001c */
[----:B------:R-:W-:-:S04]  /*35c0*/  FADD.FTZ R28, R25, -R28 ;  /* 0x8000001c191c7221 */ /* 0x000fc80000010000 */
[----:B------:R-:W-:Y:S02]  /*35d0*/  FMUL.FTZ R28, R28, UR14 ;  /* 0x0000000e1c1c7c20 */ /* 0x000fe40008410000 */
[----:B------:R-:W-:Y:S02]  /*35e0*/  @P6 HADD2.F32 R30, -RZ, R233.H1_H1 ;  /* 0x300000e9ff1e6230 */ /* 0x000fe40000004100 */
[----:B------:R-:W-:-:S04]  /*35f0*/  FMUL.FTZ R29, R28, UR12 ;  /* 0x0000000c1c1d7c20 */ /* 0x000fc80008410000 */
[----:B------:R-:W-:-:S04]  /*3600*/  FMUL.FTZ R29, R29, UR24 ;  /* 0x000000181d1d7c20 */ /* 0x000fc80008410000 */
        /* <DEDUP_REMOVED lines=23> */
[----:B------:R-:W-:-:S04]  /*3780*/  FMUL.FTZ R31, R31, UR24 ;  /* 0x000000181f1f7c20 */ /* 0x000fc80008410000 */
[----:B------:R-:W-:Y:S01]  /*3790*/  FMUL.FTZ R162, R162, R31 ;  /* 0x0000001fa2a27220 */ /* 0x000fe20000410000 */
[----:B------:R-:W-:Y:S01]  /*37a0*/  @P6 FMUL.FTZ R166, R31, R167 ;  /* 0x000000a71fa66220 */ /* 0x000fe20000410000 */
[----:B------:R-:W-:Y:S02]  /*37b0*/  MOV R31, UR4 ;  /* 0x00000004001f7c02 */ /* 0x000fe40008000f00 */
[----:B------:R-:W-:Y:S02]  /*37c0*/  MOV R167, RZ ;  /* 0x000000ff00a77202 */ /* 0x000fe40000000f00 */
[----:B------:R-:W-:Y:S01]  /*37d0*/  FSEL R162, R162, RZ, P6 ;  /* 0x000000ffa2a27208 */ /* 0x000fe20003000000 */
[----:B------:R-:W-:Y:S01]  /*37e0*/  FFMA.FTZ R31, R174, R31, UR5 ;  /* 0x00000005ae1f7e23 */ /* 0x000fe2000801001f */
[----:B------:R-:W-:-:S03]  /*37f0*/  ISETP.GE.U32.AND P6, PT, R26, 0x1000000, PT ;  /* 0x010000001a00780c */ /* 0x000fc60003fc6070 */
[----:B------:R-:W-:Y:S01]  /*3800*/  FADD.FTZ R31, R24, -R31 ;  /* 0x8000001f181f7221 */ /* 0x000fe20000010000 */
[----:B------:R-:W-:-:S03]  /*3810*/  FADD.FTZ R94, R94, R162 ;  /* 0x000000a25e5e7221 */ /* 0x000fc60000010000 */
[----:B------:R-:W-:-:S04]  /*3820*/  FMUL.FTZ R31, R31, UR14 ;  /* 0x0000000e1f1f7c20 */ /* 0x000fc80008410000 */
[----:B------:R-:W-:Y:S02]  /*3830*/  FMUL.FTZ R196, R31, UR12 ;  /* 0x0000000c1fc47c20 */ /* 0x000fe40008410000 */
[----:B------:R-:W-:Y:S02]  /*3840*/  @P6 HADD2.F32 R197, -RZ, R232.H0_H0 ;  /* 0x200000e8ffc56230 */ /* 0x000fe40000004100 */
[----:B------:R-:W-:-:S04]  /*3850*/  FMUL.FTZ R196, R196, UR24 ;  /* 0x00000018c4c47c20 */ /* 0x000fc80008410000 */
[----:B------:R-:W-:Y:S01]  /*3860*/  FMUL.FTZ R163, R163, R196 ;  /* 0x000000c4a3a37220 */ /* 0x000fe20000410000 */
[----:B------:R-:W-:-:S04]  /*3870*/  @P6 FMUL.FTZ R167, R196, R197 ;  /* 0x000000c5c4a76220 */ /* 0x000fc80000410000 */
[----:B------:R-:W-:-:S05]  /*3880*/  FSEL R163, R163, RZ, P6 ;  /* 0x000000ffa3a37208 */ /* 0x000fca0003000000 */
[----:B------:R-:W-:-:S07]  /*3890*/  FADD.FTZ R95, R95, R163 ;  /* 0x000000a35f5f7221 */ /* 0x000fce0000010000 */
.L_x_13668:
[----:B------:R-:W-:Y:S05]  /*38a0*/  BSYNC.RECONVERGENT B2 ;  /* 0x0000000000027941 */ /* 0x000fea0003800200 */
.L_x_13666:
        /* <DEDUP_REMOVED lines=8> */
[----:B------:R-:W-:-:S07]  /*3930*/  MOV R93, R161 ;  /* 0x000000a1005d7202 */ /* 0x000fce0000000f00 */
.L_x_13665:
[----:B------:R-:W-:Y:S05]  /*3940*/  BSYNC.RECONVERGENT B1 ;  /* 0x0000000000017941 */ /* 0x000fea0003800200 */
.L_x_13664:
        /* <DEDUP_REMOVED lines=9> */
[----:B------:R-:W-:Y:S05]  /*39e0*/  @!P5 BRA `(.L_x_13672) ;  /* 0x0000000000d8d947 */ /* 0x000fea0003800000 */
[----:B------:R-:W-:Y:S02]  /*39f0*/  MOV R28, UR4 ;  /* 0x00000004001c7c02 */ /* 0x000fe40008000f00 */
[----:B-----5:R-:W-:-:S03]  /*3a00*/  LOP3.LUT P6, RZ, R23, 0xff, RZ, 0xc0, !PT ;  /* 0x000000ff17ff7812 */ /* 0x020fc600078cc0ff */
[----:B------:R-:W-:-:S04]  /*3a10*/  FFMA.FTZ R28, R217, R28, UR5 ;  /* 0x00000005d91c7e23 */ /* 0x000fc8000801001c */
[----:B------:R-:W-:-:S04]  /*3a20*/  FADD.FTZ R28, R209, -R28 ;  /* 0x8000001cd11c7221 */ /* 0x000fc80000010000 */
[----:B------:R-:W-:Y:S02]  /*3a30*/  FMUL.FTZ R28, R28, UR14 ;  /* 0x0000000e1c1c7c20 */ /* 0x000fe40008410000 */
[----:B------:R-:W-:Y:S02]  /*3a40*/  @P6 HADD2.F32 R30, -RZ, R231.H1_H1 ;  /* 0x300000e7ff1e6230 */ /* 0x000fe40000004100 */
[----:B------:R-:W-:-:S04]  /*3a50*/  FMUL.FTZ R29, R28, UR12 ;  /* 0x0000000c1c1d7c20 */ /* 0x000fc80008410000 */
[----:B------:R-:W-:-:S04]  /*3a60*/  FMUL.FTZ R29, R29, UR24 ;  /* 0x000000181d1d7c20 */ /* 0x000fc80008410000 */
[----:B------:R-:W-:Y:S01]  /*3a70*/  FMUL.FTZ R164, R160, R29 ;  /* 0x0000001da0a47220 */ /* 0x000fe20000410000 */
[----:B------:R-:W-:Y:S02]  /*3a80*/  HFMA2 R160, -RZ, RZ, 0, 0 ;  /* 0x00000000ffa07431 */ /* 0x000fe400000001ff */
[----:B------:R-:W-:Y:S01]  /*3a90*/  @P6 FMUL.FTZ R160, R29, R30 ;  /* 0x0000001e1da06220 */ /* 0x000fe20000410000 */
[----:B------:R-:W-:Y:S02]  /*3aa0*/  MOV R29, UR4 ;  /* 0x00000004001d7c02 */ /* 0x000fe40008000f00 */
[----:B------:R-:W-:Y:S02]  /*3ab0*/  FSEL R164, R164, RZ, P6 ;  /* 0x000000ffa4a47208 */ /* 0x000fe40003000000 */
[----:B------:R-:W-:Y:S01]  /*3ac0*/  LOP3.LUT P6, RZ, R23, 0xff00, RZ, 0xc0, !PT ;  /* 0x0000ff0017ff7812 */ /* 0x000fe200078cc0ff */
[----:B------:R-:W-:Y:S02]  /*3ad0*/  FFMA.FTZ R29, R200, R29, UR5 ;  /* 0x00000005c81d7e23 */ /* 0x000fe4000801001d */
[----:B------:R-:W-:-:S02]  /*3ae0*/  FADD.FTZ R164, R88, R164 ;  /* 0x000000a458a47221 */ /* 0x000fc40000010000 */
[----:B------:R-:W-:-:S04]  /*3af0*/  FADD.FTZ R29, R189, -R29 ;  /* 0x8000001dbd1d7221 */ /* 0x000fc80000010000 */
[----:B------:R-:W-:-:S04]  /*3b00*/  FMUL.FTZ R29, R29, UR14 ;  /* 0x0000000e1d1d7c20 */ /* 0x000fc80008410000 */
[----:B------:R-:W-:Y:S01]  /*3b10*/  FMUL.FTZ R30, R29, UR12 ;  /* 0x0000000c1d1e7c20 */ /* 0x000fe20008410000 */
[----:B------:R-:W-:-:S03]  /*3b20*/  @P6 HADD2.F32 R31, -RZ, R231.H0_H0 ;  /* 0x200000e7ff1f6230 */ /* 0x000fc60000004100 */
[----:B------:R-:W-:-:S04]  /*3b30*/  FMUL.FTZ R30, R30, UR24 ;  /* 0x000000181e1e7c20 */ /* 0x000fc80008410000 */
[----:B------:R-:W-:Y:S01]  /*3b40*/  FMUL.FTZ R165, R161, R30 ;  /* 0x0000001ea1a57220 */ /* 0x000fe20000410000 */
[----:B------:R-:W-:Y:S01]  /*3b50*/  MOV R161, RZ ;  /* 0x000000ff00a17202 */ /* 0x000fe20000000f00 */
        /* <DEDUP_REMOVED lines=9> */
[----:B------:R-:W-:-:S03]  /*3bf0*/  @P6 HADD2.F32 R166, -RZ, R230.H1_H1 ;  /* 0x300000e6ffa66230 */ /* 0x000fc60000004100 */
[----:B------:R-:W-:-:S04]  /*3c00*/  FMUL.FTZ R31, R31, UR24 ;  /* 0x000000181f1f7c20 */ /* 0x000fc80008410000 */
[----:B------:R-:W-:Y:S01]  /*3c10*/  FMUL.FTZ R167, R162, R31 ;  /* 0x0000001fa2a77220 */ /* 0x000fe20000410000 */
[----:B------:R-:W-:Y:S02]  /*3c20*/  HFMA2 R162, -RZ, RZ, 0, 0 ;  /* 0x00000000ffa27431 */ /* 0x000fe400000001ff */
[----:B------:R-:W-:Y:S01]  /*3c30*/  @P6 FMUL.FTZ R162, R31, R166 ;  /* 0x000000a61fa26220 */ /* 0x000fe20000410000 */
[----:B------:R-:W-:Y:S02]  /*3c40*/  MOV R31, UR4 ;  /* 0x00000004001f7c02 */ /* 0x000fe40008000f00 */
[----:B------:R-:W-:Y:S02]  /*3c50*/  FSEL R167, R167, RZ, P6 ;  /* 0x000000ffa7a77208 */ /* 0x000fe40003000000 */
[----:B------:R-:W-:Y:S01]  /*3c60*/  ISETP.GE.U32.AND P6, PT, R23, 0x1000000, PT ;  /* 0x010000001700780c */ /* 0x000fe20003fc6070 */
[----:B------:R-:W-:Y:S02]  /*3c70*/  FFMA.FTZ R31, R172, R31, UR5 ;  /* 0x00000005ac1f7e23 */ /* 0x000fe4000801001f */
[----:B------:R-:W-:-:S02]  /*3c80*/  FADD.FTZ R90, R90, R167 ;  /* 0x000000a75a5a7221 */ /* 0x000fc40000010000 */
[----:B------:R-:W-:-:S04]  /*3c90*/  FADD.FTZ R31, R22, -R31 ;  /* 0x8000001f161f7221 */ /* 0x000fc80000010000 */
[----:B------:R-:W-:-:S04]  /*3ca0*/  FMUL.FTZ R31, R31, UR14 ;  /* 0x0000000e1f1f7c20 */ /* 0x000fc80008410000 */
[----:B------:R-:W-:-:S04]  /*3cb0*/  FMUL.FTZ R166, R31, UR12 ;  /* 0x0000000c1fa67c20 */ /* 0x000fc80008410000 */
[----:B------:R-:W-:-:S04]  /*3cc0*/  FMUL.FTZ R166, R166, UR24 ;  /* 0x00000018a6a67c20 */ /* 0x000fc80008410000 */
[----:B------:R-:W-:Y:S01]  /*3cd0*/  FMUL.FTZ R88, R163, R166 ;  /* 0x000000a6a3587220 */ /* 0x000fe20000410000 */
[----:B------:R-:W-:-:S04]  /*3ce0*/  MOV R163, RZ ;  /* 0x000000ff00a37202 */ /* 0x000fc80000000f00 */
[----:B------:R-:W-:-:S05]  /*3cf0*/  FSEL R88, R88, RZ, P6 ;  /* 0x000000ff58587208 */ /* 0x000fca0003000000 */
[----:B------:R-:W-:Y:S01]  /*3d00*/  FADD.FTZ R91, R91, R88 ;  /* 0x000000585b5b7221 */ /* 0x000fe20000010000 */
[----:B------:R-:W-:Y:S06]  /*3d10*/  @!P6 BRA `(.L_x_13673) ;  /* 0x0000000000dce947 */ /* 0x000fec0003800000 */
[----:B------:R-:W-:-:S05]  /*3d20*/  HADD2.F32 R163, -RZ, R230.H0_H0 ;  /* 0x200000e6ffa37230 */ /* 0x000fca0000004100 */
[----:B------:R-:W-:Y:S01]  /*3d30*/  FMUL.FTZ R163, R166, R163 ;  /* 0x000000a3a6a37220 */ /* 0x000fe20000410000 */
[----:B------:R-:W-:Y:S06]  /*3d40*/  BRA `(.L_x_13673) ;  /* 0x0000000000d07947 */ /* 0x000fec0003800000 */
.L_x_13672:
        /* <DEDUP_REMOVED lines=10> */
[----:B------:R-:W-:Y:S02]  /*3df0*/  @P6 FMUL.FTZ R160, R164, R166 ;  /* 0x000000a6a4a06220 */ /* 0x000fe40000410000 */
[----:B------:R-:W-:Y:S02]  /*3e00*/  FSEL R164, R165, RZ, P6 ;  /* 0x000000ffa5a47208 */ /* 0x000fe40003000000 */
[----:B------:R-:W-:Y:S02]  /*3e10*/  MOV R165, UR4 ;  /* 0x0000000400a57c02 */ /* 0x000fe40008000f00 */
[----:B------:R-:W-:Y:S01]  /*3e20*/  LOP3.LUT P6, RZ, R23, 0xff00, RZ, 0xc0, !PT ;  /* 0x0000ff0017ff7812 */ /* 0x000fe200078cc0ff */
[----:B------:R-:W-:-:S02]  /*3e30*/  FADD.FTZ R164, R88, R164 ;  /* 0x000000a458a47221 */ /* 0x000fc40000010000 */
[----:B------:R-:W-:-:S04]  /*3e40*/  FFMA.FTZ R165, R200, R165, UR5 ;  /* 0x00000005c8a57e23 */ /* 0x000fc800080100a5 */
[----:B------:R-:W-:-:S04]  /*3e50*/  FADD.FTZ R165, R189, -R165 ;  /* 0x800000a5bda57221 */ /* 0x000fc80000010000 */
[----:B------:R-:W-:Y:S02]  /*3e60*/  FMUL.FTZ R165, R165, UR14 ;  /* 0x0000000ea5a57c20 */ /* 0x000fe40008410000 */
[----:B------:R-:W-:Y:S02]  /*3e70*/  @P6 HADD2.F32 R167, -RZ, R231.H0_H0 ;  /* 0x200000e7ffa76230 */ /* 0x000fe40000004100 */
[----:B------:R-:W-:-:S04]  /*3e80*/  FMUL.FTZ R165, R165, UR12 ;  /* 0x0000000ca5a57c20 */ /* 0x000fc80008410000 */
[----:B------:R-:W-:-:S04]  /*3e90*/  FMUL.FTZ R165, R165, UR24 ;  /* 0x00000018a5a57c20 */ /* 0x000fc80008410000 */
[----:B------:R-:W-:Y:S01]  /*3ea0*/  FMUL.FTZ R166, R161, R165 ;  /* 0x000000a5a1a67220 */ /* 0x000fe20000410000 */
[----:B------:R-:W-:Y:S01]  /*3eb0*/  MOV R161, RZ ;  /* 0x000000ff00a17202 */ /* 0x000fe20000000f00 */
[----:B------:R-:W-:-:S03]  /*3ec0*/  @P6 FMUL.FTZ R161, R165, R167 ;  /* 0x000000a7a5a16220 */ /* 0x000fc60000410000 */
[----:B------:R-:W-:Y:S02]  /*3ed0*/  FSEL R165, R166, RZ, P6 ;  /* 0x000000ffa6a57208 */ /* 0x000fe40003000000 */
[----:B------:R-:W-:Y:S02]  /*3ee0*/  MOV R166, UR4 ;  /* 0x0000000400a67c02 */ /* 0x000fe40008000f00 */
[----:B------:R-:W-:Y:S01]  /*3ef0*/  LOP3.LUT P6, RZ, R23, 0xff0000, RZ, 0xc0, !PT ;  /* 0x00ff000017ff7812 */ /* 0x000fe200078cc0ff */
[----:B------:R-:W-:Y:S02]  /*3f00*/  FADD.FTZ R165, R89, R165 ;  /* 0x000000a559a57221 */ /* 0x000fe40000010000 */
        /* <DEDUP_REMOVED lines=11> */
[----:B------:R-:W-:Y:S01]  /*3fc0*/  ISETP.GE.U32.AND P6, PT, R23, 0x1000000, PT ;  /* 0x010000001700780c */ /* 0x000fe20003fc6070 */
        /* <DEDUP_REMOVED lines=10> */
[----:B------:R-:W-:-:S05]  /*4070*/  FSEL R167, R196, RZ, P6 ;  /* 0x000000ffc4a77208 */ /* 0x000fca0003000000 */
[----:B------:R-:W-:-:S07]  /*4080*/  FADD.FTZ R91, R91, R167 ;  /* 0x000000a75b5b7221 */ /* 0x000fce0000010000 */
.L_x_13673:
[----:B------:R-:W-:Y:S05]  /*4090*/  BSYNC.RECONVERGENT B2 ;  /* 0x0000000000027941 */ /* 0x000fea0003800200 */
.L_x_13671:
        /* <DEDUP_REMOVED lines=9> */
.L_x_13670:
[----:B------:R-:W-:Y:S05]  /*4130*/  BSYNC.RECONVERGENT B1 ;  /* 0x0000000000017941 */ /* 0x000fea0003800200 */
.L_x_13669:
[----:B------:R-:W-:Y:S04]  /*4140*/  BSSY.RECONVERGENT B1, `(.L_x_13674) ;  /* 0x000007d000017945 */ /* 0x000fe80003800200 */
        /* <DEDUP_REMOVED lines=62> */
.L_x_13677:
        /* <DEDUP_REMOVED lines=52> */
.L_x_13678:
[----:B------:R-:W-:Y:S05]  /*4870*/  BSYNC.RECONVERGENT B2 ;  /* 0x0000000000027941 */ /* 0x000fea0003800200 */
.L_x_13676:
        /* <DEDUP_REMOVED lines=9> */
.L_x_13675:
[----:B------:R-:W-:Y:S05]  /*4910*/  BSYNC.RECONVERGENT B1 ;  /* 0x0000000000017941 */ /* 0x000fea0003800200 */
.L_x_13674:
        /* <DEDUP_REMOVED lines=63> */
.L_x_13682:
        /* <DEDUP_REMOVED lines=52> */
.L_x_13683:
[----:B------:R-:W-:Y:S05]  /*5050*/  BSYNC.RECONVERGENT B2 ;  /* 0x0000000000027941 */ /* 0x000fea0003800200 */
.L_x_13681:
        /* <DEDUP_REMOVED lines=9> */
.L_x_13680:
[----:B------:R-:W-:Y:S05]  /*50f0*/  BSYNC.RECONVERGENT B1 ;  /* 0x0000000000017941 */ /* 0x000fea0003800200 */
.L_x_13679:
        /* <DEDUP_REMOVED lines=63> */
.L_x_13687:
        /* <DEDUP_REMOVED lines=52> */
.L_x_13688:
[----:B------:R-:W-:Y:S05]  /*5830*/  BSYNC.RECONVERGENT B2 ;  /* 0x0000000000027941 */ /* 0x000fea0003800200 */
.L_x_13686:
        /* <DEDUP_REMOVED lines=9> */
.L_x_13685:
[----:B------:R-:W-:Y:S05]  /*58d0*/  BSYNC.RECONVERGENT B1 ;  /* 0x0000000000017941 */ /* 0x000fea0003800200 */
.L_x_13684:
        /* <DEDUP_REMOVED lines=63> */
.L_x_13692:
        /* <DEDUP_REMOVED lines=52> */
.L_x_13693:
[----:B------:R-:W-:Y:S05]  /*6010*/  BSYNC.RECONVERGENT B2 ;  /* 0x0000000000027941 */ /* 0x000fea0003800200 */
.L_x_13691:
        /* <DEDUP_REMOVED lines=9> */
.L_x_13690:
[----:B------:R-:W-:Y:S05]  /*60b0*/  BSYNC.RECONVERGENT B1 ;  /* 0x0000000000017941 */ /* 0x000fea0003800200 */
.L_x_13689:
        /* <DEDUP_REMOVED lines=63> */
.L_x_13697:
        /* <DEDUP_REMOVED lines=52> */
.L_x_13698:
[----:B------:R-:W-:Y:S05]  /*67f0*/  BSYNC.RECONVERGENT B2 ;  /* 0x0000000000027941 */ /* 0x000fea0003800200 */
.L_x_13696:
        /* <DEDUP_REMOVED lines=9> */
.L_x_13695:
[----:B------:R-:W-:Y:S05]  /*6890*/  BSYNC.RECONVERGENT B1 ;  /* 0x0000000000017941 */ /* 0x000fea0003800200 */
.L_x_13694:
[----:B------:R-:W-:-:S13]  /*68a0*/  ISETP.NE.AND P5, PT, R234, RZ, PT ;  /* 0x000000ffea00720c */ /* 0x000fda0003fa5270 */
        /* <DEDUP_REMOVED lines=62> */
.L_x_13701:
        /* <DEDUP_REMOVED lines=47> */
[-C--:B------:R-:W-:Y:S01]  /*6f80*/  FMUL.FTZ R196, R163, R167.reuse ;  /* 0x000000a7a3c47220 */ /* 0x080fe20000410000 */
[----:B------:R-:W-:Y:S01]  /*6f90*/  MOV R163, RZ ;  /* 0x000000ff00a37202 */ /* 0x000fe20000000f00 */
[----:B------:R-:W-:-:S03]  /*6fa0*/  @P6 FMUL.FTZ R163, R197, R167 ;  /* 0x000000a7c5a36220 */ /* 0x000fc60000410000 */
[----:B------:R-:W-:-:S05]  /*6fb0*/  FSEL R167, R196, RZ, P6 ;  /* 0x000000ffc4a77208 */ /* 0x000fca0003000000 */
[----:B------:R-:W-:-:S07]  /*6fc0*/  FADD.FTZ R67, R67, R167 ;  /* 0x000000a743437221 */ /* 0x000fce0000010000 */
.L_x_13702:
[----:B------:R-:W-:Y:S05]  /*6fd0*/  BSYNC.RECONVERGENT B1 ;  /* 0x0000000000017941 */ /* 0x000fea0003800200 */
.L_x_13700:
[----:B------:R-:W0:Y:S02]  /*6fe0*/  @P5 LDC.64 R64, c[0x0][0x478] ;  /* 0x00011e00ff405b82 */ /* 0x000e240000000a00 */
[----:B0-----:R-:W-:-:S05]  /*6ff0*/  @P5 IMAD.WIDE.U32 R64, R27, 0x10, R64 ;  /* 0x000000101b405825 */ /* 0x001fca00078e0040 */
[----:B------:R0:W-:Y:S02]  /*7000*/  @P5 STG.E.128 desc[UR16][R64.64], R28 ;  /* 0x0000001c40005986 */ /* 0x0001e4000c101d10 */
[----:B0-----:R-:W0:Y:S02]  /*7010*/  LDC.64 R64, c[0x0][0x468] ;  /* 0x00011a00ff407b82 */ /* 0x001e240000000a00 */
[----:B0-----:R-:W-:-:S05]  /*7020*/  IMAD.WIDE.U32 R64, R27, 0x10, R64 ;  /* 0x000000101b407825 */ /* 0x001fca00078e0040 */
[----:B------:R0:W-:Y:S02]  /*7030*/  STG.E.128 desc[UR16][R64.64], R160 ;  /* 0x000000a040007986 */ /* 0x0001e4000c101d10 */
[----:B0-----:R-:W-:Y:S02]  /*7040*/  MOV R64, R164 ;  /* 0x000000a400407202 */ /* 0x001fe40000000f00 */
[----:B------:R-:W-:Y:S01]  /*7050*/  MOV R65, R165 ;  /* 0x000000a500417202 */ /* 0x000fe20000000f00 */
[----:B------:R-:W-:Y:S06]  /*7060*/  BRA `(.L_x_13699) ;  /* 0x0000003c00c87947 */ /* 0x000fec0003800000 */
.L_x_13663:
[----:B------:R-:W-:Y:S01]  /*7070*/  ISETP.NE.AND P5, PT, R236, RZ, PT ;  /* 0x000000ffec00720c */ /* 0x000fe20003fa5270 */
[----:B------:R-:W-:-:S12]  /*7080*/  BSSY.RECONVERGENT B1, `(.L_x_13703) ;  /* 0x000007f000017945 */ /* 0x000fd80003800200 */
[----:B------:R-:W-:Y:S05]  /*7090*/  @!P5 BRA `(.L_x_13704) ;  /* 0x0000000400f4d947 */ /* 0x000fea0003800000 */
[----:B------:R-:W0:Y:S08]  /*70a0*/  LDC.64 R160, c[0x0][0x390] ;  /* 0x0000e400ffa07b82 */ /* 0x000e300000000a00 */
[----:B------:R-:W1:Y:S01]  /*70b0*/  LDC.64 R196, c[0x0][0x478] ;  /* 0x00011e00ffc47b82 */ /* 0x000e620000000a00 */
[----:B0-----:R-:W-:-:S06]  /*70c0*/  IMAD.WIDE.U32 R160, R27, 0x10, R160 ;  /* 0x000000101ba07825 */ /* 0x001fcc00078e00a0 */
[----:B------:R-:W5:Y:S01]  /*70d0*/  LDG.E.128 R160, desc[UR16][R160.64] ;  /* 0x00000010a0a07981 */ /* 0x000f62000c1e1d00 */
[----:B------:R-:W-:Y:S01]  /*70e0*/  BSSY.RECONVERGENT B2, `(.L_x_13705) ;  /* 0x000006d000027945 */ /* 0x000fe20003800200 */
[----:B-1----:R-:W-:-:S04]  /*70f0*/  ISETP.NE.U32.AND P5, PT, R196, RZ, PT ;  /* 0x000000ffc400720c */ /* 0x002fc80003fa5070 */
[----:B------:R-:W-:-:S13]  /*7100*/  ISETP.NE.AND.EX P5, PT, R197, RZ, PT, P5 ;  /* 0x000000ffc500720c */ /* 0x000fda0003fa5350 */
[----:B------:R-:W-:Y:S05]  /*7110*/  @P5 BRA `(.L_x_13706) ;  /* 0x0000000000d85947 */ /* 0x000fea0003800000 */
[----:B------:R-:W-:Y:S02]  /*7120*/  MOV R164, UR4 ;  /* 0x0000000400a47c02 */ /* 0x000fe40008000f00 */
[----:B-----5:R-:W-:-:S03]  /*7130*/  LOP3.LUT P5, RZ, R26, 0xff, RZ, 0xc0, !PT ;  /* 0x000000ff1aff7812 */ /* 0x020fc600078ac0ff */
[----:B------:R-:W-:-:S04]  /*7140*/  FFMA.FTZ R164, R190, R164, UR5 ;  /* 0x00000005bea47e23 */ /* 0x000fc800080100a4 */
[----:B------:R-:W-:-:S04]  /*7150*/  FADD.FTZ R164, R25, -R164 ;  /* 0x800000a419a47221 */ /* 0x000fc80000010000 */
[----:B------:R-:W-:Y:S02]  /*7160*/  FFMA.FTZ R164, R164, UR14, R60 ;  /* 0x0000000ea4a47c23 */ /* 0x000fe4000801003c */
[----:B------:R-:W-:Y:S02]  /*7170*/  @P5 HADD2.F32 R166, -RZ, R233.H1_H1 ;  /* 0x300000e9ffa65230 */ /* 0x000fe40000004100 */
[----:B------:R-:W-:-:S04]  /*7180*/  FMUL.FTZ R164, R164, UR12 ;  /* 0x0000000ca4a47c20 */ /* 0x000fc80008410000 */
[----:B------:R-:W-:Y:S01]  /*7190*/  FMUL.FTZ R165, R164, UR24 ;  /* 0x00000018a4a57c20 */ /* 0x000fe20008410000 */
[----:B------:R-:W-:-:S03]  /*71a0*/  HFMA2 R164, -RZ, RZ, 0, 0 ;  /* 0x00000000ffa47431 */ /* 0x000fc600000001ff */
[-C--:B------:R-:W-:Y:S01]  /*71b0*/  FMUL.FTZ R160, R160, R165.reuse ;  /* 0x000000a5a0a07220 */ /* 0x080fe20000410000 */
[----:B------:R-:W-:Y:S01]  /*71c0*/  @P5 FMUL.FTZ R164, R166, R165 ;  /* 0x000000a5a6a45220 */ /* 0x000fe20000410000 */
[----:B------:R-:W-:-:S03]  /*71d0*/  MOV R165, UR4 ;  /* 0x0000000400a57c02 */ /* 0x000fc60008000f00 */
[----:B------:R-:W-:Y:S02]  /*71e0*/  FSEL R160, R160, RZ, P5 ;  /* 0x000000ffa0a07208 */ /* 0x000fe40002800000 */
[----:B------:R-:W-:Y:S01]  /*71f0*/  FFMA.FTZ R165, R210, R165, UR5 ;  /* 0x00000005d2a57e23 */ /* 0x000fe200080100a5 */
[----:B------:R-:W-:Y:S02]  /*7200*/  LOP3.LUT P5, RZ, R26, 0xff00, RZ, 0xc0, !PT ;  /* 0x0000ff001aff7812 */ /* 0x000fe400078ac0ff */
[----:B------:R-:W-:Y:S01]  /*7210*/  FADD.FTZ R160, R92, R160 ;  /* 0x000000a05ca07221 */ /* 0x000fe20000010000 */
[----:B------:R-:W-:Y:S01]  /*7220*/  FADD.FTZ R165, R208, -R165 ;  /* 0x800000a5d0a57221 */ /* 0x000fe20000010000 */
[----:B------:R-:W-:-:S03]  /*7230*/  MOV R92, UR4 ;  /* 0x00000004005c7c02 */ /* 0x000fc60008000f00 */
[----:B------:R-:W-:Y:S02]  /*7240*/  FFMA.FTZ R165, R165, UR14, R61 ;  /* 0x0000000ea5a57c23 */ /* 0x000fe4000801003d */
[----:B------:R-:W-:Y:S02]  /*7250*/  FFMA.FTZ R92, R174, R92, UR5 ;  /* 0x00000005ae5c7e23 */ /* 0x000fe4000801005c */
[----:B------:R-:W-:Y:S02]  /*7260*/  FMUL.FTZ R165, R165, UR12 ;  /* 0x0000000ca5a57c20 */ /* 0x000fe40008410000 */
[----:B------:R-:W-:Y:S02]  /*7270*/  @P5 HADD2.F32 R167, -RZ, R233.H0_H0 ;  /* 0x200000e9ffa75230 */ /* 0x000fe40000004100 */
[----:B------:R-:W-:Y:S01]  /*7280*/  FADD.FTZ R92, R24, -R92 ;  /* 0x8000005c185c7221 */ /* 0x000fe20000010000 */
[----:B------:R-:W-:Y:S01]  /*7290*/  FMUL.FTZ R166, R165, UR24 ;  /* 0x00000018a5a67c20 */ /* 0x000fe20008410000 */
[----:B------:R-:W-:-:S02]  /*72a0*/  MOV R165, RZ ;  /* 0x000000ff00a57202 */ /* 0x000fc40000000f00 */
[----:B------:R-:W-:Y:S01]  /*72b0*/  FFMA.FTZ R92, R92, UR14, R63 ;  /* 0x0000000e5c5c7c23 */ /* 0x000fe2000801003f */
[-C--:B------:R-:W-:Y:S01]  /*72c0*/  FMUL.FTZ R161, R161, R166.reuse ;  /* 0x000000a6a1a17220 */ /* 0x080fe20000410000 */
[----:B------:R-:W-:Y:S01]  /*72d0*/  @P5 FMUL.FTZ R165, R167, R166 ;  /* 0x000000a6a7a55220 */ /* 0x000fe20000410000 */
[----:B------:R-:W-:Y:S01]  /*72e0*/  MOV R166, UR4 ;  /* 0x0000000400a67c02 */ /* 0x000fe20008000f00 */
[----:B------:R-:W-:Y:S02]  /*72f0*/  FMUL.FTZ R92, R92, UR12 ;  /* 0x0000000c5c5c7c20 */ /* 0x000fe40008410000 */
[----:B------:R-:W-:Y:S02]  /*7300*/  FSEL R161, R161, RZ, P5 ;  /* 0x000000ffa1a17208 */ /* 0x000fe40002800000 */
[----:B------:R-:W-:Y:S01]  /*7310*/  FFMA.FTZ R166, R207, R166, UR5 ;  /* 0x00000005cfa67e23 */ /* 0x000fe200080100a6 */
[----:B------:R-:W-:Y:S01]  /*7320*/  LOP3.LUT P5, RZ, R26, 0xff0000, RZ, 0xc0, !PT ;  /* 0x00ff00001aff7812 */ /* 0x000fe200078ac0ff */
[----:B------:R-:W-:Y:S01]  /*7330*/  FMUL.FTZ R92, R92, UR24 ;  /* 0x000000185c5c7c20 */ /* 0x000fe20008410000 */
[----:B------:R-:W-:Y:S01]  /*7340*/  FADD.FTZ R161, R93, R161 ;  /* 0x000000a15da17221 */ /* 0x000fe20000010000 */
[----:B------:R-:W-:-:S02]  /*7350*/  FADD.FTZ R166, R175, -R166 ;  /* 0x800000a6afa67221 */ /* 0x000fc40000010000 */
[----:B------:R-:W-:Y:S02]  /*7360*/  FMUL.FTZ R163, R163, R92 ;  /* 0x0000005ca3a37220 */ /* 0x000fe40000410000 */
[----:B------:R-:W-:-:S04]  /*7370*/  FFMA.FTZ R166, R166, UR14, R62 ;  /* 0x0000000ea6a67c23 */ /* 0x000fc8000801003e */
[----:B------:R-:W-:Y:S02]  /*7380*/  FMUL.FTZ R166, R166, UR12 ;  /* 0x0000000ca6a67c20 */ /* 0x000fe40008410000 */
[----:B------:R-:W-:Y:S02]  /*7390*/  @P5 HADD2.F32 R201, -RZ, R232.H1_H1 ;  /* 0x300000e8ffc95230 */ /* 0x000fe40000004100 */
[----:B------:R-:W-:Y:S01]  /*73a0*/  FMUL.FTZ R167, R166, UR24 ;  /* 0x00000018a6a77c20 */ /* 0x000fe20008410000 */
[----:B------:R-:W-:-:S03]  /*73b0*/  HFMA2 R166, -RZ, RZ, 0, 0 ;  /* 0x00000000ffa67431 */ /* 0x000fc600000001ff */
[-C--:B------:R-:W-:Y:S01]  /*73c0*/  FMUL.FTZ R162, R162, R167.reuse ;  /* 0x000000a7a2a27220 */ /* 0x080fe20000410000 */
[----:B------:R-:W-:Y:S01]  /*73d0*/  @P5 FMUL.FTZ R166, R201, R167 ;  /* 0x000000a7c9a65220 */ /* 0x000fe20000410000 */
[----:B------:R-:W-:-:S03]  /*73e0*/  MOV R167, RZ ;  /* 0x000000ff00a77202 */ /* 0x000fc60000000f00 */
[----:B------:R-:W-:Y:S02]  /*73f0*/  FSEL R162, R162, RZ, P5 ;  /* 0x000000ffa2a27208 */ /* 0x000fe40002800000 */
[----:B------:R-:W-:-:S03]  /*7400*/  ISETP.GE.U32.AND P5, PT, R26, 0x1000000, PT ;  /* 0x010000001a00780c */ /* 0x000fc60003fa6070 */
[----:B------:R-:W-:Y:S01]  /*7410*/  FADD.FTZ R94, R94, R162 ;  /* 0x000000a25e5e7221 */ /* 0x000fe20000010000 */
[----:B------:R-:W-:-:S05]  /*7420*/  FSEL R163, R163, RZ, P5 ;  /* 0x000000ffa3a37208 */ /* 0x000fca0002800000 */
[----:B------:R-:W-:-:S04]  /*7430*/  FADD.FTZ R95, R95, R163 ;  /* 0x000000a35f5f7221 */ /* 0x000fc80000010000 */
[----:B------:R-:W-:Y:S05]  /*7440*/  @!P5 BRA `(.L_x_13707) ;  /* 0x0000000000d8d947 */ /* 0x000fea0003800000 */
[----:B------:R-:W-:-:S05]  /*7450*/  HADD2.F32 R167, -RZ, R232.H0_H0 ;  /* 0x200000e8ffa77230 */ /* 0x000fca0000004100 */
[----:B------:R-:W-:Y:S01]  /*7460*/  FMUL.FTZ R167, R167, R92 ;  /* 0x0000005ca7a77220 */ /* 0x000fe20000410000 */
[----:B------:R-:W-:Y:S06]  /*7470*/  BRA `(.L_x_13707) ;  /* 0x0000000000cc7947 */ /* 0x000fec0003800000 */
.L_x_13706:
[----:B------:R-:W-:Y:S02]  /*7480*/  MOV R28, UR4 ;  /* 0x00000004001c7c02 */ /* 0x000fe40008000f00 */
[----:B------:R-:W-:Y:S02]  /*7490*/  CS2R R164, SRZ ;  /* 0x0000000000a47805 */ /* 0x000fe4000001ff00 */
[----:B-----5:R-:W-:Y:S01]  /*74a0*/  LOP3.LUT P5, RZ, R26, 0xff, RZ, 0xc0, !PT ;  /* 0x000000ff1aff7812 */ /* 0x020fe200078ac0ff */
[----:B------:R-:W-:Y:S02]  /*74b0*/  HFMA2 R166, -RZ, RZ, 0, 0 ;  /* 0x00000000ffa67431 */ /* 0x000fe400000001ff */
[----:B------:R-:W-:-:S04]  /*74c0*/  FFMA.FTZ R28, R190, R28, UR5 ;  /* 0x00000005be1c7e23 */ /* 0x000fc8000801001c */
[----:B------:R-:W-:-:S04]  /*74d0*/  FADD.FTZ R28, R25, -R28 ;  /* 0x8000001c191c7221 */ /* 0x000fc80000010000 */
[----:B------:R-:W-:Y:S02]  /*74e0*/  FFMA.FTZ R28, R28, UR14, R60 ;  /* 0x0000000e1c1c7c23 */ /* 0x000fe4000801003c */
[----:B------:R-:W-:Y:S02]  /*74f0*/  @P5 HADD2.F32 R30, -RZ, R233.H1_H1 ;  /* 0x300000e9ff1e5230 */ /* 0x000fe40000004100 */
[----:B------:R-:W-:-:S04]  /*7500*/  FMUL.FTZ R29, R28, UR12 ;  /* 0x0000000c1c1d7c20 */ /* 0x000fc80008410000 */
[----:B------:R-:W-:-:S04]  /*7510*/  FMUL.FTZ R29, R29, UR24 ;  /* 0x000000181d1d7c20 */ /* 0x000fc80008410000 */
[-C--:B------:R-:W-:Y:S01]  /*7520*/  FMUL.FTZ R160, R160, R29.reuse ;  /* 0x0000001da0a07220 */ /* 0x080fe20000410000 */
[----:B------:R-:W-:Y:S01]  /*7530*/  @P5 FMUL.FTZ R164, R30, R29 ;  /* 0x0000001d1ea45220 */ /* 0x000fe20000410000 */
[----:B------:R-:W-:-:S03]  /*7540*/  MOV R29, UR4 ;  /* 0x00000004001d7c02 */ /* 0x000fc60008000f00 */
[----:B------:R-:W-:Y:S02]  /*7550*/  FSEL R160, R160, RZ, P5 ;  /* 0x000000ffa0a07208 */ /* 0x000fe40002800000 */
[----:B------:R-:W-:Y:S01]  /*7560*/  FFMA.FTZ R29, R210, R29, UR5 ;  /* 0x00000005d21d7e23 */ /* 0x000fe2000801001d */
[----:B------:R-:W-:Y:S02]  /*7570*/  LOP3.LUT P5, RZ, R26, 0xff00, RZ, 0xc0, !PT ;  /* 0x0000ff001aff7812 */ /* 0x000fe400078ac0ff */
[----:B------:R-:W-:Y:S01]  /*7580*/  FADD.FTZ R160, R92, R160 ;  /* 0x000000a05ca07221 */ /* 0x000fe20000010000 */
[----:B------:R-:W-:-:S04]  /*7590*/  FADD.FTZ R29, R208, -R29 ;  /* 0x8000001dd01d7221 */ /* 0x000fc80000010000 */
[----:B------:R-:W-:-:S04]  /*75a0*/  FFMA.FTZ R29, R29, UR14, R61 ;  /* 0x0000000e1d1d7c23 */ /* 0x000fc8000801003d */
[----:B------:R-:W-:Y:S02]  /*75b0*/  FMUL.FTZ R30, R29, UR12 ;  /* 0x0000000c1d1e7c20 */ /* 0x000fe40008410000 */
[----:B------:R-:W-:Y:S02]  /*75c0*/  @P5 HADD2.F32 R31, -RZ, R233.H0_H0 ;  /* 0x200000e9ff1f5230 */ /* 0x000fe40000004100 */
        /* <DEDUP_REMOVED lines=11> */
[----:B------:R-:W-:Y:S02]  /*7680*/  @P5 HADD2.F32 R167, -RZ, R232.H1_H1 ;  /* 0x300000e8ffa75230 */ /* 0x000fe40000004100 */
[----:B------:R-:W-:-:S04]  /*7690*/  FMUL.FTZ R31, R31, UR24 ;  /* 0x000000181f1f7c20 */ /* 0x000fc80008410000 */
[-C--:B------:R-:W-:Y:S01]  /*76a0*/  FMUL.FTZ R162, R162, R31.reuse ;  /* 0x0000001fa2a27220 */ /* 0x080fe20000410000 */
        /* <DEDUP_REMOVED lines=8> */
[----:B------:R-:W-:-:S04]  /*7730*/  FFMA.FTZ R31, R31, UR14, R63 ;  /* 0x0000000e1f1f7c23 */ /* 0x000fc8000801003f */
[----:B------:R-:W-:Y:S02]  /*7740*/  FMUL.FTZ R201, R31, UR12 ;  /* 0x0000000c1fc97c20 */ /* 0x000fe40008410000 */
[----:B------:R-:W-:Y:S02]  /*7750*/  @P5 HADD2.F32 R235, -RZ, R232.H0_H0 ;  /* 0x200000e8ffeb5230 */ /* 0x000fe40000004100 */
[----:B------:R-:W-:-:S04]  /*7760*/  FMUL.FTZ R201, R201, UR24 ;  /* 0x00000018c9c97c20 */ /* 0x000fc80008410000 */
[-C--:B------:R-:W-:Y:S01]  /*7770*/  FMUL.FTZ R163, R163, R201.reuse ;  /* 0x000000c9a3a37220 */ /* 0x080fe20000410000 */
[----:B------:R-:W-:-:S04]  /*7780*/  @P5 FMUL.FTZ R167, R235, R201 ;  /* 0x000000c9eba75220 */ /* 0x000fc80000410000 */
[----:B------:R-:W-:-:S05]  /*7790*/  FSEL R163, R163, RZ, P5 ;  /* 0x000000ffa3a37208 */ /* 0x000fca0002800000 */
[----:B------:R-:W-:-:S07]  /*77a0*/  FADD.FTZ R95, R95, R163 ;  /* 0x000000a35f5f7221 */ /* 0x000fce0000010000 */
.L_x_13707:
[----:B------:R-:W-:Y:S05]  /*77b0*/  BSYNC.RECONVERGENT B2 ;  /* 0x0000000000027941 */ /* 0x000fea0003800200 */
.L_x_13705:
[----:B------:R-:W-:-:S04]  /*77c0*/  ISETP.NE.U32.AND P5, PT, R196, RZ, PT ;  /* 0x000000ffc400720c */ /* 0x000fc80003fa5070 */
[----:B------:R-:W-:-:S13]  /*77d0*/  ISETP.NE.AND.EX P5, PT, R197, RZ, PT, P5 ;  /* 0x000000ffc500720c */ /* 0x000fda0003fa5350 */
        /* <DEDUP_REMOVED lines=9> */
.L_x_13704:
[----:B------:R-:W-:Y:S05]  /*7870*/  BSYNC.RECONVERGENT B1 ;  /* 0x0000000000017941 */ /* 0x000fea0003800200 */
.L_x_13703:
        /* <DEDUP_REMOVED lines=14> */
[----:B------:R-:W-:Y:S02]  /*7960*/  FFMA.FTZ R28, R28, UR14, R56 ;  /* 0x0000000e1c1c7c23 */ /* 0x000fe40008010038 */
[----:B------:R-:W-:Y:S02]  /*7970*/  @P6 HADD2.F32 R30, -RZ, R231.H1_H1 ;  /* 0x300000e7ff1e6230 */ /* 0x000fe40000004100 */
[----:B------:R-:W-:-:S04]  /*7980*/  FMUL.FTZ R29, R28, UR12 ;  /* 0x0000000c1c1d7c20 */ /* 0x000fc80008410000 */
[----:B------:R-:W-:-:S04]  /*7990*/  FMUL.FTZ R29, R29, UR24 ;  /* 0x000000181d1d7c20 */ /* 0x000fc80008410000 */
[-C--:B------:R-:W-:Y:S01]  /*79a0*/  FMUL.FTZ R164, R160, R29.reuse ;  /* 0x0000001da0a47220 */ /* 0x080fe20000410000 */
        /* <DEDUP_REMOVED lines=8> */
[----:B------:R-:W-:-:S04]  /*7a30*/  FFMA.FTZ R29, R29, UR14, R57 ;  /* 0x0000000e1d1d7c23 */ /* 0x000fc80008010039 */
[----:B------:R-:W-:Y:S01]  /*7a40*/  FMUL.FTZ R30, R29, UR12 ;  /* 0x0000000c1d1e7c20 */ /* 0x000fe20008410000 */
[----:B------:R-:W-:-:S03]  /*7a50*/  @P6 HADD2.F32 R31, -RZ, R231.H0_H0 ;  /* 0x200000e7ff1f6230 */ /* 0x000fc60000004100 */
[----:B------:R-:W-:-:S04]  /*7a60*/  FMUL.FTZ R30, R30, UR24 ;  /* 0x000000181e1e7c20 */ /* 0x000fc80008410000 */
[-C--:B------:R-:W-:Y:S01]  /*7a70*/  FMUL.FTZ R165, R161, R30.reuse ;  /* 0x0000001ea1a57220 */ /* 0x080fe20000410000 */
        /* <DEDUP_REMOVED lines=10> */
[----:B------:R-:W-:-:S03]  /*7b20*/  @P6 HADD2.F32 R166, -RZ, R230.H1_H1 ;  /* 0x300000e6ffa66230 */ /* 0x000fc60000004100 */
[----:B------:R-:W-:-:S04]  /*7b30*/  FMUL.FTZ R31, R31, UR24 ;  /* 0x000000181f1f7c20 */ /* 0x000fc80008410000 */
[-C--:B------:R-:W-:Y:S01]  /*7b40*/  FMUL.FTZ R167, R162, R31.reuse ;  /* 0x0000001fa2a77220 */ /* 0x080fe20000410000 */
        /* <DEDUP_REMOVED lines=8> */
[----:B------:R-:W-:-:S04]  /*7bd0*/  FFMA.FTZ R31, R31, UR14, R59 ;  /* 0x0000000e1f1f7c23 */ /* 0x000fc8000801003b */
        /* <DEDUP_REMOVED lines=10> */
.L_x_13711:
        /* <DEDUP_REMOVED lines=17> */
[----:B------:R-:W-:Y:S02]  /*7d90*/  FFMA.FTZ R165, R165, UR14, R57 ;  /* 0x0000000ea5a57c23 */ /* 0x000fe40008010039 */
[----:B------:R-:W-:Y:S02]  /*7da0*/  @P6 HADD2.F32 R167, -RZ, R231.H0_H0 ;  /* 0x200000e7ffa76230 */ /* 0x000fe40000004100 */
[----:B------:R-:W-:-:S04]  /*7db0*/  FMUL.FTZ R165, R165, UR12 ;  /* 0x0000000ca5a57c20 */ /* 0x000fc80008410000 */
[----:B------:R-:W-:-:S04]  /*7dc0*/  FMUL.FTZ R165, R165, UR24 ;  /* 0x00000018a5a57c20 */ /* 0x000fc80008410000 */
[-C--:B------:R-:W-:Y:S01]  /*7dd0*/  FMUL.FTZ R166, R161, R165.reuse ;  /* 0x000000a5a1a67220 */ /* 0x080fe20000410000 */
        /* <DEDUP_REMOVED lines=30> */
.L_x_13712:
[----:B------:R-:W-:Y:S05]  /*7fc0*/  BSYNC.RECONVERGENT B2 ;  /* 0x0000000000027941 */ /* 0x000fea0003800200 */
.L_x_13710:
        /* <DEDUP_REMOVED lines=9> */
.L_x_13709:
[----:B------:R-:W-:Y:S05]  /*8060*/  BSYNC.RECONVERGENT B1 ;  /* 0x0000000000017941 */ /* 0x000fea0003800200 */
.L_x_13708:
        /* <DEDUP_REMOVED lines=63> */
.L_x_13716:
        /* <DEDUP_REMOVED lines=52> */
.L_x_13717:
[----:B------:R-:W-:Y:S05]  /*87a0*/  BSYNC.RECONVERGENT B2 ;  /* 0x0000000000027941 */ /* 0x000fea0003800200 */
.L_x_13715:
        /* <DEDUP_REMOVED lines=9> */
.L_x_13714:
[----:B------:R-:W-:Y:S05]  /*8840*/  BSYNC.RECONVERGENT B1 ;  /* 0x0000000000017941 */ /* 0x000fea0003800200 */
.L_x_13713:
        /* <DEDUP_REMOVED lines=63> */
.L_x_13721:
        /* <DEDUP_REMOVED lines=52> */
.L_x_13722:
[----:B------:R-:W-:Y:S05]  /*8f80*/  BSYNC.RECONVERGENT B2 ;  /* 0x0000000000027941 */ /* 0x000fea0003800200 */
.L_x_13720:
        /* <DEDUP_REMOVED lines=9> */
.L_x_13719:
[----:B------:R-:W-:Y:S05]  /*9020*/  BSYNC.RECONVERGENT B1 ;  /* 0x0000000000017941 */ /* 0x000fea0003800200 */
.L_x_13718:
        /* <DEDUP_REMOVED lines=63> */
.L_x_13726:
        /* <DEDUP_REMOVED lines=52> */
.L_x_13727:
[----:B------:R-:W-:Y:S05]  /*9760*/  BSYNC.RECONVERGENT B2 ;  /* 0x0000000000027941 */ /* 0x000fea0003800200 */
.L_x_13725:
        /* <DEDUP_REMOVED lines=9> */
.L_x_13724:
[----:B------:R-:W-:Y:S05]  /*9800*/  BSYNC.RECONVERGENT B1 ;  /* 0x0000000000017941 */ /* 0x000fea0003800200 */
.L_x_13723:
        /* <DEDUP_REMOVED lines=63> */
.L_x_13731:
        /* <DEDUP_REMOVED lines=52> */
.L_x_13732:
[----:B------:R-:W-:Y:S05]  /*9f40*/  BSYNC.RECONVERGENT B2 ;  /* 0x0000000000027941 */ /* 0x000fea0003800200 */
.L_x_13730:
        /* <DEDUP_REMOVED lines=9> */
.L_x_13729:
[----:B------:R-:W-:Y:S05]  /*9fe0*/  BSYNC.RECONVERGENT B1 ;  /* 0x0000000000017941 */ /* 0x000fea0003800200 */
.L_x_13728:
        /* <DEDUP_REMOVED lines=63> */
.L_x_13736:
        /* <DEDUP_REMOVED lines=52> */
.L_x_13737:
[----:B------:R-:W-:Y:S05]  /*a720*/  BSYNC.RECONVERGENT B2 ;  /* 0x0000000000027941 */ /* 0x000fea0003800200 */
.L_x_13735:
        /* <DEDUP_REMOVED lines=9> */
.L_x_13734:
[----:B------:R-:W-:Y:S05]  /*a7c0*/  BSYNC.RECONVERGENT B1 ;  /* 0x0000000000017941 */ /* 0x000fea0003800200 */
.L_x_13733:
        /* <DEDUP_REMOVED lines=63> */
.L_x_13739:
        /* <DEDUP_REMOVED lines=52> */
.L_x_13740:
[----:B------:R-:W-:Y:S05]  /*af00*/  BSYNC.RECONVERGENT B1 ;  /* 0x0000000000017941 */ /* 0x000fea0003800200 */
.L_x_13738:
[----:B------:R-:W0:Y:S02]  /*af10*/  @P5 LDC.64 R64, c[0x0][0x478] ;  /* 0x00011e00ff405b82 */ /* 0x000e240000000a00 */
[----:B0-----:R-:W-:-:S05]  /*af20*/  @P5 IMAD.WIDE.U32 R64, R27, 0x10, R64 ;  /* 0x000000101b405825 */ /* 0x001fca00078e0040 */
[----:B------:R0:W-:Y:S02]  /*af30*/  @P5 STG.E.128 desc[UR16][R64.64], R28 ;  /* 0x0000001c40005986 */ /* 0x0001e4000c101d10 */
[----:B0-----:R-:W0:Y:S02]  /*af40*/  LDC.64 R64, c[0x0][0x468] ;  /* 0x00011a00ff407b82 */ /* 0x001e240000000a00 */
[----:B0-----:R-:W-:-:S05]  /*af50*/  IMAD.WIDE.U32 R64, R27, 0x10, R64 ;  /* 0x000000101b407825 */ /* 0x001fca00078e0040 */
[----:B------:R0:W-:Y:S02]  /*af60*/  STG.E.128 desc[UR16][R64.64], R160 ;  /* 0x000000a040007986 */ /* 0x0001e4000c101d10 */
[----:B0-----:R-:W-:Y:S02]  /*af70*/  MOV R64, R164 ;  /* 0x000000a400407202 */ /* 0x001fe40000000f00 */
[----:B------:R-:W-:-:S07]  /*af80*/  MOV R65, R165 ;  /* 0x000000a500417202 */ /* 0x000fce0000000f00 */
.L_x_13699:
[----:B------:R-:W-:Y:S05]  /*af90*/  BSYNC.RECONVERGENT B0 ;  /* 0x0000000000007941 */ /* 0x000fea0003800200 */
.L_x_13662:
[----:B------:R-:W-:Y:S02]  /*afa0*/  UIADD3 UR7, UPT, UPT, UR7, UR26, URZ ;  /* 0x0000001a07077290 */ /* 0x000fe4000fffe0ff */
[----:B------:R-:W-:Y:S02]  /*afb0*/  UPLOP3.LUT UP2, UPT, UPT, UPT, UP2, 0x40, 0x4 ;  /* 0x000000000004789c */ /* 0x000fe40003f4e820 */
[----:B------:R-:W-:-:S09]  /*afc0*/  UISETP.GE.AND UP1, UPT, UR7, UR27, UPT ;  /* 0x0000001b0700728c */ /* 0x000fd2000bf26270 */
[----:B------:R-:W-:Y:S05]  /*afd0*/  BRA.U !UP1, `(.L_x_13741) ;  /* 0xffffff61098c7547 */ /* 0x000fea000b83ffff */
.L_x_13643:
[----:B------:R-:W0:Y:S01]  /*afe0*/  S2UR UR4, SR_CTAID.X ;  /* 0x00000000000479c3 */ /* 0x000e220000002500 */
[----:B-----5:R-:W1:Y:S01]  /*aff0*/  S2R R27, SR_TID.X ;  /* 0x00000000001b7919 */ /* 0x020e620000002100 */
[----:B------:R-:W-:Y:S01]  /*b000*/  ISETP.NE.AND P5, PT, R236, RZ, PT ;  /* 0x000000ffec00720c */ /* 0x000fe20003fa5270 */
        /* <DEDUP_REMOVED lines=10> */
[----:B-1----:R-:W-:-:S05]  /*b0b0*/  IMAD.WIDE.U32 R4, R9, 0x10, R4 ;  /* 0x0000001009047825 */ /* 0x002fca00078e0004 */
[----:B------:R0:W-:Y:S01]  /*b0c0*/  STG.E.128 desc[UR16][R4.64], R156 ;  /* 0x0000009c04007986 */ /* 0x0001e2000c101d10 */
[C---:B--2---:R-:W-:Y:S01]  /*b0d0*/  IMAD.WIDE.U32 R6, R9.reuse, 0x10, R6 ;  /* 0x0000001009067825 */ /* 0x044fe200078e0006 */
[----:B------:R-:W-:-:S04]  /*b0e0*/  IADD3 R9, PT, PT, R9, 0x80, RZ ;  /* 0x0000008009097810 */ /* 0x000fc80007ffe0ff */
[----:B------:R0:W-:Y:S03]  /*b0f0*/  STG.E.128 desc[UR16][R6.64], R92 ;  /* 0x0000005c06007986 */ /* 0x0001e6000c101d10 */
.L_x_13743:
[----:B------:R-:W-:Y:S05]  /*b100*/  BSYNC.RECONVERGENT B0 ;  /* 0x0000000000007941 */ /* 0x000fea0003800200 */
.L_x_13742:
[----:B------:R-:W-:Y:S01]  /*b110*/  ISETP.NE.AND P5, PT, R237, RZ, PT ;  /* 0x000000ffed00720c */ /* 0x000fe20003fa5270 */
[----:B------:R-:W-:-:S12]  /*b120*/  BSSY.RECONVERGENT B0, `(.L_x_13744) ;  /* 0x000000c000007945 */ /* 0x000fd80003800200 */
[----:B------:R-:W-:Y:S05]  /*b130*/  @!P5 BRA `(.L_x_13745) ;  /* 0x000000000028d947 */ /* 0x000fea0003800000 */
[----:B0-----:R-:W0:Y:S08]  /*b140*/  LDC.64 R2, c[0x0][0x440] ;  /* 0x00011000ff027b82 */ /* 0x001e300000000a00 */
        /* <DEDUP_REMOVED lines=9> */
.L_x_13745:
[----:B------:R-:W-:Y:S05]  /*b1e0*/  BSYNC.RECONVERGENT B0 ;  /* 0x0000000000007941 */ /* 0x000fea0003800200 */
.L_x_13744:
[----:B------:R-:W-:Y:S04]  /*b1f0*/  BSSY.RECONVERGENT B0, `(.L_x_13746) ;  /* 0x000000c000007945 */ /* 0x000fe80003800200 */
[----:B------:R-:W-:Y:S05]  /*b200*/  @!P0 BRA `(.L_x_13747) ;  /* 0x0000000000288947 */ /* 0x000fea0003800000 */
[----:B0--3--:R-:W0:Y:S08]  /*b210*/  LDC.64 R2, c[0x0][0x440] ;  /* 0x00011000ff027b82 */ /* 0x009e300000000a00 */
        /* <DEDUP_REMOVED lines=9> */
.L_x_13747:
[----:B------:R-:W-:Y:S05]  /*b2b0*/  BSYNC.RECONVERGENT B0 ;  /* 0x0000000000007941 */ /* 0x000fea0003800200 */
.L_x_13746:
[----:B------:R-:W-:Y:S04]  /*b2c0*/  BSSY.RECONVERGENT B0, `(.L_x_13748) ;  /* 0x000000c000007945 */ /* 0x000fe80003800200 */
[----:B------:R-:W-:Y:S05]  /*b2d0*/  @!P1 BRA `(.L_x_13749) ;  /* 0x0000000000289947 */ /* 0x000fea0003800000 */
[----:B0--34-:R-:W0:Y:S08]  /*b2e0*/  LDC.64 R2, c[0x0][0x440] ;  /* 0x00011000ff027b82 */ /* 0x019e300000000a00 */
        /* <DEDUP_REMOVED lines=9> */
.L_x_13749:
[----:B------:R-:W-:Y:S05]  /*b380*/  BSYNC.RECONVERGENT B0 ;  /* 0x0000000000007941 */ /* 0x000fea0003800200 */
.L_x_13748:
        /* <DEDUP_REMOVED lines=12> */
.L_x_13751:
[----:B------:R-:W-:Y:S05]  /*b450*/  BSYNC.RECONVERGENT B0 ;  /* 0x0000000000007941 */ /* 0x000fea0003800200 */
.L_x_13750:
        /* <DEDUP_REMOVED lines=12> */
.L_x_13753:
[----:B------:R-:W-:Y:S05]  /*b520*/  BSYNC.RECONVERGENT B0 ;  /* 0x0000000000007941 */ /* 0x000fea0003800200 */
.L_x_13752:
        /* <DEDUP_REMOVED lines=12> */
.L_x_13755:
[----:B------:R-:W-:Y:S05]  /*b5f0*/  BSYNC.RECONVERGENT B0 ;  /* 0x0000000000007941 */ /* 0x000fea0003800200 */
.L_x_13754:
[----:B------:R-:W-:-:S13]  /*b600*/  ISETP.NE.AND P0, PT, R234, RZ, PT ;  /* 0x000000ffea00720c */ /* 0x000fda0003f05270 */
[----:B------:R-:W-:Y:S05]  /*b610*/  @!P0 EXIT ;  /* 0x000000000000894d */ /* 0x000fea0003800000 */
[----:B0--34-:R-:W0:Y:S08]  /*b620*/  LDC.64 R2, c[0x0][0x440] ;  /* 0x00011000ff027b82 */ /* 0x019e300000000a00 */
[----:B------:R-:W1:Y:S08]  /*b630*/  LDC.64 R4, c[0x0][0x448] ;  /* 0x00011200ff047b82 */ /* 0x000e700000000a00 */
[----:B------:R-:W2:Y:S01]  /*b640*/  LDC.64 R6, c[0x0][0x460] ;  /* 0x00011800ff067b82 */ /* 0x000ea20000000a00 */
[----:B0-----:R-:W-:-:S05]  /*b650*/  IMAD.WIDE.U32 R2, R9, 0x10, R2 ;  /* 0x0000001009027825 */ /* 0x001fca00078e0002 */
[----:B------:R-:W-:Y:S01]  /*b660*/  STG.E.128 desc[UR16][R2.64], R96 ;  /* 0x0000006002007986 */ /* 0x000fe2000c101d10 */
[----:B-1----:R-:W-:-:S05]  /*b670*/  IMAD.WIDE.U32 R4, R9, 0x10, R4 ;  /* 0x0000001009047825 */ /* 0x002fca00078e0004 */
[----:B------:R-:W-:Y:S01]  /*b680*/  STG.E.128 desc[UR16][R4.64], R128 ;  /* 0x0000008004007986 */ /* 0x000fe2000c101d10 */
[----:B--2---:R-:W-:-:S05]  /*b690*/  IMAD.WIDE.U32 R6, R9, 0x10, R6 ;  /* 0x0000001009067825 */ /* 0x004fca00078e0006 */
[----:B------:R-:W-:Y:S01]  /*b6a0*/  STG.E.128 desc[UR16][R6.64], R64 ;  /* 0x0000004006007986 */ /* 0x000fe2000c101d10 */
[----:B------:R-:W-:Y:S05]  /*b6b0*/  EXIT ;  /* 0x000000000000794d */ /* 0x000fea0003800000 */
.L_x_13756:
        /* <DEDUP_REMOVED lines=12> */
.L_x_15752:


//--------------------- .text._ZN10layer_norm13ln_bwd_kernelINS_13Kernel_traitsI6__halfffffjLj4096ELj1ELj1ELj4ELj16ENS_18Kernel_traits_baseILj4096ES2_ffffjLj128EEEEELb1ELb1ELb0ELb1EEEvNS_9BwdParamsE --------------------------
	.section	.text._ZN10layer_norm13ln_bwd_kernelINS_13Kernel_traitsI6__halfffffjLj4096ELj1ELj1ELj4ELj16ENS_18Kernel_traits_baseILj4096ES2_ffffjLj128EEEEELb1ELb1ELb0ELb1EEEvNS_9BwdParamsE,"ax",@progbits
	.align	128
        .global         _ZN10layer_norm13ln_bwd_kernelINS_13Kernel_traitsI6__halfffffjLj4096ELj1ELj1ELj4ELj16ENS_18Kernel_traits_baseILj4096ES2_ffffjLj128EEEEELb1ELb1ELb0ELb1EEEvNS_9BwdParamsE
        .type           _ZN10layer_norm13ln_bwd_kernelINS_13Kernel_traitsI6__halfffffjLj4096ELj1ELj1ELj4ELj16ENS_18Kernel_traits_baseILj4096ES2_ffffjLj128EEEEELb1ELb1ELb0ELb1EEEvNS_9BwdParamsE,@function
        .size           _ZN10layer_norm13ln_bwd_kernelINS_13Kernel_traitsI6__halfffffjLj4096ELj1ELj1ELj4ELj16ENS_18Kernel_traits_baseILj4096ES2_ffffjLj128EEEEELb1ELb1ELb0ELb1EEEvNS_9BwdParamsE,(.L_x_15753 - _ZN10layer_norm13ln_bwd_kernelINS_13Kernel_traitsI6__halfffffjLj4096ELj1ELj1ELj4ELj16ENS_18Kernel_traits_baseILj4096ES2_ffffjLj128EEEEELb1ELb1ELb0ELb1EEEvNS_9BwdParamsE)
        .other          _ZN10layer_norm13ln_bwd_kernelINS_13Kernel_traitsI6__halfffffjLj4096ELj1ELj1ELj4ELj16ENS_18Kernel_traits_baseILj4096ES2_ffffjLj128EEEEELb1ELb1ELb0ELb1EEEvNS_9BwdParamsE,@"STO_CUDA_ENTRY STV_DEFAULT"
_ZN10layer_norm13ln_bwd_kernelINS_13Kernel_traitsI6__halfffffjLj4096ELj1ELj1ELj4ELj16ENS_18Kernel_traits_baseILj4096ES2_ffffjLj128EEEEELb1ELb1ELb0ELb1EEEvNS_9BwdParamsE:
.text._ZN10layer_norm13ln_bwd_kernelINS_13Kernel_traitsI6__halfffffjLj4096ELj1ELj1ELj4ELj16ENS_18Kernel_traits_baseILj4096ES2_ffffjLj128EEEEELb1ELb1ELb0ELb1EEEvNS_9BwdParamsE:
        /* <DEDUP_REMOVED lines=76> */
[----:B------:R-:W-:Y:S02]  /*04c0*/  MOV R208, RZ ;  /* 0x000000ff00d07202 */ /* 0x000fe40000000f00 */
[----:B------:R-:W-:-:S02]  /*04d0*/  CS2R R236, SRZ ;  /* 0x0000000000ec7805 */ /* 0x000fc4000001ff00 */
[----:B------:R-:W-:Y:S01]  /*04e0*/  CS2R R234, SRZ ;  /* 0x0000000000ea7805 */ /* 0x000fe2000001ff00 */
[----:B0-----:R-:W4:Y:S01]  /*04f0*/  LDG.E.64 R112, desc[UR16][R4.64+0x1800] ;  /* 0x0018001004707981 */ /* 0x001f22000c1e1b00 */
[----:B------:R-:W-:Y:S02]  /*0500*/  CS2R R206, SRZ ;  /* 0x0000000000ce7805 */ /* 0x000fe4000001ff00 */
[----:B------:R-:W-:Y:S02]  /*0510*/  CS2R R238, SRZ ;  /* 0x0000000000ee7805 */ /* 0x000fe4000001ff00 */
[----:B------:R-:W-:Y:S01]  /*0520*/  CS2R R250, SRZ ;  /* 0x0000000000fa7805 */ /* 0x000fe2000001ff00 */
[----:B------:R-:W4:Y:S01]  /*0530*/  LDG.E.64 R108, desc[UR16][R4.64+0x1000] ;  /* 0x00100010046c7981 */ /* 0x000f22000c1e1b00 */
[----:B------:R-:W-:Y:S02]  /*0540*/  CS2R R248, SRZ ;  /* 0x0000000000f87805 */ /* 0x000fe4000001ff00 */
[----:B------:R-:W-:-:S02]  /*0550*/  CS2R R246, SRZ ;  /* 0x0000000000f67805 */ /* 0x000fc4000001ff00 */
[----:B------:R-:W-:Y:S01]  /*0560*/  CS2R R244, SRZ ;  /* 0x0000000000f47805 */ /* 0x000fe2000001ff00 */
[----:B------:R-:W4:Y:S01]  /*0570*/  LDG.E.64 R52, desc[UR16][R4.64+0x800] ;  /* 0x0008001004347981 */ /* 0x000f22000c1e1b00 */
[----:B---3--:R-:W-:Y:S01]  /*0580*/  IMAD.WIDE.U32 R2, R0, 0x8, R2 ;  /* 0x0000000800027825 */ /* 0x008fe200078e0002 */
[----:B------:R-:W-:Y:S02]  /*0590*/  CS2R R242, SRZ ;  /* 0x0000000000f27805 */ /* 0x000fe4000001ff00 */
[----:B------:R-:W-:Y:S01]  /*05a0*/  CS2R R240, SRZ ;  /* 0x0000000000f07805 */ /* 0x000fe2000001ff00 */
[----:B------:R-:W3:Y:S01]  /*05b0*/  LDG.E.64 R54, desc[UR16][R4.64+0xc00] ;  /* 0x000c001004367981 */ /* 0x000ee2000c1e1b00 */
[----:B------:R-:W-:Y:S02]  /*05c0*/  CS2R R204, SRZ ;  /* 0x0000000000cc7805 */ /* 0x000fe4000001ff00 */
[----:B------:R-:W-:Y:S02]  /*05d0*/  CS2R R202, SRZ ;  /* 0x0000000000ca7805 */ /* 0x000fe4000001ff00 */
[----:B------:R-:W-:Y:S01]  /*05e0*/  CS2R R200, SRZ ;  /* 0x0000000000c87805 */ /* 0x000fe2000001ff00 */
[----:B------:R-:W3:Y:S01]  /*05f0*/  LDG.E.64 R48, desc[UR16][R4.64] ;  /* 0x0000001004307981 */ /* 0x000ee2000c1e1b00 */
[----:B------:R-:W-:-:S02]  /*0600*/  CS2R R198, SRZ ;  /* 0x0000000000c67805 */ /* 0x000fc4000001ff00 */
        /* <DEDUP_REMOVED lines=8> */
[----:B------:R-:W-:Y:S02]  /*0690*/  MOV R185, RZ ;  /* 0x000000ff00b97202 */ /* 0x000fe40000000f00 */
[----:B------:R-:W-:Y:S01]  /*06a0*/  CS2R R174, SRZ ;  /* 0x0000000000ae7805 */ /* 0x000fe2000001ff00 */
[----:B------:R-:W3:Y:S01]  /*06b0*/  LDG.E.64 R8, desc[UR16][R2.64+0x1800] ;  /* 0x0018001002087981 */ /* 0x000ee2000c1e1b00 */
[----:B------:R-:W-:Y:S02]  /*06c0*/  CS2R R172, SRZ ;  /* 0x0000000000ac7805 */ /* 0x000fe4000001ff00 */
[----:B------:R-:W-:Y:S02]  /*06d0*/  CS2R R170, SRZ ;  /* 0x0000000000aa7805 */ /* 0x000fe4000001ff00 */
[----:B------:R-:W-:Y:S01]  /*06e0*/  MOV R168, RZ ;  /* 0x000000ff00a87202 */ /* 0x000fe20000000f00 */
        /* <DEDUP_REMOVED lines=9> */
[----:B------:R-:W-:Y:S01]  /*0780*/  CS2R R16, SRZ ;  /* 0x0000000000107805 */ /* 0x000fe2000001ff00 */
[----:B------:R-:W0:Y:S02]  /*0790*/  LDCU UR19, c[0x0][0x388] ;  /* 0x00007100ff1377ac */ /* 0x000e240008000800 */
[----:B------:R-:W3:Y:S01]  /*07a0*/  LDG.E.64 R34, desc[UR16][R2.64+0x800] ;  /* 0x0008001002227981 */ /* 0x000ee2000c1e1b00 */
[----:B------:R-:W1:Y:S03]  /*07b0*/  LDCU.64 UR26, c[0x0][0x390] ;  /* 0x00007200ff1a77ac */ /* 0x000e660008000a00 */
[----:B------:R-:W3:Y:S01]  /*07c0*/  LDG.E.64 R36, desc[UR16][R2.64+0x400] ;  /* 0x0004001002247981 */ /* 0x000ee2000c1e1b00 */
[----:B------:R-:W0:Y:S03]  /*07d0*/  LDCU.64 UR28, c[0x0][0x468] ;  /* 0x00008d00ff1c77ac */ /* 0x000e260008000a00 */
[----:B------:R1:W3:Y:S01]  /*07e0*/  LDG.E.64 R38, desc[UR16][R2.64] ;  /* 0x0000001002267981 */ /* 0x0002e2000c1e1b00 */
[----:B------:R-:W0:Y:S03]  /*07f0*/  LDCU.U8 UR18, c[0x0][0x410] ;  /* 0x00008200ff1277ac */ /* 0x000e260008000000 */
[----:B------:R-:W3:Y:S01]  /*0800*/  LDG.E.64 R110, desc[UR16][R4.64+0x1400] ;  /* 0x00140010046e7981 */ /* 0x000ee2000c1e1b00 */
[----:B------:R-:W0:Y:S03]  /*0810*/  LDCU UR22, c[0x0][0x400] ;  /* 0x00008000ff1677ac */ /* 0x000e260008000800 */
[----:B------:R0:W5:Y:S01]  /*0820*/  LDG.E.64 R46, desc[UR16][R4.64+0x1c00] ;  /* 0x001c0010042e7981 */ /* 0x000162000c1e1b00 */
[----:B--2---:R-:W-:Y:S01]  /*0830*/  UISETP.NE.U32.AND UP0, UPT, UR4, URZ, UPT ;  /* 0x000000ff0400728c */ /* 0x004fe2000bf05070 */
[----:B------:R-:W2:Y:S03]  /*0840*/  LDCU.64 UR24, c[0x0][0x478] ;  /* 0x00008f00ff1877ac */ /* 0x000ea60008000a00 */
[----:B------:R-:W-:Y:S01]  /*0850*/  UISETP.NE.AND.EX UP0, UPT, UR5, URZ, UPT, UP0 ;  /* 0x000000ff0500728c */ /* 0x000fe2000bf05300 */
[----:B------:R-:W0:Y:S01]  /*0860*/  LDCU.128 UR8, c[0x0][0x3c0] ;  /* 0x00007800ff0877ac */ /* 0x000e220008000c00 */
[----:B------:R-:W0:Y:S01]  /*0870*/  LDCU.64 UR20, c[0x0][0x438] ;  /* 0x00008700ff1477ac */ /* 0x000e220008000a00 */
[----:B------:R-:W0:Y:S01]  /*0880*/  LDCU.64 UR30, c[0x0][0x380] ;  /* 0x00007000ff1e77ac */ /* 0x000e220008000a00 */
[----:B----4-:R-:W-:-:S02]  /*0890*/  SHF.R.U64 R184, R112, 0x10, R113 ;  /* 0x0000001070b87819 */ /* 0x010fc40000001271 */
[----:B------:R-:W-:Y:S02]  /*08a0*/  SHF.R.U32.HI R0, RZ, 0x10, R113 ;  /* 0x00000010ff007819 */ /* 0x000fe40000011671 */
[--C-:B------:R-:W-:Y:S02]  /*08b0*/  SHF.R.U64 R182, R108, 0x10, R109.reuse ;  /* 0x000000106cb67819 */ /* 0x100fe4000000126d */
[----:B------:R-:W-:Y:S02]  /*08c0*/  PRMT R184, R0, 0x5410, R184 ;  /* 0x0000541000b87816 */ /* 0x000fe400000000b8 */
[----:B------:R-:W-:Y:S02]  /*08d0*/  SHF.R.U32.HI R0, RZ, 0x10, R109 ;  /* 0x00000010ff007819 */ /* 0x000fe4000001166d */
[----:B------:R-:W-:Y:S02]  /*08e0*/  SHF.R.U64 R179, R52, 0x10, R53 ;  /* 0x0000001034b37819 */ /* 0x000fe40000001235 */
[----:B------:R-:W-:-:S02]  /*08f0*/  PRMT R182, R0, 0x5410, R182 ;  /* 0x0000541000b67816 */ /* 0x000fc400000000b6 */
[----:B------:R-:W-:Y:S02]  /*0900*/  SHF.R.U32.HI R0, RZ, 0x10, R53 ;  /* 0x00000010ff007819 */ /* 0x000fe40000011635 */
[----:B---3--:R-:W-:Y:S02]  /*0910*/  SHF.R.U64 R181, R54, 0x10, R55 ;  /* 0x0000001036b57819 */ /* 0x008fe40000001237 */
[----:B------:R-:W-:Y:S02]  /*0920*/  PRMT R179, R0, 0x5410, R179 ;  /* 0x0000541000b37816 */ /* 0x000fe400000000b3 */
[--C-:B------:R-:W-:Y:S02]  /*0930*/  SHF.R.U64 R177, R48, 0x10, R49.reuse ;  /* 0x0000001030b17819 */ /* 0x100fe40000001231 */
[----:B------:R-:W-:Y:S02]  /*0940*/  SHF.R.U32.HI R0, RZ, 0x10, R49 ;  /* 0x00000010ff007819 */ /* 0x000fe40000011631 */
[----:B------:R-:W-:-:S02]  /*0950*/  PRMT R181, R181, 0x5410, R181 ;  /* 0x00005410b5b57816 */ /* 0x000fc400000000b5 */
[----:B-1----:R-:W-:Y:S02]  /*0960*/  SHF.R.U32.HI R2, RZ, 0x10, R55 ;  /* 0x00000010ff027819 */ /* 0x002fe40000011637 */
[----:B------:R-:W-:Y:S02]  /*0970*/  SHF.R.U64 R178, R50, 0x10, R51 ;  /* 0x0000001032b27819 */ /* 0x000fe40000001233 */
[----:B------:R-:W-:Y:S01]  /*0980*/  PRMT R177, R0, 0x5410, R177 ;  /* 0x0000541000b17816 */ /* 0x000fe200000000b1 */
[----:B------:R-:W-:Y:S01]  /*0990*/  HADD2.F32 R0, -RZ, R6.H0_H0 ;  /* 0x20000006ff007230 */ /* 0x000fe20000004100 */
[----:B------:R-:W-:Y:S01]  /*09a0*/  PRMT R181, R2, 0x7610, R181 ;  /* 0x0000761002b57816 */ /* 0x000fe200000000b5 */
[----:B0-----:R-:W-:Y:S01]  /*09b0*/  HADD2.F32 R4, -RZ, R7.H0_H0 ;  /* 0x20000007ff047230 */ /* 0x001fe20000004100 */
[----:B------:R-:W-:Y:S01]  /*09c0*/  PRMT R178, R178, 0x5410, R178 ;  /* 0x00005410b2b27816 */ /* 0x000fe200000000b2 */
[----:B------:R-:W-:Y:S01]  /*09d0*/  HADD2.F32 R3, -RZ, R8.H0_H0 ;  /* 0x20000008ff037230 */ /* 0x000fe20000004100 */
[----:B------:R-:W-:Y:S01]  /*09e0*/  SHF.R.U32.HI R2, RZ, 0x10, R51 ;  /* 0x00000010ff027819 */ /* 0x000fe20000011633 */
[----:B------:R-:W-:Y:S01]  /*09f0*/  HADD2.F32 R5, -RZ, R9.H0_H0 ;  /* 0x20000009ff057230 */ /* 0x000fe20000004100 */
[----:B------:R-:W-:Y:S02]  /*0a00*/  STL [R1+0xc], R0 ;  /* 0x00000c0001007387 */ /* 0x000fe40000100800 */
[----:B------:R-:W-:-:S02]  /*0a10*/  PRMT R178, R2, 0x7610, R178 ;  /* 0x0000761002b27816 */ /* 0x000fc400000000b2 */
[----:B------:R-:W-:Y:S01]  /*0a20*/  STL [R1+0x4], R4 ;  /* 0x0000040401007387 */ /* 0x000fe20000100800 */
[----:B------:R-:W-:Y:S01]  /*0a30*/  SHF.R.U64 R2, R6, 0x10, R7 ;  /* 0x0000001006027819 */ /* 0x000fe20000001207 */
[----:B------:R-:W-:Y:S02]  /*0a40*/  HADD2.F32 R6, -RZ, R26.H0_H0 ;  /* 0x2000001aff067230 */ /* 0x000fe40000004100 */
[----:B------:R-:W-:Y:S04]  /*0a50*/  STL [R1+0x1c], R3 ;  /* 0x00001c0301007387 */ /* 0x000fe80000100800 */
[----:B------:R0:W-:Y:S04]  /*0a60*/  STL [R1+0x14], R5 ;  /* 0x0000140501007387 */ /* 0x0001e80000100800 */
[----:B------:R1:W-:Y:S01]  /*0a70*/  STL [R1+0x2c], R6 ;  /* 0x00002c0601007387 */ /* 0x0003e20000100800 */
[----:B0-----:R-:W-:-:S02]  /*0a80*/  HADD2.F32 R5, -RZ, R27.H0_H0 ;  /* 0x2000001bff057230 */ /* 0x001fc40000004100 */
[----:B-1----:R-:W-:-:S03]  /*0a90*/  HADD2.F32 R6, -RZ, R30.H0_H0 ;  /* 0x2000001eff067230 */ /* 0x002fc60000004100 */
[----:B------:R0:W-:Y:S04]  /*0aa0*/  STL [R1+0x24], R5 ;  /* 0x0000240501007387 */ /* 0x0001e80000100800 */
[----:B------:R1:W-:Y:S01]  /*0ab0*/  STL [R1+0x3c], R6 ;  /* 0x00003c0601007387 */ /* 0x0003e20000100800 */
[----:B0-----:R-:W-:Y:S02]  /*0ac0*/  HADD2.F32 R5, -RZ, R31.H0_H0 ;  /* 0x2000001fff057230 */ /* 0x001fe40000004100 */
        /* <DEDUP_REMOVED lines=9> */
[----:B------:R0:W-:Y:S01]  /*0b60*/  STL [R1+0x54], R5 ;  /* 0x0000540501007387 */ /* 0x0001e20000100800 */
[----:B------:R-:W-:Y:S02]  /*0b70*/  SHF.R.U32.HI R0, RZ, 0x10, R7 ;  /* 0x00000010ff007819 */ /* 0x000fe40000011607 */
[--C-:B------:R-:W-:Y:S01]  /*0b80*/  SHF.R.U64 R30, R30, 0x10, R31.reuse ;  /* 0x000000101e1e7819 */ /* 0x100fe2000000121f */
[----:B------:R1:W-:Y:S01]  /*0b90*/  STL [R1+0x6c], R6 ;  /* 0x00006c0601007387 */ /* 0x0003e20000100800 */
[----:B------:R-:W-:Y:S01]  /*0ba0*/  SHF.R.U32.HI R29, RZ, 0x10, R31 ;  /* 0x00000010ff1d7819 */ /* 0x000fe2000001161f */
[----:B0-----:R-:W-:Y:S01]  /*0bb0*/  HADD2.F32 R5, -RZ, R37.H0_H0 ;  /* 0x20000025ff057230 */ /* 0x001fe20000004100 */
[----:B------:R-:W-:Y:S02]  /*0bc0*/  SHF.R.U64 R4, R8, 0x10, R9 ;  /* 0x0000001008047819 */ /* 0x000fe40000001209 */
[--C-:B------:R-:W-:Y:S01]  /*0bd0*/  SHF.R.U64 R32, R32, 0x10, R33.reuse ;  /* 0x0000001020207819 */ /* 0x100fe20000001221 */
[----:B-1----:R-:W-:Y:S01]  /*0be0*/  HADD2.F32 R6, -RZ, R38.H0_H0 ;  /* 0x20000026ff067230 */ /* 0x002fe20000004100 */
[----:B------:R-:W-:Y:S01]  /*0bf0*/  SHF.R.U32.HI R31, RZ, 0x10, R33 ;  /* 0x00000010ff1f7819 */ /* 0x000fe20000011621 */
[----:B------:R0:W-:Y:S01]  /*0c00*/  STL [R1+0x64], R5 ;  /* 0x0000640501007387 */ /* 0x0001e20000100800 */
[----:B------:R-:W-:-:S02]  /*0c10*/  SHF.R.U32.HI R3, RZ, 0x10, R9 ;  /* 0x00000010ff037819 */ /* 0x000fc40000011609 */
[--C-:B------:R-:W-:Y:S02]  /*0c20*/  SHF.R.U64 R34, R34, 0x10, R35.reuse ;  /* 0x0000001022227819 */ /* 0x100fe40000001223 */
[----:B------:R-:W-:Y:S01]  /*0c30*/  SHF.R.U32.HI R33, RZ, 0x10, R35 ;  /* 0x00000010ff217819 */ /* 0x000fe20000011623 */
[----:B------:R-:W-:Y:S01]  /*0c40*/  HADD2.F32 R40, -RZ, R2.H0_H0 ;  /* 0x20000002ff287230 */ /* 0x000fe20000004100 */
[--C-:B------:R-:W-:Y:S02]  /*0c50*/  SHF.R.U64 R36, R36, 0x10, R37.reuse ;  /* 0x0000001024247819 */ /* 0x100fe40000001225 */
[----:B------:R-:W-:Y:S01]  /*0c60*/  SHF.R.U32.HI R35, RZ, 0x10, R37 ;  /* 0x00000010ff237819 */ /* 0x000fe20000011625 */
[----:B0-----:R-:W-:Y:S01]  /*0c70*/  HADD2.F32 R5, -RZ, R39.H0_H0 ;  /* 0x20000027ff057230 */ /* 0x001fe20000004100 */
[--C-:B------:R-:W-:Y:S02]  /*0c80*/  SHF.R.U64 R38, R38, 0x10, R39.reuse ;  /* 0x0000001026267819 */ /* 0x100fe40000001227 */
[----:B------:R-:W-:Y:S01]  /*0c90*/  SHF.R.U32.HI R37, RZ, 0x10, R39 ;  /* 0x00000010ff257819 */ /* 0x000fe20000011627 */
[----:B------:R-:W-:Y:S01]  /*0ca0*/  HADD2.F32 R39, -RZ, R0.H0_H0 ;  /* 0x20000000ff277230 */ /* 0x000fe20000004100 */
[--C-:B------:R-:W-:Y:S01]  /*0cb0*/  SHF.R.U64 R28, R26, 0x10, R27.reuse ;  /* 0x000000101a1c7819 */ /* 0x100fe2000000121b */
[----:B------:R-:W-:Y:S01]  /*0cc0*/  HADD2.F32 R2, -RZ, R4.H0_H0 ;  /* 0x20000004ff027230 */ /* 0x000fe20000004100 */
[----:B------:R-:W-:Y:S01]  /*0cd0*/  SHF.R.U32.HI R27, RZ, 0x10, R27 ;  /* 0x00000010ff1b7819 */ /* 0x000fe2000001161b */
[----:B------:R-:W-:Y:S01]  /*0ce0*/  STL [R1+0x7c], R6 ;  /* 0x00007c0601007387 */ /* 0x000fe20000100800 */
[----:B------:R-:W-:-:S03]  /*0cf0*/  HADD2.F32 R0, -RZ, R3.H0_H0 ;  /* 0x20000003ff007230 */ /* 0x000fc60000004100 */
[----:B------:R-:W-:Y:S01]  /*0d00*/  STL [R1+0x74], R5 ;  /* 0x0000740501007387 */ /* 0x000fe20000100800 */
[----:B------:R-:W-:-:S03]  /*0d10*/  HADD2.F32 R3, -RZ, R28.H0_H0 ;  /* 0x2000001cff037230 */ /* 0x000fc60000004100 */
[----:B------:R-:W-:Y:S04]  /*0d20*/  STL [R1+0x8], R40 ;  /* 0x0000082801007387 */ /* 0x000fe80000100800 */
[----:B------:R-:W-:Y:S04]  /*0d30*/  STL [R1], R39 ;  /* 0x0000002701007387 */ /* 0x000fe80000100800 */
[----:B------:R0:W-:Y:S04]  /*0d40*/  STL [R1+0x18], R2 ;  /* 0x0000180201007387 */ /* 0x0001e80000100800 */
[----:B------:R1:W-:Y:S01]  /*0d50*/  STL [R1+0x10], R0 ;  /* 0x0000100001007387 */ /* 0x0003e20000100800 */
[----:B0-----:R-:W-:-:S03]  /*0d60*/  HADD2.F32 R2, -RZ, R27.H0_H0 ;  /* 0x2000001bff027230 */ /* 0x001fc60000004100 */
[----:B------:R0:W-:Y:S01]  /*0d70*/  STL [R1+0x28], R3 ;  /* 0x0000280301007387 */ /* 0x0001e20000100800 */
[----:B-1----:R-:W-:-:S03]  /*0d80*/  HADD2.F32 R0, -RZ, R30.H0_H0 ;  /* 0x2000001eff007230 */ /* 0x002fc60000004100 */
[----:B------:R1:W-:Y:S04]  /*0d90*/  STL [R1+0x20], R2 ;  /* 0x0000200201007387 */ /* 0x0003e80000100800 */
[----:B------:R3:W-:Y:S01]  /*0da0*/  STL [R1+0x38], R0 ;  /* 0x0000380001007387 */ /* 0x0007e20000100800 */
[----:B0-----:R-:W-:Y:S02]  /*0db0*/  HADD2.F32 R3, -RZ, R29.H0_H0 ;  /* 0x2000001dff037230 */ /* 0x001fe40000004100 */
[----:B-1----:R-:W-:-:S03]  /*0dc0*/  HADD2.F32 R2, -RZ, R32.H0_H0 ;  /* 0x20000020ff027230 */ /* 0x002fc60000004100 */
[----:B------:R0:W-:Y:S01]  /*0dd0*/  STL [R1+0x30], R3 ;  /* 0x0000300301007387 */ /* 0x0001e20000100800 */
[----:B---3--:R-:W-:-:S03]  /*0de0*/  HADD2.F32 R0, -RZ, R31.H0_H0 ;  /* 0x2000001fff007230 */ /* 0x008fc60000004100 */
        /* <DEDUP_REMOVED lines=14> */
[--C-:B------:R-:W-:Y:S02]  /*0ed0*/  SHF.R.U64 R183, R110, 0x10, R111.reuse ;  /* 0x000000106eb77819 */ /* 0x100fe4000000126f */
[----:B------:R-:W-:Y:S02]  /*0ee0*/  SHF.R.U32.HI R10, RZ, 0x10, R111 ;  /* 0x00000010ff0a7819 */ /* 0x000fe4000001166f */
[----:B------:R-:W-:Y:S01]  /*0ef0*/  PRMT R183, R183, 0x5410, R183 ;  /* 0x00005410b7b77816 */ /* 0x000fe200000000b7 */
[----:B------:R-:W-:Y:S01]  /*0f00*/  HFMA2 R5, -RZ, RZ, 0, 0 ;  /* 0x00000000ff057431 */ /* 0x000fe200000001ff */
[----:B------:R-:W-:-:S02]  /*0f10*/  CS2R R6, SRZ ;  /* 0x0000000000067805 */ /* 0x000fc4000001ff00 */
[----:B------:R-:W-:Y:S02]  /*0f20*/  MOV R26, RZ ;  /* 0x000000ff001a7202 */ /* 0x000fe40000000f00 */
[----:B------:R-:W-:Y:S02]  /*0f30*/  CS2R R8, SRZ ;  /* 0x0000000000087805 */ /* 0x000fe4000001ff00 */
[----:B------:R-:W-:Y:S02]  /*0f40*/  PRMT R183, R10, 0x7610, R183 ;  /* 0x000076100ab77816 */ /* 0x000fe400000000b7 */
[----:B0-2---:R-:W-:-:S07]  /*0f50*/  CS2R R10, SRZ ;  /* 0x00000000000a7805 */ /* 0x005fce000001ff00 */
.L_x_13808:
[----:B0-----:R-:W0:Y:S01]  /*0f60*/  S2R R45, SR_TID.X ;  /* 0x00000000002d7919 */ /* 0x001e220000002100 */
[----:B------:R-:W-:Y:S01]  /*0f70*/  UIMAD UR4, UR6, UR19, URZ ;  /* 0x00000013060472a4 */ /* 0x000fe2000f8e02ff */
[----:B-1----:R-:W1:Y:S01]  /*0f80*/  LDC.64 R152, c[0x0][0x3a8] ;  /* 0x0000ea00ff987b82 */ /* 0x002e620000000a00 */
[----:B------:R-:W-:Y:S01]  /*0f90*/  UIMAD.WIDE UR12, UR6, 0x4, UR8 ;  /* 0x00000004060c78a5 */ /* 0x000fe2000f8e0208 */
[----:B------:R-:W2:Y:S01]  /*0fa0*/  LDL R166, [R1+0x78] ;  /* 0x0000780001a67983 */ /* 0x000ea20000100800 */
[----:B------:R-:W-:Y:S02]  /*0fb0*/  USHF.R.S32.HI UR5, URZ, 0x1f, UR4 ;  /* 0x0000001fff057899 */ /* 0x000fe40008011404 */
[----:B------:R-:W-:Y:S01]  /*0fc0*/  UIMAD.WIDE UR14, UR6, 0x4, UR10 ;  /* 0x00000004060e78a5 */ /* 0x000fe2000f8e020a */
[----:B------:R-:W3:Y:S01]  /*0fd0*/  LDL R165, [R1+0x74] ;  /* 0x0000740001a57983 */ /* 0x000ee20000100800 */
[----:B------:R-:W-:Y:S01]  /*0fe0*/  ULEA.HI UR5, UR5, UR4, URZ, 0x2 ;  /* 0x0000000405057291 */ /* 0x000fe2000f8f10ff */
[----:B------:R-:W-:Y:S01]  /*0ff0*/  MOV R28, UR12 ;  /* 0x0000000c001c7c02 */ /* 0x000fe20008000f00 */
[----:B------:R-:W4:Y:S01]  /*1000*/  LDC.64 R104, c[0x0][0x428] ;  /* 0x00010a00ff687b82 */ /* 0x000f220000000a00 */
[----:B------:R-:W-:Y:S01]  /*1010*/  MOV R29, UR13 ;  /* 0x0000000d001d7c02 */ /* 0x000fe20008000f00 */
[----:B------:R-:W3:Y:S01]  /*1020*/  LDL R167, [R1+0x7c] ;  /* 0x00007c0001a77983 */ /* 0x000ee20000100800 */
[----:B------:R-:W-:-:S02]  /*1030*/  MOV R2, UR14 ;  /* 0x0000000e00027c02 */ /* 0x000fc40008000f00 */
[----:B------:R-:W-:Y:S01]  /*1040*/  MOV R156, UR5 ;  /* 0x00000005009c7c02 */ /* 0x000fe20008000f00 */
[----:B------:R4:W2:Y:S01]  /*1050*/  LDG.E R27, desc[UR16][R28.64] ;  /* 0x000000101c1b7981 */ /* 0x0008a2000c1e1900 */
[----:B------:R-:W-:Y:S02]  /*1060*/  MOV R3, UR15 ;  /* 0x0000000f00037c02 */ /* 0x000fe40008000f00 */
[----:B------:R-:W-:Y:S01]  /*1070*/  ISETP.NE.AND P3, PT, RZ, UR18, PT ;  /* 0x00000012ff007c0c */ /* 0x000fe2000bf65270 */
[----:B------:R-:W3:Y:S01]  /*1080*/  LDL R225, [R1+0x64] ;  /* 0x0000640001e17983 */ /* 0x000ee20000100800 */
[----:B------:R-:W3:Y:S01]  /*1090*/  S2R R169, SR_CgaCtaId ;  /* 0x0000000000a97919 */ /* 0x000ee20000008800 */
[----:B------:R-:W-:Y:S01]  /*10a0*/  PLOP3.LUT P0, PT, PT, PT, PT, 0x80, 0x8 ;  /* 0x000000000008781c */ /* 0x000fe20003f0f070 */
[----:B------:R-:W3:Y:S01]  /*10b0*/  @UP0 LDCU.64 UR4, c[0x0][0x3e0] ;  /* 0x00007c00ff0407ac */ /* 0x000ee20008000a00 */
[----:B------:R4:W3:Y:S01]  /*10c0*/  LDG.E R0, desc[UR16][R2.64] ;  /* 0x0000001002007981 */ /* 0x0008e2000c1e1900 */
[----:B0-----:R-:W-:-:S04]  /*10d0*/  LEA.HI.SX32 R156, R156, R45, 0x1e ;  /* 0x0000002d9c9c7211 */ /* 0x001fc800078ff2ff */
[C---:B------:R-:W-:Y:S02]  /*10e0*/  IADD3 R131, PT, PT, R156.reuse, 0x80, RZ ;  /* 0x000000809c837810 */ /* 0x040fe40007ffe0ff */
[----:B------:R-:W-:-:S03]  /*10f0*/  IADD3 R119, PT, PT, R156, 0x200, RZ ;  /* 0x000002009c777810 */ /* 0x000fc60007ffe0ff */
[----:B-1----:R-:W-:-:S04]  /*1100*/  IMAD.WIDE.U32 R124, R131, 0x10, R152 ;  /* 0x00000010837c7825 */ /* 0x002fc800078e0098 */
[--C-:B------:R-:W-:Y:S02]  /*1110*/  IMAD.WIDE.U32 R140, R119, 0x10, R152.reuse ;  /* 0x00000010778c7825 */ /* 0x100fe400078e0098 */
[----:B------:R-:W3:Y:S04]  /*1120*/  LDG.E.128 R124, desc[UR16][R124.64] ;  /* 0x000000107c7c7981 */ /* 0x000ee8000c1e1d00 */
[----:B------:R-:W3:Y:S01]  /*1130*/  LDG.E.128 R140, desc[UR16][R140.64] ;  /* 0x000000108c8c7981 */ /* 0x000ee2000c1e1d00 */
[C---:B------:R-:W-:Y:S01]  /*1140*/  IMAD.WIDE.U32 R120, R156.reuse, 0x10, R152 ;  /* 0x000000109c787825 */ /* 0x040fe200078e0098 */
[C---:B------:R-:W-:Y:S02]  /*1150*/  IADD3 R130, PT, PT, R156.reuse, 0x100, RZ ;  /* 0x000001009c827810 */ /* 0x040fe40007ffe0ff */
[C---:B------:R-:W-:Y:S01]  /*1160*/  IADD3 R129, PT, PT, R156.reuse, 0x180, RZ ;  /* 0x000001809c817810 */ /* 0x040fe20007ffe0ff */
[----:B----4-:R-:W-:-:S02]  /*1170*/  IMAD.WIDE.U32 R28, R156, 0x10, R104 ;  /* 0x000000109c1c7825 */ /* 0x010fc400078e0068 */
[----:B------:R-:W4:Y:S01]  /*1180*/  LDG.E.128 R120, desc[UR16][R120.64] ;  /* 0x0000001078787981 */ /* 0x000f22000c1e1d00 */
[C---:B------:R-:W-:Y:S02]  /*1190*/  IADD3 R4, PT, PT, R156.reuse, 0x280, RZ ;  /* 0x000002809c047810 */ /* 0x040fe40007ffe0ff */
[C---:B------:R-:W-:Y:S02]  /*11a0*/  IADD3 R3, PT, PT, R156.reuse, 0x300, RZ ;  /* 0x000003009c037810 */ /* 0x040fe40007ffe0ff */
[----:B------:R-:W-:Y:S01]  /*11b0*/  IADD3 R2, PT, PT, R156, 0x380, RZ ;  /* 0x000003809c027810 */ /* 0x000fe20007ffe0ff */
[--C-:B------:R-:W-:Y:S01]  /*11c0*/  IMAD.WIDE.U32 R132, R130, 0x10, R152.reuse ;  /* 0x0000001082847825 */ /* 0x100fe200078e0098 */
[----:B------:R-:W4:Y:S03]  /*11d0*/  LDG.E.128 R28, desc[UR16][R28.64] ;  /* 0x000000101c1c7981 */ /* 0x000f26000c1e1d00 */
[----:B------:R-:W-:-:S02]  /*11e0*/  IMAD.WIDE.U32 R136, R129, 0x10, R152 ;  /* 0x0000001081887825 */ /* 0x000fc400078e0098 */
[----:B------:R-:W4:Y:S02]  /*11f0*/  LDG.E.128 R132, desc[UR16][R132.64] ;  /* 0x0000001084847981 */ /* 0x000f24000c1e1d00 */
[--C-:B------:R-:W-:Y:S02]  /*1200*/  IMAD.WIDE.U32 R144, R4, 0x10, R152.reuse ;  /* 0x0000001004907825 */ /* 0x100fe400078e0098 */
[----:B------:R-:W4:Y:S02]  /*1210*/  LDG.E.128 R136, desc[UR16][R136.64] ;  /* 0x0000001088887981 */ /* 0x000f24000c1e1d00 */
[--C-:B------:R-:W-:Y:S02]  /*1220*/  IMAD.WIDE.U32 R148, R3, 0x10, R152.reuse ;  /* 0x0000001003947825 */ /* 0x100fe400078e0098 */
[----:B------:R-:W4:Y:S02]  /*1230*/  LDG.E.128 R144, desc[UR16][R144.64] ;  /* 0x0000001090907981 */ /* 0x000f24000c1e1d00 */
[----:B------:R-:W-:-:S02]  /*1240*/  IMAD.WIDE.U32 R152, R2, 0x10, R152 ;  /* 0x0000001002987825 */ /* 0x000fc400078e0098 */
[----:B------:R-:W4:Y:S04]  /*1250*/  LDG.E.128 R148, desc[UR16][R148.64] ;  /* 0x0000001094947981 */ /* 0x000f28000c1e1d00 */
[----:B------:R-:W4:Y:S01]  /*1260*/  LDG.E.128 R152, desc[UR16][R152.64] ;  /* 0x0000001098987981 */ /* 0x000f22000c1e1d00 */
[----:B--2---:R-:W-:-:S05]  /*1270*/  FSEL R118, R27, RZ, !P3 ;  /* 0x000000ff1b767208 */ /* 0x004fca0005800000 */
[C---:B---3--:R-:W-:Y:S01]  /*1280*/  FADD.FTZ R164, -R118.reuse, R124 ;  /* 0x0000007c76a47221 */ /* 0x048fe20000010100 */
[----:B------:R-:W-:Y:S02]  /*1290*/  FADD.FTZ R124, -R118, R142 ;  /* 0x0000008e767c7221 */ /* 0x000fe40000010100 */
[----:B------:R-:W2:Y:S01]  /*12a0*/  LDL R142, [R1+0x70] ;  /* 0x00007000018e7983 */ /* 0x000ea20000100800 */
[----:B------:R-:W-:Y:S01]  /*12b0*/  R2UR UR12, R0 ;  /* 0x00000000000c72ca */ /* 0x000fe200000e0000 */
[----:B------:R-:W-:-:S04]  /*12c0*/  IMAD.WIDE.U32 R32, R131, 0x10, R104 ;  /* 0x0000001083207825 */ /* 0x000fc800078e0068 */
[----:B----4-:R-:W-:Y:S01]  /*12d0*/  FADD.FTZ R161, -R118, R121 ;  /* 0x0000007976a17221 */ /* 0x010fe20000010100 */
[----:B------:R-:W-:-:S04]  /*12e0*/  IMAD.WIDE.U32 R40, R129, 0x10, R104 ;  /* 0x0000001081287825 */ /* 0x000fc800078e0068 */
[C---:B------:R-:W-:Y:S01]  /*12f0*/  FADD.FTZ R160, -R118.reuse, R122 ;  /* 0x0000007a76a07221 */ /* 0x040fe20000010100 */
[----:B------:R-:W-:Y:S01]  /*1300*/  FADD.FTZ R122, -R118, R140 ;  /* 0x0000008c767a7221 */ /* 0x000fe20000010100 */
[----:B------:R-:W3:Y:S01]  /*1310*/  LDG.E.128 R32, desc[UR16][R32.64] ;  /* 0x0000001020207981 */ /* 0x000ee2000c1e1d00 */
[----:B------:R-:W-:-:S04]  /*1320*/  IMAD.WIDE.U32 R36, R130, 0x10, R104 ;  /* 0x0000001082247825 */ /* 0x000fc800078e0068 */
[----:B------:R-:W-:Y:S01]  /*1330*/  FADD.FTZ R159, -R118, R123 ;  /* 0x0000007b769f7221 */ /* 0x000fe20000010100 */
[----:B------:R-:W-:Y:S01]  /*1340*/  FADD.FTZ R188, R29, R188 ;  /* 0x000000bc1dbc7221 */ /* 0x000fe20000010000 */
[----:B------:R-:W3:Y:S01]  /*1350*/  LDL R140, [R1+0x68] ;  /* 0x00006800018c7983 */ /* 0x000ee20000100800 */
[----:B------:R-:W-:Y:S01]  /*1360*/  FMUL.FTZ R161, R161, UR12 ;  /* 0x0000000ca1a17c20 */ /* 0x000fe20008410000 */
[----:B------:R-:W-:Y:S01]  /*1370*/  FMUL.FTZ R160, R160, UR12 ;  /* 0x0000000ca0a07c20 */ /* 0x000fe20008410000 */
[----:B------:R-:W-:Y:S01]  /*1380*/  FMUL.FTZ R166, R166, R29 ;  /* 0x0000001da6a67220 */ /* 0x000fe20000410000 */
[----:B------:R-:W4:Y:S01]  /*1390*/  LDG.E.128 R40, desc[UR16][R40.64] ;  /* 0x0000001028287981 */ /* 0x000f22000c1e1d00 */
[----:B------:R-:W-:-:S03]  /*13a0*/  FFMA.FTZ R16, R29, R161, R16 ;  /* 0x000000a11d107223 */ /* 0x000fc60000010010 */
[----:B------:R-:W4:Y:S01]  /*13b0*/  LDL R29, [R1+0x4c] ;  /* 0x00004c00011d7983 */ /* 0x000f220000100800 */
[C---:B------:R-:W-:Y:S01]  /*13c0*/  FADD.FTZ R189, R30.reuse, R189 ;  /* 0x000000bd1ebd7221 */ /* 0x040fe20000010000 */
[----:B------:R-:W-:Y:S01]  /*13d0*/  FMUL.FTZ R159, R159, UR12 ;  /* 0x0000000c9f9f7c20 */ /* 0x000fe20008410000 */
[----:B------:R-:W-:Y:S01]  /*13e0*/  FFMA.FTZ R17, R30, R160, R17 ;  /* 0x000000a01e117223 */ /* 0x000fe20000010011 */
[----:B------:R-:W-:Y:S01]  /*13f0*/  FMUL.FTZ R165, R165, R30 ;  /* 0x0000001ea5a57220 */ /* 0x000fe20000410000 */
[----:B------:R-:W4:Y:S01]  /*1400*/  LDG.E.128 R36, desc[UR16][R36.64] ;  /* 0x0000001024247981 */ /* 0x000f22000c1e1d00 */
[C---:B------:R-:W-:Y:S01]  /*1410*/  FADD.FTZ R27, -R118.reuse, R133 ;  /* 0x00000085761b7221 */ /* 0x040fe20000010100 */
[C---:B------:R-:W-:Y:S02]  /*1420*/  FADD.FTZ R133, -R118.reuse, R139 ;  /* 0x0000008b76857221 */ /* 0x040fe40000010100 */
[----:B------:R-:W4:Y:S01]  /*1430*/  LDL R30, [R1+0x54] ;  /* 0x00005400011e7983 */ /* 0x000f220000100800 */
[C---:B------:R-:W-:Y:S01]  /*1440*/  FADD.FTZ R190, R31.reuse, R190 ;  /* 0x000000be1fbe7221 */ /* 0x040fe20000010000 */
[----:B------:R-:W-:Y:S01]  /*1450*/  FADD.FTZ R116, -R118, R153 ;  /* 0x0000009976747221 */ /* 0x000fe20000010100 */
[----:B------:R-:W-:Y:S01]  /*1460*/  FMUL.FTZ R153, R164, UR12 ;  /* 0x0000000ca4997c20 */ /* 0x000fe20008410000 */
[----:B------:R-:W4:Y:S01]  /*1470*/  LDL R139, [R1+0x60] ;  /* 0x00006000018b7983 */ /* 0x000f220000100800 */
[----:B------:R-:W-:Y:S01]  /*1480*/  FFMA.FTZ R14, R31, R159, R14 ;  /* 0x0000009f1f0e7223 */ /* 0x000fe2000001000e */
[C---:B------:R-:W-:Y:S01]  /*1490*/  FADD.FTZ R0, -R118.reuse, R120 ;  /* 0x0000007876007221 */ /* 0x040fe20000010100 */
[----:B------:R-:W-:-:S02]  /*14a0*/  FADD.FTZ R121, -R118, R141 ;  /* 0x0000008d76797221 */ /* 0x000fc40000010100 */
[----:B------:R-:W4:Y:S01]  /*14b0*/  LDL R141, [R1+0x6c] ;  /* 0x00006c00018d7983 */ /* 0x000f220000100800 */
[----:B------:R-:W-:Y:S01]  /*14c0*/  FMUL.FTZ R0, R0, UR12 ;  /* 0x0000000c00007c20 */ /* 0x000fe20008410000 */
[C---:B------:R-:W-:Y:S01]  /*14d0*/  FADD.FTZ R187, R28.reuse, R187 ;  /* 0x000000bb1cbb7221 */ /* 0x040fe20000010000 */
[----:B------:R-:W-:Y:S02]  /*14e0*/  FMUL.FTZ R167, R167, R28 ;  /* 0x0000001ca7a77220 */ /* 0x000fe40000410000 */
[----:B------:R-:W-:Y:S02]  /*14f0*/  FFMA.FTZ R15, R28, R0, R15 ;  /* 0x000000001c0f7223 */ /* 0x000fe4000001000f */
[----:B------:R-:W4:Y:S01]  /*1500*/  LDL R28, [R1+0x5c] ;  /* 0x00005c00011c7983 */ /* 0x000f220000100800 */
[----:B--2---:R-:W-:-:S03]  /*1510*/  FMUL.FTZ R164, R142, R31 ;  /* 0x0000001f8ea47220 */ /* 0x004fc60000410000 */
[----:B------:R-:W2:Y:S01]  /*1520*/  LDL R31, [R1+0x48] ;  /* 0x00004800011f7983 */ /* 0x000ea20000100800 */
[----:B------:R-:W-:Y:S02]  /*1530*/  LOP3.LUT P2, RZ, R45, 0x1f, RZ, 0xc0, !PT ;  /* 0x0000001f2dff7812 */ /* 0x000fe4000784c0ff */
[----:B------:R-:W-:-:S04]  /*1540*/  MOV R44, 0x400 ;  /* 0x00000400002c7802 */ /* 0x000fc80000000f00 */
[----:B------:R-:W-:-:S07]  /*1550*/  LEA R169, R169, R44, 0x18 ;  /* 0x0000002ca9a97211 */ /* 0x000fce00078ec0ff */
[----:B------:R-:W-:Y:S02]  /*1560*/  @!P2 PLOP3.LUT P0, PT, P1, PT, PT, 0x80, 0x8 ;  /* 0x000000000008a81c */ /* 0x000fe40000f0f070 */
[----:B------:R-:W-:Y:S02]  /*1570*/  IADD3 R157, PT, PT, R169, 0x4020, RZ ;  /* 0x00004020a99d7810 */ /* 0x000fe40007ffe0ff */
[----:B------:R-:W-:Y:S02]  /*1580*/  @!P2 SHF.R.U32.HI R162, RZ, 0x2, R45 ;  /* 0x00000002ffa2a819 */ /* 0x000fe4000001162d */
[----:B------:R-:W-:Y:S02]  /*1590*/  @!P2 MOV R44, R157 ;  /* 0x0000009d002ca202 */ /* 0x000fe40000000f00 */
[----:B------:R-:W-:Y:S01]  /*15a0*/  @!P2 LOP3.LUT R162, R162, 0x18, RZ, 0xc0, !PT ;  /* 0x00000018a2a2a812 */ /* 0x000fe200078ec0ff */
[----:B------:R-:W-:-:S04]  /*15b0*/  IMAD.WIDE.U32 R92, R119, 0x10, R104 ;  /* 0x00000010775c7825 */ /* 0x000fc800078e0068 */
[C---:B------:R-:W-:Y:S01]  /*15c0*/  FADD.FTZ R158, -R118.reuse, R125 ;  /* 0x0000007d769e7221 */ /* 0x040fe20000010100 */
[----:B------:R-:W-:Y:S01]  /*15d0*/  @!P0 IADD3 R44, PT, PT, R169, 0x4000, RZ ;  /* 0x00004000a92c8810 */ /* 0x000fe20007ffe0ff */
[C---:B------:R-:W-:Y:S01]  /*15e0*/  FADD.FTZ R125, -R118.reuse, R132 ;  /* 0x00000084767d7221 */ /* 0x040fe20000010100 */
[C---:B------:R-:W-:Y:S01]  /*15f0*/  FADD.FTZ R123, -R118.reuse, R134 ;  /* 0x00000086767b7221 */ /* 0x040fe20000010100 */
[----:B------:R-:W-:Y:S01]  /*1600*/  FADD.FTZ R126, -R118, R126 ;  /* 0x0000007e767e7221 */ /* 0x000fe20000010100 */
[----:B------:R-:W-:Y:S01]  /*1610*/  @!P2 IADD3 R162, PT, PT, R162, R44, RZ ;  /* 0x0000002ca2a2a210 */ /* 0x000fe20007ffe0ff */
        /* <DEDUP_REMOVED lines=17> */
[----:B---3--:R-:W-:Y:S01]  /*1730*/  FMUL.FTZ R155, R140, R33 ;  /* 0x000000218c9b7220 */ /* 0x008fe20000410000 */
[----:B----4-:R-:W-:Y:S01]  /*1740*/  FMUL.FTZ R140, R29, R40 ;  /* 0x000000281d8c7220 */ /* 0x010fe20000410000 */
[----:B------:R-:W3:Y:S01]  /*1750*/  LDG.E.128 R92, desc[UR16][R92.64] ;  /* 0x000000105c5c7981 */ /* 0x000ee2000c1e1d00 */
[----:B------:R-:W-:-:S03]  /*1760*/  FMUL.FTZ R146, R30, R38 ;  /* 0x000000261e927220 */ /* 0x000fc60000410000 */
[----:B------:R-:W3:Y:S01]  /*1770*/  LDL R29, [R1+0x3c] ;  /* 0x00003c00011d7983 */ /* 0x000ee20000100800 */
[----:B------:R-:W-:-:S03]  /*1780*/  FMUL.FTZ R152, R139, R35 ;  /* 0x000000238b987220 */ /* 0x000fc60000410000 */
[----:B------:R-:W4:Y:S01]  /*1790*/  LDL R30, [R1+0x40] ;  /* 0x00004000011e7983 */ /* 0x000f220000100800 */
[----:B------:R-:W-:Y:S01]  /*17a0*/  FMUL.FTZ R151, R158, UR12 ;  /* 0x0000000c9e977c20 */ /* 0x000fe20008410000 */
[C---:B------:R-:W-:Y:S01]  /*17b0*/  FADD.FTZ R191, R32.reuse, R191 ;  /* 0x000000bf20bf7221 */ /* 0x040fe20000010000 */
[----:B------:R-:W-:Y:S01]  /*17c0*/  FFMA.FTZ R18, R32, R153, R18 ;  /* 0x0000009920127223 */ /* 0x000fe20000010012 */
[----:B------:R-:W4:Y:S01]  /*17d0*/  LDL R138, [R1+0x58] ;  /* 0x00005800018a7983 */ /* 0x000f220000100800 */
[----:B------:R-:W-:Y:S01]  /*17e0*/  FMUL.FTZ R158, R141, R32 ;  /* 0x000000208d9e7220 */ /* 0x000fe20000410000 */
[----:B------:R-:W-:Y:S02]  /*17f0*/  FMUL.FTZ R150, R126, UR12 ;  /* 0x0000000c7e967c20 */ /* 0x000fe40008410000 */
[----:B------:R-:W4:Y:S01]  /*1800*/  LDL R32, [R1+0x44] ;  /* 0x0000440001207983 */ /* 0x000f220000100800 */
[C---:B------:R-:W-:Y:S01]  /*1810*/  FADD.FTZ R193, R34.reuse, R193 ;  /* 0x000000c122c17221 */ /* 0x040fe20000010000 */
[----:B------:R-:W-:Y:S01]  /*1820*/  FFMA.FTZ R20, R34, R150, R20 ;  /* 0x0000009622147223 */ /* 0x000fe20000010014 */
[----:B------:R-:W-:Y:S01]  /*1830*/  FMUL.FTZ R154, R225, R34 ;  /* 0x00000022e19a7220 */ /* 0x000fe20000410000 */
[----:B------:R-:W4:Y:S01]  /*1840*/  LDL R126, [R1+0x50] ;  /* 0x00005000017e7983 */ /* 0x000f220000100800 */
[----:B------:R-:W-:-:S03]  /*1850*/  FMUL.FTZ R144, R125, UR12 ;  /* 0x0000000c7d907c20 */ /* 0x000fc60008410000 */
[----:B------:R-:W4:Y:S01]  /*1860*/  LDL R34, [R1+0x34] ;  /* 0x0000340001227983 */ /* 0x000f220000100800 */
[C---:B------:R-:W-:Y:S01]  /*1870*/  FADD.FTZ R195, R36.reuse, R195 ;  /* 0x000000c324c37221 */ /* 0x040fe20000010000 */
[----:B------:R-:W-:Y:S01]  /*1880*/  FFMA.FTZ R13, R36, R144, R13 ;  /* 0x00000090240d7223 */ /* 0x000fe2000001000d */
[----:B------:R-:W-:Y:S02]  /*1890*/  FMUL.FTZ R148, R28, R36 ;  /* 0x000000241c947220 */ /* 0x000fe40000410000 */
[----:B------:R-:W4:Y:S01]  /*18a0*/  LDL R36, [R1+0x30] ;  /* 0x0000300001247983 */ /* 0x000f220000100800 */
[----:B--2---:R-:W-:-:S03]  /*18b0*/  FMUL.FTZ R139, R31, R41 ;  /* 0x000000291f8b7220 */ /* 0x004fc60000410000 */
[----:B------:R-:W2:Y:S01]  /*18c0*/  LDL R31, [R1+0x38] ;  /* 0x00003800011f7983 */ /* 0x000ea20000100800 */
[----:B------:R-:W-:-:S04]  /*18d0*/  IMAD.WIDE.U32 R96, R4, 0x10, R104 ;  /* 0x0000001004607825 */ /* 0x000fc800078e0068 */
[----:B------:R-:W-:Y:S01]  /*18e0*/  FMUL.FTZ R149, R127, UR12 ;  /* 0x0000000c7f957c20 */ /* 0x000fe20008410000 */
[----:B------:R-:W-:-:S03]  /*18f0*/  FADD.FTZ R194, R35, R194 ;  /* 0x000000c223c27221 */ /* 0x000fc60000010000 */
[----:B------:R-:W-:Y:S01]  /*1900*/  FFMA.FTZ R21, R35, R149, R21 ;  /* 0x0000009523157223 */ /* 0x000fe20000010015 */
[----:B------:R-:W2:Y:S01]  /*1910*/  LDG.E.128 R96, desc[UR16][R96.64] ;  /* 0x0000001060607981 */ /* 0x000ea2000c1e1d00 */
[----:B------:R-:W-:-:S03]  /*1920*/  FADD.FTZ R192, R33, R192 ;  /* 0x000000c021c07221 */ /* 0x000fc60000010000 */
[----:B------:R-:W2:Y:S01]  /*1930*/  LDL R35, [R1+0x2c] ;  /* 0x00002c0001237983 */ /* 0x000ea20000100800 */
[----:B------:R-:W-:-:S03]  /*1940*/  FFMA.FTZ R19, R33, R151, R19 ;  /* 0x0000009721137223 */ /* 0x000fc60000010013 */
[----:B------:R-:W2:Y:S01]  /*1950*/  LDL R33, [R1+0x28] ;  /* 0x0000280001217983 */ /* 0x000ea20000100800 */
[----:B------:R-:W-:-:S04]  /*1960*/  IMAD.WIDE.U32 R100, R3, 0x10, R104 ;  /* 0x0000001003647825 */ /* 0x000fc800078e0068 */
[----:B------:R-:W-:Y:S01]  /*1970*/  FMUL.FTZ R142, R135, UR12 ;  /* 0x0000000c878e7c20 */ /* 0x000fe20008410000 */
[----:B------:R-:W-:Y:S01]  /*1980*/  FMUL.FTZ R141, R123, UR12 ;  /* 0x0000000c7b8d7c20 */ /* 0x000fe20008410000 */
[----:B------:R-:W2:Y:S01]  /*1990*/  LDG.E.128 R100, desc[UR16][R100.64] ;  /* 0x0000001064647981 */ /* 0x000ea2000c1e1d00 */
[----:B------:R-:W-:-:S04]  /*19a0*/  IMAD.WIDE.U32 R104, R2, 0x10, R104 ;  /* 0x0000001002687825 */ /* 0x000fc800078e0068 */
[C---:B------:R-:W-:Y:S01]  /*19b0*/  FADD.FTZ R197, R38.reuse, R197 ;  /* 0x000000c526c57221 */ /* 0x040fe20000010000 */
[----:B------:R-:W-:Y:S01]  /*19c0*/  FFMA.FTZ R23, R38, R141, R23 ;  /* 0x0000008d26177223 */ /* 0x000fe20000010017 */
[----:B------:R-:W-:Y:S01]  /*19d0*/  FMUL.FTZ R136, R136, UR12 ;  /* 0x0000000c88887c20 */ /* 0x000fe20008410000 */
[----:B------:R-:W2:Y:S01]  /*19e0*/  LDL R38, [R1+0xc] ;  /* 0x00000c0001267983 */ /* 0x000ea20000100800 */
[----:B------:R-:W-:-:S03]  /*19f0*/  FADD.FTZ R199, R40, R199 ;  /* 0x000000c728c77221 */ /* 0x000fc60000010000 */
[----:B------:R-:W2:Y:S01]  /*1a00*/  LDG.E.128 R104, desc[UR16][R104.64] ;  /* 0x0000001068687981 */ /* 0x000ea2000c1e1d00 */
[----:B---3--:R-:W-:-:S03]  /*1a10*/  FMUL.FTZ R125, R29, R92 ;  /* 0x0000005c1d7d7220 */ /* 0x008fc60000410000 */
[----:B------:R-:W3:Y:S01]  /*1a20*/  LDL R29, [R1+0x24] ;  /* 0x00002400011d7983 */ /* 0x000ee20000100800 */
[----:B----4-:R-:W-:-:S03]  /*1a30*/  FMUL.FTZ R135, R30, R43 ;  /* 0x0000002b1e877220 */ /* 0x010fc60000410000 */
[----:B------:R-:W4:Y:S01]  /*1a40*/  LDL R30, [R1+0x20] ;  /* 0x00002000011e7983 */ /* 0x000f220000100800 */
[----:B------:R-:W-:Y:S01]  /*1a50*/  FMUL.FTZ R147, R138, R37 ;  /* 0x000000258a937220 */ /* 0x000fe20000410000 */
[----:B------:R-:W-:Y:S02]  /*1a60*/  FMUL.FTZ R138, R32, R42 ;  /* 0x0000002a208a7220 */ /* 0x000fe40000410000 */
[----:B------:R-:W4:Y:S01]  /*1a70*/  LDL R32, [R1+0x18] ;  /* 0x0000180001207983 */ /* 0x000f220000100800 */
[----:B------:R-:W-:Y:S01]  /*1a80*/  FMUL.FTZ R143, R126, R39 ;  /* 0x000000277e8f7220 */ /* 0x000fe20000410000 */
[----:B------:R-:W-:Y:S02]  /*1a90*/  FMUL.FTZ R126, R34, R94 ;  /* 0x0000005e227e7220 */ /* 0x000fe40000410000 */
[----:B------:R-:W4:Y:S01]  /*1aa0*/  LDL R34, [R1+0x14] ;  /* 0x0000140001227983 */ /* 0x000f220000100800 */
[----:B------:R-:W-:-:S03]  /*1ab0*/  FMUL.FTZ R127, R36, R95 ;  /* 0x0000005f247f7220 */ /* 0x000fc60000410000 */
[----:B------:R-:W4:Y:S01]  /*1ac0*/  LDL R36, [R1+0x10] ;  /* 0x0000100001247983 */ /* 0x000f220000100800 */
[----:B------:R-:W-:Y:S01]  /*1ad0*/  FFMA.FTZ R12, R40, R136, R12 ;  /* 0x00000088280c7223 */ /* 0x000fe2000001000c */
[----:B------:R-:W-:Y:S02]  /*1ae0*/  FMUL.FTZ R134, R134, UR12 ;  /* 0x0000000c86867c20 */ /* 0x000fe40008410000 */
[----:B------:R-:W4:Y:S01]  /*1af0*/  LDL R40, [R1+0x8] ;  /* 0x0000080001287983 */ /* 0x000f220000100800 */
[C---:B------:R-:W-:Y:S01]  /*1b00*/  FADD.FTZ R201, R42.reuse, R201 ;  /* 0x000000c92ac97221 */ /* 0x040fe20000010000 */
[----:B------:R-:W-:Y:S01]  /*1b10*/  FFMA.FTZ R11, R42, R134, R11 ;  /* 0x000000862a0b7223 */ /* 0x000fe2000001000b */
[----:B------:R-:W-:Y:S01]  /*1b20*/  FMUL.FTZ R121, R121, UR12 ;  /* 0x0000000c79797c20 */ /* 0x000fe20008410000 */
[----:B------:R-:W4:Y:S01]  /*1b30*/  LDL R42, [R1+0x4] ;  /* 0x00000400012a7983 */ /* 0x000f220000100800 */
[C---:B------:R-:W-:Y:S02]  /*1b40*/  FADD.FTZ R204, R93.reuse, R204 ;  /* 0x000000cc5dcc7221 */ /* 0x040fe40000010000 */
[----:B------:R-:W-:Y:S01]  /*1b50*/  FFMA.FTZ R8, R93, R121, R8 ;  /* 0x000000795d087223 */ /* 0x000fe20000010008 */
[----:B--2---:R-:W-:-:S02]  /*1b60*/  FMUL.FTZ R123, R31, R93 ;  /* 0x0000005d1f7b7220 */ /* 0x004fc40000410000 */
[----:B------:R-:W2:Y:S04]  /*1b70*/  LDL R31, [R1+0x1c] ;  /* 0x00001c00011f7983 */ /* 0x000ea80000100800 */
[----:B------:R-:W2:Y:S01]  /*1b80*/  LDL R93, [R1] ;  /* 0x00000000015d7983 */ /* 0x000ea20000100800 */
[----:B------:R-:W-:Y:S01]  /*1b90*/  FADD.FTZ R28, RZ, R167 ;  /* 0x000000a7ff1c7221 */ /* 0x000fe20000010000 */
[----:B------:R-:W-:-:S03]  /*1ba0*/  FMUL.FTZ R145, R27, UR12 ;  /* 0x0000000c1b917c20 */ /* 0x000fc60008410000 */
[----:B------:R-:W-:-:S04]  /*1bb0*/  FADD.FTZ R27, R166, R28 ;  /* 0x0000001ca61b7221 */ /* 0x000fc80000010000 */
[----:B------:R-:W-:-:S04]  /*1bc0*/  FADD.FTZ R27, R165, R27 ;  /* 0x0000001ba51b7221 */ /* 0x000fc80000010000 */
[----:B------:R-:W-:-:S04]  /*1bd0*/  FADD.FTZ R27, R164, R27 ;  /* 0x0000001ba41b7221 */ /* 0x000fc80000010000 */
[----:B------:R-:W-:-:S04]  /*1be0*/  FADD.FTZ R27, R158, R27 ;  /* 0x0000001b9e1b7221 */ /* 0x000fc80000010000 */
[----:B------:R-:W-:Y:S01]  /*1bf0*/  FADD.FTZ R27, R155, R27 ;  /* 0x0000001b9b1b7221 */ /* 0x000fe20000010000 */
[----:B------:R-:W-:-:S03]  /*1c00*/  FFMA.FTZ R28, R0, R167, RZ ;  /* 0x000000a7001c7223 */ /* 0x000fc600000100ff */
        /* <DEDUP_REMOVED lines=21> */
[----:B------:R-:W-:Y:S01]  /*1d60*/  FMUL.FTZ R122, R122, UR12 ;  /* 0x0000000c7a7a7c20 */ /* 0x000fe20008410000 */
[----:B------:R-:W-:Y:S01]  /*1d70*/  FMUL.FTZ R124, R124, UR12 ;  /* 0x0000000c7c7c7c20 */ /* 0x000fe20008410000 */
[----:B------:R-:W-:Y:S01]  /*1d80*/  FFMA.FTZ R28, R142, R143, R28 ;  /* 0x0000008f8e1c7223 */ /* 0x000fe2000001001c */
[----:B------:R-:W-:Y:S01]  /*1d90*/  FADD.FTZ R27, R123, R27 ;  /* 0x0000001b7b1b7221 */ /* 0x000fe20000010000 */
[C---:B------:R-:W-:Y:S01]  /*1da0*/  FADD.FTZ R203, R92.reuse, R203 ;  /* 0x000000cb5ccb7221 */ /* 0x040fe20000010000 */
[----:B------:R-:W-:Y:S01]  /*1db0*/  FFMA.FTZ R9, R92, R122, R9 ;  /* 0x0000007a5c097223 */ /* 0x000fe20000010009 */
[C---:B------:R-:W-:Y:S01]  /*1dc0*/  FADD.FTZ R205, R94.reuse, R205 ;  /* 0x000000cd5ecd7221 */ /* 0x040fe20000010000 */
[----:B------:R-:W-:Y:S01]  /*1dd0*/  FFMA.FTZ R26, R94, R124, R26 ;  /* 0x0000007c5e1a7223 */ /* 0x000fe2000001001a */
[----:B------:R-:W-:Y:S01]  /*1de0*/  FADD.FTZ R92, R126, R27 ;  /* 0x0000001b7e5c7221 */ /* 0x000fe20000010000 */
[----:B------:R-:W-:Y:S01]  /*1df0*/  FMUL.FTZ R137, R137, UR12 ;  /* 0x0000000c89897c20 */ /* 0x000fe20008410000 */
[----:B------:R-:W-:Y:S01]  /*1e00*/  FFMA.FTZ R94, R136, R140, R28 ;  /* 0x0000008c885e7223 */ /* 0x000fe2000001001c */
[----:B------:R-:W-:Y:S01]  /*1e10*/  FMUL.FTZ R27, R35, R96 ;  /* 0x00000060231b7220 */ /* 0x000fe20000410000 */
[----:B------:R-:W-:-:S02]  /*1e20*/  FADD.FTZ R92, R127, R92 ;  /* 0x0000005c7f5c7221 */ /* 0x000fc40000010000 */
[----:B------:R-:W-:Y:S01]  /*1e30*/  FFMA.FTZ R94, R137, R139, R94 ;  /* 0x0000008b895e7223 */ /* 0x000fe2000001005e */
[----:B------:R-:W-:Y:S01]  /*1e40*/  FMUL.FTZ R28, R33, R97 ;  /* 0x00000061211c7220 */ /* 0x000fe20000410000 */
[----:B------:R-:W-:Y:S01]  /*1e50*/  FADD.FTZ R92, R27, R92 ;  /* 0x0000005c1b5c7221 */ /* 0x000fe20000010000 */
[----:B------:R-:W-:Y:S01]  /*1e60*/  FMUL.FTZ R133, R133, UR12 ;  /* 0x0000000c85857c20 */ /* 0x000fe20008410000 */
[----:B------:R-:W-:Y:S01]  /*1e70*/  FFMA.FTZ R94, R134, R138, R94 ;  /* 0x0000008a865e7223 */ /* 0x000fe2000001005e */
[----:B---3--:R-:W-:Y:S01]  /*1e80*/  FMUL.FTZ R29, R29, R98 ;  /* 0x000000621d1d7220 */ /* 0x008fe20000410000 */
[----:B------:R-:W-:Y:S02]  /*1e90*/  FADD.FTZ R92, R28, R92 ;  /* 0x0000005c1c5c7221 */ /* 0x000fe40000010000 */
[----:B------:R-:W-:Y:S01]  /*1ea0*/  FFMA.FTZ R94, R133, R135, R94 ;  /* 0x00000087855e7223 */ /* 0x000fe2000001005e */
[----:B----4-:R-:W-:Y:S01]  /*1eb0*/  FMUL.FTZ R30, R30, R99 ;  /* 0x000000631e1e7220 */ /* 0x010fe20000410000 */
[----:B------:R-:W-:-:S02]  /*1ec0*/  FADD.FTZ R92, R29, R92 ;  /* 0x0000005c1d5c7221 */ /* 0x000fc40000010000 */
[----:B------:R-:W-:Y:S02]  /*1ed0*/  FFMA.FTZ R94, R122, R125, R94 ;  /* 0x0000007d7a5e7223 */ /* 0x000fe4000001005e */
[----:B------:R-:W-:Y:S02]  /*1ee0*/  FADD.FTZ R92, R30, R92 ;  /* 0x0000005c1e5c7221 */ /* 0x000fe40000010000 */
[----:B------:R-:W-:Y:S01]  /*1ef0*/  FFMA.FTZ R94, R121, R123, R94 ;  /* 0x0000007b795e7223 */ /* 0x000fe2000001005e */
[----:B------:R-:W-:Y:S01]  /*1f00*/  FMUL.FTZ R32, R32, R101 ;  /* 0x0000006520207220 */ /* 0x000fe20000410000 */
[----:B------:R-:W-:Y:S02]  /*1f10*/  FMUL.FTZ R128, R128, UR12 ;  /* 0x0000000c80807c20 */ /* 0x000fe40008410000 */
[----:B------:R-:W-:Y:S01]  /*1f20*/  FFMA.FTZ R94, R124, R126, R94 ;  /* 0x0000007e7c5e7223 */ /* 0x000fe2000001005e */
[----:B------:R-:W-:Y:S01]  /*1f30*/  FMUL.FTZ R34, R34, R102 ;  /* 0x0000006622227220 */ /* 0x000fe20000410000 */
[----:B------:R-:W-:-:S02]  /*1f40*/  FMUL.FTZ R33, R209, UR12 ;  /* 0x0000000cd1217c20 */ /* 0x000fc40008410000 */
[----:B------:R-:W-:Y:S01]  /*1f50*/  FFMA.FTZ R94, R128, R127, R94 ;  /* 0x0000007f805e7223 */ /* 0x000fe2000001005e */
[----:B------:R-:W-:Y:S01]  /*1f60*/  FMUL.FTZ R36, R36, R103 ;  /* 0x0000006724247220 */ /* 0x000fe20000410000 */
[----:B------:R-:W-:Y:S02]  /*1f70*/  FMUL.FTZ R35, R180, UR12 ;  /* 0x0000000cb4237c20 */ /* 0x000fe40008410000 */
[----:B------:R-:W-:Y:S01]  /*1f80*/  FFMA.FTZ R94, R33, R27, R94 ;  /* 0x0000001b215e7223 */ /* 0x000fe2000001005e */
[C---:B------:R-:W-:Y:S01]  /*1f90*/  FADD.FTZ R196, R37.reuse, R196 ;  /* 0x000000c425c47221 */ /* 0x040fe20000010000 */
[----:B------:R-:W-:Y:S01]  /*1fa0*/  FFMA.FTZ R22, R37, R145, R22 ;  /* 0x0000009125167223 */ /* 0x000fe20000010016 */
[----:B------:R-:W-:Y:S01]  /*1fb0*/  FMUL.FTZ R38, R38, R104 ;  /* 0x0000006826267220 */ /* 0x000fe20000410000 */
[----:B------:R-:W-:Y:S01]  /*1fc0*/  FMUL.FTZ R37, R163, UR12 ;  /* 0x0000000ca3257c20 */ /* 0x000fe20008410000 */
        /* <DEDUP_REMOVED lines=59> */
[----:B0-----:R-:W-:-:S05]  /*2380*/  FADD.FTZ R93, R93, R94 ;  /* 0x0000005e5d5d7221 */ /* 0x001fca0000010000 */
[----:B------:R0:W-:Y:S03]  /*2390*/  @!P2 STS.64 [R162], R92 ;  /* 0x0000005ca200a388 */ /* 0x0001e60000000a00 */
[----:B0-----:R-:W0:Y:S01]  /*23a0*/  @P0 LDC.64 R92, c[0x0][0x438] ;  /* 0x00010e00ff5c0b82 */ /* 0x001e220000000a00 */
[----:B------:R-:W-:-:S07]  /*23b0*/  @UP0 UIMAD.WIDE UR4, UR6, 0x4, UR4 ;  /* 0x00000004060408a5 */ /* 0x000fce000f8e0204 */
[----:B------:R-:W1:Y:S01]  /*23c0*/  @P0 LDC.64 R162, c[0x0][0x438] ;  /* 0x00010e00ffa20b82 */ /* 0x000e620000000a00 */
[----:B0-----:R-:W-:-:S05]  /*23d0*/  @P0 IMAD.WIDE.U32 R92, R156, 0x10, R92 ;  /* 0x000000109c5c0825 */ /* 0x001fca00078e005c */
[----:B-----5:R0:W5:Y:S02]  /*23e0*/  @P0 LDG.E.128 R56, desc[UR16][R92.64] ;  /* 0x000000105c380981 */ /* 0x020164000c1e1d00 */
[----:B0-----:R-:W0:Y:S02]  /*23f0*/  @P0 LDC.64 R92, c[0x0][0x438] ;  /* 0x00010e00ff5c0b82 */ /* 0x001e240000000a00 */
[----:B0-----:R-:W-:-:S05]  /*2400*/  @P0 IMAD.WIDE.U32 R92, R130, 0x10, R92 ;  /* 0x00000010825c0825 */ /* 0x001fca00078e005c */
[----:B------:R0:W5:Y:S02]  /*2410*/  @P0 LDG.E.128 R64, desc[UR16][R92.64] ;  /* 0x000000105c400981 */ /* 0x000164000c1e1d00 */
[----:B0-----:R-:W0:Y:S02]  /*2420*/  @P0 LDC.64 R92, c[0x0][0x438] ;  /* 0x00010e00ff5c0b82 */ /* 0x001e240000000a00 */
[----:B0-----:R-:W-:-:S05]  /*2430*/  @P0 IMAD.WIDE.U32 R92, R119, 0x10, R92 ;  /* 0x00000010775c0825 */ /* 0x001fca00078e005c */
[----:B------:R0:W5:Y:S02]  /*2440*/  @P0 LDG.E.128 R72, desc[UR16][R92.64] ;  /* 0x000000105c480981 */ /* 0x000164000c1e1d00 */
[----:B0-----:R-:W0:Y:S01]  /*2450*/  @P0 LDC.64 R92, c[0x0][0x438] ;  /* 0x00010e00ff5c0b82 */ /* 0x001e220000000a00 */
[----:B------:R-:W-:Y:S01]  /*2460*/  PLOP3.LUT P2, PT, PT, PT, UP0, 0x80, 0x8 ;  /* 0x000000000008781c */ /* 0x000fe20003f4f008 */
[----:B0-----:R-:W-:-:S05]  /*2470*/  @P0 IMAD.WIDE.U32 R92, R3, 0x10, R92 ;  /* 0x00000010035c0825 */ /* 0x001fca00078e005c */
[----:B------:R0:W5:Y:S02]  /*2480*/  @P0 LDG.E.128 R80, desc[UR16][R92.64] ;  /* 0x000000105c500981 */ /* 0x000164000c1e1d00 */
[----:B0-----:R-:W-:Y:S02]  /*2490*/  MOV R92, UR4 ;  /* 0x00000004005c7c02 */ /* 0x001fe40008000f00 */
[----:B------:R-:W-:-:S05]  /*24a0*/  MOV R93, UR5 ;  /* 0x00000005005d7c02 */ /* 0x000fca0008000f00 */
[----:B------:R-:W2:Y:S01]  /*24b0*/  @P2 LDG.E R225, desc[UR16][R92.64] ;  /* 0x000000105ce12981 */ /* 0x000ea2000c1e1900 */
[----:B-1----:R-:W-:-:S05]  /*24c0*/  @P0 IMAD.WIDE.U32 R162, R131, 0x10, R162 ;  /* 0x0000001083a20825 */ /* 0x002fca00078e00a2 */
[----:B------:R0:W5:Y:S02]  /*24d0*/  @P0 LDG.E.128 R60, desc[UR16][R162.64] ;  /* 0x00000010a23c0981 */ /* 0x000164000c1e1d00 */
[----:B0-----:R-:W0:Y:S01]  /*24e0*/  @P0 LDC.64 R162, c[0x0][0x438] ;  /* 0x00010e00ffa20b82 */ /* 0x001e220000000a00 */
[C---:B------:R-:W-:Y:S01]  /*24f0*/  FADD.FTZ R241, R96.reuse, R241 ;  /* 0x000000f160f17221 */ /* 0x040fe20000010000 */
[----:B------:R-:W-:Y:S01]  /*2500*/  FFMA.FTZ R6, R96, R33, R6 ;  /* 0x0000002160067223 */ /* 0x000fe20000010006 */
[C---:B------:R-:W-:Y:S01]  /*2510*/  FADD.FTZ R242, R97.reuse, R242 ;  /* 0x000000f261f27221 */ /* 0x040fe20000010000 */
[----:B------:R-:W-:-:S04]  /*2520*/  FFMA.FTZ R5, R97, R35, R5 ;  /* 0x0000002361057223 */ /* 0x000fc80000010005 */
[----:B------:R-:W1:Y:S01]  /*2530*/  LDC.64 R96, c[0x0][0x3b0] ;  /* 0x0000ec00ff607b82 */ /* 0x000e620000000a00 */
[----:B0-----:R-:W-:-:S05]  /*2540*/  @P0 IMAD.WIDE.U32 R162, R129, 0x10, R162 ;  /* 0x0000001081a20825 */ /* 0x001fca00078e00a2 */
[----:B------:R0:W5:Y:S02]  /*2550*/  @P0 LDG.E.128 R68, desc[UR16][R162.64] ;  /* 0x00000010a2440981 */ /* 0x000164000c1e1d00 */
[----:B0-----:R-:W0:Y:S01]  /*2560*/  @P0 LDC.64 R162, c[0x0][0x438] ;  /* 0x00010e00ffa20b82 */ /* 0x001e220000000a00 */
[----:B-1----:R-:W-:-:S05]  /*2570*/  IMAD.WIDE.U32 R92, R156, 0x4, R96 ;  /* 0x000000049c5c7825 */ /* 0x002fca00078e0060 */
[----:B------:R1:W5:Y:S02]  /*2580*/  LDG.E R209, desc[UR16][R92.64] ;  /* 0x000000105cd17981 */ /* 0x000364000c1e1900 */
[----:B-1----:R-:W-:-:S05]  /*2590*/  IMAD.WIDE.U32 R92, R131, 0x4, R96 ;  /* 0x00000004835c7825 */ /* 0x002fca00078e0060 */
[----:B------:R1:W5:Y:S01]  /*25a0*/  LDG.E R180, desc[UR16][R92.64] ;  /* 0x000000105cb47981 */ /* 0x000362000c1e1900 */
[----:B0-----:R-:W-:-:S05]  /*25b0*/  @P0 IMAD.WIDE.U32 R162, R4, 0x10, R162 ;  /* 0x0000001004a20825 */ /* 0x001fca00078e00a2 */
[----:B------:R-:W5:Y:S01]  /*25c0*/  @P0 LDG.E.128 R76, desc[UR16][R162.64] ;  /* 0x00000010a24c0981 */ /* 0x000f62000c1e1d00 */
[----:B-1----:R-:W-:-:S05]  /*25d0*/  IMAD.WIDE.U32 R92, R130, 0x4, R96 ;  /* 0x00000004825c7825 */ /* 0x002fca00078e0060 */
[----:B------:R0:W5:Y:S02]  /*25e0*/  LDG.E R163, desc[UR16][R92.64] ;  /* 0x000000105ca37981 */ /* 0x000164000c1e1900 */
[----:B0-----:R-:W-:-:S05]  /*25f0*/  IMAD.WIDE.U32 R92, R129, 0x4, R96 ;  /* 0x00000004815c7825 */ /* 0x001fca00078e0060 */
[----:B------:R0:W5:Y:S02]  /*2600*/  LDG.E R162, desc[UR16][R92.64] ;  /* 0x000000105ca27981 */ /* 0x000164000c1e1900 */
[----:B0-----:R-:W-:-:S05]  /*2610*/  IMAD.WIDE.U32 R92, R119, 0x4, R96 ;  /* 0x00000004775c7825 */ /* 0x001fca00078e0060 */
[----:B------:R0:W5:Y:S02]  /*2620*/  LDG.E R132, desc[UR16][R92.64] ;  /* 0x000000105c847981 */ /* 0x000164000c1e1900 */
[----:B0-----:R-:W-:-:S05]  /*2630*/  IMAD.WIDE.U32 R92, R2, 0x4, R96 ;  /* 0x00000004025c7825 */ /* 0x001fca00078e0060 */
[----:B------:R0:W5:Y:S02]  /*2640*/  LDG.E R120, desc[UR16][R92.64] ;  /* 0x000000105c787981 */ /* 0x000164000c1e1900 */
[----:B0-----:R-:W0:Y:S01]  /*2650*/  @P0 LDC.64 R92, c[0x0][0x438] ;  /* 0x00010e00ff5c0b82 */ /* 0x001e220000000a00 */
[C---:B------:R-:W-:Y:S01]  /*2660*/  FADD.FTZ R245, R100.reuse, R245 ;  /* 0x000000f564f57221 */ /* 0x040fe20000010000 */
[----:B------:R-:W-:Y:S01]  /*2670*/  FFMA.FTZ R171, R100, R41, R171 ;  /* 0x0000002964ab7223 */ /* 0x000fe200000100ab */
[C---:B------:R-:W-:Y:S01]  /*2680*/  FADD.FTZ R246, R101.reuse, R246 ;  /* 0x000000f665f67221 */ /* 0x040fe20000010000 */
[----:B------:R-:W-:Y:S01]  /*2690*/  FFMA.FTZ R172, R101, R43, R172 ;  /* 0x0000002b65ac7223 */ /* 0x000fe200000100ac */
[----:B------:R-:W-:-:S04]  /*26a0*/  IMAD.WIDE.U32 R100, R4, 0x4, R96 ;  /* 0x0000000404647825 */ /* 0x000fc800078e0060 */
[C---:B------:R-:W-:Y:S01]  /*26b0*/  FADD.FTZ R240, R95.reuse, R240 ;  /* 0x000000f05ff07221 */ /* 0x040fe20000010000 */
[----:B------:R-:W-:Y:S01]  /*26c0*/  FFMA.FTZ R7, R95, R128, R7 ;  /* 0x000000805f077223 */ /* 0x000fe20000010007 */
[----:B------:R-:W-:Y:S01]  /*26d0*/  IMAD.WIDE.U32 R94, R3, 0x4, R96 ;  /* 0x00000004035e7825 */ /* 0x000fe200078e0060 */
[----:B------:R-:W5:Y:S04]  /*26e0*/  LDG.E R100, desc[UR16][R100.64] ;  /* 0x0000001064647981 */ /* 0x000f68000c1e1900 */
[----:B------:R-:W5:Y:S01]  /*26f0*/  LDG.E R101, desc[UR16][R94.64] ;  /* 0x000000105e657981 */ /* 0x000f62000c1e1900 */
[----:B0-----:R-:W-:-:S05]  /*2700*/  @P0 IMAD.WIDE.U32 R92, R2, 0x10, R92 ;  /* 0x00000010025c0825 */ /* 0x001fca00078e005c */
[----:B------:R0:W5:Y:S01]  /*2710*/  @P0 LDG.E.128 R84, desc[UR16][R92.64] ;  /* 0x000000105c540981 */ /* 0x000162000c1e1d00 */
[C---:B------:R-:W-:Y:S01]  /*2720*/  @!P1 IADD3 R157, PT, PT, R169.reuse, 0x4000, RZ ;  /* 0x00004000a99d9810 */ /* 0x040fe20007ffe0ff */
[----:B------:R-:W-:Y:S01]  /*2730*/  BAR.SYNC.DEFER_BLOCKING 0x0 ;  /* 0x0000000000007b1d */ /* 0x000fe20000010000 */
[C---:B------:R-:W-:Y:S02]  /*2740*/  IADD3 R96, PT, PT, R169.reuse, 0x4030, RZ ;  /* 0x00004030a9607810 */ /* 0x040fe40007ffe0ff */
[----:B------:R-:W-:Y:S01]  /*2750*/  @!P1 IADD3 R96, PT, PT, R169, 0x4010, RZ ;  /* 0x00004010a9609810 */ /* 0x000fe20007ffe0ff */
[C---:B------:R-:W-:Y:S01]  /*2760*/  FADD.FTZ R243, R98.reuse, R243 ;  /* 0x000000f362f37221 */ /* 0x040fe20000010000 */
[----:B------:R-:W-:Y:S01]  /*2770*/  FFMA.FTZ R168, R98, R37, R168 ;  /* 0x0000002562a87223 */ /* 0x000fe200000100a8 */
[C---:B------:R-:W-:Y:S01]  /*2780*/  FADD.FTZ R244, R99.reuse, R244 ;  /* 0x000000f463f47221 */ /* 0x040fe20000010000 */
[----:B------:R-:W-:Y:S01]  /*2790*/  FFMA.FTZ R170, R99, R39, R170 ;  /* 0x0000002763aa7223 */ /* 0x000fe200000100aa */
[----:B0-----:R-:W0:Y:S04]  /*27a0*/  LDS.128 R92, [R157] ;  /* 0x000000009d5c7984 */ /* 0x001e280000000c00 */
[----:B------:R-:W1:Y:S01]  /*27b0*/  LDS.128 R96, [R96] ;  /* 0x0000000060607984 */ /* 0x000e620000000c00 */
[----:B------:R-:W-:Y:S01]  /*27c0*/  UISETP.NE.U32.AND UP1, UPT, UR20, URZ, UPT ;  /* 0x000000ff1400728c */ /* 0x000fe2000bf25070 */
[----:B------:R-:W-:-:S03]  /*27d0*/  UMOV UR5, 0x3f800000 ;  /* 0x3f80000000057882 */ /* 0x000fc60000000000 */
[----:B------:R-:W-:Y:S01]  /*27e0*/  UISETP.NE.AND.EX UP1, UPT, UR21, URZ, UPT, UP1 ;  /* 0x000000ff1500728c */ /* 0x000fe2000bf25310 */
        /* <DEDUP_REMOVED lines=25> */
[----:B--2---:R-:W-:Y:S01]  /*2980*/  @P2 R2UR UR5, R225 ;  /* 0x00000000e10522ca */ /* 0x004fe200000e0000 */
[----:B------:R-:W-:-:S14]  /*2990*/  BRA.U UP1, `(.L_x_13758) ;  /* 0x0000003501a07547 */ /* 0x000fdc000b800000 */
[----:B------:R-:W-:-:S05]  /*29a0*/  HFMA2 R93, -RZ, RZ, 0, 9.5367431640625e-07 ;  /* 0x00000010ff5d7431 */ /* 0x000fca00000001ff */
[----:B------:R-:W-:-:S06]  /*29b0*/  IMAD.WIDE.U32 R92, R156, R93, UR26 ;  /* 0x0000001a9c5c7e25 */ /* 0x000fcc000f8e005d */
[----:B------:R-:W5:Y:S01]  /*29c0*/  LDG.E.128 R92, desc[UR16][R92.64] ;  /* 0x000000105c5c7981 */ /* 0x000f62000c1e1d00 */
[----:B------:R-:W-:Y:S01]  /*29d0*/  ISETP.NE.U32.AND P0, PT, RZ, UR24, PT ;  /* 0x00000018ff007c0c */ /* 0x000fe2000bf05070 */
[----:B------:R-:W-:Y:S03]  /*29e0*/  BSSY.RECONVERGENT B0, `(.L_x_13759) ;  /* 0x0000065000007945 */ /* 0x000fe60003800200 */
[----:B------:R-:W-:-:S13]  /*29f0*/  ISETP.NE.AND.EX P0, PT, RZ, UR25, PT, P0 ;  /* 0x00000019ff007c0c */ /* 0x000fda000bf05300 */
[----:B------:R-:W-:Y:S05]  /*2a00*/  @P0 BRA `(.L_x_13760) ;  /* 0x0000000000cc0947 */ /* 0x000fea0003800000 */
[----:B------:R-:W-:Y:S01]  /*2a10*/  MOV R96, UR13 ;  /* 0x0000000d00607c02 */ /* 0x000fe20008000f00 */
[----:B------:R-:W-:Y:S01]  /*2a20*/  UMOV UR4, UR7 ;  /* 0x0000000700047c82 */ /* 0x000fe20008000000 */
[C---:B-----5:R-:W-:Y:S02]  /*2a30*/  LOP3.LUT P2, RZ, R209.reuse, 0xff, RZ, 0xc0, !PT ;  /* 0x000000ffd1ff7812 */ /* 0x060fe4000784c0ff */
[C---:B------:R-:W-:Y:S01]  /*2a40*/  LOP3.LUT P3, RZ, R209.reuse, 0xff00, RZ, 0xc0, !PT ;  /* 0x0000ff00d1ff7812 */ /* 0x040fe2000786c0ff */
[----:B------:R-:W-:Y:S01]  /*2a50*/  FFMA.FTZ R96, R0, R96, UR14 ;  /* 0x0000000e00607e23 */ /* 0x000fe20008010060 */
[C---:B------:R-:W-:Y:S02]  /*2a60*/  LOP3.LUT P4, RZ, R209.reuse, 0xff0000, RZ, 0xc0, !PT ;  /* 0x00ff0000d1ff7812 */ /* 0x040fe4000788c0ff */
[----:B------:R-:W-:Y:S01]  /*2a70*/  ISETP.GE.U32.AND P5, PT, R209, 0x1000000, PT ;  /* 0x01000000d100780c */ /* 0x000fe20003fa6070 */
[----:B------:R-:W-:-:S04]  /*2a80*/  FADD.FTZ R96, R167, -R96 ;  /* 0x80000060a7607221 */ /* 0x000fc80000010000 */
[----:B------:R-:W-:Y:S02]  /*2a90*/  FMUL.FTZ R96, R96, UR12 ;  /* 0x0000000c60607c20 */ /* 0x000fe40008410000 */
[----:B------:R-:W-:Y:S02]  /*2aa0*/  @P2 HADD2.F32 R98, -RZ, R48.H0_H0 ;  /* 0x20000030ff622230 */ /* 0x000fe40000004100 */
[----:B------:R-:W-:Y:S02]  /*2ab0*/  FMUL.FTZ R96, R96, UR5 ;  /* 0x0000000560607c20 */ /* 0x000fe40008410000 */
[----:B------:R-:W-:Y:S02]  /*2ac0*/  @P4 HADD2.F32 R99, -RZ, R49.H0_H0 ;  /* 0x20000031ff634230 */ /* 0x000fe40000004100 */
[----:B------:R-:W-:Y:S01]  /*2ad0*/  FMUL.FTZ R97, R96, UR4 ;  /* 0x0000000460617c20 */ /* 0x000fe20008410000 */
[----:B------:R-:W-:-:S03]  /*2ae0*/  MOV R96, RZ ;  /* 0x000000ff00607202 */ /* 0x000fc60000000f00 */
[----:B------:R-:W-:Y:S01]  /*2af0*/  FMUL.FTZ R0, R92, R97 ;  /* 0x000000615c007220 */ /* 0x000fe20000410000 */
[----:B------:R-:W-:Y:S01]  /*2b00*/  MOV R92, UR13 ;  /* 0x0000000d005c7c02 */ /* 0x000fe20008000f00 */
[----:B------:R-:W-:Y:S01]  /*2b10*/  @P2 FMUL.FTZ R96, R97, R98 ;  /* 0x0000006261602220 */ /* 0x000fe20000410000 */
[----:B------:R-:W-:Y:S01]  /*2b20*/  @P3 HADD2.F32 R98, -RZ, R177.H1_H1 ;  /* 0x300000b1ff623230 */ /* 0x000fe20000004100 */
[----:B------:R-:W-:Y:S02]  /*2b30*/  MOV R97, RZ ;  /* 0x000000ff00617202 */ /* 0x000fe40000000f00 */
[----:B------:R-:W-:Y:S01]  /*2b40*/  FFMA.FTZ R92, R161, R92, UR14 ;  /* 0x0000000ea15c7e23 */ /* 0x000fe2000801005c */
[----:B------:R-:W-:-:S03]  /*2b50*/  FSEL R0, R0, RZ, P2 ;  /* 0x000000ff00007208 */ /* 0x000fc60001000000 */
[----:B------:R-:W-:-:S04]  /*2b60*/  FADD.FTZ R92, R166, -R92 ;  /* 0x8000005ca65c7221 */ /* 0x000fc80000010000 */
[----:B------:R-:W-:-:S04]  /*2b70*/  FMUL.FTZ R92, R92, UR12 ;  /* 0x0000000c5c5c7c20 */ /* 0x000fc80008410000 */
[----:B------:R-:W-:-:S04]  /*2b80*/  FMUL.FTZ R92, R92, UR5 ;  /* 0x000000055c5c7c20 */ /* 0x000fc80008410000 */
[----:B------:R-:W-:-:S04]  /*2b90*/  FMUL.FTZ R92, R92, UR4 ;  /* 0x000000045c5c7c20 */ /* 0x000fc80008410000 */
[----:B------:R-:W-:Y:S01]  /*2ba0*/  FMUL.FTZ R93, R93, R92 ;  /* 0x0000005c5d5d7220 */ /* 0x000fe20000410000 */
[----:B------:R-:W-:Y:S01]  /*2bb0*/  @P3 FMUL.FTZ R97, R92, R98 ;  /* 0x000000625c613220 */ /* 0x000fe20000410000 */
[----:B------:R-:W-:Y:S02]  /*2bc0*/  MOV R92, UR13 ;  /* 0x0000000d005c7c02 */ /* 0x000fe40008000f00 */
[----:B------:R-:W-:Y:S02]  /*2bd0*/  MOV R98, RZ ;  /* 0x000000ff00627202 */ /* 0x000fe40000000f00 */
[----:B------:R-:W-:Y:S01]  /*2be0*/  FSEL R102, R93, RZ, P3 ;  /* 0x000000ff5d667208 */ /* 0x000fe20001800000 */
[----:B------:R-:W-:-:S04]  /*2bf0*/  FFMA.FTZ R92, R160, R92, UR14 ;  /* 0x0000000ea05c7e23 */ /* 0x000fc8000801005c */
        /* <DEDUP_REMOVED lines=14> */
[----:B------:R-:W-:-:S05]  /*2ce0*/  FMUL.FTZ R95, R95, R92 ;  /* 0x0000005c5f5f7220 */ /* 0x000fca0000410000 */
[----:B------:R-:W-:Y:S01]  /*2cf0*/  FSEL R104, R95, RZ, P5 ;  /* 0x000000ff5f687208 */ /* 0x000fe20002800000 */
[----:B------:R-:W-:Y:S06]  /*2d00*/  @!P5 BRA `(.L_x_13761) ;  /* 0x0000000000c8d947 */ /* 0x000fec0003800000 */
[----:B------:R-:W-:-:S05]  /*2d10*/  HADD2.F32 R99, -RZ, R177.H0_H0 ;  /* 0x200000b1ff637230 */ /* 0x000fca0000004100 */
[----:B------:R-:W-:Y:S01]  /*2d20*/  FMUL.FTZ R99, R92, R99 ;  /* 0x000000635c637220 */ /* 0x000fe20000410000 */
[----:B------:R-:W-:Y:S06]  /*2d30*/  BRA `(.L_x_13761) ;  /* 0x0000000000bc7947 */ /* 0x000fec0003800000 */
.L_x_13760:
[----:B------:R-:W-:Y:S01]  /*2d40*/  MOV R88, UR13 ;  /* 0x0000000d00587c02 */ /* 0x000fe20008000f00 */
[----:B------:R-:W-:Y:S01]  /*2d50*/  UMOV UR4, UR7 ;  /* 0x0000000700047c82 */ /* 0x000fe20008000000 */
[C---:B-----5:R-:W-:Y:S02]  /*2d60*/  LOP3.LUT P2, RZ, R209.reuse, 0xff, RZ, 0xc0, !PT ;  /* 0x000000ffd1ff7812 */ /* 0x060fe4000784c0ff */
[----:B------:R-:W-:Y:S02]  /*2d70*/  CS2R R96, SRZ ;  /* 0x0000000000607805 */ /* 0x000fe4000001ff00 */
[C---:B------:R-:W-:Y:S01]  /*2d80*/  LOP3.LUT P3, RZ, R209.reuse, 0xff00, RZ, 0xc0, !PT ;  /* 0x0000ff00d1ff7812 */ /* 0x040fe2000786c0ff */
[----:B------:R-:W-:Y:S01]  /*2d90*/  FFMA.FTZ R88, R0, R88, UR14 ;  /* 0x0000000e00587e23 */ /* 0x000fe20008010058 */
[----:B------:R-:W-:Y:S02]  /*2da0*/  LOP3.LUT P4, RZ, R209, 0xff0000, RZ, 0xc0, !PT ;  /* 0x00ff0000d1ff7812 */ /* 0x000fe4000788c0ff */
[----:B------:R-:W-:-:S02]  /*2db0*/  CS2R R98, SRZ ;  /* 0x0000000000627805 */ /* 0x000fc4000001ff00 */
[----:B------:R-:W-:Y:S01]  /*2dc0*/  ISETP.GE.U32.AND P5, PT, R209, 0x1000000, PT ;  /* 0x01000000d100780c */ /* 0x000fe20003fa6070 */
[----:B------:R-:W-:-:S04]  /*2dd0*/  FADD.FTZ R88, R167, -R88 ;  /* 0x80000058a7587221 */ /* 0x000fc80000010000 */
[----:B------:R-:W-:Y:S01]  /*2de0*/  FMUL.FTZ R88, R88, UR12 ;  /* 0x0000000c58587c20 */ /* 0x000fe20008410000 */
[----:B------:R-:W-:-:S03]  /*2df0*/  @P2 HADD2.F32 R90, -RZ, R48.H0_H0 ;  /* 0x20000030ff5a2230 */ /* 0x000fc60000004100 */
[----:B------:R-:W-:Y:S01]  /*2e00*/  FMUL.FTZ R89, R88, UR5 ;  /* 0x0000000558597c20 */ /* 0x000fe20008410000 */
[----:B------:R-:W-:-:S03]  /*2e10*/  @P3 HADD2.F32 R91, -RZ, R177.H1_H1 ;  /* 0x300000b1ff5b3230 */ /* 0x000fc60000004100 */
[----:B------:R-:W-:Y:S01]  /*2e20*/  FMUL.FTZ R89, R89, UR4 ;  /* 0x0000000459597c20 */ /* 0x000fe20008410000 */
[----:B------:R-:W-:-:S03]  /*2e30*/  @P5 HADD2.F32 R102, -RZ, R177.H0_H0 ;  /* 0x200000b1ff665230 */ /* 0x000fc60000004100 */
[----:B------:R-:W-:Y:S01]  /*2e40*/  FMUL.FTZ R0, R92, R89 ;  /* 0x000000595c007220 */ /* 0x000fe20000410000 */
[----:B------:R-:W-:Y:S01]  /*2e50*/  @P2 FMUL.FTZ R96, R89, R90 ;  /* 0x0000005a59602220 */ /* 0x000fe20000410000 */
[----:B------:R-:W-:Y:S01]  /*2e60*/  MOV R89, UR13 ;  /* 0x0000000d00597c02 */ /* 0x000fe20008000f00 */
[----:B------:R-:W-:Y:S02]  /*2e70*/  @P4 HADD2.F32 R92, -RZ, R49.H0_H0 ;  /* 0x20000031ff5c4230 */ /* 0x000fe40000004100 */
[----:B------:R-:W-:Y:S02]  /*2e80*/  FSEL R0, R0, RZ, P2 ;  /* 0x000000ff00007208 */ /* 0x000fe40001000000 */
[----:B------:R-:W-:-:S04]  /*2e90*/  FFMA.FTZ R89, R161, R89, UR14 ;  /* 0x0000000ea1597e23 */ /* 0x000fc80008010059 */
[----:B------:R-:W-:-:S04]  /*2ea0*/  FADD.FTZ R89, R166, -R89 ;  /* 0x80000059a6597221 */ /* 0x000fc80000010000 */
[----:B------:R-:W-:-:S04]  /*2eb0*/  FMUL.FTZ R89, R89, UR12 ;  /* 0x0000000c59597c20 */ /* 0x000fc80008410000 */
[----:B------:R-:W-:-:S04]  /*2ec0*/  FMUL.FTZ R90, R89, UR5 ;  /* 0x00000005595a7c20 */ /* 0x000fc80008410000 */
[----:B------:R-:W-:-:S04]  /*2ed0*/  FMUL.FTZ R90, R90, UR4 ;  /* 0x000000045a5a7c20 */ /* 0x000fc80008410000 */
[----:B------:R-:W-:Y:S01]  /*2ee0*/  FMUL.FTZ R93, R93, R90 ;  /* 0x0000005a5d5d7220 */ /* 0x000fe20000410000 */
[----:B------:R-:W-:Y:S01]  /*2ef0*/  @P3 FMUL.FTZ R97, R90, R91 ;  /* 0x0000005b5a613220 */ /* 0x000fe20000410000 */
[----:B------:R-:W-:-:S05]  /*2f00*/  MOV R90, UR13 ;  /* 0x0000000d005a7c02 */ /* 0x000fca0008000f00 */
[----:B------:R-:W-:-:S04]  /*2f10*/  FFMA.FTZ R90, R160, R90, UR14 ;  /* 0x0000000ea05a7e23 */ /* 0x000fc8000801005a */
[----:B------:R-:W-:-:S04]  /*2f20*/  FADD.FTZ R90, R165, -R90 ;  /* 0x8000005aa55a7221 */ /* 0x000fc80000010000 */
[----:B------:R-:W-:-:S04]  /*2f30*/  FMUL.FTZ R90, R90, UR12 ;  /* 0x0000000c5a5a7c20 */ /* 0x000fc80008410000 */
[----:B------:R-:W-:-:S04]  /*2f40*/  FMUL.FTZ R91, R90, UR5 ;  /* 0x000000055a5b7c20 */ /* 0x000fc80008410000 */
[----:B------:R-:W-:-:S04]  /*2f50*/  FMUL.FTZ R91, R91, UR4 ;  /* 0x000000045b5b7c20 */ /* 0x000fc80008410000 */
[----:B------:R-:W-:Y:S01]  /*2f60*/  FMUL.FTZ R94, R94, R91 ;  /* 0x0000005b5e5e7220 */ /* 0x000fe20000410000 */
[----:B------:R-:W-:Y:S01]  /*2f70*/  @P4 FMUL.FTZ R98, R91, R92 ;  /* 0x0000005c5b624220 */ /* 0x000fe20000410000 */
[----:B------:R-:W-:-:S03]  /*2f80*/  MOV R91, UR13 ;  /* 0x0000000d005b7c02 */ /* 0x000fc60008000f00 */
        /* <DEDUP_REMOVED lines=8> */
[----:B------:R-:W-:-:S03]  /*3010*/  FSEL R102, R93, RZ, P3 ;  /* 0x000000ff5d667208 */ /* 0x000fc60001800000 */
[----:B------:R-:W-:-:S07]  /*3020*/  FSEL R104, R95, RZ, P5 ;  /* 0x000000ff5f687208 */ /* 0x000fce0002800000 */
.L_x_13761:
[----:B------:R-:W-:Y:S05]  /*3030*/  BSYNC.RECONVERGENT B0 ;  /* 0x0000000000007941 */ /* 0x000fea0003800200 */
.L_x_13759:
[----:B------:R-:W0:Y:S01]  /*3040*/  @P0 LDC.64 R92, c[0x0][0x478] ;  /* 0x00011e00ff5c0b82 */ /* 0x000e220000000a00 */
[----:B------:R-:W-:Y:S01]  /*3050*/  MOV R157, 0x10 ;  /* 0x00000010009d7802 */ /* 0x000fe20000000f00 */
[----:B0-----:R-:W-:-:S04]  /*3060*/  @P0 IMAD.WIDE.U32 R92, R156, 0x10, R92 ;  /* 0x000000109c5c0825 */ /* 0x001fc800078e005c */
[----:B------:R-:W-:Y:S01]  /*3070*/  IMAD.WIDE.U32 R156, R156, R157, UR28 ;  /* 0x0000001c9c9c7e25 */ /* 0x000fe2000f8e009d */
[----:B------:R0:W-:Y:S04]  /*3080*/  @P0 STG.E.128 desc[UR16][R92.64], R88 ;  /* 0x000000585c000986 */ /* 0x0001e8000c101d10 */
[----:B------:R1:W-:Y:S01]  /*3090*/  STG.E.128 desc[UR16][R156.64], R96 ;  /* 0x000000609c007986 */ /* 0x0003e2000c101d10 */
[----:B0-----:R-:W-:-:S05]  /*30a0*/  HFMA2 R92, -RZ, RZ, 0, 9.5367431640625e-07 ;  /* 0x00000010ff5c7431 */ /* 0x001fca00000001ff */
[----:B------:R-:W-:-:S06]  /*30b0*/  IMAD.WIDE.U32 R92, R131, R92, UR26 ;  /* 0x0000001a835c7e25 */ /* 0x000fcc000f8e005c */
[----:B------:R-:W5:Y:S01]  /*30c0*/  LDG.E.128 R92, desc[UR16][R92.64] ;  /* 0x000000105c5c7981 */ /* 0x000f62000c1e1d00 */
[----:B------:R-:W-:Y:S04]  /*30d0*/  BSSY.RECONVERGENT B0, `(.L_x_13762) ;  /* 0x0000063000007945 */ /* 0x000fe80003800200 */
[----:B-1----:R-:W-:Y:S05]  /*30e0*/  @!P0 BRA `(.L_x_13763) ;  /* 0x0000000000c48947 */ /* 0x002fea0003800000 */
[----:B------:R-:W-:Y:S02]  /*30f0*/  MOV R88, UR13 ;  /* 0x0000000d00587c02 */ /* 0x000fe40008000f00 */
[----:B------:R-:W-:Y:S02]  /*3100*/  CS2R R96, SRZ ;  /* 0x0000000000607805 */ /* 0x000fe4000001ff00 */
[C---:B------:R-:W-:Y:S02]  /*3110*/  LOP3.LUT P2, RZ, R180.reuse, 0xff, RZ, 0xc0, !PT ;  /* 0x000000ffb4ff7812 */ /* 0x040fe4000784c0ff */
[C---:B------:R-:W-:Y:S01]  /*3120*/  LOP3.LUT P3, RZ, R180.reuse, 0xff00, RZ, 0xc0, !PT ;  /* 0x0000ff00b4ff7812 */ /* 0x040fe2000786c0ff */
[----:B------:R-:W-:Y:S01]  /*3130*/  FFMA.FTZ R88, R153, R88, UR14 ;  /* 0x0000000e99587e23 */ /* 0x000fe20008010058 */
[----:B------:R-:W-:Y:S02]  /*3140*/  LOP3.LUT P4, RZ, R180, 0xff0000, RZ, 0xc0, !PT ;  /* 0x00ff0000b4ff7812 */ /* 0x000fe4000788c0ff */
[----:B------:R-:W-:Y:S01]  /*3150*/  MOV R98, RZ ;  /* 0x000000ff00627202 */ /* 0x000fe20000000f00 */
[----:B------:R-:W-:Y:S01]  /*3160*/  FADD.FTZ R88, R158, -R88 ;  /* 0x800000589e587221 */ /* 0x000fe20000010000 */
[----:B------:R-:W-:-:S03]  /*3170*/  ISETP.GE.U32.AND P5, PT, R180, 0x1000000, PT ;  /* 0x01000000b400780c */ /* 0x000fc60003fa6070 */
[----:B------:R-:W-:Y:S02]  /*3180*/  FMUL.FTZ R88, R88, UR12 ;  /* 0x0000000c58587c20 */ /* 0x000fe40008410000 */
[----:B------:R-:W-:Y:S02]  /*3190*/  @P2 HADD2.F32 R90, -RZ, R50.H0_H0 ;  /* 0x20000032ff5a2230 */ /* 0x000fe40000004100 */
[----:B------:R-:W-:Y:S01]  /*31a0*/  FMUL.FTZ R89, R88, UR5 ;  /* 0x0000000558597c20 */ /* 0x000fe20008410000 */
[----:B------:R-:W-:Y:S02]  /*31b0*/  @P3 HADD2.F32 R91, -RZ, R178.H1_H1 ;  /* 0x300000b2ff5b3230 */ /* 0x000fe40000004100 */
[----:B------:R-:W-:Y:S02]  /*31c0*/  @P4 HADD2.F32 R99, -RZ, R51.H0_H0 ;  /* 0x20000033ff634230 */ /* 0x000fe40000004100 */
[----:B------:R-:W-:-:S04]  /*31d0*/  FMUL.FTZ R89, R89, UR4 ;  /* 0x0000000459597c20 */ /* 0x000fc80008410000 */
[----:B-----5:R-:W-:Y:S01]  /*31e0*/  FMUL.FTZ R92, R92, R89 ;  /* 0x000000595c5c7220 */ /* 0x020fe20000410000 */
        /* <DEDUP_REMOVED lines=33> */
.L_x_13763:
[----:B------:R-:W-:Y:S02]  /*3400*/  MOV R96, UR13 ;  /* 0x0000000d00607c02 */ /* 0x000fe40008000f00 */
[C---:B------:R-:W-:Y:S02]  /*3410*/  LOP3.LUT P2, RZ, R180.reuse, 0xff, RZ, 0xc0, !PT ;  /* 0x000000ffb4ff7812 */ /* 0x040fe4000784c0ff */
[C---:B------:R-:W-:Y:S01]  /*3420*/  LOP3.LUT P3, RZ, R180.reuse, 0xff00, RZ, 0xc0, !PT ;  /* 0x0000ff00b4ff7812 */ /* 0x040fe2000786c0ff */
[----:B------:R-:W-:Y:S01]  /*3430*/  FFMA.FTZ R96, R153, R96, UR14 ;  /* 0x0000000e99607e23 */ /* 0x000fe20008010060 */
[C---:B------:R-:W-:Y:S02]  /*3440*/  LOP3.LUT P4, RZ, R180.reuse, 0xff0000, RZ, 0xc0, !PT ;  /* 0x00ff0000b4ff7812 */ /* 0x040fe4000788c0ff */
[----:B------:R-:W-:Y:S01]  /*3450*/  ISETP.GE.U32.AND P5, PT, R180, 0x1000000, PT ;  /* 0x01000000b400780c */ /* 0x000fe20003fa6070 */
[----:B------:R-:W-:-:S04]  /*3460*/  FADD.FTZ R96, R158, -R96 ;  /* 0x800000609e607221 */ /* 0x000fc80000010000 */
[----:B------:R-:W-:Y:S02]  /*3470*/  FMUL.FTZ R96, R96, UR12 ;  /* 0x0000000c60607c20 */ /* 0x000fe40008410000 */
[----:B------:R-:W-:Y:S02]  /*3480*/  @P2 HADD2.F32 R98, -RZ, R50.H0_H0 ;  /* 0x20000032ff622230 */ /* 0x000fe40000004100 */
[----:B------:R-:W-:Y:S01]  /*3490*/  FMUL.FTZ R96, R96, UR5 ;  /* 0x0000000560607c20 */ /* 0x000fe20008410000 */
[--C-:B------:R-:W-:Y:S02]  /*34a0*/  @P3 HADD2.F32 R99, -RZ, R178.reuse.H1_H1 ;  /* 0x300000b2ff633230 */ /* 0x100fe40000004100 */
[----:B------:R-:W-:Y:S02]  /*34b0*/  @P4 HADD2.F32 R105, -RZ, R51.H0_H0 ;  /* 0x20000033ff694230 */ /* 0x000fe40000004100 */
[----:B------:R-:W-:Y:S01]  /*34c0*/  FMUL.FTZ R97, R96, UR4 ;  /* 0x0000000460617c20 */ /* 0x000fe20008410000 */
[----:B------:R-:W-:Y:S01]  /*34d0*/  MOV R96, RZ ;  /* 0x000000ff00607202 */ /* 0x000fe20000000f00 */
[----:B------:R-:W-:-:S02]  /*34e0*/  @P5 HADD2.F32 R106, -RZ, R178.H0_H0 ;  /* 0x200000b2ff6a5230 */ /* 0x000fc40000004100 */
[-C--:B-----5:R-:W-:Y:S01]  /*34f0*/  FMUL.FTZ R92, R92, R97.reuse ;  /* 0x000000615c5c7220 */ /* 0x0a0fe20000410000 */
[----:B------:R-:W-:Y:S01]  /*3500*/  @P2 FMUL.FTZ R96, R98, R97 ;  /* 0x0000006162602220 */ /* 0x000fe20000410000 */
[----:B------:R-:W-:-:S05]  /*3510*/  MOV R97, UR13 ;  /* 0x0000000d00617c02 */ /* 0x000fca0008000f00 */
[----:B------:R-:W-:-:S04]  /*3520*/  FFMA.FTZ R97, R151, R97, UR14 ;  /* 0x0000000e97617e23 */ /* 0x000fc80008010061 */
[----:B------:R-:W-:-:S04]  /*3530*/  FADD.FTZ R97, R155, -R97 ;  /* 0x800000619b617221 */ /* 0x000fc80000010000 */
[----:B------:R-:W-:-:S04]  /*3540*/  FMUL.FTZ R97, R97, UR12 ;  /* 0x0000000c61617c20 */ /* 0x000fc80008410000 */
[----:B------:R-:W-:-:S04]  /*3550*/  FMUL.FTZ R97, R97, UR5 ;  /* 0x0000000561617c20 */ /* 0x000fc80008410000 */
[----:B------:R-:W-:Y:S01]  /*3560*/  FMUL.FTZ R98, R97, UR4 ;  /* 0x0000000461627c20 */ /* 0x000fe20008410000 */
[----:B------:R-:W-:-:S03]  /*3570*/  MOV R97, RZ ;  /* 0x000000ff00617202 */ /* 0x000fc60000000f00 */
[-C--:B------:R-:W-:Y:S01]  /*3580*/  FMUL.FTZ R93, R93, R98.reuse ;  /* 0x000000625d5d7220 */ /* 0x080fe20000410000 */
        /* <DEDUP_REMOVED lines=10> */
[----:B------:R-:W-:-:S03]  /*3630*/  MOV R99, UR13 ;  /* 0x0000000d00637c02 */ /* 0x000fc60008000f00 */
[----:B------:R-:W-:Y:S02]  /*3640*/  FSEL R107, R94, RZ, P4 ;  /* 0x000000ff5e6b7208 */ /* 0x000fe40002000000 */
        /* <DEDUP_REMOVED lines=8> */
[----:B------:R-:W-:Y:S02]  /*36d0*/  FSEL R105, R92, RZ, P2 ;  /* 0x000000ff5c697208 */ /* 0x000fe40001000000 */
[----:B------:R-:W-:Y:S02]  /*36e0*/  FSEL R106, R93, RZ, P3 ;  /* 0x000000ff5d6a7208 */ /* 0x000fe40001800000 */
[----:B------:R-:W-:-:S07]  /*36f0*/  FSEL R149, R95, RZ, P5 ;  /* 0x000000ff5f957208 */ /* 0x000fce0002800000 */
.L_x_13764:
[----:B------:R-:W-:Y:S05]  /*3700*/  BSYNC.RECONVERGENT B0 ;  /* 0x0000000000007941 */ /* 0x000fea0003800200 */
.L_x_13762:
[----:B------:R-:W0:Y:S02]  /*3710*/  @P0 LDC.64 R92, c[0x0][0x478] ;  /* 0x00011e00ff5c0b82 */ /* 0x000e240000000a00 */
[----:B0-----:R-:W-:-:S05]  /*3720*/  @P0 IMAD.WIDE.U32 R92, R131, 0x10, R92 ;  /* 0x00000010835c0825 */ /* 0x001fca00078e005c */
[----:B------:R0:W-:Y:S02]  /*3730*/  @P0 STG.E.128 desc[UR16][R92.64], R88 ;  /* 0x000000585c000986 */ /* 0x0001e4000c101d10 */
[----:B0-----:R-:W-:-:S05]  /*3740*/  MOV R92, 0x10 ;  /* 0x00000010005c7802 */ /* 0x001fca0000000f00 */
[----:B------:R-:W-:-:S05]  /*3750*/  IMAD.WIDE.U32 R92, R131, R92, UR28 ;  /* 0x0000001c835c7e25 */ /* 0x000fca000f8e005c */
[----:B------:R0:W-:Y:S02]  /*3760*/  STG.E.128 desc[UR16][R92.64], R96 ;  /* 0x000000605c007986 */ /* 0x0001e4000c101d10 */
[----:B0-----:R-:W-:-:S05]  /*3770*/  HFMA2 R92, -RZ, RZ, 0, 9.5367431640625e-07 ;  /* 0x00000010ff5c7431 */ /* 0x001fca00000001ff */
[----:B------:R-:W-:-:S06]  /*3780*/  IMAD.WIDE.U32 R92, R130, R92, UR26 ;  /* 0x0000001a825c7e25 */ /* 0x000fcc000f8e005c */
[----:B------:R-:W5:Y:S01]  /*3790*/  LDG.E.128 R92, desc[UR16][R92.64] ;  /* 0x000000105c5c7981 */ /* 0x000f62000c1e1d00 */
[----:B------:R-:W-:Y:S04]  /*37a0*/  BSSY.RECONVERGENT B0, `(.L_x_13765) ;  /* 0x0000063000007945 */ /* 0x000fe80003800200 */
[----:B------:R-:W-:Y:S05]  /*37b0*/  @!P0 BRA `(.L_x_13766) ;  /* 0x0000000000c48947 */ /* 0x000fea0003800000 */
[----:B------:R-:W-:Y:S02]  /*37c0*/  MOV R88, UR13 ;  /* 0x0000000d00587c02 */ /* 0x000fe40008000f00 */
[----:B------:R-:W-:Y:S02]  /*37d0*/  CS2R R96, SRZ ;  /* 0x0000000000607805 */ /* 0x000fe4000001ff00 */
[C---:B------:R-:W-:Y:S02]  /*37e0*/  LOP3.LUT P2, RZ, R163.reuse, 0xff, RZ, 0xc0, !PT ;  /* 0x000000ffa3ff7812 */ /* 0x040fe4000784c0ff */
[C---:B------:R-:W-:Y:S01]  /*37f0*/  LOP3.LUT P3, RZ, R163.reuse, 0xff00, RZ, 0xc0, !PT ;  /* 0x0000ff00a3ff7812 */ /* 0x040fe2000786c0ff */
[----:B------:R-:W-:Y:S01]  /*3800*/  FFMA.FTZ R88, R144, R88, UR14 ;  /* 0x0000000e90587e23 */ /* 0x000fe20008010058 */
[C---:B------:R-:W-:Y:S02]  /*3810*/  LOP3.LUT P4, RZ, R163.reuse, 0xff0000, RZ, 0xc0, !PT ;  /* 0x00ff0000a3ff7812 */ /* 0x040fe4000788c0ff */
        /* <DEDUP_REMOVED lines=31> */
[----:B------:R-:W-:Y:S01]  /*3a10*/  FADD.FTZ R91, R143, -R91 ;  /* 0x8000005b8f5b7221 */ /* 0x000fe20000010000 */
[----:B------:R-:W-:Y:S02]  /*3a20*/  FSEL R143, R99, RZ, P4 ;  /* 0x000000ff638f7208 */ /* 0x000fe40002000000 */
[----:B------:R-:W-:Y:S01]  /*3a30*/  MOV R99, RZ ;  /* 0x000000ff00637202 */ /* 0x000fe20000000f00 */
        /* <DEDUP_REMOVED lines=9> */
.L_x_13766:
        /* <DEDUP_REMOVED lines=10> */
[----:B------:R-:W-:Y:S02]  /*3b70*/  @P3 HADD2.F32 R99, -RZ, R179.H1_H1 ;  /* 0x300000b3ff633230 */ /* 0x000fe40000004100 */
[----:B------:R-:W-:Y:S02]  /*3b80*/  @P4 HADD2.F32 R131, -RZ, R53.H0_H0 ;  /* 0x20000035ff834230 */ /* 0x000fe40000004100 */
[----:B------:R-:W-:Y:S01]  /*3b90*/  FMUL.FTZ R97, R96, UR4 ;  /* 0x0000000460617c20 */ /* 0x000fe20008410000 */
[----:B------:R-:W-:-:S03]  /*3ba0*/  MOV R96, RZ ;  /* 0x000000ff00607202 */ /* 0x000fc60000000f00 */
        /* <DEDUP_REMOVED lines=12> */
[----:B------:R-:W-:Y:S01]  /*3c70*/  FFMA.FTZ R98, R141, R98, UR14 ;  /* 0x0000000e8d627e23 */ /* 0x000fe20008010062 */
[----:B------:R-:W-:-:S03]  /*3c80*/  @P5 HADD2.F32 R141, -RZ, R179.H0_H0 ;  /* 0x200000b3ff8d5230 */ /* 0x000fc60000004100 */
        /* <DEDUP_REMOVED lines=9> */
[----:B------:R-:W-:-:S03]  /*3d20*/  FSEL R142, R93, RZ, P3 ;  /* 0x000000ff5d8e7208 */ /* 0x000fc60001800000 */
[----:B------:R-:W-:Y:S01]  /*3d30*/  FADD.FTZ R99, R143, -R99 ;  /* 0x800000638f637221 */ /* 0x000fe20000010000 */
[----:B------:R-:W-:-:S03]  /*3d40*/  FSEL R143, R94, RZ, P4 ;  /* 0x000000ff5e8f7208 */ /* 0x000fc60002000000 */
[----:B------:R-:W-:-:S04]  /*3d50*/  FMUL.FTZ R99, R99, UR12 ;  /* 0x0000000c63637c20 */ /* 0x000fc80008410000 */
[----:B------:R-:W-:-:S04]  /*3d60*/  FMUL.FTZ R99, R99, UR5 ;  /* 0x0000000563637c20 */ /* 0x000fc80008410000 */
[----:B------:R-:W-:Y:S01]  /*3d70*/  FMUL.FTZ R131, R99, UR4 ;  /* 0x0000000463837c20 */ /* 0x000fe20008410000 */
[----:B------:R-:W-:-:S03]  /*3d80*/  MOV R99, RZ ;  /* 0x000000ff00637202 */ /* 0x000fc60000000f00 */
[-C--:B------:R-:W-:Y:S01]  /*3d90*/  FMUL.FTZ R95, R95, R131.reuse ;  /* 0x000000835f5f7220 */ /* 0x080fe20000410000 */
[----:B------:R-:W-:Y:S01]  /*3da0*/  @P5 FMUL.FTZ R99, R141, R131 ;  /* 0x000000838d635220 */ /* 0x000fe20000410000 */
[----:B------:R-:W-:-:S03]  /*3db0*/  FSEL R141, R92, RZ, P2 ;  /* 0x000000ff5c8d7208 */ /* 0x000fc60001000000 */
[----:B------:R-:W-:-:S07]  /*3dc0*/  FSEL R144, R95, RZ, P5 ;  /* 0x000000ff5f907208 */ /* 0x000fce0002800000 */
.L_x_13767:
[----:B------:R-:W-:Y:S05]  /*3dd0*/  BSYNC.RECONVERGENT B0 ;  /* 0x0000000000007941 */ /* 0x000fea0003800200 */
.L_x_13765:
        /* <DEDUP_REMOVED lines=14> */
[----:B------:R-:W-:Y:S01]  /*3ec0*/  LOP3.LUT P3, RZ, R162, 0xff00, RZ, 0xc0, !PT ;  /* 0x0000ff00a2ff7812 */ /* 0x000fe2000786c0ff */
        /* <DEDUP_REMOVED lines=31> */
[----:B------:R-:W-:-:S03]  /*40c0*/  FSEL R130, R92, RZ, P2 ;  /* 0x000000ff5c827208 */ /* 0x000fc60001000000 */
[----:B------:R-:W-:Y:S01]  /*40d0*/  FFMA.FTZ R91, R133, R91, UR14 ;  /* 0x0000000e855b7e23 */ /* 0x000fe2000801005b */
[----:B------:R-:W-:Y:S02]  /*40e0*/  FSEL R133, R99, RZ, P4 ;  /* 0x000000ff63857208 */ /* 0x000fe40002000000 */
[----:B------:R-:W-:Y:S01]  /*40f0*/  MOV R99, RZ ;  /* 0x000000ff00637202 */ /* 0x000fe20000000f00 */
        /* <DEDUP_REMOVED lines=10> */
.L_x_13769:
[----:B------:R-:W-:Y:S02]  /*41a0*/  MOV R96, UR13 ;  /* 0x0000000d00607c02 */ /* 0x000fe40008000f00 */
[C---:B------:R-:W-:Y:S02]  /*41b0*/  LOP3.LUT P2, RZ, R162.reuse, 0xff, RZ, 0xc0, !PT ;  /* 0x000000ffa2ff7812 */ /* 0x040fe4000784c0ff */
[----:B------:R-:W-:Y:S01]  /*41c0*/  LOP3.LUT P3, RZ, R162, 0xff00, RZ, 0xc0, !PT ;  /* 0x0000ff00a2ff7812 */ /* 0x000fe2000786c0ff */
        /* <DEDUP_REMOVED lines=45> */
.L_x_13770:
[----:B------:R-:W-:Y:S05]  /*44a0*/  BSYNC.RECONVERGENT B0 ;  /* 0x0000000000007941 */ /* 0x000fea0003800200 */
.L_x_13768:
[----:B------:R-:W0:Y:S01]  /*44b0*/  @P0 LDC.64 R92, c[0x0][0x478] ;  /* 0x00011e00ff5c0b82 */ /* 0x000e220000000a00 */
[----:B------:R-:W-:Y:S02]  /*44c0*/  HFMA2 R94, -RZ, RZ, 0, 9.5367431640625e-07 ;  /* 0x00000010ff5e7431 */ /* 0x000fe400000001ff */
[----:B0-----:R-:W-:-:S05]  /*44d0*/  @P0 IMAD.WIDE.U32 R92, R129, 0x10, R92 ;  /* 0x00000010815c0825 */ /* 0x001fca00078e005c */
[----:B------:R0:W-:Y:S02]  /*44e0*/  @P0 STG.E.128 desc[UR16][R92.64], R88 ;  /* 0x000000585c000986 */ /* 0x0001e4000c101d10 */
[----:B0-----:R-:W-:-:S05]  /*44f0*/  MOV R92, 0x10 ;  /* 0x00000010005c7802 */ /* 0x001fca0000000f00 */
[----:B------:R-:W-:-:S05]  /*4500*/  IMAD.WIDE.U32 R92, R129, R92, UR28 ;  /* 0x0000001c815c7e25 */ /* 0x000fca000f8e005c */
[----:B------:R0:W-:Y:S02]  /*4510*/  STG.E.128 desc[UR16][R92.64], R96 ;  /* 0x000000605c007986 */ /* 0x0001e4000c101d10 */
[----:B0-----:R-:W-:-:S06]  /*4520*/  IMAD.WIDE.U32 R92, R119, R94, UR26 ;  /* 0x0000001a775c7e25 */ /* 0x001fcc000f8e005e */
[----:B------:R-:W5:Y:S01]  /*4530*/  LDG.E.128 R92, desc[UR16][R92.64] ;  /* 0x000000105c5c7981 */ /* 0x000f62000c1e1d00 */
[----:B------:R-:W-:Y:S04]  /*4540*/  BSSY.RECONVERGENT B0, `(.L_x_13771) ;  /* 0x0000062000007945 */ /* 0x000fe80003800200 */
[----:B------:R-:W-:Y:S05]  /*4550*/  @!P0 BRA `(.L_x_13772) ;  /* 0x0000000000c08947 */ /* 0x000fea0003800000 */
[----:B------:R-:W-:Y:S02]  /*4560*/  MOV R89, UR13 ;  /* 0x0000000d00597c02 */ /* 0x000fe40008000f00 */
[----:B------:R-:W-:Y:S02]  /*4570*/  CS2R R96, SRZ ;  /* 0x0000000000607805 */ /* 0x000fe4000001ff00 */
[----:B------:R-:W-:Y:S02]  /*4580*/  MOV R88, UR13 ;  /* 0x0000000d00587c02 */ /* 0x000fe40008000f00 */
[----:B------:R-:W-:Y:S01]  /*4590*/  LOP3.LUT P2, RZ, R132, 0xff, RZ, 0xc0, !PT ;  /* 0x000000ff84ff7812 */ /* 0x000fe2000784c0ff */
[-C--:B------:R-:W-:Y:S01]  /*45a0*/  FFMA.FTZ R122, R122, R89.reuse, UR14 ;  /* 0x0000000e7a7a7e23 */ /* 0x080fe20008010059 */
[----:B------:R-:W-:Y:S01]  /*45b0*/  FFMA.FTZ R89, R124, R89, UR14 ;  /* 0x0000000e7c597e23 */ /* 0x000fe20008010059 */
[----:B------:R-:W-:Y:S01]  /*45c0*/  FFMA.FTZ R88, R121, R88, UR14 ;  /* 0x0000000e79587e23 */ /* 0x000fe20008010058 */
[----:B------:R-:W-:Y:S01]  /*45d0*/  LOP3.LUT P3, RZ, R132, 0xff00, RZ, 0xc0, !PT ;  /* 0x0000ff0084ff7812 */ /* 0x000fe2000786c0ff */
[----:B------:R-:W-:Y:S01]  /*45e0*/  FADD.FTZ R122, R125, -R122 ;  /* 0x8000007a7d7a7221 */ /* 0x000fe20000010000 */
[----:B------:R-:W-:Y:S01]  /*45f0*/  FADD.FTZ R90, R126, -R89 ;  /* 0x800000597e5a7221 */ /* 0x000fe20000010000 */
[----:B------:R-:W-:Y:S01]  /*4600*/  MOV R89, UR13 ;  /* 0x0000000d00597c02 */ /* 0x000fe20008000f00 */
[----:B------:R-:W-:Y:S01]  /*4610*/  FADD.FTZ R123, R123, -R88 ;  /* 0x800000587b7b7221 */ /* 0x000fe20000010000 */
[----:B------:R-:W-:Y:S01]  /*4620*/  FMUL.FTZ R88, R122, UR12 ;  /* 0x0000000c7a587c20 */ /* 0x000fe20008410000 */
[----:B------:R-:W-:Y:S01]  /*4630*/  LOP3.LUT P4, RZ, R132, 0xff0000, RZ, 0xc0, !PT ;  /* 0x00ff000084ff7812 */ /* 0x000fe2000788c0ff */
[----:B------:R-:W-:Y:S01]  /*4640*/  FMUL.FTZ R90, R90, UR12 ;  /* 0x0000000c5a5a7c20 */ /* 0x000fe20008410000 */
[----:B------:R-:W-:Y:S01]  /*4650*/  FFMA.FTZ R128, R128, R89, UR14 ;  /* 0x0000000e80807e23 */ /* 0x000fe20008010059 */
[----:B------:R-:W-:Y:S01]  /*4660*/  FMUL.FTZ R89, R88, UR5 ;  /* 0x0000000558597c20 */ /* 0x000fe20008410000 */
[----:B------:R-:W-:Y:S01]  /*4670*/  @P2 HADD2.F32 R98, -RZ, R108.H0_H0 ;  /* 0x2000006cff622230 */ /* 0x000fe20000004100 */
[----:B------:R-:W-:Y:S01]  /*4680*/  ISETP.GE.U32.AND P5, PT, R132, 0x1000000, PT ;  /* 0x010000008400780c */ /* 0x000fe20003fa6070 */
[----:B------:R-:W-:Y:S01]  /*4690*/  FADD.FTZ R91, R127, -R128 ;  /* 0x800000807f5b7221 */ /* 0x000fe20000010000 */
[----:B------:R-:W-:Y:S01]  /*46a0*/  FMUL.FTZ R121, R89, UR4 ;  /* 0x0000000459797c20 */ /* 0x000fe20008410000 */
[----:B------:R-:W-:Y:S01]  /*46b0*/  FMUL.FTZ R89, R123, UR12 ;  /* 0x0000000c7b597c20 */ /* 0x000fe20008410000 */
[----:B------:R-:W-:-:S02]  /*46c0*/  @P3 HADD2.F32 R99, -RZ, R182.H1_H1 ;  /* 0x300000b6ff633230 */ /* 0x000fc40000004100 */
[----:B------:R-:W-:Y:S01]  /*46d0*/  FMUL.FTZ R91, R91, UR12 ;  /* 0x0000000c5b5b7c20 */ /* 0x000fe20008410000 */
[----:B------:R-:W-:Y:S01]  /*46e0*/  @P2 FMUL.FTZ R96, R121, R98 ;  /* 0x0000006279602220 */ /* 0x000fe20000410000 */
[----:B-----5:R-:W-:Y:S01]  /*46f0*/  FMUL.FTZ R121, R92, R121 ;  /* 0x000000795c797220 */ /* 0x020fe20000410000 */
[----:B------:R-:W-:Y:S01]  /*4700*/  FMUL.FTZ R92, R89, UR5 ;  /* 0x00000005595c7c20 */ /* 0x000fe20008410000 */
[----:B------:R-:W-:Y:S01]  /*4710*/  @P4 HADD2.F32 R122, -RZ, R109.H0_H0 ;  /* 0x2000006dff7a4230 */ /* 0x000fe20000004100 */
[----:B------:R-:W-:Y:S02]  /*4720*/  MOV R98, RZ ;  /* 0x000000ff00627202 */ /* 0x000fe40000000f00 */
[----:B------:R-:W-:Y:S01]  /*4730*/  FMUL.FTZ R92, R92, UR4 ;  /* 0x000000045c5c7c20 */ /* 0x000fe20008410000 */
[----:B------:R-:W-:-:S03]  /*4740*/  FSEL R121, R121, RZ, P2 ;  /* 0x000000ff79797208 */ /* 0x000fc60001000000 */
[----:B------:R-:W-:Y:S01]  /*4750*/  @P3 FMUL.FTZ R97, R92, R99 ;  /* 0x000000635c613220 */ /* 0x000fe20000410000 */
[----:B------:R-:W-:Y:S01]  /*4760*/  FMUL.FTZ R93, R93, R92 ;  /* 0x0000005c5d5d7220 */ /* 0x000fe20000410000 */
[----:B------:R-:W-:Y:S01]  /*4770*/  FMUL.FTZ R99, R90, UR5 ;  /* 0x000000055a637c20 */ /* 0x000fe20008410000 */
[----:B------:R-:W-:-:S03]  /*4780*/  FMUL.FTZ R92, R91, UR5 ;  /* 0x000000055b5c7c20 */ /* 0x000fc60008410000 */
[----:B------:R-:W-:Y:S01]  /*4790*/  FMUL.FTZ R99, R99, UR4 ;  /* 0x0000000463637c20 */ /* 0x000fe20008410000 */
[----:B------:R-:W-:-:S03]  /*47a0*/  FMUL.FTZ R92, R92, UR4 ;  /* 0x000000045c5c7c20 */ /* 0x000fc60008410000 */
[----:B------:R-:W-:Y:S01]  /*47b0*/  FMUL.FTZ R94, R94, R99 ;  /* 0x000000635e5e7220 */ /* 0x000fe20000410000 */
[----:B------:R-:W-:Y:S01]  /*47c0*/  FMUL.FTZ R95, R95, R92 ;  /* 0x0000005c5f5f7220 */ /* 0x000fe20000410000 */
[----:B------:R-:W-:Y:S01]  /*47d0*/  @P4 FMUL.FTZ R98, R99, R122 ;  /* 0x0000007a63624220 */ /* 0x000fe20000410000 */
[----:B------:R-:W-:Y:S02]  /*47e0*/  FSEL R122, R93, RZ, P3 ;  /* 0x000000ff5d7a7208 */ /* 0x000fe40001800000 */
[----:B------:R-:W-:Y:S02]  /*47f0*/  FSEL R123, R94, RZ, P4 ;  /* 0x000000ff5e7b7208 */ /* 0x000fe40002000000 */
[----:B------:R-:W-:Y:S02]  /*4800*/  FSEL R124, R95, RZ, P5 ;  /* 0x000000ff5f7c7208 */ /* 0x000fe40002800000 */
[----:B------:R-:W-:Y:S01]  /*4810*/  MOV R99, RZ ;  /* 0x000000ff00637202 */ /* 0x000fe20000000f00 */
[----:B------:R-:W-:Y:S06]  /*4820*/  @!P5 BRA `(.L_x_13773) ;  /* 0x0000000000ccd947 */ /* 0x000fec0003800000 */
[----:B------:R-:W-:-:S05]  /*4830*/  HADD2.F32 R99, -RZ, R182.H0_H0 ;  /* 0x200000b6ff637230 */ /* 0x000fca0000004100 */
[----:B------:R-:W-:Y:S01]  /*4840*/  FMUL.FTZ R99, R92, R99 ;  /* 0x000000635c637220 */ /* 0x000fe20000410000 */
[----:B------:R-:W-:Y:S06]  /*4850*/  BRA `(.L_x_13773) ;  /* 0x0000000000c07947 */ /* 0x000fec0003800000 */
.L_x_13772:
[----:B------:R-:W-:Y:S02]  /*4860*/  MOV R96, UR13 ;  /* 0x0000000d00607c02 */ /* 0x000fe40008000f00 */
[C---:B------:R-:W-:Y:S02]  /*4870*/  LOP3.LUT P2, RZ, R132.reuse, 0xff, RZ, 0xc0, !PT ;  /* 0x000000ff84ff7812 */ /* 0x040fe4000784c0ff */
[----:B------:R-:W-:Y:S01]  /*4880*/  LOP3.LUT P3, RZ, R132, 0xff00, RZ, 0xc0, !PT ;  /* 0x0000ff0084ff7812 */ /* 0x000fe2000786c0ff */
[----:B------:R-:W-:Y:S01]  /*4890*/  FFMA.FTZ R96, R122, R96, UR14 ;  /* 0x0000000e7a607e23 */ /* 0x000fe20008010060 */
[----:B------:R-:W-:Y:S02]  /*48a0*/  MOV R99, UR13 ;  /* 0x0000000d00637c02 */ /* 0x000fe40008000f00 */
[C---:B------:R-:W-:Y:S01]  /*48b0*/  LOP3.LUT P4, RZ, R132.reuse, 0xff0000, RZ, 0xc0, !PT ;  /* 0x00ff000084ff7812 */ /* 0x040fe2000788c0ff */
[----:B------:R-:W-:Y:S01]  /*48c0*/  FADD.FTZ R96, R125, -R96 ;  /* 0x800000607d607221 */ /* 0x000fe20000010000 */
[----:B------:R-:W-:Y:S01]  /*48d0*/  ISETP.GE.U32.AND P5, PT, R132, 0x1000000, PT ;  /* 0x010000008400780c */ /* 0x000fe20003fa6070 */
[----:B------:R-:W-:-:S02]  /*48e0*/  FFMA.FTZ R99, R124, R99, UR14 ;  /* 0x0000000e7c637e23 */ /* 0x000fc40008010063 */
[----:B------:R-:W-:Y:S02]  /*48f0*/  FMUL.FTZ R96, R96, UR12 ;  /* 0x0000000c60607c20 */ /* 0x000fe40008410000 */
[----:B------:R-:W-:Y:S02]  /*4900*/  @P2 HADD2.F32 R98, -RZ, R108.H0_H0 ;  /* 0x2000006cff622230 */ /* 0x000fe40000004100 */
[----:B------:R-:W-:Y:S01]  /*4910*/  FADD.FTZ R99, R126, -R99 ;  /* 0x800000637e637221 */ /* 0x000fe20000010000 */
[----:B------:R-:W-:Y:S01]  /*4920*/  FMUL.FTZ R96, R96, UR5 ;  /* 0x0000000560607c20 */ /* 0x000fe20008410000 */
[----:B------:R-:W-:Y:S02]  /*4930*/  @P3 HADD2.F32 R122, -RZ, R182.H1_H1 ;  /* 0x300000b6ff7a3230 */ /* 0x000fe40000004100 */
[----:B------:R-:W-:Y:S01]  /*4940*/  FMUL.FTZ R99, R99, UR12 ;  /* 0x0000000c63637c20 */ /* 0x000fe20008410000 */
[----:B------:R-:W-:Y:S01]  /*4950*/  FMUL.FTZ R97, R96, UR4 ;  /* 0x0000000460617c20 */ /* 0x000fe20008410000 */
[----:B------:R-:W-:-:S03]  /*4960*/  MOV R96, RZ ;  /* 0x000000ff00607202 */ /* 0x000fc60000000f00 */
[-C--:B------:R-:W-:Y:S01]  /*4970*/  @P2 FMUL.FTZ R96, R98, R97.reuse ;  /* 0x0000006162602220 */ /* 0x080fe20000410000 */
[----:B------:R-:W-:Y:S01]  /*4980*/  MOV R98, UR13 ;  /* 0x0000000d00627c02 */ /* 0x000fe20008000f00 */
[----:B-----5:R-:W-:Y:S01]  /*4990*/  FMUL.FTZ R92, R92, R97 ;  /* 0x000000615c5c7220 */ /* 0x020fe20000410000 */
[----:B------:R-:W-:-:S03]  /*49a0*/  MOV R97, RZ ;  /* 0x000000ff00617202 */ /* 0x000fc60000000f00 */
[----:B------:R-:W-:Y:S01]  /*49b0*/  FFMA.FTZ R98, R121, R98, UR14 ;  /* 0x0000000e79627e23 */ /* 0x000fe20008010062 */
[----:B------:R-:W-:-:S03]  /*49c0*/  MOV R121, UR13 ;  /* 0x0000000d00797c02 */ /* 0x000fc60008000f00 */
[----:B------:R-:W-:Y:S02]  /*49d0*/  FADD.FTZ R98, R123, -R98 ;  /* 0x800000627b627221 */ /* 0x000fe40000010000 */
[----:B------:R-:W-:Y:S02]  /*49e0*/  FFMA.FTZ R121, R128, R121, UR14 ;  /* 0x0000000e80797e23 */ /* 0x000fe40008010079 */
[----:B------:R-:W-:Y:S02]  /*49f0*/  FMUL.FTZ R98, R98, UR12 ;  /* 0x0000000c62627c20 */ /* 0x000fe40008410000 */
[----:B------:R-:W-:Y:S02]  /*4a00*/  FADD.FTZ R121, R127, -R121 ;  /* 0x800000797f797221 */ /* 0x000fe40000010000 */
[----:B------:R-:W-:-:S04]  /*4a10*/  FMUL.FTZ R98, R98, UR5 ;  /* 0x0000000562627c20 */ /* 0x000fc80008410000 */
[----:B------:R-:W-:-:S04]  /*4a20*/  FMUL.FTZ R98, R98, UR4 ;  /* 0x0000000462627c20 */ /* 0x000fc80008410000 */
[-C--:B------:R-:W-:Y:S01]  /*4a30*/  @P3 FMUL.FTZ R97, R122, R98.reuse ;  /* 0x000000627a613220 */ /* 0x080fe20000410000 */
[----:B------:R-:W-:Y:S01]  /*4a40*/  FMUL.FTZ R93, R93, R98 ;  /* 0x000000625d5d7220 */ /* 0x000fe20000410000 */
[----:B------:R-:W-:Y:S01]  /*4a50*/  FMUL.FTZ R98, R99, UR5 ;  /* 0x0000000563627c20 */ /* 0x000fe20008410000 */
[----:B------:R-:W-:Y:S01]  /*4a60*/  FMUL.FTZ R99, R121, UR12 ;  /* 0x0000000c79637c20 */ /* 0x000fe20008410000 */
[----:B------:R-:W-:Y:S02]  /*4a70*/  @P4 HADD2.F32 R122, -RZ, R109.H0_H0 ;  /* 0x2000006dff7a4230 */ /* 0x000fe40000004100 */
[----:B------:R-:W-:Y:S01]  /*4a80*/  FMUL.FTZ R121, R98, UR4 ;  /* 0x0000000462797c20 */ /* 0x000fe20008410000 */
[----:B------:R-:W-:Y:S01]  /*4a90*/  FMUL.FTZ R99, R99, UR5 ;  /* 0x0000000563637c20 */ /* 0x000fe20008410000 */
[----:B------:R-:W-:Y:S02]  /*4aa0*/  MOV R98, RZ ;  /* 0x000000ff00627202 */ /* 0x000fe40000000f00 */
[-C--:B------:R-:W-:Y:S01]  /*4ab0*/  @P4 FMUL.FTZ R98, R122, R121.reuse ;  /* 0x000000797a624220 */ /* 0x080fe20000410000 */
[----:B------:R-:W-:Y:S01]  /*4ac0*/  FMUL.FTZ R122, R99, UR4 ;  /* 0x00000004637a7c20 */ /* 0x000fe20008410000 */
[----:B------:R-:W-:Y:S01]  /*4ad0*/  FMUL.FTZ R94, R94, R121 ;  /* 0x000000795e5e7220 */ /* 0x000fe20000410000 */
[----:B------:R-:W-:Y:S01]  /*4ae0*/  @P5 HADD2.F32 R121, -RZ, R182.H0_H0 ;  /* 0x200000b6ff795230 */ /* 0x000fe20000004100 */
[----:B------:R-:W-:Y:S01]  /*4af0*/  MOV R99, RZ ;  /* 0x000000ff00637202 */ /* 0x000fe20000000f00 */
[----:B------:R-:W-:-:S02]  /*4b00*/  FMUL.FTZ R95, R95, R122 ;  /* 0x0000007a5f5f7220 */ /* 0x000fc40000410000 */
[----:B------:R-:W-:Y:S01]  /*4b10*/  FSEL R123, R94, RZ, P4 ;  /* 0x000000ff5e7b7208 */ /* 0x000fe20002000000 */
[----:B------:R-:W-:Y:S01]  /*4b20*/  @P5 FMUL.FTZ R99, R121, R122 ;  /* 0x0000007a79635220 */ /* 0x000fe20000410000 */
[----:B------:R-:W-:Y:S02]  /*4b30*/  FSEL R121, R92, RZ, P2 ;  /* 0x000000ff5c797208 */ /* 0x000fe40001000000 */
[----:B------:R-:W-:Y:S02]  /*4b40*/  FSEL R122, R93, RZ, P3 ;  /* 0x000000ff5d7a7208 */ /* 0x000fe40001800000 */
[----:B------:R-:W-:-:S07]  /*4b50*/  FSEL R124, R95, RZ, P5 ;  /* 0x000000ff5f7c7208 */ /* 0x000fce0002800000 */
.L_x_13773:
[----:B------:R-:W-:Y:S05]  /*4b60*/  BSYNC.RECONVERGENT B0 ;  /* 0x0000000000007941 */ /* 0x000fea0003800200 */
.L_x_13771:
[----:B------:R-:W0:Y:S01]  /*4b70*/  @P0 LDC.64 R92, c[0x0][0x478] ;  /* 0x00011e00ff5c0b82 */ /* 0x000e220000000a00 */
[----:B------:R-:W-:Y:S01]  /*4b80*/  MOV R94, 0x10 ;  /* 0x00000010005e7802 */ /* 0x000fe20000000f00 */
[----:B------:R-:W-:Y:S02]  /*4b90*/  HFMA2 R95, -RZ, RZ, 0, 9.5367431640625e-07 ;  /* 0x00000010ff5f7431 */ /* 0x000fe400000001ff */
[----:B0-----:R-:W-:-:S05]  /*4ba0*/  @P0 IMAD.WIDE.U32 R92, R119, 0x10, R92 ;  /* 0x00000010775c0825 */ /* 0x001fca00078e005c */
[----:B------:R0:W-:Y:S02]  /*4bb0*/  @P0 STG.E.128 desc[UR16][R92.64], R88 ;  /* 0x000000585c000986 */ /* 0x0001e4000c101d10 */
[----:B0-----:R-:W-:-:S05]  /*4bc0*/  IMAD.WIDE.U32 R92, R119, R94, UR28 ;  /* 0x0000001c775c7e25 */ /* 0x001fca000f8e005e */
        /* <DEDUP_REMOVED lines=8> */
[C---:B------:R-:W-:Y:S01]  /*4c50*/  LOP3.LUT P2, RZ, R100.reuse, 0xff, RZ, 0xc0, !PT ;  /* 0x000000ff64ff7812 */ /* 0x040fe2000784c0ff */
[----:B------:R-:W-:Y:S01]  /*4c60*/  FFMA.FTZ R88, R33, R88, UR14 ;  /* 0x0000000e21587e23 */ /* 0x000fe20008010058 */
[C---:B------:R-:W-:Y:S01]  /*4c70*/  LOP3.LUT P3, RZ, R100.reuse, 0xff00, RZ, 0xc0, !PT ;  /* 0x0000ff0064ff7812 */ /* 0x040fe2000786c0ff */
[----:B------:R-:W-:Y:S01]  /*4c80*/  FFMA.FTZ R35, R35, R90, UR14 ;  /* 0x0000000e23237e23 */ /* 0x000fe2000801005a */
[----:B------:R-:W-:Y:S01]  /*4c90*/  MOV R96, UR13 ;  /* 0x0000000d00607c02 */ /* 0x000fe20008000f00 */
[----:B------:R-:W-:Y:S01]  /*4ca0*/  FADD.FTZ R88, R27, -R88 ;  /* 0x800000581b587221 */ /* 0x000fe20000010000 */
[----:B------:R-:W-:Y:S01]  /*4cb0*/  LOP3.LUT P4, RZ, R100, 0xff0000, RZ, 0xc0, !PT ;  /* 0x00ff000064ff7812 */ /* 0x000fe2000788c0ff */
[----:B------:R-:W-:Y:S01]  /*4cc0*/  FADD.FTZ R35, R28, -R35 ;  /* 0x800000231c237221 */ /* 0x000fe20000010000 */
[----:B------:R-:W-:Y:S01]  /*4cd0*/  MOV R28, UR13 ;  /* 0x0000000d001c7c02 */ /* 0x000fe20008000f00 */
[----:B------:R-:W-:Y:S01]  /*4ce0*/  FMUL.FTZ R88, R88, UR12 ;  /* 0x0000000c58587c20 */ /* 0x000fe20008410000 */
[----:B------:R-:W-:Y:S01]  /*4cf0*/  FFMA.FTZ R90, R37, R96, UR14 ;  /* 0x0000000e255a7e23 */ /* 0x000fe20008010060 */
[----:B------:R-:W-:Y:S01]  /*4d00*/  FMUL.FTZ R89, R35, UR12 ;  /* 0x0000000c23597c20 */ /* 0x000fe20008410000 */
[----:B------:R-:W-:Y:S01]  /*4d10*/  CS2R R96, SRZ ;  /* 0x0000000000607805 */ /* 0x000fe2000001ff00 */
[----:B------:R-:W-:Y:S01]  /*4d20*/  FMUL.FTZ R27, R88, UR5 ;  /* 0x00000005581b7c20 */ /* 0x000fe20008410000 */
[----:B------:R-:W-:Y:S01]  /*4d30*/  FFMA.FTZ R39, R39, R28, UR14 ;  /* 0x0000000e27277e23 */ /* 0x000fe2000801001c */
[----:B------:R-:W-:-:S02]  /*4d40*/  @P2 HADD2.F32 R28, -RZ, R110.H0_H0 ;  /* 0x2000006eff1c2230 */ /* 0x000fc40000004100 */
[----:B------:R-:W-:Y:S01]  /*4d50*/  FADD.FTZ R29, R29, -R90 ;  /* 0x8000005a1d1d7221 */ /* 0x000fe20000010000 */
[----:B------:R-:W-:Y:S01]  /*4d60*/  FMUL.FTZ R27, R27, UR4 ;  /* 0x000000041b1b7c20 */ /* 0x000fe20008410000 */
[----:B------:R-:W-:Y:S02]  /*4d70*/  @P3 HADD2.F32 R33, -RZ, R183.H1_H1 ;  /* 0x300000b7ff213230 */ /* 0x000fe40000004100 */
[----:B------:R-:W-:Y:S01]  /*4d80*/  FADD.FTZ R30, R30, -R39 ;  /* 0x800000271e1e7221 */ /* 0x000fe20000010000 */
[----:B------:R-:W-:Y:S01]  /*4d90*/  FMUL.FTZ R90, R29, UR12 ;  /* 0x0000000c1d5a7c20 */ /* 0x000fe20008410000 */
[----:B------:R-:W-:Y:S01]  /*4da0*/  @P2 FMUL.FTZ R96, R27, R28 ;  /* 0x0000001c1b602220 */ /* 0x000fe20000410000 */
[----:B------:R-:W-:Y:S01]  /*4db0*/  FMUL.FTZ R28, R89, UR5 ;  /* 0x00000005591c7c20 */ /* 0x000fe20008410000 */
[----:B------:R-:W-:Y:S01]  /*4dc0*/  FMUL.FTZ R91, R30, UR12 ;  /* 0x0000000c1e5b7c20 */ /* 0x000fe20008410000 */
[----:B------:R-:W-:Y:S01]  /*4dd0*/  ISETP.GE.U32.AND P5, PT, R100, 0x1000000, PT ;  /* 0x010000006400780c */ /* 0x000fe20003fa6070 */
[----:B------:R-:W-:-:S02]  /*4de0*/  @P4 HADD2.F32 R30, -RZ, R111.H0_H0 ;  /* 0x2000006fff1e4230 */ /* 0x000fc40000004100 */
[----:B------:R-:W-:Y:S01]  /*4df0*/  FMUL.FTZ R28, R28, UR4 ;  /* 0x000000041c1c7c20 */ /* 0x000fe20008410000 */
[----:B-----5:R-:W-:-:S03]  /*4e00*/  FMUL.FTZ R27, R92, R27 ;  /* 0x0000001b5c1b7220 */ /* 0x020fc60000410000 */
[----:B------:R-:W-:Y:S01]  /*4e10*/  @P3 FMUL.FTZ R97, R28, R33 ;  /* 0x000000211c613220 */ /* 0x000fe20000410000 */
[----:B------:R-:W-:Y:S01]  /*4e20*/  FMUL.FTZ R37, R93, R28 ;  /* 0x0000001c5d257220 */ /* 0x000fe20000410000 */
[----:B------:R-:W-:Y:S01]  /*4e30*/  FMUL.FTZ R28, R90, UR5 ;  /* 0x000000055a1c7c20 */ /* 0x000fe20008410000 */
[----:B------:R-:W-:-:S03]  /*4e40*/  FSEL R27, R27, RZ, P2 ;  /* 0x000000ff1b1b7208 */ /* 0x000fc60001000000 */
[----:B------:R-:W-:Y:S01]  /*4e50*/  FMUL.FTZ R29, R28, UR4 ;  /* 0x000000041c1d7c20 */ /* 0x000fe20008410000 */
[----:B------:R-:W-:Y:S01]  /*4e60*/  FMUL.FTZ R28, R91, UR5 ;  /* 0x000000055b1c7c20 */ /* 0x000fe20008410000 */
[----:B------:R-:W-:Y:S02]  /*4e70*/  FSEL R37, R37, RZ, P3 ;  /* 0x000000ff25257208 */ /* 0x000fe40001800000 */
[----:B------:R-:W-:Y:S01]  /*4e80*/  @P4 FMUL.FTZ R98, R29, R30 ;  /* 0x0000001e1d624220 */ /* 0x000fe20000410000 */
[----:B------:R-:W-:Y:S01]  /*4e90*/  FMUL.FTZ R28, R28, UR4 ;  /* 0x000000041c1c7c20 */ /* 0x000fe20008410000 */
[----:B------:R-:W-:-:S03]  /*4ea0*/  FMUL.FTZ R29, R94, R29 ;  /* 0x0000001d5e1d7220 */ /* 0x000fc60000410000 */
[----:B------:R-:W-:Y:S02]  /*4eb0*/  FMUL.FTZ R95, R95, R28 ;  /* 0x0000001c5f5f7220 */ /* 0x000fe40000410000 */
[----:B------:R-:W-:-:S03]  /*4ec0*/  FSEL R39, R29, RZ, P4 ;  /* 0x000000ff1d277208 */ /* 0x000fc60002000000 */
[----:B------:R-:W-:Y:S01]  /*4ed0*/  FSEL R100, R95, RZ, P5 ;  /* 0x000000ff5f647208 */ /* 0x000fe20002800000 */
[----:B------:R-:W-:Y:S06]  /*4ee0*/  @!P5 BRA `(.L_x_13776) ;  /* 0x0000000000c4d947 */ /* 0x000fec0003800000 */
[----:B------:R-:W-:-:S05]  /*4ef0*/  HADD2.F32 R99, -RZ, R183.H0_H0 ;  /* 0x200000b7ff637230 */ /* 0x000fca0000004100 */
[----:B------:R-:W-:Y:S01]  /*4f00*/  FMUL.FTZ R99, R28, R99 ;  /* 0x000000631c637220 */ /* 0x000fe20000410000 */
[----:B------:R-:W-:Y:S06]  /*4f10*/  BRA `(.L_x_13776) ;  /* 0x0000000000b87947 */ /* 0x000fec0003800000 */
.L_x_13775:
[----:B------:R-:W-:Y:S02]  /*4f20*/  MOV R98, UR13 ;  /* 0x0000000d00627c02 */ /* 0x000fe40008000f00 */
[C---:B------:R-:W-:Y:S02]  /*4f30*/  LOP3.LUT P3, RZ, R100.reuse, 0xff00, RZ, 0xc0, !PT ;  /* 0x0000ff0064ff7812 */ /* 0x040fe4000786c0ff */
[----:B------:R-:W-:Y:S01]  /*4f40*/  MOV R96, UR13 ;  /* 0x0000000d00607c02 */ /* 0x000fe20008000f00 */
[----:B------:R-:W-:Y:S01]  /*4f50*/  FFMA.FTZ R35, R35, R98, UR14 ;  /* 0x0000000e23237e23 */ /* 0x000fe20008010062 */
[----:B------:R-:W-:Y:S02]  /*4f60*/  MOV R126, UR13 ;  /* 0x0000000d007e7c02 */ /* 0x000fe40008000f00 */
[----:B------:R-:W-:Y:S01]  /*4f70*/  LOP3.LUT P2, RZ, R100, 0xff, RZ, 0xc0, !PT ;  /* 0x000000ff64ff7812 */ /* 0x000fe2000784c0ff */
[----:B------:R-:W-:Y:S01]  /*4f80*/  FADD.FTZ R35, R28, -R35 ;  /* 0x800000231c237221 */ /* 0x000fe20000010000 */
[----:B------:R-:W-:Y:S01]  /*4f90*/  MOV R28, UR13 ;  /* 0x0000000d001c7c02 */ /* 0x000fe20008000f00 */
[----:B------:R-:W-:Y:S01]  /*4fa0*/  FFMA.FTZ R96, R33, R96, UR14 ;  /* 0x0000000e21607e23 */ /* 0x000fe20008010060 */
[----:B------:R-:W-:Y:S01]  /*4fb0*/  FFMA.FTZ R98, R37, R126, UR14 ;  /* 0x0000000e25627e23 */ /* 0x000fe2000801007e */
[----:B------:R-:W-:-:S02]  /*4fc0*/  LOP3.LUT P4, RZ, R100, 0xff0000, RZ, 0xc0, !PT ;  /* 0x00ff000064ff7812 */ /* 0x000fc4000788c0ff */
[----:B------:R-:W-:Y:S01]  /*4fd0*/  FFMA.FTZ R39, R39, R28, UR14 ;  /* 0x0000000e27277e23 */ /* 0x000fe2000801001c */
[----:B------:R-:W-:Y:S01]  /*4fe0*/  FMUL.FTZ R28, R35, UR12 ;  /* 0x0000000c231c7c20 */ /* 0x000fe20008410000 */
[----:B------:R-:W-:Y:S01]  /*4ff0*/  FADD.FTZ R96, R27, -R96 ;  /* 0x800000601b607221 */ /* 0x000fe20000010000 */
[----:B------:R-:W-:Y:S01]  /*5000*/  FADD.FTZ R29, R29, -R98 ;  /* 0x800000621d1d7221 */ /* 0x000fe20000010000 */
[----:B------:R-:W-:Y:S02]  /*5010*/  @P3 HADD2.F32 R33, -RZ, R183.H1_H1 ;  /* 0x300000b7ff213230 */ /* 0x000fe40000004100 */
[----:B------:R-:W-:Y:S01]  /*5020*/  FMUL.FTZ R28, R28, UR5 ;  /* 0x000000051c1c7c20 */ /* 0x000fe20008410000 */
[----:B------:R-:W-:Y:S01]  /*5030*/  FMUL.FTZ R27, R96, UR12 ;  /* 0x0000000c601b7c20 */ /* 0x000fe20008410000 */
[----:B------:R-:W-:Y:S01]  /*5040*/  FADD.FTZ R30, R30, -R39 ;  /* 0x800000271e1e7221 */ /* 0x000fe20000010000 */
[----:B------:R-:W-:Y:S01]  /*5050*/  FMUL.FTZ R29, R29, UR12 ;  /* 0x0000000c1d1d7c20 */ /* 0x000fe20008410000 */
[----:B------:R-:W-:Y:S01]  /*5060*/  FMUL.FTZ R28, R28, UR4 ;  /* 0x000000041c1c7c20 */ /* 0x000fe20008410000 */
[----:B------:R-:W-:-:S02]  /*5070*/  CS2R R96, SRZ ;  /* 0x0000000000607805 */ /* 0x000fc4000001ff00 */
[----:B------:R-:W-:Y:S01]  /*5080*/  ISETP.GE.U32.AND P5, PT, R100, 0x1000000, PT ;  /* 0x010000006400780c */ /* 0x000fe20003fa6070 */
[----:B------:R-:W-:Y:S01]  /*5090*/  FMUL.FTZ R27, R27, UR5 ;  /* 0x000000051b1b7c20 */ /* 0x000fe20008410000 */
[-C--:B------:R-:W-:Y:S01]  /*50a0*/  @P3 FMUL.FTZ R97, R33, R28.reuse ;  /* 0x0000001c21613220 */ /* 0x080fe20000410000 */
[----:B-----5:R-:W-:Y:S01]  /*50b0*/  FMUL.FTZ R37, R93, R28 ;  /* 0x0000001c5d257220 */ /* 0x020fe20000410000 */
[----:B------:R-:W-:Y:S01]  /*50c0*/  FMUL.FTZ R30, R30, UR12 ;  /* 0x0000000c1e1e7c20 */ /* 0x000fe20008410000 */
[----:B------:R-:W-:Y:S01]  /*50d0*/  FMUL.FTZ R28, R29, UR5 ;  /* 0x000000051d1c7c20 */ /* 0x000fe20008410000 */
[----:B------:R-:W-:Y:S02]  /*50e0*/  @P2 HADD2.F32 R98, -RZ, R110.H0_H0 ;  /* 0x2000006eff622230 */ /* 0x000fe40000004100 */
[----:B------:R-:W-:Y:S01]  /*50f0*/  FMUL.FTZ R27, R27, UR4 ;  /* 0x000000041b1b7c20 */ /* 0x000fe20008410000 */
[----:B------:R-:W-:Y:S01]  /*5100*/  FMUL.FTZ R30, R30, UR5 ;  /* 0x000000051e1e7c20 */ /* 0x000fe20008410000 */
[----:B------:R-:W-:Y:S01]  /*5110*/  FMUL.FTZ R39, R28, UR4 ;  /* 0x000000041c277c20 */ /* 0x000fe20008410000 */
[----:B------:R-:W-:-:S02]  /*5120*/  @P4 HADD2.F32 R28, -RZ, R111.H0_H0 ;  /* 0x2000006fff1c4230 */ /* 0x000fc40000004100 */
[-C--:B------:R-:W-:Y:S01]  /*5130*/  @P2 FMUL.FTZ R96, R98, R27.reuse ;  /* 0x0000001b62602220 */ /* 0x080fe20000410000 */
[----:B------:R-:W-:Y:S01]  /*5140*/  FMUL.FTZ R30, R30, UR4 ;  /* 0x000000041e1e7c20 */ /* 0x000fe20008410000 */
[----:B------:R-:W-:Y:S01]  /*5150*/  CS2R R98, SRZ ;  /* 0x0000000000627805 */ /* 0x000fe2000001ff00 */
[----:B------:R-:W-:Y:S01]  /*5160*/  FMUL.FTZ R27, R92, R27 ;  /* 0x0000001b5c1b7220 */ /* 0x000fe20000410000 */
[-C--:B------:R-:W-:Y:S01]  /*5170*/  @P4 FMUL.FTZ R98, R28, R39.reuse ;  /* 0x000000271c624220 */ /* 0x080fe20000410000 */
[----:B------:R-:W-:Y:S01]  /*5180*/  FMUL.FTZ R39, R94, R39 ;  /* 0x000000275e277220 */ /* 0x000fe20000410000 */
[----:B------:R-:W-:Y:S02]  /*5190*/  @P5 HADD2.F32 R29, -RZ, R183.H0_H0 ;  /* 0x200000b7ff1d5230 */ /* 0x000fe40000004100 */
[-C--:B------:R-:W-:Y:S01]  /*51a0*/  FMUL.FTZ R95, R95, R30.reuse ;  /* 0x0000001e5f5f7220 */ /* 0x080fe20000410000 */
[----:B------:R-:W-:Y:S02]  /*51b0*/  FSEL R27, R27, RZ, P2 ;  /* 0x000000ff1b1b7208 */ /* 0x000fe40001000000 */
[----:B------:R-:W-:Y:S01]  /*51c0*/  FSEL R37, R37, RZ, P3 ;  /* 0x000000ff25257208 */ /* 0x000fe20001800000 */
[----:B------:R-:W-:Y:S01]  /*51d0*/  @P5 FMUL.FTZ R99, R29, R30 ;  /* 0x0000001e1d635220 */ /* 0x000fe20000410000 */
[----:B------:R-:W-:-:S02]  /*51e0*/  FSEL R39, R39, RZ, P4 ;  /* 0x000000ff27277208 */ /* 0x000fc40002000000 */
[----:B------:R-:W-:-:S07]  /*51f0*/  FSEL R100, R95, RZ, P5 ;  /* 0x000000ff5f647208 */ /* 0x000fce0002800000 */
.L_x_13776:
[----:B------:R-:W-:Y:S05]  /*5200*/  BSYNC.RECONVERGENT B0 ;  /* 0x0000000000007941 */ /* 0x000fea0003800200 */
.L_x_13774:
[----:B------:R-:W0:Y:S01]  /*5210*/  @P0 LDC.64 R28, c[0x0][0x478] ;  /* 0x00011e00ff1c0b82 */ /* 0x000e220000000a00 */
[----:B------:R-:W-:Y:S01]  /*5220*/  MOV R33, 0x10 ;  /* 0x0000001000217802 */ /* 0x000fe20000000f00 */
[----:B------:R-:W-:-:S05]  /*5230*/  HFMA2 R92, -RZ, RZ, 0, 9.5367431640625e-07 ;  /* 0x00000010ff5c7431 */ /* 0x000fca00000001ff */
[----:B------:R-:W-:-:S04]  /*5240*/  IMAD.WIDE.U32 R92, R3, R92, UR26 ;  /* 0x0000001a035c7e25 */ /* 0x000fc8000f8e005c */
[----:B0-----:R-:W-:-:S05]  /*5250*/  @P0 IMAD.WIDE.U32 R28, R4, 0x10, R28 ;  /* 0x00000010041c0825 */ /* 0x001fca00078e001c */
[----:B------:R0:W-:Y:S02]  /*5260*/  @P0 STG.E.128 desc[UR16][R28.64], R88 ;  /* 0x000000581c000986 */ /* 0x0001e4000c101d10 */
[----:B0-----:R-:W-:-:S05]  /*5270*/  IMAD.WIDE.U32 R28, R4, R33, UR28 ;  /* 0x0000001c041c7e25 */ /* 0x001fca000f8e0021 */
[----:B------:R0:W-:Y:S04]  /*5280*/  STG.E.128 desc[UR16][R28.64], R96 ;  /* 0x000000601c007986 */ /* 0x0001e8000c101d10 */
[----:B------:R-:W5:Y:S01]  /*5290*/  LDG.E.128 R92, desc[UR16][R92.64] ;  /* 0x000000105c5c7981 */ /* 0x000f62000c1e1d00 */
[----:B------:R-:W-:Y:S04]  /*52a0*/  BSSY.RECONVERGENT B0, `(.L_x_13777) ;  /* 0x0000062000007945 */ /* 0x000fe80003800200 */
[----:B------:R-:W-:Y:S05]  /*52b0*/  @!P0 BRA `(.L_x_13778) ;  /* 0x0000000000c48947 */ /* 0x000fea0003800000 */
[----:B------:R-:W-:Y:S02]  /*52c0*/  MOV R4, UR13 ;  /* 0x0000000d00047c02 */ /* 0x000fe40008000f00 */
[----:B------:R-:W-:Y:S02]  /*52d0*/  LOP3.LUT P2, RZ, R101, 0xff, RZ, 0xc0, !PT ;  /* 0x000000ff65ff7812 */ /* 0x000fe4000784c0ff */
[----:B0-----:R-:W-:Y:S01]  /*52e0*/  MOV R28, UR13 ;  /* 0x0000000d001c7c02 */ /* 0x001fe20008000f00 */
[----:B------:R-:W-:Y:S01]  /*52f0*/  FFMA.FTZ R4, R41, R4, UR14 ;  /* 0x0000000e29047e23 */ /* 0x000fe20008010004 */
[----:B------:R-:W-:Y:S02]  /*5300*/  MOV R30, UR13 ;  /* 0x0000000d001e7c02 */ /* 0x000fe40008000f00 */
[----:B------:R-:W-:Y:S01]  /*5310*/  MOV R29, UR13 ;  /* 0x0000000d001d7c02 */ /* 0x000fe20008000f00 */
[----:B------:R-:W-:Y:S01]  /*5320*/  FADD.FTZ R4, R31, -R4 ;  /* 0x800000041f047221 */ /* 0x000fe20000010000 */
[----:B------:R-:W-:Y:S01]  /*5330*/  FFMA.FTZ R43, R43, R28, UR14 ;  /* 0x0000000e2b2b7e23 */ /* 0x000fe2000801001c */
[----:B------:R-:W-:Y:S01]  /*5340*/  FFMA.FTZ R45, R45, R30, UR14 ;  /* 0x0000000e2d2d7e23 */ /* 0x000fe2000801001e */
[C---:B------:R-:W-:Y:S01]  /*5350*/  LOP3.LUT P3, RZ, R101.reuse, 0xff00, RZ, 0xc0, !PT ;  /* 0x0000ff0065ff7812 */ /* 0x040fe2000786c0ff */
[----:B------:R-:W-:Y:S01]  /*5360*/  FMUL.FTZ R88, R4, UR12 ;  /* 0x0000000c04587c20 */ /* 0x000fe20008410000 */
[----:B------:R-:W-:Y:S01]  /*5370*/  FFMA.FTZ R29, R114, R29, UR14 ;  /* 0x0000000e721d7e23 */ /* 0x000fe2000801001d */
[----:B------:R-:W-:Y:S01]  /*5380*/  FADD.FTZ R43, R32, -R43 ;  /* 0x8000002b202b7221 */ /* 0x000fe20000010000 */
[----:B------:R-:W-:Y:S01]  /*5390*/  FADD.FTZ R45, R34, -R45 ;  /* 0x8000002d222d7221 */ /* 0x000fe20000010000 */
[----:B------:R-:W-:Y:S01]  /*53a0*/  FMUL.FTZ R31, R88, UR5 ;  /* 0x00000005581f7c20 */ /* 0x000fe20008410000 */
[----:B------:R-:W-:Y:S01]  /*53b0*/  FADD.FTZ R36, R36, -R29 ;  /* 0x8000001d24247221 */ /* 0x000fe20000010000 */
[----:B------:R-:W-:Y:S01]  /*53c0*/  LOP3.LUT P4, RZ, R101, 0xff0000, RZ, 0xc0, !PT ;  /* 0x00ff000065ff7812 */ /* 0x000fe2000788c0ff */
[----:B------:R-:W-:-:S02]  /*53d0*/  @P2 HADD2.F32 R30, -RZ, R112.H0_H0 ;  /* 0x20000070ff1e2230 */ /* 0x000fc40000004100 */
[----:B------:R-:W-:Y:S01]  /*53e0*/  FMUL.FTZ R89, R43, UR12 ;  /* 0x0000000c2b597c20 */ /* 0x000fe20008410000 */
[----:B------:R-:W-:Y:S01]  /*53f0*/  FMUL.FTZ R31, R31, UR4 ;  /* 0x000000041f1f7c20 */ /* 0x000fe20008410000 */
[----:B------:R-:W-:Y:S01]  /*5400*/  FMUL.FTZ R90, R45, UR12 ;  /* 0x0000000c2d5a7c20 */ /* 0x000fe20008410000 */
[----:B------:R-:W-:Y:S01]  /*5410*/  FMUL.FTZ R91, R36, UR12 ;  /* 0x0000000c245b7c20 */ /* 0x000fe20008410000 */
[----:B------:R-:W-:Y:S02]  /*5420*/  CS2R R28, SRZ ;  /* 0x00000000001c7805 */ /* 0x000fe4000001ff00 */
[----:B------:R-:W-:Y:S01]  /*5430*/  ISETP.GE.U32.AND P5, PT, R101, 0x1000000, PT ;  /* 0x010000006500780c */ /* 0x000fe20003fa6070 */
[----:B------:R-:W-:Y:S01]  /*5440*/  FMUL.FTZ R32, R89, UR5 ;  /* 0x0000000559207c20 */ /* 0x000fe20008410000 */
[----:B-----5:R-:W-:Y:S01]  /*5450*/  FMUL.FTZ R4, R92, R31 ;  /* 0x0000001f5c047220 */ /* 0x020fe20000410000 */
[----:B------:R-:W-:Y:S01]  /*5460*/  @P2 FMUL.FTZ R28, R31, R30 ;  /* 0x0000001e1f1c2220 */ /* 0x000fe20000410000 */
[----:B------:R-:W-:Y:S01]  /*5470*/  FMUL.FTZ R31, R90, UR5 ;  /* 0x000000055a1f7c20 */ /* 0x000fe20008410000 */
[----:B------:R-:W-:Y:S01]  /*5480*/  FMUL.FTZ R34, R91, UR5 ;  /* 0x000000055b227c20 */ /* 0x000fe20008410000 */
[----:B------:R-:W-:-:S02]  /*5490*/  @P3 HADD2.F32 R33, -RZ, R184.H1_H1 ;  /* 0x300000b8ff213230 */ /* 0x000fc40000004100 */
[----:B------:R-:W-:Y:S01]  /*54a0*/  FMUL.FTZ R32, R32, UR4 ;  /* 0x0000000420207c20 */ /* 0x000fe20008410000 */
[----:B------:R-:W-:Y:S01]  /*54b0*/  FMUL.FTZ R31, R31, UR4 ;  /* 0x000000041f1f7c20 */ /* 0x000fe20008410000 */
[----:B------:R-:W-:Y:S01]  /*54c0*/  FMUL.FTZ R92, R34, UR4 ;  /* 0x00000004225c7c20 */ /* 0x000fe20008410000 */
[----:B------:R-:W-:Y:S02]  /*54d0*/  @P4 HADD2.F32 R34, -RZ, R113.H0_H0 ;  /* 0x20000071ff224230 */ /* 0x000fe40000004100 */
[----:B------:R-:W-:Y:S01]  /*54e0*/  @P3 FMUL.FTZ R29, R32, R33 ;  /* 0x00000021201d3220 */ /* 0x000fe20000410000 */
[----:B------:R-:W-:Y:S01]  /*54f0*/  FMUL.FTZ R32, R93, R32 ;  /* 0x000000205d207220 */ /* 0x000fe20000410000 */
[----:B------:R-:W-:Y:S01]  /*5500*/  FMUL.FTZ R41, R94, R31 ;  /* 0x0000001f5e297220 */ /* 0x000fe20000410000 */
[----:B------:R-:W-:Y:S01]  /*5510*/  FMUL.FTZ R43, R95, R92 ;  /* 0x0000005c5f2b7220 */ /* 0x000fe20000410000 */
[----:B------:R-:W-:Y:S01]  /*5520*/  MOV R30, RZ ;  /* 0x000000ff001e7202 */ /* 0x000fe20000000f00 */
[----:B------:R-:W-:Y:S01]  /*5530*/  @P4 FMUL.FTZ R30, R31, R34 ;  /* 0x000000221f1e4220 */ /* 0x000fe20000410000 */
[----:B------:R-:W-:-:S02]  /*5540*/  MOV R31, RZ ;  /* 0x000000ff001f7202 */ /* 0x000fc40000000f00 */
[----:B------:R-:W-:Y:S02]  /*5550*/  FSEL R4, R4, RZ, P2 ;  /* 0x000000ff04047208 */ /* 0x000fe40001000000 */
[----:B------:R-:W-:Y:S02]  /*5560*/  FSEL R36, R32, RZ, P3 ;  /* 0x000000ff20247208 */ /* 0x000fe40001800000 */
[----:B------:R-:W-:Y:S02]  /*5570*/  FSEL R41, R41, RZ, P4 ;  /* 0x000000ff29297208 */ /* 0x000fe40002000000 */
[----:B------:R-:W-:Y:S01]  /*5580*/  FSEL R43, R43, RZ, P5 ;  /* 0x000000ff2b2b7208 */ /* 0x000fe20002800000 */
[----:B------:R-:W-:Y:S06]  /*5590*/  @!P5 BRA `(.L_x_13779) ;  /* 0x0000000000c8d947 */ /* 0x000fec0003800000 */
[----:B------:R-:W-:-:S05]  /*55a0*/  HADD2.F32 R31, -RZ, R184.H0_H0 ;  /* 0x200000b8ff1f7230 */ /* 0x000fca0000004100 */
[----:B------:R-:W-:Y:S01]  /*55b0*/  FMUL.FTZ R31, R92, R31 ;  /* 0x0000001f5c1f7220 */ /* 0x000fe20000410000 */
[----:B------:R-:W-:Y:S06]  /*55c0*/  BRA `(.L_x_13779) ;  /* 0x0000000000bc7947 */ /* 0x000fec0003800000 */
.L_x_13778:
[----:B------:R-:W-:Y:S02]  /*55d0*/  MOV R4, UR13 ;  /* 0x0000000d00047c02 */ /* 0x000fe40008000f00 */
[----:B0-----:R-:W-:Y:S02]  /*55e0*/  MOV R28, UR13 ;  /* 0x0000000d001c7c02 */ /* 0x001fe40008000f00 */
[----:B------:R-:W-:Y:S01]  /*55f0*/  LOP3.LUT P2, RZ, R101, 0xff, RZ, 0xc0, !PT ;  /* 0x000000ff65ff7812 */ /* 0x000fe2000784c0ff */
[----:B------:R-:W-:Y:S01]  /*5600*/  FFMA.FTZ R4, R41, R4, UR14 ;  /* 0x0000000e29047e23 */ /* 0x000fe20008010004 */
[----:B------:R-:W-:Y:S01]  /*5610*/  LOP3.LUT P3, RZ, R101, 0xff00, RZ, 0xc0, !PT ;  /* 0x0000ff0065ff7812 */ /* 0x000fe2000786c0ff */
[-C--:B------:R-:W-:Y:S01]  /*5620*/  FFMA.FTZ R43, R43, R28.reuse, UR14 ;  /* 0x0000000e2b2b7e23 */ /* 0x080fe2000801001c */
[----:B------:R-:W-:Y:S01]  /*5630*/  FFMA.FTZ R45, R45, R28, UR14 ;  /* 0x0000000e2d2d7e23 */ /* 0x000fe2000801001c */
[----:B------:R-:W-:Y:S01]  /*5640*/  FADD.FTZ R4, R31, -R4 ;  /* 0x800000041f047221 */ /* 0x000fe20000010000 */
[----:B------:R-:W-:Y:S01]  /*5650*/  MOV R31, UR13 ;  /* 0x0000000d001f7c02 */ /* 0x000fe20008000f00 */
[----:B------:R-:W-:Y:S01]  /*5660*/  FADD.FTZ R43, R32, -R43 ;  /* 0x8000002b202b7221 */ /* 0x000fe20000010000 */
[----:B------:R-:W-:Y:S01]  /*5670*/  LOP3.LUT P4, RZ, R101, 0xff0000, RZ, 0xc0, !PT ;  /* 0x00ff000065ff7812 */ /* 0x000fe2000788c0ff */
[----:B------:R-:W-:Y:S01]  /*5680*/  FMUL.FTZ R4, R4, UR12 ;  /* 0x0000000c04047c20 */ /* 0x000fe20008410000 */
[----:B------:R-:W-:Y:S01]  /*5690*/  FADD.FTZ R45, R34, -R45 ;  /* 0x8000002d222d7221 */ /* 0x000fe20000010000 */
[----:B------:R-:W-:Y:S01]  /*56a0*/  FMUL.FTZ R30, R43, UR12 ;  /* 0x0000000c2b1e7c20 */ /* 0x000fe20008410000 */
[----:B------:R-:W-:Y:S01]  /*56b0*/  FFMA.FTZ R31, R114, R31, UR14 ;  /* 0x0000000e721f7e23 */ /* 0x000fe2000801001f */
[----:B------:R-:W-:Y:S01]  /*56c0*/  FMUL.FTZ R4, R4, UR5 ;  /* 0x0000000504047c20 */ /* 0x000fe20008410000 */
[----:B------:R-:W-:-:S02]  /*56d0*/  @P2 HADD2.F32 R32, -RZ, R112.H0_H0 ;  /* 0x20000070ff202230 */ /* 0x000fc40000004100 */
[----:B------:R-:W-:Y:S01]  /*56e0*/  FMUL.FTZ R30, R30, UR5 ;  /* 0x000000051e1e7c20 */ /* 0x000fe20008410000 */
[----:B------:R-:W-:Y:S01]  /*56f0*/  FADD.FTZ R33, R36, -R31 ;  /* 0x8000001f24217221 */ /* 0x000fe20000010000 */
[----:B------:R-:W-:Y:S01]  /*5700*/  FMUL.FTZ R29, R4, UR4 ;  /* 0x00000004041d7c20 */ /* 0x000fe20008410000 */
[----:B------:R-:W-:Y:S02]  /*5710*/  @P3 HADD2.F32 R31, -RZ, R184.H1_H1 ;  /* 0x300000b8ff1f3230 */ /* 0x000fe40000004100 */
[----:B------:R-:W-:Y:S01]  /*5720*/  FMUL.FTZ R30, R30, UR4 ;  /* 0x000000041e1e7c20 */ /* 0x000fe20008410000 */
[----:B------:R-:W-:Y:S01]  /*5730*/  MOV R28, RZ ;  /* 0x000000ff001c7202 */ /* 0x000fe20000000f00 */
[----:B------:R-:W-:Y:S01]  /*5740*/  FMUL.FTZ R45, R45, UR12 ;  /* 0x0000000c2d2d7c20 */ /* 0x000fe20008410000 */
[-C--:B-----5:R-:W-:Y:S01]  /*5750*/  FMUL.FTZ R4, R92, R29.reuse ;  /* 0x0000001d5c047220 */ /* 0x0a0fe20000410000 */
[----:B------:R-:W-:Y:S01]  /*5760*/  @P2 FMUL.FTZ R28, R32, R29 ;  /* 0x0000001d201c2220 */ /* 0x000fe20000410000 */
[----:B------:R-:W-:Y:S01]  /*5770*/  MOV R29, RZ ;  /* 0x000000ff001d7202 */ /* 0x000fe20000000f00 */
[----:B------:R-:W-:Y:S01]  /*5780*/  @P3 FMUL.FTZ R29, R31, R30 ;  /* 0x0000001e1f1d3220 */ /* 0x000fe20000410000 */
[----:B------:R-:W-:Y:S01]  /*5790*/  ISETP.GE.U32.AND P5, PT, R101, 0x1000000, PT ;  /* 0x010000006500780c */ /* 0x000fe20003fa6070 */
[----:B------:R-:W-:Y:S01]  /*57a0*/  FMUL.FTZ R31, R45, UR5 ;  /* 0x000000052d1f7c20 */ /* 0x000fe20008410000 */
[----:B------:R-:W-:Y:S01]  /*57b0*/  FMUL.FTZ R33, R33, UR12 ;  /* 0x0000000c21217c20 */ /* 0x000fe20008410000 */
[----:B------:R-:W-:-:S02]  /*57c0*/  @P4 HADD2.F32 R32, -RZ, R113.H0_H0 ;  /* 0x20000071ff204230 */ /* 0x000fc40000004100 */
[----:B------:R-:W-:Y:S01]  /*57d0*/  FMUL.FTZ R36, R93, R30 ;  /* 0x0000001e5d247220 */ /* 0x000fe20000410000 */
[----:B------:R-:W-:Y:S01]  /*57e0*/  FMUL.FTZ R41, R31, UR4 ;  /* 0x000000041f297c20 */ /* 0x000fe20008410000 */
[----:B------:R-:W-:Y:S01]  /*57f0*/  FMUL.FTZ R33, R33, UR5 ;  /* 0x0000000521217c20 */ /* 0x000fe20008410000 */
[----:B------:R-:W-:Y:S02]  /*5800*/  MOV R30, RZ ;  /* 0x000000ff001e7202 */ /* 0x000fe40000000f00 */
[-C--:B------:R-:W-:Y:S01]  /*5810*/  @P4 FMUL.FTZ R30, R32, R41.reuse ;  /* 0x00000029201e4220 */ /* 0x080fe20000410000 */
[----:B------:R-:W-:Y:S01]  /*5820*/  FMUL.FTZ R32, R33, UR4 ;  /* 0x0000000421207c20 */ /* 0x000fe20008410000 */
[----:B------:R-:W-:Y:S01]  /*5830*/  FMUL.FTZ R41, R94, R41 ;  /* 0x000000295e297220 */ /* 0x000fe20000410000 */
[----:B------:R-:W-:Y:S01]  /*5840*/  MOV R31, RZ ;  /* 0x000000ff001f7202 */ /* 0x000fe20000000f00 */
[----:B------:R-:W-:Y:S02]  /*5850*/  @P5 HADD2.F32 R33, -RZ, R184.H0_H0 ;  /* 0x200000b8ff215230 */ /* 0x000fe40000004100 */
[----:B------:R-:W-:Y:S01]  /*5860*/  FMUL.FTZ R43, R95, R32 ;  /* 0x000000205f2b7220 */ /* 0x000fe20000410000 */
[----:B------:R-:W-:-:S02]  /*5870*/  FSEL R4, R4, RZ, P2 ;  /* 0x000000ff04047208 */ /* 0x000fc40001000000 */
[----:B------:R-:W-:Y:S01]  /*5880*/  FSEL R36, R36, RZ, P3 ;  /* 0x000000ff24247208 */ /* 0x000fe20001800000 */
[----:B------:R-:W-:Y:S01]  /*5890*/  @P5 FMUL.FTZ R31, R33, R32 ;  /* 0x00000020211f5220 */ /* 0x000fe20000410000 */
[----:B------:R-:W-:Y:S02]  /*58a0*/  FSEL R41, R41, RZ, P4 ;  /* 0x000000ff29297208 */ /* 0x000fe40002000000 */
[----:B------:R-:W-:-:S07]  /*58b0*/  FSEL R43, R43, RZ, P5 ;  /* 0x000000ff2b2b7208 */ /* 0x000fce0002800000 */
.L_x_13779:
[----:B------:R-:W-:Y:S05]  /*58c0*/  BSYNC.RECONVERGENT B0 ;  /* 0x0000000000007941 */ /* 0x000fea0003800200 */
.L_x_13777:
[----:B------:R-:W0:Y:S01]  /*58d0*/  @P0 LDC.64 R32, c[0x0][0x478] ;  /* 0x00011e00ff200b82 */ /* 0x000e220000000a00 */
[----:B------:R-:W-:Y:S01]  /*58e0*/  MOV R34, 0x10 ;  /* 0x0000001000227802 */ /* 0x000fe20000000f00 */
[----:B------:R-:W-:Y:S02]  /*58f0*/  HFMA2 R35, -RZ, RZ, 0, 9.5367431640625e-07 ;  /* 0x00000010ff237431 */ /* 0x000fe400000001ff */
[----:B0-----:R-:W-:-:S05]  /*5900*/  @P0 IMAD.WIDE.U32 R32, R3, 0x10, R32 ;  /* 0x0000001003200825 */ /* 0x001fca00078e0020 */
[----:B------:R0:W-:Y:S02]  /*5910*/  @P0 STG.E.128 desc[UR16][R32.64], R88 ;  /* 0x0000005820000986 */ /* 0x0001e4000c101d10 */
[----:B0-----:R-:W-:-:S04]  /*5920*/  IMAD.WIDE.U32 R32, R3, R34, UR28 ;  /* 0x0000001c03207e25 */ /* 0x001fc8000f8e0022 */
[----:B------:R-:W-:Y:S01]  /*5930*/  IMAD.WIDE.U32 R34, R2, R35, UR26 ;  /* 0x0000001a02227e25 */ /* 0x000fe2000f8e0023 */
[----:B------:R0:W-:Y:S04]  /*5940*/  STG.E.128 desc[UR16][R32.64], R28 ;  /* 0x0000001c20007986 */ /* 0x0001e8000c101d10 */
[----:B0-----:R0:W5:Y:S01]  /*5950*/  LDG.E.128 R28, desc[UR16][R34.64] ;  /* 0x00000010221c7981 */ /* 0x001162000c1e1d00 */
[--C-:B------:R-:W-:Y:S01]  /*5960*/  SHF.R.U32.HI R92, RZ, 0x10, R47.reuse ;  /* 0x00000010ff5c7819 */ /* 0x100fe2000001162f */
[----:B------:R-:W-:Y:S01]  /*5970*/  BSSY.RECONVERGENT B0, `(.L_x_13780) ;  /* 0x0000063000007945 */ /* 0x000fe20003800200 */
[----:B------:R-:W-:-:S04]  /*5980*/  SHF.R.U64 R3, R46, 0x10, R47 ;  /* 0x000000102e037819 */ /* 0x000fc8000000122f */
[----:B------:R-:W-:Y:S01]  /*5990*/  PRMT R92, R92, 0x5410, R3 ;  /* 0x000054105c5c7816 */ /* 0x000fe20000000003 */
[----:B------:R-:W-:Y:S06]  /*59a0*/  @!P0 BRA `(.L_x_13781) ;  /* 0x0000000000c48947 */ /* 0x000fec0003800000 */
[----:B------:R-:W-:Y:S02]  /*59b0*/  MOV R32, UR13 ;  /* 0x0000000d00207c02 */ /* 0x000fe40008000f00 */
[----:B------:R-:W-:Y:S02]  /*59c0*/  MOV R3, UR13 ;  /* 0x0000000d00037c02 */ /* 0x000fe40008000f00 */
[----:B0-----:R-:W-:Y:S01]  /*59d0*/  MOV R34, UR13 ;  /* 0x0000000d00227c02 */ /* 0x001fe20008000f00 */
[----:B------:R-:W-:Y:S01]  /*59e0*/  FFMA.FTZ R115, R115, R32, UR14 ;  /* 0x0000000e73737e23 */ /* 0x000fe20008010020 */
[----:B------:R-:W-:Y:S01]  /*59f0*/  MOV R33, UR13 ;  /* 0x0000000d00217c02 */ /* 0x000fe20008000f00 */
[----:B------:R-:W-:Y:S01]  /*5a00*/  FFMA.FTZ R3, R116, R3, UR14 ;  /* 0x0000000e74037e23 */ /* 0x000fe20008010003 */
[----:B------:R-:W-:Y:S01]  /*5a10*/  LOP3.LUT P2, RZ, R120, 0xff, RZ, 0xc0, !PT ;  /* 0x000000ff78ff7812 */ /* 0x000fe2000784c0ff */
[----:B------:R-:W-:Y:S01]  /*5a20*/  FFMA.FTZ R117, R117, R34, UR14 ;  /* 0x0000000e75757e23 */ /* 0x000fe20008010022 */
[----:B------:R-:W-:Y:S01]  /*5a30*/  FADD.FTZ R115, R38, -R115 ;  /* 0x8000007326737221 */ /* 0x000fe20000010000 */
[----:B------:R-:W-:Y:S01]  /*5a40*/  FFMA.FTZ R33, R118, R33, UR14 ;  /* 0x0000000e76217e23 */ /* 0x000fe20008010021 */
[----:B------:R-:W-:Y:S01]  /*5a50*/  FADD.FTZ R3, R40, -R3 ;  /* 0x8000000328037221 */ /* 0x000fe20000010000 */
[----:B------:R-:W-:Y:S01]  /*5a60*/  FADD.FTZ R117, R42, -R117 ;  /* 0x800000752a757221 */ /* 0x000fe20000010000 */
[----:B------:R-:W-:Y:S01]  /*5a70*/  LOP3.LUT P3, RZ, R120, 0xff00, RZ, 0xc0, !PT ;  /* 0x0000ff0078ff7812 */ /* 0x000fe2000786c0ff */
[----:B------:R-:W-:Y:S01]  /*5a80*/  FADD.FTZ R91, R44, -R33 ;  /* 0x800000212c5b7221 */ /* 0x000fe20000010000 */
[C---:B------:R-:W-:Y:S01]  /*5a90*/  LOP3.LUT P4, RZ, R120.reuse, 0xff0000, RZ, 0xc0, !PT ;  /* 0x00ff000078ff7812 */ /* 0x040fe2000788c0ff */
[----:B------:R-:W-:Y:S01]  /*5aa0*/  FMUL.FTZ R88, R115, UR12 ;  /* 0x0000000c73587c20 */ /* 0x000fe20008410000 */
[----:B------:R-:W-:Y:S01]  /*5ab0*/  FMUL.FTZ R89, R3, UR12 ;  /* 0x0000000c03597c20 */ /* 0x000fe20008410000 */
[----:B------:R-:W-:Y:S01]  /*5ac0*/  FMUL.FTZ R90, R117, UR12 ;  /* 0x0000000c755a7c20 */ /* 0x000fe20008410000 */
[----:B------:R-:W-:Y:S01]  /*5ad0*/  FMUL.FTZ R91, R91, UR12 ;  /* 0x0000000c5b5b7c20 */ /* 0x000fe20008410000 */
[----:B------:R-:W-:Y:S01]  /*5ae0*/  ISETP.GE.U32.AND P5, PT, R120, 0x1000000, PT ;  /* 0x010000007800780c */ /* 0x000fe20003fa6070 */
        /* <DEDUP_REMOVED lines=8> */
[----:B------:R-:W-:-:S02]  /*5b70*/  @P3 HADD2.F32 R35, -RZ, R92.H1_H1 ;  /* 0x3000005cff233230 */ /* 0x000fc40000004100 */
[----:B-----5:R-:W-:Y:S01]  /*5b80*/  FMUL.FTZ R28, R28, R3 ;  /* 0x000000031c1c7220 */ /* 0x020fe20000410000 */
[----:B------:R-:W-:Y:S02]  /*5b90*/  @P2 HADD2.F32 R38, -RZ, R46.H0_H0 ;  /* 0x2000002eff262230 */ /* 0x000fe40000004100 */
[----:B------:R-:W-:Y:S01]  /*5ba0*/  FMUL.FTZ R29, R29, R40 ;  /* 0x000000281d1d7220 */ /* 0x000fe20000410000 */
[----:B------:R-:W-:Y:S02]  /*5bb0*/  @P4 HADD2.F32 R44, -RZ, R47.H0_H0 ;  /* 0x2000002fff2c4230 */ /* 0x000fe40000004100 */
[----:B------:R-:W-:Y:S01]  /*5bc0*/  FMUL.FTZ R42, R30, R45 ;  /* 0x0000002d1e2a7220 */ /* 0x000fe20000410000 */
[----:B------:R-:W-:Y:S01]  /*5bd0*/  FMUL.FTZ R93, R31, R94 ;  /* 0x0000005e1f5d7220 */ /* 0x000fe20000410000 */
[----:B------:R-:W-:Y:S02]  /*5be0*/  CS2R R32, SRZ ;  /* 0x0000000000207805 */ /* 0x000fe4000001ff00 */
[----:B------:R-:W-:Y:S01]  /*5bf0*/  MOV R34, RZ ;  /* 0x000000ff00227202 */ /* 0x000fe20000000f00 */
[----:B------:R-:W-:Y:S01]  /*5c00*/  @P2 FMUL.FTZ R32, R3, R38 ;  /* 0x0000002603202220 */ /* 0x000fe20000410000 */
[----:B------:R-:W-:Y:S01]  /*5c10*/  @P3 FMUL.FTZ R33, R40, R35 ;  /* 0x0000002328213220 */ /* 0x000fe20000410000 */
        /* <DEDUP_REMOVED lines=10> */
.L_x_13781:
[C---:B------:R-:W-:Y:S02]  /*5cc0*/  LOP3.LUT P3, RZ, R120.reuse, 0xff00, RZ, 0xc0, !PT ;  /* 0x0000ff0078ff7812 */ /* 0x040fe4000786c0ff */
[----:B------:R-:W-:Y:S02]  /*5cd0*/  ISETP.GE.U32.AND P5, PT, R120, 0x1000000, PT ;  /* 0x010000007800780c */ /* 0x000fe40003fa6070 */
        /* <DEDUP_REMOVED lines=14> */
[----:B------:R-:W-:-:S02]  /*5dc0*/  @P3 HADD2.F32 R3, -RZ, R92.H1_H1 ;  /* 0x3000005cff033230 */ /* 0x000fc40000004100 */
[----:B------:R-:W-:Y:S01]  /*5dd0*/  FMUL.FTZ R44, R115, UR12 ;  /* 0x0000000c732c7c20 */ /* 0x000fe20008410000 */
[----:B------:R-:W-:Y:S02]  /*5de0*/  @P5 HADD2.F32 R38, -RZ, R92.H0_H0 ;  /* 0x2000005cff265230 */ /* 0x000fe40000004100 */
        /* <DEDUP_REMOVED lines=12> */
[----:B-----5:R-:W-:Y:S01]  /*5eb0*/  FMUL.FTZ R28, R28, R93 ;  /* 0x0000005d1c1c7220 */ /* 0x020fe20000410000 */
[----:B------:R-:W-:Y:S02]  /*5ec0*/  @P4 HADD2.F32 R42, -RZ, R47.H0_H0 ;  /* 0x2000002fff2a4230 */ /* 0x000fe40000004100 */
[----:B------:R-:W-:Y:S01]  /*5ed0*/  FMUL.FTZ R29, R29, R94 ;  /* 0x0000005e1d1d7220 */ /* 0x000fe20000410000 */
[----:B------:R-:W-:Y:S01]  /*5ee0*/  FMUL.FTZ R45, R30, R95 ;  /* 0x0000005f1e2d7220 */ /* 0x000fe20000410000 */
[-C--:B------:R-:W-:Y:S01]  /*5ef0*/  FMUL.FTZ R44, R31, R96.reuse ;  /* 0x000000601f2c7220 */ /* 0x080fe20000410000 */
[----:B------:R-:W-:Y:S02]  /*5f00*/  CS2R R34, SRZ ;  /* 0x0000000000227805 */ /* 0x000fe4000001ff00 */
[----:B------:R-:W-:Y:S01]  /*5f10*/  CS2R R32, SRZ ;  /* 0x0000000000207805 */ /* 0x000fe2000001ff00 */
[----:B------:R-:W-:Y:S01]  /*5f20*/  @P5 FMUL.FTZ R35, R38, R96 ;  /* 0x0000006026235220 */ /* 0x000fe20000410000 */
[----:B------:R-:W-:Y:S01]  /*5f30*/  @P2 FMUL.FTZ R32, R40, R93 ;  /* 0x0000005d28202220 */ /* 0x000fe20000410000 */
[----:B------:R-:W-:Y:S01]  /*5f40*/  @P3 FMUL.FTZ R33, R3, R94 ;  /* 0x0000005e03213220 */ /* 0x000fe20000410000 */
[----:B------:R-:W-:Y:S01]  /*5f50*/  @P4 FMUL.FTZ R34, R42, R95 ;  /* 0x0000005f2a224220 */ /* 0x000fe20000410000 */
[----:B------:R-:W-:-:S02]  /*5f60*/  FSEL R31, R28, RZ, P2 ;  /* 0x000000ff1c1f7208 */ /* 0x000fc40001000000 */
[----:B------:R-:W-:Y:S02]  /*5f70*/  FSEL R30, R29, RZ, P3 ;  /* 0x000000ff1d1e7208 */ /* 0x000fe40001800000 */
[----:B------:R-:W-:Y:S02]  /*5f80*/  FSEL R45, R45, RZ, P4 ;  /* 0x000000ff2d2d7208 */ /* 0x000fe40002000000 */
[----:B------:R-:W-:-:S07]  /*5f90*/  FSEL R38, R44, RZ, P5 ;  /* 0x000000ff2c267208 */ /* 0x000fce0002800000 */
.L_x_13782:
[----:B------:R-:W-:Y:S05]  /*5fa0*/  BSYNC.RECONVERGENT B0 ;  /* 0x0000000000007941 */ /* 0x000fea0003800200 */
.L_x_13780:
[----:B------:R-:W0:Y:S01]  /*5fb0*/  @P0 LDC.64 R28, c[0x0][0x478] ;  /* 0x00011e00ff1c0b82 */ /* 0x000e220000000a00 */
[----:B------:R-:W-:Y:S01]  /*5fc0*/  MOV R3, 0x10 ;  /* 0x0000001000037802 */ /* 0x000fe20000000f00 */
[----:B0-----:R-:W-:-:S04]  /*5fd0*/  @P0 IMAD.WIDE.U32 R28, R2, 0x10, R28 ;  /* 0x00000010021c0825 */ /* 0x001fc800078e001c */
[----:B------:R-:W-:Y:S01]  /*5fe0*/  IMAD.WIDE.U32 R2, R2, R3, UR28 ;  /* 0x0000001c02027e25 */ /* 0x000fe2000f8e0003 */
[----:B------:R0:W-:Y:S04]  /*5ff0*/  @P0 STG.E.128 desc[UR16][R28.64], R88 ;  /* 0x000000581c000986 */ /* 0x0001e8000c101d10 */
[----:B------:R0:W-:Y:S01]  /*6000*/  STG.E.128 desc[UR16][R2.64], R32 ;  /* 0x0000002002007986 */ /* 0x0001e2000c101d10 */
[----:B------:R-:W-:Y:S05]  /*6010*/  BRA `(.L_x_13783) ;  /* 0x0000003400a07947 */ /* 0x000fea0003800000 */
.L_x_13758:
[----:B------:R-:W-:-:S05]  /*6020*/  HFMA2 R92, -RZ, RZ, 0, 9.5367431640625e-07 ;  /* 0x00000010ff5c7431 */ /* 0x000fca00000001ff */
[----:B------:R-:W-:-:S06]  /*6030*/  IMAD.WIDE.U32 R92, R156, R92, UR26 ;  /* 0x0000001a9c5c7e25 */ /* 0x000fcc000f8e005c */
[----:B------:R-:W5:Y:S01]  /*6040*/  LDG.E.128 R92, desc[UR16][R92.64] ;  /* 0x000000105c5c7981 */ /* 0x000f62000c1e1d00 */
[----:B------:R-:W-:Y:S01]  /*6050*/  UISETP.NE.U32.AND UP1, UPT, UR24, URZ, UPT ;  /* 0x000000ff1800728c */ /* 0x000fe2000bf25070 */
[----:B------:R-:W-:Y:S03]  /*6060*/  BSSY.RECONVERGENT B0, `(.L_x_13784) ;  /* 0x0000065000007945 */ /* 0x000fe60003800200 */
[----:B------:R-:W-:-:S09]  /*6070*/  UISETP.NE.AND.EX UP1, UPT, UR25, URZ, UPT, UP1 ;  /* 0x000000ff1900728c */ /* 0x000fd2000bf25310 */
[----:B------:R-:W-:Y:S05]  /*6080*/  BRA.U UP1, `(.L_x_13785) ;  /* 0x0000000101cc7547 */ /* 0x000fea000b800000 */
        /* <DEDUP_REMOVED lines=8> */
[----:B------:R-:W-:Y:S02]  /*6110*/  FFMA.FTZ R96, R96, UR12, R56 ;  /* 0x0000000c60607c23 */ /* 0x000fe40008010038 */
[----:B------:R-:W-:Y:S02]  /*6120*/  @P0 HADD2.F32 R98, -RZ, R48.H0_H0 ;  /* 0x20000030ff620230 */ /* 0x000fe40000004100 */
[----:B------:R-:W-:Y:S02]  /*6130*/  FMUL.FTZ R96, R96, UR5 ;  /* 0x0000000560607c20 */ /* 0x000fe40008410000 */
[----:B------:R-:W-:Y:S02]  /*6140*/  @P3 HADD2.F32 R99, -RZ, R49.H0_H0 ;  /* 0x20000031ff633230 */ /* 0x000fe40000004100 */
[----:B------:R-:W-:Y:S01]  /*6150*/  FMUL.FTZ R97, R96, UR4 ;  /* 0x0000000460617c20 */ /* 0x000fe20008410000 */
[----:B------:R-:W-:-:S03]  /*6160*/  MOV R96, RZ ;  /* 0x000000ff00607202 */ /* 0x000fc60000000f00 */
[-C--:B------:R-:W-:Y:S01]  /*6170*/  FMUL.FTZ R0, R92, R97.reuse ;  /* 0x000000615c007220 */ /* 0x080fe20000410000 */
[----:B------:R-:W-:Y:S01]  /*6180*/  MOV R92, UR13 ;  /* 0x0000000d005c7c02 */ /* 0x000fe20008000f00 */
[----:B------:R-:W-:Y:S01]  /*6190*/  @P0 FMUL.FTZ R96, R98, R97 ;  /* 0x0000006162600220 */ /* 0x000fe20000410000 */
[----:B------:R-:W-:Y:S01]  /*61a0*/  @P2 HADD2.F32 R98, -RZ, R177.H1_H1 ;  /* 0x300000b1ff622230 */ /* 0x000fe20000004100 */
[----:B------:R-:W-:Y:S02]  /*61b0*/  MOV R97, RZ ;  /* 0x000000ff00617202 */ /* 0x000fe40000000f00 */
[----:B------:R-:W-:Y:S01]  /*61c0*/  FFMA.FTZ R92, R161, R92, UR14 ;  /* 0x0000000ea15c7e23 */ /* 0x000fe2000801005c */
[----:B------:R-:W-:-:S03]  /*61d0*/  FSEL R0, R0, RZ, P0 ;  /* 0x000000ff00007208 */ /* 0x000fc60000000000 */
[----:B------:R-:W-:-:S04]  /*61e0*/  FADD.FTZ R92, R166, -R92 ;  /* 0x8000005ca65c7221 */ /* 0x000fc80000010000 */
[----:B------:R-:W-:-:S04]  /*61f0*/  FFMA.FTZ R92, R92, UR12, R57 ;  /* 0x0000000c5c5c7c23 */ /* 0x000fc80008010039 */
[----:B------:R-:W-:-:S04]  /*6200*/  FMUL.FTZ R92, R92, UR5 ;  /* 0x000000055c5c7c20 */ /* 0x000fc80008410000 */
[----:B------:R-:W-:-:S04]  /*6210*/  FMUL.FTZ R92, R92, UR4 ;  /* 0x000000045c5c7c20 */ /* 0x000fc80008410000 */
[-C--:B------:R-:W-:Y:S01]  /*6220*/  FMUL.FTZ R93, R93, R92.reuse ;  /* 0x0000005c5d5d7220 */ /* 0x080fe20000410000 */
[----:B------:R-:W-:Y:S01]  /*6230*/  @P2 FMUL.FTZ R97, R98, R92 ;  /* 0x0000005c62612220 */ /* 0x000fe20000410000 */
[----:B------:R-:W-:Y:S02]  /*6240*/  MOV R92, UR13 ;  /* 0x0000000d005c7c02 */ /* 0x000fe40008000f00 */
[----:B------:R-:W-:Y:S02]  /*6250*/  MOV R98, RZ ;  /* 0x000000ff00627202 */ /* 0x000fe40000000f00 */
[----:B------:R-:W-:Y:S01]  /*6260*/  FSEL R102, R93, RZ, P2 ;  /* 0x000000ff5d667208 */ /* 0x000fe20001000000 */
[----:B------:R-:W-:-:S04]  /*6270*/  FFMA.FTZ R92, R160, R92, UR14 ;  /* 0x0000000ea05c7e23 */ /* 0x000fc8000801005c */
        /* <DEDUP_REMOVED lines=20> */
.L_x_13785:
        /* <DEDUP_REMOVED lines=10> */
[----:B------:R-:W-:Y:S01]  /*6460*/  FFMA.FTZ R88, R88, UR12, R56 ;  /* 0x0000000c58587c23 */ /* 0x000fe20008010038 */
[----:B------:R-:W-:-:S03]  /*6470*/  @P0 HADD2.F32 R90, -RZ, R48.H0_H0 ;  /* 0x20000030ff5a0230 */ /* 0x000fc60000004100 */
[----:B------:R-:W-:Y:S01]  /*6480*/  FMUL.FTZ R89, R88, UR5 ;  /* 0x0000000558597c20 */ /* 0x000fe20008410000 */
[----:B------:R-:W-:-:S03]  /*6490*/  @P2 HADD2.F32 R91, -RZ, R177.H1_H1 ;  /* 0x300000b1ff5b2230 */ /* 0x000fc60000004100 */
[----:B------:R-:W-:Y:S01]  /*64a0*/  FMUL.FTZ R89, R89, UR4 ;  /* 0x0000000459597c20 */ /* 0x000fe20008410000 */
[----:B------:R-:W-:-:S03]  /*64b0*/  @P4 HADD2.F32 R102, -RZ, R177.H0_H0 ;  /* 0x200000b1ff664230 */ /* 0x000fc60000004100 */
[-C--:B------:R-:W-:Y:S01]  /*64c0*/  FMUL.FTZ R0, R92, R89.reuse ;  /* 0x000000595c007220 */ /* 0x080fe20000410000 */
[----:B------:R-:W-:Y:S01]  /*64d0*/  @P0 FMUL.FTZ R96, R90, R89 ;  /* 0x000000595a600220 */ /* 0x000fe20000410000 */
[----:B------:R-:W-:Y:S01]  /*64e0*/  MOV R89, UR13 ;  /* 0x0000000d00597c02 */ /* 0x000fe20008000f00 */
[----:B------:R-:W-:Y:S02]  /*64f0*/  @P3 HADD2.F32 R92, -RZ, R49.H0_H0 ;  /* 0x20000031ff5c3230 */ /* 0x000fe40000004100 */
[----:B------:R-:W-:Y:S02]  /*6500*/  FSEL R0, R0, RZ, P0 ;  /* 0x000000ff00007208 */ /* 0x000fe40000000000 */
[----:B------:R-:W-:-:S04]  /*6510*/  FFMA.FTZ R89, R161, R89, UR14 ;  /* 0x0000000ea1597e23 */ /* 0x000fc80008010059 */
[----:B------:R-:W-:-:S04]  /*6520*/  FADD.FTZ R89, R166, -R89 ;  /* 0x80000059a6597221 */ /* 0x000fc80000010000 */
[----:B------:R-:W-:-:S04]  /*6530*/  FFMA.FTZ R89, R89, UR12, R57 ;  /* 0x0000000c59597c23 */ /* 0x000fc80008010039 */
[----:B------:R-:W-:-:S04]  /*6540*/  FMUL.FTZ R90, R89, UR5 ;  /* 0x00000005595a7c20 */ /* 0x000fc80008410000 */
[----:B------:R-:W-:-:S04]  /*6550*/  FMUL.FTZ R90, R90, UR4 ;  /* 0x000000045a5a7c20 */ /* 0x000fc80008410000 */
[-C--:B------:R-:W-:Y:S01]  /*6560*/  FMUL.FTZ R93, R93, R90.reuse ;  /* 0x0000005a5d5d7220 */ /* 0x080fe20000410000 */
[----:B------:R-:W-:Y:S01]  /*6570*/  @P2 FMUL.FTZ R97, R91, R90 ;  /* 0x0000005a5b612220 */ /* 0x000fe20000410000 */
[----:B------:R-:W-:-:S05]  /*6580*/  MOV R90, UR13 ;  /* 0x0000000d005a7c02 */ /* 0x000fca0008000f00 */
[----:B------:R-:W-:-:S04]  /*6590*/  FFMA.FTZ R90, R160, R90, UR14 ;  /* 0x0000000ea05a7e23 */ /* 0x000fc8000801005a */
[----:B------:R-:W-:-:S04]  /*65a0*/  FADD.FTZ R90, R165, -R90 ;  /* 0x8000005aa55a7221 */ /* 0x000fc80000010000 */
[----:B------:R-:W-:-:S04]  /*65b0*/  FFMA.FTZ R90, R90, UR12, R58 ;  /* 0x0000000c5a5a7c23 */ /* 0x000fc8000801003a */
[----:B------:R-:W-:-:S04]  /*65c0*/  FMUL.FTZ R91, R90, UR5 ;  /* 0x000000055a5b7c20 */ /* 0x000fc80008410000 */
[----:B------:R-:W-:-:S04]  /*65d0*/  FMUL.FTZ R91, R91, UR4 ;  /* 0x000000045b5b7c20 */ /* 0x000fc80008410000 */
[-C--:B------:R-:W-:Y:S01]  /*65e0*/  FMUL.FTZ R94, R94, R91.reuse ;  /* 0x0000005b5e5e7220 */ /* 0x080fe20000410000 */
[----:B------:R-:W-:Y:S01]  /*65f0*/  @P3 FMUL.FTZ R98, R92, R91 ;  /* 0x0000005b5c623220 */ /* 0x000fe20000410000 */
[----:B------:R-:W-:-:S03]  /*6600*/  MOV R91, UR13 ;  /* 0x0000000d005b7c02 */ /* 0x000fc60008000f00 */
        /* <DEDUP_REMOVED lines=8> */
[----:B------:R-:W-:-:S03]  /*6690*/  FSEL R102, R93, RZ, P2 ;  /* 0x000000ff5d667208 */ /* 0x000fc60001000000 */
[----:B------:R-:W-:-:S07]  /*66a0*/  FSEL R104, R95, RZ, P4 ;  /* 0x000000ff5f687208 */ /* 0x000fce0002000000 */
.L_x_13786:
[----:B------:R-:W-:Y:S05]  /*66b0*/  BSYNC.RECONVERGENT B0 ;  /* 0x0000000000007941 */ /* 0x000fea0003800200 */
.L_x_13784:
[----:B------:R-:W-:Y:S02]  /*66c0*/  ISETP.NE.U32.AND P0, PT, RZ, UR24, PT ;  /* 0x00000018ff007c0c */ /* 0x000fe4000bf05070 */
[----:B------:R-:W-:Y:S02]  /*66d0*/  MOV R157, 0x10 ;  /* 0x00000010009d7802 */ /* 0x000fe40000000f00 */
[----:B------:R-:W-:-:S13]  /*66e0*/  ISETP.NE.AND.EX P0, PT, RZ, UR25, PT, P0 ;  /* 0x00000019ff007c0c */ /* 0x000fda000bf05300 */
[----:B------:R-:W0:Y:S02]  /*66f0*/  @P0 LDC.64 R92, c[0x0][0x478] ;  /* 0x00011e00ff5c0b82 */ /* 0x000e240000000a00 */
        /* <DEDUP_REMOVED lines=18> */
[----:B------:R-:W-:Y:S02]  /*6820*/  FFMA.FTZ R88, R88, UR12, R60 ;  /* 0x0000000c58587c23 */ /* 0x000fe4000801003c */
[----:B------:R-:W-:Y:S02]  /*6830*/  @P2 HADD2.F32 R90, -RZ, R50.H0_H0 ;  /* 0x20000032ff5a2230 */ /* 0x000fe40000004100 */
[----:B------:R-:W-:Y:S01]  /*6840*/  FMUL.FTZ R89, R88, UR5 ;  /* 0x0000000558597c20 */ /* 0x000fe20008410000 */
[----:B------:R-:W-:Y:S02]  /*6850*/  @P3 HADD2.F32 R91, -RZ, R178.H1_H1 ;  /* 0x300000b2ff5b3230 */ /* 0x000fe40000004100 */
[----:B------:R-:W-:Y:S02]  /*6860*/  @P4 HADD2.F32 R99, -RZ, R51.H0_H0 ;  /* 0x20000033ff634230 */ /* 0x000fe40000004100 */
[----:B------:R-:W-:-:S04]  /*6870*/  FMUL.FTZ R89, R89, UR4 ;  /* 0x0000000459597c20 */ /* 0x000fc80008410000 */
[-C--:B-----5:R-:W-:Y:S01]  /*6880*/  FMUL.FTZ R92, R92, R89.reuse ;  /* 0x000000595c5c7220 */ /* 0x0a0fe20000410000 */
        /* <DEDUP_REMOVED lines=33> */
.L_x_13788:
[----:B------:R-:W-:Y:S02]  /*6aa0*/  MOV R96, UR13 ;  /* 0x0000000d00607c02 */ /* 0x000fe40008000f00 */
[C---:B------:R-:W-:Y:S02]  /*6ab0*/  LOP3.LUT P2, RZ, R180.reuse, 0xff, RZ, 0xc0, !PT ;  /* 0x000000ffb4ff7812 */ /* 0x040fe4000784c0ff */
[C---:B------:R-:W-:Y:S01]  /*6ac0*/  LOP3.LUT P3, RZ, R180.reuse, 0xff00, RZ, 0xc0, !PT ;  /* 0x0000ff00b4ff7812 */ /* 0x040fe2000786c0ff */
[----:B------:R-:W-:Y:S01]  /*6ad0*/  FFMA.FTZ R96, R153, R96, UR14 ;  /* 0x0000000e99607e23 */ /* 0x000fe20008010060 */
[C---:B------:R-:W-:Y:S02]  /*6ae0*/  LOP3.LUT P4, RZ, R180.reuse, 0xff0000, RZ, 0xc0, !PT ;  /* 0x00ff0000b4ff7812 */ /* 0x040fe4000788c0ff */
[----:B------:R-:W-:Y:S01]  /*6af0*/  ISETP.GE.U32.AND P5, PT, R180, 0x1000000, PT ;  /* 0x01000000b400780c */ /* 0x000fe20003fa6070 */
[----:B------:R-:W-:-:S04]  /*6b00*/  FADD.FTZ R96, R158, -R96 ;  /* 0x800000609e607221 */ /* 0x000fc80000010000 */
[----:B------:R-:W-:Y:S02]  /*6b10*/  FFMA.FTZ R96, R96, UR12, R60 ;  /* 0x0000000c60607c23 */ /* 0x000fe4000801003c */
        /* <DEDUP_REMOVED lines=12> */
[----:B------:R-:W-:-:S04]  /*6be0*/  FFMA.FTZ R97, R97, UR12, R61 ;  /* 0x0000000c61617c23 */ /* 0x000fc8000801003d */
        /* <DEDUP_REMOVED lines=27> */
.L_x_13789:
[----:B------:R-:W-:Y:S05]  /*6da0*/  BSYNC.RECONVERGENT B0 ;  /* 0x0000000000007941 */ /* 0x000fea0003800200 */
.L_x_13787:
        /* <DEDUP_REMOVED lines=48> */
[----:B------:R-:W-:Y:S01]  /*70b0*/  FADD.FTZ R91, R143, -R91 ;  /* 0x8000005b8f5b7221 */ /* 0x000fe20000010000 */
[----:B------:R-:W-:Y:S02]  /*70c0*/  FSEL R143, R99, RZ, P4 ;  /* 0x000000ff638f7208 */ /* 0x000fe40002000000 */
[----:B------:R-:W-:Y:S01]  /*70d0*/  MOV R99, RZ ;  /* 0x000000ff00637202 */ /* 0x000fe20000000f00 */
        /* <DEDUP_REMOVED lines=9> */
.L_x_13791:
        /* <DEDUP_REMOVED lines=40> */
[----:B------:R-:W-:-:S04]  /*73f0*/  FFMA.FTZ R99, R99, UR12, R67 ;  /* 0x0000000c63637c23 */ /* 0x000fc80008010043 */
[----:B------:R-:W-:-:S04]  /*7400*/  FMUL.FTZ R99, R99, UR5 ;  /* 0x0000000563637c20 */ /* 0x000fc80008410000 */
[----:B------:R-:W-:Y:S01]  /*7410*/  FMUL.FTZ R131, R99, UR4 ;  /* 0x0000000463837c20 */ /* 0x000fe20008410000 */
[----:B------:R-:W-:-:S03]  /*7420*/  MOV R99, RZ ;  /* 0x000000ff00637202 */ /* 0x000fc60000000f00 */
[-C--:B------:R-:W-:Y:S01]  /*7430*/  FMUL.FTZ R95, R95, R131.reuse ;  /* 0x000000835f5f7220 */ /* 0x080fe20000410000 */
[----:B------:R-:W-:Y:S01]  /*7440*/  @P5 FMUL.FTZ R99, R141, R131 ;  /* 0x000000838d635220 */ /* 0x000fe20000410000 */
[----:B------:R-:W-:-:S03]  /*7450*/  FSEL R141, R92, RZ, P2 ;  /* 0x000000ff5c8d7208 */ /* 0x000fc60001000000 */
[----:B------:R-:W-:-:S07]  /*7460*/  FSEL R144, R95, RZ, P5 ;  /* 0x000000ff5f907208 */ /* 0x000fce0002800000 */
.L_x_13792:
[----:B------:R-:W-:Y:S05]  /*7470*/  BSYNC.RECONVERGENT B0 ;  /* 0x0000000000007941 */ /* 0x000fea0003800200 */
.L_x_13790:
        /* <DEDUP_REMOVED lines=46> */
[----:B------:R-:W-:-:S03]  /*7760*/  FSEL R130, R92, RZ, P2 ;  /* 0x000000ff5c827208 */ /* 0x000fc60001000000 */
[----:B------:R-:W-:Y:S01]  /*7770*/  FFMA.FTZ R91, R133, R91, UR14 ;  /* 0x0000000e855b7e23 */ /* 0x000fe2000801005b */
[----:B------:R-:W-:Y:S02]  /*7780*/  FSEL R133, R99, RZ, P4 ;  /* 0x000000ff63857208 */ /* 0x000fe40002000000 */
[----:B------:R-:W-:Y:S01]  /*7790*/  MOV R99, RZ ;  /* 0x000000ff00637202 */ /* 0x000fe20000000f00 */
        /* <DEDUP_REMOVED lines=10> */
.L_x_13794:
[----:B------:R-:W-:Y:S02]  /*7840*/  MOV R96, UR13 ;  /* 0x0000000d00607c02 */ /* 0x000fe40008000f00 */
[C---:B------:R-:W-:Y:S02]  /*7850*/  LOP3.LUT P2, RZ, R162.reuse, 0xff, RZ, 0xc0, !PT ;  /* 0x000000ffa2ff7812 */ /* 0x040fe4000784c0ff */
[----:B------:R-:W-:Y:S01]  /*7860*/  LOP3.LUT P3, RZ, R162, 0xff00, RZ, 0xc0, !PT ;  /* 0x0000ff00a2ff7812 */ /* 0x000fe2000786c0ff */
        /* <DEDUP_REMOVED lines=45> */
.L_x_13795:
[----:B------:R-:W-:Y:S05]  /*7b40*/  BSYNC.RECONVERGENT B0 ;  /* 0x0000000000007941 */ /* 0x000fea0003800200 */
.L_x_13793:
        /* <DEDUP_REMOVED lines=23> */
[----:B------:R-:W-:Y:S01]  /*7cc0*/  FFMA.FTZ R88, R125, UR12, R72 ;  /* 0x0000000c7d587c23 */ /* 0x000fe20008010048 */
[----:B------:R-:W-:-:S02]  /*7cd0*/  LOP3.LUT P4, RZ, R132, 0xff0000, RZ, 0xc0, !PT ;  /* 0x00ff000084ff7812 */ /* 0x000fc4000788c0ff */
[----:B------:R-:W-:Y:S01]  /*7ce0*/  FFMA.FTZ R98, R128, R89, UR14 ;  /* 0x0000000e80627e23 */ /* 0x000fe20008010059 */
[----:B------:R-:W-:Y:S01]  /*7cf0*/  FMUL.FTZ R89, R88, UR5 ;  /* 0x0000000558597c20 */ /* 0x000fe20008410000 */
[----:B------:R-:W-:Y:S01]  /*7d00*/  @P2 HADD2.F32 R122, -RZ, R108.H0_H0 ;  /* 0x2000006cff7a2230 */ /* 0x000fe20000004100 */
[----:B------:R-:W-:Y:S01]  /*7d10*/  ISETP.GE.U32.AND P5, PT, R132, 0x1000000, PT ;  /* 0x010000008400780c */ /* 0x000fe20003fa6070 */
[----:B------:R-:W-:Y:S01]  /*7d20*/  FADD.FTZ R98, R127, -R98 ;  /* 0x800000627f627221 */ /* 0x000fe20000010000 */
[----:B------:R-:W-:Y:S01]  /*7d30*/  FMUL.FTZ R121, R89, UR4 ;  /* 0x0000000459797c20 */ /* 0x000fe20008410000 */
[----:B------:R-:W-:Y:S01]  /*7d40*/  FFMA.FTZ R89, R90, UR12, R73 ;  /* 0x0000000c5a597c23 */ /* 0x000fe20008010049 */
[----:B------:R-:W-:Y:S02]  /*7d50*/  @P3 HADD2.F32 R99, -RZ, R182.H1_H1 ;  /* 0x300000b6ff633230 */ /* 0x000fe40000004100 */
[-C--:B------:R-:W-:Y:S01]  /*7d60*/  @P2 FMUL.FTZ R96, R122, R121.reuse ;  /* 0x000000797a602220 */ /* 0x080fe20000410000 */
[----:B------:R-:W-:Y:S01]  /*7d70*/  FMUL.FTZ R90, R89, UR5 ;  /* 0x00000005595a7c20 */ /* 0x000fe20008410000 */
[----:B-----5:R-:W-:Y:S01]  /*7d80*/  FMUL.FTZ R121, R92, R121 ;  /* 0x000000795c797220 */ /* 0x020fe20000410000 */
[----:B------:R-:W-:-:S02]  /*7d90*/  @P4 HADD2.F32 R122, -RZ, R109.H0_H0 ;  /* 0x2000006dff7a4230 */ /* 0x000fc40000004100 */
[----:B------:R-:W-:Y:S01]  /*7da0*/  FMUL.FTZ R92, R90, UR4 ;  /* 0x000000045a5c7c20 */ /* 0x000fe20008410000 */
[----:B------:R-:W-:Y:S01]  /*7db0*/  FFMA.FTZ R90, R91, UR12, R74 ;  /* 0x0000000c5b5a7c23 */ /* 0x000fe2000801004a */
[----:B------:R-:W-:Y:S01]  /*7dc0*/  FFMA.FTZ R91, R98, UR12, R75 ;  /* 0x0000000c625b7c23 */ /* 0x000fe2000801004b */
[----:B------:R-:W-:Y:S01]  /*7dd0*/  MOV R98, RZ ;  /* 0x000000ff00627202 */ /* 0x000fe20000000f00 */
[-C--:B------:R-:W-:Y:S01]  /*7de0*/  @P3 FMUL.FTZ R97, R99, R92.reuse ;  /* 0x0000005c63613220 */ /* 0x080fe20000410000 */
[----:B------:R-:W-:Y:S01]  /*7df0*/  FMUL.FTZ R93, R93, R92 ;  /* 0x0000005c5d5d7220 */ /* 0x000fe20000410000 */
[----:B------:R-:W-:Y:S01]  /*7e00*/  FMUL.FTZ R99, R90, UR5 ;  /* 0x000000055a637c20 */ /* 0x000fe20008410000 */
[----:B------:R-:W-:Y:S01]  /*7e10*/  FMUL.FTZ R92, R91, UR5 ;  /* 0x000000055b5c7c20 */ /* 0x000fe20008410000 */
[----:B------:R-:W-:Y:S02]  /*7e20*/  FSEL R121, R121, RZ, P2 ;  /* 0x000000ff79797208 */ /* 0x000fe40001000000 */
[----:B------:R-:W-:Y:S01]  /*7e30*/  FMUL.FTZ R99, R99, UR4 ;  /* 0x0000000463637c20 */ /* 0x000fe20008410000 */
[----:B------:R-:W-:-:S03]  /*7e40*/  FMUL.FTZ R92, R92, UR4 ;  /* 0x000000045c5c7c20 */ /* 0x000fc60008410000 */
[-C--:B------:R-:W-:Y:S01]  /*7e50*/  FMUL.FTZ R94, R94, R99.reuse ;  /* 0x000000635e5e7220 */ /* 0x080fe20000410000 */
        /* <DEDUP_REMOVED lines=10> */
.L_x_13797:
        /* <DEDUP_REMOVED lines=9> */
[----:B------:R-:W-:Y:S02]  /*7f90*/  FFMA.FTZ R96, R96, UR12, R72 ;  /* 0x0000000c60607c23 */ /* 0x000fe40008010048 */
[----:B------:R-:W-:Y:S02]  /*7fa0*/  @P2 HADD2.F32 R98, -RZ, R108.H0_H0 ;  /* 0x2000006cff622230 */ /* 0x000fe40000004100 */
[----:B------:R-:W-:Y:S01]  /*7fb0*/  FADD.FTZ R99, R126, -R99 ;  /* 0x800000637e637221 */ /* 0x000fe20000010000 */
[----:B------:R-:W-:Y:S01]  /*7fc0*/  FMUL.FTZ R96, R96, UR5 ;  /* 0x0000000560607c20 */ /* 0x000fe20008410000 */
[----:B------:R-:W-:Y:S02]  /*7fd0*/  @P3 HADD2.F32 R122, -RZ, R182.H1_H1 ;  /* 0x300000b6ff7a3230 */ /* 0x000fe40000004100 */
[----:B------:R-:W-:Y:S01]  /*7fe0*/  FFMA.FTZ R99, R99, UR12, R74 ;  /* 0x0000000c63637c23 */ /* 0x000fe2000801004a */
        /* <DEDUP_REMOVED lines=10> */
[----:B------:R-:W-:Y:S02]  /*8090*/  FFMA.FTZ R98, R98, UR12, R73 ;  /* 0x0000000c62627c23 */ /* 0x000fe40008010049 */
[----:B------:R-:W-:Y:S02]  /*80a0*/  FADD.FTZ R121, R127, -R121 ;  /* 0x800000797f797221 */ /* 0x000fe40000010000 */
[----:B------:R-:W-:-:S04]  /*80b0*/  FMUL.FTZ R98, R98, UR5 ;  /* 0x0000000562627c20 */ /* 0x000fc80008410000 */
[----:B------:R-:W-:-:S04]  /*80c0*/  FMUL.FTZ R98, R98, UR4 ;  /* 0x0000000462627c20 */ /* 0x000fc80008410000 */
[-C--:B------:R-:W-:Y:S01]  /*80d0*/  @P3 FMUL.FTZ R97, R122, R98.reuse ;  /* 0x000000627a613220 */ /* 0x080fe20000410000 */
[----:B------:R-:W-:Y:S01]  /*80e0*/  FMUL.FTZ R93, R93, R98 ;  /* 0x000000625d5d7220 */ /* 0x000fe20000410000 */
[----:B------:R-:W-:Y:S01]  /*80f0*/  FMUL.FTZ R98, R99, UR5 ;  /* 0x0000000563627c20 */ /* 0x000fe20008410000 */
[----:B------:R-:W-:Y:S01]  /*8100*/  FFMA.FTZ R99, R121, UR12, R75 ;  /* 0x0000000c79637c23 */ /* 0x000fe2000801004b */
        /* <DEDUP_REMOVED lines=15> */
.L_x_13798:
[----:B------:R-:W-:Y:S05]  /*8200*/  BSYNC.RECONVERGENT B0 ;  /* 0x0000000000007941 */ /* 0x000fea0003800200 */
.L_x_13796:
        /* <DEDUP_REMOVED lines=16> */
[----:B------:R-:W-:Y:S01]  /*8310*/  MOV R96, UR13 ;  /* 0x0000000d00607c02 */ /* 0x000fe20008000f00 */
[----:B------:R-:W-:Y:S01]  /*8320*/  FFMA.FTZ R35, R35, R90, UR14 ;  /* 0x0000000e23237e23 */ /* 0x000fe2000801005a */
[C---:B------:R-:W-:Y:S01]  /*8330*/  LOP3.LUT P3, RZ, R100.reuse, 0xff00, RZ, 0xc0, !PT ;  /* 0x0000ff0064ff7812 */ /* 0x040fe2000786c0ff */
[----:B------:R-:W-:Y:S01]  /*8340*/  FADD.FTZ R27, R27, -R88 ;  /* 0x800000581b1b7221 */ /* 0x000fe20000010000 */
[----:B------:R-:W-:Y:S01]  /*8350*/  LOP3.LUT P4, RZ, R100, 0xff0000, RZ, 0xc0, !PT ;  /* 0x00ff000064ff7812 */ /* 0x000fe2000788c0ff */
[----:B------:R-:W-:Y:S01]  /*8360*/  FADD.FTZ R90, R28, -R35 ;  /* 0x800000231c5a7221 */ /* 0x000fe20000010000 */
[----:B------:R-:W-:Y:S01]  /*8370*/  MOV R28, UR13 ;  /* 0x0000000d001c7c02 */ /* 0x000fe20008000f00 */
[----:B------:R-:W-:Y:S01]  /*8380*/  FFMA.FTZ R88, R27, UR12, R76 ;  /* 0x0000000c1b587c23 */ /* 0x000fe2000801004c */
[----:B------:R-:W-:Y:S01]  /*8390*/  FFMA.FTZ R96, R37, R96, UR14 ;  /* 0x0000000e25607e23 */ /* 0x000fe20008010060 */
[----:B------:R-:W-:Y:S01]  /*83a0*/  FFMA.FTZ R89, R90, UR12, R77 ;  /* 0x0000000c5a597c23 */ /* 0x000fe2000801004d */
[----:B------:R-:W-:Y:S01]  /*83b0*/  ISETP.GE.U32.AND P5, PT, R100, 0x1000000, PT ;  /* 0x010000006400780c */ /* 0x000fe20003fa6070 */
[----:B------:R-:W-:Y:S01]  /*83c0*/  FMUL.FTZ R27, R88, UR5 ;  /* 0x00000005581b7c20 */ /* 0x000fe20008410000 */
[----:B------:R-:W-:Y:S01]  /*83d0*/  FFMA.FTZ R39, R39, R28, UR14 ;  /* 0x0000000e27277e23 */ /* 0x000fe2000801001c */
[----:B------:R-:W-:-:S02]  /*83e0*/  @P2 HADD2.F32 R28, -RZ, R110.H0_H0 ;  /* 0x2000006eff1c2230 */ /* 0x000fc40000004100 */
[----:B------:R-:W-:Y:S01]  /*83f0*/  FADD.FTZ R29, R29, -R96 ;  /* 0x800000601d1d7221 */ /* 0x000fe20000010000 */
[----:B------:R-:W-:Y:S01]  /*8400*/  FMUL.FTZ R27, R27, UR4 ;  /* 0x000000041b1b7c20 */ /* 0x000fe20008410000 */
[----:B------:R-:W-:Y:S01]  /*8410*/  CS2R R96, SRZ ;  /* 0x0000000000607805 */ /* 0x000fe2000001ff00 */
[----:B------:R-:W-:Y:S02]  /*8420*/  @P3 HADD2.F32 R33, -RZ, R183.H1_H1 ;  /* 0x300000b7ff213230 */ /* 0x000fe40000004100 */
[----:B------:R-:W-:Y:S01]  /*8430*/  FFMA.FTZ R90, R29, UR12, R78 ;  /* 0x0000000c1d5a7c23 */ /* 0x000fe2000801004e */
[-C--:B------:R-:W-:Y:S01]  /*8440*/  @P2 FMUL.FTZ R96, R28, R27.reuse ;  /* 0x0000001b1c602220 */ /* 0x080fe20000410000 */
[----:B------:R-:W-:Y:S01]  /*8450*/  FMUL.FTZ R28, R89, UR5 ;  /* 0x00000005591c7c20 */ /* 0x000fe20008410000 */
[----:B------:R-:W-:Y:S01]  /*8460*/  FADD.FTZ R30, R30, -R39 ;  /* 0x800000271e1e7221 */ /* 0x000fe20000010000 */
[----:B-----5:R-:W-:Y:S02]  /*8470*/  FMUL.FTZ R27, R92, R27 ;  /* 0x0000001b5c1b7220 */ /* 0x020fe40000410000 */
[----:B------:R-:W-:Y:S01]  /*8480*/  FMUL.FTZ R28, R28, UR4 ;  /* 0x000000041c1c7c20 */ /* 0x000fe20008410000 */
[----:B------:R-:W-:Y:S01]  /*8490*/  FFMA.FTZ R91, R30, UR12, R79 ;  /* 0x0000000c1e5b7c23 */ /* 0x000fe2000801004f */
[----:B------:R-:W-:Y:S01]  /*84a0*/  @P4 HADD2.F32 R30, -RZ, R111.H0_H0 ;  /* 0x2000006fff1e4230 */ /* 0x000fe20000004100 */
[----:B------:R-:W-:Y:S01]  /*84b0*/  FSEL R27, R27, RZ, P2 ;  /* 0x000000ff1b1b7208 */ /* 0x000fe20001000000 */
[-C--:B------:R-:W-:Y:S01]  /*84c0*/  @P3 FMUL.FTZ R97, R33, R28.reuse ;  /* 0x0000001c21613220 */ /* 0x080fe20000410000 */
[----:B------:R-:W-:Y:S01]  /*84d0*/  FMUL.FTZ R37, R93, R28 ;  /* 0x0000001c5d257220 */ /* 0x000fe20000410000 */
[----:B------:R-:W-:-:S04]  /*84e0*/  FMUL.FTZ R28, R90, UR5 ;  /* 0x000000055a1c7c20 */ /* 0x000fc80008410000 */
[----:B------:R-:W-:Y:S01]  /*84f0*/  FMUL.FTZ R29, R28, UR4 ;  /* 0x000000041c1d7c20 */ /* 0x000fe20008410000 */
[----:B------:R-:W-:Y:S01]  /*8500*/  FMUL.FTZ R28, R91, UR5 ;  /* 0x000000055b1c7c20 */ /* 0x000fe20008410000 */
[----:B------:R-:W-:Y:S02]  /*8510*/  FSEL R37, R37, RZ, P3 ;  /* 0x000000ff25257208 */ /* 0x000fe40001800000 */
[-C--:B------:R-:W-:Y:S01]  /*8520*/  @P4 FMUL.FTZ R98, R30, R29.reuse ;  /* 0x0000001d1e624220 */ /* 0x080fe20000410000 */
        /* <DEDUP_REMOVED lines=9> */
.L_x_13800:
[----:B------:R-:W-:Y:S02]  /*85c0*/  MOV R98, UR13 ;  /* 0x0000000d00627c02 */ /* 0x000fe40008000f00 */
[----:B------:R-:W-:Y:S02]  /*85d0*/  MOV R96, UR13 ;  /* 0x0000000d00607c02 */ /* 0x000fe40008000f00 */
[C---:B------:R-:W-:Y:S01]  /*85e0*/  LOP3.LUT P3, RZ, R100.reuse, 0xff00, RZ, 0xc0, !PT ;  /* 0x0000ff0064ff7812 */ /* 0x040fe2000786c0ff */
[----:B------:R-:W-:Y:S01]  /*85f0*/  FFMA.FTZ R35, R35, R98, UR14 ;  /* 0x0000000e23237e23 */ /* 0x000fe20008010062 */
[----:B------:R-:W-:Y:S01]  /*8600*/  MOV R126, UR13 ;  /* 0x0000000d007e7c02 */ /* 0x000fe20008000f00 */
[----:B------:R-:W-:Y:S01]  /*8610*/  FFMA.FTZ R96, R33, R96, UR14 ;  /* 0x0000000e21607e23 */ /* 0x000fe20008010060 */
[----:B------:R-:W-:Y:S01]  /*8620*/  LOP3.LUT P2, RZ, R100, 0xff, RZ, 0xc0, !PT ;  /* 0x000000ff64ff7812 */ /* 0x000fe2000784c0ff */
        /* <DEDUP_REMOVED lines=8> */
[----:B------:R-:W-:Y:S01]  /*86b0*/  FFMA.FTZ R39, R39, R96, UR14 ;  /* 0x0000000e27277e23 */ /* 0x000fe20008010060 */
[----:B------:R-:W-:Y:S01]  /*86c0*/  FMUL.FTZ R28, R28, UR5 ;  /* 0x000000051c1c7c20 */ /* 0x000fe20008410000 */
[----:B------:R-:W-:Y:S01]  /*86d0*/  FADD.FTZ R29, R29, -R98 ;  /* 0x800000621d1d7221 */ /* 0x000fe20000010000 */
[----:B------:R-:W-:-:S02]  /*86e0*/  @P3 HADD2.F32 R33, -RZ, R183.H1_H1 ;  /* 0x300000b7ff213230 */ /* 0x000fc40000004100 */
[----:B------:R-:W-:Y:S01]  /*86f0*/  FADD.FTZ R30, R30, -R39 ;  /* 0x800000271e1e7221 */ /* 0x000fe20000010000 */
[----:B------:R-:W-:Y:S01]  /*8700*/  FMUL.FTZ R28, R28, UR4 ;  /* 0x000000041c1c7c20 */ /* 0x000fe20008410000 */
[----:B------:R-:W-:Y:S01]  /*8710*/  FFMA.FTZ R29, R29, UR12, R78 ;  /* 0x0000000c1d1d7c23 */ /* 0x000fe2000801004e */
[----:B------:R-:W-:Y:S01]  /*8720*/  CS2R R96, SRZ ;  /* 0x0000000000607805 */ /* 0x000fe2000001ff00 */
[----:B------:R-:W-:Y:S01]  /*8730*/  FMUL.FTZ R27, R27, UR5 ;  /* 0x000000051b1b7c20 */ /* 0x000fe20008410000 */
[-C--:B------:R-:W-:Y:S01]  /*8740*/  @P3 FMUL.FTZ R97, R33, R28.reuse ;  /* 0x0000001c21613220 */ /* 0x080fe20000410000 */
[----:B-----5:R-:W-:Y:S01]  /*8750*/  FMUL.FTZ R37, R93, R28 ;  /* 0x0000001c5d257220 */ /* 0x020fe20000410000 */
[----:B------:R-:W-:Y:S01]  /*8760*/  FFMA.FTZ R30, R30, UR12, R79 ;  /* 0x0000000c1e1e7c23 */ /* 0x000fe2000801004f */
        /* <DEDUP_REMOVED lines=19> */
.L_x_13801:
[----:B------:R-:W-:Y:S05]  /*88a0*/  BSYNC.RECONVERGENT B0 ;  /* 0x0000000000007941 */ /* 0x000fea0003800200 */
.L_x_13799:
        /* <DEDUP_REMOVED lines=20> */
[----:B------:R-:W-:Y:S01]  /*89f0*/  LOP3.LUT P3, RZ, R101, 0xff00, RZ, 0xc0, !PT ;  /* 0x0000ff0065ff7812 */ /* 0x000fe2000786c0ff */
[----:B------:R-:W-:Y:S01]  /*8a00*/  FFMA.FTZ R88, R31, UR12, R80 ;  /* 0x0000000c1f587c23 */ /* 0x000fe20008010050 */
[----:B------:R-:W-:Y:S01]  /*8a10*/  FFMA.FTZ R29, R114, R29, UR14 ;  /* 0x0000000e721d7e23 */ /* 0x000fe2000801001d */
[----:B------:R-:W-:Y:S01]  /*8a20*/  FADD.FTZ R32, R32, -R43 ;  /* 0x8000002b20207221 */ /* 0x000fe20000010000 */
[----:B------:R-:W-:Y:S01]  /*8a30*/  FADD.FTZ R45, R34, -R45 ;  /* 0x8000002d222d7221 */ /* 0x000fe20000010000 */
[----:B------:R-:W-:Y:S01]  /*8a40*/  FMUL.FTZ R31, R88, UR5 ;  /* 0x00000005581f7c20 */ /* 0x000fe20008410000 */
[----:B------:R-:W-:Y:S01]  /*8a50*/  FADD.FTZ R36, R36, -R29 ;  /* 0x8000001d24247221 */ /* 0x000fe20000010000 */
[----:B------:R-:W-:Y:S01]  /*8a60*/  LOP3.LUT P4, RZ, R101, 0xff0000, RZ, 0xc0, !PT ;  /* 0x00ff000065ff7812 */ /* 0x000fe2000788c0ff */
[----:B------:R-:W-:-:S02]  /*8a70*/  @P2 HADD2.F32 R30, -RZ, R112.H0_H0 ;  /* 0x20000070ff1e2230 */ /* 0x000fc40000004100 */
[----:B------:R-:W-:Y:S01]  /*8a80*/  FFMA.FTZ R89, R32, UR12, R81 ;  /* 0x0000000c20597c23 */ /* 0x000fe20008010051 */
[----:B------:R-:W-:Y:S01]  /*8a90*/  FMUL.FTZ R31, R31, UR4 ;  /* 0x000000041f1f7c20 */ /* 0x000fe20008410000 */
[----:B------:R-:W-:Y:S01]  /*8aa0*/  FFMA.FTZ R90, R45, UR12, R82 ;  /* 0x0000000c2d5a7c23 */ /* 0x000fe20008010052 */
[----:B------:R-:W-:Y:S01]  /*8ab0*/  FFMA.FTZ R91, R36, UR12, R83 ;  /* 0x0000000c245b7c23 */ /* 0x000fe20008010053 */
[----:B------:R-:W-:Y:S02]  /*8ac0*/  CS2R R28, SRZ ;  /* 0x00000000001c7805 */ /* 0x000fe4000001ff00 */
[----:B------:R-:W-:Y:S01]  /*8ad0*/  ISETP.GE.U32.AND P5, PT, R101, 0x1000000, PT ;  /* 0x010000006500780c */ /* 0x000fe20003fa6070 */
[----:B------:R-:W-:Y:S01]  /*8ae0*/  FMUL.FTZ R32, R89, UR5 ;  /* 0x0000000559207c20 */ /* 0x000fe20008410000 */
[-C--:B-----5:R-:W-:Y:S01]  /*8af0*/  FMUL.FTZ R4, R92, R31.reuse ;  /* 0x0000001f5c047220 */ /* 0x0a0fe20000410000 */
        /* <DEDUP_REMOVED lines=8> */
[-C--:B------:R-:W-:Y:S01]  /*8b80*/  @P3 FMUL.FTZ R29, R35, R32.reuse ;  /* 0x00000020231d3220 */ /* 0x080fe20000410000 */
[----:B------:R-:W-:Y:S01]  /*8b90*/  FMUL.FTZ R32, R93, R32 ;  /* 0x000000205d207220 */ /* 0x000fe20000410000 */
[-C--:B------:R-:W-:Y:S01]  /*8ba0*/  FMUL.FTZ R41, R94, R31.reuse ;  /* 0x0000001f5e297220 */ /* 0x080fe20000410000 */
        /* <DEDUP_REMOVED lines=12> */
.L_x_13803:
[----:B------:R-:W-:Y:S02]  /*8c70*/  MOV R4, UR13 ;  /* 0x0000000d00047c02 */ /* 0x000fe40008000f00 */
[C---:B------:R-:W-:Y:S02]  /*8c80*/  LOP3.LUT P2, RZ, R101.reuse, 0xff, RZ, 0xc0, !PT ;  /* 0x000000ff65ff7812 */ /* 0x040fe4000784c0ff */
[----:B------:R-:W-:Y:S01]  /*8c90*/  LOP3.LUT P3, RZ, R101, 0xff00, RZ, 0xc0, !PT ;  /* 0x0000ff0065ff7812 */ /* 0x000fe2000786c0ff */
[----:B------:R-:W-:Y:S01]  /*8ca0*/  FFMA.FTZ R4, R41, R4, UR14 ;  /* 0x0000000e29047e23 */ /* 0x000fe20008010004 */
[----:B0-----:R-:W-:Y:S02]  /*8cb0*/  MOV R29, UR13 ;  /* 0x0000000d001d7c02 */ /* 0x001fe40008000f00 */
[----:B------:R-:W-:Y:S01]  /*8cc0*/  LOP3.LUT P4, RZ, R101, 0xff0000, RZ, 0xc0, !PT ;  /* 0x00ff000065ff7812 */ /* 0x000fe2000788c0ff */
[----:B------:R-:W-:Y:S01]  /*8cd0*/  FADD.FTZ R31, R31, -R4 ;  /* 0x800000041f1f7221 */ /* 0x000fe20000010000 */
[----:B------:R-:W-:-:S02]  /*8ce0*/  MOV R4, UR13 ;  /* 0x0000000d00047c02 */ /* 0x000fc40008000f00 */
[----:B------:R-:W-:Y:S02]  /*8cf0*/  ISETP.GE.U32.AND P5, PT, R101, 0x1000000, PT ;  /* 0x010000006500780c */ /* 0x000fe40003fa6070 */
[----:B------:R-:W-:Y:S01]  /*8d00*/  MOV R28, RZ ;  /* 0x000000ff001c7202 */ /* 0x000fe20000000f00 */
[-C--:B------:R-:W-:Y:S01]  /*8d10*/  FFMA.FTZ R43, R43, R4.reuse, UR14 ;  /* 0x0000000e2b2b7e23 */ /* 0x080fe20008010004 */
[----:B------:R-:W-:Y:S01]  /*8d20*/  FFMA.FTZ R45, R45, R4, UR14 ;  /* 0x0000000e2d2d7e23 */ /* 0x000fe20008010004 */
[----:B------:R-:W-:Y:S01]  /*8d30*/  FFMA.FTZ R4, R31, UR12, R80 ;  /* 0x0000000c1f047c23 */ /* 0x000fe20008010050 */
[----:B------:R-:W-:Y:S01]  /*8d40*/  FFMA.FTZ R31, R114, R29, UR14 ;  /* 0x0000000e721f7e23 */ /* 0x000fe2000801001d */
[----:B------:R-:W-:Y:S01]  /*8d50*/  FADD.FTZ R32, R32, -R43 ;  /* 0x8000002b20207221 */ /* 0x000fe20000010000 */
[----:B------:R-:W-:Y:S01]  /*8d60*/  FADD.FTZ R45, R34, -R45 ;  /* 0x8000002d222d7221 */ /* 0x000fe20000010000 */
[----:B------:R-:W-:Y:S01]  /*8d70*/  FMUL.FTZ R4, R4, UR5 ;  /* 0x0000000504047c20 */ /* 0x000fe20008410000 */
[----:B------:R-:W-:Y:S01]  /*8d80*/  FADD.FTZ R34, R36, -R31 ;  /* 0x8000001f24227221 */ /* 0x000fe20000010000 */
[----:B------:R-:W-:Y:S01]  /*8d90*/  FFMA.FTZ R30, R32, UR12, R81 ;  /* 0x0000000c201e7c23 */ /* 0x000fe20008010051 */
[----:B------:R-:W-:-:S02]  /*8da0*/  @P2 HADD2.F32 R32, -RZ, R112.H0_H0 ;  /* 0x20000070ff202230 */ /* 0x000fc40000004100 */
[----:B------:R-:W-:Y:S01]  /*8db0*/  FMUL.FTZ R29, R4, UR4 ;  /* 0x00000004041d7c20 */ /* 0x000fe20008410000 */
[----:B------:R-:W-:Y:S02]  /*8dc0*/  @P3 HADD2.F32 R31, -RZ, R184.H1_H1 ;  /* 0x300000b8ff1f3230 */ /* 0x000fe40000004100 */
[----:B------:R-:W-:Y:S01]  /*8dd0*/  FMUL.FTZ R30, R30, UR5 ;  /* 0x000000051e1e7c20 */ /* 0x000fe20008410000 */
[----:B------:R-:W-:Y:S01]  /*8de0*/  FFMA.FTZ R45, R45, UR12, R82 ;  /* 0x0000000c2d2d7c23 */ /* 0x000fe20008010052 */
[-C--:B-----5:R-:W-:Y:S01]  /*8df0*/  FMUL.FTZ R4, R92, R29.reuse ;  /* 0x0000001d5c047220 */ /* 0x0a0fe20000410000 */
[----:B------:R-:W-:Y:S01]  /*8e00*/  @P2 FMUL.FTZ R28, R32, R29 ;  /* 0x0000001d201c2220 */ /* 0x000fe20000410000 */
[----:B------:R-:W-:Y:S01]  /*8e10*/  FMUL.FTZ R30, R30, UR4 ;  /* 0x000000041e1e7c20 */ /* 0x000fe20008410000 */
[----:B------:R-:W-:Y:S01]  /*8e20*/  FFMA.FTZ R34, R34, UR12, R83 ;  /* 0x0000000c22227c23 */ /* 0x000fe20008010053 */
[----:B------:R-:W-:Y:S01]  /*8e30*/  MOV R29, RZ ;  /* 0x000000ff001d7202 */ /* 0x000fe20000000f00 */
[----:B------:R-:W-:-:S02]  /*8e40*/  @P4 HADD2.F32 R32, -RZ, R113.H0_H0 ;  /* 0x20000071ff204230 */ /* 0x000fc40000004100 */
[-C--:B------:R-:W-:Y:S01]  /*8e50*/  @P3 FMUL.FTZ R29, R31, R30.reuse ;  /* 0x0000001e1f1d3220 */ /* 0x080fe20000410000 */
[----:B------:R-:W-:Y:S01]  /*8e60*/  FMUL.FTZ R31, R45, UR5 ;  /* 0x000000052d1f7c20 */ /* 0x000fe20008410000 */
[----:B------:R-:W-:Y:S01]  /*8e70*/  FMUL.FTZ R34, R34, UR5 ;  /* 0x0000000522227c20 */ /* 0x000fe20008410000 */
[----:B------:R-:W-:Y:S01]  /*8e80*/  FMUL.FTZ R36, R93, R30 ;  /* 0x0000001e5d247220 */ /* 0x000fe20000410000 */
[----:B------:R-:W-:Y:S01]  /*8e90*/  MOV R30, RZ ;  /* 0x000000ff001e7202 */ /* 0x000fe20000000f00 */
[----:B------:R-:W-:Y:S01]  /*8ea0*/  FMUL.FTZ R41, R31, UR4 ;  /* 0x000000041f297c20 */ /* 0x000fe20008410000 */
[----:B------:R-:W-:Y:S01]  /*8eb0*/  FMUL.FTZ R34, R34, UR4 ;  /* 0x0000000422227c20 */ /* 0x000fe20008410000 */
[----:B------:R-:W-:Y:S01]  /*8ec0*/  @P5 HADD2.F32 R33, -RZ, R184.H0_H0 ;  /* 0x200000b8ff215230 */ /* 0x000fe20000004100 */
[----:B------:R-:W-:Y:S01]  /*8ed0*/  MOV R31, RZ ;  /* 0x000000ff001f7202 */ /* 0x000fe20000000f00 */
[-C--:B------:R-:W-:Y:S01]  /*8ee0*/  @P4 FMUL.FTZ R30, R32, R41.reuse ;  /* 0x00000029201e4220 */ /* 0x080fe20000410000 */
[----:B------:R-:W-:Y:S01]  /*8ef0*/  FMUL.FTZ R41, R94, R41 ;  /* 0x000000295e297220 */ /* 0x000fe20000410000 */
[-C--:B------:R-:W-:Y:S01]  /*8f00*/  FMUL.FTZ R43, R95, R34.reuse ;  /* 0x000000225f2b7220 */ /* 0x080fe20000410000 */
[----:B------:R-:W-:Y:S01]  /*8f10*/  @P5 FMUL.FTZ R31, R33, R34 ;  /* 0x00000022211f5220 */ /* 0x000fe20000410000 */
[----:B------:R-:W-:-:S02]  /*8f20*/  FSEL R4, R4, RZ, P2 ;  /* 0x000000ff04047208 */ /* 0x000fc40001000000 */
[----:B------:R-:W-:Y:S02]  /*8f30*/  FSEL R36, R36, RZ, P3 ;  /* 0x000000ff24247208 */ /* 0x000fe40001800000 */
[----:B------:R-:W-:Y:S02]  /*8f40*/  FSEL R41, R41, RZ, P4 ;  /* 0x000000ff29297208 */ /* 0x000fe40002000000 */
[----:B------:R-:W-:-:S07]  /*8f50*/  FSEL R43, R43, RZ, P5 ;  /* 0x000000ff2b2b7208 */ /* 0x000fce0002800000 */
.L_x_13804:
[----:B------:R-:W-:Y:S05]  /*8f60*/  BSYNC.RECONVERGENT B0 ;  /* 0x0000000000007941 */ /* 0x000fea0003800200 */
.L_x_13802:
        /* <DEDUP_REMOVED lines=9> */
[----:B------:R-:W-:Y:S01]  /*9000*/  BSSY.RECONVERGENT B0, `(.L_x_13805) ;  /* 0x0000063000007945 */ /* 0x000fe20003800200 */
[--C-:B------:R-:W-:Y:S02]  /*9010*/  SHF.R.U32.HI R92, RZ, 0x10, R47.reuse ;  /* 0x00000010ff5c7819 */ /* 0x100fe4000001162f */
[----:B------:R-:W-:Y:S01]  /*9020*/  SHF.R.U64 R93, R46, 0x10, R47 ;  /* 0x000000102e5d7819 */ /* 0x000fe2000000122f */
        /* <DEDUP_REMOVED lines=15> */
[----:B------:R-:W-:Y:S01]  /*9120*/  LOP3.LUT P2, RZ, R120, 0xff, RZ, 0xc0, !PT ;  /* 0x000000ff78ff7812 */ /* 0x000fe2000784c0ff */
[----:B------:R-:W-:Y:S01]  /*9130*/  FFMA.FTZ R88, R115, UR12, R84 ;  /* 0x0000000c73587c23 */ /* 0x000fe20008010054 */
[----:B------:R-:W-:Y:S01]  /*9140*/  FFMA.FTZ R89, R40, UR12, R85 ;  /* 0x0000000c28597c23 */ /* 0x000fe20008010055 */
[----:B------:R-:W-:Y:S01]  /*9150*/  FFMA.FTZ R90, R117, UR12, R86 ;  /* 0x0000000c755a7c23 */ /* 0x000fe20008010056 */
[----:B------:R-:W-:Y:S01]  /*9160*/  FFMA.FTZ R91, R38, UR12, R87 ;  /* 0x0000000c265b7c23 */ /* 0x000fe20008010057 */
        /* <DEDUP_REMOVED lines=13> */
[----:B------:R-:W-:Y:S02]  /*9240*/  @P2 HADD2.F32 R44, -RZ, R46.H0_H0 ;  /* 0x2000002eff2c2230 */ /* 0x000fe40000004100 */
[-C--:B------:R-:W-:Y:S01]  /*9250*/  FMUL.FTZ R45, R30, R35.reuse ;  /* 0x000000231e2d7220 */ /* 0x080fe20000410000 */
        /* <DEDUP_REMOVED lines=15> */
.L_x_13806:
        /* <DEDUP_REMOVED lines=16> */
[----:B------:R-:W-:-:S02]  /*9450*/  @P5 HADD2.F32 R38, -RZ, R92.H0_H0 ;  /* 0x2000005cff265230 */ /* 0x000fc40000004100 */
[----:B------:R-:W-:Y:S01]  /*9460*/  FFMA.FTZ R44, R115, UR12, R84 ;  /* 0x0000000c732c7c23 */ /* 0x000fe20008010054 */
[----:B------:R-:W-:Y:S01]  /*9470*/  FFMA.FTZ R45, R94, UR12, R85 ;  /* 0x0000000c5e2d7c23 */ /* 0x000fe20008010055 */
[----:B------:R-:W-:Y:S01]  /*9480*/  FFMA.FTZ R92, R117, UR12, R86 ;  /* 0x0000000c755c7c23 */ /* 0x000fe20008010056 */
[----:B------:R-:W-:Y:S01]  /*9490*/  FFMA.FTZ R96, R96, UR12, R87 ;  /* 0x0000000c60607c23 */ /* 0x000fe20008010057 */
[----:B------:R-:W-:Y:S01]  /*94a0*/  FMUL.FTZ R44, R44, UR5 ;  /* 0x000000052c2c7c20 */ /* 0x000fe20008410000 */
[----:B------:R-:W-:Y:S01]  /*94b0*/  FMUL.FTZ R45, R45, UR5 ;  /* 0x000000052d2d7c20 */ /* 0x000fe20008410000 */
[----:B------:R-:W-:Y:S01]  /*94c0*/  FMUL.FTZ R92, R92, UR5 ;  /* 0x000000055c5c7c20 */ /* 0x000fe20008410000 */
[----:B------:R-:W-:Y:S01]  /*94d0*/  FMUL.FTZ R96, R96, UR5 ;  /* 0x0000000560607c20 */ /* 0x000fe20008410000 */
[----:B------:R-:W-:Y:S02]  /*94e0*/  @P3 HADD2.F32 R3, -RZ, R93.H0_H0 ;  /* 0x2000005dff033230 */ /* 0x000fe40000004100 */
        /* <DEDUP_REMOVED lines=20> */
.L_x_13807:
[----:B------:R-:W-:Y:S05]  /*9630*/  BSYNC.RECONVERGENT B0 ;  /* 0x0000000000007941 */ /* 0x000fea0003800200 */
.L_x_13805:
[----:B------:R-:W0:Y:S01]  /*9640*/  @P0 LDC.64 R28, c[0x0][0x478] ;  /* 0x00011e00ff1c0b82 */ /* 0x000e220000000a00 */
[----:B------:R-:W-:Y:S01]  /*9650*/  MOV R3, 0x10 ;  /* 0x0000001000037802 */ /* 0x000fe20000000f00 */
[----:B0-----:R-:W-:-:S04]  /*9660*/  @P0 IMAD.WIDE.U32 R28, R2, 0x10, R28 ;  /* 0x00000010021c0825 */ /* 0x001fc800078e001c */
[----:B------:R-:W-:Y:S01]  /*9670*/  IMAD.WIDE.U32 R2, R2, R3, UR28 ;  /* 0x0000001c02027e25 */ /* 0x000fe2000f8e0003 */
[----:B------:R1:W-:Y:S04]  /*9680*/  @P0 STG.E.128 desc[UR16][R28.64], R88 ;  /* 0x000000581c000986 */ /* 0x0003e8000c101d10 */
[----:B------:R1:W-:Y:S02]  /*9690*/  STG.E.128 desc[UR16][R2.64], R32 ;  /* 0x0000002002007986 */ /* 0x0003e4000c101d10 */
.L_x_13783:
        /* <DEDUP_REMOVED lines=45> */
[----:B01----:R-:W-:Y:S02]  /*9970*/  MOV R28, R217 ;  /* 0x000000d9001c7202 */ /* 0x003fe40000000f00 */
        /* <DEDUP_REMOVED lines=74> */
.L_x_13757:
        /* <DEDUP_REMOVED lines=36> */
.L_x_13809:
        /* <DEDUP_REMOVED lines=10> */
.L_x_15753:


//--------------------- .text._ZN10layer_norm22ln_bwd_finalize_kernelINS_22Kernel_traits_finalizeILj4096E6__halfffffjLb1ELj1024ELj4ENS_18Kernel_traits_baseILj4096ES2_ffffjLj1024EEEEELb1ELb0EEEvNS_9BwdParamsE --------------------------
	.section	.text._ZN10layer_norm22ln_bwd_finalize_kernelINS_22Kernel_traits_finalizeILj4096E6__halfffffjLb1ELj1024ELj4ENS_18Kernel_traits_baseILj4096ES2_ffffjLj1024EEEEELb1ELb0EEEvNS_9BwdParamsE,"ax",@progbits
	.align	128
        .global         _ZN10layer_norm22ln_bwd_finalize_kernelINS_22Kernel_traits_finalizeILj4096E6__halfffffjLb1ELj1024ELj4ENS_18Kernel_traits_baseILj4096ES2_ffffjLj1024EEEEELb1ELb0EEEvNS_9BwdParamsE
        .type           _ZN10layer_norm22ln_bwd_finalize_kernelINS_22Kernel_traits_finalizeILj4096E6__halfffffjLb1ELj1024ELj4ENS_18Kernel_traits_baseILj4096ES2_ffffjLj1024EEEEELb1ELb0EEEvNS_9BwdParamsE,@function
        .size           _ZN10layer_norm22ln_bwd_finalize_kernelINS_22Kernel_traits_finalizeILj4096E6__halfffffjLb1ELj1024ELj4ENS_18Kernel_traits_baseILj4096ES2_ffffjLj1024EEEEELb1ELb0EEEvNS_9BwdParamsE,(.L_x_15754 - _ZN10layer_norm22ln_bwd_finalize_kernelINS_22Kernel_traits_finalizeILj4096E6__halfffffjLb1ELj1024ELj4ENS_18Kernel_traits_baseILj4096ES2_ffffjLj1024EEEEELb1ELb0EEEvNS_9BwdParamsE)
        .other          _ZN10layer_norm22ln_bwd_finalize_kernelINS_22Kernel_traits_finalizeILj4096E6__halfffffjLb1ELj1024ELj4ENS_18Kernel_traits_baseILj4096ES2_ffffjLj1024EEEEELb1ELb0EEEvNS_9BwdParamsE,@"STO_CUDA_ENTRY STV_DEFAULT"
_ZN10layer_norm22ln_bwd_finalize_kernelINS_22Kernel_traits_finalizeILj4096E6__halfffffjLb1ELj1024ELj4ENS_18Kernel_traits_baseILj4096ES2_ffffjLj1024EEEEELb1ELb0EEEvNS_9BwdParamsE:
.text._ZN10layer_norm22ln_bwd_finalize_kernelINS_22Kernel_traits_finalizeILj4096E6__halfffffjLb1ELj1024ELj4ENS_18Kernel_traits_baseILj4096ES2_ffffjLj1024EEEEELb1ELb0EEEvNS_9BwdParamsE:
        /* <DEDUP_REMOVED lines=62> */
.L_x_13814:
        /* <DEDUP_REMOVED lines=87> */
.L_x_13813:
[----:B------:R-:W-:Y:S05]  /*0950*/  BSYNC.RECONVERGENT B1 ;  /* 0x0000000000017941 */ /* 0x000fea0003800200 */
.L_x_13812:
        /* <DEDUP_REMOVED lines=49> */
.L_x_13816:
[----:B------:R-:W-:Y:S05]  /*0c70*/  BSYNC.RECONVERGENT B1 ;  /* 0x0000000000017941 */ /* 0x000fea0003800200 */
.L_x_13815:
        /* <DEDUP_REMOVED lines=29> */
.L_x_13818:
[----:B------:R-:W-:Y:S05]  /*0e50*/  BSYNC.RECONVERGENT B1 ;  /* 0x0000000000017941 */ /* 0x000fea0003800200 */
.L_x_13817:
        /* <DEDUP_REMOVED lines=14> */
.L_x_13811:
[----:B------:R-:W-:Y:S05]  /*0f40*/  BSYNC.RECONVERGENT B0 ;  /* 0x0000000000007941 */ /* 0x000fea0003800200 */
.L_x_13810:
        /* <DEDUP_REMOVED lines=75> */
.L_x_13819:
        /* <DEDUP_REMOVED lines=16> */
.L_x_15754:


//--------------------- .text._ZN10layer_norm13ln_bwd_kernelINS_13Kernel_traitsI6__halfffffjLj4096ELj1ELj1ELj4ELj16ENS_18Kernel_traits_baseILj4096ES2_ffffjLj128EEEEELb1ELb1ELb1ELb0EEEvNS_9BwdParamsE --------------------------
	.section	.text._ZN10layer_norm13ln_bwd_kernelINS_13Kernel_traitsI6__halfffffjLj4096ELj1ELj1ELj4ELj16ENS_18Kernel_traits_baseILj4096ES2_ffffjLj128EEEEELb1ELb1ELb1ELb0EEEvNS_9BwdParamsE,"ax",@progbits
	.align	128
        .global         _ZN10layer_norm13ln_bwd_kernelINS_13Kernel_traitsI6__halfffffjLj4096ELj1ELj1ELj4ELj16ENS_18Kernel_traits_baseILj4096ES2_ffffjLj128EEEEELb1ELb1ELb1ELb0EEEvNS_9BwdParamsE
        .type           _ZN10layer_norm13ln_bwd_kernelINS_13Kernel_traitsI6__halfffffjLj4096ELj1ELj1ELj4ELj16ENS_18Kernel_traits_baseILj4096ES2_ffffjLj128EEEEELb1ELb1ELb1ELb0EEEvNS_9BwdParamsE,@function
        .size           _ZN10layer_norm13ln_bwd_kernelINS_13Kernel_traitsI6__halfffffjLj4096ELj1ELj1ELj4ELj16ENS_18Kernel_traits_baseILj4096ES2_ffffjLj128EEEEELb1ELb1ELb1ELb0EEEvNS_9BwdParamsE,(.L_x_15755 - _ZN10layer_norm13ln_bwd_kernelINS_13Kernel_traitsI6__halfffffjLj4096ELj1ELj1ELj4ELj16ENS_18Kernel_traits_baseILj4096ES2_ffffjLj128EEEEELb1ELb1ELb1ELb0EEEvNS_9BwdParamsE)
        .other          _ZN10layer_norm13ln_bwd_kernelINS_13Kernel_traitsI6__halfffffjLj4096ELj1ELj1ELj4ELj16ENS_18Kernel_traits_baseILj4096ES2_ffffjLj128EEEEELb1ELb1ELb1ELb0EEEvNS_9BwdParamsE,@"STO_CUDA_ENTRY STV_DEFAULT"
_ZN10layer_norm13ln_bwd_kernelINS_13Kernel_traitsI6__halfffffjLj4096ELj1ELj1ELj4ELj16ENS_18Kernel_traits_baseILj4096ES2_ffffjLj128EEEEELb1ELb1ELb1ELb0EEEvNS_9BwdParamsE:
.text._ZN10layer_norm13ln_bwd_kernelINS_13Kernel_traitsI6__halfffffjLj4096ELj1ELj1ELj4ELj16ENS_18Kernel_traits_baseILj4096ES2_ffffjLj128EEEEELb1ELb1ELb1ELb0EEEvNS_9BwdParamsE:
        /* <DEDUP_REMOVED lines=41> */
[C---:B--2---:R-:W-:Y:S01]  /*0290*/  @P0 IMAD.WIDE.U32 R36, R5.reuse, 0x8, R36 ;  /* 0x0000000805240825 */ /* 0x044fe200078e0024 */
[----:B------:R-:W-:Y:S02]  /*02a0*/  CS2R R64, SRZ ;  /* 0x0000000000407805 */ /* 0x000fe4000001ff00 */
[----:B------:R-:W-:Y:S02]  /*02b0*/  CS2R R66, SRZ ;  /* 0x0000000000427805 */ /* 0x000fe4000001ff00 */
[----:B------:R-:W-:Y:S02]  /*02c0*/  CS2R R60, SRZ ;  /* 0x00000000003c7805 */ /* 0x000fe4000001ff00 */
[----:B------:R-:W-:Y:S01]  /*02d0*/  CS2R R62, SRZ ;  /* 0x00000000003e7805 */ /* 0x000fe2000001ff00 */
[----:B0-----:R-:W5:Y:S01]  /*02e0*/  @P0 LDG.E.64 R126, desc[UR6][R36.64] ;  /* 0x00000006247e0981 */ /* 0x001f62000c1e1b00 */
[----:B------:R-:W0:Y:S01]  /*02f0*/  @P2 LDC.64 R44, c[0x0][0x3d0] ;  /* 0x0000f400ff2c2b82 */ /* 0x000e220000000a00 */
[C---:B-1----:R-:W-:Y:S01]  /*0300*/  @P0 IMAD.WIDE.U32 R38, R5.reuse, 0x8, R38 ;  /* 0x0000000805260825 */ /* 0x042fe200078e0026 */
[----:B------:R-:W-:Y:S01]  /*0310*/  @P0 IADD3 R5, PT, PT, R5, 0x80, RZ ;  /* 0x0000008005050810 */ /* 0x000fe20007ffe0ff */
[----:B------:R1:W5:Y:S04]  /*0320*/  @P6 LDG.E.64 R28, desc[UR6][R26.64] ;  /* 0x000000061a1c6981 */ /* 0x000368000c1e1b00 */
[----:B------:R2:W5:Y:S01]  /*0330*/  @P6 LDG.E.64 R2, desc[UR6][R30.64] ;  /* 0x000000061e026981 */ /* 0x000562000c1e1b00 */
[----:B------:R-:W1:Y:S01]  /*0340*/  @P2 LDC.64 R46, c[0x0][0x3e8] ;  /* 0x0000fa00ff2e2b82 */ /* 0x000e620000000a00 */
[----:B---3--:R-:W-:-:S07]  /*0350*/  @P1 IMAD.WIDE.U32 R40, R5, 0x8, R40 ;  /* 0x0000000805281825 */ /* 0x008fce00078e0028 */
[----:B------:R-:W3:Y:S01]  /*0360*/  @P3 LDC.64 R48, c[0x0][0x3d0] ;  /* 0x0000f400ff303b82 */ /* 0x000ee20000000a00 */
[C---:B----4-:R-:W-:Y:S01]  /*0370*/  @P1 IMAD.WIDE.U32 R42, R5.reuse, 0x8, R42 ;  /* 0x00000008052a1825 */ /* 0x050fe200078e002a */
[----:B------:R-:W-:Y:S01]  /*0380*/  @P1 IADD3 R5, PT, PT, R5, 0x80, RZ ;  /* 0x0000008005051810 */ /* 0x000fe20007ffe0ff */
[----:B------:R-:W5:Y:S05]  /*0390*/  @P0 LDG.E.64 R8, desc[UR6][R38.64] ;  /* 0x0000000626080981 */ /* 0x000f6a000c1e1b00 */
[----:B------:R-:W4:Y:S01]  /*03a0*/  @P3 LDC.64 R50, c[0x0][0x3e8] ;  /* 0x0000fa00ff323b82 */ /* 0x000f220000000a00 */
[----:B0-----:R-:W-:-:S07]  /*03b0*/  @P2 IMAD.WIDE.U32 R44, R5, 0x8, R44 ;  /* 0x00000008052c2825 */ /* 0x001fce00078e002c */
[----:B------:R-:W0:Y:S01]  /*03c0*/  @P4 LDC.64 R52, c[0x0][0x3d0] ;  /* 0x0000f400ff344b82 */ /* 0x000e220000000a00 */
[C---:B-1----:R-:W-:Y:S01]  /*03d0*/  @P2 IMAD.WIDE.U32 R46, R5.reuse, 0x8, R46 ;  /* 0x00000008052e2825 */ /* 0x042fe200078e002e */
[----:B------:R-:W-:Y:S01]  /*03e0*/  @P2 IADD3 R5, PT, PT, R5, 0x80, RZ ;  /* 0x0000008005052810 */ /* 0x000fe20007ffe0ff */
[----:B------:R-:W5:Y:S05]  /*03f0*/  @P1 LDG.E.64 R132, desc[UR6][R40.64] ;  /* 0x0000000628841981 */ /* 0x000f6a000c1e1b00 */
[----:B------:R-:W1:Y:S08]  /*0400*/  @P4 LDC.64 R54, c[0x0][0x3e8] ;  /* 0x0000fa00ff364b82 */ /* 0x000e700000000a00 */
        /* <DEDUP_REMOVED lines=8> */
[C---:B0-----:R-:W-:Y:S01]  /*0490*/  @P4 IMAD.WIDE.U32 R52, R5.reuse, 0x8, R52 ;  /* 0x0000000805344825 */ /* 0x041fe200078e0034 */
[----:B------:R-:W5:Y:S03]  /*04a0*/  @P2 LDG.E.64 R14, desc[UR6][R46.64] ;  /* 0x000000062e0e2981 */ /* 0x000f66000c1e1b00 */
[C---:B-1----:R-:W-:Y:S01]  /*04b0*/  @P4 IMAD.WIDE.U32 R54, R5.reuse, 0x8, R54 ;  /* 0x0000000805364825 */ /* 0x042fe200078e0036 */
        /* <DEDUP_REMOVED lines=98> */
[----:B------:R-:W-:Y:S02]  /*0ae0*/  MOV R250, R18 ;  /* 0x0000001200fa7202 */ /* 0x000fe40000000f00 */
        /* <DEDUP_REMOVED lines=10> */
[----:B------:R-:W-:Y:S01]  /*0b90*/  STL.S16 [R1+0xe], R36 ;  /* 0x00000e2401007387 */ /* 0x000fe20000100600 */
[----:B------:R-:W-:-:S02]  /*0ba0*/  MOV R237, R14 ;  /* 0x0000000e00ed7202 */ /* 0x000fc40000000f00 */
[----:B------:R-:W-:Y:S02]  /*0bb0*/  CS2R R130, SRZ ;  /* 0x0000000000827805 */ /* 0x000fe4000001ff00 */
[----:B------:R-:W-:Y:S01]  /*0bc0*/  MOV R235, R16 ;  /* 0x0000001000eb7202 */ /* 0x000fe20000000f00 */
[----:B------:R0:W-:Y:S01]  /*0bd0*/  STL.S16 [R1+0xc], R37 ;  /* 0x00000c2501007387 */ /* 0x0001e20000100600 */
[----:B------:R-:W-:Y:S02]  /*0be0*/  MOV R233, R20 ;  /* 0x0000001400e97202 */ /* 0x000fe40000000f00 */
[----:B-1----:R-:W-:Y:S02]  /*0bf0*/  CS2R R34, SRZ ;  /* 0x0000000000227805 */ /* 0x002fe4000001ff00 */
[----:B------:R-:W-:Y:S01]  /*0c00*/  MOV R231, R24 ;  /* 0x0000001800e77202 */ /* 0x000fe20000000f00 */
[----:B------:R-:W-:Y:S01]  /*0c10*/  STL.S16 [R1+0xa], R38 ;  /* 0x00000a2601007387 */ /* 0x000fe20000100600 */
[----:B------:R-:W-:-:S02]  /*0c20*/  SHF.R.U64 R12, R12, 0x10, R13 ;  /* 0x000000100c0c7819 */ /* 0x000fc4000000120d */
[----:B------:R-:W-:Y:S02]  /*0c30*/  CS2R R68, SRZ ;  /* 0x0000000000447805 */ /* 0x000fe4000001ff00 */
[----:B------:R-:W-:Y:S01]  /*0c40*/  MOV R251, R13 ;  /* 0x0000000d00fb7202 */ /* 0x000fe20000000f00 */
[----:B------:R1:W-:Y:S01]  /*0c50*/  STL.S16 [R1+0x8], R39 ;  /* 0x0000082701007387 */ /* 0x0003e20000100600 */
[----:B------:R-:W-:Y:S02]  /*0c60*/  SHF.R.U64 R18, R18, 0x10, R19 ;  /* 0x0000001012127819 */ /* 0x000fe40000001213 */
[----:B0-----:R-:W-:Y:S02]  /*0c70*/  CS2R R36, SRZ ;  /* 0x0000000000247805 */ /* 0x001fe4000001ff00 */
[----:B------:R-:W-:Y:S01]  /*0c80*/  MOV R249, R19 ;  /* 0x0000001300f97202 */ /* 0x000fe20000000f00 */
[----:B------:R-:W-:Y:S01]  /*0c90*/  STL.S16 [R1+0x6], R40 ;  /* 0x0000062801007387 */ /* 0x000fe20000100600 */
[----:B------:R-:W-:-:S02]  /*0ca0*/  SHF.R.U64 R22, R22, 0x10, R23 ;  /* 0x0000001016167819 */ /* 0x000fc40000001217 */
[----:B------:R-:W-:Y:S02]  /*0cb0*/  CS2R R70, SRZ ;  /* 0x0000000000467805 */ /* 0x000fe4000001ff00 */
[----:B------:R-:W-:Y:S01]  /*0cc0*/  MOV R247, R23 ;  /* 0x0000001700f77202 */ /* 0x000fe20000000f00 */
[----:B------:R0:W-:Y:S01]  /*0cd0*/  STL.S16 [R1+0x4], R41 ;  /* 0x0000042901007387 */ /* 0x0001e20000100600 */
[----:B------:R-:W-:Y:S02]  /*0ce0*/  SHF.R.U64 R2, R2, 0x10, R3 ;  /* 0x0000001002027819 */ /* 0x000fe40000001203 */
[----:B-1----:R-:W-:Y:S02]  /*0cf0*/  CS2R R38, SRZ ;  /* 0x0000000000267805 */ /* 0x002fe4000001ff00 */
[----:B------:R-:W-:Y:S01]  /*0d00*/  MOV R244, R3 ;  /* 0x0000000300f47202 */ /* 0x000fe20000000f00 */
[----:B------:R-:W-:Y:S01]  /*0d10*/  STL.S16 [R1+0x2], R42 ;  /* 0x0000022a01007387 */ /* 0x000fe20000100600 */
[----:B------:R-:W-:-:S02]  /*0d20*/  SHF.R.U64 R6, R6, 0x10, R7 ;  /* 0x0000001006067819 */ /* 0x000fc40000001207 */
[----:B------:R-:W-:Y:S02]  /*0d30*/  CS2R R72, SRZ ;  /* 0x0000000000487805 */ /* 0x000fe4000001ff00 */
[----:B------:R-:W-:Y:S01]  /*0d40*/  MOV R242, R7 ;  /* 0x0000000700f27202 */ /* 0x000fe20000000f00 */
[----:B------:R1:W-:Y:S01]  /*0d50*/  STL.S16 [R1], R43 ;  /* 0x0000002b01007387 */ /* 0x0003e20000100600 */
[----:B------:R-:W-:Y:S02]  /*0d60*/  SHF.R.U64 R8, R8, 0x10, R9 ;  /* 0x0000001008087819 */ /* 0x000fe40000001209 */
[----:B0-----:R-:W-:Y:S02]  /*0d70*/  CS2R R40, SRZ ;  /* 0x0000000000287805 */ /* 0x001fe4000001ff00 */
[----:B------:R-:W-:Y:S02]  /*0d80*/  MOV R240, R9 ;  /* 0x0000000900f07202 */ /* 0x000fe40000000f00 */
[----:B------:R-:W-:-:S02]  /*0d90*/  CS2R R74, SRZ ;  /* 0x00000000004a7805 */ /* 0x000fc4000001ff00 */
[----:B------:R-:W-:Y:S02]  /*0da0*/  SHF.R.U64 R10, R10, 0x10, R11 ;  /* 0x000000100a0a7819 */ /* 0x000fe4000000120b */
[----:B------:R-:W-:Y:S02]  /*0db0*/  CS2R R76, SRZ ;  /* 0x00000000004c7805 */ /* 0x000fe4000001ff00 */
[----:B------:R-:W-:Y:S02]  /*0dc0*/  MOV R238, R11 ;  /* 0x0000000b00ee7202 */ /* 0x000fe40000000f00 */
[----:B------:R-:W-:Y:S02]  /*0dd0*/  CS2R R78, SRZ ;  /* 0x00000000004e7805 */ /* 0x000fe4000001ff00 */
[----:B------:R-:W-:Y:S02]  /*0de0*/  SHF.R.U64 R14, R14, 0x10, R15 ;  /* 0x000000100e0e7819 */ /* 0x000fe4000000120f */
[----:B-1----:R-:W-:-:S02]  /*0df0*/  CS2R R42, SRZ ;  /* 0x00000000002a7805 */ /* 0x002fc4000001ff00 */
        /* <DEDUP_REMOVED lines=16> */
[----:B------:R-:W-:Y:S02]  /*0f00*/  SHF.R.U32.HI R19, RZ, 0x10, R19 ;  /* 0x00000010ff137819 */ /* 0x000fe40000011613 */
[----:B------:R-:W-:-:S02]  /*0f10*/  CS2R R96, SRZ ;  /* 0x0000000000607805 */ /* 0x000fc4000001ff00 */
[----:B------:R-:W-:Y:S02]  /*0f20*/  SHF.R.U32.HI R23, RZ, 0x10, R23 ;  /* 0x00000010ff177819 */ /* 0x000fe40000011617 */
        /* <DEDUP_REMOVED lines=25> */
[----:B------:R-:W-:Y:S01]  /*10c0*/  PRMT R248, R22, 0x5410, R248 ;  /* 0x0000541016f87816 */ /* 0x000fe200000000f8 */
[----:B------:R-:W-:Y:S01]  /*10d0*/  UPLOP3.LUT UP1, UPT, UPT, UPT, UPT, 0x40, 0x4 ;  /* 0x000000000004789c */ /* 0x000fe20003f2e870 */
[----:B------:R-:W-:Y:S01]  /*10e0*/  PRMT R247, R23, 0x5410, R247 ;  /* 0x0000541017f77816 */ /* 0x000fe200000000f7 */
[----:B------:R-:W0:Y:S01]  /*10f0*/  LDCU UR5, c[0x0][0x388] ;  /* 0x00007100ff0577ac */ /* 0x000e220008000800 */
[----:B------:R-:W-:Y:S02]  /*1100*/  PRMT R245, R2, 0x5410, R245 ;  /* 0x0000541002f57816 */ /* 0x000fe400000000f5 */
[----:B------:R-:W-:Y:S01]  /*1110*/  PRMT R244, R3, 0x5410, R244 ;  /* 0x0000541003f47816 */ /* 0x000fe200000000f4 */
[----:B------:R-:W1:Y:S01]  /*1120*/  LDCU.U8 UR25, c[0x0][0x410] ;  /* 0x00008200ff1977ac */ /* 0x000e620008000000 */
[----:B------:R-:W-:-:S02]  /*1130*/  PRMT R243, R6, 0x5410, R243 ;  /* 0x0000541006f37816 */ /* 0x000fc400000000f3 */
        /* <DEDUP_REMOVED lines=9> */
[----:B------:R-:W-:Y:S01]  /*11d0*/  PRMT R236, R15, 0x5410, R236 ;  /* 0x000054100fec7816 */ /* 0x000fe200000000ec */
[----:B------:R-:W0:Y:S01]  /*11e0*/  LDCU.64 UR20, c[0x0][0x478] ;  /* 0x00008f00ff1477ac */ /* 0x000e220008000a00 */
[----:B------:R-:W-:Y:S02]  /*11f0*/  PRMT R235, R16, 0x5410, R235 ;  /* 0x0000541010eb7816 */ /* 0x000fe400000000eb */
[----:B------:R-:W-:Y:S01]  /*1200*/  PRMT R234, R17, 0x5410, R234 ;  /* 0x0000541011ea7816 */ /* 0x000fe200000000ea */
[----:B------:R-:W0:Y:S01]  /*1210*/  LDCU.128 UR8, c[0x0][0x3c0] ;  /* 0x00007800ff0877ac */ /* 0x000e220008000c00 */
[----:B------:R-:W-:Y:S02]  /*1220*/  PRMT R233, R20, 0x5410, R233 ;  /* 0x0000541014e97816 */ /* 0x000fe400000000e9 */
[----:B------:R-:W-:Y:S01]  /*1230*/  PRMT R232, R21, 0x5410, R232 ;  /* 0x0000541015e87816 */ /* 0x000fe200000000e8 */
[----:B------:R-:W0:Y:S01]  /*1240*/  LDCU.128 UR12, c[0x0][0x3f0] ;  /* 0x00007e00ff0c77ac */ /* 0x000e220008000c00 */
[----:B------:R-:W-:-:S02]  /*1250*/  PRMT R231, R24, 0x5410, R231 ;  /* 0x0000541018e77816 */ /* 0x000fc400000000e7 */
[----:B------:R-:W-:Y:S01]  /*1260*/  PRMT R230, R25, 0x5410, R230 ;  /* 0x0000541019e67816 */ /* 0x000fe200000000e6 */
[----:B-123--:R-:W0:Y:S06]  /*1270*/  LDCU.64 UR22, c[0x0][0x380] ;  /* 0x00007000ff1677ac */ /* 0x00ee2c0008000a00 */
.L_x_14001:
[----:B0-----:R-:W-:Y:S02]  /*1280*/  UIMAD.WIDE UR30, UR24, 0x4, UR14 ;  /* 0x00000004181e78a5 */ /* 0x001fe4000f8e020e */
[----:B------:R-:W-:-:S04]  /*1290*/  UIMAD.WIDE UR28, UR24, 0x4, UR10 ;  /* 0x00000004181c78a5 */ /* 0x000fc8000f8e020a */
[----:B-1234-:R-:W-:Y:S02]  /*12a0*/  MOV R168, UR30 ;  /* 0x0000001e00a87c02 */ /* 0x01efe40008000f00 */
        /* <DEDUP_REMOVED lines=8> */
[----:B-----5:R-:W5:Y:S01]  /*1330*/  LDG.E R168, desc[UR6][R168.64] ;  /* 0x00000006a8a87981 */ /* 0x020f62000c1e1900 */
[----:B------:R-:W-:Y:S01]  /*1340*/  BSSY.RECONVERGENT B0, `(.L_x_13821) ;  /* 0x000026f000007945 */ /* 0x000fe20003800200 */
[----:B--2---:R-:W-:-:S13]  /*1350*/  R2UR UR27, R170 ;  /* 0x00000000aa1b72ca */ /* 0x004fda00000e0000 */
[----:B------:R-:W-:Y:S01]  /*1360*/  UISETP.GE.AND UP2, UPT, UR27, 0x1, UPT ;  /* 0x000000011b00788c */ /* 0x000fe2000bf46270 */
[----:B---3--:R-:W-:Y:S02]  /*1370*/  R2UR UR28, R171 ;  /* 0x00000000ab1c72ca */ /* 0x008fe400000e0000 */
[----:B-----5:R-:W-:-:S06]  /*1380*/  R2UR UR32, R168 ;  /* 0x00000000a82072ca */ /* 0x020fcc00000e0000 */
[----:B------:R-:W-:Y:S09]  /*1390*/  BRA.U !UP2, `(.L_x_13822) ;  /* 0x0000001d0a687547 */ /* 0x000ff2000b800000 */
[----:B------:R-:W-:-:S06]  /*13a0*/  UIMAD.WIDE UR30, UR24, 0x4, UR8 ;  /* 0x00000004181e78a5 */ /* 0x000fcc000f8e0208 */
[----:B------:R-:W-:Y:S02]  /*13b0*/  MOV R168, UR30 ;  /* 0x0000001e00a87c02 */ /* 0x000fe40008000f00 */
[----:B------:R-:W-:-:S05]  /*13c0*/  MOV R169, UR31 ;  /* 0x0000001f00a97c02 */ /* 0x000fca0008000f00 */
[----:B------:R-:W2:Y:S01]  /*13d0*/  LDG.E R168, desc[UR6][R168.64] ;  /* 0x00000006a8a87981 */ /* 0x000ea2000c1e1900 */
[----:B------:R-:W-:Y:S01]  /*13e0*/  UISETP.GE.AND UP3, UPT, UR32, 0x1, UPT ;  /* 0x000000012000788c */ /* 0x000fe2000bf66270 */
[----:B------:R-:W-:Y:S01]  /*13f0*/  ISETP.NE.AND P0, PT, RZ, UR25, PT ;  /* 0x00000019ff007c0c */ /* 0x000fe2000bf05270 */
[----:B------:R-:W-:Y:S01]  /*1400*/  BSSY.RECONVERGENT B1, `(.L_x_13823) ;  /* 0x0000058000017945 */ /* 0x000fe20003800200 */
[----:B------:R-:W0:Y:S01]  /*1410*/  S2R R170, SR_TID.X ;  /* 0x0000000000aa7919 */ /* 0x000e220000002100 */
[C---:B------:R-:W-:Y:S01]  /*1420*/  ISETP.GE.U32.AND P4, PT, R4.reuse, 0x80, PT ;  /* 0x000000800400780c */ /* 0x040fe20003f86070 */
[----:B------:R-:W-:Y:S01]  /*1430*/  HFMA2 R197, -RZ, RZ, 0, 0 ;  /* 0x00000000ffc57431 */ /* 0x000fe200000001ff */
[----:B------:R-:W-:Y:S01]  /*1440*/  PLOP3.LUT P1, PT, PT, PT, UP3, 0x80, 0x8 ;  /* 0x000000000008781c */ /* 0x000fe20003f2f038 */
[----:B------:R-:W-:Y:S01]  /*1450*/  HFMA2 R203, -RZ, RZ, 0, 0 ;  /* 0x00000000ffcb7431 */ /* 0x000fe200000001ff */
[----:B------:R-:W-:Y:S02]  /*1460*/  ISETP.GE.U32.AND P5, PT, R4, 0x100, PT ;  /* 0x000001000400780c */ /* 0x000fe40003fa6070 */
[----:B------:R-:W-:Y:S01]  /*1470*/  P2R R229, PR, RZ, 0x10 ;  /* 0x00000010ffe57803 */ /* 0x000fe20000000000 */
[----:B------:R-:W-:Y:S01]  /*1480*/  @UP3 UIADD3 UR4, UPT, UPT, UR32, -0x1, URZ ;  /* 0xffffffff20043890 */ /* 0x000fe2000fffe0ff */
[----:B------:R-:W-:-:S02]  /*1490*/  P2R R246, PR, RZ, 0x20 ;  /* 0x00000020fff67803 */ /* 0x000fc40000000000 */
[C---:B------:R-:W-:Y:S01]  /*14a0*/  ISETP.GE.U32.AND P2, PT, R4.reuse, 0x280, PT ;  /* 0x000002800400780c */ /* 0x040fe20003f46070 */
[----:B------:R-:W-:Y:S01]  /*14b0*/  @UP3 UIMAD UR4, UR4, UR5, URZ ;  /* 0x00000005040432a4 */ /* 0x000fe2000f8e02ff */
[----:B------:R-:W-:Y:S02]  /*14c0*/  ISETP.GE.U32.AND P3, PT, R4, 0x300, PT ;  /* 0x000003000400780c */ /* 0x000fe40003f66070 */
[----:B------:R-:W-:Y:S01]  /*14d0*/  MOV R204, RZ ;  /* 0x000000ff00cc7202 */ /* 0x000fe20000000f00 */
[----:B------:R-:W-:-:S04]  /*14e0*/  @UP3 USHF.R.S32.HI UR29, URZ, 0x1f, UR4 ;  /* 0x0000001fff1d3899 */ /* 0x000fc80008011404 */
[----:B------:R-:W-:Y:S02]  /*14f0*/  @UP3 ULEA.HI UR29, UR29, UR4, URZ, 0x2 ;  /* 0x000000041d1d3291 */ /* 0x000fe4000f8f10ff */
[----:B------:R-:W-:Y:S01]  /*1500*/  UIMAD UR4, UR24, UR5, URZ ;  /* 0x00000005180472a4 */ /* 0x000fe2000f8e02ff */
[----:B--2---:R-:W-:Y:S02]  /*1510*/  FSEL R168, R168, RZ, !P0 ;  /* 0x000000ffa8a87208 */ /* 0x004fe40004000000 */
[----:B------:R-:W-:Y:S02]  /*1520*/  ISETP.GE.U32.AND P0, PT, R4, 0x180, PT ;  /* 0x000001800400780c */ /* 0x000fe40003f06070 */
[----:B------:R-:W-:Y:S02]  /*1530*/  R2UR UR33, R168 ;  /* 0x00000000a82172ca */ /* 0x000fe400000e0000 */
[----:B------:R-:W-:Y:S01]  /*1540*/  MOV R168, UR29 ;  /* 0x0000001d00a87c02 */ /* 0x000fe20008000f00 */
[----:B------:R-:W-:-:S03]  /*1550*/  UIADD3 UR29, UPT, UPT, UR27, -0x1, URZ ;  /* 0xffffffff1b1d7890 */ /* 0x000fc6000fffe0ff */
[----:B0-----:R-:W-:Y:S01]  /*1560*/  @P1 LEA.HI.SX32 R197, R168, R170, 0x1e ;  /* 0x000000aaa8c51211 */ /* 0x001fe200078ff2ff */
[----:B------:R-:W-:Y:S01]  /*1570*/  UIMAD UR30, UR29, UR5, URZ ;  /* 0x000000051d1e72a4 */ /* 0x000fe2000f8e02ff */
[----:B------:R-:W-:Y:S01]  /*1580*/  ISETP.GE.U32.AND P1, PT, R4, 0x200, PT ;  /* 0x000002000400780c */ /* 0x000fe20003f26070 */
[----:B------:R-:W-:Y:S02]  /*1590*/  USHF.R.S32.HI UR29, URZ, 0x1f, UR4 ;  /* 0x0000001fff1d7899 */ /* 0x000fe40008011404 */
[----:B------:R-:W-:Y:S02]  /*15a0*/  USHF.R.S32.HI UR31, URZ, 0x1f, UR30 ;  /* 0x0000001fff1f7899 */ /* 0x000fe4000801141e */
[----:B------:R-:W-:Y:S02]  /*15b0*/  ULEA.HI UR29, UR29, UR4, URZ, 0x2 ;  /* 0x000000041d1d7291 */ /* 0x000fe4000f8f10ff */
[----:B------:R-:W-:-:S04]  /*15c0*/  ULEA.HI UR31, UR31, UR30, URZ, 0x2 ;  /* 0x0000001e1f1f7291 */ /* 0x000fc8000f8f10ff */
[----:B------:R-:W-:Y:S02]  /*15d0*/  MOV R228, UR29 ;  /* 0x0000001d00e47c02 */ /* 0x000fe40008000f00 */
[----:B------:R-:W-:Y:S02]  /*15e0*/  MOV R205, UR31 ;  /* 0x0000001f00cd7c02 */ /* 0x000fe40008000f00 */
[-C--:B------:R-:W-:Y:S02]  /*15f0*/  LEA.HI.SX32 R228, R228, R170.reuse, 0x1e ;  /* 0x000000aae4e47211 */ /* 0x080fe400078ff2ff */
[----:B------:R-:W-:Y:S02]  /*1600*/  LEA.HI.SX32 R205, R205, R170, 0x1e ;  /* 0x000000aacdcd7211 */ /* 0x000fe400078ff2ff */
[----:B------:R-:W-:Y:S01]  /*1610*/  MOV R202, R228 ;  /* 0x000000e400ca7202 */ /* 0x000fe20000000f00 */
[----:B------:R-:W-:Y:S06]  /*1620*/  @!P4 BRA `(.L_x_13824) ;  /* 0x0000000000d4c947 */ /* 0x000fec0003800000 */
[----:B------:R-:W0:Y:S01]  /*1630*/  LDC.64 R168, c[0x0][0x3a8] ;  /* 0x0000ea00ffa87b82 */ /* 0x000e220000000a00 */
[----:B------:R-:W2:Y:S04]  /*1640*/  LDL.S16 R200, [R1+0x26] ;  /* 0x0000260001c87983 */ /* 0x000ea80000100600 */
[----:B------:R-:W3:Y:S03]  /*1650*/  LDL.S16 R203, [R1+0x24] ;  /* 0x0000240001cb7983 */ /* 0x000ee60000100600 */
[----:B------:R-:W1:Y:S01]  /*1660*/  LDC.64 R172, c[0x0][0x428] ;  /* 0x00010a00ffac7b82 */ /* 0x000e620000000a00 */
[----:B------:R-:W3:Y:S04]  /*1670*/  LDL.S16 R190, [R1+0x22] ;  /* 0x0000220001be7983 */ /* 0x000ee80000100600 */
[----:B------:R-:W3:Y:S01]  /*1680*/  LDL.S16 R218, [R1+0x20] ;  /* 0x0000200001da7983 */ /* 0x000ee20000100600 */
[----:B----4-:R-:W-:-:S02]  /*1690*/  ISETP.NE.U32.AND P4, PT, RZ, UR18, PT ;  /* 0x00000012ff007c0c */ /* 0x010fc4000bf85070 */
[----:B------:R-:W4:Y:S01]  /*16a0*/  LDC.64 R226, c[0x0][0x3b0] ;  /* 0x0000ec00ffe27b82 */ /* 0x000f220000000a00 */
[----:B0-----:R-:W-:-:S06]  /*16b0*/  IMAD.WIDE.U32 R168, R202, 0x10, R168 ;  /* 0x00000010caa87825 */ /* 0x001fcc00078e00a8 */
[----:B------:R-:W3:Y:S01]  /*16c0*/  LDG.E.128 R168, desc[UR6][R168.64] ;  /* 0x00000006a8a87981 */ /* 0x000ee2000c1e1d00 */
[----:B-1----:R-:W-:-:S06]  /*16d0*/  IMAD.WIDE.U32 R172, R205, 0x10, R172 ;  /* 0x00000010cdac7825 */ /* 0x002fcc00078e00ac */
[----:B------:R-:W3:Y:S01]  /*16e0*/  LDG.E.128 R172, desc[UR6][R172.64] ;  /* 0x00000006acac7981 */ /* 0x000ee2000c1e1d00 */
[----:B------:R-:W-:-:S13]  /*16f0*/  ISETP.NE.AND.EX P4, PT, RZ, UR19, PT, P4 ;  /* 0x00000013ff007c0c */ /* 0x000fda000bf85340 */
[----:B------:R-:W0:Y:S02]  /*1700*/  @P4 LDC.64 R186, c[0x0][0x438] ;  /* 0x00010e00ffba4b82 */ /* 0x000e240000000a00 */
[----:B0-----:R-:W-:-:S05]  /*1710*/  @P4 IMAD.WIDE.U32 R186, R202, 0x10, R186 ;  /* 0x00000010caba4825 */ /* 0x001fca00078e00ba */
[----:B------:R4:W5:Y:S02]  /*1720*/  @P4 LDG.E.128 R124, desc[UR6][R186.64] ;  /* 0x00000006ba7c4981 */ /* 0x000964000c1e1d00 */
[----:B----4-:R-:W-:-:S05]  /*1730*/  IMAD.WIDE.U32 R186, R197, 0x4, R226 ;  /* 0x00000004c5ba7825 */ /* 0x010fca00078e00e2 */
[----:B------:R3:W5:Y:S01]  /*1740*/  LDG.E R3, desc[UR6][R186.64] ;  /* 0x00000006ba037981 */ /* 0x000762000c1e1900 */
[----:B------:R-:W-:Y:S02]  /*1750*/  IADD3 R197, PT, PT, R197, 0x80, RZ ;  /* 0x00000080c5c57810 */ /* 0x000fe40007ffe0ff */
[----:B------:R-:W-:Y:S02]  /*1760*/  IADD3 R205, PT, PT, R205, 0x80, RZ ;  /* 0x00000080cdcd7810 */ /* 0x000fe40007ffe0ff */
[----:B------:R-:W-:Y:S01]  /*1770*/  IADD3 R202, PT, PT, R202, 0x80, RZ ;  /* 0x00000080caca7810 */ /* 0x000fe20007ffe0ff */
[----:B--2---:R-:W-:Y:S02]  /*1780*/  HADD2.F32 R17, -RZ, R200.H0_H0 ;  /* 0x200000c8ff117230 */ /* 0x004fe40000004100 */
[----:B---3--:R-:W-:Y:S02]  /*1790*/  HADD2.F32 R187, -RZ, R203.H0_H0 ;  /* 0x200000cbffbb7230 */ /* 0x008fe40000004100 */
[----:B------:R-:W-:-:S02]  /*17a0*/  HADD2.F32 R190, -RZ, R190.H0_H0 ;  /* 0x200000beffbe7230 */ /* 0x000fc40000004100 */
[----:B------:R-:W-:Y:S02]  /*17b0*/  HADD2.F32 R218, -RZ, R218.H0_H0 ;  /* 0x200000daffda7230 */ /* 0x000fe40000004100 */
[----:B------:R-:W-:Y:S01]  /*17c0*/  FADD.FTZ R0, R168, -UR33 ;  /* 0x80000021a8007e21 */ /* 0x000fe20008010000 */
[----:B------:R-:W-:-:S03]  /*17d0*/  FADD.FTZ R169, R169, -UR33 ;  /* 0x80000021a9a97e21 */ /* 0x000fc60008010000 */
[----:B------:R-:W-:Y:S01]  /*17e0*/  FMUL.FTZ R0, R0, UR28 ;  /* 0x0000001c00007c20 */ /* 0x000fe20008410000 */
[----:B------:R-:W-:Y:S01]  /*17f0*/  FMUL.FTZ R17, R172, R17 ;  /* 0x00000011ac117220 */ /* 0x000fe20000410000 */
[----:B------:R-:W-:Y:S01]  /*1800*/  FMUL.FTZ R200, R169, UR28 ;  /* 0x0000001ca9c87c20 */ /* 0x000fe20008410000 */
[----:B------:R-:W-:Y:S01]  /*1810*/  FADD.FTZ R170, R170, -UR33 ;  /* 0x80000021aaaa7e21 */ /* 0x000fe20008010000 */
[----:B------:R-:W-:Y:S01]  /*1820*/  FMUL.FTZ R187, R173, R187 ;  /* 0x000000bbadbb7220 */ /* 0x000fe20000410000 */
        /* <DEDUP_REMOVED lines=21> */
.L_x_13824:
[----:B----4-:R-:W-:Y:S05]  /*1980*/  BSYNC.RECONVERGENT B1 ;  /* 0x0000000000017941 */ /* 0x010fea0003800200 */
.L_x_13823:
[----:B------:R-:W-:Y:S04]  /*1990*/  BSSY.RECONVERGENT B1, `(.L_x_13825) ;  /* 0x0000037000017945 */ /* 0x000fe80003800200 */
[----:B------:R-:W-:Y:S05]  /*19a0*/  @!P5 BRA `(.L_x_13826) ;  /* 0x0000000000d4d947 */ /* 0x000fea0003800000 */
[----:B------:R-:W0:Y:S01]  /*19b0*/  LDC.64 R168, c[0x0][0x3a8] ;  /* 0x0000ea00ffa87b82 */ /* 0x000e220000000a00 */
[----:B------:R-:W2:Y:S04]  /*19c0*/  LDL.S16 R224, [R1+0x1e] ;  /* 0x00001e0001e07983 */ /* 0x000ea80000100600 */
[----:B------:R-:W3:Y:S03]  /*19d0*/  LDL.S16 R217, [R1+0x1c] ;  /* 0x00001c0001d97983 */ /* 0x000ee60000100600 */
[----:B------:R-:W1:Y:S01]  /*19e0*/  LDC.64 R172, c[0x0][0x428] ;  /* 0x00010a00ffac7b82 */ /* 0x000e620000000a00 */
[----:B------:R-:W4:Y:S01]  /*19f0*/  LDL.S16 R227, [R1+0x1a] ;  /* 0x00001a0001e37983 */ /* 0x000f220000100600 */
[----:B------:R-:W-:-:S04]  /*1a00*/  ISETP.NE.U32.AND P4, PT, RZ, UR18, PT ;  /* 0x00000012ff007c0c */ /* 0x000fc8000bf85070 */
[----:B------:R-:W-:Y:S01]  /*1a10*/  ISETP.NE.AND.EX P4, PT, RZ, UR19, PT, P4 ;  /* 0x00000013ff007c0c */ /* 0x000fe2000bf85340 */
[----:B0-----:R-:W-:-:S12]  /*1a20*/  IMAD.WIDE.U32 R168, R202, 0x10, R168 ;  /* 0x00000010caa87825 */ /* 0x001fd800078e00a8 */
[----:B------:R-:W0:Y:S01]  /*1a30*/  @P4 LDC.64 R184, c[0x0][0x438] ;  /* 0x00010e00ffb84b82 */ /* 0x000e220000000a00 */
[----:B------:R-:W2:Y:S01]  /*1a40*/  LDG.E.128 R168, desc[UR6][R168.64] ;  /* 0x00000006a8a87981 */ /* 0x000ea2000c1e1d00 */
[----:B-1----:R-:W-:-:S06]  /*1a50*/  IMAD.WIDE.U32 R172, R205, 0x10, R172 ;  /* 0x00000010cdac7825 */ /* 0x002fcc00078e00ac */
[----:B------:R-:W3:Y:S01]  /*1a60*/  LDG.E.128 R172, desc[UR6][R172.64] ;  /* 0x00000006acac7981 */ /* 0x000ee2000c1e1d00 */
[----:B0-----:R-:W-:-:S05]  /*1a70*/  @P4 IMAD.WIDE.U32 R184, R202, 0x10, R184 ;  /* 0x00000010cab84825 */ /* 0x001fca00078e00b8 */
[----:B------:R0:W5:Y:S02]  /*1a80*/  @P4 LDG.E.128 R28, desc[UR6][R184.64] ;  /* 0x00000006b81c4981 */ /* 0x000164000c1e1d00 */
[----:B0-----:R-:W0:Y:S01]  /*1a90*/  LDC.64 R184, c[0x0][0x3b0] ;  /* 0x0000ec00ffb87b82 */ /* 0x001e220000000a00 */
[----:B--2---:R-:W-:-:S04]  /*1aa0*/  FADD.FTZ R168, R168, -UR33 ;  /* 0x80000021a8a87e21 */ /* 0x004fc80008010000 */
[----:B------:R-:W-:Y:S02]  /*1ab0*/  FMUL.FTZ R210, R168, UR28 ;  /* 0x0000001ca8d27c20 */ /* 0x000fe40008410000 */
[----:B------:R-:W2:Y:S01]  /*1ac0*/  LDL.S16 R168, [R1+0x18] ;  /* 0x0000180001a87983 */ /* 0x000ea20000100600 */
[----:B0-----:R-:W-:-:S04]  /*1ad0*/  IMAD.WIDE.U32 R184, R197, 0x4, R184 ;  /* 0x00000004c5b87825 */ /* 0x001fc800078e00b8 */
[----:B------:R-:W-:Y:S01]  /*1ae0*/  HADD2.F32 R199, -RZ, R224.H0_H0 ;  /* 0x200000e0ffc77230 */ /* 0x000fe20000004100 */
[----:B------:R0:W5:Y:S01]  /*1af0*/  LDG.E R2, desc[UR6][R184.64] ;  /* 0x00000006b8027981 */ /* 0x000162000c1e1900 */
[----:B------:R-:W-:-:S03]  /*1b00*/  FADD.FTZ R16, R169, -UR33 ;  /* 0x80000021a9107e21 */ /* 0x000fc60008010000 */
[----:B---3--:R-:W-:Y:S01]  /*1b10*/  FMUL.FTZ R199, R172, R199 ;  /* 0x000000c7acc77220 */ /* 0x008fe20000410000 */
[----:B----4-:R-:W-:Y:S02]  /*1b20*/  HADD2.F32 R191, -RZ, R227.H0_H0 ;  /* 0x200000e3ffbf7230 */ /* 0x010fe40000004100 */
[----:B0-----:R-:W-:Y:S02]  /*1b30*/  HADD2.F32 R185, -RZ, R217.H0_H0 ;  /* 0x200000d9ffb97230 */ /* 0x001fe40000004100 */
[----:B------:R-:W-:Y:S01]  /*1b40*/  FMUL.FTZ R16, R16, UR28 ;  /* 0x0000001c10107c20 */ /* 0x000fe20008410000 */
[----:B------:R-:W-:Y:S01]  /*1b50*/  FADD.FTZ R170, R170, -UR33 ;  /* 0x80000021aaaa7e21 */ /* 0x000fe20008010000 */
[----:B------:R-:W-:Y:S01]  /*1b60*/  FADD.FTZ R204, R204, R199 ;  /* 0x000000c7cccc7221 */ /* 0x000fe20000010000 */
[----:B------:R-:W-:Y:S01]  /*1b70*/  FFMA.FTZ R203, R210, R199, R203 ;  /* 0x000000c7d2cb7223 */ /* 0x000fe200000100cb */
[----:B------:R-:W-:Y:S01]  /*1b80*/  FMUL.FTZ R185, R173, R185 ;  /* 0x000000b9adb97220 */ /* 0x000fe20000410000 */
[----:B------:R-:W-:Y:S01]  /*1b90*/  FMUL.FTZ R184, R170, UR28 ;  /* 0x0000001caab87c20 */ /* 0x000fe20008410000 */
[----:B------:R-:W-:Y:S01]  /*1ba0*/  FADD.FTZ R171, R171, -UR33 ;  /* 0x80000021abab7e21 */ /* 0x000fe20008010000 */
        /* <DEDUP_REMOVED lines=15> */
[----:B------:R-:W-:Y:S02]  /*1ca0*/  IADD3 R205, PT, PT, R205, 0x80, RZ ;  /* 0x00000080cdcd7810 */ /* 0x000fe40007ffe0ff */
[----:B------:R-:W-:Y:S01]  /*1cb0*/  IADD3 R202, PT, PT, R202, 0x80, RZ ;  /* 0x00000080caca7810 */ /* 0x000fe20007ffe0ff */
[----:B--2---:R-:W-:-:S05]  /*1cc0*/  HADD2.F32 R217, -RZ, R168.H0_H0 ;  /* 0x200000a8ffd97230 */ /* 0x004fca0000004100 */
[----:B------:R-:W-:-:S04]  /*1cd0*/  FMUL.FTZ R217, R175, R217 ;  /* 0x000000d9afd97220 */ /* 0x000fc80000410000 */
[----:B------:R-:W-:Y:S01]  /*1ce0*/  FADD.FTZ R204, R204, R217 ;  /* 0x000000d9cccc7221 */ /* 0x000fe20000010000 */
[----:B------:R-:W-:-:S07]  /*1cf0*/  FFMA.FTZ R203, R224, R217, R203 ;  /* 0x000000d9e0cb7223 */ /* 0x000fce00000100cb */
.L_x_13826:
[----:B------:R-:W-:Y:S05]  /*1d00*/  BSYNC.RECONVERGENT B1 ;  /* 0x0000000000017941 */ /* 0x000fea0003800200 */
.L_x_13825:
        /* <DEDUP_REMOVED lines=55> */
.L_x_13828:
[----:B------:R-:W-:Y:S05]  /*2080*/  BSYNC.RECONVERGENT B1 ;  /* 0x0000000000017941 */ /* 0x000fea0003800200 */
.L_x_13827:
        /* <DEDUP_REMOVED lines=55> */
.L_x_13830:
[----:B------:R-:W-:Y:S05]  /*2400*/  BSYNC.RECONVERGENT B1 ;  /* 0x0000000000017941 */ /* 0x000fea0003800200 */
.L_x_13829:
        /* <DEDUP_REMOVED lines=19> */
[----:B------:R-:W2:Y:S01]  /*2540*/  LDL.S16 R168, [R1] ;  /* 0x0000000001a87983 */ /* 0x000ea20000100600 */
        /* <DEDUP_REMOVED lines=35> */
.L_x_13832:
[----:B------:R-:W-:Y:S05]  /*2780*/  BSYNC.RECONVERGENT B1 ;  /* 0x0000000000017941 */ /* 0x000fea0003800200 */
.L_x_13831:
        /* <DEDUP_REMOVED lines=14> */
[----:B------:R-:W-:Y:S02]  /*2870*/  HADD2.F32 R177, -RZ, R252.H0_H0 ;  /* 0x200000fcffb17230 */ /* 0x000fe40000004100 */
[--C-:B------:R-:W-:Y:S02]  /*2880*/  HADD2.F32 R195, -RZ, R251.reuse.H1_H1 ;  /* 0x300000fbffc37230 */ /* 0x100fe40000004100 */
[----:B------:R-:W-:Y:S02]  /*2890*/  HADD2.F32 R213, -RZ, R251.H0_H0 ;  /* 0x200000fbffd57230 */ /* 0x000fe40000004100 */
[----:B0-----:R-:W-:-:S05]  /*28a0*/  IMAD.WIDE.U32 R18, R197, 0x4, R18 ;  /* 0x00000004c5127825 */ /* 0x001fca00078e0012 */
[----:B------:R0:W5:Y:S02]  /*28b0*/  LDG.E R8, desc[UR6][R18.64] ;  /* 0x0000000612087981 */ /* 0x000164000c1e1900 */
[----:B0-----:R-:W-:Y:S01]  /*28c0*/  HADD2.F32 R18, -RZ, R252.H1_H1 ;  /* 0x300000fcff127230 */ /* 0x001fe20000004100 */
[----:B------:R-:W-:Y:S02]  /*28d0*/  IADD3 R197, PT, PT, R197, 0x80, RZ ;  /* 0x00000080c5c57810 */ /* 0x000fe40007ffe0ff */
[----:B------:R-:W-:Y:S02]  /*28e0*/  IADD3 R205, PT, PT, R205, 0x80, RZ ;  /* 0x00000080cdcd7810 */ /* 0x000fe40007ffe0ff */
[----:B------:R-:W-:Y:S01]  /*28f0*/  IADD3 R202, PT, PT, R202, 0x80, RZ ;  /* 0x00000080caca7810 */ /* 0x000fe20007ffe0ff */
        /* <DEDUP_REMOVED lines=28> */
.L_x_13834:
[----:B------:R-:W-:Y:S05]  /*2ac0*/  BSYNC.RECONVERGENT B1 ;  /* 0x0000000000017941 */ /* 0x000fea0003800200 */
.L_x_13833:
        /* <DEDUP_REMOVED lines=14> */
[----:B0-----:R-:W0:Y:S02]  /*2bb0*/  LDC.64 R20, c[0x0][0x3b0] ;  /* 0x0000ec00ff147b82 */ /* 0x001e240000000a00 */
[----:B0-----:R-:W-:-:S05]  /*2bc0*/  IMAD.WIDE.U32 R20, R197, 0x4, R20 ;  /* 0x00000004c5147825 */ /* 0x001fca00078e0014 */
[----:B------:R0:W5:Y:S02]  /*2bd0*/  LDG.E R9, desc[UR6][R20.64] ;  /* 0x0000000614097981 */ /* 0x000164000c1e1900 */
[--C-:B0-----:R-:W-:Y:S01]  /*2be0*/  HADD2.F32 R20, -RZ, R250.reuse.H1_H1 ;  /* 0x300000faff147230 */ /* 0x101fe20000004100 */
[----:B------:R-:W-:Y:S02]  /*2bf0*/  IADD3 R197, PT, PT, R197, 0x80, RZ ;  /* 0x00000080c5c57810 */ /* 0x000fe40007ffe0ff */
[----:B------:R-:W-:Y:S02]  /*2c00*/  IADD3 R205, PT, PT, R205, 0x80, RZ ;  /* 0x00000080cdcd7810 */ /* 0x000fe40007ffe0ff */
[----:B------:R-:W-:Y:S01]  /*2c10*/  IADD3 R202, PT, PT, R202, 0x80, RZ ;  /* 0x00000080caca7810 */ /* 0x000fe20007ffe0ff */
[----:B---3--:R-:W-:Y:S01]  /*2c20*/  FADD.FTZ R24, R24, -UR33 ;  /* 0x8000002118187e21 */ /* 0x008fe20008010000 */
[----:B------:R-:W-:Y:S01]  /*2c30*/  FADD.FTZ R21, R25, -UR33 ;  /* 0x8000002119157e21 */ /* 0x000fe20008010000 */
[----:B------:R-:W-:-:S02]  /*2c40*/  HADD2.F32 R25, -RZ, R250.H0_H0 ;  /* 0x200000faff197230 */ /* 0x000fc40000004100 */
[----:B------:R-:W-:Y:S01]  /*2c50*/  FMUL.FTZ R201, R24, UR28 ;  /* 0x0000001c18c97c20 */ /* 0x000fe20008410000 */
[----:B------:R-:W-:Y:S01]  /*2c60*/  FADD.FTZ R24, R26, -UR33 ;  /* 0x800000211a187e21 */ /* 0x000fe20008010000 */
[----:B------:R-:W-:Y:S01]  /*2c70*/  FADD.FTZ R27, R27, -UR33 ;  /* 0x800000211b1b7e21 */ /* 0x000fe20008010000 */
[----:B----4-:R-:W-:Y:S01]  /*2c80*/  FMUL.FTZ R20, R168, R20 ;  /* 0x00000014a8147220 */ /* 0x010fe20000410000 */
[--C-:B------:R-:W-:Y:S02]  /*2c90*/  HADD2.F32 R26, -RZ, R249.reuse.H1_H1 ;  /* 0x300000f9ff1a7230 */ /* 0x100fe40000004100 */
[----:B------:R-:W-:Y:S01]  /*2ca0*/  FMUL.FTZ R21, R21, UR28 ;  /* 0x0000001c15157c20 */ /* 0x000fe20008410000 */
[----:B------:R-:W-:Y:S01]  /*2cb0*/  FMUL.FTZ R25, R169, R25 ;  /* 0x00000019a9197220 */ /* 0x000fe20000410000 */
[----:B------:R-:W-:Y:S01]  /*2cc0*/  FADD.FTZ R204, R204, R20 ;  /* 0x00000014cccc7221 */ /* 0x000fe20000010000 */
[----:B------:R-:W-:Y:S01]  /*2cd0*/  FFMA.FTZ R203, R201, R20, R203 ;  /* 0x00000014c9cb7223 */ /* 0x000fe200000100cb */
[----:B------:R-:W-:Y:S01]  /*2ce0*/  FMUL.FTZ R219, R27, UR28 ;  /* 0x0000001c1bdb7c20 */ /* 0x000fe20008410000 */
[----:B------:R-:W-:-:S02]  /*2cf0*/  HADD2.F32 R27, -RZ, R249.H0_H0 ;  /* 0x200000f9ff1b7230 */ /* 0x000fc40000004100 */
[----:B------:R-:W-:Y:S01]  /*2d00*/  FMUL.FTZ R24, R24, UR28 ;  /* 0x0000001c18187c20 */ /* 0x000fe20008410000 */
        /* <DEDUP_REMOVED lines=16> */
.L_x_13836:
[----:B------:R-:W-:Y:S05]  /*2e10*/  BSYNC.RECONVERGENT B1 ;  /* 0x0000000000017941 */ /* 0x000fea0003800200 */
.L_x_13835:
[----:B------:R-:W-:-:S04]  /*2e20*/  ISETP.GE.U32.AND P5, PT, R4, 0x400, PT ;  /* 0x000004000400780c */ /* 0x000fc80003fa6070 */
        /* <DEDUP_REMOVED lines=49> */
.L_x_13822:
[----:B------:R-:W0:Y:S01]  /*3140*/  S2R R169, SR_TID.X ;  /* 0x0000000000a97919 */ /* 0x000e220000002100 */
[----:B------:R-:W-:Y:S01]  /*3150*/  UISETP.GE.AND UP3, UPT, UR32, 0x1, UPT ;  /* 0x000000012000788c */ /* 0x000fe2000bf66270 */
[----:B------:R-:W-:Y:S01]  /*3160*/  HFMA2 R172, -RZ, RZ, 0, 0 ;  /* 0x00000000ffac7431 */ /* 0x000fe200000001ff */
[----:B------:R-:W-:Y:S02]  /*3170*/  UIMAD UR4, UR24, UR5, URZ ;  /* 0x00000005180472a4 */ /* 0x000fe4000f8e02ff */
[----:B----4-:R-:W-:Y:S02]  /*3180*/  UISETP.NE.U32.AND UP0, UPT, UR18, URZ, UPT ;  /* 0x000000ff1200728c */ /* 0x010fe4000bf05070 */
        /* <DEDUP_REMOVED lines=16> */
[C---:B------:R-:W-:Y:S02]  /*3290*/  ISETP.GE.U32.AND P0, PT, R4.reuse, 0x180, PT ;  /* 0x000001800400780c */ /* 0x040fe40003f06070 */
[----:B------:R-:W-:Y:S02]  /*32a0*/  ISETP.GE.U32.AND P1, PT, R4, 0x200, PT ;  /* 0x000002000400780c */ /* 0x000fe40003f26070 */
[----:B------:R-:W-:Y:S02]  /*32b0*/  P2R R229, PR, RZ, 0x4 ;  /* 0x00000004ffe57803 */ /* 0x000fe40000000000 */
[----:B------:R-:W-:-:S03]  /*32c0*/  P2R R246, PR, RZ, 0x8 ;  /* 0x00000008fff67803 */ /* 0x000fc60000000000 */
[----:B------:R-:W0:Y:S08]  /*32d0*/  @P2 LDC.64 R168, c[0x0][0x3b0] ;  /* 0x0000ec00ffa82b82 */ /* 0x000e300000000a00 */
[----:B------:R-:W1:Y:S01]  /*32e0*/  @P3 LDC.64 R170, c[0x0][0x3b0] ;  /* 0x0000ec00ffaa3b82 */ /* 0x000e620000000a00 */
[----:B0-----:R-:W-:-:S05]  /*32f0*/  @P2 IMAD.WIDE.U32 R168, R172, 0x4, R168 ;  /* 0x00000004aca82825 */ /* 0x001fca00078e00a8 */
[----:B------:R0:W5:Y:S01]  /*3300*/  @P2 LDG.E R3, desc[UR6][R168.64] ;  /* 0x00000006a8032981 */ /* 0x000162000c1e1900 */
[----:B------:R-:W-:Y:S01]  /*3310*/  @P2 IADD3 R172, PT, PT, R172, 0x80, RZ ;  /* 0x00000080acac2810 */ /* 0x000fe20007ffe0ff */
[----:B0-----:R-:W0:Y:S01]  /*3320*/  @P0 LDC.64 R168, c[0x0][0x3b0] ;  /* 0x0000ec00ffa80b82 */ /* 0x001e220000000a00 */
[----:B------:R-:W-:-:S03]  /*3330*/  ISETP.GE.U32.AND P2, PT, R4, 0x280, PT ;  /* 0x000002800400780c */ /* 0x000fc60003f46070 */
[C---:B-1----:R-:W-:Y:S01]  /*3340*/  @P3 IMAD.WIDE.U32 R170, R172.reuse, 0x4, R170 ;  /* 0x00000004acaa3825 */ /* 0x042fe200078e00aa */
[----:B------:R-:W-:-:S04]  /*3350*/  @P3 IADD3 R172, PT, PT, R172, 0x80, RZ ;  /* 0x00000080acac3810 */ /* 0x000fc80007ffe0ff */
[----:B------:R1:W5:Y:S02]  /*3360*/  @P3 LDG.E R2, desc[UR6][R170.64] ;  /* 0x00000006aa023981 */ /* 0x000364000c1e1900 */
[----:B-1----:R-:W1:Y:S01]  /*3370*/  @P1 LDC.64 R170, c[0x0][0x3b0] ;  /* 0x0000ec00ffaa1b82 */ /* 0x002e620000000a00 */
[----:B0-----:R-:W-:-:S05]  /*3380*/  @P0 IMAD.WIDE.U32 R168, R172, 0x4, R168 ;  /* 0x00000004aca80825 */ /* 0x001fca00078e00a8 */
[----:B------:R0:W5:Y:S01]  /*3390*/  @P0 LDG.E R5, desc[UR6][R168.64] ;  /* 0x00000006a8050981 */ /* 0x000162000c1e1900 */
[----:B------:R-:W-:Y:S02]  /*33a0*/  ISETP.GE.U32.AND P3, PT, R4, 0x300, PT ;  /* 0x000003000400780c */ /* 0x000fe40003f66070 */
        /* <DEDUP_REMOVED lines=9> */
[----:B------:R-:W-:Y:S01]  /*3440*/  @P2 IADD3 R172, PT, PT, R172, 0x80, RZ ;  /* 0x00000080acac2810 */ /* 0x000fe20007ffe0ff */
[----:B0-----:R-:W0:Y:S04]  /*3450*/  @P4 LDC.64 R168, c[0x0][0x3b0] ;  /* 0x0000ec00ffa84b82 */ /* 0x001e280000000a00 */
[C---:B-1----:R-:W-:Y:S01]  /*3460*/  @P3 IMAD.WIDE.U32 R170, R172.reuse, 0x4, R170 ;  /* 0x00000004acaa3825 */ /* 0x042fe200078e00aa */
[----:B------:R-:W-:-:S04]  /*3470*/  @P3 IADD3 R172, PT, PT, R172, 0x80, RZ ;  /* 0x00000080acac3810 */ /* 0x000fc80007ffe0ff */
[----:B------:R1:W5:Y:S01]  /*3480*/  @P3 LDG.E R8, desc[UR6][R170.64] ;  /* 0x00000006aa083981 */ /* 0x000362000c1e1900 */
[----:B0-----:R-:W-:-:S05]  /*3490*/  @P4 IMAD.WIDE.U32 R168, R172, 0x4, R168 ;  /* 0x00000004aca84825 */ /* 0x001fca00078e00a8 */
[----:B------:R1:W5:Y:S01]  /*34a0*/  @P4 LDG.E R9, desc[UR6][R168.64] ;  /* 0x00000006a8094981 */ /* 0x000362000c1e1900 */
[----:B------:R-:W-:Y:S02]  /*34b0*/  ISETP.GE.U32.AND P5, PT, R4, 0x400, PT ;  /* 0x000004000400780c */ /* 0x000fe40003fa6070 */
[----:B------:R-:W-:Y:S02]  /*34c0*/  @P4 IADD3 R172, PT, PT, R172, 0x80, RZ ;  /* 0x00000080acac4810 */ /* 0x000fe40007ffe0ff */
[----:B------:R-:W-:Y:S02]  /*34d0*/  MOV R204, RZ ;  /* 0x000000ff00cc7202 */ /* 0x000fe40000000f00 */
[----:B------:R-:W-:Y:S02]  /*34e0*/  MOV R203, RZ ;  /* 0x000000ff00cb7202 */ /* 0x000fe40000000f00 */
[----:B------:R-:W-:-:S05]  /*34f0*/  P2R R227, PR, RZ, 0x20 ;  /* 0x00000020ffe37803 */ /* 0x000fca0000000000 */
[----:B-1----:R-:W-:Y:S05]  /*3500*/  @!P5 BRA `(.L_x_13837) ;  /* 0x000000040048d947 */ /* 0x002fea0003800000 */
[----:B------:R-:W0:Y:S02]  /*3510*/  LDC.64 R168, c[0x0][0x3b0] ;  /* 0x0000ec00ffa87b82 */ /* 0x000e240000000a00 */
[----:B0-----:R-:W-:-:S05]  /*3520*/  IMAD.WIDE.U32 R168, R172, 0x4, R168 ;  /* 0x00000004aca87825 */ /* 0x001fca00078e00a8 */
[----:B------:R0:W5:Y:S01]  /*3530*/  LDG.E R10, desc[UR6][R168.64] ;  /* 0x00000006a80a7981 */ /* 0x000162000c1e1900 */
[----:B------:R-:W-:Y:S05]  /*3540*/  BRA `(.L_x_13837) ;  /* 0x0000000400387947 */ /* 0x000fea0003800000 */
.L_x_13838:
[C---:B------:R-:W-:Y:S02]  /*3550*/  ISETP.GE.U32.AND P2, PT, R4.reuse, 0x80, PT ;  /* 0x000000800400780c */ /* 0x040fe40003f46070 */
[C---:B------:R-:W-:Y:S02]  /*3560*/  ISETP.GE.U32.AND P6, PT, R4.reuse, 0x100, PT ;  /* 0x000001000400780c */ /* 0x040fe40003fc6070 */
[C---:B------:R-:W-:Y:S02]  /*3570*/  ISETP.GE.U32.AND P0, PT, R4.reuse, 0x180, PT ;  /* 0x000001800400780c */ /* 0x040fe40003f06070 */
[----:B------:R-:W-:Y:S02]  /*3580*/  ISETP.GE.U32.AND P1, PT, R4, 0x200, PT ;  /* 0x000002000400780c */ /* 0x000fe40003f26070 */
[----:B------:R-:W-:-:S05]  /*3590*/  P2R R229, PR, RZ, 0x4 ;  /* 0x00000004ffe57803 */ /* 0x000fca0000000000 */
[----:B------:R-:W0:Y:S01]  /*35a0*/  @P2 LDC.64 R168, c[0x0][0x3b0] ;  /* 0x0000ec00ffa82b82 */ /* 0x000e220000000a00 */
[C---:B------:R-:W-:Y:S02]  /*35b0*/  ISETP.GE.U32.AND P3, PT, R4.reuse, 0x300, PT ;  /* 0x000003000400780c */ /* 0x040fe40003f66070 */
[C---:B------:R-:W-:Y:S02]  /*35c0*/  ISETP.GE.U32.AND P4, PT, R4.reuse, 0x380, PT ;  /* 0x000003800400780c */ /* 0x040fe40003f86070 */
[----:B------:R-:W-:-:S03]  /*35d0*/  ISETP.GE.U32.AND P5, PT, R4, 0x400, PT ;  /* 0x000004000400780c */ /* 0x000fc60003fa6070 */
[----:B------:R-:W1:Y:S01]  /*35e0*/  @P6 LDC.64 R170, c[0x0][0x3b0] ;  /* 0x0000ec00ffaa6b82 */ /* 0x000e620000000a00 */
[----:B------:R-:W-:Y:S02]  /*35f0*/  P2R R197, PR, RZ, 0x2 ;  /* 0x00000002ffc57803 */ /* 0x000fe40000000000 */
[----:B------:R-:W-:-:S07]  /*3600*/  P2R R246, PR, RZ, 0x40 ;  /* 0x00000040fff67803 */ /* 0x000fce0000000000 */
[----:B------:R-:W2:Y:S01]  /*3610*/  @P5 LDC.64 R174, c[0x0][0x3b0] ;  /* 0x0000ec00ffae5b82 */ /* 0x000ea20000000a00 */
        /* <DEDUP_REMOVED lines=16> */
[----:B------:R-:W-:Y:S01]  /*3720*/  ISETP.NE.AND P1, PT, R229, RZ, PT ;  /* 0x000000ffe500720c */ /* 0x000fe20003f25270 */
[----:B-1----:R-:W1:Y:S01]  /*3730*/  @P3 LDC.64 R170, c[0x0][0x3b0] ;  /* 0x0000ec00ffaa3b82 */ /* 0x002e620000000a00 */
[----:B0-----:R-:W-:-:S11]  /*3740*/  @P2 IMAD.WIDE.U32 R168, R172, 0x4, R168 ;  /* 0x00000004aca82825 */ /* 0x001fd600078e00a8 */
[----:B------:R-:W0:Y:S01]  /*3750*/  @P1 LDC.64 R204, c[0x0][0x438] ;  /* 0x00010e00ffcc1b82 */ /* 0x000e220000000a00 */
[----:B------:R3:W5:Y:S01]  /*3760*/  @P2 LDG.E R7, desc[UR6][R168.64] ;  /* 0x00000006a8072981 */ /* 0x000762000c1e1900 */
[----:B------:R-:W-:Y:S02]  /*3770*/  @P2 IADD3 R172, PT, PT, R172, 0x80, RZ ;  /* 0x00000080acac2810 */ /* 0x000fe40007ffe0ff */
[----:B------:R-:W-:-:S04]  /*3780*/  P2R R227, PR, RZ, 0x20 ;  /* 0x00000020ffe37803 */ /* 0x000fc80000000000 */
[----:B---3--:R-:W3:Y:S01]  /*3790*/  @P4 LDC.64 R168, c[0x0][0x3b0] ;  /* 0x0000ec00ffa84b82 */ /* 0x008ee20000000a00 */
[C---:B-1----:R-:W-:Y:S01]  /*37a0*/  @P3 IMAD.WIDE.U32 R202, R172.reuse, 0x4, R170 ;  /* 0x00000004acca3825 */ /* 0x042fe200078e00aa */
[----:B------:R-:W-:-:S04]  /*37b0*/  @P3 IADD3 R172, PT, PT, R172, 0x80, RZ ;  /* 0x00000080acac3810 */ /* 0x000fc80007ffe0ff */
[----:B------:R-:W5:Y:S01]  /*37c0*/  @P3 LDG.E R8, desc[UR6][R202.64] ;  /* 0x00000006ca083981 */ /* 0x000f62000c1e1900 */
[C---:B---3--:R-:W-:Y:S01]  /*37d0*/  @P4 IMAD.WIDE.U32 R170, R172.reuse, 0x4, R168 ;  /* 0x00000004acaa4825 */ /* 0x048fe200078e00a8 */
[----:B------:R-:W-:-:S04]  /*37e0*/  @P4 IADD3 R172, PT, PT, R172, 0x80, RZ ;  /* 0x00000080acac4810 */ /* 0x000fc80007ffe0ff */
[----:B------:R-:W5:Y:S01]  /*37f0*/  @P4 LDG.E R9, desc[UR6][R170.64] ;  /* 0x00000006aa094981 */ /* 0x000f62000c1e1900 */
[----:B--2---:R-:W-:Y:S02]  /*3800*/  @P5 IMAD.WIDE.U32 R168, R172, 0x4, R174 ;  /* 0x00000004aca85825 */ /* 0x004fe400078e00ae */
[----:B------:R-:W1:Y:S03]  /*3810*/  @P0 LDC.64 R174, c[0x0][0x438] ;  /* 0x00010e00ffae0b82 */ /* 0x000e660000000a00 */
[----:B------:R2:W5:Y:S05]  /*3820*/  @P5 LDG.E R10, desc[UR6][R168.64] ;  /* 0x00000006a80a5981 */ /* 0x00056a000c1e1900 */
[----:B--2---:R-:W2:Y:S01]  /*3830*/  @P6 LDC.64 R168, c[0x0][0x438] ;  /* 0x00010e00ffa86b82 */ /* 0x004ea20000000a00 */
[C---:B0-----:R-:W-:Y:S01]  /*3840*/  @P1 IMAD.WIDE.U32 R170, R173.reuse, 0x10, R204 ;  /* 0x00000010adaa1825 */ /* 0x041fe200078e00cc */
[----:B------:R-:W-:-:S04]  /*3850*/  @P1 IADD3 R173, PT, PT, R173, 0x80, RZ ;  /* 0x00000080adad1810 */ /* 0x000fc80007ffe0ff */
[----:B------:R0:W5:Y:S01]  /*3860*/  @P1 LDG.E.128 R124, desc[UR6][R170.64] ;  /* 0x00000006aa7c1981 */ /* 0x000162000c1e1d00 */
[----:B------:R-:W-:-:S13]  /*3870*/  ISETP.NE.AND P1, PT, R197, RZ, PT ;  /* 0x000000ffc500720c */ /* 0x000fda0003f25270 */
[----:B0-----:R-:W0:Y:S01]  /*3880*/  @P1 LDC.64 R170, c[0x0][0x438] ;  /* 0x00010e00ffaa1b82 */ /* 0x001e220000000a00 */
[C---:B--2---:R-:W-:Y:S01]  /*3890*/  @P6 IMAD.WIDE.U32 R168, R173.reuse, 0x10, R168 ;  /* 0x00000010ada86825 */ /* 0x044fe200078e00a8 */
[----:B------:R-:W-:-:S04]  /*38a0*/  @P6 IADD3 R173, PT, PT, R173, 0x80, RZ ;  /* 0x00000080adad6810 */ /* 0x000fc80007ffe0ff */
[----:B------:R1:W5:Y:S02]  /*38b0*/  @P6 LDG.E.128 R28, desc[UR6][R168.64] ;  /* 0x00000006a81c6981 */ /* 0x000364000c1e1d00 */
[C---:B-1----:R-:W-:Y:S01]  /*38c0*/  @P0 IMAD.WIDE.U32 R168, R173.reuse, 0x10, R174 ;  /* 0x00000010ada80825 */ /* 0x042fe200078e00ae */
[----:B------:R-:W-:Y:S01]  /*38d0*/  @P0 IADD3 R173, PT, PT, R173, 0x80, RZ ;  /* 0x00000080adad0810 */ /* 0x000fe20007ffe0ff */
[----:B------:R-:W1:Y:S03]  /*38e0*/  @P5 LDC.64 R174, c[0x0][0x438] ;  /* 0x00010e00ffae5b82 */ /* 0x000e660000000a00 */
[----:B------:R2:W5:Y:S05]  /*38f0*/  @P0 LDG.E.128 R136, desc[UR6][R168.64] ;  /* 0x00000006a8880981 */ /* 0x00056a000c1e1d00 */
[----:B--2---:R-:W2:Y:S01]  /*3900*/  @P2 LDC.64 R168, c[0x0][0x438] ;  /* 0x00010e00ffa82b82 */ /* 0x004ea20000000a00 */
[C---:B0-----:R-:W-:Y:S01]  /*3910*/  @P1 IMAD.WIDE.U32 R170, R173.reuse, 0x10, R170 ;  /* 0x00000010adaa1825 */ /* 0x041fe200078e00aa */
[----:B------:R-:W-:-:S04]  /*3920*/  @P1 IADD3 R173, PT, PT, R173, 0x80, RZ ;  /* 0x00000080adad1810 */ /* 0x000fc80007ffe0ff */
[----:B------:R0:W5:Y:S02]  /*3930*/  @P1 LDG.E.128 R140, desc[UR6][R170.64] ;  /* 0x00000006aa8c1981 */ /* 0x000164000c1e1d00 */
[----:B0-----:R-:W0:Y:S01]  /*3940*/  @P3 LDC.64 R170, c[0x0][0x438] ;  /* 0x00010e00ffaa3b82 */ /* 0x001e220000000a00 */
[----:B--2---:R-:W-:-:S05]  /*3950*/  @P2 IMAD.WIDE.U32 R168, R173, 0x10, R168 ;  /* 0x00000010ada82825 */ /* 0x004fca00078e00a8 */
[----:B------:R2:W5:Y:S02]  /*3960*/  @P2 LDG.E.128 R144, desc[UR6][R168.64] ;  /* 0x00000006a8902981 */ /* 0x000564000c1e1d00 */
[----:B--2---:R-:W2:Y:S01]  /*3970*/  @P4 LDC.64 R168, c[0x0][0x438] ;  /* 0x00010e00ffa84b82 */ /* 0x004ea20000000a00 */
[----:B------:R-:W-:-:S05]  /*3980*/  @P2 IADD3 R173, PT, PT, R173, 0x80, RZ ;  /* 0x00000080adad2810 */ /* 0x000fca0007ffe0ff */
[C---:B0-----:R-:W-:Y:S01]  /*3990*/  @P3 IMAD.WIDE.U32 R202, R173.reuse, 0x10, R170 ;  /* 0x00000010adca3825 */ /* 0x041fe200078e00aa */
[----:B------:R-:W-:Y:S02]  /*39a0*/  @P3 IADD3 R173, PT, PT, R173, 0x80, RZ ;  /* 0x00000080adad3810 */ /* 0x000fe40007ffe0ff */
[----:B------:R-:W-:Y:S02]  /*39b0*/  MOV R204, RZ ;  /* 0x000000ff00cc7202 */ /* 0x000fe40000000f00 */
[----:B------:R0:W5:Y:S01]  /*39c0*/  @P3 LDG.E.128 R148, desc[UR6][R202.64] ;  /* 0x00000006ca943981 */ /* 0x000162000c1e1d00 */
[C---:B--2---:R-:W-:Y:S01]  /*39d0*/  @P4 IMAD.WIDE.U32 R168, R173.reuse, 0x10, R168 ;  /* 0x00000010ada84825 */ /* 0x044fe200078e00a8 */
[----:B------:R-:W-:-:S04]  /*39e0*/  @P4 IADD3 R173, PT, PT, R173, 0x80, RZ ;  /* 0x00000080adad4810 */ /* 0x000fc80007ffe0ff */
[----:B------:R2:W5:Y:S01]  /*39f0*/  @P4 LDG.E.128 R152, desc[UR6][R168.64] ;  /* 0x00000006a8984981 */ /* 0x000562000c1e1d00 */
[----:B-1----:R-:W-:-:S05]  /*3a00*/  @P5 IMAD.WIDE.U32 R170, R173, 0x10, R174 ;  /* 0x00000010adaa5825 */ /* 0x002fca00078e00ae */
[----:B------:R2:W5:Y:S01]  /*3a10*/  @P5 LDG.E.128 R156, desc[UR6][R170.64] ;  /* 0x00000006aa9c5981 */ /* 0x000562000c1e1d00 */
[----:B0-----:R-:W-:-:S07]  /*3a20*/  MOV R203, RZ ;  /* 0x000000ff00cb7202 */ /* 0x001fce0000000f00 */
.L_x_13837:
[----:B------:R-:W-:Y:S05]  /*3a30*/  BSYNC.RECONVERGENT B0 ;  /* 0x0000000000007941 */ /* 0x000fea0003800200 */
.L_x_13821:
[----:B0-2---:R-:W0:Y:S01]  /*3a40*/  SHFL.DOWN PT, R168, R204, 0x10, 0x1f ;  /* 0x0a001f00cca87f89 */ /* 0x005e2200000e0000 */
[----:B------:R-:W-:Y:S01]  /*3a50*/  BSSY.RECONVERGENT B0, `(.L_x_13839) ;  /* 0x000001f000007945 */ /* 0x000fe20003800200 */
[----:B------:R-:W1:Y:S01]  /*3a60*/  S2R R174, SR_TID.X ;  /* 0x0000000000ae7919 */ /* 0x000e620000002100 */
[----:B0-----:R-:W-:Y:S02]  /*3a70*/  FADD.FTZ R204, R168, R204 ;  /* 0x000000cca8cc7221 */ /* 0x001fe40000010000 */
[----:B------:R-:W0:Y:S01]  /*3a80*/  SHFL.DOWN PT, R168, R203, 0x10, 0x1f ;  /* 0x0a001f00cba87f89 */ /* 0x000e2200000e0000 */
[----:B-1----:R-:W-:Y:S01]  /*3a90*/  LOP3.LUT P5, RZ, R174, 0x1f, RZ, 0xc0, !PT ;  /* 0x0000001faeff7812 */ /* 0x002fe200078ac0ff */
        /* <DEDUP_REMOVED lines=9> */
[----:B------:R-:W0:Y:S04]  /*3b30*/  SHFL.DOWN PT, R168, R204, 0x2, 0x1f ;  /* 0x08401f00cca87f89 */ /* 0x000e2800000e0000 */
[----:B------:R-:W1:Y:S01]  /*3b40*/  SHFL.DOWN PT, R169, R203, 0x2, 0x1f ;  /* 0x08401f00cba97f89 */ /* 0x000e6200000e0000 */
[----:B0-----:R-:W-:Y:S01]  /*3b50*/  FADD.FTZ R168, R204, R168 ;  /* 0x000000a8cca87221 */ /* 0x001fe20000010000 */
[----:B-1----:R-:W-:-:S04]  /*3b60*/  FADD.FTZ R169, R203, R169 ;  /* 0x000000a9cba97221 */ /* 0x002fc80000010000 */
        /* <DEDUP_REMOVED lines=13> */
.L_x_13840:
[----:B------:R-:W-:Y:S05]  /*3c40*/  BSYNC.RECONVERGENT B0 ;  /* 0x0000000000007941 */ /* 0x000fea0003800200 */
.L_x_13839:
[----:B------:R-:W1:Y:S08]  /*3c50*/  S2UR UR29, SR_CgaCtaId ;  /* 0x00000000001d79c3 */ /* 0x000e700000008800 */
[----:B------:R-:W-:Y:S01]  /*3c60*/  BAR.SYNC.DEFER_BLOCKING 0x0 ;  /* 0x0000000000007b1d */ /* 0x000fe20000010000 */
[----:B------:R-:W-:Y:S01]  /*3c70*/  @UP3 UIADD3 UR32, UPT, UPT, UR32, -0x1, URZ ;  /* 0xffffffff20203890 */ /* 0x000fe2000fffe0ff */
[----:B------:R-:W-:-:S02]  /*3c80*/  PLOP3.LUT P5, PT, PT, PT, UP3, 0x80, 0x8 ;  /* 0x000000000008781c */ /* 0x000fc40003faf038 */
[----:B------:R-:W-:Y:S01]  /*3c90*/  ISETP.NE.AND P6, PT, R229, RZ, PT ;  /* 0x000000ffe500720c */ /* 0x000fe20003fc5270 */
        /* <DEDUP_REMOVED lines=24> */
[----:B------:R-:W-:Y:S02]  /*3e20*/  @P5 LEA.HI.SX32 R170, R171, R174, 0x1e ;  /* 0x000000aeabaa5211 */ /* 0x000fe400078ff2ff */
[----:B------:R-:W-:Y:S02]  /*3e30*/  ISETP.NE.AND P5, PT, RZ, UR25, PT ;  /* 0x00000019ff007c0c */ /* 0x000fe4000bfa5270 */
[----:B------:R-:W-:-:S02]  /*3e40*/  R2UR UR29, R169 ;  /* 0x00000000a91d72ca */ /* 0x000fc400000e0000 */
[----:B------:R-:W-:Y:S02]  /*3e50*/  FSEL R168, R168, RZ, !P5 ;  /* 0x000000ffa8a87208 */ /* 0x000fe40006800000 */
[----:B------:R-:W-:Y:S02]  /*3e60*/  MOV R171, R228 ;  /* 0x000000e400ab7202 */ /* 0x000fe40000000f00 */
[----:B------:R-:W-:Y:S01]  /*3e70*/  R2UR UR30, R168 ;  /* 0x00000000a81e72ca */ /* 0x000fe200000e0000 */
[----:B------:R-:W-:-:S14]  /*3e80*/  @!P6 BRA `(.L_x_13842) ;  /* 0x000000140014e947 */ /* 0x000fdc0003800000 */
[----:B------:R-:W-:-:S04]  /*3e90*/  UISETP.NE.U32.AND UP0, UPT, UR18, URZ, UPT ;  /* 0x000000ff1200728c */ /* 0x000fc8000bf05070 */
[----:B------:R-:W-:Y:S01]  /*3ea0*/  UISETP.NE.AND.EX UP0, UPT, UR19, URZ, UPT, UP0 ;  /* 0x000000ff1300728c */ /* 0x000fe2000bf05300 */
[----:B------:R-:W-:Y:S10]  /*3eb0*/  BRA.U !UP3, `(.L_x_13843) ;  /* 0x000000010b0c7547 */ /* 0x000ff4000b800000 */
[----:B------:R-:W0:Y:S02]  /*3ec0*/  LDC.64 R160, c[0x0][0x390] ;  /* 0x0000e400ffa07b82 */ /* 0x000e240000000a00 */
[----:B0-----:R-:W-:-:S06]  /*3ed0*/  IMAD.WIDE.U32 R160, R170, 0x10, R160 ;  /* 0x00000010aaa07825 */ /* 0x001fcc00078e00a0 */
[----:B------:R-:W5:Y:S02]  /*3ee0*/  LDG.E.128 R160, desc[UR6][R160.64] ;  /* 0x00000006a0a07981 */ /* 0x000f64000c1e1d00 */
.L_x_13843:
[----:B------:R-:W-:Y:S04]  /*3ef0*/  BSSY.RECONVERGENT B1, `(.L_x_13844) ;  /* 0x0000131000017945 */ /* 0x000fe80003800200 */
[----:B------:R-:W-:Y:S05]  /*3f00*/  BRA.U UP0, `(.L_x_13845) ;  /* 0x0000000900607547 */ /* 0x000fea000b800000 */
[----:B------:R-:W-:Y:S02]  /*3f10*/  MOV R169, UR20 ;  /* 0x0000001400a97c02 */ /* 0x000fe40008000f00 */
[----:B------:R-:W-:Y:S02]  /*3f20*/  MOV R168, UR21 ;  /* 0x0000001500a87c02 */ /* 0x000fe40008000f00 */
[----:B------:R-:W-:-:S04]  /*3f30*/  ISETP.NE.U32.AND P5, PT, R169, RZ, PT ;  /* 0x000000ffa900720c */ /* 0x000fc80003fa5070 */
[----:B------:R-:W-:-:S13]  /*3f40*/  ISETP.NE.AND.EX P5, PT, R168, RZ, PT, P5 ;  /* 0x000000ffa800720c */ /* 0x000fda0003fa5350 */
[----:B------:R-:W-:Y:S05]  /*3f50*/  @P5 BRA `(.L_x_13846) ;  /* 0x0000000400085947 */ /* 0x000fea0003800000 */
[----:B------:R-:W-:Y:S05]  /*3f60*/  BRA.U !UP3, `(.L_x_13847) ;  /* 0x000000010b3c7547 */ /* 0x000fea000b800000 */
[----:B------:R-:W-:Y:S02]  /*3f70*/  MOV R164, UR29 ;  /* 0x0000001d00a47c02 */ /* 0x000fe40008000f00 */
[----:B------:R-:W-:-:S03]  /*3f80*/  ISETP.LT.AND P5, PT, RZ, UR27, PT ;  /* 0x0000001bff007c0c */ /* 0x000fc6000bfa1270 */
[----:B------:R-:W-:-:S04]  /*3f90*/  FFMA.FTZ R164, R0, R164, UR30 ;  /* 0x0000001e00a47e23 */ /* 0x000fc800080100a4 */
[----:B------:R-:W-:-:S04]  /*3fa0*/  FADD.FTZ R164, R17, -R164 ;  /* 0x800000a411a47221 */ /* 0x000fc80000010000 */
[----:B------:R-:W-:-:S05]  /*3fb0*/  FMUL.FTZ R164, R164, UR28 ;  /* 0x0000001ca4a47c20 */ /* 0x000fca0008410000 */
[----:B------:R-:W-:Y:S02]  /*3fc0*/  FSEL R164, R164, RZ, P5 ;  /* 0x000000ffa4a47208 */ /* 0x000fe40002800000 */
[----:B-----5:R-:W-:-:S03]  /*3fd0*/  LOP3.LUT P5, RZ, R3, 0xff, RZ, 0xc0, !PT ;  /* 0x000000ff03ff7812 */ /* 0x020fc600078ac0ff */
[----:B------:R-:W-:-:S04]  /*3fe0*/  FMUL.FTZ R164, R164, UR17 ;  /* 0x00000011a4a47c20 */ /* 0x000fc80008410000 */
[----:B------:R-:W-:-:S04]  /*3ff0*/  FMUL.FTZ R172, R164, UR16 ;  /* 0x00000010a4ac7c20 */ /* 0x000fc80008410000 */
[----:B------:R-:W-:Y:S02]  /*4000*/  FMUL.FTZ R164, R160, R172 ;  /* 0x000000aca0a47220 */ /* 0x000fe40000410000 */
[----:B------:R-:W-:-:S03]  /*4010*/  @P5 HADD2.F32 R173, -RZ, R245.H1_H1 ;  /* 0x300000f5ffad5230 */ /* 0x000fc60000004100 */
[----:B------:R-:W-:-:S05]  /*4020*/  FSEL R164, R164, RZ, P5 ;  /* 0x000000ffa4a47208 */ /* 0x000fca0002800000 */
[----:B------:R-:W-:Y:S01]  /*4030*/  FADD.FTZ R92, R92, R164 ;  /* 0x000000a45c5c7221 */ /* 0x000fe20000010000 */
[----:B------:R-:W-:Y:S02]  /*4040*/  HFMA2 R164, -RZ, RZ, 0, 0 ;  /* 0x00000000ffa47431 */ /* 0x000fe400000001ff */
[----:B------:R-:W-:-:S07]  /*4050*/  @P5 FMUL.FTZ R164, R172, R173 ;  /* 0x000000adaca45220 */ /* 0x000fce0000410000 */
.L_x_13847:
        /* <DEDUP_REMOVED lines=11> */
[----:B------:R-:W-:-:S03]  /*4110*/  @P5 HADD2.F32 R173, -RZ, R245.H0_H0 ;  /* 0x200000f5ffad5230 */ /* 0x000fc60000004100 */
[----:B------:R-:W-:-:S05]  /*4120*/  FSEL R165, R165, RZ, P5 ;  /* 0x000000ffa5a57208 */ /* 0x000fca0002800000 */
[----:B------:R-:W-:Y:S01]  /*4130*/  FADD.FTZ R93, R93, R165 ;  /* 0x000000a55d5d7221 */ /* 0x000fe20000010000 */
[----:B------:R-:W-:Y:S01]  /*4140*/  MOV R165, RZ ;  /* 0x000000ff00a57202 */ /* 0x000fe20000000f00 */
[----:B------:R-:W-:-:S07]  /*4150*/  @P5 FMUL.FTZ R165, R172, R173 ;  /* 0x000000adaca55220 */ /* 0x000fce0000410000 */
.L_x_13848:
        /* <DEDUP_REMOVED lines=16> */
.L_x_13849:
[----:B------:R-:W-:Y:S05]  /*4260*/  BRA.U !UP3, `(.L_x_13850) ;  /* 0x0000000d0be47547 */ /* 0x000fea000b800000 */
[----:B------:R-:W-:Y:S02]  /*4270*/  MOV R167, UR29 ;  /* 0x0000001d00a77c02 */ /* 0x000fe40008000f00 */
[----:B------:R-:W-:-:S03]  /*4280*/  ISETP.LT.AND P5, PT, RZ, UR27, PT ;  /* 0x0000001bff007c0c */ /* 0x000fc6000bfa1270 */
[----:B------:R-:W-:-:S04]  /*4290*/  FFMA.FTZ R167, R226, R167, UR30 ;  /* 0x0000001ee2a77e23 */ /* 0x000fc800080100a7 */
[----:B------:R-:W-:-:S04]  /*42a0*/  FADD.FTZ R167, R218, -R167 ;  /* 0x800000a7daa77221 */ /* 0x000fc80000010000 */
[----:B------:R-:W-:-:S05]  /*42b0*/  FMUL.FTZ R167, R167, UR28 ;  /* 0x0000001ca7a77c20 */ /* 0x000fca0008410000 */
[----:B------:R-:W-:Y:S02]  /*42c0*/  FSEL R167, R167, RZ, P5 ;  /* 0x000000ffa7a77208 */ /* 0x000fe40002800000 */
[----:B-----5:R-:W-:-:S03]  /*42d0*/  ISETP.GE.U32.AND P5, PT, R3, 0x1000000, PT ;  /* 0x010000000300780c */ /* 0x020fc60003fa6070 */
[----:B------:R-:W-:-:S04]  /*42e0*/  FMUL.FTZ R167, R167, UR17 ;  /* 0x00000011a7a77c20 */ /* 0x000fc80008410000 */
[----:B------:R-:W-:-:S04]  /*42f0*/  FMUL.FTZ R172, R167, UR16 ;  /* 0x00000010a7ac7c20 */ /* 0x000fc80008410000 */
[----:B------:R-:W-:-:S05]  /*4300*/  FMUL.FTZ R167, R163, R172 ;  /* 0x000000aca3a77220 */ /* 0x000fca0000410000 */
[----:B------:R-:W-:-:S05]  /*4310*/  FSEL R167, R167, RZ, P5 ;  /* 0x000000ffa7a77208 */ /* 0x000fca0002800000 */
[----:B------:R-:W-:Y:S01]  /*4320*/  FADD.FTZ R95, R95, R167 ;  /* 0x000000a75f5f7221 */ /* 0x000fe20000010000 */
[----:B------:R-:W-:Y:S01]  /*4330*/  MOV R167, RZ ;  /* 0x000000ff00a77202 */ /* 0x000fe20000000f00 */
[----:B------:R-:W-:Y:S06]  /*4340*/  @!P5 BRA `(.L_x_13850) ;  /* 0x0000000c00acd947 */ /* 0x000fec0003800000 */
[----:B------:R-:W-:-:S05]  /*4350*/  HADD2.F32 R167, -RZ, R244.H0_H0 ;  /* 0x200000f4ffa77230 */ /* 0x000fca0000004100 */
[----:B------:R-:W-:Y:S01]  /*4360*/  FMUL.FTZ R167, R172, R167 ;  /* 0x000000a7aca77220 */ /* 0x000fe20000410000 */
[----:B------:R-:W-:Y:S06]  /*4370*/  BRA `(.L_x_13850) ;  /* 0x0000000c00a07947 */ /* 0x000fec0003800000 */
.L_x_13846:
[----:B------:R-:W-:Y:S05]  /*4380*/  BRA.U !UP3, `(.L_x_13851) ;  /* 0x000000010b3c7547 */ /* 0x000fea000b800000 */
[----:B------:R-:W-:Y:S01]  /*4390*/  MOV R132, UR29 ;  /* 0x0000001d00847c02 */ /* 0x000fe20008000f00 */
[----:B------:R-:W-:Y:S01]  /*43a0*/  HFMA2 R164, -RZ, RZ, 0, 0 ;  /* 0x00000000ffa47431 */ /* 0x000fe200000001ff */
[----:B------:R-:W-:-:S03]  /*43b0*/  ISETP.LT.AND P5, PT, RZ, UR27, PT ;  /* 0x0000001bff007c0c */ /* 0x000fc6000bfa1270 */
[----:B------:R-:W-:-:S04]  /*43c0*/  FFMA.FTZ R132, R0, R132, UR30 ;  /* 0x0000001e00847e23 */ /* 0x000fc80008010084 */
[----:B------:R-:W-:-:S04]  /*43d0*/  FADD.FTZ R132, R17, -R132 ;  /* 0x8000008411847221 */ /* 0x000fc80000010000 */
[----:B------:R-:W-:-:S05]  /*43e0*/  FMUL.FTZ R132, R132, UR28 ;  /* 0x0000001c84847c20 */ /* 0x000fca0008410000 */
[----:B------:R-:W-:Y:S02]  /*43f0*/  FSEL R132, R132, RZ, P5 ;  /* 0x000000ff84847208 */ /* 0x000fe40002800000 */
[----:B-----5:R-:W-:-:S03]  /*4400*/  LOP3.LUT P5, RZ, R3, 0xff, RZ, 0xc0, !PT ;  /* 0x000000ff03ff7812 */ /* 0x020fc600078ac0ff */
[----:B------:R-:W-:-:S04]  /*4410*/  FMUL.FTZ R132, R132, UR17 ;  /* 0x0000001184847c20 */ /* 0x000fc80008410000 */
[----:B------:R-:W-:-:S06]  /*4420*/  FMUL.FTZ R132, R132, UR16 ;  /* 0x0000001084847c20 */ /* 0x000fcc0008410000 */
[----:B------:R-:W-:-:S05]  /*4430*/  @P5 HADD2.F32 R133, -RZ, R245.H1_H1 ;  /* 0x300000f5ff855230 */ /* 0x000fca0000004100 */
[-C--:B------:R-:W-:Y:S01]  /*4440*/  @P5 FMUL.FTZ R164, R133, R132.reuse ;  /* 0x0000008485a45220 */ /* 0x080fe20000410000 */
[----:B------:R-:W-:-:S05]  /*4450*/  FMUL.FTZ R132, R160, R132 ;  /* 0x00000084a0847220 */ /* 0x000fca0000410000 */
[----:B------:R-:W-:-:S05]  /*4460*/  FSEL R132, R132, RZ, P5 ;  /* 0x000000ff84847208 */ /* 0x000fca0002800000 */
[----:B------:R-:W-:-:S07]  /*4470*/  FADD.FTZ R92, R92, R132 ;  /* 0x000000845c5c7221 */ /* 0x000fce0000010000 */
.L_x_13851:
[----:B------:R-:W-:Y:S05]  /*4480*/  BRA.U !UP3, `(.L_x_13852) ;  /* 0x000000010b3c7547 */ /* 0x000fea000b800000 */
[----:B------:R-:W-:Y:S02]  /*4490*/  MOV R132, UR29 ;  /* 0x0000001d00847c02 */ /* 0x000fe40008000f00 */
[----:B------:R-:W-:Y:S02]  /*44a0*/  ISETP.LT.AND P5, PT, RZ, UR27, PT ;  /* 0x0000001bff007c0c */ /* 0x000fe4000bfa1270 */
[----:B------:R-:W-:Y:S01]  /*44b0*/  MOV R165, RZ ;  /* 0x000000ff00a57202 */ /* 0x000fe20000000f00 */
[----:B------:R-:W-:-:S04]  /*44c0*/  FFMA.FTZ R132, R200, R132, UR30 ;  /* 0x0000001ec8847e23 */ /* 0x000fc80008010084 */
[----:B------:R-:W-:-:S04]  /*44d0*/  FADD.FTZ R132, R187, -R132 ;  /* 0x80000084bb847221 */ /* 0x000fc80000010000 */
[----:B------:R-:W-:-:S05]  /*44e0*/  FMUL.FTZ R132, R132, UR28 ;  /* 0x0000001c84847c20 */ /* 0x000fca0008410000 */
[----:B------:R-:W-:Y:S02]  /*44f0*/  FSEL R132, R132, RZ, P5 ;  /* 0x000000ff84847208 */ /* 0x000fe40002800000 */
[----:B-----5:R-:W-:-:S03]  /*4500*/  LOP3.LUT P5, RZ, R3, 0xff00, RZ, 0xc0, !PT ;  /* 0x0000ff0003ff7812 */ /* 0x020fc600078ac0ff */
[----:B------:R-:W-:-:S04]  /*4510*/  FMUL.FTZ R132, R132, UR17 ;  /* 0x0000001184847c20 */ /* 0x000fc80008410000 */
[----:B------:R-:W-:-:S06]  /*4520*/  FMUL.FTZ R132, R132, UR16 ;  /* 0x0000001084847c20 */ /* 0x000fcc0008410000 */
[----:B------:R-:W-:-:S05]  /*4530*/  @P5 HADD2.F32 R133, -RZ, R245.H0_H0 ;  /* 0x200000f5ff855230 */ /* 0x000fca0000004100 */
[-C--:B------:R-:W-:Y:S01]  /*4540*/  @P5 FMUL.FTZ R165, R133, R132.reuse ;  /* 0x0000008485a55220 */ /* 0x080fe20000410000 */
[----:B------:R-:W-:-:S05]  /*4550*/  FMUL.FTZ R132, R161, R132 ;  /* 0x00000084a1847220 */ /* 0x000fca0000410000 */
[----:B------:R-:W-:-:S05]  /*4560*/  FSEL R132, R132, RZ, P5 ;  /* 0x000000ff84847208 */ /* 0x000fca0002800000 */
[----:B------:R-:W-:-:S07]  /*4570*/  FADD.FTZ R93, R93, R132 ;  /* 0x000000845d5d7221 */ /* 0x000fce0000010000 */
.L_x_13852:
        /* <DEDUP_REMOVED lines=16> */
.L_x_13853:
        /* <DEDUP_REMOVED lines=22> */
[----:B------:R-:W-:Y:S01]  /*47e0*/  FMUL.FTZ R172, R135, UR17 ;  /* 0x0000001187ac7c20 */ /* 0x000fe20008410000 */
[----:B-----5:R-:W-:-:S03]  /*47f0*/  ISETP.GE.U32.AND P5, PT, R3, 0x1000000, PT ;  /* 0x010000000300780c */ /* 0x020fc60003fa6070 */
        /* <DEDUP_REMOVED lines=9> */
.L_x_13845:
[----:B------:R-:W-:Y:S02]  /*4890*/  MOV R169, UR20 ;  /* 0x0000001400a97c02 */ /* 0x000fe40008000f00 */
[----:B------:R-:W-:Y:S02]  /*48a0*/  MOV R168, UR21 ;  /* 0x0000001500a87c02 */ /* 0x000fe40008000f00 */
[----:B------:R-:W-:-:S04]  /*48b0*/  ISETP.NE.U32.AND P5, PT, R169, RZ, PT ;  /* 0x000000ffa900720c */ /* 0x000fc80003fa5070 */
[----:B------:R-:W-:-:S13]  /*48c0*/  ISETP.NE.AND.EX P5, PT, R168, RZ, PT, P5 ;  /* 0x000000ffa800720c */ /* 0x000fda0003fa5350 */
[----:B------:R-:W-:Y:S05]  /*48d0*/  @P5 BRA `(.L_x_13854) ;  /* 0x0000000400285947 */ /* 0x000fea0003800000 */
[----:B------:R-:W-:Y:S05]  /*48e0*/  BRA.U !UP3, `(.L_x_13855) ;  /* 0x000000010b447547 */ /* 0x000fea000b800000 */
[----:B------:R-:W-:Y:S02]  /*48f0*/  PLOP3.LUT P5, PT, PT, PT, UP2, 0x80, 0x8 ;  /* 0x000000000008781c */ /* 0x000fe40003faf028 */
[----:B------:R-:W-:Y:S02]  /*4900*/  MOV R164, UR29 ;  /* 0x0000001d00a47c02 */ /* 0x000fe40008000f00 */
[----:B-----5:R-:W-:-:S09]  /*4910*/  MOV R172, R124 ;  /* 0x0000007c00ac7202 */ /* 0x020fd20000000f00 */
[----:B------:R-:W-:Y:S01]  /*4920*/  @P5 FFMA.FTZ R164, R0, R164, UR30 ;  /* 0x0000001e00a45e23 */ /* 0x000fe200080100a4 */
[----:B------:R-:W-:-:S13]  /*4930*/  PLOP3.LUT P5, PT, PT, PT, UP2, 0x80, 0x8 ;  /* 0x000000000008781c */ /* 0x000fda0003faf028 */
[----:B------:R-:W-:Y:S01]  /*4940*/  @P5 FADD.FTZ R164, R17, -R164 ;  /* 0x800000a411a45221 */ /* 0x000fe20000010000 */
[----:B------:R-:W-:-:S13]  /*4950*/  PLOP3.LUT P5, PT, PT, PT, UP2, 0x80, 0x8 ;  /* 0x000000000008781c */ /* 0x000fda0003faf028 */
[----:B------:R-:W-:Y:S01]  /*4960*/  @P5 FFMA.FTZ R172, R164, UR28, R124 ;  /* 0x0000001ca4ac5c23 */ /* 0x000fe2000801007c */
[----:B------:R-:W-:-:S03]  /*4970*/  LOP3.LUT P5, RZ, R3, 0xff, RZ, 0xc0, !PT ;  /* 0x000000ff03ff7812 */ /* 0x000fc600078ac0ff */
        /* <DEDUP_REMOVED lines=8> */
.L_x_13855:
        /* <DEDUP_REMOVED lines=13> */
[----:B------:R-:W-:-:S03]  /*4ad0*/  @P5 HADD2.F32 R172, -RZ, R245.H0_H0 ;  /* 0x200000f5ffac5230 */ /* 0x000fc60000004100 */
[----:B------:R-:W-:-:S05]  /*4ae0*/  FSEL R165, R165, RZ, P5 ;  /* 0x000000ffa5a57208 */ /* 0x000fca0002800000 */
[----:B------:R-:W-:Y:S01]  /*4af0*/  FADD.FTZ R93, R93, R165 ;  /* 0x000000a55d5d7221 */ /* 0x000fe20000010000 */
[----:B------:R-:W-:Y:S02]  /*4b00*/  HFMA2 R165, -RZ, RZ, 0, 0 ;  /* 0x00000000ffa57431 */ /* 0x000fe400000001ff */
[----:B------:R-:W-:-:S07]  /*4b10*/  @P5 FMUL.FTZ R165, R172, R173 ;  /* 0x000000adaca55220 */ /* 0x000fce0000410000 */
.L_x_13856:
        /* <DEDUP_REMOVED lines=18> */
.L_x_13857:
        /* <DEDUP_REMOVED lines=9> */
[----:B------:R-:W-:-:S03]  /*4cd0*/  ISETP.GE.U32.AND P5, PT, R3, 0x1000000, PT ;  /* 0x010000000300780c */ /* 0x000fc60003fa6070 */
[----:B------:R-:W-:-:S04]  /*4ce0*/  FMUL.FTZ R172, R172, UR17 ;  /* 0x00000011acac7c20 */ /* 0x000fc80008410000 */
[----:B------:R-:W-:-:S04]  /*4cf0*/  FMUL.FTZ R172, R172, UR16 ;  /* 0x00000010acac7c20 */ /* 0x000fc80008410000 */
[----:B------:R-:W-:-:S05]  /*4d00*/  FMUL.FTZ R167, R163, R172 ;  /* 0x000000aca3a77220 */ /* 0x000fca0000410000 */
[----:B------:R-:W-:-:S05]  /*4d10*/  FSEL R167, R167, RZ, P5 ;  /* 0x000000ffa7a77208 */ /* 0x000fca0002800000 */
[----:B------:R-:W-:Y:S01]  /*4d20*/  FADD.FTZ R95, R95, R167 ;  /* 0x000000a75f5f7221 */ /* 0x000fe20000010000 */
[----:B------:R-:W-:Y:S01]  /*4d30*/  HFMA2 R167, -RZ, RZ, 0, 0 ;  /* 0x00000000ffa77431 */ /* 0x000fe200000001ff */
[----:B------:R-:W-:Y:S06]  /*4d40*/  @!P5 BRA `(.L_x_13850) ;  /* 0x00000004002cd947 */ /* 0x000fec0003800000 */
[----:B------:R-:W-:-:S05]  /*4d50*/  HADD2.F32 R167, -RZ, R244.H0_H0 ;  /* 0x200000f4ffa77230 */ /* 0x000fca0000004100 */
[----:B------:R-:W-:Y:S01]  /*4d60*/  FMUL.FTZ R167, R167, R172 ;  /* 0x000000aca7a77220 */ /* 0x000fe20000410000 */
[----:B------:R-:W-:Y:S06]  /*4d70*/  BRA `(.L_x_13850) ;  /* 0x0000000400207947 */ /* 0x000fec0003800000 */
.L_x_13854:
[----:B------:R-:W-:Y:S02]  /*4d80*/  PLOP3.LUT P5, PT, PT, PT, UP2, 0x80, 0x8 ;  /* 0x000000000008781c */ /* 0x000fe40003faf028 */
[----:B------:R-:W-:-:S11]  /*4d90*/  MOV R132, UR29 ;  /* 0x0000001d00847c02 */ /* 0x000fd60008000f00 */
[----:B------:R-:W-:Y:S01]  /*4da0*/  @P5 FFMA.FTZ R132, R0, R132, UR30 ;  /* 0x0000001e00845e23 */ /* 0x000fe20008010084 */
[----:B------:R-:W-:-:S13]  /*4db0*/  PLOP3.LUT P5, PT, PT, PT, UP2, 0x80, 0x8 ;  /* 0x000000000008781c */ /* 0x000fda0003faf028 */
[----:B------:R-:W-:Y:S01]  /*4dc0*/  @P5 FADD.FTZ R133, R17, -R132 ;  /* 0x8000008411855221 */ /* 0x000fe20000010000 */
[----:B------:R-:W-:Y:S02]  /*4dd0*/  PLOP3.LUT P5, PT, PT, PT, UP2, 0x80, 0x8 ;  /* 0x000000000008781c */ /* 0x000fe40003faf028 */
[----:B-----5:R-:W-:-:S11]  /*4de0*/  MOV R132, R124 ;  /* 0x0000007c00847202 */ /* 0x020fd60000000f00 */
        /* <DEDUP_REMOVED lines=8> */
[----:B------:R-:W-:-:S05]  /*4e70*/  FMUL.FTZ R133, R160, R133 ;  /* 0x00000085a0857220 */ /* 0x000fca0000410000 */
[----:B------:R-:W-:-:S05]  /*4e80*/  FSEL R133, R133, RZ, P5 ;  /* 0x000000ff85857208 */ /* 0x000fca0002800000 */
[----:B------:R-:W-:-:S07]  /*4e90*/  FADD.FTZ R92, R92, R133 ;  /* 0x000000855c5c7221 */ /* 0x000fce0000010000 */
.L_x_13858:
[----:B------:R-:W-:Y:S02]  /*4ea0*/  PLOP3.LUT P5, PT, PT, PT, UP2, 0x80, 0x8 ;  /* 0x000000000008781c */ /* 0x000fe40003faf028 */
[----:B------:R-:W-:-:S11]  /*4eb0*/  MOV R133, UR29 ;  /* 0x0000001d00857c02 */ /* 0x000fd60008000f00 */
[----:B------:R-:W-:Y:S01]  /*4ec0*/  @P5 FFMA.FTZ R133, R200, R133, UR30 ;  /* 0x0000001ec8855e23 */ /* 0x000fe20008010085 */
[----:B------:R-:W-:-:S13]  /*4ed0*/  PLOP3.LUT P5, PT, PT, PT, UP2, 0x80, 0x8 ;  /* 0x000000000008781c */ /* 0x000fda0003faf028 */
[----:B------:R-:W-:Y:S01]  /*4ee0*/  @P5 FADD.FTZ R134, R187, -R133 ;  /* 0x80000085bb865221 */ /* 0x000fe20000010000 */
[----:B------:R-:W-:Y:S02]  /*4ef0*/  PLOP3.LUT P5, PT, PT, PT, UP2, 0x80, 0x8 ;  /* 0x000000000008781c */ /* 0x000fe40003faf028 */
[----:B------:R-:W-:-:S11]  /*4f00*/  MOV R133, R125 ;  /* 0x0000007d00857202 */ /* 0x000fd60000000f00 */
        /* <DEDUP_REMOVED lines=8> */
[----:B------:R-:W-:-:S05]  /*4f90*/  FMUL.FTZ R134, R161, R134 ;  /* 0x00000086a1867220 */ /* 0x000fca0000410000 */
[----:B------:R-:W-:-:S05]  /*4fa0*/  FSEL R134, R134, RZ, P5 ;  /* 0x000000ff86867208 */ /* 0x000fca0002800000 */
[----:B------:R-:W-:-:S07]  /*4fb0*/  FADD.FTZ R93, R93, R134 ;  /* 0x000000865d5d7221 */ /* 0x000fce0000010000 */
.L_x_13859:
        /* <DEDUP_REMOVED lines=9> */
[----:B------:R-:W-:Y:S01]  /*5050*/  FMUL.FTZ R135, R134, UR17 ;  /* 0x0000001186877c20 */ /* 0x000fe20008410000 */
[----:B------:R-:W-:-:S03]  /*5060*/  LOP3.LUT P5, RZ, R3, 0xff0000, RZ, 0xc0, !PT ;  /* 0x00ff000003ff7812 */ /* 0x000fc600078ac0ff */
[----:B------:R-:W-:-:S04]  /*5070*/  FMUL.FTZ R135, R135, UR16 ;  /* 0x0000001087877c20 */ /* 0x000fc80008410000 */
[----:B------:R-:W-:-:S05]  /*5080*/  FMUL.FTZ R166, R162, R135 ;  /* 0x00000087a2a67220 */ /* 0x000fca0000410000 */
[----:B------:R-:W-:Y:S01]  /*5090*/  FSEL R166, R166, RZ, P5 ;  /* 0x000000ffa6a67208 */ /* 0x000fe20002800000 */
[----:B------:R-:W-:-:S04]  /*50a0*/  @P5 HADD2.F32 R172, -RZ, R244.H1_H1 ;  /* 0x300000f4ffac5230 */ /* 0x000fc80000004100 */
[----:B------:R-:W-:Y:S01]  /*50b0*/  FADD.FTZ R94, R94, R166 ;  /* 0x000000a65e5e7221 */ /* 0x000fe20000010000 */
[----:B------:R-:W-:Y:S02]  /*50c0*/  HFMA2 R166, -RZ, RZ, 0, 0 ;  /* 0x00000000ffa67431 */ /* 0x000fe400000001ff */
[----:B------:R-:W-:-:S07]  /*50d0*/  @P5 FMUL.FTZ R166, R172, R135 ;  /* 0x00000087aca65220 */ /* 0x000fce0000410000 */
.L_x_13860:
        /* <DEDUP_REMOVED lines=10> */
[----:B------:R-:W-:-:S03]  /*5180*/  ISETP.GE.U32.AND P5, PT, R3, 0x1000000, PT ;  /* 0x010000000300780c */ /* 0x000fc60003fa6070 */
[----:B------:R-:W-:-:S04]  /*5190*/  FMUL.FTZ R173, R173, UR16 ;  /* 0x00000010adad7c20 */ /* 0x000fc80008410000 */
[----:B------:R-:W-:-:S05]  /*51a0*/  FMUL.FTZ R167, R163, R173 ;  /* 0x000000ada3a77220 */ /* 0x000fca0000410000 */
[----:B------:R-:W-:Y:S01]  /*51b0*/  FSEL R167, R167, RZ, P5 ;  /* 0x000000ffa7a77208 */ /* 0x000fe20002800000 */
[----:B------:R-:W-:-:S04]  /*51c0*/  @P5 HADD2.F32 R172, -RZ, R244.H0_H0 ;  /* 0x200000f4ffac5230 */ /* 0x000fc80000004100 */
[----:B------:R-:W-:Y:S01]  /*51d0*/  FADD.FTZ R95, R95, R167 ;  /* 0x000000a75f5f7221 */ /* 0x000fe20000010000 */
[----:B------:R-:W-:Y:S01]  /*51e0*/  MOV R167, RZ ;  /* 0x000000ff00a77202 */ /* 0x000fe20000000f00 */
[----:B------:R-:W-:-:S07]  /*51f0*/  @P5 FMUL.FTZ R167, R172, R173 ;  /* 0x000000adaca75220 */ /* 0x000fce0000410000 */
.L_x_13850:
[----:B------:R-:W-:Y:S05]  /*5200*/  BSYNC.RECONVERGENT B1 ;  /* 0x0000000000017941 */ /* 0x000fea0003800200 */
.L_x_13844:
[----:B------:R-:W-:Y:S01]  /*5210*/  ISETP.NE.U32.AND P5, PT, R169, RZ, PT ;  /* 0x000000ffa900720c */ /* 0x000fe20003fa5070 */
[----:B------:R-:W0:Y:S01]  /*5220*/  @UP3 LDCU.64 UR32, c[0x0][0x468] ;  /* 0x00008d00ff2037ac */ /* 0x000e220008000a00 */
[----:B------:R-:W-:Y:S02]  /*5230*/  HFMA2 R173, -RZ, RZ, 0, 9.5367431640625e-07 ;  /* 0x00000010ffad7431 */ /* 0x000fe400000001ff */
[----:B------:R-:W-:-:S13]  /*5240*/  ISETP.NE.AND.EX P5, PT, R168, RZ, PT, P5 ;  /* 0x000000ffa800720c */ /* 0x000fda0003fa5350 */
[----:B------:R-:W1:Y:S02]  /*5250*/  @P5 LDC.64 R168, c[0x0][0x478] ;  /* 0x00011e00ffa85b82 */ /* 0x000e640000000a00 */
[C---:B-1----:R-:W-:Y:S01]  /*5260*/  @P5 IMAD.WIDE.U32 R168, R171.reuse, 0x10, R168 ;  /* 0x00000010aba85825 */ /* 0x042fe200078e00a8 */
[----:B------:R-:W-:-:S04]  /*5270*/  IADD3 R171, PT, PT, R171, 0x80, RZ ;  /* 0x00000080abab7810 */ /* 0x000fc80007ffe0ff */
[----:B------:R0:W-:Y:S01]  /*5280*/  @P5 STG.E.128 desc[UR6][R168.64], R132 ;  /* 0x00000084a8005986 */ /* 0x0001e2000c101d06 */
[----:B------:R-:W-:-:S13]  /*5290*/  PLOP3.LUT P5, PT, PT, PT, UP3, 0x80, 0x8 ;  /* 0x000000000008781c */ /* 0x000fda0003faf038 */
[C---:B0-----:R-:W-:Y:S01]  /*52a0*/  @P5 IMAD.WIDE.U32 R168, R170.reuse, R173, UR32 ;  /* 0x00000020aaa85e25 */ /* 0x041fe2000f8e00ad */
[----:B------:R-:W-:Y:S02]  /*52b0*/  PLOP3.LUT P5, PT, PT, PT, UP3, 0x80, 0x8 ;  /* 0x000000000008781c */ /* 0x000fe40003faf038 */
[----:B------:R-:W-:-:S11]  /*52c0*/  IADD3 R170, PT, PT, R170, 0x80, RZ ;  /* 0x00000080aaaa7810 */ /* 0x000fd60007ffe0ff */
[----:B------:R0:W-:Y:S02]  /*52d0*/  @P5 STG.E.128 desc[UR6][R168.64], R164 ;  /* 0x000000a4a8005986 */ /* 0x0001e4000c101d06 */
.L_x_13842:
[----:B------:R-:W-:Y:S05]  /*52e0*/  BSYNC.RECONVERGENT B0 ;  /* 0x0000000000007941 */ /* 0x000fea0003800200 */
.L_x_13841:
[----:B------:R-:W-:Y:S01]  /*52f0*/  ISETP.NE.AND P5, PT, R246, RZ, PT ;  /* 0x000000fff600720c */ /* 0x000fe20003fa5270 */
        /* <DEDUP_REMOVED lines=8> */
.L_x_13863:
[----:B------:R-:W-:Y:S04]  /*5380*/  BSSY.RECONVERGENT B1, `(.L_x_13864) ;  /* 0x000013f000017945 */ /* 0x000fe80003800200 */
[----:B------:R-:W-:Y:S05]  /*5390*/  BRA.U !UP0, `(.L_x_13865) ;  /* 0x0000000908807547 */ /* 0x000fea000b800000 */
[----:B------:R-:W-:-:S04]  /*53a0*/  UISETP.NE.U32.AND UP0, UPT, UR20, URZ, UPT ;  /* 0x000000ff1400728c */ /* 0x000fc8000bf05070 */
[----:B------:R-:W-:-:S06]  /*53b0*/  UISETP.NE.AND.EX UP0, UPT, UR21, URZ, UPT, UP0 ;  /* 0x000000ff1500728c */ /* 0x000fcc000bf05300 */
[----:B------:R-:W-:-:S13]  /*53c0*/  PLOP3.LUT P5, PT, PT, PT, UP0, 0x80, 0x8 ;  /* 0x000000000008781c */ /* 0x000fda0003faf008 */
[----:B------:R-:W-:Y:S05]  /*53d0*/  @!P5 BRA `(.L_x_13866) ;  /* 0x000000040038d947 */ /* 0x000fea0003800000 */
[----:B------:R-:W-:Y:S02]  /*53e0*/  PLOP3.LUT P6, PT, PT, PT, UP2, 0x80, 0x8 ;  /* 0x000000000008781c */ /* 0x000fe40003fcf028 */
[----:B------:R-:W-:Y:S02]  /*53f0*/  MOV R132, UR29 ;  /* 0x0000001d00847c02 */ /* 0x000fe40008000f00 */
[----:B-----5:R-:W-:Y:S02]  /*5400*/  MOV R133, R29 ;  /* 0x0000001d00857202 */ /* 0x020fe40000000f00 */
[----:B------:R-:W-:-:S07]  /*5410*/  MOV R134, R30 ;  /* 0x0000001e00867202 */ /* 0x000fce0000000f00 */
[----:B------:R-:W-:Y:S01]  /*5420*/  @P6 FFMA.FTZ R132, R16, R132, UR30 ;  /* 0x0000001e10846e23 */ /* 0x000fe20008010084 */
[----:B------:R-:W-:-:S13]  /*5430*/  PLOP3.LUT P6, PT, PT, PT, UP2, 0x80, 0x8 ;  /* 0x000000000008781c */ /* 0x000fda0003fcf028 */
[----:B------:R-:W-:Y:S01]  /*5440*/  @P6 FADD.FTZ R132, R185, -R132 ;  /* 0x80000084b9846221 */ /* 0x000fe20000010000 */
[----:B------:R-:W-:-:S13]  /*5450*/  PLOP3.LUT P6, PT, PT, PT, UP2, 0x80, 0x8 ;  /* 0x000000000008781c */ /* 0x000fda0003fcf028 */
[----:B------:R-:W-:Y:S01]  /*5460*/  @P6 FFMA.FTZ R133, R132, UR28, R29 ;  /* 0x0000001c84856c23 */ /* 0x000fe2000801001d */
[----:B------:R-:W-:Y:S02]  /*5470*/  PLOP3.LUT P6, PT, PT, PT, UP2, 0x80, 0x8 ;  /* 0x000000000008781c */ /* 0x000fe40003fcf028 */
[----:B------:R-:W-:-:S11]  /*5480*/  MOV R132, UR29 ;  /* 0x0000001d00847c02 */ /* 0x000fd60008000f00 */
        /* <DEDUP_REMOVED lines=16> */
[----:B------:R-:W-:Y:S02]  /*5590*/  UMOV UR4, URZ ;  /* 0x000000ff00047c82 */ /* 0x000fe40008000000 */
[----:B0-----:R-:W-:Y:S01]  /*55a0*/  MOV R164, UR4 ;  /* 0x0000000400a47c02 */ /* 0x001fe20008000f00 */
[----:B------:R-:W-:-:S08]  /*55b0*/  FMUL.FTZ R135, R135, UR16 ;  /* 0x0000001087877c20 */ /* 0x000fd00008410000 */
[----:B------:R-:W-:-:S05]  /*55c0*/  @P6 HADD2.F32 R168, -RZ, R243.H1_H1 ;  /* 0x300000f3ffa86230 */ /* 0x000fca0000004100 */
[----:B------:R-:W-:Y:S01]  /*55d0*/  @P6 FMUL.FTZ R164, R135, R168 ;  /* 0x000000a887a46220 */ /* 0x000fe20000410000 */
[----:B------:R-:W-:-:S05]  /*55e0*/  FMUL.FTZ R135, R160, R135 ;  /* 0x00000087a0877220 */ /* 0x000fca0000410000 */
[----:B------:R-:W-:-:S05]  /*55f0*/  FSEL R135, R135, RZ, P6 ;  /* 0x000000ff87877208 */ /* 0x000fca0003000000 */
[----:B------:R-:W-:-:S07]  /*5600*/  FADD.FTZ R96, R96, R135 ;  /* 0x0000008760607221 */ /* 0x000fce0000010000 */
.L_x_13867:
[----:B------:R-:W-:Y:S05]  /*5610*/  BRA.U !UP3, `(.L_x_13868) ;  /* 0x000000010b287547 */ /* 0x000fea000b800000 */
[----:B------:R-:W-:Y:S01]  /*5620*/  LOP3.LUT P6, RZ, R2, 0xff00, RZ, 0xc0, !PT ;  /* 0x0000ff0002ff7812 */ /* 0x000fe200078cc0ff */
[----:B------:R-:W-:Y:S01]  /*5630*/  FMUL.FTZ R135, R133, UR17 ;  /* 0x0000001185877c20 */ /* 0x000fe20008410000 */
[----:B------:R-:W-:Y:S02]  /*5640*/  UMOV UR4, URZ ;  /* 0x000000ff00047c82 */ /* 0x000fe40008000000 */
[----:B0-----:R-:W-:Y:S01]  /*5650*/  MOV R165, UR4 ;  /* 0x0000000400a57c02 */ /* 0x001fe20008000f00 */
[----:B------:R-:W-:-:S08]  /*5660*/  FMUL.FTZ R135, R135, UR16 ;  /* 0x0000001087877c20 */ /* 0x000fd00008410000 */
[----:B------:R-:W-:-:S05]  /*5670*/  @P6 HADD2.F32 R168, -RZ, R243.H0_H0 ;  /* 0x200000f3ffa86230 */ /* 0x000fca0000004100 */
[----:B------:R-:W-:Y:S01]  /*5680*/  @P6 FMUL.FTZ R165, R135, R168 ;  /* 0x000000a887a56220 */ /* 0x000fe20000410000 */
[----:B------:R-:W-:-:S05]  /*5690*/  FMUL.FTZ R135, R161, R135 ;  /* 0x00000087a1877220 */ /* 0x000fca0000410000 */
[----:B------:R-:W-:-:S05]  /*56a0*/  FSEL R135, R135, RZ, P6 ;  /* 0x000000ff87877208 */ /* 0x000fca0003000000 */
[----:B------:R-:W-:-:S07]  /*56b0*/  FADD.FTZ R97, R97, R135 ;  /* 0x0000008761617221 */ /* 0x000fce0000010000 */
.L_x_13868:
[----:B------:R-:W-:Y:S05]  /*56c0*/  BRA.U !UP3, `(.L_x_13869) ;  /* 0x000000010b287547 */ /* 0x000fea000b800000 */
        /* <DEDUP_REMOVED lines=10> */
.L_x_13869:
[----:B------:R-:W-:Y:S02]  /*5770*/  PLOP3.LUT P6, PT, PT, PT, UP2, 0x80, 0x8 ;  /* 0x000000000008781c */ /* 0x000fe40003fcf028 */
[----:B------:R-:W-:-:S11]  /*5780*/  MOV R135, UR29 ;  /* 0x0000001d00877c02 */ /* 0x000fd60008000f00 */
[----:B------:R-:W-:Y:S01]  /*5790*/  @P6 FFMA.FTZ R135, R224, R135, UR30 ;  /* 0x0000001ee0876e23 */ /* 0x000fe20008010087 */
[----:B------:R-:W-:-:S13]  /*57a0*/  PLOP3.LUT P6, PT, PT, PT, UP2, 0x80, 0x8 ;  /* 0x000000000008781c */ /* 0x000fda0003fcf028 */
[----:B0-----:R-:W-:Y:S01]  /*57b0*/  @P6 FADD.FTZ R168, R217, -R135 ;  /* 0x80000087d9a86221 */ /* 0x001fe20000010000 */
[----:B------:R-:W-:Y:S02]  /*57c0*/  PLOP3.LUT P6, PT, PT, PT, UP2, 0x80, 0x8 ;  /* 0x000000000008781c */ /* 0x000fe40003fcf028 */
[----:B------:R-:W-:-:S11]  /*57d0*/  MOV R135, R31 ;  /* 0x0000001f00877202 */ /* 0x000fd60000000f00 */
[----:B------:R-:W-:Y:S01]  /*57e0*/  @P6 FFMA.FTZ R135, R168, UR28, R31 ;  /* 0x0000001ca8876c23 */ /* 0x000fe2000801001f */
[----:B------:R-:W-:Y:S06]  /*57f0*/  BRA.U !UP3, `(.L_x_13870) ;  /* 0x0000000d0bdc7547 */ /* 0x000fec000b800000 */
[----:B------:R-:W-:Y:S01]  /*5800*/  FMUL.FTZ R168, R135, UR17 ;  /* 0x0000001187a87c20 */ /* 0x000fe20008410000 */
[----:B------:R-:W-:Y:S01]  /*5810*/  ISETP.GE.U32.AND P6, PT, R2, 0x1000000, PT ;  /* 0x010000000200780c */ /* 0x000fe20003fc6070 */
[----:B------:R-:W-:Y:S02]  /*5820*/  UMOV UR4, URZ ;  /* 0x000000ff00047c82 */ /* 0x000fe40008000000 */
[----:B------:R-:W-:-:S04]  /*5830*/  FMUL.FTZ R168, R168, UR16 ;  /* 0x00000010a8a87c20 */ /* 0x000fc80008410000 */
[----:B------:R-:W-:-:S05]  /*5840*/  FMUL.FTZ R167, R163, R168 ;  /* 0x000000a8a3a77220 */ /* 0x000fca0000410000 */
[----:B------:R-:W-:-:S05]  /*5850*/  FSEL R167, R167, RZ, P6 ;  /* 0x000000ffa7a77208 */ /* 0x000fca0003000000 */
[----:B------:R-:W-:Y:S01]  /*5860*/  FADD.FTZ R99, R99, R167 ;  /* 0x000000a763637221 */ /* 0x000fe20000010000 */
[----:B------:R-:W-:Y:S01]  /*5870*/  MOV R167, UR4 ;  /* 0x0000000400a77c02 */ /* 0x000fe20008000f00 */
[----:B------:R-:W-:Y:S06]  /*5880*/  @!P6 BRA `(.L_x_13870) ;  /* 0x0000000c00b8e947 */ /* 0x000fec0003800000 */
[----:B------:R-:W-:-:S05]  /*5890*/  HADD2.F32 R167, -RZ, R242.H0_H0 ;  /* 0x200000f2ffa77230 */ /* 0x000fca0000004100 */
[----:B------:R-:W-:Y:S01]  /*58a0*/  FMUL.FTZ R167, R168, R167 ;  /* 0x000000a7a8a77220 */ /* 0x000fe20000410000 */
[----:B------:R-:W-:Y:S06]  /*58b0*/  BRA `(.L_x_13870) ;  /* 0x0000000c00ac7947 */ /* 0x000fec0003800000 */
.L_x_13866:
[----:B------:R-:W-:Y:S05]  /*58c0*/  BRA.U !UP3, `(.L_x_13871) ;  /* 0x000000010b487547 */ /* 0x000fea000b800000 */
[----:B------:R-:W-:Y:S01]  /*58d0*/  PLOP3.LUT P6, PT, PT, PT, UP2, 0x80, 0x8 ;  /* 0x000000000008781c */ /* 0x000fe20003fcf028 */
[----:B------:R-:W-:Y:S01]  /*58e0*/  UMOV UR4, URZ ;  /* 0x000000ff00047c82 */ /* 0x000fe20008000000 */
[----:B0-----:R-:W-:Y:S02]  /*58f0*/  MOV R164, UR29 ;  /* 0x0000001d00a47c02 */ /* 0x001fe40008000f00 */
[----:B-----5:R-:W-:-:S09]  /*5900*/  MOV R168, R28 ;  /* 0x0000001c00a87202 */ /* 0x020fd20000000f00 */
[----:B------:R-:W-:Y:S01]  /*5910*/  @P6 FFMA.FTZ R164, R210, R164, UR30 ;  /* 0x0000001ed2a46e23 */ /* 0x000fe200080100a4 */
[----:B------:R-:W-:-:S13]  /*5920*/  PLOP3.LUT P6, PT, PT, PT, UP2, 0x80, 0x8 ;  /* 0x000000000008781c */ /* 0x000fda0003fcf028 */
[----:B------:R-:W-:Y:S01]  /*5930*/  @P6 FADD.FTZ R164, R199, -R164 ;  /* 0x800000a4c7a46221 */ /* 0x000fe20000010000 */
[----:B------:R-:W-:-:S13]  /*5940*/  PLOP3.LUT P6, PT, PT, PT, UP2, 0x80, 0x8 ;  /* 0x000000000008781c */ /* 0x000fda0003fcf028 */
[----:B------:R-:W-:Y:S01]  /*5950*/  @P6 FFMA.FTZ R168, R164, UR28, R28 ;  /* 0x0000001ca4a86c23 */ /* 0x000fe2000801001c */
[----:B------:R-:W-:Y:S02]  /*5960*/  LOP3.LUT P6, RZ, R2, 0xff, RZ, 0xc0, !PT ;  /* 0x000000ff02ff7812 */ /* 0x000fe400078cc0ff */
[----:B------:R-:W-:Y:S01]  /*5970*/  MOV R164, UR4 ;  /* 0x0000000400a47c02 */ /* 0x000fe20008000f00 */
[----:B------:R-:W-:-:S04]  /*5980*/  FMUL.FTZ R168, R168, UR17 ;  /* 0x00000011a8a87c20 */ /* 0x000fc80008410000 */
[----:B------:R-:W-:-:S06]  /*5990*/  FMUL.FTZ R168, R168, UR16 ;  /* 0x00000010a8a87c20 */ /* 0x000fcc0008410000 */
[----:B------:R-:W-:-:S05]  /*59a0*/  @P6 HADD2.F32 R169, -RZ, R243.H1_H1 ;  /* 0x300000f3ffa96230 */ /* 0x000fca0000004100 */
[-C--:B------:R-:W-:Y:S01]  /*59b0*/  @P6 FMUL.FTZ R164, R169, R168.reuse ;  /* 0x000000a8a9a46220 */ /* 0x080fe20000410000 */
[----:B------:R-:W-:-:S05]  /*59c0*/  FMUL.FTZ R168, R160, R168 ;  /* 0x000000a8a0a87220 */ /* 0x000fca0000410000 */
[----:B------:R-:W-:-:S05]  /*59d0*/  FSEL R168, R168, RZ, P6 ;  /* 0x000000ffa8a87208 */ /* 0x000fca0003000000 */
[----:B------:R-:W-:-:S07]  /*59e0*/  FADD.FTZ R96, R96, R168 ;  /* 0x000000a860607221 */ /* 0x000fce0000010000 */
.L_x_13871:
        /* <DEDUP_REMOVED lines=14> */
[----:B------:R-:W-:-:S05]  /*5ad0*/  @P6 HADD2.F32 R169, -RZ, R243.H0_H0 ;  /* 0x200000f3ffa96230 */ /* 0x000fca0000004100 */
[-C--:B------:R-:W-:Y:S01]  /*5ae0*/  @P6 FMUL.FTZ R165, R169, R168.reuse ;  /* 0x000000a8a9a56220 */ /* 0x080fe20000410000 */
[----:B------:R-:W-:-:S05]  /*5af0*/  FMUL.FTZ R168, R161, R168 ;  /* 0x000000a8a1a87220 */ /* 0x000fca0000410000 */
[----:B------:R-:W-:-:S05]  /*5b00*/  FSEL R168, R168, RZ, P6 ;  /* 0x000000ffa8a87208 */ /* 0x000fca0003000000 */
[----:B------:R-:W-:-:S07]  /*5b10*/  FADD.FTZ R97, R97, R168 ;  /* 0x000000a861617221 */ /* 0x000fce0000010000 */
.L_x_13872:
        /* <DEDUP_REMOVED lines=19> */
.L_x_13873:
        /* <DEDUP_REMOVED lines=21> */
.L_x_13865:
[----:B------:R-:W-:-:S04]  /*5da0*/  UISETP.NE.U32.AND UP0, UPT, UR20, URZ, UPT ;  /* 0x000000ff1400728c */ /* 0x000fc8000bf05070 */
[----:B------:R-:W-:-:S06]  /*5db0*/  UISETP.NE.AND.EX UP0, UPT, UR21, URZ, UPT, UP0 ;  /* 0x000000ff1500728c */ /* 0x000fcc000bf05300 */
[----:B------:R-:W-:-:S13]  /*5dc0*/  PLOP3.LUT P5, PT, PT, PT, UP0, 0x80, 0x8 ;  /* 0x000000000008781c */ /* 0x000fda0003faf008 */
[----:B------:R-:W-:Y:S05]  /*5dd0*/  @!P5 BRA `(.L_x_13874) ;  /* 0x000000040054d947 */ /* 0x000fea0003800000 */
[----:B------:R-:W-:Y:S05]  /*5de0*/  BRA.U !UP3, `(.L_x_13875) ;  /* 0x000000010b407547 */ /* 0x000fea000b800000 */
[----:B------:R-:W-:Y:S01]  /*5df0*/  MOV R132, UR29 ;  /* 0x0000001d00847c02 */ /* 0x000fe20008000f00 */
[----:B------:R-:W-:Y:S01]  /*5e00*/  UMOV UR4, URZ ;  /* 0x000000ff00047c82 */ /* 0x000fe20008000000 */
[----:B------:R-:W-:Y:S02]  /*5e10*/  ISETP.LT.AND P6, PT, RZ, UR27, PT ;  /* 0x0000001bff007c0c */ /* 0x000fe4000bfc1270 */
[----:B0-----:R-:W-:Y:S01]  /*5e20*/  MOV R164, UR4 ;  /* 0x0000000400a47c02 */ /* 0x001fe20008000f00 */
        /* <DEDUP_REMOVED lines=12> */
.L_x_13875:
        /* <DEDUP_REMOVED lines=17> */
.L_x_13876:
        /* <DEDUP_REMOVED lines=17> */
.L_x_13877:
        /* <DEDUP_REMOVED lines=22> */
[----:B0-----:R-:W-:Y:S01]  /*6270*/  FMUL.FTZ R168, R135, UR17 ;  /* 0x0000001187a87c20 */ /* 0x001fe20008410000 */
[----:B-----5:R-:W-:Y:S01]  /*6280*/  ISETP.GE.U32.AND P6, PT, R2, 0x1000000, PT ;  /* 0x010000000200780c */ /* 0x020fe20003fc6070 */
        /* <DEDUP_REMOVED lines=10> */
.L_x_13874:
[----:B------:R-:W-:Y:S05]  /*6330*/  BRA.U !UP3, `(.L_x_13878) ;  /* 0x000000010b407547 */ /* 0x000fea000b800000 */
[----:B0-----:R-:W-:Y:S01]  /*6340*/  MOV R164, UR29 ;  /* 0x0000001d00a47c02 */ /* 0x001fe20008000f00 */
[----:B------:R-:W-:Y:S01]  /*6350*/  UMOV UR4, URZ ;  /* 0x000000ff00047c82 */ /* 0x000fe20008000000 */
[----:B------:R-:W-:-:S03]  /*6360*/  ISETP.LT.AND P6, PT, RZ, UR27, PT ;  /* 0x0000001bff007c0c */ /* 0x000fc6000bfc1270 */
[----:B------:R-:W-:-:S04]  /*6370*/  FFMA.FTZ R164, R210, R164, UR30 ;  /* 0x0000001ed2a47e23 */ /* 0x000fc800080100a4 */
[----:B------:R-:W-:-:S04]  /*6380*/  FADD.FTZ R164, R199, -R164 ;  /* 0x800000a4c7a47221 */ /* 0x000fc80000010000 */
[----:B------:R-:W-:-:S05]  /*6390*/  FMUL.FTZ R164, R164, UR28 ;  /* 0x0000001ca4a47c20 */ /* 0x000fca0008410000 */
[----:B------:R-:W-:Y:S02]  /*63a0*/  FSEL R164, R164, RZ, P6 ;  /* 0x000000ffa4a47208 */ /* 0x000fe40003000000 */
[----:B-----5:R-:W-:-:S03]  /*63b0*/  LOP3.LUT P6, RZ, R2, 0xff, RZ, 0xc0, !PT ;  /* 0x000000ff02ff7812 */ /* 0x020fc600078cc0ff */
[----:B------:R-:W-:-:S04]  /*63c0*/  FMUL.FTZ R164, R164, UR17 ;  /* 0x00000011a4a47c20 */ /* 0x000fc80008410000 */
[----:B------:R-:W-:Y:S01]  /*63d0*/  FMUL.FTZ R168, R164, UR16 ;  /* 0x00000010a4a87c20 */ /* 0x000fe20008410000 */
[----:B------:R-:W-:-:S05]  /*63e0*/  MOV R164, UR4 ;  /* 0x0000000400a47c02 */ /* 0x000fca0008000f00 */
[----:B------:R-:W-:-:S05]  /*63f0*/  @P6 HADD2.F32 R169, -RZ, R243.H1_H1 ;  /* 0x300000f3ffa96230 */ /* 0x000fca0000004100 */
[-C--:B------:R-:W-:Y:S01]  /*6400*/  @P6 FMUL.FTZ R164, R169, R168.reuse ;  /* 0x000000a8a9a46220 */ /* 0x080fe20000410000 */
[----:B------:R-:W-:-:S05]  /*6410*/  FMUL.FTZ R168, R160, R168 ;  /* 0x000000a8a0a87220 */ /* 0x000fca0000410000 */
[----:B------:R-:W-:-:S05]  /*6420*/  FSEL R168, R168, RZ, P6 ;  /* 0x000000ffa8a87208 */ /* 0x000fca0003000000 */
[----:B------:R-:W-:-:S07]  /*6430*/  FADD.FTZ R96, R96, R168 ;  /* 0x000000a860607221 */ /* 0x000fce0000010000 */
.L_x_13878:
        /* <DEDUP_REMOVED lines=12> */
[----:B------:R-:W-:-:S05]  /*6500*/  @P6 HADD2.F32 R169, -RZ, R243.H0_H0 ;  /* 0x200000f3ffa96230 */ /* 0x000fca0000004100 */
[-C--:B------:R-:W-:Y:S01]  /*6510*/  @P6 FMUL.FTZ R165, R169, R168.reuse ;  /* 0x000000a8a9a56220 */ /* 0x080fe20000410000 */
[----:B------:R-:W-:-:S05]  /*6520*/  FMUL.FTZ R168, R161, R168 ;  /* 0x000000a8a1a87220 */ /* 0x000fca0000410000 */
[----:B------:R-:W-:-:S05]  /*6530*/  FSEL R168, R168, RZ, P6 ;  /* 0x000000ffa8a87208 */ /* 0x000fca0003000000 */
[----:B------:R-:W-:-:S07]  /*6540*/  FADD.FTZ R97, R97, R168 ;  /* 0x000000a861617221 */ /* 0x000fce0000010000 */
.L_x_13879:
        /* <DEDUP_REMOVED lines=17> */
.L_x_13880:
        /* <DEDUP_REMOVED lines=8> */
[----:B-----5:R-:W-:-:S03]  /*66e0*/  ISETP.GE.U32.AND P6, PT, R2, 0x1000000, PT ;  /* 0x010000000200780c */ /* 0x020fc60003fc6070 */
        /* <DEDUP_REMOVED lines=8> */
.L_x_13870:
[----:B------:R-:W-:Y:S05]  /*6770*/  BSYNC.RECONVERGENT B1 ;  /* 0x0000000000017941 */ /* 0x000fea0003800200 */
.L_x_13864:
[----:B0-----:R-:W0:Y:S01]  /*6780*/  @P5 LDC.64 R168, c[0x0][0x478] ;  /* 0x00011e00ffa85b82 */ /* 0x001e220000000a00 */
[----:B------:R-:W1:Y:S01]  /*6790*/  @UP3 LDCU.64 UR32, c[0x0][0x468] ;  /* 0x00008d00ff2037ac */ /* 0x000e620008000a00 */
[C---:B0-----:R-:W-:Y:S01]  /*67a0*/  @P5 IMAD.WIDE.U32 R168, R171.reuse, 0x10, R168 ;  /* 0x00000010aba85825 */ /* 0x041fe200078e00a8 */
[----:B------:R-:W-:-:S04]  /*67b0*/  IADD3 R171, PT, PT, R171, 0x80, RZ ;  /* 0x00000080abab7810 */ /* 0x000fc80007ffe0ff */
[----:B------:R0:W-:Y:S01]  /*67c0*/  @P5 STG.E.128 desc[UR6][R168.64], R132 ;  /* 0x00000084a8005986 */ /* 0x0001e2000c101d06 */
[----:B------:R-:W-:Y:S01]  /*67d0*/  PLOP3.LUT P5, PT, PT, PT, UP3, 0x80, 0x8 ;  /* 0x000000000008781c */ /* 0x000fe20003faf038 */
[----:B0-----:R-:W-:-:S12]  /*67e0*/  HFMA2 R168, -RZ, RZ, 0, 9.5367431640625e-07 ;  /* 0x00000010ffa87431 */ /* 0x001fd800000001ff */
[C---:B-1----:R-:W-:Y:S01]  /*67f0*/  @P5 IMAD.WIDE.U32 R168, R170.reuse, R168, UR32 ;  /* 0x00000020aaa85e25 */ /* 0x042fe2000f8e00a8 */
[----:B------:R-:W-:Y:S02]  /*6800*/  PLOP3.LUT P5, PT, PT, PT, UP3, 0x80, 0x8 ;  /* 0x000000000008781c */ /* 0x000fe40003faf038 */
[----:B------:R-:W-:-:S11]  /*6810*/  IADD3 R170, PT, PT, R170, 0x80, RZ ;  /* 0x00000080aaaa7810 */ /* 0x000fd60007ffe0ff */
[----:B------:R1:W-:Y:S02]  /*6820*/  @P5 STG.E.128 desc[UR6][R168.64], R164 ;  /* 0x000000a4a8005986 */ /* 0x0003e4000c101d06 */
.L_x_13862:
[----:B------:R-:W-:Y:S05]  /*6830*/  BSYNC.RECONVERGENT B0 ;  /* 0x0000000000007941 */ /* 0x000fea0003800200 */
.L_x_13861:
        /* <DEDUP_REMOVED lines=8> */
.L_x_13883:
        /* <DEDUP_REMOVED lines=34> */
[----:B01----:R-:W-:Y:S01]  /*6ae0*/  MOV R164, UR4 ;  /* 0x0000000400a47c02 */ /* 0x003fe20008000f00 */
[----:B------:R-:W-:-:S08]  /*6af0*/  FMUL.FTZ R135, R135, UR16 ;  /* 0x0000001087877c20 */ /* 0x000fd00008410000 */
[----:B------:R-:W-:-:S05]  /*6b00*/  @P6 HADD2.F32 R168, -RZ, R241.H1_H1 ;  /* 0x300000f1ffa86230 */ /* 0x000fca0000004100 */
[----:B------:R-:W-:Y:S01]  /*6b10*/  @P6 FMUL.FTZ R164, R135, R168 ;  /* 0x000000a887a46220 */ /* 0x000fe20000410000 */
[----:B------:R-:W-:-:S05]  /*6b20*/  FMUL.FTZ R135, R160, R135 ;  /* 0x00000087a0877220 */ /* 0x000fca0000410000 */
[----:B------:R-:W-:-:S05]  /*6b30*/  FSEL R135, R135, RZ, P6 ;  /* 0x000000ff87877208 */ /* 0x000fca0003000000 */
[----:B------:R-:W-:-:S07]  /*6b40*/  FADD.FTZ R100, R100, R135 ;  /* 0x0000008764647221 */ /* 0x000fce0000010000 */
.L_x_13887:
[----:B------:R-:W-:Y:S05]  /*6b50*/  BRA.U !UP3, `(.L_x_13888) ;  /* 0x000000010b287547 */ /* 0x000fea000b800000 */
[----:B------:R-:W-:Y:S01]  /*6b60*/  LOP3.LUT P6, RZ, R5, 0xff00, RZ, 0xc0, !PT ;  /* 0x0000ff0005ff7812 */ /* 0x000fe200078cc0ff */
[----:B------:R-:W-:Y:S01]  /*6b70*/  FMUL.FTZ R135, R133, UR17 ;  /* 0x0000001185877c20 */ /* 0x000fe20008410000 */
[----:B------:R-:W-:Y:S02]  /*6b80*/  UMOV UR4, URZ ;  /* 0x000000ff00047c82 */ /* 0x000fe40008000000 */
[----:B01----:R-:W-:Y:S01]  /*6b90*/  MOV R165, UR4 ;  /* 0x0000000400a57c02 */ /* 0x003fe20008000f00 */
[----:B------:R-:W-:-:S08]  /*6ba0*/  FMUL.FTZ R135, R135, UR16 ;  /* 0x0000001087877c20 */ /* 0x000fd00008410000 */
[----:B------:R-:W-:-:S05]  /*6bb0*/  @P6 HADD2.F32 R168, -RZ, R241.H0_H0 ;  /* 0x200000f1ffa86230 */ /* 0x000fca0000004100 */
[----:B------:R-:W-:Y:S01]  /*6bc0*/  @P6 FMUL.FTZ R165, R135, R168 ;  /* 0x000000a887a56220 */ /* 0x000fe20000410000 */
[----:B------:R-:W-:-:S05]  /*6bd0*/  FMUL.FTZ R135, R161, R135 ;  /* 0x00000087a1877220 */ /* 0x000fca0000410000 */
[----:B------:R-:W-:-:S05]  /*6be0*/  FSEL R135, R135, RZ, P6 ;  /* 0x000000ff87877208 */ /* 0x000fca0003000000 */
[----:B------:R-:W-:-:S07]  /*6bf0*/  FADD.FTZ R101, R101, R135 ;  /* 0x0000008765657221 */ /* 0x000fce0000010000 */
.L_x_13888:
[----:B------:R-:W-:Y:S05]  /*6c00*/  BRA.U !UP3, `(.L_x_13889) ;  /* 0x000000010b287547 */ /* 0x000fea000b800000 */
        /* <DEDUP_REMOVED lines=10> */
.L_x_13889:
[----:B------:R-:W-:Y:S02]  /*6cb0*/  PLOP3.LUT P6, PT, PT, PT, UP2, 0x80, 0x8 ;  /* 0x000000000008781c */ /* 0x000fe40003fcf028 */
[----:B------:R-:W-:-:S11]  /*6cc0*/  MOV R135, UR29 ;  /* 0x0000001d00877c02 */ /* 0x000fd60008000f00 */
[----:B------:R-:W-:Y:S01]  /*6cd0*/  @P6 FFMA.FTZ R135, R223, R135, UR30 ;  /* 0x0000001edf876e23 */ /* 0x000fe20008010087 */
[----:B------:R-:W-:-:S13]  /*6ce0*/  PLOP3.LUT P6, PT, PT, PT, UP2, 0x80, 0x8 ;  /* 0x000000000008781c */ /* 0x000fda0003fcf028 */
[----:B01----:R-:W-:Y:S01]  /*6cf0*/  @P6 FADD.FTZ R168, R216, -R135 ;  /* 0x80000087d8a86221 */ /* 0x003fe20000010000 */
        /* <DEDUP_REMOVED lines=16> */
.L_x_13886:
[----:B------:R-:W-:Y:S05]  /*6e00*/  BRA.U !UP3, `(.L_x_13891) ;  /* 0x000000010b487547 */ /* 0x000fea000b800000 */
[----:B------:R-:W-:Y:S01]  /*6e10*/  PLOP3.LUT P6, PT, PT, PT, UP2, 0x80, 0x8 ;  /* 0x000000000008781c */ /* 0x000fe20003fcf028 */
[----:B------:R-:W-:Y:S01]  /*6e20*/  UMOV UR4, URZ ;  /* 0x000000ff00047c82 */ /* 0x000fe20008000000 */
[----:B01----:R-:W-:Y:S02]  /*6e30*/  MOV R164, UR29 ;  /* 0x0000001d00a47c02 */ /* 0x003fe40008000f00 */
        /* <DEDUP_REMOVED lines=15> */
.L_x_13891:
        /* <DEDUP_REMOVED lines=19> */
.L_x_13892:
        /* <DEDUP_REMOVED lines=19> */
.L_x_13893:
        /* <DEDUP_REMOVED lines=21> */
.L_x_13885:
        /* <DEDUP_REMOVED lines=8> */
[----:B01----:R-:W-:Y:S01]  /*7360*/  MOV R164, UR4 ;  /* 0x0000000400a47c02 */ /* 0x003fe20008000f00 */
        /* <DEDUP_REMOVED lines=12> */
.L_x_13895:
        /* <DEDUP_REMOVED lines=17> */
.L_x_13896:
        /* <DEDUP_REMOVED lines=17> */
.L_x_13897:
        /* <DEDUP_REMOVED lines=22> */
[----:B01----:R-:W-:Y:S01]  /*77b0*/  FMUL.FTZ R168, R135, UR17 ;  /* 0x0000001187a87c20 */ /* 0x003fe20008410000 */
        /* <DEDUP_REMOVED lines=11> */
.L_x_13894:
[----:B------:R-:W-:Y:S05]  /*7870*/  BRA.U !UP3, `(.L_x_13898) ;  /* 0x000000010b407547 */ /* 0x000fea000b800000 */
[----:B01----:R-:W-:Y:S01]  /*7880*/  MOV R164, UR29 ;  /* 0x0000001d00a47c02 */ /* 0x003fe20008000f00 */
        /* <DEDUP_REMOVED lines=15> */
.L_x_13898:
        /* <DEDUP_REMOVED lines=17> */
.L_x_13899:
        /* <DEDUP_REMOVED lines=17> */
.L_x_13900:
        /* <DEDUP_REMOVED lines=17> */
.L_x_13890:
[----:B------:R-:W-:Y:S05]  /*7cb0*/  BSYNC.RECONVERGENT B1 ;  /* 0x0000000000017941 */ /* 0x000fea0003800200 */
.L_x_13884:
[----:B01----:R-:W0:Y:S01]  /*7cc0*/  @P5 LDC.64 R168, c[0x0][0x478] ;  /* 0x00011e00ffa85b82 */ /* 0x003e220000000a00 */
        /* <DEDUP_REMOVED lines=10> */
.L_x_13882:
[----:B------:R-:W-:Y:S05]  /*7d70*/  BSYNC.RECONVERGENT B0 ;  /* 0x0000000000007941 */ /* 0x000fea0003800200 */
.L_x_13881:
        /* <DEDUP_REMOVED lines=8> */
.L_x_13903:
        /* <DEDUP_REMOVED lines=34> */
[----:B012---:R-:W-:Y:S01]  /*8020*/  MOV R164, UR4 ;  /* 0x0000000400a47c02 */ /* 0x007fe20008000f00 */
[----:B------:R-:W-:-:S08]  /*8030*/  FMUL.FTZ R135, R135, UR16 ;  /* 0x0000001087877c20 */ /* 0x000fd00008410000 */
[----:B------:R-:W-:-:S05]  /*8040*/  @P6 HADD2.F32 R168, -RZ, R239.H1_H1 ;  /* 0x300000efffa86230 */ /* 0x000fca0000004100 */
[----:B------:R-:W-:Y:S01]  /*8050*/  @P6 FMUL.FTZ R164, R135, R168 ;  /* 0x000000a887a46220 */ /* 0x000fe20000410000 */
[----:B------:R-:W-:-:S05]  /*8060*/  FMUL.FTZ R135, R160, R135 ;  /* 0x00000087a0877220 */ /* 0x000fca0000410000 */
[----:B------:R-:W-:-:S05]  /*8070*/  FSEL R135, R135, RZ, P6 ;  /* 0x000000ff87877208 */ /* 0x000fca0003000000 */
[----:B------:R-:W-:-:S07]  /*8080*/  FADD.FTZ R104, R104, R135 ;  /* 0x0000008768687221 */ /* 0x000fce0000010000 */
.L_x_13907:
[----:B------:R-:W-:Y:S05]  /*8090*/  BRA.U !UP3, `(.L_x_13908) ;  /* 0x000000010b287547 */ /* 0x000fea000b800000 */
[----:B------:R-:W-:Y:S01]  /*80a0*/  LOP3.LUT P6, RZ, R6, 0xff00, RZ, 0xc0, !PT ;  /* 0x0000ff0006ff7812 */ /* 0x000fe200078cc0ff */
[----:B------:R-:W-:Y:S01]  /*80b0*/  FMUL.FTZ R135, R133, UR17 ;  /* 0x0000001185877c20 */ /* 0x000fe20008410000 */
[----:B------:R-:W-:Y:S02]  /*80c0*/  UMOV UR4, URZ ;  /* 0x000000ff00047c82 */ /* 0x000fe40008000000 */
[----:B012---:R-:W-:Y:S01]  /*80d0*/  MOV R165, UR4 ;  /* 0x0000000400a57c02 */ /* 0x007fe20008000f00 */
[----:B------:R-:W-:-:S08]  /*80e0*/  FMUL.FTZ R135, R135, UR16 ;  /* 0x0000001087877c20 */ /* 0x000fd00008410000 */
[----:B------:R-:W-:-:S05]  /*80f0*/  @P6 HADD2.F32 R168, -RZ, R239.H0_H0 ;  /* 0x200000efffa86230 */ /* 0x000fca0000004100 */
[----:B------:R-:W-:Y:S01]  /*8100*/  @P6 FMUL.FTZ R165, R135, R168 ;  /* 0x000000a887a56220 */ /* 0x000fe20000410000 */
[----:B------:R-:W-:-:S05]  /*8110*/  FMUL.FTZ R135, R161, R135 ;  /* 0x00000087a1877220 */ /* 0x000fca0000410000 */
[----:B------:R-:W-:-:S05]  /*8120*/  FSEL R135, R135, RZ, P6 ;  /* 0x000000ff87877208 */ /* 0x000fca0003000000 */
[----:B------:R-:W-:-:S07]  /*8130*/  FADD.FTZ R105, R105, R135 ;  /* 0x0000008769697221 */ /* 0x000fce0000010000 */
.L_x_13908:
[----:B------:R-:W-:Y:S05]  /*8140*/  BRA.U !UP3, `(.L_x_13909) ;  /* 0x000000010b287547 */ /* 0x000fea000b800000 */
        /* <DEDUP_REMOVED lines=10> */
.L_x_13909:
[----:B------:R-:W-:Y:S02]  /*81f0*/  PLOP3.LUT P6, PT, PT, PT, UP2, 0x80, 0x8 ;  /* 0x000000000008781c */ /* 0x000fe40003fcf028 */
[----:B------:R-:W-:-:S11]  /*8200*/  MOV R135, UR29 ;  /* 0x0000001d00877c02 */ /* 0x000fd60008000f00 */
[----:B------:R-:W-:Y:S01]  /*8210*/  @P6 FFMA.FTZ R135, R222, R135, UR30 ;  /* 0x0000001ede876e23 */ /* 0x000fe20008010087 */
[----:B------:R-:W-:-:S13]  /*8220*/  PLOP3.LUT P6, PT, PT, PT, UP2, 0x80, 0x8 ;  /* 0x000000000008781c */ /* 0x000fda0003fcf028 */
[----:B012---:R-:W-:Y:S01]  /*8230*/  @P6 FADD.FTZ R168, R215, -R135 ;  /* 0x80000087d7a86221 */ /* 0x007fe20000010000 */
        /* <DEDUP_REMOVED lines=16> */
.L_x_13906:
[----:B------:R-:W-:Y:S05]  /*8340*/  BRA.U !UP3, `(.L_x_13911) ;  /* 0x000000010b487547 */ /* 0x000fea000b800000 */
[----:B------:R-:W-:Y:S01]  /*8350*/  PLOP3.LUT P6, PT, PT, PT, UP2, 0x80, 0x8 ;  /* 0x000000000008781c */ /* 0x000fe20003fcf028 */
[----:B------:R-:W-:Y:S01]  /*8360*/  UMOV UR4, URZ ;  /* 0x000000ff00047c82 */ /* 0x000fe20008000000 */
[----:B012---:R-:W-:Y:S02]  /*8370*/  MOV R164, UR29 ;  /* 0x0000001d00a47c02 */ /* 0x007fe40008000f00 */
        /* <DEDUP_REMOVED lines=15> */
.L_x_13911:
        /* <DEDUP_REMOVED lines=19> */
.L_x_13912:
        /* <DEDUP_REMOVED lines=19> */
.L_x_13913:
        /* <DEDUP_REMOVED lines=21> */
.L_x_13905:
        /* <DEDUP_REMOVED lines=8> */
[----:B012---:R-:W-:Y:S01]  /*88a0*/  MOV R164, UR4 ;  /* 0x0000000400a47c02 */ /* 0x007fe20008000f00 */
        /* <DEDUP_REMOVED lines=12> */
.L_x_13915:
        /* <DEDUP_REMOVED lines=17> */
.L_x_13916:
        /* <DEDUP_REMOVED lines=17> */
.L_x_13917:
        /* <DEDUP_REMOVED lines=22> */
[----:B012---:R-:W-:Y:S01]  /*8cf0*/  FMUL.FTZ R168, R135, UR17 ;  /* 0x0000001187a87c20 */ /* 0x007fe20008410000 */
        /* <DEDUP_REMOVED lines=11> */
.L_x_13914:
[----:B------:R-:W-:Y:S05]  /*8db0*/  BRA.U !UP3, `(.L_x_13918) ;  /* 0x000000010b407547 */ /* 0x000fea000b800000 */
[----:B012---:R-:W-:Y:S01]  /*8dc0*/  MOV R164, UR29 ;  /* 0x0000001d00a47c02 */ /* 0x007fe20008000f00 */
        /* <DEDUP_REMOVED lines=15> */
.L_x_13918:
        /* <DEDUP_REMOVED lines=17> */
.L_x_13919:
        /* <DEDUP_REMOVED lines=17> */
.L_x_13920:
        /* <DEDUP_REMOVED lines=17> */
.L_x_13910:
[----:B------:R-:W-:Y:S05]  /*91f0*/  BSYNC.RECONVERGENT B1 ;  /* 0x0000000000017941 */ /* 0x000fea0003800200 */
.L_x_13904:
[----:B012---:R-:W0:Y:S01]  /*9200*/  @P5 LDC.64 R168, c[0x0][0x478] ;  /* 0x00011e00ffa85b82 */ /* 0x007e220000000a00 */
        /* <DEDUP_REMOVED lines=10> */
.L_x_13902:
[----:B------:R-:W-:Y:S05]  /*92b0*/  BSYNC.RECONVERGENT B0 ;  /* 0x0000000000007941 */ /* 0x000fea0003800200 */
.L_x_13901:
[----:B------:R-:W-:Y:S04]  /*92c0*/  BSSY.RECONVERGENT B0, `(.L_x_13921) ;  /* 0x0000153000007945 */ /* 0x000fe80003800200 */
[----:B------:R-:W-:Y:S05]  /*92d0*/  @!P2 BRA `(.L_x_13922) ;  /* 0x000000140044a947 */ /* 0x000fea0003800000 */
[----:B------:R-:W-:-:S04]  /*92e0*/  UISETP.NE.U32.AND UP0, UPT, UR18, URZ, UPT ;  /* 0x000000ff1200728c */ /* 0x000fc8000bf05070 */
[----:B------:R-:W-:Y:S01]  /*92f0*/  UISETP.NE.AND.EX UP0, UPT, UR19, URZ, UPT, UP0 ;  /* 0x000000ff1300728c */ /* 0x000fe2000bf05300 */
[----:B------:R-:W-:Y:S10]  /*9300*/  BRA.U !UP3, `(.L_x_13923) ;  /* 0x000000010b0c7547 */ /* 0x000ff4000b800000 */
[----:B-----5:R-:W4:Y:S02]  /*9310*/  LDC.64 R160, c[0x0][0x390] ;  /* 0x0000e400ffa07b82 */ /* 0x020f240000000a00 */
[----:B----4-:R-:W-:-:S06]  /*9320*/  IMAD.WIDE.U32 R160, R170, 0x10, R160 ;  /* 0x00000010aaa07825 */ /* 0x010fcc00078e00a0 */
[----:B------:R-:W5:Y:S02]  /*9330*/  LDG.E.128 R160, desc[UR6][R160.64] ;  /* 0x00000006a0a07981 */ /* 0x000f64000c1e1d00 */
.L_x_13923:
        /* <DEDUP_REMOVED lines=34> */
[----:B0123--:R-:W-:Y:S01]  /*9560*/  MOV R164, UR4 ;  /* 0x0000000400a47c02 */ /* 0x00ffe20008000f00 */
[----:B------:R-:W-:-:S08]  /*9570*/  FMUL.FTZ R135, R135, UR16 ;  /* 0x0000001087877c20 */ /* 0x000fd00008410000 */
[----:B------:R-:W-:-:S05]  /*9580*/  @P6 HADD2.F32 R168, -RZ, R237.H1_H1 ;  /* 0x300000edffa86230 */ /* 0x000fca0000004100 */
[----:B------:R-:W-:Y:S01]  /*9590*/  @P6 FMUL.FTZ R164, R135, R168 ;  /* 0x000000a887a46220 */ /* 0x000fe20000410000 */
[----:B------:R-:W-:-:S05]  /*95a0*/  FMUL.FTZ R135, R160, R135 ;  /* 0x00000087a0877220 */ /* 0x000fca0000410000 */
[----:B------:R-:W-:-:S05]  /*95b0*/  FSEL R135, R135, RZ, P6 ;  /* 0x000000ff87877208 */ /* 0x000fca0003000000 */
[----:B------:R-:W-:-:S07]  /*95c0*/  FADD.FTZ R108, R108, R135 ;  /* 0x000000876c6c7221 */ /* 0x000fce0000010000 */
.L_x_13927:
[----:B------:R-:W-:Y:S05]  /*95d0*/  BRA.U !UP3, `(.L_x_13928) ;  /* 0x000000010b287547 */ /* 0x000fea000b800000 */
[----:B------:R-:W-:Y:S01]  /*95e0*/  LOP3.LUT P6, RZ, R7, 0xff00, RZ, 0xc0, !PT ;  /* 0x0000ff0007ff7812 */ /* 0x000fe200078cc0ff */
[----:B------:R-:W-:Y:S01]  /*95f0*/  FMUL.FTZ R135, R133, UR17 ;  /* 0x0000001185877c20 */ /* 0x000fe20008410000 */
[----:B------:R-:W-:Y:S02]  /*9600*/  UMOV UR4, URZ ;  /* 0x000000ff00047c82 */ /* 0x000fe40008000000 */
[----:B0123--:R-:W-:Y:S01]  /*9610*/  MOV R165, UR4 ;  /* 0x0000000400a57c02 */ /* 0x00ffe20008000f00 */
[----:B------:R-:W-:-:S08]  /*9620*/  FMUL.FTZ R135, R135, UR16 ;  /* 0x0000001087877c20 */ /* 0x000fd00008410000 */
[----:B------:R-:W-:-:S05]  /*9630*/  @P6 HADD2.F32 R168, -RZ, R237.H0_H0 ;  /* 0x200000edffa86230 */ /* 0x000fca0000004100 */
[----:B------:R-:W-:Y:S01]  /*9640*/  @P6 FMUL.FTZ R165, R135, R168 ;  /* 0x000000a887a56220 */ /* 0x000fe20000410000 */
[----:B------:R-:W-:-:S05]  /*9650*/  FMUL.FTZ R135, R161, R135 ;  /* 0x00000087a1877220 */ /* 0x000fca0000410000 */
[----:B------:R-:W-:-:S05]  /*9660*/  FSEL R135, R135, RZ, P6 ;  /* 0x000000ff87877208 */ /* 0x000fca0003000000 */
[----:B------:R-:W-:-:S07]  /*9670*/  FADD.FTZ R109, R109, R135 ;  /* 0x000000876d6d7221 */ /* 0x000fce0000010000 */
.L_x_13928:
[----:B------:R-:W-:Y:S05]  /*9680*/  BRA.U !UP3, `(.L_x_13929) ;  /* 0x000000010b287547 */ /* 0x000fea000b800000 */
        /* <DEDUP_REMOVED lines=10> */
.L_x_13929:
[----:B------:R-:W-:Y:S02]  /*9730*/  PLOP3.LUT P6, PT, PT, PT, UP2, 0x80, 0x8 ;  /* 0x000000000008781c */ /* 0x000fe40003fcf028 */
[----:B------:R-:W-:-:S11]  /*9740*/  MOV R135, UR29 ;  /* 0x0000001d00877c02 */ /* 0x000fd60008000f00 */
[----:B------:R-:W-:Y:S01]  /*9750*/  @P6 FFMA.FTZ R135, R221, R135, UR30 ;  /* 0x0000001edd876e23 */ /* 0x000fe20008010087 */
[----:B------:R-:W-:-:S13]  /*9760*/  PLOP3.LUT P6, PT, PT, PT, UP2, 0x80, 0x8 ;  /* 0x000000000008781c */ /* 0x000fda0003fcf028 */
[----:B0123--:R-:W-:Y:S01]  /*9770*/  @P6 FADD.FTZ R168, R214, -R135 ;  /* 0x80000087d6a86221 */ /* 0x00ffe20000010000 */
        /* <DEDUP_REMOVED lines=16> */
.L_x_13926:
[----:B------:R-:W-:Y:S05]  /*9880*/  BRA.U !UP3, `(.L_x_13931) ;  /* 0x000000010b487547 */ /* 0x000fea000b800000 */
[----:B------:R-:W-:Y:S01]  /*9890*/  PLOP3.LUT P6, PT, PT, PT, UP2, 0x80, 0x8 ;  /* 0x000000000008781c */ /* 0x000fe20003fcf028 */
[----:B------:R-:W-:Y:S01]  /*98a0*/  UMOV UR4, URZ ;  /* 0x000000ff00047c82 */ /* 0x000fe20008000000 */
[----:B0123--:R-:W-:Y:S02]  /*98b0*/  MOV R164, UR29 ;  /* 0x0000001d00a47c02 */ /* 0x00ffe40008000f00 */
        /* <DEDUP_REMOVED lines=15> */
.L_x_13931:
        /* <DEDUP_REMOVED lines=19> */
.L_x_13932:
        /* <DEDUP_REMOVED lines=19> */
.L_x_13933:
        /* <DEDUP_REMOVED lines=21> */
.L_x_13925:
        /* <DEDUP_REMOVED lines=8> */
[----:B0123--:R-:W-:Y:S01]  /*9de0*/  MOV R164, UR4 ;  /* 0x0000000400a47c02 */ /* 0x00ffe20008000f00 */
        /* <DEDUP_REMOVED lines=12> */
.L_x_13935:
        /* <DEDUP_REMOVED lines=17> */
.L_x_13936:
        /* <DEDUP_REMOVED lines=17> */
.L_x_13937:
        /* <DEDUP_REMOVED lines=22> */
[----:B0123--:R-:W-:Y:S01]  /*a230*/  FMUL.FTZ R168, R135, UR17 ;  /* 0x0000001187a87c20 */ /* 0x00ffe20008410000 */
        /* <DEDUP_REMOVED lines=11> */
.L_x_13934:
[----:B------:R-:W-:Y:S05]  /*a2f0*/  BRA.U !UP3, `(.L_x_13938) ;  /* 0x000000010b407547 */ /* 0x000fea000b800000 */
[----:B0123--:R-:W-:Y:S01]  /*a300*/  MOV R164, UR29 ;  /* 0x0000001d00a47c02 */ /* 0x00ffe20008000f00 */
        /* <DEDUP_REMOVED lines=15> */
.L_x_13938:
        /* <DEDUP_REMOVED lines=17> */
.L_x_13939:
        /* <DEDUP_REMOVED lines=17> */
.L_x_13940:
        /* <DEDUP_REMOVED lines=17> */
.L_x_13930:
[----:B------:R-:W-:Y:S05]  /*a730*/  BSYNC.RECONVERGENT B1 ;  /* 0x0000000000017941 */ /* 0x000fea0003800200 */
.L_x_13924:
[----:B0123--:R-:W0:Y:S01]  /*a740*/  @P5 LDC.64 R168, c[0x0][0x478] ;  /* 0x00011e00ffa85b82 */ /* 0x00fe220000000a00 */
        /* <DEDUP_REMOVED lines=10> */
.L_x_13922:
[----:B------:R-:W-:Y:S05]  /*a7f0*/  BSYNC.RECONVERGENT B0 ;  /* 0x0000000000007941 */ /* 0x000fea0003800200 */
.L_x_13921:
        /* <DEDUP_REMOVED lines=8> */
.L_x_13943:
        /* <DEDUP_REMOVED lines=34> */
[----:B01234-:R-:W-:Y:S01]  /*aaa0*/  MOV R164, UR4 ;  /* 0x0000000400a47c02 */ /* 0x01ffe20008000f00 */
[----:B------:R-:W-:-:S08]  /*aab0*/  FMUL.FTZ R135, R135, UR16 ;  /* 0x0000001087877c20 */ /* 0x000fd00008410000 */
[----:B------:R-:W-:-:S05]  /*aac0*/  @P6 HADD2.F32 R168, -RZ, R235.H1_H1 ;  /* 0x300000ebffa86230 */ /* 0x000fca0000004100 */
[----:B------:R-:W-:Y:S01]  /*aad0*/  @P6 FMUL.FTZ R164, R135, R168 ;  /* 0x000000a887a46220 */ /* 0x000fe20000410000 */
[----:B------:R-:W-:-:S05]  /*aae0*/  FMUL.FTZ R135, R160, R135 ;  /* 0x00000087a0877220 */ /* 0x000fca0000410000 */
[----:B------:R-:W-:-:S05]  /*aaf0*/  FSEL R135, R135, RZ, P6 ;  /* 0x000000ff87877208 */ /* 0x000fca0003000000 */
[----:B------:R-:W-:-:S07]  /*ab00*/  FADD.FTZ R112, R112, R135 ;  /* 0x0000008770707221 */ /* 0x000fce0000010000 */
.L_x_13947:
[----:B------:R-:W-:Y:S05]  /*ab10*/  BRA.U !UP3, `(.L_x_13948) ;  /* 0x000000010b287547 */ /* 0x000fea000b800000 */
[----:B------:R-:W-:Y:S01]  /*ab20*/  LOP3.LUT P6, RZ, R8, 0xff00, RZ, 0xc0, !PT ;  /* 0x0000ff0008ff7812 */ /* 0x000fe200078cc0ff */
[----:B------:R-:W-:Y:S01]  /*ab30*/  FMUL.FTZ R135, R133, UR17 ;  /* 0x0000001185877c20 */ /* 0x000fe20008410000 */
[----:B------:R-:W-:Y:S02]  /*ab40*/  UMOV UR4, URZ ;  /* 0x000000ff00047c82 */ /* 0x000fe40008000000 */
[----:B01234-:R-:W-:Y:S01]  /*ab50*/  MOV R165, UR4 ;  /* 0x0000000400a57c02 */ /* 0x01ffe20008000f00 */
[----:B------:R-:W-:-:S08]  /*ab60*/  FMUL.FTZ R135, R135, UR16 ;  /* 0x0000001087877c20 */ /* 0x000fd00008410000 */
[----:B------:R-:W-:-:S05]  /*ab70*/  @P6 HADD2.F32 R168, -RZ, R235.H0_H0 ;  /* 0x200000ebffa86230 */ /* 0x000fca0000004100 */
[----:B------:R-:W-:Y:S01]  /*ab80*/  @P6 FMUL.FTZ R165, R135, R168 ;  /* 0x000000a887a56220 */ /* 0x000fe20000410000 */
[----:B------:R-:W-:-:S05]  /*ab90*/  FMUL.FTZ R135, R161, R135 ;  /* 0x00000087a1877220 */ /* 0x000fca0000410000 */
[----:B------:R-:W-:-:S05]  /*aba0*/  FSEL R135, R135, RZ, P6 ;  /* 0x000000ff87877208 */ /* 0x000fca0003000000 */
[----:B------:R-:W-:-:S07]  /*abb0*/  FADD.FTZ R113, R113, R135 ;  /* 0x0000008771717221 */ /* 0x000fce0000010000 */
.L_x_13948:
[----:B------:R-:W-:Y:S05]  /*abc0*/  BRA.U !UP3, `(.L_x_13949) ;  /* 0x000000010b287547 */ /* 0x000fea000b800000 */
        /* <DEDUP_REMOVED lines=10> */
.L_x_13949:
[----:B------:R-:W-:Y:S02]  /*ac70*/  PLOP3.LUT P6, PT, PT, PT, UP2, 0x80, 0x8 ;  /* 0x000000000008781c */ /* 0x000fe40003fcf028 */
[----:B------:R-:W-:-:S11]  /*ac80*/  MOV R135, UR29 ;  /* 0x0000001d00877c02 */ /* 0x000fd60008000f00 */
[----:B------:R-:W-:Y:S01]  /*ac90*/  @P6 FFMA.FTZ R135, R220, R135, UR30 ;  /* 0x0000001edc876e23 */ /* 0x000fe20008010087 */
[----:B------:R-:W-:-:S13]  /*aca0*/  PLOP3.LUT P6, PT, PT, PT, UP2, 0x80, 0x8 ;  /* 0x000000000008781c */ /* 0x000fda0003fcf028 */
[----:B01234-:R-:W-:Y:S01]  /*acb0*/  @P6 FADD.FTZ R168, R213, -R135 ;  /* 0x80000087d5a86221 */ /* 0x01ffe20000010000 */
        /* <DEDUP_REMOVED lines=16> */
.L_x_13946:
[----:B------:R-:W-:Y:S05]  /*adc0*/  BRA.U !UP3, `(.L_x_13951) ;  /* 0x000000010b487547 */ /* 0x000fea000b800000 */
[----:B------:R-:W-:Y:S01]  /*add0*/  PLOP3.LUT P6, PT, PT, PT, UP2, 0x80, 0x8 ;  /* 0x000000000008781c */ /* 0x000fe20003fcf028 */
[----:B------:R-:W-:Y:S01]  /*ade0*/  UMOV UR4, URZ ;  /* 0x000000ff00047c82 */ /* 0x000fe20008000000 */
[----:B01234-:R-:W-:Y:S02]  /*adf0*/  MOV R164, UR29 ;  /* 0x0000001d00a47c02 */ /* 0x01ffe40008000f00 */
        /* <DEDUP_REMOVED lines=15> */
.L_x_13951:
        /* <DEDUP_REMOVED lines=19> */
.L_x_13952:
        /* <DEDUP_REMOVED lines=19> */
.L_x_13953:
        /* <DEDUP_REMOVED lines=21> */
.L_x_13945:
        /* <DEDUP_REMOVED lines=8> */
[----:B01234-:R-:W-:Y:S01]  /*b320*/  MOV R164, UR4 ;  /* 0x0000000400a47c02 */ /* 0x01ffe20008000f00 */
        /* <DEDUP_REMOVED lines=12> */
.L_x_13955:
        /* <DEDUP_REMOVED lines=17> */
.L_x_13956:
        /* <DEDUP_REMOVED lines=17> */
.L_x_13957:
        /* <DEDUP_REMOVED lines=22> */
[----:B01234-:R-:W-:Y:S01]  /*b770*/  FMUL.FTZ R168, R135, UR17 ;  /* 0x0000001187a87c20 */ /* 0x01ffe20008410000 */
        /* <DEDUP_REMOVED lines=11> */
.L_x_13954:
[----:B------:R-:W-:Y:S05]  /*b830*/  BRA.U !UP3, `(.L_x_13958) ;  /* 0x000000010b407547 */ /* 0x000fea000b800000 */
[----:B01234-:R-:W-:Y:S01]  /*b840*/  MOV R164, UR29 ;  /* 0x0000001d00a47c02 */ /* 0x01ffe20008000f00 */
        /* <DEDUP_REMOVED lines=15> */
.L_x_13958:
        /* <DEDUP_REMOVED lines=17> */
.L_x_13959:
        /* <DEDUP_REMOVED lines=17> */
.L_x_13960:
        /* <DEDUP_REMOVED lines=17> */
.L_x_13950:
[----:B------:R-:W-:Y:S05]  /*bc70*/  BSYNC.RECONVERGENT B1 ;  /* 0x0000000000017941 */ /* 0x000fea0003800200 */
.L_x_13944:
[----:B01234-:R-:W0:Y:S01]  /*bc80*/  @P5 LDC.64 R168, c[0x0][0x478] ;  /* 0x00011e00ffa85b82 */ /* 0x01fe220000000a00 */
        /* <DEDUP_REMOVED lines=10> */
.L_x_13942:
[----:B------:R-:W-:Y:S05]  /*bd30*/  BSYNC.RECONVERGENT B0 ;  /* 0x0000000000007941 */ /* 0x000fea0003800200 */
.L_x_13941:
        /* <DEDUP_REMOVED lines=8> */
.L_x_13963:
        /* <DEDUP_REMOVED lines=41> */
.L_x_13967:
        /* <DEDUP_REMOVED lines=11> */
.L_x_13968:
        /* <DEDUP_REMOVED lines=11> */
.L_x_13969:
        /* <DEDUP_REMOVED lines=21> */
.L_x_13966:
        /* <DEDUP_REMOVED lines=19> */
.L_x_13971:
        /* <DEDUP_REMOVED lines=19> */
.L_x_13972:
        /* <DEDUP_REMOVED lines=19> */
.L_x_13973:
        /* <DEDUP_REMOVED lines=21> */
.L_x_13965:
        /* <DEDUP_REMOVED lines=21> */
.L_x_13975:
        /* <DEDUP_REMOVED lines=17> */
.L_x_13976:
        /* <DEDUP_REMOVED lines=17> */
.L_x_13977:
        /* <DEDUP_REMOVED lines=34> */
.L_x_13974:
        /* <DEDUP_REMOVED lines=17> */
.L_x_13978:
        /* <DEDUP_REMOVED lines=17> */
.L_x_13979:
        /* <DEDUP_REMOVED lines=17> */
.L_x_13980:
        /* <DEDUP_REMOVED lines=17> */
.L_x_13970:
[----:B------:R-:W-:Y:S05]  /*d1b0*/  BSYNC.RECONVERGENT B1 ;  /* 0x0000000000017941 */ /* 0x000fea0003800200 */
.L_x_13964:
        /* <DEDUP_REMOVED lines=11> */
.L_x_13962:
[----:B------:R-:W-:Y:S05]  /*d270*/  BSYNC.RECONVERGENT B0 ;  /* 0x0000000000007941 */ /* 0x000fea0003800200 */
.L_x_13961:
[----:B------:R-:W-:Y:S01]  /*d280*/  ISETP.NE.AND P5, PT, R227, RZ, PT ;  /* 0x000000ffe300720c */ /* 0x000fe20003fa5270 */
[----:B------:R-:W-:-:S12]  /*d290*/  BSSY.RECONVERGENT B0, `(.L_x_13981) ;  /* 0x0000152000007945 */ /* 0x000fd80003800200 */
[----:B------:R-:W-:Y:S05]  /*d2a0*/  @!P5 BRA `(.L_x_13982) ;  /* 0x000000140040d947 */ /* 0x000fea0003800000 */
[----:B------:R-:W-:-:S04]  /*d2b0*/  UISETP.NE.U32.AND UP0, UPT, UR18, URZ, UPT ;  /* 0x000000ff1200728c */ /* 0x000fc8000bf05070 */
[----:B------:R-:W-:Y:S01]  /*d2c0*/  UISETP.NE.AND.EX UP0, UPT, UR19, URZ, UPT, UP0 ;  /* 0x000000ff1300728c */ /* 0x000fe2000bf05300 */
[----:B------:R-:W-:Y:S10]  /*d2d0*/  BRA.U !UP3, `(.L_x_13983) ;  /* 0x000000010b0c7547 */ /* 0x000ff4000b800000 */
[----:B-----5:R-:W0:Y:S02]  /*d2e0*/  LDC.64 R160, c[0x0][0x390] ;  /* 0x0000e400ffa07b82 */ /* 0x020e240000000a00 */
[----:B0-----:R-:W-:-:S06]  /*d2f0*/  IMAD.WIDE.U32 R160, R170, 0x10, R160 ;  /* 0x00000010aaa07825 */ /* 0x001fcc00078e00a0 */
[----:B------:R-:W5:Y:S02]  /*d300*/  LDG.E.128 R160, desc[UR6][R160.64] ;  /* 0x00000006a0a07981 */ /* 0x000f64000c1e1d00 */
.L_x_13983:
        /* <DEDUP_REMOVED lines=41> */
.L_x_13987:
        /* <DEDUP_REMOVED lines=11> */
.L_x_13988:
        /* <DEDUP_REMOVED lines=11> */
.L_x_13989:
        /* <DEDUP_REMOVED lines=21> */
.L_x_13986:
        /* <DEDUP_REMOVED lines=19> */
.L_x_13991:
        /* <DEDUP_REMOVED lines=19> */
.L_x_13992:
        /* <DEDUP_REMOVED lines=19> */
.L_x_13993:
        /* <DEDUP_REMOVED lines=21> */
.L_x_13985:
        /* <DEDUP_REMOVED lines=21> */
.L_x_13995:
        /* <DEDUP_REMOVED lines=17> */
.L_x_13996:
        /* <DEDUP_REMOVED lines=17> */
.L_x_13997:
        /* <DEDUP_REMOVED lines=34> */
.L_x_13994:
        /* <DEDUP_REMOVED lines=17> */
.L_x_13998:
        /* <DEDUP_REMOVED lines=17> */
.L_x_13999:
        /* <DEDUP_REMOVED lines=17> */
.L_x_14000:
[----:B------:R-:W-:Y:S05]  /*e5f0*/  BRA.U !UP3, `(.L_x_13990) ;  /* 0x000000010b447547 */ /* 0x000fea000b800000 */
[----:B01234-:R-:W-:Y:S01]  /*e600*/  MOV R167, UR29 ;  /* 0x0000001d00a77c02 */ /* 0x01ffe20008000f00 */
[----:B------:R-:W-:Y:S01]  /*e610*/  UISETP.GT.AND UP0, UPT, UR27, URZ, UPT ;  /* 0x000000ff1b00728c */ /* 0x000fe2000bf04270 */
[----:B------:R-:W-:-:S03]  /*e620*/  UMOV UR4, URZ ;  /* 0x000000ff00047c82 */ /* 0x000fc60008000000 */
[----:B------:R-:W-:Y:S02]  /*e630*/  FFMA.FTZ R167, R225, R167, UR30 ;  /* 0x0000001ee1a77e23 */ /* 0x000fe400080100a7 */
[----:B------:R-:W-:Y:S02]  /*e640*/  PLOP3.LUT P6, PT, PT, PT, UP0, 0x80, 0x8 ;  /* 0x000000000008781c */ /* 0x000fe40003fcf008 */
        /* <DEDUP_REMOVED lines=12> */
.L_x_13990:
[----:B------:R-:W-:Y:S05]  /*e710*/  BSYNC.RECONVERGENT B1 ;  /* 0x0000000000017941 */ /* 0x000fea0003800200 */
.L_x_13984:
[----:B01234-:R-:W0:Y:S01]  /*e720*/  @P5 LDC.64 R168, c[0x0][0x478] ;  /* 0x00011e00ffa85b82 */ /* 0x01fe220000000a00 */
[----:B------:R-:W1:Y:S01]  /*e730*/  @UP3 LDCU.64 UR32, c[0x0][0x468] ;  /* 0x00008d00ff2037ac */ /* 0x000e620008000a00 */
[----:B0-----:R-:W-:-:S05]  /*e740*/  @P5 IMAD.WIDE.U32 R168, R171, 0x10, R168 ;  /* 0x00000010aba85825 */ /* 0x001fca00078e00a8 */
[----:B------:R0:W-:Y:S01]  /*e750*/  @P5 STG.E.128 desc[UR6][R168.64], R132 ;  /* 0x00000084a8005986 */ /* 0x0001e2000c101d06 */
[----:B------:R-:W-:Y:S01]  /*e760*/  PLOP3.LUT P5, PT, PT, PT, UP3, 0x80, 0x8 ;  /* 0x000000000008781c */ /* 0x000fe20003faf038 */
[----:B0-----:R-:W-:-:S12]  /*e770*/  HFMA2 R168, -RZ, RZ, 0, 9.5367431640625e-07 ;  /* 0x00000010ffa87431 */ /* 0x001fd800000001ff */
[----:B-1----:R-:W-:Y:S01]  /*e780*/  @P5 IMAD.WIDE.U32 R168, R170, R168, UR32 ;  /* 0x00000020aaa85e25 */ /* 0x002fe2000f8e00a8 */
[----:B------:R-:W-:-:S13]  /*e790*/  PLOP3.LUT P5, PT, PT, PT, UP3, 0x80, 0x8 ;  /* 0x000000000008781c */ /* 0x000fda0003faf038 */
[----:B------:R0:W-:Y:S02]  /*e7a0*/  @P5 STG.E.128 desc[UR6][R168.64], R164 ;  /* 0x000000a4a8005986 */ /* 0x0001e4000c101d06 */
.L_x_13982:
[----:B------:R-:W-:Y:S05]  /*e7b0*/  BSYNC.RECONVERGENT B0 ;  /* 0x0000000000007941 */ /* 0x000fea0003800200 */
.L_x_13981:
[----:B------:R-:W-:Y:S02]  /*e7c0*/  UIADD3 UR24, UPT, UPT, UR24, UR22, URZ ;  /* 0x0000001618187290 */ /* 0x000fe4000fffe0ff */
[----:B------:R-:W-:Y:S02]  /*e7d0*/  UPLOP3.LUT UP1, UPT, UPT, UPT, UP1, 0x40, 0x4 ;  /* 0x000000000004789c */ /* 0x000fe40003f2e810 */
[----:B------:R-:W-:-:S09]  /*e7e0*/  UISETP.GE.AND UP0, UPT, UR24, UR23, UPT ;  /* 0x000000171800728c */ /* 0x000fd2000bf06270 */
[----:B------:R-:W-:Y:S05]  /*e7f0*/  BRA.U !UP0, `(.L_x_14001) ;  /* 0xffffff2908a07547 */ /* 0x000fea000b83ffff */
.L_x_13820:
[----:B------:R-:W0:Y:S02]  /*e800*/  S2UR UR4, SR_CTAID.X ;  /* 0x00000000000479c3 */ /* 0x000e240000002500 */
[----:B01234-:R-:W0:Y:S01]  /*e810*/  S2R R168, SR_TID.X ;  /* 0x0000000000a87919 */ /* 0x01fe220000002100 */
[----:B------:R-:W-:Y:S01]  /*e820*/  ISETP.NE.AND P5, PT, R229, RZ, PT ;  /* 0x000000ffe500720c */ /* 0x000fe20003fa5270 */
[----:B------:R-:W-:Y:S01]  /*e830*/  BSSY.RECONVERGENT B0, `(.L_x_14002) ;  /* 0x000000f000007945 */ /* 0x000fe20003800200 */
[----:B------:R-:W-:-:S06]  /*e840*/  UIMAD UR5, UR4, UR5, URZ ;  /* 0x00000005040572a4 */ /* 0x000fcc000f8e02ff */
[----:B-----5:R-:W-:-:S04]  /*e850*/  MOV R9, UR5 ;  /* 0x0000000500097c02 */ /* 0x020fc80008000f00 */
[----:B0-----:R-:W-:Y:S01]  /*e860*/  LEA.HI R9, R9, R168, RZ, 0x1e ;  /* 0x000000a809097211 */ /* 0x001fe200078ff0ff */
        /* <DEDUP_REMOVED lines=11> */
.L_x_14003:
[----:B------:R-:W-:Y:S05]  /*e920*/  BSYNC.RECONVERGENT B0 ;  /* 0x0000000000007941 */ /* 0x000fea0003800200 */
.L_x_14002:
        /* <DEDUP_REMOVED lines=13> */
.L_x_14005:
[----:B------:R-:W-:Y:S05]  /*ea00*/  BSYNC.RECONVERGENT B0 ;  /* 0x0000000000007941 */ /* 0x000fea0003800200 */
.L_x_14004:
        /* <DEDUP_REMOVED lines=12> */
.L_x_14007:
[----:B------:R-:W-:Y:S05]  /*ead0*/  BSYNC.RECONVERGENT B0 ;  /* 0x0000000000007941 */ /* 0x000fea0003800200 */
.L_x_14006:
        /* <DEDUP_REMOVED lines=12> */
.L_x_14009:
[----:B------:R-:W-:Y:S05]  /*eba0*/  BSYNC.RECONVERGENT B0 ;  /* 0x0000000000007941 */ /* 0x000fea0003800200 */
.L_x_14008:
        /* <DEDUP_REMOVED lines=12> */
.L_x_14011:
[----:B------:R-:W-:Y:S05]  /*ec70*/  BSYNC.RECONVERGENT B0 ;  /* 0x0000000000007941 */ /* 0x000fea0003800200 */
.L_x_14010:
        /* <DEDUP_REMOVED lines=12> */
.L_x_14013:
[----:B------:R-:W-:Y:S05]  /*ed40*/  BSYNC.RECONVERGENT B0 ;  /* 0x0000000000007941 */ /* 0x000fea0003800200 */
.L_x_14012:
        /* <DEDUP_REMOVED lines=12> */
.L_x_14015:
[----:B------:R-:W-:Y:S05]  /*ee10*/  BSYNC.RECONVERGENT B0 ;  /* 0x0000000000007941 */ /* 0x000fea0003800200 */
.L_x_14014:
        /* <DEDUP_REMOVED lines=12> */
.L_x_14016:
        /* <DEDUP_REMOVED lines=10> */
.L_x_15755:


//--------------------- .text._ZN10layer_norm22ln_bwd_finalize_kernelINS_22Kernel_traits_finalizeILj4096E6__halfffffjLb1ELj1024ELj4ENS_18Kernel_traits_baseILj4096ES2_ffffjLj1024EEEEELb1ELb1EEEvNS_9BwdParamsE --------------------------
	.section	.text._ZN10layer_norm22ln_bwd_finalize_kernelINS_22Kernel_traits_finalizeILj4096E6__halfffffjLb1ELj1024ELj4ENS_18Kernel_traits_baseILj4096ES2_ffffjLj1024EEEEELb1ELb1EEEvNS_9BwdParamsE,"ax",@progbits
	.align	128
        .global         _ZN10layer_norm22ln_bwd_finalize_kernelINS_22Kernel_traits_finalizeILj4096E6__halfffffjLb1ELj1024ELj4ENS_18Kernel_traits_baseILj4096ES2_ffffjLj1024EEEEELb1ELb1EEEvNS_9BwdParamsE
        .type           _ZN10layer_norm22ln_bwd_finalize_kernelINS_22Kernel_traits_finalizeILj4096E6__halfffffjLb1ELj1024ELj4ENS_18Kernel_traits_baseILj4096ES2_ffffjLj1024EEEEELb1ELb1EEEvNS_9BwdParamsE,@function
        .size           _ZN10layer_norm22ln_bwd_finalize_kernelINS_22Kernel_traits_finalizeILj4096E6__halfffffjLb1ELj1024ELj4ENS_18Kernel_traits_baseILj4096ES2_ffffjLj1024EEEEELb1ELb1EEEvNS_9BwdParamsE,(.L_x_15756 - _ZN10layer_norm22ln_bwd_finalize_kernelINS_22Kernel_traits_finalizeILj4096E6__halfffffjLb1ELj1024ELj4ENS_18Kernel_traits_baseILj4096ES2_ffffjLj1024EEEEELb1ELb1EEEvNS_9BwdParamsE)
        .other          _ZN10layer_norm22ln_bwd_finalize_kernelINS_22Kernel_traits_finalizeILj4096E6__halfffffjLb1ELj1024ELj4ENS_18Kernel_traits_baseILj4096ES2_ffffjLj1024EEEEELb1ELb1EEEvNS_9BwdParamsE,@"STO_CUDA_ENTRY STV_DEFAULT"
_ZN10layer_norm22ln_bwd_finalize_kernelINS_22Kernel_traits_finalizeILj4096E6__halfffffjLb1ELj1024ELj4ENS_18Kernel_traits_baseILj4096ES2_ffffjLj1024EEEEELb1ELb1EEEvNS_9BwdParamsE:
.text._ZN10layer_norm22ln_bwd_finalize_kernelINS_22Kernel_traits_finalizeILj4096E6__halfffffjLb1ELj1024ELj4ENS_18Kernel_traits_baseILj4096ES2_ffffjLj1024EEEEELb1ELb1EEEvNS_9BwdParamsE:
        /* <DEDUP_REMOVED lines=58> */
.L_x_14021:
        /* <DEDUP_REMOVED lines=87> */
.L_x_14020:
[----:B------:R-:W-:Y:S05]  /*0910*/  BSYNC.RECONVERGENT B1 ;  /* 0x0000000000017941 */ /* 0x000fea0003800200 */
.L_x_14019:
        /* <DEDUP_REMOVED lines=50> */
.L_x_14023:
[----:B------:R-:W-:Y:S05]  /*0c40*/  BSYNC.RECONVERGENT B1 ;  /* 0x0000000000017941 */ /* 0x000fea0003800200 */
.L_x_14022:
        /* <DEDUP_REMOVED lines=30> */
.L_x_14025:
[----:B------:R-:W-:Y:S05]  /*0e30*/  BSYNC.RECONVERGENT B1 ;  /* 0x0000000000017941 */ /* 0x000fea0003800200 */
.L_x_14024:
        /* <DEDUP_REMOVED lines=15> */
.L_x_14018:
[----:B------:R-:W-:Y:S05]  /*0f30*/  BSYNC.RECONVERGENT B0 ;  /* 0x0000000000007941 */ /* 0x000fea0003800200 */
.L_x_14017:
        /* <DEDUP_REMOVED lines=73> */
.L_x_14026:
        /* <DEDUP_REMOVED lines=11> */
.L_x_15756:


//--------------------- .text._ZN10layer_norm13ln_bwd_kernelINS_13Kernel_traitsI6__halfffffjLj4096ELj1ELj1ELj4ELj16ENS_18Kernel_traits_baseILj4096ES2_ffffjLj128EEEEELb1ELb1ELb1ELb1EEEvNS_9BwdParamsE --------------------------
	.section	.text._ZN10layer_norm13ln_bwd_kernelINS_13Kernel_traitsI6__halfffffjLj4096ELj1ELj1ELj4ELj16ENS_18Kernel_traits_baseILj4096ES2_ffffjLj128EEEEELb1ELb1ELb1ELb1EEEvNS_9BwdParamsE,"ax",@progbits
	.align	128
        .global         _ZN10layer_norm13ln_bwd_kernelINS_13Kernel_traitsI6__halfffffjLj4096ELj1ELj1ELj4ELj16ENS_18Kernel_traits_baseILj4096ES2_ffffjLj128EEEEELb1ELb1ELb1ELb1EEEvNS_9BwdParamsE
        .type           _ZN10layer_norm13ln_bwd_kernelINS_13Kernel_traitsI6__halfffffjLj4096ELj1ELj1ELj4ELj16ENS_18Kernel_traits_baseILj4096ES2_ffffjLj128EEEEELb1ELb1ELb1ELb1EEEvNS_9BwdParamsE,@function
        .size           _ZN10layer_norm13ln_bwd_kernelINS_13Kernel_traitsI6__halfffffjLj4096ELj1ELj1ELj4ELj16ENS_18Kernel_traits_baseILj4096ES2_ffffjLj128EEEEELb1ELb1ELb1ELb1EEEvNS_9BwdParamsE,(.L_x_15757 - _ZN10layer_norm13ln_bwd_kernelINS_13Kernel_traitsI6__halfffffjLj4096ELj1ELj1ELj4ELj16ENS_18Kernel_traits_baseILj4096ES2_ffffjLj128EEEEELb1ELb1ELb1ELb1EEEvNS_9BwdParamsE)
        .other          _ZN10layer_norm13ln_bwd_kernelINS_13Kernel_traitsI6__halfffffjLj4096ELj1ELj1ELj4ELj16ENS_18Kernel_traits_baseILj4096ES2_ffffjLj128EEEEELb1ELb1ELb1ELb1EEEvNS_9BwdParamsE,@"STO_CUDA_ENTRY STV_DEFAULT"
_ZN10layer_norm13ln_bwd_kernelINS_13Kernel_traitsI6__halfffffjLj4096ELj1ELj1ELj4ELj16ENS_18Kernel_traits_baseILj4096ES2_ffffjLj128EEEEELb1ELb1ELb1ELb1EEEvNS_9BwdParamsE:
.text._ZN10layer_norm13ln_bwd_kernelINS_13Kernel_traitsI6__halfffffjLj4096ELj1ELj1ELj4ELj16ENS_18Kernel_traits_baseILj4096ES2_ffffjLj128EEEEELb1ELb1ELb1ELb1EEEvNS_9BwdParamsE:
        /* <DEDUP_REMOVED lines=66> */
[----:B0-----:R-:W2:Y:S01]  /*0420*/  LDG.E.64 R240, desc[UR18][R4.64+0x1400] ;  /* 0x0014001204f07981 */ /* 0x001ea2000c1e1b00 */
[----:B------:R-:W0:Y:S03]  /*0430*/  LDCU.128 UR12, c[0x0][0x3f0] ;  /* 0x00007e00ff0c77ac */ /* 0x000e260008000c00 */
[----:B------:R-:W3:Y:S01]  /*0440*/  LDG.E.64 R238, desc[UR18][R4.64+0x1000] ;  /* 0x0010001204ee7981 */ /* 0x000ee2000c1e1b00 */
[----:B------:R-:W0:Y:S03]  /*0450*/  LDCU.64 UR22, c[0x0][0x380] ;  /* 0x00007000ff1677ac */ /* 0x000e260008000a00 */
[----:B------:R-:W3:Y:S04]  /*0460*/  LDG.E.64 R242, desc[UR18][R4.64+0x1800] ;  /* 0x0018001204f27981 */ /* 0x000ee8000c1e1b00 */
[----:B------:R-:W3:Y:S04]  /*0470*/  LDG.E.64 R236, desc[UR18][R4.64+0xc00] ;  /* 0x000c001204ec7981 */ /* 0x000ee8000c1e1b00 */
[----:B------:R-:W3:Y:S04]  /*0480*/  LDG.E.64 R234, desc[UR18][R4.64+0x800] ;  /* 0x0008001204ea7981 */ /* 0x000ee8000c1e1b00 */
[----:B------:R-:W3:Y:S04]  /*0490*/  LDG.E.64 R232, desc[UR18][R4.64+0x400] ;  /* 0x0004001204e87981 */ /* 0x000ee8000c1e1b00 */
[----:B------:R-:W3:Y:S04]  /*04a0*/  LDG.E.64 R230, desc[UR18][R4.64] ;  /* 0x0000001204e67981 */ /* 0x000ee8000c1e1b00 */
[----:B------:R-:W5:Y:S01]  /*04b0*/  LDG.E.64 R8, desc[UR18][R4.64+0x1c00] ;  /* 0x001c001204087981 */ /* 0x000f62000c1e1b00 */
[----:B----4-:R-:W-:-:S05]  /*04c0*/  IMAD.WIDE.U32 R2, R251, 0x8, R2 ;  /* 0x00000008fb027825 */ /* 0x010fca00078e0002 */
[----:B------:R-:W5:Y:S04]  /*04d0*/  LDG.E.64 R228, desc[UR18][R2.64+0x1c00] ;  /* 0x001c001202e47981 */ /* 0x000f68000c1e1b00 */
[----:B------:R-:W5:Y:S04]  /*04e0*/  LDG.E.64 R226, desc[UR18][R2.64+0x1800] ;  /* 0x0018001202e27981 */ /* 0x000f68000c1e1b00 */
[----:B------:R-:W5:Y:S04]  /*04f0*/  LDG.E.64 R224, desc[UR18][R2.64+0x1400] ;  /* 0x0014001202e07981 */ /* 0x000f68000c1e1b00 */
[----:B------:R-:W5:Y:S04]  /*0500*/  LDG.E.64 R18, desc[UR18][R2.64+0x1000] ;  /* 0x0010001202127981 */ /* 0x000f68000c1e1b00 */
[----:B------:R-:W5:Y:S04]  /*0510*/  LDG.E.64 R16, desc[UR18][R2.64+0xc00] ;  /* 0x000c001202107981 */ /* 0x000f68000c1e1b00 */
[----:B------:R-:W5:Y:S04]  /*0520*/  LDG.E.64 R14, desc[UR18][R2.64+0x800] ;  /* 0x00080012020e7981 */ /* 0x000f68000c1e1b00 */
[----:B------:R-:W5:Y:S04]  /*0530*/  LDG.E.64 R12, desc[UR18][R2.64+0x400] ;  /* 0x00040012020c7981 */ /* 0x000f68000c1e1b00 */
[----:B------:R3:W5:Y:S01]  /*0540*/  LDG.E.64 R10, desc[UR18][R2.64] ;  /* 0x00000012020a7981 */ /* 0x000762000c1e1b00 */
[----:B------:R-:W-:Y:S01]  /*0550*/  HFMA2 R72, -RZ, RZ, 0, 0 ;  /* 0x00000000ff487431 */ /* 0x000fe200000001ff */
[----:B------:R-:W-:Y:S01]  /*0560*/  UPLOP3.LUT UP1, UPT, UPT, UPT, UPT, 0x40, 0x4 ;  /* 0x000000000004789c */ /* 0x000fe20003f2e870 */
[----:B--2---:R-:W-:-:S04]  /*0570*/  SHF.R.U32.HI R252, RZ, 0x10, R241 ;  /* 0x00000010fffc7819 */ /* 0x004fc800000116f1 */
[----:B------:R-:W-:Y:S02]  /*0580*/  PRMT R252, R252, 0x5410, R252 ;  /* 0x00005410fcfc7816 */ /* 0x000fe400000000fc */
[----:B---3--:R-:W-:Y:S02]  /*0590*/  SHF.R.U32.HI R3, RZ, 0x10, R239 ;  /* 0x00000010ff037819 */ /* 0x008fe400000116ef */
[----:B------:R-:W-:Y:S02]  /*05a0*/  SHF.R.U64 R0, R242, 0x10, R243 ;  /* 0x00000010f2007819 */ /* 0x000fe400000012f3 */
[----:B------:R-:W-:Y:S02]  /*05b0*/  SHF.R.U64 R0, R238, 0x10, R239 ;  /* 0x00000010ee007819 */ /* 0x000fe400000012ef */
[--C-:B------:R-:W-:Y:S02]  /*05c0*/  SHF.R.U64 R0, R236, 0x10, R237.reuse ;  /* 0x00000010ec007819 */ /* 0x100fe400000012ed */
[----:B------:R-:W-:-:S02]  /*05d0*/  SHF.R.U32.HI R2, RZ, 0x10, R237 ;  /* 0x00000010ff027819 */ /* 0x000fc400000116ed */
[----:B------:R-:W-:Y:S02]  /*05e0*/  PRMT R252, R3, 0x7610, R252 ;  /* 0x0000761003fc7816 */ /* 0x000fe400000000fc */
[----:B------:R-:W-:Y:S02]  /*05f0*/  SHF.R.U32.HI R6, RZ, 0x10, R243 ;  /* 0x00000010ff067819 */ /* 0x000fe400000116f3 */
[--C-:B------:R-:W-:Y:S02]  /*0600*/  SHF.R.U64 R2, R234, 0x10, R235.reuse ;  /* 0x00000010ea027819 */ /* 0x100fe400000012eb */
[----:B------:R-:W-:Y:S02]  /*0610*/  SHF.R.U32.HI R3, RZ, 0x10, R235 ;  /* 0x00000010ff037819 */ /* 0x000fe400000116eb */
[----:B------:R-:W-:Y:S02]  /*0620*/  SHF.R.U64 R0, R232, 0x10, R233 ;  /* 0x00000010e8007819 */ /* 0x000fe400000012e9 */
[----:B------:R-:W-:-:S02]  /*0630*/  SHF.R.U64 R6, R240, 0x10, R241 ;  /* 0x00000010f0067819 */ /* 0x000fc400000012f1 */
[----:B------:R-:W-:Y:S02]  /*0640*/  SHF.R.U32.HI R3, RZ, 0x10, R233 ;  /* 0x00000010ff037819 */ /* 0x000fe400000116e9 */
[--C-:B------:R-:W-:Y:S02]  /*0650*/  SHF.R.U64 R0, R230, 0x10, R231.reuse ;  /* 0x00000010e6007819 */ /* 0x100fe400000012e7 */
[----:B01----:R-:W-:-:S07]  /*0660*/  SHF.R.U32.HI R2, RZ, 0x10, R231 ;  /* 0x00000010ff027819 */ /* 0x003fce00000116e7 */
.L_x_14209:
        /* <DEDUP_REMOVED lines=17> */
[----:B------:R-:W-:Y:S01]  /*0780*/  UIMAD.WIDE UR32, UR5, 0x4, UR8 ;  /* 0x00000004052078a5 */ /* 0x000fe2000f8e0208 */
[----:B------:R-:W0:Y:S01]  /*0790*/  S2R R7, SR_TID.X ;  /* 0x0000000000077919 */ /* 0x000e220000002100 */
[----:B------:R-:W-:Y:S01]  /*07a0*/  UIMAD UR4, UR5, UR24, URZ ;  /* 0x00000018050472a4 */ /* 0x000fe2000f8e02ff */
[----:B------:R-:W1:Y:S01]  /*07b0*/  LDC.64 R220, c[0x0][0x3a8] ;  /* 0x0000ea00ffdc7b82 */ /* 0x000e620000000a00 */
[----:B-----5:R2:W-:Y:S02]  /*07c0*/  STL.64 [R1+0x8], R8 ;  /* 0x0000080801007387 */ /* 0x0205e40000100a00 */
[----:B------:R-:W-:Y:S01]  /*07d0*/  MOV R160, UR32 ;  /* 0x0000002000a07c02 */ /* 0x000fe20008000f00 */
[----:B------:R-:W-:Y:S01]  /*07e0*/  USHF.R.S32.HI UR29, URZ, 0x1f, UR4 ;  /* 0x0000001fff1d7899 */ /* 0x000fe20008011404 */
[----:B------:R-:W-:Y:S02]  /*07f0*/  MOV R161, UR33 ;  /* 0x0000002100a17c02 */ /* 0x000fe40008000f00 */
[----:B------:R-:W-:Y:S01]  /*0800*/  ISETP.NE.U32.AND P0, PT, RZ, UR6, PT ;  /* 0x00000006ff007c0c */ /* 0x000fe2000bf05070 */
[----:B------:R-:W-:-:S02]  /*0810*/  ULEA.HI UR29, UR29, UR4, URZ, 0x2 ;  /* 0x000000041d1d7291 */ /* 0x000fc4000f8f10ff */
[----:B------:R3:W4:Y:S01]  /*0820*/  LDG.E R6, desc[UR18][R160.64] ;  /* 0x00000012a0067981 */ /* 0x000722000c1e1900 */
[----:B------:R-:W-:Y:S01]  /*0830*/  ISETP.NE.AND.EX P0, PT, RZ, UR7, PT, P0 ;  /* 0x00000007ff007c0c */ /* 0x000fe2000bf05300 */
[----:B------:R-:W-:Y:S02]  /*0840*/  UIADD3 UR4, UPT, UPT, UR27, -0x1, URZ ;  /* 0xffffffff1b047890 */ /* 0x000fe4000fffe0ff */
[----:B------:R-:W-:Y:S01]  /*0850*/  MOV R0, UR29 ;  /* 0x0000001d00007c02 */ /* 0x000fe20008000f00 */
[----:B--2---:R-:W3:Y:S09]  /*0860*/  LDC.64 R8, c[0x0][0x428] ;  /* 0x00010a00ff087b82 */ /* 0x004ef20000000a00 */
[----:B------:R-:W2:Y:S08]  /*0870*/  @P0 LDC.64 R188, c[0x0][0x438] ;  /* 0x00010e00ffbc0b82 */ /* 0x000eb00000000a00 */
[----:B------:R-:W3:Y:S01]  /*0880*/  @P0 LDC.64 R190, c[0x0][0x438] ;  /* 0x00010e00ffbe0b82 */ /* 0x000ee20000000a00 */
[----:B0-----:R-:W-:Y:S01]  /*0890*/  LEA.HI.SX32 R5, R0, R7, 0x1e ;  /* 0x0000000700057211 */ /* 0x001fe200078ff2ff */
[----:B------:R-:W-:-:S02]  /*08a0*/  UIMAD UR4, UR4, UR24, URZ ;  /* 0x00000018040472a4 */ /* 0x000fc4000f8e02ff */
[----:B------:R-:W-:Y:S01]  /*08b0*/  UISETP.GE.AND UP3, UPT, UR30, 0x1, UPT ;  /* 0x000000011e00788c */ /* 0x000fe2000bf66270 */
[C---:B------:R-:W-:Y:S01]  /*08c0*/  IADD3 R4, PT, PT, R5.reuse, 0x80, RZ ;  /* 0x0000008005047810 */ /* 0x040fe20007ffe0ff */
[----:B------:R-:W-:Y:S02]  /*08d0*/  USHF.R.S32.HI UR29, URZ, 0x1f, UR4 ;  /* 0x0000001fff1d7899 */ /* 0x000fe40008011404 */
[----:B------:R-:W0:Y:S01]  /*08e0*/  @P0 LDC.64 R244, c[0x0][0x438] ;  /* 0x00010e00fff40b82 */ /* 0x000e220000000a00 */
[C-C-:B-1----:R-:W-:Y:S01]  /*08f0*/  IMAD.WIDE.U32 R192, R5.reuse, 0x10, R220.reuse ;  /* 0x0000001005c07825 */ /* 0x142fe200078e00dc */
[----:B------:R-:W-:Y:S01]  /*0900*/  ULEA.HI UR29, UR29, UR4, URZ, 0x2 ;  /* 0x000000041d1d7291 */ /* 0x000fe2000f8f10ff */
[C---:B------:R-:W-:Y:S02]  /*0910*/  IADD3 R246, PT, PT, R5.reuse, 0x100, RZ ;  /* 0x0000010005f67810 */ /* 0x040fe40007ffe0ff */
[----:B------:R-:W-:Y:S01]  /*0920*/  IMAD.WIDE.U32 R196, R4, 0x10, R220 ;  /* 0x0000001004c47825 */ /* 0x000fe200078e00dc */
[----:B------:R-:W-:-:S02]  /*0930*/  IADD3 R2, PT, PT, R5, 0x180, RZ ;  /* 0x0000018005027810 */ /* 0x000fc40007ffe0ff */
[C---:B------:R-:W-:Y:S01]  /*0940*/  IADD3 R248, PT, PT, R5.reuse, 0x200, RZ ;  /* 0x0000020005f87810 */ /* 0x040fe20007ffe0ff */
[C---:B--2---:R-:W-:Y:S01]  /*0950*/  @P0 IMAD.WIDE.U32 R188, R5.reuse, 0x10, R188 ;  /* 0x0000001005bc0825 */ /* 0x044fe200078e00bc */
[C---:B------:R-:W-:Y:S02]  /*0960*/  IADD3 R251, PT, PT, R5.reuse, 0x280, RZ ;  /* 0x0000028005fb7810 */ /* 0x040fe40007ffe0ff */
[C---:B------:R-:W-:Y:S02]  /*0970*/  IADD3 R250, PT, PT, R5.reuse, 0x300, RZ ;  /* 0x0000030005fa7810 */ /* 0x040fe40007ffe0ff */
[----:B------:R-:W-:Y:S01]  /*0980*/  IADD3 R3, PT, PT, R5, 0x380, RZ ;  /* 0x0000038005037810 */ /* 0x000fe20007ffe0ff */
[----:B---3--:R-:W-:Y:S01]  /*0990*/  @P0 IMAD.WIDE.U32 R190, R4, 0x10, R190 ;  /* 0x0000001004be0825 */ /* 0x008fe200078e00be */
[----:B------:R-:W-:Y:S01]  /*09a0*/  @UP3 UIADD3 UR4, UPT, UPT, UR30, -0x1, URZ ;  /* 0xffffffff1e043890 */ /* 0x000fe2000fffe0ff */
[----:B------:R-:W1:Y:S01]  /*09b0*/  @P0 LDC.64 R4, c[0x0][0x438] ;  /* 0x00010e00ff040b82 */ /* 0x000e620000000a00 */
[----:B------:R-:W-:-:S02]  /*09c0*/  MOV R0, UR29 ;  /* 0x0000001d00007c02 */ /* 0x000fc40008000f00 */
[----:B------:R-:W-:Y:S01]  /*09d0*/  PLOP3.LUT P1, PT, PT, PT, UP3, 0x80, 0x8 ;  /* 0x000000000008781c */ /* 0x000fe20003f2f038 */
[----:B------:R-:W-:Y:S01]  /*09e0*/  @UP3 UIMAD UR4, UR4, UR24, URZ ;  /* 0x00000018040432a4 */ /* 0x000fe2000f8e02ff */
[----:B------:R-:W-:Y:S01]  /*09f0*/  LEA.HI.SX32 R247, R0, R7, 0x1e ;  /* 0x0000000700f77211 */ /* 0x000fe200078ff2ff */
[C---:B------:R-:W-:Y:S01]  /*0a00*/  IMAD.WIDE.U32 R200, R246.reuse, 0x10, R220 ;  /* 0x00000010f6c87825 */ /* 0x040fe200078e00dc */
[----:B------:R-:W5:Y:S01]  /*0a10*/  @P0 LDG.E.128 R48, desc[UR18][R188.64] ;  /* 0x00000012bc300981 */ /* 0x000f62000c1e1d00 */
[----:B------:R-:W-:Y:S01]  /*0a20*/  @UP3 USHF.R.S32.HI UR29, URZ, 0x1f, UR4 ;  /* 0x0000001fff1d3899 */ /* 0x000fe20008011404 */
[C---:B------:R-:W-:Y:S01]  /*0a30*/  IADD3 R164, PT, PT, R247.reuse, 0x80, RZ ;  /* 0x00000080f7a47810 */ /* 0x040fe20007ffe0ff */
[C---:B------:R-:W-:Y:S01]  /*0a40*/  IMAD.WIDE.U32 R160, R247.reuse, 0x10, R8 ;  /* 0x00000010f7a07825 */ /* 0x040fe200078e0008 */
[C---:B------:R-:W-:Y:S01]  /*0a50*/  IADD3 R168, PT, PT, R247.reuse, 0x100, RZ ;  /* 0x00000100f7a87810 */ /* 0x040fe20007ffe0ff */
[----:B------:R-:W-:Y:S01]  /*0a60*/  @UP3 ULEA.HI UR29, UR29, UR4, URZ, 0x2 ;  /* 0x000000041d1d3291 */ /* 0x000fe2000f8f10ff */
[C---:B------:R-:W-:Y:S01]  /*0a70*/  IADD3 R172, PT, PT, R247.reuse, 0x180, RZ ;  /* 0x00000180f7ac7810 */ /* 0x040fe20007ffe0ff */
[----:B0-----:R-:W-:Y:S01]  /*0a80*/  @P0 IMAD.WIDE.U32 R244, R246, 0x10, R244 ;  /* 0x00000010f6f40825 */ /* 0x001fe200078e00f4 */
[C---:B------:R-:W-:Y:S01]  /*0a90*/  IADD3 R176, PT, PT, R247.reuse, 0x200, RZ ;  /* 0x00000200f7b07810 */ /* 0x040fe20007ffe0ff */
[----:B------:R-:W5:Y:S01]  /*0aa0*/  @P0 LDG.E.128 R44, desc[UR18][R190.64] ;  /* 0x00000012be2c0981 */ /* 0x000f62000c1e1d00 */
[----:B------:R-:W-:-:S02]  /*0ab0*/  IADD3 R180, PT, PT, R247, 0x280, RZ ;  /* 0x00000280f7b47810 */ /* 0x000fc40007ffe0ff */
[C---:B------:R-:W-:Y:S01]  /*0ac0*/  IADD3 R184, PT, PT, R247.reuse, 0x300, RZ ;  /* 0x00000300f7b87810 */ /* 0x040fe20007ffe0ff */
[C---:B------:R-:W-:Y:S01]  /*0ad0*/  IMAD.WIDE.U32 R208, R248.reuse, 0x10, R220 ;  /* 0x00000010f8d07825 */ /* 0x040fe200078e00dc */
[----:B------:R-:W-:Y:S01]  /*0ae0*/  IADD3 R247, PT, PT, R247, 0x380, RZ ;  /* 0x00000380f7f77810 */ /* 0x000fe20007ffe0ff */
[----:B------:R0:W5:Y:S04]  /*0af0*/  @P0 LDG.E.128 R40, desc[UR18][R244.64] ;  /* 0x00000012f4280981 */ /* 0x000168000c1e1d00 */
[----:B------:R-:W-:Y:S01]  /*0b00*/  IMAD.WIDE.U32 R246, R247, 0x10, R8 ;  /* 0x00000010f7f67825 */ /* 0x000fe200078e0008 */
[----:B------:R-:W-:Y:S01]  /*0b10*/  MOV R0, RZ ;  /* 0x000000ff00007202 */ /* 0x000fe20000000f00 */
[----:B------:R-:W2:Y:S02]  /*0b20*/  LDG.E.128 R192, desc[UR18][R192.64] ;  /* 0x00000012c0c07981 */ /* 0x000ea4000c1e1d00 */
[----:B-1----:R-:W-:-:S02]  /*0b30*/  @P0 IMAD.WIDE.U32 R4, R248, 0x10, R4 ;  /* 0x00000010f8040825 */ /* 0x002fc400078e0004 */
[----:B------:R1:W3:Y:S01]  /*0b40*/  LDG.E.128 R188, desc[UR18][R246.64] ;  /* 0x00000012f6bc7981 */ /* 0x0002e2000c1e1d00 */
[----:B0-----:R-:W0:Y:S01]  /*0b50*/  @P0 LDC.64 R244, c[0x0][0x438] ;  /* 0x00010e00fff40b82 */ /* 0x001e220000000a00 */
[--C-:B------:R-:W-:Y:S02]  /*0b60*/  IMAD.WIDE.U32 R164, R164, 0x10, R8.reuse ;  /* 0x00000010a4a47825 */ /* 0x100fe400078e0008 */
[----:B------:R4:W5:Y:S02]  /*0b70*/  @P0 LDG.E.128 R32, desc[UR18][R4.64] ;  /* 0x0000001204200981 */ /* 0x000964000c1e1d00 */
[--C-:B------:R-:W-:Y:S02]  /*0b80*/  IMAD.WIDE.U32 R168, R168, 0x10, R8.reuse ;  /* 0x00000010a8a87825 */ /* 0x100fe400078e0008 */
[----:B------:R-:W2:Y:S01]  /*0b90*/  LDG.E.128 R196, desc[UR18][R196.64] ;  /* 0x00000012c4c47981 */ /* 0x000ea2000c1e1d00 */
[----:B------:R-:W0:Y:S01]  /*0ba0*/  @P0 LDC.64 R248, c[0x0][0x438] ;  /* 0x00010e00fff80b82 */ /* 0x000e220000000a00 */
[----:B------:R-:W-:-:S02]  /*0bb0*/  IMAD.WIDE.U32 R172, R172, 0x10, R8 ;  /* 0x00000010acac7825 */ /* 0x000fc400078e0008 */
[----:B------:R-:W2:Y:S02]  /*0bc0*/  LDG.E.128 R200, desc[UR18][R200.64] ;  /* 0x00000012c8c87981 */ /* 0x000ea4000c1e1d00 */
[--C-:B------:R-:W-:Y:S02]  /*0bd0*/  IMAD.WIDE.U32 R176, R176, 0x10, R8.reuse ;  /* 0x00000010b0b07825 */ /* 0x100fe400078e0008 */
[----:B------:R-:W3:Y:S01]  /*0be0*/  LDG.E.128 R164, desc[UR18][R164.64] ;  /* 0x00000012a4a47981 */ /* 0x000ee2000c1e1d00 */
[----:B-1----:R-:W1:Y:S01]  /*0bf0*/  @P0 LDC.64 R246, c[0x0][0x438] ;  /* 0x00010e00fff60b82 */ /* 0x002e620000000a00 */
[--C-:B------:R-:W-:Y:S02]  /*0c00*/  IMAD.WIDE.U32 R180, R180, 0x10, R8.reuse ;  /* 0x00000010b4b47825 */ /* 0x100fe400078e0008 */
[----:B------:R-:W2:Y:S02]  /*0c10*/  LDG.E.128 R168, desc[UR18][R168.64] ;  /* 0x00000012a8a87981 */ /* 0x000ea4000c1e1d00 */
[----:B------:R-:W-:-:S02]  /*0c20*/  IMAD.WIDE.U32 R184, R184, 0x10, R8 ;  /* 0x00000010b8b87825 */ /* 0x000fc400078e0008 */
[----:B------:R-:W2:Y:S01]  /*0c30*/  LDG.E.128 R172, desc[UR18][R172.64] ;  /* 0x00000012acac7981 */ /* 0x000ea2000c1e1d00 */
[----:B------:R-:W4:Y:S01]  /*0c40*/  LDC.64 R8, c[0x0][0x3b0] ;  /* 0x0000ec00ff087b82 */ /* 0x000f220000000a00 */
[----:B0-----:R-:W-:Y:S02]  /*0c50*/  @P0 IMAD.WIDE.U32 R244, R251, 0x10, R244 ;  /* 0x00000010fbf40825 */ /* 0x001fe400078e00f4 */
[----:B------:R-:W2:Y:S02]  /*0c60*/  LDG.E.128 R208, desc[UR18][R208.64] ;  /* 0x00000012d0d07981 */ /* 0x000ea4000c1e1d00 */
[----:B------:R-:W-:Y:S02]  /*0c70*/  IMAD.WIDE.U32 R204, R2, 0x10, R220 ;  /* 0x0000001002cc7825 */ /* 0x000fe400078e00dc */
[----:B------:R-:W5:Y:S02]  /*0c80*/  @P0 LDG.E.128 R28, desc[UR18][R244.64] ;  /* 0x00000012f41c0981 */ /* 0x000f64000c1e1d00 */
[----:B------:R-:W-:-:S02]  /*0c90*/  @P0 IMAD.WIDE.U32 R248, R3, 0x10, R248 ;  /* 0x0000001003f80825 */ /* 0x000fc400078e00f8 */
[----:B------:R-:W2:Y:S02]  /*0ca0*/  LDG.E.128 R204, desc[UR18][R204.64] ;  /* 0x00000012cccc7981 */ /* 0x000ea4000c1e1d00 */
[----:B------:R-:W-:Y:S02]  /*0cb0*/  IMAD.WIDE.U32 R212, R251, 0x10, R220 ;  /* 0x00000010fbd47825 */ /* 0x000fe400078e00dc */
[----:B------:R0:W5:Y:S02]  /*0cc0*/  @P0 LDG.E.128 R20, desc[UR18][R248.64] ;  /* 0x00000012f8140981 */ /* 0x000164000c1e1d00 */
[C---:B-1----:R-:W-:Y:S02]  /*0cd0*/  @P0 IMAD.WIDE.U32 R246, R250.reuse, 0x10, R246 ;  /* 0x00000010faf60825 */ /* 0x042fe400078e00f6 */
[----:B------:R-:W2:Y:S02]  /*0ce0*/  LDG.E.128 R212, desc[UR18][R212.64] ;  /* 0x00000012d4d47981 */ /* 0x000ea4000c1e1d00 */
[----:B------:R-:W-:-:S02]  /*0cf0*/  IMAD.WIDE.U32 R216, R250, 0x10, R220 ;  /* 0x00000010fad87825 */ /* 0x000fc400078e00dc */
[----:B------:R1:W5:Y:S02]  /*0d00*/  @P0 LDG.E.128 R24, desc[UR18][R246.64] ;  /* 0x00000012f6180981 */ /* 0x000364000c1e1d00 */
[----:B------:R-:W-:Y:S02]  /*0d10*/  IMAD.WIDE.U32 R220, R3, 0x10, R220 ;  /* 0x0000001003dc7825 */ /* 0x000fe400078e00dc */
[----:B------:R-:W2:Y:S04]  /*0d20*/  LDG.E.128 R176, desc[UR18][R176.64] ;  /* 0x00000012b0b07981 */ /* 0x000ea8000c1e1d00 */
[----:B------:R-:W2:Y:S04]  /*0d30*/  LDG.E.128 R180, desc[UR18][R180.64] ;  /* 0x00000012b4b47981 */ /* 0x000ea8000c1e1d00 */
[----:B------:R-:W2:Y:S04]  /*0d40*/  LDG.E.128 R216, desc[UR18][R216.64] ;  /* 0x00000012d8d87981 */ /* 0x000ea8000c1e1d00 */
[----:B------:R-:W2:Y:S04]  /*0d50*/  LDG.E.128 R184, desc[UR18][R184.64] ;  /* 0x00000012b8b87981 */ /* 0x000ea8000c1e1d00 */
[----:B------:R-:W2:Y:S04]  /*0d60*/  LDG.E.128 R220, desc[UR18][R220.64] ;  /* 0x00000012dcdc7981 */ /* 0x000ea8000c1e1d00 */
[----:B------:R-:W2:Y:S04]  /*0d70*/  LDG.E.128 R160, desc[UR18][R160.64] ;  /* 0x00000012a0a07981 */ /* 0x000ea8000c1e1d00 */
[----:B----4-:R4:W-:Y:S02]  /*0d80*/  STL [R1], R6 ;  /* 0x0000000601007387 */ /* 0x0109e40000100800 */
[----:B----4-:R-:W-:-:S04]  /*0d90*/  MOV R6, UR29 ;  /* 0x0000001d00067c02 */ /* 0x010fc80008000f00 */
[----:B------:R-:W-:Y:S02]  /*0da0*/  @P1 LEA.HI.SX32 R0, R6, R7, 0x1e ;  /* 0x0000000706001211 */ /* 0x000fe400078ff2ff */
[----:B------:R-:W4:Y:S02]  /*0db0*/  @P0 LDC.64 R6, c[0x0][0x438] ;  /* 0x00010e00ff060b82 */ /* 0x000f240000000a00 */
[C---:B------:R-:W-:Y:S02]  /*0dc0*/  IADD3 R250, PT, PT, R0.reuse, 0x80, RZ ;  /* 0x0000008000fa7810 */ /* 0x040fe40007ffe0ff */
[C---:B------:R-:W-:Y:S02]  /*0dd0*/  IADD3 R4, PT, PT, R0.reuse, 0x100, RZ ;  /* 0x0000010000047810 */ /* 0x040fe40007ffe0ff */
[C---:B0-----:R-:W-:Y:S02]  /*0de0*/  IADD3 R248, PT, PT, R0.reuse, 0x180, RZ ;  /* 0x0000018000f87810 */ /* 0x041fe40007ffe0ff */
[----:B-1----:R-:W-:-:S02]  /*0df0*/  IADD3 R246, PT, PT, R0, 0x280, RZ ;  /* 0x0000028000f67810 */ /* 0x002fc40007ffe0ff */
[----:B------:R-:W-:Y:S01]  /*0e00*/  IADD3 R244, PT, PT, R0, 0x300, RZ ;  /* 0x0000030000f47810 */ /* 0x000fe20007ffe0ff */
[----:B------:R-:W-:-:S04]  /*0e10*/  IMAD.WIDE.U32 R250, R250, 0x4, R8 ;  /* 0x00000004fafa7825 */ /* 0x000fc800078e0008 */
[----:B----4-:R-:W-:-:S04]  /*0e20*/  @P0 IMAD.WIDE.U32 R6, R2, 0x10, R6 ;  /* 0x0000001002060825 */ /* 0x010fc800078e0006 */
[--C-:B------:R-:W-:Y:S01]  /*0e30*/  IMAD.WIDE.U32 R2, R0, 0x4, R8.reuse ;  /* 0x0000000400027825 */ /* 0x100fe200078e0008 */
[----:B------:R0:W5:Y:S03]  /*0e40*/  @P0 LDG.E.128 R36, desc[UR18][R6.64] ;  /* 0x0000001206240981 */ /* 0x000166000c1e1d00 */
[--C-:B------:R-:W-:Y:S02]  /*0e50*/  IMAD.WIDE.U32 R4, R4, 0x4, R8.reuse ;  /* 0x0000000404047825 */ /* 0x100fe400078e0008 */
[----:B------:R-:W5:Y:S01]  /*0e60*/  LDG.E R2, desc[UR18][R2.64] ;  /* 0x0000001202027981 */ /* 0x000f62000c1e1900 */
[----:B0-----:R-:W-:Y:S01]  /*0e70*/  IADD3 R6, PT, PT, R0, 0x200, RZ ;  /* 0x0000020000067810 */ /* 0x001fe20007ffe0ff */
[--C-:B------:R-:W-:Y:S01]  /*0e80*/  IMAD.WIDE.U32 R248, R248, 0x4, R8.reuse ;  /* 0x00000004f8f87825 */ /* 0x100fe200078e0008 */
[----:B------:R-:W-:Y:S01]  /*0e90*/  IADD3 R0, PT, PT, R0, 0x380, RZ ;  /* 0x0000038000007810 */ /* 0x000fe20007ffe0ff */
[----:B------:R-:W5:Y:S02]  /*0ea0*/  LDG.E R4, desc[UR18][R4.64] ;  /* 0x0000001204047981 */ /* 0x000f64000c1e1900 */
[----:B------:R-:W-:-:S04]  /*0eb0*/  IMAD.WIDE.U32 R6, R6, 0x4, R8 ;  /* 0x0000000406067825 */ /* 0x000fc800078e0008 */
[----:B------:R-:W-:-:S04]  /*0ec0*/  IMAD.WIDE.U32 R246, R246, 0x4, R8 ;  /* 0x00000004f6f67825 */ /* 0x000fc800078e0008 */
[--C-:B------:R-:W-:Y:S01]  /*0ed0*/  IMAD.WIDE.U32 R244, R244, 0x4, R8.reuse ;  /* 0x00000004f4f47825 */ /* 0x100fe200078e0008 */
[----:B------:R-:W-:Y:S01]  /*0ee0*/  ISETP.NE.AND P0, PT, RZ, UR25, PT ;  /* 0x00000019ff007c0c */ /* 0x000fe2000bf05270 */
[----:B------:R0:W5:Y:S02]  /*0ef0*/  LDG.E R5, desc[UR18][R248.64] ;  /* 0x00000012f8057981 */ /* 0x000164000c1e1900 */
[----:B------:R-:W-:Y:S02]  /*0f00*/  IMAD.WIDE.U32 R8, R0, 0x4, R8 ;  /* 0x0000000400087825 */ /* 0x000fe400078e0008 */
[----:B------:R-:W4:Y:S04]  /*0f10*/  LDL.LU R0, [R1] ;  /* 0x0000000001007983 */ /* 0x000f280000300800 */
[----:B------:R-:W5:Y:S04]  /*0f20*/  LDG.E R244, desc[UR18][R244.64] ;  /* 0x00000012f4f47981 */ /* 0x000f68000c1e1900 */
[----:B------:R-:W5:Y:S04]  /*0f30*/  LDG.E R6, desc[UR18][R6.64] ;  /* 0x0000001206067981 */ /* 0x000f68000c1e1900 */
[----:B------:R-:W5:Y:S04]  /*0f40*/  LDG.E R3, desc[UR18][R250.64] ;  /* 0x00000012fa037981 */ /* 0x000f68000c1e1900 */
[----:B------:R-:W5:Y:S04]  /*0f50*/  LDG.E R245, desc[UR18][R8.64] ;  /* 0x0000001208f57981 */ /* 0x000f68000c1e1900 */
[----:B------:R1:W5:Y:S04]  /*0f60*/  LDG.E R7, desc[UR18][R246.64] ;  /* 0x00000012f6077981 */ /* 0x000368000c1e1900 */
[----:B------:R0:W5:Y:S01]  /*0f70*/  LDL.LU.64 R8, [R1+0x8] ;  /* 0x0000080001087983 */ /* 0x0001620000300a00 */
[----:B---3--:R-:W-:Y:S01]  /*0f80*/  FADD.FTZ R145, R145, R165 ;  /* 0x000000a591917221 */ /* 0x008fe20000010000 */
[----:B------:R-:W-:Y:S01]  /*0f90*/  FADD.FTZ R147, R147, R167 ;  /* 0x000000a793937221 */ /* 0x000fe20000010000 */
[----:B--2---:R-:W-:Y:S01]  /*0fa0*/  FADD.FTZ R137, R137, R169 ;  /* 0x000000a989897221 */ /* 0x004fe20000010000 */
        /* <DEDUP_REMOVED lines=18> */
[----:B----4-:R-:W-:-:S05]  /*10d0*/  FSEL R0, R0, RZ, !P0 ;  /* 0x000000ff00007208 */ /* 0x010fca0004000000 */
[C---:B------:R-:W-:Y:S01]  /*10e0*/  FADD.FTZ R194, -R0.reuse, R194 ;  /* 0x000000c200c27221 */ /* 0x040fe20000010100 */
[C---:B0-----:R-:W-:Y:S01]  /*10f0*/  FADD.FTZ R249, -R0.reuse, R196 ;  /* 0x000000c400f97221 */ /* 0x041fe20000010100 */
[C---:B------:R-:W-:Y:S01]  /*1100*/  FADD.FTZ R248, -R0.reuse, R198 ;  /* 0x000000c600f87221 */ /* 0x040fe20000010100 */
[C---:B------:R-:W-:Y:S01]  /*1110*/  FADD.FTZ R198, -R0.reuse, R199 ;  /* 0x000000c700c67221 */ /* 0x040fe20000010100 */
[C---:B------:R-:W-:Y:S01]  /*1120*/  FADD.FTZ R199, -R0.reuse, R201 ;  /* 0x000000c900c77221 */ /* 0x040fe20000010100 */
[----:B------:R-:W-:Y:S01]  /*1130*/  MOV R196, R194 ;  /* 0x000000c200c47202 */ /* 0x000fe20000000f00 */
[C---:B------:R-:W-:Y:S01]  /*1140*/  FADD.FTZ R201, -R0.reuse, R205 ;  /* 0x000000cd00c97221 */ /* 0x040fe20000010100 */
[----:B------:R-:W-:Y:S02]  /*1150*/  FADD.FTZ R205, -R0, R213 ;  /* 0x000000d500cd7221 */ /* 0x000fe40000010100 */
[----:B------:R-:W-:Y:S02]  /*1160*/  MOV R213, R196 ;  /* 0x000000c400d57202 */ /* 0x000fe40000000f00 */
[----:B------:R-:W-:Y:S01]  /*1170*/  SHF.R.U64 R196, R12, 0x10, R13 ;  /* 0x000000100cc47819 */ /* 0x000fe2000000120d */
[----:B------:R-:W-:-:S04]  /*1180*/  FADD.FTZ R197, -R0, R197 ;  /* 0x000000c500c57221 */ /* 0x000fc80000010100 */
[----:B------:R-:W-:Y:S02]  /*1190*/  HADD2.F32 R196, -RZ, R196.H0_H0 ;  /* 0x200000c4ffc47230 */ /* 0x000fe40000004100 */
[----:B------:R-:W-:-:S03]  /*11a0*/  FMUL.FTZ R197, R197, UR28 ;  /* 0x0000001cc5c57c20 */ /* 0x000fc60008410000 */
[C---:B------:R-:W-:Y:S01]  /*11b0*/  FMUL.FTZ R196, R165.reuse, R196 ;  /* 0x000000c4a5c47220 */ /* 0x040fe20000410000 */
[----:B------:R-:W-:Y:S01]  /*11c0*/  FFMA.FTZ R61, R165, R197, R61 ;  /* 0x000000c5a53d7223 */ /* 0x000fe2000001003d */
[----:B------:R-:W-:Y:S01]  /*11d0*/  SHF.R.U32.HI R165, RZ, 0x10, R13 ;  /* 0x00000010ffa57819 */ /* 0x000fe2000001160d */
[----:B------:R-:W-:-:S04]  /*11e0*/  FMUL.FTZ R198, R198, UR28 ;  /* 0x0000001cc6c67c20 */ /* 0x000fc80008410000 */
[----:B------:R-:W-:Y:S02]  /*11f0*/  HADD2.F32 R165, -RZ, R165.H0_H0 ;  /* 0x200000a5ffa57230 */ /* 0x000fe40000004100 */
[----:B------:R-:W-:-:S03]  /*1200*/  FFMA.FTZ R63, R167, R198, R63 ;  /* 0x000000c6a73f7223 */ /* 0x000fc6000001003f */
[----:B------:R-:W-:Y:S01]  /*1210*/  FMUL.FTZ R165, R167, R165 ;  /* 0x000000a5a7a57220 */ /* 0x000fe20000410000 */
[----:B------:R-:W-:Y:S01]  /*1220*/  SHF.R.U64 R167, R14, 0x10, R15 ;  /* 0x000000100ea77819 */ /* 0x000fe2000000120f */
[----:B------:R-:W-:-:S04]  /*1230*/  FMUL.FTZ R199, R199, UR28 ;  /* 0x0000001cc7c77c20 */ /* 0x000fc80008410000 */
[----:B------:R-:W-:Y:S02]  /*1240*/  HADD2.F32 R167, -RZ, R167.H0_H0 ;  /* 0x200000a7ffa77230 */ /* 0x000fe40000004100 */
[C---:B------:R-:W-:Y:S01]  /*1250*/  FFMA.FTZ R65, R169.reuse, R199, R65 ;  /* 0x000000c7a9417223 */ /* 0x040fe20000010041 */
[C---:B-1----:R-:W-:Y:S02]  /*1260*/  FADD.FTZ R247, -R0.reuse, R200 ;  /* 0x000000c800f77221 */ /* 0x042fe40000010100 */
[----:B------:R-:W-:Y:S01]  /*1270*/  FMUL.FTZ R167, R169, R167 ;  /* 0x000000a7a9a77220 */ /* 0x000fe20000410000 */
[----:B------:R-:W-:Y:S01]  /*1280*/  SHF.R.U32.HI R169, RZ, 0x10, R15 ;  /* 0x00000010ffa97819 */ /* 0x000fe2000001160f */
[----:B------:R-:W-:-:S04]  /*1290*/  FADD.FTZ R200, -R0, R203 ;  /* 0x000000cb00c87221 */ /* 0x000fc80000010100 */
[----:B------:R-:W-:Y:S02]  /*12a0*/  HADD2.F32 R169, -RZ, R169.H0_H0 ;  /* 0x200000a9ffa97230 */ /* 0x000fe40000004100 */
[----:B------:R-:W-:-:S03]  /*12b0*/  FMUL.FTZ R200, R200, UR28 ;  /* 0x0000001cc8c87c20 */ /* 0x000fc60008410000 */
[C---:B------:R-:W-:Y:S01]  /*12c0*/  FMUL.FTZ R169, R171.reuse, R169 ;  /* 0x000000a9aba97220 */ /* 0x040fe20000410000 */
[----:B------:R-:W-:Y:S01]  /*12d0*/  FFMA.FTZ R67, R171, R200, R67 ;  /* 0x000000c8ab437223 */ /* 0x000fe20000010043 */
[----:B------:R-:W-:Y:S01]  /*12e0*/  SHF.R.U64 R171, R16, 0x10, R17 ;  /* 0x0000001010ab7819 */ /* 0x000fe20000001211 */
[----:B------:R-:W-:-:S04]  /*12f0*/  FMUL.FTZ R201, R201, UR28 ;  /* 0x0000001cc9c97c20 */ /* 0x000fc80008410000 */
[----:B------:R-:W-:Y:S02]  /*1300*/  HADD2.F32 R171, -RZ, R171.H0_H0 ;  /* 0x200000abffab7230 */ /* 0x000fe40000004100 */
[C---:B------:R-:W-:Y:S01]  /*1310*/  FFMA.FTZ R69, R173.reuse, R201, R69 ;  /* 0x000000c9ad457223 */ /* 0x040fe20000010045 */
[C---:B------:R-:W-:Y:S02]  /*1320*/  FADD.FTZ R246, -R0.reuse, R202 ;  /* 0x000000ca00f67221 */ /* 0x040fe40000010100 */
[----:B------:R-:W-:Y:S01]  /*1330*/  FMUL.FTZ R171, R173, R171 ;  /* 0x000000abadab7220 */ /* 0x000fe20000410000 */
[----:B------:R-:W-:Y:S01]  /*1340*/  SHF.R.U32.HI R173, RZ, 0x10, R17 ;  /* 0x00000010ffad7819 */ /* 0x000fe20000011611 */
[----:B------:R-:W-:-:S04]  /*1350*/  FADD.FTZ R202, -R0, R207 ;  /* 0x000000cf00ca7221 */ /* 0x000fc80000010100 */
[----:B------:R-:W-:Y:S02]  /*1360*/  HADD2.F32 R173, -RZ, R173.H0_H0 ;  /* 0x200000adffad7230 */ /* 0x000fe40000004100 */
[----:B------:R-:W-:Y:S01]  /*1370*/  FMUL.FTZ R202, R202, UR28 ;  /* 0x0000001ccaca7c20 */ /* 0x000fe20008410000 */
[----:B------:R-:W-:Y:S02]  /*1380*/  FADD.FTZ R203, -R0, R209 ;  /* 0x000000d100cb7221 */ /* 0x000fe40000010100 */
        /* <DEDUP_REMOVED lines=28> */
[----:B------:R-:W-:Y:S01]  /*1550*/  FMUL.FTZ R207, R207, UR28 ;  /* 0x0000001ccfcf7c20 */ /* 0x000fe20008410000 */
[----:B------:R-:W-:-:S03]  /*1560*/  FADD.FTZ R250, -R0, R208 ;  /* 0x000000d000fa7221 */ /* 0x000fc60000010100 */
[----:B------:R-:W-:Y:S01]  /*1570*/  HADD2.F32 R183, -RZ, R183.H0_H0 ;  /* 0x200000b7ffb77230 */ /* 0x000fe20000004100 */
[----:B------:R-:W-:Y:S01]  /*1580*/  MOV R208, R249 ;  /* 0x000000f900d07202 */ /* 0x000fe20000000f00 */
[C---:B------:R-:W-:Y:S01]  /*1590*/  FFMA.FTZ R81, R185.reuse, R207, R81 ;  /* 0x000000cfb9517223 */ /* 0x040fe20000010051 */
[----:B------:R-:W-:Y:S01]  /*15a0*/  MOV R209, R248 ;  /* 0x000000f800d17202 */ /* 0x000fe20000000f00 */
[C---:B------:R-:W-:Y:S01]  /*15b0*/  FADD.FTZ R248, -R0.reuse, R212 ;  /* 0x000000d400f87221 */ /* 0x040fe20000010100 */
[----:B------:R-:W-:Y:S01]  /*15c0*/  FMUL.FTZ R183, R185, R183 ;  /* 0x000000b7b9b77220 */ /* 0x000fe20000410000 */
[----:B------:R-:W-:Y:S02]  /*15d0*/  SHF.R.U32.HI R185, RZ, 0x10, R227 ;  /* 0x00000010ffb97819 */ /* 0x000fe400000116e3 */
[----:B------:R-:W-:Y:S01]  /*15e0*/  MOV R212, R208 ;  /* 0x000000d000d47202 */ /* 0x000fe20000000f00 */
[----:B------:R-:W-:Y:S02]  /*15f0*/  FADD.FTZ R208, -R0, R219 ;  /* 0x000000db00d07221 */ /* 0x000fe40000010100 */
[----:B------:R-:W-:-:S02]  /*1600*/  HADD2.F32 R185, -RZ, R185.H0_H0 ;  /* 0x200000b9ffb97230 */ /* 0x000fc40000004100 */
[----:B------:R-:W-:Y:S01]  /*1610*/  FMUL.FTZ R208, R208, UR28 ;  /* 0x0000001cd0d07c20 */ /* 0x000fe20008410000 */
[----:B------:R-:W-:Y:S02]  /*1620*/  MOV R215, R209 ;  /* 0x000000d100d77202 */ /* 0x000fe40000000f00 */
[C---:B------:R-:W-:Y:S01]  /*1630*/  FMUL.FTZ R185, R187.reuse, R185 ;  /* 0x000000b9bbb97220 */ /* 0x040fe20000410000 */
[----:B------:R-:W-:Y:S01]  /*1640*/  FFMA.FTZ R83, R187, R208, R83 ;  /* 0x000000d0bb537223 */ /* 0x000fe20000010053 */
[----:B------:R-:W-:Y:S01]  /*1650*/  SHF.R.U64 R187, R228, 0x10, R229 ;  /* 0x00000010e4bb7819 */ /* 0x000fe200000012e5 */
[C---:B------:R-:W-:Y:S01]  /*1660*/  FADD.FTZ R209, -R0.reuse, R221 ;  /* 0x000000dd00d17221 */ /* 0x040fe20000010100 */
[C---:B------:R-:W-:Y:S01]  /*1670*/  FADD.FTZ R192, -R0.reuse, R192 ;  /* 0x000000c000c07221 */ /* 0x040fe20000010100 */
[C---:B------:R-:W-:Y:S01]  /*1680*/  FADD.FTZ R249, -R0.reuse, R210 ;  /* 0x000000d200f97221 */ /* 0x040fe20000010100 */
[----:B------:R-:W-:Y:S01]  /*1690*/  MOV R210, R247 ;  /* 0x000000f700d27202 */ /* 0x000fe20000000f00 */
[----:B------:R-:W-:Y:S01]  /*16a0*/  HADD2.F32 R187, -RZ, R187.H0_H0 ;  /* 0x200000bbffbb7230 */ /* 0x000fe20000004100 */
[----:B------:R-:W-:Y:S01]  /*16b0*/  MOV R211, R246 ;  /* 0x000000f600d37202 */ /* 0x000fe20000000f00 */
[C---:B------:R-:W-:Y:S01]  /*16c0*/  FADD.FTZ R247, -R0.reuse, R214 ;  /* 0x000000d600f77221 */ /* 0x040fe20000010100 */
[----:B------:R-:W-:Y:S01]  /*16d0*/  FMUL.FTZ R209, R209, UR28 ;  /* 0x0000001cd1d17c20 */ /* 0x000fe20008410000 */
[C---:B------:R-:W-:Y:S01]  /*16e0*/  FADD.FTZ R214, -R0.reuse, R218 ;  /* 0x000000da00d67221 */ /* 0x040fe20000010100 */
[----:B------:R-:W-:Y:S01]  /*16f0*/  MOV R218, R192 ;  /* 0x000000c000da7202 */ /* 0x000fe20000000f00 */
[C---:B------:R-:W-:Y:S01]  /*1700*/  FADD.FTZ R246, -R0.reuse, R216 ;  /* 0x000000d800f67221 */ /* 0x040fe20000010100 */
[----:B------:R-:W-:Y:S01]  /*1710*/  MOV R217, R211 ;  /* 0x000000d300d97202 */ /* 0x000fe20000000f00 */
[C---:B------:R-:W-:Y:S01]  /*1720*/  FMUL.FTZ R187, R189.reuse, R187 ;  /* 0x000000bbbdbb7220 */ /* 0x040fe20000410000 */
[----:B------:R-:W-:Y:S01]  /*1730*/  MOV R211, R194 ;  /* 0x000000c200d37202 */ /* 0x000fe20000000f00 */
[----:B------:R-:W-:Y:S01]  /*1740*/  FFMA.FTZ R85, R189, R209, R85 ;  /* 0x000000d1bd557223 */ /* 0x000fe20000010055 */
[----:B------:R-:W-:Y:S01]  /*1750*/  MOV R216, R210 ;  /* 0x000000d200d87202 */ /* 0x000fe20000000f00 */
[C---:B------:R-:W-:Y:S01]  /*1760*/  FADD.FTZ R193, -R0.reuse, R193 ;  /* 0x000000c100c17221 */ /* 0x040fe20000010100 */
[----:B------:R-:W-:Y:S01]  /*1770*/  SHF.R.U32.HI R189, RZ, 0x10, R229 ;  /* 0x00000010ffbd7819 */ /* 0x000fe200000116e5 */
[C---:B------:R-:W-:Y:S01]  /*1780*/  FADD.FTZ R195, -R0.reuse, R195 ;  /* 0x000000c300c37221 */ /* 0x040fe20000010100 */
[C---:B------:R-:W-:Y:S01]  /*1790*/  FADD.FTZ R220, -R0.reuse, R220 ;  /* 0x000000dc00dc7221 */ /* 0x040fe20000010100 */
[C---:B------:R-:W-:Y:S01]  /*17a0*/  FADD.FTZ R222, -R0.reuse, R222 ;  /* 0x000000de00de7221 */ /* 0x040fe20000010100 */
[----:B------:R-:W-:Y:S01]  /*17b0*/  FADD.FTZ R210, -R0, R223 ;  /* 0x000000df00d27221 */ /* 0x000fe20000010100 */
[----:B------:R-:W-:Y:S01]  /*17c0*/  SHF.R.U64 R192, R10, 0x10, R11 ;  /* 0x000000100ac07819 */ /* 0x000fe2000000120b */
[----:B------:R-:W-:Y:S01]  /*17d0*/  FMUL.FTZ R0, R218, UR28 ;  /* 0x0000001cda007c20 */ /* 0x000fe20008410000 */
[----:B------:R-:W-:Y:S01]  /*17e0*/  MOV R218, R211 ;  /* 0x000000d300da7202 */ /* 0x000fe20000000f00 */
[----:B------:R-:W-:-:S02]  /*17f0*/  HADD2.F32 R211, -RZ, R10.H0_H0 ;  /* 0x2000000affd37230 */ /* 0x000fc40000004100 */
[----:B------:R-:W-:Y:S01]  /*1800*/  FMUL.FTZ R210, R210, UR28 ;  /* 0x0000001cd2d27c20 */ /* 0x000fe20008410000 */
[----:B------:R-:W-:Y:S02]  /*1810*/  HADD2.F32 R189, -RZ, R189.H0_H0 ;  /* 0x200000bdffbd7230 */ /* 0x000fe40000004100 */
[----:B------:R-:W-:Y:S01]  /*1820*/  FMUL.FTZ R193, R193, UR28 ;  /* 0x0000001cc1c17c20 */ /* 0x000fe20008410000 */
[----:B------:R-:W-:Y:S02]  /*1830*/  HADD2.F32 R192, -RZ, R192.H0_H0 ;  /* 0x200000c0ffc07230 */ /* 0x000fe40000004100 */
[----:B------:R-:W-:Y:S01]  /*1840*/  FMUL.FTZ R211, R160, R211 ;  /* 0x000000d3a0d37220 */ /* 0x000fe20000410000 */
[C---:B------:R-:W-:Y:S01]  /*1850*/  FFMA.FTZ R87, R191.reuse, R210, R87 ;  /* 0x000000d2bf577223 */ /* 0x040fe20000010057 */
[----:B------:R-:W-:Y:S01]  /*1860*/  FMUL.FTZ R189, R191, R189 ;  /* 0x000000bdbfbd7220 */ /* 0x000fe20000410000 */
[----:B------:R-:W-:Y:S01]  /*1870*/  SHF.R.U32.HI R194, RZ, 0x10, R11 ;  /* 0x00000010ffc27819 */ /* 0x000fe2000001160b */
[----:B------:R-:W-:Y:S01]  /*1880*/  FMUL.FTZ R191, R213, UR28 ;  /* 0x0000001cd5bf7c20 */ /* 0x000fe20008410000 */
[C---:B------:R-:W-:Y:S01]  /*1890*/  FMUL.FTZ R192, R161.reuse, R192 ;  /* 0x000000c0a1c07220 */ /* 0x040fe20000410000 */
[----:B------:R-:W-:Y:S01]  /*18a0*/  FFMA.FTZ R57, R161, R193, R57 ;  /* 0x000000c1a1397223 */ /* 0x000fe20000010039 */
[----:B------:R-:W-:-:S02]  /*18b0*/  HADD2.F32 R213, -RZ, R11.H0_H0 ;  /* 0x2000000bffd57230 */ /* 0x000fc40000004100 */
[----:B------:R-:W-:Y:S01]  /*18c0*/  FFMA.FTZ R56, R160, R0, R56 ;  /* 0x00000000a0387223 */ /* 0x000fe20000010038 */
[----:B------:R-:W-:Y:S01]  /*18d0*/  FFMA.FTZ R161, R0, R211, RZ ;  /* 0x000000d300a17223 */ /* 0x000fe200000100ff */
[----:B------:R-:W-:Y:S01]  /*18e0*/  FADD.FTZ R160, RZ, R211 ;  /* 0x000000d3ffa07221 */ /* 0x000fe20000010000 */
[----:B------:R-:W-:Y:S02]  /*18f0*/  HADD2.F32 R194, -RZ, R194.H0_H0 ;  /* 0x200000c2ffc27230 */ /* 0x000fe40000004100 */
        /* <DEDUP_REMOVED lines=8> */
[----:B------:R-:W-:Y:S01]  /*1980*/  FMUL.FTZ R212, R212, UR28 ;  /* 0x0000001cd4d47c20 */ /* 0x000fe20008410000 */
[----:B------:R-:W-:Y:S01]  /*1990*/  FADD.FTZ R160, R213, R160 ;  /* 0x000000a0d5a07221 */ /* 0x000fe20000010000 */
[C---:B------:R-:W-:Y:S01]  /*19a0*/  FMUL.FTZ R214, R164.reuse, R214 ;  /* 0x000000d6a4d67220 */ /* 0x040fe20000410000 */
[----:B------:R-:W-:Y:S01]  /*19b0*/  FFMA.FTZ R161, R195, R194, R161 ;  /* 0x000000c2c3a17223 */ /* 0x000fe200000100a1 */
[----:B------:R-:W-:Y:S01]  /*19c0*/  FFMA.FTZ R60, R164, R212, R60 ;  /* 0x000000d4a43c7223 */ /* 0x000fe2000001003c */
[----:B------:R-:W-:Y:S01]  /*19d0*/  FADD.FTZ R160, R194, R160 ;  /* 0x000000a0c2a07221 */ /* 0x000fe20000010000 */
[----:B------:R-:W-:Y:S01]  /*19e0*/  FMUL.FTZ R164, R215, UR28 ;  /* 0x0000001cd7a47c20 */ /* 0x000fe20008410000 */
[----:B------:R-:W-:-:S02]  /*19f0*/  HADD2.F32 R215, -RZ, R13.H0_H0 ;  /* 0x2000000dffd77230 */ /* 0x000fc40000004100 */
[----:B------:R-:W-:Y:S01]  /*1a00*/  FFMA.FTZ R161, R212, R214, R161 ;  /* 0x000000d6d4a17223 */ /* 0x000fe200000100a1 */
[----:B------:R-:W-:Y:S01]  /*1a10*/  FADD.FTZ R160, R214, R160 ;  /* 0x000000a0d6a07221 */ /* 0x000fe20000010000 */
[C---:B------:R-:W-:Y:S01]  /*1a20*/  FFMA.FTZ R62, R166.reuse, R164, R62 ;  /* 0x000000a4a63e7223 */ /* 0x040fe2000001003e */
[----:B------:R-:W-:Y:S01]  /*1a30*/  FMUL.FTZ R215, R166, R215 ;  /* 0x000000d7a6d77220 */ /* 0x000fe20000410000 */
[----:B------:R-:W-:Y:S01]  /*1a40*/  FFMA.FTZ R161, R197, R196, R161 ;  /* 0x000000c4c5a17223 */ /* 0x000fe200000100a1 */
[----:B------:R-:W-:Y:S01]  /*1a50*/  FADD.FTZ R160, R196, R160 ;  /* 0x000000a0c4a07221 */ /* 0x000fe20000010000 */
[----:B------:R-:W-:Y:S01]  /*1a60*/  FMUL.FTZ R166, R216, UR28 ;  /* 0x0000001cd8a67c20 */ /* 0x000fe20008410000 */
[----:B------:R-:W-:Y:S02]  /*1a70*/  HADD2.F32 R216, -RZ, R14.H0_H0 ;  /* 0x2000000effd87230 */ /* 0x000fe40000004100 */
[----:B------:R-:W-:Y:S01]  /*1a80*/  FFMA.FTZ R161, R164, R215, R161 ;  /* 0x000000d7a4a17223 */ /* 0x000fe200000100a1 */
[----:B------:R-:W-:Y:S01]  /*1a90*/  FADD.FTZ R160, R215, R160 ;  /* 0x000000a0d7a07221 */ /* 0x000fe20000010000 */
[C---:B------:R-:W-:Y:S01]  /*1aa0*/  FFMA.FTZ R64, R168.reuse, R166, R64 ;  /* 0x000000a6a8407223 */ /* 0x040fe20000010040 */
[----:B------:R-:W-:Y:S01]  /*1ab0*/  FMUL.FTZ R216, R168, R216 ;  /* 0x000000d8a8d87220 */ /* 0x000fe20000410000 */
        /* <DEDUP_REMOVED lines=17> */
[----:B------:R-:W-:Y:S01]  /*1bd0*/  FMUL.FTZ R172, R251, UR28 ;  /* 0x0000001cfbac7c20 */ /* 0x000fe20008410000 */
[----:B------:R-:W-:Y:S01]  /*1be0*/  FADD.FTZ R160, R169, R160 ;  /* 0x000000a0a9a07221 */ /* 0x000fe20000010000 */
[----:B------:R-:W-:Y:S01]  /*1bf0*/  MOV R251, R219 ;  /* 0x000000db00fb7202 */ /* 0x000fe20000000f00 */
[----:B------:R-:W-:-:S02]  /*1c00*/  HADD2.F32 R219, -RZ, R17.H0_H0 ;  /* 0x20000011ffdb7230 */ /* 0x000fc40000004100 */
[----:B------:R-:W-:Y:S01]  /*1c10*/  FFMA.FTZ R161, R170, R218, R161 ;  /* 0x000000daaaa17223 */ /* 0x000fe200000100a1 */
[----:B------:R-:W-:Y:S01]  /*1c20*/  FADD.FTZ R160, R218, R160 ;  /* 0x000000a0daa07221 */ /* 0x000fe20000010000 */
[----:B------:R-:W-:Y:S01]  /*1c30*/  FADD.FTZ R154, R154, R162 ;  /* 0x000000a29a9a7221 */ /* 0x000fe20000010000 */
[----:B------:R-:W-:Y:S01]  /*1c40*/  FFMA.FTZ R58, R162, R191, R58 ;  /* 0x000000bfa23a7223 */ /* 0x000fe2000001003a */
[----:B------:R-:W-:Y:S01]  /*1c50*/  FMUL.FTZ R219, R174, R219 ;  /* 0x000000dbaedb7220 */ /* 0x000fe20000410000 */
[----:B------:R-:W-:Y:S01]  /*1c60*/  FFMA.FTZ R161, R201, R171, R161 ;  /* 0x000000abc9a17223 */ /* 0x000fe200000100a1 */
[----:B------:R-:W-:Y:S01]  /*1c70*/  FADD.FTZ R160, R171, R160 ;  /* 0x000000a0aba07221 */ /* 0x000fe20000010000 */
[----:B------:R-:W-:Y:S01]  /*1c80*/  MOV R162, R220 ;  /* 0x000000dc00a27202 */ /* 0x000fe20000000f00 */
        /* <DEDUP_REMOVED lines=18> */
[----:B------:R-:W-:Y:S01]  /*1db0*/  FFMA.FTZ R59, R163, R195, R59 ;  /* 0x000000c3a33b7223 */ /* 0x000fe2000001003b */
[----:B------:R-:W-:Y:S01]  /*1dc0*/  FADD.FTZ R160, R175, R160 ;  /* 0x000000a0afa07221 */ /* 0x000fe20000010000 */
        /* <DEDUP_REMOVED lines=11> */
[----:B------:R-:W-:Y:S01]  /*1e80*/  FADD.FTZ R140, R140, R180 ;  /* 0x000000b48c8c7221 */ /* 0x000fe20000010000 */
[----:B------:R-:W-:Y:S01]  /*1e90*/  FFMA.FTZ R76, R180, R178, R76 ;  /* 0x000000b2b44c7223 */ /* 0x000fe2000001004c */
[----:B------:R-:W-:Y:S01]  /*1ea0*/  FFMA.FTZ R161, R178, R222, R161 ;  /* 0x000000deb2a17223 */ /* 0x000fe200000100a1 */
[----:B------:R-:W-:Y:S01]  /*1eb0*/  FMUL.FTZ R180, R247, UR28 ;  /* 0x0000001cf7b47c20 */ /* 0x000fe20008410000 */
[----:B------:R-:W-:Y:S01]  /*1ec0*/  FADD.FTZ R160, R222, R160 ;  /* 0x000000a0dea07221 */ /* 0x000fe20000010000 */
[----:B------:R-:W-:Y:S01]  /*1ed0*/  FMUL.FTZ R223, R182, R223 ;  /* 0x000000dfb6df7220 */ /* 0x000fe20000410000 */
[----:B------:R-:W-:Y:S01]  /*1ee0*/  FFMA.FTZ R161, R205, R179, R161 ;  /* 0x000000b3cda17223 */ /* 0x000fe200000100a1 */
[----:B------:R-:W-:Y:S01]  /*1ef0*/  FADD.FTZ R142, R142, R182 ;  /* 0x000000b68e8e7221 */ /* 0x000fe20000010000 */
[----:B------:R-:W-:Y:S01]  /*1f00*/  FFMA.FTZ R78, R182, R180, R78 ;  /* 0x000000b4b64e7223 */ /* 0x000fe2000001004e */
[----:B------:R-:W-:Y:S01]  /*1f10*/  FADD.FTZ R160, R179, R160 ;  /* 0x000000a0b3a07221 */ /* 0x000fe20000010000 */
        /* <DEDUP_REMOVED lines=41> */
.L_x_14028:
        /* <DEDUP_REMOVED lines=12> */
.L_x_14030:
[----:B------:R-:W-:Y:S01]  /*2270*/  CS2R R160, SRZ ;  /* 0x0000000000a07805 */ /* 0x000fe2000001ff00 */
[----:B------:R-:W-:Y:S06]  /*2280*/  BRA.U UP0, `(.L_x_14031) ;  /* 0x0000000100747547 */ /* 0x000fec000b800000 */
[----:B-----5:R-:W-:Y:S01]  /*2290*/  STL.64 [R1+0x10], R10 ;  /* 0x0000100a01007387 */ /* 0x020fe20000100a00 */
[----:B------:R-:W-:-:S03]  /*22a0*/  IADD3 R2, PT, PT, R162, 0x80, RZ ;  /* 0x00000080a2027810 */ /* 0x000fc60007ffe0ff */
[----:B------:R0:W-:Y:S02]  /*22b0*/  STL.64 [R1+0x8], R8 ;  /* 0x0000080801007387 */ /* 0x0001e40000100a00 */
[----:B0-----:R-:W0:Y:S01]  /*22c0*/  LDC.64 R8, c[0x0][0x3b0] ;  /* 0x0000ec00ff087b82 */ /* 0x001e220000000a00 */
[C---:B------:R-:W-:Y:S02]  /*22d0*/  IADD3 R4, PT, PT, R162.reuse, 0x100, RZ ;  /* 0x00000100a2047810 */ /* 0x040fe40007ffe0ff */
[C---:B------:R-:W-:Y:S02]  /*22e0*/  IADD3 R6, PT, PT, R162.reuse, 0x180, RZ ;  /* 0x00000180a2067810 */ /* 0x040fe40007ffe0ff */
[C---:B------:R-:W-:Y:S02]  /*22f0*/  IADD3 R244, PT, PT, R162.reuse, 0x200, RZ ;  /* 0x00000200a2f47810 */ /* 0x040fe40007ffe0ff */
[C---:B------:R-:W-:Y:S02]  /*2300*/  IADD3 R250, PT, PT, R162.reuse, 0x280, RZ ;  /* 0x00000280a2fa7810 */ /* 0x040fe40007ffe0ff */
[----:B------:R-:W-:Y:S01]  /*2310*/  IADD3 R249, PT, PT, R162, 0x380, RZ ;  /* 0x00000380a2f97810 */ /* 0x000fe20007ffe0ff */
[----:B0-----:R-:W-:-:S04]  /*2320*/  IMAD.WIDE.U32 R2, R2, 0x4, R8 ;  /* 0x0000000402027825 */ /* 0x001fc800078e0008 */
[--C-:B------:R-:W-:Y:S02]  /*2330*/  IMAD.WIDE.U32 R4, R4, 0x4, R8.reuse ;  /* 0x0000000404047825 */ /* 0x100fe400078e0008 */
[----:B------:R0:W5:Y:S02]  /*2340*/  LDG.E R3, desc[UR18][R2.64] ;  /* 0x0000001202037981 */ /* 0x000164000c1e1900 */
[--C-:B------:R-:W-:Y:S02]  /*2350*/  IMAD.WIDE.U32 R6, R6, 0x4, R8.reuse ;  /* 0x0000000406067825 */ /* 0x100fe400078e0008 */
[----:B------:R1:W5:Y:S02]  /*2360*/  LDG.E R4, desc[UR18][R4.64] ;  /* 0x0000001204047981 */ /* 0x000364000c1e1900 */
[----:B------:R-:W-:Y:S01]  /*2370*/  IMAD.WIDE.U32 R244, R244, 0x4, R8 ;  /* 0x00000004f4f47825 */ /* 0x000fe200078e0008 */
[----:B0-----:R-:W-:-:S03]  /*2380*/  IADD3 R2, PT, PT, R162, 0x300, RZ ;  /* 0x00000300a2027810 */ /* 0x001fc60007ffe0ff */
[--C-:B------:R-:W-:Y:S01]  /*2390*/  IMAD.WIDE.U32 R250, R250, 0x4, R8.reuse ;  /* 0x00000004fafa7825 */ /* 0x100fe200078e0008 */
[----:B------:R1:W5:Y:S03]  /*23a0*/  LDG.E R5, desc[UR18][R6.64] ;  /* 0x0000001206057981 */ /* 0x000366000c1e1900 */
[----:B------:R-:W-:-:S04]  /*23b0*/  IMAD.WIDE.U32 R10, R2, 0x4, R8 ;  /* 0x00000004020a7825 */ /* 0x000fc800078e0008 */
[----:B------:R-:W-:-:S04]  /*23c0*/  IMAD.WIDE.U32 R162, R162, 0x4, R8 ;  /* 0x00000004a2a27825 */ /* 0x000fc800078e0008 */
[----:B------:R-:W-:Y:S01]  /*23d0*/  IMAD.WIDE.U32 R8, R249, 0x4, R8 ;  /* 0x00000004f9087825 */ /* 0x000fe200078e0008 */
[----:B------:R1:W5:Y:S04]  /*23e0*/  LDG.E R6, desc[UR18][R244.64] ;  /* 0x00000012f4067981 */ /* 0x000368000c1e1900 */
[----:B------:R1:W5:Y:S04]  /*23f0*/  LDG.E R7, desc[UR18][R250.64] ;  /* 0x00000012fa077981 */ /* 0x000368000c1e1900 */
[----:B------:R1:W5:Y:S04]  /*2400*/  LDG.E R2, desc[UR18][R162.64] ;  /* 0x00000012a2027981 */ /* 0x000368000c1e1900 */
[----:B------:R1:W5:Y:S04]  /*2410*/  LDG.E R244, desc[UR18][R10.64] ;  /* 0x000000120af47981 */ /* 0x000368000c1e1900 */
[----:B------:R1:W5:Y:S04]  /*2420*/  LDG.E R245, desc[UR18][R8.64] ;  /* 0x0000001208f57981 */ /* 0x000368000c1e1900 */
[----:B------:R1:W5:Y:S04]  /*2430*/  LDL.LU.64 R10, [R1+0x10] ;  /* 0x00001000010a7983 */ /* 0x0003680000300a00 */
[----:B------:R1:W5:Y:S01]  /*2440*/  LDL.LU.64 R8, [R1+0x8] ;  /* 0x0000080001087983 */ /* 0x0003620000300a00 */
[----:B------:R-:W-:Y:S05]  /*2450*/  BRA `(.L_x_14029) ;  /* 0x0000000000d87947 */ /* 0x000fea0003800000 */
.L_x_14031:
[----:B------:R-:W0:Y:S01]  /*2460*/  S2R R49, SR_TID.X ;  /* 0x0000000000317919 */ /* 0x000e220000002100 */
[----:B------:R-:W1:Y:S01]  /*2470*/  LDC.64 R26, c[0x0][0x3b0] ;  /* 0x0000ec00ff1a7b82 */ /* 0x000e620000000a00 */
[----:B------:R-:W-:Y:S01]  /*2480*/  UIMAD UR4, UR5, UR24, URZ ;  /* 0x00000018050472a4 */ /* 0x000fe2000f8e02ff */
[C---:B------:R-:W-:Y:S02]  /*2490*/  IADD3 R5, PT, PT, R162.reuse, 0x100, RZ ;  /* 0x00000100a2057810 */ /* 0x040fe40007ffe0ff */
[C---:B------:R-:W-:Y:S01]  /*24a0*/  IADD3 R7, PT, PT, R162.reuse, 0x180, RZ ;  /* 0x00000180a2077810 */ /* 0x040fe20007ffe0ff */
[----:B------:R-:W-:Y:S01]  /*24b0*/  USHF.R.S32.HI UR29, URZ, 0x1f, UR4 ;  /* 0x0000001fff1d7899 */ /* 0x000fe20008011404 */
[C---:B------:R-:W-:Y:S02]  /*24c0*/  IADD3 R21, PT, PT, R162.reuse, 0x200, RZ ;  /* 0x00000200a2157810 */ /* 0x040fe40007ffe0ff */
[----:B------:R-:W2:Y:S01]  /*24d0*/  LDC.64 R30, c[0x0][0x438] ;  /* 0x00010e00ff1e7b82 */ /* 0x000ea20000000a00 */
[----:B------:R-:W-:Y:S01]  /*24e0*/  ULEA.HI UR29, UR29, UR4, URZ, 0x2 ;  /* 0x000000041d1d7291 */ /* 0x000fe2000f8f10ff */
[----:B------:R-:W-:-:S02]  /*24f0*/  IADD3 R3, PT, PT, R162, 0x80, RZ ;  /* 0x00000080a2037810 */ /* 0x000fc40007ffe0ff */
[C---:B------:R-:W-:Y:S02]  /*2500*/  IADD3 R23, PT, PT, R162.reuse, 0x280, RZ ;  /* 0x00000280a2177810 */ /* 0x040fe40007ffe0ff */
[C---:B------:R-:W-:Y:S02]  /*2510*/  IADD3 R245, PT, PT, R162.reuse, 0x300, RZ ;  /* 0x00000300a2f57810 */ /* 0x040fe40007ffe0ff */
[----:B------:R-:W-:Y:S02]  /*2520*/  MOV R2, UR29 ;  /* 0x0000001d00027c02 */ /* 0x000fe40008000f00 */
[----:B------:R-:W-:Y:S01]  /*2530*/  IADD3 R29, PT, PT, R162, 0x380, RZ ;  /* 0x00000380a21d7810 */ /* 0x000fe20007ffe0ff */
[----:B-1----:R-:W-:-:S04]  /*2540*/  IMAD.WIDE.U32 R4, R5, 0x4, R26 ;  /* 0x0000000405047825 */ /* 0x002fc800078e001a */
[--C-:B------:R-:W-:Y:S02]  /*2550*/  IMAD.WIDE.U32 R6, R7, 0x4, R26.reuse ;  /* 0x0000000407067825 */ /* 0x100fe400078e001a */
[----:B------:R-:W5:Y:S01]  /*2560*/  LDG.E R4, desc[UR18][R4.64] ;  /* 0x0000001204047981 */ /* 0x000f62000c1e1900 */
[----:B0-----:R-:W-:Y:S01]  /*2570*/  LEA.HI.SX32 R49, R2, R49, 0x1e ;  /* 0x0000003102317211 */ /* 0x001fe200078ff2ff */
[----:B------:R-:W-:-:S04]  /*2580*/  IMAD.WIDE.U32 R20, R21, 0x4, R26 ;  /* 0x0000000415147825 */ /* 0x000fc800078e001a */
[----:B------:R-:W-:Y:S01]  /*2590*/  IMAD.WIDE.U32 R2, R3, 0x4, R26 ;  /* 0x0000000403027825 */ /* 0x000fe200078e001a */
[----:B------:R-:W-:-:S03]  /*25a0*/  IADD3 R45, PT, PT, R49, 0x80, RZ ;  /* 0x00000080312d7810 */ /* 0x000fc60007ffe0ff */
[--C-:B------:R-:W-:Y:S01]  /*25b0*/  IMAD.WIDE.U32 R22, R23, 0x4, R26.reuse ;  /* 0x0000000417167825 */ /* 0x100fe200078e001a */
[----:B------:R-:W5:Y:S01]  /*25c0*/  LDG.E R5, desc[UR18][R6.64] ;  /* 0x0000001206057981 */ /* 0x000f62000c1e1900 */
[----:B------:R-:W-:Y:S02]  /*25d0*/  IADD3 R41, PT, PT, R49, 0x100, RZ ;  /* 0x0000010031297810 */ /* 0x000fe40007ffe0ff */
[--C-:B------:R-:W-:Y:S01]  /*25e0*/  IMAD.WIDE.U32 R244, R245, 0x4, R26.reuse ;  /* 0x00000004f5f47825 */ /* 0x100fe200078e001a */
[C---:B------:R-:W-:Y:S01]  /*25f0*/  IADD3 R37, PT, PT, R49.reuse, 0x180, RZ ;  /* 0x0000018031257810 */ /* 0x040fe20007ffe0ff */
[----:B------:R-:W5:Y:S02]  /*2600*/  LDG.E R3, desc[UR18][R2.64] ;  /* 0x0000001202037981 */ /* 0x000f64000c1e1900 */
[--C-:B------:R-:W-:Y:S01]  /*2610*/  IMAD.WIDE.U32 R24, R162, 0x4, R26.reuse ;  /* 0x00000004a2187825 */ /* 0x100fe200078e001a */
[C---:B------:R-:W-:Y:S01]  /*2620*/  IADD3 R33, PT, PT, R49.reuse, 0x200, RZ ;  /* 0x0000020031217810 */ /* 0x040fe20007ffe0ff */
[----:B------:R-:W5:Y:S01]  /*2630*/  LDG.E R244, desc[UR18][R244.64] ;  /* 0x00000012f4f47981 */ /* 0x000f62000c1e1900 */
[----:B------:R-:W-:Y:S01]  /*2640*/  IADD3 R35, PT, PT, R49, 0x300, RZ ;  /* 0x0000030031237810 */ /* 0x000fe20007ffe0ff */
[----:B------:R-:W-:Y:S01]  /*2650*/  IMAD.WIDE.U32 R26, R29, 0x4, R26 ;  /* 0x000000041d1a7825 */ /* 0x000fe200078e001a */
[----:B------:R-:W-:Y:S01]  /*2660*/  IADD3 R29, PT, PT, R49, 0x280, RZ ;  /* 0x00000280311d7810 */ /* 0x000fe20007ffe0ff */
[----:B------:R0:W5:Y:S02]  /*2670*/  LDG.E R6, desc[UR18][R20.64] ;  /* 0x0000001214067981 */ /* 0x000164000c1e1900 */
[----:B--2---:R-:W-:-:S02]  /*2680*/  IMAD.WIDE.U32 R44, R45, 0x10, R30 ;  /* 0x000000102d2c7825 */ /* 0x004fc400078e001e */
[----:B------:R1:W5:Y:S02]  /*2690*/  LDG.E R2, desc[UR18][R24.64] ;  /* 0x0000001218027981 */ /* 0x000364000c1e1900 */
[--C-:B------:R-:W-:Y:S02]  /*26a0*/  IMAD.WIDE.U32 R40, R41, 0x10, R30.reuse ;  /* 0x0000001029287825 */ /* 0x100fe400078e001e */
[----:B------:R2:W5:Y:S01]  /*26b0*/  LDG.E R7, desc[UR18][R22.64] ;  /* 0x0000001216077981 */ /* 0x000562000c1e1900 */
[C---:B0-----:R-:W-:Y:S01]  /*26c0*/  IADD3 R21, PT, PT, R49.reuse, 0x380, RZ ;  /* 0x0000038031157810 */ /* 0x041fe20007ffe0ff */
[--C-:B------:R-:W-:Y:S02]  /*26d0*/  IMAD.WIDE.U32 R48, R49, 0x10, R30.reuse ;  /* 0x0000001031307825 */ /* 0x100fe400078e001e */
[----:B------:R2:W5:Y:S02]  /*26e0*/  LDG.E R245, desc[UR18][R26.64] ;  /* 0x000000121af57981 */ /* 0x000564000c1e1900 */
[----:B------:R-:W-:-:S02]  /*26f0*/  IMAD.WIDE.U32 R36, R37, 0x10, R30 ;  /* 0x0000001025247825 */ /* 0x000fc400078e001e */
[----:B------:R-:W5:Y:S02]  /*2700*/  LDG.E.128 R44, desc[UR18][R44.64] ;  /* 0x000000122c2c7981 */ /* 0x000f64000c1e1d00 */
[--C-:B------:R-:W-:Y:S02]  /*2710*/  IMAD.WIDE.U32 R32, R33, 0x10, R30.reuse ;  /* 0x0000001021207825 */ /* 0x100fe400078e001e */
[----:B------:R-:W5:Y:S02]  /*2720*/  LDG.E.128 R48, desc[UR18][R48.64] ;  /* 0x0000001230307981 */ /* 0x000f64000c1e1d00 */
[--C-:B------:R-:W-:Y:S02]  /*2730*/  IMAD.WIDE.U32 R28, R29, 0x10, R30.reuse ;  /* 0x000000101d1c7825 */ /* 0x100fe400078e001e */
[----:B------:R-:W5:Y:S02]  /*2740*/  LDG.E.128 R40, desc[UR18][R40.64] ;  /* 0x0000001228287981 */ /* 0x000f64000c1e1d00 */
[----:B-1----:R-:W-:-:S02]  /*2750*/  IMAD.WIDE.U32 R24, R35, 0x10, R30 ;  /* 0x0000001023187825 */ /* 0x002fc400078e001e */
[----:B------:R-:W5:Y:S02]  /*2760*/  LDG.E.128 R36, desc[UR18][R36.64] ;  /* 0x0000001224247981 */ /* 0x000f64000c1e1d00 */
[----:B------:R-:W-:Y:S02]  /*2770*/  IMAD.WIDE.U32 R20, R21, 0x10, R30 ;  /* 0x0000001015147825 */ /* 0x000fe400078e001e */
[----:B------:R-:W5:Y:S04]  /*2780*/  LDG.E.128 R32, desc[UR18][R32.64] ;  /* 0x0000001220207981 */ /* 0x000f68000c1e1d00 */
[----:B------:R-:W5:Y:S04]  /*2790*/  LDG.E.128 R28, desc[UR18][R28.64] ;  /* 0x000000121c1c7981 */ /* 0x000f68000c1e1d00 */
[----:B------:R-:W5:Y:S04]  /*27a0*/  LDG.E.128 R24, desc[UR18][R24.64] ;  /* 0x0000001218187981 */ /* 0x000f68000c1e1d00 */
[----:B--2---:R-:W5:Y:S02]  /*27b0*/  LDG.E.128 R20, desc[UR18][R20.64] ;  /* 0x0000001214147981 */ /* 0x004f64000c1e1d00 */
.L_x_14029:
[----:B-1----:R-:W0:Y:S01]  /*27c0*/  SHFL.DOWN PT, R162, R161, 0x10, 0x1f ;  /* 0x0a001f00a1a27f89 */ /* 0x002e2200000e0000 */
        /* <DEDUP_REMOVED lines=31> */
.L_x_14033:
[----:B------:R-:W-:Y:S05]  /*29c0*/  BSYNC.RECONVERGENT B0 ;  /* 0x0000000000007941 */ /* 0x000fea0003800200 */
.L_x_14032:
[----:B------:R-:W1:Y:S08]  /*29d0*/  S2UR UR29, SR_CgaCtaId ;  /* 0x00000000001d79c3 */ /* 0x000e700000008800 */
[----:B------:R-:W-:Y:S01]  /*29e0*/  BAR.SYNC.DEFER_BLOCKING 0x0 ;  /* 0x0000000000007b1d */ /* 0x000fe20000010000 */
[----:B------:R-:W-:Y:S01]  /*29f0*/  @UP3 UIADD3 UR30, UPT, UPT, UR30, -0x1, URZ ;  /* 0xffffffff1e1e3890 */ /* 0x000fe2000fffe0ff */
[----:B------:R-:W-:-:S03]  /*2a00*/  PLOP3.LUT P0, PT, PT, PT, UP3, 0x80, 0x8 ;  /* 0x000000000008781c */ /* 0x000fc60003f0f038 */
[----:B------:R-:W-:Y:S01]  /*2a10*/  @UP3 UIMAD UR30, UR30, UR24, URZ ;  /* 0x000000181e1e32a4 */ /* 0x000fe2000f8e02ff */
[----:B------:R-:W-:Y:S01]  /*2a20*/  UMOV UR4, 0x400 ;  /* 0x0000040000047882 */ /* 0x000fe20000000000 */
[----:B------:R-:W2:Y:S01]  /*2a30*/  @UP3 LDCU.64 UR32, c[0x0][0x390] ;  /* 0x00007200ff2037ac */ /* 0x000ea20008000a00 */
        /* <DEDUP_REMOVED lines=26> */
[----:B--2---:R-:W-:-:S04]  /*2be0*/  @P0 IMAD.WIDE.U32 R162, R161, R162, UR32 ;  /* 0x00000020a1a20e25 */ /* 0x004fc8000f8e00a2 */
        /* <DEDUP_REMOVED lines=29> */
.L_x_14036:
[----:B------:R-:W-:Y:S05]  /*2dc0*/  BRA.U !UP3, `(.L_x_14037) ;  /* 0x000000010b407547 */ /* 0x000fea000b800000 */
[----:B------:R-:W-:Y:S02]  /*2dd0*/  MOV R53, UR29 ;  /* 0x0000001d00357c02 */ /* 0x000fe40008000f00 */
[----:B------:R-:W-:Y:S02]  /*2de0*/  ISETP.LT.AND P0, PT, RZ, UR27, PT ;  /* 0x0000001bff007c0c */ /* 0x000fe4000bf01270 */
[----:B------:R-:W-:Y:S01]  /*2df0*/  SHF.R.U64 R163, R230, 0x10, R231 ;  /* 0x00000010e6a37819 */ /* 0x000fe200000012e7 */
        /* <DEDUP_REMOVED lines=13> */
.L_x_14037:
        /* <DEDUP_REMOVED lines=16> */
.L_x_14038:
[----:B------:R-:W-:Y:S05]  /*2fd0*/  BRA.U !UP3, `(.L_x_14039) ;  /* 0x0000000d0bc47547 */ /* 0x000fea000b800000 */
[----:B-----5:R-:W-:Y:S01]  /*2fe0*/  ISETP.GE.U32.AND P0, PT, R2, 0x1000000, PT ;  /* 0x010000000200780c */ /* 0x020fe20003f06070 */
[----:B------:R-:W-:Y:S01]  /*2ff0*/  BSSY.RECONVERGENT B0, `(.L_x_14040) ;  /* 0x0000011000007945 */ /* 0x000fe20003800200 */
        /* <DEDUP_REMOVED lines=9> */
[----:B------:R-:W-:-:S05]  /*3090*/  FSEL R55, R55, RZ, P0 ;  /* 0x000000ff37377208 */ /* 0x000fca0000000000 */
[----:B------:R-:W-:Y:S01]  /*30a0*/  FADD.FTZ R91, R91, R55 ;  /* 0x000000375b5b7221 */ /* 0x000fe20000010000 */
[----:B------:R-:W-:Y:S01]  /*30b0*/  HFMA2 R55, -RZ, RZ, 0, 0 ;  /* 0x00000000ff377431 */ /* 0x000fe200000001ff */
[----:B------:R-:W-:Y:S06]  /*30c0*/  @!P0 BRA `(.L_x_14041) ;  /* 0x00000000000c8947 */ /* 0x000fec0003800000 */
[----:B------:R-:W-:-:S05]  /*30d0*/  SHF.R.U32.HI R162, RZ, 0x10, R231 ;  /* 0x00000010ffa27819 */ /* 0x000fca00000116e7 */
[----:B------:R-:W-:-:S05]  /*30e0*/  HADD2.F32 R55, -RZ, R162.H0_H0 ;  /* 0x200000a2ff377230 */ /* 0x000fca0000004100 */
[----:B------:R-:W-:-:S07]  /*30f0*/  FMUL.FTZ R55, R2, R55 ;  /* 0x0000003702377220 */ /* 0x000fce0000410000 */
.L_x_14041:
[----:B------:R-:W-:Y:S05]  /*3100*/  BSYNC.RECONVERGENT B0 ;  /* 0x0000000000007941 */ /* 0x000fea0003800200 */
.L_x_14040:
[----:B------:R-:W-:Y:S05]  /*3110*/  BRA `(.L_x_14039) ;  /* 0x0000000c00747947 */ /* 0x000fea0003800000 */
.L_x_14035:
[----:B------:R-:W-:Y:S01]  /*3120*/  ISETP.LT.AND P0, PT, RZ, UR27, PT ;  /* 0x0000001bff007c0c */ /* 0x000fe2000bf01270 */
[----:B------:R-:W-:-:S12]  /*3130*/  BRA.U !UP3, `(.L_x_14042) ;  /* 0x000000010b3c7547 */ /* 0x000fd8000b800000 */
        /* <DEDUP_REMOVED lines=15> */
.L_x_14042:
        /* <DEDUP_REMOVED lines=17> */
.L_x_14043:
        /* <DEDUP_REMOVED lines=16> */
.L_x_14044:
[----:B------:R-:W-:Y:S01]  /*3440*/  MOV R130, UR29 ;  /* 0x0000001d00827c02 */ /* 0x000fe20008000f00 */
[----:B------:R-:W-:Y:S01]  /*3450*/  BSSY.RECONVERGENT B0, `(.L_x_14045) ;  /* 0x0000020000007945 */ /* 0x000fe20003800200 */
        /* <DEDUP_REMOVED lines=21> */
[----:B-----5:R-:W-:Y:S01]  /*35b0*/  ISETP.GE.U32.AND P0, PT, R2, 0x1000000, PT ;  /* 0x010000000200780c */ /* 0x020fe20003f06070 */
[----:B------:R-:W-:Y:S02]  /*35c0*/  HFMA2 R55, -RZ, RZ, 0, 0 ;  /* 0x00000000ff377431 */ /* 0x000fe400000001ff */
[----:B------:R-:W-:-:S04]  /*35d0*/  FMUL.FTZ R162, R162, UR20 ;  /* 0x00000014a2a27c20 */ /* 0x000fc80008410000 */
[----:B------:R-:W-:-:S05]  /*35e0*/  FMUL.FTZ R2, R123, R162 ;  /* 0x000000a27b027220 */ /* 0x000fca0000410000 */
[----:B------:R-:W-:-:S05]  /*35f0*/  FSEL R2, R2, RZ, P0 ;  /* 0x000000ff02027208 */ /* 0x000fca0000000000 */
[----:B------:R-:W-:Y:S01]  /*3600*/  FADD.FTZ R91, R91, R2 ;  /* 0x000000025b5b7221 */ /* 0x000fe20000010000 */
[----:B------:R-:W-:Y:S06]  /*3610*/  @!P0 BRA `(.L_x_14046) ;  /* 0x00000000000c8947 */ /* 0x000fec0003800000 */
[----:B------:R-:W-:-:S05]  /*3620*/  SHF.R.U32.HI R163, RZ, 0x10, R231 ;  /* 0x00000010ffa37819 */ /* 0x000fca00000116e7 */
[----:B------:R-:W-:-:S05]  /*3630*/  HADD2.F32 R55, -RZ, R163.H0_H0 ;  /* 0x200000a3ff377230 */ /* 0x000fca0000004100 */
[----:B------:R-:W-:-:S07]  /*3640*/  FMUL.FTZ R55, R55, R162 ;  /* 0x000000a237377220 */ /* 0x000fce0000410000 */
.L_x_14046:
[----:B------:R-:W-:Y:S05]  /*3650*/  BSYNC.RECONVERGENT B0 ;  /* 0x0000000000007941 */ /* 0x000fea0003800200 */
.L_x_14045:
[----:B------:R-:W-:Y:S05]  /*3660*/  BRA `(.L_x_14039) ;  /* 0x0000000800207947 */ /* 0x000fea0003800000 */
.L_x_14034:
[----:B------:R-:W-:Y:S01]  /*3670*/  UISETP.NE.U32.AND UP0, UPT, UR16, URZ, UPT ;  /* 0x000000ff1000728c */ /* 0x000fe2000bf05070 */
[----:B------:R-:W-:Y:S03]  /*3680*/  BSSY.RECONVERGENT B0, `(.L_x_14039) ;  /* 0x0000086000007945 */ /* 0x000fe60003800200 */
        /* <DEDUP_REMOVED lines=18> */
.L_x_14048:
[----:B------:R-:W-:Y:S05]  /*37b0*/  BRA.U !UP3, `(.L_x_14049) ;  /* 0x000000010b407547 */ /* 0x000fea000b800000 */
[----:B------:R-:W-:Y:S02]  /*37c0*/  PLOP3.LUT P0, PT, PT, PT, UP2, 0x80, 0x8 ;  /* 0x000000000008781c */ /* 0x000fe40003f0f028 */
[----:B------:R-:W-:Y:S02]  /*37d0*/  MOV R53, UR29 ;  /* 0x0000001d00357c02 */ /* 0x000fe40008000f00 */
[----:B-----5:R-:W-:Y:S02]  /*37e0*/  MOV R162, R49 ;  /* 0x0000003100a27202 */ /* 0x020fe40000000f00 */
[----:B------:R-:W-:-:S07]  /*37f0*/  SHF.R.U64 R249, R230, 0x10, R231 ;  /* 0x00000010e6f97819 */ /* 0x000fce00000012e7 */
        /* <DEDUP_REMOVED lines=12> */
.L_x_14049:
        /* <DEDUP_REMOVED lines=16> */
.L_x_14050:
[----:B------:R-:W-:Y:S05]  /*39c0*/  BRA.U !UP3, `(.L_x_14051) ;  /* 0x000000050b447547 */ /* 0x000fea000b800000 */
[----:B------:R-:W-:Y:S02]  /*39d0*/  PLOP3.LUT P1, PT, PT, PT, UP2, 0x80, 0x8 ;  /* 0x000000000008781c */ /* 0x000fe40003f2f028 */
[----:B-----5:R-:W-:Y:S02]  /*39e0*/  ISETP.GE.U32.AND P0, PT, R2, 0x1000000, PT ;  /* 0x010000000200780c */ /* 0x020fe40003f06070 */
[----:B------:R-:W-:Y:S02]  /*39f0*/  MOV R2, UR29 ;  /* 0x0000001d00027c02 */ /* 0x000fe40008000f00 */
[----:B------:R-:W-:-:S07]  /*3a00*/  MOV R55, R51 ;  /* 0x0000003300377202 */ /* 0x000fce0000000f00 */
[----:B------:R-:W-:-:S04]  /*3a10*/  @P1 FFMA.FTZ R2, R195, R2, UR30 ;  /* 0x0000001ec3021e23 */ /* 0x000fc80008010002 */
[----:B------:R-:W-:-:S04]  /*3a20*/  @P1 FADD.FTZ R2, R194, -R2 ;  /* 0x80000002c2021221 */ /* 0x000fc80000010000 */
[----:B------:R-:W-:-:S04]  /*3a30*/  @P1 FFMA.FTZ R55, R2, UR28, R51 ;  /* 0x0000001c02371c23 */ /* 0x000fc80008010033 */
[----:B------:R-:W-:Y:S01]  /*3a40*/  FMUL.FTZ R162, R55, UR21 ;  /* 0x0000001537a27c20 */ /* 0x000fe20008410000 */
[----:B------:R-:W-:-:S03]  /*3a50*/  HFMA2 R55, -RZ, RZ, 0, 0 ;  /* 0x00000000ff377431 */ /* 0x000fc600000001ff */
[----:B------:R-:W-:-:S04]  /*3a60*/  FMUL.FTZ R162, R162, UR20 ;  /* 0x00000014a2a27c20 */ /* 0x000fc80008410000 */
[----:B------:R-:W-:-:S05]  /*3a70*/  FMUL.FTZ R2, R123, R162 ;  /* 0x000000a27b027220 */ /* 0x000fca0000410000 */
[----:B------:R-:W-:-:S05]  /*3a80*/  FSEL R2, R2, RZ, P0 ;  /* 0x000000ff02027208 */ /* 0x000fca0000000000 */
[----:B------:R-:W-:Y:S01]  /*3a90*/  FADD.FTZ R91, R91, R2 ;  /* 0x000000025b5b7221 */ /* 0x000fe20000010000 */
[----:B------:R-:W-:Y:S06]  /*3aa0*/  @!P0 BRA `(.L_x_14051) ;  /* 0x00000004000c8947 */ /* 0x000fec0003800000 */
[----:B------:R-:W-:-:S05]  /*3ab0*/  SHF.R.U32.HI R163, RZ, 0x10, R231 ;  /* 0x00000010ffa37819 */ /* 0x000fca00000116e7 */
[----:B------:R-:W-:-:S05]  /*3ac0*/  HADD2.F32 R55, -RZ, R163.H0_H0 ;  /* 0x200000a3ff377230 */ /* 0x000fca0000004100 */
[----:B------:R-:W-:Y:S01]  /*3ad0*/  FMUL.FTZ R55, R55, R162 ;  /* 0x000000a237377220 */ /* 0x000fe20000410000 */
[----:B------:R-:W-:Y:S06]  /*3ae0*/  BRA `(.L_x_14051) ;  /* 0x0000000000fc7947 */ /* 0x000fec0003800000 */
.L_x_14047:
[----:B------:R-:W-:Y:S02]  /*3af0*/  PLOP3.LUT P1, PT, PT, PT, UP2, 0x80, 0x8 ;  /* 0x000000000008781c */ /* 0x000fe40003f2f028 */
[----:B------:R-:W-:-:S11]  /*3b00*/  MOV R128, UR29 ;  /* 0x0000001d00807c02 */ /* 0x000fd60008000f00 */
[----:B------:R-:W-:-:S04]  /*3b10*/  @P1 FFMA.FTZ R128, R0, R128, UR30 ;  /* 0x0000001e00801e23 */ /* 0x000fc80008010080 */
[----:B------:R-:W-:Y:S01]  /*3b20*/  @P1 FADD.FTZ R129, R211, -R128 ;  /* 0x80000080d3811221 */ /* 0x000fe20000010000 */
[----:B-----5:R-:W-:-:S03]  /*3b30*/  MOV R128, R48 ;  /* 0x0000003000807202 */ /* 0x020fc60000000f00 */
[----:B------:R-:W-:Y:S01]  /*3b40*/  @P1 FFMA.FTZ R128, R129, UR28, R48 ;  /* 0x0000001c81801c23 */ /* 0x000fe20008010030 */
[----:B------:R-:W-:Y:S06]  /*3b50*/  BRA.U !UP3, `(.L_x_14052) ;  /* 0x000000010b247547 */ /* 0x000fec000b800000 */
[----:B------:R-:W-:Y:S01]  /*3b60*/  FMUL.FTZ R129, R128, UR21 ;  /* 0x0000001580817c20 */ /* 0x000fe20008410000 */
[----:B------:R-:W-:-:S03]  /*3b70*/  LOP3.LUT P0, RZ, R2, 0xff, RZ, 0xc0, !PT ;  /* 0x000000ff02ff7812 */ /* 0x000fc6000780c0ff */
[----:B------:R-:W-:-:S04]  /*3b80*/  FMUL.FTZ R129, R129, UR20 ;  /* 0x0000001481817c20 */ /* 0x000fc80008410000 */
[----:B------:R-:W-:-:S05]  /*3b90*/  FMUL.FTZ R52, R120, R129 ;  /* 0x0000008178347220 */ /* 0x000fca0000410000 */
[----:B------:R-:W-:Y:S01]  /*3ba0*/  FSEL R52, R52, RZ, P0 ;  /* 0x000000ff34347208 */ /* 0x000fe20000000000 */
[----:B------:R-:W-:-:S04]  /*3bb0*/  @P0 HADD2.F32 R130, -RZ, R230.H0_H0 ;  /* 0x200000e6ff820230 */ /* 0x000fc80000004100 */
[----:B------:R-:W-:Y:S01]  /*3bc0*/  FADD.FTZ R88, R88, R52 ;  /* 0x0000003458587221 */ /* 0x000fe20000010000 */
[----:B------:R-:W-:Y:S02]  /*3bd0*/  HFMA2 R52, -RZ, RZ, 0, 0 ;  /* 0x00000000ff347431 */ /* 0x000fe400000001ff */
[----:B------:R-:W-:-:S07]  /*3be0*/  @P0 FMUL.FTZ R52, R130, R129 ;  /* 0x0000008182340220 */ /* 0x000fce0000410000 */
.L_x_14052:
[----:B------:R-:W-:-:S05]  /*3bf0*/  MOV R129, UR29 ;  /* 0x0000001d00817c02 */ /* 0x000fca0008000f00 */
[----:B------:R-:W-:-:S04]  /*3c00*/  @P1 FFMA.FTZ R129, R193, R129, UR30 ;  /* 0x0000001ec1811e23 */ /* 0x000fc80008010081 */
[----:B------:R-:W-:Y:S01]  /*3c10*/  @P1 FADD.FTZ R130, R192, -R129 ;  /* 0x80000081c0821221 */ /* 0x000fe20000010000 */
[----:B------:R-:W-:-:S03]  /*3c20*/  MOV R129, R49 ;  /* 0x0000003100817202 */ /* 0x000fc60000000f00 */
[----:B------:R-:W-:Y:S01]  /*3c30*/  @P1 FFMA.FTZ R129, R130, UR28, R49 ;  /* 0x0000001c82811c23 */ /* 0x000fe20008010031 */
[----:B------:R-:W-:Y:S06]  /*3c40*/  BRA.U !UP3, `(.L_x_14053) ;  /* 0x000000010b287547 */ /* 0x000fec000b800000 */
[----:B------:R-:W-:Y:S01]  /*3c50*/  FMUL.FTZ R130, R129, UR21 ;  /* 0x0000001581827c20 */ /* 0x000fe20008410000 */
[----:B------:R-:W-:Y:S02]  /*3c60*/  LOP3.LUT P0, RZ, R2, 0xff00, RZ, 0xc0, !PT ;  /* 0x0000ff0002ff7812 */ /* 0x000fe4000780c0ff */
[----:B------:R-:W-:Y:S01]  /*3c70*/  SHF.R.U64 R131, R230, 0x10, R231 ;  /* 0x00000010e6837819 */ /* 0x000fe200000012e7 */
[----:B------:R-:W-:-:S04]  /*3c80*/  FMUL.FTZ R130, R130, UR20 ;  /* 0x0000001482827c20 */ /* 0x000fc80008410000 */
[----:B------:R-:W-:-:S05]  /*3c90*/  FMUL.FTZ R53, R121, R130 ;  /* 0x0000008279357220 */ /* 0x000fca0000410000 */
[----:B------:R-:W-:Y:S01]  /*3ca0*/  FSEL R53, R53, RZ, P0 ;  /* 0x000000ff35357208 */ /* 0x000fe20000000000 */
[----:B------:R-:W-:-:S04]  /*3cb0*/  @P0 HADD2.F32 R131, -RZ, R131.H0_H0 ;  /* 0x20000083ff830230 */ /* 0x000fc80000004100 */
[----:B------:R-:W-:Y:S01]  /*3cc0*/  FADD.FTZ R89, R89, R53 ;  /* 0x0000003559597221 */ /* 0x000fe20000010000 */
[----:B------:R-:W-:Y:S01]  /*3cd0*/  MOV R53, RZ ;  /* 0x000000ff00357202 */ /* 0x000fe20000000f00 */
[----:B------:R-:W-:-:S07]  /*3ce0*/  @P0 FMUL.FTZ R53, R131, R130 ;  /* 0x0000008283350220 */ /* 0x000fce0000410000 */
.L_x_14053:
[----:B------:R-:W-:-:S05]  /*3cf0*/  MOV R130, UR29 ;  /* 0x0000001d00827c02 */ /* 0x000fca0008000f00 */
[----:B------:R-:W-:-:S04]  /*3d00*/  @P1 FFMA.FTZ R130, R191, R130, UR30 ;  /* 0x0000001ebf821e23 */ /* 0x000fc80008010082 */
[----:B------:R-:W-:Y:S01]  /*3d10*/  @P1 FADD.FTZ R131, R213, -R130 ;  /* 0x80000082d5831221 */ /* 0x000fe20000010000 */
[----:B------:R-:W-:-:S03]  /*3d20*/  MOV R130, R50 ;  /* 0x0000003200827202 */ /* 0x000fc60000000f00 */
        /* <DEDUP_REMOVED lines=11> */
.L_x_14054:
[----:B------:R-:W-:-:S05]  /*3de0*/  MOV R131, UR29 ;  /* 0x0000001d00837c02 */ /* 0x000fca0008000f00 */
[----:B------:R-:W-:-:S04]  /*3df0*/  @P1 FFMA.FTZ R131, R195, R131, UR30 ;  /* 0x0000001ec3831e23 */ /* 0x000fc80008010083 */
[----:B------:R-:W-:Y:S01]  /*3e00*/  @P1 FADD.FTZ R162, R194, -R131 ;  /* 0x80000083c2a21221 */ /* 0x000fe20000010000 */
[----:B------:R-:W-:-:S03]  /*3e10*/  MOV R131, R51 ;  /* 0x0000003300837202 */ /* 0x000fc60000000f00 */
[----:B------:R-:W-:Y:S01]  /*3e20*/  @P1 FFMA.FTZ R131, R162, UR28, R51 ;  /* 0x0000001ca2831c23 */ /* 0x000fe20008010033 */
[----:B------:R-:W-:Y:S06]  /*3e30*/  BRA.U !UP3, `(.L_x_14051) ;  /* 0x000000010b287547 */ /* 0x000fec000b800000 */
[----:B------:R-:W-:Y:S01]  /*3e40*/  FMUL.FTZ R55, R131, UR21 ;  /* 0x0000001583377c20 */ /* 0x000fe20008410000 */
[----:B------:R-:W-:Y:S02]  /*3e50*/  ISETP.GE.U32.AND P0, PT, R2, 0x1000000, PT ;  /* 0x010000000200780c */ /* 0x000fe40003f06070 */
[----:B------:R-:W-:Y:S01]  /*3e60*/  SHF.R.U32.HI R163, RZ, 0x10, R231 ;  /* 0x00000010ffa37819 */ /* 0x000fe200000116e7 */
[----:B------:R-:W-:Y:S01]  /*3e70*/  FMUL.FTZ R162, R55, UR20 ;  /* 0x0000001437a27c20 */ /* 0x000fe20008410000 */
[----:B------:R-:W-:-:S03]  /*3e80*/  MOV R55, RZ ;  /* 0x000000ff00377202 */ /* 0x000fc60000000f00 */
[----:B------:R-:W-:-:S05]  /*3e90*/  FMUL.FTZ R2, R123, R162 ;  /* 0x000000a27b027220 */ /* 0x000fca0000410000 */
[----:B------:R-:W-:-:S05]  /*3ea0*/  FSEL R2, R2, RZ, P0 ;  /* 0x000000ff02027208 */ /* 0x000fca0000000000 */
[----:B------:R-:W-:Y:S01]  /*3eb0*/  FADD.FTZ R91, R91, R2 ;  /* 0x000000025b5b7221 */ /* 0x000fe20000010000 */
[----:B------:R-:W-:-:S05]  /*3ec0*/  @P0 HADD2.F32 R2, -RZ, R163.H0_H0 ;  /* 0x200000a3ff020230 */ /* 0x000fca0000004100 */
[----:B------:R-:W-:-:S07]  /*3ed0*/  @P0 FMUL.FTZ R55, R2, R162 ;  /* 0x000000a202370220 */ /* 0x000fce0000410000 */
.L_x_14051:
[----:B------:R-:W-:Y:S05]  /*3ee0*/  BSYNC.RECONVERGENT B0 ;  /* 0x0000000000007941 */ /* 0x000fea0003800200 */
.L_x_14039:
        /* <DEDUP_REMOVED lines=17> */
.L_x_14055:
[----:B------:R-:W-:Y:S05]  /*4000*/  BRA.U !UP0, `(.L_x_14056) ;  /* 0x00000009084c7547 */ /* 0x000fea000b800000 */
[----:B------:R-:W-:Y:S05]  /*4010*/  @!P0 BRA `(.L_x_14057) ;  /* 0x0000000400208947 */ /* 0x000fea0003800000 */
[----:B------:R-:W-:Y:S02]  /*4020*/  PLOP3.LUT P1, PT, PT, PT, UP2, 0x80, 0x8 ;  /* 0x000000000008781c */ /* 0x000fe40003f2f028 */
[----:B-----5:R-:W-:Y:S02]  /*4030*/  MOV R2, UR29 ;  /* 0x0000001d00027c02 */ /* 0x020fe40008000f00 */
[----:B------:R-:W-:-:S09]  /*4040*/  MOV R128, R44 ;  /* 0x0000002c00807202 */ /* 0x000fd20000000f00 */
[----:B------:R-:W-:-:S04]  /*4050*/  @P1 FFMA.FTZ R2, R212, R2, UR30 ;  /* 0x0000001ed4021e23 */ /* 0x000fc80008010002 */
[----:B------:R-:W-:-:S04]  /*4060*/  @P1 FADD.FTZ R2, R214, -R2 ;  /* 0x80000002d6021221 */ /* 0x000fc80000010000 */
[----:B------:R-:W-:Y:S01]  /*4070*/  @P1 FFMA.FTZ R128, R2, UR28, R44 ;  /* 0x0000001c02801c23 */ /* 0x000fe2000801002c */
[----:B------:R-:W-:Y:S06]  /*4080*/  BRA.U !UP3, `(.L_x_14058) ;  /* 0x000000010b287547 */ /* 0x000fec000b800000 */
[----:B------:R-:W-:Y:S01]  /*4090*/  FMUL.FTZ R2, R128, UR21 ;  /* 0x0000001580027c20 */ /* 0x000fe20008410000 */
[----:B------:R-:W-:Y:S01]  /*40a0*/  LOP3.LUT P2, RZ, R3, 0xff, RZ, 0xc0, !PT ;  /* 0x000000ff03ff7812 */ /* 0x000fe2000784c0ff */
[----:B------:R-:W-:Y:S02]  /*40b0*/  UMOV UR4, URZ ;  /* 0x000000ff00047c82 */ /* 0x000fe40008000000 */
[----:B------:R-:W-:-:S04]  /*40c0*/  FMUL.FTZ R2, R2, UR20 ;  /* 0x0000001402027c20 */ /* 0x000fc80008410000 */
[----:B0-----:R-:W-:-:S05]  /*40d0*/  FMUL.FTZ R52, R120, R2 ;  /* 0x0000000278347220 */ /* 0x001fca0000410000 */
[----:B------:R-:W-:Y:S01]  /*40e0*/  FSEL R52, R52, RZ, P2 ;  /* 0x000000ff34347208 */ /* 0x000fe20001000000 */
[----:B------:R-:W-:-:S04]  /*40f0*/  @P2 HADD2.F32 R129, -RZ, R232.H0_H0 ;  /* 0x200000e8ff812230 */ /* 0x000fc80000004100 */
[----:B------:R-:W-:Y:S01]  /*4100*/  FADD.FTZ R92, R92, R52 ;  /* 0x000000345c5c7221 */ /* 0x000fe20000010000 */
[----:B------:R-:W-:Y:S01]  /*4110*/  MOV R52, UR4 ;  /* 0x0000000400347c02 */ /* 0x000fe20008000f00 */
[----:B------:R-:W-:-:S07]  /*4120*/  @P2 FMUL.FTZ R52, R2, R129 ;  /* 0x0000008102342220 */ /* 0x000fce0000410000 */
.L_x_14058:
[----:B------:R-:W-:Y:S02]  /*4130*/  MOV R2, UR29 ;  /* 0x0000001d00027c02 */ /* 0x000fe40008000f00 */
[----:B------:R-:W-:-:S03]  /*4140*/  MOV R129, R45 ;  /* 0x0000002d00817202 */ /* 0x000fc60000000f00 */
[----:B------:R-:W-:-:S04]  /*4150*/  @P1 FFMA.FTZ R2, R197, R2, UR30 ;  /* 0x0000001ec5021e23 */ /* 0x000fc80008010002 */
[----:B------:R-:W-:-:S04]  /*4160*/  @P1 FADD.FTZ R2, R196, -R2 ;  /* 0x80000002c4021221 */ /* 0x000fc80000010000 */
[----:B------:R-:W-:Y:S01]  /*4170*/  @P1 FFMA.FTZ R129, R2, UR28, R45 ;  /* 0x0000001c02811c23 */ /* 0x000fe2000801002d */
[----:B------:R-:W-:Y:S06]  /*4180*/  BRA.U !UP3, `(.L_x_14059) ;  /* 0x000000010b2c7547 */ /* 0x000fec000b800000 */
[----:B------:R-:W-:Y:S01]  /*4190*/  FMUL.FTZ R2, R129, UR21 ;  /* 0x0000001581027c20 */ /* 0x000fe20008410000 */
[----:B------:R-:W-:Y:S01]  /*41a0*/  LOP3.LUT P2, RZ, R3, 0xff00, RZ, 0xc0, !PT ;  /* 0x0000ff0003ff7812 */ /* 0x000fe2000784c0ff */
[----:B------:R-:W-:Y:S01]  /*41b0*/  UMOV UR4, URZ ;  /* 0x000000ff00047c82 */ /* 0x000fe20008000000 */
[----:B------:R-:W-:Y:S01]  /*41c0*/  SHF.R.U64 R130, R232, 0x10, R233 ;  /* 0x00000010e8827819 */ /* 0x000fe200000012e9 */
[----:B------:R-:W-:-:S04]  /*41d0*/  FMUL.FTZ R2, R2, UR20 ;  /* 0x0000001402027c20 */ /* 0x000fc80008410000 */
[----:B0-----:R-:W-:-:S05]  /*41e0*/  FMUL.FTZ R53, R121, R2 ;  /* 0x0000000279357220 */ /* 0x001fca0000410000 */
[----:B------:R-:W-:Y:S01]  /*41f0*/  FSEL R53, R53, RZ, P2 ;  /* 0x000000ff35357208 */ /* 0x000fe20001000000 */
[----:B------:R-:W-:-:S04]  /*4200*/  @P2 HADD2.F32 R130, -RZ, R130.H0_H0 ;  /* 0x20000082ff822230 */ /* 0x000fc80000004100 */
[----:B------:R-:W-:Y:S01]  /*4210*/  FADD.FTZ R93, R93, R53 ;  /* 0x000000355d5d7221 */ /* 0x000fe20000010000 */
[----:B------:R-:W-:Y:S01]  /*4220*/  MOV R53, UR4 ;  /* 0x0000000400357c02 */ /* 0x000fe20008000f00 */
[----:B------:R-:W-:-:S07]  /*4230*/  @P2 FMUL.FTZ R53, R2, R130 ;  /* 0x0000008202352220 */ /* 0x000fce0000410000 */
.L_x_14059:
        /* <DEDUP_REMOVED lines=16> */
.L_x_14060:
[----:B------:R-:W-:-:S05]  /*4340*/  MOV R2, UR29 ;  /* 0x0000001d00027c02 */ /* 0x000fca0008000f00 */
[----:B------:R-:W-:-:S04]  /*4350*/  @P1 FFMA.FTZ R2, R198, R2, UR30 ;  /* 0x0000001ec6021e23 */ /* 0x000fc80008010002 */
[----:B------:R-:W-:Y:S01]  /*4360*/  @P1 FADD.FTZ R131, R165, -R2 ;  /* 0x80000002a5831221 */ /* 0x000fe20000010000 */
[----:B------:R-:W-:-:S03]  /*4370*/  MOV R2, R47 ;  /* 0x0000002f00027202 */ /* 0x000fc60000000f00 */
[----:B------:R-:W-:-:S05]  /*4380*/  @P1 FFMA.FTZ R2, R131, UR28, R47 ;  /* 0x0000001c83021c23 */ /* 0x000fca000801002f */
[----:B------:R-:W-:Y:S01]  /*4390*/  MOV R131, R2 ;  /* 0x0000000200837202 */ /* 0x000fe20000000f00 */
[----:B------:R-:W-:Y:S06]  /*43a0*/  BRA.U !UP3, `(.L_x_14061) ;  /* 0x0000000d0be47547 */ /* 0x000fec000b800000 */
[----:B------:R-:W-:Y:S01]  /*43b0*/  FMUL.FTZ R2, R2, UR21 ;  /* 0x0000001502027c20 */ /* 0x000fe20008410000 */
[----:B------:R-:W-:Y:S01]  /*43c0*/  ISETP.GE.U32.AND P1, PT, R3, 0x1000000, PT ;  /* 0x010000000300780c */ /* 0x000fe20003f26070 */
[----:B------:R-:W-:Y:S01]  /*43d0*/  UMOV UR4, URZ ;  /* 0x000000ff00047c82 */ /* 0x000fe20008000000 */
[----:B------:R-:W-:Y:S01]  /*43e0*/  BSSY.RECONVERGENT B0, `(.L_x_14062) ;  /* 0x000000a000007945 */ /* 0x000fe20003800200 */
[----:B------:R-:W-:Y:S01]  /*43f0*/  FMUL.FTZ R2, R2, UR20 ;  /* 0x0000001402027c20 */ /* 0x000fe20008410000 */
[----:B0-----:R-:W-:-:S03]  /*4400*/  MOV R55, UR4 ;  /* 0x0000000400377c02 */ /* 0x001fc60008000f00 */
[----:B------:R-:W-:-:S05]  /*4410*/  FMUL.FTZ R3, R123, R2 ;  /* 0x000000027b037220 */ /* 0x000fca0000410000 */
[----:B------:R-:W-:-:S05]  /*4420*/  FSEL R3, R3, RZ, P1 ;  /* 0x000000ff03037208 */ /* 0x000fca0000800000 */
[----:B------:R-:W-:Y:S01]  /*4430*/  FADD.FTZ R95, R95, R3 ;  /* 0x000000035f5f7221 */ /* 0x000fe20000010000 */
[----:B------:R-:W-:Y:S06]  /*4440*/  @!P1 BRA `(.L_x_14063) ;  /* 0x00000000000c9947 */ /* 0x000fec0003800000 */
[----:B------:R-:W-:-:S05]  /*4450*/  SHF.R.U32.HI R162, RZ, 0x10, R233 ;  /* 0x00000010ffa27819 */ /* 0x000fca00000116e9 */
[----:B------:R-:W-:-:S05]  /*4460*/  HADD2.F32 R55, -RZ, R162.H0_H0 ;  /* 0x200000a2ff377230 */ /* 0x000fca0000004100 */
[----:B------:R-:W-:-:S07]  /*4470*/  FMUL.FTZ R55, R2, R55 ;  /* 0x0000003702377220 */ /* 0x000fce0000410000 */
.L_x_14063:
[----:B------:R-:W-:Y:S05]  /*4480*/  BSYNC.RECONVERGENT B0 ;  /* 0x0000000000007941 */ /* 0x000fea0003800200 */
.L_x_14062:
[----:B------:R-:W-:Y:S05]  /*4490*/  BRA `(.L_x_14061) ;  /* 0x0000000c00a87947 */ /* 0x000fea0003800000 */
.L_x_14057:
[----:B------:R-:W-:Y:S05]  /*44a0*/  BRA.U !UP3, `(.L_x_14064) ;  /* 0x000000010b407547 */ /* 0x000fea000b800000 */
[----:B------:R-:W-:Y:S01]  /*44b0*/  PLOP3.LUT P1, PT, PT, PT, UP2, 0x80, 0x8 ;  /* 0x000000000008781c */ /* 0x000fe20003f2f028 */
[----:B------:R-:W-:Y:S01]  /*44c0*/  UMOV UR4, URZ ;  /* 0x000000ff00047c82 */ /* 0x000fe20008000000 */
[----:B-----5:R-:W-:Y:S02]  /*44d0*/  MOV R2, UR29 ;  /* 0x0000001d00027c02 */ /* 0x020fe40008000f00 */
[----:B0-----:R-:W-:-:S09]  /*44e0*/  MOV R52, R44 ;  /* 0x0000002c00347202 */ /* 0x001fd20000000f00 */
[----:B------:R-:W-:-:S04]  /*44f0*/  @P1 FFMA.FTZ R2, R212, R2, UR30 ;  /* 0x0000001ed4021e23 */ /* 0x000fc80008010002 */
[----:B------:R-:W-:-:S04]  /*4500*/  @P1 FADD.FTZ R2, R214, -R2 ;  /* 0x80000002d6021221 */ /* 0x000fc80000010000 */
[----:B------:R-:W-:Y:S01]  /*4510*/  @P1 FFMA.FTZ R52, R2, UR28, R44 ;  /* 0x0000001c02341c23 */ /* 0x000fe2000801002c */
[----:B------:R-:W-:-:S03]  /*4520*/  LOP3.LUT P1, RZ, R3, 0xff, RZ, 0xc0, !PT ;  /* 0x000000ff03ff7812 */ /* 0x000fc6000782c0ff */
[----:B------:R-:W-:Y:S01]  /*4530*/  FMUL.FTZ R162, R52, UR21 ;  /* 0x0000001534a27c20 */ /* 0x000fe20008410000 */
[----:B------:R-:W-:-:S03]  /*4540*/  MOV R52, UR4 ;  /* 0x0000000400347c02 */ /* 0x000fc60008000f00 */
[----:B------:R-:W-:-:S04]  /*4550*/  FMUL.FTZ R162, R162, UR20 ;  /* 0x00000014a2a27c20 */ /* 0x000fc80008410000 */
[----:B------:R-:W-:-:S05]  /*4560*/  FMUL.FTZ R2, R120, R162 ;  /* 0x000000a278027220 */ /* 0x000fca0000410000 */
[----:B------:R-:W-:-:S05]  /*4570*/  FSEL R2, R2, RZ, P1 ;  /* 0x000000ff02027208 */ /* 0x000fca0000800000 */
[----:B------:R-:W-:Y:S01]  /*4580*/  FADD.FTZ R92, R92, R2 ;  /* 0x000000025c5c7221 */ /* 0x000fe20000010000 */
[----:B------:R-:W-:-:S05]  /*4590*/  @P1 HADD2.F32 R2, -RZ, R232.H0_H0 ;  /* 0x200000e8ff021230 */ /* 0x000fca0000004100 */
[----:B------:R-:W-:-:S07]  /*45a0*/  @P1 FMUL.FTZ R52, R2, R162 ;  /* 0x000000a202341220 */ /* 0x000fce0000410000 */
.L_x_14064:
[----:B------:R-:W-:Y:S05]  /*45b0*/  BRA.U !UP3, `(.L_x_14065) ;  /* 0x000000010b447547 */ /* 0x000fea000b800000 */
[----:B------:R-:W-:Y:S01]  /*45c0*/  PLOP3.LUT P1, PT, PT, PT, UP2, 0x80, 0x8 ;  /* 0x000000000008781c */ /* 0x000fe20003f2f028 */
[----:B------:R-:W-:Y:S01]  /*45d0*/  UMOV UR4, URZ ;  /* 0x000000ff00047c82 */ /* 0x000fe20008000000 */
[----:B-----5:R-:W-:Y:S02]  /*45e0*/  MOV R2, UR29 ;  /* 0x0000001d00027c02 */ /* 0x020fe40008000f00 */
[----:B0-----:R-:W-:Y:S02]  /*45f0*/  MOV R53, R45 ;  /* 0x0000002d00357202 */ /* 0x001fe40000000f00 */
[----:B------:R-:W-:-:S07]  /*4600*/  SHF.R.U64 R163, R232, 0x10, R233 ;  /* 0x00000010e8a37819 */ /* 0x000fce00000012e9 */
        /* <DEDUP_REMOVED lines=12> */
.L_x_14065:
        /* <DEDUP_REMOVED lines=17> */
.L_x_14066:
[----:B------:R-:W-:Y:S04]  /*47e0*/  BSSY.RECONVERGENT B0, `(.L_x_14067) ;  /* 0x0000014000007945 */ /* 0x000fe80003800200 */
[----:B------:R-:W-:Y:S05]  /*47f0*/  BRA.U !UP3, `(.L_x_14068) ;  /* 0x000000010b487547 */ /* 0x000fea000b800000 */
[----:B------:R-:W-:Y:S01]  /*4800*/  PLOP3.LUT P2, PT, PT, PT, UP2, 0x80, 0x8 ;  /* 0x000000000008781c */ /* 0x000fe20003f4f028 */
[----:B------:R-:W-:Y:S01]  /*4810*/  UMOV UR4, URZ ;  /* 0x000000ff00047c82 */ /* 0x000fe20008000000 */
[----:B-----5:R-:W-:Y:S02]  /*4820*/  MOV R2, UR29 ;  /* 0x0000001d00027c02 */ /* 0x020fe40008000f00 */
[----:B------:R-:W-:Y:S02]  /*4830*/  ISETP.GE.U32.AND P1, PT, R3, 0x1000000, PT ;  /* 0x010000000300780c */ /* 0x000fe40003f26070 */
[----:B------:R-:W-:Y:S02]  /*4840*/  MOV R3, R47 ;  /* 0x0000002f00037202 */ /* 0x000fe40000000f00 */
[----:B0-----:R-:W-:-:S05]  /*4850*/  MOV R55, UR4 ;  /* 0x0000000400377c02 */ /* 0x001fca0008000f00 */
[----:B------:R-:W-:-:S04]  /*4860*/  @P2 FFMA.FTZ R2, R198, R2, UR30 ;  /* 0x0000001ec6022e23 */ /* 0x000fc80008010002 */
[----:B------:R-:W-:-:S04]  /*4870*/  @P2 FADD.FTZ R2, R165, -R2 ;  /* 0x80000002a5022221 */ /* 0x000fc80000010000 */
[----:B------:R-:W-:-:S04]  /*4880*/  @P2 FFMA.FTZ R3, R2, UR28, R47 ;  /* 0x0000001c02032c23 */ /* 0x000fc8000801002f */
[----:B------:R-:W-:-:S04]  /*4890*/  FMUL.FTZ R2, R3, UR21 ;  /* 0x0000001503027c20 */ /* 0x000fc80008410000 */
        /* <DEDUP_REMOVED lines=8> */
.L_x_14068:
[----:B------:R-:W-:Y:S05]  /*4920*/  BSYNC.RECONVERGENT B0 ;  /* 0x0000000000007941 */ /* 0x000fea0003800200 */
.L_x_14067:
[----:B------:R-:W-:Y:S05]  /*4930*/  BRA `(.L_x_14061) ;  /* 0x0000000800807947 */ /* 0x000fea0003800000 */
.L_x_14056:
[----:B------:R-:W-:Y:S04]  /*4940*/  BSSY.RECONVERGENT B0, `(.L_x_14061) ;  /* 0x000009f000007945 */ /* 0x000fe80003800200 */
[----:B------:R-:W-:Y:S05]  /*4950*/  @!P0 BRA `(.L_x_14069) ;  /* 0x00000004005c8947 */ /* 0x000fea0003800000 */
[----:B------:R-:W-:Y:S01]  /*4960*/  ISETP.LT.AND P1, PT, RZ, UR27, PT ;  /* 0x0000001bff007c0c */ /* 0x000fe2000bf21270 */
[----:B------:R-:W-:-:S12]  /*4970*/  BRA.U !UP3, `(.L_x_14070) ;  /* 0x000000010b407547 */ /* 0x000fd8000b800000 */
[----:B-----5:R-:W-:Y:S01]  /*4980*/  MOV R2, UR29 ;  /* 0x0000001d00027c02 */ /* 0x020fe20008000f00 */
[----:B------:R-:W-:Y:S01]  /*4990*/  UMOV UR4, URZ ;  /* 0x000000ff00047c82 */ /* 0x000fe20008000000 */
[----:B------:R-:W-:-:S03]  /*49a0*/  ISETP.LT.AND P2, PT, RZ, UR27, PT ;  /* 0x0000001bff007c0c */ /* 0x000fc6000bf41270 */
[----:B------:R-:W-:-:S04]  /*49b0*/  FFMA.FTZ R2, R212, R2, UR30 ;  /* 0x0000001ed4027e23 */ /* 0x000fc80008010002 */
[----:B------:R-:W-:-:S04]  /*49c0*/  FADD.FTZ R2, R214, -R2 ;  /* 0x80000002d6027221 */ /* 0x000fc80000010000 */
[----:B------:R-:W-:-:S05]  /*49d0*/  FMUL.FTZ R2, R2, UR28 ;  /* 0x0000001c02027c20 */ /* 0x000fca0008410000 */
[----:B------:R-:W-:Y:S02]  /*49e0*/  FSEL R2, R2, RZ, P2 ;  /* 0x000000ff02027208 */ /* 0x000fe40001000000 */
[----:B------:R-:W-:-:S03]  /*49f0*/  LOP3.LUT P2, RZ, R3, 0xff, RZ, 0xc0, !PT ;  /* 0x000000ff03ff7812 */ /* 0x000fc6000784c0ff */
[----:B------:R-:W-:-:S04]  /*4a00*/  FMUL.FTZ R2, R2, UR21 ;  /* 0x0000001502027c20 */ /* 0x000fc80008410000 */
[----:B------:R-:W-:-:S04]  /*4a10*/  FMUL.FTZ R2, R2, UR20 ;  /* 0x0000001402027c20 */ /* 0x000fc80008410000 */
[----:B0-----:R-:W-:Y:S02]  /*4a20*/  FMUL.FTZ R52, R120, R2 ;  /* 0x0000000278347220 */ /* 0x001fe40000410000 */
[----:B------:R-:W-:-:S03]  /*4a30*/  @P2 HADD2.F32 R128, -RZ, R232.H0_H0 ;  /* 0x200000e8ff802230 */ /* 0x000fc60000004100 */
[----:B------:R-:W-:-:S05]  /*4a40*/  FSEL R52, R52, RZ, P2 ;  /* 0x000000ff34347208 */ /* 0x000fca0001000000 */
[----:B------:R-:W-:Y:S01]  /*4a50*/  FADD.FTZ R92, R92, R52 ;  /* 0x000000345c5c7221 */ /* 0x000fe20000010000 */
[----:B------:R-:W-:Y:S01]  /*4a60*/  MOV R52, UR4 ;  /* 0x0000000400347c02 */ /* 0x000fe20008000f00 */
[----:B------:R-:W-:-:S07]  /*4a70*/  @P2 FMUL.FTZ R52, R128, R2 ;  /* 0x0000000280342220 */ /* 0x000fce0000410000 */
.L_x_14070:
[----:B------:R-:W-:Y:S05]  /*4a80*/  BRA.U !UP3, `(.L_x_14071) ;  /* 0x000000010b447547 */ /* 0x000fea000b800000 */
[----:B-----5:R-:W-:Y:S01]  /*4a90*/  MOV R2, UR29 ;  /* 0x0000001d00027c02 */ /* 0x020fe20008000f00 */
[----:B------:R-:W-:Y:S01]  /*4aa0*/  UMOV UR4, URZ ;  /* 0x000000ff00047c82 */ /* 0x000fe20008000000 */
[----:B------:R-:W-:Y:S02]  /*4ab0*/  ISETP.LT.AND P2, PT, RZ, UR27, PT ;  /* 0x0000001bff007c0c */ /* 0x000fe4000bf41270 */
[----:B------:R-:W-:Y:S01]  /*4ac0*/  SHF.R.U64 R128, R232, 0x10, R233 ;  /* 0x00000010e8807819 */ /* 0x000fe200000012e9 */
        /* <DEDUP_REMOVED lines=13> */
.L_x_14071:
[----:B------:R-:W-:Y:S05]  /*4ba0*/  BRA.U !UP3, `(.L_x_14072) ;  /* 0x000000010b407547 */ /* 0x000fea000b800000 */
        /* <DEDUP_REMOVED lines=16> */
.L_x_14072:
        /* <DEDUP_REMOVED lines=21> */
[----:B-----5:R-:W-:Y:S01]  /*4e00*/  FMUL.FTZ R2, R131, UR21 ;  /* 0x0000001583027c20 */ /* 0x020fe20008410000 */
[----:B------:R-:W-:Y:S01]  /*4e10*/  ISETP.GE.U32.AND P1, PT, R3, 0x1000000, PT ;  /* 0x010000000300780c */ /* 0x000fe20003f26070 */
[----:B------:R-:W-:Y:S02]  /*4e20*/  UMOV UR4, URZ ;  /* 0x000000ff00047c82 */ /* 0x000fe40008000000 */
        /* <DEDUP_REMOVED lines=10> */
.L_x_14069:
        /* <DEDUP_REMOVED lines=17> */
.L_x_14074:
[----:B------:R-:W-:Y:S05]  /*4fe0*/  BRA.U !UP3, `(.L_x_14075) ;  /* 0x000000010b447547 */ /* 0x000fea000b800000 */
[----:B-----5:R-:W-:Y:S01]  /*4ff0*/  MOV R2, UR29 ;  /* 0x0000001d00027c02 */ /* 0x020fe20008000f00 */
[----:B------:R-:W-:Y:S01]  /*5000*/  UMOV UR4, URZ ;  /* 0x000000ff00047c82 */ /* 0x000fe20008000000 */
[----:B------:R-:W-:Y:S02]  /*5010*/  ISETP.LT.AND P1, PT, RZ, UR27, PT ;  /* 0x0000001bff007c0c */ /* 0x000fe4000bf21270 */
[----:B0-----:R-:W-:Y:S01]  /*5020*/  SHF.R.U64 R162, R232, 0x10, R233 ;  /* 0x00000010e8a27819 */ /* 0x001fe200000012e9 */
[----:B------:R-:W-:-:S04]  /*5030*/  FFMA.FTZ R2, R197, R2, UR30 ;  /* 0x0000001ec5027e23 */ /* 0x000fc80008010002 */
[----:B------:R-:W-:-:S04]  /*5040*/  FADD.FTZ R2, R196, -R2 ;  /* 0x80000002c4027221 */ /* 0x000fc80000010000 */
[----:B------:R-:W-:-:S05]  /*5050*/  FMUL.FTZ R2, R2, UR28 ;  /* 0x0000001c02027c20 */ /* 0x000fca0008410000 */
[----:B------:R-:W-:Y:S02]  /*5060*/  FSEL R2, R2, RZ, P1 ;  /* 0x000000ff02027208 */ /* 0x000fe40000800000 */
[----:B------:R-:W-:-:S03]  /*5070*/  LOP3.LUT P1, RZ, R3, 0xff00, RZ, 0xc0, !PT ;  /* 0x0000ff0003ff7812 */ /* 0x000fc6000782c0ff */
[----:B------:R-:W-:-:S04]  /*5080*/  FMUL.FTZ R2, R2, UR21 ;  /* 0x0000001502027c20 */ /* 0x000fc80008410000 */
[----:B------:R-:W-:-:S04]  /*5090*/  FMUL.FTZ R2, R2, UR20 ;  /* 0x0000001402027c20 */ /* 0x000fc80008410000 */
[----:B------:R-:W-:Y:S02]  /*50a0*/  FMUL.FTZ R53, R121, R2 ;  /* 0x0000000279357220 */ /* 0x000fe40000410000 */
[----:B------:R-:W-:-:S03]  /*50b0*/  @P1 HADD2.F32 R162, -RZ, R162.H0_H0 ;  /* 0x200000a2ffa21230 */ /* 0x000fc60000004100 */
[----:B------:R-:W-:-:S05]  /*50c0*/  FSEL R53, R53, RZ, P1 ;  /* 0x000000ff35357208 */ /* 0x000fca0000800000 */
[----:B------:R-:W-:Y:S01]  /*50d0*/  FADD.FTZ R93, R93, R53 ;  /* 0x000000355d5d7221 */ /* 0x000fe20000010000 */
[----:B------:R-:W-:Y:S01]  /*50e0*/  MOV R53, UR4 ;  /* 0x0000000400357c02 */ /* 0x000fe20008000f00 */
[----:B------:R-:W-:-:S07]  /*50f0*/  @P1 FMUL.FTZ R53, R162, R2 ;  /* 0x00000002a2351220 */ /* 0x000fce0000410000 */
.L_x_14075:
        /* <DEDUP_REMOVED lines=17> */
.L_x_14076:
[----:B------:R-:W-:Y:S05]  /*5210*/  BRA.U !UP3, `(.L_x_14073) ;  /* 0x000000010b447547 */ /* 0x000fea000b800000 */
[----:B-----5:R-:W-:Y:S01]  /*5220*/  MOV R2, UR29 ;  /* 0x0000001d00027c02 */ /* 0x020fe20008000f00 */
[----:B------:R-:W-:Y:S01]  /*5230*/  UMOV UR4, URZ ;  /* 0x000000ff00047c82 */ /* 0x000fe20008000000 */
[----:B------:R-:W-:Y:S02]  /*5240*/  ISETP.LT.AND P1, PT, RZ, UR27, PT ;  /* 0x0000001bff007c0c */ /* 0x000fe4000bf21270 */
[----:B------:R-:W-:Y:S01]  /*5250*/  ISETP.GE.U32.AND P2, PT, R3, 0x1000000, PT ;  /* 0x010000000300780c */ /* 0x000fe20003f46070 */
[----:B------:R-:W-:Y:S01]  /*5260*/  FFMA.FTZ R2, R198, R2, UR30 ;  /* 0x0000001ec6027e23 */ /* 0x000fe20008010002 */
[----:B0-----:R-:W-:Y:S02]  /*5270*/  SHF.R.U32.HI R162, RZ, 0x10, R233 ;  /* 0x00000010ffa27819 */ /* 0x001fe400000116e9 */
[----:B------:R-:W-:Y:S01]  /*5280*/  MOV R55, UR4 ;  /* 0x0000000400377c02 */ /* 0x000fe20008000f00 */
        /* <DEDUP_REMOVED lines=8> */
[----:B------:R-:W-:-:S05]  /*5310*/  @P2 HADD2.F32 R3, -RZ, R162.H0_H0 ;  /* 0x200000a2ff032230 */ /* 0x000fca0000004100 */
[----:B------:R-:W-:-:S07]  /*5320*/  @P2 FMUL.FTZ R55, R3, R2 ;  /* 0x0000000203372220 */ /* 0x000fce0000410000 */
.L_x_14073:
[----:B------:R-:W-:Y:S05]  /*5330*/  BSYNC.RECONVERGENT B0 ;  /* 0x0000000000007941 */ /* 0x000fea0003800200 */
.L_x_14061:
[----:B-----5:R-:W1:Y:S01]  /*5340*/  @P0 LDC.64 R2, c[0x0][0x478] ;  /* 0x00011e00ff020b82 */ /* 0x020e620000000a00 */
[----:B------:R-:W-:Y:S01]  /*5350*/  PLOP3.LUT P1, PT, PT, PT, UP3, 0x80, 0x8 ;  /* 0x000000000008781c */ /* 0x000fe20003f2f038 */
[----:B------:R-:W2:Y:S01]  /*5360*/  @UP3 LDCU.64 UR32, c[0x0][0x468] ;  /* 0x00008d00ff2037ac */ /* 0x000ea20008000a00 */
[----:B0-----:R-:W-:-:S05]  /*5370*/  @P0 IADD3 R162, PT, PT, R160, 0x80, RZ ;  /* 0x00000080a0a20810 */ /* 0x001fca0007ffe0ff */
[----:B-1----:R-:W-:-:S05]  /*5380*/  @P0 IMAD.WIDE.U32 R2, R162, 0x10, R2 ;  /* 0x00000010a2020825 */ /* 0x002fca00078e0002 */
[----:B------:R0:W-:Y:S02]  /*5390*/  @P0 STG.E.128 desc[UR18][R2.64], R128 ;  /* 0x0000008002000986 */ /* 0x0001e4000c101d12 */
[----:B0-----:R-:W-:Y:S01]  /*53a0*/  HFMA2 R3, -RZ, RZ, 0, 9.5367431640625e-07 ;  /* 0x00000010ff037431 */ /* 0x001fe200000001ff */
[----:B------:R-:W-:-:S05]  /*53b0*/  @P1 IADD3 R2, PT, PT, R161, 0x80, RZ ;  /* 0x00000080a1021810 */ /* 0x000fca0007ffe0ff */
[----:B--2---:R-:W-:-:S05]  /*53c0*/  @P1 IMAD.WIDE.U32 R2, R2, R3, UR32 ;  /* 0x0000002002021e25 */ /* 0x004fca000f8e0003 */
[----:B------:R0:W-:Y:S01]  /*53d0*/  @P1 STG.E.128 desc[UR18][R2.64], R52 ;  /* 0x0000003402001986 */ /* 0x0001e2000c101d12 */
[----:B------:R-:W-:Y:S05]  /*53e0*/  BRA.U !UP3, `(.L_x_14077) ;  /* 0x000000010b107547 */ /* 0x000fea000b800000 */
[----:B0-----:R-:W0:Y:S01]  /*53f0*/  LDC.64 R2, c[0x0][0x390] ;  /* 0x0000e400ff027b82 */ /* 0x001e220000000a00 */
[----:B------:R-:W-:-:S05]  /*5400*/  IADD3 R120, PT, PT, R161, 0x100, RZ ;  /* 0x00000100a1787810 */ /* 0x000fca0007ffe0ff */
[----:B0-----:R-:W-:-:S06]  /*5410*/  IMAD.WIDE.U32 R120, R120, 0x10, R2 ;  /* 0x0000001078787825 */ /* 0x001fcc00078e0002 */
[----:B------:R-:W5:Y:S02]  /*5420*/  LDG.E.128 R120, desc[UR18][R120.64] ;  /* 0x0000001278787981 */ /* 0x000f64000c1e1d00 */
.L_x_14077:
[----:B------:R-:W-:Y:S05]  /*5430*/  BRA.U !UP0, `(.L_x_14078) ;  /* 0x0000000908587547 */ /* 0x000fea000b800000 */
[----:B------:R-:W-:Y:S05]  /*5440*/  @!P0 BRA `(.L_x_14079) ;  /* 0x00000004002c8947 */ /* 0x000fea0003800000 */
[----:B------:R-:W-:Y:S02]  /*5450*/  PLOP3.LUT P1, PT, PT, PT, UP2, 0x80, 0x8 ;  /* 0x000000000008781c */ /* 0x000fe40003f2f028 */
[----:B0-----:R-:W-:Y:S02]  /*5460*/  MOV R2, UR29 ;  /* 0x0000001d00027c02 */ /* 0x001fe40008000f00 */
        /* <DEDUP_REMOVED lines=9> */
[----:B-----5:R-:W-:-:S05]  /*5500*/  FMUL.FTZ R52, R120, R2 ;  /* 0x0000000278347220 */ /* 0x020fca0000410000 */
[----:B------:R-:W-:Y:S01]  /*5510*/  FSEL R52, R52, RZ, P2 ;  /* 0x000000ff34347208 */ /* 0x000fe20001000000 */
[----:B------:R-:W-:-:S04]  /*5520*/  @P2 HADD2.F32 R128, -RZ, R234.H0_H0 ;  /* 0x200000eaff802230 */ /* 0x000fc80000004100 */
[----:B------:R-:W-:Y:S01]  /*5530*/  FADD.FTZ R96, R96, R52 ;  /* 0x0000003460607221 */ /* 0x000fe20000010000 */
[----:B------:R-:W-:Y:S01]  /*5540*/  MOV R52, UR4 ;  /* 0x0000000400347c02 */ /* 0x000fe20008000f00 */
[----:B------:R-:W-:-:S07]  /*5550*/  @P2 FMUL.FTZ R52, R2, R128 ;  /* 0x0000008002342220 */ /* 0x000fce0000410000 */
.L_x_14080:
        /* <DEDUP_REMOVED lines=11> */
[----:B-----5:R-:W-:-:S05]  /*5610*/  FMUL.FTZ R53, R121, R2 ;  /* 0x0000000279357220 */ /* 0x020fca0000410000 */
[----:B------:R-:W-:Y:S01]  /*5620*/  FSEL R53, R53, RZ, P2 ;  /* 0x000000ff35357208 */ /* 0x000fe20001000000 */
[----:B------:R-:W-:-:S04]  /*5630*/  @P2 HADD2.F32 R129, -RZ, R129.H0_H0 ;  /* 0x20000081ff812230 */ /* 0x000fc80000004100 */
[----:B------:R-:W-:Y:S01]  /*5640*/  FADD.FTZ R97, R97, R53 ;  /* 0x0000003561617221 */ /* 0x000fe20000010000 */
[----:B------:R-:W-:Y:S01]  /*5650*/  MOV R53, UR4 ;  /* 0x0000000400357c02 */ /* 0x000fe20008000f00 */
[----:B------:R-:W-:-:S07]  /*5660*/  @P2 FMUL.FTZ R53, R2, R129 ;  /* 0x0000008102352220 */ /* 0x000fce0000410000 */
.L_x_14081:
        /* <DEDUP_REMOVED lines=16> */
.L_x_14082:
[----:B------:R-:W-:-:S05]  /*5770*/  MOV R2, UR29 ;  /* 0x0000001d00027c02 */ /* 0x000fca0008000f00 */
[----:B------:R-:W-:-:S04]  /*5780*/  @P1 FFMA.FTZ R2, R200, R2, UR30 ;  /* 0x0000001ec8021e23 */ /* 0x000fc80008010002 */
[----:B------:R-:W-:Y:S01]  /*5790*/  @P1 FADD.FTZ R130, R169, -R2 ;  /* 0x80000002a9821221 */ /* 0x000fe20000010000 */
[----:B------:R-:W-:-:S03]  /*57a0*/  MOV R2, R43 ;  /* 0x0000002b00027202 */ /* 0x000fc60000000f00 */
[----:B------:R-:W-:Y:S01]  /*57b0*/  @P1 FFMA.FTZ R2, R130, UR28, R43 ;  /* 0x0000001c82021c23 */ /* 0x000fe2000801002b */
[----:B------:R-:W-:Y:S02]  /*57c0*/  MOV R130, R129 ;  /* 0x0000008100827202 */ /* 0x000fe40000000f00 */
[----:B------:R-:W-:Y:S02]  /*57d0*/  MOV R129, R128 ;  /* 0x0000008000817202 */ /* 0x000fe40000000f00 */
[----:B------:R-:W-:Y:S02]  /*57e0*/  MOV R128, R3 ;  /* 0x0000000300807202 */ /* 0x000fe40000000f00 */
[----:B------:R-:W-:Y:S01]  /*57f0*/  MOV R131, R2 ;  /* 0x0000000200837202 */ /* 0x000fe20000000f00 */
[----:B------:R-:W-:Y:S06]  /*5800*/  BRA.U !UP3, `(.L_x_14083) ;  /* 0x0000000d0be47547 */ /* 0x000fec000b800000 */
[----:B------:R-:W-:Y:S01]  /*5810*/  FMUL.FTZ R2, R2, UR21 ;  /* 0x0000001502027c20 */ /* 0x000fe20008410000 */
[----:B------:R-:W-:Y:S01]  /*5820*/  ISETP.GE.U32.AND P1, PT, R4, 0x1000000, PT ;  /* 0x010000000400780c */ /* 0x000fe20003f26070 */
[----:B------:R-:W-:Y:S01]  /*5830*/  UMOV UR4, URZ ;  /* 0x000000ff00047c82 */ /* 0x000fe20008000000 */
[----:B------:R-:W-:Y:S01]  /*5840*/  BSSY.RECONVERGENT B0, `(.L_x_14084) ;  /* 0x000000a000007945 */ /* 0x000fe20003800200 */
[----:B------:R-:W-:Y:S01]  /*5850*/  FMUL.FTZ R2, R2, UR20 ;  /* 0x0000001402027c20 */ /* 0x000fe20008410000 */
[----:B------:R-:W-:-:S03]  /*5860*/  MOV R55, UR4 ;  /* 0x0000000400377c02 */ /* 0x000fc60008000f00 */
[----:B-----5:R-:W-:-:S05]  /*5870*/  FMUL.FTZ R3, R123, R2 ;  /* 0x000000027b037220 */ /* 0x020fca0000410000 */
[----:B------:R-:W-:-:S05]  /*5880*/  FSEL R3, R3, RZ, P1 ;  /* 0x000000ff03037208 */ /* 0x000fca0000800000 */
[----:B------:R-:W-:Y:S01]  /*5890*/  FADD.FTZ R99, R99, R3 ;  /* 0x0000000363637221 */ /* 0x000fe20000010000 */
[----:B------:R-:W-:Y:S06]  /*58a0*/  @!P1 BRA `(.L_x_14085) ;  /* 0x00000000000c9947 */ /* 0x000fec0003800000 */
[----:B------:R-:W-:-:S05]  /*58b0*/  SHF.R.U32.HI R162, RZ, 0x10, R235 ;  /* 0x00000010ffa27819 */ /* 0x000fca00000116eb */
[----:B------:R-:W-:-:S05]  /*58c0*/  HADD2.F32 R55, -RZ, R162.H0_H0 ;  /* 0x200000a2ff377230 */ /* 0x000fca0000004100 */
[----:B------:R-:W-:-:S07]  /*58d0*/  FMUL.FTZ R55, R2, R55 ;  /* 0x0000003702377220 */ /* 0x000fce0000410000 */
.L_x_14085:
[----:B------:R-:W-:Y:S05]  /*58e0*/  BSYNC.RECONVERGENT B0 ;  /* 0x0000000000007941 */ /* 0x000fea0003800200 */
.L_x_14084:
[----:B------:R-:W-:Y:S05]  /*58f0*/  BRA `(.L_x_14083) ;  /* 0x0000000c00a87947 */ /* 0x000fea0003800000 */
.L_x_14079:
[----:B------:R-:W-:Y:S05]  /*5900*/  BRA.U !UP3, `(.L_x_14086) ;  /* 0x000000010b407547 */ /* 0x000fea000b800000 */
[----:B------:R-:W-:Y:S01]  /*5910*/  PLOP3.LUT P1, PT, PT, PT, UP2, 0x80, 0x8 ;  /* 0x000000000008781c */ /* 0x000fe20003f2f028 */
[----:B------:R-:W-:Y:S01]  /*5920*/  UMOV UR4, URZ ;  /* 0x000000ff00047c82 */ /* 0x000fe20008000000 */
[----:B0-----:R-:W-:Y:S02]  /*5930*/  MOV R2, UR29 ;  /* 0x0000001d00027c02 */ /* 0x001fe40008000f00 */
[----:B------:R-:W-:Y:S02]  /*5940*/  MOV R3, R40 ;  /* 0x0000002800037202 */ /* 0x000fe40000000f00 */
[----:B------:R-:W-:-:S07]  /*5950*/  MOV R52, UR4 ;  /* 0x0000000400347c02 */ /* 0x000fce0008000f00 */
[----:B------:R-:W-:-:S04]  /*5960*/  @P1 FFMA.FTZ R2, R166, R2, UR30 ;  /* 0x0000001ea6021e23 */ /* 0x000fc80008010002 */
[----:B------:R-:W-:-:S04]  /*5970*/  @P1 FADD.FTZ R2, R216, -R2 ;  /* 0x80000002d8021221 */ /* 0x000fc80000010000 */
[----:B------:R-:W-:Y:S01]  /*5980*/  @P1 FFMA.FTZ R3, R2, UR28, R40 ;  /* 0x0000001c02031c23 */ /* 0x000fe20008010028 */
[----:B------:R-:W-:-:S03]  /*5990*/  LOP3.LUT P1, RZ, R4, 0xff, RZ, 0xc0, !PT ;  /* 0x000000ff04ff7812 */ /* 0x000fc6000782c0ff */
[----:B------:R-:W-:-:S04]  /*59a0*/  FMUL.FTZ R3, R3, UR21 ;  /* 0x0000001503037c20 */ /* 0x000fc80008410000 */
[----:B------:R-:W-:-:S04]  /*59b0*/  FMUL.FTZ R3, R3, UR20 ;  /* 0x0000001403037c20 */ /* 0x000fc80008410000 */
[----:B-----5:R-:W-:-:S05]  /*59c0*/  FMUL.FTZ R2, R120, R3 ;  /* 0x0000000378027220 */ /* 0x020fca0000410000 */
[----:B------:R-:W-:-:S05]  /*59d0*/  FSEL R2, R2, RZ, P1 ;  /* 0x000000ff02027208 */ /* 0x000fca0000800000 */
[----:B------:R-:W-:Y:S01]  /*59e0*/  FADD.FTZ R96, R96, R2 ;  /* 0x0000000260607221 */ /* 0x000fe20000010000 */
[----:B------:R-:W-:-:S05]  /*59f0*/  @P1 HADD2.F32 R2, -RZ, R234.H0_H0 ;  /* 0x200000eaff021230 */ /* 0x000fca0000004100 */
[----:B------:R-:W-:-:S07]  /*5a00*/  @P1 FMUL.FTZ R52, R2, R3 ;  /* 0x0000000302341220 */ /* 0x000fce0000410000 */
.L_x_14086:
[----:B------:R-:W-:Y:S05]  /*5a10*/  BRA.U !UP3, `(.L_x_14087) ;  /* 0x000000010b447547 */ /* 0x000fea000b800000 */
[----:B------:R-:W-:Y:S01]  /*5a20*/  PLOP3.LUT P1, PT, PT, PT, UP2, 0x80, 0x8 ;  /* 0x000000000008781c */ /* 0x000fe20003f2f028 */
[----:B------:R-:W-:Y:S01]  /*5a30*/  UMOV UR4, URZ ;  /* 0x000000ff00047c82 */ /* 0x000fe20008000000 */
[----:B0-----:R-:W-:Y:S02]  /*5a40*/  MOV R2, UR29 ;  /* 0x0000001d00027c02 */ /* 0x001fe40008000f00 */
[----:B------:R-:W-:Y:S02]  /*5a50*/  MOV R3, R41 ;  /* 0x0000002900037202 */ /* 0x000fe40000000f00 */
[----:B------:R-:W-:Y:S02]  /*5a60*/  SHF.R.U64 R162, R234, 0x10, R235 ;  /* 0x00000010eaa27819 */ /* 0x000fe400000012eb */
[----:B------:R-:W-:-:S05]  /*5a70*/  MOV R53, UR4 ;  /* 0x0000000400357c02 */ /* 0x000fca0008000f00 */
        /* <DEDUP_REMOVED lines=11> */
.L_x_14087:
        /* <DEDUP_REMOVED lines=17> */
.L_x_14088:
[----:B------:R-:W-:Y:S04]  /*5c40*/  BSSY.RECONVERGENT B0, `(.L_x_14089) ;  /* 0x0000014000007945 */ /* 0x000fe80003800200 */
[----:B------:R-:W-:Y:S05]  /*5c50*/  BRA.U !UP3, `(.L_x_14090) ;  /* 0x000000010b487547 */ /* 0x000fea000b800000 */
[----:B------:R-:W-:Y:S01]  /*5c60*/  PLOP3.LUT P2, PT, PT, PT, UP2, 0x80, 0x8 ;  /* 0x000000000008781c */ /* 0x000fe20003f4f028 */
[----:B------:R-:W-:Y:S01]  /*5c70*/  UMOV UR4, URZ ;  /* 0x000000ff00047c82 */ /* 0x000fe20008000000 */
[----:B0-----:R-:W-:Y:S02]  /*5c80*/  MOV R2, UR29 ;  /* 0x0000001d00027c02 */ /* 0x001fe40008000f00 */
[----:B------:R-:W-:Y:S02]  /*5c90*/  MOV R3, R43 ;  /* 0x0000002b00037202 */ /* 0x000fe40000000f00 */
[----:B------:R-:W-:Y:S02]  /*5ca0*/  ISETP.GE.U32.AND P1, PT, R4, 0x1000000, PT ;  /* 0x010000000400780c */ /* 0x000fe40003f26070 */
[----:B------:R-:W-:-:S05]  /*5cb0*/  MOV R55, UR4 ;  /* 0x0000000400377c02 */ /* 0x000fca0008000f00 */
[----:B------:R-:W-:-:S04]  /*5cc0*/  @P2 FFMA.FTZ R2, R200, R2, UR30 ;  /* 0x0000001ec8022e23 */ /* 0x000fc80008010002 */
[----:B------:R-:W-:-:S04]  /*5cd0*/  @P2 FADD.FTZ R2, R169, -R2 ;  /* 0x80000002a9022221 */ /* 0x000fc80000010000 */
[----:B------:R-:W-:-:S04]  /*5ce0*/  @P2 FFMA.FTZ R3, R2, UR28, R43 ;  /* 0x0000001c02032c23 */ /* 0x000fc8000801002b */
[----:B------:R-:W-:-:S04]  /*5cf0*/  FMUL.FTZ R2, R3, UR21 ;  /* 0x0000001503027c20 */ /* 0x000fc80008410000 */
[----:B------:R-:W-:-:S04]  /*5d00*/  FMUL.FTZ R2, R2, UR20 ;  /* 0x0000001402027c20 */ /* 0x000fc80008410000 */
[----:B-----5:R-:W-:-:S05]  /*5d10*/  FMUL.FTZ R3, R123, R2 ;  /* 0x000000027b037220 */ /* 0x020fca0000410000 */
[----:B------:R-:W-:-:S05]  /*5d20*/  FSEL R3, R3, RZ, P1 ;  /* 0x000000ff03037208 */ /* 0x000fca0000800000 */
[----:B------:R-:W-:Y:S01]  /*5d30*/  FADD.FTZ R99, R99, R3 ;  /* 0x0000000363637221 */ /* 0x000fe20000010000 */
[----:B------:R-:W-:Y:S06]  /*5d40*/  @!P1 BRA `(.L_x_14090) ;  /* 0x00000000000c9947 */ /* 0x000fec0003800000 */
[----:B------:R-:W-:-:S05]  /*5d50*/  SHF.R.U32.HI R162, RZ, 0x10, R235 ;  /* 0x00000010ffa27819 */ /* 0x000fca00000116eb */
[----:B------:R-:W-:-:S05]  /*5d60*/  HADD2.F32 R55, -RZ, R162.H0_H0 ;  /* 0x200000a2ff377230 */ /* 0x000fca0000004100 */
[----:B------:R-:W-:-:S07]  /*5d70*/  FMUL.FTZ R55, R55, R2 ;  /* 0x0000000237377220 */ /* 0x000fce0000410000 */
.L_x_14090:
[----:B------:R-:W-:Y:S05]  /*5d80*/  BSYNC.RECONVERGENT B0 ;  /* 0x0000000000007941 */ /* 0x000fea0003800200 */
.L_x_14089:
[----:B------:R-:W-:Y:S05]  /*5d90*/  BRA `(.L_x_14083) ;  /* 0x0000000800807947 */ /* 0x000fea0003800000 */
.L_x_14078:
[----:B------:R-:W-:Y:S04]  /*5da0*/  BSSY.RECONVERGENT B0, `(.L_x_14083) ;  /* 0x000009f000007945 */ /* 0x000fe80003800200 */
[----:B------:R-:W-:Y:S05]  /*5db0*/  @!P0 BRA `(.L_x_14091) ;  /* 0x00000004005c8947 */ /* 0x000fea0003800000 */
[----:B------:R-:W-:Y:S01]  /*5dc0*/  ISETP.LT.AND P1, PT, RZ, UR27, PT ;  /* 0x0000001bff007c0c */ /* 0x000fe2000bf21270 */
[----:B------:R-:W-:-:S12]  /*5dd0*/  BRA.U !UP3, `(.L_x_14092) ;  /* 0x000000010b407547 */ /* 0x000fd8000b800000 */
[----:B0-----:R-:W-:Y:S01]  /*5de0*/  MOV R2, UR29 ;  /* 0x0000001d00027c02 */ /* 0x001fe20008000f00 */
[----:B------:R-:W-:Y:S01]  /*5df0*/  UMOV UR4, URZ ;  /* 0x000000ff00047c82 */ /* 0x000fe20008000000 */
[----:B------:R-:W-:Y:S02]  /*5e00*/  ISETP.LT.AND P2, PT, RZ, UR27, PT ;  /* 0x0000001bff007c0c */ /* 0x000fe4000bf41270 */
[----:B------:R-:W-:Y:S01]  /*5e10*/  MOV R52, UR4 ;  /* 0x0000000400347c02 */ /* 0x000fe20008000f00 */
[----:B------:R-:W-:-:S04]  /*5e20*/  FFMA.FTZ R2, R166, R2, UR30 ;  /* 0x0000001ea6027e23 */ /* 0x000fc80008010002 */
[----:B------:R-:W-:-:S04]  /*5e30*/  FADD.FTZ R2, R216, -R2 ;  /* 0x80000002d8027221 */ /* 0x000fc80000010000 */
[----:B------:R-:W-:-:S05]  /*5e40*/  FMUL.FTZ R2, R2, UR28 ;  /* 0x0000001c02027c20 */ /* 0x000fca0008410000 */
[----:B------:R-:W-:Y:S02]  /*5e50*/  FSEL R2, R2, RZ, P2 ;  /* 0x000000ff02027208 */ /* 0x000fe40001000000 */
        /* <DEDUP_REMOVED lines=8> */
.L_x_14092:
[----:B------:R-:W-:Y:S05]  /*5ee0*/  BRA.U !UP3, `(.L_x_14093) ;  /* 0x000000010b447547 */ /* 0x000fea000b800000 */
[----:B0-----:R-:W-:Y:S01]  /*5ef0*/  MOV R2, UR29 ;  /* 0x0000001d00027c02 */ /* 0x001fe20008000f00 */
[----:B------:R-:W-:Y:S01]  /*5f00*/  UMOV UR4, URZ ;  /* 0x000000ff00047c82 */ /* 0x000fe20008000000 */
[----:B------:R-:W-:Y:S02]  /*5f10*/  ISETP.LT.AND P2, PT, RZ, UR27, PT ;  /* 0x0000001bff007c0c */ /* 0x000fe4000bf41270 */
[----:B------:R-:W-:Y:S01]  /*5f20*/  SHF.R.U64 R128, R234, 0x10, R235 ;  /* 0x00000010ea807819 */ /* 0x000fe200000012eb */
[----:B------:R-:W-:Y:S01]  /*5f30*/  FFMA.FTZ R2, R199, R2, UR30 ;  /* 0x0000001ec7027e23 */ /* 0x000fe20008010002 */
[----:B------:R-:W-:-:S03]  /*5f40*/  MOV R53, UR4 ;  /* 0x0000000400357c02 */ /* 0x000fc60008000f00 */
        /* <DEDUP_REMOVED lines=11> */
.L_x_14093:
[----:B------:R-:W-:Y:S05]  /*6000*/  BRA.U !UP3, `(.L_x_14094) ;  /* 0x000000010b407547 */ /* 0x000fea000b800000 */
        /* <DEDUP_REMOVED lines=16> */
.L_x_14094:
        /* <DEDUP_REMOVED lines=22> */
[----:B------:R-:W-:Y:S01]  /*6270*/  ISETP.GE.U32.AND P1, PT, R4, 0x1000000, PT ;  /* 0x010000000400780c */ /* 0x000fe20003f26070 */
[----:B------:R-:W-:Y:S02]  /*6280*/  UMOV UR4, URZ ;  /* 0x000000ff00047c82 */ /* 0x000fe40008000000 */
        /* <DEDUP_REMOVED lines=8> */
[----:B------:R-:W-:Y:S01]  /*6310*/  FMUL.FTZ R55, R55, R2 ;  /* 0x0000000237377220 */ /* 0x000fe20000410000 */
[----:B------:R-:W-:Y:S06]  /*6320*/  BRA `(.L_x_14095) ;  /* 0x0000000400187947 */ /* 0x000fec0003800000 */
.L_x_14091:
        /* <DEDUP_REMOVED lines=17> */
.L_x_14096:
        /* <DEDUP_REMOVED lines=18> */
.L_x_14097:
        /* <DEDUP_REMOVED lines=17> */
.L_x_14098:
[----:B------:R-:W-:Y:S05]  /*6670*/  BRA.U !UP3, `(.L_x_14095) ;  /* 0x000000010b447547 */ /* 0x000fea000b800000 */
[----:B0-----:R-:W-:Y:S01]  /*6680*/  MOV R2, UR29 ;  /* 0x0000001d00027c02 */ /* 0x001fe20008000f00 */
[----:B------:R-:W-:Y:S01]  /*6690*/  UMOV UR4, URZ ;  /* 0x000000ff00047c82 */ /* 0x000fe20008000000 */
[----:B------:R-:W-:Y:S02]  /*66a0*/  ISETP.LT.AND P1, PT, RZ, UR27, PT ;  /* 0x0000001bff007c0c */ /* 0x000fe4000bf21270 */
[----:B------:R-:W-:Y:S01]  /*66b0*/  ISETP.GE.U32.AND P2, PT, R4, 0x1000000, PT ;  /* 0x010000000400780c */ /* 0x000fe20003f46070 */
[----:B------:R-:W-:Y:S01]  /*66c0*/  FFMA.FTZ R2, R200, R2, UR30 ;  /* 0x0000001ec8027e23 */ /* 0x000fe20008010002 */
[----:B------:R-:W-:Y:S02]  /*66d0*/  SHF.R.U32.HI R162, RZ, 0x10, R235 ;  /* 0x00000010ffa27819 */ /* 0x000fe400000116eb */
[----:B------:R-:W-:Y:S01]  /*66e0*/  MOV R55, UR4 ;  /* 0x0000000400377c02 */ /* 0x000fe20008000f00 */
[----:B------:R-:W-:-:S04]  /*66f0*/  FADD.FTZ R2, R169, -R2 ;  /* 0x80000002a9027221 */ /* 0x000fc80000010000 */
[----:B------:R-:W-:-:S05]  /*6700*/  FMUL.FTZ R2, R2, UR28 ;  /* 0x0000001c02027c20 */ /* 0x000fca0008410000 */
[----:B------:R-:W-:-:S05]  /*6710*/  FSEL R2, R2, RZ, P1 ;  /* 0x000000ff02027208 */ /* 0x000fca0000800000 */
[----:B------:R-:W-:-:S04]  /*6720*/  FMUL.FTZ R2, R2, UR21 ;  /* 0x0000001502027c20 */ /* 0x000fc80008410000 */
[----:B------:R-:W-:-:S04]  /*6730*/  FMUL.FTZ R2, R2, UR20 ;  /* 0x0000001402027c20 */ /* 0x000fc80008410000 */
[----:B-----5:R-:W-:-:S05]  /*6740*/  FMUL.FTZ R3, R123, R2 ;  /* 0x000000027b037220 */ /* 0x020fca0000410000 */
[----:B------:R-:W-:-:S05]  /*6750*/  FSEL R3, R3, RZ, P2 ;  /* 0x000000ff03037208 */ /* 0x000fca0001000000 */
[----:B------:R-:W-:Y:S01]  /*6760*/  FADD.FTZ R99, R99, R3 ;  /* 0x0000000363637221 */ /* 0x000fe20000010000 */
[----:B------:R-:W-:-:S05]  /*6770*/  @P2 HADD2.F32 R3, -RZ, R162.H0_H0 ;  /* 0x200000a2ff032230 */ /* 0x000fca0000004100 */
[----:B------:R-:W-:-:S07]  /*6780*/  @P2 FMUL.FTZ R55, R3, R2 ;  /* 0x0000000203372220 */ /* 0x000fce0000410000 */
.L_x_14095:
[----:B------:R-:W-:Y:S05]  /*6790*/  BSYNC.RECONVERGENT B0 ;  /* 0x0000000000007941 */ /* 0x000fea0003800200 */
.L_x_14083:
[----:B0-----:R-:W0:Y:S01]  /*67a0*/  @P0 LDC.64 R2, c[0x0][0x478] ;  /* 0x00011e00ff020b82 */ /* 0x001e220000000a00 */
[----:B------:R-:W-:Y:S01]  /*67b0*/  PLOP3.LUT P1, PT, PT, PT, UP3, 0x80, 0x8 ;  /* 0x000000000008781c */ /* 0x000fe20003f2f038 */
[----:B------:R-:W1:Y:S01]  /*67c0*/  @UP3 LDCU.64 UR32, c[0x0][0x468] ;  /* 0x00008d00ff2037ac */ /* 0x000e620008000a00 */
[----:B------:R-:W-:-:S05]  /*67d0*/  @P0 IADD3 R4, PT, PT, R160, 0x100, RZ ;  /* 0x00000100a0040810 */ /* 0x000fca0007ffe0ff */
[----:B0-----:R-:W-:-:S05]  /*67e0*/  @P0 IMAD.WIDE.U32 R2, R4, 0x10, R2 ;  /* 0x0000001004020825 */ /* 0x001fca00078e0002 */
[----:B------:R0:W-:Y:S02]  /*67f0*/  @P0 STG.E.128 desc[UR18][R2.64], R128 ;  /* 0x0000008002000986 */ /* 0x0001e4000c101d12 */
[----:B0-----:R-:W-:Y:S01]  /*6800*/  HFMA2 R3, -RZ, RZ, 0, 9.5367431640625e-07 ;  /* 0x00000010ff037431 */ /* 0x001fe200000001ff */
[----:B------:R-:W-:-:S05]  /*6810*/  @P1 IADD3 R2, PT, PT, R161, 0x100, RZ ;  /* 0x00000100a1021810 */ /* 0x000fca0007ffe0ff */
[----:B-1----:R-:W-:-:S05]  /*6820*/  @P1 IMAD.WIDE.U32 R2, R2, R3, UR32 ;  /* 0x0000002002021e25 */ /* 0x002fca000f8e0003 */
[----:B------:R0:W-:Y:S01]  /*6830*/  @P1 STG.E.128 desc[UR18][R2.64], R52 ;  /* 0x0000003402001986 */ /* 0x0001e2000c101d12 */
[----:B------:R-:W-:Y:S05]  /*6840*/  BRA.U !UP3, `(.L_x_14099) ;  /* 0x000000010b107547 */ /* 0x000fea000b800000 */
[----:B0-----:R-:W0:Y:S01]  /*6850*/  LDC.64 R2, c[0x0][0x390] ;  /* 0x0000e400ff027b82 */ /* 0x001e220000000a00 */
[----:B-----5:R-:W-:-:S05]  /*6860*/  IADD3 R120, PT, PT, R161, 0x180, RZ ;  /* 0x00000180a1787810 */ /* 0x020fca0007ffe0ff */
[----:B0-----:R-:W-:-:S06]  /*6870*/  IMAD.WIDE.U32 R120, R120, 0x10, R2 ;  /* 0x0000001078787825 */ /* 0x001fcc00078e0002 */
[----:B------:R-:W5:Y:S02]  /*6880*/  LDG.E.128 R120, desc[UR18][R120.64] ;  /* 0x0000001278787981 */ /* 0x000f64000c1e1d00 */
.L_x_14099:
        /* <DEDUP_REMOVED lines=12> */
[----:B------:R-:W-:Y:S01]  /*6950*/  FMUL.FTZ R2, R2, UR20 ;  /* 0x0000001402027c20 */ /* 0x000fe20008410000 */
[----:B------:R-:W-:-:S03]  /*6960*/  MOV R52, UR4 ;  /* 0x0000000400347c02 */ /* 0x000fc60008000f00 */
[----:B-----5:R-:W-:-:S05]  /*6970*/  FMUL.FTZ R4, R120, R2 ;  /* 0x0000000278047220 */ /* 0x020fca0000410000 */
[----:B------:R-:W-:-:S05]  /*6980*/  FSEL R4, R4, RZ, P2 ;  /* 0x000000ff04047208 */ /* 0x000fca0001000000 */
[----:B------:R-:W-:Y:S01]  /*6990*/  FADD.FTZ R100, R100, R4 ;  /* 0x0000000464647221 */ /* 0x000fe20000010000 */
[----:B------:R-:W-:-:S05]  /*69a0*/  @P2 HADD2.F32 R4, -RZ, R236.H0_H0 ;  /* 0x200000ecff042230 */ /* 0x000fca0000004100 */
[----:B------:R-:W-:-:S07]  /*69b0*/  @P2 FMUL.FTZ R52, R2, R4 ;  /* 0x0000000402342220 */ /* 0x000fce0000410000 */
.L_x_14102:
        /* <DEDUP_REMOVED lines=17> */
.L_x_14103:
        /* <DEDUP_REMOVED lines=16> */
.L_x_14104:
[----:B------:R-:W-:Y:S02]  /*6bd0*/  MOV R2, UR29 ;  /* 0x0000001d00027c02 */ /* 0x000fe40008000f00 */
[----:B------:R-:W-:Y:S02]  /*6be0*/  MOV R130, R128 ;  /* 0x0000008000827202 */ /* 0x000fe40000000f00 */
[----:B------:R-:W-:Y:S01]  /*6bf0*/  MOV R128, R3 ;  /* 0x0000000300807202 */ /* 0x000fe20000000f00 */
[----:B------:R-:W-:-:S04]  /*6c00*/  @P1 FFMA.FTZ R2, R202, R2, UR30 ;  /* 0x0000001eca021e23 */ /* 0x000fc80008010002 */
[----:B------:R-:W-:Y:S01]  /*6c10*/  @P1 FADD.FTZ R129, R173, -R2 ;  /* 0x80000002ad811221 */ /* 0x000fe20000010000 */
[----:B------:R-:W-:-:S03]  /*6c20*/  MOV R2, R39 ;  /* 0x0000002700027202 */ /* 0x000fc60000000f00 */
[----:B------:R-:W-:Y:S01]  /*6c30*/  @P1 FFMA.FTZ R2, R129, UR28, R39 ;  /* 0x0000001c81021c23 */ /* 0x000fe20008010027 */
[----:B------:R-:W-:-:S04]  /*6c40*/  MOV R129, R4 ;  /* 0x0000000400817202 */ /* 0x000fc80000000f00 */
        /* <DEDUP_REMOVED lines=15> */
.L_x_14107:
[----:B------:R-:W-:Y:S05]  /*6d40*/  BSYNC.RECONVERGENT B0 ;  /* 0x0000000000007941 */ /* 0x000fea0003800200 */
.L_x_14106:
[----:B------:R-:W-:Y:S05]  /*6d50*/  BRA `(.L_x_14105) ;  /* 0x0000000c00a87947 */ /* 0x000fea0003800000 */
.L_x_14101:
        /* <DEDUP_REMOVED lines=17> */
.L_x_14108:
        /* <DEDUP_REMOVED lines=18> */
.L_x_14109:
        /* <DEDUP_REMOVED lines=17> */
.L_x_14110:
        /* <DEDUP_REMOVED lines=20> */
.L_x_14112:
[----:B------:R-:W-:Y:S05]  /*71e0*/  BSYNC.RECONVERGENT B0 ;  /* 0x0000000000007941 */ /* 0x000fea0003800200 */
.L_x_14111:
[----:B------:R-:W-:Y:S05]  /*71f0*/  BRA `(.L_x_14105) ;  /* 0x0000000800807947 */ /* 0x000fea0003800000 */
.L_x_14100:
        /* <DEDUP_REMOVED lines=20> */
.L_x_14114:
        /* <DEDUP_REMOVED lines=18> */
.L_x_14115:
        /* <DEDUP_REMOVED lines=17> */
.L_x_14116:
        /* <DEDUP_REMOVED lines=34> */
.L_x_14113:
        /* <DEDUP_REMOVED lines=17> */
.L_x_14118:
        /* <DEDUP_REMOVED lines=18> */
.L_x_14119:
        /* <DEDUP_REMOVED lines=17> */
.L_x_14120:
        /* <DEDUP_REMOVED lines=18> */
.L_x_14117:
[----:B------:R-:W-:Y:S05]  /*7bf0*/  BSYNC.RECONVERGENT B0 ;  /* 0x0000000000007941 */ /* 0x000fea0003800200 */
.L_x_14105:
        /* <DEDUP_REMOVED lines=15> */
.L_x_14121:
        /* <DEDUP_REMOVED lines=19> */
.L_x_14124:
        /* <DEDUP_REMOVED lines=10> */
[----:B------:R-:W-:Y:S01]  /*7ec0*/  FMUL.FTZ R2, R2, UR20 ;  /* 0x0000001402027c20 */ /* 0x000fe20008410000 */
[----:B------:R-:W-:-:S03]  /*7ed0*/  MOV R53, UR4 ;  /* 0x0000000400357c02 */ /* 0x000fc60008000f00 */
[----:B-----5:R-:W-:-:S05]  /*7ee0*/  FMUL.FTZ R5, R121, R2 ;  /* 0x0000000279057220 */ /* 0x020fca0000410000 */
[----:B------:R-:W-:-:S05]  /*7ef0*/  FSEL R5, R5, RZ, P2 ;  /* 0x000000ff05057208 */ /* 0x000fca0001000000 */
[----:B------:R-:W-:Y:S01]  /*7f00*/  FADD.FTZ R105, R105, R5 ;  /* 0x0000000569697221 */ /* 0x000fe20000010000 */
[----:B------:R-:W-:-:S05]  /*7f10*/  @P2 HADD2.F32 R5, -RZ, R128.H0_H0 ;  /* 0x20000080ff052230 */ /* 0x000fca0000004100 */
[----:B------:R-:W-:-:S07]  /*7f20*/  @P2 FMUL.FTZ R53, R2, R5 ;  /* 0x0000000502352220 */ /* 0x000fce0000410000 */
.L_x_14125:
        /* <DEDUP_REMOVED lines=16> */
.L_x_14126:
        /* <DEDUP_REMOVED lines=20> */
[----:B------:R-:W-:-:S05]  /*8170*/  HADD2.F32 R55, -RZ, R252.H0_H0 ;  /* 0x200000fcff377230 */ /* 0x000fca0000004100 */
[----:B------:R-:W-:-:S07]  /*8180*/  FMUL.FTZ R55, R2, R55 ;  /* 0x0000003702377220 */ /* 0x000fce0000410000 */
.L_x_14129:
[----:B------:R-:W-:Y:S05]  /*8190*/  BSYNC.RECONVERGENT B0 ;  /* 0x0000000000007941 */ /* 0x000fea0003800200 */
.L_x_14128:
[----:B------:R-:W-:Y:S05]  /*81a0*/  BRA `(.L_x_14127) ;  /* 0x0000000c009c7947 */ /* 0x000fea0003800000 */
.L_x_14123:
        /* <DEDUP_REMOVED lines=17> */
.L_x_14130:
        /* <DEDUP_REMOVED lines=18> */
.L_x_14131:
        /* <DEDUP_REMOVED lines=17> */
.L_x_14132:
        /* <DEDUP_REMOVED lines=17> */
[----:B------:R-:W-:-:S05]  /*8600*/  HADD2.F32 R55, -RZ, R252.H0_H0 ;  /* 0x200000fcff377230 */ /* 0x000fca0000004100 */
[----:B------:R-:W-:-:S07]  /*8610*/  FMUL.FTZ R55, R55, R2 ;  /* 0x0000000237377220 */ /* 0x000fce0000410000 */
.L_x_14134:
[----:B------:R-:W-:Y:S05]  /*8620*/  BSYNC.RECONVERGENT B0 ;  /* 0x0000000000007941 */ /* 0x000fea0003800200 */
.L_x_14133:
[----:B------:R-:W-:Y:S05]  /*8630*/  BRA `(.L_x_14127) ;  /* 0x0000000800787947 */ /* 0x000fea0003800000 */
.L_x_14122:
[----:B------:R-:W-:Y:S04]  /*8640*/  BSSY.RECONVERGENT B0, `(.L_x_14127) ;  /* 0x000009d000007945 */ /* 0x000fe80003800200 */
[----:B------:R-:W-:Y:S05]  /*8650*/  @!P0 BRA `(.L_x_14135) ;  /* 0x0000000400588947 */ /* 0x000fea0003800000 */
[----:B------:R-:W-:Y:S01]  /*8660*/  ISETP.LT.AND P1, PT, RZ, UR27, PT ;  /* 0x0000001bff007c0c */ /* 0x000fe2000bf21270 */
[----:B------:R-:W-:-:S12]  /*8670*/  BRA.U !UP3, `(.L_x_14136) ;  /* 0x000000010b407547 */ /* 0x000fd8000b800000 */
[----:B0-----:R-:W-:Y:S01]  /*8680*/  MOV R2, UR29 ;  /* 0x0000001d00027c02 */ /* 0x001fe20008000f00 */
[----:B------:R-:W-:Y:S01]  /*8690*/  UMOV UR4, URZ ;  /* 0x000000ff00047c82 */ /* 0x000fe20008000000 */
[----:B------:R-:W-:Y:S02]  /*86a0*/  LOP3.LUT P3, RZ, R6, 0xff, RZ, 0xc0, !PT ;  /* 0x000000ff06ff7812 */ /* 0x000fe4000786c0ff */
[----:B------:R-:W-:Y:S01]  /*86b0*/  ISETP.LT.AND P2, PT, RZ, UR27, PT ;  /* 0x0000001bff007c0c */ /* 0x000fe2000bf41270 */
[----:B------:R-:W-:Y:S01]  /*86c0*/  FFMA.FTZ R2, R174, R2, UR30 ;  /* 0x0000001eae027e23 */ /* 0x000fe20008010002 */
[----:B------:R-:W-:-:S03]  /*86d0*/  MOV R52, UR4 ;  /* 0x0000000400347c02 */ /* 0x000fc60008000f00 */
[----:B------:R-:W-:-:S04]  /*86e0*/  FADD.FTZ R2, R220, -R2 ;  /* 0x80000002dc027221 */ /* 0x000fc80000010000 */
[----:B------:R-:W-:Y:S02]  /*86f0*/  FMUL.FTZ R2, R2, UR28 ;  /* 0x0000001c02027c20 */ /* 0x000fe40008410000 */
[----:B------:R-:W-:-:S03]  /*8700*/  @P3 HADD2.F32 R3, -RZ, R238.H0_H0 ;  /* 0x200000eeff033230 */ /* 0x000fc60000004100 */
[----:B------:R-:W-:-:S05]  /*8710*/  FSEL R2, R2, RZ, P2 ;  /* 0x000000ff02027208 */ /* 0x000fca0001000000 */
[----:B------:R-:W-:-:S04]  /*8720*/  FMUL.FTZ R2, R2, UR21 ;  /* 0x0000001502027c20 */ /* 0x000fc80008410000 */
[----:B------:R-:W-:-:S04]  /*8730*/  FMUL.FTZ R2, R2, UR20 ;  /* 0x0000001402027c20 */ /* 0x000fc80008410000 */
[-C--:B------:R-:W-:Y:S01]  /*8740*/  @P3 FMUL.FTZ R52, R3, R2.reuse ;  /* 0x0000000203343220 */ /* 0x080fe20000410000 */
[----:B-----5:R-:W-:-:S05]  /*8750*/  FMUL.FTZ R2, R120, R2 ;  /* 0x0000000278027220 */ /* 0x020fca0000410000 */
[----:B------:R-:W-:-:S05]  /*8760*/  FSEL R2, R2, RZ, P3 ;  /* 0x000000ff02027208 */ /* 0x000fca0001800000 */
[----:B------:R-:W-:-:S07]  /*8770*/  FADD.FTZ R104, R104, R2 ;  /* 0x0000000268687221 */ /* 0x000fce0000010000 */
.L_x_14136:
[----:B------:R-:W-:Y:S05]  /*8780*/  BRA.U !UP3, `(.L_x_14137) ;  /* 0x000000010b447547 */ /* 0x000fea000b800000 */
[----:B0-----:R-:W-:Y:S01]  /*8790*/  MOV R2, UR29 ;  /* 0x0000001d00027c02 */ /* 0x001fe20008000f00 */
[----:B------:R-:W-:Y:S01]  /*87a0*/  UMOV UR4, URZ ;  /* 0x000000ff00047c82 */ /* 0x000fe20008000000 */
[----:B------:R-:W-:Y:S02]  /*87b0*/  LOP3.LUT P3, RZ, R6, 0xff00, RZ, 0xc0, !PT ;  /* 0x0000ff0006ff7812 */ /* 0x000fe4000786c0ff */
[----:B------:R-:W-:Y:S01]  /*87c0*/  ISETP.LT.AND P2, PT, RZ, UR27, PT ;  /* 0x0000001bff007c0c */ /* 0x000fe2000bf41270 */
[----:B------:R-:W-:Y:S01]  /*87d0*/  FFMA.FTZ R2, R203, R2, UR30 ;  /* 0x0000001ecb027e23 */ /* 0x000fe20008010002 */
[----:B------:R-:W-:Y:S02]  /*87e0*/  SHF.R.U64 R3, R238, 0x10, R239 ;  /* 0x00000010ee037819 */ /* 0x000fe400000012ef */
[----:B------:R-:W-:Y:S01]  /*87f0*/  MOV R53, UR4 ;  /* 0x0000000400357c02 */ /* 0x000fe20008000f00 */
        /* <DEDUP_REMOVED lines=10> */
.L_x_14137:
[----:B------:R-:W-:Y:S05]  /*88a0*/  BRA.U !UP3, `(.L_x_14138) ;  /* 0x000000010b407547 */ /* 0x000fea000b800000 */
        /* <DEDUP_REMOVED lines=16> */
.L_x_14138:
        /* <DEDUP_REMOVED lines=30> */
[----:B------:R-:W-:-:S05]  /*8b90*/  HADD2.F32 R55, -RZ, R252.H0_H0 ;  /* 0x200000fcff377230 */ /* 0x000fca0000004100 */
[----:B------:R-:W-:Y:S01]  /*8ba0*/  FMUL.FTZ R55, R55, R2 ;  /* 0x0000000237377220 */ /* 0x000fe20000410000 */
[----:B------:R-:W-:Y:S06]  /*8bb0*/  BRA `(.L_x_14139) ;  /* 0x0000000400147947 */ /* 0x000fec0003800000 */
.L_x_14135:
        /* <DEDUP_REMOVED lines=17> */
.L_x_14140:
        /* <DEDUP_REMOVED lines=18> */
.L_x_14141:
        /* <DEDUP_REMOVED lines=17> */
.L_x_14142:
[----:B------:R-:W-:Y:S05]  /*8f00*/  BRA.U !UP3, `(.L_x_14139) ;  /* 0x000000010b407547 */ /* 0x000fea000b800000 */
[----:B0-----:R-:W-:Y:S01]  /*8f10*/  MOV R2, UR29 ;  /* 0x0000001d00027c02 */ /* 0x001fe20008000f00 */
[----:B------:R-:W-:Y:S01]  /*8f20*/  UMOV UR4, URZ ;  /* 0x000000ff00047c82 */ /* 0x000fe20008000000 */
[----:B------:R-:W-:Y:S02]  /*8f30*/  ISETP.LT.AND P1, PT, RZ, UR27, PT ;  /* 0x0000001bff007c0c */ /* 0x000fe4000bf21270 */
[----:B------:R-:W-:Y:S01]  /*8f40*/  ISETP.GE.U32.AND P2, PT, R6, 0x1000000, PT ;  /* 0x010000000600780c */ /* 0x000fe20003f46070 */
[----:B------:R-:W-:Y:S01]  /*8f50*/  FFMA.FTZ R2, R204, R2, UR30 ;  /* 0x0000001ecc027e23 */ /* 0x000fe20008010002 */
[----:B------:R-:W-:-:S03]  /*8f60*/  MOV R55, UR4 ;  /* 0x0000000400377c02 */ /* 0x000fc60008000f00 */
        /* <DEDUP_REMOVED lines=10> */
.L_x_14139:
[----:B------:R-:W-:Y:S05]  /*9010*/  BSYNC.RECONVERGENT B0 ;  /* 0x0000000000007941 */ /* 0x000fea0003800200 */
.L_x_14127:
        /* <DEDUP_REMOVED lines=15> */
.L_x_14143:
[----:B------:R-:W-:Y:S05]  /*9110*/  BRA.U !UP0, `(.L_x_14144) ;  /* 0x0000000908507547 */ /* 0x000fea000b800000 */
[----:B------:R-:W-:Y:S05]  /*9120*/  @!P0 BRA `(.L_x_14145) ;  /* 0x0000000400288947 */ /* 0x000fea0003800000 */
[----:B------:R-:W-:Y:S02]  /*9130*/  PLOP3.LUT P1, PT, PT, PT, UP2, 0x80, 0x8 ;  /* 0x000000000008781c */ /* 0x000fe40003f2f028 */
[----:B0-----:R-:W-:Y:S02]  /*9140*/  MOV R2, UR29 ;  /* 0x0000001d00027c02 */ /* 0x001fe40008000f00 */
[----:B------:R-:W-:Y:S02]  /*9150*/  MOV R3, UR29 ;  /* 0x0000001d00037c02 */ /* 0x000fe40008000f00 */
[----:B------:R-:W-:-:S07]  /*9160*/  MOV R4, R29 ;  /* 0x0000001d00047202 */ /* 0x000fce0000000f00 */
[----:B------:R-:W-:Y:S01]  /*9170*/  @P1 FFMA.FTZ R2, R205, R2, UR30 ;  /* 0x0000001ecd021e23 */ /* 0x000fe20008010002 */
[----:B------:R-:W-:-:S03]  /*9180*/  @P1 FFMA.FTZ R3, R178, R3, UR30 ;  /* 0x0000001eb2031e23 */ /* 0x000fc60008010003 */
[----:B------:R-:W-:-:S04]  /*9190*/  @P1 FADD.FTZ R2, R179, -R2 ;  /* 0x80000002b3021221 */ /* 0x000fc80000010000 */
[----:B------:R-:W-:Y:S01]  /*91a0*/  @P1 FFMA.FTZ R4, R2, UR28, R29 ;  /* 0x0000001c02041c23 */ /* 0x000fe2000801001d */
[----:B------:R-:W-:Y:S01]  /*91b0*/  @P1 FADD.FTZ R2, R222, -R3 ;  /* 0x80000003de021221 */ /* 0x000fe20000010000 */
[----:B------:R-:W-:-:S03]  /*91c0*/  MOV R3, R28 ;  /* 0x0000001c00037202 */ /* 0x000fc60000000f00 */
        /* <DEDUP_REMOVED lines=12> */
.L_x_14146:
[----:B------:R-:W-:Y:S05]  /*9290*/  BRA.U !UP3, `(.L_x_14147) ;  /* 0x000000010b2c7547 */ /* 0x000fea000b800000 */
        /* <DEDUP_REMOVED lines=11> */
.L_x_14147:
        /* <DEDUP_REMOVED lines=16> */
.L_x_14148:
[----:B------:R-:W-:Y:S02]  /*9450*/  MOV R2, UR29 ;  /* 0x0000001d00027c02 */ /* 0x000fe40008000f00 */
[----:B------:R-:W-:Y:S02]  /*9460*/  MOV R130, R5 ;  /* 0x0000000500827202 */ /* 0x000fe40000000f00 */
[----:B------:R-:W-:Y:S01]  /*9470*/  MOV R129, R4 ;  /* 0x0000000400817202 */ /* 0x000fe20000000f00 */
[----:B------:R-:W-:Y:S01]  /*9480*/  @P1 FFMA.FTZ R2, R206, R2, UR30 ;  /* 0x0000001ece021e23 */ /* 0x000fe20008010002 */
[----:B------:R-:W-:-:S03]  /*9490*/  MOV R128, R3 ;  /* 0x0000000300807202 */ /* 0x000fc60000000f00 */
        /* <DEDUP_REMOVED lines=15> */
[----:B------:R-:W-:-:S05]  /*9590*/  HADD2.F32 R55, -RZ, R252.H1_H1 ;  /* 0x300000fcff377230 */ /* 0x000fca0000004100 */
[----:B------:R-:W-:-:S07]  /*95a0*/  FMUL.FTZ R55, R2, R55 ;  /* 0x0000003702377220 */ /* 0x000fce0000410000 */
.L_x_14151:
[----:B------:R-:W-:Y:S05]  /*95b0*/  BSYNC.RECONVERGENT B0 ;  /* 0x0000000000007941 */ /* 0x000fea0003800200 */
.L_x_14150:
[----:B------:R-:W-:Y:S05]  /*95c0*/  BRA `(.L_x_14149) ;  /* 0x0000000c009c7947 */ /* 0x000fea0003800000 */
.L_x_14145:
        /* <DEDUP_REMOVED lines=17> */
.L_x_14152:
        /* <DEDUP_REMOVED lines=18> */
.L_x_14153:
        /* <DEDUP_REMOVED lines=17> */
.L_x_14154:
        /* <DEDUP_REMOVED lines=17> */
[----:B------:R-:W-:-:S05]  /*9a20*/  HADD2.F32 R55, -RZ, R252.H1_H1 ;  /* 0x300000fcff377230 */ /* 0x000fca0000004100 */
[----:B------:R-:W-:-:S07]  /*9a30*/  FMUL.FTZ R55, R55, R2 ;  /* 0x0000000237377220 */ /* 0x000fce0000410000 */
.L_x_14156:
[----:B------:R-:W-:Y:S05]  /*9a40*/  BSYNC.RECONVERGENT B0 ;  /* 0x0000000000007941 */ /* 0x000fea0003800200 */
.L_x_14155:
[----:B------:R-:W-:Y:S05]  /*9a50*/  BRA `(.L_x_14149) ;  /* 0x0000000800787947 */ /* 0x000fea0003800000 */
.L_x_14144:
        /* <DEDUP_REMOVED lines=20> */
.L_x_14158:
        /* <DEDUP_REMOVED lines=18> */
.L_x_14159:
        /* <DEDUP_REMOVED lines=17> */
.L_x_14160:
        /* <DEDUP_REMOVED lines=30> */
[----:B------:R-:W-:-:S05]  /*9fb0*/  HADD2.F32 R55, -RZ, R252.H1_H1 ;  /* 0x300000fcff377230 */ /* 0x000fca0000004100 */
[----:B------:R-:W-:Y:S01]  /*9fc0*/  FMUL.FTZ R55, R55, R2 ;  /* 0x0000000237377220 */ /* 0x000fe20000410000 */
[----:B------:R-:W-:Y:S06]  /*9fd0*/  BRA `(.L_x_14161) ;  /* 0x0000000400147947 */ /* 0x000fec0003800000 */
.L_x_14157:
        /* <DEDUP_REMOVED lines=17> */
.L_x_14162:
        /* <DEDUP_REMOVED lines=18> */
.L_x_14163:
        /* <DEDUP_REMOVED lines=17> */
.L_x_14164:
        /* <DEDUP_REMOVED lines=9> */
[----:B------:R-:W-:-:S03]  /*a3b0*/  ISETP.GE.U32.AND P1, PT, R7, 0x1000000, PT ;  /* 0x010000000700780c */ /* 0x000fc60003f26070 */
[----:B------:R-:W-:-:S04]  /*a3c0*/  FMUL.FTZ R2, R2, UR21 ;  /* 0x0000001502027c20 */ /* 0x000fc80008410000 */
[----:B------:R-:W-:-:S04]  /*a3d0*/  FMUL.FTZ R2, R2, UR20 ;  /* 0x0000001402027c20 */ /* 0x000fc80008410000 */
[----:B-----5:R-:W-:-:S05]  /*a3e0*/  FMUL.FTZ R3, R123, R2 ;  /* 0x000000027b037220 */ /* 0x020fca0000410000 */
[----:B------:R-:W-:-:S05]  /*a3f0*/  FSEL R3, R3, RZ, P1 ;  /* 0x000000ff03037208 */ /* 0x000fca0000800000 */
[----:B------:R-:W-:Y:S01]  /*a400*/  FADD.FTZ R111, R111, R3 ;  /* 0x000000036f6f7221 */ /* 0x000fe20000010000 */
[----:B------:R-:W-:-:S05]  /*a410*/  @P1 HADD2.F32 R3, -RZ, R252.H1_H1 ;  /* 0x300000fcff031230 */ /* 0x000fca0000004100 */
[----:B------:R-:W-:-:S07]  /*a420*/  @P1 FMUL.FTZ R55, R3, R2 ;  /* 0x0000000203371220 */ /* 0x000fce0000410000 */
.L_x_14161:
[----:B------:R-:W-:Y:S05]  /*a430*/  BSYNC.RECONVERGENT B0 ;  /* 0x0000000000007941 */ /* 0x000fea0003800200 */
.L_x_14149:
        /* <DEDUP_REMOVED lines=15> */
.L_x_14165:
[----:B------:R-:W-:Y:S05]  /*a530*/  BRA.U !UP0, `(.L_x_14166) ;  /* 0x0000000908587547 */ /* 0x000fea000b800000 */
[----:B------:R-:W-:Y:S05]  /*a540*/  @!P0 BRA `(.L_x_14167) ;  /* 0x00000004002c8947 */ /* 0x000fea0003800000 */
[----:B------:R-:W-:Y:S02]  /*a550*/  PLOP3.LUT P1, PT, PT, PT, UP2, 0x80, 0x8 ;  /* 0x000000000008781c */ /* 0x000fe40003f2f028 */
[----:B0-----:R-:W-:Y:S02]  /*a560*/  MOV R2, UR29 ;  /* 0x0000001d00027c02 */ /* 0x001fe40008000f00 */
[----:B------:R-:W-:Y:S02]  /*a570*/  MOV R4, R25 ;  /* 0x0000001900047202 */ /* 0x000fe40000000f00 */
[----:B------:R-:W-:Y:S02]  /*a580*/  MOV R3, UR29 ;  /* 0x0000001d00037c02 */ /* 0x000fe40008000f00 */
[----:B------:R-:W-:-:S05]  /*a590*/  MOV R5, R26 ;  /* 0x0000001a00057202 */ /* 0x000fca0000000f00 */
[----:B------:R-:W-:Y:S01]  /*a5a0*/  @P1 FFMA.FTZ R2, R207, R2, UR30 ;  /* 0x0000001ecf021e23 */ /* 0x000fe20008010002 */
[----:B------:R-:W-:-:S03]  /*a5b0*/  @P1 FFMA.FTZ R3, R182, R3, UR30 ;  /* 0x0000001eb6031e23 */ /* 0x000fc60008010003 */
[----:B------:R-:W-:-:S04]  /*a5c0*/  @P1 FADD.FTZ R2, R183, -R2 ;  /* 0x80000002b7021221 */ /* 0x000fc80000010000 */
[----:B------:R-:W-:Y:S01]  /*a5d0*/  @P1 FFMA.FTZ R4, R2, UR28, R25 ;  /* 0x0000001c02041c23 */ /* 0x000fe20008010019 */
[----:B------:R-:W-:-:S05]  /*a5e0*/  MOV R2, UR29 ;  /* 0x0000001d00027c02 */ /* 0x000fca0008000f00 */
[----:B------:R-:W-:-:S04]  /*a5f0*/  @P1 FFMA.FTZ R2, R184, R2, UR30 ;  /* 0x0000001eb8021e23 */ /* 0x000fc80008010002 */
        /* <DEDUP_REMOVED lines=16> */
.L_x_14168:
        /* <DEDUP_REMOVED lines=12> */
.L_x_14169:
[----:B------:R-:W-:Y:S05]  /*a7c0*/  BRA.U !UP3, `(.L_x_14170) ;  /* 0x000000010b287547 */ /* 0x000fea000b800000 */
        /* <DEDUP_REMOVED lines=10> */
.L_x_14170:
        /* <DEDUP_REMOVED lines=23> */
.L_x_14173:
[----:B------:R-:W-:Y:S05]  /*a9e0*/  BSYNC.RECONVERGENT B0 ;  /* 0x0000000000007941 */ /* 0x000fea0003800200 */
.L_x_14172:
[----:B------:R-:W-:Y:S05]  /*a9f0*/  BRA `(.L_x_14171) ;  /* 0x0000000c00a87947 */ /* 0x000fea0003800000 */
.L_x_14167:
        /* <DEDUP_REMOVED lines=17> */
.L_x_14174:
        /* <DEDUP_REMOVED lines=18> */
.L_x_14175:
        /* <DEDUP_REMOVED lines=17> */
.L_x_14176:
[----:B------:R-:W-:Y:S04]  /*ad40*/  BSSY.RECONVERGENT B0, `(.L_x_14177) ;  /* 0x0000014000007945 */ /* 0x000fe80003800200 */
        /* <DEDUP_REMOVED lines=9> */
[----:B------:R-:W-:-:S03]  /*ade0*/  ISETP.GE.U32.AND P1, PT, R244, 0x1000000, PT ;  /* 0x01000000f400780c */ /* 0x000fc60003f26070 */
        /* <DEDUP_REMOVED lines=9> */
.L_x_14178:
[----:B------:R-:W-:Y:S05]  /*ae80*/  BSYNC.RECONVERGENT B0 ;  /* 0x0000000000007941 */ /* 0x000fea0003800200 */
.L_x_14177:
[----:B------:R-:W-:Y:S05]  /*ae90*/  BRA `(.L_x_14171) ;  /* 0x0000000800807947 */ /* 0x000fea0003800000 */
.L_x_14166:
        /* <DEDUP_REMOVED lines=20> */
.L_x_14180:
        /* <DEDUP_REMOVED lines=18> */
.L_x_14181:
        /* <DEDUP_REMOVED lines=17> */
.L_x_14182:
        /* <DEDUP_REMOVED lines=34> */
.L_x_14179:
        /* <DEDUP_REMOVED lines=17> */
.L_x_14184:
        /* <DEDUP_REMOVED lines=18> */
.L_x_14185:
        /* <DEDUP_REMOVED lines=17> */
.L_x_14186:
[----:B------:R-:W-:Y:S05]  /*b770*/  BRA.U !UP3, `(.L_x_14183) ;  /* 0x000000010b447547 */ /* 0x000fea000b800000 */
[----:B0-----:R-:W-:Y:S01]  /*b780*/  MOV R2, UR29 ;  /* 0x0000001d00027c02 */ /* 0x001fe20008000f00 */
[----:B------:R-:W-:Y:S01]  /*b790*/  UMOV UR4, URZ ;  /* 0x000000ff00047c82 */ /* 0x000fe20008000000 */
[----:B------:R-:W-:Y:S02]  /*b7a0*/  ISETP.LT.AND P1, PT, RZ, UR27, PT ;  /* 0x0000001bff007c0c */ /* 0x000fe4000bf21270 */
[----:B------:R-:W-:Y:S01]  /*b7b0*/  SHF.R.U32.HI R4, RZ, 0x10, R243 ;  /* 0x00000010ff047819 */ /* 0x000fe200000116f3 */
[----:B------:R-:W-:Y:S01]  /*b7c0*/  FFMA.FTZ R2, R208, R2, UR30 ;  /* 0x0000001ed0027e23 */ /* 0x000fe20008010002 */
[----:B------:R-:W-:-:S03]  /*b7d0*/  MOV R55, UR4 ;  /* 0x0000000400377c02 */ /* 0x000fc60008000f00 */
        /* <DEDUP_REMOVED lines=9> */
[----:B------:R-:W-:-:S05]  /*b870*/  @P1 HADD2.F32 R3, -RZ, R4.H0_H0 ;  /* 0x20000004ff031230 */ /* 0x000fca0000004100 */
[----:B------:R-:W-:-:S07]  /*b880*/  @P1 FMUL.FTZ R55, R3, R2 ;  /* 0x0000000203371220 */ /* 0x000fce0000410000 */
.L_x_14183:
[----:B------:R-:W-:Y:S05]  /*b890*/  BSYNC.RECONVERGENT B0 ;  /* 0x0000000000007941 */ /* 0x000fea0003800200 */
.L_x_14171:
[----:B0-----:R-:W0:Y:S01]  /*b8a0*/  @P0 LDC.64 R2, c[0x0][0x478] ;  /* 0x00011e00ff020b82 */ /* 0x001e220000000a00 */
[----:B------:R-:W-:Y:S01]  /*b8b0*/  PLOP3.LUT P1, PT, PT, PT, UP3, 0x80, 0x8 ;  /* 0x000000000008781c */ /* 0x000fe20003f2f038 */
[----:B------:R-:W1:Y:S01]  /*b8c0*/  @UP3 LDCU.64 UR32, c[0x0][0x468] ;  /* 0x00008d00ff2037ac */ /* 0x000e620008000a00 */
[----:B------:R-:W-:-:S05]  /*b8d0*/  @P0 IADD3 R4, PT, PT, R160, 0x300, RZ ;  /* 0x00000300a0040810 */ /* 0x000fca0007ffe0ff */
[----:B0-----:R-:W-:-:S05]  /*b8e0*/  @P0 IMAD.WIDE.U32 R2, R4, 0x10, R2 ;  /* 0x0000001004020825 */ /* 0x001fca00078e0002 */
[----:B------:R0:W-:Y:S02]  /*b8f0*/  @P0 STG.E.128 desc[UR18][R2.64], R128 ;  /* 0x0000008002000986 */ /* 0x0001e4000c101d12 */
[----:B0-----:R-:W-:Y:S01]  /*b900*/  HFMA2 R3, -RZ, RZ, 0, 9.5367431640625e-07 ;  /* 0x00000010ff037431 */ /* 0x001fe200000001ff */
        /* <DEDUP_REMOVED lines=8> */
.L_x_14187:
[--C-:B0-----:R-:W-:Y:S02]  /*b990*/  SHF.R.U64 R2, R8, 0x10, R9.reuse ;  /* 0x0000001008027819 */ /* 0x101fe40000001209 */
[----:B------:R-:W-:Y:S02]  /*b9a0*/  SHF.R.U32.HI R3, RZ, 0x10, R9 ;  /* 0x00000010ff037819 */ /* 0x000fe40000011609 */
[----:B------:R-:W-:Y:S02]  /*b9b0*/  PRMT R7, R2, 0x7610, R7 ;  /* 0x0000761002077816 */ /* 0x000fe40000000007 */
[----:B------:R-:W-:Y:S01]  /*b9c0*/  PRMT R162, R3, 0x7610, R162 ;  /* 0x0000761003a27816 */ /* 0x000fe200000000a2 */
[----:B------:R-:W-:Y:S06]  /*b9d0*/  BRA.U !UP0, `(.L_x_14188) ;  /* 0x0000000908447547 */ /* 0x000fec000b800000 */
[----:B------:R-:W-:Y:S05]  /*b9e0*/  @!P0 BRA `(.L_x_14189) ;  /* 0x0000000400208947 */ /* 0x000fea0003800000 */
[----:B------:R-:W-:Y:S02]  /*b9f0*/  PLOP3.LUT P1, PT, PT, PT, UP2, 0x80, 0x8 ;  /* 0x000000000008781c */ /* 0x000fe40003f2f028 */
[----:B------:R-:W-:Y:S02]  /*ba00*/  MOV R2, UR29 ;  /* 0x0000001d00027c02 */ /* 0x000fe40008000f00 */
[----:B------:R-:W-:Y:S02]  /*ba10*/  MOV R3, UR29 ;  /* 0x0000001d00037c02 */ /* 0x000fe40008000f00 */
[----:B------:R-:W-:Y:S02]  /*ba20*/  MOV R4, R21 ;  /* 0x0000001500047202 */ /* 0x000fe40000000f00 */
[----:B------:R-:W-:-:S05]  /*ba30*/  MOV R5, R22 ;  /* 0x0000001600057202 */ /* 0x000fca0000000f00 */
[----:B------:R-:W-:-:S04]  /*ba40*/  @P1 FFMA.FTZ R2, R209, R2, UR30 ;  /* 0x0000001ed1021e23 */ /* 0x000fc80008010002 */
[----:B------:R-:W-:-:S04]  /*ba50*/  @P1 FADD.FTZ R2, R187, -R2 ;  /* 0x80000002bb021221 */ /* 0x000fc80000010000 */
[----:B------:R-:W-:Y:S01]  /*ba60*/  @P1 FFMA.FTZ R4, R2, UR28, R21 ;  /* 0x0000001c02041c23 */ /* 0x000fe20008010015 */
[-C--:B------:R-:W-:Y:S01]  /*ba70*/  @P1 FFMA.FTZ R2, R188, R3.reuse, UR30 ;  /* 0x0000001ebc021e23 */ /* 0x080fe20008010003 */
        /* <DEDUP_REMOVED lines=17> */
.L_x_14190:
        /* <DEDUP_REMOVED lines=11> */
.L_x_14191:
        /* <DEDUP_REMOVED lines=11> */
.L_x_14192:
        /* <DEDUP_REMOVED lines=22> */
.L_x_14195:
[----:B------:R-:W-:Y:S05]  /*be50*/  BSYNC.RECONVERGENT B0 ;  /* 0x0000000000007941 */ /* 0x000fea0003800200 */
.L_x_14194:
[----:B------:R-:W-:Y:S05]  /*be60*/  BRA `(.L_x_14193) ;  /* 0x0000000c00947947 */ /* 0x000fea0003800000 */
.L_x_14189:
[----:B------:R-:W-:Y:S05]  /*be70*/  BRA.U !UP3, `(.L_x_14196) ;  /* 0x000000010b407547 */ /* 0x000fea000b800000 */
[----:B------:R-:W-:Y:S01]  /*be80*/  PLOP3.LUT P1, PT, PT, PT, UP2, 0x80, 0x8 ;  /* 0x000000000008781c */ /* 0x000fe20003f2f028 */
[----:B------:R-:W-:Y:S01]  /*be90*/  UMOV UR4, URZ ;  /* 0x000000ff00047c82 */ /* 0x000fe20008000000 */
[----:B------:R-:W-:Y:S02]  /*bea0*/  MOV R2, UR29 ;  /* 0x0000001d00027c02 */ /* 0x000fe40008000f00 */
        /* <DEDUP_REMOVED lines=13> */
.L_x_14196:
        /* <DEDUP_REMOVED lines=17> */
.L_x_14197:
        /* <DEDUP_REMOVED lines=17> */
.L_x_14198:
[----:B------:R-:W-:Y:S04]  /*c1a0*/  BSSY.RECONVERGENT B0, `(.L_x_14199) ;  /* 0x0000013000007945 */ /* 0x000fe80003800200 */
        /* <DEDUP_REMOVED lines=18> */
.L_x_14200:
[----:B------:R-:W-:Y:S05]  /*c2d0*/  BSYNC.RECONVERGENT B0 ;  /* 0x0000000000007941 */ /* 0x000fea0003800200 */
.L_x_14199:
[----:B------:R-:W-:Y:S05]  /*c2e0*/  BRA `(.L_x_14193) ;  /* 0x0000000800747947 */ /* 0x000fea0003800000 */
.L_x_14188:
[----:B------:R-:W-:Y:S04]  /*c2f0*/  BSSY.RECONVERGENT B0, `(.L_x_14193) ;  /* 0x000009c000007945 */ /* 0x000fe80003800200 */
[----:B------:R-:W-:Y:S05]  /*c300*/  @!P0 BRA `(.L_x_14201) ;  /* 0x0000000400588947 */ /* 0x000fea0003800000 */
[----:B------:R-:W-:Y:S01]  /*c310*/  ISETP.LT.AND P1, PT, RZ, UR27, PT ;  /* 0x0000001bff007c0c */ /* 0x000fe2000bf21270 */
[----:B------:R-:W-:-:S12]  /*c320*/  BRA.U !UP3, `(.L_x_14202) ;  /* 0x000000010b407547 */ /* 0x000fd8000b800000 */
[----:B------:R-:W-:Y:S01]  /*c330*/  MOV R3, UR29 ;  /* 0x0000001d00037c02 */ /* 0x000fe20008000f00 */
[----:B------:R-:W-:Y:S01]  /*c340*/  UMOV UR4, URZ ;  /* 0x000000ff00047c82 */ /* 0x000fe20008000000 */
[----:B------:R-:W-:Y:S02]  /*c350*/  ISETP.LT.AND P2, PT, RZ, UR27, PT ;  /* 0x0000001bff007c0c */ /* 0x000fe4000bf41270 */
[----:B------:R-:W-:Y:S01]  /*c360*/  LOP3.LUT P3, RZ, R245, 0xff, RZ, 0xc0, !PT ;  /* 0x000000fff5ff7812 */ /* 0x000fe2000786c0ff */
[----:B------:R-:W-:Y:S01]  /*c370*/  FFMA.FTZ R3, R186, R3, UR30 ;  /* 0x0000001eba037e23 */ /* 0x000fe20008010003 */
[----:B------:R-:W-:-:S03]  /*c380*/  MOV R52, UR4 ;  /* 0x0000000400347c02 */ /* 0x000fc60008000f00 */
[----:B------:R-:W-:-:S04]  /*c390*/  FADD.FTZ R2, R248, -R3 ;  /* 0x80000003f8027221 */ /* 0x000fc80000010000 */
[----:B------:R-:W-:-:S05]  /*c3a0*/  FMUL.FTZ R2, R2, UR28 ;  /* 0x0000001c02027c20 */ /* 0x000fca0008410000 */
[----:B------:R-:W-:-:S05]  /*c3b0*/  FSEL R2, R2, RZ, P2 ;  /* 0x000000ff02027208 */ /* 0x000fca0001000000 */
[----:B------:R-:W-:-:S04]  /*c3c0*/  FMUL.FTZ R2, R2, UR21 ;  /* 0x0000001502027c20 */ /* 0x000fc80008410000 */
[----:B------:R-:W-:Y:S01]  /*c3d0*/  FMUL.FTZ R3, R2, UR20 ;  /* 0x0000001402037c20 */ /* 0x000fe20008410000 */
[----:B------:R-:W-:-:S05]  /*c3e0*/  @P3 HADD2.F32 R2, -RZ, R8.H0_H0 ;  /* 0x20000008ff023230 */ /* 0x000fca0000004100 */
[-C--:B------:R-:W-:Y:S01]  /*c3f0*/  @P3 FMUL.FTZ R52, R2, R3.reuse ;  /* 0x0000000302343220 */ /* 0x080fe20000410000 */
[----:B-----5:R-:W-:-:S05]  /*c400*/  FMUL.FTZ R3, R120, R3 ;  /* 0x0000000378037220 */ /* 0x020fca0000410000 */
[----:B------:R-:W-:-:S05]  /*c410*/  FSEL R3, R3, RZ, P3 ;  /* 0x000000ff03037208 */ /* 0x000fca0001800000 */
[----:B------:R-:W-:-:S07]  /*c420*/  FADD.FTZ R116, R116, R3 ;  /* 0x0000000374747221 */ /* 0x000fce0000010000 */
.L_x_14202:
[----:B------:R-:W-:Y:S05]  /*c430*/  BRA.U !UP3, `(.L_x_14203) ;  /* 0x000000010b407547 */ /* 0x000fea000b800000 */
[----:B------:R-:W-:Y:S01]  /*c440*/  MOV R2, UR29 ;  /* 0x0000001d00027c02 */ /* 0x000fe20008000f00 */
        /* <DEDUP_REMOVED lines=15> */
.L_x_14203:
[----:B------:R-:W-:Y:S05]  /*c540*/  BRA.U !UP3, `(.L_x_14204) ;  /* 0x000000010b407547 */ /* 0x000fea000b800000 */
        /* <DEDUP_REMOVED lines=16> */
.L_x_14204:
        /* <DEDUP_REMOVED lines=19> */
[----:B------:R-:W-:Y:S02]  /*c780*/  FSEL R128, R128, RZ, P1 ;  /* 0x000000ff80807208 */ /* 0x000fe40000800000 */
[----:B------:R-:W-:Y:S01]  /*c790*/  MOV R131, R2 ;  /* 0x0000000200837202 */ /* 0x000fe20000000f00 */
[----:B------:R-:W-:Y:S06]  /*c7a0*/  BRA.U !UP3, `(.L_x_14205) ;  /* 0x000000050b407547 */ /* 0x000fec000b800000 */
[----:B------:R-:W-:Y:S01]  /*c7b0*/  FMUL.FTZ R2, R2, UR21 ;  /* 0x0000001502027c20 */ /* 0x000fe20008410000 */
        /* <DEDUP_REMOVED lines=11> */
.L_x_14201:
[----:B------:R-:W-:Y:S05]  /*c870*/  BRA.U !UP3, `(.L_x_14206) ;  /* 0x000000010b407547 */ /* 0x000fea000b800000 */
[----:B------:R-:W-:Y:S01]  /*c880*/  MOV R2, UR29 ;  /* 0x0000001d00027c02 */ /* 0x000fe20008000f00 */
        /* <DEDUP_REMOVED lines=15> */
.L_x_14206:
        /* <DEDUP_REMOVED lines=17> */
.L_x_14207:
        /* <DEDUP_REMOVED lines=17> */
.L_x_14208:
[----:B------:R-:W-:Y:S05]  /*cba0*/  BRA.U !UP3, `(.L_x_14205) ;  /* 0x000000010b407547 */ /* 0x000fea000b800000 */
[----:B------:R-:W-:Y:S01]  /*cbb0*/  MOV R2, UR29 ;  /* 0x0000001d00027c02 */ /* 0x000fe20008000f00 */
[----:B------:R-:W-:Y:S01]  /*cbc0*/  UMOV UR4, URZ ;  /* 0x000000ff00047c82 */ /* 0x000fe20008000000 */
[----:B------:R-:W-:Y:S02]  /*cbd0*/  ISETP.GE.U32.AND P2, PT, R245, 0x1000000, PT ;  /* 0x01000000f500780c */ /* 0x000fe40003f46070 */
[----:B------:R-:W-:Y:S01]  /*cbe0*/  ISETP.LT.AND P1, PT, RZ, UR27, PT ;  /* 0x0000001bff007c0c */ /* 0x000fe2000bf21270 */
[----:B------:R-:W-:Y:S01]  /*cbf0*/  FFMA.FTZ R2, R210, R2, UR30 ;  /* 0x0000001ed2027e23 */ /* 0x000fe20008010002 */
[----:B------:R-:W-:-:S03]  /*cc00*/  MOV R55, UR4 ;  /* 0x0000000400377c02 */ /* 0x000fc60008000f00 */
[----:B------:R-:W-:-:S04]  /*cc10*/  FADD.FTZ R2, R189, -R2 ;  /* 0x80000002bd027221 */ /* 0x000fc80000010000 */
[----:B------:R-:W-:-:S05]  /*cc20*/  FMUL.FTZ R2, R2, UR28 ;  /* 0x0000001c02027c20 */ /* 0x000fca0008410000 */
[----:B------:R-:W-:-:S05]  /*cc30*/  FSEL R2, R2, RZ, P1 ;  /* 0x000000ff02027208 */ /* 0x000fca0000800000 */
[----:B------:R-:W-:Y:S01]  /*cc40*/  FMUL.FTZ R3, R2, UR21 ;  /* 0x0000001502037c20 */ /* 0x000fe20008410000 */
[----:B------:R-:W-:-:S03]  /*cc50*/  @P2 HADD2.F32 R2, -RZ, R162.H0_H0 ;  /* 0x200000a2ff022230 */ /* 0x000fc60000004100 */
[----:B------:R-:W-:-:S04]  /*cc60*/  FMUL.FTZ R3, R3, UR20 ;  /* 0x0000001403037c20 */ /* 0x000fc80008410000 */
[-C--:B------:R-:W-:Y:S01]  /*cc70*/  @P2 FMUL.FTZ R55, R2, R3.reuse ;  /* 0x0000000302372220 */ /* 0x080fe20000410000 */
[----:B-----5:R-:W-:-:S05]  /*cc80*/  FMUL.FTZ R3, R123, R3 ;  /* 0x000000037b037220 */ /* 0x020fca0000410000 */
[----:B------:R-:W-:-:S05]  /*cc90*/  FSEL R3, R3, RZ, P2 ;  /* 0x000000ff03037208 */ /* 0x000fca0001000000 */
[----:B------:R-:W-:-:S07]  /*cca0*/  FADD.FTZ R119, R119, R3 ;  /* 0x0000000377777221 */ /* 0x000fce0000010000 */
.L_x_14205:
[----:B------:R-:W-:Y:S05]  /*ccb0*/  BSYNC.RECONVERGENT B0 ;  /* 0x0000000000007941 */ /* 0x000fea0003800200 */
.L_x_14193:
[----:B------:R-:W0:Y:S01]  /*ccc0*/  @P0 LDC.64 R2, c[0x0][0x478] ;  /* 0x00011e00ff020b82 */ /* 0x000e220000000a00 */
[----:B------:R-:W1:Y:S01]  /*ccd0*/  @UP3 LDCU.64 UR28, c[0x0][0x468] ;  /* 0x00008d00ff1c37ac */ /* 0x000e620008000a00 */
[----:B------:R-:W-:Y:S02]  /*cce0*/  @P0 IADD3 R160, PT, PT, R160, 0x380, RZ ;  /* 0x00000380a0a00810 */ /* 0x000fe40007ffe0ff */
[----:B------:R-:W-:Y:S01]  /*ccf0*/  PLOP3.LUT P1, PT, PT, PT, UP3, 0x80, 0x8 ;  /* 0x000000000008781c */ /* 0x000fe20003f2f038 */
        /* <DEDUP_REMOVED lines=9> */
.L_x_14027:
[----:B------:R-:W2:Y:S08]  /*cd90*/  S2UR UR4, SR_CTAID.X ;  /* 0x00000000000479c3 */ /* 0x000eb00000002500 */
[----:B------:R-:W2:Y:S08]  /*cda0*/  LDC R0, c[0x0][0x388] ;  /* 0x0000e200ff007b82 */ /* 0x000eb00000000800 */
[----:B-1----:R-:W1:Y:S08]  /*cdb0*/  LDC.64 R2, c[0x0][0x440] ;  /* 0x00011000ff027b82 */ /* 0x002e700000000a00 */
[----:B------:R-:W3:Y:S08]  /*cdc0*/  LDC.64 R4, c[0x0][0x448] ;  /* 0x00011200ff047b82 */ /* 0x000ef00000000a00 */
[----:B------:R-:W4:Y:S01]  /*cdd0*/  LDC.64 R6, c[0x0][0x460] ;  /* 0x00011800ff067b82 */ /* 0x000f220000000a00 */
[----:B--2---:R-:W-:-:S05]  /*cde0*/  IMAD R0, R0, UR4, RZ ;  /* 0x0000000400007c24 */ /* 0x004fca000f8e02ff */
[----:B------:R-:W-:-:S05]  /*cdf0*/  LEA.HI R251, R0, R251, RZ, 0x1e ;  /* 0x000000fb00fb7211 */ /* 0x000fca00078ff0ff */
[----:B-1----:R-:W-:-:S04]  /*ce00*/  IMAD.WIDE.U32 R2, R251, 0x10, R2 ;  /* 0x00000010fb027825 */ /* 0x002fc800078e0002 */
[C---:B---3--:R-:W-:Y:S01]  /*ce10*/  IMAD.WIDE.U32 R4, R251.reuse, 0x10, R4 ;  /* 0x00000010fb047825 */ /* 0x048fe200078e0004 */
[----:B0-----:R-:W-:Y:S04]  /*ce20*/  STG.E.128 desc[UR18][R2.64], R152 ;  /* 0x0000009802007986 */ /* 0x001fe8000c101d12 */
[----:B------:R-:W-:Y:S01]  /*ce30*/  STG.E.128 desc[UR18][R4.64], R56 ;  /* 0x0000003804007986 */ /* 0x000fe2000c101d12 */
[----:B----4-:R-:W-:-:S05]  /*ce40*/  IMAD.WIDE.U32 R6, R251, 0x10, R6 ;  /* 0x00000010fb067825 */ /* 0x010fca00078e0006 */
        /* <DEDUP_REMOVED lines=23> */
.L_x_14210:
        /* <DEDUP_REMOVED lines=12> */
.L_x_15757:


//--------------------- .text._ZN10layer_norm13ln_bwd_kernelINS_13Kernel_traitsIfffffjLj4096ELj1ELj1ELj4ELj16ENS_18Kernel_traits_baseILj4096EfffffjLj128EEEEELb0ELb0ELb0ELb0EEEvNS_9BwdParamsE --------------------------
	.section	.text._ZN10layer_norm13ln_bwd_kernelINS_13Kernel_traitsIfffffjLj4096ELj1ELj1ELj4ELj16ENS_18Kernel_traits_baseILj4096EfffffjLj128EEEEELb0ELb0ELb0ELb0EEEvNS_9BwdParamsE,"ax",@progbits
	.align	128
        .global         _ZN10layer_norm13ln_bwd_kernelINS_13Kernel_traitsIfffffjLj4096ELj1ELj1ELj4ELj16ENS_18Kernel_traits_baseILj4096EfffffjLj128EEEEELb0ELb0ELb0ELb0EEEvNS_9BwdParamsE
        .type           _ZN10layer_norm13ln_bwd_kernelINS_13Kernel_traitsIfffffjLj4096ELj1ELj1ELj4ELj16ENS_18Kernel_traits_baseILj4096EfffffjLj128EEEEELb0ELb0ELb0ELb0EEEvNS_9BwdParamsE,@function
        .size           _ZN10layer_norm13ln_bwd_kernelINS_13Kernel_traitsIfffffjLj4096ELj1ELj1ELj4ELj16ENS_18Kernel_traits_baseILj4096EfffffjLj128EEEEELb0ELb0ELb0ELb0EEEvNS_9BwdParamsE,(.L_x_15758 - _ZN10layer_norm13ln_bwd_kernelINS_13Kernel_traitsIfffffjLj4096ELj1ELj1ELj4ELj16ENS_18Kernel_traits_baseILj4096EfffffjLj128EEEEELb0ELb0ELb0ELb0EEEvNS_9BwdParamsE)
        .other          _ZN10layer_norm13ln_bwd_kernelINS_13Kernel_traitsIfffffjLj4096ELj1ELj1ELj4ELj16ENS_18Kernel_traits_baseILj4096EfffffjLj128EEEEELb0ELb0ELb0ELb0EEEvNS_9BwdParamsE,@"STO_CUDA_ENTRY STV_DEFAULT"
_ZN10layer_norm13ln_bwd_kernelINS_13Kernel_traitsIfffffjLj4096ELj1ELj1ELj4ELj16ENS_18Kernel_traits_baseILj4096EfffffjLj128EEEEELb0ELb0ELb0ELb0EEEvNS_9BwdParamsE:
.text._ZN10layer_norm13ln_bwd_kernelINS_13Kernel_traitsIfffffjLj4096ELj1ELj1ELj4ELj16ENS_18Kernel_traits_baseILj4096EfffffjLj128EEEEELb0ELb0ELb0ELb0EEEvNS_9BwdParamsE:
        /* <DEDUP_REMOVED lines=21> */
[----:B------:R-:W-:-:S03]  /*0150*/  P2R R5, PR, RZ, 0x40 ;  /* 0x00000040ff057803 */ /* 0x000fc60000000000 */
        /* <DEDUP_REMOVED lines=14> */
[----:B--2---:R2:W5:Y:S05]  /*0240*/  @P4 LDG.E.128 R40, desc[UR8][R12.64] ;  /* 0x000000080c284981 */ /* 0x00456a000c1e1d00 */
[----:B------:R2:W5:Y:S02]  /*0250*/  @P6 LDG.E.128 R32, desc[UR8][R6.64] ;  /* 0x0000000806206981 */ /* 0x000564000c1e1d00 */
[----:B------:R-:W3:Y:S01]  /*0260*/  @P0 LDC.64 R24, c[0x0][0x3d0] ;  /* 0x0000f400ff180b82 */ /* 0x000ee20000000a00 */
[C---:B0-----:R-:W-:Y:S01]  /*0270*/  @P3 IMAD.WIDE.U32 R14, R3.reuse, 0x10, R14 ;  /* 0x00000010030e3825 */ /* 0x041fe200078e000e */
[----:B------:R-:W-:-:S02]  /*0280*/  @P3 IADD3 R3, PT, PT, R3, 0x80, RZ ;  /* 0x0000008003033810 */ /* 0x000fc40007ffe0ff */
[----:B------:R-:W-:Y:S02]  /*0290*/  ISETP.NE.AND P6, PT, R5, RZ, PT ;  /* 0x000000ff0500720c */ /* 0x000fe40003fc5270 */
[----:B------:R2:W5:Y:S01]  /*02a0*/  @P3 LDG.E.128 R44, desc[UR8][R14.64] ;  /* 0x000000080e2c3981 */ /* 0x000562000c1e1d00 */
[C---:B-1----:R-:W-:Y:S01]  /*02b0*/  @P2 IMAD.WIDE.U32 R20, R3.reuse, 0x10, R8 ;  /* 0x0000001003142825 */ /* 0x042fe200078e0008 */
[----:B------:R-:W-:Y:S01]  /*02c0*/  @P2 IADD3 R3, PT, PT, R3, 0x80, RZ ;  /* 0x0000008003032810 */ /* 0x000fe20007ffe0ff */
[----:B------:R-:W0:Y:S03]  /*02d0*/  @P5 LDC.64 R26, c[0x0][0x3d0] ;  /* 0x0000f400ff1a5b82 */ /* 0x000e260000000a00 */
[----:B------:R2:W5:Y:S01]  /*02e0*/  @P2 LDG.E.128 R48, desc[UR8][R20.64] ;  /* 0x0000000814302981 */ /* 0x000562000c1e1d00 */
[C---:B----4-:R-:W-:Y:S01]  /*02f0*/  @P1 IMAD.WIDE.U32 R22, R3.reuse, 0x10, R22 ;  /* 0x0000001003161825 */ /* 0x050fe200078e0016 */
[----:B------:R-:W-:-:S03]  /*0300*/  @P1 IADD3 R3, PT, PT, R3, 0x80, RZ ;  /* 0x0000008003031810 */ /* 0x000fc60007ffe0ff */
[----:B------:R2:W5:Y:S04]  /*0310*/  @P6 LDG.E.128 R36, desc[UR8][R10.64] ;  /* 0x000000080a246981 */ /* 0x000568000c1e1d00 */
[----:B------:R2:W5:Y:S01]  /*0320*/  @P1 LDG.E.128 R52, desc[UR8][R22.64] ;  /* 0x0000000816341981 */ /* 0x000562000c1e1d00 */
[C---:B---3--:R-:W-:Y:S01]  /*0330*/  @P0 IMAD.WIDE.U32 R24, R3.reuse, 0x10, R24 ;  /* 0x0000001003180825 */ /* 0x048fe200078e0018 */
[----:B------:R-:W1:Y:S01]  /*0340*/  S2UR UR4, SR_CTAID.X ;  /* 0x00000000000479c3 */ /* 0x000e620000002500 */
[----:B------:R-:W-:-:S03]  /*0350*/  @P0 IADD3 R3, PT, PT, R3, 0x80, RZ ;  /* 0x0000008003030810 */ /* 0x000fc60007ffe0ff */
[----:B------:R2:W5:Y:S02]  /*0360*/  @P0 LDG.E.128 R56, desc[UR8][R24.64] ;  /* 0x0000000818380981 */ /* 0x000564000c1e1d00 */
[----:B0-----:R-:W-:-:S05]  /*0370*/  @P5 IMAD.WIDE.U32 R8, R3, 0x10, R26 ;  /* 0x0000001003085825 */ /* 0x001fca00078e001a */
[----:B------:R2:W5:Y:S01]  /*0380*/  @P5 LDG.E.128 R60, desc[UR8][R8.64] ;  /* 0x00000008083c5981 */ /* 0x000562000c1e1d00 */
        /* <DEDUP_REMOVED lines=76> */
.L_x_14292:
[----:B------:R-:W-:Y:S01]  /*0850*/  ISETP.NE.AND P0, PT, R6, RZ, PT ;  /* 0x000000ff0600720c */ /* 0x000fe20003f05270 */
[----:B-----5:R-:W4:Y:S08]  /*0860*/  LDC.64 R18, c[0x0][0x3c0] ;  /* 0x0000f000ff127b82 */ /* 0x020f300000000a00 */
[----:B------:R-:W0:Y:S08]  /*0870*/  LDC R2, c[0x0][0x388] ;  /* 0x0000e200ff027b82 */ /* 0x000e300000000800 */
[----:B------:R-:W1:Y:S01]  /*0880*/  @P0 LDC.64 R164, c[0x0][0x3e0] ;  /* 0x0000f800ffa40b82 */ /* 0x000e620000000a00 */
[----:B----4-:R-:W-:-:S06]  /*0890*/  IMAD.WIDE R168, R5, 0x4, R18 ;  /* 0x0000000405a87825 */ /* 0x010fcc00078e0212 */
[----:B------:R-:W4:Y:S01]  /*08a0*/  LDG.E R168, desc[UR8][R168.64] ;  /* 0x00000008a8a87981 */ /* 0x000f22000c1e1900 */
[----:B------:R-:W-:Y:S02]  /*08b0*/  HFMA2 R19, -RZ, RZ, 1.875, 0 ;  /* 0x3f800000ff137431 */ /* 0x000fe400000001ff */
[C---:B-1----:R-:W-:Y:S02]  /*08c0*/  @P0 IMAD.WIDE R166, R5.reuse, 0x4, R164 ;  /* 0x0000000405a60825 */ /* 0x042fe400078e02a4 */
[----:B------:R-:W1:Y:S01]  /*08d0*/  LDC.64 R164, c[0x0][0x3c8] ;  /* 0x0000f200ffa47b82 */ /* 0x000e620000000a00 */
[----:B------:R-:W2:Y:S01]  /*08e0*/  S2R R0, SR_TID.X ;  /* 0x0000000000007919 */ /* 0x000ea20000002100 */
[----:B0-----:R-:W-:Y:S01]  /*08f0*/  IMAD R17, R5, R2, RZ ;  /* 0x0000000205117224 */ /* 0x001fe200078e02ff */
[----:B-----5:R0:W5:Y:S01]  /*0900*/  @P0 LDG.E R19, desc[UR8][R166.64] ;  /* 0x00000008a6130981 */ /* 0x020162000c1e1900 */
[----:B------:R-:W-:-:S03]  /*0910*/  ISETP.GE.U32.AND P0, PT, R4, 0x80, PT ;  /* 0x000000800400780c */ /* 0x000fc60003f06070 */
[----:B------:R-:W-:Y:S02]  /*0920*/  SHF.R.S32.HI R18, RZ, 0x1f, R17 ;  /* 0x0000001fff127819 */ /* 0x000fe40000011411 */
[----:B------:R-:W-:Y:S02]  /*0930*/  ISETP.GE.U32.AND P1, PT, R4, 0x100, PT ;  /* 0x000001000400780c */ /* 0x000fe40003f26070 */
[----:B------:R-:W-:Y:S01]  /*0940*/  LEA.HI R211, R18, R17, RZ, 0x2 ;  /* 0x0000001112d37211 */ /* 0x000fe200078f10ff */
[----:B------:R-:W-:Y:S01]  /*0950*/  BSSY.RECONVERGENT B0, `(.L_x_14212) ;  /* 0x0000036000007945 */ /* 0x000fe20003800200 */
[----:B------:R-:W-:Y:S01]  /*0960*/  ISETP.NE.AND P6, PT, RZ, UR7, PT ;  /* 0x00000007ff007c0c */ /* 0x000fe2000bfc5270 */
[----:B------:R-:W-:Y:S01]  /*0970*/  HFMA2 R218, -RZ, RZ, 0, 0 ;  /* 0x00000000ffda7431 */ /* 0x000fe200000001ff */
[C---:B------:R-:W-:Y:S02]  /*0980*/  ISETP.GE.U32.AND P4, PT, R4.reuse, 0x180, PT ;  /* 0x000001800400780c */ /* 0x040fe40003f86070 */
[----:B------:R-:W-:-:S02]  /*0990*/  ISETP.GE.U32.AND P3, PT, R4, 0x200, PT ;  /* 0x000002000400780c */ /* 0x000fc40003f66070 */
[----:B------:R-:W-:Y:S01]  /*09a0*/  P2R R17, PR, RZ, 0x1 ;  /* 0x00000001ff117803 */ /* 0x000fe20000000000 */
[----:B-1----:R-:W-:-:S05]  /*09b0*/  IMAD.WIDE R164, R5, 0x4, R164 ;  /* 0x0000000405a47825 */ /* 0x002fca00078e02a4 */
[----:B------:R0:W5:Y:S01]  /*09c0*/  LDG.E R213, desc[UR8][R164.64] ;  /* 0x00000008a4d57981 */ /* 0x000162000c1e1900 */
[----:B------:R-:W-:Y:S02]  /*09d0*/  P2R R18, PR, RZ, 0x2 ;  /* 0x00000002ff127803 */ /* 0x000fe40000000000 */
[----:B------:R-:W-:Y:S02]  /*09e0*/  MOV R217, RZ ;  /* 0x000000ff00d97202 */ /* 0x000fe40000000f00 */
[----:B--2---:R-:W-:-:S04]  /*09f0*/  LEA.HI.SX32 R211, R211, R0, 0x1e ;  /* 0x00000000d3d37211 */ /* 0x004fc800078ff2ff */
[----:B------:R-:W-:Y:S02]  /*0a00*/  MOV R219, R211 ;  /* 0x000000d300db7202 */ /* 0x000fe40000000f00 */
[----:B----4-:R-:W-:Y:S01]  /*0a10*/  FSEL R216, R168, RZ, !P6 ;  /* 0x000000ffa8d87208 */ /* 0x010fe20007000000 */
[----:B0-----:R-:W-:Y:S06]  /*0a20*/  @!P0 BRA `(.L_x_14213) ;  /* 0x0000000000a08947 */ /* 0x001fec0003800000 */
[----:B------:R-:W0:Y:S01]  /*0a30*/  LDC.64 R164, c[0x0][0x3a8] ;  /* 0x0000ea00ffa47b82 */ /* 0x000e220000000a00 */
[----:B------:R-:W-:-:S04]  /*0a40*/  ISETP.NE.U32.AND P0, PT, RZ, UR10, PT ;  /* 0x0000000aff007c0c */ /* 0x000fc8000bf05070 */
[----:B------:R-:W-:-:S03]  /*0a50*/  ISETP.NE.AND.EX P0, PT, RZ, UR11, PT, P0 ;  /* 0x0000000bff007c0c */ /* 0x000fc6000bf05300 */
[----:B------:R-:W1:Y:S10]  /*0a60*/  LDC.64 R168, c[0x0][0x428] ;  /* 0x00010a00ffa87b82 */ /* 0x000e740000000a00 */
[----:B------:R-:W2:Y:S01]  /*0a70*/  @P0 LDC.64 R214, c[0x0][0x438] ;  /* 0x00010e00ffd60b82 */ /* 0x000ea20000000a00 */
[----:B0-----:R-:W-:-:S06]  /*0a80*/  IMAD.WIDE.U32 R164, R211, 0x10, R164 ;  /* 0x00000010d3a47825 */ /* 0x001fcc00078e00a4 */
[----:B------:R-:W4:Y:S01]  /*0a90*/  LDG.E.128 R164, desc[UR8][R164.64] ;  /* 0x00000008a4a47981 */ /* 0x000f22000c1e1d00 */
[----:B-1----:R-:W-:-:S06]  /*0aa0*/  IMAD.WIDE.U32 R168, R211, 0x10, R168 ;  /* 0x00000010d3a87825 */ /* 0x002fcc00078e00a8 */
[----:B------:R-:W3:Y:S01]  /*0ab0*/  LDG.E.128 R168, desc[UR8][R168.64] ;  /* 0x00000008a8a87981 */ /* 0x000ee2000c1e1d00 */
[----:B--2---:R-:W-:-:S05]  /*0ac0*/  @P0 IMAD.WIDE.U32 R214, R211, 0x10, R214 ;  /* 0x00000010d3d60825 */ /* 0x004fca00078e00d6 */
[----:B------:R0:W5:Y:S01]  /*0ad0*/  @P0 LDG.E.128 R128, desc[UR8][R214.64] ;  /* 0x00000008d6800981 */ /* 0x000162000c1e1d00 */
[----:B------:R-:W-:Y:S01]  /*0ae0*/  IADD3 R219, PT, PT, R211, 0x80, RZ ;  /* 0x00000080d3db7810 */ /* 0x000fe20007ffe0ff */
[C---:B----4-:R-:W-:Y:S01]  /*0af0*/  FADD.FTZ R174, -R216.reuse, R164 ;  /* 0x000000a4d8ae7221 */ /* 0x050fe20000010100 */
[C---:B------:R-:W-:Y:S01]  /*0b00*/  FADD.FTZ R180, -R216.reuse, R165 ;  /* 0x000000a5d8b47221 */ /* 0x040fe20000010100 */
[C---:B------:R-:W-:Y:S01]  /*0b10*/  FADD.FTZ R166, -R216.reuse, R166 ;  /* 0x000000a6d8a67221 */ /* 0x040fe20000010100 */
[----:B------:R-:W-:Y:S01]  /*0b20*/  FADD.FTZ R212, -R216, R167 ;  /* 0x000000a7d8d47221 */ /* 0x000fe20000010100 */
[C---:B-----5:R-:W-:Y:S01]  /*0b30*/  FMUL.FTZ R3, R213.reuse, R174 ;  /* 0x000000aed5037220 */ /* 0x060fe20000410000 */
[C---:B------:R-:W-:Y:S01]  /*0b40*/  FMUL.FTZ R174, R213.reuse, R180 ;  /* 0x000000b4d5ae7220 */ /* 0x040fe20000410000 */
[C---:B------:R-:W-:Y:S01]  /*0b50*/  FMUL.FTZ R193, R213.reuse, R166 ;  /* 0x000000a6d5c17220 */ /* 0x040fe20000410000 */
[----:B------:R-:W-:Y:S01]  /*0b60*/  FMUL.FTZ R212, R213, R212 ;  /* 0x000000d4d5d47220 */ /* 0x000fe20000410000 */
[----:B---3--:R-:W-:Y:S01]  /*0b70*/  FMUL.FTZ R180, R32, R168 ;  /* 0x000000a820b47220 */ /* 0x008fe20000410000 */
[----:B------:R-:W-:Y:S01]  /*0b80*/  FMUL.FTZ R195, R33, R169 ;  /* 0x000000a921c37220 */ /* 0x000fe20000410000 */
[----:B0-----:R-:W-:Y:S01]  /*0b90*/  FMUL.FTZ R214, R34, R170 ;  /* 0x000000aa22d67220 */ /* 0x001fe20000410000 */
[----:B------:R-:W-:Y:S01]  /*0ba0*/  FMUL.FTZ R209, R35, R171 ;  /* 0x000000ab23d17220 */ /* 0x000fe20000410000 */
[----:B------:R-:W-:Y:S01]  /*0bb0*/  FADD.FTZ R164, RZ, R180 ;  /* 0x000000b4ffa47221 */ /* 0x000fe20000010000 */
[----:B------:R-:W-:Y:S01]  /*0bc0*/  FFMA.FTZ R165, R3, R180, RZ ;  /* 0x000000b403a57223 */ /* 0x000fe200000100ff */
        /* <DEDUP_REMOVED lines=14> */
.L_x_14213:
[----:B---3--:R-:W-:Y:S05]  /*0cb0*/  BSYNC.RECONVERGENT B0 ;  /* 0x0000000000007941 */ /* 0x008fea0003800200 */
.L_x_14212:
        /* <DEDUP_REMOVED lines=13> */
[----:B------:R-:W-:Y:S01]  /*0d90*/  IADD3 R219, PT, PT, R219, 0x80, RZ ;  /* 0x00000080dbdb7810 */ /* 0x000fe20007ffe0ff */
[C---:B---3--:R-:W-:Y:S01]  /*0da0*/  FADD.FTZ R30, -R216.reuse, R168 ;  /* 0x000000a8d81e7221 */ /* 0x048fe20000010100 */
[C---:B------:R-:W-:Y:S01]  /*0db0*/  FADD.FTZ R178, -R216.reuse, R169 ;  /* 0x000000a9d8b27221 */ /* 0x040fe20000010100 */
[C---:B------:R-:W-:Y:S01]  /*0dc0*/  FADD.FTZ R170, -R216.reuse, R170 ;  /* 0x000000aad8aa7221 */ /* 0x040fe20000010100 */
[----:B------:R-:W-:Y:S01]  /*0dd0*/  FADD.FTZ R208, -R216, R171 ;  /* 0x000000abd8d07221 */ /* 0x000fe20000010100 */
[C---:B-----5:R-:W-:Y:S01]  /*0de0*/  FMUL.FTZ R21, R213.reuse, R30 ;  /* 0x0000001ed5157220 */ /* 0x060fe20000410000 */
[C---:B------:R-:W-:Y:S01]  /*0df0*/  FMUL.FTZ R30, R213.reuse, R178 ;  /* 0x000000b2d51e7220 */ /* 0x040fe20000410000 */
[C---:B------:R-:W-:Y:S01]  /*0e00*/  FMUL.FTZ R189, R213.reuse, R170 ;  /* 0x000000aad5bd7220 */ /* 0x040fe20000410000 */
[----:B------:R-:W-:Y:S01]  /*0e10*/  FMUL.FTZ R208, R213, R208 ;  /* 0x000000d0d5d07220 */ /* 0x000fe20000410000 */
[----:B----4-:R-:W-:Y:S01]  /*0e20*/  FMUL.FTZ R178, R36, R164 ;  /* 0x000000a424b27220 */ /* 0x010fe20000410000 */
[----:B------:R-:W-:Y:S01]  /*0e30*/  FADD.FTZ R100, R100, R164 ;  /* 0x000000a464647221 */ /* 0x000fe20000010000 */
[----:B------:R-:W-:Y:S01]  /*0e40*/  FFMA.FTZ R68, R164, R21, R68 ;  /* 0x00000015a4447223 */ /* 0x000fe20000010044 */
[----:B------:R-:W-:Y:S01]  /*0e50*/  FADD.FTZ R101, R101, R165 ;  /* 0x000000a565657221 */ /* 0x000fe20000010000 */
[----:B------:R-:W-:Y:S01]  /*0e60*/  FFMA.FTZ R69, R165, R30, R69 ;  /* 0x0000001ea5457223 */ /* 0x000fe20000010045 */
        /* <DEDUP_REMOVED lines=15> */
.L_x_14215:
[----:B------:R-:W-:Y:S05]  /*0f60*/  BSYNC.RECONVERGENT B0 ;  /* 0x0000000000007941 */ /* 0x000fea0003800200 */
.L_x_14214:
        /* <DEDUP_REMOVED lines=42> */
.L_x_14217:
[----:B------:R-:W-:Y:S05]  /*1210*/  BSYNC.RECONVERGENT B0 ;  /* 0x0000000000007941 */ /* 0x000fea0003800200 */
.L_x_14216:
        /* <DEDUP_REMOVED lines=42> */
.L_x_14219:
[----:B------:R-:W-:Y:S05]  /*14c0*/  BSYNC.RECONVERGENT B0 ;  /* 0x0000000000007941 */ /* 0x000fea0003800200 */
.L_x_14218:
        /* <DEDUP_REMOVED lines=16> */
[----:B------:R-:W-:-:S03]  /*15d0*/  FADD.FTZ R22, -R216, R169 ;  /* 0x000000a9d8167221 */ /* 0x000fc60000010100 */
[C---:B-----5:R-:W-:Y:S01]  /*15e0*/  FMUL.FTZ R9, R213.reuse, R10 ;  /* 0x0000000ad5097220 */ /* 0x060fe20000410000 */
[----:B------:R-:W-:Y:S01]  /*15f0*/  FMUL.FTZ R10, R213, R22 ;  /* 0x00000016d50a7220 */ /* 0x000fe20000410000 */
[----:B----4-:R-:W-:Y:S01]  /*1600*/  FMUL.FTZ R22, R48, R164 ;  /* 0x000000a430167220 */ /* 0x010fe20000410000 */
[----:B------:R-:W-:Y:S01]  /*1610*/  FADD.FTZ R112, R112, R164 ;  /* 0x000000a470707221 */ /* 0x000fe20000010000 */
[----:B------:R-:W-:Y:S01]  /*1620*/  FFMA.FTZ R80, R164, R9, R80 ;  /* 0x00000009a4507223 */ /* 0x000fe20000010050 */
[C---:B------:R-:W-:Y:S01]  /*1630*/  FADD.FTZ R170, -R216.reuse, R170 ;  /* 0x000000aad8aa7221 */ /* 0x040fe20000010100 */
        /* <DEDUP_REMOVED lines=20> */
.L_x_14221:
[----:B------:R-:W-:Y:S05]  /*1780*/  BSYNC.RECONVERGENT B0 ;  /* 0x0000000000007941 */ /* 0x000fea0003800200 */
.L_x_14220:
        /* <DEDUP_REMOVED lines=43> */
.L_x_14223:
[----:B------:R-:W-:Y:S05]  /*1a40*/  BSYNC.RECONVERGENT B0 ;  /* 0x0000000000007941 */ /* 0x000fea0003800200 */
.L_x_14222:
        /* <DEDUP_REMOVED lines=43> */
.L_x_14225:
[----:B------:R-:W-:Y:S05]  /*1d00*/  BSYNC.RECONVERGENT B0 ;  /* 0x0000000000007941 */ /* 0x000fea0003800200 */
.L_x_14224:
        /* <DEDUP_REMOVED lines=15> */
[C---:B--2---:R-:W-:Y:S01]  /*1e00*/  FADD.FTZ R16, -R216.reuse, R168 ;  /* 0x000000a8d8107221 */ /* 0x044fe20000010100 */
        /* <DEDUP_REMOVED lines=27> */
.L_x_14227:
[----:B------:R-:W-:Y:S05]  /*1fc0*/  BSYNC.RECONVERGENT B0 ;  /* 0x0000000000007941 */ /* 0x000fea0003800200 */
.L_x_14226:
        /* <DEDUP_REMOVED lines=31> */
.L_x_14229:
[----:B------:R-:W-:Y:S05]  /*21c0*/  BSYNC.RECONVERGENT B0 ;  /* 0x0000000000007941 */ /* 0x000fea0003800200 */
.L_x_14228:
        /* <DEDUP_REMOVED lines=44> */
.L_x_14234:
        /* <DEDUP_REMOVED lines=16> */
.L_x_14235:
        /* <DEDUP_REMOVED lines=11> */
.L_x_14233:
[----:B------:R-:W-:Y:S05]  /*2640*/  BSYNC.RECONVERGENT B1 ;  /* 0x0000000000017941 */ /* 0x000fea0003800200 */
.L_x_14232:
        /* <DEDUP_REMOVED lines=23> */
.L_x_14238:
        /* <DEDUP_REMOVED lines=12> */
.L_x_14239:
        /* <DEDUP_REMOVED lines=11> */
.L_x_14237:
[----:B------:R-:W-:Y:S05]  /*2930*/  BSYNC.RECONVERGENT B1 ;  /* 0x0000000000017941 */ /* 0x000fea0003800200 */
.L_x_14236:
        /* <DEDUP_REMOVED lines=22> */
.L_x_14242:
        /* <DEDUP_REMOVED lines=12> */
.L_x_14243:
        /* <DEDUP_REMOVED lines=11> */
.L_x_14241:
[----:B------:R-:W-:Y:S05]  /*2c10*/  BSYNC.RECONVERGENT B1 ;  /* 0x0000000000017941 */ /* 0x000fea0003800200 */
.L_x_14240:
        /* <DEDUP_REMOVED lines=22> */
.L_x_14246:
        /* <DEDUP_REMOVED lines=12> */
.L_x_14247:
        /* <DEDUP_REMOVED lines=11> */
.L_x_14245:
[----:B------:R-:W-:Y:S05]  /*2ef0*/  BSYNC.RECONVERGENT B1 ;  /* 0x0000000000017941 */ /* 0x000fea0003800200 */
.L_x_14244:
        /* <DEDUP_REMOVED lines=22> */
.L_x_14250:
        /* <DEDUP_REMOVED lines=12> */
.L_x_14251:
        /* <DEDUP_REMOVED lines=11> */
.L_x_14249:
[----:B------:R-:W-:Y:S05]  /*31d0*/  BSYNC.RECONVERGENT B1 ;  /* 0x0000000000017941 */ /* 0x000fea0003800200 */
.L_x_14248:
        /* <DEDUP_REMOVED lines=22> */
.L_x_14254:
        /* <DEDUP_REMOVED lines=12> */
.L_x_14255:
        /* <DEDUP_REMOVED lines=11> */
.L_x_14253:
[----:B------:R-:W-:Y:S05]  /*34b0*/  BSYNC.RECONVERGENT B1 ;  /* 0x0000000000017941 */ /* 0x000fea0003800200 */
.L_x_14252:
        /* <DEDUP_REMOVED lines=22> */
.L_x_14258:
        /* <DEDUP_REMOVED lines=12> */
.L_x_14259:
        /* <DEDUP_REMOVED lines=11> */
.L_x_14257:
[----:B------:R-:W-:Y:S05]  /*3790*/  BSYNC.RECONVERGENT B1 ;  /* 0x0000000000017941 */ /* 0x000fea0003800200 */
.L_x_14256:
        /* <DEDUP_REMOVED lines=22> */
.L_x_14261:
        /* <DEDUP_REMOVED lines=12> */
.L_x_14262:
        /* <DEDUP_REMOVED lines=11> */
.L_x_14231:
        /* <DEDUP_REMOVED lines=26> */
.L_x_14265:
[----:B------:R-:W-:Y:S05]  /*3c10*/  BSYNC.RECONVERGENT B1 ;  /* 0x0000000000017941 */ /* 0x000fea0003800200 */
.L_x_14264:
        /* <DEDUP_REMOVED lines=23> */
.L_x_14267:
[----:B------:R-:W-:Y:S05]  /*3d90*/  BSYNC.RECONVERGENT B1 ;  /* 0x0000000000017941 */ /* 0x000fea0003800200 */
.L_x_14266:
        /* <DEDUP_REMOVED lines=22> */
.L_x_14269:
[----:B------:R-:W-:Y:S05]  /*3f00*/  BSYNC.RECONVERGENT B1 ;  /* 0x0000000000017941 */ /* 0x000fea0003800200 */
.L_x_14268:
        /* <DEDUP_REMOVED lines=22> */
.L_x_14271:
[----:B------:R-:W-:Y:S05]  /*4070*/  BSYNC.RECONVERGENT B1 ;  /* 0x0000000000017941 */ /* 0x000fea0003800200 */
.L_x_14270:
        /* <DEDUP_REMOVED lines=22> */
.L_x_14273:
[----:B------:R-:W-:Y:S05]  /*41e0*/  BSYNC.RECONVERGENT B1 ;  /* 0x0000000000017941 */ /* 0x000fea0003800200 */
.L_x_14272:
        /* <DEDUP_REMOVED lines=22> */
.L_x_14275:
[----:B------:R-:W-:Y:S05]  /*4350*/  BSYNC.RECONVERGENT B1 ;  /* 0x0000000000017941 */ /* 0x000fea0003800200 */
.L_x_14274:
        /* <DEDUP_REMOVED lines=22> */
.L_x_14277:
[----:B------:R-:W-:Y:S05]  /*44c0*/  BSYNC.RECONVERGENT B1 ;  /* 0x0000000000017941 */ /* 0x000fea0003800200 */
.L_x_14276:
        /* <DEDUP_REMOVED lines=15> */
[----:B------:R-:W-:Y:S01]  /*45c0*/  FMUL.FTZ R167, R218, R19 ;  /* 0x00000013daa77220 */ /* 0x000fe20000410000 */
[----:B0-----:R-:W-:-:S04]  /*45d0*/  IMAD.WIDE.U32 R168, R211, 0x10, R164 ;  /* 0x00000010d3a87825 */ /* 0x001fc800078e00a4 */
[-C--:B------:R-:W-:Y:S01]  /*45e0*/  FMUL.FTZ R164, R166, R19.reuse ;  /* 0x00000013a6a47220 */ /* 0x080fe20000410000 */
[-C--:B------:R-:W-:Y:S01]  /*45f0*/  FMUL.FTZ R165, R170, R19.reuse ;  /* 0x00000013aaa57220 */ /* 0x080fe20000410000 */
[----:B------:R-:W-:-:S05]  /*4600*/  FMUL.FTZ R166, R216, R19 ;  /* 0x00000013d8a67220 */ /* 0x000fca0000410000 */
[----:B------:R0:W-:Y:S01]  /*4610*/  STG.E.128 desc[UR8][R168.64], R164 ;  /* 0x000000a4a8007986 */ /* 0x0001e2000c101d08 */
[----:B------:R-:W-:Y:S05]  /*4620*/  BRA `(.L_x_14260) ;  /* 0x0000000c00407947 */ /* 0x000fea0003800000 */
.L_x_14263:
        /* <DEDUP_REMOVED lines=26> */
.L_x_14279:
[----:B------:R-:W-:Y:S05]  /*47d0*/  BSYNC.RECONVERGENT B1 ;  /* 0x0000000000017941 */ /* 0x000fea0003800200 */
.L_x_14278:
        /* <DEDUP_REMOVED lines=26> */
.L_x_14281:
[----:B------:R-:W-:Y:S05]  /*4980*/  BSYNC.RECONVERGENT B1 ;  /* 0x0000000000017941 */ /* 0x000fea0003800200 */
.L_x_14280:
        /* <DEDUP_REMOVED lines=25> */
.L_x_14283:
[----:B------:R-:W-:Y:S05]  /*4b20*/  BSYNC.RECONVERGENT B1 ;  /* 0x0000000000017941 */ /* 0x000fea0003800200 */
.L_x_14282:
        /* <DEDUP_REMOVED lines=25> */
.L_x_14285:
[----:B------:R-:W-:Y:S05]  /*4cc0*/  BSYNC.RECONVERGENT B1 ;  /* 0x0000000000017941 */ /* 0x000fea0003800200 */
.L_x_14284:
        /* <DEDUP_REMOVED lines=25> */
.L_x_14287:
[----:B------:R-:W-:Y:S05]  /*4e60*/  BSYNC.RECONVERGENT B1 ;  /* 0x0000000000017941 */ /* 0x000fea0003800200 */
.L_x_14286:
        /* <DEDUP_REMOVED lines=25> */
.L_x_14289:
[----:B------:R-:W-:Y:S05]  /*5000*/  BSYNC.RECONVERGENT B1 ;  /* 0x0000000000017941 */ /* 0x000fea0003800200 */
.L_x_14288:
        /* <DEDUP_REMOVED lines=25> */
.L_x_14291:
[----:B------:R-:W-:Y:S05]  /*51a0*/  BSYNC.RECONVERGENT B1 ;  /* 0x0000000000017941 */ /* 0x000fea0003800200 */
.L_x_14290:
[----:B------:R-:W-:-:S13]  /*51b0*/  ISETP.NE.AND P5, PT, R215, RZ, PT ;  /* 0x000000ffd700720c */ /* 0x000fda0003fa5270 */
[----:B------:R-:W-:Y:S05]  /*51c0*/  @!P5 BRA `(.L_x_14260) ;  /* 0x000000000058d947 */ /* 0x000fea0003800000 */
[----:B0-234-:R-:W0:Y:S01]  /*51d0*/  LDC.64 R160, c[0x0][0x478] ;  /* 0x00011e00ffa07b82 */ /* 0x01de220000000a00 */
[-CC-:B------:R-:W-:Y:S01]  /*51e0*/  FFMA.FTZ R167, R194, R169.reuse, R168.reuse ;  /* 0x000000a9c2a77223 */ /* 0x180fe200000100a8 */
[-CC-:B------:R-:W-:Y:S01]  /*51f0*/  FFMA.FTZ R163, R15, R169.reuse, R168.reuse ;  /* 0x000000a90fa37223 */ /* 0x180fe200000100a8 */
[-CC-:B------:R-:W-:Y:S01]  /*5200*/  FFMA.FTZ R162, R16, R169.reuse, R168.reuse ;  /* 0x000000a910a27223 */ /* 0x180fe200000100a8 */
[----:B------:R-:W-:-:S03]  /*5210*/  FFMA.FTZ R165, R175, R169, R168 ;  /* 0x000000a9afa57223 */ /* 0x000fc600000100a8 */
[----:B------:R-:W-:Y:S01]  /*5220*/  FADD.FTZ R162, R177, -R162 ;  /* 0x800000a2b1a27221 */ /* 0x000fe20000010000 */
[----:B------:R-:W1:Y:S01]  /*5230*/  LDC.64 R170, c[0x0][0x468] ;  /* 0x00011a00ffaa7b82 */ /* 0x000e620000000a00 */
[----:B------:R-:W-:Y:S01]  /*5240*/  FADD.FTZ R165, R196, -R165 ;  /* 0x800000a5c4a57221 */ /* 0x000fe20000010000 */
[----:B0-----:R-:W-:-:S04]  /*5250*/  IMAD.WIDE.U32 R168, R211, 0x10, R160 ;  /* 0x00000010d3a87825 */ /* 0x001fc800078e00a0 */
[----:B------:R-:W-:Y:S01]  /*5260*/  FADD.FTZ R160, R192, -R167 ;  /* 0x800000a7c0a07221 */ /* 0x000fe20000010000 */
[----:B------:R-:W-:-:S03]  /*5270*/  FADD.FTZ R161, R28, -R163 ;  /* 0x800000a31ca17221 */ /* 0x000fc60000010000 */
[C---:B-----5:R-:W-:Y:S01]  /*5280*/  FFMA.FTZ R163, R213.reuse, R160, R159 ;  /* 0x000000a0d5a37223 */ /* 0x060fe2000001009f */
        /* <DEDUP_REMOVED lines=10> */
.L_x_14260:
[----:B------:R-:W-:Y:S05]  /*5330*/  BSYNC.RECONVERGENT B0 ;  /* 0x0000000000007941 */ /* 0x000fea0003800200 */
.L_x_14230:
[----:B01234-:R-:W0:Y:S01]  /*5340*/  LDC.64 R164, c[0x0][0x380] ;  /* 0x0000e000ffa47b82 */ /* 0x01fe220000000a00 */
[----:B------:R-:W-:Y:S01]  /*5350*/  UPLOP3.LUT UP1, UPT, UPT, UPT, UP1, 0x40, 0x4 ;  /* 0x000000000004789c */ /* 0x000fe20003f2e810 */
[----:B0-----:R-:W-:-:S04]  /*5360*/  IADD3 R5, PT, PT, R5, R164, RZ ;  /* 0x000000a405057210 */ /* 0x001fc80007ffe0ff */
[----:B------:R-:W-:-:S13]  /*5370*/  ISETP.GE.AND P5, PT, R5, R165, PT ;  /* 0x000000a50500720c */ /* 0x000fda0003fa6270 */
[----:B------:R-:W-:Y:S05]  /*5380*/  @!P5 BRA `(.L_x_14292) ;  /* 0xffffffb40030d947 */ /* 0x000fea000383ffff */
.L_x_14211:
[----:B------:R-:W0:Y:S01]  /*5390*/  S2UR UR4, SR_CTAID.X ;  /* 0x00000000000479c3 */ /* 0x000e220000002500 */
[----:B------:R-:W-:Y:S02]  /*53a0*/  ISETP.NE.AND P5, PT, R17, RZ, PT ;  /* 0x000000ff1100720c */ /* 0x000fe40003fa5270 */
[----:B------:R-:W-:-:S05]  /*53b0*/  ISETP.NE.AND P6, PT, R18, RZ, PT ;  /* 0x000000ff1200720c */ /* 0x000fca0003fc5270 */
[----:B------:R-:W1:Y:S08]  /*53c0*/  LDC.64 R4, c[0x0][0x440] ;  /* 0x00011000ff047b82 */ /* 0x000e700000000a00 */
[----:B------:R-:W2:Y:S01]  /*53d0*/  LDC.64 R6, c[0x0][0x448] ;  /* 0x00011200ff067b82 */ /* 0x000ea20000000a00 */
        /* <DEDUP_REMOVED lines=15> */
[----:B-----5:R-:W4:Y:S01]  /*54d0*/  LDC.64 R18, c[0x0][0x440] ;  /* 0x00011000ff127b82 */ /* 0x020f220000000a00 */
        /* <DEDUP_REMOVED lines=42> */
.L_x_14293:
        /* <DEDUP_REMOVED lines=16> */
.L_x_15758:


//--------------------- .text._ZN10layer_norm13ln_bwd_kernelINS_13Kernel_traitsIfffffjLj4096ELj1ELj1ELj4ELj16ENS_18Kernel_traits_baseILj4096EfffffjLj128EEEEELb0ELb0ELb0ELb1EEEvNS_9BwdParamsE --------------------------
	.section	.text._ZN10layer_norm13ln_bwd_kernelINS_13Kernel_traitsIfffffjLj4096ELj1ELj1ELj4ELj16ENS_18Kernel_traits_baseILj4096EfffffjLj128EEEEELb0ELb0ELb0ELb1EEEvNS_9BwdParamsE,"ax",@progbits
	.align	128
        .global         _ZN10layer_norm13ln_bwd_kernelINS_13Kernel_traitsIfffffjLj4096ELj1ELj1ELj4ELj16ENS_18Kernel_traits_baseILj4096EfffffjLj128EEEEELb0ELb0ELb0ELb1EEEvNS_9BwdParamsE
        .type           _ZN10layer_norm13ln_bwd_kernelINS_13Kernel_traitsIfffffjLj4096ELj1ELj1ELj4ELj16ENS_18Kernel_traits_baseILj4096EfffffjLj128EEEEELb0ELb0ELb0ELb1EEEvNS_9BwdParamsE,@function
        .size           _ZN10layer_norm13ln_bwd_kernelINS_13Kernel_traitsIfffffjLj4096ELj1ELj1ELj4ELj16ENS_18Kernel_traits_baseILj4096EfffffjLj128EEEEELb0ELb0ELb0ELb1EEEvNS_9BwdParamsE,(.L_x_15759 - _ZN10layer_norm13ln_bwd_kernelINS_13Kernel_traitsIfffffjLj4096ELj1ELj1ELj4ELj16ENS_18Kernel_traits_baseILj4096EfffffjLj128EEEEELb0ELb0ELb0ELb1EEEvNS_9BwdParamsE)
        .other          _ZN10layer_norm13ln_bwd_kernelINS_13Kernel_traitsIfffffjLj4096ELj1ELj1ELj4ELj16ENS_18Kernel_traits_baseILj4096EfffffjLj128EEEEELb0ELb0ELb0ELb1EEEvNS_9BwdParamsE,@"STO_CUDA_ENTRY STV_DEFAULT"
_ZN10layer_norm13ln_bwd_kernelINS_13Kernel_traitsIfffffjLj4096ELj1ELj1ELj4ELj16ENS_18Kernel_traits_baseILj4096EfffffjLj128EEEEELb0ELb0ELb0ELb1EEEvNS_9BwdParamsE:
.text._ZN10layer_norm13ln_bwd_kernelINS_13Kernel_traitsIfffffjLj4096ELj1ELj1ELj4ELj16ENS_18Kernel_traits_baseILj4096EfffffjLj128EEEEELb0ELb0ELb0ELb1EEEvNS_9BwdParamsE:
        /* <DEDUP_REMOVED lines=83> */
[----:B------:R-:W-:Y:S02]  /*0530*/  UPLOP3.LUT UP1, UPT, UPT, UPT, UPT, 0x40, 0x4 ;  /* 0x000000000004789c */ /* 0x000fe40003f2e870 */
[----:B------:R-:W5:Y:S01]  /*0540*/  LDG.E.128 R36, desc[UR8][R2.64+0x3000] ;  /* 0x0030000802247981 */ /* 0x000f62000c1e1d00 */
[----:B------:R-:W0:Y:S03]  /*0550*/  LDCU UR12, c[0x0][0x388] ;  /* 0x00007100ff0c77ac */ /* 0x000e260008000800 */
[----:B------:R1:W5:Y:S01]  /*0560*/  LDG.E.128 R32, desc[UR8][R2.64+0x3800] ;  /* 0x0038000802207981 */ /* 0x000362000c1e1d00 */
[----:B------:R-:W2:Y:S01]  /*0570*/  LDCU.U8 UR7, c[0x0][0x410] ;  /* 0x00008200ff0777ac */ /* 0x000ea20008000000 */
[----:B------:R-:W3:Y:S01]  /*0580*/  LDCU UR13, c[0x0][0x400] ;  /* 0x00008000ff0d77ac */ /* 0x000ee20008000800 */
[----:B------:R-:W4:Y:S01]  /*0590*/  LDCU.64 UR14, c[0x0][0x478] ;  /* 0x00008f00ff0e77ac */ /* 0x000f220008000a00 */
[----:B-1----:R-:W-:Y:S01]  /*05a0*/  CS2R R2, SRZ ;  /* 0x0000000000027805 */ /* 0x002fe2000001ff00 */
[----:B------:R-:W1:Y:S06]  /*05b0*/  LDCU.64 UR10, c[0x0][0x438] ;  /* 0x00008700ff0a77ac */ /* 0x000e6c0008000a00 */
.L_x_14301:
[----:B------:R-:W2:Y:S01]  /*05c0*/  LDC.64 R210, c[0x0][0x3c0] ;  /* 0x0000f000ffd27b82 */ /* 0x000ea20000000a00 */
[----:B0-----:R-:W-:-:S05]  /*05d0*/  IMAD R64, R192, UR12, RZ ;  /* 0x0000000cc0407c24 */ /* 0x001fca000f8e02ff */
[----:B------:R-:W-:Y:S02]  /*05e0*/  SHF.R.S32.HI R65, RZ, 0x1f, R64 ;  /* 0x0000001fff417819 */ /* 0x000fe40000011440 */
[----:B------:R-:W0:Y:S02]  /*05f0*/  LDC.64 R156, c[0x0][0x3a8] ;  /* 0x0000ea00ff9c7b82 */ /* 0x000e240000000a00 */
[----:B------:R-:W-:-:S04]  /*0600*/  LEA.HI R65, R65, R64, RZ, 0x2 ;  /* 0x0000004041417211 */ /* 0x000fc800078f10ff */
[----:B------:R-:W-:Y:S02]  /*0610*/  LEA.HI.SX32 R219, R65, R128, 0x1e ;  /* 0x0000008041db7211 */ /* 0x000fe400078ff2ff */
[----:B------:R-:W3:Y:S08]  /*0620*/  LDC.64 R92, c[0x0][0x428] ;  /* 0x00010a00ff5c7b82 */ /* 0x000ef00000000a00 */
[----:B------:R-:W4:Y:S01]  /*0630*/  LDC.64 R88, c[0x0][0x3c8] ;  /* 0x0000f200ff587b82 */ /* 0x000f220000000a00 */
[----:B--2---:R-:W-:Y:S01]  /*0640*/  IMAD.WIDE R210, R192, 0x4, R210 ;  /* 0x00000004c0d27825 */ /* 0x004fe200078e02d2 */
[----:B------:R-:W-:-:S02]  /*0650*/  IADD3 R227, PT, PT, R219, 0x200, RZ ;  /* 0x00000200dbe37810 */ /* 0x000fc40007ffe0ff */
[C---:B------:R-:W-:Y:S02]  /*0660*/  IADD3 R221, PT, PT, R219.reuse, 0x80, RZ ;  /* 0x00000080dbdd7810 */ /* 0x040fe40007ffe0ff */
[C---:B------:R-:W-:Y:S01]  /*0670*/  IADD3 R229, PT, PT, R219.reuse, 0x280, RZ ;  /* 0x00000280dbe57810 */ /* 0x040fe20007ffe0ff */
[----:B------:R2:W2:Y:S01]  /*0680*/  LDG.E R210, desc[UR8][R210.64] ;  /* 0x00000008d2d27981 */ /* 0x0004a2000c1e1900 */
[C-C-:B0-----:R-:W-:Y:S01]  /*0690*/  IMAD.WIDE.U32 R128, R219.reuse, 0x10, R156.reuse ;  /* 0x00000010db807825 */ /* 0x141fe200078e009c */
[----:B------:R-:W-:Y:S01]  /*06a0*/  IADD3 R223, PT, PT, R219, 0x100, RZ ;  /* 0x00000100dbdf7810 */ /* 0x000fe20007ffe0ff */
[----:B------:R-:W0:Y:S02]  /*06b0*/  @P0 LDC.64 R216, c[0x0][0x3e0] ;  /* 0x0000f800ffd80b82 */ /* 0x000e240000000a00 */
[----:B------:R-:W-:Y:S02]  /*06c0*/  IMAD.WIDE.U32 R144, R227, 0x10, R156 ;  /* 0x00000010e3907825 */ /* 0x000fe400078e009c */
[----:B------:R-:W2:Y:S02]  /*06d0*/  LDG.E.128 R128, desc[UR8][R128.64] ;  /* 0x0000000880807981 */ /* 0x000ea4000c1e1d00 */
[----:B---3--:R-:W-:-:S02]  /*06e0*/  IMAD.WIDE.U32 R64, R219, 0x10, R92 ;  /* 0x00000010db407825 */ /* 0x008fc400078e005c */
[----:B------:R-:W3:Y:S02]  /*06f0*/  LDG.E.128 R144, desc[UR8][R144.64] ;  /* 0x0000000890907981 */ /* 0x000ee4000c1e1d00 */
[----:B------:R-:W-:Y:S02]  /*0700*/  IMAD.WIDE.U32 R132, R221, 0x10, R156 ;  /* 0x00000010dd847825 */ /* 0x000fe400078e009c */
[----:B------:R-:W3:Y:S02]  /*0710*/  LDG.E.128 R64, desc[UR8][R64.64] ;  /* 0x0000000840407981 */ /* 0x000ee4000c1e1d00 */
[----:B----4-:R-:W-:Y:S01]  /*0720*/  IMAD.WIDE R88, R192, 0x4, R88 ;  /* 0x00000004c0587825 */ /* 0x010fe200078e0258 */
[----:B------:R-:W-:Y:S01]  /*0730*/  IADD3 R225, PT, PT, R219, 0x180, RZ ;  /* 0x00000180dbe17810 */ /* 0x000fe20007ffe0ff */
[----:B------:R-:W4:Y:S02]  /*0740*/  LDG.E.128 R132, desc[UR8][R132.64] ;  /* 0x0000000884847981 */ /* 0x000f24000c1e1d00 */
[----:B------:R-:W-:-:S02]  /*0750*/  IMAD.WIDE.U32 R148, R229, 0x10, R156 ;  /* 0x00000010e5947825 */ /* 0x000fc400078e009c */
[----:B------:R1:W4:Y:S02]  /*0760*/  LDG.E R195, desc[UR8][R88.64] ;  /* 0x0000000858c37981 */ /* 0x000324000c1e1900 */
[--C-:B------:R-:W-:Y:S02]  /*0770*/  IMAD.WIDE.U32 R136, R223, 0x10, R156.reuse ;  /* 0x00000010df887825 */ /* 0x100fe400078e009c */
[----:B------:R-:W4:Y:S02]  /*0780*/  LDG.E.128 R148, desc[UR8][R148.64] ;  /* 0x0000000894947981 */ /* 0x000f24000c1e1d00 */
[----:B------:R-:W-:Y:S02]  /*0790*/  IMAD.WIDE.U32 R140, R225, 0x10, R156 ;  /* 0x00000010e18c7825 */ /* 0x000fe400078e009c */
[----:B------:R-:W4:Y:S02]  /*07a0*/  LDG.E.128 R136, desc[UR8][R136.64] ;  /* 0x0000000888887981 */ /* 0x000f24000c1e1d00 */
[----:B------:R-:W-:-:S02]  /*07b0*/  IMAD.WIDE.U32 R68, R221, 0x10, R92 ;  /* 0x00000010dd447825 */ /* 0x000fc400078e005c */
[----:B------:R-:W4:Y:S04]  /*07c0*/  LDG.E.128 R140, desc[UR8][R140.64] ;  /* 0x000000088c8c7981 */ /* 0x000f28000c1e1d00 */
[----:B------:R-:W4:Y:S01]  /*07d0*/  LDG.E.128 R68, desc[UR8][R68.64] ;  /* 0x0000000844447981 */ /* 0x000f22000c1e1d00 */
[----:B--2---:R-:W-:Y:S01]  /*07e0*/  IADD3 R211, PT, PT, R219, 0x300, RZ ;  /* 0x00000300dbd37810 */ /* 0x004fe20007ffe0ff */
[----:B------:R-:W-:Y:S01]  /*07f0*/  IMAD.WIDE.U32 R72, R223, 0x10, R92 ;  /* 0x00000010df487825 */ /* 0x000fe200078e005c */
[----:B------:R-:W-:-:S03]  /*0800*/  IADD3 R213, PT, PT, R219, 0x380, RZ ;  /* 0x00000380dbd57810 */ /* 0x000fc60007ffe0ff */
[--C-:B------:R-:W-:Y:S02]  /*0810*/  IMAD.WIDE.U32 R152, R211, 0x10, R156.reuse ;  /* 0x00000010d3987825 */ /* 0x100fe400078e009c */
[----:B------:R-:W2:Y:S02]  /*0820*/  LDG.E.128 R72, desc[UR8][R72.64] ;  /* 0x0000000848487981 */ /* 0x000ea4000c1e1d00 */
[----:B------:R-:W-:Y:S02]  /*0830*/  IMAD.WIDE.U32 R156, R213, 0x10, R156 ;  /* 0x00000010d59c7825 */ /* 0x000fe400078e009c */
[----:B------:R-:W2:Y:S02]  /*0840*/  LDG.E.128 R152, desc[UR8][R152.64] ;  /* 0x0000000898987981 */ /* 0x000ea4000c1e1d00 */
[--C-:B------:R-:W-:Y:S02]  /*0850*/  IMAD.WIDE.U32 R76, R225, 0x10, R92.reuse ;  /* 0x00000010e14c7825 */ /* 0x100fe400078e005c */
[----:B------:R-:W2:Y:S04]  /*0860*/  LDG.E.128 R156, desc[UR8][R156.64] ;  /* 0x000000089c9c7981 */ /* 0x000ea8000c1e1d00 */
[----:B------:R-:W2:Y:S01]  /*0870*/  LDG.E.128 R76, desc[UR8][R76.64] ;  /* 0x000000084c4c7981 */ /* 0x000ea2000c1e1d00 */
[----:B------:R-:W-:-:S06]  /*0880*/  IMAD.WIDE.U32 R80, R227, 0x10, R92 ;  /* 0x00000010e3507825 */ /* 0x000fcc00078e005c */
[----:B------:R-:W2:Y:S01]  /*0890*/  LDG.E.128 R80, desc[UR8][R80.64] ;  /* 0x0000000850507981 */ /* 0x000ea2000c1e1d00 */
[----:B------:R-:W-:-:S06]  /*08a0*/  IMAD.WIDE.U32 R84, R229, 0x10, R92 ;  /* 0x00000010e5547825 */ /* 0x000fcc00078e005c */
[----:B------:R-:W2:Y:S01]  /*08b0*/  LDG.E.128 R84, desc[UR8][R84.64] ;  /* 0x0000000854547981 */ /* 0x000ea2000c1e1d00 */
[----:B-1----:R-:W-:-:S06]  /*08c0*/  IMAD.WIDE.U32 R88, R211, 0x10, R92 ;  /* 0x00000010d3587825 */ /* 0x002fcc00078e005c */
[----:B------:R-:W2:Y:S01]  /*08d0*/  LDG.E.128 R88, desc[UR8][R88.64] ;  /* 0x0000000858587981 */ /* 0x000ea2000c1e1d00 */
[----:B------:R-:W-:-:S06]  /*08e0*/  IMAD.WIDE.U32 R92, R213, 0x10, R92 ;  /* 0x00000010d55c7825 */ /* 0x000fcc00078e005c */
[----:B------:R-:W2:Y:S01]  /*08f0*/  LDG.E.128 R92, desc[UR8][R92.64] ;  /* 0x000000085c5c7981 */ /* 0x000ea2000c1e1d00 */
[----:B------:R-:W-:-:S04]  /*0900*/  ISETP.NE.U32.AND P1, PT, RZ, UR10, PT ;  /* 0x0000000aff007c0c */ /* 0x000fc8000bf25070 */
[----:B------:R-:W-:-:S13]  /*0910*/  ISETP.NE.AND.EX P1, PT, RZ, UR11, PT, P1 ;  /* 0x0000000bff007c0c */ /* 0x000fda000bf25310 */
[----:B------:R-:W1:Y:S01]  /*0920*/  @P1 LDC.64 R208, c[0x0][0x438] ;  /* 0x00010e00ffd01b82 */ /* 0x000e620000000a00 */
[----:B------:R-:W-:-:S07]  /*0930*/  ISETP.NE.AND P2, PT, RZ, UR7, PT ;  /* 0x00000007ff007c0c */ /* 0x000fce000bf45270 */
[----:B------:R-:W1:Y:S01]  /*0940*/  @P1 LDC.64 R204, c[0x0][0x438] ;  /* 0x00010e00ffcc1b82 */ /* 0x000e620000000a00 */
[----:B------:R-:W-:Y:S01]  /*0950*/  MOV R194, 0x3f800000 ;  /* 0x3f80000000c27802 */ /* 0x000fe20000000f00 */
[----:B0-----:R-:W-:-:S05]  /*0960*/  @P0 IMAD.WIDE R216, R192, 0x4, R216 ;  /* 0x00000004c0d80825 */ /* 0x001fca00078e02d8 */
[----:B-----5:R4:W5:Y:S01]  /*0970*/  @P0 LDG.E R194, desc[UR8][R216.64] ;  /* 0x00000008d8c20981 */ /* 0x020962000c1e1900 */
[----:B------:R-:W0:Y:S01]  /*0980*/  @P1 LDC.64 R206, c[0x0][0x438] ;  /* 0x00010e00ffce1b82 */ /* 0x000e220000000a00 */
[----:B-1----:R-:W-:-:S07]  /*0990*/  @P1 IMAD.WIDE.U32 R208, R221, 0x10, R208 ;  /* 0x00000010ddd01825 */ /* 0x002fce00078e00d0 */
[----:B------:R-:W1:Y:S01]  /*09a0*/  @P1 LDC.64 R202, c[0x0][0x438] ;  /* 0x00010e00ffca1b82 */ /* 0x000e620000000a00 */
[----:B------:R4:W5:Y:S07]  /*09b0*/  @P1 LDG.E.128 R100, desc[UR8][R208.64] ;  /* 0x00000008d0641981 */ /* 0x00096e000c1e1d00 */
[----:B------:R-:W1:Y:S01]  /*09c0*/  @P1 LDC.64 R200, c[0x0][0x438] ;  /* 0x00010e00ffc81b82 */ /* 0x000e620000000a00 */
[----:B------:R-:W-:-:S05]  /*09d0*/  @P1 IMAD.WIDE.U32 R204, R225, 0x10, R204 ;  /* 0x00000010e1cc1825 */ /* 0x000fca00078e00cc */
[----:B------:R4:W5:Y:S02]  /*09e0*/  @P1 LDG.E.128 R108, desc[UR8][R204.64] ;  /* 0x00000008cc6c1981 */ /* 0x000964000c1e1d00 */
[----:B------:R-:W1:Y:S08]  /*09f0*/  @P1 LDC.64 R214, c[0x0][0x438] ;  /* 0x00010e00ffd61b82 */ /* 0x000e700000000a00 */
[----:B------:R-:W1:Y:S01]  /*0a00*/  @P1 LDC.64 R196, c[0x0][0x438] ;  /* 0x00010e00ffc41b82 */ /* 0x000e620000000a00 */
[----:B0-----:R-:W-:-:S07]  /*0a10*/  @P1 IMAD.WIDE.U32 R206, R223, 0x10, R206 ;  /* 0x00000010dfce1825 */ /* 0x001fce00078e00ce */
[----:B------:R-:W0:Y:S01]  /*0a20*/  @P1 LDC.64 R198, c[0x0][0x438] ;  /* 0x00010e00ffc61b82 */ /* 0x000e220000000a00 */
[----:B-1----:R-:W-:Y:S01]  /*0a30*/  @P1 IMAD.WIDE.U32 R202, R227, 0x10, R202 ;  /* 0x00000010e3ca1825 */ /* 0x002fe200078e00ca */
[----:B------:R1:W5:Y:S03]  /*0a40*/  @P1 LDG.E.128 R104, desc[UR8][R206.64] ;  /* 0x00000008ce681981 */ /* 0x000366000c1e1d00 */
[----:B------:R-:W-:Y:S01]  /*0a50*/  @P1 IMAD.WIDE.U32 R200, R229, 0x10, R200 ;  /* 0x00000010e5c81825 */ /* 0x000fe200078e00c8 */
[----:B------:R1:W5:Y:S03]  /*0a60*/  @P1 LDG.E.128 R112, desc[UR8][R202.64] ;  /* 0x00000008ca701981 */ /* 0x000366000c1e1d00 */
[----:B------:R-:W-:Y:S01]  /*0a70*/  @P1 IMAD.WIDE.U32 R214, R219, 0x10, R214 ;  /* 0x00000010dbd61825 */ /* 0x000fe200078e00d6 */
[----:B------:R2:W5:Y:S04]  /*0a80*/  @P1 LDG.E.128 R116, desc[UR8][R200.64] ;  /* 0x00000008c8741981 */ /* 0x000568000c1e1d00 */
[----:B------:R2:W5:Y:S01]  /*0a90*/  @P1 LDG.E.128 R96, desc[UR8][R214.64] ;  /* 0x00000008d6601981 */ /* 0x000562000c1e1d00 */
[----:B------:R-:W-:-:S05]  /*0aa0*/  @P1 IMAD.WIDE.U32 R196, R213, 0x10, R196 ;  /* 0x00000010d5c41825 */ /* 0x000fca00078e00c4 */
[----:B------:R2:W5:Y:S01]  /*0ab0*/  @P1 LDG.E.128 R124, desc[UR8][R196.64] ;  /* 0x00000008c47c1981 */ /* 0x000562000c1e1d00 */
[----:B0-----:R-:W-:-:S05]  /*0ac0*/  @P1 IMAD.WIDE.U32 R198, R211, 0x10, R198 ;  /* 0x00000010d3c61825 */ /* 0x001fca00078e00c6 */
[----:B------:R0:W5:Y:S01]  /*0ad0*/  @P1 LDG.E.128 R120, desc[UR8][R198.64] ;  /* 0x00000008c6781981 */ /* 0x000162000c1e1d00 */
[----:B------:R-:W-:-:S05]  /*0ae0*/  FSEL R210, R210, RZ, !P2 ;  /* 0x000000ffd2d27208 */ /* 0x000fca0005000000 */
[C---:B------:R-:W-:Y:S01]  /*0af0*/  FADD.FTZ R228, -R210.reuse, R128 ;  /* 0x00000080d2e47221 */ /* 0x040fe20000010100 */
[C---:B------:R-:W-:Y:S01]  /*0b00*/  FADD.FTZ R128, -R210.reuse, R129 ;  /* 0x00000081d2807221 */ /* 0x040fe20000010100 */
[----:B---3--:R-:W-:Y:S01]  /*0b10*/  FADD.FTZ R238, -R210, R144 ;  /* 0x00000090d2ee7221 */ /* 0x008fe20000010100 */
[----:B------:R-:W-:Y:S01]  /*0b20*/  FMUL.FTZ R144, R60, R64 ;  /* 0x000000403c907220 */ /* 0x000fe20000410000 */
[C---:B------:R-:W-:Y:S01]  /*0b30*/  FADD.FTZ R212, -R210.reuse, R131 ;  /* 0x00000083d2d47221 */ /* 0x040fe20000010100 */
[C---:B------:R-:W-:Y:S01]  /*0b40*/  FADD.FTZ R234, -R210.reuse, R146 ;  /* 0x00000092d2ea7221 */ /* 0x040fe20000010100 */
[C---:B----4-:R-:W-:Y:S01]  /*0b50*/  FADD.FTZ R216, -R210.reuse, R133 ;  /* 0x00000085d2d87221 */ /* 0x050fe20000010100 */
[----:B------:R-:W-:Y:S01]  /*0b60*/  FMUL.FTZ R133, R61, R65 ;  /* 0x000000413d857220 */ /* 0x000fe20000410000 */
[C---:B------:R-:W-:Y:S01]  /*0b70*/  FMUL.FTZ R129, R195.reuse, R228 ;  /* 0x000000e4c3817220 */ /* 0x040fe20000410000 */
[C---:B------:R-:W-:Y:S01]  /*0b80*/  FADD.FTZ R130, -R210.reuse, R130 ;  /* 0x00000082d2827221 */ /* 0x040fe20000010100 */
        /* <DEDUP_REMOVED lines=28> */
[----:B-1----:R-:W-:Y:S01]  /*0d50*/  FADD.FTZ R206, -R210, R147 ;  /* 0x00000093d2ce7221 */ /* 0x002fe20000010100 */
[----:B------:R-:W-:Y:S01]  /*0d60*/  FMUL.FTZ R132, R58, R70 ;  /* 0x000000463a847220 */ /* 0x000fe20000410000 */
[----:B------:R-:W-:Y:S01]  /*0d70*/  FADD.FTZ R139, R143, R128 ;  /* 0x000000808f8b7221 */ /* 0x000fe20000010000 */
[----:B------:R-:W-:Y:S01]  /*0d80*/  FMUL.FTZ R147, R195, R134 ;  /* 0x00000086c3937220 */ /* 0x000fe20000410000 */
[----:B------:R-:W-:Y:S01]  /*0d90*/  FFMA.FTZ R128, R216, R143, R131 ;  /* 0x0000008fd8807223 */ /* 0x000fe20000010083 */
[----:B------:R-:W-:Y:S01]  /*0da0*/  FADD.FTZ R202, -R210, R151 ;  /* 0x00000097d2ca7221 */ /* 0x000fe20000010100 */
[----:B------:R-:W-:Y:S01]  /*0db0*/  FMUL.FTZ R134, R59, R71 ;  /* 0x000000473b867220 */ /* 0x000fe20000410000 */
[----:B------:R-:W-:Y:S01]  /*0dc0*/  FADD.FTZ R131, R132, R139 ;  /* 0x0000008b84837221 */ /* 0x000fe20000010000 */
[C---:B------:R-:W-:Y:S01]  /*0dd0*/  FADD.FTZ R136, -R210.reuse, R136 ;  /* 0x00000088d2887221 */ /* 0x040fe20000010100 */
[----:B------:R-:W-:Y:S01]  /*0de0*/  FMUL.FTZ R151, R195, R218 ;  /* 0x000000dac3977220 */ /* 0x000fe20000410000 */
[----:B------:R-:W-:Y:S01]  /*0df0*/  FFMA.FTZ R128, R147, R132, R128 ;  /* 0x0000008493807223 */ /* 0x000fe20000010080 */
[----:B--2---:R-:W-:Y:S01]  /*0e00*/  FADD.FTZ R200, -R210, R152 ;  /* 0x00000098d2c87221 */ /* 0x004fe20000010100 */
[----:B------:R-:W-:Y:S01]  /*0e10*/  FMUL.FTZ R139, R52, R72 ;  /* 0x00000048348b7220 */ /* 0x000fe20000410000 */
[----:B------:R-:W-:Y:S01]  /*0e20*/  FADD.FTZ R130, R134, R131 ;  /* 0x0000008386827221 */ /* 0x000fe20000010000 */
[----:B------:R-:W-:Y:S01]  /*0e30*/  FMUL.FTZ R152, R195, R136 ;  /* 0x00000088c3987220 */ /* 0x000fe20000410000 */
[----:B------:R-:W-:Y:S01]  /*0e40*/  FFMA.FTZ R131, R151, R134, R128 ;  /* 0x0000008697837223 */ /* 0x000fe20000010080 */
[C---:B------:R-:W-:Y:S01]  /*0e50*/  FADD.FTZ R214, -R210.reuse, R149 ;  /* 0x00000095d2d67221 */ /* 0x040fe20000010100 */
[C---:B------:R-:W-:Y:S01]  /*0e60*/  FADD.FTZ R196, -R210.reuse, R155 ;  /* 0x0000009bd2c47221 */ /* 0x040fe20000010100 */
[----:B------:R-:W-:Y:S01]  /*0e70*/  FMUL.FTZ R136, R53, R73 ;  /* 0x0000004935887220 */ /* 0x000fe20000410000 */
[----:B------:R-:W-:Y:S01]  /*0e80*/  FADD.FTZ R149, R139, R130 ;  /* 0x000000828b957221 */ /* 0x000fe20000010000 */
[----:B------:R-:W-:Y:S01]  /*0e90*/  FADD.FTZ R138, -R210, R138 ;  /* 0x0000008ad28a7221 */ /* 0x000fe20000010100 */
[C---:B------:R-:W-:Y:S01]  /*0ea0*/  FMUL.FTZ R155, R195.reuse, R220 ;  /* 0x000000dcc39b7220 */ /* 0x040fe20000410000 */
[----:B------:R-:W-:Y:S01]  /*0eb0*/  FFMA.FTZ R128, R152, R139, R131 ;  /* 0x0000008b98807223 */ /* 0x000fe20000010083 */
[C---:B------:R-:W-:Y:S01]  /*0ec0*/  FADD.FTZ R236, -R210.reuse, R145 ;  /* 0x00000091d2ec7221 */ /* 0x040fe20000010100 */
[----:B------:R-:W-:Y:S01]  /*0ed0*/  FADD.FTZ R230, -R210, R156 ;  /* 0x0000009cd2e67221 */ /* 0x000fe20000010100 */
[----:B------:R-:W-:Y:S01]  /*0ee0*/  FMUL.FTZ R145, R54, R74 ;  /* 0x0000004a36917220 */ /* 0x000fe20000410000 */
[----:B------:R-:W-:Y:S01]  /*0ef0*/  FADD.FTZ R130, R136, R149 ;  /* 0x0000009588827221 */ /* 0x000fe20000010000 */
[----:B------:R-:W-:Y:S01]  /*0f00*/  FMUL.FTZ R156, R195, R138 ;  /* 0x0000008ac39c7220 */ /* 0x000fe20000410000 */
[----:B------:R-:W-:Y:S01]  /*0f10*/  FFMA.FTZ R131, R155, R136, R128 ;  /* 0x000000889b837223 */ /* 0x000fe20000010080 */
[C---:B0-----:R-:W-:Y:S01]  /*0f20*/  FADD.FTZ R198, -R210.reuse, R153 ;  /* 0x00000099d2c67221 */ /* 0x041fe20000010100 */
[----:B------:R-:W-:Y:S01]  /*0f30*/  FMUL.FTZ R138, R55, R75 ;  /* 0x0000004b378a7220 */ /* 0x000fe20000410000 */
[----:B------:R-:W-:Y:S01]  /*0f40*/  FADD.FTZ R153, R145, R130 ;  /* 0x0000008291997221 */ /* 0x000fe20000010000 */
[----:B------:R-:W-:Y:S01]  /*0f50*/  FADD.FTZ R140, -R210, R140 ;  /* 0x0000008cd28c7221 */ /* 0x000fe20000010100 */
[C---:B------:R-:W-:Y:S01]  /*0f60*/  FMUL.FTZ R201, R195.reuse, R222 ;  /* 0x000000dec3c97220 */ /* 0x040fe20000410000 */
[----:B------:R-:W-:Y:S01]  /*0f70*/  FFMA.FTZ R128, R156, R145, R131 ;  /* 0x000000919c807223 */ /* 0x000fe20000010083 */
        /* <DEDUP_REMOVED lines=74> */
[----:B------:R-:W-:Y:S01]  /*1420*/  FMUL.FTZ R159, R33, R93 ;  /* 0x0000005d219f7220 */ /* 0x000fe20000410000 */
        /* <DEDUP_REMOVED lines=44> */
.L_x_14296:
[----:B------:R-:W-:Y:S05]  /*16f0*/  BSYNC.RECONVERGENT B0 ;  /* 0x0000000000007941 */ /* 0x000fea0003800200 */
.L_x_14295:
        /* <DEDUP_REMOVED lines=159> */
[C---:B0-----:R-:W-:Y:S01]  /*20f0*/  FMUL.FTZ R131, R195.reuse, R156 ;  /* 0x0000009cc3837220 */ /* 0x041fe20000410000 */
        /* <DEDUP_REMOVED lines=43> */
[----:B------:R-:W-:Y:S01]  /*23b0*/  FMUL.FTZ R195, R195, R158 ;  /* 0x0000009ec3c37220 */ /* 0x000fe20000410000 */
        /* <DEDUP_REMOVED lines=8> */
[----:B------:R-:W-:Y:S01]  /*2440*/  FMUL.FTZ R71, R149, R194 ;  /* 0x000000c295477220 */ /* 0x000fe20000410000 */
[----:B------:R1:W-:Y:S01]  /*2450*/  STG.E.128 desc[UR8][R92.64], R76 ;  /* 0x0000004c5c007986 */ /* 0x0003e2000c101d08 */
[----:B------:R-:W-:-:S03]  /*2460*/  IMAD.WIDE.U32 R130, R211, 0x10, R64 ;  /* 0x00000010d3827825 */ /* 0x000fc600078e0040 */
[----:B------:R2:W-:Y:S01]  /*2470*/  STG.E.128 desc[UR8][R94.64], R80 ;  /* 0x000000505e007986 */ /* 0x0005e2000c101d08 */
[----:B------:R-:W-:-:S04]  /*2480*/  IMAD.WIDE.U32 R132, R213, 0x10, R64 ;  /* 0x00000010d5847825 */ /* 0x000fc800078e0040 */
[-C--:B------:R-:W-:Y:S01]  /*2490*/  FMUL.FTZ R64, R135, R194.reuse ;  /* 0x000000c287407220 */ /* 0x080fe20000410000 */
[-C--:B------:R-:W-:Y:S01]  /*24a0*/  FMUL.FTZ R65, R137, R194.reuse ;  /* 0x000000c289417220 */ /* 0x080fe20000410000 */
        /* <DEDUP_REMOVED lines=18> */
.L_x_14298:
        /* <DEDUP_REMOVED lines=57> */
[----:B0-----:R-:W-:Y:S01]  /*2960*/  FADD.FTZ R210, R142, -R215 ;  /* 0x800000d78ed27221 */ /* 0x001fe20000010000 */
        /* <DEDUP_REMOVED lines=8> */
[C---:B-1----:R-:W-:Y:S01]  /*29f0*/  FMUL.FTZ R64, R195.reuse, R66 ;  /* 0x00000042c3407220 */ /* 0x042fe20000410000 */
        /* <DEDUP_REMOVED lines=14> */
[----:B------:R0:W-:Y:S01]  /*2ae0*/  STG.E.128 desc[UR8][R90.64], R72 ;  /* 0x000000485a007986 */ /* 0x0001e2000c101d08 */
[C---:B------:R-:W-:Y:S01]  /*2af0*/  FMUL.FTZ R84, R195.reuse, R84 ;  /* 0x00000054c3547220 */ /* 0x040fe20000410000 */
[C---:B------:R-:W-:Y:S01]  /*2b00*/  FMUL.FTZ R86, R195.reuse, R88 ;  /* 0x00000058c3567220 */ /* 0x040fe20000410000 */
[----:B------:R-:W-:Y:S01]  /*2b10*/  FMUL.FTZ R87, R195, R210 ;  /* 0x000000d2c3577220 */ /* 0x000fe20000410000 */
[----:B------:R-:W-:Y:S01]  /*2b20*/  STG.E.128 desc[UR8][R148.64], R64 ;  /* 0x0000004094007986 */ /* 0x000fe2000c101d08 */
        /* <DEDUP_REMOVED lines=11> */
[----:B------:R-:W-:Y:S01]  /*2be0*/  FADD.FTZ R204, R204, -R233 ;  /* 0x800000e9cccc7221 */ /* 0x000fe20000010000 */
[----:B------:R-:W-:-:S04]  /*2bf0*/  IMAD.WIDE.U32 R140, R225, 0x10, R92 ;  /* 0x00000010e18c7825 */ /* 0x000fc800078e005c */
[C---:B0-----:R-:W-:Y:S01]  /*2c00*/  FMUL.FTZ R90, R195.reuse, R218 ;  /* 0x000000dac35a7220 */ /* 0x041fe20000410000 */
[----:B------:R-:W-:Y:S01]  /*2c10*/  FMUL.FTZ R91, R195, R220 ;  /* 0x000000dcc35b7220 */ /* 0x000fe20000410000 */
[----:B------:R0:W-:Y:S01]  /*2c20*/  STG.E.128 desc[UR8][R146.64], R68 ;  /* 0x0000004492007986 */ /* 0x0001e2000c101d08 */
[----:B------:R-:W-:-:S04]  /*2c30*/  IMAD.WIDE.U32 R142, R225, 0x10, R134 ;  /* 0x00000010e18e7825 */ /* 0x000fc800078e0086 */
[----:B------:R-:W-:Y:S01]  /*2c40*/  FADD.FTZ R202, R202, -R235 ;  /* 0x800000ebcaca7221 */ /* 0x000fe20000010000 */
[----:B------:R-:W-:Y:S01]  /*2c50*/  FADD.FTZ R200, R200, -R237 ;  /* 0x800000edc8c87221 */ /* 0x000fe20000010000 */
[----:B------:R-:W-:Y:S01]  /*2c60*/  FADD.FTZ R198, R198, -R239 ;  /* 0x800000efc6c67221 */ /* 0x000fe20000010000 */
[----:B------:R-:W-:Y:S01]  /*2c70*/  FADD.FTZ R214, R214, -R241 ;  /* 0x800000f1d6d67221 */ /* 0x000fe20000010000 */
[----:B------:R-:W-:-:S04]  /*2c80*/  IMAD.WIDE.U32 R138, R227, 0x10, R92 ;  /* 0x00000010e38a7825 */ /* 0x000fc800078e005c */
[-C--:B------:R-:W-:Y:S01]  /*2c90*/  FMUL.FTZ R72, R88, R194.reuse ;  /* 0x000000c258487220 */ /* 0x080fe20000410000 */
[-C--:B------:R-:W-:Y:S01]  /*2ca0*/  FMUL.FTZ R73, R89, R194.reuse ;  /* 0x000000c259497220 */ /* 0x080fe20000410000 */
[----:B------:R-:W-:Y:S01]  /*2cb0*/  FMUL.FTZ R74, R90, R194 ;  /* 0x000000c25a4a7220 */ /* 0x000fe20000410000 */
[----:B------:R-:W-:-:S04]  /*2cc0*/  IMAD.WIDE.U32 R144, R227, 0x10, R134 ;  /* 0x00000010e3907825 */ /* 0x000fc800078e0086 */
[-C--:B------:R-:W-:Y:S01]  /*2cd0*/  FMUL.FTZ R75, R91, R194.reuse ;  /* 0x000000c25b4b7220 */ /* 0x080fe20000410000 */
[----:B------:R-:W-:Y:S01]  /*2ce0*/  FADD.FTZ R154, R154, -R243 ;  /* 0x800000f39a9a7221 */ /* 0x000fe20000010000 */
[----:B------:R-:W-:Y:S01]  /*2cf0*/  FADD.FTZ R156, R159, -R156 ;  /* 0x8000009c9f9c7221 */ /* 0x000fe20000010000 */
[----:B------:R-:W-:Y:S01]  /*2d00*/  FADD.FTZ R196, R157, -R196 ;  /* 0x800000c49dc47221 */ /* 0x000fe20000010000 */
[----:B------:R-:W-:Y:S01]  /*2d10*/  FADD.FTZ R158, R158, -R245 ;  /* 0x800000f59e9e7221 */ /* 0x000fe20000010000 */
[----:B------:R-:W-:Y:S01]  /*2d20*/  IMAD.WIDE.U32 R136, R229, 0x10, R92 ;  /* 0x00000010e5887825 */ /* 0x000fe200078e005c */
[----:B------:R1:W-:Y:S03]  /*2d30*/  STG.E.128 desc[UR8][R152.64], R80 ;  /* 0x0000005098007986 */ /* 0x0003e6000c101d08 */
[-C--:B0-----:R-:W-:Y:S01]  /*2d40*/  FMUL.FTZ R68, R84, R194.reuse ;  /* 0x000000c254447220 */ /* 0x081fe20000410000 */
[-C--:B------:R-:W-:Y:S01]  /*2d50*/  FMUL.FTZ R69, R85, R194.reuse ;  /* 0x000000c255457220 */ /* 0x080fe20000410000 */
[-C--:B------:R-:W-:Y:S01]  /*2d60*/  FMUL.FTZ R70, R86, R194.reuse ;  /* 0x000000c256467220 */ /* 0x080fe20000410000 */
[----:B------:R-:W-:Y:S01]  /*2d70*/  FMUL.FTZ R71, R87, R194 ;  /* 0x000000c257477220 */ /* 0x000fe20000410000 */
[C---:B------:R-:W-:Y:S01]  /*2d80*/  FMUL.FTZ R64, R195.reuse, R206 ;  /* 0x000000cec3407220 */ /* 0x040fe20000410000 */
[C---:B------:R-:W-:Y:S01]  /*2d90*/  FMUL.FTZ R65, R195.reuse, R208 ;  /* 0x000000d0c3417220 */ /* 0x040fe20000410000 */
[C---:B------:R-:W-:Y:S01]  /*2da0*/  FMUL.FTZ R66, R195.reuse, R222 ;  /* 0x000000dec3427220 */ /* 0x040fe20000410000 */
        /* <DEDUP_REMOVED lines=8> */
[----:B------:R-:W-:Y:S01]  /*2e30*/  IMAD.WIDE.U32 R94, R211, 0x10, R92 ;  /* 0x00000010d35e7825 */ /* 0x000fe200078e005c */
[----:B------:R-:W-:Y:S03]  /*2e40*/  STG.E.128 desc[UR8][R138.64], R88 ;  /* 0x000000588a007986 */ /* 0x000fe6000c101d08 */
[C---:B-1----:R-:W-:Y:S01]  /*2e50*/  FMUL.FTZ R80, R195.reuse, R202 ;  /* 0x000000cac3507220 */ /* 0x042fe20000410000 */
[C---:B------:R-:W-:Y:S01]  /*2e60*/  FMUL.FTZ R81, R195.reuse, R200 ;  /* 0x000000c8c3517220 */ /* 0x040fe20000410000 */
[C---:B------:R-:W-:Y:S01]  /*2e70*/  FMUL.FTZ R82, R195.reuse, R198 ;  /* 0x000000c6c3527220 */ /* 0x040fe20000410000 */
[----:B------:R-:W-:Y:S01]  /*2e80*/  FMUL.FTZ R83, R195, R214 ;  /* 0x000000d6c3537220 */ /* 0x000fe20000410000 */
[----:B------:R1:W-:Y:S01]  /*2e90*/  STG.E.128 desc[UR8][R144.64], R72 ;  /* 0x0000004890007986 */ /* 0x0003e2000c101d08 */
[----:B------:R-:W-:-:S03]  /*2ea0*/  IMAD.WIDE.U32 R132, R211, 0x10, R134 ;  /* 0x00000010d3847825 */ /* 0x000fc600078e0086 */
[----:B------:R2:W-:Y:S01]  /*2eb0*/  STG.E.128 desc[UR8][R136.64], R64 ;  /* 0x0000004088007986 */ /* 0x0005e2000c101d08 */
[----:B------:R-:W-:-:S04]  /*2ec0*/  IMAD.WIDE.U32 R92, R213, 0x10, R92 ;  /* 0x00000010d55c7825 */ /* 0x000fc800078e005c */
[-C--:B0-----:R-:W-:Y:S01]  /*2ed0*/  FMUL.FTZ R68, R64, R194.reuse ;  /* 0x000000c240447220 */ /* 0x081fe20000410000 */
[-C--:B------:R-:W-:Y:S01]  /*2ee0*/  FMUL.FTZ R69, R65, R194.reuse ;  /* 0x000000c241457220 */ /* 0x080fe20000410000 */
[-C--:B------:R-:W-:Y:S01]  /*2ef0*/  FMUL.FTZ R70, R66, R194.reuse ;  /* 0x000000c242467220 */ /* 0x080fe20000410000 */
[----:B------:R-:W-:Y:S01]  /*2f00*/  FMUL.FTZ R71, R67, R194 ;  /* 0x000000c243477220 */ /* 0x000fe20000410000 */
[----:B------:R-:W-:-:S04]  /*2f10*/  IMAD.WIDE.U32 R134, R213, 0x10, R134 ;  /* 0x00000010d5867825 */ /* 0x000fc800078e0086 */
        /* <DEDUP_REMOVED lines=14> */
.L_x_14297:
        /* <DEDUP_REMOVED lines=47> */
[----:B0-----:R-:W-:Y:S01]  /*32f0*/  FADD.FTZ R131, R145, -R156 ;  /* 0x8000009c91837221 */ /* 0x001fe20000010000 */
        /* <DEDUP_REMOVED lines=67> */
[----:B------:R-:W-:Y:S01]  /*3730*/  FFMA.FTZ R195, R195, R158, R127 ;  /* 0x0000009ec3c37223 */ /* 0x000fe2000001007f */
        /* <DEDUP_REMOVED lines=33> */
.L_x_14300:
        /* <DEDUP_REMOVED lines=86> */
[----:B------:R-:W-:Y:S01]  /*3eb0*/  IMAD.WIDE.U32 R152, R223, 0x10, R134 ;  /* 0x00000010df987825 */ /* 0x000fe200078e0086 */
[----:B------:R-:W-:Y:S03]  /*3ec0*/  STG.E.128 desc[UR8][R148.64], R64 ;  /* 0x0000004094007986 */ /* 0x000fe6000c101d08 */
        /* <DEDUP_REMOVED lines=11> */
[----:B------:R-:W-:Y:S01]  /*3f80*/  IMAD.WIDE.U32 R140, R225, 0x10, R92 ;  /* 0x00000010e18c7825 */ /* 0x000fe200078e005c */
[----:B------:R2:W-:Y:S03]  /*3f90*/  STG.E.128 desc[UR8][R146.64], R68 ;  /* 0x0000004492007986 */ /* 0x0005e6000c101d08 */
[C---:B-1----:R-:W-:Y:S01]  /*3fa0*/  FFMA.FTZ R90, R195.reuse, R203, R114 ;  /* 0x000000cbc35a7223 */ /* 0x042fe20000010072 */
[----:B------:R-:W-:Y:S01]  /*3fb0*/  FFMA.FTZ R91, R195, R196, R115 ;  /* 0x000000c4c35b7223 */ /* 0x000fe20000010073 */
[----:B------:R-:W-:-:S04]  /*3fc0*/  IMAD.WIDE.U32 R142, R225, 0x10, R134 ;  /* 0x00000010e18e7825 */ /* 0x000fc800078e0086 */
[----:B------:R-:W-:Y:S01]  /*3fd0*/  FADD.FTZ R202, R202, -R235 ;  /* 0x800000ebcaca7221 */ /* 0x000fe20000010000 */
[----:B------:R-:W-:Y:S01]  /*3fe0*/  FADD.FTZ R200, R200, -R237 ;  /* 0x800000edc8c87221 */ /* 0x000fe20000010000 */
[----:B------:R-:W-:Y:S01]  /*3ff0*/  FADD.FTZ R129, R198, -R239 ;  /* 0x800000efc6817221 */ /* 0x000fe20000010000 */
[----:B------:R-:W-:Y:S01]  /*4000*/  FADD.FTZ R214, R214, -R241 ;  /* 0x800000f1d6d67221 */ /* 0x000fe20000010000 */
[----:B------:R-:W-:-:S04]  /*4010*/  IMAD.WIDE.U32 R138, R227, 0x10, R92 ;  /* 0x00000010e38a7825 */ /* 0x000fc800078e005c */
[----:B------:R-:W-:Y:S01]  /*4020*/  FADD.FTZ R155, R154, -R243 ;  /* 0x800000f39a9b7221 */ /* 0x000fe20000010000 */
[-C--:B------:R-:W-:Y:S01]  /*4030*/  FMUL.FTZ R72, R88, R194.reuse ;  /* 0x000000c258487220 */ /* 0x080fe20000410000 */
[----:B------:R-:W-:Y:S01]  /*4040*/  FMUL.FTZ R73, R89, R194 ;  /* 0x000000c259497220 */ /* 0x000fe20000410000 */
[----:B------:R-:W-:-:S04]  /*4050*/  IMAD.WIDE.U32 R144, R227, 0x10, R134 ;  /* 0x00000010e3907825 */ /* 0x000fc800078e0086 */
[-C--:B------:R-:W-:Y:S01]  /*4060*/  FMUL.FTZ R74, R90, R194.reuse ;  /* 0x000000c25a4a7220 */ /* 0x080fe20000410000 */
[----:B------:R-:W-:Y:S01]  /*4070*/  FMUL.FTZ R75, R91, R194 ;  /* 0x000000c25b4b7220 */ /* 0x000fe20000410000 */
[----:B------:R-:W-:Y:S01]  /*4080*/  FADD.FTZ R154, R159, -R232 ;  /* 0x800000e89f9a7221 */ /* 0x000fe20000010000 */
[----:B------:R-:W-:Y:S01]  /*4090*/  FADD.FTZ R158, R158, -R245 ;  /* 0x800000f59e9e7221 */ /* 0x000fe20000010000 */
[----:B------:R-:W-:-:S04]  /*40a0*/  IMAD.WIDE.U32 R136, R229, 0x10, R92 ;  /* 0x00000010e5887825 */ /* 0x000fc800078e005c */
[-C--:B--2---:R-:W-:Y:S01]  /*40b0*/  FMUL.FTZ R68, R84, R194.reuse ;  /* 0x000000c254447220 */ /* 0x084fe20000410000 */
[-C--:B------:R-:W-:Y:S01]  /*40c0*/  FMUL.FTZ R69, R85, R194.reuse ;  /* 0x000000c255457220 */ /* 0x080fe20000410000 */
[-C--:B------:R-:W-:Y:S01]  /*40d0*/  FMUL.FTZ R70, R86, R194.reuse ;  /* 0x000000c256467220 */ /* 0x080fe20000410000 */
[----:B------:R-:W-:Y:S01]  /*40e0*/  FMUL.FTZ R71, R87, R194 ;  /* 0x000000c257477220 */ /* 0x000fe20000410000 */
[----:B------:R1:W-:Y:S01]  /*40f0*/  STG.E.128 desc[UR8][R152.64], R80 ;  /* 0x0000005098007986 */ /* 0x0003e2000c101d08 */
[C---:B------:R-:W-:Y:S01]  /*4100*/  FFMA.FTZ R64, R195.reuse, R197, R116 ;  /* 0x000000c5c3407223 */ /* 0x040fe20000010074 */
[C---:B------:R-:W-:Y:S01]  /*4110*/  FFMA.FTZ R65, R195.reuse, R208, R117 ;  /* 0x000000d0c3417223 */ /* 0x040fe20000010075 */
[C---:B------:R-:W-:Y:S01]  /*4120*/  FFMA.FTZ R66, R195.reuse, R205, R118 ;  /* 0x000000cdc3427223 */ /* 0x040fe20000010076 */
        /* <DEDUP_REMOVED lines=8> */
[C---:B------:R-:W-:Y:S01]  /*41b0*/  IMAD.WIDE.U32 R94, R211.reuse, 0x10, R92 ;  /* 0x00000010d35e7825 */ /* 0x040fe200078e005c */
[----:B------:R-:W-:Y:S03]  /*41c0*/  STG.E.128 desc[UR8][R138.64], R88 ;  /* 0x000000588a007986 */ /* 0x000fe6000c101d08 */
[----:B------:R-:W-:Y:S01]  /*41d0*/  IMAD.WIDE.U32 R132, R211, 0x10, R134 ;  /* 0x00000010d3847825 */ /* 0x000fe200078e0086 */
[----:B------:R2:W-:Y:S03]  /*41e0*/  STG.E.128 desc[UR8][R144.64], R72 ;  /* 0x0000004890007986 */ /* 0x0005e6000c101d08 */
[C---:B-1----:R-:W-:Y:S01]  /*41f0*/  FFMA.FTZ R80, R195.reuse, R202, R120 ;  /* 0x000000cac3507223 */ /* 0x042fe20000010078 */
[C---:B------:R-:W-:Y:S01]  /*4200*/  FFMA.FTZ R81, R195.reuse, R200, R121 ;  /* 0x000000c8c3517223 */ /* 0x040fe20000010079 */
[C---:B------:R-:W-:Y:S01]  /*4210*/  FFMA.FTZ R82, R195.reuse, R129, R122 ;  /* 0x00000081c3527223 */ /* 0x040fe2000001007a */
[----:B------:R-:W-:Y:S01]  /*4220*/  FFMA.FTZ R83, R195, R214, R123 ;  /* 0x000000d6c3537223 */ /* 0x000fe2000001007b */
[----:B------:R1:W-:Y:S01]  /*4230*/  STG.E.128 desc[UR8][R136.64], R64 ;  /* 0x0000004088007986 */ /* 0x0003e2000c101d08 */
[----:B------:R-:W-:-:S04]  /*4240*/  IMAD.WIDE.U32 R92, R213, 0x10, R92 ;  /* 0x00000010d55c7825 */ /* 0x000fc800078e005c */
[-C--:B0-----:R-:W-:Y:S01]  /*4250*/  FMUL.FTZ R68, R64, R194.reuse ;  /* 0x000000c240447220 */ /* 0x081fe20000410000 */
[-C--:B------:R-:W-:Y:S01]  /*4260*/  FMUL.FTZ R69, R65, R194.reuse ;  /* 0x000000c241457220 */ /* 0x080fe20000410000 */
[-C--:B------:R-:W-:Y:S01]  /*4270*/  FMUL.FTZ R70, R66, R194.reuse ;  /* 0x000000c242467220 */ /* 0x080fe20000410000 */
[----:B------:R-:W-:Y:S01]  /*4280*/  FMUL.FTZ R71, R67, R194 ;  /* 0x000000c243477220 */ /* 0x000fe20000410000 */
[----:B------:R-:W-:-:S04]  /*4290*/  IMAD.WIDE.U32 R134, R213, 0x10, R134 ;  /* 0x00000010d5867825 */ /* 0x000fc800078e0086 */
[-C--:B--2---:R-:W-:Y:S01]  /*42a0*/  FMUL.FTZ R75, R79, R194.reuse ;  /* 0x000000c24f4b7220 */ /* 0x084fe20000410000 */
[-C--:B------:R-:W-:Y:S01]  /*42b0*/  FMUL.FTZ R72, R76, R194.reuse ;  /* 0x000000c24c487220 */ /* 0x080fe20000410000 */
[-C--:B------:R-:W-:Y:S01]  /*42c0*/  FMUL.FTZ R73, R77, R194.reuse ;  /* 0x000000c24d497220 */ /* 0x080fe20000410000 */
[-C--:B------:R-:W-:Y:S01]  /*42d0*/  FMUL.FTZ R74, R78, R194.reuse ;  /* 0x000000c24e4a7220 */ /* 0x080fe20000410000 */
[----:B------:R2:W-:Y:S01]  /*42e0*/  STG.E.128 desc[UR8][R130.64], R68 ;  /* 0x0000004482007986 */ /* 0x0005e2000c101d08 */
[-C--:B-1----:R-:W-:Y:S01]  /*42f0*/  FMUL.FTZ R64, R80, R194.reuse ;  /* 0x000000c250407220 */ /* 0x082fe20000410000 */
[-C--:B------:R-:W-:Y:S01]  /*4300*/  FMUL.FTZ R65, R81, R194.reuse ;  /* 0x000000c251417220 */ /* 0x080fe20000410000 */
[-C--:B------:R-:W-:Y:S01]  /*4310*/  FMUL.FTZ R66, R82, R194.reuse ;  /* 0x000000c252427220 */ /* 0x080fe20000410000 */
[----:B------:R-:W-:Y:S01]  /*4320*/  FMUL.FTZ R67, R83, R194 ;  /* 0x000000c253437220 */ /* 0x000fe20000410000 */
[----:B------:R2:W-:Y:S04]  /*4330*/  STG.E.128 desc[UR8][R94.64], R80 ;  /* 0x000000505e007986 */ /* 0x0005e8000c101d08 */
[----:B------:R2:W-:Y:S04]  /*4340*/  STG.E.128 desc[UR8][R132.64], R64 ;  /* 0x0000004084007986 */ /* 0x0005e8000c101d08 */
[----:B------:R2:W-:Y:S04]  /*4350*/  STG.E.128 desc[UR8][R92.64], R76 ;  /* 0x0000004c5c007986 */ /* 0x0005e8000c101d08 */
[----:B------:R2:W-:Y:S02]  /*4360*/  STG.E.128 desc[UR8][R134.64], R72 ;  /* 0x0000004886007986 */ /* 0x0005e4000c101d08 */
.L_x_14299:
[----:B0-234-:R-:W0:Y:S01]  /*4370*/  LDC.64 R64, c[0x0][0x380] ;  /* 0x0000e000ff407b82 */ /* 0x01de220000000a00 */
        /* <DEDUP_REMOVED lines=68> */
.L_x_14294:
        /* <DEDUP_REMOVED lines=25> */
.L_x_14302:
        /* <DEDUP_REMOVED lines=11> */
.L_x_15759:


//--------------------- .text._ZN10layer_norm13ln_bwd_kernelINS_13Kernel_traitsIfffffjLj4096ELj1ELj1ELj4ELj16ENS_18Kernel_traits_baseILj4096EfffffjLj128EEEEELb0ELb0ELb1ELb0EEEvNS_9BwdParamsE --------------------------
	.section	.text._ZN10layer_norm13ln_bwd_kernelINS_13Kernel_traitsIfffffjLj4096ELj1ELj1ELj4ELj16ENS_18Kernel_traits_baseILj4096EfffffjLj128EEEEELb0ELb0ELb1ELb0EEEvNS_9BwdParamsE,"ax",@progbits
	.align	128
        .global         _ZN10layer_norm13ln_bwd_kernelINS_13Kernel_traitsIfffffjLj4096ELj1ELj1ELj4ELj16ENS_18Kernel_traits_baseILj4096EfffffjLj128EEEEELb0ELb0ELb1ELb0EEEvNS_9BwdParamsE
        .type           _ZN10layer_norm13ln_bwd_kernelINS_13Kernel_traitsIfffffjLj4096ELj1ELj1ELj4ELj16ENS_18Kernel_traits_baseILj4096EfffffjLj128EEEEELb0ELb0ELb1ELb0EEEvNS_9BwdParamsE,@function
        .size           _ZN10layer_norm13ln_bwd_kernelINS_13Kernel_traitsIfffffjLj4096ELj1ELj1ELj4ELj16ENS_18Kernel_traits_baseILj4096EfffffjLj128EEEEELb0ELb0ELb1ELb0EEEvNS_9BwdParamsE,(.L_x_15760 - _ZN10layer_norm13ln_bwd_kernelINS_13Kernel_traitsIfffffjLj4096ELj1ELj1ELj4ELj16ENS_18Kernel_traits_baseILj4096EfffffjLj128EEEEELb0ELb0ELb1ELb0EEEvNS_9BwdParamsE)
        .other          _ZN10layer_norm13ln_bwd_kernelINS_13Kernel_traitsIfffffjLj4096ELj1ELj1ELj4ELj16ENS_18Kernel_traits_baseILj4096EfffffjLj128EEEEELb0ELb0ELb1ELb0EEEvNS_9BwdParamsE,@"STO_CUDA_ENTRY STV_DEFAULT"
_ZN10layer_norm13ln_bwd_kernelINS_13Kernel_traitsIfffffjLj4096ELj1ELj1ELj4ELj16ENS_18Kernel_traits_baseILj4096EfffffjLj128EEEEELb0ELb0ELb1ELb0EEEvNS_9BwdParamsE:
.text._ZN10layer_norm13ln_bwd_kernelINS_13Kernel_traitsIfffffjLj4096ELj1ELj1ELj4ELj16ENS_18Kernel_traits_baseILj4096EfffffjLj128EEEEELb0ELb0ELb1ELb0EEEvNS_9BwdParamsE:
[----:B------:R-:W-:Y:S01]  /*0000*/  LDC R1, c[0x0][0x37c] ;  /* 0x0000df00ff017b82 */ /* 0x000fe20000000800 */
[----:B------:R-:W0:Y:S01]  /*0010*/  S2R R8, SR_TID.X ;  /* 0x0000000000087919 */ /* 0x000e220000002100 */
[----:B------:R-:W1:Y:S01]  /*0020*/  LDCU UR4, c[0x0][0x388] ;  /* 0x00007100ff0477ac */ /* 0x000e620008000800 */
[----:B------:R-:W-:Y:S01]  /*0030*/  LOP3.LUT R9, R9, 0xffffffef, RZ, 0xc0, !PT ;  /* 0xffffffef09097812 */ /* 0x000fe200078ec0ff */
        /* <DEDUP_REMOVED lines=16> */
[----:B------:R-:W-:Y:S02]  /*0140*/  @P4 LOP3.LUT R9, R9, 0x10, RZ, 0xfc, !PT ;  /* 0x0000001009094812 */ /* 0x000fe400078efcff */
[----:B------:R-:W-:Y:S02]  /*0150*/  P2R R0, PR, RZ, 0x40 ;  /* 0x00000040ff007803 */ /* 0x000fe40000000000 */
[----:B------:R-:W-:-:S03]  /*0160*/  LOP3.LUT R9, R9, 0xfffffff7, RZ, 0xc0, !PT ;  /* 0xfffffff709097812 */ /* 0x000fc600078ec0ff */
[----:B------:R-:W1:Y:S01]  /*0170*/  @P6 LDC.64 R4, c[0x0][0x3d0] ;  /* 0x0000f400ff046b82 */ /* 0x000e620000000a00 */
[----:B------:R-:W-:-:S04]  /*0180*/  @P6 LOP3.LUT R9, R9, 0x8, RZ, 0xfc, !PT ;  /* 0x0000000809096812 */ /* 0x000fc800078efcff */
[----:B------:R-:W-:-:S03]  /*0190*/  LOP3.LUT R9, R9, 0xfffffffb, RZ, 0xc0, !PT ;  /* 0xfffffffb09097812 */ /* 0x000fc600078ec0ff */
[----:B------:R-:W4:Y:S01]  /*01a0*/  @P5 LDC.64 R12, c[0x0][0x3d0] ;  /* 0x0000f400ff0c5b82 */ /* 0x000f220000000a00 */
[----:B------:R-:W-:-:S04]  /*01b0*/  @P5 LOP3.LUT R9, R9, 0x4, RZ, 0xfc, !PT ;  /* 0x0000000409095812 */ /* 0x000fc800078efcff */
[----:B------:R-:W-:Y:S01]  /*01c0*/  LOP3.LUT R9, R9, 0xfffffffd, RZ, 0xc0, !PT ;  /* 0xfffffffd09097812 */ /* 0x000fe200078ec0ff */
[C---:B0-----:R-:W-:Y:S01]  /*01d0*/  @P4 IMAD.WIDE.U32 R2, R25.reuse, 0x10, R2 ;  /* 0x0000001019024825 */ /* 0x041fe200078e0002 */
[----:B------:R-:W-:Y:S01]  /*01e0*/  @P4 LOP3.LUT R25, R25, 0x80, RZ, 0xfc, !PT ;  /* 0x0000008019194812 */ /* 0x000fe200078efcff */
[----:B------:R-:W0:Y:S01]  /*01f0*/  @P3 LDC.64 R14, c[0x0][0x3d0] ;  /* 0x0000f400ff0e3b82 */ /* 0x000e220000000a00 */
[----:B------:R-:W-:Y:S02]  /*0200*/  @P3 LOP3.LUT R9, R9, 0x2, RZ, 0xfc, !PT ;  /* 0x0000000209093812 */ /* 0x000fe400078efcff */
[----:B------:R-:W-:Y:S02]  /*0210*/  ISETP.GE.U32.AND P4, PT, R6, 0x400, PT ;  /* 0x000004000600780c */ /* 0x000fe40003f86070 */
[----:B------:R-:W-:Y:S01]  /*0220*/  LOP3.LUT R9, R9, 0xfffffffe, RZ, 0xc0, !PT ;  /* 0xfffffffe09097812 */ /* 0x000fe200078ec0ff */
[C---:B-1----:R-:W-:Y:S01]  /*0230*/  @P6 IMAD.WIDE.U32 R10, R25.reuse, 0x10, R4 ;  /* 0x00000010190a6825 */ /* 0x042fe200078e0004 */
[----:B------:R-:W-:Y:S01]  /*0240*/  @P6 IADD3 R25, PT, PT, R25, 0x80, RZ ;  /* 0x0000008019196810 */ /* 0x000fe20007ffe0ff */
[----:B------:R-:W1:Y:S01]  /*0250*/  @P2 LDC.64 R4, c[0x0][0x3d0] ;  /* 0x0000f400ff042b82 */ /* 0x000e620000000a00 */
[----:B------:R-:W-:-:S04]  /*0260*/  @P2 LOP3.LUT R9, R9, 0x1, RZ, 0xfc, !PT ;  /* 0x0000000109092812 */ /* 0x000fc800078efcff */
[----:B------:R-:W-:Y:S01]  /*0270*/  LOP3.LUT P6, RZ, R9, 0x10, RZ, 0xc0, !PT ;  /* 0x0000001009ff7812 */ /* 0x000fe200078cc0ff */
[C---:B----4-:R-:W-:Y:S01]  /*0280*/  @P5 IMAD.WIDE.U32 R12, R25.reuse, 0x10, R12 ;  /* 0x00000010190c5825 */ /* 0x050fe200078e000c */
[----:B------:R-:W-:Y:S01]  /*0290*/  @P5 IADD3 R25, PT, PT, R25, 0x80, RZ ;  /* 0x0000008019195810 */ /* 0x000fe20007ffe0ff */
[----:B------:R-:W4:Y:S03]  /*02a0*/  @P1 LDC.64 R18, c[0x0][0x3d0] ;  /* 0x0000f400ff121b82 */ /* 0x000f260000000a00 */
[----:B--2---:R-:W5:Y:S05]  /*02b0*/  @P5 LDG.E.128 R36, desc[UR10][R12.64] ;  /* 0x0000000a0c245981 */ /* 0x004f6a000c1e1d00 */
[----:B------:R-:W2:Y:S01]  /*02c0*/  @P0 LDC.64 R20, c[0x0][0x3d0] ;  /* 0x0000f400ff140b82 */ /* 0x000ea20000000a00 */
[C---:B0-----:R-:W-:Y:S01]  /*02d0*/  @P3 IMAD.WIDE.U32 R14, R25.reuse, 0x10, R14 ;  /* 0x00000010190e3825 */ /* 0x041fe200078e000e */
[----:B------:R-:W-:Y:S01]  /*02e0*/  @P3 IADD3 R25, PT, PT, R25, 0x80, RZ ;  /* 0x0000008019193810 */ /* 0x000fe20007ffe0ff */
[----:B------:R-:W5:Y:S01]  /*02f0*/  @P6 LDG.E.128 R28, desc[UR10][R2.64] ;  /* 0x0000000a021c6981 */ /* 0x000f62000c1e1d00 */
[----:B------:R-:W-:-:S03]  /*0300*/  ISETP.NE.AND P6, PT, R0, RZ, PT ;  /* 0x000000ff0000720c */ /* 0x000fc60003fc5270 */
[----:B------:R-:W5:Y:S01]  /*0310*/  @P3 LDG.E.128 R40, desc[UR10][R14.64] ;  /* 0x0000000a0e283981 */ /* 0x000f62000c1e1d00 */
[C---:B-1----:R-:W-:Y:S01]  /*0320*/  @P2 IMAD.WIDE.U32 R16, R25.reuse, 0x10, R4 ;  /* 0x0000001019102825 */ /* 0x042fe200078e0004 */
[----:B------:R-:W-:Y:S01]  /*0330*/  @P2 IADD3 R25, PT, PT, R25, 0x80, RZ ;  /* 0x0000008019192810 */ /* 0x000fe20007ffe0ff */
[----:B------:R-:W0:Y:S03]  /*0340*/  @P4 LDC.64 R22, c[0x0][0x3d0] ;  /* 0x0000f400ff164b82 */ /* 0x000e260000000a00 */
[----:B------:R-:W5:Y:S01]  /*0350*/  @P2 LDG.E.128 R44, desc[UR10][R16.64] ;  /* 0x0000000a102c2981 */ /* 0x000f62000c1e1d00 */
[C---:B----4-:R-:W-:Y:S01]  /*0360*/  @P1 IMAD.WIDE.U32 R18, R25.reuse, 0x10, R18 ;  /* 0x0000001019121825 */ /* 0x050fe200078e0012 */
[----:B------:R-:W-:Y:S02]  /*0370*/  @P1 IADD3 R25, PT, PT, R25, 0x80, RZ ;  /* 0x0000008019191810 */ /* 0x000fe40007ffe0ff */
[----:B------:R-:W5:Y:S04]  /*0380*/  @P6 LDG.E.128 R32, desc[UR10][R10.64] ;  /* 0x0000000a0a206981 */ /* 0x000f68000c1e1d00 */
[----:B------:R-:W5:Y:S01]  /*0390*/  @P1 LDG.E.128 R48, desc[UR10][R18.64] ;  /* 0x0000000a12301981 */ /* 0x000f62000c1e1d00 */
[C---:B--2---:R-:W-:Y:S01]  /*03a0*/  @P0 IMAD.WIDE.U32 R20, R25.reuse, 0x10, R20 ;  /* 0x0000001019140825 */ /* 0x044fe200078e0014 */
[----:B------:R-:W1:Y:S01]  /*03b0*/  S2UR UR4, SR_CTAID.X ;  /* 0x00000000000479c3 */ /* 0x000e620000002500 */
[----:B------:R-:W-:-:S03]  /*03c0*/  @P0 IADD3 R25, PT, PT, R25, 0x80, RZ ;  /* 0x0000008019190810 */ /* 0x000fc60007ffe0ff */
[----:B------:R-:W5:Y:S02]  /*03d0*/  @P0 LDG.E.128 R52, desc[UR10][R20.64] ;  /* 0x0000000a14340981 */ /* 0x000f64000c1e1d00 */
[----:B0-----:R-:W-:-:S05]  /*03e0*/  @P4 IMAD.WIDE.U32 R4, R25, 0x10, R22 ;  /* 0x0000001019044825 */ /* 0x001fca00078e0016 */
        /* <DEDUP_REMOVED lines=74> */
.L_x_14371:
        /* <DEDUP_REMOVED lines=20> */
[----:B------:R-:W-:Y:S01]  /*09d0*/  ISETP.GE.U32.AND P0, PT, R6, 0x80, PT ;  /* 0x000000800600780c */ /* 0x000fe20003f06070 */
[----:B------:R-:W1:Y:S01]  /*09e0*/  S2R R8, SR_TID.X ;  /* 0x0000000000087919 */ /* 0x000e620000002100 */
[----:B------:R-:W-:Y:S01]  /*09f0*/  ISETP.NE.AND P6, PT, RZ, UR9, PT ;  /* 0x00000009ff007c0c */ /* 0x000fe2000bfc5270 */
[----:B------:R-:W-:Y:S01]  /*0a00*/  IMAD R168, R168, R7, RZ ;  /* 0x00000007a8a87224 */ /* 0x000fe200078e02ff */
[----:B------:R-:W-:Y:S01]  /*0a10*/  SHF.R.S32.HI R167, RZ, 0x1f, R166 ;  /* 0x0000001fffa77819 */ /* 0x000fe200000114a6 */
[----:B------:R-:W-:Y:S01]  /*0a20*/  BSSY.RECONVERGENT B1, `(.L_x_14306) ;  /* 0x0000039000017945 */ /* 0x000fe20003800200 */
[----:B------:R-:W-:Y:S02]  /*0a30*/  ISETP.GE.U32.AND P1, PT, R6, 0x100, PT ;  /* 0x000001000600780c */ /* 0x000fe40003f26070 */
[----:B------:R-:W-:-:S02]  /*0a40*/  LEA.HI R167, R167, R166, RZ, 0x2 ;  /* 0x000000a6a7a77211 */ /* 0x000fc400078f10ff */
[----:B0-----:R-:W-:Y:S02]  /*0a50*/  SHF.R.S32.HI R165, RZ, 0x1f, R168 ;  /* 0x0000001fffa57819 */ /* 0x001fe400000114a8 */
[C---:B------:R-:W-:Y:S02]  /*0a60*/  ISETP.GE.U32.AND P3, PT, R6.reuse, 0x180, PT ;  /* 0x000001800600780c */ /* 0x040fe40003f66070 */
[----:B------:R-:W-:Y:S02]  /*0a70*/  LEA.HI R165, R165, R168, RZ, 0x2 ;  /* 0x000000a8a5a57211 */ /* 0x000fe400078f10ff */
[C---:B------:R-:W-:Y:S02]  /*0a80*/  ISETP.GE.U32.AND P4, PT, R6.reuse, 0x200, PT ;  /* 0x000002000600780c */ /* 0x040fe40003f86070 */
[----:B------:R-:W-:Y:S02]  /*0a90*/  ISETP.GE.U32.AND P5, PT, R6, 0x280, PT ;  /* 0x000002800600780c */ /* 0x000fe40003fa6070 */
[----:B------:R-:W-:-:S02]  /*0aa0*/  MOV R221, RZ ;  /* 0x000000ff00dd7202 */ /* 0x000fc40000000f00 */
[----:B------:R-:W-:Y:S02]  /*0ab0*/  MOV R222, RZ ;  /* 0x000000ff00de7202 */ /* 0x000fe40000000f00 */
[-C--:B-1----:R-:W-:Y:S02]  /*0ac0*/  LEA.HI.SX32 R215, R167, R8.reuse, 0x1e ;  /* 0x00000008a7d77211 */ /* 0x082fe400078ff2ff */
        /* <DEDUP_REMOVED lines=14> */
[C---:B--2---:R-:W-:Y:S01]  /*0bb0*/  @P0 IMAD.WIDE.U32 R222, R219.reuse, 0x10, R222 ;  /* 0x00000010dbde0825 */ /* 0x044fe200078e00de */
[----:B------:R-:W-:Y:S02]  /*0bc0*/  IADD3 R220, PT, PT, R220, 0x80, RZ ;  /* 0x00000080dcdc7810 */ /* 0x000fe40007ffe0ff */
[----:B------:R-:W-:Y:S02]  /*0bd0*/  IADD3 R219, PT, PT, R219, 0x80, RZ ;  /* 0x00000080dbdb7810 */ /* 0x000fe40007ffe0ff */
[----:B------:R0:W5:Y:S01]  /*0be0*/  @P0 LDG.E.128 R124, desc[UR10][R222.64] ;  /* 0x0000000ade7c0981 */ /* 0x000162000c1e1d00 */
        /* <DEDUP_REMOVED lines=14> */
[----:B------:R-:W-:Y:S01]  /*0cd0*/  FADD.FTZ R164, RZ, R180 ;  /* 0x000000b4ffa47221 */ /* 0x000fe20000010000 */
[----:B------:R-:W-:Y:S01]  /*0ce0*/  FFMA.FTZ R165, R3, R180, RZ ;  /* 0x000000b403a57223 */ /* 0x000fe200000100ff */
        /* <DEDUP_REMOVED lines=12> */
.L_x_14307:
[----:B----4-:R-:W-:Y:S05]  /*0db0*/  BSYNC.RECONVERGENT B1 ;  /* 0x0000000000017941 */ /* 0x010fea0003800200 */
.L_x_14306:
        /* <DEDUP_REMOVED lines=14> */
[----:B------:R-:W-:Y:S02]  /*0ea0*/  IADD3 R220, PT, PT, R220, 0x80, RZ ;  /* 0x00000080dcdc7810 */ /* 0x000fe40007ffe0ff */
        /* <DEDUP_REMOVED lines=29> */
.L_x_14309:
[----:B------:R-:W-:Y:S05]  /*1080*/  BSYNC.RECONVERGENT B1 ;  /* 0x0000000000017941 */ /* 0x000fea0003800200 */
.L_x_14308:
        /* <DEDUP_REMOVED lines=44> */
.L_x_14311:
[----:B------:R-:W-:Y:S05]  /*1350*/  BSYNC.RECONVERGENT B1 ;  /* 0x0000000000017941 */ /* 0x000fea0003800200 */
.L_x_14310:
        /* <DEDUP_REMOVED lines=43> */
.L_x_14313:
[----:B------:R-:W-:Y:S05]  /*1610*/  BSYNC.RECONVERGENT B1 ;  /* 0x0000000000017941 */ /* 0x000fea0003800200 */
.L_x_14312:
        /* <DEDUP_REMOVED lines=22> */
[----:B0-----:R-:W-:Y:S01]  /*1780*/  FMUL.FTZ R186, R5, R224 ;  /* 0x000000e005ba7220 */ /* 0x001fe20000410000 */
        /* <DEDUP_REMOVED lines=20> */
.L_x_14315:
[----:B------:R-:W-:Y:S05]  /*18d0*/  BSYNC.RECONVERGENT B1 ;  /* 0x0000000000017941 */ /* 0x000fea0003800200 */
.L_x_14314:
        /* <DEDUP_REMOVED lines=43> */
.L_x_14317:
[----:B------:R-:W-:Y:S05]  /*1b90*/  BSYNC.RECONVERGENT B1 ;  /* 0x0000000000017941 */ /* 0x000fea0003800200 */
.L_x_14316:
        /* <DEDUP_REMOVED lines=43> */
.L_x_14319:
[----:B------:R-:W-:Y:S05]  /*1e50*/  BSYNC.RECONVERGENT B1 ;  /* 0x0000000000017941 */ /* 0x000fea0003800200 */
.L_x_14318:
        /* <DEDUP_REMOVED lines=12> */
[C---:B---3--:R-:W-:Y:S01]  /*1f20*/  FADD.FTZ R172, -R217.reuse, R164 ;  /* 0x000000a4d9ac7221 */ /* 0x048fe20000010100 */
[C---:B------:R-:W-:Y:S01]  /*1f30*/  FADD.FTZ R184, -R217.reuse, R165 ;  /* 0x000000a5d9b87221 */ /* 0x040fe20000010100 */
[C---:B------:R-:W-:Y:S01]  /*1f40*/  FADD.FTZ R166, -R217.reuse, R166 ;  /* 0x000000a6d9a67221 */ /* 0x040fe20000010100 */
[----:B------:R-:W-:Y:S01]  /*1f50*/  FADD.FTZ R200, -R217, R167 ;  /* 0x000000a7d9c87221 */ /* 0x000fe20000010100 */
[C---:B-----5:R-:W-:Y:S01]  /*1f60*/  FMUL.FTZ R27, R5.reuse, R172 ;  /* 0x000000ac051b7220 */ /* 0x060fe20000410000 */
[C---:B------:R-:W-:Y:S01]  /*1f70*/  FMUL.FTZ R172, R5.reuse, R184 ;  /* 0x000000b805ac7220 */ /* 0x040fe20000410000 */
[C---:B0-----:R-:W-:Y:S01]  /*1f80*/  FMUL.FTZ R199, R5.reuse, R166 ;  /* 0x000000a605c77220 */ /* 0x041fe20000410000 */
[----:B------:R-:W-:Y:S01]  /*1f90*/  FMUL.FTZ R200, R5, R200 ;  /* 0x000000c805c87220 */ /* 0x000fe20000410000 */
[----:B----4-:R-:W-:Y:S01]  /*1fa0*/  FMUL.FTZ R184, R56, R168 ;  /* 0x000000a838b87220 */ /* 0x010fe20000410000 */
[----:B------:R-:W-:Y:S01]  /*1fb0*/  FMUL.FTZ R197, R57, R169 ;  /* 0x000000a939c57220 */ /* 0x000fe20000410000 */
        /* <DEDUP_REMOVED lines=19> */
.L_x_14305:
        /* <DEDUP_REMOVED lines=49> */
.L_x_14320:
[----:B----4-:R-:W-:Y:S05]  /*2400*/  BSYNC.RECONVERGENT B0 ;  /* 0x0000000000007941 */ /* 0x010fea0003800200 */
.L_x_14304:
        /* <DEDUP_REMOVED lines=31> */
.L_x_14322:
[----:B------:R-:W-:Y:S05]  /*2600*/  BSYNC.RECONVERGENT B0 ;  /* 0x0000000000007941 */ /* 0x000fea0003800200 */
.L_x_14321:
        /* <DEDUP_REMOVED lines=69> */
.L_x_14326:
        /* <DEDUP_REMOVED lines=31> */
.L_x_14325:
        /* <DEDUP_REMOVED lines=31> */
.L_x_14328:
        /* <DEDUP_REMOVED lines=24> */
.L_x_14327:
        /* <DEDUP_REMOVED lines=10> */
.L_x_14324:
[----:B------:R-:W-:Y:S05]  /*3060*/  BSYNC.RECONVERGENT B0 ;  /* 0x0000000000007941 */ /* 0x000fea0003800200 */
.L_x_14323:
[----:B------:R-:W-:Y:S01]  /*3070*/  ISETP.GE.U32.AND P0, PT, R6, 0x100, PT ;  /* 0x000001000600780c */ /* 0x000fe20003f06070 */
[----:B------:R-:W-:Y:S01]  /*3080*/  BSSY.RECONVERGENT B0, `(.L_x_14329) ;  /* 0x0000083000007945 */ /* 0x000fe20003800200 */
[----:B------:R-:W-:-:S11]  /*3090*/  LOP3.LUT R9, R9, 0xfffffff7, RZ, 0xc0, !PT ;  /* 0xfffffff709097812 */ /* 0x000fd600078ec0ff */
[----:B------:R-:W-:Y:S01]  /*30a0*/  @P0 LOP3.LUT R9, R9, 0x8, RZ, 0xfc, !PT ;  /* 0x0000000809090812 */ /* 0x000fe200078efcff */
[----:B------:R-:W-:Y:S06]  /*30b0*/  @!P0 BRA `(.L_x_14330) ;  /* 0x0000000400fc8947 */ /* 0x000fec0003800000 */
        /* <DEDUP_REMOVED lines=33> */
.L_x_14332:
        /* <DEDUP_REMOVED lines=26> */
.L_x_14331:
        /* <DEDUP_REMOVED lines=35> */
.L_x_14334:
        /* <DEDUP_REMOVED lines=25> */
.L_x_14333:
        /* <DEDUP_REMOVED lines=8> */
.L_x_14330:
[----:B------:R-:W-:Y:S05]  /*38b0*/  BSYNC.RECONVERGENT B0 ;  /* 0x0000000000007941 */ /* 0x000fea0003800200 */
.L_x_14329:
        /* <DEDUP_REMOVED lines=38> */
.L_x_14338:
        /* <DEDUP_REMOVED lines=26> */
.L_x_14337:
        /* <DEDUP_REMOVED lines=35> */
.L_x_14340:
        /* <DEDUP_REMOVED lines=25> */
.L_x_14339:
        /* <DEDUP_REMOVED lines=8> */
.L_x_14336:
[----:B------:R-:W-:Y:S05]  /*4100*/  BSYNC.RECONVERGENT B0 ;  /* 0x0000000000007941 */ /* 0x000fea0003800200 */
.L_x_14335:
        /* <DEDUP_REMOVED lines=38> */
.L_x_14344:
        /* <DEDUP_REMOVED lines=26> */
.L_x_14343:
        /* <DEDUP_REMOVED lines=35> */
.L_x_14346:
        /* <DEDUP_REMOVED lines=25> */
.L_x_14345:
        /* <DEDUP_REMOVED lines=8> */
.L_x_14342:
[----:B------:R-:W-:Y:S05]  /*4950*/  BSYNC.RECONVERGENT B0 ;  /* 0x0000000000007941 */ /* 0x000fea0003800200 */
.L_x_14341:
        /* <DEDUP_REMOVED lines=38> */
.L_x_14350:
        /* <DEDUP_REMOVED lines=26> */
.L_x_14349:
        /* <DEDUP_REMOVED lines=35> */
.L_x_14352:
        /* <DEDUP_REMOVED lines=25> */
.L_x_14351:
        /* <DEDUP_REMOVED lines=8> */
.L_x_14348:
[----:B------:R-:W-:Y:S05]  /*51a0*/  BSYNC.RECONVERGENT B0 ;  /* 0x0000000000007941 */ /* 0x000fea0003800200 */
.L_x_14347:
        /* <DEDUP_REMOVED lines=36> */
.L_x_14356:
        /* <DEDUP_REMOVED lines=26> */
.L_x_14355:
        /* <DEDUP_REMOVED lines=35> */
.L_x_14358:
        /* <DEDUP_REMOVED lines=25> */
.L_x_14357:
        /* <DEDUP_REMOVED lines=8> */
.L_x_14354:
[----:B------:R-:W-:Y:S05]  /*59d0*/  BSYNC.RECONVERGENT B0 ;  /* 0x0000000000007941 */ /* 0x000fea0003800200 */
.L_x_14353:
        /* <DEDUP_REMOVED lines=36> */
.L_x_14362:
        /* <DEDUP_REMOVED lines=26> */
.L_x_14361:
        /* <DEDUP_REMOVED lines=35> */
.L_x_14364:
        /* <DEDUP_REMOVED lines=25> */
.L_x_14363:
        /* <DEDUP_REMOVED lines=8> */
.L_x_14360:
[----:B------:R-:W-:Y:S05]  /*6200*/  BSYNC.RECONVERGENT B0 ;  /* 0x0000000000007941 */ /* 0x000fea0003800200 */
.L_x_14359:
        /* <DEDUP_REMOVED lines=37> */
.L_x_14368:
        /* <DEDUP_REMOVED lines=26> */
.L_x_14367:
        /* <DEDUP_REMOVED lines=32> */
.L_x_14370:
        /* <DEDUP_REMOVED lines=25> */
.L_x_14369:
[----:B------:R-:W0:Y:S02]  /*6990*/  @P5 LDC.64 R164, c[0x0][0x478] ;  /* 0x00011e00ffa45b82 */ /* 0x000e240000000a00 */
[----:B0-----:R-:W-:-:S06]  /*69a0*/  @P5 IMAD.WIDE.U32 R166, R215, 0x10, R164 ;  /* 0x00000010d7a65825 */ /* 0x001fcc00078e00a4 */
[----:B------:R-:W0:Y:S01]  /*69b0*/  @P3 LDC.64 R164, c[0x0][0x468] ;  /* 0x00011a00ffa43b82 */ /* 0x000e220000000a00 */
[----:B------:R1:W-:Y:S01]  /*69c0*/  @P5 STG.E.128 desc[UR10][R166.64], R160 ;  /* 0x000000a0a6005986 */ /* 0x0003e2000c101d0a */
[----:B0-----:R-:W-:-:S05]  /*69d0*/  @P3 IMAD.WIDE.U32 R164, R169, 0x10, R164 ;  /* 0x00000010a9a43825 */ /* 0x001fca00078e00a4 */
[----:B------:R1:W-:Y:S02]  /*69e0*/  @P3 STG.E.128 desc[UR10][R164.64], R156 ;  /* 0x0000009ca4003986 */ /* 0x0003e4000c101d0a */
.L_x_14366:
[----:B------:R-:W-:Y:S05]  /*69f0*/  BSYNC.RECONVERGENT B0 ;  /* 0x0000000000007941 */ /* 0x000fea0003800200 */
.L_x_14365:
[----:B01234-:R-:W0:Y:S01]  /*6a00*/  LDC.64 R164, c[0x0][0x380] ;  /* 0x0000e000ffa47b82 */ /* 0x01fe220000000a00 */
[----:B------:R-:W-:Y:S01]  /*6a10*/  UPLOP3.LUT UP1, UPT, UPT, UPT, UP1, 0x40, 0x4 ;  /* 0x000000000004789c */ /* 0x000fe20003f2e810 */
[----:B0-----:R-:W-:-:S04]  /*6a20*/  IADD3 R4, PT, PT, R4, R164, RZ ;  /* 0x000000a404047210 */ /* 0x001fc80007ffe0ff */
[----:B------:R-:W-:-:S13]  /*6a30*/  ISETP.GE.AND P2, PT, R4, R165, PT ;  /* 0x000000a50400720c */ /* 0x000fda0003f46270 */
[----:B------:R-:W-:Y:S05]  /*6a40*/  @!P2 BRA `(.L_x_14371) ;  /* 0xffffff9c0090a947 */ /* 0x000fea000383ffff */
.L_x_14303:
[----:B------:R-:W0:Y:S01]  /*6a50*/  S2UR UR4, SR_CTAID.X ;  /* 0x00000000000479c3 */ /* 0x000e220000002500 */
[----:B------:R-:W-:Y:S02]  /*6a60*/  P2R R0, PR, RZ, 0x10 ;  /* 0x00000010ff007803 */ /* 0x000fe40000000000 */
[C---:B------:R-:W-:Y:S02]  /*6a70*/  LOP3.LUT P4, RZ, R9.reuse, 0x10, RZ, 0xc0, !PT ;  /* 0x0000001009ff7812 */ /* 0x040fe4000788c0ff */
[C---:B------:R-:W-:Y:S02]  /*6a80*/  LOP3.LUT P6, RZ, R9.reuse, 0x8, RZ, 0xc0, !PT ;  /* 0x0000000809ff7812 */ /* 0x040fe400078cc0ff */
[C---:B------:R-:W-:Y:S01]  /*6a90*/  LOP3.LUT P5, RZ, R9.reuse, 0x4, RZ, 0xc0, !PT ;  /* 0x0000000409ff7812 */ /* 0x040fe200078ac0ff */
[----:B------:R-:W1:Y:S01]  /*6aa0*/  LDC.64 R2, c[0x0][0x440] ;  /* 0x00011000ff027b82 */ /* 0x000e620000000a00 */
[C---:B------:R-:W-:Y:S02]  /*6ab0*/  LOP3.LUT P3, RZ, R9.reuse, 0x2, RZ, 0xc0, !PT ;  /* 0x0000000209ff7812 */ /* 0x040fe4000786c0ff */
[----:B------:R-:W-:-:S05]  /*6ac0*/  LOP3.LUT P2, RZ, R9, 0x1, RZ, 0xc0, !PT ;  /* 0x0000000109ff7812 */ /* 0x000fca000784c0ff */
        /* <DEDUP_REMOVED lines=12> */
[----:B------:R-:W1:Y:S08]  /*6b90*/  LDC.64 R12, c[0x0][0x448] ;  /* 0x00011200ff0c7b82 */ /* 0x000e700000000a00 */
[----:B------:R-:W4:Y:S01]  /*6ba0*/  LDC.64 R14, c[0x0][0x440] ;  /* 0x00011000ff0e7b82 */ /* 0x000f220000000a00 */
[----:B---3--:R-:W-:-:S05]  /*6bb0*/  @P6 IMAD.WIDE.U32 R6, R27, 0x10, R6 ;  /* 0x000000101b066825 */ /* 0x008fca00078e0006 */
[----:B------:R3:W-:Y:S02]  /*6bc0*/  @P6 STG.E.128 desc[UR10][R6.64], R96 ;  /* 0x0000006006006986 */ /* 0x0007e4000c101d0a */
[----:B------:R-:W3:Y:S01]  /*6bd0*/  LDC.64 R16, c[0x0][0x448] ;  /* 0x00011200ff107b82 */ /* 0x000ee20000000a00 */
[C---:B--2---:R-:W-:Y:S01]  /*6be0*/  @P6 IMAD.WIDE.U32 R8, R27.reuse, 0x10, R8 ;  /* 0x000000101b086825 */ /* 0x044fe200078e0008 */
[----:B------:R-:W-:-:S04]  /*6bf0*/  @P6 IADD3 R27, PT, PT, R27, 0x80, RZ ;  /* 0x000000801b1b6810 */ /* 0x000fc80007ffe0ff */
[----:B------:R2:W-:Y:S01]  /*6c00*/  @P6 STG.E.128 desc[UR10][R8.64], R64 ;  /* 0x0000004008006986 */ /* 0x0005e2000c101d0a */
[C---:B0-----:R-:W-:Y:S01]  /*6c10*/  @P5 IMAD.WIDE.U32 R10, R27.reuse, 0x10, R10 ;  /* 0x000000101b0a5825 */ /* 0x041fe200078e000a */
[----:B------:R-:W0:Y:S03]  /*6c20*/  LDC.64 R18, c[0x0][0x440] ;  /* 0x00011000ff127b82 */ /* 0x000e260000000a00 */
[C---:B-1----:R-:W-:Y:S01]  /*6c30*/  @P5 IMAD.WIDE.U32 R12, R27.reuse, 0x10, R12 ;  /* 0x000000101b0c5825 */ /* 0x042fe200078e000c */
[----:B------:R-:W-:Y:S01]  /*6c40*/  @P5 IADD3 R27, PT, PT, R27, 0x80, RZ ;  /* 0x000000801b1b5810 */ /* 0x000fe20007ffe0ff */
[----:B------:R2:W-:Y:S03]  /*6c50*/  @P5 STG.E.128 desc[UR10][R10.64], R100 ;  /* 0x000000640a005986 */ /* 0x0005e6000c101d0a */
[----:B------:R-:W1:Y:S01]  /*6c60*/  LDC.64 R20, c[0x0][0x448] ;  /* 0x00011200ff147b82 */ /* 0x000e620000000a00 */
[C---:B----4-:R-:W-:Y:S01]  /*6c70*/  @P3 IMAD.WIDE.U32 R14, R27.reuse, 0x10, R14 ;  /* 0x000000101b0e3825 */ /* 0x050fe200078e000e */
[----:B------:R2:W-:Y:S04]  /*6c80*/  @P5 STG.E.128 desc[UR10][R12.64], R68 ;  /* 0x000000440c005986 */ /* 0x0005e8000c101d0a */
[----:B------:R2:W-:Y:S02]  /*6c90*/  @P3 STG.E.128 desc[UR10][R14.64], R104 ;  /* 0x000000680e003986 */ /* 0x0005e4000c101d0a */
[----:B------:R-:W4:Y:S01]  /*6ca0*/  LDC.64 R2, c[0x0][0x440] ;  /* 0x00011000ff027b82 */ /* 0x000f220000000a00 */
[C---:B---3--:R-:W-:Y:S01]  /*6cb0*/  @P3 IMAD.WIDE.U32 R16, R27.reuse, 0x10, R16 ;  /* 0x000000101b103825 */ /* 0x048fe200078e0010 */
[----:B------:R-:W-:-:S04]  /*6cc0*/  @P3 IADD3 R27, PT, PT, R27, 0x80, RZ ;  /* 0x000000801b1b3810 */ /* 0x000fc80007ffe0ff */
[----:B------:R2:W-:Y:S02]  /*6cd0*/  @P3 STG.E.128 desc[UR10][R16.64], R72 ;  /* 0x0000004810003986 */ /* 0x0005e4000c101d0a */
[----:B------:R-:W3:Y:S01]  /*6ce0*/  LDC.64 R4, c[0x0][0x448] ;  /* 0x00011200ff047b82 */ /* 0x000ee20000000a00 */
[----:B0-----:R-:W-:-:S05]  /*6cf0*/  @P2 IMAD.WIDE.U32 R18, R27, 0x10, R18 ;  /* 0x000000101b122825 */ /* 0x001fca00078e0012 */
[----:B------:R2:W-:Y:S02]  /*6d00*/  @P2 STG.E.128 desc[UR10][R18.64], R108 ;  /* 0x0000006c12002986 */ /* 0x0005e4000c101d0a */
[----:B------:R-:W0:Y:S01]  /*6d10*/  LDC.64 R22, c[0x0][0x440] ;  /* 0x00011000ff167b82 */ /* 0x000e220000000a00 */
[C---:B-1----:R-:W-:Y:S01]  /*6d20*/  @P2 IMAD.WIDE.U32 R20, R27.reuse, 0x10, R20 ;  /* 0x000000101b142825 */ /* 0x042fe200078e0014 */
[----:B------:R-:W-:-:S04]  /*6d30*/  @P2 IADD3 R27, PT, PT, R27, 0x80, RZ ;  /* 0x000000801b1b2810 */ /* 0x000fc80007ffe0ff */
[----:B------:R2:W-:Y:S02]  /*6d40*/  @P2 STG.E.128 desc[UR10][R20.64], R76 ;  /* 0x0000004c14002986 */ /* 0x0005e4000c101d0a */
[----:B------:R-:W1:Y:S01]  /*6d50*/  LDC.64 R24, c[0x0][0x448] ;  /* 0x00011200ff187b82 */ /* 0x000e620000000a00 */
[----:B----4-:R-:W-:-:S05]  /*6d60*/  @P1 IMAD.WIDE.U32 R2, R27, 0x10, R2 ;  /* 0x000000101b021825 */ /* 0x010fca00078e0002 */
[----:B------:R2:W-:Y:S01]  /*6d70*/  @P1 STG.E.128 desc[UR10][R2.64], R112 ;  /* 0x0000007002001986 */ /* 0x0005e2000c101d0a */
[C---:B---3--:R-:W-:Y:S01]  /*6d80*/  @P1 IMAD.WIDE.U32 R4, R27.reuse, 0x10, R4 ;  /* 0x000000101b041825 */ /* 0x048fe200078e0004 */
[----:B------:R-:W-:-:S04]  /*6d90*/  @P1 IADD3 R27, PT, PT, R27, 0x80, RZ ;  /* 0x000000801b1b1810 */ /* 0x000fc80007ffe0ff */
[----:B------:R2:W-:Y:S01]  /*6da0*/  @P1 STG.E.128 desc[UR10][R4.64], R80 ;  /* 0x0000005004001986 */ /* 0x0005e2000c101d0a */
[----:B0-----:R-:W-:-:S05]  /*6db0*/  @P0 IMAD.WIDE.U32 R22, R27, 0x10, R22 ;  /* 0x000000101b160825 */ /* 0x001fca00078e0016 */
[----:B------:R2:W-:Y:S01]  /*6dc0*/  @P0 STG.E.128 desc[UR10][R22.64], R116 ;  /* 0x0000007416000986 */ /* 0x0005e2000c101d0a */
[----:B-1----:R-:W-:-:S05]  /*6dd0*/  @P0 IMAD.WIDE.U32 R24, R27, 0x10, R24 ;  /* 0x000000101b180825 */ /* 0x002fca00078e0018 */
        /* <DEDUP_REMOVED lines=10> */
.L_x_14372:
        /* <DEDUP_REMOVED lines=16> */
.L_x_15760:


//--------------------- .text._ZN10layer_norm13ln_bwd_kernelINS_13Kernel_traitsIfffffjLj4096ELj1ELj1ELj4ELj16ENS_18Kernel_traits_baseILj4096EfffffjLj128EEEEELb0ELb0ELb1ELb1EEEvNS_9BwdParamsE --------------------------
	.section	.text._ZN10layer_norm13ln_bwd_kernelINS_13Kernel_traitsIfffffjLj4096ELj1ELj1ELj4ELj16ENS_18Kernel_traits_baseILj4096EfffffjLj128EEEEELb0ELb0ELb1ELb1EEEvNS_9BwdParamsE,"ax",@progbits
	.align	128
        .global         _ZN10layer_norm13ln_bwd_kernelINS_13Kernel_traitsIfffffjLj4096ELj1ELj1ELj4ELj16ENS_18Kernel_traits_baseILj4096EfffffjLj128EEEEELb0ELb0ELb1ELb1EEEvNS_9BwdParamsE
        .type           _ZN10layer_norm13ln_bwd_kernelINS_13Kernel_traitsIfffffjLj4096ELj1ELj1ELj4ELj16ENS_18Kernel_traits_baseILj4096EfffffjLj128EEEEELb0ELb0ELb1ELb1EEEvNS_9BwdParamsE,@function
        .size           _ZN10layer_norm13ln_bwd_kernelINS_13Kernel_traitsIfffffjLj4096ELj1ELj1ELj4ELj16ENS_18Kernel_traits_baseILj4096EfffffjLj128EEEEELb0ELb0ELb1ELb1EEEvNS_9BwdParamsE,(.L_x_15761 - _ZN10layer_norm13ln_bwd_kernelINS_13Kernel_traitsIfffffjLj4096ELj1ELj1ELj4ELj16ENS_18Kernel_traits_baseILj4096EfffffjLj128EEEEELb0ELb0ELb1ELb1EEEvNS_9BwdParamsE)
        .other          _ZN10layer_norm13ln_bwd_kernelINS_13Kernel_traitsIfffffjLj4096ELj1ELj1ELj4ELj16ENS_18Kernel_traits_baseILj4096EfffffjLj128EEEEELb0ELb0ELb1ELb1EEEvNS_9BwdParamsE,@"STO_CUDA_ENTRY STV_DEFAULT"
_ZN10layer_norm13ln_bwd_kernelINS_13Kernel_traitsIfffffjLj4096ELj1ELj1ELj4ELj16ENS_18Kernel_traits_baseILj4096EfffffjLj128EEEEELb0ELb0ELb1ELb1EEEvNS_9BwdParamsE:
.text._ZN10layer_norm13ln_bwd_kernelINS_13Kernel_traitsIfffffjLj4096ELj1ELj1ELj4ELj16ENS_18Kernel_traits_baseILj4096EfffffjLj128EEEEELb0ELb0ELb1ELb1EEEvNS_9BwdParamsE:
        /* <DEDUP_REMOVED lines=58> */
.L_x_14410:
        /* <DEDUP_REMOVED lines=8> */
[----:B------:R1:W5:Y:S01]  /*0420*/  LDG.E R208, desc[UR14][R164.64] ;  /* 0x0000000ea4d07981 */ /* 0x000362000c1e1900 */
[----:B------:R-:W-:Y:S02]  /*0430*/  CS2R R170, SRZ ;  /* 0x0000000000aa7805 */ /* 0x000fe4000001ff00 */
[----:B----4-:R-:W-:-:S13]  /*0440*/  ISETP.GE.AND P2, PT, R13, 0x1, PT ;  /* 0x000000010d00780c */ /* 0x010fda0003f46270 */
[----:B-1----:R-:W-:Y:S05]  /*0450*/  @!P2 BRA `(.L_x_14374) ;  /* 0x0000001000f4a947 */ /* 0x002fea0003800000 */
[----:B------:R-:W1:Y:S01]  /*0460*/  S2R R201, SR_TID.X ;  /* 0x0000000000c97919 */ /* 0x000e620000002100 */
[----:B------:R-:W2:Y:S01]  /*0470*/  LDC.64 R152, c[0x0][0x3c0] ;  /* 0x0000f000ff987b82 */ /* 0x000ea20000000a00 */
[----:B------:R-:W-:Y:S01]  /*0480*/  IMAD R0, R9, UR17, RZ ;  /* 0x0000001109007c24 */ /* 0x000fe2000f8e02ff */
[----:B------:R-:W-:-:S04]  /*0490*/  IADD3 R4, PT, PT, R13, -0x1, RZ ;  /* 0xffffffff0d047810 */ /* 0x000fc80007ffe0ff */
[----:B------:R-:W-:Y:S01]  /*04a0*/  SHF.R.S32.HI R5, RZ, 0x1f, R0 ;  /* 0x0000001fff057819 */ /* 0x000fe20000011400 */
[----:B------:R-:W-:Y:S01]  /*04b0*/  IMAD R4, R4, UR17, RZ ;  /* 0x0000001104047c24 */ /* 0x000fe2000f8e02ff */
[----:B------:R-:W3:Y:S02]  /*04c0*/  LDC.64 R14, c[0x0][0x3a8] ;  /* 0x0000ea00ff0e7b82 */ /* 0x000ee40000000a00 */
[----:B------:R-:W-:Y:S02]  /*04d0*/  LEA.HI R0, R5, R0, RZ, 0x2 ;  /* 0x0000000005007211 */ /* 0x000fe400078f10ff */
[----:B------:R-:W-:-:S04]  /*04e0*/  SHF.R.S32.HI R5, RZ, 0x1f, R4 ;  /* 0x0000001fff057819 */ /* 0x000fc80000011404 */
[----:B0-----:R-:W0:Y:S01]  /*04f0*/  LDC.64 R2, c[0x0][0x428] ;  /* 0x00010a00ff027b82 */ /* 0x001e220000000a00 */
[----:B------:R-:W-:Y:S01]  /*0500*/  LEA.HI R6, R5, R4, RZ, 0x2 ;  /* 0x0000000405067211 */ /* 0x000fe200078f10ff */
[----:B--2---:R-:W-:-:S05]  /*0510*/  IMAD.WIDE R152, R9, 0x4, R152 ;  /* 0x0000000409987825 */ /* 0x004fca00078e0298 */
[----:B------:R-:W2:Y:S01]  /*0520*/  LDG.E R216, desc[UR14][R152.64] ;  /* 0x0000000e98d87981 */ /* 0x000ea2000c1e1900 */
[----:B-1----:R-:W-:-:S04]  /*0530*/  LEA.HI.SX32 R0, R0, R201, 0x1e ;  /* 0x000000c900007211 */ /* 0x002fc800078ff2ff */
[----:B------:R-:W-:Y:S02]  /*0540*/  IADD3 R217, PT, PT, R0, 0x80, RZ ;  /* 0x0000008000d97810 */ /* 0x000fe40007ffe0ff */
[----:B------:R-:W-:Y:S02]  /*0550*/  LEA.HI.SX32 R201, R6, R201, 0x1e ;  /* 0x000000c906c97211 */ /* 0x000fe400078ff2ff */
[----:B------:R-:W-:Y:S01]  /*0560*/  IADD3 R209, PT, PT, R0, 0x100, RZ ;  /* 0x0000010000d17810 */ /* 0x000fe20007ffe0ff */
[----:B---3--:R-:W-:Y:S01]  /*0570*/  IMAD.WIDE.U32 R204, R217, 0x10, R14 ;  /* 0x00000010d9cc7825 */ /* 0x008fe200078e000e */
[----:B------:R-:W-:-:S03]  /*0580*/  IADD3 R157, PT, PT, R201, 0x80, RZ ;  /* 0x00000080c99d7810 */ /* 0x000fc60007ffe0ff */
[C-C-:B------:R-:W-:Y:S01]  /*0590*/  IMAD.WIDE.U32 R4, R0.reuse, 0x10, R14.reuse ;  /* 0x0000001000047825 */ /* 0x140fe200078e000e */
[C---:B------:R-:W-:Y:S01]  /*05a0*/  IADD3 R225, PT, PT, R0.reuse, 0x180, RZ ;  /* 0x0000018000e17810 */ /* 0x040fe20007ffe0ff */
[----:B------:R-:W3:Y:S01]  /*05b0*/  LDG.E.128 R204, desc[UR14][R204.64] ;  /* 0x0000000ecccc7981 */ /* 0x000ee2000c1e1d00 */
[----:B------:R-:W-:Y:S01]  /*05c0*/  IADD3 R223, PT, PT, R0, 0x200, RZ ;  /* 0x0000020000df7810 */ /* 0x000fe20007ffe0ff */
[----:B------:R-:W-:Y:S02]  /*05d0*/  IMAD.WIDE.U32 R154, R209, 0x10, R14 ;  /* 0x00000010d19a7825 */ /* 0x000fe400078e000e */
[----:B------:R-:W4:Y:S02]  /*05e0*/  LDG.E.128 R4, desc[UR14][R4.64] ;  /* 0x0000000e04047981 */ /* 0x000f24000c1e1d00 */
[----:B0-----:R-:W-:Y:S02]  /*05f0*/  IMAD.WIDE.U32 R156, R157, 0x10, R2 ;  /* 0x000000109d9c7825 */ /* 0x001fe400078e0002 */
[----:B------:R-:W4:Y:S02]  /*0600*/  LDG.E.128 R152, desc[UR14][R154.64] ;  /* 0x0000000e9a987981 */ /* 0x000f24000c1e1d00 */
[--C-:B------:R-:W-:Y:S01]  /*0610*/  IMAD.WIDE.U32 R164, R225, 0x10, R14.reuse ;  /* 0x00000010e1a47825 */ /* 0x100fe200078e000e */
[----:B------:R-:W-:Y:S01]  /*0620*/  IADD3 R177, PT, PT, R201, 0x200, RZ ;  /* 0x00000200c9b17810 */ /* 0x000fe20007ffe0ff */
[----:B------:R-:W4:Y:S02]  /*0630*/  LDG.E.128 R156, desc[UR14][R156.64] ;  /* 0x0000000e9c9c7981 */ /* 0x000f24000c1e1d00 */
[----:B------:R-:W-:-:S02]  /*0640*/  IMAD.WIDE.U32 R168, R223, 0x10, R14 ;  /* 0x00000010dfa87825 */ /* 0x000fc400078e000e */
[----:B------:R-:W4:Y:S02]  /*0650*/  LDG.E.128 R164, desc[UR14][R164.64] ;  /* 0x0000000ea4a47981 */ /* 0x000f24000c1e1d00 */
[--C-:B------:R-:W-:Y:S02]  /*0660*/  IMAD.WIDE.U32 R212, R201, 0x10, R2.reuse ;  /* 0x00000010c9d47825 */ /* 0x100fe400078e0002 */
[----:B------:R-:W4:Y:S02]  /*0670*/  LDG.E.128 R168, desc[UR14][R168.64] ;  /* 0x0000000ea8a87981 */ /* 0x000f24000c1e1d00 */
[----:B------:R-:W-:Y:S02]  /*0680*/  IMAD.WIDE.U32 R176, R177, 0x10, R2 ;  /* 0x00000010b1b07825 */ /* 0x000fe400078e0002 */
[----:B------:R-:W4:Y:S04]  /*0690*/  LDG.E.128 R212, desc[UR14][R212.64] ;  /* 0x0000000ed4d47981 */ /* 0x000f28000c1e1d00 */
[----:B------:R-:W4:Y:S01]  /*06a0*/  LDG.E.128 R176, desc[UR14][R176.64] ;  /* 0x0000000eb0b07981 */ /* 0x000f22000c1e1d00 */
[----:B------:R-:W-:-:S02]  /*06b0*/  IADD3 R227, PT, PT, R0, 0x280, RZ ;  /* 0x0000028000e37810 */ /* 0x000fc40007ffe0ff */
[----:B------:R-:W-:-:S03]  /*06c0*/  IADD3 R161, PT, PT, R201, 0x100, RZ ;  /* 0x00000100c9a17810 */ /* 0x000fc60007ffe0ff */
[----:B------:R-:W-:-:S04]  /*06d0*/  IMAD.WIDE.U32 R180, R227, 0x10, R14 ;  /* 0x00000010e3b47825 */ /* 0x000fc800078e000e */
[----:B------:R-:W-:Y:S02]  /*06e0*/  IMAD.WIDE.U32 R160, R161, 0x10, R2 ;  /* 0x00000010a1a07825 */ /* 0x000fe400078e0002 */
[----:B------:R-:W4:Y:S04]  /*06f0*/  LDG.E.128 R180, desc[UR14][R180.64] ;  /* 0x0000000eb4b47981 */ /* 0x000f28000c1e1d00 */
[----:B------:R-:W4:Y:S01]  /*0700*/  LDG.E.128 R160, desc[UR14][R160.64] ;  /* 0x0000000ea0a07981 */ /* 0x000f22000c1e1d00 */
[----:B------:R-:W-:-:S05]  /*0710*/  IADD3 R173, PT, PT, R201, 0x180, RZ ;  /* 0x00000180c9ad7810 */ /* 0x000fca0007ffe0ff */
[----:B------:R-:W-:Y:S01]  /*0720*/  IMAD.WIDE.U32 R172, R173, 0x10, R2 ;  /* 0x00000010adac7825 */ /* 0x000fe200078e0002 */
[----:B------:R-:W-:-:S05]  /*0730*/  IADD3 R231, PT, PT, R0, 0x300, RZ ;  /* 0x0000030000e77810 */ /* 0x000fca0007ffe0ff */
[----:B------:R-:W4:Y:S01]  /*0740*/  LDG.E.128 R172, desc[UR14][R172.64] ;  /* 0x0000000eacac7981 */ /* 0x000f22000c1e1d00 */
[----:B------:R-:W-:Y:S01]  /*0750*/  IMAD.WIDE.U32 R188, R231, 0x10, R14 ;  /* 0x00000010e7bc7825 */ /* 0x000fe200078e000e */
[----:B------:R-:W-:-:S05]  /*0760*/  IADD3 R185, PT, PT, R201, 0x280, RZ ;  /* 0x00000280c9b97810 */ /* 0x000fca0007ffe0ff */
[----:B------:R-:W4:Y:S01]  /*0770*/  LDG.E.128 R188, desc[UR14][R188.64] ;  /* 0x0000000ebcbc7981 */ /* 0x000f22000c1e1d00 */
[----:B------:R-:W-:Y:S01]  /*0780*/  IMAD.WIDE.U32 R184, R185, 0x10, R2 ;  /* 0x00000010b9b87825 */ /* 0x000fe200078e0002 */
[----:B------:R-:W-:Y:S02]  /*0790*/  UMOV UR6, UR8 ;  /* 0x0000000800067c82 */ /* 0x000fe40008000000 */
[----:B------:R-:W-:-:S03]  /*07a0*/  UISETP.NE.U32.AND UP0, UPT, UR6, URZ, UPT ;  /* 0x000000ff0600728c */ /* 0x000fc6000bf05070 */
[----:B------:R-:W4:Y:S01]  /*07b0*/  LDG.E.128 R184, desc[UR14][R184.64] ;  /* 0x0000000eb8b87981 */ /* 0x000f22000c1e1d00 */
[----:B------:R-:W-:Y:S01]  /*07c0*/  UMOV UR7, UR9 ;  /* 0x0000000900077c82 */ /* 0x000fe20008000000 */
[----:B------:R-:W-:Y:S01]  /*07d0*/  IADD3 R193, PT, PT, R201, 0x300, RZ ;  /* 0x00000300c9c17810 */ /* 0x000fe20007ffe0ff */
[----:B------:R-:W-:-:S04]  /*07e0*/  UISETP.NE.AND.EX UP0, UPT, UR7, URZ, UPT, UP0 ;  /* 0x000000ff0700728c */ /* 0x000fc8000bf05300 */
[----:B------:R-:W-:Y:S02]  /*07f0*/  IMAD.WIDE.U32 R192, R193, 0x10, R2 ;  /* 0x00000010c1c07825 */ /* 0x000fe400078e0002 */
[----:B------:R-:W-:Y:S02]  /*0800*/  PLOP3.LUT P0, PT, PT, PT, UP0, 0x80, 0x8 ;  /* 0x000000000008781c */ /* 0x000fe40003f0f008 */
[----:B------:R-:W-:Y:S02]  /*0810*/  IADD3 R237, PT, PT, R0, 0x380, RZ ;  /* 0x0000038000ed7810 */ /* 0x000fe40007ffe0ff */
[----:B------:R-:W4:Y:S01]  /*0820*/  LDG.E.128 R192, desc[UR14][R192.64] ;  /* 0x0000000ec0c07981 */ /* 0x000f22000c1e1d00 */
[----:B------:R-:W-:Y:S02]  /*0830*/  IADD3 R201, PT, PT, R201, 0x380, RZ ;  /* 0x00000380c9c97810 */ /* 0x000fe40007ffe0ff */
[----:B------:R-:W-:-:S04]  /*0840*/  IMAD.WIDE.U32 R196, R237, 0x10, R14 ;  /* 0x00000010edc47825 */ /* 0x000fc800078e000e */
[----:B------:R-:W-:Y:S02]  /*0850*/  IMAD.WIDE.U32 R200, R201, 0x10, R2 ;  /* 0x00000010c9c87825 */ /* 0x000fe400078e0002 */
[----:B------:R-:W0:Y:S01]  /*0860*/  @P0 LDC.64 R228, c[0x0][0x438] ;  /* 0x00010e00ffe40b82 */ /* 0x000e220000000a00 */
[----:B------:R-:W4:Y:S04]  /*0870*/  LDG.E.128 R196, desc[UR14][R196.64] ;  /* 0x0000000ec4c47981 */ /* 0x000f28000c1e1d00 */
[----:B------:R-:W4:Y:S03]  /*0880*/  LDG.E.128 R200, desc[UR14][R200.64] ;  /* 0x0000000ec8c87981 */ /* 0x000f26000c1e1d00 */
[----:B------:R-:W1:Y:S08]  /*0890*/  @P0 LDC.64 R218, c[0x0][0x438] ;  /* 0x00010e00ffda0b82 */ /* 0x000e700000000a00 */
[----:B------:R-:W1:Y:S08]  /*08a0*/  @P0 LDC.64 R220, c[0x0][0x438] ;  /* 0x00010e00ffdc0b82 */ /* 0x000e700000000a00 */
[----:B------:R-:W1:Y:S08]  /*08b0*/  @P0 LDC.64 R232, c[0x0][0x438] ;  /* 0x00010e00ffe80b82 */ /* 0x000e700000000a00 */
[----:B------:R-:W1:Y:S08]  /*08c0*/  @P0 LDC.64 R234, c[0x0][0x438] ;  /* 0x00010e00ffea0b82 */ /* 0x000e700000000a00 */
[----:B------:R-:W1:Y:S01]  /*08d0*/  @P0 LDC.64 R2, c[0x0][0x438] ;  /* 0x00010e00ff020b82 */ /* 0x000e620000000a00 */
[----:B0-----:R-:W-:-:S04]  /*08e0*/  @P0 IMAD.WIDE.U32 R228, R223, 0x10, R228 ;  /* 0x00000010dfe40825 */ /* 0x001fc800078e00e4 */
[----:B-1----:R-:W-:Y:S01]  /*08f0*/  @P0 IMAD.WIDE.U32 R218, R0, 0x10, R218 ;  /* 0x0000001000da0825 */ /* 0x002fe200078e00da */
[----:B------:R-:W5:Y:S02]  /*0900*/  @P0 LDG.E.128 R28, desc[UR14][R228.64] ;  /* 0x0000000ee41c0981 */ /* 0x000f64000c1e1d00 */
[----:B------:R-:W0:Y:S01]  /*0910*/  @P0 LDC.64 R14, c[0x0][0x438] ;  /* 0x00010e00ff0e0b82 */ /* 0x000e220000000a00 */
[----:B------:R-:W-:Y:S01]  /*0920*/  @P0 IMAD.WIDE.U32 R220, R217, 0x10, R220 ;  /* 0x00000010d9dc0825 */ /* 0x000fe200078e00dc */
[----:B------:R-:W5:Y:S03]  /*0930*/  @P0 LDG.E.128 R44, desc[UR14][R218.64] ;  /* 0x0000000eda2c0981 */ /* 0x000f66000c1e1d00 */
[----:B------:R-:W-:Y:S01]  /*0940*/  @P0 IMAD.WIDE.U32 R232, R209, 0x10, R232 ;  /* 0x00000010d1e80825 */ /* 0x000fe200078e00e8 */
[----:B------:R-:W5:Y:S02]  /*0950*/  @P0 LDG.E.128 R40, desc[UR14][R220.64] ;  /* 0x0000000edc280981 */ /* 0x000f64000c1e1d00 */
[----:B------:R-:W1:Y:S01]  /*0960*/  @P0 LDC.64 R210, c[0x0][0x438] ;  /* 0x00010e00ffd20b82 */ /* 0x000e620000000a00 */
[----:B------:R-:W-:Y:S01]  /*0970*/  @P0 IMAD.WIDE.U32 R234, R225, 0x10, R234 ;  /* 0x00000010e1ea0825 */ /* 0x000fe200078e00ea */
[----:B------:R-:W5:Y:S04]  /*0980*/  @P0 LDG.E.128 R36, desc[UR14][R232.64] ;  /* 0x0000000ee8240981 */ /* 0x000f68000c1e1d00 */
[----:B------:R-:W5:Y:S01]  /*0990*/  @P0 LDG.E.128 R32, desc[UR14][R234.64] ;  /* 0x0000000eea200981 */ /* 0x000f62000c1e1d00 */
[----:B------:R-:W-:-:S05]  /*09a0*/  @P0 IMAD.WIDE.U32 R222, R237, 0x10, R2 ;  /* 0x00000010edde0825 */ /* 0x000fca00078e0002 */
[----:B------:R-:W5:Y:S01]  /*09b0*/  @P0 LDG.E.128 R16, desc[UR14][R222.64] ;  /* 0x0000000ede100981 */ /* 0x000f62000c1e1d00 */
[----:B------:R-:W-:Y:S01]  /*09c0*/  ISETP.NE.AND P1, PT, RZ, UR16, PT ;  /* 0x00000010ff007c0c */ /* 0x000fe2000bf25270 */
[----:B0-----:R-:W-:-:S05]  /*09d0*/  @P0 IMAD.WIDE.U32 R14, R231, 0x10, R14 ;  /* 0x00000010e70e0825 */ /* 0x001fca00078e000e */
[----:B------:R0:W5:Y:S01]  /*09e0*/  @P0 LDG.E.128 R20, desc[UR14][R14.64] ;  /* 0x0000000e0e140981 */ /* 0x000162000c1e1d00 */
[----:B-1----:R-:W-:-:S05]  /*09f0*/  @P0 IMAD.WIDE.U32 R210, R227, 0x10, R210 ;  /* 0x00000010e3d20825 */ /* 0x002fca00078e00d2 */
[----:B------:R1:W5:Y:S01]  /*0a00*/  @P0 LDG.E.128 R24, desc[UR14][R210.64] ;  /* 0x0000000ed2180981 */ /* 0x000362000c1e1d00 */
[----:B--2---:R-:W-:-:S05]  /*0a10*/  FSEL R216, R216, RZ, !P1 ;  /* 0x000000ffd8d87208 */ /* 0x004fca0004800000 */
[C---:B---3--:R-:W-:Y:S01]  /*0a20*/  FADD.FTZ R204, -R216.reuse, R204 ;  /* 0x000000ccd8cc7221 */ /* 0x048fe20000010100 */
[----:B----4-:R-:W-:-:S03]  /*0a30*/  FADD.FTZ R10, -R216, R5 ;  /* 0x00000005d80a7221 */ /* 0x010fc60000010100 */
[C---:B-----5:R-:W-:Y:S01]  /*0a40*/  FMUL.FTZ R5, R11.reuse, R204 ;  /* 0x000000cc0b057220 */ /* 0x060fe20000410000 */
[C---:B------:R-:W-:Y:S01]  /*0a50*/  FADD.FTZ R206, -R216.reuse, R206 ;  /* 0x000000ced8ce7221 */ /* 0x040fe20000010100 */
[C---:B------:R-:W-:Y:S01]  /*0a60*/  FADD.FTZ R204, -R216.reuse, R152 ;  /* 0x00000098d8cc7221 */ /* 0x040fe20000010100 */
[----:B------:R-:W-:Y:S01]  /*0a70*/  FADD.FTZ R4, -R216, R4 ;  /* 0x00000004d8047221 */ /* 0x000fe20000010100 */
[----:B------:R-:W-:Y:S01]  /*0a80*/  FADD.FTZ R136, R136, R156 ;  /* 0x0000009c88887221 */ /* 0x000fe20000010000 */
[----:B------:R-:W-:Y:S01]  /*0a90*/  FFMA.FTZ R84, R156, R5, R84 ;  /* 0x000000059c547223 */ /* 0x000fe20000010054 */
[----:B0-----:R-:W-:Y:S01]  /*0aa0*/  FMUL.FTZ R14, R72, R156 ;  /* 0x0000009c480e7220 */ /* 0x001fe20000410000 */
[C---:B------:R-:W-:Y:S01]  /*0ab0*/  FADD.FTZ R156, -R216.reuse, R153 ;  /* 0x00000099d89c7221 */ /* 0x040fe20000010100 */
[C---:B------:R-:W-:Y:S01]  /*0ac0*/  FMUL.FTZ R153, R11.reuse, R204 ;  /* 0x000000cc0b997220 */ /* 0x040fe20000410000 */
[C---:B------:R-:W-:Y:S01]  /*0ad0*/  FMUL.FTZ R15, R11.reuse, R206 ;  /* 0x000000ce0b0f7220 */ /* 0x040fe20000410000 */
[C---:B------:R-:W-:Y:S01]  /*0ae0*/  FADD.FTZ R204, -R216.reuse, R155 ;  /* 0x0000009bd8cc7221 */ /* 0x040fe20000010100 */
[C---:B------:R-:W-:Y:S01]  /*0af0*/  FADD.FTZ R164, -R216.reuse, R164 ;  /* 0x000000a4d8a47221 */ /* 0x040fe20000010100 */
[C---:B------:R-:W-:Y:S01]  /*0b00*/  FADD.FTZ R170, -R216.reuse, R170 ;  /* 0x000000aad8aa7221 */ /* 0x040fe20000010100 */
[C---:B------:R-:W-:Y:S01]  /*0b10*/  FADD.FTZ R6, -R216.reuse, R6 ;  /* 0x00000006d8067221 */ /* 0x040fe20000010100 */
[----:B------:R-:W-:Y:S01]  /*0b20*/  FADD.FTZ R206, -R216, R154 ;  /* 0x0000009ad8ce7221 */ /* 0x000fe20000010100 */
[C---:B------:R-:W-:Y:S01]  /*0b30*/  FMUL.FTZ R3, R11.reuse, R4 ;  /* 0x000000040b037220 */ /* 0x040fe20000410000 */
[----:B------:R-:W-:Y:S01]  /*0b40*/  FMUL.FTZ R8, R76, R212 ;  /* 0x000000d44c087220 */ /* 0x000fe20000410000 */
[C---:B------:R-:W-:Y:S01]  /*0b50*/  FADD.FTZ R12, -R216.reuse, R205 ;  /* 0x000000cdd80c7221 */ /* 0x040fe20000010100 */
[C---:B------:R-:W-:Y:S01]  /*0b60*/  FMUL.FTZ R154, R11.reuse, R156 ;  /* 0x0000009c0b9a7220 */ /* 0x040fe20000410000 */
[C---:B------:R-:W-:Y:S01]  /*0b70*/  FADD.FTZ R4, -R216.reuse, R7 ;  /* 0x00000007d8047221 */ /* 0x040fe20000010100 */
[C---:B------:R-:W-:Y:S01]  /*0b80*/  FMUL.FTZ R156, R11.reuse, R204 ;  /* 0x000000cc0b9c7220 */ /* 0x040fe20000410000 */
[C---:B------:R-:W-:Y:S01]  /*0b90*/  FMUL.FTZ R205, R11.reuse, R164 ;  /* 0x000000a40bcd7220 */ /* 0x040fe20000410000 */
[C---:B-1----:R-:W-:Y:S01]  /*0ba0*/  FMUL.FTZ R211, R11.reuse, R170 ;  /* 0x000000aa0bd37220 */ /* 0x042fe20000410000 */
[C---:B------:R-:W-:Y:S01]  /*0bb0*/  FMUL.FTZ R7, R11.reuse, R6 ;  /* 0x000000060b077220 */ /* 0x040fe20000410000 */
[C---:B------:R-:W-:Y:S01]  /*0bc0*/  FMUL.FTZ R155, R11.reuse, R206 ;  /* 0x000000ce0b9b7220 */ /* 0x040fe20000410000 */
[C---:B------:R-:W-:Y:S01]  /*0bd0*/  FADD.FTZ R204, -R216.reuse, R165 ;  /* 0x000000a5d8cc7221 */ /* 0x040fe20000010100 */
[C---:B------:R-:W-:Y:S01]  /*0be0*/  FADD.FTZ R164, -R216.reuse, R171 ;  /* 0x000000abd8a47221 */ /* 0x040fe20000010100 */
[----:B------:R-:W-:Y:S01]  /*0bf0*/  FMUL.FTZ R10, R11, R10 ;  /* 0x0000000a0b0a7220 */ /* 0x000fe20000410000 */
[----:B------:R-:W-:Y:S01]  /*0c00*/  FMUL.FTZ R6, R77, R213 ;  /* 0x000000d54d067220 */ /* 0x000fe20000410000 */
[----:B------:R-:W-:Y:S01]  /*0c10*/  FADD.FTZ R206, -R216, R167 ;  /* 0x000000a7d8ce7221 */ /* 0x000fe20000010100 */
[----:B------:R-:W-:Y:S01]  /*0c20*/  FFMA.FTZ R165, R3, R8, RZ ;  /* 0x0000000803a57223 */ /* 0x000fe200000100ff */
[----:B------:R-:W-:Y:S01]  /*0c30*/  FADD.FTZ R140, R140, R212 ;  /* 0x000000d48c8c7221 */ /* 0x000fe20000010000 */
[----:B------:R-:W-:Y:S01]  /*0c40*/  FFMA.FTZ R80, R212, R3, R80 ;  /* 0x00000003d4507223 */ /* 0x000fe20000010050 */
[----:B------:R-:W-:Y:S01]  /*0c50*/  FADD.FTZ R167, RZ, R8 ;  /* 0x00000008ffa77221 */ /* 0x000fe20000010000 */
[----:B------:R-:W-:Y:S01]  /*0c60*/  FADD.FTZ R126, R126, R178 ;  /* 0x000000b27e7e7221 */ /* 0x000fe20000010000 */
[----:B------:R-:W-:Y:S01]  /*0c70*/  FFMA.FTZ R98, R178, R211, R98 ;  /* 0x000000d3b2627223 */ /* 0x000fe20000010062 */
[----:B------:R-:W-:Y:S01]  /*0c80*/  FMUL.FTZ R212, R62, R178 ;  /* 0x000000b23ed47220 */ /* 0x000fe20000410000 */
[C---:B------:R-:W-:Y:S01]  /*0c90*/  FMUL.FTZ R178, R11.reuse, R164 ;  /* 0x000000a40bb27220 */ /* 0x040fe20000410000 */
[----:B------:R-:W-:Y:S01]  /*0ca0*/  FMUL.FTZ R2, R78, R214 ;  /* 0x000000d64e027220 */ /* 0x000fe20000410000 */
[----:B------:R-:W-:Y:S01]  /*0cb0*/  FFMA.FTZ R164, R10, R6, R165 ;  /* 0x000000060aa47223 */ /* 0x000fe200000100a5 */
[----:B------:R-:W-:Y:S01]  /*0cc0*/  FADD.FTZ R167, R6, R167 ;  /* 0x000000a706a77221 */ /* 0x000fe20000010000 */
[----:B------:R-:W-:Y:S01]  /*0cd0*/  FMUL.FTZ R4, R11, R4 ;  /* 0x000000040b047220 */ /* 0x000fe20000410000 */
[----:B------:R-:W-:Y:S01]  /*0ce0*/  FMUL.FTZ R0, R79, R215 ;  /* 0x000000d74f007220 */ /* 0x000fe20000410000 */
[----:B------:R-:W-:Y:S01]  /*0cf0*/  FFMA.FTZ R165, R7, R2, R164 ;  /* 0x0000000207a57223 */ /* 0x000fe200000100a4 */
[----:B------:R-:W-:Y:S01]  /*0d00*/  FADD.FTZ R167, R2, R167 ;  /* 0x000000a702a77221 */ /* 0x000fe20000010000 */
[----:B------:R-:W-:-:S02]  /*0d10*/  FMUL.FTZ R12, R11, R12 ;  /* 0x0000000c0b0c7220 */ /* 0x000fc40000410000 */
[----:B------:R-:W-:Y:S01]  /*0d20*/  FFMA.FTZ R164, R4, R0, R165 ;  /* 0x0000000004a47223 */ /* 0x000fe200000100a5 */
[----:B------:R-:W-:Y:S01]  /*0d30*/  FADD.FTZ R167, R0, R167 ;  /* 0x000000a700a77221 */ /* 0x000fe20000010000 */
[C---:B------:R-:W-:Y:S01]  /*0d40*/  FADD.FTZ R210, -R216.reuse, R207 ;  /* 0x000000cfd8d27221 */ /* 0x040fe20000010100 */
[----:B------:R-:W-:Y:S01]  /*0d50*/  FADD.FTZ R137, R137, R157 ;  /* 0x0000009d89897221 */ /* 0x000fe20000010000 */
[----:B------:R-:W-:Y:S01]  /*0d60*/  FFMA.FTZ R85, R157, R12, R85 ;  /* 0x0000000c9d557223 */ /* 0x000fe20000010055 */
[----:B------:R-:W-:Y:S01]  /*0d70*/  FADD.FTZ R166, -R216, R166 ;  /* 0x000000a6d8a67221 */ /* 0x000fe20000010100 */
[----:B------:R-:W-:Y:S01]  /*0d80*/  FMUL.FTZ R157, R73, R157 ;  /* 0x0000009d499d7220 */ /* 0x000fe20000410000 */
[----:B------:R-:W-:Y:S01]  /*0d90*/  FFMA.FTZ R165, R5, R14, R164 ;  /* 0x0000000e05a57223 */ /* 0x000fe200000100a4 */
[----:B------:R-:W-:Y:S01]  /*0da0*/  FADD.FTZ R170, R14, R167 ;  /* 0x000000a70eaa7221 */ /* 0x000fe20000010000 */
[C---:B------:R-:W-:Y:S01]  /*0db0*/  FMUL.FTZ R152, R11.reuse, R210 ;  /* 0x000000d20b987220 */ /* 0x040fe20000410000 */
[----:B------:R-:W-:Y:S01]  /*0dc0*/  FADD.FTZ R138, R138, R158 ;  /* 0x0000009e8a8a7221 */ /* 0x000fe20000010000 */
[----:B------:R-:W-:Y:S01]  /*0dd0*/  FFMA.FTZ R86, R158, R15, R86 ;  /* 0x0000000f9e567223 */ /* 0x000fe20000010056 */
[----:B------:R-:W-:Y:S01]  /*0de0*/  FMUL.FTZ R207, R11, R166 ;  /* 0x000000a60bcf7220 */ /* 0x000fe20000410000 */
[----:B------:R-:W-:Y:S01]  /*0df0*/  FADD.FTZ R180, -R216, R180 ;  /* 0x000000b4d8b47221 */ /* 0x000fe20000010100 */
[----:B------:R-:W-:Y:S01]  /*0e00*/  FMUL.FTZ R158, R74, R158 ;  /* 0x0000009e4a9e7220 */ /* 0x000fe20000410000 */
[----:B------:R-:W-:Y:S01]  /*0e10*/  FADD.FTZ R166, -R216, R181 ;  /* 0x000000b5d8a67221 */ /* 0x000fe20000010100 */
[----:B------:R-:W-:Y:S01]  /*0e20*/  FFMA.FTZ R164, R12, R157, R165 ;  /* 0x0000009d0ca47223 */ /* 0x000fe200000100a5 */
[----:B------:R-:W-:Y:S01]  /*0e30*/  FADD.FTZ R167, R157, R170 ;  /* 0x000000aa9da77221 */ /* 0x000fe20000010000 */
[----:B------:R-:W-:Y:S01]  /*0e40*/  FADD.FTZ R139, R139, R159 ;  /* 0x0000009f8b8b7221 */ /* 0x000fe20000010000 */
[----:B------:R-:W-:Y:S01]  /*0e50*/  FFMA.FTZ R87, R159, R152, R87 ;  /* 0x000000989f577223 */ /* 0x000fe20000010057 */
[----:B------:R-:W-:Y:S01]  /*0e60*/  FMUL.FTZ R181, R11, R180 ;  /* 0x000000b40bb57220 */ /* 0x000fe20000410000 */
[----:B------:R-:W-:Y:S01]  /*0e70*/  FMUL.FTZ R159, R75, R159 ;  /* 0x0000009f4b9f7220 */ /* 0x000fe20000410000 */
        /* <DEDUP_REMOVED lines=34> */
[----:B------:R-:W-:Y:S01]  /*10a0*/  FADD.FTZ R168, -R216, R168 ;  /* 0x000000a8d8a87221 */ /* 0x000fe20000010100 */
        /* <DEDUP_REMOVED lines=8> */
[----:B------:R-:W-:Y:S01]  /*1130*/  FADD.FTZ R210, -R216, R169 ;  /* 0x000000a9d8d27221 */ /* 0x000fe20000010100 */
[----:B------:R-:W-:Y:S01]  /*1140*/  FMUL.FTZ R209, R11, R168 ;  /* 0x000000a80bd17220 */ /* 0x000fe20000410000 */
[----:B------:R-:W-:Y:S01]  /*1150*/  FMUL.FTZ R175, R67, R175 ;  /* 0x000000af43af7220 */ /* 0x000fe20000410000 */
[----:B------:R-:W-:Y:S01]  /*1160*/  FFMA.FTZ R165, R207, R174, R164 ;  /* 0x000000aecfa57223 */ /* 0x000fe200000100a4 */
[----:B------:R-:W-:Y:S01]  /*1170*/  FADD.FTZ R164, R174, R167 ;  /* 0x000000a7aea47221 */ /* 0x000fe20000010000 */
[----:B------:R-:W-:Y:S01]  /*1180*/  FMUL.FTZ R210, R11, R210 ;  /* 0x000000d20bd27220 */ /* 0x000fe20000410000 */
[----:B------:R-:W-:Y:S01]  /*1190*/  FADD.FTZ R124, R124, R176 ;  /* 0x000000b07c7c7221 */ /* 0x000fe20000010000 */
[----:B------:R-:W-:Y:S01]  /*11a0*/  FFMA.FTZ R96, R176, R209, R96 ;  /* 0x000000d1b0607223 */ /* 0x000fe20000010060 */
        /* <DEDUP_REMOVED lines=60> */
[----:B------:R-:W-:Y:S01]  /*1570*/  FADD.FTZ R196, -R216, R196 ;  /* 0x000000c4d8c47221 */ /* 0x000fe20000010100 */
        /* <DEDUP_REMOVED lines=14> */
[----:B------:R-:W-:Y:S01]  /*1660*/  FMUL.FTZ R200, R48, R200 ;  /* 0x000000c830c87220 */ /* 0x000fe20000410000 */
        /* <DEDUP_REMOVED lines=28> */
.L_x_14374:
[----:B------:R-:W-:Y:S01]  /*1830*/  UMOV UR6, UR8 ;  /* 0x0000000800067c82 */ /* 0x000fe20008000000 */
[----:B------:R-:W-:Y:S01]  /*1840*/  UMOV UR7, UR9 ;  /* 0x0000000900077c82 */ /* 0x000fe20008000000 */
        /* <DEDUP_REMOVED lines=11> */
[----:B------:R-:W-:Y:S01]  /*1900*/  IADD3 R33, PT, PT, R45, 0x180, RZ ;  /* 0x000001802d217810 */ /* 0x000fe20007ffe0ff */
[--C-:B--2---:R-:W-:Y:S01]  /*1910*/  IMAD.WIDE.U32 R40, R41, 0x10, R16.reuse ;  /* 0x0000001029287825 */ /* 0x104fe200078e0010 */
        /* <DEDUP_REMOVED lines=19> */
.L_x_14375:
        /* <DEDUP_REMOVED lines=32> */
.L_x_14377:
[----:B------:R-:W-:Y:S05]  /*1c50*/  BSYNC.RECONVERGENT B0 ;  /* 0x0000000000007941 */ /* 0x000fea0003800200 */
.L_x_14376:
[----:B------:R-:W2:Y:S08]  /*1c60*/  S2UR UR5, SR_CgaCtaId ;  /* 0x00000000000579c3 */ /* 0x000eb00000008800 */
[----:B------:R-:W-:Y:S01]  /*1c70*/  BAR.SYNC.DEFER_BLOCKING 0x0 ;  /* 0x0000000000007b1d */ /* 0x000fe20000010000 */
[----:B-----5:R-:W-:Y:S01]  /*1c80*/  ISETP.GE.AND P3, PT, R208, 0x1, PT ;  /* 0x00000001d000780c */ /* 0x020fe20003f66270 */
[----:B------:R-:W-:Y:S01]  /*1c90*/  UISETP.NE.U32.AND UP0, UPT, UR6, URZ, UPT ;  /* 0x000000ff0600728c */ /* 0x000fe2000bf05070 */
[----:B------:R-:W-:-:S03]  /*1ca0*/  ISETP.NE.AND P1, PT, RZ, UR16, PT ;  /* 0x00000010ff007c0c */ /* 0x000fc6000bf25270 */
[----:B------:R-:W-:Y:S02]  /*1cb0*/  UMOV UR4, 0x400 ;  /* 0x0000040000047882 */ /* 0x000fe40000000000 */
[----:B------:R-:W3:Y:S01]  /*1cc0*/  LDC R214, c[0x0][0x388] ;  /* 0x0000e200ffd67b82 */ /* 0x000ee20000000800 */
[----:B------:R-:W-:Y:S02]  /*1cd0*/  UISETP.NE.AND.EX UP0, UPT, UR7, URZ, UPT, UP0 ;  /* 0x000000ff0700728c */ /* 0x000fe4000bf05300 */
[----:B--2---:R-:W-:-:S04]  /*1ce0*/  ULEA UR4, UR5, UR4, 0x18 ;  /* 0x0000000405047291 */ /* 0x004fc8000f8ec0ff */
[----:B------:R-:W-:Y:S02]  /*1cf0*/  UIADD3 UR5, UPT, UPT, UR4, 0x4020, URZ ;  /* 0x0000402004057890 */ /* 0x000fe4000fffe0ff */
[----:B------:R-:W-:Y:S02]  /*1d00*/  @!UP1 UIADD3 UR5, UPT, UPT, UR4, 0x4000, URZ ;  /* 0x0000400004059890 */ /* 0x000fe4000fffe0ff */
[----:B------:R-:W-:Y:S02]  /*1d10*/  UIADD3 UR13, UPT, UPT, UR4, 0x4030, URZ ;  /* 0x00004030040d7890 */ /* 0x000fe4000fffe0ff */
[----:B------:R-:W-:-:S05]  /*1d20*/  @!UP1 UIADD3 UR13, UPT, UPT, UR4, 0x4010, URZ ;  /* 0x00004010040d9890 */ /* 0x000fca000fffe0ff */
[----:B-1----:R-:W1:Y:S04]  /*1d30*/  LDS.128 R164, [UR5] ;  /* 0x00000005ffa47984 */ /* 0x002e680008000c00 */
[----:B------:R-:W2:Y:S01]  /*1d40*/  LDS.128 R168, [UR13] ;  /* 0x0000000dffa87984 */ /* 0x000ea20008000c00 */
[----:B-1----:R-:W-:Y:S01]  /*1d50*/  FADD.FTZ R215, RZ, R164 ;  /* 0x000000a4ffd77221 */ /* 0x002fe20000010000 */
[----:B------:R-:W-:Y:S01]  /*1d60*/  FADD.FTZ R164, RZ, R165 ;  /* 0x000000a5ffa47221 */ /* 0x000fe20000010000 */
[----:B------:R-:W-:Y:S02]  /*1d70*/  @P3 IADD3 R165, PT, PT, R208, -0x1, RZ ;  /* 0xffffffffd0a53810 */ /* 0x000fe40007ffe0ff */
[----:B------:R-:W-:Y:S01]  /*1d80*/  FADD.FTZ R215, R166, R215 ;  /* 0x000000d7a6d77221 */ /* 0x000fe20000010000 */
[----:B------:R-:W-:Y:S01]  /*1d90*/  FADD.FTZ R164, R167, R164 ;  /* 0x000000a4a7a47221 */ /* 0x000fe20000010000 */
[----:B---3--:R-:W-:-:S02]  /*1da0*/  IMAD R167, R9, R214, RZ ;  /* 0x000000d609a77224 */ /* 0x008fc400078e02ff */
[----:B------:R-:W-:Y:S02]  /*1db0*/  @P3 IMAD R165, R165, R214, RZ ;  /* 0x000000d6a5a53224 */ /* 0x000fe400078e02ff */
[----:B--2---:R-:W-:Y:S01]  /*1dc0*/  FADD.FTZ R215, R215, R168 ;  /* 0x000000a8d7d77221 */ /* 0x004fe20000010000 */
        /* <DEDUP_REMOVED lines=47> */
.L_x_14379:
        /* <DEDUP_REMOVED lines=32> */
.L_x_14378:
        /* <DEDUP_REMOVED lines=32> */
.L_x_14381:
        /* <DEDUP_REMOVED lines=22> */
.L_x_14380:
        /* <DEDUP_REMOVED lines=35> */
.L_x_14383:
        /* <DEDUP_REMOVED lines=25> */
.L_x_14382:
[----:B------:R-:W-:Y:S05]  /*29e0*/  @!P1 BRA `(.L_x_14385) ;  /* 0x0000000000789947 */ /* 0x000fea0003800000 */
[-CC-:B-1----:R-:W-:Y:S01]  /*29f0*/  FFMA.FTZ R146, R12, R170.reuse, R171.reuse ;  /* 0x000000aa0c927223 */ /* 0x182fe200000100ab */
        /* <DEDUP_REMOVED lines=29> */
.L_x_14385:
[-CC-:B-1----:R-:W-:Y:S01]  /*2bd0*/  FFMA.FTZ R166, R12, R170.reuse, R171.reuse ;  /* 0x000000aa0ca67223 */ /* 0x182fe200000100ab */
        /* <DEDUP_REMOVED lines=20> */
.L_x_14384:
[----:B------:R-:W1:Y:S01]  /*2d20*/  @P1 LDC.64 R166, c[0x0][0x478] ;  /* 0x00011e00ffa61b82 */ /* 0x000e620000000a00 */
        /* <DEDUP_REMOVED lines=34> */
.L_x_14387:
        /* <DEDUP_REMOVED lines=25> */
.L_x_14386:
        /* <DEDUP_REMOVED lines=31> */
.L_x_14389:
[-CC-:B-1----:R-:W-:Y:S01]  /*32d0*/  FFMA.FTZ R165, R153, R170.reuse, R171.reuse ;  /* 0x000000aa99a57223 */ /* 0x182fe200000100ab */
[-CC-:B------:R-:W-:Y:S01]  /*32e0*/  FFMA.FTZ R166, R154, R170.reuse, R171.reuse ;  /* 0x000000aa9aa67223 */ /* 0x180fe200000100ab */
[-CC-:B------:R-:W-:Y:S01]  /*32f0*/  FFMA.FTZ R167, R155, R170.reuse, R171.reuse ;  /* 0x000000aa9ba77223 */ /* 0x180fe200000100ab */
[----:B------:R-:W-:Y:S01]  /*3300*/  @P3 FFMA.FTZ R214, R156, R170, R171 ;  /* 0x000000aa9cd63223 */ /* 0x000fe200000100ab */
[----:B------:R-:W-:Y:S01]  /*3310*/  FADD.FTZ R164, R160, -R165 ;  /* 0x800000a5a0a47221 */ /* 0x000fe20000010000 */
[----:B------:R-:W-:Y:S01]  /*3320*/  ISETP.GT.AND P5, PT, R13, RZ, PT ;  /* 0x000000ff0d00720c */ /* 0x000fe20003fa4270 */
[----:B------:R-:W-:Y:S01]  /*3330*/  FADD.FTZ R166, R161, -R166 ;  /* 0x800000a6a1a67221 */ /* 0x000fe20000010000 */
[----:B------:R-:W-:Y:S01]  /*3340*/  FADD.FTZ R208, R162, -R167 ;  /* 0x800000a7a2d07221 */ /* 0x000fe20000010000 */
[----:B------:R-:W-:Y:S01]  /*3350*/  FMUL.FTZ R164, R11, R164 ;  /* 0x000000a40ba47220 */ /* 0x000fe20000410000 */
[----:B------:R-:W-:Y:S01]  /*3360*/  @P3 FADD.FTZ R214, R163, -R214 ;  /* 0x800000d6a3d63221 */ /* 0x000fe20000010000 */
[C---:B------:R-:W-:Y:S01]  /*3370*/  FMUL.FTZ R165, R11.reuse, R166 ;  /* 0x000000a60ba57220 */ /* 0x040fe20000410000 */
        /* <DEDUP_REMOVED lines=10> */
.L_x_14388:
        /* <DEDUP_REMOVED lines=35> */
.L_x_14391:
        /* <DEDUP_REMOVED lines=25> */
.L_x_14390:
        /* <DEDUP_REMOVED lines=31> */
.L_x_14393:
        /* <DEDUP_REMOVED lines=21> */
.L_x_14392:
        /* <DEDUP_REMOVED lines=35> */
.L_x_14395:
        /* <DEDUP_REMOVED lines=25> */
.L_x_14394:
        /* <DEDUP_REMOVED lines=31> */
.L_x_14397:
        /* <DEDUP_REMOVED lines=21> */
.L_x_14396:
        /* <DEDUP_REMOVED lines=35> */
.L_x_14399:
        /* <DEDUP_REMOVED lines=25> */
.L_x_14398:
        /* <DEDUP_REMOVED lines=31> */
.L_x_14401:
        /* <DEDUP_REMOVED lines=21> */
.L_x_14400:
        /* <DEDUP_REMOVED lines=35> */
.L_x_14403:
        /* <DEDUP_REMOVED lines=25> */
.L_x_14402:
        /* <DEDUP_REMOVED lines=31> */
.L_x_14405:
        /* <DEDUP_REMOVED lines=21> */
.L_x_14404:
        /* <DEDUP_REMOVED lines=10> */
[-CC-:B------:R-:W-:Y:S01]  /*50c0*/  @P2 FFMA.FTZ R13, R197, R170.reuse, R171.reuse ;  /* 0x000000aac50d2223 */ /* 0x180fe200000100ab */
[-CC-:B-1----:R-:W-:Y:S01]  /*50d0*/  @P2 FFMA.FTZ R164, R196, R170.reuse, R171.reuse ;  /* 0x000000aac4a42223 */ /* 0x182fe200000100ab */
        /* <DEDUP_REMOVED lines=23> */
.L_x_14407:
        /* <DEDUP_REMOVED lines=25> */
.L_x_14406:
        /* <DEDUP_REMOVED lines=23> */
[----:B------:R-:W-:Y:S01]  /*5550*/  SEL R150, R13, R150, P4 ;  /* 0x000000960d967207 */ /* 0x000fe20002000000 */
[----:B------:R-:W-:Y:S06]  /*5560*/  @!P3 BRA `(.L_x_14408) ;  /* 0x00000000005cb947 */ /* 0x000fec0003800000 */
[----:B------:R-:W-:Y:S01]  /*5570*/  FMUL.FTZ R151, R147, UR6 ;  /* 0x0000000693977c20 */ /* 0x000fe20008410000 */
[----:B------:R-:W-:Y:S06]  /*5580*/  BRA `(.L_x_14408) ;  /* 0x0000000000547947 */ /* 0x000fec0003800000 */
.L_x_14409:
[----:B------:R-:W-:Y:S01]  /*5590*/  ISETP.GT.AND P0, PT, R13, RZ, PT ;  /* 0x000000ff0d00720c */ /* 0x000fe20003f04270 */
[-CC-:B------:R-:W-:Y:S01]  /*55a0*/  FFMA.FTZ R13, R197, R170.reuse, R171.reuse ;  /* 0x000000aac50d7223 */ /* 0x180fe200000100ab */
[-CC-:B-1----:R-:W-:Y:S01]  /*55b0*/  FFMA.FTZ R166, R196, R170.reuse, R171.reuse ;  /* 0x000000aac4a67223 */ /* 0x182fe200000100ab */
        /* <DEDUP_REMOVED lines=18> */
.L_x_14408:
[----:B------:R-:W1:Y:S01]  /*56e0*/  @P1 LDC.64 R170, c[0x0][0x478] ;  /* 0x00011e00ffaa1b82 */ /* 0x000e620000000a00 */
[----:B------:R-:W-:Y:S01]  /*56f0*/  @P1 IADD3 R11, PT, PT, R168, 0x380, RZ ;  /* 0x00000380a80b1810 */ /* 0x000fe20007ffe0ff */
[----:B------:R-:W-:Y:S01]  /*5700*/  UPLOP3.LUT UP1, UPT, UPT, UPT, UP1, 0x40, 0x4 ;  /* 0x000000000004789c */ /* 0x000fe20003f2e810 */
[----:B------:R-:W-:-:S05]  /*5710*/  @P3 IADD3 R169, PT, PT, R169, 0x380, RZ ;  /* 0x00000380a9a93810 */ /* 0x000fca0007ffe0ff */
[----:B------:R-:W2:Y:S08]  /*5720*/  @P3 LDC.64 R166, c[0x0][0x468] ;  /* 0x00011a00ffa63b82 */ /* 0x000eb00000000a00 */
[----:B------:R-:W3:Y:S01]  /*5730*/  LDC.64 R164, c[0x0][0x380] ;  /* 0x0000e000ffa47b82 */ /* 0x000ee20000000a00 */
[----:B-1----:R-:W-:-:S05]  /*5740*/  @P1 IMAD.WIDE.U32 R170, R11, 0x10, R170 ;  /* 0x000000100baa1825 */ /* 0x002fca00078e00aa */
[----:B------:R1:W-:Y:S01]  /*5750*/  @P1 STG.E.128 desc[UR14][R170.64], R144 ;  /* 0x00000090aa001986 */ /* 0x0003e2000c101d0e */
[----:B--2---:R-:W-:-:S05]  /*5760*/  @P3 IMAD.WIDE.U32 R166, R169, 0x10, R166 ;  /* 0x00000010a9a63825 */ /* 0x004fca00078e00a6 */
[----:B------:R1:W-:Y:S01]  /*5770*/  @P3 STG.E.128 desc[UR14][R166.64], R148 ;  /* 0x00000094a6003986 */ /* 0x0003e2000c101d0e */
[----:B---3--:R-:W-:-:S04]  /*5780*/  IADD3 R9, PT, PT, R9, R164, RZ ;  /* 0x000000a409097210 */ /* 0x008fc80007ffe0ff */
[----:B------:R-:W-:-:S13]  /*5790*/  ISETP.GE.AND P0, PT, R9, R165, PT ;  /* 0x000000a50900720c */ /* 0x000fda0003f06270 */
[----:B-1----:R-:W-:Y:S05]  /*57a0*/  @!P0 BRA `(.L_x_14410) ;  /* 0xffffffa800fc8947 */ /* 0x002fea000383ffff */
.L_x_14373:
        /* <DEDUP_REMOVED lines=8> */
[----:B--2---:R-:W-:-:S05]  /*5830*/  IMAD.WIDE.U32 R4, R203, 0x10, R4 ;  /* 0x00000010cb047825 */ /* 0x004fca00078e0004 */
        /* <DEDUP_REMOVED lines=16> */
.L_x_14411:
        /* <DEDUP_REMOVED lines=12> */
.L_x_15761:


//--------------------- .text._ZN10layer_norm13ln_bwd_kernelINS_13Kernel_traitsIfffffjLj4096ELj1ELj1ELj4ELj16ENS_18Kernel_traits_baseILj4096EfffffjLj128EEEEELb0ELb1ELb0ELb0EEEvNS_9BwdParamsE --------------------------
	.section	.text._ZN10layer_norm13ln_bwd_kernelINS_13Kernel_traitsIfffffjLj4096ELj1ELj1ELj4ELj16ENS_18Kernel_traits_baseILj4096EfffffjLj128EEEEELb0ELb1ELb0ELb0EEEvNS_9BwdParamsE,"ax",@progbits
	.align	128
        .global         _ZN10layer_norm13ln_bwd_kernelINS_13Kernel_traitsIfffffjLj4096ELj1ELj1ELj4ELj16ENS_18Kernel_traits_baseILj4096EfffffjLj128EEEEELb0ELb1ELb0ELb0EEEvNS_9BwdParamsE
        .type           _ZN10layer_norm13ln_bwd_kernelINS_13Kernel_traitsIfffffjLj4096ELj1ELj1ELj4ELj16ENS_18Kernel_traits_baseILj4096EfffffjLj128EEEEELb0ELb1ELb0ELb0EEEvNS_9BwdParamsE,@function
        .size           _ZN10layer_norm13ln_bwd_kernelINS_13Kernel_traitsIfffffjLj4096ELj1ELj1ELj4ELj16ENS_18Kernel_traits_baseILj4096EfffffjLj128EEEEELb0ELb1ELb0ELb0EEEvNS_9BwdParamsE,(.L_x_15762 - _ZN10layer_norm13ln_bwd_kernelINS_13Kernel_traitsIfffffjLj4096ELj1ELj1ELj4ELj16ENS_18Kernel_traits_baseILj4096EfffffjLj128EEEEELb0ELb1ELb0ELb0EEEvNS_9BwdParamsE)
        .other          _ZN10layer_norm13ln_bwd_kernelINS_13Kernel_traitsIfffffjLj4096ELj1ELj1ELj4ELj16ENS_18Kernel_traits_baseILj4096EfffffjLj128EEEEELb0ELb1ELb0ELb0EEEvNS_9BwdParamsE,@"STO_CUDA_ENTRY STV_DEFAULT"
_ZN10layer_norm13ln_bwd_kernelINS_13Kernel_traitsIfffffjLj4096ELj1ELj1ELj4ELj16ENS_18Kernel_traits_baseILj4096EfffffjLj128EEEEELb0ELb1ELb0ELb0EEEvNS_9BwdParamsE:
.text._ZN10layer_norm13ln_bwd_kernelINS_13Kernel_traitsIfffffjLj4096ELj1ELj1ELj4ELj16ENS_18Kernel_traits_baseILj4096EfffffjLj128EEEEELb0ELb1ELb0ELb0EEEvNS_9BwdParamsE:
[----:B------:R-:W0:Y:S02]  /*0000*/  LDC R1, c[0x0][0x37c] ;  /* 0x0000df00ff017b82 */ /* 0x000e240000000800 */
[----:B0-----:R-:W-:Y:S01]  /*0010*/  IADD3 R1, PT, PT, R1, -0x60, RZ ;  /* 0xffffffa001017810 */ /* 0x001fe20007ffe0ff */
[----:B------:R-:W0:Y:S01]  /*0020*/  S2R R10, SR_TID.X ;  /* 0x00000000000a7919 */ /* 0x000e220000002100 */
[----:B------:R-:W1:Y:S03]  /*0030*/  LDCU UR6, c[0x0][0x388] ;  /* 0x00007100ff0677ac */ /* 0x000e660008000800 */
[----:B------:R2:W3:Y:S04]  /*0040*/  LDL.64 R60, [R1+0x50] ;  /* 0x00005000013c7983 */ /* 0x0004e80000100a00 */
[----:B------:R2:W3:Y:S01]  /*0050*/  LDL.64 R62, [R1+0x58] ;  /* 0x00005800013e7983 */ /* 0x0004e20000100a00 */
[----:B------:R-:W4:Y:S03]  /*0060*/  LDCU.64 UR16, c[0x0][0x358] ;  /* 0x00006b00ff1077ac */ /* 0x000f260008000a00 */
[----:B------:R2:W2:Y:S04]  /*0070*/  LDL.64 R56, [R1+0x40] ;  /* 0x0000400001387983 */ /* 0x0004a80000100a00 */
[----:B------:R0:W2:Y:S01]  /*0080*/  LDL.64 R58, [R1+0x48] ;  /* 0x00004800013a7983 */ /* 0x0000a20000100a00 */
[----:B-1----:R-:W-:-:S03]  /*0090*/  USHF.R.S32.HI UR4, URZ, 0x1f, UR6 ;  /* 0x0000001fff047899 */ /* 0x002fc60008011406 */
[----:B------:R1:W2:Y:S01]  /*00a0*/  LDL.64 R52, [R1+0x30] ;  /* 0x0000300001347983 */ /* 0x0002a20000100a00 */
[----:B------:R-:W-:-:S03]  /*00b0*/  ULEA.HI UR4, UR4, UR6, URZ, 0x2 ;  /* 0x0000000604047291 */ /* 0x000fc6000f8f10ff */
[----:B------:R1:W2:Y:S04]  /*00c0*/  LDL.64 R54, [R1+0x38] ;  /* 0x0000380001367983 */ /* 0x0002a80000100a00 */
[----:B------:R1:W2:Y:S01]  /*00d0*/  LDL.64 R48, [R1+0x20] ;  /* 0x0000200001307983 */ /* 0x0002a20000100a00 */
[----:B------:R-:W-:Y:S02]  /*00e0*/  MOV R3, UR4 ;  /* 0x0000000400037c02 */ /* 0x000fe40008000f00 */
[----:B0-----:R-:W-:Y:S01]  /*00f0*/  LOP3.LUT R0, R10, 0x7f, RZ, 0x3c, !PT ;  /* 0x0000007f0a007812 */ /* 0x001fe200078e3cff */
[----:B------:R1:W2:Y:S01]  /*0100*/  LDL.64 R50, [R1+0x28] ;  /* 0x0000280001327983 */ /* 0x0002a20000100a00 */
[----:B------:R-:W-:Y:S01]  /*0110*/  MOV R39, R10 ;  /* 0x0000000a00277202 */ /* 0x000fe20000000f00 */
[----:B------:R-:W0:Y:S01]  /*0120*/  S2UR UR7, SR_CTAID.X ;  /* 0x00000000000779c3 */ /* 0x000e220000002500 */
[----:B------:R-:W-:Y:S01]  /*0130*/  LEA.HI.SX32 R0, R3, R0, 0x1e ;  /* 0x0000000003007211 */ /* 0x000fe200078ff2ff */
[----:B------:R1:W2:Y:S01]  /*0140*/  LDL.64 R44, [R1+0x10] ;  /* 0x00001000012c7983 */ /* 0x0002a20000100a00 */
[----:B------:R-:W0:Y:S02]  /*0150*/  LDCU UR4, c[0x0][0x384] ;  /* 0x00007080ff0477ac */ /* 0x000e240008000800 */
[C---:B------:R-:W-:Y:S01]  /*0160*/  ISETP.GE.U32.AND P3, PT, R0.reuse, 0x80, PT ;  /* 0x000000800000780c */ /* 0x040fe20003f66070 */
[----:B------:R1:W2:Y:S01]  /*0170*/  LDL.64 R46, [R1+0x18] ;  /* 0x00001800012e7983 */ /* 0x0002a20000100a00 */
[----:B------:R-:W-:-:S02]  /*0180*/  ISETP.GE.U32.AND P6, PT, R0, 0x100, PT ;  /* 0x000001000000780c */ /* 0x000fc40003fc6070 */
[----:B------:R-:W-:Y:S01]  /*0190*/  P2R R243, PR, RZ, 0x8 ;  /* 0x00000008fff37803 */ /* 0x000fe20000000000 */
[----:B------:R1:W2:Y:S01]  /*01a0*/  LDL.64 R40, [R1] ;  /* 0x0000000001287983 */ /* 0x0002a20000100a00 */
[----:B------:R-:W-:Y:S02]  /*01b0*/  P2R R252, PR, RZ, 0x40 ;  /* 0x00000040fffc7803 */ /* 0x000fe40000000000 */
[C---:B------:R-:W-:Y:S01]  /*01c0*/  ISETP.GE.U32.AND P0, PT, R0.reuse, 0x180, PT ;  /* 0x000001800000780c */ /* 0x040fe20003f06070 */
[----:B------:R1:W2:Y:S01]  /*01d0*/  LDL.64 R42, [R1+0x8] ;  /* 0x00000800012a7983 */ /* 0x0002a20000100a00 */
[----:B------:R-:W-:-:S03]  /*01e0*/  ISETP.GE.U32.AND P1, PT, R0, 0x200, PT ;  /* 0x000002000000780c */ /* 0x000fc60003f26070 */
[----:B------:R-:W4:Y:S08]  /*01f0*/  @P3 LDC.64 R2, c[0x0][0x3d0] ;  /* 0x0000f400ff023b82 */ /* 0x000f300000000a00 */
[----:B------:R-:W1:Y:S08]  /*0200*/  @P3 LDC.64 R4, c[0x0][0x3e8] ;  /* 0x0000fa00ff043b82 */ /* 0x000e700000000a00 */
[----:B------:R-:W0:Y:S08]  /*0210*/  @P6 LDC.64 R6, c[0x0][0x3d0] ;  /* 0x0000f400ff066b82 */ /* 0x000e300000000a00 */
[----:B------:R-:W0:Y:S01]  /*0220*/  @P6 LDC.64 R8, c[0x0][0x3e8] ;  /* 0x0000fa00ff086b82 */ /* 0x000e220000000a00 */
[----:B----4-:R-:W-:-:S04]  /*0230*/  @P3 IMAD.WIDE.U32 R2, R39, 0x10, R2 ;  /* 0x0000001027023825 */ /* 0x010fc800078e0002 */
[C---:B-1----:R-:W-:Y:S01]  /*0240*/  @P3 IMAD.WIDE.U32 R4, R39.reuse, 0x10, R4 ;  /* 0x0000001027043825 */ /* 0x042fe200078e0004 */
[----:B------:R-:W-:Y:S02]  /*0250*/  @P3 LOP3.LUT R39, R39, 0x80, RZ, 0xfc, !PT ;  /* 0x0000008027273812 */ /* 0x000fe400078efcff */
[----:B------:R-:W1:Y:S01]  /*0260*/  @P0 LDC.64 R14, c[0x0][0x3d0] ;  /* 0x0000f400ff0e0b82 */ /* 0x000e620000000a00 */
[----:B------:R-:W-:Y:S02]  /*0270*/  P2R R38, PR, RZ, 0x40 ;  /* 0x00000040ff267803 */ /* 0x000fe40000000000 */
[----:B0-----:R-:W-:Y:S01]  /*0280*/  @P6 IMAD.WIDE.U32 R10, R39, 0x10, R6 ;  /* 0x00000010270a6825 */ /* 0x001fe200078e0006 */
[----:B------:R-:W-:-:S04]  /*0290*/  ISETP.GE.U32.AND P2, PT, R0, 0x280, PT ;  /* 0x000002800000780c */ /* 0x000fc80003f46070 */
[----:B------:R-:W0:Y:S01]  /*02a0*/  @P0 LDC.64 R16, c[0x0][0x3e8] ;  /* 0x0000fa00ff100b82 */ /* 0x000e220000000a00 */
[C---:B------:R-:W-:Y:S01]  /*02b0*/  @P6 IMAD.WIDE.U32 R12, R39.reuse, 0x10, R8 ;  /* 0x00000010270c6825 */ /* 0x040fe200078e0008 */
[----:B------:R-:W-:-:S06]  /*02c0*/  @P6 IADD3 R39, PT, PT, R39, 0x80, RZ ;  /* 0x0000008027276810 */ /* 0x000fcc0007ffe0ff */
[----:B------:R-:W4:Y:S01]  /*02d0*/  @P1 LDC.64 R18, c[0x0][0x3d0] ;  /* 0x0000f400ff121b82 */ /* 0x000f220000000a00 */
[----:B------:R-:W-:Y:S02]  /*02e0*/  ISETP.NE.AND P6, PT, R243, RZ, PT ;  /* 0x000000fff300720c */ /* 0x000fe40003fc5270 */
[----:B------:R-:W-:-:S05]  /*02f0*/  ISETP.GE.U32.AND P3, PT, R0, 0x300, PT ;  /* 0x000003000000780c */ /* 0x000fca0003f66070 */
[----:B------:R-:W4:Y:S08]  /*0300*/  @P1 LDC.64 R20, c[0x0][0x3e8] ;  /* 0x0000fa00ff141b82 */ /* 0x000f300000000a00 */
[----:B------:R-:W4:Y:S08]  /*0310*/  @P2 LDC.64 R6, c[0x0][0x3d0] ;  /* 0x0000f400ff062b82 */ /* 0x000f300000000a00 */
[----:B------:R-:W2:Y:S01]  /*0320*/  @P2 LDC.64 R8, c[0x0][0x3e8] ;  /* 0x0000fa00ff082b82 */ /* 0x000ea20000000a00 */
[----:B------:R-:W-:Y:S01]  /*0330*/  ISETP.GE.U32.AND P4, PT, R0, 0x380, PT ;  /* 0x000003800000780c */ /* 0x000fe20003f86070 */
[C---:B-1----:R-:W-:Y:S01]  /*0340*/  @P0 IMAD.WIDE.U32 R14, R39.reuse, 0x10, R14 ;  /* 0x00000010270e0825 */ /* 0x042fe200078e000e */
[----:B------:R1:W5:Y:S05]  /*0350*/  @P6 LDG.E.128 R184, desc[UR16][R4.64] ;  /* 0x0000001004b86981 */ /* 0x00036a000c1e1d00 */
[----:B------:R-:W1:Y:S01]  /*0360*/  @P3 LDC.64 R26, c[0x0][0x3d0] ;  /* 0x0000f400ff1a3b82 */ /* 0x000e620000000a00 */
[C---:B0-----:R-:W-:Y:S01]  /*0370*/  @P0 IMAD.WIDE.U32 R16, R39.reuse, 0x10, R16 ;  /* 0x0000001027100825 */ /* 0x041fe200078e0010 */
[----:B---3--:R-:W3:Y:S01]  /*0380*/  @P6 LDG.E.128 R60, desc[UR16][R2.64] ;  /* 0x00000010023c6981 */ /* 0x008ee2000c1e1d00 */
[----:B------:R-:W-:-:S05]  /*0390*/  @P0 IADD3 R39, PT, PT, R39, 0x80, RZ ;  /* 0x0000008027270810 */ /* 0x000fca0007ffe0ff */
[----:B------:R-:W0:Y:S01]  /*03a0*/  @P3 LDC.64 R28, c[0x0][0x3e8] ;  /* 0x0000fa00ff1c3b82 */ /* 0x000e220000000a00 */
[----:B------:R-:W-:Y:S01]  /*03b0*/  ISETP.GE.U32.AND P5, PT, R0, 0x400, PT ;  /* 0x000004000000780c */ /* 0x000fe20003fa6070 */
[----:B------:R0:W5:Y:S01]  /*03c0*/  @P0 LDG.E.128 R176, desc[UR16][R16.64] ;  /* 0x0000001010b00981 */ /* 0x000162000c1e1d00 */
[----:B----4-:R-:W-:-:S04]  /*03d0*/  @P1 IMAD.WIDE.U32 R18, R39, 0x10, R18 ;  /* 0x0000001027121825 */ /* 0x010fc800078e0012 */
[C---:B------:R-:W-:Y:S01]  /*03e0*/  @P1 IMAD.WIDE.U32 R20, R39.reuse, 0x10, R20 ;  /* 0x0000001027141825 */ /* 0x040fe200078e0014 */
[----:B------:R-:W-:Y:S01]  /*03f0*/  @P1 IADD3 R39, PT, PT, R39, 0x80, RZ ;  /* 0x0000008027271810 */ /* 0x000fe20007ffe0ff */
[----:B------:R-:W4:Y:S03]  /*0400*/  @P4 LDC.64 R30, c[0x0][0x3d0] ;  /* 0x0000f400ff1e4b82 */ /* 0x000f260000000a00 */
[----:B------:R0:W5:Y:S01]  /*0410*/  @P1 LDG.E.128 R172, desc[UR16][R20.64] ;  /* 0x0000001014ac1981 */ /* 0x000162000c1e1d00 */
[----:B------:R-:W-:-:S03]  /*0420*/  @P2 IMAD.WIDE.U32 R22, R39, 0x10, R6 ;  /* 0x0000001027162825 */ /* 0x000fc600078e0006 */
[----:B--2---:R-:W2:Y:S01]  /*0430*/  @P0 LDG.E.128 R52, desc[UR16][R14.64] ;  /* 0x000000100e340981 */ /* 0x004ea2000c1e1d00 */
[C---:B------:R-:W-:Y:S01]  /*0440*/  @P2 IMAD.WIDE.U32 R24, R39.reuse, 0x10, R8 ;  /* 0x0000001027182825 */ /* 0x040fe200078e0008 */
[----:B------:R-:W4:Y:S01]  /*0450*/  @P4 LDC.64 R32, c[0x0][0x3e8] ;  /* 0x0000fa00ff204b82 */ /* 0x000f220000000a00 */
[----:B------:R-:W-:Y:S01]  /*0460*/  @P2 IADD3 R39, PT, PT, R39, 0x80, RZ ;  /* 0x0000008027272810 */ /* 0x000fe20007ffe0ff */
[----:B------:R-:W2:Y:S04]  /*0470*/  @P1 LDG.E.128 R48, desc[UR16][R18.64] ;  /* 0x0000001012301981 */ /* 0x000ea8000c1e1d00 */
[C---:B-1----:R-:W-:Y:S02]  /*0480*/  @P3 IMAD.WIDE.U32 R26, R39.reuse, 0x10, R26 ;  /* 0x00000010271a3825 */ /* 0x042fe400078e001a */
[----:B------:R-:W1:Y:S01]  /*0490*/  @P5 LDC.64 R34, c[0x0][0x3d0] ;  /* 0x0000f400ff225b82 */ /* 0x000e620000000a00 */
[----:B------:R0:W5:Y:S04]  /*04a0*/  @P2 LDG.E.128 R168, desc[UR16][R24.64] ;  /* 0x0000001018a82981 */ /* 0x000168000c1e1d00 */
[----:B------:R-:W2:Y:S03]  /*04b0*/  @P2 LDG.E.128 R44, desc[UR16][R22.64] ;  /* 0x00000010162c2981 */ /* 0x000ea6000c1e1d00 */
[----:B------:R-:W1:Y:S01]  /*04c0*/  @P5 LDC.64 R36, c[0x0][0x3e8] ;  /* 0x0000fa00ff245b82 */ /* 0x000e620000000a00 */
[----:B------:R-:W2:Y:S01]  /*04d0*/  @P3 LDG.E.128 R40, desc[UR16][R26.64] ;  /* 0x000000101a283981 */ /* 0x000ea2000c1e1d00 */
[C---:B0-----:R-:W-:Y:S01]  /*04e0*/  @P3 IMAD.WIDE.U32 R28, R39.reuse, 0x10, R28 ;  /* 0x00000010271c3825 */ /* 0x041fe200078e001c */
[----:B------:R-:W-:-:S04]  /*04f0*/  @P3 IADD3 R39, PT, PT, R39, 0x80, RZ ;  /* 0x0000008027273810 */ /* 0x000fc80007ffe0ff */
[----:B------:R0:W5:Y:S01]  /*0500*/  @P3 LDG.E.128 R164, desc[UR16][R28.64] ;  /* 0x000000101ca43981 */ /* 0x000162000c1e1d00 */
[----:B----4-:R-:W-:-:S04]  /*0510*/  @P4 IMAD.WIDE.U32 R30, R39, 0x10, R30 ;  /* 0x00000010271e4825 */ /* 0x010fc800078e001e */
[C---:B------:R-:W-:Y:S01]  /*0520*/  @P4 IMAD.WIDE.U32 R32, R39.reuse, 0x10, R32 ;  /* 0x0000001027204825 */ /* 0x040fe200078e0020 */
[----:B------:R-:W-:Y:S01]  /*0530*/  @P4 IADD3 R39, PT, PT, R39, 0x80, RZ ;  /* 0x0000008027274810 */ /* 0x000fe20007ffe0ff */
[----:B------:R0:W5:Y:S04]  /*0540*/  @P4 LDG.E.128 R248, desc[UR16][R30.64] ;  /* 0x000000101ef84981 */ /* 0x000168000c1e1d00 */
[C---:B-1----:R-:W-:Y:S01]  /*0550*/  @P5 IMAD.WIDE.U32 R6, R39.reuse, 0x10, R34 ;  /* 0x0000001027065825 */ /* 0x042fe200078e0022 */
[----:B------:R0:W5:Y:S03]  /*0560*/  @P4 LDG.E.128 R160, desc[UR16][R32.64] ;  /* 0x0000001020a04981 */ /* 0x000166000c1e1d00 */
[----:B------:R-:W-:Y:S01]  /*0570*/  @P5 IMAD.WIDE.U32 R8, R39, 0x10, R36 ;  /* 0x0000001027085825 */ /* 0x000fe200078e0024 */
[----:B------:R0:W5:Y:S04]  /*0580*/  @P5 LDG.E.128 R244, desc[UR16][R6.64] ;  /* 0x0000001006f45981 */ /* 0x000168000c1e1d00 */
[----:B------:R0:W5:Y:S04]  /*0590*/  @P5 LDG.E.128 R156, desc[UR16][R8.64] ;  /* 0x00000010089c5981 */ /* 0x000168000c1e1d00 */
[----:B---3--:R1:W-:Y:S04]  /*05a0*/  @P6 STL.64 [R1+0x50], R60 ;  /* 0x0000503c01006387 */ /* 0x0083e80000100a00 */
[----:B------:R3:W-:Y:S01]  /*05b0*/  @P6 STL.64 [R1+0x58], R62 ;  /* 0x0000583e01006387 */ /* 0x0007e20000100a00 */
[----:B------:R-:W-:-:S13]  /*05c0*/  ISETP.NE.AND P6, PT, R38, RZ, PT ;  /* 0x000000ff2600720c */ /* 0x000fda0003fc5270 */
[----:B------:R-:W4:Y:S04]  /*05d0*/  @P6 LDG.E.128 R56, desc[UR16][R10.64] ;  /* 0x000000100a386981 */ /* 0x000f28000c1e1d00 */
[----:B------:R0:W5:Y:S01]  /*05e0*/  @P6 LDG.E.128 R180, desc[UR16][R12.64] ;  /* 0x000000100cb46981 */ /* 0x000162000c1e1d00 */
[----:B------:R-:W-:Y:S01]  /*05f0*/  UISETP.GE.AND UP0, UPT, UR7, UR4, UPT ;  /* 0x000000040700728c */ /* 0x000fe2000bf06270 */
[----:B------:R-:W-:Y:S02]  /*0600*/  P2R R242, PR, RZ, 0x20 ;  /* 0x00000020fff27803 */ /* 0x000fe40000000000 */
        /* <DEDUP_REMOVED lines=47> */
[----:B---3--:R-:W-:Y:S01]  /*0900*/  CS2R R62, SRZ ;  /* 0x00000000003e7805 */ /* 0x008fe2000001ff00 */
        /* <DEDUP_REMOVED lines=64> */
[----:B------:R-:W2:Y:S01]  /*0d10*/  LDCU.U8 UR18, c[0x0][0x410] ;  /* 0x00008200ff1277ac */ /* 0x000ea20008000000 */
[----:B------:R-:W3:Y:S01]  /*0d20*/  LDCU UR19, c[0x0][0x400] ;  /* 0x00008000ff1377ac */ /* 0x000ee20008000800 */
[----:B------:R-:W4:Y:S01]  /*0d30*/  LDCU.64 UR22, c[0x0][0x478] ;  /* 0x00008f00ff1677ac */ /* 0x000f220008000a00 */
[----:B------:R-:W0:Y:S01]  /*0d40*/  LDCU.64 UR20, c[0x0][0x438] ;  /* 0x00008700ff1477ac */ /* 0x000e220008000a00 */
[----:B------:R-:W0:Y:S01]  /*0d50*/  LDCU.128 UR8, c[0x0][0x3c0] ;  /* 0x00007800ff0877ac */ /* 0x000e220008000c00 */
[----:B------:R-:W0:Y:S05]  /*0d60*/  LDCU.64 UR24, c[0x0][0x380] ;  /* 0x00007000ff1877ac */ /* 0x000e2a0008000a00 */
.L_x_14494:
[----:B------:R-:W1:Y:S01]  /*0d70*/  @UP0 LDCU.64 UR4, c[0x0][0x3e0] ;  /* 0x00007c00ff0407ac */ /* 0x000e620008000a00 */
[----:B0-----:R-:W-:Y:S02]  /*0d80*/  UIMAD.WIDE UR12, UR7, 0x4, UR8 ;  /* 0x00000004070c78a5 */ /* 0x001fe4000f8e0208 */
[----:B------:R-:W-:-:S04]  /*0d90*/  UIMAD.WIDE UR14, UR7, 0x4, UR10 ;  /* 0x00000004070e78a5 */ /* 0x000fc8000f8e020a */
[----:B------:R-:W-:Y:S02]  /*0da0*/  MOV R188, UR12 ;  /* 0x0000000c00bc7c02 */ /* 0x000fe40008000f00 */
[----:B------:R-:W-:Y:S02]  /*0db0*/  MOV R189, UR13 ;  /* 0x0000000d00bd7c02 */ /* 0x000fe40008000f00 */
[----:B------:R-:W-:-:S03]  /*0dc0*/  PLOP3.LUT P0, PT, PT, PT, UP0, 0x80, 0x8 ;  /* 0x000000000008781c */ /* 0x000fc60003f0f008 */
[----:B------:R0:W3:Y:S01]  /*0dd0*/  LDG.E R2, desc[UR16][R188.64] ;  /* 0x00000010bc027981 */ /* 0x0000e2000c1e1900 */
[----:B-1----:R-:W-:Y:S01]  /*0de0*/  @UP0 UIMAD.WIDE UR4, UR7, 0x4, UR4 ;  /* 0x00000004070408a5 */ /* 0x002fe2000f8e0204 */
[----:B0-----:R-:W-:Y:S02]  /*0df0*/  MOV R188, UR14 ;  /* 0x0000000e00bc7c02 */ /* 0x001fe40008000f00 */
[----:B------:R-:W-:-:S05]  /*0e00*/  MOV R189, UR15 ;  /* 0x0000000f00bd7c02 */ /* 0x000fca0008000f00 */
[----:B------:R0:W4:Y:S02]  /*0e10*/  LDG.E R190, desc[UR16][R188.64] ;  /* 0x00000010bcbe7981 */ /* 0x000124000c1e1900 */
[----:B0-----:R-:W-:Y:S02]  /*0e20*/  MOV R188, UR4 ;  /* 0x0000000400bc7c02 */ /* 0x001fe40008000f00 */
[----:B------:R-:W-:-:S05]  /*0e30*/  MOV R189, UR5 ;  /* 0x0000000500bd7c02 */ /* 0x000fca0008000f00 */
[----:B------:R-:W4:Y:S01]  /*0e40*/  @P0 LDG.E R188, desc[UR16][R188.64] ;  /* 0x00000010bcbc0981 */ /* 0x000f22000c1e1900 */
[----:B------:R-:W-:Y:S01]  /*0e50*/  UIMAD UR4, UR7, UR6, URZ ;  /* 0x00000006070472a4 */ /* 0x000fe2000f8e02ff */
[----:B--2---:R-:W-:Y:S01]  /*0e60*/  ISETP.NE.AND P5, PT, RZ, UR18, PT ;  /* 0x00000012ff007c0c */ /* 0x004fe2000bfa5270 */
        /* <DEDUP_REMOVED lines=14> */
[----:B---3--:R-:W-:-:S04]  /*0f50*/  FSEL R2, R2, RZ, !P5 ;  /* 0x000000ff02027208 */ /* 0x008fc80006800000 */
[----:B------:R-:W-:Y:S02]  /*0f60*/  R2UR UR14, R2 ;  /* 0x00000000020e72ca */ /* 0x000fe400000e0000 */
[----:B------:R-:W-:-:S04]  /*0f70*/  MOV R2, UR5 ;  /* 0x0000000500027c02 */ /* 0x000fc80008000f00 */
[----:B0-----:R-:W-:-:S04]  /*0f80*/  LEA.HI.SX32 R2, R2, R191, 0x1e ;  /* 0x000000bf02027211 */ /* 0x001fc800078ff2ff */
[----:B------:R-:W-:Y:S02]  /*0f90*/  MOV R212, R2 ;  /* 0x0000000200d47202 */ /* 0x000fe40000000f00 */
[----:B----4-:R-:W-:Y:S02]  /*0fa0*/  R2UR UR13, R190 ;  /* 0x00000000be0d72ca */ /* 0x010fe400000e0000 */
[----:B------:R-:W-:Y:S02]  /*0fb0*/  @P0 R2UR UR12, R188 ;  /* 0x00000000bc0c02ca */ /* 0x000fe400000e0000 */
[----:B------:R-:W-:Y:S01]  /*0fc0*/  ISETP.GE.U32.AND P0, PT, R0, 0x180, PT ;  /* 0x000001800000780c */ /* 0x000fe20003f06070 */
[----:B-----5:R-:W-:-:S12]  /*0fd0*/  @!P3 BRA `(.L_x_14414) ;  /* 0x0000000000b0b947 */ /* 0x020fd80003800000 */
[----:B------:R-:W0:Y:S01]  /*0fe0*/  LDC.64 R190, c[0x0][0x3a8] ;  /* 0x0000ea00ffbe7b82 */ /* 0x000e220000000a00 */
[----:B------:R-:W2:Y:S04]  /*0ff0*/  LDL R221, [R1+0x50] ;  /* 0x0000500001dd7983 */ /* 0x000ea80000100800 */
[----:B------:R-:W3:Y:S03]  /*1000*/  LDL R242, [R1+0x54] ;  /* 0x0000540001f27983 */ /* 0x000ee60000100800 */
[----:B------:R-:W1:Y:S01]  /*1010*/  LDC.64 R188, c[0x0][0x428] ;  /* 0x00010a00ffbc7b82 */ /* 0x000e620000000a00 */
[----:B------:R-:W4:Y:S04]  /*1020*/  LDL R199, [R1+0x58] ;  /* 0x0000580001c77983 */ /* 0x000f280000100800 */
[----:B------:R-:W4:Y:S01]  /*1030*/  LDL R198, [R1+0x5c] ;  /* 0x00005c0001c67983 */ /* 0x000f220000100800 */
[----:B------:R-:W-:-:S04]  /*1040*/  ISETP.NE.U32.AND P3, PT, RZ, UR20, PT ;  /* 0x00000014ff007c0c */ /* 0x000fc8000bf65070 */
[----:B------:R-:W-:Y:S01]  /*1050*/  ISETP.NE.AND.EX P3, PT, RZ, UR21, PT, P3 ;  /* 0x00000015ff007c0c */ /* 0x000fe2000bf65330 */
[----:B0-----:R-:W-:-:S05]  /*1060*/  IMAD.WIDE.U32 R190, R2, 0x10, R190 ;  /* 0x0000001002be7825 */ /* 0x001fca00078e00be */
[----:B------:R-:W2:Y:S07]  /*1070*/  LDG.E.128 R192, desc[UR16][R190.64] ;  /* 0x00000010bec07981 */ /* 0x000eae000c1e1d00 */
[----:B------:R-:W0:Y:S01]  /*1080*/  @P3 LDC.64 R196, c[0x0][0x438] ;  /* 0x00010e00ffc43b82 */ /* 0x000e220000000a00 */
[----:B-1----:R-:W-:-:S06]  /*1090*/  IMAD.WIDE.U32 R188, R2, 0x10, R188 ;  /* 0x0000001002bc7825 */ /* 0x002fcc00078e00bc */
[----:B------:R-:W3:Y:S01]  /*10a0*/  LDG.E.128 R188, desc[UR16][R188.64] ;  /* 0x00000010bcbc7981 */ /* 0x000ee2000c1e1d00 */
[----:B0-----:R-:W-:-:S05]  /*10b0*/  @P3 IMAD.WIDE.U32 R196, R2, 0x10, R196 ;  /* 0x0000001002c43825 */ /* 0x001fca00078e00c4 */
[----:B------:R2:W5:Y:S01]  /*10c0*/  @P3 LDG.E.128 R56, desc[UR16][R196.64] ;  /* 0x00000010c4383981 */ /* 0x000562000c1e1d00 */
[----:B------:R-:W-:Y:S01]  /*10d0*/  IADD3 R212, PT, PT, R2, 0x80, RZ ;  /* 0x0000008002d47810 */ /* 0x000fe20007ffe0ff */
[----:B--2---:R-:W-:Y:S01]  /*10e0*/  FADD.FTZ R196, R192, -UR14 ;  /* 0x8000000ec0c47e21 */ /* 0x004fe20008010000 */
[----:B------:R-:W-:Y:S01]  /*10f0*/  FADD.FTZ R3, R193, -UR14 ;  /* 0x8000000ec1037e21 */ /* 0x000fe20008010000 */
[----:B------:R-:W-:Y:S02]  /*1100*/  FADD.FTZ R192, R194, -UR14 ;  /* 0x8000000ec2c07e21 */ /* 0x000fe40008010000 */
[----:B------:R-:W-:Y:S01]  /*1110*/  FMUL.FTZ R194, R196, UR13 ;  /* 0x0000000dc4c27c20 */ /* 0x000fe20008410000 */
[----:B------:R-:W-:Y:S01]  /*1120*/  FMUL.FTZ R234, R3, UR13 ;  /* 0x0000000d03ea7c20 */ /* 0x000fe20008410000 */
[----:B---3--:R-:W-:Y:S01]  /*1130*/  FMUL.FTZ R3, R221, R188 ;  /* 0x000000bcdd037220 */ /* 0x008fe20000410000 */
[----:B------:R-:W-:Y:S01]  /*1140*/  FADD.FTZ R120, R120, R188 ;  /* 0x000000bc78787221 */ /* 0x000fe20000010000 */
[----:B------:R-:W-:Y:S01]  /*1150*/  FFMA.FTZ R152, R188, R194, R152 ;  /* 0x000000c2bc987223 */ /* 0x000fe20000010098 */
[----:B------:R-:W-:Y:S01]  /*1160*/  FADD.FTZ R121, R121, R189 ;  /* 0x000000bd79797221 */ /* 0x000fe20000010000 */
[----:B------:R-:W-:Y:S01]  /*1170*/  FFMA.FTZ R153, R189, R234, R153 ;  /* 0x000000eabd997223 */ /* 0x000fe20000010099 */
[----:B------:R-:W-:Y:S01]  /*1180*/  FMUL.FTZ R222, R242, R189 ;  /* 0x000000bdf2de7220 */ /* 0x000fe20000410000 */
[----:B------:R-:W-:Y:S01]  /*1190*/  FADD.FTZ R188, RZ, R3 ;  /* 0x00000003ffbc7221 */ /* 0x000fe20000010000 */
[----:B------:R-:W-:Y:S01]  /*11a0*/  FFMA.FTZ R189, R194, R3, RZ ;  /* 0x00000003c2bd7223 */ /* 0x000fe200000100ff */
[----:B------:R-:W-:Y:S01]  /*11b0*/  FADD.FTZ R193, R195, -UR14 ;  /* 0x8000000ec3c17e21 */ /* 0x000fe20008010000 */
[----:B------:R-:W-:Y:S01]  /*11c0*/  FMUL.FTZ R226, R192, UR13 ;  /* 0x0000000dc0e27c20 */ /* 0x000fe20008410000 */
[----:B----4-:R-:W-:Y:S01]  /*11d0*/  FMUL.FTZ R221, R199, R190 ;  /* 0x000000bec7dd7220 */ /* 0x010fe20000410000 */
        /* <DEDUP_REMOVED lines=12> */
.L_x_14414:
[----:B------:R-:W-:Y:S05]  /*12a0*/  BSYNC.RECONVERGENT B0 ;  /* 0x0000000000007941 */ /* 0x000fea0003800200 */
.L_x_14413:
        /* <DEDUP_REMOVED lines=10> */
[----:B0-----:R-:W-:-:S06]  /*1350*/  IMAD.WIDE.U32 R20, R212, 0x10, R20 ;  /* 0x00000010d4147825 */ /* 0x001fcc00078e0014 */
[----:B------:R-:W2:Y:S06]  /*1360*/  LDG.E.128 R20, desc[UR16][R20.64] ;  /* 0x0000001014147981 */ /* 0x000eac000c1e1d00 */
[----:B------:R-:W0:Y:S01]  /*1370*/  @P3 LDC.64 R196, c[0x0][0x438] ;  /* 0x00010e00ffc43b82 */ /* 0x000e220000000a00 */
[----:B-1----:R-:W-:-:S06]  /*1380*/  IMAD.WIDE.U32 R188, R212, 0x10, R188 ;  /* 0x00000010d4bc7825 */ /* 0x002fcc00078e00bc */
[----:B------:R-:W3:Y:S01]  /*1390*/  LDG.E.128 R188, desc[UR16][R188.64] ;  /* 0x00000010bcbc7981 */ /* 0x000ee2000c1e1d00 */
[----:B0-----:R-:W-:-:S05]  /*13a0*/  @P3 IMAD.WIDE.U32 R196, R212, 0x10, R196 ;  /* 0x00000010d4c43825 */ /* 0x001fca00078e00c4 */
[----:B------:R2:W5:Y:S01]  /*13b0*/  @P3 LDG.E.128 R52, desc[UR16][R196.64] ;  /* 0x00000010c4343981 */ /* 0x000562000c1e1d00 */
[----:B------:R-:W-:Y:S01]  /*13c0*/  IADD3 R212, PT, PT, R212, 0x80, RZ ;  /* 0x00000080d4d47810 */ /* 0x000fe20007ffe0ff */
[----:B--2---:R-:W-:Y:S01]  /*13d0*/  FADD.FTZ R196, R20, -UR14 ;  /* 0x8000000e14c47e21 */ /* 0x004fe20008010000 */
[----:B------:R-:W-:-:S03]  /*13e0*/  FADD.FTZ R20, R21, -UR14 ;  /* 0x8000000e15147e21 */ /* 0x000fc60008010000 */
[----:B------:R-:W-:Y:S01]  /*13f0*/  FMUL.FTZ R241, R196, UR13 ;  /* 0x0000000dc4f17c20 */ /* 0x000fe20008410000 */
[----:B------:R-:W-:Y:S01]  /*1400*/  FADD.FTZ R22, R22, -UR14 ;  /* 0x8000000e16167e21 */ /* 0x000fe20008010000 */
[----:B---3--:R-:W-:Y:S01]  /*1410*/  FMUL.FTZ R225, R224, R188 ;  /* 0x000000bce0e17220 */ /* 0x008fe20000410000 */
[----:B------:R-:W-:Y:S01]  /*1420*/  FADD.FTZ R21, R23, -UR14 ;  /* 0x8000000e17157e21 */ /* 0x000fe20008010000 */
[----:B------:R-:W-:Y:S01]  /*1430*/  FADD.FTZ R116, R116, R188 ;  /* 0x000000bc74747221 */ /* 0x000fe20000010000 */
[----:B------:R-:W-:Y:S01]  /*1440*/  FMUL.FTZ R233, R20, UR13 ;  /* 0x0000000d14e97c20 */ /* 0x000fe20008410000 */
[----:B------:R-:W-:Y:S01]  /*1450*/  FFMA.FTZ R148, R188, R241, R148 ;  /* 0x000000f1bc947223 */ /* 0x000fe20000010094 */
[----:B------:R-:W-:Y:S01]  /*1460*/  FMUL.FTZ R23, R242, R189 ;  /* 0x000000bdf2177220 */ /* 0x000fe20000410000 */
[----:B------:R-:W-:Y:S01]  /*1470*/  FADD.FTZ R20, R205, R225 ;  /* 0x000000e1cd147221 */ /* 0x000fe20000010000 */
[----:B------:R-:W-:Y:S01]  /*1480*/  FFMA.FTZ R188, R241, R225, R195 ;  /* 0x000000e1f1bc7223 */ /* 0x000fe200000100c3 */
[----:B------:R-:W-:Y:S01]  /*1490*/  FADD.FTZ R117, R117, R189 ;  /* 0x000000bd75757221 */ /* 0x000fe20000010000 */
[----:B------:R-:W-:Y:S01]  /*14a0*/  FMUL.FTZ R224, R22, UR13 ;  /* 0x0000000d16e07c20 */ /* 0x000fe20008410000 */
[----:B------:R-:W-:Y:S01]  /*14b0*/  FFMA.FTZ R149, R189, R233, R149 ;  /* 0x000000e9bd957223 */ /* 0x000fe20000010095 */
        /* <DEDUP_REMOVED lines=13> */
.L_x_14416:
[----:B------:R-:W-:Y:S05]  /*1590*/  BSYNC.RECONVERGENT B0 ;  /* 0x0000000000007941 */ /* 0x000fea0003800200 */
.L_x_14415:
        /* <DEDUP_REMOVED lines=11> */
[----:B------:R-:W2:Y:S01]  /*1650*/  LDG.E.128 R196, desc[UR16][R188.64] ;  /* 0x00000010bcc47981 */ /* 0x000ea2000c1e1d00 */
[----:B-1----:R-:W-:-:S05]  /*1660*/  IMAD.WIDE.U32 R4, R212, 0x10, R4 ;  /* 0x00000010d4047825 */ /* 0x002fca00078e0004 */
[----:B------:R0:W3:Y:S02]  /*1670*/  LDG.E.128 R188, desc[UR16][R4.64] ;  /* 0x0000001004bc7981 */ /* 0x0000e4000c1e1d00 */
[----:B0-----:R-:W0:Y:S02]  /*1680*/  @P3 LDC.64 R4, c[0x0][0x438] ;  /* 0x00010e00ff043b82 */ /* 0x001e240000000a00 */
        /* <DEDUP_REMOVED lines=17> */
[----:B------:R-:W-:Y:S01]  /*17a0*/  FADD.FTZ R4, R199, -UR14 ;  /* 0x8000000ec7047e21 */ /* 0x000fe20008010000 */
        /* <DEDUP_REMOVED lines=13> */
.L_x_14418:
[----:B------:R-:W-:Y:S05]  /*1880*/  BSYNC.RECONVERGENT B0 ;  /* 0x0000000000007941 */ /* 0x000fea0003800200 */
.L_x_14417:
        /* <DEDUP_REMOVED lines=46> */
.L_x_14420:
[----:B------:R-:W-:Y:S05]  /*1b70*/  BSYNC.RECONVERGENT B0 ;  /* 0x0000000000007941 */ /* 0x000fea0003800200 */
.L_x_14419:
[----:B------:R-:W-:Y:S04]  /*1b80*/  BSSY.RECONVERGENT B0, `(.L_x_14421) ;  /* 0x000002e000007945 */ /* 0x000fe80003800200 */
[----:B------:R-:W-:Y:S05]  /*1b90*/  @!P2 BRA `(.L_x_14422) ;  /* 0x0000000000b0a947 */ /* 0x000fea0003800000 */
[----:B------:R-:W0:Y:S01]  /*1ba0*/  LDC.64 R188, c[0x0][0x3a8] ;  /* 0x0000ea00ffbc7b82 */ /* 0x000e220000000a00 */
[----:B------:R-:W2:Y:S04]  /*1bb0*/  LDL R211, [R1+0x10] ;  /* 0x0000100001d37983 */ /* 0x000ea80000100800 */
[----:B------:R-:W3:Y:S03]  /*1bc0*/  LDL R206, [R1+0x14] ;  /* 0x0000140001ce7983 */ /* 0x000ee60000100800 */
[----:B------:R-:W1:Y:S01]  /*1bd0*/  LDC.64 R8, c[0x0][0x428] ;  /* 0x00010a00ff087b82 */ /* 0x000e620000000a00 */
        /* <DEDUP_REMOVED lines=9> */
[----:B------:R2:W5:Y:S02]  /*1c70*/  @P3 LDG.E.128 R40, desc[UR16][R8.64] ;  /* 0x0000001008283981 */ /* 0x000564000c1e1d00 */
[----:B--2---:R-:W-:Y:S02]  /*1c80*/  FADD.FTZ R9, R196, -UR14 ;  /* 0x8000000ec4097e21 */ /* 0x004fe40008010000 */
[----:B------:R-:W2:Y:S01]  /*1c90*/  LDL R196, [R1+0x18] ;  /* 0x0000180001c47983 */ /* 0x000ea20000100800 */
[----:B------:R-:W-:Y:S01]  /*1ca0*/  FADD.FTZ R10, R197, -UR14 ;  /* 0x8000000ec50a7e21 */ /* 0x000fe20008010000 */
[----:B------:R-:W-:Y:S01]  /*1cb0*/  FMUL.FTZ R237, R9, UR13 ;  /* 0x0000000d09ed7c20 */ /* 0x000fe20008410000 */
[----:B------:R-:W-:Y:S02]  /*1cc0*/  FADD.FTZ R8, R198, -UR14 ;  /* 0x8000000ec6087e21 */ /* 0x000fe40008010000 */
[----:B------:R-:W-:Y:S01]  /*1cd0*/  FMUL.FTZ R229, R10, UR13 ;  /* 0x0000000d0ae57c20 */ /* 0x000fe20008410000 */
[----:B---3--:R-:W-:Y:S01]  /*1ce0*/  FMUL.FTZ R216, R211, R188 ;  /* 0x000000bcd3d87220 */ /* 0x008fe20000410000 */
[----:B------:R-:W-:Y:S01]  /*1cf0*/  FADD.FTZ R104, R104, R188 ;  /* 0x000000bc68687221 */ /* 0x000fe20000010000 */
[----:B------:R-:W-:Y:S01]  /*1d00*/  FFMA.FTZ R136, R188, R237, R136 ;  /* 0x000000edbc887223 */ /* 0x000fe20000010088 */
[----:B------:R-:W-:Y:S01]  /*1d10*/  FMUL.FTZ R206, R206, R189 ;  /* 0x000000bdcece7220 */ /* 0x000fe20000410000 */
[----:B------:R-:W-:Y:S01]  /*1d20*/  FADD.FTZ R10, R205, R216 ;  /* 0x000000d8cd0a7221 */ /* 0x000fe20000010000 */
[----:B------:R-:W-:Y:S01]  /*1d30*/  FFMA.FTZ R188, R237, R216, R195 ;  /* 0x000000d8edbc7223 */ /* 0x000fe200000100c3 */
[----:B------:R-:W-:Y:S01]  /*1d40*/  FADD.FTZ R105, R105, R189 ;  /* 0x000000bd69697221 */ /* 0x000fe20000010000 */
[----:B------:R-:W-:Y:S01]  /*1d50*/  FMUL.FTZ R211, R8, UR13 ;  /* 0x0000000d08d37c20 */ /* 0x000fe20008410000 */
[----:B------:R-:W-:Y:S01]  /*1d60*/  FFMA.FTZ R137, R189, R229, R137 ;  /* 0x000000e5bd897223 */ /* 0x000fe20000010089 */
[----:B------:R-:W-:Y:S01]  /*1d70*/  FADD.FTZ R9, R199, -UR14 ;  /* 0x8000000ec7097e21 */ /* 0x000fe20008010000 */
[----:B------:R-:W-:Y:S01]  /*1d80*/  FADD.FTZ R189, R10, R206 ;  /* 0x000000ce0abd7221 */ /* 0x000fe20000010000 */
[----:B------:R-:W-:Y:S01]  /*1d90*/  FFMA.FTZ R188, R229, R206, R188 ;  /* 0x000000cee5bc7223 */ /* 0x000fe200000100bc */
[----:B----4-:R-:W-:Y:S01]  /*1da0*/  FMUL.FTZ R10, R242, R191 ;  /* 0x000000bff20a7220 */ /* 0x010fe20000410000 */
        /* <DEDUP_REMOVED lines=8> */
[----:B------:R-:W-:-:S03]  /*1e30*/  FFMA.FTZ R188, R211, R8, R188 ;  /* 0x00000008d3bc7223 */ /* 0x000fc600000100bc */
[----:B------:R-:W-:Y:S01]  /*1e40*/  FADD.FTZ R205, R189, R10 ;  /* 0x0000000abdcd7221 */ /* 0x000fe20000010000 */
[----:B------:R-:W-:-:S07]  /*1e50*/  FFMA.FTZ R195, R9, R10, R188 ;  /* 0x0000000a09c37223 */ /* 0x000fce00000100bc */
.L_x_14422:
[----:B------:R-:W-:Y:S05]  /*1e60*/  BSYNC.RECONVERGENT B0 ;  /* 0x0000000000007941 */ /* 0x000fea0003800200 */
.L_x_14421:
[----:B------:R-:W-:Y:S01]  /*1e70*/  ISETP.GE.U32.AND P3, PT, R0, 0x300, PT ;  /* 0x000003000000780c */ /* 0x000fe20003f66070 */
[----:B------:R-:W-:-:S12]  /*1e80*/  BSSY.RECONVERGENT B0, `(.L_x_14423) ;  /* 0x000002e000007945 */ /* 0x000fd80003800200 */
[----:B------:R-:W-:Y:S05]  /*1e90*/  @!P3 BRA `(.L_x_14424) ;  /* 0x0000000000b0b947 */ /* 0x000fea0003800000 */
[----:B------:R-:W0:Y:S01]  /*1ea0*/  LDC.64 R188, c[0x0][0x3a8] ;  /* 0x0000ea00ffbc7b82 */ /* 0x000e220000000a00 */
[----:B------:R-:W2:Y:S04]  /*1eb0*/  LDL R210, [R1] ;  /* 0x0000000001d27983 */ /* 0x000ea80000100800 */
[----:B------:R-:W3:Y:S04]  /*1ec0*/  LDL R204, [R1+0x4] ;  /* 0x0000040001cc7983 */ /* 0x000ee80000100800 */
[----:B------:R-:W4:Y:S01]  /*1ed0*/  LDL R242, [R1+0xc] ;  /* 0x00000c0001f27983 */ /* 0x000f220000100800 */
[----:B------:R-:W-:-:S04]  /*1ee0*/  ISETP.NE.U32.AND P4, PT, RZ, UR20, PT ;  /* 0x00000014ff007c0c */ /* 0x000fc8000bf85070 */
[----:B------:R-:W-:Y:S01]  /*1ef0*/  ISETP.NE.AND.EX P4, PT, RZ, UR21, PT, P4 ;  /* 0x00000015ff007c0c */ /* 0x000fe2000bf85340 */
[----:B0-----:R-:W-:-:S12]  /*1f00*/  IMAD.WIDE.U32 R188, R212, 0x10, R188 ;  /* 0x00000010d4bc7825 */ /* 0x001fd800078e00bc */
[----:B------:R-:W0:Y:S01]  /*1f10*/  @P4 LDC.64 R12, c[0x0][0x438] ;  /* 0x00010e00ff0c4b82 */ /* 0x000e220000000a00 */
[----:B------:R-:W2:Y:S01]  /*1f20*/  LDG.E.128 R196, desc[UR16][R188.64] ;  /* 0x00000010bcc47981 */ /* 0x000ea2000c1e1d00 */
[----:B0-----:R-:W-:-:S05]  /*1f30*/  @P4 IMAD.WIDE.U32 R12, R212, 0x10, R12 ;  /* 0x00000010d40c4825 */ /* 0x001fca00078e000c */
[----:B------:R0:W5:Y:S02]  /*1f40*/  @P4 LDG.E.128 R36, desc[UR16][R12.64] ;  /* 0x000000100c244981 */ /* 0x000164000c1e1d00 */
[----:B0-----:R-:W0:Y:S02]  /*1f50*/  LDC.64 R12, c[0x0][0x428] ;  /* 0x00010a00ff0c7b82 */ /* 0x001e240000000a00 */
[----:B0-----:R-:W-:-:S05]  /*1f60*/  IMAD.WIDE.U32 R12, R212, 0x10, R12 ;  /* 0x00000010d40c7825 */ /* 0x001fca00078e000c */
[----:B------:R2:W3:Y:S02]  /*1f70*/  LDG.E.128 R188, desc[UR16][R12.64] ;  /* 0x000000100cbc7981 */ /* 0x0004e4000c1e1d00 */
[----:B--2---:R-:W-:Y:S02]  /*1f80*/  FADD.FTZ R12, R196, -UR14 ;  /* 0x8000000ec40c7e21 */ /* 0x004fe40008010000 */
[----:B------:R-:W2:Y:S01]  /*1f90*/  LDL R196, [R1+0x8] ;  /* 0x0000080001c47983 */ /* 0x000ea20000100800 */
[----:B------:R-:W-:Y:S01]  /*1fa0*/  FADD.FTZ R13, R197, -UR14 ;  /* 0x8000000ec50d7e21 */ /* 0x000fe20008010000 */
[----:B------:R-:W-:Y:S01]  /*1fb0*/  FMUL.FTZ R236, R12, UR13 ;  /* 0x0000000d0cec7c20 */ /* 0x000fe20008410000 */
[----:B------:R-:W-:Y:S02]  /*1fc0*/  FADD.FTZ R11, R198, -UR14 ;  /* 0x8000000ec60b7e21 */ /* 0x000fe40008010000 */
[----:B------:R-:W-:Y:S01]  /*1fd0*/  FMUL.FTZ R228, R13, UR13 ;  /* 0x0000000d0de47c20 */ /* 0x000fe20008410000 */
[----:B------:R-:W-:-:S04]  /*1fe0*/  FADD.FTZ R12, R199, -UR14 ;  /* 0x8000000ec70c7e21 */ /* 0x000fc80008010000 */
[----:B------:R-:W-:Y:S01]  /*1ff0*/  FMUL.FTZ R12, R12, UR13 ;  /* 0x0000000d0c0c7c20 */ /* 0x000fe20008410000 */
[----:B------:R-:W-:Y:S01]  /*2000*/  IADD3 R212, PT, PT, R212, 0x80, RZ ;  /* 0x00000080d4d47810 */ /* 0x000fe20007ffe0ff */
        /* <DEDUP_REMOVED lines=9> */
[----:B------:R-:W-:Y:S01]  /*20a0*/  FADD.FTZ R189, R13, R204 ;  /* 0x000000cc0dbd7221 */ /* 0x000fe20000010000 */
[----:B------:R-:W-:Y:S01]  /*20b0*/  FFMA.FTZ R188, R228, R204, R188 ;  /* 0x000000cce4bc7223 */ /* 0x000fe200000100bc */
[----:B----4-:R-:W-:Y:S01]  /*20c0*/  FMUL.FTZ R13, R242, R191 ;  /* 0x000000bff20d7220 */ /* 0x010fe20000410000 */
        /* <DEDUP_REMOVED lines=9> */
.L_x_14424:
[----:B------:R-:W-:Y:S05]  /*2160*/  BSYNC.RECONVERGENT B0 ;  /* 0x0000000000007941 */ /* 0x000fea0003800200 */
.L_x_14423:
[----:B------:R-:W-:Y:S01]  /*2170*/  ISETP.GE.U32.AND P4, PT, R0, 0x380, PT ;  /* 0x000003800000780c */ /* 0x000fe20003f86070 */
[----:B------:R-:W-:-:S12]  /*2180*/  BSSY.RECONVERGENT B0, `(.L_x_14425) ;  /* 0x000002a000007945 */ /* 0x000fd80003800200 */
[----:B------:R-:W-:Y:S05]  /*2190*/  @!P4 BRA `(.L_x_14426) ;  /* 0x0000000000a0c947 */ /* 0x000fea0003800000 */
[----:B------:R-:W-:Y:S01]  /*21a0*/  ISETP.NE.U32.AND P6, PT, RZ, UR20, PT ;  /* 0x00000014ff007c0c */ /* 0x000fe2000bfc5070 */
[----:B------:R-:W0:Y:S03]  /*21b0*/  LDC.64 R188, c[0x0][0x3a8] ;  /* 0x0000ea00ffbc7b82 */ /* 0x000e260000000a00 */
[----:B------:R-:W-:-:S13]  /*21c0*/  ISETP.NE.AND.EX P6, PT, RZ, UR21, PT, P6 ;  /* 0x00000015ff007c0c */ /* 0x000fda000bfc5360 */
[----:B------:R-:W1:Y:S02]  /*21d0*/  @P6 LDC.64 R14, c[0x0][0x438] ;  /* 0x00010e00ff0e6b82 */ /* 0x000e640000000a00 */
[----:B-1----:R-:W-:-:S05]  /*21e0*/  @P6 IMAD.WIDE.U32 R14, R212, 0x10, R14 ;  /* 0x00000010d40e6825 */ /* 0x002fca00078e000e */
[----:B------:R1:W5:Y:S01]  /*21f0*/  @P6 LDG.E.128 R32, desc[UR16][R14.64] ;  /* 0x000000100e206981 */ /* 0x000362000c1e1d00 */
[----:B0-----:R-:W-:-:S05]  /*2200*/  IMAD.WIDE.U32 R188, R212, 0x10, R188 ;  /* 0x00000010d4bc7825 */ /* 0x001fca00078e00bc */
[----:B------:R-:W2:Y:S01]  /*2210*/  LDG.E.128 R196, desc[UR16][R188.64] ;  /* 0x00000010bcc47981 */ /* 0x000ea2000c1e1d00 */
[----:B-1----:R-:W0:Y:S02]  /*2220*/  LDC.64 R14, c[0x0][0x428] ;  /* 0x00010a00ff0e7b82 */ /* 0x002e240000000a00 */
[----:B0-----:R-:W-:-:S05]  /*2230*/  IMAD.WIDE.U32 R14, R212, 0x10, R14 ;  /* 0x00000010d40e7825 */ /* 0x001fca00078e000e */
[----:B------:R2:W3:Y:S01]  /*2240*/  LDG.E.128 R188, desc[UR16][R14.64] ;  /* 0x000000100ebc7981 */ /* 0x0004e2000c1e1d00 */
[----:B------:R-:W-:Y:S01]  /*2250*/  IADD3 R212, PT, PT, R212, 0x80, RZ ;  /* 0x00000080d4d47810 */ /* 0x000fe20007ffe0ff */
[----:B--2---:R-:W-:Y:S01]  /*2260*/  FADD.FTZ R15, R196, -UR14 ;  /* 0x8000000ec40f7e21 */ /* 0x004fe20008010000 */
[----:B------:R-:W-:-:S03]  /*2270*/  FADD.FTZ R16, R197, -UR14 ;  /* 0x8000000ec5107e21 */ /* 0x000fc60008010000 */
[----:B------:R-:W-:Y:S01]  /*2280*/  FMUL.FTZ R235, R15, UR13 ;  /* 0x0000000d0feb7c20 */ /* 0x000fe20008410000 */
[----:B------:R-:W-:Y:S01]  /*2290*/  FADD.FTZ R14, R198, -UR14 ;  /* 0x8000000ec60e7e21 */ /* 0x000fe20008010000 */
[----:B------:R-:W-:Y:S01]  /*22a0*/  FMUL.FTZ R227, R16, UR13 ;  /* 0x0000000d10e37c20 */ /* 0x000fe20008410000 */
[----:B------:R-:W-:Y:S02]  /*22b0*/  FADD.FTZ R15, R199, -UR14 ;  /* 0x8000000ec70f7e21 */ /* 0x000fe40008010000 */
[----:B------:R-:W-:Y:S02]  /*22c0*/  FMUL.FTZ R209, R14, UR13 ;  /* 0x0000000d0ed17c20 */ /* 0x000fe40008410000 */
[----:B------:R-:W-:Y:S01]  /*22d0*/  FMUL.FTZ R15, R15, UR13 ;  /* 0x0000000d0f0f7c20 */ /* 0x000fe20008410000 */
[----:B---3-5:R-:W-:Y:S01]  /*22e0*/  FMUL.FTZ R218, R248, R188 ;  /* 0x000000bcf8da7220 */ /* 0x028fe20000410000 */
        /* <DEDUP_REMOVED lines=19> */
.L_x_14426:
[----:B------:R-:W-:Y:S05]  /*2420*/  BSYNC.RECONVERGENT B0 ;  /* 0x0000000000007941 */ /* 0x000fea0003800200 */
.L_x_14425:
        /* <DEDUP_REMOVED lines=14> */
[----:B------:R2:W3:Y:S02]  /*2510*/  LDG.E.128 R188, desc[UR16][R18.64] ;  /* 0x0000001012bc7981 */ /* 0x0004e4000c1e1d00 */
        /* <DEDUP_REMOVED lines=28> */
.L_x_14428:
[----:B------:R-:W-:Y:S05]  /*26e0*/  BSYNC.RECONVERGENT B0 ;  /* 0x0000000000007941 */ /* 0x000fea0003800200 */
.L_x_14427:
        /* <DEDUP_REMOVED lines=32> */
.L_x_14430:
[----:B------:R-:W-:Y:S05]  /*28f0*/  BSYNC.RECONVERGENT B0 ;  /* 0x0000000000007941 */ /* 0x000fea0003800200 */
.L_x_14429:
        /* <DEDUP_REMOVED lines=36> */
[----:B------:R-:W-:-:S05]  /*2b40*/  MOV R195, UR4 ;  /* 0x0000000400c37c02 */ /* 0x000fca0008000f00 */
[----:B------:R-:W-:-:S04]  /*2b50*/  FFMA.FTZ R195, R194, R195, UR5 ;  /* 0x00000005c2c37e23 */ /* 0x000fc800080100c3 */
[----:B------:R-:W-:-:S04]  /*2b60*/  FADD.FTZ R195, R3, -R195 ;  /* 0x800000c303c37221 */ /* 0x000fc80000010000 */
[----:B------:R-:W-:-:S04]  /*2b70*/  FMUL.FTZ R195, R195, UR13 ;  /* 0x0000000dc3c37c20 */ /* 0x000fc80008410000 */
[----:B------:R-:W-:-:S04]  /*2b80*/  FMUL.FTZ R197, R195, UR12 ;  /* 0x0000000cc3c57c20 */ /* 0x000fc80008410000 */
[----:B-----5:R-:W-:Y:S01]  /*2b90*/  FFMA.FTZ R195, R188, R197, R88 ;  /* 0x000000c5bcc37223 */ /* 0x020fe20000010058 */
[----:B------:R-:W-:-:S05]  /*2ba0*/  MOV R88, UR4 ;  /* 0x0000000400587c02 */ /* 0x000fca0008000f00 */
[----:B------:R-:W-:-:S04]  /*2bb0*/  FFMA.FTZ R88, R234, R88, UR5 ;  /* 0x00000005ea587e23 */ /* 0x000fc80008010058 */
[----:B------:R-:W-:-:S04]  /*2bc0*/  FADD.FTZ R88, R222, -R88 ;  /* 0x80000058de587221 */ /* 0x000fc80000010000 */
[----:B------:R-:W-:-:S04]  /*2bd0*/  FMUL.FTZ R88, R88, UR13 ;  /* 0x0000000d58587c20 */ /* 0x000fc80008410000 */
[----:B------:R-:W-:Y:S01]  /*2be0*/  FMUL.FTZ R188, R88, UR12 ;  /* 0x0000000c58bc7c20 */ /* 0x000fe20008410000 */
[----:B------:R-:W-:-:S03]  /*2bf0*/  MOV R88, UR4 ;  /* 0x0000000400587c02 */ /* 0x000fc60008000f00 */
[----:B------:R-:W-:Y:S02]  /*2c00*/  FFMA.FTZ R196, R189, R188, R89 ;  /* 0x000000bcbdc47223 */ /* 0x000fe40000010059 */
        /* <DEDUP_REMOVED lines=9> */
[----:B------:R-:W-:-:S04]  /*2ca0*/  FMUL.FTZ R198, R88, UR12 ;  /* 0x0000000c58c67c20 */ /* 0x000fc80008410000 */
[----:B------:R-:W-:Y:S01]  /*2cb0*/  FFMA.FTZ R191, R191, R198, R91 ;  /* 0x000000c6bfbf7223 */ /* 0x000fe2000001005b */
[----:B------:R-:W-:Y:S06]  /*2cc0*/  BRA `(.L_x_14436) ;  /* 0x0000000000607947 */ /* 0x000fec0003800000 */
.L_x_14435:
        /* <DEDUP_REMOVED lines=17> */
[----:B-----5:R-:W-:Y:S01]  /*2de0*/  FFMA.FTZ R195, R188, R197, R88 ;  /* 0x000000c5bcc37223 */ /* 0x020fe20000010058 */
[----:B------:R-:W-:Y:S02]  /*2df0*/  FMUL.FTZ R188, R25, UR12 ;  /* 0x0000000c19bc7c20 */ /* 0x000fe40008410000 */
[----:B------:R-:W-:Y:S02]  /*2e00*/  FMUL.FTZ R198, R27, UR12 ;  /* 0x0000000c1bc67c20 */ /* 0x000fe40008410000 */
[----:B------:R-:W-:Y:S01]  /*2e10*/  FFMA.FTZ R196, R189, R188, R89 ;  /* 0x000000bcbdc47223 */ /* 0x000fe20000010059 */
[----:B------:R-:W-:Y:S01]  /*2e20*/  FMUL.FTZ R189, R26, UR12 ;  /* 0x0000000c1abd7c20 */ /* 0x000fe20008410000 */
[----:B------:R-:W-:-:S03]  /*2e30*/  FFMA.FTZ R191, R191, R198, R91 ;  /* 0x000000c6bfbf7223 */ /* 0x000fc6000001005b */
[----:B------:R-:W-:-:S07]  /*2e40*/  FFMA.FTZ R190, R190, R189, R90 ;  /* 0x000000bdbebe7223 */ /* 0x000fce000001005a */
.L_x_14436:
[----:B------:R-:W0:Y:S01]  /*2e50*/  @P5 LDC.64 R88, c[0x0][0x478] ;  /* 0x00011e00ff585b82 */ /* 0x000e220000000a00 */
[----:B------:R-:W-:Y:S01]  /*2e60*/  FMUL.FTZ R90, R186, R189 ;  /* 0x000000bdba5a7220 */ /* 0x000fe20000410000 */
[----:B------:R-:W-:Y:S01]  /*2e70*/  FMUL.FTZ R91, R187, R198 ;  /* 0x000000c6bb5b7220 */ /* 0x000fe20000410000 */
[----:B0-----:R-:W-:-:S05]  /*2e80*/  @P5 IMAD.WIDE.U32 R88, R2, 0x10, R88 ;  /* 0x0000001002585825 */ /* 0x001fca00078e0058 */
[----:B------:R0:W-:Y:S02]  /*2e90*/  @P5 STG.E.128 desc[UR16][R88.64], R24 ;  /* 0x0000001858005986 */ /* 0x0001e4000c101d10 */
[----:B0-----:R-:W-:Y:S01]  /*2ea0*/  FMUL.FTZ R89, R185, R188 ;  /* 0x000000bcb9597220 */ /* 0x001fe20000410000 */
[----:B------:R-:W-:Y:S01]  /*2eb0*/  FMUL.FTZ R88, R184, R197 ;  /* 0x000000c5b8587220 */ /* 0x000fe20000410000 */
[----:B------:R-:W0:Y:S02]  /*2ec0*/  LDC.64 R188, c[0x0][0x468] ;  /* 0x00011a00ffbc7b82 */ /* 0x000e240000000a00 */
[C---:B0-----:R-:W-:Y:S01]  /*2ed0*/  IMAD.WIDE.U32 R188, R2.reuse, 0x10, R188 ;  /* 0x0000001002bc7825 */ /* 0x041fe200078e00bc */
[----:B------:R-:W-:-:S04]  /*2ee0*/  IADD3 R2, PT, PT, R2, 0x80, RZ ;  /* 0x0000008002027810 */ /* 0x000fc80007ffe0ff */
[----:B------:R0:W-:Y:S02]  /*2ef0*/  STG.E.128 desc[UR16][R188.64], R88 ;  /* 0x00000058bc007986 */ /* 0x0001e4000c101d10 */
[----:B0-----:R-:W-:Y:S02]  /*2f00*/  MOV R88, R195 ;  /* 0x000000c300587202 */ /* 0x001fe40000000f00 */
[----:B------:R-:W-:Y:S02]  /*2f10*/  MOV R89, R196 ;  /* 0x000000c400597202 */ /* 0x000fe40000000f00 */
[----:B------:R-:W-:Y:S02]  /*2f20*/  MOV R90, R190 ;  /* 0x000000be005a7202 */ /* 0x000fe40000000f00 */
[----:B------:R-:W-:-:S07]  /*2f30*/  MOV R91, R191 ;  /* 0x000000bf005b7202 */ /* 0x000fce0000000f00 */
.L_x_14434:
[----:B------:R-:W-:Y:S05]  /*2f40*/  BSYNC.RECONVERGENT B1 ;  /* 0x0000000000017941 */ /* 0x000fea0003800200 */
.L_x_14433:
        /* <DEDUP_REMOVED lines=32> */
[----:B------:R-:W-:Y:S01]  /*3150*/  FFMA.FTZ R190, R190, R189, R86 ;  /* 0x000000bdbebe7223 */ /* 0x000fe20000010056 */
[----:B------:R-:W-:Y:S06]  /*3160*/  BRA `(.L_x_14440) ;  /* 0x0000000000607947 */ /* 0x000fec0003800000 */
.L_x_14439:
        /* <DEDUP_REMOVED lines=23> */
[----:B------:R-:W-:-:S07]  /*32e0*/  FFMA.FTZ R191, R191, R198, R87 ;  /* 0x000000c6bfbf7223 */ /* 0x000fce0000010057 */
.L_x_14440:
        /* <DEDUP_REMOVED lines=15> */
.L_x_14438:
[----:B------:R-:W-:Y:S05]  /*33e0*/  BSYNC.RECONVERGENT B1 ;  /* 0x0000000000017941 */ /* 0x000fea0003800200 */
.L_x_14437:
        /* <DEDUP_REMOVED lines=33> */
.L_x_14443:
        /* <DEDUP_REMOVED lines=24> */
.L_x_14444:
        /* <DEDUP_REMOVED lines=15> */
.L_x_14442:
[----:B------:R-:W-:Y:S05]  /*3870*/  BSYNC.RECONVERGENT B1 ;  /* 0x0000000000017941 */ /* 0x000fea0003800200 */
.L_x_14441:
        /* <DEDUP_REMOVED lines=33> */
.L_x_14447:
        /* <DEDUP_REMOVED lines=24> */
.L_x_14448:
        /* <DEDUP_REMOVED lines=15> */
.L_x_14446:
[----:B------:R-:W-:Y:S05]  /*3d00*/  BSYNC.RECONVERGENT B1 ;  /* 0x0000000000017941 */ /* 0x000fea0003800200 */
.L_x_14445:
        /* <DEDUP_REMOVED lines=33> */
.L_x_14451:
        /* <DEDUP_REMOVED lines=24> */
.L_x_14452:
        /* <DEDUP_REMOVED lines=15> */
.L_x_14450:
[----:B------:R-:W-:Y:S05]  /*4190*/  BSYNC.RECONVERGENT B1 ;  /* 0x0000000000017941 */ /* 0x000fea0003800200 */
.L_x_14449:
        /* <DEDUP_REMOVED lines=33> */
.L_x_14455:
        /* <DEDUP_REMOVED lines=24> */
.L_x_14456:
        /* <DEDUP_REMOVED lines=15> */
.L_x_14454:
[----:B------:R-:W-:Y:S05]  /*4620*/  BSYNC.RECONVERGENT B1 ;  /* 0x0000000000017941 */ /* 0x000fea0003800200 */
.L_x_14453:
        /* <DEDUP_REMOVED lines=33> */
.L_x_14459:
        /* <DEDUP_REMOVED lines=24> */
.L_x_14460:
        /* <DEDUP_REMOVED lines=15> */
.L_x_14458:
[----:B------:R-:W-:Y:S05]  /*4ab0*/  BSYNC.RECONVERGENT B1 ;  /* 0x0000000000017941 */ /* 0x000fea0003800200 */
.L_x_14457:
        /* <DEDUP_REMOVED lines=25> */
[----:B------:R-:W-:Y:S01]  /*4c50*/  FMUL.FTZ R198, R25, UR12 ;  /* 0x0000000c19c67c20 */ /* 0x000fe20008410000 */
[----:B------:R-:W-:Y:S01]  /*4c60*/  FMUL.FTZ R199, R26, UR12 ;  /* 0x0000000c1ac77c20 */ /* 0x000fe20008410000 */
[----:B-----5:R-:W-:Y:S01]  /*4c70*/  FFMA.FTZ R195, R188, R197, R60 ;  /* 0x000000c5bcc37223 */ /* 0x020fe2000001003c */
[----:B------:R-:W-:Y:S01]  /*4c80*/  FMUL.FTZ R205, R27, UR12 ;  /* 0x0000000c1bcd7c20 */ /* 0x000fe20008410000 */
[----:B------:R-:W-:Y:S01]  /*4c90*/  FFMA.FTZ R196, R189, R198, R61 ;  /* 0x000000c6bdc47223 */ /* 0x000fe2000001003d */
[----:B------:R-:W-:-:S02]  /*4ca0*/  FFMA.FTZ R190, R190, R199, R62 ;  /* 0x000000c7bebe7223 */ /* 0x000fc4000001003e */
[----:B------:R-:W-:Y:S01]  /*4cb0*/  FFMA.FTZ R191, R191, R205, R63 ;  /* 0x000000cdbfbf7223 */ /* 0x000fe2000001003f */
[----:B------:R-:W-:Y:S06]  /*4cc0*/  BRA `(.L_x_14463) ;  /* 0x0000000000607947 */ /* 0x000fec0003800000 */
.L_x_14462:
        /* <DEDUP_REMOVED lines=24> */
.L_x_14463:
[----:B------:R-:W0:Y:S01]  /*4e50*/  @P5 LDC.64 R60, c[0x0][0x478] ;  /* 0x00011e00ff3c5b82 */ /* 0x000e220000000a00 */
[----:B------:R-:W-:Y:S01]  /*4e60*/  FMUL.FTZ R62, R158, R199 ;  /* 0x000000c79e3e7220 */ /* 0x000fe20000410000 */
[----:B------:R-:W-:-:S06]  /*4e70*/  FMUL.FTZ R63, R159, R205 ;  /* 0x000000cd9f3f7220 */ /* 0x000fcc0000410000 */
[----:B------:R-:W1:Y:S01]  /*4e80*/  LDC.64 R188, c[0x0][0x468] ;  /* 0x00011a00ffbc7b82 */ /* 0x000e620000000a00 */
[----:B0-----:R-:W-:-:S05]  /*4e90*/  @P5 IMAD.WIDE.U32 R60, R2, 0x10, R60 ;  /* 0x00000010023c5825 */ /* 0x001fca00078e003c */
[----:B------:R0:W-:Y:S01]  /*4ea0*/  @P5 STG.E.128 desc[UR16][R60.64], R24 ;  /* 0x000000183c005986 */ /* 0x0001e2000c101d10 */
[----:B-1----:R-:W-:-:S04]  /*4eb0*/  IMAD.WIDE.U32 R188, R2, 0x10, R188 ;  /* 0x0000001002bc7825 */ /* 0x002fc800078e00bc */
[----:B0-----:R-:W-:Y:S01]  /*4ec0*/  FMUL.FTZ R60, R156, R197 ;  /* 0x000000c59c3c7220 */ /* 0x001fe20000410000 */
[----:B------:R-:W-:-:S05]  /*4ed0*/  FMUL.FTZ R61, R157, R198 ;  /* 0x000000c69d3d7220 */ /* 0x000fca0000410000 */
[----:B------:R0:W-:Y:S02]  /*4ee0*/  STG.E.128 desc[UR16][R188.64], R60 ;  /* 0x0000003cbc007986 */ /* 0x0001e4000c101d10 */
[----:B0-----:R-:W-:Y:S02]  /*4ef0*/  MOV R60, R195 ;  /* 0x000000c3003c7202 */ /* 0x001fe40000000f00 */
[----:B------:R-:W-:Y:S02]  /*4f00*/  MOV R61, R196 ;  /* 0x000000c4003d7202 */ /* 0x000fe40000000f00 */
[----:B------:R-:W-:Y:S02]  /*4f10*/  MOV R62, R190 ;  /* 0x000000be003e7202 */ /* 0x000fe40000000f00 */
[----:B------:R-:W-:Y:S01]  /*4f20*/  MOV R63, R191 ;  /* 0x000000bf003f7202 */ /* 0x000fe20000000f00 */
[----:B------:R-:W-:Y:S06]  /*4f30*/  BRA `(.L_x_14461) ;  /* 0x0000002400287947 */ /* 0x000fec0003800000 */
.L_x_14432:
        /* <DEDUP_REMOVED lines=9> */
[----:B------:R-:W-:-:S05]  /*4fd0*/  MOV R195, UR4 ;  /* 0x0000000400c37c02 */ /* 0x000fca0008000f00 */
[----:B------:R-:W-:-:S04]  /*4fe0*/  FFMA.FTZ R195, R194, R195, UR5 ;  /* 0x00000005c2c37e23 */ /* 0x000fc800080100c3 */
[----:B------:R-:W-:-:S04]  /*4ff0*/  FADD.FTZ R195, R3, -R195 ;  /* 0x800000c303c37221 */ /* 0x000fc80000010000 */
[----:B-----5:R-:W-:-:S04]  /*5000*/  FFMA.FTZ R195, R195, UR13, R56 ;  /* 0x0000000dc3c37c23 */ /* 0x020fc80008010038 */
[----:B------:R-:W-:-:S04]  /*5010*/  FMUL.FTZ R197, R195, UR12 ;  /* 0x0000000cc3c57c20 */ /* 0x000fc80008410000 */
[----:B------:R-:W-:Y:S01]  /*5020*/  FFMA.FTZ R195, R188, R197, R88 ;  /* 0x000000c5bcc37223 */ /* 0x000fe20000010058 */
[----:B------:R-:W-:-:S05]  /*5030*/  MOV R88, UR4 ;  /* 0x0000000400587c02 */ /* 0x000fca0008000f00 */
[----:B------:R-:W-:-:S04]  /*5040*/  FFMA.FTZ R88, R234, R88, UR5 ;  /* 0x00000005ea587e23 */ /* 0x000fc80008010058 */
[----:B------:R-:W-:-:S04]  /*5050*/  FADD.FTZ R88, R222, -R88 ;  /* 0x80000058de587221 */ /* 0x000fc80000010000 */
[----:B------:R-:W-:-:S04]  /*5060*/  FFMA.FTZ R88, R88, UR13, R57 ;  /* 0x0000000d58587c23 */ /* 0x000fc80008010039 */
[----:B------:R-:W-:Y:S01]  /*5070*/  FMUL.FTZ R188, R88, UR12 ;  /* 0x0000000c58bc7c20 */ /* 0x000fe20008410000 */
[----:B------:R-:W-:-:S03]  /*5080*/  MOV R88, UR4 ;  /* 0x0000000400587c02 */ /* 0x000fc60008000f00 */
[----:B------:R-:W-:Y:S02]  /*5090*/  FFMA.FTZ R196, R189, R188, R89 ;  /* 0x000000bcbdc47223 */ /* 0x000fe40000010059 */
        /* <DEDUP_REMOVED lines=9> */
[----:B------:R-:W-:-:S04]  /*5130*/  FMUL.FTZ R198, R88, UR12 ;  /* 0x0000000c58c67c20 */ /* 0x000fc80008410000 */
[----:B------:R-:W-:Y:S01]  /*5140*/  FFMA.FTZ R191, R191, R198, R91 ;  /* 0x000000c6bfbf7223 */ /* 0x000fe2000001005b */
[----:B------:R-:W-:Y:S06]  /*5150*/  BRA `(.L_x_14467) ;  /* 0x0000000000607947 */ /* 0x000fec0003800000 */
.L_x_14466:
        /* <DEDUP_REMOVED lines=15> */
[----:B------:R-:W-:-:S02]  /*5250*/  FFMA.FTZ R26, R26, UR13, R58 ;  /* 0x0000000d1a1a7c23 */ /* 0x000fc4000801003a */
[----:B------:R-:W-:Y:S01]  /*5260*/  FFMA.FTZ R27, R27, UR13, R59 ;  /* 0x0000000d1b1b7c23 */ /* 0x000fe2000801003b */
[----:B------:R-:W-:Y:S01]  /*5270*/  FFMA.FTZ R195, R188, R197, R88 ;  /* 0x000000c5bcc37223 */ /* 0x000fe20000010058 */
[----:B------:R-:W-:Y:S02]  /*5280*/  FMUL.FTZ R188, R25, UR12 ;  /* 0x0000000c19bc7c20 */ /* 0x000fe40008410000 */
[----:B------:R-:W-:Y:S02]  /*5290*/  FMUL.FTZ R198, R27, UR12 ;  /* 0x0000000c1bc67c20 */ /* 0x000fe40008410000 */
[----:B------:R-:W-:Y:S01]  /*52a0*/  FFMA.FTZ R196, R189, R188, R89 ;  /* 0x000000bcbdc47223 */ /* 0x000fe20000010059 */
[----:B------:R-:W-:Y:S01]  /*52b0*/  FMUL.FTZ R189, R26, UR12 ;  /* 0x0000000c1abd7c20 */ /* 0x000fe20008410000 */
[----:B------:R-:W-:-:S03]  /*52c0*/  FFMA.FTZ R191, R191, R198, R91 ;  /* 0x000000c6bfbf7223 */ /* 0x000fc6000001005b */
[----:B------:R-:W-:-:S07]  /*52d0*/  FFMA.FTZ R190, R190, R189, R90 ;  /* 0x000000bdbebe7223 */ /* 0x000fce000001005a */
.L_x_14467:
[----:B------:R-:W-:Y:S01]  /*52e0*/  ISETP.NE.U32.AND P5, PT, RZ, UR22, PT ;  /* 0x00000016ff007c0c */ /* 0x000fe2000bfa5070 */
[----:B------:R-:W-:Y:S01]  /*52f0*/  FMUL.FTZ R90, R186, R189 ;  /* 0x000000bdba5a7220 */ /* 0x000fe20000410000 */
[----:B------:R-:W-:Y:S02]  /*5300*/  FMUL.FTZ R91, R187, R198 ;  /* 0x000000c6bb5b7220 */ /* 0x000fe40000410000 */
[----:B------:R-:W-:-:S13]  /*5310*/  ISETP.NE.AND.EX P5, PT, RZ, UR23, PT, P5 ;  /* 0x00000017ff007c0c */ /* 0x000fda000bfa5350 */
[----:B------:R-:W0:Y:S02]  /*5320*/  @P5 LDC.64 R88, c[0x0][0x478] ;  /* 0x00011e00ff585b82 */ /* 0x000e240000000a00 */
        /* <DEDUP_REMOVED lines=12> */
.L_x_14465:
[----:B------:R-:W-:Y:S05]  /*53f0*/  BSYNC.RECONVERGENT B1 ;  /* 0x0000000000017941 */ /* 0x000fea0003800200 */
.L_x_14464:
        /* <DEDUP_REMOVED lines=32> */
[----:B------:R-:W-:Y:S01]  /*5600*/  FFMA.FTZ R190, R190, R189, R86 ;  /* 0x000000bdbebe7223 */ /* 0x000fe20000010056 */
[----:B------:R-:W-:Y:S06]  /*5610*/  BRA `(.L_x_14471) ;  /* 0x0000000000607947 */ /* 0x000fec0003800000 */
.L_x_14470:
        /* <DEDUP_REMOVED lines=23> */
[----:B------:R-:W-:-:S07]  /*5790*/  FFMA.FTZ R191, R191, R198, R87 ;  /* 0x000000c6bfbf7223 */ /* 0x000fce0000010057 */
.L_x_14471:
        /* <DEDUP_REMOVED lines=15> */
.L_x_14469:
[----:B------:R-:W-:Y:S05]  /*5890*/  BSYNC.RECONVERGENT B1 ;  /* 0x0000000000017941 */ /* 0x000fea0003800200 */
.L_x_14468:
        /* <DEDUP_REMOVED lines=33> */
.L_x_14474:
        /* <DEDUP_REMOVED lines=24> */
.L_x_14475:
        /* <DEDUP_REMOVED lines=15> */
.L_x_14473:
[----:B------:R-:W-:Y:S05]  /*5d20*/  BSYNC.RECONVERGENT B1 ;  /* 0x0000000000017941 */ /* 0x000fea0003800200 */
.L_x_14472:
        /* <DEDUP_REMOVED lines=33> */
.L_x_14478:
        /* <DEDUP_REMOVED lines=24> */
.L_x_14479:
        /* <DEDUP_REMOVED lines=15> */
.L_x_14477:
[----:B------:R-:W-:Y:S05]  /*61b0*/  BSYNC.RECONVERGENT B1 ;  /* 0x0000000000017941 */ /* 0x000fea0003800200 */
.L_x_14476:
        /* <DEDUP_REMOVED lines=33> */
.L_x_14482:
        /* <DEDUP_REMOVED lines=24> */
.L_x_14483:
        /* <DEDUP_REMOVED lines=15> */
.L_x_14481:
[----:B------:R-:W-:Y:S05]  /*6640*/  BSYNC.RECONVERGENT B1 ;  /* 0x0000000000017941 */ /* 0x000fea0003800200 */
.L_x_14480:
        /* <DEDUP_REMOVED lines=33> */
.L_x_14486:
        /* <DEDUP_REMOVED lines=24> */
.L_x_14487:
        /* <DEDUP_REMOVED lines=15> */
.L_x_14485:
[----:B------:R-:W-:Y:S05]  /*6ad0*/  BSYNC.RECONVERGENT B1 ;  /* 0x0000000000017941 */ /* 0x000fea0003800200 */
.L_x_14484:
        /* <DEDUP_REMOVED lines=33> */
.L_x_14490:
[----:B------:R-:W-:-:S05]  /*6cf0*/  MOV R195, UR4 ;  /* 0x0000000400c37c02 */ /* 0x000fca0008000f00 */
[----:B------:R-:W-:-:S04]  /*6d00*/  FFMA.FTZ R195, R235, R195, UR5 ;  /* 0x00000005ebc37e23 */ /* 0x000fc800080100c3 */
[----:B------:R-:W-:-:S04]  /*6d10*/  FADD.FTZ R195, R218, -R195 ;  /* 0x800000c3dac37221 */ /* 0x000fc80000010000 */
[----:B------:R-:W-:-:S04]  /*6d20*/  FFMA.FTZ R195, R195, UR13, R32 ;  /* 0x0000000dc3c37c23 */ /* 0x000fc80008010020 */
[----:B------:R-:W-:-:S04]  /*6d30*/  FMUL.FTZ R197, R195, UR12 ;  /* 0x0000000cc3c57c20 */ /* 0x000fc80008410000 */
[----:B-----5:R-:W-:Y:S01]  /*6d40*/  FFMA.FTZ R195, R188, R197, R64 ;  /* 0x000000c5bcc37223 */ /* 0x020fe20000010040 */
        /* <DEDUP_REMOVED lines=18> */
.L_x_14491:
        /* <DEDUP_REMOVED lines=15> */
.L_x_14489:
[----:B------:R-:W-:Y:S05]  /*6f60*/  BSYNC.RECONVERGENT B1 ;  /* 0x0000000000017941 */ /* 0x000fea0003800200 */
.L_x_14488:
        /* <DEDUP_REMOVED lines=23> */
[----:B------:R-:W-:Y:S01]  /*70e0*/  FMUL.FTZ R197, R24, UR12 ;  /* 0x0000000c18c57c20 */ /* 0x000fe20008410000 */
[----:B------:R-:W-:Y:S01]  /*70f0*/  FFMA.FTZ R27, R27, UR13, R31 ;  /* 0x0000000d1b1b7c23 */ /* 0x000fe2000801001f */
        /* <DEDUP_REMOVED lines=8> */
.L_x_14492:
        /* <DEDUP_REMOVED lines=24> */
.L_x_14493:
        /* <DEDUP_REMOVED lines=13> */
[----:B------:R-:W-:-:S07]  /*73d0*/  MOV R63, R191 ;  /* 0x000000bf003f7202 */ /* 0x000fce0000000f00 */
.L_x_14461:
[----:B------:R-:W-:Y:S05]  /*73e0*/  BSYNC.RECONVERGENT B0 ;  /* 0x0000000000007941 */ /* 0x000fea0003800200 */
.L_x_14431:
[----:B------:R-:W-:Y:S02]  /*73f0*/  UIADD3 UR7, UPT, UPT, UR7, UR24, URZ ;  /* 0x0000001807077290 */ /* 0x000fe4000fffe0ff */
[----:B------:R-:W-:Y:S02]  /*7400*/  UPLOP3.LUT UP2, UPT, UPT, UPT, UP2, 0x40, 0x4 ;  /* 0x000000000004789c */ /* 0x000fe40003f4e820 */
[----:B------:R-:W-:-:S09]  /*7410*/  UISETP.GE.AND UP1, UPT, UR7, UR25, UPT ;  /* 0x000000190700728c */ /* 0x000fd2000bf26270 */
[----:B------:R-:W-:Y:S05]  /*7420*/  BRA.U !UP1, `(.L_x_14494) ;  /* 0xffffff9909507547 */ /* 0x000fea000b83ffff */
.L_x_14412:
        /* <DEDUP_REMOVED lines=18> */
.L_x_14496:
[----:B------:R-:W-:Y:S05]  /*7550*/  BSYNC.RECONVERGENT B0 ;  /* 0x0000000000007941 */ /* 0x000fea0003800200 */
.L_x_14495:
        /* <DEDUP_REMOVED lines=13> */
.L_x_14498:
[----:B------:R-:W-:Y:S05]  /*7630*/  BSYNC.RECONVERGENT B0 ;  /* 0x0000000000007941 */ /* 0x000fea0003800200 */
.L_x_14497:
        /* <DEDUP_REMOVED lines=12> */
.L_x_14500:
[----:B------:R-:W-:Y:S05]  /*7700*/  BSYNC.RECONVERGENT B0 ;  /* 0x0000000000007941 */ /* 0x000fea0003800200 */
.L_x_14499:
        /* <DEDUP_REMOVED lines=12> */
.L_x_14502:
[----:B------:R-:W-:Y:S05]  /*77d0*/  BSYNC.RECONVERGENT B0 ;  /* 0x0000000000007941 */ /* 0x000fea0003800200 */
.L_x_14501:
        /* <DEDUP_REMOVED lines=12> */
.L_x_14504:
[----:B------:R-:W-:Y:S05]  /*78a0*/  BSYNC.RECONVERGENT B0 ;  /* 0x0000000000007941 */ /* 0x000fea0003800200 */
.L_x_14503:
        /* <DEDUP_REMOVED lines=12> */
.L_x_14506:
[----:B------:R-:W-:Y:S05]  /*7970*/  BSYNC.RECONVERGENT B0 ;  /* 0x0000000000007941 */ /* 0x000fea0003800200 */
.L_x_14505:
        /* <DEDUP_REMOVED lines=12> */
.L_x_14508:
[----:B------:R-:W-:Y:S05]  /*7a40*/  BSYNC.RECONVERGENT B0 ;  /* 0x0000000000007941 */ /* 0x000fea0003800200 */
.L_x_14507:
        /* <DEDUP_REMOVED lines=12> */
.L_x_14509:
        /* <DEDUP_REMOVED lines=15> */
.L_x_15762:


//--------------------- .text._ZN10layer_norm13ln_bwd_kernelINS_13Kernel_traitsIfffffjLj4096ELj1ELj1ELj4ELj16ENS_18Kernel_traits_baseILj4096EfffffjLj128EEEEELb0ELb1ELb0ELb1EEEvNS_9BwdParamsE --------------------------
	.section	.text._ZN10layer_norm13ln_bwd_kernelINS_13Kernel_traitsIfffffjLj4096ELj1ELj1ELj4ELj16ENS_18Kernel_traits_baseILj4096EfffffjLj128EEEEELb0ELb1ELb0ELb1EEEvNS_9BwdParamsE,"ax",@progbits
	.align	128
        .global         _ZN10layer_norm13ln_bwd_kernelINS_13Kernel_traitsIfffffjLj4096ELj1ELj1ELj4ELj16ENS_18Kernel_traits_baseILj4096EfffffjLj128EEEEELb0ELb1ELb0ELb1EEEvNS_9BwdParamsE
        .type           _ZN10layer_norm13ln_bwd_kernelINS_13Kernel_traitsIfffffjLj4096ELj1ELj1ELj4ELj16ENS_18Kernel_traits_baseILj4096EfffffjLj128EEEEELb0ELb1ELb0ELb1EEEvNS_9BwdParamsE,@function
        .size           _ZN10layer_norm13ln_bwd_kernelINS_13Kernel_traitsIfffffjLj4096ELj1ELj1ELj4ELj16ENS_18Kernel_traits_baseILj4096EfffffjLj128EEEEELb0ELb1ELb0ELb1EEEvNS_9BwdParamsE,(.L_x_15763 - _ZN10layer_norm13ln_bwd_kernelINS_13Kernel_traitsIfffffjLj4096ELj1ELj1ELj4ELj16ENS_18Kernel_traits_baseILj4096EfffffjLj128EEEEELb0ELb1ELb0ELb1EEEvNS_9BwdParamsE)
        .other          _ZN10layer_norm13ln_bwd_kernelINS_13Kernel_traitsIfffffjLj4096ELj1ELj1ELj4ELj16ENS_18Kernel_traits_baseILj4096EfffffjLj128EEEEELb0ELb1ELb0ELb1EEEvNS_9BwdParamsE,@"STO_CUDA_ENTRY STV_DEFAULT"
_ZN10layer_norm13ln_bwd_kernelINS_13Kernel_traitsIfffffjLj4096ELj1ELj1ELj4ELj16ENS_18Kernel_traits_baseILj4096EfffffjLj128EEEEELb0ELb1ELb0ELb1EEEvNS_9BwdParamsE:
.text._ZN10layer_norm13ln_bwd_kernelINS_13Kernel_traitsIfffffjLj4096ELj1ELj1ELj4ELj16ENS_18Kernel_traits_baseILj4096EfffffjLj128EEEEELb0ELb1ELb0ELb1EEEvNS_9BwdParamsE:
        /* <DEDUP_REMOVED lines=57> */
[----:B------:R2:W-:Y:S01]  /*0390*/  STL [R1], RZ ;  /* 0x000000ff01007387 */ /* 0x0005e20000100800 */
[----:B------:R-:W3:Y:S06]  /*03a0*/  LDCU.64 UR4, c[0x0][0x3e0] ;  /* 0x00007c00ff0477ac */ /* 0x000eec0008000a00 */
[----:B------:R-:W4:Y:S01]  /*03b0*/  LDC.64 R4, c[0x0][0x3e8] ;  /* 0x0000fa00ff047b82 */ /* 0x000f220000000a00 */
        /* <DEDUP_REMOVED lines=33> */
[----:B------:R-:W-:Y:S01]  /*05d0*/  UPLOP3.LUT UP2, UPT, UPT, UPT, UPT, 0x40, 0x4 ;  /* 0x000000000004789c */ /* 0x000fe20003f4e870 */
[----:B------:R-:W0:Y:S02]  /*05e0*/  LDCU UR19, c[0x0][0x388] ;  /* 0x00007100ff1377ac */ /* 0x000e240008000800 */
[----:B------:R-:W5:Y:S01]  /*05f0*/  LDG.E.128 R56, desc[UR16][R2.64+0x2000] ;  /* 0x0020001002387981 */ /* 0x000f62000c1e1d00 */
[----:B------:R-:W1:Y:S03]  /*0600*/  LDCU.64 UR26, c[0x0][0x390] ;  /* 0x00007200ff1a77ac */ /* 0x000e660008000a00 */
[----:B------:R-:W5:Y:S01]  /*0610*/  LDG.E.128 R60, desc[UR16][R2.64+0x2800] ;  /* 0x00280010023c7981 */ /* 0x000f62000c1e1d00 */
[----:B------:R-:W4:Y:S03]  /*0620*/  LDCU.64 UR28, c[0x0][0x468] ;  /* 0x00008d00ff1c77ac */ /* 0x000f260008000a00 */
[----:B------:R-:W5:Y:S01]  /*0630*/  LDG.E.128 R64, desc[UR16][R2.64+0x3000] ;  /* 0x0030001002407981 */ /* 0x000f62000c1e1d00 */
[----:B------:R-:W0:Y:S03]  /*0640*/  LDCU.U8 UR18, c[0x0][0x410] ;  /* 0x00008200ff1277ac */ /* 0x000e260008000000 */
[----:B------:R-:W5:Y:S01]  /*0650*/  LDG.E.128 R68, desc[UR16][R2.64+0x3800] ;  /* 0x0038001002447981 */ /* 0x000f62000c1e1d00 */
        /* <DEDUP_REMOVED lines=36> */
[----:B------:R-:W-:Y:S01]  /*08a0*/  HFMA2 R181, -RZ, RZ, 0, 0 ;  /* 0x00000000ffb57431 */ /* 0x000fe200000001ff */
[----:B---3--:R-:W-:Y:S01]  /*08b0*/  UISETP.NE.U32.AND UP0, UPT, UR4, URZ, UPT ;  /* 0x000000ff0400728c */ /* 0x008fe2000bf05070 */
[----:B------:R-:W-:Y:S01]  /*08c0*/  CS2R R198, SRZ ;  /* 0x0000000000c67805 */ /* 0x000fe2000001ff00 */
[----:B------:R-:W5:Y:S01]  /*08d0*/  LDG.E.128 R72, desc[UR16][R4.64+0x3800] ;  /* 0x0038001004487981 */ /* 0x000f62000c1e1d00 */
[----:B------:R-:W-:-:S02]  /*08e0*/  CS2R R196, SRZ ;  /* 0x0000000000c47805 */ /* 0x000fc4000001ff00 */
[----:B------:R-:W-:Y:S02]  /*08f0*/  MOV R191, RZ ;  /* 0x000000ff00bf7202 */ /* 0x000fe40000000f00 */
[----:B------:R-:W-:Y:S01]  /*0900*/  CS2R R8, SRZ ;  /* 0x0000000000087805 */ /* 0x000fe2000001ff00 */
[----:B------:R-:W5:Y:S01]  /*0910*/  LDG.E.128 R76, desc[UR16][R4.64+0x3000] ;  /* 0x00300010044c7981 */ /* 0x000f62000c1e1d00 */
[----:B------:R-:W-:-:S03]  /*0920*/  CS2R R6, SRZ ;  /* 0x0000000000067805 */ /* 0x000fc6000001ff00 */
[----:B------:R-:W5:Y:S04]  /*0930*/  LDG.E.128 R80, desc[UR16][R4.64+0x2800] ;  /* 0x0028001004507981 */ /* 0x000f68000c1e1d00 */
[----:B------:R-:W5:Y:S04]  /*0940*/  LDG.E.128 R84, desc[UR16][R4.64+0x2000] ;  /* 0x0020001004547981 */ /* 0x000f68000c1e1d00 */
[----:B------:R-:W5:Y:S04]  /*0950*/  LDG.E.128 R88, desc[UR16][R4.64+0x1800] ;  /* 0x0018001004587981 */ /* 0x000f68000c1e1d00 */
[----:B------:R-:W5:Y:S04]  /*0960*/  LDG.E.128 R92, desc[UR16][R4.64+0x1000] ;  /* 0x00100010045c7981 */ /* 0x000f68000c1e1d00 */
[----:B------:R-:W5:Y:S04]  /*0970*/  LDG.E.128 R96, desc[UR16][R4.64+0x800] ;  /* 0x0008001004607981 */ /* 0x000f68000c1e1d00 */
[----:B------:R3:W5:Y:S01]  /*0980*/  LDG.E.128 R100, desc[UR16][R4.64] ;  /* 0x0000001004647981 */ /* 0x000762000c1e1d00 */
[----:B------:R-:W-:Y:S01]  /*0990*/  UISETP.NE.AND.EX UP0, UPT, UR5, URZ, UPT, UP0 ;  /* 0x000000ff0500728c */ /* 0x000fe2000bf05300 */
[----:B01234-:R-:W-:-:S10]  /*09a0*/  MOV R5, RZ ;  /* 0x000000ff00057202 */ /* 0x01ffd40000000f00 */
.L_x_14547:
[----:B0-----:R-:W0:Y:S01]  /*09b0*/  S2R R0, SR_TID.X ;  /* 0x0000000000007919 */ /* 0x001e220000002100 */
[----:B------:R-:W-:Y:S01]  /*09c0*/  UIMAD.WIDE UR8, UR6, 0x4, UR12 ;  /* 0x00000004060878a5 */ /* 0x000fe2000f8e020c */
[----:B------:R-:W1:Y:S01]  /*09d0*/  LDC.64 R146, c[0x0][0x3a8] ;  /* 0x0000ea00ff927b82 */ /* 0x000e620000000a00 */
[----:B------:R-:W-:Y:S02]  /*09e0*/  UIMAD UR7, UR6, UR19, URZ ;  /* 0x00000013060772a4 */ /* 0x000fe4000f8e02ff */
[----:B------:R-:W-:Y:S02]  /*09f0*/  UIMAD.WIDE UR10, UR6, 0x4, UR14 ;  /* 0x00000004060a78a5 */ /* 0x000fe4000f8e020e */
[----:B------:R-:W-:Y:S01]  /*0a00*/  MOV R2, UR8 ;  /* 0x0000000800027c02 */ /* 0x000fe20008000f00 */
[----:B------:R-:W-:Y:S01]  /*0a10*/  USHF.R.S32.HI UR8, URZ, 0x1f, UR7 ;  /* 0x0000001fff087899 */ /* 0x000fe20008011407 */
[----:B------:R-:W-:Y:S01]  /*0a20*/  MOV R3, UR9 ;  /* 0x0000000900037c02 */ /* 0x000fe20008000f00 */
[----:B------:R-:W2:Y:S01]  /*0a30*/  LDC.64 R140, c[0x0][0x428] ;  /* 0x00010a00ff8c7b82 */ /* 0x000ea20000000a00 */
[----:B------:R-:W3:Y:S01]  /*0a40*/  @UP0 LDCU.64 UR4, c[0x0][0x3e0] ;  /* 0x00007c00ff0407ac */ /* 0x000ee20008000a00 */
[----:B------:R-:W-:-:S02]  /*0a50*/  MOV R162, UR10 ;  /* 0x0000000a00a27c02 */ /* 0x000fc40008000f00 */
[----:B------:R4:W4:Y:S01]  /*0a60*/  LDG.E R173, desc[UR16][R2.64] ;  /* 0x0000001002ad7981 */ /* 0x000922000c1e1900 */
[----:B------:R-:W-:Y:S01]  /*0a70*/  ULEA.HI UR8, UR8, UR7, URZ, 0x2 ;  /* 0x0000000708087291 */ /* 0x000fe2000f8f10ff */
[----:B------:R-:W-:Y:S02]  /*0a80*/  MOV R163, UR11 ;  /* 0x0000000b00a37c02 */ /* 0x000fe40008000f00 */
[----:B------:R-:W-:-:S03]  /*0a90*/  PLOP3.LUT P1, PT, PT, PT, UP0, 0x80, 0x8 ;  /* 0x000000000008781c */ /* 0x000fc60003f2f008 */
[----:B------:R-:W-:Y:S01]  /*0aa0*/  MOV R182, UR8 ;  /* 0x0000000800b67c02 */ /* 0x000fe20008000f00 */
[----:B------:R4:W4:Y:S01]  /*0ab0*/  LDG.E R162, desc[UR16][R162.64] ;  /* 0x00000010a2a27981 */ /* 0x000922000c1e1900 */
[----:B------:R-:W-:Y:S02]  /*0ac0*/  ISETP.NE.U32.AND P0, PT, RZ, UR20, PT ;  /* 0x00000014ff007c0c */ /* 0x000fe4000bf05070 */
[----:B------:R-:W-:Y:S01]  /*0ad0*/  ISETP.NE.AND P2, PT, RZ, UR18, PT ;  /* 0x00000012ff007c0c */ /* 0x000fe2000bf45270 */
[----:B---3--:R-:W-:Y:S01]  /*0ae0*/  @UP0 UIMAD.WIDE UR4, UR6, 0x4, UR4 ;  /* 0x00000004060408a5 */ /* 0x008fe2000f8e0204 */
[----:B0-----:R-:W-:-:S05]  /*0af0*/  LEA.HI.SX32 R182, R182, R0, 0x1e ;  /* 0x00000000b6b67211 */ /* 0x001fca00078ff2ff */
[----:B-1----:R-:W-:-:S04]  /*0b00*/  IMAD.WIDE.U32 R184, R182, 0x10, R146 ;  /* 0x00000010b6b87825 */ /* 0x002fc800078e0092 */
[----:B--2---:R-:W-:Y:S02]  /*0b10*/  IMAD.WIDE.U32 R192, R182, 0x10, R140 ;  /* 0x00000010b6c07825 */ /* 0x004fe400078e008c */
[----:B------:R-:W2:Y:S04]  /*0b20*/  LDG.E.128 R184, desc[UR16][R184.64] ;  /* 0x00000010b8b87981 */ /* 0x000ea8000c1e1d00 */
[----:B------:R-:W3:Y:S01]  /*0b30*/  LDG.E.128 R192, desc[UR16][R192.64] ;  /* 0x00000010c0c07981 */ /* 0x000ee2000c1e1d00 */
[----:B------:R-:W-:-:S13]  /*0b40*/  ISETP.NE.AND.EX P0, PT, RZ, UR21, PT, P0 ;  /* 0x00000015ff007c0c */ /* 0x000fda000bf05300 */
[----:B------:R-:W0:Y:S01]  /*0b50*/  @P0 LDC.64 R152, c[0x0][0x438] ;  /* 0x00010e00ff980b82 */ /* 0x000e220000000a00 */
[C---:B------:R-:W-:Y:S02]  /*0b60*/  IADD3 R4, PT, PT, R182.reuse, 0x200, RZ ;  /* 0x00000200b6047810 */ /* 0x040fe40007ffe0ff */
[C---:B------:R-:W-:Y:S02]  /*0b70*/  IADD3 R172, PT, PT, R182.reuse, 0x80, RZ ;  /* 0x00000080b6ac7810 */ /* 0x040fe40007ffe0ff */
[----:B----4-:R-:W-:Y:S02]  /*0b80*/  MOV R2, UR4 ;  /* 0x0000000400027c02 */ /* 0x010fe40008000f00 */
[----:B------:R-:W-:Y:S01]  /*0b90*/  IADD3 R154, PT, PT, R182, 0x180, RZ ;  /* 0x00000180b69a7810 */ /* 0x000fe20007ffe0ff */
[----:B------:R-:W-:Y:S01]  /*0ba0*/  IMAD.WIDE.U32 R176, R172, 0x10, R146 ;  /* 0x00000010acb07825 */ /* 0x000fe200078e0092 */
[----:B------:R-:W-:Y:S01]  /*0bb0*/  IADD3 R163, PT, PT, R182, 0x100, RZ ;  /* 0x00000100b6a37810 */ /* 0x000fe20007ffe0ff */
[----:B------:R-:W1:Y:S01]  /*0bc0*/  @P0 LDC.64 R160, c[0x0][0x438] ;  /* 0x00010e00ffa00b82 */ /* 0x000e620000000a00 */
[----:B------:R-:W-:-:S02]  /*0bd0*/  MOV R3, UR5 ;  /* 0x0000000500037c02 */ /* 0x000fc40008000f00 */
[----:B------:R-:W-:Y:S01]  /*0be0*/  FSEL R173, R173, RZ, !P2 ;  /* 0x000000ffadad7208 */ /* 0x000fe20005000000 */
[----:B0-----:R-:W-:Y:S01]  /*0bf0*/  @P0 IMAD.WIDE.U32 R152, R4, 0x10, R152 ;  /* 0x0000001004980825 */ /* 0x001fe200078e0098 */
[----:B------:R-:W4:Y:S01]  /*0c00*/  LDG.E.128 R176, desc[UR16][R176.64] ;  /* 0x00000010b0b07981 */ /* 0x000f22000c1e1d00 */
[----:B------:R-:W-:Y:S02]  /*0c10*/  UMOV UR7, 0x3f800000 ;  /* 0x3f80000000077882 */ /* 0x000fe40000000000 */
[----:B------:R-:W0:Y:S01]  /*0c20*/  @P0 LDC.64 R144, c[0x0][0x438] ;  /* 0x00010e00ff900b82 */ /* 0x000e220000000a00 */
[----:B-----5:R1:W5:Y:S01]  /*0c30*/  @P0 LDG.E.128 R120, desc[UR16][R152.64] ;  /* 0x0000001098780981 */ /* 0x020362000c1e1d00 */
[----:B------:R-:W-:Y:S01]  /*0c40*/  IMAD.WIDE.U32 R148, R154, 0x10, R146 ;  /* 0x000000109a947825 */ /* 0x000fe200078e0092 */
[----:B------:R-:W-:Y:S02]  /*0c50*/  R2UR UR4, R173 ;  /* 0x00000000ad0472ca */ /* 0x000fe400000e0000 */
[----:B------:R-:W-:Y:S01]  /*0c60*/  R2UR UR8, R162 ;  /* 0x00000000a20872ca */ /* 0x000fe200000e0000 */
[----:B------:R-:W-:Y:S01]  /*0c70*/  IMAD.WIDE.U32 R168, R172, 0x10, R140 ;  /* 0x00000010aca87825 */ /* 0x000fe200078e008c */
[----:B------:R1:W4:Y:S01]  /*0c80*/  @P1 LDG.E R155, desc[UR16][R2.64] ;  /* 0x00000010029b1981 */ /* 0x000322000c1e1900 */
[----:B------:R-:W-:Y:S01]  /*0c90*/  IADD3 R0, PT, PT, R182, 0x380, RZ ;  /* 0x00000380b6007810 */ /* 0x000fe20007ffe0ff */
[----:B------:R-:W0:Y:S01]  /*0ca0*/  @P0 LDC.64 R10, c[0x0][0x438] ;  /* 0x00010e00ff0a0b82 */ /* 0x000e220000000a00 */
[C---:B------:R-:W-:Y:S01]  /*0cb0*/  IMAD.WIDE.U32 R164, R163.reuse, 0x10, R146 ;  /* 0x00000010a3a47825 */ /* 0x040fe200078e0092 */
[----:B------:R-:W4:Y:S03]  /*0cc0*/  LDG.E.128 R148, desc[UR16][R148.64] ;  /* 0x0000001094947981 */ /* 0x000f26000c1e1d00 */
[--C-:B------:R-:W-:Y:S01]  /*0cd0*/  IMAD.WIDE.U32 R28, R154, 0x10, R140.reuse ;  /* 0x000000109a1c7825 */ /* 0x100fe200078e008c */
[----:B------:R-:W4:Y:S02]  /*0ce0*/  LDG.E.128 R168, desc[UR16][R168.64] ;  /* 0x00000010a8a87981 */ /* 0x000f24000c1e1d00 */
[----:B-1----:R-:W1:Y:S01]  /*0cf0*/  @P0 LDC.64 R152, c[0x0][0x438] ;  /* 0x00010e00ff980b82 */ /* 0x002e620000000a00 */
[----:B------:R-:W-:Y:S01]  /*0d00*/  IADD3 R2, PT, PT, R182, 0x300, RZ ;  /* 0x00000300b6027810 */ /* 0x000fe20007ffe0ff */
[----:B------:R-:W4:Y:S01]  /*0d10*/  LDG.E.128 R164, desc[UR16][R164.64] ;  /* 0x00000010a4a47981 */ /* 0x000f22000c1e1d00 */
[----:B------:R-:W-:-:S03]  /*0d20*/  IMAD.WIDE.U32 R156, R163, 0x10, R140 ;  /* 0x00000010a39c7825 */ /* 0x000fc600078e008c */
[----:B------:R-:W4:Y:S01]  /*0d30*/  LDG.E.128 R28, desc[UR16][R28.64] ;  /* 0x000000101c1c7981 */ /* 0x000f22000c1e1d00 */
[----:B--2---:R-:W-:Y:S01]  /*0d40*/  FADD.FTZ R183, R184, -UR4 ;  /* 0x80000004b8b77e21 */ /* 0x004fe20008010000 */
[----:B------:R-:W-:Y:S02]  /*0d50*/  IMAD.WIDE.U32 R16, R4, 0x10, R140 ;  /* 0x0000001004107825 */ /* 0x000fe400078e008c */
[----:B------:R-:W2:Y:S02]  /*0d60*/  LDG.E.128 R156, desc[UR16][R156.64] ;  /* 0x000000109c9c7981 */ /* 0x000ea4000c1e1d00 */
[----:B------:R-:W-:Y:S01]  /*0d70*/  FMUL.FTZ R183, R183, UR8 ;  /* 0x00000008b7b77c20 */ /* 0x000fe20008410000 */
[----:B---3--:R-:W-:Y:S01]  /*0d80*/  FADD.FTZ R221, R192, R221 ;  /* 0x000000ddc0dd7221 */ /* 0x008fe20000010000 */
[----:B------:R-:W-:Y:S01]  /*0d90*/  FMUL.FTZ R189, R40, R192 ;  /* 0x000000c028bd7220 */ /* 0x000fe20000410000 */
[----:B------:R-:W3:Y:S01]  /*0da0*/  LDG.E.128 R16, desc[UR16][R16.64] ;  /* 0x0000001010107981 */ /* 0x000ee2000c1e1d00 */
[----:B------:R-:W-:Y:S01]  /*0db0*/  FFMA.FTZ R5, R192, R183, R5 ;  /* 0x000000b7c0057223 */ /* 0x000fe20000010005 */
[----:B-1----:R-:W-:-:S05]  /*0dc0*/  @P0 IMAD.WIDE.U32 R152, R2, 0x10, R152 ;  /* 0x0000001002980825 */ /* 0x002fca00078e0098 */
[----:B------:R-:W5:Y:S04]  /*0dd0*/  @P0 LDG.E.128 R128, desc[UR16][R152.64] ;  /* 0x0000001098800981 */ /* 0x000f68000c1e1d00 */
[----:B------:R-:W3:Y:S04]  /*0de0*/  LDL.LU R152, [R1+0x50] ;  /* 0x0000500001987983 */ /* 0x000ee80000300800 */
[----:B------:R-:W3:Y:S04]  /*0df0*/  LDL.LU R153, [R1+0x54] ;  /* 0x0000540001997983 */ /* 0x000ee80000300800 */
[----:B------:R-:W3:Y:S01]  /*0e00*/  LDL.LU R192, [R1+0x4c] ;  /* 0x00004c0001c07983 */ /* 0x000ee20000300800 */
[----:B------:R-:W-:-:S06]  /*0e10*/  IMAD.WIDE.U32 R12, R4, 0x10, R146 ;  /* 0x00000010040c7825 */ /* 0x000fcc00078e0092 */
[----:B------:R-:W3:Y:S01]  /*0e20*/  LDG.E.128 R12, desc[UR16][R12.64] ;  /* 0x000000100c0c7981 */ /* 0x000ee2000c1e1d00 */
[----:B------:R-:W-:-:S05]  /*0e30*/  IADD3 R3, PT, PT, R182, 0x280, RZ ;  /* 0x00000280b6037810 */ /* 0x000fca0007ffe0ff */
[----:B------:R-:W-:-:S06]  /*0e40*/  IMAD.WIDE.U32 R20, R3, 0x10, R146 ;  /* 0x0000001003147825 */ /* 0x000fcc00078e0092 */
[----:B------:R-:W3:Y:S01]  /*0e50*/  LDG.E.128 R20, desc[UR16][R20.64] ;  /* 0x0000001014147981 */ /* 0x000ee2000c1e1d00 */
[----:B------:R-:W-:-:S06]  /*0e60*/  IMAD.WIDE.U32 R24, R3, 0x10, R140 ;  /* 0x0000001003187825 */ /* 0x000fcc00078e008c */
[----:B------:R-:W3:Y:S01]  /*0e70*/  LDG.E.128 R24, desc[UR16][R24.64] ;  /* 0x0000001018187981 */ /* 0x000ee2000c1e1d00 */
[----:B------:R-:W-:-:S05]  /*0e80*/  @P0 IMAD.WIDE.U32 R160, R154, 0x10, R160 ;  /* 0x000000109aa00825 */ /* 0x000fca00078e00a0 */
[----:B------:R-:W5:Y:S01]  /*0e90*/  @P0 LDG.E.128 R116, desc[UR16][R160.64] ;  /* 0x00000010a0740981 */ /* 0x000f62000c1e1d00 */
[----:B------:R-:W-:-:S04]  /*0ea0*/  IMAD.WIDE.U32 R36, R2, 0x10, R140 ;  /* 0x0000001002247825 */ /* 0x000fc800078e008c */
[----:B------:R-:W-:Y:S02]  /*0eb0*/  IMAD.WIDE.U32 R32, R2, 0x10, R146 ;  /* 0x0000001002207825 */ /* 0x000fe400078e0092 */
[----:B------:R-:W3:Y:S04]  /*0ec0*/  LDG.E.128 R36, desc[UR16][R36.64] ;  /* 0x0000001024247981 */ /* 0x000ee8000c1e1d00 */
[----:B------:R-:W3:Y:S01]  /*0ed0*/  LDG.E.128 R32, desc[UR16][R32.64] ;  /* 0x0000001020207981 */ /* 0x000ee2000c1e1d00 */
[----:B------:R-:W-:-:S06]  /*0ee0*/  IMAD.WIDE.U32 R140, R0, 0x10, R140 ;  /* 0x00000010008c7825 */ /* 0x000fcc00078e008c */
[----:B------:R-:W3:Y:S01]  /*0ef0*/  LDG.E.128 R140, desc[UR16][R140.64] ;  /* 0x000000108c8c7981 */ /* 0x000ee2000c1e1d00 */
[----:B0-----:R-:W-:-:S05]  /*0f00*/  @P0 IMAD.WIDE.U32 R144, R172, 0x10, R144 ;  /* 0x00000010ac900825 */ /* 0x001fca00078e0090 */
[----:B------:R0:W5:Y:S02]  /*0f10*/  @P0 LDG.E.128 R108, desc[UR16][R144.64] ;  /* 0x00000010906c0981 */ /* 0x000164000c1e1d00 */
[----:B0-----:R-:W-:-:S06]  /*0f20*/  IMAD.WIDE.U32 R144, R0, 0x10, R146 ;  /* 0x0000001000907825 */ /* 0x001fcc00078e0092 */
[----:B------:R-:W3:Y:S01]  /*0f30*/  LDG.E.128 R144, desc[UR16][R144.64] ;  /* 0x0000001090907981 */ /* 0x000ee2000c1e1d00 */
[----:B------:R-:W-:-:S05]  /*0f40*/  @P0 IMAD.WIDE.U32 R10, R182, 0x10, R10 ;  /* 0x00000010b60a0825 */ /* 0x000fca00078e000a */
[----:B------:R0:W5:Y:S02]  /*0f50*/  @P0 LDG.E.128 R104, desc[UR16][R10.64] ;  /* 0x000000100a680981 */ /* 0x000164000c1e1d00 */
[----:B0-----:R-:W0:Y:S01]  /*0f60*/  @P0 LDC.64 R10, c[0x0][0x438] ;  /* 0x00010e00ff0a0b82 */ /* 0x001e220000000a00 */
[----:B----4-:R-:W-:Y:S01]  /*0f70*/  FADD.FTZ R173, R176, -UR4 ;  /* 0x80000004b0ad7e21 */ /* 0x010fe20008010000 */
[----:B------:R-:W-:-:S03]  /*0f80*/  FADD.FTZ R176, R178, -UR4 ;  /* 0x80000004b2b07e21 */ /* 0x000fc60008010000 */
[----:B------:R-:W-:Y:S01]  /*0f90*/  FMUL.FTZ R173, R173, UR8 ;  /* 0x00000008adad7c20 */ /* 0x000fe20008410000 */
[----:B------:R-:W-:Y:S01]  /*0fa0*/  FADD.FTZ R178, R179, -UR4 ;  /* 0x80000004b3b27e21 */ /* 0x000fe20008010000 */
[----:B------:R-:W-:Y:S01]  /*0fb0*/  FADD.FTZ R151, R151, -UR4 ;  /* 0x8000000497977e21 */ /* 0x000fe20008010000 */
[----:B------:R-:W-:Y:S01]  /*0fc0*/  FADD.FTZ R148, R148, -UR4 ;  /* 0x8000000494947e21 */ /* 0x000fe20008010000 */
[C---:B------:R-:W-:Y:S01]  /*0fd0*/  FADD.FTZ R225, R168.reuse, R225 ;  /* 0x000000e1a8e17221 */ /* 0x040fe20000010000 */
[----:B------:R-:W-:Y:S01]  /*0fe0*/  FFMA.FTZ R9, R168, R173, R9 ;  /* 0x000000ada8097223 */ /* 0x000fe20000010009 */
[----:B------:R-:W-:Y:S01]  /*0ff0*/  FMUL.FTZ R175, R44, R168 ;  /* 0x000000a82caf7220 */ /* 0x000fe20000410000 */
[----:B------:R-:W-:Y:S01]  /*1000*/  FMUL.FTZ R160, R151, UR8 ;  /* 0x0000000897a07c20 */ /* 0x000fe20008410000 */
[----:B------:R-:W-:Y:S01]  /*1010*/  FADD.FTZ R168, R166, -UR4 ;  /* 0x80000004a6a87e21 */ /* 0x000fe20008010000 */
[----:B------:R-:W-:Y:S01]  /*1020*/  FADD.FTZ R166, R167, -UR4 ;  /* 0x80000004a7a67e21 */ /* 0x000fe20008010000 */
[----:B------:R-:W-:Y:S01]  /*1030*/  @P1 R2UR UR7, R155 ;  /* 0x000000009b0712ca */ /* 0x000fe200000e0000 */
[----:B------:R-:W-:Y:S01]  /*1040*/  FMUL.FTZ R178, R178, UR8 ;  /* 0x00000008b2b27c20 */ /* 0x000fe20008410000 */
[----:B------:R-:W-:Y:S01]  /*1050*/  FADD.FTZ R164, R164, -UR4 ;  /* 0x80000004a4a47e21 */ /* 0x000fe20008010000 */
[----:B------:R-:W-:Y:S01]  /*1060*/  FMUL.FTZ R155, R148, UR8 ;  /* 0x00000008949b7c20 */ /* 0x000fe20008410000 */
[----:B------:R-:W-:Y:S01]  /*1070*/  FMUL.FTZ R166, R166, UR8 ;  /* 0x00000008a6a67c20 */ /* 0x000fe20008410000 */
[C---:B------:R-:W-:Y:S01]  /*1080*/  FADD.FTZ R236, R31.reuse, R236 ;  /* 0x000000ec1fec7221 */ /* 0x040fe20000010000 */
[----:B------:R-:W-:Y:S01]  /*1090*/  FFMA.FTZ R204, R31, R160, R204 ;  /* 0x000000a01fcc7223 */ /* 0x000fe200000100cc */
[----:B------:R-:W-:Y:S01]  /*10a0*/  FMUL.FTZ R162, R55, R31 ;  /* 0x0000001f37a27220 */ /* 0x000fe20000410000 */
[----:B------:R-:W4:Y:S01]  /*10b0*/  LDL.LU R148, [R1+0x58] ;  /* 0x0000580001947983 */ /* 0x000f220000300800 */
[----:B------:R-:W-:Y:S01]  /*10c0*/  FADD.FTZ R150, R150, -UR4 ;  /* 0x8000000496967e21 */ /* 0x000fe20008010000 */
[C---:B------:R-:W-:Y:S01]  /*10d0*/  FADD.FTZ R228, R171.reuse, R228 ;  /* 0x000000e4abe47221 */ /* 0x040fe20000010000 */
[----:B------:R-:W-:Y:S01]  /*10e0*/  FFMA.FTZ R196, R171, R178, R196 ;  /* 0x000000b2abc47223 */ /* 0x000fe200000100c4 */
[----:B------:R-:W4:Y:S01]  /*10f0*/  LDL.LU R31, [R1+0x5c] ;  /* 0x00005c00011f7983 */ /* 0x000f220000300800 */
[----:B------:R-:W-:Y:S01]  /*1100*/  FMUL.FTZ R180, R47, R171 ;  /* 0x000000ab2fb47220 */ /* 0x000fe20000410000 */
[----:B------:R-:W-:Y:S01]  /*1110*/  FMUL.FTZ R171, R164, UR8 ;  /* 0x00000008a4ab7c20 */ /* 0x000fe20008410000 */
[C---:B--2---:R-:W-:Y:S01]  /*1120*/  FADD.FTZ R232, R159.reuse, R232 ;  /* 0x000000e89fe87221 */ /* 0x044fe20000010000 */
[----:B------:R-:W-:Y:S01]  /*1130*/  FFMA.FTZ R200, R159, R166, R200 ;  /* 0x000000a69fc87223 */ /* 0x000fe200000100c8 */
[----:B------:R-:W-:Y:S01]  /*1140*/  FMUL.FTZ R164, R51, R159 ;  /* 0x0000009f33a47220 */ /* 0x000fe20000410000 */
[----:B------:R-:W-:Y:S01]  /*1150*/  FMUL.FTZ R159, R150, UR8 ;  /* 0x00000008969f7c20 */ /* 0x000fe20008410000 */
[----:B------:R-:W-:Y:S01]  /*1160*/  FADD.FTZ R235, R30, R235 ;  /* 0x000000eb1eeb7221 */ /* 0x000fe20000010000 */
[----:B------:R-:W-:-:S02]  /*1170*/  FMUL.FTZ R161, R54, R30 ;  /* 0x0000001e36a17220 */ /* 0x000fc40000410000 */
[----:B------:R-:W-:Y:S01]  /*1180*/  FFMA.FTZ R203, R30, R159, R203 ;  /* 0x0000009f1ecb7223 */ /* 0x000fe200000100cb */
[----:B---3--:R-:W-:-:S05]  /*1190*/  FADD.FTZ R192, R19, R192 ;  /* 0x000000c013c07221 */ /* 0x008fca0000010000 */
[----:B------:R-:W-:Y:S04]  /*11a0*/  STL [R1+0x4c], R192 ;  /* 0x00004cc001007387 */ /* 0x000fe80000100800 */
[----:B------:R-:W2:Y:S01]  /*11b0*/  LDL.LU R30, [R1+0x60] ;  /* 0x00006000011e7983 */ /* 0x000ea20000300800 */
[----:B0-----:R-:W-:-:S05]  /*11c0*/  @P0 IMAD.WIDE.U32 R10, R163, 0x10, R10 ;  /* 0x00000010a30a0825 */ /* 0x001fca00078e000a */
[----:B------:R0:W5:Y:S02]  /*11d0*/  @P0 LDG.E.128 R112, desc[UR16][R10.64] ;  /* 0x000000100a700981 */ /* 0x000164000c1e1d00 */
[----:B0-----:R-:W0:Y:S01]  /*11e0*/  @P0 LDC.64 R10, c[0x0][0x438] ;  /* 0x00010e00ff0a0b82 */ /* 0x001e220000000a00 */
[----:B------:R-:W-:Y:S01]  /*11f0*/  FMUL.FTZ R176, R176, UR8 ;  /* 0x00000008b0b07c20 */ /* 0x000fe20008410000 */
[----:B------:R-:W-:Y:S01]  /*1200*/  FADD.FTZ R165, R165, -UR4 ;  /* 0x80000004a5a57e21 */ /* 0x000fe20008010000 */
[----:B------:R-:W-:Y:S01]  /*1210*/  FADD.FTZ R227, R170, R227 ;  /* 0x000000e3aae37221 */ /* 0x000fe20000010000 */
[----:B------:R-:W-:Y:S01]  /*1220*/  FMUL.FTZ R179, R46, R170 ;  /* 0x000000aa2eb37220 */ /* 0x000fe20000410000 */
[----:B------:R-:W-:Y:S01]  /*1230*/  FFMA.FTZ R191, R170, R176, R191 ;  /* 0x000000b0aabf7223 */ /* 0x000fe200000100bf */
        /* <DEDUP_REMOVED lines=8> */
[----:B------:R-:W-:Y:S01]  /*12c0*/  FADD.FTZ R185, R185, -UR4 ;  /* 0x80000004b9b97e21 */ /* 0x000fe20008010000 */
[----:B------:R-:W-:Y:S01]  /*12d0*/  FADD.FTZ R186, R187, -UR4 ;  /* 0x80000004bbba7e21 */ /* 0x000fe20008010000 */
[C---:B------:R-:W-:Y:S01]  /*12e0*/  FADD.FTZ R233, R28.reuse, R233 ;  /* 0x000000e91ce97221 */ /* 0x040fe20000010000 */
[----:B------:R-:W-:Y:S01]  /*12f0*/  FFMA.FTZ R201, R28, R155, R201 ;  /* 0x0000009b1cc97223 */ /* 0x000fe200000100c9 */
[----:B------:R-:W-:Y:S01]  /*1300*/  FMUL.FTZ R157, R52, R28 ;  /* 0x0000001c349d7220 */ /* 0x000fe20000410000 */
[----:B------:R-:W-:Y:S01]  /*1310*/  FMUL.FTZ R187, R41, R193 ;  /* 0x000000c129bb7220 */ /* 0x000fe20000410000 */
[----:B------:R-:W-:Y:S01]  /*1320*/  FADD.FTZ R28, RZ, R189 ;  /* 0x000000bdff1c7221 */ /* 0x000fe20000010000 */
[----:B------:R-:W-:Y:S01]  /*1330*/  FMUL.FTZ R190, R185, UR8 ;  /* 0x00000008b9be7c20 */ /* 0x000fe20008410000 */
[----:B------:R-:W-:-:S02]  /*1340*/  FMUL.FTZ R185, R42, R194 ;  /* 0x000000c22ab97220 */ /* 0x000fc40000410000 */
[----:B------:R-:W-:Y:S01]  /*1350*/  FADD.FTZ R28, R187, R28 ;  /* 0x0000001cbb1c7221 */ /* 0x000fe20000010000 */
[----:B------:R-:W-:-:S03]  /*1360*/  FMUL.FTZ R184, R43, R195 ;  /* 0x000000c32bb87220 */ /* 0x000fc60000410000 */
[----:B------:R-:W-:Y:S01]  /*1370*/  FADD.FTZ R28, R185, R28 ;  /* 0x0000001cb91c7221 */ /* 0x000fe20000010000 */
[----:B0-----:R-:W-:-:S05]  /*1380*/  @P0 IMAD.WIDE.U32 R10, R0, 0x10, R10 ;  /* 0x00000010000a0825 */ /* 0x001fca00078e000a */
[----:B------:R0:W5:Y:S01]  /*1390*/  @P0 LDG.E.128 R132, desc[UR16][R10.64] ;  /* 0x000000100a840981 */ /* 0x000162000c1e1d00 */
[----:B------:R-:W-:Y:S01]  /*13a0*/  FADD.FTZ R174, R177, -UR4 ;  /* 0x80000004b1ae7e21 */ /* 0x000fe20008010000 */
[----:B------:R-:W-:Y:S01]  /*13b0*/  FMUL.FTZ R177, R45, R169 ;  /* 0x000000a92db17220 */ /* 0x000fe20000410000 */
[----:B0-----:R-:W-:Y:S01]  /*13c0*/  FADD.FTZ R10, R12, -UR4 ;  /* 0x800000040c0a7e21 */ /* 0x001fe20008010000 */
[----:B------:R-:W-:Y:S01]  /*13d0*/  FADD.FTZ R12, R184, R28 ;  /* 0x0000001cb80c7221 */ /* 0x000fe20000010000 */
[----:B------:R-:W-:-:S03]  /*13e0*/  FADD.FTZ R28, R15, -UR4 ;  /* 0x800000040f1c7e21 */ /* 0x000fc60008010000 */
[----:B------:R-:W-:Y:S01]  /*13f0*/  FADD.FTZ R12, R175, R12 ;  /* 0x0000000caf0c7221 */ /* 0x000fe20000010000 */
[----:B------:R-:W-:Y:S01]  /*1400*/  FMUL.FTZ R174, R174, UR8 ;  /* 0x00000008aeae7c20 */ /* 0x000fe20008410000 */
[----:B------:R-:W-:Y:S02]  /*1410*/  FMUL.FTZ R10, R10, UR8 ;  /* 0x000000080a0a7c20 */ /* 0x000fe40008410000 */
[----:B------:R-:W-:Y:S01]  /*1420*/  FADD.FTZ R15, R177, R12 ;  /* 0x0000000cb10f7221 */ /* 0x000fe20000010000 */
[----:B------:R-:W-:Y:S01]  /*1430*/  FADD.FTZ R149, R149, -UR4 ;  /* 0x8000000495957e21 */ /* 0x000fe20008010000 */
[C---:B------:R-:W-:Y:S01]  /*1440*/  FADD.FTZ R226, R169.reuse, R226 ;  /* 0x000000e2a9e27221 */ /* 0x040fe20000010000 */
[----:B------:R-:W-:Y:S01]  /*1450*/  FFMA.FTZ R181, R169, R174, R181 ;  /* 0x000000aea9b57223 */ /* 0x000fe200000100b5 */
[----:B------:R-:W-:Y:S01]  /*1460*/  FADD.FTZ R15, R179, R15 ;  /* 0x0000000fb30f7221 */ /* 0x000fe20000010000 */
[----:B------:R-:W-:Y:S01]  /*1470*/  FADD.FTZ R11, R13, -UR4 ;  /* 0x800000040d0b7e21 */ /* 0x000fe20008010000 */
[C---:B------:R-:W-:Y:S01]  /*1480*/  FADD.FTZ R237, R16.reuse, R237 ;  /* 0x000000ed10ed7221 */ /* 0x040fe20000010000 */
[----:B------:R-:W-:Y:S01]  /*1490*/  FFMA.FTZ R205, R16, R10, R205 ;  /* 0x0000000a10cd7223 */ /* 0x000fe200000100cd */
[----:B------:R-:W-:Y:S01]  /*14a0*/  FMUL.FTZ R12, R56, R16 ;  /* 0x00000010380c7220 */ /* 0x000fe20000410000 */
[C---:B------:R-:W-:Y:S01]  /*14b0*/  FADD.FTZ R229, R156.reuse, R229 ;  /* 0x000000e59ce57221 */ /* 0x040fe20000010000 */
[----:B------:R-:W-:Y:S01]  /*14c0*/  FFMA.FTZ R197, R156, R171, R197 ;  /* 0x000000ab9cc57223 */ /* 0x000fe200000100c5 */
[----:B------:R-:W-:Y:S01]  /*14d0*/  FMUL.FTZ R169, R48, R156 ;  /* 0x0000009c30a97220 */ /* 0x000fe20000410000 */
[----:B------:R-:W-:Y:S01]  /*14e0*/  FMUL.FTZ R168, R168, UR8 ;  /* 0x00000008a8a87c20 */ /* 0x000fe20008410000 */
[----:B------:R-:W-:Y:S01]  /*14f0*/  FFMA.FTZ R16, R183, R189, RZ ;  /* 0x000000bdb7107223 */ /* 0x000fe200000100ff */
[----:B------:R-:W-:Y:S01]  /*1500*/  FMUL.FTZ R156, R149, UR8 ;  /* 0x00000008959c7c20 */ /* 0x000fe20008410000 */
[----:B------:R-:W-:Y:S01]  /*1510*/  FADD.FTZ R15, R180, R15 ;  /* 0x0000000fb40f7221 */ /* 0x000fe20000010000 */
[----:B------:R-:W-:Y:S01]  /*1520*/  FMUL.FTZ R11, R11, UR8 ;  /* 0x000000080b0b7c20 */ /* 0x000fe20008410000 */
[----:B------:R-:W-:Y:S01]  /*1530*/  FMUL.FTZ R188, R188, UR8 ;  /* 0x00000008bcbc7c20 */ /* 0x000fe20008410000 */
[C---:B------:R-:W-:Y:S01]  /*1540*/  FADD.FTZ R231, R158.reuse, R231 ;  /* 0x000000e79ee77221 */ /* 0x040fe20000010000 */
[----:B------:R-:W-:Y:S01]  /*1550*/  FFMA.FTZ R199, R158, R168, R199 ;  /* 0x000000a89ec77223 */ /* 0x000fe200000100c7 */
[----:B------:R-:W-:Y:S01]  /*1560*/  FMUL.FTZ R165, R50, R158 ;  /* 0x0000009e32a57220 */ /* 0x000fe20000410000 */
[----:B------:R-:W-:Y:S01]  /*1570*/  FFMA.FTZ R16, R190, R187, R16 ;  /* 0x000000bbbe107223 */ /* 0x000fe20000010010 */
[C---:B------:R-:W-:Y:S01]  /*1580*/  FADD.FTZ R234, R29.reuse, R234 ;  /* 0x000000ea1dea7221 */ /* 0x040fe20000010000 */
[----:B------:R-:W-:Y:S01]  /*1590*/  FFMA.FTZ R202, R29, R156, R202 ;  /* 0x0000009c1dca7223 */ /* 0x000fe200000100ca */
[----:B------:R-:W-:Y:S01]  /*15a0*/  FMUL.FTZ R158, R53, R29 ;  /* 0x0000001d359e7220 */ /* 0x000fe20000410000 */
[----:B------:R-:W-:Y:S01]  /*15b0*/  FADD.FTZ R29, R169, R15 ;  /* 0x0000000fa91d7221 */ /* 0x000fe20000010000 */
[C---:B------:R-:W-:Y:S01]  /*15c0*/  FADD.FTZ R238, R17.reuse, R238 ;  /* 0x000000ee11ee7221 */ /* 0x040fe20000010000 */
[----:B------:R-:W-:Y:S01]  /*15d0*/  FFMA.FTZ R206, R17, R11, R206 ;  /* 0x0000000b11ce7223 */ /* 0x000fe200000100ce */
[----:B------:R-:W-:Y:S01]  /*15e0*/  FMUL.FTZ R13, R57, R17 ;  /* 0x00000011390d7220 */ /* 0x000fe20000410000 */
[----:B------:R-:W-:Y:S01]  /*15f0*/  FMUL.FTZ R186, R186, UR8 ;  /* 0x00000008baba7c20 */ /* 0x000fe20008410000 */
[----:B------:R-:W-:Y:S01]  /*1600*/  FFMA.FTZ R17, R188, R185, R16 ;  /* 0x000000b9bc117223 */ /* 0x000fe20000010010 */
[----:B------:R-:W-:Y:S01]  /*1610*/  FMUL.FTZ R16, R28, UR8 ;  /* 0x000000081c107c20 */ /* 0x000fe20008410000 */
[----:B------:R-:W-:Y:S01]  /*1620*/  FADD.FTZ R28, R167, R29 ;  /* 0x0000001da71c7221 */ /* 0x000fe20000010000 */
[----:B------:R-:W-:Y:S01]  /*1630*/  FADD.FTZ R14, R14, -UR4 ;  /* 0x800000040e0e7e21 */ /* 0x000fe20008010000 */
[----:B------:R-:W-:-:S02]  /*1640*/  FFMA.FTZ R17, R186, R184, R17 ;  /* 0x000000b8ba117223 */ /* 0x000fc40000010011 */
[----:B------:R-:W-:Y:S01]  /*1650*/  FADD.FTZ R28, R165, R28 ;  /* 0x0000001ca51c7221 */ /* 0x000fe20000010000 */
[----:B------:R-:W-:Y:S01]  /*1660*/  FMUL.FTZ R14, R14, UR8 ;  /* 0x000000080e0e7c20 */ /* 0x000fe20008410000 */
[----:B------:R-:W-:Y:S01]  /*1670*/  FFMA.FTZ R29, R173, R175, R17 ;  /* 0x000000afad1d7223 */ /* 0x000fe20000010011 */
[----:B------:R-:W-:Y:S01]  /*1680*/  FADD.FTZ R239, R18, R239 ;  /* 0x000000ef12ef7221 */ /* 0x000fe20000010000 */
[----:B------:R-:W-:Y:S01]  /*1690*/  FADD.FTZ R28, R164, R28 ;  /* 0x0000001ca41c7221 */ /* 0x000fe20000010000 */
[----:B------:R-:W-:Y:S01]  /*16a0*/  FFMA.FTZ R207, R18, R14, R207 ;  /* 0x0000000e12cf7223 */ /* 0x000fe200000100cf */
[----:B------:R-:W-:Y:S01]  /*16b0*/  FMUL.FTZ R15, R58, R18 ;  /* 0x000000123a0f7220 */ /* 0x000fe20000410000 */
[----:B------:R-:W-:Y:S01]  /*16c0*/  FFMA.FTZ R208, R19, R16, R208 ;  /* 0x0000001013d07223 */ /* 0x000fe200000100d0 */
[----:B------:R-:W-:Y:S01]  /*16d0*/  FMUL.FTZ R17, R59, R19 ;  /* 0x000000133b117220 */ /* 0x000fe20000410000 */
[----:B------:R-:W-:Y:S01]  /*16e0*/  FADD.FTZ R18, R20, -UR4 ;  /* 0x8000000414127e21 */ /* 0x000fe20008010000 */
[----:B------:R-:W-:Y:S01]  /*16f0*/  FFMA.FTZ R19, R174, R177, R29 ;  /* 0x000000b1ae137223 */ /* 0x000fe2000001001d */
[----:B------:R-:W-:Y:S01]  /*1700*/  FADD.FTZ R20, R21, -UR4 ;  /* 0x8000000415147e21 */ /* 0x000fe20008010000 */
[----:B------:R-:W-:Y:S01]  /*1710*/  FADD.FTZ R21, R157, R28 ;  /* 0x0000001c9d157221 */ /* 0x000fe20000010000 */
[----:B------:R-:W-:Y:S01]  /*1720*/  FADD.FTZ R28, R23, -UR4 ;  /* 0x80000004171c7e21 */ /* 0x000fe20008010000 */
[----:B------:R-:W-:-:S02]  /*1730*/  FFMA.FTZ R19, R176, R179, R19 ;  /* 0x000000b3b0137223 */ /* 0x000fc40000010013 */
[----:B------:R-:W-:Y:S01]  /*1740*/  FADD.FTZ R23, R158, R21 ;  /* 0x000000159e177221 */ /* 0x000fe20000010000 */
[----:B------:R-:W-:Y:S01]  /*1750*/  FMUL.FTZ R18, R18, UR8 ;  /* 0x0000000812127c20 */ /* 0x000fe20008410000 */
[----:B------:R-:W-:Y:S02]  /*1760*/  FFMA.FTZ R19, R178, R180, R19 ;  /* 0x000000b4b2137223 */ /* 0x000fe40000010013 */
[----:B------:R-:W-:Y:S01]  /*1770*/  FADD.FTZ R23, R161, R23 ;  /* 0x00000017a1177221 */ /* 0x000fe20000010000 */
[C---:B------:R-:W-:Y:S01]  /*1780*/  FADD.FTZ R152, R24.reuse, R152 ;  /* 0x0000009818987221 */ /* 0x040fe20000010000 */
[----:B------:R-:W-:Y:S01]  /*1790*/  FFMA.FTZ R21, R171, R169, R19 ;  /* 0x000000a9ab157223 */ /* 0x000fe20000010013 */
[----:B------:R-:W-:Y:S01]  /*17a0*/  FFMA.FTZ R209, R24, R18, R209 ;  /* 0x0000001218d17223 */ /* 0x000fe200000100d1 */
[----:B------:R-:W-:Y:S01]  /*17b0*/  FMUL.FTZ R19, R60, R24 ;  /* 0x000000183c137220 */ /* 0x000fe20000410000 */
[----:B------:R-:W-:Y:S01]  /*17c0*/  FADD.FTZ R24, R162, R23 ;  /* 0x00000017a2187221 */ /* 0x000fe20000010000 */
[----:B------:R-:W-:Y:S01]  /*17d0*/  FFMA.FTZ R21, R170, R167, R21 ;  /* 0x000000a7aa157223 */ /* 0x000fe20000010015 */
[----:B------:R-:W-:-:S02]  /*17e0*/  FMUL.FTZ R20, R20, UR8 ;  /* 0x0000000814147c20 */ /* 0x000fc40008410000 */
[----:B------:R-:W-:Y:S01]  /*17f0*/  FADD.FTZ R24, R12, R24 ;  /* 0x000000180c187221 */ /* 0x000fe20000010000 */
[----:B------:R-:W-:Y:S01]  /*1800*/  FFMA.FTZ R23, R168, R165, R21 ;  /* 0x000000a5a8177223 */ /* 0x000fe20000010015 */
[C---:B------:R-:W-:Y:S01]  /*1810*/  FADD.FTZ R153, R25.reuse, R153 ;  /* 0x0000009919997221 */ /* 0x040fe20000010000 */
[----:B------:R-:W-:Y:S01]  /*1820*/  FFMA.FTZ R210, R25, R20, R210 ;  /* 0x0000001419d27223 */ /* 0x000fe200000100d2 */
[----:B------:R-:W-:Y:S01]  /*1830*/  FMUL.FTZ R21, R61, R25 ;  /* 0x000000193d157220 */ /* 0x000fe20000410000 */
        /* <DEDUP_REMOVED lines=8> */
[----:B------:R-:W-:Y:S01]  /*18c0*/  FMUL.FTZ R23, R62, R26 ;  /* 0x0000001a3e177220 */ /* 0x000fe20000410000 */
[----:B------:R-:W-:Y:S02]  /*18d0*/  FFMA.FTZ R29, R159, R161, R29 ;  /* 0x000000a19f1d7223 */ /* 0x000fe4000001001d */
[----:B------:R-:W-:Y:S01]  /*18e0*/  FADD.FTZ R28, R21, R28 ;  /* 0x0000001c151c7221 */ /* 0x000fe20000010000 */
[----:B------:R-:W-:Y:S01]  /*18f0*/  FMUL.FTZ R25, R63, R27 ;  /* 0x0000001b3f197220 */ /* 0x000fe20000410000 */
[----:B------:R-:W-:-:S02]  /*1900*/  FFMA.FTZ R29, R160, R162, R29 ;  /* 0x000000a2a01d7223 */ /* 0x000fc4000001001d */
[----:B------:R-:W-:Y:S01]  /*1910*/  FADD.FTZ R28, R23, R28 ;  /* 0x0000001c171c7221 */ /* 0x000fe20000010000 */
[----:B------:R-:W-:Y:S01]  /*1920*/  FADD.FTZ R22, R22, -UR4 ;  /* 0x8000000416167e21 */ /* 0x000fe20008010000 */
[----:B------:R-:W-:Y:S01]  /*1930*/  FFMA.FTZ R212, R27, R24, R212 ;  /* 0x000000181bd47223 */ /* 0x000fe200000100d4 */
[----:B------:R0:W-:Y:S01]  /*1940*/  STL [R1+0x50], R152 ;  /* 0x0000509801007387 */ /* 0x0001e20000100800 */
[----:B------:R-:W-:Y:S01]  /*1950*/  FFMA.FTZ R29, R10, R12, R29 ;  /* 0x0000000c0a1d7223 */ /* 0x000fe2000001001d */
[----:B------:R-:W-:Y:S01]  /*1960*/  FADD.FTZ R28, R25, R28 ;  /* 0x0000001c191c7221 */ /* 0x000fe20000010000 */
[----:B------:R-:W-:Y:S01]  /*1970*/  FMUL.FTZ R22, R22, UR8 ;  /* 0x0000000816167c20 */ /* 0x000fe20008410000 */
[----:B------:R-:W-:Y:S01]  /*1980*/  STL [R1+0x54], R153 ;  /* 0x0000549901007387 */ /* 0x000fe20000100800 */
[----:B------:R-:W-:Y:S02]  /*1990*/  FFMA.FTZ R29, R11, R13, R29 ;  /* 0x0000000d0b1d7223 */ /* 0x000fe4000001001d */
[----:B------:R-:W-:-:S02]  /*19a0*/  FFMA.FTZ R211, R26, R22, R211 ;  /* 0x000000161ad37223 */ /* 0x000fc400000100d3 */
[----:B0-----:R-:W-:Y:S01]  /*19b0*/  FFMA.FTZ R152, R14, R15, R29 ;  /* 0x0000000f0e987223 */ /* 0x001fe2000001001d */
[----:B------:R-:W-:-:S03]  /*19c0*/  FMUL.FTZ R29, R66, R38 ;  /* 0x00000026421d7220 */ /* 0x000fc60000410000 */
[----:B------:R-:W-:-:S04]  /*19d0*/  FFMA.FTZ R152, R16, R17, R152 ;  /* 0x0000001110987223 */ /* 0x000fc80000010098 */
[----:B------:R-:W-:-:S04]  /*19e0*/  FFMA.FTZ R152, R18, R19, R152 ;  /* 0x0000001312987223 */ /* 0x000fc80000010098 */
[----:B------:R-:W-:Y:S01]  /*19f0*/  FFMA.FTZ R152, R20, R21, R152 ;  /* 0x0000001514987223 */ /* 0x000fe20000010098 */
[----:B------:R-:W-:-:S03]  /*1a00*/  FADD.FTZ R149, R35, -UR4 ;  /* 0x8000000423957e21 */ /* 0x000fc60008010000 */
[----:B------:R-:W-:Y:S01]  /*1a10*/  FFMA.FTZ R152, R22, R23, R152 ;  /* 0x0000001716987223 */ /* 0x000fe20000010098 */
[----:B----4-:R-:W-:Y:S01]  /*1a20*/  FADD.FTZ R148, R26, R148 ;  /* 0x000000941a947221 */ /* 0x010fe20000010000 */
[----:B------:R-:W-:Y:S01]  /*1a30*/  FADD.FTZ R31, R27, R31 ;  /* 0x0000001f1b1f7221 */ /* 0x000fe20000010000 */
[----:B------:R-:W-:-:S03]  /*1a40*/  FMUL.FTZ R27, R64, R36 ;  /* 0x00000024401b7220 */ /* 0x000fc60000410000 */
[----:B------:R-:W-:Y:S04]  /*1a50*/  STL [R1+0x58], R148 ;  /* 0x0000589401007387 */ /* 0x000fe80000100800 */
[----:B------:R0:W-:Y:S01]  /*1a60*/  STL [R1+0x5c], R31 ;  /* 0x00005c1f01007387 */ /* 0x0001e20000100800 */
[----:B------:R-:W-:Y:S01]  /*1a70*/  FADD.FTZ R26, R32, -UR4 ;  /* 0x80000004201a7e21 */ /* 0x000fe20008010000 */
[----:B0-----:R-:W-:Y:S01]  /*1a80*/  FADD.FTZ R31, R27, R28 ;  /* 0x0000001c1b1f7221 */ /* 0x001fe20000010000 */
[----:B------:R-:W-:Y:S02]  /*1a90*/  FMUL.FTZ R28, R65, R37 ;  /* 0x00000025411c7220 */ /* 0x000fe40000410000 */
[----:B------:R-:W-:Y:S02]  /*1aa0*/  FMUL.FTZ R26, R26, UR8 ;  /* 0x000000081a1a7c20 */ /* 0x000fe40008410000 */
[----:B------:R-:W-:-:S02]  /*1ab0*/  FADD.FTZ R31, R28, R31 ;  /* 0x0000001f1c1f7221 */ /* 0x000fc40000010000 */
[C---:B------:R-:W-:Y:S02]  /*1ac0*/  FFMA.FTZ R213, R36.reuse, R26, R213 ;  /* 0x0000001a24d57223 */ /* 0x040fe400000100d5 */
[----:B------:R-:W-:Y:S01]  /*1ad0*/  FADD.FTZ R31, R29, R31 ;  /* 0x0000001f1d1f7221 */ /* 0x000fe20000010000 */
[----:B--2---:R-:W-:Y:S01]  /*1ae0*/  FADD.FTZ R30, R36, R30 ;  /* 0x0000001e241e7221 */ /* 0x004fe20000010000 */
[----:B------:R-:W-:-:S04]  /*1af0*/  FADD.FTZ R36, R33, -UR4 ;  /* 0x8000000421247e21 */ /* 0x000fc80008010000 */
[----:B------:R0:W-:Y:S01]  /*1b00*/  STL [R1+0x60], R30 ;  /* 0x0000601e01007387 */ /* 0x0001e20000100800 */
[----:B------:R-:W-:Y:S01]  /*1b10*/  FMUL.FTZ R32, R69, R141 ;  /* 0x0000008d45207220 */ /* 0x000fe20000410000 */
[----:B0-----:R-:W-:-:S04]  /*1b20*/  FMUL.FTZ R30, R67, R39 ;  /* 0x00000027431e7220 */ /* 0x001fc80000410000 */
[----:B------:R-:W-:Y:S01]  /*1b30*/  FADD.FTZ R33, R30, R31 ;  /* 0x0000001f1e217221 */ /* 0x000fe20000010000 */
[----:B------:R-:W-:-:S04]  /*1b40*/  FMUL.FTZ R31, R68, R140 ;  /* 0x0000008c441f7220 */ /* 0x000fc80000410000 */
[----:B------:R-:W-:Y:S01]  /*1b50*/  FADD.FTZ R33, R31, R33 ;  /* 0x000000211f217221 */ /* 0x000fe20000010000 */
[----:B------:R-:W-:-:S03]  /*1b60*/  FADD.FTZ R148, R34, -UR4 ;  /* 0x8000000422947e21 */ /* 0x000fc60008010000 */
[----:B------:R-:W-:Y:S01]  /*1b70*/  FADD.FTZ R35, R33, R32 ;  /* 0x0000002021237221 */ /* 0x000fe20000010000 */
[----:B------:R-:W-:Y:S01]  /*1b80*/  FMUL.FTZ R33, R70, R142 ;  /* 0x0000008e46217220 */ /* 0x000fe20000410000 */
[----:B------:R-:W-:Y:S01]  /*1b90*/  FFMA.FTZ R152, R24, R25, R152 ;  /* 0x0000001918987223 */ /* 0x000fe20000010098 */
[----:B------:R-:W-:Y:S02]  /*1ba0*/  FMUL.FTZ R34, R36, UR8 ;  /* 0x0000000824227c20 */ /* 0x000fe40008410000 */
[----:B------:R-:W-:Y:S01]  /*1bb0*/  FADD.FTZ R36, R35, R33 ;  /* 0x0000002123247221 */ /* 0x000fe20000010000 */
[----:B------:R-:W-:Y:S01]  /*1bc0*/  FMUL.FTZ R35, R71, R143 ;  /* 0x0000008f47237220 */ /* 0x000fe20000410000 */
[----:B------:R-:W-:Y:S01]  /*1bd0*/  FFMA.FTZ R152, R26, R27, R152 ;  /* 0x0000001b1a987223 */ /* 0x000fe20000010098 */
[----:B------:R-:W-:Y:S02]  /*1be0*/  FMUL.FTZ R148, R148, UR8 ;  /* 0x0000000894947c20 */ /* 0x000fe40008410000 */
[----:B------:R-:W-:Y:S01]  /*1bf0*/  FADD.FTZ R36, R36, R35 ;  /* 0x0000002324247221 */ /* 0x000fe20000010000 */
[----:B------:R-:W-:Y:S01]  /*1c00*/  FFMA.FTZ R152, R34, R28, R152 ;  /* 0x0000001c22987223 */ /* 0x000fe20000010098 */
[----:B------:R-:W-:Y:S01]  /*1c10*/  FADD.FTZ R150, R144, -UR4 ;  /* 0x8000000490967e21 */ /* 0x000fe20008010000 */
[----:B------:R-:W-:-:S02]  /*1c20*/  FMUL.FTZ R149, R149, UR8 ;  /* 0x0000000895957c20 */ /* 0x000fc40008410000 */
[----:B------:R-:W-:Y:S01]  /*1c30*/  FFMA.FTZ R152, R148, R29, R152 ;  /* 0x0000001d94987223 */ /* 0x000fe20000010098 */
[----:B------:R-:W0:Y:S01]  /*1c40*/  SHFL.DOWN PT, R144, R36, 0x10, 0x1f ;  /* 0x0a001f0024907f89 */ /* 0x000e2200000e0000 */
[----:B------:R-:W-:Y:S01]  /*1c50*/  FADD.FTZ R151, R145, -UR4 ;  /* 0x8000000491977e21 */ /* 0x000fe20008010000 */
[----:B------:R-:W-:Y:S01]  /*1c60*/  FMUL.FTZ R150, R150, UR8 ;  /* 0x0000000896967c20 */ /* 0x000fe20008410000 */
[----:B------:R-:W-:Y:S01]  /*1c70*/  FFMA.FTZ R145, R149, R30, R152 ;  /* 0x0000001e95917223 */ /* 0x000fe20000010098 */
[----:B------:R-:W-:Y:S01]  /*1c80*/  FADD.FTZ R146, R146, -UR4 ;  /* 0x8000000492927e21 */ /* 0x000fe20008010000 */
[----:B------:R-:W-:Y:S02]  /*1c90*/  FMUL.FTZ R151, R151, UR8 ;  /* 0x0000000897977c20 */ /* 0x000fe40008410000 */
[----:B------:R-:W-:Y:S01]  /*1ca0*/  FFMA.FTZ R145, R150, R31, R145 ;  /* 0x0000001f96917223 */ /* 0x000fe20000010091 */
[----:B------:R-:W-:Y:S01]  /*1cb0*/  FADD.FTZ R147, R147, -UR4 ;  /* 0x8000000493937e21 */ /* 0x000fe20008010000 */
[----:B------:R-:W-:-:S02]  /*1cc0*/  FMUL.FTZ R152, R146, UR8 ;  /* 0x0000000892987c20 */ /* 0x000fc40008410000 */
        /* <DEDUP_REMOVED lines=24> */
[----:B------:R-:W-:Y:S01]  /*1e50*/  BSSY.RECONVERGENT B0, `(.L_x_14511) ;  /* 0x0000011000007945 */ /* 0x000fe20003800200 */
[C---:B------:R-:W-:Y:S01]  /*1e60*/  FADD.FTZ R222, R193.reuse, R222 ;  /* 0x000000dec1de7221 */ /* 0x040fe20000010000 */
[----:B------:R-:W-:Y:S01]  /*1e70*/  FFMA.FTZ R6, R193, R190, R6 ;  /* 0x000000bec1067223 */ /* 0x000fe20000010006 */
[C---:B------:R-:W-:Y:S01]  /*1e80*/  FADD.FTZ R223, R194.reuse, R223 ;  /* 0x000000dfc2df7221 */ /* 0x040fe20000010000 */
[----:B------:R-:W-:Y:S01]  /*1e90*/  FFMA.FTZ R7, R194, R188, R7 ;  /* 0x000000bcc2077223 */ /* 0x000fe20000010007 */
[C---:B------:R-:W-:Y:S01]  /*1ea0*/  FADD.FTZ R224, R195.reuse, R224 ;  /* 0x000000e0c3e07221 */ /* 0x040fe20000010000 */
[----:B------:R-:W-:Y:S01]  /*1eb0*/  FFMA.FTZ R8, R195, R186, R8 ;  /* 0x000000bac3087223 */ /* 0x000fe20000010008 */
[----:B0-----:R-:W-:-:S02]  /*1ec0*/  FADD.FTZ R145, R145, R36 ;  /* 0x0000002491917221 */ /* 0x001fc40000010000 */
        /* <DEDUP_REMOVED lines=9> */
.L_x_14512:
[----:B------:R-:W-:Y:S05]  /*1f60*/  BSYNC.RECONVERGENT B0 ;  /* 0x0000000000007941 */ /* 0x000fea0003800200 */
.L_x_14511:
[----:B0-----:R-:W2:Y:S04]  /*1f70*/  LDL.LU R144, [R1+0x64] ;  /* 0x0000640001907983 */ /* 0x001ea80000300800 */
[----:B------:R-:W3:Y:S01]  /*1f80*/  LDL.LU R36, [R1+0x6c] ;  /* 0x00006c0001247983 */ /* 0x000ee20000300800 */
[----:B------:R-:W-:-:S03]  /*1f90*/  FFMA.FTZ R214, R37, R34, R214 ;  /* 0x0000002225d67223 */ /* 0x000fc600000100d6 */
[----:B------:R-:W4:Y:S04]  /*1fa0*/  LDL.LU R195, [R1+0x70] ;  /* 0x0000700001c37983 */ /* 0x000f280000300800 */
[----:B------:R-:W4:Y:S04]  /*1fb0*/  LDL.LU R194, [R1+0x74] ;  /* 0x0000740001c27983 */ /* 0x000f280000300800 */
[----:B------:R-:W4:Y:S04]  /*1fc0*/  LDL.LU R193, [R1+0x78] ;  /* 0x0000780001c17983 */ /* 0x000f280000300800 */
[----:B------:R-:W4:Y:S01]  /*1fd0*/  LDL.LU R192, [R1+0x7c] ;  /* 0x00007c0001c07983 */ /* 0x000f220000300800 */
[----:B------:R-:W0:Y:S01]  /*1fe0*/  S2UR UR5, SR_CgaCtaId ;  /* 0x00000000000579c3 */ /* 0x000e220000008800 */
[----:B------:R-:W-:-:S02]  /*1ff0*/  UMOV UR4, 0x400 ;  /* 0x0000040000047882 */ /* 0x000fc40000000000 */
[----:B0-----:R-:W-:-:S04]  /*2000*/  ULEA UR4, UR5, UR4, 0x18 ;  /* 0x0000000405047291 */ /* 0x001fc8000f8ec0ff */
[----:B------:R-:W-:Y:S02]  /*2010*/  UIADD3 UR5, UPT, UPT, UR4, 0x4020, URZ ;  /* 0x0000402004057890 */ /* 0x000fe4000fffe0ff */
[----:B------:R-:W-:Y:S01]  /*2020*/  @!UP2 UIADD3 UR5, UPT, UPT, UR4, 0x4000, URZ ;  /* 0x000040000405a890 */ /* 0x000fe2000fffe0ff */
[----:B------:R-:W-:Y:S01]  /*2030*/  BAR.SYNC.DEFER_BLOCKING 0x0 ;  /* 0x0000000000007b1d */ /* 0x000fe20000010000 */
[----:B--2---:R-:W-:-:S05]  /*2040*/  FADD.FTZ R144, R37, R144 ;  /* 0x0000009025907221 */ /* 0x004fca0000010000 */
[----:B------:R-:W2:Y:S01]  /*2050*/  LDL.LU R37, [R1+0x68] ;  /* 0x0000680001257983 */ /* 0x000ea20000300800 */
[----:B------:R-:W-:Y:S01]  /*2060*/  FFMA.FTZ R215, R38, R148, R215 ;  /* 0x0000009426d77223 */ /* 0x000fe200000100d7 */
[C---:B---3--:R-:W-:Y:S01]  /*2070*/  FADD.FTZ R36, R39.reuse, R36 ;  /* 0x0000002427247221 */ /* 0x048fe20000010000 */
[----:B------:R-:W-:Y:S01]  /*2080*/  FFMA.FTZ R216, R39, R149, R216 ;  /* 0x0000009527d87223 */ /* 0x000fe200000100d8 */
[----:B------:R-:W-:Y:S01]  /*2090*/  STL [R1+0x64], R144 ;  /* 0x0000649001007387 */ /* 0x000fe20000100800 */
[----:B------:R-:W-:Y:S01]  /*20a0*/  UISETP.NE.U32.AND UP1, UPT, UR20, URZ, UPT ;  /* 0x000000ff1400728c */ /* 0x000fe2000bf25070 */
[C---:B----4-:R-:W-:Y:S01]  /*20b0*/  FADD.FTZ R195, R140.reuse, R195 ;  /* 0x000000c38cc37221 */ /* 0x050fe20000010000 */
[----:B------:R-:W-:Y:S01]  /*20c0*/  FFMA.FTZ R217, R140, R150, R217 ;  /* 0x000000968cd97223 */ /* 0x000fe200000100d9 */
[----:B------:R-:W0:Y:S01]  /*20d0*/  LDS.128 R144, [UR5] ;  /* 0x00000005ff907984 */ /* 0x000e220008000c00 */
[----:B------:R-:W-:Y:S01]  /*20e0*/  UIADD3 UR5, UPT, UPT, UR4, 0x4030, URZ ;  /* 0x0000403004057890 */ /* 0x000fe2000fffe0ff */
[C---:B------:R-:W-:Y:S01]  /*20f0*/  FADD.FTZ R194, R141.reuse, R194 ;  /* 0x000000c28dc27221 */ /* 0x040fe20000010000 */
[----:B------:R-:W-:Y:S01]  /*2100*/  @!UP2 UIADD3 UR5, UPT, UPT, UR4, 0x4010, URZ ;  /* 0x000040100405a890 */ /* 0x000fe2000fffe0ff */
[----:B------:R-:W-:Y:S01]  /*2110*/  FFMA.FTZ R218, R141, R151, R218 ;  /* 0x000000978dda7223 */ /* 0x000fe200000100da */
[----:B------:R-:W-:Y:S01]  /*2120*/  UISETP.NE.AND.EX UP1, UPT, UR21, URZ, UPT, UP1 ;  /* 0x000000ff1500728c */ /* 0x000fe2000bf25310 */
[C---:B------:R-:W-:Y:S01]  /*2130*/  FADD.FTZ R193, R142.reuse, R193 ;  /* 0x000000c18ec17221 */ /* 0x040fe20000010000 */
[----:B------:R-:W-:Y:S01]  /*2140*/  FFMA.FTZ R219, R142, R152, R219 ;  /* 0x000000988edb7223 */ /* 0x000fe200000100db */
[C---:B------:R-:W-:Y:S01]  /*2150*/  FFMA.FTZ R220, R143.reuse, R153, R220 ;  /* 0x000000998fdc7223 */ /* 0x040fe200000100dc */
[----:B------:R-:W-:Y:S01]  /*2160*/  FADD.FTZ R192, R143, R192 ;  /* 0x000000c08fc07221 */ /* 0x000fe20000010000 */
[----:B0-----:R-:W-:Y:S01]  /*2170*/  FADD.FTZ R144, RZ, R144 ;  /* 0x00000090ff907221 */ /* 0x001fe20000010000 */
[----:B------:R-:W-:-:S03]  /*2180*/  FADD.FTZ R145, RZ, R145 ;  /* 0x00000091ff917221 */ /* 0x000fc60000010000 */
[----:B------:R-:W-:Y:S01]  /*2190*/  FADD.FTZ R146, R146, R144 ;  /* 0x0000009092927221 */ /* 0x000fe20000010000 */
[----:B------:R-:W-:Y:S01]  /*21a0*/  FADD.FTZ R147, R147, R145 ;  /* 0x0000009193937221 */ /* 0x000fe20000010000 */
[----:B--2---:R-:W-:-:S05]  /*21b0*/  FADD.FTZ R37, R38, R37 ;  /* 0x0000002526257221 */ /* 0x004fca0000010000 */
[----:B------:R-:W-:Y:S04]  /*21c0*/  STL [R1+0x68], R37 ;  /* 0x0000682501007387 */ /* 0x000fe80000100800 */
[----:B------:R-:W-:Y:S04]  /*21d0*/  STL [R1+0x6c], R36 ;  /* 0x00006c2401007387 */ /* 0x000fe80000100800 */
[----:B------:R-:W0:Y:S04]  /*21e0*/  LDS.128 R36, [UR5] ;  /* 0x00000005ff247984 */ /* 0x000e280008000c00 */
[----:B------:R1:W-:Y:S04]  /*21f0*/  STL [R1+0x70], R195 ;  /* 0x000070c301007387 */ /* 0x0003e80000100800 */
[----:B------:R1:W-:Y:S04]  /*2200*/  STL [R1+0x74], R194 ;  /* 0x000074c201007387 */ /* 0x0003e80000100800 */
[----:B------:R1:W-:Y:S04]  /*2210*/  STL [R1+0x78], R193 ;  /* 0x000078c101007387 */ /* 0x0003e80000100800 */
[----:B------:R1:W-:Y:S01]  /*2220*/  STL [R1+0x7c], R192 ;  /* 0x00007cc001007387 */ /* 0x0003e20000100800 */
        /* <DEDUP_REMOVED lines=9> */
[----:B-1----:R-:W-:-:S14]  /*22c0*/  BRA.U UP1, `(.L_x_14513) ;  /* 0x0000002101387547 */ /* 0x002fdc000b800000 */
[----:B------:R-:W-:-:S05]  /*22d0*/  HFMA2 R37, -RZ, RZ, 0, 9.5367431640625e-07 ;  /* 0x00000010ff257431 */ /* 0x000fca00000001ff */
[----:B------:R-:W-:-:S06]  /*22e0*/  IMAD.WIDE.U32 R36, R182, R37, UR26 ;  /* 0x0000001ab6247e25 */ /* 0x000fcc000f8e0025 */
[----:B------:R-:W5:Y:S01]  /*22f0*/  LDG.E.128 R36, desc[UR16][R36.64] ;  /* 0x0000001024247981 */ /* 0x000f62000c1e1d00 */
[----:B------:R-:W-:-:S04]  /*2300*/  ISETP.NE.U32.AND P0, PT, RZ, UR24, PT ;  /* 0x00000018ff007c0c */ /* 0x000fc8000bf05070 */
[----:B------:R-:W-:-:S13]  /*2310*/  ISETP.NE.AND.EX P0, PT, RZ, UR25, PT, P0 ;  /* 0x00000019ff007c0c */ /* 0x000fda000bf05300 */
[----:B------:R-:W-:Y:S05]  /*2320*/  @P0 BRA `(.L_x_14514) ;  /* 0x0000000000740947 */ /* 0x000fea0003800000 */
[----:B------:R-:W-:Y:S02]  /*2330*/  MOV R142, UR4 ;  /* 0x00000004008e7c02 */ /* 0x000fe40008000f00 */
[----:B------:R-:W-:Y:S02]  /*2340*/  MOV R140, UR4 ;  /* 0x00000004008c7c02 */ /* 0x000fe40008000f00 */
[----:B------:R-:W-:Y:S01]  /*2350*/  MOV R141, UR4 ;  /* 0x00000004008d7c02 */ /* 0x000fe20008000f00 */
[----:B------:R-:W-:Y:S02]  /*2360*/  FFMA.FTZ R142, R188, R142, UR5 ;  /* 0x00000005bc8e7e23 */ /* 0x000fe4000801008e */
[----:B------:R-:W-:Y:S02]  /*2370*/  FFMA.FTZ R140, R183, R140, UR5 ;  /* 0x00000005b78c7e23 */ /* 0x000fe4000801008c */
[----:B------:R-:W-:Y:S01]  /*2380*/  FADD.FTZ R185, R185, -R142 ;  /* 0x8000008eb9b97221 */ /* 0x000fe20000010000 */
[----:B------:R-:W-:Y:S01]  /*2390*/  MOV R142, UR4 ;  /* 0x00000004008e7c02 */ /* 0x000fe20008000f00 */
[----:B------:R-:W-:Y:S01]  /*23a0*/  FFMA.FTZ R141, R190, R141, UR5 ;  /* 0x00000005be8d7e23 */ /* 0x000fe2000801008d */
[----:B------:R-:W-:Y:S01]  /*23b0*/  FADD.FTZ R140, R189, -R140 ;  /* 0x8000008cbd8c7221 */ /* 0x000fe20000010000 */
[----:B------:R-:W-:-:S02]  /*23c0*/  FMUL.FTZ R145, R185, UR8 ;  /* 0x00000008b9917c20 */ /* 0x000fc40008410000 */
[----:B------:R-:W-:Y:S01]  /*23d0*/  FFMA.FTZ R142, R186, R142, UR5 ;  /* 0x00000005ba8e7e23 */ /* 0x000fe2000801008e */
[----:B------:R-:W-:Y:S01]  /*23e0*/  FADD.FTZ R141, R187, -R141 ;  /* 0x8000008dbb8d7221 */ /* 0x000fe20000010000 */
[----:B------:R-:W-:Y:S01]  /*23f0*/  FMUL.FTZ R140, R140, UR8 ;  /* 0x000000088c8c7c20 */ /* 0x000fe20008410000 */
[----:B------:R-:W-:Y:S01]  /*2400*/  FMUL.FTZ R145, R145, UR7 ;  /* 0x0000000791917c20 */ /* 0x000fe20008410000 */
[----:B------:R-:W-:Y:S01]  /*2410*/  FADD.FTZ R184, R184, -R142 ;  /* 0x8000008eb8b87221 */ /* 0x000fe20000010000 */
[----:B------:R-:W-:Y:S01]  /*2420*/  FMUL.FTZ R141, R141, UR8 ;  /* 0x000000088d8d7c20 */ /* 0x000fe20008410000 */
[----:B------:R-:W-:Y:S01]  /*2430*/  FMUL.FTZ R147, R140, UR7 ;  /* 0x000000078c937c20 */ /* 0x000fe20008410000 */
[----:B-----5:R-:W-:Y:S01]  /*2440*/  FMUL.FTZ R142, R38, R145 ;  /* 0x00000091268e7220 */ /* 0x020fe20000410000 */
[----:B------:R-:W-:Y:S01]  /*2450*/  FMUL.FTZ R144, R184, UR8 ;  /* 0x00000008b8907c20 */ /* 0x000fe20008410000 */
[----:B------:R-:W-:Y:S01]  /*2460*/  FMUL.FTZ R146, R141, UR7 ;  /* 0x000000078d927c20 */ /* 0x000fe20008410000 */
[-C--:B------:R-:W-:Y:S01]  /*2470*/  FMUL.FTZ R140, R36, R147.reuse ;  /* 0x00000093248c7220 */ /* 0x080fe20000410000 */
[----:B------:R-:W-:Y:S01]  /*2480*/  FMUL.FTZ R36, R100, R147 ;  /* 0x0000009364247220 */ /* 0x000fe20000410000 */
[----:B------:R-:W-:Y:S01]  /*2490*/  FMUL.FTZ R144, R144, UR7 ;  /* 0x0000000790907c20 */ /* 0x000fe20008410000 */
[-C--:B------:R-:W-:Y:S01]  /*24a0*/  FMUL.FTZ R141, R37, R146.reuse ;  /* 0x00000092258d7220 */ /* 0x080fe20000410000 */
[----:B------:R-:W-:Y:S01]  /*24b0*/  FMUL.FTZ R37, R101, R146 ;  /* 0x0000009265257220 */ /* 0x000fe20000410000 */
[----:B------:R-:W-:Y:S01]  /*24c0*/  FMUL.FTZ R38, R102, R145 ;  /* 0x0000009166267220 */ /* 0x000fe20000410000 */
[-C--:B------:R-:W-:Y:S01]  /*24d0*/  FMUL.FTZ R143, R39, R144.reuse ;  /* 0x00000090278f7220 */ /* 0x080fe20000410000 */
[----:B------:R-:W-:Y:S01]  /*24e0*/  FMUL.FTZ R39, R103, R144 ;  /* 0x0000009067277220 */ /* 0x000fe20000410000 */
[----:B------:R-:W-:Y:S06]  /*24f0*/  BRA `(.L_x_14515) ;  /* 0x0000000000707947 */ /* 0x000fec0003800000 */
.L_x_14514:
        /* <DEDUP_REMOVED lines=19> */
[-C--:B-----5:R-:W-:Y:S01]  /*2630*/  FMUL.FTZ R140, R36, R146.reuse ;  /* 0x00000092248c7220 */ /* 0x0a0fe20000410000 */
[----:B------:R-:W-:Y:S01]  /*2640*/  FMUL.FTZ R144, R139, UR7 ;  /* 0x000000078b907c20 */ /* 0x000fe20008410000 */
[----:B------:R-:W-:Y:S01]  /*2650*/  FMUL.FTZ R141, R37, R147 ;  /* 0x00000093258d7220 */ /* 0x000fe20000410000 */
[----:B------:R-:W-:Y:S01]  /*2660*/  FMUL.FTZ R142, R38, R145 ;  /* 0x00000091268e7220 */ /* 0x000fe20000410000 */
[----:B------:R-:W-:Y:S01]  /*2670*/  FMUL.FTZ R36, R100, R146 ;  /* 0x0000009264247220 */ /* 0x000fe20000410000 */
[-C--:B------:R-:W-:Y:S01]  /*2680*/  FMUL.FTZ R143, R39, R144.reuse ;  /* 0x00000090278f7220 */ /* 0x080fe20000410000 */
[----:B------:R-:W-:Y:S01]  /*2690*/  FMUL.FTZ R37, R101, R147 ;  /* 0x0000009365257220 */ /* 0x000fe20000410000 */
[----:B------:R-:W-:Y:S01]  /*26a0*/  FMUL.FTZ R38, R102, R145 ;  /* 0x0000009166267220 */ /* 0x000fe20000410000 */
[----:B------:R-:W-:-:S07]  /*26b0*/  FMUL.FTZ R39, R103, R144 ;  /* 0x0000009067277220 */ /* 0x000fce0000410000 */
.L_x_14515:
        /* <DEDUP_REMOVED lines=37> */
[----:B------:R-:W-:Y:S01]  /*2910*/  FMUL.FTZ R39, R99, R173 ;  /* 0x000000ad63277220 */ /* 0x000fe20000410000 */
[----:B------:R-:W-:Y:S06]  /*2920*/  BRA `(.L_x_14517) ;  /* 0x0000000000707947 */ /* 0x000fec0003800000 */
.L_x_14516:
        /* <DEDUP_REMOVED lines=27> */
[----:B------:R-:W-:-:S07]  /*2ae0*/  FMUL.FTZ R39, R99, R173 ;  /* 0x000000ad63277220 */ /* 0x000fce0000410000 */
.L_x_14517:
[----:B------:R-:W0:Y:S01]  /*2af0*/  @P0 LDC.64 R174, c[0x0][0x478] ;  /* 0x00011e00ffae0b82 */ /* 0x000e220000000a00 */
[----:B------:R-:W-:Y:S01]  /*2b00*/  MOV R173, 0x10 ;  /* 0x0000001000ad7802 */ /* 0x000fe20000000f00 */
[----:B0-----:R-:W-:-:S04]  /*2b10*/  @P0 IMAD.WIDE.U32 R174, R172, 0x10, R174 ;  /* 0x00000010acae0825 */ /* 0x001fc800078e00ae */
[----:B------:R-:W-:Y:S01]  /*2b20*/  IMAD.WIDE.U32 R172, R172, R173, UR28 ;  /* 0x0000001cacac7e25 */ /* 0x000fe2000f8e00ad */
[----:B------:R-:W-:Y:S04]  /*2b30*/  @P0 STG.E.128 desc[UR16][R174.64], R136 ;  /* 0x00000088ae000986 */ /* 0x000fe8000c101d10 */
        /* <DEDUP_REMOVED lines=34> */
.L_x_14518:
[----:B------:R-:W-:-:S05]  /*2d60*/  MOV R172, UR4 ;  /* 0x0000000400ac7c02 */ /* 0x000fca0008000f00 */
[----:B------:R-:W-:-:S04]  /*2d70*/  FFMA.FTZ R172, R171, R172, UR5 ;  /* 0x00000005abac7e23 */ /* 0x000fc800080100ac */
[----:B------:R-:W-:Y:S01]  /*2d80*/  FADD.FTZ R172, R169, -R172 ;  /* 0x800000aca9ac7221 */ /* 0x000fe20000010000 */
[----:B------:R-:W-:-:S03]  /*2d90*/  MOV R169, UR4 ;  /* 0x0000000400a97c02 */ /* 0x000fc60008000f00 */
[----:B------:R-:W-:Y:S02]  /*2da0*/  FMUL.FTZ R171, R172, UR8 ;  /* 0x00000008acab7c20 */ /* 0x000fe40008410000 */
[----:B------:R-:W-:Y:S02]  /*2db0*/  FFMA.FTZ R169, R170, R169, UR5 ;  /* 0x00000005aaa97e23 */ /* 0x000fe400080100a9 */
[----:B------:R-:W-:Y:S02]  /*2dc0*/  FMUL.FTZ R171, R171, UR7 ;  /* 0x00000007abab7c20 */ /* 0x000fe40008410000 */
        /* <DEDUP_REMOVED lines=9> */
[----:B------:R-:W-:Y:S01]  /*2e60*/  FMUL.FTZ R169, R165, UR7 ;  /* 0x00000007a5a97c20 */ /* 0x000fe20008410000 */
[-C--:B-----5:R-:W-:Y:S01]  /*2e70*/  FMUL.FTZ R165, R37, R170.reuse ;  /* 0x000000aa25a57220 */ /* 0x0a0fe20000410000 */
[----:B------:R-:W-:Y:S01]  /*2e80*/  FADD.FTZ R164, R164, -R167 ;  /* 0x800000a7a4a47221 */ /* 0x000fe20000010000 */
[----:B------:R-:W-:Y:S01]  /*2e90*/  FMUL.FTZ R37, R93, R170 ;  /* 0x000000aa5d257220 */ /* 0x000fe20000410000 */
[-C--:B------:R-:W-:Y:S01]  /*2ea0*/  FMUL.FTZ R166, R38, R169.reuse ;  /* 0x000000a926a67220 */ /* 0x080fe20000410000 */
[----:B------:R-:W-:Y:S01]  /*2eb0*/  FMUL.FTZ R38, R94, R169 ;  /* 0x000000a95e267220 */ /* 0x000fe20000410000 */
[----:B------:R-:W-:-:S04]  /*2ec0*/  FMUL.FTZ R164, R164, UR8 ;  /* 0x00000008a4a47c20 */ /* 0x000fc80008410000 */
[----:B------:R-:W-:Y:S01]  /*2ed0*/  FMUL.FTZ R168, R164, UR7 ;  /* 0x00000007a4a87c20 */ /* 0x000fe20008410000 */
[-C--:B------:R-:W-:Y:S01]  /*2ee0*/  FMUL.FTZ R164, R36, R171.reuse ;  /* 0x000000ab24a47220 */ /* 0x080fe20000410000 */
[----:B------:R-:W-:Y:S02]  /*2ef0*/  FMUL.FTZ R36, R92, R171 ;  /* 0x000000ab5c247220 */ /* 0x000fe40000410000 */
[-C--:B------:R-:W-:Y:S01]  /*2f00*/  FMUL.FTZ R167, R39, R168.reuse ;  /* 0x000000a827a77220 */ /* 0x080fe20000410000 */
[----:B------:R-:W-:-:S07]  /*2f10*/  FMUL.FTZ R39, R95, R168 ;  /* 0x000000a85f277220 */ /* 0x000fce0000410000 */
.L_x_14519:
        /* <DEDUP_REMOVED lines=39> */
.L_x_14520:
[----:B------:R-:W-:-:S05]  /*3190*/  MOV R163, UR4 ;  /* 0x0000000400a37c02 */ /* 0x000fca0008000f00 */
[----:B------:R-:W-:Y:S01]  /*31a0*/  FFMA.FTZ R163, R155, R163, UR5 ;  /* 0x000000059ba37e23 */ /* 0x000fe200080100a3 */
[----:B------:R-:W-:-:S03]  /*31b0*/  MOV R155, UR4 ;  /* 0x00000004009b7c02 */ /* 0x000fc60008000f00 */
[----:B------:R-:W-:Y:S02]  /*31c0*/  FADD.FTZ R163, R157, -R163 ;  /* 0x800000a39da37221 */ /* 0x000fe40000010000 */
[----:B------:R-:W-:Y:S01]  /*31d0*/  FFMA.FTZ R155, R156, R155, UR5 ;  /* 0x000000059c9b7e23 */ /* 0x000fe2000801009b */
[----:B------:R-:W-:Y:S01]  /*31e0*/  MOV R156, UR4 ;  /* 0x00000004009c7c02 */ /* 0x000fe20008000f00 */
[----:B------:R-:W-:Y:S02]  /*31f0*/  FMUL.FTZ R163, R163, UR8 ;  /* 0x00000008a3a37c20 */ /* 0x000fe40008410000 */
[----:B------:R-:W-:Y:S02]  /*3200*/  FADD.FTZ R155, R158, -R155 ;  /* 0x8000009b9e9b7221 */ /* 0x000fe40000010000 */
[----:B------:R-:W-:Y:S02]  /*3210*/  FFMA.FTZ R156, R159, R156, UR5 ;  /* 0x000000059f9c7e23 */ /* 0x000fe4000801009c */
[----:B------:R-:W-:-:S02]  /*3220*/  FMUL.FTZ R155, R155, UR8 ;  /* 0x000000089b9b7c20 */ /* 0x000fc40008410000 */
[----:B------:R-:W-:Y:S01]  /*3230*/  FADD.FTZ R161, R161, -R156 ;  /* 0x8000009ca1a17221 */ /* 0x000fe20000010000 */
[----:B------:R-:W-:-:S05]  /*3240*/  MOV R156, UR4 ;  /* 0x00000004009c7c02 */ /* 0x000fca0008000f00 */
[----:B------:R-:W-:Y:S01]  /*3250*/  FFMA.FTZ R156, R160, R156, UR5 ;  /* 0x00000005a09c7e23 */ /* 0x000fe2000801009c */
[----:B------:R-:W-:Y:S01]  /*3260*/  FMUL.FTZ R160, R161, UR8 ;  /* 0x00000008a1a07c20 */ /* 0x000fe20008410000 */
[----:B------:R-:W-:Y:S02]  /*3270*/  FMUL.FTZ R161, R155, UR7 ;  /* 0x000000079ba17c20 */ /* 0x000fe40008410000 */
[----:B------:R-:W-:Y:S01]  /*3280*/  FADD.FTZ R162, R162, -R156 ;  /* 0x8000009ca2a27221 */ /* 0x000fe20000010000 */
[----:B------:R-:W-:Y:S01]  /*3290*/  FMUL.FTZ R160, R160, UR7 ;  /* 0x00000007a0a07c20 */ /* 0x000fe20008410000 */
[-C--:B-----5:R-:W-:Y:S01]  /*32a0*/  FMUL.FTZ R156, R37, R161.reuse ;  /* 0x000000a1259c7220 */ /* 0x0a0fe20000410000 */
[----:B------:R-:W-:Y:S01]  /*32b0*/  FMUL.FTZ R37, R89, R161 ;  /* 0x000000a159257220 */ /* 0x000fe20000410000 */
[----:B------:R-:W-:Y:S01]  /*32c0*/  FMUL.FTZ R159, R162, UR8 ;  /* 0x00000008a29f7c20 */ /* 0x000fe20008410000 */
[----:B------:R-:W-:Y:S01]  /*32d0*/  FMUL.FTZ R162, R163, UR7 ;  /* 0x00000007a3a27c20 */ /* 0x000fe20008410000 */
[-C--:B------:R-:W-:Y:S01]  /*32e0*/  FMUL.FTZ R157, R38, R160.reuse ;  /* 0x000000a0269d7220 */ /* 0x080fe20000410000 */
[----:B------:R-:W-:Y:S01]  /*32f0*/  FMUL.FTZ R38, R90, R160 ;  /* 0x000000a05a267220 */ /* 0x000fe20000410000 */
[----:B------:R-:W-:Y:S01]  /*3300*/  FMUL.FTZ R159, R159, UR7 ;  /* 0x000000079f9f7c20 */ /* 0x000fe20008410000 */
[-C--:B------:R-:W-:Y:S01]  /*3310*/  FMUL.FTZ R155, R36, R162.reuse ;  /* 0x000000a2249b7220 */ /* 0x080fe20000410000 */
[----:B------:R-:W-:-:S02]  /*3320*/  FMUL.FTZ R36, R88, R162 ;  /* 0x000000a258247220 */ /* 0x000fc40000410000 */
[-C--:B------:R-:W-:Y:S01]  /*3330*/  FMUL.FTZ R158, R39, R159.reuse ;  /* 0x0000009f279e7220 */ /* 0x080fe20000410000 */
[----:B------:R-:W-:-:S07]  /*3340*/  FMUL.FTZ R39, R91, R159 ;  /* 0x0000009f5b277220 */ /* 0x000fce0000410000 */
.L_x_14521:
        /* <DEDUP_REMOVED lines=9> */
[----:B------:R-:W-:Y:S05]  /*33e0*/  @!P0 BRA `(.L_x_14522) ;  /* 0x0000000000708947 */ /* 0x000fea0003800000 */
        /* <DEDUP_REMOVED lines=8> */
[-C--:B------:R-:W-:Y:S01]  /*3470*/  FFMA.FTZ R14, R14, R11.reuse, UR5 ;  /* 0x000000050e0e7e23 */ /* 0x080fe2000801000b */
[----:B------:R-:W-:Y:S01]  /*3480*/  FFMA.FTZ R16, R16, R11, UR5 ;  /* 0x0000000510107e23 */ /* 0x000fe2000801000b */
[----:B------:R-:W-:Y:S01]  /*3490*/  FMUL.FTZ R137, R10, UR8 ;  /* 0x000000080a897c20 */ /* 0x000fe20008410000 */
[----:B------:R-:W-:Y:S01]  /*34a0*/  FMUL.FTZ R12, R136, UR7 ;  /* 0x00000007880c7c20 */ /* 0x000fe20008410000 */
[----:B------:R-:W-:Y:S01]  /*34b0*/  FADD.FTZ R14, R15, -R14 ;  /* 0x8000000e0f0e7221 */ /* 0x000fe20000010000 */
[----:B------:R-:W-:Y:S01]  /*34c0*/  FADD.FTZ R16, R17, -R16 ;  /* 0x8000001011107221 */ /* 0x000fe20000010000 */
[----:B------:R-:W-:Y:S01]  /*34d0*/  FMUL.FTZ R13, R137, UR7 ;  /* 0x00000007890d7c20 */ /* 0x000fe20008410000 */
[-C--:B-----5:R-:W-:Y:S01]  /*34e0*/  FMUL.FTZ R36, R36, R12.reuse ;  /* 0x0000000c24247220 */ /* 0x0a0fe20000410000 */
[----:B------:R-:W-:Y:S01]  /*34f0*/  FMUL.FTZ R138, R14, UR8 ;  /* 0x000000080e8a7c20 */ /* 0x000fe20008410000 */
[----:B------:R-:W-:Y:S01]  /*3500*/  FMUL.FTZ R139, R16, UR8 ;  /* 0x00000008108b7c20 */ /* 0x000fe20008410000 */
[-C--:B------:R-:W-:Y:S01]  /*3510*/  FMUL.FTZ R37, R37, R13.reuse ;  /* 0x0000000d25257220 */ /* 0x080fe20000410000 */
[----:B------:R-:W-:Y:S01]  /*3520*/  FMUL.FTZ R12, R84, R12 ;  /* 0x0000000c540c7220 */ /* 0x000fe20000410000 */
[----:B------:R-:W-:Y:S01]  /*3530*/  FMUL.FTZ R14, R138, UR7 ;  /* 0x000000078a0e7c20 */ /* 0x000fe20008410000 */
[----:B------:R-:W-:Y:S01]  /*3540*/  FMUL.FTZ R15, R139, UR7 ;  /* 0x000000078b0f7c20 */ /* 0x000fe20008410000 */
[----:B------:R-:W-:-:S02]  /*3550*/  FMUL.FTZ R13, R85, R13 ;  /* 0x0000000d550d7220 */ /* 0x000fc40000410000 */
[-C--:B------:R-:W-:Y:S01]  /*3560*/  FMUL.FTZ R38, R38, R14.reuse ;  /* 0x0000000e26267220 */ /* 0x080fe20000410000 */
[-C--:B------:R-:W-:Y:S01]  /*3570*/  FMUL.FTZ R39, R39, R15.reuse ;  /* 0x0000000f27277220 */ /* 0x080fe20000410000 */
[----:B------:R-:W-:Y:S01]  /*3580*/  FMUL.FTZ R14, R86, R14 ;  /* 0x0000000e560e7220 */ /* 0x000fe20000410000 */
[----:B------:R-:W-:Y:S01]  /*3590*/  FMUL.FTZ R15, R87, R15 ;  /* 0x0000000f570f7220 */ /* 0x000fe20000410000 */
[----:B------:R-:W-:Y:S06]  /*35a0*/  BRA `(.L_x_14523) ;  /* 0x00000000006c7947 */ /* 0x000fec0003800000 */
.L_x_14522:
        /* <DEDUP_REMOVED lines=26> */
[----:B------:R-:W-:-:S07]  /*3750*/  FMUL.FTZ R15, R87, R15 ;  /* 0x0000000f570f7220 */ /* 0x000fce0000410000 */
.L_x_14523:
[----:B------:R-:W0:Y:S01]  /*3760*/  @P0 LDC.64 R10, c[0x0][0x478] ;  /* 0x00011e00ff0a0b82 */ /* 0x000e220000000a00 */
[----:B------:R-:W-:Y:S01]  /*3770*/  MOV R17, 0x10 ;  /* 0x0000001000117802 */ /* 0x000fe20000000f00 */
[----:B0-----:R-:W-:-:S05]  /*3780*/  @P0 IMAD.WIDE.U32 R10, R4, 0x10, R10 ;  /* 0x00000010040a0825 */ /* 0x001fca00078e000a */
[----:B------:R0:W-:Y:S02]  /*3790*/  @P0 STG.E.128 desc[UR16][R10.64], R136 ;  /* 0x000000880a000986 */ /* 0x0001e4000c101d10 */
[----:B0-----:R-:W-:-:S04]  /*37a0*/  IMAD.WIDE.U32 R10, R4, R17, UR28 ;  /* 0x0000001c040a7e25 */ /* 0x001fc8000f8e0011 */
[----:B------:R-:W-:Y:S01]  /*37b0*/  HFMA2 R4, -RZ, RZ, 0, 9.5367431640625e-07 ;  /* 0x00000010ff047431 */ /* 0x000fe200000001ff */
[----:B------:R0:W-:Y:S04]  /*37c0*/  STG.E.128 desc[UR16][R10.64], R12 ;  /* 0x0000000c0a007986 */ /* 0x0001e8000c101d10 */
[----:B0-----:R-:W-:-:S06]  /*37d0*/  IMAD.WIDE.U32 R12, R3, R4, UR26 ;  /* 0x0000001a030c7e25 */ /* 0x001fcc000f8e0004 */
[----:B------:R-:W5:Y:S01]  /*37e0*/  LDG.E.128 R12, desc[UR16][R12.64] ;  /* 0x000000100c0c7981 */ /* 0x000f62000c1e1d00 */
[----:B------:R-:W-:Y:S05]  /*37f0*/  @!P0 BRA `(.L_x_14524) ;  /* 0x00000000006c8947 */ /* 0x000fea0003800000 */
        /* <DEDUP_REMOVED lines=27> */
.L_x_14524:
[----:B------:R-:W-:-:S05]  /*39b0*/  MOV R11, UR4 ;  /* 0x00000004000b7c02 */ /* 0x000fca0008000f00 */
[-C--:B------:R-:W-:Y:S01]  /*39c0*/  FFMA.FTZ R18, R18, R11.reuse, UR5 ;  /* 0x0000000512127e23 */ /* 0x080fe2000801000b */
[-C--:B------:R-:W-:Y:S01]  /*39d0*/  FFMA.FTZ R20, R20, R11.reuse, UR5 ;  /* 0x0000000514147e23 */ /* 0x080fe2000801000b */
        /* <DEDUP_REMOVED lines=22> */
.L_x_14525:
        /* <DEDUP_REMOVED lines=11> */
[----:B------:R-:W-:Y:S02]  /*3bf0*/  MOV R11, UR4 ;  /* 0x00000004000b7c02 */ /* 0x000fe40008000f00 */
[----:B------:R-:W-:Y:S01]  /*3c00*/  MOV R10, UR4 ;  /* 0x00000004000a7c02 */ /* 0x000fe20008000f00 */
[----:B------:R-:W-:Y:S02]  /*3c10*/  FFMA.FTZ R26, R26, R3, UR5 ;  /* 0x000000051a1a7e23 */ /* 0x000fe40008010003 */
[-C--:B------:R-:W-:Y:S01]  /*3c20*/  FFMA.FTZ R3, R34, R11.reuse, UR5 ;  /* 0x0000000522037e23 */ /* 0x080fe2000801000b */
[----:B------:R-:W-:Y:S01]  /*3c30*/  FFMA.FTZ R148, R148, R11, UR5 ;  /* 0x0000000594947e23 */ /* 0x000fe2000801000b */
        /* <DEDUP_REMOVED lines=22> */
.L_x_14526:
        /* <DEDUP_REMOVED lines=27> */
.L_x_14527:
[----:B------:R-:W0:Y:S01]  /*3f50*/  @P0 LDC.64 R10, c[0x0][0x478] ;  /* 0x00011e00ff0a0b82 */ /* 0x000e220000000a00 */
[----:B------:R-:W-:Y:S01]  /*3f60*/  MOV R3, 0x10 ;  /* 0x0000001000037802 */ /* 0x000fe20000000f00 */
[----:B------:R-:W-:Y:S02]  /*3f70*/  HFMA2 R23, -RZ, RZ, 0, 9.5367431640625e-07 ;  /* 0x00000010ff177431 */ /* 0x000fe400000001ff */
[----:B0-----:R-:W-:-:S04]  /*3f80*/  @P0 IMAD.WIDE.U32 R10, R2, 0x10, R10 ;  /* 0x00000010020a0825 */ /* 0x001fc800078e000a */
[----:B------:R-:W-:Y:S01]  /*3f90*/  IMAD.WIDE.U32 R2, R2, R3, UR28 ;  /* 0x0000001c02027e25 */ /* 0x000fe2000f8e0003 */
[----:B------:R-:W-:Y:S04]  /*3fa0*/  @P0 STG.E.128 desc[UR16][R10.64], R136 ;  /* 0x000000880a000986 */ /* 0x000fe8000c101d10 */
[----:B------:R0:W-:Y:S02]  /*3fb0*/  STG.E.128 desc[UR16][R2.64], R12 ;  /* 0x0000000c02007986 */ /* 0x0001e4000c101d10 */
        /* <DEDUP_REMOVED lines=30> */
.L_x_14528:
        /* <DEDUP_REMOVED lines=26> */
.L_x_14529:
[----:B------:R-:W0:Y:S01]  /*4340*/  @P0 LDC.64 R2, c[0x0][0x478] ;  /* 0x00011e00ff020b82 */ /* 0x000e220000000a00 */
[----:B------:R-:W-:Y:S01]  /*4350*/  MOV R25, 0x10 ;  /* 0x0000001000197802 */ /* 0x000fe20000000f00 */
[----:B0-----:R-:W-:-:S05]  /*4360*/  @P0 IMAD.WIDE.U32 R2, R0, 0x10, R2 ;  /* 0x0000001000020825 */ /* 0x001fca00078e0002 */
[----:B------:R0:W-:Y:S02]  /*4370*/  @P0 STG.E.128 desc[UR16][R2.64], R136 ;  /* 0x0000008802000986 */ /* 0x0001e4000c101d10 */
[----:B0-----:R-:W-:-:S05]  /*4380*/  IMAD.WIDE.U32 R2, R0, R25, UR28 ;  /* 0x0000001c00027e25 */ /* 0x001fca000f8e0019 */
[----:B------:R0:W-:Y:S01]  /*4390*/  STG.E.128 desc[UR16][R2.64], R12 ;  /* 0x0000000c02007986 */ /* 0x0001e2000c101d10 */
[----:B------:R-:W-:Y:S05]  /*43a0*/  BRA `(.L_x_14530) ;  /* 0x00000020003c7947 */ /* 0x000fea0003800000 */
.L_x_14513:
[----:B------:R-:W-:-:S05]  /*43b0*/  HFMA2 R36, -RZ, RZ, 0, 9.5367431640625e-07 ;  /* 0x00000010ff247431 */ /* 0x000fca00000001ff */
[----:B------:R-:W-:-:S06]  /*43c0*/  IMAD.WIDE.U32 R36, R182, R36, UR26 ;  /* 0x0000001ab6247e25 */ /* 0x000fcc000f8e0024 */
[----:B------:R-:W5:Y:S01]  /*43d0*/  LDG.E.128 R36, desc[UR16][R36.64] ;  /* 0x0000001024247981 */ /* 0x000f62000c1e1d00 */
[----:B------:R-:W-:-:S04]  /*43e0*/  UISETP.NE.U32.AND UP1, UPT, UR24, URZ, UPT ;  /* 0x000000ff1800728c */ /* 0x000fc8000bf25070 */
[----:B------:R-:W-:-:S09]  /*43f0*/  UISETP.NE.AND.EX UP1, UPT, UR25, URZ, UPT, UP1 ;  /* 0x000000ff1900728c */ /* 0x000fd2000bf25310 */
[----:B------:R-:W-:Y:S05]  /*4400*/  BRA.U UP1, `(.L_x_14531) ;  /* 0x0000000101747547 */ /* 0x000fea000b800000 */
        /* <DEDUP_REMOVED lines=9> */
[----:B-----5:R-:W-:-:S02]  /*44a0*/  FFMA.FTZ R145, R185, UR8, R106 ;  /* 0x00000008b9917c23 */ /* 0x020fc4000801006a */
[----:B------:R-:W-:Y:S01]  /*44b0*/  FFMA.FTZ R142, R186, R142, UR5 ;  /* 0x00000005ba8e7e23 */ /* 0x000fe2000801008e */
[----:B------:R-:W-:Y:S01]  /*44c0*/  FADD.FTZ R141, R187, -R141 ;  /* 0x8000008dbb8d7221 */ /* 0x000fe20000010000 */
[----:B------:R-:W-:Y:S01]  /*44d0*/  FFMA.FTZ R140, R140, UR8, R104 ;  /* 0x000000088c8c7c23 */ /* 0x000fe20008010068 */
[----:B------:R-:W-:Y:S01]  /*44e0*/  FMUL.FTZ R145, R145, UR7 ;  /* 0x0000000791917c20 */ /* 0x000fe20008410000 */
[----:B------:R-:W-:Y:S01]  /*44f0*/  FADD.FTZ R184, R184, -R142 ;  /* 0x8000008eb8b87221 */ /* 0x000fe20000010000 */
[----:B------:R-:W-:Y:S01]  /*4500*/  FFMA.FTZ R141, R141, UR8, R105 ;  /* 0x000000088d8d7c23 */ /* 0x000fe20008010069 */
[----:B------:R-:W-:Y:S01]  /*4510*/  FMUL.FTZ R147, R140, UR7 ;  /* 0x000000078c937c20 */ /* 0x000fe20008410000 */
[----:B------:R-:W-:Y:S01]  /*4520*/  FMUL.FTZ R142, R38, R145 ;  /* 0x00000091268e7220 */ /* 0x000fe20000410000 */
[----:B------:R-:W-:Y:S01]  /*4530*/  FFMA.FTZ R144, R184, UR8, R107 ;  /* 0x00000008b8907c23 */ /* 0x000fe2000801006b */
        /* <DEDUP_REMOVED lines=10> */
.L_x_14531:
        /* <DEDUP_REMOVED lines=11> */
[----:B-----5:R-:W-:Y:S01]  /*4690*/  FFMA.FTZ R136, R136, UR8, R104 ;  /* 0x0000000888887c23 */ /* 0x020fe20008010068 */
[----:B------:R-:W-:Y:S01]  /*46a0*/  FADD.FTZ R139, R184, -R139 ;  /* 0x8000008bb88b7221 */ /* 0x000fe20000010000 */
[----:B------:R-:W-:Y:S01]  /*46b0*/  FFMA.FTZ R137, R137, UR8, R105 ;  /* 0x0000000889897c23 */ /* 0x000fe20008010069 */
[----:B------:R-:W-:Y:S01]  /*46c0*/  FFMA.FTZ R138, R138, UR8, R106 ;  /* 0x000000088a8a7c23 */ /* 0x000fe2000801006a */
[----:B------:R-:W-:Y:S01]  /*46d0*/  FMUL.FTZ R146, R136, UR7 ;  /* 0x0000000788927c20 */ /* 0x000fe20008410000 */
[----:B------:R-:W-:Y:S01]  /*46e0*/  FFMA.FTZ R139, R139, UR8, R107 ;  /* 0x000000088b8b7c23 */ /* 0x000fe2000801006b */
[----:B------:R-:W-:Y:S01]  /*46f0*/  FMUL.FTZ R147, R137, UR7 ;  /* 0x0000000789937c20 */ /* 0x000fe20008410000 */
[----:B------:R-:W-:Y:S01]  /*4700*/  FMUL.FTZ R145, R138, UR7 ;  /* 0x000000078a917c20 */ /* 0x000fe20008410000 */
[-C--:B------:R-:W-:Y:S01]  /*4710*/  FMUL.FTZ R140, R36, R146.reuse ;  /* 0x00000092248c7220 */ /* 0x080fe20000410000 */
        /* <DEDUP_REMOVED lines=8> */
.L_x_14532:
[----:B------:R-:W-:-:S04]  /*47a0*/  ISETP.NE.U32.AND P0, PT, RZ, UR24, PT ;  /* 0x00000018ff007c0c */ /* 0x000fc8000bf05070 */
[----:B------:R-:W-:-:S13]  /*47b0*/  ISETP.NE.AND.EX P0, PT, RZ, UR25, PT, P0 ;  /* 0x00000019ff007c0c */ /* 0x000fda000bf05300 */
        /* <DEDUP_REMOVED lines=39> */
.L_x_14533:
        /* <DEDUP_REMOVED lines=9> */
[----:B------:R-:W-:-:S02]  /*4ac0*/  FFMA.FTZ R174, R179, UR8, R110 ;  /* 0x00000008b3ae7c23 */ /* 0x000fc4000801006e */
[----:B------:R-:W-:Y:S01]  /*4ad0*/  FFMA.FTZ R146, R178, R146, UR5 ;  /* 0x00000005b2927e23 */ /* 0x000fe20008010092 */
[----:B------:R-:W-:Y:S01]  /*4ae0*/  FADD.FTZ R145, R177, -R145 ;  /* 0x80000091b1917221 */ /* 0x000fe20000010000 */
[----:B------:R-:W-:Y:S01]  /*4af0*/  FFMA.FTZ R144, R144, UR8, R108 ;  /* 0x0000000890907c23 */ /* 0x000fe2000801006c */
[----:B------:R-:W-:Y:S01]  /*4b00*/  FMUL.FTZ R174, R174, UR7 ;  /* 0x00000007aeae7c20 */ /* 0x000fe20008410000 */
[----:B------:R-:W-:Y:S01]  /*4b10*/  FADD.FTZ R180, R180, -R146 ;  /* 0x80000092b4b47221 */ /* 0x000fe20000010000 */
[----:B------:R-:W-:Y:S01]  /*4b20*/  FFMA.FTZ R145, R145, UR8, R109 ;  /* 0x0000000891917c23 */ /* 0x000fe2000801006d */
[----:B------:R-:W-:Y:S01]  /*4b30*/  FMUL.FTZ R176, R144, UR7 ;  /* 0x0000000790b07c20 */ /* 0x000fe20008410000 */
[----:B-----5:R-:W-:Y:S01]  /*4b40*/  FMUL.FTZ R146, R38, R174 ;  /* 0x000000ae26927220 */ /* 0x020fe20000410000 */
        /* <DEDUP_REMOVED lines=10> */
.L_x_14534:
        /* <DEDUP_REMOVED lines=39> */
.L_x_14535:
[----:B------:R-:W-:-:S05]  /*4e60*/  MOV R172, UR4 ;  /* 0x0000000400ac7c02 */ /* 0x000fca0008000f00 */
[----:B------:R-:W-:-:S04]  /*4e70*/  FFMA.FTZ R172, R171, R172, UR5 ;  /* 0x00000005abac7e23 */ /* 0x000fc800080100ac */
[----:B------:R-:W-:Y:S01]  /*4e80*/  FADD.FTZ R172, R169, -R172 ;  /* 0x800000aca9ac7221 */ /* 0x000fe20000010000 */
[----:B------:R-:W-:-:S03]  /*4e90*/  MOV R169, UR4 ;  /* 0x0000000400a97c02 */ /* 0x000fc60008000f00 */
[----:B------:R-:W-:Y:S02]  /*4ea0*/  FFMA.FTZ R171, R172, UR8, R112 ;  /* 0x00000008acab7c23 */ /* 0x000fe40008010070 */
[----:B------:R-:W-:Y:S02]  /*4eb0*/  FFMA.FTZ R169, R170, R169, UR5 ;  /* 0x00000005aaa97e23 */ /* 0x000fe400080100a9 */
[----:B------:R-:W-:Y:S02]  /*4ec0*/  FMUL.FTZ R171, R171, UR7 ;  /* 0x00000007abab7c20 */ /* 0x000fe40008410000 */
        /* <DEDUP_REMOVED lines=9> */
[----:B------:R-:W-:Y:S01]  /*4f60*/  FMUL.FTZ R169, R165, UR7 ;  /* 0x00000007a5a97c20 */ /* 0x000fe20008410000 */
[-C--:B-----5:R-:W-:Y:S01]  /*4f70*/  FMUL.FTZ R165, R37, R170.reuse ;  /* 0x000000aa25a57220 */ /* 0x0a0fe20000410000 */
[----:B------:R-:W-:Y:S01]  /*4f80*/  FADD.FTZ R164, R164, -R167 ;  /* 0x800000a7a4a47221 */ /* 0x000fe20000010000 */
[----:B------:R-:W-:Y:S01]  /*4f90*/  FMUL.FTZ R37, R93, R170 ;  /* 0x000000aa5d257220 */ /* 0x000fe20000410000 */
[-C--:B------:R-:W-:Y:S01]  /*4fa0*/  FMUL.FTZ R166, R38, R169.reuse ;  /* 0x000000a926a67220 */ /* 0x080fe20000410000 */
[----:B------:R-:W-:Y:S01]  /*4fb0*/  FMUL.FTZ R38, R94, R169 ;  /* 0x000000a95e267220 */ /* 0x000fe20000410000 */
[----:B------:R-:W-:-:S04]  /*4fc0*/  FFMA.FTZ R164, R164, UR8, R115 ;  /* 0x00000008a4a47c23 */ /* 0x000fc80008010073 */
[----:B------:R-:W-:Y:S01]  /*4fd0*/  FMUL.FTZ R168, R164, UR7 ;  /* 0x00000007a4a87c20 */ /* 0x000fe20008410000 */
[-C--:B------:R-:W-:Y:S01]  /*4fe0*/  FMUL.FTZ R164, R36, R171.reuse ;  /* 0x000000ab24a47220 */ /* 0x080fe20000410000 */
[----:B------:R-:W-:Y:S02]  /*4ff0*/  FMUL.FTZ R36, R92, R171 ;  /* 0x000000ab5c247220 */ /* 0x000fe40000410000 */
[-C--:B------:R-:W-:Y:S01]  /*5000*/  FMUL.FTZ R167, R39, R168.reuse ;  /* 0x000000a827a77220 */ /* 0x080fe20000410000 */
[----:B------:R-:W-:-:S07]  /*5010*/  FMUL.FTZ R39, R95, R168 ;  /* 0x000000a85f277220 */ /* 0x000fce0000410000 */
.L_x_14536:
        /* <DEDUP_REMOVED lines=39> */
.L_x_14537:
[----:B------:R-:W-:-:S05]  /*5290*/  MOV R163, UR4 ;  /* 0x0000000400a37c02 */ /* 0x000fca0008000f00 */
[----:B------:R-:W-:Y:S01]  /*52a0*/  FFMA.FTZ R163, R155, R163, UR5 ;  /* 0x000000059ba37e23 */ /* 0x000fe200080100a3 */
[----:B------:R-:W-:-:S03]  /*52b0*/  MOV R155, UR4 ;  /* 0x00000004009b7c02 */ /* 0x000fc60008000f00 */
[----:B------:R-:W-:Y:S02]  /*52c0*/  FADD.FTZ R163, R157, -R163 ;  /* 0x800000a39da37221 */ /* 0x000fe40000010000 */
[----:B------:R-:W-:Y:S01]  /*52d0*/  FFMA.FTZ R155, R156, R155, UR5 ;  /* 0x000000059c9b7e23 */ /* 0x000fe2000801009b */
[----:B------:R-:W-:Y:S01]  /*52e0*/  MOV R156, UR4 ;  /* 0x00000004009c7c02 */ /* 0x000fe20008000f00 */
[----:B------:R-:W-:Y:S02]  /*52f0*/  FFMA.FTZ R163, R163, UR8, R116 ;  /* 0x00000008a3a37c23 */ /* 0x000fe40008010074 */
[----:B------:R-:W-:Y:S02]  /*5300*/  FADD.FTZ R155, R158, -R155 ;  /* 0x8000009b9e9b7221 */ /* 0x000fe40000010000 */
[----:B------:R-:W-:Y:S02]  /*5310*/  FFMA.FTZ R156, R159, R156, UR5 ;  /* 0x000000059f9c7e23 */ /* 0x000fe4000801009c */
[----:B------:R-:W-:-:S02]  /*5320*/  FFMA.FTZ R155, R155, UR8, R117 ;  /* 0x000000089b9b7c23 */ /* 0x000fc40008010075 */
[----:B------:R-:W-:Y:S01]  /*5330*/  FADD.FTZ R161, R161, -R156 ;  /* 0x8000009ca1a17221 */ /* 0x000fe20000010000 */
[----:B------:R-:W-:-:S05]  /*5340*/  MOV R156, UR4 ;  /* 0x00000004009c7c02 */ /* 0x000fca0008000f00 */
[----:B------:R-:W-:Y:S01]  /*5350*/  FFMA.FTZ R156, R160, R156, UR5 ;  /* 0x00000005a09c7e23 */ /* 0x000fe2000801009c */
[----:B------:R-:W-:Y:S01]  /*5360*/  FFMA.FTZ R160, R161, UR8, R118 ;  /* 0x00000008a1a07c23 */ /* 0x000fe20008010076 */
[----:B------:R-:W-:Y:S02]  /*5370*/  FMUL.FTZ R161, R155, UR7 ;  /* 0x000000079ba17c20 */ /* 0x000fe40008410000 */
[----:B------:R-:W-:Y:S01]  /*5380*/  FADD.FTZ R162, R162, -R156 ;  /* 0x8000009ca2a27221 */ /* 0x000fe20000010000 */
[----:B------:R-:W-:Y:S01]  /*5390*/  FMUL.FTZ R160, R160, UR7 ;  /* 0x00000007a0a07c20 */ /* 0x000fe20008410000 */
[-C--:B-----5:R-:W-:Y:S01]  /*53a0*/  FMUL.FTZ R156, R37, R161.reuse ;  /* 0x000000a1259c7220 */ /* 0x0a0fe20000410000 */
[----:B------:R-:W-:Y:S01]  /*53b0*/  FMUL.FTZ R37, R89, R161 ;  /* 0x000000a159257220 */ /* 0x000fe20000410000 */
[----:B------:R-:W-:Y:S01]  /*53c0*/  FFMA.FTZ R159, R162, UR8, R119 ;  /* 0x00000008a29f7c23 */ /* 0x000fe20008010077 */
        /* <DEDUP_REMOVED lines=8> */
.L_x_14538:
        /* <DEDUP_REMOVED lines=18> */
[-C--:B------:R-:W-:Y:S01]  /*5570*/  FFMA.FTZ R14, R14, R11.reuse, UR5 ;  /* 0x000000050e0e7e23 */ /* 0x080fe2000801000b */
[----:B------:R-:W-:Y:S01]  /*5580*/  FFMA.FTZ R16, R16, R11, UR5 ;  /* 0x0000000510107e23 */ /* 0x000fe2000801000b */
[----:B------:R-:W-:Y:S01]  /*5590*/  FFMA.FTZ R137, R10, UR8, R121 ;  /* 0x000000080a897c23 */ /* 0x000fe20008010079 */
[----:B------:R-:W-:Y:S01]  /*55a0*/  FMUL.FTZ R12, R136, UR7 ;  /* 0x00000007880c7c20 */ /* 0x000fe20008410000 */
[----:B------:R-:W-:Y:S01]  /*55b0*/  FADD.FTZ R15, R15, -R14 ;  /* 0x8000000e0f0f7221 */ /* 0x000fe20000010000 */
[----:B------:R-:W-:Y:S01]  /*55c0*/  FADD.FTZ R16, R17, -R16 ;  /* 0x8000001011107221 */ /* 0x000fe20000010000 */
[----:B------:R-:W-:Y:S01]  /*55d0*/  FMUL.FTZ R13, R137, UR7 ;  /* 0x00000007890d7c20 */ /* 0x000fe20008410000 */
[-C--:B-----5:R-:W-:Y:S01]  /*55e0*/  FMUL.FTZ R36, R36, R12.reuse ;  /* 0x0000000c24247220 */ /* 0x0a0fe20000410000 */
[----:B------:R-:W-:Y:S01]  /*55f0*/  FFMA.FTZ R138, R15, UR8, R122 ;  /* 0x000000080f8a7c23 */ /* 0x000fe2000801007a */
[----:B------:R-:W-:Y:S01]  /*5600*/  FFMA.FTZ R139, R16, UR8, R123 ;  /* 0x00000008108b7c23 */ /* 0x000fe2000801007b */
        /* <DEDUP_REMOVED lines=10> */
.L_x_14539:
        /* <DEDUP_REMOVED lines=27> */
.L_x_14540:
        /* <DEDUP_REMOVED lines=37> */
.L_x_14541:
        /* <DEDUP_REMOVED lines=25> */
.L_x_14542:
        /* <DEDUP_REMOVED lines=38> */
.L_x_14543:
        /* <DEDUP_REMOVED lines=27> */
.L_x_14544:
        /* <DEDUP_REMOVED lines=37> */
.L_x_14545:
        /* <DEDUP_REMOVED lines=26> */
.L_x_14546:
[----:B------:R-:W0:Y:S01]  /*6440*/  @P0 LDC.64 R2, c[0x0][0x478] ;  /* 0x00011e00ff020b82 */ /* 0x000e220000000a00 */
[----:B------:R-:W-:Y:S01]  /*6450*/  MOV R25, 0x10 ;  /* 0x0000001000197802 */ /* 0x000fe20000000f00 */
[----:B0-----:R-:W-:-:S05]  /*6460*/  @P0 IMAD.WIDE.U32 R2, R0, 0x10, R2 ;  /* 0x0000001000020825 */ /* 0x001fca00078e0002 */
[----:B------:R0:W-:Y:S02]  /*6470*/  @P0 STG.E.128 desc[UR16][R2.64], R136 ;  /* 0x0000008802000986 */ /* 0x0001e4000c101d10 */
[----:B0-----:R-:W-:-:S05]  /*6480*/  IMAD.WIDE.U32 R2, R0, R25, UR28 ;  /* 0x0000001c00027e25 */ /* 0x001fca000f8e0019 */
[----:B------:R1:W-:Y:S02]  /*6490*/  STG.E.128 desc[UR16][R2.64], R12 ;  /* 0x0000000c02007986 */ /* 0x0003e4000c101d10 */
.L_x_14530:
        /* <DEDUP_REMOVED lines=81> */
[----:B0-----:R-:W-:Y:S02]  /*69b0*/  MOV R31, R30 ;  /* 0x0000001e001f7202 */ /* 0x001fe40000000f00 */
        /* <DEDUP_REMOVED lines=82> */
.L_x_14510:
        /* <DEDUP_REMOVED lines=12> */
[----:B------:R-:W-:-:S05]  /*6fa0*/  IMAD.WIDE.U32 R66, R93, 0x10, R66 ;  /* 0x000000105d427825 */ /* 0x000fca00078e0042 */
        /* <DEDUP_REMOVED lines=23> */
.L_x_14548:
        /* <DEDUP_REMOVED lines=14> */
.L_x_15763:


//--------------------- .text._ZN10layer_norm13ln_bwd_kernelINS_13Kernel_traitsIfffffjLj4096ELj1ELj1ELj4ELj16ENS_18Kernel_traits_baseILj4096EfffffjLj128EEEEELb0ELb1ELb1ELb0EEEvNS_9BwdParamsE --------------------------
	.section	.text._ZN10layer_norm13ln_bwd_kernelINS_13Kernel_traitsIfffffjLj4096ELj1ELj1ELj4ELj16ENS_18Kernel_traits_baseILj4096EfffffjLj128EEEEELb0ELb1ELb1ELb0EEEvNS_9BwdParamsE,"ax",@progbits
	.align	128
        .global         _ZN10layer_norm13ln_bwd_kernelINS_13Kernel_traitsIfffffjLj4096ELj1ELj1ELj4ELj16ENS_18Kernel_traits_baseILj4096EfffffjLj128EEEEELb0ELb1ELb1ELb0EEEvNS_9BwdParamsE
        .type           _ZN10layer_norm13ln_bwd_kernelINS_13Kernel_traitsIfffffjLj4096ELj1ELj1ELj4ELj16ENS_18Kernel_traits_baseILj4096EfffffjLj128EEEEELb0ELb1ELb1ELb0EEEvNS_9BwdParamsE,@function
        .size           _ZN10layer_norm13ln_bwd_kernelINS_13Kernel_traitsIfffffjLj4096ELj1ELj1ELj4ELj16ENS_18Kernel_traits_baseILj4096EfffffjLj128EEEEELb0ELb1ELb1ELb0EEEvNS_9BwdParamsE,(.L_x_15764 - _ZN10layer_norm13ln_bwd_kernelINS_13Kernel_traitsIfffffjLj4096ELj1ELj1ELj4ELj16ENS_18Kernel_traits_baseILj4096EfffffjLj128EEEEELb0ELb1ELb1ELb0EEEvNS_9BwdParamsE)
        .other          _ZN10layer_norm13ln_bwd_kernelINS_13Kernel_traitsIfffffjLj4096ELj1ELj1ELj4ELj16ENS_18Kernel_traits_baseILj4096EfffffjLj128EEEEELb0ELb1ELb1ELb0EEEvNS_9BwdParamsE,@"STO_CUDA_ENTRY STV_DEFAULT"
_ZN10layer_norm13ln_bwd_kernelINS_13Kernel_traitsIfffffjLj4096ELj1ELj1ELj4ELj16ENS_18Kernel_traits_baseILj4096EfffffjLj128EEEEELb0ELb1ELb1ELb0EEEvNS_9BwdParamsE:
.text._ZN10layer_norm13ln_bwd_kernelINS_13Kernel_traitsIfffffjLj4096ELj1ELj1ELj4ELj16ENS_18Kernel_traits_baseILj4096EfffffjLj128EEEEELb0ELb1ELb1ELb0EEEvNS_9BwdParamsE:
[----:B------:R-:W0:Y:S01]  /*0000*/  LDC R1, c[0x0][0x37c] ;  /* 0x0000df00ff017b82 */ /* 0x000e220000000800 */
[----:B------:R-:W1:Y:S01]  /*0010*/  LDCU UR4, c[0x0][0x388] ;  /* 0x00007100ff0477ac */ /* 0x000e620008000800 */
[----:B0-----:R-:W-:Y:S01]  /*0020*/  IADD3 R1, PT, PT, R1, -0xa0, RZ ;  /* 0xffffff6001017810 */ /* 0x001fe20007ffe0ff */
[----:B------:R-:W0:Y:S01]  /*0030*/  S2R R6, SR_TID.X ;  /* 0x0000000000067919 */ /* 0x000e220000002100 */
[----:B------:R-:W-:Y:S01]  /*0040*/  LOP3.LUT R7, R7, 0xfffffff7, RZ, 0xc0, !PT ;  /* 0xfffffff707077812 */ /* 0x000fe200078ec0ff */
[----:B------:R-:W2:Y:S01]  /*0050*/  LDCU.64 UR8, c[0x0][0x358] ;  /* 0x00006b00ff0877ac */ /* 0x000ea20008000a00 */
[----:B------:R-:W3:Y:S01]  /*0060*/  LDCU UR5, c[0x0][0x384] ;  /* 0x00007080ff0577ac */ /* 0x000ee20008000800 */
[----:B-1----:R-:W-:-:S04]  /*0070*/  MOV R2, UR4 ;  /* 0x0000000400027c02 */ /* 0x002fc80008000f00 */
[----:B------:R-:W-:Y:S01]  /*0080*/  SHF.R.S32.HI R0, RZ, 0x1f, R2 ;  /* 0x0000001fff007819 */ /* 0x000fe20000011402 */
[----:B------:R1:W-:Y:S03]  /*0090*/  STL [R1+0x8], R2 ;  /* 0x0000080201007387 */ /* 0x0003e60000100800 */
[----:B------:R-:W-:Y:S01]  /*00a0*/  LEA.HI R0, R0, R2, RZ, 0x2 ;  /* 0x0000000200007211 */ /* 0x000fe200078f10ff */
[----:B------:R-:W4:Y:S04]  /*00b0*/  LDL.64 R104, [R1+0x88] ;  /* 0x0000880001687983 */ /* 0x000f280000100a00 */
[----:B------:R-:W4:Y:S01]  /*00c0*/  LDL.64 R106, [R1+0x90] ;  /* 0x00009000016a7983 */ /* 0x000f220000100a00 */
[----:B0-----:R-:W-:-:S03]  /*00d0*/  LOP3.LUT R3, R6, 0x7f, RZ, 0x3c, !PT ;  /* 0x0000007f06037812 */ /* 0x001fc600078e3cff */
[----:B------:R-:W3:Y:S01]  /*00e0*/  LDL.64 R100, [R1+0x78] ;  /* 0x0000780001647983 */ /* 0x000ee20000100a00 */
[----:B-1----:R-:W-:-:S03]  /*00f0*/  LEA.HI.SX32 R2, R0, R3, 0x1e ;  /* 0x0000000300027211 */ /* 0x002fc600078ff2ff */
[----:B------:R-:W3:Y:S01]  /*0100*/  LDL.64 R102, [R1+0x80] ;  /* 0x0000800001667983 */ /* 0x000ee20000100a00 */
[----:B------:R-:W-:Y:S02]  /*0110*/  MOV R3, R6 ;  /* 0x0000000600037202 */ /* 0x000fe40000000f00 */
[C---:B------:R-:W-:Y:S01]  /*0120*/  ISETP.GE.U32.AND P1, PT, R2.reuse, 0x80, PT ;  /* 0x000000800200780c */ /* 0x040fe20003f26070 */
[----:B------:R-:W3:Y:S01]  /*0130*/  LDL.64 R96, [R1+0x68] ;  /* 0x0000680001607983 */ /* 0x000ee20000100a00 */
[C---:B------:R-:W-:Y:S02]  /*0140*/  ISETP.GE.U32.AND P6, PT, R2.reuse, 0x100, PT ;  /* 0x000001000200780c */ /* 0x040fe40003fc6070 */
[C---:B------:R-:W-:Y:S01]  /*0150*/  ISETP.GE.U32.AND P5, PT, R2.reuse, 0x180, PT ;  /* 0x000001800200780c */ /* 0x040fe20003fa6070 */
[----:B------:R-:W3:Y:S01]  /*0160*/  LDL.64 R98, [R1+0x70] ;  /* 0x0000700001627983 */ /* 0x000ee20000100a00 */
[----:B------:R-:W-:-:S03]  /*0170*/  ISETP.GE.U32.AND P4, PT, R2, 0x200, PT ;  /* 0x000002000200780c */ /* 0x000fc60003f86070 */
[----:B------:R-:W3:Y:S04]  /*0180*/  LDL.64 R92, [R1+0x58] ;  /* 0x00005800015c7983 */ /* 0x000ee80000100a00 */
[----:B------:R-:W0:Y:S01]  /*0190*/  @P1 LDC.64 R4, c[0x0][0x3d0] ;  /* 0x0000f400ff041b82 */ /* 0x000e220000000a00 */
[----:B------:R-:W-:Y:S01]  /*01a0*/  @P1 LOP3.LUT R7, R7, 0x8, RZ, 0xfc, !PT ;  /* 0x0000000807071812 */ /* 0x000fe200078efcff */
[----:B------:R-:W3:Y:S03]  /*01b0*/  LDL.64 R94, [R1+0x60] ;  /* 0x00006000015e7983 */ /* 0x000ee60000100a00 */
[----:B------:R-:W-:Y:S01]  /*01c0*/  LOP3.LUT R7, R7, 0xffffffef, RZ, 0xc0, !PT ;  /* 0xffffffef07077812 */ /* 0x000fe200078ec0ff */
[----:B------:R-:W3:Y:S02]  /*01d0*/  LDL.64 R88, [R1+0x48] ;  /* 0x0000480001587983 */ /* 0x000ee40000100a00 */
[----:B------:R-:W1:Y:S01]  /*01e0*/  @P1 LDC.64 R8, c[0x0][0x3e8] ;  /* 0x0000fa00ff081b82 */ /* 0x000e620000000a00 */
[----:B------:R-:W-:Y:S01]  /*01f0*/  @P6 LOP3.LUT R7, R7, 0x10, RZ, 0xfc, !PT ;  /* 0x0000001007076812 */ /* 0x000fe200078efcff */
[----:B------:R-:W3:Y:S03]  /*0200*/  LDL.64 R90, [R1+0x50] ;  /* 0x00005000015a7983 */ /* 0x000ee60000100a00 */
[----:B------:R-:W-:Y:S01]  /*0210*/  LOP3.LUT R7, R7, 0xfffffffb, RZ, 0xc0, !PT ;  /* 0xfffffffb07077812 */ /* 0x000fe200078ec0ff */
[----:B------:R-:W3:Y:S02]  /*0220*/  LDL.64 R84, [R1+0x38] ;  /* 0x0000380001547983 */ /* 0x000ee40000100a00 */
[----:B------:R-:W2:Y:S01]  /*0230*/  @P6 LDC.64 R10, c[0x0][0x3d0] ;  /* 0x0000f400ff0a6b82 */ /* 0x000ea20000000a00 */
[----:B------:R-:W-:Y:S01]  /*0240*/  @P5 LOP3.LUT R7, R7, 0x4, RZ, 0xfc, !PT ;  /* 0x0000000407075812 */ /* 0x000fe200078efcff */
[----:B------:R-:W3:Y:S03]  /*0250*/  LDL.64 R86, [R1+0x40] ;  /* 0x0000400001567983 */ /* 0x000ee60000100a00 */
[----:B------:R-:W-:Y:S01]  /*0260*/  LOP3.LUT R7, R7, 0xfffffffd, RZ, 0xc0, !PT ;  /* 0xfffffffd07077812 */ /* 0x000fe200078ec0ff */
[----:B------:R-:W3:Y:S02]  /*0270*/  LDL.64 R76, [R1+0x18] ;  /* 0x00001800014c7983 */ /* 0x000ee40000100a00 */
[----:B------:R-:W2:Y:S01]  /*0280*/  @P6 LDC.64 R12, c[0x0][0x3e8] ;  /* 0x0000fa00ff0c6b82 */ /* 0x000ea20000000a00 */
[----:B0-----:R-:W-:Y:S01]  /*0290*/  @P1 IMAD.WIDE.U32 R4, R3, 0x10, R4 ;  /* 0x0000001003041825 */ /* 0x001fe200078e0004 */
[----:B------:R-:W-:Y:S01]  /*02a0*/  @P4 LOP3.LUT R7, R7, 0x2, RZ, 0xfc, !PT ;  /* 0x0000000207074812 */ /* 0x000fe200078efcff */
[----:B------:R-:W3:Y:S04]  /*02b0*/  LDL.64 R78, [R1+0x20] ;  /* 0x00002000014e7983 */ /* 0x000ee80000100a00 */
[----:B------:R-:W3:Y:S01]  /*02c0*/  LDL.64 R80, [R1+0x28] ;  /* 0x0000280001507983 */ /* 0x000ee20000100a00 */
[C---:B-1----:R-:W-:Y:S01]  /*02d0*/  @P1 IMAD.WIDE.U32 R8, R3.reuse, 0x10, R8 ;  /* 0x0000001003081825 */ /* 0x042fe200078e0008 */
[----:B------:R-:W-:Y:S01]  /*02e0*/  @P1 LOP3.LUT R3, R3, 0x80, RZ, 0xfc, !PT ;  /* 0x0000008003031812 */ /* 0x000fe200078efcff */
[----:B------:R-:W0:Y:S01]  /*02f0*/  @P5 LDC.64 R18, c[0x0][0x3d0] ;  /* 0x0000f400ff125b82 */ /* 0x000e220000000a00 */
[----:B------:R-:W-:Y:S01]  /*0300*/  P2R R0, PR, RZ, 0x40 ;  /* 0x00000040ff007803 */ /* 0x000fe20000000000 */
[----:B------:R-:W3:Y:S02]  /*0310*/  LDL.64 R82, [R1+0x30] ;  /* 0x0000300001527983 */ /* 0x000ee40000100a00 */
[----:B--2---:R-:W-:Y:S01]  /*0320*/  @P6 IMAD.WIDE.U32 R14, R3, 0x10, R10 ;  /* 0x00000010030e6825 */ /* 0x004fe200078e000a */
[----:B------:R-:W-:-:S03]  /*0330*/  ISETP.GE.U32.AND P0, PT, R2, 0x280, PT ;  /* 0x000002800200780c */ /* 0x000fc60003f06070 */
[----:B------:R-:W1:Y:S01]  /*0340*/  @P5 LDC.64 R52, c[0x0][0x3e8] ;  /* 0x0000fa00ff345b82 */ /* 0x000e620000000a00 */
[C---:B------:R-:W-:Y:S01]  /*0350*/  @P6 IMAD.WIDE.U32 R16, R3.reuse, 0x10, R12 ;  /* 0x0000001003106825 */ /* 0x040fe200078e000c */
[----:B------:R-:W-:-:S06]  /*0360*/  @P6 IADD3 R3, PT, PT, R3, 0x80, RZ ;  /* 0x0000008003036810 */ /* 0x000fcc0007ffe0ff */
[----:B------:R-:W2:Y:S01]  /*0370*/  @P4 LDC.64 R54, c[0x0][0x3d0] ;  /* 0x0000f400ff364b82 */ /* 0x000ea20000000a00 */
[----:B------:R-:W-:Y:S02]  /*0380*/  LOP3.LUT P6, RZ, R7, 0x8, RZ, 0xc0, !PT ;  /* 0x0000000807ff7812 */ /* 0x000fe400078cc0ff */
[----:B------:R-:W-:-:S05]  /*0390*/  ISETP.GE.U32.AND P1, PT, R2, 0x300, PT ;  /* 0x000003000200780c */ /* 0x000fca0003f26070 */
[----:B------:R-:W2:Y:S01]  /*03a0*/  @P4 LDC.64 R56, c[0x0][0x3e8] ;  /* 0x0000fa00ff384b82 */ /* 0x000ea20000000a00 */
[C---:B------:R-:W-:Y:S02]  /*03b0*/  ISETP.GE.U32.AND P2, PT, R2.reuse, 0x380, PT ;  /* 0x000003800200780c */ /* 0x040fe40003f46070 */
[----:B------:R-:W-:-:S05]  /*03c0*/  ISETP.GE.U32.AND P3, PT, R2, 0x400, PT ;  /* 0x000004000200780c */ /* 0x000fca0003f66070 */
[----:B------:R-:W3:Y:S08]  /*03d0*/  @P0 LDC.64 R10, c[0x0][0x3d0] ;  /* 0x0000f400ff0a0b82 */ /* 0x000ef00000000a00 */
[----:B------:R-:W3:Y:S01]  /*03e0*/  @P0 LDC.64 R12, c[0x0][0x3e8] ;  /* 0x0000fa00ff0c0b82 */ /* 0x000ee20000000a00 */
[C---:B0-----:R-:W-:Y:S01]  /*03f0*/  @P5 IMAD.WIDE.U32 R18, R3.reuse, 0x10, R18 ;  /* 0x0000001003125825 */ /* 0x041fe200078e0012 */
[----:B------:R-:W5:Y:S06]  /*0400*/  @P6 LDG.E.128 R20, desc[UR8][R8.64] ;  /* 0x0000000808146981 */ /* 0x000f6c000c1e1d00 */
[----:B------:R-:W0:Y:S01]  /*0410*/  @P1 LDC.64 R62, c[0x0][0x3d0] ;  /* 0x0000f400ff3e1b82 */ /* 0x000e220000000a00 */
[----:B-1----:R-:W-:-:S07]  /*0420*/  @P5 IMAD.WIDE.U32 R52, R3, 0x10, R52 ;  /* 0x0000001003345825 */ /* 0x002fce00078e0034 */
[----:B------:R-:W1:Y:S01]  /*0430*/  @P1 LDC.64 R64, c[0x0][0x3e8] ;  /* 0x0000fa00ff401b82 */ /* 0x000e620000000a00 */
[----:B----4-:R-:W4:Y:S07]  /*0440*/  @P6 LDG.E.128 R104, desc[UR8][R4.64] ;  /* 0x0000000804686981 */ /* 0x010f2e000c1e1d00 */
[----:B------:R-:W1:Y:S01]  /*0450*/  @P2 LDC.64 R66, c[0x0][0x3d0] ;  /* 0x0000f400ff422b82 */ /* 0x000e620000000a00 */
[----:B------:R-:W-:-:S07]  /*0460*/  @P5 IADD3 R3, PT, PT, R3, 0x80, RZ ;  /* 0x0000008003035810 */ /* 0x000fce0007ffe0ff */
[----:B------:R-:W4:Y:S01]  /*0470*/  S2UR UR4, SR_CTAID.X ;  /* 0x00000000000479c3 */ /* 0x000f220000002500 */
[----:B--2---:R-:W-:Y:S01]  /*0480*/  @P4 IMAD.WIDE.U32 R54, R3, 0x10, R54 ;  /* 0x0000001003364825 */ /* 0x004fe200078e0036 */
[----:B------:R-:W-:Y:S01]  /*0490*/  LOP3.LUT R7, R7, 0xfffffffe, RZ, 0xc0, !PT ;  /* 0xfffffffe07077812 */ /* 0x000fe200078ec0ff */
[----:B------:R2:W5:Y:S05]  /*04a0*/  @P5 LDG.E.128 R28, desc[UR8][R52.64] ;  /* 0x00000008341c5981 */ /* 0x00056a000c1e1d00 */
[----:B------:R-:W2:Y:S01]  /*04b0*/  @P2 LDC.64 R68, c[0x0][0x3e8] ;  /* 0x0000fa00ff442b82 */ /* 0x000ea20000000a00 */
[C---:B------:R-:W-:Y:S01]  /*04c0*/  @P4 IMAD.WIDE.U32 R56, R3.reuse, 0x10, R56 ;  /* 0x0000001003384825 */ /* 0x040fe200078e0038 */
[----:B------:R-:W-:Y:S01]  /*04d0*/  @P4 IADD3 R3, PT, PT, R3, 0x80, RZ ;  /* 0x0000008003034810 */ /* 0x000fe20007ffe0ff */
[----:B---3--:R-:W3:Y:S05]  /*04e0*/  @P5 LDG.E.128 R96, desc[UR8][R18.64] ;  /* 0x0000000812605981 */ /* 0x008eea000c1e1d00 */
[----:B------:R-:W2:Y:S01]  /*04f0*/  @P3 LDC.64 R70, c[0x0][0x3d0] ;  /* 0x0000f400ff463b82 */ /* 0x000ea20000000a00 */
[C---:B------:R-:W-:Y:S01]  /*0500*/  @P0 IMAD.WIDE.U32 R58, R3.reuse, 0x10, R10 ;  /* 0x00000010033a0825 */ /* 0x040fe200078e000a */
[----:B------:R2:W3:Y:S03]  /*0510*/  @P4 LDG.E.128 R92, desc[UR8][R54.64] ;  /* 0x00000008365c4981 */ /* 0x0004e6000c1e1d00 */
[C---:B------:R-:W-:Y:S01]  /*0520*/  @P0 IMAD.WIDE.U32 R60, R3.reuse, 0x10, R12 ;  /* 0x00000010033c0825 */ /* 0x040fe200078e000c */
[----:B------:R-:W-:Y:S01]  /*0530*/  @P0 IADD3 R3, PT, PT, R3, 0x80, RZ ;  /* 0x0000008003030810 */ /* 0x000fe20007ffe0ff */
[----:B------:R2:W5:Y:S01]  /*0540*/  @P4 LDG.E.128 R32, desc[UR8][R56.64] ;  /* 0x0000000838204981 */ /* 0x000562000c1e1d00 */
[----:B------:R-:W2:Y:S03]  /*0550*/  @P3 LDC.64 R72, c[0x0][0x3e8] ;  /* 0x0000fa00ff483b82 */ /* 0x000ea60000000a00 */
[C---:B0-----:R-:W-:Y:S01]  /*0560*/  @P1 IMAD.WIDE.U32 R62, R3.reuse, 0x10, R62 ;  /* 0x00000010033e1825 */ /* 0x041fe200078e003e */
[----:B------:R0:W3:Y:S03]  /*0570*/  @P0 LDG.E.128 R88, desc[UR8][R58.64] ;  /* 0x000000083a580981 */ /* 0x0000e6000c1e1d00 */
[C---:B-1----:R-:W-:Y:S01]  /*0580*/  @P1 IMAD.WIDE.U32 R64, R3.reuse, 0x10, R64 ;  /* 0x0000001003401825 */ /* 0x042fe200078e0040 */
[----:B------:R-:W-:Y:S01]  /*0590*/  @P1 IADD3 R3, PT, PT, R3, 0x80, RZ ;  /* 0x0000008003031810 */ /* 0x000fe20007ffe0ff */
[----:B------:R-:W3:Y:S04]  /*05a0*/  @P1 LDG.E.128 R84, desc[UR8][R62.64] ;  /* 0x000000083e541981 */ /* 0x000ee8000c1e1d00 */
[C---:B------:R-:W-:Y:S01]  /*05b0*/  @P2 IMAD.WIDE.U32 R66, R3.reuse, 0x10, R66 ;  /* 0x0000001003422825 */ /* 0x040fe200078e0042 */
[----:B----4-:R1:W-:Y:S04]  /*05c0*/  @P6 STL.64 [R1+0x88], R104 ;  /* 0x0000886801006387 */ /* 0x0103e80000100a00 */
[----:B------:R4:W-:Y:S01]  /*05d0*/  @P6 STL.64 [R1+0x90], R106 ;  /* 0x0000906a01006387 */ /* 0x0009e20000100a00 */
[----:B------:R-:W-:Y:S01]  /*05e0*/  ISETP.NE.AND P6, PT, R0, RZ, PT ;  /* 0x000000ff0000720c */ /* 0x000fe20003fc5270 */
[C---:B--2---:R-:W-:Y:S01]  /*05f0*/  @P2 IMAD.WIDE.U32 R68, R3.reuse, 0x10, R68 ;  /* 0x0000001003442825 */ /* 0x044fe200078e0044 */
[----:B------:R-:W-:Y:S01]  /*0600*/  @P2 IADD3 R3, PT, PT, R3, 0x80, RZ ;  /* 0x0000008003032810 */ /* 0x000fe20007ffe0ff */
[----:B------:R-:W2:Y:S04]  /*0610*/  @P2 LDG.E.128 R80, desc[UR8][R66.64] ;  /* 0x0000000842502981 */ /* 0x000ea8000c1e1d00 */
[----:B------:R-:W-:Y:S01]  /*0620*/  @P3 IMAD.WIDE.U32 R10, R3, 0x10, R70 ;  /* 0x00000010030a3825 */ /* 0x000fe200078e0046 */
[----:B------:R-:W-:Y:S01]  /*0630*/  @P3 LOP3.LUT R7, R7, 0x1, RZ, 0xfc, !PT ;  /* 0x0000000107073812 */ /* 0x000fe200078efcff */
[----:B------:R1:W5:Y:S04]  /*0640*/  @P0 LDG.E.128 R36, desc[UR8][R60.64] ;  /* 0x000000083c240981 */ /* 0x000368000c1e1d00 */
[----:B------:R-:W3:Y:S04]  /*0650*/  @P6 LDG.E.128 R100, desc[UR8][R14.64] ;  /* 0x000000080e646981 */ /* 0x000ee8000c1e1d00 */
[----:B------:R-:W2:Y:S04]  /*0660*/  @P3 LDG.E.128 R76, desc[UR8][R10.64] ;  /* 0x000000080a4c3981 */ /* 0x000ea8000c1e1d00 */
[----:B------:R-:W5:Y:S01]  /*0670*/  @P6 LDG.E.128 R24, desc[UR8][R16.64] ;  /* 0x0000000810186981 */ /* 0x000f62000c1e1d00 */
[----:B------:R-:W-:Y:S01]  /*0680*/  @P3 IMAD.WIDE.U32 R12, R3, 0x10, R72 ;  /* 0x00000010030c3825 */ /* 0x000fe200078e0048 */
[----:B------:R-:W-:-:S02]  /*0690*/  MOV R3, UR4 ;  /* 0x0000000400037c02 */ /* 0x000fc40008000f00 */
[----:B------:R-:W-:Y:S01]  /*06a0*/  CS2R R52, SRZ ;  /* 0x0000000000347805 */ /* 0x000fe2000001ff00 */
[----:B------:R4:W5:Y:S04]  /*06b0*/  @P1 LDG.E.128 R40, desc[UR8][R64.64] ;  /* 0x0000000840281981 */ /* 0x000968000c1e1d00 */
[----:B------:R-:W5:Y:S01]  /*06c0*/  @P3 LDG.E.128 R48, desc[UR8][R12.64] ;  /* 0x000000080c303981 */ /* 0x000f62000c1e1d00 */
[----:B------:R-:W-:Y:S02]  /*06d0*/  CS2R R54, SRZ ;  /* 0x0000000000367805 */ /* 0x000fe4000001ff00 */
[----:B------:R-:W-:Y:S02]  /*06e0*/  CS2R R56, SRZ ;  /* 0x0000000000387805 */ /* 0x000fe4000001ff00 */
[----:B0-----:R-:W-:Y:S01]  /*06f0*/  CS2R R58, SRZ ;  /* 0x00000000003a7805 */ /* 0x001fe2000001ff00 */
[----:B------:R0:W5:Y:S01]  /*0700*/  @P2 LDG.E.128 R44, desc[UR8][R68.64] ;  /* 0x00000008442c2981 */ /* 0x000162000c1e1d00 */
[----:B-1----:R-:W-:-:S02]  /*0710*/  CS2R R60, SRZ ;  /* 0x00000000003c7805 */ /* 0x002fc4000001ff00 */
[----:B------:R-:W-:Y:S02]  /*0720*/  CS2R R62, SRZ ;  /* 0x00000000003e7805 */ /* 0x000fe4000001ff00 */
[----:B----4-:R-:W-:Y:S02]  /*0730*/  CS2R R64, SRZ ;  /* 0x0000000000407805 */ /* 0x010fe4000001ff00 */
        /* <DEDUP_REMOVED lines=29> */
[----:B---3--:R-:W-:Y:S04]  /*0910*/  @P6 STL.64 [R1+0x78], R100 ;  /* 0x0000786401006387 */ /* 0x008fe80000100a00 */
[----:B------:R-:W-:Y:S04]  /*0920*/  @P6 STL.64 [R1+0x80], R102 ;  /* 0x0000806601006387 */ /* 0x000fe80000100a00 */
        /* <DEDUP_REMOVED lines=8> */
[----:B--2---:R0:W-:Y:S04]  /*09b0*/  @P3 STL.64 [R1+0x18], R76 ;  /* 0x0000184c01003387 */ /* 0x0041e80000100a00 */
[----:B------:R1:W-:Y:S04]  /*09c0*/  @P3 STL.64 [R1+0x20], R78 ;  /* 0x0000204e01003387 */ /* 0x0003e80000100a00 */
[----:B------:R2:W-:Y:S04]  /*09d0*/  @P2 STL.64 [R1+0x28], R80 ;  /* 0x0000285001002387 */ /* 0x0005e80000100a00 */
[----:B------:R2:W-:Y:S01]  /*09e0*/  @P2 STL.64 [R1+0x30], R82 ;  /* 0x0000305201002387 */ /* 0x0005e20000100a00 */
[----:B------:R-:W-:-:S02]  /*09f0*/  ISETP.GE.AND P3, PT, R3, UR5, PT ;  /* 0x0000000503007c0c */ /* 0x000fc4000bf66270 */
[----:B0-----:R-:W-:Y:S02]  /*0a00*/  CS2R R76, SRZ ;  /* 0x00000000004c7805 */ /* 0x001fe4000001ff00 */
[----:B------:R-:W-:Y:S02]  /*0a10*/  CS2R R84, SRZ ;  /* 0x0000000000547805 */ /* 0x000fe4000001ff00 */
[----:B-1----:R-:W-:Y:S02]  /*0a20*/  CS2R R78, SRZ ;  /* 0x00000000004e7805 */ /* 0x002fe4000001ff00 */
        /* <DEDUP_REMOVED lines=9> */
[----:B--2---:R-:W-:Y:S06]  /*0ac0*/  @P3 BRA `(.L_x_14549) ;  /* 0x0000008000343947 */ /* 0x004fec0003800000 */
        /* <DEDUP_REMOVED lines=54> */
.L_x_14673:
[----:B0-----:R-:W0:Y:S08]  /*0e30*/  LDC.64 R194, c[0x0][0x3f0] ;  /* 0x0000fc00ffc27b82 */ /* 0x001e300000000a00 */
[----:B------:R-:W1:Y:S08]  /*0e40*/  LDC.64 R4, c[0x0][0x3f8] ;  /* 0x0000fe00ff047b82 */ /* 0x000e700000000a00 */
[----:B--234-:R-:W2:Y:S01]  /*0e50*/  LDC.64 R192, c[0x0][0x3c8] ;  /* 0x0000f200ffc07b82 */ /* 0x01cea20000000a00 */
[----:B0-----:R-:W-:-:S05]  /*0e60*/  IMAD.WIDE R194, R3, 0x4, R194 ;  /* 0x0000000403c27825 */ /* 0x001fca00078e02c2 */
[----:B------:R-:W3:Y:S01]  /*0e70*/  LDG.E R6, desc[UR8][R194.64] ;  /* 0x00000008c2067981 */ /* 0x000ee2000c1e1900 */
[----:B-1----:R-:W-:-:S06]  /*0e80*/  IMAD.WIDE R4, R3, 0x4, R4 ;  /* 0x0000000403047825 */ /* 0x002fcc00078e0204 */
[----:B------:R-:W4:Y:S01]  /*0e90*/  LDG.E R4, desc[UR8][R4.64] ;  /* 0x0000000804047981 */ /* 0x000f22000c1e1900 */
[----:B--2---:R-:W-:-:S05]  /*0ea0*/  IMAD.WIDE R192, R3, 0x4, R192 ;  /* 0x0000000403c07825 */ /* 0x004fca00078e02c0 */
[----:B-----5:R0:W5:Y:S01]  /*0eb0*/  LDG.E R5, desc[UR8][R192.64] ;  /* 0x00000008c0057981 */ /* 0x020162000c1e1900 */
[----:B------:R-:W-:Y:S01]  /*0ec0*/  BSSY.RECONVERGENT B0, `(.L_x_14550) ;  /* 0x00001e0000007945 */ /* 0x000fe20003800200 */
[----:B------:R-:W-:Y:S01]  /*0ed0*/  HFMA2 R204, -RZ, RZ, 0, 0 ;  /* 0x00000000ffcc7431 */ /* 0x000fe200000001ff */
[----:B------:R-:W-:Y:S01]  /*0ee0*/  MOV R203, RZ ;  /* 0x000000ff00cb7202 */ /* 0x000fe20000000f00 */
[----:B---3--:R0:W-:Y:S01]  /*0ef0*/  STL [R1+0x10], R6 ;  /* 0x0000100601007387 */ /* 0x0081e20000100800 */
[----:B----4-:R-:W-:-:S13]  /*0f00*/  ISETP.GE.AND P3, PT, R4, 0x1, PT ;  /* 0x000000010400780c */ /* 0x010fda0003f66270 */
[----:B0-----:R-:W-:Y:S05]  /*0f10*/  @!P3 BRA `(.L_x_14551) ;  /* 0x0000001800a0b947 */ /* 0x001fea0003800000 */
[----:B------:R-:W0:Y:S08]  /*0f20*/  LDC.64 R192, c[0x0][0x3c0] ;  /* 0x0000f000ffc07b82 */ /* 0x000e300000000a00 */
[----:B------:R-:W1:Y:S01]  /*0f30*/  LDC R194, c[0x0][0x388] ;  /* 0x0000e200ffc27b82 */ /* 0x000e620000000800 */
[----:B0-----:R-:W-:-:S05]  /*0f40*/  IMAD.WIDE R192, R3, 0x4, R192 ;  /* 0x0000000403c07825 */ /* 0x001fca00078e02c0 */
[----:B------:R0:W2:Y:S01]  /*0f50*/  LDG.E R6, desc[UR8][R192.64] ;  /* 0x00000008c0067981 */ /* 0x0000a2000c1e1900 */
[C---:B------:R-:W-:Y:S01]  /*0f60*/  ISETP.GE.U32.AND P0, PT, R2.reuse, 0x80, PT ;  /* 0x000000800200780c */ /* 0x040fe20003f06070 */
[----:B------:R-:W-:Y:S01]  /*0f70*/  BSSY.RECONVERGENT B1, `(.L_x_14552) ;  /* 0x0000046000017945 */ /* 0x000fe20003800200 */
[----:B------:R-:W-:Y:S01]  /*0f80*/  ISETP.NE.AND P6, PT, RZ, UR10, PT ;  /* 0x0000000aff007c0c */ /* 0x000fe2000bfc5270 */
[----:B------:R-:W3:Y:S01]  /*0f90*/  S2R R196, SR_TID.X ;  /* 0x0000000000c47919 */ /* 0x000ee20000002100 */
[C---:B------:R-:W-:Y:S02]  /*0fa0*/  ISETP.GE.U32.AND P1, PT, R2.reuse, 0x100, PT ;  /* 0x000001000200780c */ /* 0x040fe40003f26070 */
[C---:B------:R-:W-:Y:S01]  /*0fb0*/  ISETP.GE.U32.AND P2, PT, R2.reuse, 0x180, PT ;  /* 0x000001800200780c */ /* 0x040fe20003f46070 */
[----:B-1----:R1:W-:Y:S01]  /*0fc0*/  STL [R1+0x8], R194 ;  /* 0x000008c201007387 */ /* 0x0023e20000100800 */
[----:B------:R-:W-:Y:S01]  /*0fd0*/  ISETP.GE.U32.AND P4, PT, R2, 0x200, PT ;  /* 0x000002000200780c */ /* 0x000fe20003f86070 */
[----:B0-----:R-:W-:Y:S01]  /*0fe0*/  IMAD R193, R3, R194, RZ ;  /* 0x000000c203c17224 */ /* 0x001fe200078e02ff */
[----:B------:R-:W-:-:S02]  /*0ff0*/  IADD3 R192, PT, PT, R4, -0x1, RZ ;  /* 0xffffffff04c07810 */ /* 0x000fc40007ffe0ff */
[----:B------:R-:W-:Y:S02]  /*1000*/  ISETP.GE.U32.AND P5, PT, R2, 0x280, PT ;  /* 0x000002800200780c */ /* 0x000fe40003fa6070 */
[----:B------:R-:W-:Y:S01]  /*1010*/  MOV R204, RZ ;  /* 0x000000ff00cc7202 */ /* 0x000fe20000000f00 */
[----:B------:R-:W-:Y:S01]  /*1020*/  IMAD R192, R192, R194, RZ ;  /* 0x000000c2c0c07224 */ /* 0x000fe200078e02ff */
[----:B------:R-:W-:Y:S02]  /*1030*/  MOV R203, RZ ;  /* 0x000000ff00cb7202 */ /* 0x000fe40000000f00 */
[----:B-1----:R-:W-:-:S04]  /*1040*/  SHF.R.S32.HI R194, RZ, 0x1f, R193 ;  /* 0x0000001fffc27819 */ /* 0x002fc800000114c1 */
[----:B------:R-:W-:Y:S02]  /*1050*/  LEA.HI R193, R194, R193, RZ, 0x2 ;  /* 0x000000c1c2c17211 */ /* 0x000fe400078f10ff */
[----:B------:R-:W-:-:S04]  /*1060*/  SHF.R.S32.HI R194, RZ, 0x1f, R192 ;  /* 0x0000001fffc27819 */ /* 0x000fc800000114c0 */
[----:B------:R-:W-:Y:S02]  /*1070*/  LEA.HI R192, R194, R192, RZ, 0x2 ;  /* 0x000000c0c2c07211 */ /* 0x000fe400078f10ff */
[-C--:B---3--:R-:W-:Y:S02]  /*1080*/  LEA.HI.SX32 R195, R193, R196.reuse, 0x1e ;  /* 0x000000c4c1c37211 */ /* 0x088fe400078ff2ff */
[----:B------:R-:W-:Y:S02]  /*1090*/  LEA.HI.SX32 R202, R192, R196, 0x1e ;  /* 0x000000c4c0ca7211 */ /* 0x000fe400078ff2ff */
[----:B------:R-:W-:Y:S01]  /*10a0*/  MOV R201, R195 ;  /* 0x000000c300c97202 */ /* 0x000fe20000000f00 */
[----:B------:R0:W-:Y:S01]  /*10b0*/  STL [R1+0xc], R195 ;  /* 0x00000cc301007387 */ /* 0x0001e20000100800 */
[----:B--2---:R-:W-:Y:S02]  /*10c0*/  FSEL R6, R6, RZ, !P6 ;  /* 0x000000ff06067208 */ /* 0x004fe40007000000 */
[----:B------:R-:W-:Y:S01]  /*10d0*/  ISETP.GE.U32.AND P6, PT, R2, 0x300, PT ;  /* 0x000003000200780c */ /* 0x000fe20003fc6070 */
[----:B0-----:R-:W-:-:S12]  /*10e0*/  @!P0 BRA `(.L_x_14553) ;  /* 0x0000000000b88947 */ /* 0x001fd80003800000 */
        /* <DEDUP_REMOVED lines=8> */
[----:B-1----:R-:W-:-:S06]  /*1170*/  IMAD.WIDE.U32 R194, R202, 0x10, R194 ;  /* 0x00000010cac27825 */ /* 0x002fcc00078e00c2 */
[----:B------:R-:W3:Y:S01]  /*1180*/  LDG.E.128 R192, desc[UR8][R194.64] ;  /* 0x00000008c2c07981 */ /* 0x000ee2000c1e1d00 */
[----:B------:R-:W-:-:S04]  /*1190*/  ISETP.NE.U32.AND P0, PT, RZ, UR12, PT ;  /* 0x0000000cff007c0c */ /* 0x000fc8000bf05070 */
[----:B------:R-:W-:-:S13]  /*11a0*/  ISETP.NE.AND.EX P0, PT, RZ, UR13, PT, P0 ;  /* 0x0000000dff007c0c */ /* 0x000fda000bf05300 */
[----:B------:R-:W0:Y:S01]  /*11b0*/  @P0 LDC.64 R204, c[0x0][0x438] ;  /* 0x00010e00ffcc0b82 */ /* 0x000e220000000a00 */
[----:B------:R-:W-:Y:S01]  /*11c0*/  IADD3 R202, PT, PT, R202, 0x80, RZ ;  /* 0x00000080caca7810 */ /* 0x000fe20007ffe0ff */
[----:B0-----:R-:W-:-:S05]  /*11d0*/  @P0 IMAD.WIDE.U32 R204, R201, 0x10, R204 ;  /* 0x00000010c9cc0825 */ /* 0x001fca00078e00cc */
[----:B------:R0:W5:Y:S01]  /*11e0*/  @P0 LDG.E.128 R144, desc[UR8][R204.64] ;  /* 0x00000008cc900981 */ /* 0x000162000c1e1d00 */
[----:B------:R-:W-:Y:S01]  /*11f0*/  IADD3 R201, PT, PT, R201, 0x80, RZ ;  /* 0x00000080c9c97810 */ /* 0x000fe20007ffe0ff */
[C---:B--2---:R-:W-:Y:S01]  /*1200*/  FADD.FTZ R0, -R6.reuse, R196 ;  /* 0x000000c406007221 */ /* 0x044fe20000010100 */
[----:B------:R-:W-:Y:S01]  /*1210*/  FADD.FTZ R197, -R6, R197 ;  /* 0x000000c506c57221 */ /* 0x000fe20000010100 */
[----:B---3--:R-:W-:Y:S02]  /*1220*/  FMUL.FTZ R196, R203, R195 ;  /* 0x000000c3cbc47220 */ /* 0x008fe40000410000 */
[C---:B-----5:R-:W-:Y:S01]  /*1230*/  FMUL.FTZ R0, R5.reuse, R0 ;  /* 0x0000000005007220 */ /* 0x060fe20000410000 */
[----:B0-----:R-:W-:Y:S02]  /*1240*/  FMUL.FTZ R205, R5, R197 ;  /* 0x000000c505cd7220 */ /* 0x001fe40000410000 */
[----:B------:R0:W-:Y:S01]  /*1250*/  STL [R1+0x4], R196 ;  /* 0x000004c401007387 */ /* 0x0001e20000100800 */
[----:B------:R-:W-:Y:S01]  /*1260*/  FMUL.FTZ R215, R231, R192 ;  /* 0x000000c0e7d77220 */ /* 0x000fe20000410000 */
[----:B------:R-:W-:Y:S01]  /*1270*/  FADD.FTZ R84, R84, R192 ;  /* 0x000000c054547221 */ /* 0x000fe20000010000 */
[----:B------:R-:W-:Y:S01]  /*1280*/  FFMA.FTZ R52, R192, R0, R52 ;  /* 0x00000000c0347223 */ /* 0x000fe20000010034 */
[----:B------:R-:W-:Y:S01]  /*1290*/  FADD.FTZ R85, R85, R193 ;  /* 0x000000c155557221 */ /* 0x000fe20000010000 */
[----:B------:R-:W-:Y:S01]  /*12a0*/  FFMA.FTZ R53, R193, R205, R53 ;  /* 0x000000cdc1357223 */ /* 0x000fe20000010035 */
[----:B----4-:R-:W-:Y:S01]  /*12b0*/  FMUL.FTZ R231, R223, R193 ;  /* 0x000000c1dfe77220 */ /* 0x010fe20000410000 */
[----:B------:R-:W-:Y:S01]  /*12c0*/  FADD.FTZ R13, -R6, R198 ;  /* 0x000000c6060d7221 */ /* 0x000fe20000010100 */
[----:B------:R-:W-:Y:S01]  /*12d0*/  FADD.FTZ R193, RZ, R215 ;  /* 0x000000d7ffc17221 */ /* 0x000fe20000010000 */
[----:B------:R-:W-:Y:S01]  /*12e0*/  FFMA.FTZ R192, R0, R215, RZ ;  /* 0x000000d700c07223 */ /* 0x000fe200000100ff */
[----:B------:R-:W-:Y:S01]  /*12f0*/  FADD.FTZ R199, -R6, R199 ;  /* 0x000000c706c77221 */ /* 0x000fe20000010100 */
        /* <DEDUP_REMOVED lines=13> */
.L_x_14553:
[----:B------:R-:W-:Y:S05]  /*13d0*/  BSYNC.RECONVERGENT B1 ;  /* 0x0000000000017941 */ /* 0x000fea0003800200 */
.L_x_14552:
[----:B------:R-:W-:Y:S01]  /*13e0*/  BSSY.RECONVERGENT B1, `(.L_x_14554) ;  /* 0x0000033000017945 */ /* 0x000fe20003800200 */
[----:B------:R-:W-:-:S03]  /*13f0*/  ISETP.GE.U32.AND P0, PT, R2, 0x380, PT ;  /* 0x000003800200780c */ /* 0x000fc60003f06070 */
[----:B------:R-:W-:Y:S10]  /*1400*/  @!P1 BRA `(.L_x_14555) ;  /* 0x0000000000c09947 */ /* 0x000ff40003800000 */
[----:B------:R-:W0:Y:S01]  /*1410*/  LDC.64 R192, c[0x0][0x3a8] ;  /* 0x0000ea00ffc07b82 */ /* 0x000e220000000a00 */
[----:B------:R1:W-:Y:S01]  /*1420*/  STL.64 [R1+0x98], R2 ;  /* 0x0000980201007387 */ /* 0x0003e20000100a00 */
[----:B------:R-:W-:-:S03]  /*1430*/  ISETP.NE.U32.AND P1, PT, RZ, UR12, PT ;  /* 0x0000000cff007c0c */ /* 0x000fc6000bf25070 */
[----:B------:R-:W2:Y:S03]  /*1440*/  LDL R230, [R1+0x78] ;  /* 0x0000780001e67983 */ /* 0x000ea60000100800 */
[----:B------:R-:W3:Y:S01]  /*1450*/  LDC.64 R196, c[0x0][0x428] ;  /* 0x00010a00ffc47b82 */ /* 0x000ee20000000a00 */
[----:B0-----:R-:W-:Y:S01]  /*1460*/  IMAD.WIDE.U32 R192, R201, 0x10, R192 ;  /* 0x00000010c9c07825 */ /* 0x001fe200078e00c0 */
[----:B------:R-:W4:Y:S01]  /*1470*/  LDL R244, [R1+0x7c] ;  /* 0x00007c0001f47983 */ /* 0x000f220000100800 */
[----:B------:R-:W-:-:S04]  /*1480*/  ISETP.NE.AND.EX P1, PT, RZ, UR13, PT, P1 ;  /* 0x0000000dff007c0c */ /* 0x000fc8000bf25310 */
[----:B------:R-:W2:Y:S01]  /*1490*/  LDG.E.128 R192, desc[UR8][R192.64] ;  /* 0x00000008c0c07981 */ /* 0x000ea2000c1e1d00 */
[----:B---3--:R-:W-:-:S06]  /*14a0*/  IMAD.WIDE.U32 R196, R202, 0x10, R196 ;  /* 0x00000010cac47825 */ /* 0x008fcc00078e00c4 */
[----:B------:R-:W3:Y:S02]  /*14b0*/  LDG.E.128 R196, desc[UR8][R196.64] ;  /* 0x00000008c4c47981 */ /* 0x000ee4000c1e1d00 */
[----:B-1----:R-:W0:Y:S02]  /*14c0*/  @P1 LDC.64 R2, c[0x0][0x438] ;  /* 0x00010e00ff021b82 */ /* 0x002e240000000a00 */
[----:B0-----:R-:W-:-:S05]  /*14d0*/  @P1 IMAD.WIDE.U32 R2, R201, 0x10, R2 ;  /* 0x00000010c9021825 */ /* 0x001fca00078e0002 */
[----:B------:R0:W5:Y:S04]  /*14e0*/  @P1 LDG.E.128 R148, desc[UR8][R2.64] ;  /* 0x0000000802941981 */ /* 0x000168000c1e1d00 */
[----:B------:R0:W5:Y:S04]  /*14f0*/  LDL.LU.64 R2, [R1+0x98] ;  /* 0x0000980001027983 */ /* 0x0001680000300a00 */
[----:B------:R-:W4:Y:S01]  /*1500*/  LDL R222, [R1+0x80] ;  /* 0x0000800001de7983 */ /* 0x000f220000100800 */
[----:B--2---:R-:W-:-:S03]  /*1510*/  FADD.FTZ R19, -R6, R194 ;  /* 0x000000c206137221 */ /* 0x004fc60000010100 */
[----:B------:R-:W2:Y:S01]  /*1520*/  LDL R194, [R1+0x84] ;  /* 0x0000840001c27983 */ /* 0x000ea20000100800 */
[C---:B------:R-:W-:Y:S01]  /*1530*/  FADD.FTZ R192, -R6.reuse, R192 ;  /* 0x000000c006c07221 */ /* 0x040fe20000010100 */
[----:B------:R-:W-:-:S03]  /*1540*/  FADD.FTZ R193, -R6, R193 ;  /* 0x000000c106c17221 */ /* 0x000fc60000010100 */
[C---:B-----5:R-:W-:Y:S01]  /*1550*/  FMUL.FTZ R211, R5.reuse, R192 ;  /* 0x000000c005d37220 */ /* 0x060fe20000410000 */
[----:B---3--:R-:W-:Y:S01]  /*1560*/  FMUL.FTZ R238, R230, R196 ;  /* 0x000000c4e6ee7220 */ /* 0x008fe20000410000 */
[----:B------:R-:W-:Y:S01]  /*1570*/  FMUL.FTZ R200, R5, R193 ;  /* 0x000000c105c87220 */ /* 0x000fe20000410000 */
[----:B----4-:R-:W-:Y:S02]  /*1580*/  FMUL.FTZ R230, R244, R197 ;  /* 0x000000c5f4e67220 */ /* 0x010fe40000410000 */
[----:B------:R-:W-:Y:S01]  /*1590*/  FADD.FTZ R192, R204, R238 ;  /* 0x000000eeccc07221 */ /* 0x000fe20000010000 */
[----:B------:R-:W-:Y:S01]  /*15a0*/  FFMA.FTZ R193, R211, R238, R203 ;  /* 0x000000eed3c17223 */ /* 0x000fe200000100cb */
[----:B------:R-:W-:Y:S01]  /*15b0*/  FADD.FTZ R195, -R6, R195 ;  /* 0x000000c306c37221 */ /* 0x000fe20000010100 */
[C---:B------:R-:W-:Y:S01]  /*15c0*/  FMUL.FTZ R19, R5.reuse, R19 ;  /* 0x0000001305137220 */ /* 0x040fe20000410000 */
        /* <DEDUP_REMOVED lines=13> */
[----:B------:R-:W-:-:S04]  /*16a0*/  FMUL.FTZ R222, R222, R198 ;  /* 0x000000c6dede7220 */ /* 0x000fc80000410000 */
[----:B------:R-:W-:Y:S01]  /*16b0*/  FADD.FTZ R192, R192, R222 ;  /* 0x000000dec0c07221 */ /* 0x000fe20000010000 */
[----:B------:R-:W-:Y:S01]  /*16c0*/  FFMA.FTZ R193, R19, R222, R193 ;  /* 0x000000de13c17223 */ /* 0x000fe200000100c1 */
[----:B--2---:R-:W-:-:S05]  /*16d0*/  FMUL.FTZ R194, R194, R199 ;  /* 0x000000c7c2c27220 */ /* 0x004fca0000410000 */
[----:B------:R0:W-:Y:S01]  /*16e0*/  STL [R1], R194 ;  /* 0x000000c201007387 */ /* 0x0001e20000100800 */
[----:B------:R-:W-:Y:S01]  /*16f0*/  FADD.FTZ R204, R192, R194 ;  /* 0x000000c2c0cc7221 */ /* 0x000fe20000010000 */
[----:B------:R-:W-:-:S07]  /*1700*/  FFMA.FTZ R203, R244, R194, R193 ;  /* 0x000000c2f4cb7223 */ /* 0x000fce00000100c1 */
.L_x_14555:
[----:B------:R-:W-:Y:S05]  /*1710*/  BSYNC.RECONVERGENT B1 ;  /* 0x0000000000017941 */ /* 0x000fea0003800200 */
.L_x_14554:
[----:B------:R-:W-:Y:S01]  /*1720*/  BSSY.RECONVERGENT B1, `(.L_x_14556) ;  /* 0x0000032000017945 */ /* 0x000fe20003800200 */
[----:B------:R-:W-:-:S03]  /*1730*/  ISETP.GE.U32.AND P1, PT, R2, 0x400, PT ;  /* 0x000004000200780c */ /* 0x000fc60003f26070 */
[----:B------:R-:W-:Y:S10]  /*1740*/  @!P2 BRA `(.L_x_14557) ;  /* 0x0000000000bca947 */ /* 0x000ff40003800000 */
[----:B------:R-:W-:Y:S01]  /*1750*/  ISETP.NE.U32.AND P2, PT, RZ, UR12, PT ;  /* 0x0000000cff007c0c */ /* 0x000fe2000bf45070 */
[----:B------:R-:W1:Y:S01]  /*1760*/  LDC.64 R192, c[0x0][0x3a8] ;  /* 0x0000ea00ffc07b82 */ /* 0x000e620000000a00 */
[----:B------:R2:W-:Y:S02]  /*1770*/  STL.64 [R1+0x98], R2 ;  /* 0x0000980201007387 */ /* 0x0005e40000100a00 */
[----:B------:R-:W-:Y:S02]  /*1780*/  ISETP.NE.AND.EX P2, PT, RZ, UR13, PT, P2 ;  /* 0x0000000dff007c0c */ /* 0x000fe4000bf45320 */
[----:B------:R-:W3:Y:S03]  /*1790*/  LDL R229, [R1+0x68] ;  /* 0x0000680001e57983 */ /* 0x000ee60000100800 */
[----:B0-----:R-:W0:Y:S01]  /*17a0*/  LDC.64 R194, c[0x0][0x428] ;  /* 0x00010a00ffc27b82 */ /* 0x001e220000000a00 */
[----:B------:R-:W4:Y:S07]  /*17b0*/  LDL R243, [R1+0x6c] ;  /* 0x00006c0001f37983 */ /* 0x000f2e0000100800 */
[----:B--2---:R-:W2:Y:S01]  /*17c0*/  @P2 LDC.64 R2, c[0x0][0x438] ;  /* 0x00010e00ff022b82 */ /* 0x004ea20000000a00 */
[----:B-1----:R-:W-:-:S05]  /*17d0*/  IMAD.WIDE.U32 R192, R201, 0x10, R192 ;  /* 0x00000010c9c07825 */ /* 0x002fca00078e00c0 */
[----:B------:R-:W3:Y:S01]  /*17e0*/  LDG.E.128 R196, desc[UR8][R192.64] ;  /* 0x00000008c0c47981 */ /* 0x000ee2000c1e1d00 */
[----:B0-----:R-:W-:-:S06]  /*17f0*/  IMAD.WIDE.U32 R194, R202, 0x10, R194 ;  /* 0x00000010cac27825 */ /* 0x001fcc00078e00c2 */
[----:B------:R-:W4:Y:S01]  /*1800*/  LDG.E.128 R192, desc[UR8][R194.64] ;  /* 0x00000008c2c07981 */ /* 0x000f22000c1e1d00 */
[----:B--2---:R-:W-:-:S05]  /*1810*/  @P2 IMAD.WIDE.U32 R2, R201, 0x10, R2 ;  /* 0x00000010c9022825 */ /* 0x004fca00078e0002 */
[----:B------:R1:W5:Y:S04]  /*1820*/  @P2 LDG.E.128 R152, desc[UR8][R2.64] ;  /* 0x0000000802982981 */ /* 0x000368000c1e1d00 */
[----:B------:R1:W5:Y:S04]  /*1830*/  LDL.LU.64 R2, [R1+0x98] ;  /* 0x0000980001027983 */ /* 0x0003680000300a00 */
[----:B------:R-:W2:Y:S04]  /*1840*/  LDL R221, [R1+0x70] ;  /* 0x0000700001dd7983 */ /* 0x000ea80000100800 */
[----:B------:R-:W2:Y:S01]  /*1850*/  LDL R252, [R1+0x74] ;  /* 0x0000740001fc7983 */ /* 0x000ea20000100800 */
[----:B------:R-:W-:-:S02]  /*1860*/  IADD3 R202, PT, PT, R202, 0x80, RZ ;  /* 0x00000080caca7810 */ /* 0x000fc40007ffe0ff */
[----:B------:R-:W-:Y:S01]  /*1870*/  IADD3 R201, PT, PT, R201, 0x80, RZ ;  /* 0x00000080c9c97810 */ /* 0x000fe20007ffe0ff */
[C---:B---3--:R-:W-:Y:S01]  /*1880*/  FADD.FTZ R196, -R6.reuse, R196 ;  /* 0x000000c406c47221 */ /* 0x048fe20000010100 */
[----:B------:R-:W-:-:S03]  /*1890*/  FADD.FTZ R8, -R6, R197 ;  /* 0x000000c506087221 */ /* 0x000fc60000010100 */
[C---:B-----5:R-:W-:Y:S01]  /*18a0*/  FMUL.FTZ R210, R5.reuse, R196 ;  /* 0x000000c405d27220 */ /* 0x060fe20000410000 */
[----:B------:R-:W-:Y:S01]  /*18b0*/  FMUL.FTZ R8, R5, R8 ;  /* 0x0000000805087220 */ /* 0x000fe20000410000 */
[----:B------:R-:W-:Y:S01]  /*18c0*/  FADD.FTZ R14, -R6, R198 ;  /* 0x000000c6060e7221 */ /* 0x000fe20000010100 */
        /* <DEDUP_REMOVED lines=13> */
[----:B--2---:R-:W-:Y:S01]  /*19a0*/  FMUL.FTZ R221, R221, R194 ;  /* 0x000000c2dddd7220 */ /* 0x004fe20000410000 */
[----:B------:R-:W-:-:S03]  /*19b0*/  FMUL.FTZ R252, R252, R195 ;  /* 0x000000c3fcfc7220 */ /* 0x000fc60000410000 */
[----:B------:R-:W-:Y:S01]  /*19c0*/  FADD.FTZ R192, R192, R221 ;  /* 0x000000ddc0c07221 */ /* 0x000fe20000010000 */
[----:B------:R-:W-:Y:S01]  /*19d0*/  FFMA.FTZ R193, R14, R221, R193 ;  /* 0x000000dd0ec17223 */ /* 0x000fe200000100c1 */
[----:B------:R-:W-:Y:S01]  /*19e0*/  FADD.FTZ R94, R94, R194 ;  /* 0x000000c25e5e7221 */ /* 0x000fe20000010000 */
[----:B------:R-:W-:Y:S01]  /*19f0*/  FFMA.FTZ R62, R194, R14, R62 ;  /* 0x0000000ec23e7223 */ /* 0x000fe2000001003e */
[----:B------:R-:W-:Y:S01]  /*1a00*/  FADD.FTZ R95, R95, R195 ;  /* 0x000000c35f5f7221 */ /* 0x000fe20000010000 */
[----:B------:R-:W-:Y:S01]  /*1a10*/  FFMA.FTZ R63, R195, R243, R63 ;  /* 0x000000f3c33f7223 */ /* 0x000fe2000001003f */
[----:B------:R-:W-:Y:S01]  /*1a20*/  FADD.FTZ R204, R192, R252 ;  /* 0x000000fcc0cc7221 */ /* 0x000fe20000010000 */
[----:B-1----:R-:W-:-:S07]  /*1a30*/  FFMA.FTZ R203, R243, R252, R193 ;  /* 0x000000fcf3cb7223 */ /* 0x002fce00000100c1 */
.L_x_14557:
[----:B------:R-:W-:Y:S05]  /*1a40*/  BSYNC.RECONVERGENT B1 ;  /* 0x0000000000017941 */ /* 0x000fea0003800200 */
.L_x_14556:
[----:B------:R-:W-:Y:S04]  /*1a50*/  BSSY.RECONVERGENT B1, `(.L_x_14558) ;  /* 0x0000031000017945 */ /* 0x000fe80003800200 */
[----:B------:R-:W-:Y:S05]  /*1a60*/  @!P4 BRA `(.L_x_14559) ;  /* 0x0000000000bcc947 */ /* 0x000fea0003800000 */
        /* <DEDUP_REMOVED lines=47> */
.L_x_14559:
[----:B------:R-:W-:Y:S05]  /*1d60*/  BSYNC.RECONVERGENT B1 ;  /* 0x0000000000017941 */ /* 0x000fea0003800200 */
.L_x_14558:
        /* <DEDUP_REMOVED lines=49> */
.L_x_14561:
[----:B------:R-:W-:Y:S05]  /*2080*/  BSYNC.RECONVERGENT B1 ;  /* 0x0000000000017941 */ /* 0x000fea0003800200 */
.L_x_14560:
        /* <DEDUP_REMOVED lines=49> */
.L_x_14563:
[----:B------:R-:W-:Y:S05]  /*23a0*/  BSYNC.RECONVERGENT B1 ;  /* 0x0000000000017941 */ /* 0x000fea0003800200 */
.L_x_14562:
        /* <DEDUP_REMOVED lines=49> */
.L_x_14565:
[----:B------:R-:W-:Y:S05]  /*26c0*/  BSYNC.RECONVERGENT B1 ;  /* 0x0000000000017941 */ /* 0x000fea0003800200 */
.L_x_14564:
[----:B------:R-:W-:Y:S05]  /*26d0*/  @!P1 BRA `(.L_x_14566) ;  /* 0x0000000400789947 */ /* 0x000fea0003800000 */
[----:B------:R-:W-:Y:S01]  /*26e0*/  ISETP.NE.U32.AND P0, PT, RZ, UR12, PT ;  /* 0x0000000cff007c0c */ /* 0x000fe2000bf05070 */
[----:B------:R-:W1:Y:S01]  /*26f0*/  LDC.64 R192, c[0x0][0x3a8] ;  /* 0x0000ea00ffc07b82 */ /* 0x000e620000000a00 */
[----:B------:R-:W2:Y:S02]  /*2700*/  LDL R224, [R1+0x18] ;  /* 0x0000180001e07983 */ /* 0x000ea40000100800 */
[----:B------:R-:W-:Y:S02]  /*2710*/  ISETP.NE.AND.EX P0, PT, RZ, UR13, PT, P0 ;  /* 0x0000000dff007c0c */ /* 0x000fe4000bf05300 */
[----:B------:R-:W3:Y:S03]  /*2720*/  LDL R216, [R1+0x1c] ;  /* 0x00001c0001d87983 */ /* 0x000ee60000100800 */
[----:B------:R-:W4:Y:S01]  /*2730*/  LDC.64 R196, c[0x0][0x428] ;  /* 0x00010a00ffc47b82 */ /* 0x000f220000000a00 */
[----:B------:R-:W3:Y:S04]  /*2740*/  LDL R246, [R1+0x20] ;  /* 0x0000200001f67983 */ /* 0x000ee80000100800 */
[----:B------:R-:W3:Y:S03]  /*2750*/  LDL R247, [R1+0x24] ;  /* 0x0000240001f77983 */ /* 0x000ee60000100800 */
[----:B0-----:R-:W0:Y:S01]  /*2760*/  @P0 LDC.64 R194, c[0x0][0x438] ;  /* 0x00010e00ffc20b82 */ /* 0x001e220000000a00 */
[----:B-1----:R-:W-:-:S04]  /*2770*/  IMAD.WIDE.U32 R192, R201, 0x10, R192 ;  /* 0x00000010c9c07825 */ /* 0x002fc800078e00c0 */
[----:B----4-:R-:W-:-:S06]  /*2780*/  IMAD.WIDE.U32 R196, R202, 0x10, R196 ;  /* 0x00000010cac47825 */ /* 0x010fcc00078e00c4 */
[----:B------:R-:W2:Y:S01]  /*2790*/  LDG.E.128 R196, desc[UR8][R196.64] ;  /* 0x00000008c4c47981 */ /* 0x000ea2000c1e1d00 */
[----:B0-----:R-:W-:-:S05]  /*27a0*/  @P0 IMAD.WIDE.U32 R194, R201, 0x10, R194 ;  /* 0x00000010c9c20825 */ /* 0x001fca00078e00c2 */
[----:B------:R0:W5:Y:S04]  /*27b0*/  @P0 LDG.E.128 R172, desc[UR8][R194.64] ;  /* 0x00000008c2ac0981 */ /* 0x000168000c1e1d00 */
[----:B------:R-:W4:Y:S01]  /*27c0*/  LDG.E.128 R192, desc[UR8][R192.64] ;  /* 0x00000008c0c07981 */ /* 0x000f22000c1e1d00 */
[----:B--2---:R-:W-:Y:S01]  /*27d0*/  FMUL.FTZ R232, R224, R196 ;  /* 0x000000c4e0e87220 */ /* 0x004fe20000410000 */
[----:B---3--:R-:W-:Y:S01]  /*27e0*/  FMUL.FTZ R224, R216, R197 ;  /* 0x000000c5d8e07220 */ /* 0x008fe20000410000 */
[----:B------:R-:W-:Y:S01]  /*27f0*/  FMUL.FTZ R216, R246, R198 ;  /* 0x000000c6f6d87220 */ /* 0x000fe20000410000 */
[C---:B----4-:R-:W-:Y:S01]  /*2800*/  FADD.FTZ R192, -R6.reuse, R192 ;  /* 0x000000c006c07221 */ /* 0x050fe20000010100 */
[C---:B------:R-:W-:Y:S01]  /*2810*/  FADD.FTZ R193, -R6.reuse, R193 ;  /* 0x000000c106c17221 */ /* 0x040fe20000010100 */
[----:B0-----:R-:W-:-:S02]  /*2820*/  FADD.FTZ R194, -R6, R194 ;  /* 0x000000c206c27221 */ /* 0x001fc40000010100 */
[C---:B-----5:R-:W-:Y:S01]  /*2830*/  FMUL.FTZ R213, R5.reuse, R192 ;  /* 0x000000c005d57220 */ /* 0x060fe20000410000 */
[----:B------:R-:W-:Y:S01]  /*2840*/  FADD.FTZ R6, -R6, R195 ;  /* 0x000000c306067221 */ /* 0x000fe20000010100 */
[----:B------:R-:W-:Y:S01]  /*2850*/  FMUL.FTZ R212, R5, R193 ;  /* 0x000000c105d47220 */ /* 0x000fe20000410000 */
[----:B------:R-:W-:Y:S01]  /*2860*/  FADD.FTZ R192, R204, R232 ;  /* 0x000000e8ccc07221 */ /* 0x000fe20000010000 */
[----:B------:R-:W-:Y:S01]  /*2870*/  FFMA.FTZ R193, R213, R232, R203 ;  /* 0x000000e8d5c17223 */ /* 0x000fe200000100cb */
[C---:B------:R-:W-:Y:S01]  /*2880*/  FMUL.FTZ R246, R5.reuse, R6 ;  /* 0x0000000605f67220 */ /* 0x040fe20000410000 */
        /* <DEDUP_REMOVED lines=17> */
.L_x_14551:
[----:B------:R-:W0:Y:S01]  /*29a0*/  LDC R6, c[0x0][0x388] ;  /* 0x0000e200ff067b82 */ /* 0x000e220000000800 */
[----:B------:R-:W1:Y:S01]  /*29b0*/  S2R R193, SR_TID.X ;  /* 0x0000000000c17919 */ /* 0x000e620000002100 */
[----:B------:R-:W-:-:S04]  /*29c0*/  UISETP.NE.U32.AND UP0, UPT, UR12, URZ, UPT ;  /* 0x000000ff0c00728c */ /* 0x000fc8000bf05070 */
[----:B------:R-:W-:Y:S01]  /*29d0*/  UISETP.NE.AND.EX UP0, UPT, UR13, URZ, UPT, UP0 ;  /* 0x000000ff0d00728c */ /* 0x000fe2000bf05300 */
[----:B0-----:R0:W-:Y:S02]  /*29e0*/  STL [R1+0x8], R6 ;  /* 0x0000080601007387 */ /* 0x0011e40000100800 */
[----:B0-----:R-:W-:-:S05]  /*29f0*/  IMAD R6, R3, R6, RZ ;  /* 0x0000000603067224 */ /* 0x001fca00078e02ff */
[----:B------:R-:W-:-:S04]  /*2a00*/  SHF.R.S32.HI R192, RZ, 0x1f, R6 ;  /* 0x0000001fffc07819 */ /* 0x000fc80000011406 */
[----:B------:R-:W-:-:S04]  /*2a10*/  LEA.HI R6, R192, R6, RZ, 0x2 ;  /* 0x00000006c0067211 */ /* 0x000fc800078f10ff */
[----:B-1----:R-:W-:-:S05]  /*2a20*/  LEA.HI.SX32 R6, R6, R193, 0x1e ;  /* 0x000000c106067211 */ /* 0x002fca00078ff2ff */
[----:B------:R0:W-:Y:S01]  /*2a30*/  STL [R1+0xc], R6 ;  /* 0x00000c0601007387 */ /* 0x0001e20000100800 */
[----:B------:R-:W-:Y:S05]  /*2a40*/  BRA.U !UP0, `(.L_x_14566) ;  /* 0x00000001089c7547 */ /* 0x000fea000b800000 */
[C---:B------:R-:W-:Y:S02]  /*2a50*/  ISETP.GE.U32.AND P0, PT, R2.reuse, 0x80, PT ;  /* 0x000000800200780c */ /* 0x040fe40003f06070 */
[C---:B------:R-:W-:Y:S02]  /*2a60*/  ISETP.GE.U32.AND P1, PT, R2.reuse, 0x100, PT ;  /* 0x000001000200780c */ /* 0x040fe40003f26070 */
[----:B------:R-:W-:-:S09]  /*2a70*/  ISETP.GE.U32.AND P2, PT, R2, 0x180, PT ;  /* 0x000001800200780c */ /* 0x000fd20003f46070 */
[----:B------:R-:W1:Y:S08]  /*2a80*/  @P0 LDC.64 R192, c[0x0][0x438] ;  /* 0x00010e00ffc00b82 */ /* 0x000e700000000a00 */
[----:B------:R-:W2:Y:S01]  /*2a90*/  @P1 LDC.64 R196, c[0x0][0x438] ;  /* 0x00010e00ffc41b82 */ /* 0x000ea20000000a00 */
[----:B------:R-:W-:-:S07]  /*2aa0*/  ISETP.GE.U32.AND P4, PT, R2, 0x200, PT ;  /* 0x000002000200780c */ /* 0x000fce0003f86070 */
[----:B------:R-:W3:Y:S01]  /*2ab0*/  @P2 LDC.64 R194, c[0x0][0x438] ;  /* 0x00010e00ffc22b82 */ /* 0x000ee20000000a00 */
[C---:B-1----:R-:W-:Y:S01]  /*2ac0*/  @P0 IMAD.WIDE.U32 R192, R6.reuse, 0x10, R192 ;  /* 0x0000001006c00825 */ /* 0x042fe200078e00c0 */
[----:B0-----:R-:W-:-:S04]  /*2ad0*/  @P0 IADD3 R6, PT, PT, R6, 0x80, RZ ;  /* 0x0000008006060810 */ /* 0x001fc80007ffe0ff */
[----:B------:R2:W5:Y:S01]  /*2ae0*/  @P0 LDG.E.128 R144, desc[UR8][R192.64] ;  /* 0x00000008c0900981 */ /* 0x000562000c1e1d00 */
[----:B------:R-:W-:Y:S01]  /*2af0*/  ISETP.GE.U32.AND P0, PT, R2, 0x280, PT ;  /* 0x000002800200780c */ /* 0x000fe20003f06070 */
[C---:B--2---:R-:W-:Y:S01]  /*2b00*/  @P1 IMAD.WIDE.U32 R192, R6.reuse, 0x10, R196 ;  /* 0x0000001006c01825 */ /* 0x044fe200078e00c4 */
[----:B------:R-:W-:Y:S01]  /*2b10*/  @P1 IADD3 R6, PT, PT, R6, 0x80, RZ ;  /* 0x0000008006061810 */ /* 0x000fe20007ffe0ff */
[----:B------:R-:W0:Y:S03]  /*2b20*/  @P4 LDC.64 R196, c[0x0][0x438] ;  /* 0x00010e00ffc44b82 */ /* 0x000e260000000a00 */
[----:B------:R3:W5:Y:S02]  /*2b30*/  @P1 LDG.E.128 R148, desc[UR8][R192.64] ;  /* 0x00000008c0941981 */ /* 0x000764000c1e1d00 */
[----:B---3--:R-:W-:-:S05]  /*2b40*/  @P2 IMAD.WIDE.U32 R192, R6, 0x10, R194 ;  /* 0x0000001006c02825 */ /* 0x008fca00078e00c2 */
[----:B------:R-:W1:Y:S01]  /*2b50*/  @P0 LDC.64 R194, c[0x0][0x438] ;  /* 0x00010e00ffc20b82 */ /* 0x000e620000000a00 */
[----:B------:R-:W-:Y:S02]  /*2b60*/  ISETP.GE.U32.AND P1, PT, R2, 0x300, PT ;  /* 0x000003000200780c */ /* 0x000fe40003f26070 */
[----:B------:R-:W-:Y:S01]  /*2b70*/  @P2 IADD3 R6, PT, PT, R6, 0x80, RZ ;  /* 0x0000008006062810 */ /* 0x000fe20007ffe0ff */
[----:B------:R0:W5:Y:S01]  /*2b80*/  @P2 LDG.E.128 R152, desc[UR8][R192.64] ;  /* 0x00000008c0982981 */ /* 0x000162000c1e1d00 */
[----:B------:R-:W-:-:S03]  /*2b90*/  ISETP.GE.U32.AND P2, PT, R2, 0x380, PT ;  /* 0x000003800200780c */ /* 0x000fc60003f46070 */
[C---:B0-----:R-:W-:Y:S01]  /*2ba0*/  @P4 IMAD.WIDE.U32 R192, R6.reuse, 0x10, R196 ;  /* 0x0000001006c04825 */ /* 0x041fe200078e00c4 */
[----:B------:R-:W-:-:S09]  /*2bb0*/  @P4 IADD3 R6, PT, PT, R6, 0x80, RZ ;  /* 0x0000008006064810 */ /* 0x000fd20007ffe0ff */
[----:B------:R-:W0:Y:S01]  /*2bc0*/  @P2 LDC.64 R198, c[0x0][0x438] ;  /* 0x00010e00ffc62b82 */ /* 0x000e220000000a00 */
[----:B------:R1:W5:Y:S01]  /*2bd0*/  @P4 LDG.E.128 R156, desc[UR8][R192.64] ;  /* 0x00000008c09c4981 */ /* 0x000362000c1e1d00 */
[----:B------:R-:W-:Y:S01]  /*2be0*/  ISETP.GE.U32.AND P4, PT, R2, 0x400, PT ;  /* 0x000004000200780c */ /* 0x000fe20003f86070 */
[----:B-1----:R-:W-:-:S05]  /*2bf0*/  @P0 IMAD.WIDE.U32 R192, R6, 0x10, R194 ;  /* 0x0000001006c00825 */ /* 0x002fca00078e00c2 */
[----:B------:R-:W1:Y:S01]  /*2c00*/  @P1 LDC.64 R194, c[0x0][0x438] ;  /* 0x00010e00ffc21b82 */ /* 0x000e620000000a00 */
[----:B------:R2:W5:Y:S01]  /*2c10*/  @P0 LDG.E.128 R160, desc[UR8][R192.64] ;  /* 0x00000008c0a00981 */ /* 0x000562000c1e1d00 */
[----:B------:R-:W-:-:S06]  /*2c20*/  @P0 IADD3 R6, PT, PT, R6, 0x80, RZ ;  /* 0x0000008006060810 */ /* 0x000fcc0007ffe0ff */
[----:B--2---:R-:W2:Y:S01]  /*2c30*/  @P4 LDC.64 R192, c[0x0][0x438] ;  /* 0x00010e00ffc04b82 */ /* 0x004ea20000000a00 */
[C---:B-1----:R-:W-:Y:S01]  /*2c40*/  @P1 IMAD.WIDE.U32 R196, R6.reuse, 0x10, R194 ;  /* 0x0000001006c41825 */ /* 0x042fe200078e00c2 */
[----:B------:R-:W-:-:S04]  /*2c50*/  @P1 IADD3 R6, PT, PT, R6, 0x80, RZ ;  /* 0x0000008006061810 */ /* 0x000fc80007ffe0ff */
[----:B------:R1:W5:Y:S01]  /*2c60*/  @P1 LDG.E.128 R164, desc[UR8][R196.64] ;  /* 0x00000008c4a41981 */ /* 0x000362000c1e1d00 */
[C---:B0-----:R-:W-:Y:S01]  /*2c70*/  @P2 IMAD.WIDE.U32 R194, R6.reuse, 0x10, R198 ;  /* 0x0000001006c22825 */ /* 0x041fe200078e00c6 */
[----:B------:R-:W-:-:S04]  /*2c80*/  @P2 IADD3 R6, PT, PT, R6, 0x80, RZ ;  /* 0x0000008006062810 */ /* 0x000fc80007ffe0ff */
[----:B------:R1:W5:Y:S01]  /*2c90*/  @P2 LDG.E.128 R168, desc[UR8][R194.64] ;  /* 0x00000008c2a82981 */ /* 0x000362000c1e1d00 */
[----:B--2---:R-:W-:-:S05]  /*2ca0*/  @P4 IMAD.WIDE.U32 R192, R6, 0x10, R192 ;  /* 0x0000001006c04825 */ /* 0x004fca00078e00c0 */
[----:B------:R1:W5:Y:S02]  /*2cb0*/  @P4 LDG.E.128 R172, desc[UR8][R192.64] ;  /* 0x00000008c0ac4981 */ /* 0x000364000c1e1d00 */
.L_x_14566:
[----:B------:R-:W-:Y:S05]  /*2cc0*/  BSYNC.RECONVERGENT B0 ;  /* 0x0000000000007941 */ /* 0x000fea0003800200 */
.L_x_14550:
[----:B0-----:R-:W0:Y:S01]  /*2cd0*/  SHFL.DOWN PT, R6, R204, 0x10, 0x1f ;  /* 0x0a001f00cc067f89 */ /* 0x001e2200000e0000 */
[----:B------:R-:W-:Y:S03]  /*2ce0*/  BSSY.RECONVERGENT B0, `(.L_x_14567) ;  /* 0x000001f000007945 */ /* 0x000fe60003800200 */
[----:B-1----:R-:W1:Y:S01]  /*2cf0*/  SHFL.DOWN PT, R192, R203, 0x10, 0x1f ;  /* 0x0a001f00cbc07f89 */ /* 0x002e6200000e0000 */
        /* <DEDUP_REMOVED lines=29> */
.L_x_14568:
[----:B------:R-:W-:Y:S05]  /*2ed0*/  BSYNC.RECONVERGENT B0 ;  /* 0x0000000000007941 */ /* 0x000fea0003800200 */
.L_x_14567:
[----:B0-----:R-:W2:Y:S04]  /*2ee0*/  LDL R6, [R1+0x8] ;  /* 0x0000080001067983 */ /* 0x001ea80000100800 */
[----:B------:R-:W3:Y:S01]  /*2ef0*/  LDL.LU R197, [R1+0x10] ;  /* 0x0000100001c57983 */ /* 0x000ee20000300800 */
[----:B------:R-:W0:Y:S01]  /*2f00*/  S2UR UR5, SR_CgaCtaId ;  /* 0x00000000000579c3 */ /* 0x000e220000008800 */
[----:B------:R-:W-:-:S07]  /*2f10*/  UMOV UR4, 0x400 ;  /* 0x0000040000047882 */ /* 0x000fce0000000000 */
[----:B------:R-:W-:Y:S01]  /*2f20*/  BAR.SYNC.DEFER_BLOCKING 0x0 ;  /* 0x0000000000007b1d */ /* 0x000fe20000010000 */
[----:B------:R-:W-:Y:S02]  /*2f30*/  ISETP.GE.U32.AND P1, PT, R2, 0x80, PT ;  /* 0x000000800200780c */ /* 0x000fe40003f26070 */
[----:B------:R-:W-:Y:S02]  /*2f40*/  ISETP.NE.AND P0, PT, RZ, UR10, PT ;  /* 0x0000000aff007c0c */ /* 0x000fe4000bf05270 */
[----:B------:R-:W-:Y:S01]  /*2f50*/  LOP3.LUT R7, R7, 0xfffffff7, RZ, 0xc0, !PT ;  /* 0xfffffff707077812 */ /* 0x000fe200078ec0ff */
[----:B------:R-:W-:Y:S08]  /*2f60*/  BSSY.RECONVERGENT B0, `(.L_x_14569) ;  /* 0x00000d4000007945 */ /* 0x000ff00003800200 */
[----:B------:R-:W-:Y:S01]  /*2f70*/  @P1 LOP3.LUT R7, R7, 0x8, RZ, 0xfc, !PT ;  /* 0x0000000807071812 */ /* 0x000fe200078efcff */
[----:B0-----:R-:W-:-:S04]  /*2f80*/  ULEA UR4, UR5, UR4, 0x18 ;  /* 0x0000000405047291 */ /* 0x001fc8000f8ec0ff */
[----:B------:R-:W-:Y:S02]  /*2f90*/  UIADD3 UR5, UPT, UPT, UR4, 0x4020, URZ ;  /* 0x0000402004057890 */ /* 0x000fe4000fffe0ff */
[----:B------:R-:W-:-:S09]  /*2fa0*/  @!UP1 UIADD3 UR5, UPT, UPT, UR4, 0x4000, URZ ;  /* 0x0000400004059890 */ /* 0x000fd2000fffe0ff */
[----:B------:R-:W0:Y:S01]  /*2fb0*/  LDS.128 R192, [UR5] ;  /* 0x00000005ffc07984 */ /* 0x000e220008000c00 */
[----:B------:R-:W-:Y:S02]  /*2fc0*/  UIADD3 UR5, UPT, UPT, UR4, 0x4030, URZ ;  /* 0x0000403004057890 */ /* 0x000fe4000fffe0ff */
[----:B------:R-:W-:Y:S01]  /*2fd0*/  @!UP1 UIADD3 UR5, UPT, UPT, UR4, 0x4010, URZ ;  /* 0x0000401004059890 */ /* 0x000fe2000fffe0ff */
[----:B0-----:R-:W-:-:S04]  /*2fe0*/  FADD.FTZ R193, RZ, R193 ;  /* 0x000000c1ffc17221 */ /* 0x001fc80000010000 */
[----:B------:R-:W-:Y:S01]  /*2ff0*/  FADD.FTZ R196, R195, R193 ;  /* 0x000000c1c3c47221 */ /* 0x000fe20000010000 */
[----:B--2---:R-:W-:Y:S01]  /*3000*/  MOV R199, R6 ;  /* 0x0000000600c77202 */ /* 0x004fe20000000f00 */
[----:B------:R-:W-:Y:S01]  /*3010*/  FADD.FTZ R6, RZ, R192 ;  /* 0x000000c0ff067221 */ /* 0x000fe20000010000 */
[----:B---3--:R-:W-:-:S03]  /*3020*/  ISETP.GE.AND P4, PT, R197, 0x1, PT ;  /* 0x00000001c500780c */ /* 0x008fc60003f86270 */
[----:B------:R-:W-:Y:S02]  /*3030*/  FADD.FTZ R6, R194, R6 ;  /* 0x00000006c2067221 */ /* 0x000fe40000010000 */
[----:B------:R-:W0:Y:S08]  /*3040*/  LDS.128 R192, [UR5] ;  /* 0x00000005ffc07984 */ /* 0x000e300008000c00 */
[----:B------:R-:W-:Y:S01]  /*3050*/  @P4 IADD3 R197, PT, PT, R197, -0x1, RZ ;  /* 0xffffffffc5c54810 */ /* 0x000fe20007ffe0ff */
[----:B0-----:R-:W-:-:S04]  /*3060*/  FADD.FTZ R6, R6, R192 ;  /* 0x000000c006067221 */ /* 0x001fc80000010000 */
[----:B------:R-:W-:Y:S02]  /*3070*/  @P4 IMAD R192, R197, R199, RZ ;  /* 0x000000c7c5c04224 */ /* 0x000fe400078e02ff */
[----:B------:R-:W-:Y:S01]  /*3080*/  FADD.FTZ R193, R196, R193 ;  /* 0x000000c1c4c17221 */ /* 0x000fe20000010000 */
[----:B------:R-:W-:Y:S02]  /*3090*/  FADD.FTZ R194, R194, R6 ;  /* 0x00000006c2c27221 */ /* 0x000fe40000010000 */
[----:B------:R-:W-:Y:S01]  /*30a0*/  @P4 SHF.R.S32.HI R6, RZ, 0x1f, R192 ;  /* 0x0000001fff064819 */ /* 0x000fe200000114c0 */
[----:B------:R-:W-:-:S03]  /*30b0*/  FADD.FTZ R195, R195, R193 ;  /* 0x000000c1c3c37221 */ /* 0x000fc60000010000 */
[----:B------:R-:W-:Y:S01]  /*30c0*/  @P4 LEA.HI R192, R6, R192, RZ, 0x2 ;  /* 0x000000c006c04211 */ /* 0x000fe200078f10ff */
[----:B------:R-:W-:-:S03]  /*30d0*/  HFMA2 R6, -RZ, RZ, 0, 0 ;  /* 0x00000000ff067431 */ /* 0x000fc600000001ff */
[----:B------:R-:W-:Y:S01]  /*30e0*/  @P4 LEA.HI.SX32 R6, R192, R198, 0x1e ;  /* 0x000000c6c0064211 */ /* 0x000fe200078ff2ff */
[----:B------:R-:W-:Y:S02]  /*30f0*/  FMUL.FTZ R192, R194, UR11 ;  /* 0x0000000bc2c07c20 */ /* 0x000fe40008410000 */
[----:B------:R0:W5:Y:S01]  /*3100*/  LDL.LU R194, [R1+0xc] ;  /* 0x00000c0001c27983 */ /* 0x0001620000300800 */
[----:B------:R-:W-:Y:S02]  /*3110*/  FMUL.FTZ R195, R195, UR11 ;  /* 0x0000000bc3c37c20 */ /* 0x000fe40008410000 */
[----:B------:R-:W-:Y:S01]  /*3120*/  FSEL R196, R192, RZ, !P0 ;  /* 0x000000ffc0c47208 */ /* 0x000fe20004000000 */
[----:B------:R-:W-:Y:S06]  /*3130*/  @!P1 BRA `(.L_x_14570) ;  /* 0x0000000800d89947 */ /* 0x000fec0003800000 */
[----:B------:R-:W-:-:S04]  /*3140*/  UISETP.NE.U32.AND UP0, UPT, UR12, URZ, UPT ;  /* 0x000000ff0c00728c */ /* 0x000fc8000bf05070 */
[----:B------:R-:W-:Y:S01]  /*3150*/  UISETP.NE.AND.EX UP0, UPT, UR13, URZ, UPT, UP0 ;  /* 0x000000ff0d00728c */ /* 0x000fe2000bf05300 */
[----:B------:R-:W-:Y:S10]  /*3160*/  @!P4 BRA `(.L_x_14571) ;  /* 0x00000000000cc947 */ /* 0x000ff40003800000 */
[----:B------:R-:W1:Y:S02]  /*3170*/  LDC.64 R184, c[0x0][0x390] ;  /* 0x0000e400ffb87b82 */ /* 0x000e640000000a00 */
[----:B-1----:R-:W-:-:S06]  /*3180*/  IMAD.WIDE.U32 R184, R6, 0x10, R184 ;  /* 0x0000001006b87825 */ /* 0x002fcc00078e00b8 */
[----:B------:R-:W5:Y:S02]  /*3190*/  LDG.E.128 R184, desc[UR8][R184.64] ;  /* 0x00000008b8b87981 */ /* 0x000f64000c1e1d00 */
.L_x_14571:
        /* <DEDUP_REMOVED lines=10> */
[----:B-----5:R-:W-:-:S05]  /*3240*/  FMUL.FTZ R188, R5, R188 ;  /* 0x000000bc05bc7220 */ /* 0x020fca0000410000 */
[----:B------:R-:W-:-:S05]  /*3250*/  FSEL R188, R188, RZ, P0 ;  /* 0x000000ffbcbc7208 */ /* 0x000fca0000000000 */
[----:B------:R-:W-:-:S04]  /*3260*/  FMUL.FTZ R188, R188, UR14 ;  /* 0x0000000ebcbc7c20 */ /* 0x000fc80008410000 */
[-C--:B------:R-:W-:Y:S01]  /*3270*/  FFMA.FTZ R112, R184, R188.reuse, R112 ;  /* 0x000000bcb8707223 */ /* 0x080fe20000010070 */
[----:B------:R-:W-:-:S07]  /*3280*/  FMUL.FTZ R188, R20, R188 ;  /* 0x000000bc14bc7220 */ /* 0x000fce0000410000 */
.L_x_14574:
        /* <DEDUP_REMOVED lines=9> */
.L_x_14575:
        /* <DEDUP_REMOVED lines=9> */
.L_x_14576:
[----:B------:R-:W-:Y:S05]  /*33b0*/  @!P4 BRA `(.L_x_14577) ;  /* 0x000000080010c947 */ /* 0x000fea0003800000 */
[----:B------:R-:W2:Y:S01]  /*33c0*/  LDL R192, [R1+0x4] ;  /* 0x0000040001c07983 */ /* 0x000ea20000100800 */
[----:B------:R-:W-:Y:S01]  /*33d0*/  FFMA.FTZ R191, R245, R195, R196 ;  /* 0x000000c3f5bf7223 */ /* 0x000fe200000100c4 */
[----:B------:R-:W-:-:S03]  /*33e0*/  ISETP.GT.AND P0, PT, R4, RZ, PT ;  /* 0x000000ff0400720c */ /* 0x000fc60003f04270 */
[----:B--2---:R-:W-:-:S04]  /*33f0*/  FADD.FTZ R191, R192, -R191 ;  /* 0x800000bfc0bf7221 */ /* 0x004fc80000010000 */
[----:B-----5:R-:W-:-:S05]  /*3400*/  FMUL.FTZ R191, R5, R191 ;  /* 0x000000bf05bf7220 */ /* 0x020fca0000410000 */
[----:B------:R-:W-:-:S05]  /*3410*/  FSEL R191, R191, RZ, P0 ;  /* 0x000000ffbfbf7208 */ /* 0x000fca0000000000 */
[----:B------:R-:W-:-:S04]  /*3420*/  FMUL.FTZ R191, R191, UR14 ;  /* 0x0000000ebfbf7c20 */ /* 0x000fc80008410000 */
[-C--:B------:R-:W-:Y:S01]  /*3430*/  FFMA.FTZ R115, R187, R191.reuse, R115 ;  /* 0x000000bfbb737223 */ /* 0x080fe20000010073 */
[----:B------:R-:W-:Y:S01]  /*3440*/  FMUL.FTZ R191, R23, R191 ;  /* 0x000000bf17bf7220 */ /* 0x000fe20000410000 */
[----:B------:R-:W-:Y:S06]  /*3450*/  BRA `(.L_x_14577) ;  /* 0x0000000400e87947 */ /* 0x000fec0003800000 */
.L_x_14573:
[----:B------:R-:W2:Y:S01]  /*3460*/  LDL R192, [R1+0x4] ;  /* 0x0000040001c07983 */ /* 0x000ea20000100800 */
[-CC-:B------:R-:W-:Y:S01]  /*3470*/  FFMA.FTZ R82, R13, R195.reuse, R196.reuse ;  /* 0x000000c30d527223 */ /* 0x180fe200000100c4 */
[-CC-:B------:R-:W-:Y:S01]  /*3480*/  FFMA.FTZ R81, R205, R195.reuse, R196.reuse ;  /* 0x000000c3cd517223 */ /* 0x180fe200000100c4 */
[-CC-:B------:R-:W-:Y:S01]  /*3490*/  FFMA.FTZ R80, R0, R195.reuse, R196.reuse ;  /* 0x000000c300507223 */ /* 0x180fe200000100c4 */
[----:B------:R-:W-:Y:S01]  /*34a0*/  FFMA.FTZ R83, R245, R195, R196 ;  /* 0x000000c3f5537223 */ /* 0x000fe200000100c4 */
[----:B------:R-:W-:Y:S01]  /*34b0*/  FADD.FTZ R82, R223, -R82 ;  /* 0x80000052df527221 */ /* 0x000fe20000010000 */
[----:B------:R-:W-:Y:S01]  /*34c0*/  FADD.FTZ R81, R231, -R81 ;  /* 0x80000051e7517221 */ /* 0x000fe20000010000 */
[----:B------:R-:W-:Y:S01]  /*34d0*/  FADD.FTZ R80, R215, -R80 ;  /* 0x80000050d7507221 */ /* 0x000fe20000010000 */
[----:B------:R-:W-:Y:S01]  /*34e0*/  ISETP.GT.AND P0, PT, R4, RZ, PT ;  /* 0x000000ff0400720c */ /* 0x000fe20003f04270 */
[C---:B-----5:R-:W-:Y:S01]  /*34f0*/  FMUL.FTZ R82, R5.reuse, R82 ;  /* 0x0000005205527220 */ /* 0x060fe20000410000 */
[C---:B------:R-:W-:Y:S01]  /*3500*/  FMUL.FTZ R81, R5.reuse, R81 ;  /* 0x0000005105517220 */ /* 0x040fe20000410000 */
[----:B------:R-:W-:-:S03]  /*3510*/  FMUL.FTZ R80, R5, R80 ;  /* 0x0000005005507220 */ /* 0x000fc60000410000 */
[----:B------:R-:W-:Y:S02]  /*3520*/  FSEL R82, R82, RZ, P0 ;  /* 0x000000ff52527208 */ /* 0x000fe40000000000 */
[----:B------:R-:W-:Y:S02]  /*3530*/  FSEL R81, R81, RZ, P0 ;  /* 0x000000ff51517208 */ /* 0x000fe40000000000 */
[----:B------:R-:W-:Y:S01]  /*3540*/  FSEL R80, R80, RZ, P0 ;  /* 0x000000ff50507208 */ /* 0x000fe20000000000 */
[----:B--2---:R-:W-:-:S04]  /*3550*/  FADD.FTZ R83, R192, -R83 ;  /* 0x80000053c0537221 */ /* 0x004fc80000010000 */
[----:B------:R-:W-:-:S05]  /*3560*/  FMUL.FTZ R83, R5, R83 ;  /* 0x0000005305537220 */ /* 0x000fca0000410000 */
[----:B------:R-:W-:Y:S01]  /*3570*/  FSEL R83, R83, RZ, P0 ;  /* 0x000000ff53537208 */ /* 0x000fe20000000000 */
[----:B------:R-:W-:Y:S06]  /*3580*/  @!P4 BRA `(.L_x_14578) ;  /* 0x000000000020c947 */ /* 0x000fec0003800000 */
[----:B------:R-:W-:Y:S01]  /*3590*/  FFMA.FTZ R188, R0, R195, R196 ;  /* 0x000000c300bc7223 */ /* 0x000fe200000100c4 */
[----:B------:R-:W-:-:S03]  /*35a0*/  ISETP.GT.AND P0, PT, R4, RZ, PT ;  /* 0x000000ff0400720c */ /* 0x000fc60003f04270 */
[----:B------:R-:W-:-:S04]  /*35b0*/  FADD.FTZ R188, R215, -R188 ;  /* 0x800000bcd7bc7221 */ /* 0x000fc80000010000 */
[----:B------:R-:W-:-:S05]  /*35c0*/  FMUL.FTZ R188, R5, R188 ;  /* 0x000000bc05bc7220 */ /* 0x000fca0000410000 */
[----:B------:R-:W-:-:S05]  /*35d0*/  FSEL R188, R188, RZ, P0 ;  /* 0x000000ffbcbc7208 */ /* 0x000fca0000000000 */
[----:B------:R-:W-:-:S04]  /*35e0*/  FMUL.FTZ R188, R188, UR14 ;  /* 0x0000000ebcbc7c20 */ /* 0x000fc80008410000 */
[-C--:B------:R-:W-:Y:S01]  /*35f0*/  FFMA.FTZ R112, R184, R188.reuse, R112 ;  /* 0x000000bcb8707223 */ /* 0x080fe20000010070 */
[----:B------:R-:W-:-:S07]  /*3600*/  FMUL.FTZ R188, R20, R188 ;  /* 0x000000bc14bc7220 */ /* 0x000fce0000410000 */
.L_x_14578:
[----:B------:R-:W-:Y:S05]  /*3610*/  @!P4 BRA `(.L_x_14579) ;  /* 0x000000000020c947 */ /* 0x000fea0003800000 */
        /* <DEDUP_REMOVED lines=8> */
.L_x_14579:
        /* <DEDUP_REMOVED lines=9> */
.L_x_14580:
[----:B------:R-:W-:Y:S05]  /*3730*/  @!P4 BRA `(.L_x_14577) ;  /* 0x000000040030c947 */ /* 0x000fea0003800000 */
[----:B------:R-:W-:-:S04]  /*3740*/  FMUL.FTZ R191, R83, UR14 ;  /* 0x0000000e53bf7c20 */ /* 0x000fc80008410000 */
[-C--:B------:R-:W-:Y:S01]  /*3750*/  FFMA.FTZ R115, R187, R191.reuse, R115 ;  /* 0x000000bfbb737223 */ /* 0x080fe20000010073 */
[----:B------:R-:W-:Y:S01]  /*3760*/  FMUL.FTZ R191, R23, R191 ;  /* 0x000000bf17bf7220 */ /* 0x000fe20000410000 */
[----:B------:R-:W-:Y:S06]  /*3770*/  BRA `(.L_x_14577) ;  /* 0x0000000400207947 */ /* 0x000fec0003800000 */
.L_x_14572:
[----:B------:R-:W-:Y:S01]  /*3780*/  UMOV UR4, UR6 ;  /* 0x0000000600047c82 */ /* 0x000fe20008000000 */
[----:B------:R-:W-:Y:S01]  /*3790*/  UMOV UR5, UR7 ;  /* 0x0000000700057c82 */ /* 0x000fe20008000000 */
[----:B------:R-:W-:-:S04]  /*37a0*/  UISETP.NE.U32.AND UP0, UPT, UR4, URZ, UPT ;  /* 0x000000ff0400728c */ /* 0x000fc8000bf05070 */
[----:B------:R-:W-:-:S09]  /*37b0*/  UISETP.NE.AND.EX UP0, UPT, UR5, URZ, UPT, UP0 ;  /* 0x000000ff0500728c */ /* 0x000fd2000bf05300 */
[----:B------:R-:W-:Y:S05]  /*37c0*/  BRA.U UP0, `(.L_x_14581) ;  /* 0x0000000100887547 */ /* 0x000fea000b800000 */
[----:B------:R-:W-:Y:S01]  /*37d0*/  @P3 FFMA.FTZ R193, R0, R195, R196 ;  /* 0x000000c300c13223 */ /* 0x000fe200000100c4 */
[----:B-----5:R-:W-:-:S03]  /*37e0*/  MOV R192, R144 ;  /* 0x0000009000c07202 */ /* 0x020fc60000000f00 */
[----:B------:R-:W-:-:S04]  /*37f0*/  @P3 FADD.FTZ R193, R215, -R193 ;  /* 0x800000c1d7c13221 */ /* 0x000fc80000010000 */
[----:B------:R-:W-:Y:S02]  /*3800*/  @P3 FFMA.FTZ R192, R5, R193, R144 ;  /* 0x000000c105c03223 */ /* 0x000fe40000010090 */
[----:B------:R-:W1:Y:S02]  /*3810*/  @P4 LDC R193, c[0x0][0x40c] ;  /* 0x00010300ffc14b82 */ /* 0x000e640000000800 */
[----:B-1----:R-:W-:Y:S01]  /*3820*/  @P4 FMUL.FTZ R193, R192, R193 ;  /* 0x000000c1c0c14220 */ /* 0x002fe20000410000 */
[----:B------:R-:W-:-:S03]  /*3830*/  MOV R192, R145 ;  /* 0x0000009100c07202 */ /* 0x000fc60000000f00 */
[-C--:B------:R-:W-:Y:S01]  /*3840*/  @P4 FFMA.FTZ R112, R184, R193.reuse, R112 ;  /* 0x000000c1b8704223 */ /* 0x080fe20000010070 */
[----:B------:R-:W-:Y:S01]  /*3850*/  @P4 FMUL.FTZ R188, R20, R193 ;  /* 0x000000c114bc4220 */ /* 0x000fe20000410000 */
[----:B------:R-:W-:-:S04]  /*3860*/  @P3 FFMA.FTZ R193, R205, R195, R196 ;  /* 0x000000c3cdc13223 */ /* 0x000fc800000100c4 */
        /* <DEDUP_REMOVED lines=11> */
[----:B-1----:R-:W-:-:S04]  /*3920*/  @P4 FMUL.FTZ R193, R192, R193 ;  /* 0x000000c1c0c14220 */ /* 0x002fc80000410000 */
[-C--:B------:R-:W-:Y:S01]  /*3930*/  @P4 FFMA.FTZ R114, R186, R193.reuse, R114 ;  /* 0x000000c1ba724223 */ /* 0x080fe20000010072 */
[----:B------:R-:W-:Y:S01]  /*3940*/  @P4 FMUL.FTZ R190, R22, R193 ;  /* 0x000000c116be4220 */ /* 0x000fe20000410000 */
[----:B------:R-:W-:Y:S06]  /*3950*/  @!P4 BRA `(.L_x_14577) ;  /* 0x0000000000a8c947 */ /* 0x000fec0003800000 */
[----:B------:R-:W2:Y:S01]  /*3960*/  LDL R197, [R1+0x4] ;  /* 0x0000040001c57983 */ /* 0x000ea20000100800 */
[----:B------:R-:W-:Y:S01]  /*3970*/  @P3 FFMA.FTZ R191, R245, R195, R196 ;  /* 0x000000c3f5bf3223 */ /* 0x000fe200000100c4 */
[----:B------:R-:W-:-:S03]  /*3980*/  MOV R192, R147 ;  /* 0x0000009300c07202 */ /* 0x000fc60000000f00 */
[----:B--2---:R-:W-:-:S04]  /*3990*/  @P3 FADD.FTZ R191, R197, -R191 ;  /* 0x800000bfc5bf3221 */ /* 0x004fc80000010000 */
[----:B------:R-:W-:-:S04]  /*39a0*/  @P3 FFMA.FTZ R192, R5, R191, R147 ;  /* 0x000000bf05c03223 */ /* 0x000fc80000010093 */
[----:B------:R-:W-:-:S04]  /*39b0*/  FMUL.FTZ R191, R192, UR14 ;  /* 0x0000000ec0bf7c20 */ /* 0x000fc80008410000 */
[-C--:B------:R-:W-:Y:S01]  /*39c0*/  FFMA.FTZ R115, R187, R191.reuse, R115 ;  /* 0x000000bfbb737223 */ /* 0x080fe20000010073 */
[----:B------:R-:W-:Y:S01]  /*39d0*/  FMUL.FTZ R191, R23, R191 ;  /* 0x000000bf17bf7220 */ /* 0x000fe20000410000 */
[----:B------:R-:W-:Y:S06]  /*39e0*/  BRA `(.L_x_14577) ;  /* 0x0000000000847947 */ /* 0x000fec0003800000 */
.L_x_14581:
[----:B------:R-:W2:Y:S01]  /*39f0*/  LDL R192, [R1+0x4] ;  /* 0x0000040001c07983 */ /* 0x000ea20000100800 */
[--C-:B------:R-:W-:Y:S01]  /*3a00*/  @P3 FFMA.FTZ R80, R245, R195, R196.reuse ;  /* 0x000000c3f5503223 */ /* 0x100fe200000100c4 */
[----:B-----5:R-:W-:Y:S01]  /*3a10*/  MOV R83, R147 ;  /* 0x0000009300537202 */ /* 0x020fe20000000f00 */
[-CC-:B------:R-:W-:Y:S01]  /*3a20*/  @P3 FFMA.FTZ R81, R0, R195.reuse, R196.reuse ;  /* 0x000000c300513223 */ /* 0x180fe200000100c4 */
[----:B------:R-:W-:-:S03]  /*3a30*/  @P3 FFMA.FTZ R82, R205, R195, R196 ;  /* 0x000000c3cd523223 */ /* 0x000fc600000100c4 */
[----:B------:R-:W-:Y:S01]  /*3a40*/  @P3 FADD.FTZ R81, R215, -R81 ;  /* 0x80000051d7513221 */ /* 0x000fe20000010000 */
[----:B------:R-:W-:Y:S01]  /*3a50*/  @P3 FADD.FTZ R82, R231, -R82 ;  /* 0x80000052e7523221 */ /* 0x000fe20000010000 */
[----:B--2---:R-:W-:-:S04]  /*3a60*/  @P3 FADD.FTZ R80, R192, -R80 ;  /* 0x80000050c0503221 */ /* 0x004fc80000010000 */
[----:B------:R-:W-:Y:S02]  /*3a70*/  @P3 FFMA.FTZ R83, R5, R80, R147 ;  /* 0x0000005005533223 */ /* 0x000fe40000010093 */
[----:B------:R-:W1:Y:S02]  /*3a80*/  @P4 LDC R80, c[0x0][0x40c] ;  /* 0x00010300ff504b82 */ /* 0x000e640000000800 */
[----:B-1----:R-:W-:-:S04]  /*3a90*/  @P4 FMUL.FTZ R80, R83, R80 ;  /* 0x0000005053504220 */ /* 0x002fc80000410000 */
[-C--:B------:R-:W-:Y:S01]  /*3aa0*/  @P4 FFMA.FTZ R115, R187, R80.reuse, R115 ;  /* 0x00000050bb734223 */ /* 0x080fe20000010073 */
[----:B------:R-:W-:Y:S01]  /*3ab0*/  @P4 FMUL.FTZ R191, R23, R80 ;  /* 0x0000005017bf4220 */ /* 0x000fe20000410000 */
[----:B------:R-:W-:Y:S01]  /*3ac0*/  MOV R80, R144 ;  /* 0x0000009000507202 */ /* 0x000fe20000000f00 */
        /* <DEDUP_REMOVED lines=11> */
[----:B------:R-:W-:-:S04]  /*3b80*/  @P3 FFMA.FTZ R82, R13, R195, R196 ;  /* 0x000000c30d523223 */ /* 0x000fc800000100c4 */
[----:B------:R-:W-:Y:S01]  /*3b90*/  @P3 FADD.FTZ R192, R223, -R82 ;  /* 0x80000052dfc03221 */ /* 0x000fe20000010000 */
[----:B------:R-:W-:-:S03]  /*3ba0*/  MOV R82, R146 ;  /* 0x0000009200527202 */ /* 0x000fc60000000f00 */
[----:B------:R-:W-:Y:S02]  /*3bb0*/  @P3 FFMA.FTZ R82, R5, R192, R146 ;  /* 0x000000c005523223 */ /* 0x000fe40000010092 */
[----:B------:R-:W1:Y:S02]  /*3bc0*/  @P4 LDC R192, c[0x0][0x40c] ;  /* 0x00010300ffc04b82 */ /* 0x000e640000000800 */
[----:B-1----:R-:W-:-:S04]  /*3bd0*/  @P4 FMUL.FTZ R192, R82, R192 ;  /* 0x000000c052c04220 */ /* 0x002fc80000410000 */
[-C--:B------:R-:W-:Y:S01]  /*3be0*/  @P4 FFMA.FTZ R114, R186, R192.reuse, R114 ;  /* 0x000000c0ba724223 */ /* 0x080fe20000010072 */
[----:B------:R-:W-:-:S07]  /*3bf0*/  @P4 FMUL.FTZ R190, R22, R192 ;  /* 0x000000c016be4220 */ /* 0x000fce0000410000 */
.L_x_14577:
[----:B------:R-:W-:-:S04]  /*3c00*/  ISETP.NE.U32.AND P0, PT, RZ, UR4, PT ;  /* 0x00000004ff007c0c */ /* 0x000fc8000bf05070 */
[----:B------:R-:W-:-:S13]  /*3c10*/  ISETP.NE.AND.EX P0, PT, RZ, UR5, PT, P0 ;  /* 0x00000005ff007c0c */ /* 0x000fda000bf05300 */
[----:B------:R-:W1:Y:S02]  /*3c20*/  @P0 LDC.64 R192, c[0x0][0x478] ;  /* 0x00011e00ffc00b82 */ /* 0x000e640000000a00 */
[C---:B-1---5:R-:W-:Y:S01]  /*3c30*/  @P0 IMAD.WIDE.U32 R192, R194.reuse, 0x10, R192 ;  /* 0x00000010c2c00825 */ /* 0x062fe200078e00c0 */
[----:B------:R-:W-:-:S04]  /*3c40*/  IADD3 R194, PT, PT, R194, 0x80, RZ ;  /* 0x00000080c2c27810 */ /* 0x000fc80007ffe0ff */
[----:B------:R1:W-:Y:S02]  /*3c50*/  @P0 STG.E.128 desc[UR8][R192.64], R80 ;  /* 0x00000050c0000986 */ /* 0x0003e4000c101d08 */
[----:B-1----:R-:W1:Y:S02]  /*3c60*/  @P4 LDC.64 R192, c[0x0][0x468] ;  /* 0x00011a00ffc04b82 */ /* 0x002e640000000a00 */
[C---:B-1----:R-:W-:Y:S01]  /*3c70*/  @P4 IMAD.WIDE.U32 R192, R6.reuse, 0x10, R192 ;  /* 0x0000001006c04825 */ /* 0x042fe200078e00c0 */
[----:B------:R-:W-:-:S04]  /*3c80*/  IADD3 R6, PT, PT, R6, 0x80, RZ ;  /* 0x0000008006067810 */ /* 0x000fc80007ffe0ff */
[----:B------:R1:W-:Y:S03]  /*3c90*/  @P4 STG.E.128 desc[UR8][R192.64], R188 ;  /* 0x000000bcc0004986 */ /* 0x0003e6000c101d08 */
.L_x_14570:
[----:B------:R-:W-:Y:S05]  /*3ca0*/  BSYNC.RECONVERGENT B0 ;  /* 0x0000000000007941 */ /* 0x000fea0003800200 */
.L_x_14569:
        /* <DEDUP_REMOVED lines=8> */
[----:B------:R-:W2:Y:S02]  /*3d30*/  LDC.64 R184, c[0x0][0x390] ;  /* 0x0000e400ffb87b82 */ /* 0x000ea40000000a00 */
[----:B--2---:R-:W-:-:S06]  /*3d40*/  IMAD.WIDE.U32 R184, R6, 0x10, R184 ;  /* 0x0000001006b87825 */ /* 0x004fcc00078e00b8 */
[----:B------:R-:W5:Y:S02]  /*3d50*/  LDG.E.128 R184, desc[UR8][R184.64] ;  /* 0x00000008b8b87981 */ /* 0x000f64000c1e1d00 */
.L_x_14584:
[----:B------:R-:W-:Y:S05]  /*3d60*/  BRA.U !UP0, `(.L_x_14585) ;  /* 0x0000000508207547 */ /* 0x000fea000b800000 */
[----:B------:R-:W-:-:S04]  /*3d70*/  UISETP.NE.U32.AND UP0, UPT, UR6, URZ, UPT ;  /* 0x000000ff0600728c */ /* 0x000fc8000bf05070 */
[----:B------:R-:W-:-:S06]  /*3d80*/  UISETP.NE.AND.EX UP0, UPT, UR7, URZ, UPT, UP0 ;  /* 0x000000ff0700728c */ /* 0x000fcc000bf05300 */
[----:B------:R-:W-:-:S13]  /*3d90*/  PLOP3.LUT P0, PT, PT, PT, UP0, 0x80, 0x8 ;  /* 0x000000000008781c */ /* 0x000fda0003f0f008 */
[----:B------:R-:W-:Y:S05]  /*3da0*/  @!P0 BRA `(.L_x_14586) ;  /* 0x0000000000888947 */ /* 0x000fea0003800000 */
[----:B-1----:R-:W2:Y:S01]  /*3db0*/  LDL R192, [R1] ;  /* 0x0000000001c07983 */ /* 0x002ea20000100800 */
[-CC-:B------:R-:W-:Y:S01]  /*3dc0*/  @P3 FFMA.FTZ R81, R211, R195.reuse, R196.reuse ;  /* 0x000000c3d3513223 */ /* 0x180fe200000100c4 */
[----:B-----5:R-:W-:Y:S01]  /*3dd0*/  MOV R80, R148 ;  /* 0x0000009400507202 */ /* 0x020fe20000000f00 */
[-CC-:B------:R-:W-:Y:S01]  /*3de0*/  @P3 FFMA.FTZ R82, R200, R195.reuse, R196.reuse ;  /* 0x000000c3c8523223 */ /* 0x180fe200000100c4 */
[----:B------:R-:W-:Y:S01]  /*3df0*/  @P3 FFMA.FTZ R83, R19, R195, R196 ;  /* 0x000000c313533223 */ /* 0x000fe200000100c4 */
[----:B------:R-:W-:Y:S02]  /*3e00*/  @P3 FADD.FTZ R81, R238, -R81 ;  /* 0x80000051ee513221 */ /* 0x000fe40000010000 */
[----:B------:R-:W-:Y:S01]  /*3e10*/  @P3 FADD.FTZ R82, R230, -R82 ;  /* 0x80000052e6523221 */ /* 0x000fe20000010000 */
[----:B------:R-:W-:Y:S01]  /*3e20*/  @P3 FADD.FTZ R83, R222, -R83 ;  /* 0x80000053de533221 */ /* 0x000fe20000010000 */
        /* <DEDUP_REMOVED lines=18> */
[----:B--2---:R-:W-:Y:S01]  /*3f50*/  @P3 FADD.FTZ R192, R192, -R83 ;  /* 0x80000053c0c03221 */ /* 0x004fe20000010000 */
[----:B------:R-:W-:-:S03]  /*3f60*/  MOV R83, R151 ;  /* 0x0000009700537202 */ /* 0x000fc60000000f00 */
[----:B------:R-:W-:Y:S01]  /*3f70*/  @P3 FFMA.FTZ R83, R5, R192, R151 ;  /* 0x000000c005533223 */ /* 0x000fe20000010097 */
[----:B------:R-:W-:Y:S06]  /*3f80*/  @!P4 BRA `(.L_x_14587) ;  /* 0x000000080004c947 */ /* 0x000fec0003800000 */
[----:B------:R-:W-:-:S04]  /*3f90*/  FMUL.FTZ R191, R83, UR14 ;  /* 0x0000000e53bf7c20 */ /* 0x000fc80008410000 */
[-C--:B------:R-:W-:Y:S01]  /*3fa0*/  FFMA.FTZ R119, R187, R191.reuse, R119 ;  /* 0x000000bfbb777223 */ /* 0x080fe20000010077 */
[----:B------:R-:W-:Y:S01]  /*3fb0*/  FMUL.FTZ R191, R27, R191 ;  /* 0x000000bf1bbf7220 */ /* 0x000fe20000410000 */
[----:B------:R-:W-:Y:S06]  /*3fc0*/  BRA `(.L_x_14587) ;  /* 0x0000000400f47947 */ /* 0x000fec0003800000 */
.L_x_14586:
[----:B-1----:R-:W-:Y:S01]  /*3fd0*/  @P3 FFMA.FTZ R193, R211, R195, R196 ;  /* 0x000000c3d3c13223 */ /* 0x002fe200000100c4 */
        /* <DEDUP_REMOVED lines=24> */
[----:B------:R-:W2:Y:S01]  /*4160*/  LDL R197, [R1] ;  /* 0x0000000001c57983 */ /* 0x000ea20000100800 */
        /* <DEDUP_REMOVED lines=8> */
.L_x_14585:
[----:B-1----:R-:W1:Y:S02]  /*41f0*/  LDC.64 R192, c[0x0][0x478] ;  /* 0x00011e00ffc07b82 */ /* 0x002e640000000a00 */
[----:B-1----:R-:W-:-:S04]  /*4200*/  ISETP.NE.U32.AND P0, PT, R192, RZ, PT ;  /* 0x000000ffc000720c */ /* 0x002fc80003f05070 */
[----:B------:R-:W-:-:S13]  /*4210*/  ISETP.NE.AND.EX P0, PT, R193, RZ, PT, P0 ;  /* 0x000000ffc100720c */ /* 0x000fda0003f05300 */
[----:B------:R-:W-:Y:S05]  /*4220*/  @!P0 BRA `(.L_x_14588) ;  /* 0x0000000000c88947 */ /* 0x000fea0003800000 */
[----:B------:R-:W2:Y:S01]  /*4230*/  LDL R197, [R1] ;  /* 0x0000000001c57983 */ /* 0x000ea20000100800 */
        /* <DEDUP_REMOVED lines=26> */
.L_x_14589:
        /* <DEDUP_REMOVED lines=9> */
.L_x_14590:
        /* <DEDUP_REMOVED lines=9> */
.L_x_14591:
[----:B------:R-:W-:Y:S05]  /*4500*/  @!P4 BRA `(.L_x_14587) ;  /* 0x0000000000a4c947 */ /* 0x000fea0003800000 */
[----:B------:R-:W-:-:S04]  /*4510*/  FMUL.FTZ R191, R83, UR14 ;  /* 0x0000000e53bf7c20 */ /* 0x000fc80008410000 */
[-C--:B------:R-:W-:Y:S01]  /*4520*/  FFMA.FTZ R119, R187, R191.reuse, R119 ;  /* 0x000000bfbb777223 */ /* 0x080fe20000010077 */
[----:B------:R-:W-:Y:S01]  /*4530*/  FMUL.FTZ R191, R27, R191 ;  /* 0x000000bf1bbf7220 */ /* 0x000fe20000410000 */
[----:B------:R-:W-:Y:S06]  /*4540*/  BRA `(.L_x_14587) ;  /* 0x0000000000947947 */ /* 0x000fec0003800000 */
.L_x_14588:
        /* <DEDUP_REMOVED lines=9> */
.L_x_14592:
        /* <DEDUP_REMOVED lines=9> */
.L_x_14593:
        /* <DEDUP_REMOVED lines=9> */
.L_x_14594:
[----:B------:R-:W-:Y:S05]  /*4700*/  @!P4 BRA `(.L_x_14587) ;  /* 0x000000000024c947 */ /* 0x000fea0003800000 */
[----:B------:R-:W2:Y:S01]  /*4710*/  LDL R192, [R1] ;  /* 0x0000000001c07983 */ /* 0x000ea20000100800 */
[----:B------:R-:W-:Y:S01]  /*4720*/  FFMA.FTZ R191, R244, R195, R196 ;  /* 0x000000c3f4bf7223 */ /* 0x000fe200000100c4 */
[----:B------:R-:W-:-:S03]  /*4730*/  ISETP.GT.AND P1, PT, R4, RZ, PT ;  /* 0x000000ff0400720c */ /* 0x000fc60003f24270 */
[----:B--2---:R-:W-:-:S04]  /*4740*/  FADD.FTZ R191, R192, -R191 ;  /* 0x800000bfc0bf7221 */ /* 0x004fc80000010000 */
[----:B-----5:R-:W-:-:S05]  /*4750*/  FMUL.FTZ R191, R5, R191 ;  /* 0x000000bf05bf7220 */ /* 0x020fca0000410000 */
[----:B------:R-:W-:-:S05]  /*4760*/  FSEL R191, R191, RZ, P1 ;  /* 0x000000ffbfbf7208 */ /* 0x000fca0000800000 */
[----:B------:R-:W-:-:S04]  /*4770*/  FMUL.FTZ R191, R191, UR14 ;  /* 0x0000000ebfbf7c20 */ /* 0x000fc80008410000 */
[-C--:B------:R-:W-:Y:S01]  /*4780*/  FFMA.FTZ R119, R187, R191.reuse, R119 ;  /* 0x000000bfbb777223 */ /* 0x080fe20000010077 */
[----:B------:R-:W-:-:S07]  /*4790*/  FMUL.FTZ R191, R27, R191 ;  /* 0x000000bf1bbf7220 */ /* 0x000fce0000410000 */
.L_x_14587:
        /* <DEDUP_REMOVED lines=8> */
.L_x_14583:
[----:B------:R-:W-:Y:S05]  /*4820*/  BSYNC.RECONVERGENT B0 ;  /* 0x0000000000007941 */ /* 0x000fea0003800200 */
.L_x_14582:
        /* <DEDUP_REMOVED lines=8> */
[----:B------:R-:W3:Y:S02]  /*48b0*/  LDC.64 R184, c[0x0][0x390] ;  /* 0x0000e400ffb87b82 */ /* 0x000ee40000000a00 */
[----:B---3--:R-:W-:-:S06]  /*48c0*/  IMAD.WIDE.U32 R184, R6, 0x10, R184 ;  /* 0x0000001006b87825 */ /* 0x008fcc00078e00b8 */
[----:B------:R-:W5:Y:S02]  /*48d0*/  LDG.E.128 R184, desc[UR8][R184.64] ;  /* 0x00000008b8b87981 */ /* 0x000f64000c1e1d00 */
.L_x_14597:
[----:B------:R-:W-:Y:S05]  /*48e0*/  BRA.U !UP0, `(.L_x_14598) ;  /* 0x0000000508187547 */ /* 0x000fea000b800000 */
[----:B------:R-:W-:-:S04]  /*48f0*/  UISETP.NE.U32.AND UP0, UPT, UR6, URZ, UPT ;  /* 0x000000ff0600728c */ /* 0x000fc8000bf05070 */
[----:B------:R-:W-:-:S06]  /*4900*/  UISETP.NE.AND.EX UP0, UPT, UR7, URZ, UPT, UP0 ;  /* 0x000000ff0700728c */ /* 0x000fcc000bf05300 */
[----:B------:R-:W-:-:S13]  /*4910*/  PLOP3.LUT P0, PT, PT, PT, UP0, 0x80, 0x8 ;  /* 0x000000000008781c */ /* 0x000fda0003f0f008 */
[----:B------:R-:W-:Y:S05]  /*4920*/  @!P0 BRA `(.L_x_14599) ;  /* 0x0000000000848947 */ /* 0x000fea0003800000 */
        /* <DEDUP_REMOVED lines=8> */
[----:B------:R-:W3:Y:S02]  /*49b0*/  @P4 LDC R81, c[0x0][0x40c] ;  /* 0x00010300ff514b82 */ /* 0x000ee40000000800 */
[----:B---3--:R-:W-:-:S04]  /*49c0*/  @P4 FMUL.FTZ R81, R80, R81 ;  /* 0x0000005150514220 */ /* 0x008fc80000410000 */
[-C--:B------:R-:W-:Y:S01]  /*49d0*/  @P4 FFMA.FTZ R120, R184, R81.reuse, R120 ;  /* 0x00000051b8784223 */ /* 0x080fe20000010078 */
[----:B-12---:R-:W-:Y:S01]  /*49e0*/  @P4 FMUL.FTZ R188, R28, R81 ;  /* 0x000000511cbc4220 */ /* 0x006fe20000410000 */
        /* <DEDUP_REMOVED lines=15> */
[----:B------:R-:W-:Y:S01]  /*4ae0*/  @P3 FFMA.FTZ R83, R5, R192, R155 ;  /* 0x000000c005533223 */ /* 0x000fe2000001009b */
[----:B------:R-:W-:Y:S06]  /*4af0*/  @!P4 BRA `(.L_x_14600) ;  /* 0x0000000400f8c947 */ /* 0x000fec0003800000 */
[----:B------:R-:W-:-:S04]  /*4b00*/  FMUL.FTZ R191, R83, UR14 ;  /* 0x0000000e53bf7c20 */ /* 0x000fc80008410000 */
[-C--:B------:R-:W-:Y:S01]  /*4b10*/  FFMA.FTZ R123, R187, R191.reuse, R123 ;  /* 0x000000bfbb7b7223 */ /* 0x080fe2000001007b */
[----:B------:R-:W-:Y:S01]  /*4b20*/  FMUL.FTZ R191, R31, R191 ;  /* 0x000000bf1fbf7220 */ /* 0x000fe20000410000 */
[----:B------:R-:W-:Y:S06]  /*4b30*/  BRA `(.L_x_14600) ;  /* 0x0000000400e87947 */ /* 0x000fec0003800000 */
.L_x_14599:
[----:B-12---:R-:W-:Y:S01]  /*4b40*/  @P3 FFMA.FTZ R193, R210, R195, R196 ;  /* 0x000000c3d2c13223 */ /* 0x006fe200000100c4 */
        /* <DEDUP_REMOVED lines=24> */
[----:B------:R-:W-:Y:S01]  /*4cd0*/  @P3 FFMA.FTZ R191, R243, R195, R196 ;  /* 0x000000c3f3bf3223 */ /* 0x000fe200000100c4 */
[----:B------:R-:W-:-:S03]  /*4ce0*/  MOV R192, R155 ;  /* 0x0000009b00c07202 */ /* 0x000fc60000000f00 */
[----:B------:R-:W-:-:S04]  /*4cf0*/  @P3 FADD.FTZ R191, R252, -R191 ;  /* 0x800000bffcbf3221 */ /* 0x000fc80000010000 */
[----:B------:R-:W-:-:S04]  /*4d00*/  @P3 FFMA.FTZ R192, R5, R191, R155 ;  /* 0x000000bf05c03223 */ /* 0x000fc8000001009b */
[----:B------:R-:W-:-:S04]  /*4d10*/  FMUL.FTZ R191, R192, UR14 ;  /* 0x0000000ec0bf7c20 */ /* 0x000fc80008410000 */
[-C--:B------:R-:W-:Y:S01]  /*4d20*/  FFMA.FTZ R123, R187, R191.reuse, R123 ;  /* 0x000000bfbb7b7223 */ /* 0x080fe2000001007b */
[----:B------:R-:W-:Y:S01]  /*4d30*/  FMUL.FTZ R191, R31, R191 ;  /* 0x000000bf1fbf7220 */ /* 0x000fe20000410000 */
[----:B------:R-:W-:Y:S06]  /*4d40*/  BRA `(.L_x_14600) ;  /* 0x0000000400647947 */ /* 0x000fec0003800000 */
.L_x_14598:
[----:B-12---:R-:W1:Y:S02]  /*4d50*/  LDC.64 R192, c[0x0][0x478] ;  /* 0x00011e00ffc07b82 */ /* 0x006e640000000a00 */
[----:B-1----:R-:W-:-:S04]  /*4d60*/  ISETP.NE.U32.AND P0, PT, R192, RZ, PT ;  /* 0x000000ffc000720c */ /* 0x002fc80003f05070 */
        /* <DEDUP_REMOVED lines=28> */
.L_x_14602:
        /* <DEDUP_REMOVED lines=9> */
.L_x_14603:
        /* <DEDUP_REMOVED lines=9> */
.L_x_14604:
[----:B------:R-:W-:Y:S05]  /*5050*/  @!P4 BRA `(.L_x_14600) ;  /* 0x0000000000a0c947 */ /* 0x000fea0003800000 */
[----:B------:R-:W-:-:S04]  /*5060*/  FMUL.FTZ R191, R83, UR14 ;  /* 0x0000000e53bf7c20 */ /* 0x000fc80008410000 */
[-C--:B------:R-:W-:Y:S01]  /*5070*/  FFMA.FTZ R123, R187, R191.reuse, R123 ;  /* 0x000000bfbb7b7223 */ /* 0x080fe2000001007b */
[----:B------:R-:W-:Y:S01]  /*5080*/  FMUL.FTZ R191, R31, R191 ;  /* 0x000000bf1fbf7220 */ /* 0x000fe20000410000 */
[----:B------:R-:W-:Y:S06]  /*5090*/  BRA `(.L_x_14600) ;  /* 0x0000000000907947 */ /* 0x000fec0003800000 */
.L_x_14601:
        /* <DEDUP_REMOVED lines=9> */
.L_x_14605:
        /* <DEDUP_REMOVED lines=9> */
.L_x_14606:
        /* <DEDUP_REMOVED lines=9> */
.L_x_14607:
        /* <DEDUP_REMOVED lines=9> */
.L_x_14600:
        /* <DEDUP_REMOVED lines=8> */
.L_x_14596:
[----:B------:R-:W-:Y:S05]  /*5360*/  BSYNC.RECONVERGENT B0 ;  /* 0x0000000000007941 */ /* 0x000fea0003800200 */
.L_x_14595:
        /* <DEDUP_REMOVED lines=8> */
[----:B------:R-:W4:Y:S02]  /*53f0*/  LDC.64 R184, c[0x0][0x390] ;  /* 0x0000e400ffb87b82 */ /* 0x000f240000000a00 */
[----:B----4-:R-:W-:-:S06]  /*5400*/  IMAD.WIDE.U32 R184, R6, 0x10, R184 ;  /* 0x0000001006b87825 */ /* 0x010fcc00078e00b8 */
[----:B------:R-:W5:Y:S02]  /*5410*/  LDG.E.128 R184, desc[UR8][R184.64] ;  /* 0x00000008b8b87981 */ /* 0x000f64000c1e1d00 */
.L_x_14610:
        /* <DEDUP_REMOVED lines=13> */
[----:B------:R-:W4:Y:S02]  /*54f0*/  @P4 LDC R81, c[0x0][0x40c] ;  /* 0x00010300ff514b82 */ /* 0x000f240000000800 */
[----:B----4-:R-:W-:-:S04]  /*5500*/  @P4 FMUL.FTZ R81, R80, R81 ;  /* 0x0000005150514220 */ /* 0x010fc80000410000 */
[-C--:B------:R-:W-:Y:S01]  /*5510*/  @P4 FFMA.FTZ R124, R184, R81.reuse, R124 ;  /* 0x00000051b87c4223 */ /* 0x080fe2000001007c */
[----:B-123--:R-:W-:Y:S01]  /*5520*/  @P4 FMUL.FTZ R188, R32, R81 ;  /* 0x0000005120bc4220 */ /* 0x00efe20000410000 */
        /* <DEDUP_REMOVED lines=21> */
.L_x_14612:
[----:B-123--:R-:W-:Y:S01]  /*5680*/  @P3 FFMA.FTZ R193, R209, R195, R196 ;  /* 0x000000c3d1c13223 */ /* 0x00efe200000100c4 */
        /* <DEDUP_REMOVED lines=32> */
.L_x_14611:
[----:B-123--:R-:W1:Y:S02]  /*5890*/  LDC.64 R192, c[0x0][0x478] ;  /* 0x00011e00ffc07b82 */ /* 0x00ee640000000a00 */
        /* <DEDUP_REMOVED lines=29> */
.L_x_14615:
        /* <DEDUP_REMOVED lines=9> */
.L_x_14616:
        /* <DEDUP_REMOVED lines=9> */
.L_x_14617:
[----:B------:R-:W-:Y:S05]  /*5b90*/  @!P4 BRA `(.L_x_14613) ;  /* 0x0000000000a0c947 */ /* 0x000fea0003800000 */
[----:B------:R-:W-:-:S04]  /*5ba0*/  FMUL.FTZ R191, R83, UR14 ;  /* 0x0000000e53bf7c20 */ /* 0x000fc80008410000 */
[-C--:B------:R-:W-:Y:S01]  /*5bb0*/  FFMA.FTZ R127, R187, R191.reuse, R127 ;  /* 0x000000bfbb7f7223 */ /* 0x080fe2000001007f */
[----:B------:R-:W-:Y:S01]  /*5bc0*/  FMUL.FTZ R191, R35, R191 ;  /* 0x000000bf23bf7220 */ /* 0x000fe20000410000 */
[----:B------:R-:W-:Y:S06]  /*5bd0*/  BRA `(.L_x_14613) ;  /* 0x0000000000907947 */ /* 0x000fec0003800000 */
.L_x_14614:
        /* <DEDUP_REMOVED lines=9> */
.L_x_14618:
        /* <DEDUP_REMOVED lines=9> */
.L_x_14619:
        /* <DEDUP_REMOVED lines=9> */
.L_x_14620:
        /* <DEDUP_REMOVED lines=9> */
.L_x_14613:
        /* <DEDUP_REMOVED lines=8> */
.L_x_14609:
[----:B------:R-:W-:Y:S05]  /*5ea0*/  BSYNC.RECONVERGENT B0 ;  /* 0x0000000000007941 */ /* 0x000fea0003800200 */
.L_x_14608:
[----:B------:R-:W-:Y:S01]  /*5eb0*/  ISETP.GE.U32.AND P0, PT, R2, 0x280, PT ;  /* 0x000002800200780c */ /* 0x000fe20003f06070 */
[----:B------:R-:W-:-:S12]  /*5ec0*/  BSSY.RECONVERGENT B0, `(.L_x_14621) ;  /* 0x00000b0000007945 */ /* 0x000fd80003800200 */
[----:B------:R-:W-:Y:S05]  /*5ed0*/  @!P0 BRA `(.L_x_14622) ;  /* 0x0000000800b88947 */ /* 0x000fea0003800000 */
[----:B------:R-:W-:-:S04]  /*5ee0*/  UISETP.NE.U32.AND UP0, UPT, UR12, URZ, UPT ;  /* 0x000000ff0c00728c */ /* 0x000fc8000bf05070 */
[----:B------:R-:W-:Y:S01]  /*5ef0*/  UISETP.NE.AND.EX UP0, UPT, UR13, URZ, UPT, UP0 ;  /* 0x000000ff0d00728c */ /* 0x000fe2000bf05300 */
[----:B------:R-:W-:Y:S10]  /*5f00*/  @!P4 BRA `(.L_x_14623) ;  /* 0x00000000000cc947 */ /* 0x000ff40003800000 */
[----:B------:R-:W0:Y:S02]  /*5f10*/  LDC.64 R184, c[0x0][0x390] ;  /* 0x0000e400ffb87b82 */ /* 0x000e240000000a00 */
[----:B0-----:R-:W-:-:S06]  /*5f20*/  IMAD.WIDE.U32 R184, R6, 0x10, R184 ;  /* 0x0000001006b87825 */ /* 0x001fcc00078e00b8 */
[----:B------:R-:W5:Y:S02]  /*5f30*/  LDG.E.128 R184, desc[UR8][R184.64] ;  /* 0x00000008b8b87981 */ /* 0x000f64000c1e1d00 */
.L_x_14623:
        /* <DEDUP_REMOVED lines=13> */
[----:B------:R-:W0:Y:S02]  /*6010*/  @P4 LDC R81, c[0x0][0x40c] ;  /* 0x00010300ff514b82 */ /* 0x000e240000000800 */
[----:B0-----:R-:W-:-:S04]  /*6020*/  @P4 FMUL.FTZ R81, R80, R81 ;  /* 0x0000005150514220 */ /* 0x001fc80000410000 */
[-C--:B------:R-:W-:Y:S01]  /*6030*/  @P4 FFMA.FTZ R128, R184, R81.reuse, R128 ;  /* 0x00000051b8804223 */ /* 0x080fe20000010080 */
[----:B-1234-:R-:W-:Y:S01]  /*6040*/  @P4 FMUL.FTZ R188, R36, R81 ;  /* 0x0000005124bc4220 */ /* 0x01efe20000410000 */
[----:B------:R-:W-:Y:S01]  /*6050*/  MOV R81, R161 ;  /* 0x000000a100517202 */ /* 0x000fe20000000f00 */
[----:B------:R-:W-:Y:S02]  /*6060*/  @P3 FFMA.FTZ R81, R5, R82, R161 ;  /* 0x0000005205513223 */ /* 0x000fe400000100a1 */
[----:B------:R-:W0:Y:S02]  /*6070*/  @P4 LDC R82, c[0x0][0x40c] ;  /* 0x00010300ff524b82 */ /* 0x000e240000000800 */
[----:B0-----:R-:W-:-:S04]  /*6080*/  @P4 FMUL.FTZ R82, R81, R82 ;  /* 0x0000005251524220 */ /* 0x001fc80000410000 */
[-C--:B------:R-:W-:Y:S01]  /*6090*/  @P4 FFMA.FTZ R129, R185, R82.reuse, R129 ;  /* 0x00000052b9814223 */ /* 0x080fe20000010081 */
[----:B------:R-:W-:Y:S01]  /*60a0*/  @P4 FMUL.FTZ R189, R37, R82 ;  /* 0x0000005225bd4220 */ /* 0x000fe20000410000 */
[----:B------:R-:W-:Y:S01]  /*60b0*/  MOV R82, R162 ;  /* 0x000000a200527202 */ /* 0x000fe20000000f00 */
[----:B------:R-:W-:Y:S02]  /*60c0*/  @P3 FFMA.FTZ R82, R5, R83, R162 ;  /* 0x0000005305523223 */ /* 0x000fe400000100a2 */
[----:B------:R-:W0:Y:S02]  /*60d0*/  @P4 LDC R83, c[0x0][0x40c] ;  /* 0x00010300ff534b82 */ /* 0x000e240000000800 */
[----:B0-----:R-:W-:-:S04]  /*60e0*/  @P4 FMUL.FTZ R83, R82, R83 ;  /* 0x0000005352534220 */ /* 0x001fc80000410000 */
        /* <DEDUP_REMOVED lines=11> */
.L_x_14625:
[----:B-1234-:R-:W-:Y:S01]  /*61a0*/  @P3 FFMA.FTZ R193, R208, R195, R196 ;  /* 0x000000c3d0c13223 */ /* 0x01efe200000100c4 */
        /* <DEDUP_REMOVED lines=32> */
.L_x_14624:
[----:B-1234-:R-:W1:Y:S02]  /*63b0*/  LDC.64 R192, c[0x0][0x478] ;  /* 0x00011e00ffc07b82 */ /* 0x01ee640000000a00 */
        /* <DEDUP_REMOVED lines=29> */
.L_x_14628:
        /* <DEDUP_REMOVED lines=9> */
.L_x_14629:
        /* <DEDUP_REMOVED lines=9> */
.L_x_14630:
[----:B------:R-:W-:Y:S05]  /*66b0*/  @!P4 BRA `(.L_x_14626) ;  /* 0x0000000000a0c947 */ /* 0x000fea0003800000 */
[----:B------:R-:W-:-:S04]  /*66c0*/  FMUL.FTZ R191, R83, UR14 ;  /* 0x0000000e53bf7c20 */ /* 0x000fc80008410000 */
[-C--:B------:R-:W-:Y:S01]  /*66d0*/  FFMA.FTZ R131, R187, R191.reuse, R131 ;  /* 0x000000bfbb837223 */ /* 0x080fe20000010083 */
[----:B------:R-:W-:Y:S01]  /*66e0*/  FMUL.FTZ R191, R39, R191 ;  /* 0x000000bf27bf7220 */ /* 0x000fe20000410000 */
[----:B------:R-:W-:Y:S06]  /*66f0*/  BRA `(.L_x_14626) ;  /* 0x0000000000907947 */ /* 0x000fec0003800000 */
.L_x_14627:
        /* <DEDUP_REMOVED lines=9> */
.L_x_14631:
        /* <DEDUP_REMOVED lines=9> */
.L_x_14632:
        /* <DEDUP_REMOVED lines=9> */
.L_x_14633:
        /* <DEDUP_REMOVED lines=9> */
.L_x_14626:
        /* <DEDUP_REMOVED lines=8> */
.L_x_14622:
[----:B------:R-:W-:Y:S05]  /*69c0*/  BSYNC.RECONVERGENT B0 ;  /* 0x0000000000007941 */ /* 0x000fea0003800200 */
.L_x_14621:
        /* <DEDUP_REMOVED lines=9> */
.L_x_14636:
        /* <DEDUP_REMOVED lines=38> */
.L_x_14638:
        /* <DEDUP_REMOVED lines=33> */
.L_x_14637:
        /* <DEDUP_REMOVED lines=30> */
.L_x_14641:
        /* <DEDUP_REMOVED lines=9> */
.L_x_14642:
        /* <DEDUP_REMOVED lines=9> */
.L_x_14643:
[----:B------:R-:W-:Y:S05]  /*71d0*/  @!P4 BRA `(.L_x_14639) ;  /* 0x0000000000a0c947 */ /* 0x000fea0003800000 */
[----:B------:R-:W-:-:S04]  /*71e0*/  FMUL.FTZ R191, R83, UR14 ;  /* 0x0000000e53bf7c20 */ /* 0x000fc80008410000 */
[-C--:B------:R-:W-:Y:S01]  /*71f0*/  FFMA.FTZ R135, R187, R191.reuse, R135 ;  /* 0x000000bfbb877223 */ /* 0x080fe20000010087 */
[----:B------:R-:W-:Y:S01]  /*7200*/  FMUL.FTZ R191, R43, R191 ;  /* 0x000000bf2bbf7220 */ /* 0x000fe20000410000 */
[----:B------:R-:W-:Y:S06]  /*7210*/  BRA `(.L_x_14639) ;  /* 0x0000000000907947 */ /* 0x000fec0003800000 */
.L_x_14640:
        /* <DEDUP_REMOVED lines=9> */
.L_x_14644:
        /* <DEDUP_REMOVED lines=9> */
.L_x_14645:
        /* <DEDUP_REMOVED lines=9> */
.L_x_14646:
        /* <DEDUP_REMOVED lines=9> */
.L_x_14639:
        /* <DEDUP_REMOVED lines=8> */
.L_x_14635:
[----:B------:R-:W-:Y:S05]  /*74e0*/  BSYNC.RECONVERGENT B0 ;  /* 0x0000000000007941 */ /* 0x000fea0003800200 */
.L_x_14634:
        /* <DEDUP_REMOVED lines=9> */
.L_x_14649:
        /* <DEDUP_REMOVED lines=38> */
.L_x_14651:
        /* <DEDUP_REMOVED lines=33> */
.L_x_14650:
        /* <DEDUP_REMOVED lines=30> */
.L_x_14654:
        /* <DEDUP_REMOVED lines=9> */
.L_x_14655:
        /* <DEDUP_REMOVED lines=9> */
.L_x_14656:
[----:B------:R-:W-:Y:S05]  /*7cf0*/  @!P4 BRA `(.L_x_14652) ;  /* 0x0000000000a0c947 */ /* 0x000fea0003800000 */
[----:B------:R-:W-:-:S04]  /*7d00*/  FMUL.FTZ R191, R83, UR14 ;  /* 0x0000000e53bf7c20 */ /* 0x000fc80008410000 */
[-C--:B------:R-:W-:Y:S01]  /*7d10*/  FFMA.FTZ R139, R187, R191.reuse, R139 ;  /* 0x000000bfbb8b7223 */ /* 0x080fe2000001008b */
[----:B------:R-:W-:Y:S01]  /*7d20*/  FMUL.FTZ R191, R47, R191 ;  /* 0x000000bf2fbf7220 */ /* 0x000fe20000410000 */
[----:B------:R-:W-:Y:S06]  /*7d30*/  BRA `(.L_x_14652) ;  /* 0x0000000000907947 */ /* 0x000fec0003800000 */
.L_x_14653:
        /* <DEDUP_REMOVED lines=9> */
.L_x_14657:
        /* <DEDUP_REMOVED lines=9> */
.L_x_14658:
        /* <DEDUP_REMOVED lines=9> */
.L_x_14659:
        /* <DEDUP_REMOVED lines=9> */
.L_x_14652:
        /* <DEDUP_REMOVED lines=8> */
.L_x_14648:
[----:B------:R-:W-:Y:S05]  /*8000*/  BSYNC.RECONVERGENT B0 ;  /* 0x0000000000007941 */ /* 0x000fea0003800200 */
.L_x_14647:
        /* <DEDUP_REMOVED lines=8> */
[----:B------:R-:W0:Y:S02]  /*8090*/  LDC.64 R184, c[0x0][0x390] ;  /* 0x0000e400ffb87b82 */ /* 0x000e240000000a00 */
[----:B0-----:R-:W-:-:S06]  /*80a0*/  IMAD.WIDE.U32 R184, R6, 0x10, R184 ;  /* 0x0000001006b87825 */ /* 0x001fcc00078e00b8 */
[----:B------:R-:W5:Y:S02]  /*80b0*/  LDG.E.128 R184, desc[UR8][R184.64] ;  /* 0x00000008b8b87981 */ /* 0x000f64000c1e1d00 */
.L_x_14662:
        /* <DEDUP_REMOVED lines=10> */
[----:B------:R-:W-:Y:S01]  /*8160*/  @P3 FADD.FTZ R81, R232, -R81 ;  /* 0x80000051e8513221 */ /* 0x000fe20000010000 */
[----:B-----5:R-:W-:Y:S01]  /*8170*/  MOV R4, R175 ;  /* 0x000000af00047202 */ /* 0x020fe20000000f00 */
[----:B------:R-:W-:Y:S01]  /*8180*/  @P3 FADD.FTZ R82, R224, -R82 ;  /* 0x80000052e0523221 */ /* 0x000fe20000010000 */
[C---:B------:R-:W-:Y:S01]  /*8190*/  @P3 FFMA.FTZ R4, R5.reuse, R80, R175 ;  /* 0x0000005005043223 */ /* 0x040fe200000100af */
[----:B------:R-:W-:Y:S01]  /*81a0*/  MOV R80, R172 ;  /* 0x000000ac00507202 */ /* 0x000fe20000000f00 */
[----:B------:R-:W-:Y:S01]  /*81b0*/  @P3 FFMA.FTZ R80, R5, R81, R172 ;  /* 0x0000005105503223 */ /* 0x000fe200000100ac */
[----:B------:R-:W-:Y:S01]  /*81c0*/  @P3 FADD.FTZ R83, R216, -R83 ;  /* 0x80000053d8533221 */ /* 0x000fe20000010000 */
        /* <DEDUP_REMOVED lines=11> */
[----:B------:R-:W-:Y:S01]  /*8280*/  @P3 FFMA.FTZ R82, R5, R83, R174 ;  /* 0x0000005305523223 */ /* 0x000fe200000100ae */
[----:B------:R-:W-:Y:S01]  /*8290*/  MOV R83, R4 ;  /* 0x0000000400537202 */ /* 0x000fe20000000f00 */
[----:B------:R-:W0:Y:S02]  /*82a0*/  @P4 LDC R5, c[0x0][0x40c] ;  /* 0x00010300ff054b82 */ /* 0x000e240000000800 */
[----:B0-----:R-:W-:-:S04]  /*82b0*/  @P4 FMUL.FTZ R5, R82, R5 ;  /* 0x0000000552054220 */ /* 0x001fc80000410000 */
[-C--:B------:R-:W-:Y:S01]  /*82c0*/  @P4 FFMA.FTZ R142, R186, R5.reuse, R142 ;  /* 0x00000005ba8e4223 */ /* 0x080fe2000001008e */
[----:B------:R-:W-:Y:S01]  /*82d0*/  @P4 FMUL.FTZ R190, R50, R5 ;  /* 0x0000000532be4220 */ /* 0x000fe20000410000 */
[----:B------:R-:W-:Y:S06]  /*82e0*/  @!P4 BRA `(.L_x_14665) ;  /* 0x0000000400fcc947 */ /* 0x000fec0003800000 */
[----:B------:R-:W-:-:S04]  /*82f0*/  FMUL.FTZ R4, R4, UR14 ;  /* 0x0000000e04047c20 */ /* 0x000fc80008410000 */
[-C--:B------:R-:W-:Y:S01]  /*8300*/  FFMA.FTZ R143, R187, R4.reuse, R143 ;  /* 0x00000004bb8f7223 */ /* 0x080fe2000001008f */
[----:B------:R-:W-:Y:S01]  /*8310*/  FMUL.FTZ R191, R51, R4 ;  /* 0x0000000433bf7220 */ /* 0x000fe20000410000 */
[----:B------:R-:W-:Y:S06]  /*8320*/  BRA `(.L_x_14665) ;  /* 0x0000000400ec7947 */ /* 0x000fec0003800000 */
.L_x_14664:
[----:B------:R-:W-:-:S04]  /*8330*/  @P3 FFMA.FTZ R4, R213, R195, R196 ;  /* 0x000000c3d5043223 */ /* 0x000fc800000100c4 */
[----:B-1234-:R-:W-:Y:S01]  /*8340*/  @P3 FADD.FTZ R192, R232, -R4 ;  /* 0x80000004e8c03221 */ /* 0x01efe20000010000 */
[----:B-----5:R-:W-:-:S03]  /*8350*/  MOV R4, R172 ;  /* 0x000000ac00047202 */ /* 0x020fc60000000f00 */
        /* <DEDUP_REMOVED lines=30> */
.L_x_14663:
[----:B-1234-:R-:W1:Y:S02]  /*8540*/  LDC.64 R192, c[0x0][0x478] ;  /* 0x00011e00ffc07b82 */ /* 0x01ee640000000a00 */
[----:B-1----:R-:W-:-:S04]  /*8550*/  ISETP.NE.U32.AND P5, PT, R192, RZ, PT ;  /* 0x000000ffc000720c */ /* 0x002fc80003fa5070 */
[----:B------:R-:W-:-:S13]  /*8560*/  ISETP.NE.AND.EX P5, PT, R193, RZ, PT, P5 ;  /* 0x000000ffc100720c */ /* 0x000fda0003fa5350 */
[----:B------:R-:W-:Y:S05]  /*8570*/  @!P5 BRA `(.L_x_14666) ;  /* 0x0000000000c8d947 */ /* 0x000fea0003800000 */
        /* <DEDUP_REMOVED lines=9> */
.L_x_14667:
        /* <DEDUP_REMOVED lines=9> */
.L_x_14668:
        /* <DEDUP_REMOVED lines=9> */
.L_x_14669:
        /* <DEDUP_REMOVED lines=13> */
[----:B------:R-:W-:Y:S02]  /*8800*/  FSEL R5, R81, RZ, P3 ;  /* 0x000000ff51057208 */ /* 0x000fe40001800000 */
[----:B------:R-:W-:Y:S02]  /*8810*/  FSEL R82, R80, RZ, P3 ;  /* 0x000000ff50527208 */ /* 0x000fe40001800000 */
[----:B------:R-:W-:Y:S02]  /*8820*/  FSEL R80, R83, RZ, P3 ;  /* 0x000000ff53507208 */ /* 0x000fe40001800000 */
[----:B------:R-:W-:Y:S02]  /*8830*/  FSEL R81, R4, RZ, P3 ;  /* 0x000000ff04517208 */ /* 0x000fe40001800000 */
[----:B------:R-:W-:Y:S01]  /*8840*/  MOV R83, R5 ;  /* 0x0000000500537202 */ /* 0x000fe20000000f00 */
[----:B------:R-:W-:Y:S06]  /*8850*/  @!P4 BRA `(.L_x_14665) ;  /* 0x0000000000a0c947 */ /* 0x000fec0003800000 */
[----:B------:R-:W-:-:S04]  /*8860*/  FMUL.FTZ R4, R5, UR14 ;  /* 0x0000000e05047c20 */ /* 0x000fc80008410000 */
[-C--:B------:R-:W-:Y:S01]  /*8870*/  FFMA.FTZ R143, R187, R4.reuse, R143 ;  /* 0x00000004bb8f7223 */ /* 0x080fe2000001008f */
[----:B------:R-:W-:Y:S01]  /*8880*/  FMUL.FTZ R191, R51, R4 ;  /* 0x0000000433bf7220 */ /* 0x000fe20000410000 */
[----:B------:R-:W-:Y:S06]  /*8890*/  BRA `(.L_x_14665) ;  /* 0x0000000000907947 */ /* 0x000fec0003800000 */
.L_x_14666:
        /* <DEDUP_REMOVED lines=9> */
.L_x_14670:
        /* <DEDUP_REMOVED lines=9> */
.L_x_14671:
        /* <DEDUP_REMOVED lines=9> */
.L_x_14672:
[----:B------:R-:W-:Y:S01]  /*8a50*/  ISETP.GT.AND P3, PT, R4, RZ, PT ;  /* 0x000000ff0400720c */ /* 0x000fe20003f64270 */
[----:B------:R-:W-:-:S04]  /*8a60*/  FFMA.FTZ R4, R246, R195, R196 ;  /* 0x000000c3f6047223 */ /* 0x000fc800000100c4 */
[----:B------:R-:W-:-:S04]  /*8a70*/  FADD.FTZ R4, R247, -R4 ;  /* 0x80000004f7047221 */ /* 0x000fc80000010000 */
[----:B-----5:R-:W-:Y:S02]  /*8a80*/  FMUL.FTZ R4, R5, R4 ;  /* 0x0000000405047220 */ /* 0x020fe40000410000 */
[----:B------:R-:W1:Y:S03]  /*8a90*/  @P4 LDC R5, c[0x0][0x40c] ;  /* 0x00010300ff054b82 */ /* 0x000e660000000800 */
[----:B------:R-:W-:-:S05]  /*8aa0*/  FSEL R4, R4, RZ, P3 ;  /* 0x000000ff04047208 */ /* 0x000fca0001800000 */
[----:B-1----:R-:W-:-:S04]  /*8ab0*/  @P4 FMUL.FTZ R4, R4, R5 ;  /* 0x0000000504044220 */ /* 0x002fc80000410000 */
[-C--:B------:R-:W-:Y:S01]  /*8ac0*/  @P4 FFMA.FTZ R143, R187, R4.reuse, R143 ;  /* 0x00000004bb8f4223 */ /* 0x080fe2000001008f */
[----:B------:R-:W-:-:S07]  /*8ad0*/  @P4 FMUL.FTZ R191, R51, R4 ;  /* 0x0000000433bf4220 */ /* 0x000fce0000410000 */
.L_x_14665:
[----:B------:R-:W1:Y:S02]  /*8ae0*/  @P5 LDC.64 R4, c[0x0][0x478] ;  /* 0x00011e00ff045b82 */ /* 0x000e640000000a00 */
[----:B-1----:R-:W-:-:S05]  /*8af0*/  @P5 IMAD.WIDE.U32 R4, R194, 0x10, R4 ;  /* 0x00000010c2045825 */ /* 0x002fca00078e0004 */
[----:B------:R1:W-:Y:S02]  /*8b00*/  @P5 STG.E.128 desc[UR8][R4.64], R80 ;  /* 0x0000005004005986 */ /* 0x0003e4000c101d08 */
[----:B-1----:R-:W1:Y:S02]  /*8b10*/  @P4 LDC.64 R4, c[0x0][0x468] ;  /* 0x00011a00ff044b82 */ /* 0x002e640000000a00 */
[----:B-1----:R-:W-:-:S05]  /*8b20*/  @P4 IMAD.WIDE.U32 R4, R6, 0x10, R4 ;  /* 0x0000001006044825 */ /* 0x002fca00078e0004 */
[----:B------:R1:W-:Y:S02]  /*8b30*/  @P4 STG.E.128 desc[UR8][R4.64], R188 ;  /* 0x000000bc04004986 */ /* 0x0003e4000c101d08 */
.L_x_14661:
[----:B------:R-:W-:Y:S05]  /*8b40*/  BSYNC.RECONVERGENT B0 ;  /* 0x0000000000007941 */ /* 0x000fea0003800200 */
.L_x_14660:
[----:B-1---5:R-:W1:Y:S01]  /*8b50*/  LDC.64 R4, c[0x0][0x380] ;  /* 0x0000e000ff047b82 */ /* 0x022e620000000a00 */
[----:B------:R-:W-:Y:S01]  /*8b60*/  UPLOP3.LUT UP1, UPT, UPT, UPT, UP1, 0x40, 0x4 ;  /* 0x000000000004789c */ /* 0x000fe20003f2e810 */
[----:B-1----:R-:W-:-:S04]  /*8b70*/  IADD3 R3, PT, PT, R3, R4, RZ ;  /* 0x0000000403037210 */ /* 0x002fc80007ffe0ff */
[----:B------:R-:W-:-:S13]  /*8b80*/  ISETP.GE.AND P3, PT, R3, R5, PT ;  /* 0x000000050300720c */ /* 0x000fda0003f66270 */
[----:B------:R-:W-:Y:S05]  /*8b90*/  @!P3 BRA `(.L_x_14673) ;  /* 0xffffff8000a4b947 */ /* 0x000fea000383ffff */
.L_x_14549:
[----:B------:R-:W2:Y:S01]  /*8ba0*/  LDL.LU R5, [R1+0x8] ;  /* 0x0000080001057983 */ /* 0x000ea20000300800 */
[----:B------:R-:W2:Y:S01]  /*8bb0*/  S2UR UR4, SR_CTAID.X ;  /* 0x00000000000479c3 */ /* 0x000ea20000002500 */
[----:B------:R-:W-:Y:S01]  /*8bc0*/  LOP3.LUT P3, RZ, R7, 0x8, RZ, 0xc0, !PT ;  /* 0x0000000807ff7812 */ /* 0x000fe2000786c0ff */
[----:B------:R-:W-:Y:S01]  /*8bd0*/  BSSY.RECONVERGENT B0, `(.L_x_14674) ;  /* 0x000000f000007945 */ /* 0x000fe20003800200 */
[----:B------:R-:W1:Y:S01]  /*8be0*/  S2R R4, SR_TID.X ;  /* 0x0000000000047919 */ /* 0x000e620000002100 */
[----:B--2---:R-:W-:-:S05]  /*8bf0*/  IMAD R0, R5, UR4, RZ ;  /* 0x0000000405007c24 */ /* 0x004fca000f8e02ff */
[----:B-1----:R-:W-:-:S05]  /*8c00*/  LEA.HI R11, R0, R4, RZ, 0x1e ;  /* 0x00000004000b7211 */ /* 0x002fca00078ff0ff */
[----:B------:R-:W-:Y:S05]  /*8c10*/  @!P3 BRA `(.L_x_14675) ;  /* 0x000000000028b947 */ /* 0x000fea0003800000 */
[----:B------:R-:W1:Y:S08]  /*8c20*/  LDC.64 R2, c[0x0][0x440] ;  /* 0x00011000ff027b82 */ /* 0x000e700000000a00 */
[----:B------:R-:W2:Y:S08]  /*8c30*/  LDC.64 R4, c[0x0][0x448] ;  /* 0x00011200ff047b82 */ /* 0x000eb00000000a00 */
[----:B------:R-:W0:Y:S01]  /*8c40*/  LDC.64 R8, c[0x0][0x460] ;  /* 0x00011800ff087b82 */ /* 0x000e220000000a00 */
[----:B-1----:R-:W-:-:S05]  /*8c50*/  IMAD.WIDE.U32 R2, R11, 0x10, R2 ;  /* 0x000000100b027825 */ /* 0x002fca00078e0002 */
[----:B------:R1:W-:Y:S01]  /*8c60*/  STG.E.128 desc[UR8][R2.64], R84 ;  /* 0x0000005402007986 */ /* 0x0003e2000c101d08 */
[----:B--2---:R-:W-:-:S05]  /*8c70*/  IMAD.WIDE.U32 R4, R11, 0x10, R4 ;  /* 0x000000100b047825 */ /* 0x004fca00078e0004 */
[----:B------:R1:W-:Y:S01]  /*8c80*/  STG.E.128 desc[UR8][R4.64], R52 ;  /* 0x0000003404007986 */ /* 0x0003e2000c101d08 */
[C---:B0-----:R-:W-:Y:S01]  /*8c90*/  IMAD.WIDE.U32 R8, R11.reuse, 0x10, R8 ;  /* 0x000000100b087825 */ /* 0x041fe200078e0008 */
[----:B------:R-:W-:-:S04]  /*8ca0*/  IADD3 R11, PT, PT, R11, 0x80, RZ ;  /* 0x000000800b0b7810 */ /* 0x000fc80007ffe0ff */
[----:B------:R1:W-:Y:S03]  /*8cb0*/  STG.E.128 desc[UR8][R8.64], R112 ;  /* 0x0000007008007986 */ /* 0x0003e6000c101d08 */
.L_x_14675:
[----:B------:R-:W-:Y:S05]  /*8cc0*/  BSYNC.RECONVERGENT B0 ;  /* 0x0000000000007941 */ /* 0x000fea0003800200 */
.L_x_14674:
[----:B------:R-:W-:Y:S01]  /*8cd0*/  LOP3.LUT P3, RZ, R7, 0x10, RZ, 0xc0, !PT ;  /* 0x0000001007ff7812 */ /* 0x000fe2000786c0ff */
[----:B------:R-:W-:-:S12]  /*8ce0*/  BSSY.RECONVERGENT B0, `(.L_x_14676) ;  /* 0x000000c000007945 */ /* 0x000fd80003800200 */
[----:B------:R-:W-:Y:S05]  /*8cf0*/  @!P3 BRA `(.L_x_14677) ;  /* 0x000000000028b947 */ /* 0x000fea0003800000 */
[----:B-1----:R-:W1:Y:S08]  /*8d00*/  LDC.64 R2, c[0x0][0x440] ;  /* 0x00011000ff027b82 */ /* 0x002e700000000a00 */
        /* <DEDUP_REMOVED lines=9> */
.L_x_14677:
[----:B------:R-:W-:Y:S05]  /*8da0*/  BSYNC.RECONVERGENT B0 ;  /* 0x0000000000007941 */ /* 0x000fea0003800200 */
.L_x_14676:
        /* <DEDUP_REMOVED lines=13> */
.L_x_14679:
[----:B------:R-:W-:Y:S05]  /*8e80*/  BSYNC.RECONVERGENT B0 ;  /* 0x0000000000007941 */ /* 0x000fea0003800200 */
.L_x_14678:
        /* <DEDUP_REMOVED lines=13> */
.L_x_14681:
[----:B------:R-:W-:Y:S05]  /*8f60*/  BSYNC.RECONVERGENT B0 ;  /* 0x0000000000007941 */ /* 0x000fea0003800200 */
.L_x_14680:
[----:B------:R-:W-:Y:S04]  /*8f70*/  BSSY.RECONVERGENT B0, `(.L_x_14682) ;  /* 0x000000c000007945 */ /* 0x000fe80003800200 */
        /* <DEDUP_REMOVED lines=11> */
.L_x_14683:
[----:B------:R-:W-:Y:S05]  /*9030*/  BSYNC.RECONVERGENT B0 ;  /* 0x0000000000007941 */ /* 0x000fea0003800200 */
.L_x_14682:
        /* <DEDUP_REMOVED lines=12> */
.L_x_14685:
[----:B------:R-:W-:Y:S05]  /*9100*/  BSYNC.RECONVERGENT B0 ;  /* 0x0000000000007941 */ /* 0x000fea0003800200 */
.L_x_14684:
        /* <DEDUP_REMOVED lines=12> */
.L_x_14687:
[----:B------:R-:W-:Y:S05]  /*91d0*/  BSYNC.RECONVERGENT B0 ;  /* 0x0000000000007941 */ /* 0x000fea0003800200 */
.L_x_14686:
[----:B------:R-:W-:-:S13]  /*91e0*/  LOP3.LUT P0, RZ, R7, 0x1, RZ, 0xc0, !PT ;  /* 0x0000000107ff7812 */ /* 0x000fda000780c0ff */
[----:B------:R-:W-:Y:S05]  /*91f0*/  @!P0 EXIT ;  /* 0x000000000000894d */ /* 0x000fea0003800000 */
[----:B-1----:R-:W1:Y:S08]  /*9200*/  LDC.64 R2, c[0x0][0x440] ;  /* 0x00011000ff027b82 */ /* 0x002e700000000a00 */
[----:B------:R-:W2:Y:S08]  /*9210*/  LDC.64 R4, c[0x0][0x448] ;  /* 0x00011200ff047b82 */ /* 0x000eb00000000a00 */
[----:B------:R-:W0:Y:S01]  /*9220*/  LDC.64 R6, c[0x0][0x460] ;  /* 0x00011800ff067b82 */ /* 0x000e220000000a00 */
[----:B-1----:R-:W-:-:S05]  /*9230*/  IMAD.WIDE.U32 R2, R11, 0x10, R2 ;  /* 0x000000100b027825 */ /* 0x002fca00078e0002 */
[----:B------:R-:W-:Y:S01]  /*9240*/  STG.E.128 desc[UR8][R2.64], R176 ;  /* 0x000000b002007986 */ /* 0x000fe2000c101d08 */
[----:B--2---:R-:W-:-:S05]  /*9250*/  IMAD.WIDE.U32 R4, R11, 0x10, R4 ;  /* 0x000000100b047825 */ /* 0x004fca00078e0004 */
[----:B------:R-:W-:Y:S01]  /*9260*/  STG.E.128 desc[UR8][R4.64], R180 ;  /* 0x000000b404007986 */ /* 0x000fe2000c101d08 */
[----:B0-----:R-:W-:-:S05]  /*9270*/  IMAD.WIDE.U32 R6, R11, 0x10, R6 ;  /* 0x000000100b067825 */ /* 0x001fca00078e0006 */
[----:B------:R-:W-:Y:S01]  /*9280*/  STG.E.128 desc[UR8][R6.64], R140 ;  /* 0x0000008c06007986 */ /* 0x000fe2000c101d08 */
[----:B------:R-:W-:Y:S05]  /*9290*/  EXIT ;  /* 0x000000000000794d */ /* 0x000fea0003800000 */
.L_x_14688:
        /* <DEDUP_REMOVED lines=14> */
.L_x_15764:


//--------------------- .text._ZN10layer_norm13ln_bwd_kernelINS_13Kernel_traitsIfffffjLj4096ELj1ELj1ELj4ELj16ENS_18Kernel_traits_baseILj4096EfffffjLj128EEEEELb0ELb1ELb1ELb1EEEvNS_9BwdParamsE --------------------------
	.section	.text._ZN10layer_norm13ln_bwd_kernelINS_13Kernel_traitsIfffffjLj4096ELj1ELj1ELj4ELj16ENS_18Kernel_traits_baseILj4096EfffffjLj128EEEEELb0ELb1ELb1ELb1EEEvNS_9BwdParamsE,"ax",@progbits
	.align	128
        .global         _ZN10layer_norm13ln_bwd_kernelINS_13Kernel_traitsIfffffjLj4096ELj1ELj1ELj4ELj16ENS_18Kernel_traits_baseILj4096EfffffjLj128EEEEELb0ELb1ELb1ELb1EEEvNS_9BwdParamsE
        .type           _ZN10layer_norm13ln_bwd_kernelINS_13Kernel_traitsIfffffjLj4096ELj1ELj1ELj4ELj16ENS_18Kernel_traits_baseILj4096EfffffjLj128EEEEELb0ELb1ELb1ELb1EEEvNS_9BwdParamsE,@function
        .size           _ZN10layer_norm13ln_bwd_kernelINS_13Kernel_traitsIfffffjLj4096ELj1ELj1ELj4ELj16ENS_18Kernel_traits_baseILj4096EfffffjLj128EEEEELb0ELb1ELb1ELb1EEEvNS_9BwdParamsE,(.L_x_15765 - _ZN10layer_norm13ln_bwd_kernelINS_13Kernel_traitsIfffffjLj4096ELj1ELj1ELj4ELj16ENS_18Kernel_traits_baseILj4096EfffffjLj128EEEEELb0ELb1ELb1ELb1EEEvNS_9BwdParamsE)
        .other          _ZN10layer_norm13ln_bwd_kernelINS_13Kernel_traitsIfffffjLj4096ELj1ELj1ELj4ELj16ENS_18Kernel_traits_baseILj4096EfffffjLj128EEEEELb0ELb1ELb1ELb1EEEvNS_9BwdParamsE,@"STO_CUDA_ENTRY STV_DEFAULT"
_ZN10layer_norm13ln_bwd_kernelINS_13Kernel_traitsIfffffjLj4096ELj1ELj1ELj4ELj16ENS_18Kernel_traits_baseILj4096EfffffjLj128EEEEELb0ELb1ELb1ELb1EEEvNS_9BwdParamsE:
.text._ZN10layer_norm13ln_bwd_kernelINS_13Kernel_traitsIfffffjLj4096ELj1ELj1ELj4ELj16ENS_18Kernel_traits_baseILj4096EfffffjLj128EEEEELb0ELb1ELb1ELb1EEEvNS_9BwdParamsE:
        /* <DEDUP_REMOVED lines=99> */
[----:B01----:R2:W-:Y:S02]  /*0630*/  STL.64 [R1+0x28], R18 ;  /* 0x0000281201007387 */ /* 0x0035e40000100a00 */
.L_x_14780:
        /* <DEDUP_REMOVED lines=21> */
[----:B------:R-:W-:Y:S01]  /*0790*/  USHF.R.S32.HI UR11, URZ, 0x1f, UR8 ;  /* 0x0000001fff0b7899 */ /* 0x000fe20008011408 */
[----:B-----5:R3:W-:Y:S01]  /*07a0*/  STL [R1+0x90], R56 ;  /* 0x0000903801007387 */ /* 0x0207e20000100800 */
[----:B------:R-:W-:Y:S02]  /*07b0*/  USHF.R.S32.HI UR10, URZ, 0x1f, UR9 ;  /* 0x0000001fff0a7899 */ /* 0x000fe40008011409 */
[----:B------:R-:W-:Y:S01]  /*07c0*/  ULEA UR31, UP0, UR8, UR22, 0x2 ;  /* 0x00000016081f7291 */ /* 0x000fe2000f8010ff */
[----:B------:R-:W-:Y:S01]  /*07d0*/  STL [R1+0x8c], R55 ;  /* 0x00008c3701007387 */ /* 0x000fe20000100800 */
[----:B------:R-:W-:Y:S02]  /*07e0*/  ULEA.HI UR10, UR10, UR9, URZ, 0x2 ;  /* 0x000000090a0a7291 */ /* 0x000fe4000f8f10ff */
[----:B------:R-:W-:Y:S01]  /*07f0*/  ULEA.HI.X UR9, UR8, UR23, UR11, 0x2, UP0 ;  /* 0x0000001708097291 */ /* 0x000fe200080f140b */
[----:B------:R-:W-:Y:S01]  /*0800*/  STL [R1+0x88], R54 ;  /* 0x0000883601007387 */ /* 0x000fe20000100800 */
[----:B--2---:R-:W-:-:S02]  /*0810*/  MOV R10, UR31 ;  /* 0x0000001f000a7c02 */ /* 0x004fc40008000f00 */
[----:B------:R-:W-:Y:S01]  /*0820*/  MOV R5, UR10 ;  /* 0x0000000a00057c02 */ /* 0x000fe20008000f00 */
[----:B------:R-:W-:Y:S01]  /*0830*/  STL [R1+0x84], R53 ;  /* 0x0000843501007387 */ /* 0x000fe20000100800 */
[----:B------:R-:W-:-:S03]  /*0840*/  MOV R11, UR9 ;  /* 0x00000009000b7c02 */ /* 0x000fc60008000f00 */
[----:B------:R2:W-:Y:S04]  /*0850*/  STL [R1+0x80], R52 ;  /* 0x0000803401007387 */ /* 0x0005e80000100800 */
[----:B---3--:R-:W3:Y:S01]  /*0860*/  LDG.E R56, desc[UR18][R10.64] ;  /* 0x000000120a387981 */ /* 0x008ee2000c1e1900 */
[----:B0-----:R-:W-:Y:S01]  /*0870*/  LEA.HI.SX32 R206, R5, R212, 0x1e ;  /* 0x000000d405ce7211 */ /* 0x001fe200078ff2ff */
[----:B------:R-:W-:Y:S01]  /*0880*/  UIADD3 UR9, UPT, UPT, UR30, -0x1, URZ ;  /* 0xffffffff1e097890 */ /* 0x000fe2000fffe0ff */
[----:B--2---:R-:W0:Y:S01]  /*0890*/  LDC.64 R52, c[0x0][0x428] ;  /* 0x00010a00ff347b82 */ /* 0x004e220000000a00 */
[----:B------:R-:W-:Y:S01]  /*08a0*/  UISETP.NE.U32.AND UP0, UPT, UR4, URZ, UPT ;  /* 0x000000ff0400728c */ /* 0x000fe2000bf05070 */
[C---:B------:R-:W-:Y:S01]  /*08b0*/  IADD3 R214, PT, PT, R206.reuse, 0x80, RZ ;  /* 0x00000080ced67810 */ /* 0x040fe20007ffe0ff */
[C-C-:B-1----:R-:W-:Y:S01]  /*08c0*/  IMAD.WIDE.U32 R240, R206.reuse, 0x10, R2.reuse ;  /* 0x00000010cef07825 */ /* 0x142fe200078e0002 */
[----:B------:R-:W-:Y:S01]  /*08d0*/  IADD3 R246, PT, PT, R206, 0x200, RZ ;  /* 0x00000200cef67810 */ /* 0x000fe20007ffe0ff */
[----:B------:R-:W-:Y:S02]  /*08e0*/  STL [R1+0x7c], R51 ;  /* 0x00007c3301007387 */ /* 0x000fe40000100800 */
[----:B------:R-:W-:-:S02]  /*08f0*/  IMAD.WIDE.U32 R4, R214, 0x10, R2 ;  /* 0x00000010d6047825 */ /* 0x000fc400078e0002 */
[----:B------:R-:W2:Y:S02]  /*0900*/  LDG.E.128 R240, desc[UR18][R240.64] ;  /* 0x00000012f0f07981 */ /* 0x000ea4000c1e1d00 */
[----:B------:R-:W-:Y:S02]  /*0910*/  IMAD.WIDE.U32 R224, R246, 0x10, R2 ;  /* 0x00000010f6e07825 */ /* 0x000fe400078e0002 */
[----:B------:R-:W4:Y:S04]  /*0920*/  LDG.E.128 R4, desc[UR18][R4.64] ;  /* 0x0000001204047981 */ /* 0x000f28000c1e1d00 */
[----:B------:R-:W4:Y:S01]  /*0930*/  LDG.E.128 R224, desc[UR18][R224.64] ;  /* 0x00000012e0e07981 */ /* 0x000f22000c1e1d00 */
[----:B------:R-:W-:Y:S01]  /*0940*/  UIMAD UR9, UR9, UR26, URZ ;  /* 0x0000001a090972a4 */ /* 0x000fe2000f8e02ff */
[----:B------:R-:W-:-:S02]  /*0950*/  IADD3 R213, PT, PT, R206, 0x100, RZ ;  /* 0x00000100ced57810 */ /* 0x000fc40007ffe0ff */
[C---:B------:R-:W-:Y:S01]  /*0960*/  IADD3 R244, PT, PT, R206.reuse, 0x180, RZ ;  /* 0x00000180cef47810 */ /* 0x040fe20007ffe0ff */
[----:B------:R-:W-:Y:S01]  /*0970*/  USHF.R.S32.HI UR10, URZ, 0x1f, UR9 ;  /* 0x0000001fff0a7899 */ /* 0x000fe20008011409 */
[C---:B------:R-:W-:Y:S02]  /*0980*/  IADD3 R0, PT, PT, R206.reuse, 0x280, RZ ;  /* 0x00000280ce007810 */ /* 0x040fe40007ffe0ff */
[C---:B------:R-:W-:Y:S01]  /*0990*/  IADD3 R252, PT, PT, R206.reuse, 0x300, RZ ;  /* 0x00000300cefc7810 */ /* 0x040fe20007ffe0ff */
[----:B------:R-:W-:Y:S01]  /*09a0*/  ULEA.HI UR10, UR10, UR9, URZ, 0x2 ;  /* 0x000000090a0a7291 */ /* 0x000fe2000f8f10ff */
[----:B------:R-:W-:Y:S01]  /*09b0*/  IADD3 R55, PT, PT, R206, 0x380, RZ ;  /* 0x00000380ce377810 */ /* 0x000fe20007ffe0ff */
[--C-:B------:R-:W-:Y:S01]  /*09c0*/  IMAD.WIDE.U32 R8, R213, 0x10, R2.reuse ;  /* 0x00000010d5087825 */ /* 0x100fe200078e0002 */
[----:B------:R-:W-:Y:S01]  /*09d0*/  UISETP.NE.AND.EX UP0, UPT, UR5, URZ, UPT, UP0 ;  /* 0x000000ff0500728c */ /* 0x000fe2000bf05300 */
[----:B------:R-:W-:Y:S01]  /*09e0*/  ISETP.NE.AND P1, PT, RZ, UR27, PT ;  /* 0x0000001bff007c0c */ /* 0x000fe2000bf25270 */
[----:B------:R-:W-:Y:S01]  /*09f0*/  STL [R1+0x78], R50 ;  /* 0x0000783201007387 */ /* 0x000fe20000100800 */
[----:B------:R-:W-:Y:S01]  /*0a00*/  MOV R189, UR10 ;  /* 0x0000000a00bd7c02 */ /* 0x000fe20008000f00 */
[----:B------:R-:W-:-:S04]  /*0a10*/  IMAD.WIDE.U32 R220, R244, 0x10, R2 ;  /* 0x00000010f4dc7825 */ /* 0x000fc800078e0002 */
[--C-:B------:R-:W-:Y:S01]  /*0a20*/  IMAD.WIDE.U32 R228, R0, 0x10, R2.reuse ;  /* 0x0000001000e47825 */ /* 0x100fe200078e0002 */
[----:B------:R-:W-:Y:S01]  /*0a30*/  LEA.HI.SX32 R212, R189, R212, 0x1e ;  /* 0x000000d4bdd47211 */ /* 0x000fe200078ff2ff */
[----:B------:R-:W-:Y:S02]  /*0a40*/  STL [R1+0x74], R49 ;  /* 0x0000743101007387 */ /* 0x000fe40000100800 */
[--C-:B------:R-:W-:Y:S01]  /*0a50*/  IMAD.WIDE.U32 R232, R252, 0x10, R2.reuse ;  /* 0x00000010fce87825 */ /* 0x100fe200078e0002 */
[----:B------:R-:W-:Y:S01]  /*0a60*/  PLOP3.LUT P0, PT, PT, PT, UP0, 0x80, 0x8 ;  /* 0x000000000008781c */ /* 0x000fe20003f0f008 */
[----:B------:R-:W4:Y:S02]  /*0a70*/  LDG.E.128 R228, desc[UR18][R228.64] ;  /* 0x00000012e4e47981 */ /* 0x000f24000c1e1d00 */
[----:B------:R-:W-:Y:S02]  /*0a80*/  IMAD.WIDE.U32 R2, R55, 0x10, R2 ;  /* 0x0000001037027825 */ /* 0x000fe400078e0002 */
[----:B------:R-:W-:Y:S04]  /*0a90*/  STL [R1+0x70], R48 ;  /* 0x0000703001007387 */ /* 0x000fe80000100800 */
[----:B------:R0:W4:Y:S04]  /*0aa0*/  LDG.E.128 R236, desc[UR18][R2.64] ;  /* 0x0000001202ec7981 */ /* 0x000128000c1e1d00 */
[----:B------:R-:W1:Y:S01]  /*0ab0*/  @P0 LDC.64 R210, c[0x0][0x438] ;  /* 0x00010e00ffd20b82 */ /* 0x000e620000000a00 */
[----:B------:R4:W-:Y:S04]  /*0ac0*/  STL [R1+0x6c], R47 ;  /* 0x00006c2f01007387 */ /* 0x0009e80000100800 */
[----:B------:R-:W-:Y:S01]  /*0ad0*/  STL [R1+0x68], R46 ;  /* 0x0000682e01007387 */ /* 0x000fe20000100800 */
[----:B0-----:R-:W-:-:S02]  /*0ae0*/  IMAD.WIDE.U32 R2, R212, 0x10, R52 ;  /* 0x00000010d4027825 */ /* 0x001fc400078e0034 */
[----:B------:R-:W0:Y:S01]  /*0af0*/  @P0 LDC.64 R208, c[0x0][0x438] ;  /* 0x00010e00ffd00b82 */ /* 0x000e220000000a00 */
[----:B------:R-:W-:Y:S04]  /*0b00*/  STL [R1+0x64], R45 ;  /* 0x0000642d01007387 */ /* 0x000fe80000100800 */
[----:B------:R1:W4:Y:S04]  /*0b10*/  LDG.E.128 R216, desc[UR18][R2.64] ;  /* 0x0000001202d87981 */ /* 0x000328000c1e1d00 */
[----:B------:R4:W-:Y:S04]  /*0b20*/  STL [R1+0x60], R44 ;  /* 0x0000602c01007387 */ /* 0x0009e80000100800 */
[----:B------:R-:W4:Y:S01]  /*0b30*/  LDG.E.128 R8, desc[UR18][R8.64] ;  /* 0x0000001208087981 */ /* 0x000f22000c1e1d00 */
[----:B-1----:R-:W-:-:S03]  /*0b40*/  IADD3 R2, PT, PT, R212, 0x80, RZ ;  /* 0x00000080d4027810 */ /* 0x002fc60007ffe0ff */
[----:B------:R-:W4:Y:S02]  /*0b50*/  LDG.E.128 R220, desc[UR18][R220.64] ;  /* 0x00000012dcdc7981 */ /* 0x000f24000c1e1d00 */
[----:B------:R-:W-:Y:S02]  /*0b60*/  IMAD.WIDE.U32 R2, R2, 0x10, R52 ;  /* 0x0000001002027825 */ /* 0x000fe400078e0034 */
[----:B------:R-:W4:Y:S04]  /*0b70*/  LDG.E.128 R232, desc[UR18][R232.64] ;  /* 0x00000012e8e87981 */ /* 0x000f28000c1e1d00 */
[----:B------:R1:W4:Y:S02]  /*0b80*/  LDG.E.128 R188, desc[UR18][R2.64] ;  /* 0x0000001202bc7981 */ /* 0x000324000c1e1d00 */
[----:B-1----:R-:W-:-:S05]  /*0b90*/  IADD3 R2, PT, PT, R212, 0x100, RZ ;  /* 0x00000100d4027810 */ /* 0x002fca0007ffe0ff */
[----:B------:R-:W-:-:S05]  /*0ba0*/  IMAD.WIDE.U32 R2, R2, 0x10, R52 ;  /* 0x0000001002027825 */ /* 0x000fca00078e0034 */
[----:B------:R1:W4:Y:S02]  /*0bb0*/  LDG.E.128 R192, desc[UR18][R2.64] ;  /* 0x0000001202c07981 */ /* 0x000324000c1e1d00 */
[----:B-1----:R-:W-:-:S05]  /*0bc0*/  IADD3 R2, PT, PT, R212, 0x180, RZ ;  /* 0x00000180d4027810 */ /* 0x002fca0007ffe0ff */
[----:B------:R-:W-:-:S05]  /*0bd0*/  IMAD.WIDE.U32 R2, R2, 0x10, R52 ;  /* 0x0000001002027825 */ /* 0x000fca00078e0034 */
[----:B------:R1:W4:Y:S02]  /*0be0*/  LDG.E.128 R196, desc[UR18][R2.64] ;  /* 0x0000001202c47981 */ /* 0x000324000c1e1d00 */
[----:B-1----:R-:W-:-:S05]  /*0bf0*/  IADD3 R2, PT, PT, R212, 0x200, RZ ;  /* 0x00000200d4027810 */ /* 0x002fca0007ffe0ff */
[----:B------:R-:W-:-:S05]  /*0c00*/  IMAD.WIDE.U32 R2, R2, 0x10, R52 ;  /* 0x0000001002027825 */ /* 0x000fca00078e0034 */
[----:B------:R1:W4:Y:S02]  /*0c10*/  LDG.E.128 R200, desc[UR18][R2.64] ;  /* 0x0000001202c87981 */ /* 0x000324000c1e1d00 */
[----:B-1----:R-:W1:Y:S01]  /*0c20*/  @P0 LDC.64 R2, c[0x0][0x438] ;  /* 0x00010e00ff020b82 */ /* 0x002e620000000a00 */
[----:B------:R-:W-:-:S04]  /*0c30*/  @P0 IMAD.WIDE.U32 R210, R214, 0x10, R210 ;  /* 0x00000010d6d20825 */ /* 0x000fc800078e00d2 */
[----:B0-----:R-:W-:Y:S01]  /*0c40*/  @P0 IMAD.WIDE.U32 R208, R213, 0x10, R208 ;  /* 0x00000010d5d00825 */ /* 0x001fe200078e00d0 */
[----:B------:R-:W-:Y:S01]  /*0c50*/  IADD3 R204, PT, PT, R212, 0x280, RZ ;  /* 0x00000280d4cc7810 */ /* 0x000fe20007ffe0ff */
[----:B------:R-:W5:Y:S01]  /*0c60*/  @P0 LDG.E.128 R36, desc[UR18][R210.64] ;  /* 0x00000012d2240981 */ /* 0x000f62000c1e1d00 */
[----:B------:R-:W0:Y:S03]  /*0c70*/  @P0 LDC.64 R214, c[0x0][0x438] ;  /* 0x00010e00ffd60b82 */ /* 0x000e260000000a00 */
[----:B------:R-:W5:Y:S01]  /*0c80*/  @P0 LDG.E.128 R32, desc[UR18][R208.64] ;  /* 0x00000012d0200981 */ /* 0x000f62000c1e1d00 */
[----:B-1----:R-:W-:-:S05]  /*0c90*/  @P0 IMAD.WIDE.U32 R2, R206, 0x10, R2 ;  /* 0x00000010ce020825 */ /* 0x002fca00078e0002 */
[----:B------:R1:W5:Y:S02]  /*0ca0*/  @P0 LDG.E.128 R40, desc[UR18][R2.64] ;  /* 0x0000001202280981 */ /* 0x000364000c1e1d00 */
[----:B-1----:R-:W1:Y:S02]  /*0cb0*/  @P0 LDC.64 R2, c[0x0][0x438] ;  /* 0x00010e00ff020b82 */ /* 0x002e640000000a00 */
[----:B-1----:R-:W-:-:S06]  /*0cc0*/  @P0 IMAD.WIDE.U32 R244, R244, 0x10, R2 ;  /* 0x00000010f4f40825 */ /* 0x002fcc00078e0002 */
[----:B------:R-:W1:Y:S01]  /*0cd0*/  @P0 LDC.64 R2, c[0x0][0x438] ;  /* 0x00010e00ff020b82 */ /* 0x000e620000000a00 */
[----:B------:R0:W5:Y:S02]  /*0ce0*/  @P0 LDG.E.128 R28, desc[UR18][R244.64] ;  /* 0x00000012f41c0981 */ /* 0x000164000c1e1d00 */
[----:B0-----:R-:W-:-:S05]  /*0cf0*/  @P0 IMAD.WIDE.U32 R244, R246, 0x10, R214 ;  /* 0x00000010f6f40825 */ /* 0x001fca00078e00d6 */
[----:B------:R-:W0:Y:S01]  /*0d00*/  @P0 LDC.64 R246, c[0x0][0x438] ;  /* 0x00010e00fff60b82 */ /* 0x000e220000000a00 */
[----:B------:R3:W5:Y:S07]  /*0d10*/  @P0 LDG.E.128 R24, desc[UR18][R244.64] ;  /* 0x00000012f4180981 */ /* 0x00076e000c1e1d00 */
[----:B---3--:R-:W3:Y:S01]  /*0d20*/  @P0 LDC.64 R244, c[0x0][0x438] ;  /* 0x00010e00fff40b82 */ /* 0x008ee20000000a00 */
[----:B-1----:R-:W-:-:S05]  /*0d30*/  @P0 IMAD.WIDE.U32 R2, R0, 0x10, R2 ;  /* 0x0000001000020825 */ /* 0x002fca00078e0002 */
[----:B------:R2:W5:Y:S01]  /*0d40*/  @P0 LDG.E.128 R20, desc[UR18][R2.64] ;  /* 0x0000001202140981 */ /* 0x000562000c1e1d00 */
[----:B---3--:R-:W-:-:S05]  /*0d50*/  @P0 IMAD.WIDE.U32 R244, R252, 0x10, R244 ;  /* 0x00000010fcf40825 */ /* 0x008fca00078e00f4 */
[----:B------:R4:W5:Y:S01]  /*0d60*/  @P0 LDG.E.128 R16, desc[UR18][R244.64] ;  /* 0x00000012f4100981 */ /* 0x000962000c1e1d00 */
[----:B------:R-:W-:-:S05]  /*0d70*/  FSEL R0, R56, RZ, !P1 ;  /* 0x000000ff38007208 */ /* 0x000fca0004800000 */
[C---:B--2---:R-:W-:Y:S01]  /*0d80*/  FADD.FTZ R2, -R0.reuse, R243 ;  /* 0x000000f300027221 */ /* 0x044fe20000010100 */
[C---:B----4-:R-:W-:Y:S01]  /*0d90*/  FADD.FTZ R244, -R0.reuse, R7 ;  /* 0x0000000700f47221 */ /* 0x050fe20000010100 */
[C---:B------:R-:W-:Y:S01]  /*0da0*/  FADD.FTZ R243, -R0.reuse, R6 ;  /* 0x0000000600f37221 */ /* 0x040fe20000010100 */
[----:B------:R-:W2:Y:S04]  /*0db0*/  LDL R7, [R1+0x50] ;  /* 0x0000500001077983 */ /* 0x000ea80000100800 */
[----:B------:R-:W3:Y:S01]  /*0dc0*/  LDL R6, [R1+0x54] ;  /* 0x0000540001067983 */ /* 0x000ee20000100800 */
[----:B------:R-:W-:-:S03]  /*0dd0*/  FADD.FTZ R47, -R0, R225 ;  /* 0x000000e1002f7221 */ /* 0x000fc60000010100 */
[----:B------:R-:W4:Y:S01]  /*0de0*/  LDL R225, [R1+0x5c] ;  /* 0x00005c0001e17983 */ /* 0x000f220000100800 */
[----:B------:R-:W-:Y:S01]  /*0df0*/  IADD3 R208, PT, PT, R212, 0x300, RZ ;  /* 0x00000300d4d07810 */ /* 0x000fe20007ffe0ff */
[----:B------:R-:W-:Y:S01]  /*0e00*/  FADD.FTZ R3, -R0, R242 ;  /* 0x000000f200037221 */ /* 0x000fe20000010100 */
[----:B------:R-:W-:Y:S01]  /*0e10*/  IADD3 R212, PT, PT, R212, 0x380, RZ ;  /* 0x00000380d4d47810 */ /* 0x000fe20007ffe0ff */
[----:B------:R-:W-:Y:S02]  /*0e20*/  FADD.FTZ R242, -R0, R5 ;  /* 0x0000000500f27221 */ /* 0x000fe40000010100 */
[----:B------:R-:W3:Y:S01]  /*0e30*/  LDL R5, [R1+0x58] ;  /* 0x0000580001057983 */ /* 0x000ee20000100800 */
[----:B0-----:R-:W-:-:S04]  /*0e40*/  @P0 IMAD.WIDE.U32 R246, R55, 0x10, R246 ;  /* 0x0000001037f60825 */ /* 0x001fc800078e00f6 */
[--C-:B------:R-:W-:Y:S01]  /*0e50*/  IMAD.WIDE.U32 R204, R204, 0x10, R52.reuse ;  /* 0x00000010cccc7825 */ /* 0x100fe200078e0034 */
[----:B------:R0:W5:Y:S03]  /*0e60*/  @P0 LDG.E.128 R12, desc[UR18][R246.64] ;  /* 0x00000012f60c0981 */ /* 0x000166000c1e1d00 */
[----:B------:R-:W-:-:S04]  /*0e70*/  IMAD.WIDE.U32 R208, R208, 0x10, R52 ;  /* 0x00000010d0d07825 */ /* 0x000fc800078e0034 */
[----:B------:R-:W-:Y:S01]  /*0e80*/  FADD.FTZ R54, -R0, R229 ;  /* 0x000000e500367221 */ /* 0x000fe20000010100 */
[----:B------:R-:W-:Y:S01]  /*0e90*/  IMAD.WIDE.U32 R212, R212, 0x10, R52 ;  /* 0x00000010d4d47825 */ /* 0x000fe200078e0034 */
[----:B------:R-:W3:Y:S03]  /*0ea0*/  LDL R229, [R1+0x4c] ;  /* 0x00004c0001e57983 */ /* 0x000ee60000100800 */
[C---:B------:R-:W-:Y:S02]  /*0eb0*/  FADD.FTZ R53, -R0.reuse, R230 ;  /* 0x000000e600357221 */ /* 0x040fe40000010100 */
[----:B------:R-:W3:Y:S01]  /*0ec0*/  LDL R230, [R1+0x48] ;  /* 0x0000480001e67983 */ /* 0x000ee20000100800 */
[----:B------:R-:W-:-:S03]  /*0ed0*/  FADD.FTZ R52, -R0, R231 ;  /* 0x000000e700347221 */ /* 0x000fc60000010100 */
[----:B------:R-:W3:Y:S01]  /*0ee0*/  LDL R231, [R1+0x44] ;  /* 0x0000440001e77983 */ /* 0x000ee20000100800 */
[----:B------:R-:W-:-:S03]  /*0ef0*/  FADD.FTZ R56, -R0, R227 ;  /* 0x000000e300387221 */ /* 0x000fc60000010100 */
[----:B------:R-:W3:Y:S01]  /*0f00*/  LDL R227, [R1+0x20] ;  /* 0x0000200001e37983 */ /* 0x000ee20000100800 */
[----:B------:R-:W-:Y:S01]  /*0f10*/  FADD.FTZ R115, R115, R219 ;  /* 0x000000db73737221 */ /* 0x000fe20000010000 */
[C---:B------:R-:W-:Y:S01]  /*0f20*/  FADD.FTZ R245, -R0.reuse, R8 ;  /* 0x0000000800f57221 */ /* 0x040fe20000010100 */
[C---:B0-----:R-:W-:Y:S01]  /*0f30*/  FADD.FTZ R246, -R0.reuse, R9 ;  /* 0x0000000900f67221 */ /* 0x041fe20000010100 */
[C---:B------:R-:W-:Y:S01]  /*0f40*/  FADD.FTZ R44, -R0.reuse, R222 ;  /* 0x000000de002c7221 */ /* 0x040fe20000010100 */
[C---:B------:R-:W-:Y:S01]  /*0f50*/  FADD.FTZ R222, -R0.reuse, R224 ;  /* 0x000000e000de7221 */ /* 0x040fe20000010100 */
[----:B------:R-:W-:Y:S01]  /*0f60*/  FMUL.FTZ R8, R3, UR29 ;  /* 0x0000001d03087c20 */ /* 0x000fe20008410000 */
[C---:B------:R-:W-:Y:S02]  /*0f70*/  FADD.FTZ R51, -R0.reuse, R232 ;  /* 0x000000e800337221 */ /* 0x040fe40000010100 */
[----:B------:R-:W-:Y:S01]  /*0f80*/  MOV R224, R44 ;  /* 0x0000002c00e07202 */ /* 0x000fe20000000f00 */
[C---:B------:R-:W-:Y:S01]  /*0f90*/  FADD.FTZ R241, -R0.reuse, R241 ;  /* 0x000000f100f17221 */ /* 0x040fe20000010100 */
[C---:B------:R-:W-:Y:S01]  /*0fa0*/  FADD.FTZ R247, -R0.reuse, R10 ;  /* 0x0000000a00f77221 */ /* 0x040fe20000010100 */
[C---:B------:R-:W-:Y:S01]  /*0fb0*/  FADD.FTZ R45, -R0.reuse, R221 ;  /* 0x000000dd002d7221 */ /* 0x040fe20000010100 */
[----:B------:R-:W-:Y:S01]  /*0fc0*/  MOV R232, R224 ;  /* 0x000000e000e87202 */ /* 0x000fe20000000f00 */
[----:B------:R-:W-:Y:S01]  /*0fd0*/  FADD.FTZ R55, -R0, R228 ;  /* 0x000000e400377221 */ /* 0x000fe20000010100 */
[----:B------:R-:W3:Y:S01]  /*0fe0*/  LDL R224, [R1+0x38] ;  /* 0x0000380001e07983 */ /* 0x000ee20000100800 */
[----:B------:R-:W-:Y:S01]  /*0ff0*/  FADD.FTZ R114, R114, R218 ;  /* 0x000000da72727221 */ /* 0x000fe20000010000 */
[C---:B------:R-:W-:Y:S01]  /*1000*/  FADD.FTZ R46, -R0.reuse, R220 ;  /* 0x000000dc002e7221 */ /* 0x040fe20000010100 */
[C---:B------:R-:W-:Y:S01]  /*1010*/  FADD.FTZ R49, -R0.reuse, R234 ;  /* 0x000000ea00317221 */ /* 0x040fe20000010100 */
[----:B------:R-:W-:Y:S01]  /*1020*/  FADD.FTZ R113, R113, R217 ;  /* 0x000000d971717221 */ /* 0x000fe20000010000 */
[C---:B------:R-:W-:Y:S01]  /*1030*/  FADD.FTZ R240, -R0.reuse, R240 ;  /* 0x000000f000f07221 */ /* 0x040fe20000010100 */
[C---:B------:R-:W-:Y:S01]  /*1040*/  FADD.FTZ R4, -R0.reuse, R4 ;  /* 0x0000000400047221 */ /* 0x040fe20000010100 */
[C---:B------:R-:W-:Y:S01]  /*1050*/  FADD.FTZ R252, -R0.reuse, R11 ;  /* 0x0000000b00fc7221 */ /* 0x040fe20000010100 */
[C---:B------:R-:W-:Y:S01]  /*1060*/  FADD.FTZ R226, -R0.reuse, R226 ;  /* 0x000000e200e27221 */ /* 0x040fe20000010100 */
[C---:B------:R-:W-:Y:S01]  /*1070*/  FADD.FTZ R50, -R0.reuse, R233 ;  /* 0x000000e900327221 */ /* 0x040fe20000010100 */
[----:B------:R-:W-:Y:S01]  /*1080*/  FADD.FTZ R48, -R0, R235 ;  /* 0x000000eb00307221 */ /* 0x000fe20000010100 */
[----:B------:R-:W-:Y:S01]  /*1090*/  FADD.FTZ R112, R112, R216 ;  /* 0x000000d870707221 */ /* 0x000fe20000010000 */
[----:B------:R-:W3:Y:S04]  /*10a0*/  LDG.E.128 R204, desc[UR18][R204.64] ;  /* 0x00000012cccc7981 */ /* 0x000ee8000c1e1d00 */
[----:B------:R-:W3:Y:S01]  /*10b0*/  LDG.E.128 R208, desc[UR18][R208.64] ;  /* 0x00000012d0d07981 */ /* 0x000ee2000c1e1d00 */
[----:B------:R-:W-:Y:S01]  /*10c0*/  FADD.FTZ R122, R122, R194 ;  /* 0x000000c27a7a7221 */ /* 0x000fe20000010000 */
[----:B------:R-:W-:-:S02]  /*10d0*/  FADD.FTZ R123, R123, R195 ;  /* 0x000000c37b7b7221 */ /* 0x000fc40000010000 */
[----:B------:R-:W3:Y:S01]  /*10e0*/  LDG.E.128 R212, desc[UR18][R212.64] ;  /* 0x00000012d4d47981 */ /* 0x000ee2000c1e1d00 */
[----:B--2---:R-:W-:Y:S01]  /*10f0*/  FMUL.FTZ R9, R7, R216 ;  /* 0x000000d807097220 */ /* 0x004fe20000410000 */
[----:B----4-:R-:W-:Y:S01]  /*1100*/  FMUL.FTZ R3, R225, R219 ;  /* 0x000000dbe1037220 */ /* 0x010fe20000410000 */
[----:B---3--:R-:W-:Y:S01]  /*1110*/  FMUL.FTZ R7, R6, R217 ;  /* 0x000000d906077220 */ /* 0x008fe20000410000 */
[----:B------:R-:W-:Y:S01]  /*1120*/  FMUL.FTZ R6, R2, UR29 ;  /* 0x0000001d02067c20 */ /* 0x000fe20008410000 */
[----:B------:R-:W-:Y:S01]  /*1130*/  FFMA.FTZ R82, R218, R8, R82 ;  /* 0x00000008da527223 */ /* 0x000fe20000010052 */
[----:B------:R-:W-:Y:S01]  /*1140*/  MOV R228, R47 ;  /* 0x0000002f00e47202 */ /* 0x000fe20000000f00 */
[----:B------:R-:W-:Y:S01]  /*1150*/  FMUL.FTZ R10, R241, UR29 ;  /* 0x0000001df10a7c20 */ /* 0x000fe20008410000 */
[----:B------:R-:W-:Y:S01]  /*1160*/  FFMA.FTZ R83, R219, R6, R83 ;  /* 0x00000006db537223 */ /* 0x000fe20000010053 */
[----:B------:R-:W-:Y:S01]  /*1170*/  FMUL.FTZ R5, R5, R218 ;  /* 0x000000da05057220 */ /* 0x000fe20000410000 */
[----:B------:R-:W2:Y:S01]  /*1180*/  LDL R219, [R1+0x30] ;  /* 0x0000300001db7983 */ /* 0x000ea20000100800 */
[C---:B------:R-:W-:Y:S01]  /*1190*/  FADD.FTZ R220, -R0.reuse, R223 ;  /* 0x000000df00dc7221 */ /* 0x040fe20000010100 */
[----:B------:R-:W-:Y:S01]  /*11a0*/  MOV R223, R45 ;  /* 0x0000002d00df7202 */ /* 0x000fe20000000f00 */
[----:B------:R-:W-:Y:S01]  /*11b0*/  FFMA.FTZ R81, R217, R10, R81 ;  /* 0x0000000ad9517223 */ /* 0x000fe20000010051 */
[----:B------:R-:W-:Y:S01]  /*11c0*/  MOV R221, R46 ;  /* 0x0000002e00dd7202 */ /* 0x000fe20000000f00 */
[----:B------:R-:W-:Y:S01]  /*11d0*/  FADD.FTZ R44, -R0, R239 ;  /* 0x000000ef002c7221 */ /* 0x000fe20000010100 */
[----:B------:R-:W-:Y:S01]  /*11e0*/  MOV R234, R228 ;  /* 0x000000e400ea7202 */ /* 0x000fe20000000f00 */
[----:B------:R-:W3:Y:S01]  /*11f0*/  LDL R235, [R1+0x2c] ;  /* 0x00002c0001eb7983 */ /* 0x000ee20000100800 */
[----:B------:R-:W-:Y:S01]  /*1200*/  FADD.FTZ R124, R124, R196 ;  /* 0x000000c47c7c7221 */ /* 0x000fe20000010000 */
[----:B------:R-:W-:-:S02]  /*1210*/  FADD.FTZ R126, R126, R198 ;  /* 0x000000c67e7e7221 */ /* 0x000fc40000010000 */
[----:B------:R-:W4:Y:S01]  /*1220*/  LDL R228, [R1+0x24] ;  /* 0x0000240001e47983 */ /* 0x000f220000100800 */
[----:B------:R-:W-:Y:S01]  /*1230*/  FMUL.FTZ R218, R229, R191 ;  /* 0x000000bfe5da7220 */ /* 0x000fe20000410000 */
[----:B------:R-:W-:Y:S02]  /*1240*/  FADD.FTZ R125, R125, R197 ;  /* 0x000000c57d7d7221 */ /* 0x000fe40000010000 */
[----:B------:R-:W3:Y:S01]  /*1250*/  LDL R229, [R1+0x28] ;  /* 0x0000280001e57983 */ /* 0x000ee20000100800 */
[----:B------:R-:W-:-:S03]  /*1260*/  FMUL.FTZ R217, R230, R190 ;  /* 0x000000bee6d97220 */ /* 0x000fc60000410000 */
[----:B------:R-:W3:Y:S01]  /*1270*/  LDL R230, [R1+0x10] ;  /* 0x0000100001e67983 */ /* 0x000ee20000100800 */
[C---:B------:R-:W-:Y:S01]  /*1280*/  FADD.FTZ R47, -R0.reuse, R236 ;  /* 0x000000ec002f7221 */ /* 0x040fe20000010100 */
[C---:B------:R-:W-:Y:S01]  /*1290*/  FADD.FTZ R46, -R0.reuse, R237 ;  /* 0x000000ed002e7221 */ /* 0x040fe20000010100 */
[----:B------:R-:W-:Y:S01]  /*12a0*/  FADD.FTZ R45, -R0, R238 ;  /* 0x000000ee002d7221 */ /* 0x000fe20000010100 */
[----:B------:R-:W-:Y:S01]  /*12b0*/  MOV R225, R223 ;  /* 0x000000df00e17202 */ /* 0x000fe20000000f00 */
[----:B------:R-:W-:Y:S01]  /*12c0*/  FMUL.FTZ R0, R240, UR29 ;  /* 0x0000001df0007c20 */ /* 0x000fe20008410000 */
[----:B------:R-:W-:Y:S01]  /*12d0*/  MOV R223, R221 ;  /* 0x000000dd00df7202 */ /* 0x000fe20000000f00 */
[----:B------:R-:W-:Y:S01]  /*12e0*/  FMUL.FTZ R227, R227, R196 ;  /* 0x000000c4e3e37220 */ /* 0x000fe20000410000 */
[----:B------:R-:W3:Y:S01]  /*12f0*/  LDL R221, [R1+0x34] ;  /* 0x0000340001dd7983 */ /* 0x000ee20000100800 */
[----:B------:R-:W-:Y:S01]  /*1300*/  FFMA.FTZ R80, R216, R0, R80 ;  /* 0x00000000d8507223 */ /* 0x000fe20000010050 */
[----:B------:R-:W-:Y:S01]  /*1310*/  FMUL.FTZ R216, R231, R189 ;  /* 0x000000bde7d87220 */ /* 0x000fe20000410000 */
[----:B------:R-:W-:Y:S01]  /*1320*/  FMUL.FTZ R223, R223, UR29 ;  /* 0x0000001ddfdf7c20 */ /* 0x000fe20008410000 */
[----:B------:R-:W-:Y:S01]  /*1330*/  MOV R237, R220 ;  /* 0x000000dc00ed7202 */ /* 0x000fe20000000f00 */
[----:B------:R-:W3:Y:S01]  /*1340*/  LDL R231, [R1+0x14] ;  /* 0x0000140001e77983 */ /* 0x000ee20000100800 */
[----:B------:R-:W-:Y:S01]  /*1350*/  MOV R233, R226 ;  /* 0x000000e200e97202 */ /* 0x000fe20000000f00 */
[----:B------:R-:W-:-:S02]  /*1360*/  FFMA.FTZ R92, R196, R223, R92 ;  /* 0x000000dfc45c7223 */ /* 0x000fc4000001005c */
[----:B------:R-:W3:Y:S01]  /*1370*/  LDL R226, [R1+0x3c] ;  /* 0x00003c0001e27983 */ /* 0x000ee20000100800 */
[----:B------:R-:W-:-:S03]  /*1380*/  FMUL.FTZ R196, R232, UR29 ;  /* 0x0000001de8c47c20 */ /* 0x000fc60008410000 */
[----:B------:R-:W3:Y:S01]  /*1390*/  LDL R232, [R1+0x18] ;  /* 0x0000180001e87983 */ /* 0x000ee20000100800 */
[----:B------:R-:W-:Y:S01]  /*13a0*/  FADD.FTZ R128, R128, R200 ;  /* 0x000000c880807221 */ /* 0x000fe20000010000 */
[----:B------:R-:W-:Y:S01]  /*13b0*/  FADD.FTZ R127, R127, R199 ;  /* 0x000000c77f7f7221 */ /* 0x000fe20000010000 */
[----:B------:R-:W-:Y:S01]  /*13c0*/  FADD.FTZ R129, R129, R201 ;  /* 0x000000c981817221 */ /* 0x000fe20000010000 */
[----:B------:R-:W-:Y:S01]  /*13d0*/  FADD.FTZ R130, R130, R202 ;  /* 0x000000ca82827221 */ /* 0x000fe20000010000 */
[----:B------:R-:W3:Y:S01]  /*13e0*/  LDL R11, [R1+0x40] ;  /* 0x00004000010b7983 */ /* 0x000ee20000100800 */
[----:B------:R-:W-:Y:S01]  /*13f0*/  FMUL.FTZ R224, R224, R194 ;  /* 0x000000c2e0e07220 */ /* 0x000fe20000410000 */
[----:B--2---:R-:W-:Y:S01]  /*1400*/  FMUL.FTZ R220, R219, R192 ;  /* 0x000000c0dbdc7220 */ /* 0x004fe20000410000 */
[----:B------:R-:W-:-:S04]  /*1410*/  FMUL.FTZ R219, R247, UR29 ;  /* 0x0000001df7db7c20 */ /* 0x000fc80008410000 */
[----:B------:R-:W-:Y:S02]  /*1420*/  FFMA.FTZ R90, R194, R219, R90 ;  /* 0x000000dbc25a7223 */ /* 0x000fe4000001005a */
[----:B------:R-:W2:Y:S01]  /*1430*/  LDL R194, [R1+0x1c] ;  /* 0x00001c0001c27983 */ /* 0x000ea20000100800 */
[----:B------:R-:W-:Y:S01]  /*1440*/  MOV R236, R222 ;  /* 0x000000de00ec7202 */ /* 0x000fe20000000f00 */
[----:B------:R-:W-:Y:S01]  /*1450*/  FFMA.FTZ R94, R198, R196, R94 ;  /* 0x000000c4c65e7223 */ /* 0x000fe2000001005e */
[----:B------:R-:W-:Y:S01]  /*1460*/  FMUL.FTZ R225, R225, UR29 ;  /* 0x0000001de1e17c20 */ /* 0x000fe20008410000 */
[----:B----4-:R-:W-:Y:S01]  /*1470*/  FMUL.FTZ R228, R228, R197 ;  /* 0x000000c5e4e47220 */ /* 0x010fe20000410000 */
[----:B---3--:R-:W-:Y:S01]  /*1480*/  FMUL.FTZ R229, R229, R198 ;  /* 0x000000c6e5e57220 */ /* 0x008fe20000410000 */
[----:B------:R-:W-:Y:S01]  /*1490*/  FMUL.FTZ R198, R236, UR29 ;  /* 0x0000001decc67c20 */ /* 0x000fe20008410000 */
[----:B------:R-:W-:Y:S01]  /*14a0*/  FFMA.FTZ R93, R197, R225, R93 ;  /* 0x000000e1c55d7223 */ /* 0x000fe2000001005d */
[----:B------:R-:W-:Y:S01]  /*14b0*/  FMUL.FTZ R197, R237, UR29 ;  /* 0x0000001dedc57c20 */ /* 0x000fe20008410000 */
[----:B------:R-:W-:Y:S01]  /*14c0*/  FMUL.FTZ R230, R230, R200 ;  /* 0x000000c8e6e67220 */ /* 0x000fe20000410000 */
[----:B------:R-:W-:Y:S01]  /*14d0*/  FFMA.FTZ R96, R200, R198, R96 ;  /* 0x000000c6c8607223 */ /* 0x000fe20000010060 */
[----:B------:R-:W-:-:S02]  /*14e0*/  FMUL.FTZ R200, R234, UR29 ;  /* 0x0000001deac87c20 */ /* 0x000fc40008410000 */
[----:B------:R-:W3:Y:S01]  /*14f0*/  LDL R234, [R1] ;  /* 0x0000000001ea7983 */ /* 0x000ee20000100800 */
[----:B------:R-:W-:Y:S01]  /*1500*/  FFMA.FTZ R95, R199, R197, R95 ;  /* 0x000000c5c75f7223 */ /* 0x000fe2000001005f */
[----:B------:R-:W-:Y:S01]  /*1510*/  FMUL.FTZ R199, R235, R199 ;  /* 0x000000c7ebc77220 */ /* 0x000fe20000410000 */
[----:B------:R-:W-:Y:S01]  /*1520*/  FMUL.FTZ R222, R221, R193 ;  /* 0x000000c1ddde7220 */ /* 0x000fe20000410000 */
[----:B------:R-:W-:Y:S01]  /*1530*/  FMUL.FTZ R221, R252, UR29 ;  /* 0x0000001dfcdd7c20 */ /* 0x000fe20008410000 */
[----:B------:R-:W4:Y:S01]  /*1540*/  LDL R235, [R1+0x4] ;  /* 0x0000040001eb7983 */ /* 0x000f220000100800 */
[----:B------:R-:W-:Y:S01]  /*1550*/  FFMA.FTZ R97, R201, R200, R97 ;  /* 0x000000c8c9617223 */ /* 0x000fe20000010061 */
[----:B------:R-:W-:Y:S01]  /*1560*/  FMUL.FTZ R231, R231, R201 ;  /* 0x000000c9e7e77220 */ /* 0x000fe20000410000 */
[----:B------:R-:W-:Y:S01]  /*1570*/  FMUL.FTZ R201, R233, UR29 ;  /* 0x0000001de9c97c20 */ /* 0x000fe20008410000 */
[----:B------:R-:W-:Y:S01]  /*1580*/  FFMA.FTZ R91, R195, R221, R91 ;  /* 0x000000ddc35b7223 */ /* 0x000fe2000001005b */
[----:B------:R-:W-:-:S02]  /*1590*/  FMUL.FTZ R226, R226, R195 ;  /* 0x000000c3e2e27220 */ /* 0x000fc40000410000 */
[----:B------:R-:W4:Y:S01]  /*15a0*/  LDL R195, [R1+0x8] ;  /* 0x0000080001c37983 */ /* 0x000f220000100800 */
[----:B------:R-:W-:Y:S01]  /*15b0*/  FFMA.FTZ R98, R202, R201, R98 ;  /* 0x000000c9ca627223 */ /* 0x000fe20000010062 */
[----:B------:R-:W-:Y:S01]  /*15c0*/  FMUL.FTZ R232, R232, R202 ;  /* 0x000000cae8e87220 */ /* 0x000fe20000410000 */
[----:B------:R-:W-:Y:S02]  /*15d0*/  FMUL.FTZ R202, R56, UR29 ;  /* 0x0000001d38ca7c20 */ /* 0x000fe40008410000 */
[----:B------:R0:W5:Y:S01]  /*15e0*/  LDL.LU R56, [R1+0x90] ;  /* 0x0000900001387983 */ /* 0x0001620000300800 */
[----:B--2---:R-:W-:-:S03]  /*15f0*/  FMUL.FTZ R233, R194, R203 ;  /* 0x000000cbc2e97220 */ /* 0x004fc60000410000 */
[----:B------:R-:W2:Y:S01]  /*1600*/  LDL R194, [R1+0xc] ;  /* 0x00000c0001c27983 */ /* 0x000ea20000100800 */
[----:B------:R-:W-:Y:S01]  /*1610*/  FADD.FTZ R131, R131, R203 ;  /* 0x000000cb83837221 */ /* 0x000fe20000010000 */
[----:B------:R-:W-:Y:S01]  /*1620*/  FFMA.FTZ R99, R203, R202, R99 ;  /* 0x000000cacb637223 */ /* 0x000fe20000010063 */
[----:B------:R-:W-:Y:S01]  /*1630*/  FMUL.FTZ R203, R55, UR29 ;  /* 0x0000001d37cb7c20 */ /* 0x000fe20008410000 */
[----:B------:R-:W-:Y:S01]  /*1640*/  FADD.FTZ R132, R132, R204 ;  /* 0x000000cc84847221 */ /* 0x000fe20000010000 */
[----:B------:R-:W-:Y:S01]  /*1650*/  FADD.FTZ R133, R133, R205 ;  /* 0x000000cd85857221 */ /* 0x000fe20000010000 */
[----:B------:R-:W-:Y:S01]  /*1660*/  FADD.FTZ R134, R134, R206 ;  /* 0x000000ce86867221 */ /* 0x000fe20000010000 */
[----:B------:R-:W-:Y:S01]  /*1670*/  FFMA.FTZ R100, R204, R203, R100 ;  /* 0x000000cbcc647223 */ /* 0x000fe20000010064 */
[----:B------:R-:W-:Y:S01]  /*1680*/  FADD.FTZ R135, R135, R207 ;  /* 0x000000cf87877221 */ /* 0x000fe20000010000 */
[----:B------:R-:W-:Y:S01]  /*1690*/  FADD.FTZ R136, R136, R208 ;  /* 0x000000d088887221 */ /* 0x000fe20000010000 */
[----:B------:R-:W-:Y:S01]  /*16a0*/  FMUL.FTZ R238, R248, R208 ;  /* 0x000000d0f8ee7220 */ /* 0x000fe20000410000 */
[----:B------:R-:W-:Y:S01]  /*16b0*/  FADD.FTZ R137, R137, R209 ;  /* 0x000000d189897221 */ /* 0x000fe20000010000 */
[----:B------:R-:W-:Y:S01]  /*16c0*/  FMUL.FTZ R239, R249, R209 ;  /* 0x000000d1f9ef7220 */ /* 0x000fe20000410000 */
[----:B------:R-:W-:Y:S01]  /*16d0*/  FADD.FTZ R138, R138, R210 ;  /* 0x000000d28a8a7221 */ /* 0x000fe20000010000 */
[----:B------:R-:W-:Y:S01]  /*16e0*/  FMUL.FTZ R240, R250, R210 ;  /* 0x000000d2faf07220 */ /* 0x000fe20000410000 */
[----:B---3--:R-:W-:Y:S01]  /*16f0*/  FMUL.FTZ R234, R234, R204 ;  /* 0x000000cceaea7220 */ /* 0x008fe20000410000 */
[----:B------:R-:W-:Y:S01]  /*1700*/  FMUL.FTZ R204, R54, UR29 ;  /* 0x0000001d36cc7c20 */ /* 0x000fe20008410000 */
[----:B------:R0:W5:Y:S03]  /*1710*/  LDL.LU R55, [R1+0x8c] ;  /* 0x00008c0001377983 */ /* 0x0001660000300800 */
[----:B------:R-:W-:Y:S01]  /*1720*/  FFMA.FTZ R101, R205, R204, R101 ;  /* 0x000000cccd657223 */ /* 0x000fe20000010065 */
[----:B----4-:R-:W-:Y:S01]  /*1730*/  FMUL.FTZ R235, R235, R205 ;  /* 0x000000cdebeb7220 */ /* 0x010fe20000410000 */
[----:B------:R-:W-:Y:S01]  /*1740*/  FMUL.FTZ R205, R53, UR29 ;  /* 0x0000001d35cd7c20 */ /* 0x000fe20008410000 */
[----:B------:R0:W5:Y:S03]  /*1750*/  LDL.LU R54, [R1+0x88] ;  /* 0x0000880001367983 */ /* 0x0001660000300800 */
[----:B------:R-:W-:Y:S01]  /*1760*/  FFMA.FTZ R102, R206, R205, R102 ;  /* 0x000000cdce667223 */ /* 0x000fe20000010066 */
[----:B------:R-:W-:Y:S01]  /*1770*/  FMUL.FTZ R4, R4, UR29 ;  /* 0x0000001d04047c20 */ /* 0x000fe20008410000 */
[----:B------:R0:W5:Y:S01]  /*1780*/  LDL.LU R53, [R1+0x84] ;  /* 0x0000840001357983 */ /* 0x0001620000300800 */
[----:B------:R-:W-:Y:S01]  /*1790*/  FMUL.FTZ R236, R195, R206 ;  /* 0x000000cec3ec7220 */ /* 0x000fe20000410000 */
[----:B------:R-:W-:Y:S01]  /*17a0*/  FMUL.FTZ R206, R52, UR29 ;  /* 0x0000001d34ce7c20 */ /* 0x000fe20008410000 */
[----:B------:R-:W-:Y:S01]  /*17b0*/  FADD.FTZ R139, R139, R211 ;  /* 0x000000d38b8b7221 */ /* 0x000fe20000010000 */
[----:B------:R-:W-:Y:S01]  /*17c0*/  FMUL.FTZ R241, R251, R211 ;  /* 0x000000d3fbf17220 */ /* 0x000fe20000410000 */
[----:B------:R0:W5:Y:S01]  /*17d0*/  LDL.LU R52, [R1+0x80] ;  /* 0x0000800001347983 */ /* 0x0001620000300800 */
[----:B------:R-:W-:Y:S01]  /*17e0*/  FFMA.FTZ R103, R207, R206, R103 ;  /* 0x000000cecf677223 */ /* 0x000fe20000010067 */
[----:B------:R-:W-:Y:S01]  /*17f0*/  FMUL.FTZ R2, R242, UR29 ;  /* 0x0000001df2027c20 */ /* 0x000fe20008410000 */
[----:B------:R-:W-:Y:S01]  /*1800*/  FADD.FTZ R116, R116, R188 ;  /* 0x000000bc74747221 */ /* 0x000fe20000010000 */
[----:B------:R-:W-:Y:S01]  /*1810*/  FFMA.FTZ R84, R188, R4, R84 ;  /* 0x00000004bc547223 */ /* 0x000fe20000010054 */
[----:B------:R-:W-:Y:S01]  /*1820*/  FMUL.FTZ R188, R11, R188 ;  /* 0x000000bc0bbc7220 */ /* 0x000fe20000410000 */
[----:B------:R-:W-:Y:S01]  /*1830*/  FADD.FTZ R140, R140, R212 ;  /* 0x000000d48c8c7221 */ /* 0x000fe20000010000 */
[----:B------:R-:W-:Y:S01]  /*1840*/  FMUL.FTZ R242, R76, R212 ;  /* 0x000000d44cf27220 */ /* 0x000fe20000410000 */
[----:B------:R-:W-:Y:S01]  /*1850*/  FMUL.FTZ R11, R243, UR29 ;  /* 0x0000001df30b7c20 */ /* 0x000fe20008410000 */
[----:B------:R-:W-:Y:S01]  /*1860*/  FADD.FTZ R117, R117, R189 ;  /* 0x000000bd75757221 */ /* 0x000fe20000010000 */
[----:B------:R-:W-:Y:S01]  /*1870*/  FFMA.FTZ R85, R189, R2, R85 ;  /* 0x00000002bd557223 */ /* 0x000fe20000010055 */
[----:B------:R-:W-:Y:S01]  /*1880*/  FMUL.FTZ R189, R244, UR29 ;  /* 0x0000001df4bd7c20 */ /* 0x000fe20008410000 */
[----:B------:R-:W-:Y:S01]  /*1890*/  FMUL.FTZ R243, R45, UR29 ;  /* 0x0000001d2df37c20 */ /* 0x000fe20008410000 */
        /* <DEDUP_REMOVED lines=9> */
[----:B------:R-:W-:Y:S01]  /*1930*/  FADD.FTZ R121, R121, R193 ;  /* 0x000000c179797221 */ /* 0x000fe20000010000 */
[----:B------:R-:W-:Y:S01]  /*1940*/  FFMA.FTZ R89, R193, R191, R89 ;  /* 0x000000bfc1597223 */ /* 0x000fe20000010059 */
        /* <DEDUP_REMOVED lines=12> */
[----:B--2---:R-:W-:Y:S01]  /*1a10*/  FMUL.FTZ R237, R194, R207 ;  /* 0x000000cfc2ed7220 */ /* 0x004fe20000410000 */
[----:B------:R-:W-:Y:S02]  /*1a20*/  FMUL.FTZ R207, R51, UR29 ;  /* 0x0000001d33cf7c20 */ /* 0x000fe40008410000 */
[----:B------:R0:W5:Y:S02]  /*1a30*/  LDL.LU R51, [R1+0x7c] ;  /* 0x00007c0001337983 */ /* 0x0001640000300800 */
[----:B------:R-:W-:Y:S01]  /*1a40*/  FFMA.FTZ R104, R208, R207, R104 ;  /* 0x000000cfd0687223 */ /* 0x000fe20000010068 */
[----:B------:R-:W-:Y:S02]  /*1a50*/  FMUL.FTZ R208, R50, UR29 ;  /* 0x0000001d32d07c20 */ /* 0x000fe40008410000 */
[----:B------:R0:W5:Y:S02]  /*1a60*/  LDL.LU R50, [R1+0x78] ;  /* 0x0000780001327983 */ /* 0x0001640000300800 */
[----:B------:R-:W-:Y:S01]  /*1a70*/  FFMA.FTZ R105, R209, R208, R105 ;  /* 0x000000d0d1697223 */ /* 0x000fe20000010069 */
[----:B------:R-:W-:-:S02]  /*1a80*/  FMUL.FTZ R209, R49, UR29 ;  /* 0x0000001d31d17c20 */ /* 0x000fc40008410000 */
[----:B------:R0:W5:Y:S02]  /*1a90*/  LDL.LU R49, [R1+0x74] ;  /* 0x0000740001317983 */ /* 0x0001640000300800 */
[----:B------:R-:W-:Y:S01]  /*1aa0*/  FFMA.FTZ R106, R210, R209, R106 ;  /* 0x000000d1d26a7223 */ /* 0x000fe2000001006a */
[----:B------:R-:W-:Y:S02]  /*1ab0*/  FMUL.FTZ R210, R48, UR29 ;  /* 0x0000001d30d27c20 */ /* 0x000fe40008410000 */
[----:B------:R0:W5:Y:S02]  /*1ac0*/  LDL.LU R48, [R1+0x70] ;  /* 0x0000700001307983 */ /* 0x0001640000300800 */
[----:B------:R-:W-:Y:S01]  /*1ad0*/  FFMA.FTZ R107, R211, R210, R107 ;  /* 0x000000d2d36b7223 */ /* 0x000fe2000001006b */
[----:B------:R-:W-:Y:S02]  /*1ae0*/  FMUL.FTZ R211, R47, UR29 ;  /* 0x0000001d2fd37c20 */ /* 0x000fe40008410000 */
[----:B------:R0:W5:Y:S02]  /*1af0*/  LDL.LU R47, [R1+0x6c] ;  /* 0x00006c00012f7983 */ /* 0x0001640000300800 */
[----:B------:R-:W-:Y:S01]  /*1b00*/  FFMA.FTZ R108, R212, R211, R108 ;  /* 0x000000d3d46c7223 */ /* 0x000fe2000001006c */
[----:B------:R-:W-:-:S02]  /*1b10*/  FMUL.FTZ R212, R46, UR29 ;  /* 0x0000001d2ed47c20 */ /* 0x000fc40008410000 */
[----:B------:R0:W5:Y:S04]  /*1b20*/  LDL.LU R46, [R1+0x68] ;  /* 0x00006800012e7983 */ /* 0x0001680000300800 */
[----:B------:R0:W5:Y:S04]  /*1b30*/  LDL.LU R45, [R1+0x64] ;  /* 0x00006400012d7983 */ /* 0x0001680000300800 */
        /* <DEDUP_REMOVED lines=61> */
[----:B------:R-:W-:Y:S01]  /*1f10*/  FADD.FTZ R192, R194, R215 ;  /* 0x000000d7c2c07221 */ /* 0x000fe20000010000 */
[----:B0-----:R-:W-:Y:S06]  /*1f20*/  BRA `(.L_x_14691) ;  /* 0x0000000000847947 */ /* 0x001fec0003800000 */
.L_x_14690:
        /* <DEDUP_REMOVED lines=18> */
[----:B------:R0:W5:Y:S01]  /*2050*/  LDG.E.128 R36, desc[UR18][R14.64] ;  /* 0x000000120e247981 */ /* 0x000162000c1e1d00 */
[C---:B------:R-:W-:Y:S01]  /*2060*/  IADD3 R24, PT, PT, R13.reuse, 0x380, RZ ;  /* 0x000003800d187810 */ /* 0x040fe20007ffe0ff */
[----:B------:R-:W-:-:S02]  /*2070*/  IMAD.WIDE.U32 R12, R13, 0x10, R246 ;  /* 0x000000100d0c7825 */ /* 0x000fc400078e00f6 */
[----:B------:R0:W5:Y:S02]  /*2080*/  LDG.E.128 R32, desc[UR18][R16.64] ;  /* 0x0000001210207981 */ /* 0x000164000c1e1d00 */
[--C-:B------:R-:W-:Y:S02]  /*2090*/  IMAD.WIDE.U32 R18, R19, 0x10, R246.reuse ;  /* 0x0000001013127825 */ /* 0x100fe400078e00f6 */
[----:B------:R0:W5:Y:S02]  /*20a0*/  LDG.E.128 R40, desc[UR18][R12.64] ;  /* 0x000000120c287981 */ /* 0x000164000c1e1d00 */
[--C-:B------:R-:W-:Y:S02]  /*20b0*/  IMAD.WIDE.U32 R20, R21, 0x10, R246.reuse ;  /* 0x0000001015147825 */ /* 0x100fe400078e00f6 */
[----:B------:R0:W5:Y:S02]  /*20c0*/  LDG.E.128 R28, desc[UR18][R18.64] ;  /* 0x00000012121c7981 */ /* 0x000164000c1e1d00 */
[----:B------:R-:W-:-:S04]  /*20d0*/  IMAD.WIDE.U32 R22, R22, 0x10, R246 ;  /* 0x0000001016167825 */ /* 0x000fc800078e00f6 */
[----:B------:R-:W-:-:S04]  /*20e0*/  IMAD.WIDE.U32 R194, R194, 0x10, R246 ;  /* 0x00000010c2c27825 */ /* 0x000fc800078e00f6 */
[----:B------:R-:W-:Y:S01]  /*20f0*/  IMAD.WIDE.U32 R246, R24, 0x10, R246 ;  /* 0x0000001018f67825 */ /* 0x000fe200078e00f6 */
[----:B------:R0:W5:Y:S04]  /*2100*/  LDG.E.128 R16, desc[UR18][R194.64] ;  /* 0x00000012c2107981 */ /* 0x000168000c1e1d00 */
[----:B------:R0:W5:Y:S04]  /*2110*/  LDG.E.128 R24, desc[UR18][R20.64] ;  /* 0x0000001214187981 */ /* 0x000168000c1e1d00 */
[----:B------:R0:W5:Y:S04]  /*2120*/  LDG.E.128 R12, desc[UR18][R246.64] ;  /* 0x00000012f60c7981 */ /* 0x000168000c1e1d00 */
[----:B------:R-:W5:Y:S02]  /*2130*/  LDG.E.128 R20, desc[UR18][R22.64] ;  /* 0x0000001216147981 */ /* 0x000f64000c1e1d00 */
.L_x_14691:
        /* <DEDUP_REMOVED lines=32> */
.L_x_14693:
[----:B------:R-:W-:Y:S05]  /*2340*/  BSYNC.RECONVERGENT B0 ;  /* 0x0000000000007941 */ /* 0x000fea0003800200 */
.L_x_14692:
        /* <DEDUP_REMOVED lines=26> */
[----:B------:R-:W-:-:S05]  /*24f0*/  FMUL.FTZ R193, R193, UR28 ;  /* 0x0000001cc1c17c20 */ /* 0x000fca0008410000 */
[----:B------:R-:W-:Y:S01]  /*2500*/  R2UR UR11, R193 ;  /* 0x00000000c10b72ca */ /* 0x000fe200000e0000 */
[----:B------:R-:W-:Y:S01]  /*2510*/  HFMA2 R193, -RZ, RZ, 0, 0 ;  /* 0x00000000ffc17431 */ /* 0x000fe200000001ff */
[----:B------:R-:W-:Y:S02]  /*2520*/  @P2 LEA.HI.SX32 R193, R194, R247, 0x1e ;  /* 0x000000f7c2c12211 */ /* 0x000fe400078ff2ff */
[----:B------:R-:W-:-:S05]  /*2530*/  MOV R194, 0x10 ;  /* 0x0000001000c27802 */ /* 0x000fca0000000f00 */
[----:B---3--:R-:W-:-:S05]  /*2540*/  @P2 IMAD.WIDE.U32 R194, R193, R194, UR32 ;  /* 0x00000020c1c22e25 */ /* 0x008fca000f8e00c2 */
        /* <DEDUP_REMOVED lines=26> */
.L_x_14696:
        /* <DEDUP_REMOVED lines=10> */
.L_x_14697:
        /* <DEDUP_REMOVED lines=10> */
.L_x_14698:
        /* <DEDUP_REMOVED lines=9> */
[----:B------:R-:W-:Y:S01]  /*28c0*/  FMUL.FTZ R183, R47, R183 ;  /* 0x000000b72fb77220 */ /* 0x000fe20000410000 */
[----:B------:R-:W-:Y:S06]  /*28d0*/  BRA `(.L_x_14699) ;  /* 0x0000000800187947 */ /* 0x000fec0003800000 */
.L_x_14695:
        /* <DEDUP_REMOVED lines=31> */
.L_x_14700:
        /* <DEDUP_REMOVED lines=10> */
.L_x_14701:
        /* <DEDUP_REMOVED lines=10> */
.L_x_14702:
[----:B------:R-:W-:Y:S05]  /*2c10*/  BRA.U !UP3, `(.L_x_14699) ;  /* 0x000000050b487547 */ /* 0x000fea000b800000 */
[----:B------:R-:W-:-:S04]  /*2c20*/  FMUL.FTZ R183, R187, UR17 ;  /* 0x00000011bbb77c20 */ /* 0x000fc80008410000 */
[-C--:B-----5:R-:W-:Y:S01]  /*2c30*/  FFMA.FTZ R175, R179, R183.reuse, R175 ;  /* 0x000000b7b3af7223 */ /* 0x0a0fe200000100af */
[----:B------:R-:W-:Y:S01]  /*2c40*/  FMUL.FTZ R183, R47, R183 ;  /* 0x000000b72fb77220 */ /* 0x000fe20000410000 */
[----:B------:R-:W-:Y:S06]  /*2c50*/  BRA `(.L_x_14699) ;  /* 0x0000000400387947 */ /* 0x000fec0003800000 */
.L_x_14694:
[----:B------:R-:W-:-:S04]  /*2c60*/  UISETP.NE.U32.AND UP0, UPT, UR6, URZ, UPT ;  /* 0x000000ff0600728c */ /* 0x000fc8000bf05070 */
[----:B------:R-:W-:-:S09]  /*2c70*/  UISETP.NE.AND.EX UP0, UPT, UR7, URZ, UPT, UP0 ;  /* 0x000000ff0700728c */ /* 0x000fd2000bf05300 */
[----:B------:R-:W-:Y:S05]  /*2c80*/  BRA.U UP0, `(.L_x_14703) ;  /* 0x0000000100987547 */ /* 0x000fea000b800000 */
        /* <DEDUP_REMOVED lines=8> */
[----:B------:R-:W0:Y:S01]  /*2d10*/  @UP3 LDCU UR9, c[0x0][0x40c] ;  /* 0x00008180ff0937ac */ /* 0x000e220008000800 */
[----:B------:R-:W-:Y:S02]  /*2d20*/  MOV R195, R41 ;  /* 0x0000002900c37202 */ /* 0x000fe40000000f00 */
[-C--:B------:R-:W-:Y:S01]  /*2d30*/  @P2 FFMA.FTZ R172, R176, R194.reuse, R172 ;  /* 0x000000c2b0ac2223 */ /* 0x080fe200000100ac */
[----:B------:R-:W-:Y:S01]  /*2d40*/  @P2 FMUL.FTZ R180, R44, R194 ;  /* 0x000000c22cb42220 */ /* 0x000fe20000410000 */
[----:B------:R-:W-:-:S05]  /*2d50*/  MOV R194, UR11 ;  /* 0x0000000b00c27c02 */ /* 0x000fca0008000f00 */
        /* <DEDUP_REMOVED lines=12> */
[----:B0-----:R-:W-:-:S04]  /*2e20*/  @P2 FMUL.FTZ R194, R195, UR9 ;  /* 0x00000009c3c22c20 */ /* 0x001fc80008410000 */
[-C--:B------:R-:W-:Y:S01]  /*2e30*/  @P2 FFMA.FTZ R174, R178, R194.reuse, R174 ;  /* 0x000000c2b2ae2223 */ /* 0x080fe200000100ae */
[----:B------:R-:W-:Y:S01]  /*2e40*/  @P2 FMUL.FTZ R182, R46, R194 ;  /* 0x000000c22eb62220 */ /* 0x000fe20000410000 */
[----:B------:R-:W-:Y:S06]  /*2e50*/  BRA.U !UP3, `(.L_x_14699) ;  /* 0x000000010bb87547 */ /* 0x000fec000b800000 */
[----:B------:R-:W-:Y:S02]  /*2e60*/  MOV R183, UR11 ;  /* 0x0000000b00b77c02 */ /* 0x000fe40008000f00 */
[----:B------:R-:W-:-:S03]  /*2e70*/  MOV R194, R43 ;  /* 0x0000002b00c27202 */ /* 0x000fc60000000f00 */
[----:B------:R-:W-:-:S04]  /*2e80*/  @P1 FFMA.FTZ R183, R6, R183, UR16 ;  /* 0x0000001006b71e23 */ /* 0x000fc800080100b7 */
[----:B------:R-:W-:-:S04]  /*2e90*/  @P1 FADD.FTZ R183, R3, -R183 ;  /* 0x800000b703b71221 */ /* 0x000fc80000010000 */
[----:B------:R-:W-:-:S04]  /*2ea0*/  @P1 FFMA.FTZ R194, R183, UR29, R43 ;  /* 0x0000001db7c21c23 */ /* 0x000fc8000801002b */
[----:B------:R-:W-:-:S04]  /*2eb0*/  FMUL.FTZ R183, R194, UR17 ;  /* 0x00000011c2b77c20 */ /* 0x000fc80008410000 */
[-C--:B------:R-:W-:Y:S01]  /*2ec0*/  FFMA.FTZ R175, R179, R183.reuse, R175 ;  /* 0x000000b7b3af7223 */ /* 0x080fe200000100af */
[----:B------:R-:W-:Y:S01]  /*2ed0*/  FMUL.FTZ R183, R47, R183 ;  /* 0x000000b72fb77220 */ /* 0x000fe20000410000 */
[----:B------:R-:W-:Y:S06]  /*2ee0*/  BRA `(.L_x_14699) ;  /* 0x0000000000947947 */ /* 0x000fec0003800000 */
.L_x_14703:
[----:B------:R-:W-:Y:S01]  /*2ef0*/  PLOP3.LUT P1, PT, PT, PT, UP2, 0x80, 0x8 ;  /* 0x000000000008781c */ /* 0x000fe20003f2f028 */
[----:B------:R-:W0:Y:S01]  /*2f00*/  @UP3 LDCU UR9, c[0x0][0x40c] ;  /* 0x00008180ff0937ac */ /* 0x000e220008000800 */
[----:B------:R-:W-:-:S11]  /*2f10*/  MOV R184, UR11 ;  /* 0x0000000b00b87c02 */ /* 0x000fd60008000f00 */
[----:B------:R-:W-:-:S04]  /*2f20*/  @P1 FFMA.FTZ R184, R0, R184, UR16 ;  /* 0x0000001000b81e23 */ /* 0x000fc800080100b8 */
[----:B------:R-:W-:Y:S01]  /*2f30*/  @P1 FADD.FTZ R185, R9, -R184 ;  /* 0x800000b809b91221 */ /* 0x000fe20000010000 */
[----:B-----5:R-:W-:-:S03]  /*2f40*/  MOV R184, R40 ;  /* 0x0000002800b87202 */ /* 0x020fc60000000f00 */
[----:B------:R-:W-:-:S04]  /*2f50*/  @P1 FFMA.FTZ R184, R185, UR29, R40 ;  /* 0x0000001db9b81c23 */ /* 0x000fc80008010028 */
[----:B0-----:R-:W-:Y:S01]  /*2f60*/  @P2 FMUL.FTZ R185, R184, UR9 ;  /* 0x00000009b8b92c20 */ /* 0x001fe20008410000 */
[----:B------:R-:W0:Y:S03]  /*2f70*/  @UP3 LDCU UR9, c[0x0][0x40c] ;  /* 0x00008180ff0937ac */ /* 0x000e260008000800 */
[-C--:B------:R-:W-:Y:S01]  /*2f80*/  @P2 FFMA.FTZ R172, R176, R185.reuse, R172 ;  /* 0x000000b9b0ac2223 */ /* 0x080fe200000100ac */
[----:B------:R-:W-:Y:S01]  /*2f90*/  @P2 FMUL.FTZ R180, R44, R185 ;  /* 0x000000b92cb42220 */ /* 0x000fe20000410000 */
[----:B------:R-:W-:-:S05]  /*2fa0*/  MOV R185, UR11 ;  /* 0x0000000b00b97c02 */ /* 0x000fca0008000f00 */
[----:B------:R-:W-:-:S04]  /*2fb0*/  @P1 FFMA.FTZ R185, R10, R185, UR16 ;  /* 0x000000100ab91e23 */ /* 0x000fc800080100b9 */
[----:B------:R-:W-:Y:S01]  /*2fc0*/  @P1 FADD.FTZ R186, R7, -R185 ;  /* 0x800000b907ba1221 */ /* 0x000fe20000010000 */
[----:B------:R-:W-:-:S03]  /*2fd0*/  MOV R185, R41 ;  /* 0x0000002900b97202 */ /* 0x000fc60000000f00 */
        /* <DEDUP_REMOVED lines=19> */
[----:B0-----:R-:W-:-:S04]  /*3110*/  @P2 FMUL.FTZ R194, R187, UR9 ;  /* 0x00000009bbc22c20 */ /* 0x001fc80008410000 */
[-C--:B------:R-:W-:Y:S01]  /*3120*/  @P2 FFMA.FTZ R175, R179, R194.reuse, R175 ;  /* 0x000000c2b3af2223 */ /* 0x080fe200000100af */
[----:B------:R-:W-:-:S07]  /*3130*/  @P2 FMUL.FTZ R183, R47, R194 ;  /* 0x000000c22fb72220 */ /* 0x000fce0000410000 */
.L_x_14699:
        /* <DEDUP_REMOVED lines=14> */
.L_x_14704:
[----:B------:R-:W-:Y:S05]  /*3220*/  @!P0 BRA `(.L_x_14705) ;  /* 0x0000000400348947 */ /* 0x000fea0003800000 */
[----:B------:R-:W-:Y:S05]  /*3230*/  @!P1 BRA `(.L_x_14706) ;  /* 0x0000000000989947 */ /* 0x000fea0003800000 */
[----:B------:R-:W-:Y:S01]  /*3240*/  PLOP3.LUT P3, PT, PT, PT, UP2, 0x80, 0x8 ;  /* 0x000000000008781c */ /* 0x000fe20003f6f028 */
[----:B------:R-:W1:Y:S01]  /*3250*/  @UP3 LDCU UR9, c[0x0][0x40c] ;  /* 0x00008180ff0937ac */ /* 0x000e620008000800 */
[----:B------:R-:W-:-:S11]  /*3260*/  MOV R184, UR11 ;  /* 0x0000000b00b87c02 */ /* 0x000fd60008000f00 */
[----:B------:R-:W-:-:S04]  /*3270*/  @P3 FFMA.FTZ R184, R4, R184, UR16 ;  /* 0x0000001004b83e23 */ /* 0x000fc800080100b8 */
[----:B------:R-:W-:Y:S01]  /*3280*/  @P3 FADD.FTZ R185, R188, -R184 ;  /* 0x800000b8bcb93221 */ /* 0x000fe20000010000 */
[----:B-----5:R-:W-:-:S03]  /*3290*/  MOV R184, R36 ;  /* 0x0000002400b87202 */ /* 0x020fc60000000f00 */
[----:B------:R-:W-:-:S04]  /*32a0*/  @P3 FFMA.FTZ R184, R185, UR29, R36 ;  /* 0x0000001db9b83c23 */ /* 0x000fc80008010024 */
[----:B-1----:R-:W-:Y:S01]  /*32b0*/  @P2 FMUL.FTZ R185, R184, UR9 ;  /* 0x00000009b8b92c20 */ /* 0x002fe20008410000 */
[----:B------:R-:W1:Y:S03]  /*32c0*/  @UP3 LDCU UR9, c[0x0][0x40c] ;  /* 0x00008180ff0937ac */ /* 0x000e660008000800 */
[-C--:B------:R-:W-:Y:S01]  /*32d0*/  @P2 FFMA.FTZ R168, R176, R185.reuse, R168 ;  /* 0x000000b9b0a82223 */ /* 0x080fe200000100a8 */
[----:B0-----:R-:W-:Y:S01]  /*32e0*/  @P2 FMUL.FTZ R180, R48, R185 ;  /* 0x000000b930b42220 */ /* 0x001fe20000410000 */
[----:B------:R-:W-:-:S05]  /*32f0*/  MOV R185, UR11 ;  /* 0x0000000b00b97c02 */ /* 0x000fca0008000f00 */
[----:B------:R-:W-:-:S04]  /*3300*/  @P3 FFMA.FTZ R185, R2, R185, UR16 ;  /* 0x0000001002b93e23 */ /* 0x000fc800080100b9 */
[----:B------:R-:W-:Y:S01]  /*3310*/  @P3 FADD.FTZ R186, R216, -R185 ;  /* 0x800000b9d8ba3221 */ /* 0x000fe20000010000 */
[----:B------:R-:W-:-:S03]  /*3320*/  MOV R185, R37 ;  /* 0x0000002500b97202 */ /* 0x000fc60000000f00 */
[----:B------:R-:W-:-:S04]  /*3330*/  @P3 FFMA.FTZ R185, R186, UR29, R37 ;  /* 0x0000001dbab93c23 */ /* 0x000fc80008010025 */
[----:B-1----:R-:W-:Y:S01]  /*3340*/  @P2 FMUL.FTZ R186, R185, UR9 ;  /* 0x00000009b9ba2c20 */ /* 0x002fe20008410000 */
        /* <DEDUP_REMOVED lines=10> */
[----:B------:R-:W-:Y:S01]  /*33f0*/  @P2 FMUL.FTZ R182, R50, R187 ;  /* 0x000000bb32b62220 */ /* 0x000fe20000410000 */
[----:B------:R-:W-:-:S05]  /*3400*/  MOV R187, UR11 ;  /* 0x0000000b00bb7c02 */ /* 0x000fca0008000f00 */
[----:B------:R-:W-:-:S04]  /*3410*/  @P3 FFMA.FTZ R187, R189, R187, UR16 ;  /* 0x00000010bdbb3e23 */ /* 0x000fc800080100bb */
[----:B------:R-:W-:Y:S01]  /*3420*/  @P3 FADD.FTZ R194, R218, -R187 ;  /* 0x800000bbdac23221 */ /* 0x000fe20000010000 */
[----:B------:R-:W-:-:S03]  /*3430*/  MOV R187, R39 ;  /* 0x0000002700bb7202 */ /* 0x000fc60000000f00 */
[----:B------:R-:W-:Y:S01]  /*3440*/  @P3 FFMA.FTZ R187, R194, UR29, R39 ;  /* 0x0000001dc2bb3c23 */ /* 0x000fe20008010027 */
[----:B------:R-:W-:Y:S06]  /*3450*/  BRA.U !UP3, `(.L_x_14707) ;  /* 0x000000090b2c7547 */ /* 0x000fec000b800000 */
[----:B------:R-:W-:-:S04]  /*3460*/  FMUL.FTZ R183, R187, UR17 ;  /* 0x00000011bbb77c20 */ /* 0x000fc80008410000 */
[-C--:B------:R-:W-:Y:S01]  /*3470*/  FFMA.FTZ R171, R179, R183.reuse, R171 ;  /* 0x000000b7b3ab7223 */ /* 0x080fe200000100ab */
[----:B------:R-:W-:Y:S01]  /*3480*/  FMUL.FTZ R183, R51, R183 ;  /* 0x000000b733b77220 */ /* 0x000fe20000410000 */
[----:B------:R-:W-:Y:S06]  /*3490*/  BRA `(.L_x_14707) ;  /* 0x00000008001c7947 */ /* 0x000fec0003800000 */
.L_x_14706:
[----:B------:R-:W-:Y:S01]  /*34a0*/  PLOP3.LUT P3, PT, PT, PT, UP2, 0x80, 0x8 ;  /* 0x000000000008781c */ /* 0x000fe20003f6f028 */
[----:B------:R-:W1:Y:S01]  /*34b0*/  @UP3 LDCU UR9, c[0x0][0x40c] ;  /* 0x00008180ff0937ac */ /* 0x000e620008000800 */
[----:B0-----:R-:W-:Y:S02]  /*34c0*/  MOV R194, UR11 ;  /* 0x0000000b00c27c02 */ /* 0x001fe40008000f00 */
[----:B-----5:R-:W-:-:S09]  /*34d0*/  MOV R195, R36 ;  /* 0x0000002400c37202 */ /* 0x020fd20000000f00 */
[----:B------:R-:W-:-:S04]  /*34e0*/  @P3 FFMA.FTZ R194, R4, R194, UR16 ;  /* 0x0000001004c23e23 */ /* 0x000fc800080100c2 */
[----:B------:R-:W-:-:S04]  /*34f0*/  @P3 FADD.FTZ R194, R188, -R194 ;  /* 0x800000c2bcc23221 */ /* 0x000fc80000010000 */
[----:B------:R-:W-:-:S04]  /*3500*/  @P3 FFMA.FTZ R195, R194, UR29, R36 ;  /* 0x0000001dc2c33c23 */ /* 0x000fc80008010024 */
[----:B-1----:R-:W-:Y:S01]  /*3510*/  @P2 FMUL.FTZ R194, R195, UR9 ;  /* 0x00000009c3c22c20 */ /* 0x002fe20008410000 */
        /* <DEDUP_REMOVED lines=30> */
.L_x_14705:
        /* <DEDUP_REMOVED lines=23> */
[----:B0-----:R-:W-:Y:S02]  /*3870*/  MOV R180, UR11 ;  /* 0x0000000b00b47c02 */ /* 0x001fe40008000f00 */
        /* <DEDUP_REMOVED lines=8> */
.L_x_14709:
[----:B------:R-:W-:Y:S05]  /*3900*/  BRA.U !UP3, `(.L_x_14710) ;  /* 0x000000010b247547 */ /* 0x000fea000b800000 */
        /* <DEDUP_REMOVED lines=9> */
.L_x_14710:
        /* <DEDUP_REMOVED lines=10> */
.L_x_14711:
[----:B------:R-:W-:Y:S05]  /*3a40*/  BRA.U !UP3, `(.L_x_14707) ;  /* 0x000000010bb07547 */ /* 0x000fea000b800000 */
[----:B0-----:R-:W-:-:S04]  /*3a50*/  FMUL.FTZ R183, R187, UR17 ;  /* 0x00000011bbb77c20 */ /* 0x001fc80008410000 */
[-C--:B-----5:R-:W-:Y:S01]  /*3a60*/  FFMA.FTZ R171, R179, R183.reuse, R171 ;  /* 0x000000b7b3ab7223 */ /* 0x0a0fe200000100ab */
[----:B------:R-:W-:Y:S01]  /*3a70*/  FMUL.FTZ R183, R51, R183 ;  /* 0x000000b733b77220 */ /* 0x000fe20000410000 */
[----:B------:R-:W-:Y:S06]  /*3a80*/  BRA `(.L_x_14707) ;  /* 0x0000000000a07947 */ /* 0x000fec0003800000 */
.L_x_14708:
        /* <DEDUP_REMOVED lines=10> */
.L_x_14712:
        /* <DEDUP_REMOVED lines=10> */
.L_x_14713:
        /* <DEDUP_REMOVED lines=10> */
.L_x_14714:
        /* <DEDUP_REMOVED lines=10> */
.L_x_14707:
        /* <DEDUP_REMOVED lines=14> */
.L_x_14715:
        /* <DEDUP_REMOVED lines=40> */
.L_x_14717:
        /* <DEDUP_REMOVED lines=38> */
.L_x_14716:
        /* <DEDUP_REMOVED lines=32> */
.L_x_14720:
        /* <DEDUP_REMOVED lines=10> */
.L_x_14721:
        /* <DEDUP_REMOVED lines=10> */
.L_x_14722:
[----:B------:R-:W-:Y:S05]  /*4610*/  BRA.U !UP3, `(.L_x_14718) ;  /* 0x000000010bb07547 */ /* 0x000fea000b800000 */
[----:B0-----:R-:W-:-:S04]  /*4620*/  FMUL.FTZ R183, R187, UR17 ;  /* 0x00000011bbb77c20 */ /* 0x001fc80008410000 */
[-C--:B-----5:R-:W-:Y:S01]  /*4630*/  FFMA.FTZ R167, R179, R183.reuse, R167 ;  /* 0x000000b7b3a77223 */ /* 0x0a0fe200000100a7 */
[----:B------:R-:W-:Y:S01]  /*4640*/  FMUL.FTZ R183, R55, R183 ;  /* 0x000000b737b77220 */ /* 0x000fe20000410000 */
[----:B------:R-:W-:Y:S06]  /*4650*/  BRA `(.L_x_14718) ;  /* 0x0000000000a07947 */ /* 0x000fec0003800000 */
.L_x_14719:
        /* <DEDUP_REMOVED lines=10> */
.L_x_14723:
        /* <DEDUP_REMOVED lines=10> */
.L_x_14724:
        /* <DEDUP_REMOVED lines=10> */
.L_x_14725:
        /* <DEDUP_REMOVED lines=10> */
.L_x_14718:
        /* <DEDUP_REMOVED lines=14> */
.L_x_14726:
        /* <DEDUP_REMOVED lines=40> */
.L_x_14728:
        /* <DEDUP_REMOVED lines=38> */
.L_x_14727:
        /* <DEDUP_REMOVED lines=32> */
.L_x_14731:
        /* <DEDUP_REMOVED lines=10> */
.L_x_14732:
        /* <DEDUP_REMOVED lines=10> */
.L_x_14733:
[----:B------:R-:W-:Y:S05]  /*51e0*/  BRA.U !UP3, `(.L_x_14729) ;  /* 0x000000010bb07547 */ /* 0x000fea000b800000 */
[----:B0-----:R-:W-:-:S04]  /*51f0*/  FMUL.FTZ R183, R187, UR17 ;  /* 0x00000011bbb77c20 */ /* 0x001fc80008410000 */
[-C--:B-----5:R-:W-:Y:S01]  /*5200*/  FFMA.FTZ R163, R179, R183.reuse, R163 ;  /* 0x000000b7b3a37223 */ /* 0x0a0fe200000100a3 */
[----:B------:R-:W-:Y:S01]  /*5210*/  FMUL.FTZ R183, R59, R183 ;  /* 0x000000b73bb77220 */ /* 0x000fe20000410000 */
[----:B------:R-:W-:Y:S06]  /*5220*/  BRA `(.L_x_14729) ;  /* 0x0000000000a07947 */ /* 0x000fec0003800000 */
.L_x_14730:
        /* <DEDUP_REMOVED lines=10> */
.L_x_14734:
        /* <DEDUP_REMOVED lines=10> */
.L_x_14735:
        /* <DEDUP_REMOVED lines=10> */
.L_x_14736:
        /* <DEDUP_REMOVED lines=10> */
.L_x_14729:
        /* <DEDUP_REMOVED lines=14> */
.L_x_14737:
        /* <DEDUP_REMOVED lines=40> */
.L_x_14739:
        /* <DEDUP_REMOVED lines=38> */
.L_x_14738:
        /* <DEDUP_REMOVED lines=32> */
.L_x_14742:
        /* <DEDUP_REMOVED lines=10> */
.L_x_14743:
        /* <DEDUP_REMOVED lines=10> */
.L_x_14744:
[----:B------:R-:W-:Y:S05]  /*5db0*/  BRA.U !UP3, `(.L_x_14740) ;  /* 0x000000010bb07547 */ /* 0x000fea000b800000 */
[----:B0-----:R-:W-:-:S04]  /*5dc0*/  FMUL.FTZ R183, R187, UR17 ;  /* 0x00000011bbb77c20 */ /* 0x001fc80008410000 */
[-C--:B-----5:R-:W-:Y:S01]  /*5dd0*/  FFMA.FTZ R159, R179, R183.reuse, R159 ;  /* 0x000000b7b39f7223 */ /* 0x0a0fe2000001009f */
[----:B------:R-:W-:Y:S01]  /*5de0*/  FMUL.FTZ R183, R63, R183 ;  /* 0x000000b73fb77220 */ /* 0x000fe20000410000 */
[----:B------:R-:W-:Y:S06]  /*5df0*/  BRA `(.L_x_14740) ;  /* 0x0000000000a07947 */ /* 0x000fec0003800000 */
.L_x_14741:
        /* <DEDUP_REMOVED lines=10> */
.L_x_14745:
        /* <DEDUP_REMOVED lines=10> */
.L_x_14746:
        /* <DEDUP_REMOVED lines=10> */
.L_x_14747:
        /* <DEDUP_REMOVED lines=10> */
.L_x_14740:
        /* <DEDUP_REMOVED lines=14> */
.L_x_14748:
        /* <DEDUP_REMOVED lines=40> */
.L_x_14750:
        /* <DEDUP_REMOVED lines=38> */
.L_x_14749:
        /* <DEDUP_REMOVED lines=32> */
.L_x_14753:
        /* <DEDUP_REMOVED lines=10> */
.L_x_14754:
        /* <DEDUP_REMOVED lines=10> */
.L_x_14755:
[----:B------:R-:W-:Y:S05]  /*6980*/  BRA.U !UP3, `(.L_x_14751) ;  /* 0x000000010bb07547 */ /* 0x000fea000b800000 */
[----:B0-----:R-:W-:-:S04]  /*6990*/  FMUL.FTZ R183, R187, UR17 ;  /* 0x00000011bbb77c20 */ /* 0x001fc80008410000 */
[-C--:B-----5:R-:W-:Y:S01]  /*69a0*/  FFMA.FTZ R155, R179, R183.reuse, R155 ;  /* 0x000000b7b39b7223 */ /* 0x0a0fe2000001009b */
[----:B------:R-:W-:Y:S01]  /*69b0*/  FMUL.FTZ R183, R67, R183 ;  /* 0x000000b743b77220 */ /* 0x000fe20000410000 */
[----:B------:R-:W-:Y:S06]  /*69c0*/  BRA `(.L_x_14751) ;  /* 0x0000000000a07947 */ /* 0x000fec0003800000 */
.L_x_14752:
        /* <DEDUP_REMOVED lines=10> */
.L_x_14756:
        /* <DEDUP_REMOVED lines=10> */
.L_x_14757:
        /* <DEDUP_REMOVED lines=10> */
.L_x_14758:
        /* <DEDUP_REMOVED lines=10> */
.L_x_14751:
        /* <DEDUP_REMOVED lines=14> */
.L_x_14759:
        /* <DEDUP_REMOVED lines=40> */
.L_x_14761:
        /* <DEDUP_REMOVED lines=38> */
.L_x_14760:
        /* <DEDUP_REMOVED lines=32> */
.L_x_14764:
        /* <DEDUP_REMOVED lines=10> */
.L_x_14765:
        /* <DEDUP_REMOVED lines=10> */
.L_x_14766:
[----:B------:R-:W-:Y:S05]  /*7550*/  BRA.U !UP3, `(.L_x_14762) ;  /* 0x000000010bb07547 */ /* 0x000fea000b800000 */
[----:B0-----:R-:W-:-:S04]  /*7560*/  FMUL.FTZ R183, R187, UR17 ;  /* 0x00000011bbb77c20 */ /* 0x001fc80008410000 */
[-C--:B-----5:R-:W-:Y:S01]  /*7570*/  FFMA.FTZ R151, R179, R183.reuse, R151 ;  /* 0x000000b7b3977223 */ /* 0x0a0fe20000010097 */
[----:B------:R-:W-:Y:S01]  /*7580*/  FMUL.FTZ R183, R71, R183 ;  /* 0x000000b747b77220 */ /* 0x000fe20000410000 */
[----:B------:R-:W-:Y:S06]  /*7590*/  BRA `(.L_x_14762) ;  /* 0x0000000000a07947 */ /* 0x000fec0003800000 */
.L_x_14763:
        /* <DEDUP_REMOVED lines=10> */
.L_x_14767:
        /* <DEDUP_REMOVED lines=10> */
.L_x_14768:
        /* <DEDUP_REMOVED lines=10> */
.L_x_14769:
        /* <DEDUP_REMOVED lines=10> */
.L_x_14762:
[----:B0-----:R-:W0:Y:S01]  /*7820*/  @P1 LDC.64 R194, c[0x0][0x478] ;  /* 0x00011e00ffc21b82 */ /* 0x001e220000000a00 */
[----:B------:R-:W1:Y:S01]  /*7830*/  @UP3 LDCU.64 UR32, c[0x0][0x468] ;  /* 0x00008d00ff2037ac */ /* 0x000e620008000a00 */
[----:B------:R-:W-:-:S05]  /*7840*/  @P1 IADD3 R245, PT, PT, R192, 0x300, RZ ;  /* 0x00000300c0f51810 */ /* 0x000fca0007ffe0ff */
[----:B0-----:R-:W-:Y:S01]  /*7850*/  @P1 IMAD.WIDE.U32 R194, R245, 0x10, R194 ;  /* 0x00000010f5c21825 */ /* 0x001fe200078e00c2 */
[----:B------:R-:W-:-:S04]  /*7860*/  IADD3 R245, PT, PT, R193, 0x380, RZ ;  /* 0x00000380c1f57810 */ /* 0x000fc80007ffe0ff */
[----:B------:R0:W-:Y:S02]  /*7870*/  @P1 STG.E.128 desc[UR18][R194.64], R184 ;  /* 0x000000b8c2001986 */ /* 0x0001e4000c101d12 */
[----:B0-----:R-:W-:Y:S01]  /*7880*/  @P2 IADD3 R194, PT, PT, R193, 0x300, RZ ;  /* 0x00000300c1c22810 */ /* 0x001fe20007ffe0ff */
[----:B------:R-:W-:-:S05]  /*7890*/  HFMA2 R195, -RZ, RZ, 0, 9.5367431640625e-07 ;  /* 0x00000010ffc37431 */ /* 0x000fca00000001ff */
[----:B-1----:R-:W-:-:S05]  /*78a0*/  @P2 IMAD.WIDE.U32 R194, R194, R195, UR32 ;  /* 0x00000020c2c22e25 */ /* 0x002fca000f8e00c3 */
[----:B------:R0:W-:Y:S01]  /*78b0*/  @P2 STG.E.128 desc[UR18][R194.64], R180 ;  /* 0x000000b4c2002986 */ /* 0x0001e2000c101d12 */
[----:B------:R-:W-:Y:S05]  /*78c0*/  BRA.U !UP3, `(.L_x_14770) ;  /* 0x000000010b0c7547 */ /* 0x000fea000b800000 */
[----:B-----5:R-:W1:Y:S02]  /*78d0*/  LDC.64 R176, c[0x0][0x390] ;  /* 0x0000e400ffb07b82 */ /* 0x020e640000000a00 */
[----:B-1----:R-:W-:-:S06]  /*78e0*/  IMAD.WIDE.U32 R176, R245, 0x10, R176 ;  /* 0x00000010f5b07825 */ /* 0x002fcc00078e00b0 */
[----:B------:R-:W5:Y:S02]  /*78f0*/  LDG.E.128 R176, desc[UR18][R176.64] ;  /* 0x00000012b0b07981 */ /* 0x000f64000c1e1d00 */
.L_x_14770:
        /* <DEDUP_REMOVED lines=40> */
.L_x_14772:
[----:B------:R-:W-:Y:S01]  /*7b80*/  PLOP3.LUT P0, PT, PT, PT, UP2, 0x80, 0x8 ;  /* 0x000000000008781c */ /* 0x000fe20003f0f028 */
[----:B------:R-:W1:Y:S01]  /*7b90*/  @UP3 LDCU UR9, c[0x0][0x40c] ;  /* 0x00008180ff0937ac */ /* 0x000e620008000800 */
[----:B------:R-:W-:Y:S02]  /*7ba0*/  MOV R193, UR11 ;  /* 0x0000000b00c17c02 */ /* 0x000fe40008000f00 */
[----:B0----5:R-:W-:-:S09]  /*7bb0*/  MOV R194, R12 ;  /* 0x0000000c00c27202 */ /* 0x021fd20000000f00 */
        /* <DEDUP_REMOVED lines=34> */
.L_x_14771:
[----:B------:R-:W-:Y:S05]  /*7de0*/  @!P1 BRA `(.L_x_14774) ;  /* 0x0000000000e09947 */ /* 0x000fea0003800000 */
[----:B------:R-:W-:Y:S01]  /*7df0*/  ISETP.LT.AND P0, PT, RZ, UR30, PT ;  /* 0x0000001eff007c0c */ /* 0x000fe2000bf01270 */
[----:B------:R-:W-:-:S12]  /*7e00*/  BRA.U !UP3, `(.L_x_14775) ;  /* 0x000000010b247547 */ /* 0x000fd8000b800000 */
        /* <DEDUP_REMOVED lines=9> */
.L_x_14775:
        /* <DEDUP_REMOVED lines=10> */
.L_x_14776:
        /* <DEDUP_REMOVED lines=10> */
.L_x_14777:
        /* <DEDUP_REMOVED lines=21> */
[----:B0-----:R-:W-:-:S04]  /*8130*/  FMUL.FTZ R183, R187, UR17 ;  /* 0x00000011bbb77c20 */ /* 0x001fc80008410000 */
[-C--:B-----5:R-:W-:Y:S01]  /*8140*/  FFMA.FTZ R147, R179, R183.reuse, R147 ;  /* 0x000000b7b3937223 */ /* 0x0a0fe20000010093 */
[----:B------:R-:W-:Y:S01]  /*8150*/  FMUL.FTZ R183, R75, R183 ;  /* 0x000000b74bb77220 */ /* 0x000fe20000410000 */
[----:B------:R-:W-:Y:S06]  /*8160*/  BRA `(.L_x_14773) ;  /* 0x0000000000a07947 */ /* 0x000fec0003800000 */
.L_x_14774:
[----:B------:R-:W-:Y:S01]  /*8170*/  MOV R193, UR11 ;  /* 0x0000000b00c17c02 */ /* 0x000fe20008000f00 */
[----:B------:R-:W1:Y:S01]  /*8180*/  @UP3 LDCU UR9, c[0x0][0x40c] ;  /* 0x00008180ff0937ac */ /* 0x000e620008000800 */
[----:B------:R-:W-:-:S03]  /*8190*/  ISETP.LT.AND P0, PT, RZ, UR30, PT ;  /* 0x0000001eff007c0c */ /* 0x000fc6000bf01270 */
[----:B------:R-:W-:-:S04]  /*81a0*/  FFMA.FTZ R193, R244, R193, UR16 ;  /* 0x00000010f4c17e23 */ /* 0x000fc800080100c1 */
[----:B------:R-:W-:-:S04]  /*81b0*/  FADD.FTZ R193, R215, -R193 ;  /* 0x800000c1d7c17221 */ /* 0x000fc80000010000 */
[----:B------:R-:W-:-:S05]  /*81c0*/  FMUL.FTZ R193, R193, UR29 ;  /* 0x0000001dc1c17c20 */ /* 0x000fca0008410000 */
[----:B------:R-:W-:-:S05]  /*81d0*/  FSEL R193, R193, RZ, P0 ;  /* 0x000000ffc1c17208 */ /* 0x000fca0000000000 */
[----:B-1----:R-:W-:-:S04]  /*81e0*/  @P2 FMUL.FTZ R193, R193, UR9 ;  /* 0x00000009c1c12c20 */ /* 0x002fc80008410000 */
[-C--:B-----5:R-:W-:Y:S01]  /*81f0*/  @P2 FFMA.FTZ R147, R179, R193.reuse, R147 ;  /* 0x000000c1b3932223 */ /* 0x0a0fe20000010093 */
[----:B0-----:R-:W-:Y:S01]  /*8200*/  @P2 FMUL.FTZ R183, R75, R193 ;  /* 0x000000c14bb72220 */ /* 0x001fe20000410000 */
        /* <DEDUP_REMOVED lines=10> */
.L_x_14778:
        /* <DEDUP_REMOVED lines=10> */
.L_x_14779:
        /* <DEDUP_REMOVED lines=10> */
.L_x_14773:
[----:B0-----:R-:W0:Y:S01]  /*83f0*/  @P1 LDC.64 R194, c[0x0][0x478] ;  /* 0x00011e00ffc21b82 */ /* 0x001e220000000a00 */
        /* <DEDUP_REMOVED lines=11> */
.L_x_14689:
        /* <DEDUP_REMOVED lines=35> */
.L_x_14781:
        /* <DEDUP_REMOVED lines=10> */
.L_x_15765:


//--------------------- .text._ZN10layer_norm13ln_bwd_kernelINS_13Kernel_traitsIfffffjLj4096ELj1ELj1ELj4ELj16ENS_18Kernel_traits_baseILj4096EfffffjLj128EEEEELb1ELb0ELb0ELb0EEEvNS_9BwdParamsE --------------------------
	.section	.text._ZN10layer_norm13ln_bwd_kernelINS_13Kernel_traitsIfffffjLj4096ELj1ELj1ELj4ELj16ENS_18Kernel_traits_baseILj4096EfffffjLj128EEEEELb1ELb0ELb0ELb0EEEvNS_9BwdParamsE,"ax",@progbits
	.align	128
        .global         _ZN10layer_norm13ln_bwd_kernelINS_13Kernel_traitsIfffffjLj4096ELj1ELj1ELj4ELj16ENS_18Kernel_traits_baseILj4096EfffffjLj128EEEEELb1ELb0ELb0ELb0EEEvNS_9BwdParamsE
        .type           _ZN10layer_norm13ln_bwd_kernelINS_13Kernel_traitsIfffffjLj4096ELj1ELj1ELj4ELj16ENS_18Kernel_traits_baseILj4096EfffffjLj128EEEEELb1ELb0ELb0ELb0EEEvNS_9BwdParamsE,@function
        .size           _ZN10layer_norm13ln_bwd_kernelINS_13Kernel_traitsIfffffjLj4096ELj1ELj1ELj4ELj16ENS_18Kernel_traits_baseILj4096EfffffjLj128EEEEELb1ELb0ELb0ELb0EEEvNS_9BwdParamsE,(.L_x_15766 - _ZN10layer_norm13ln_bwd_kernelINS_13Kernel_traitsIfffffjLj4096ELj1ELj1ELj4ELj16ENS_18Kernel_traits_baseILj4096EfffffjLj128EEEEELb1ELb0ELb0ELb0EEEvNS_9BwdParamsE)
        .other          _ZN10layer_norm13ln_bwd_kernelINS_13Kernel_traitsIfffffjLj4096ELj1ELj1ELj4ELj16ENS_18Kernel_traits_baseILj4096EfffffjLj128EEEEELb1ELb0ELb0ELb0EEEvNS_9BwdParamsE,@"STO_CUDA_ENTRY STV_DEFAULT"
_ZN10layer_norm13ln_bwd_kernelINS_13Kernel_traitsIfffffjLj4096ELj1ELj1ELj4ELj16ENS_18Kernel_traits_baseILj4096EfffffjLj128EEEEELb1ELb0ELb0ELb0EEEvNS_9BwdParamsE:
.text._ZN10layer_norm13ln_bwd_kernelINS_13Kernel_traitsIfffffjLj4096ELj1ELj1ELj4ELj16ENS_18Kernel_traits_baseILj4096EfffffjLj128EEEEELb1ELb0ELb0ELb0EEEvNS_9BwdParamsE:
[----:B------:R-:W-:Y:S01]  /*0000*/  LDC R1, c[0x0][0x37c] ;  /* 0x0000df00ff017b82 */ /* 0x000fe20000000800 */
[----:B------:R-:W0:Y:S01]  /*0010*/  S2R R2, SR_TID.X ;  /* 0x0000000000027919 */ /* 0x000e220000002100 */
[----:B------:R-:W1:Y:S01]  /*0020*/  LDCU UR4, c[0x0][0x388] ;  /* 0x00007100ff0477ac */ /* 0x000e620008000800 */
[----:B------:R-:W-:-:S05]  /*0030*/  LOP3.LUT R7, R7, 0xfffffffd, RZ, 0xc0, !PT ;  /* 0xfffffffd07077812 */ /* 0x000fca00078ec0ff */
[----:B------:R-:W2:Y:S01]  /*0040*/  S2UR UR6, SR_CTAID.X ;  /* 0x00000000000679c3 */ /* 0x000ea20000002500 */
[----:B------:R-:W2:Y:S01]  /*0050*/  LDCU UR7, c[0x0][0x384] ;  /* 0x00007080ff0777ac */ /* 0x000ea20008000800 */
[----:B-1----:R-:W-:Y:S01]  /*0060*/  MOV R4, UR4 ;  /* 0x0000000400047c02 */ /* 0x002fe20008000f00 */
[----:B------:R-:W1:Y:S03]  /*0070*/  LDCU.64 UR4, c[0x0][0x358] ;  /* 0x00006b00ff0477ac */ /* 0x000e660008000a00 */
        /* <DEDUP_REMOVED lines=18> */
[----:B------:R-:W-:-:S07]  /*01a0*/  @P0 LOP3.LUT R7, R7, 0x10, RZ, 0xfc, !PT ;  /* 0x0000001007070812 */ /* 0x000fce00078efcff */
[----:B------:R-:W4:Y:S08]  /*01b0*/  @P4 LDC.64 R12, c[0x0][0x3d0] ;  /* 0x0000f400ff0c4b82 */ /* 0x000f300000000a00 */
[----:B------:R-:W1:Y:S01]  /*01c0*/  @P3 LDC.64 R18, c[0x0][0x3d0] ;  /* 0x0000f400ff123b82 */ /* 0x000e620000000a00 */
[C---:B0-----:R-:W-:Y:S01]  /*01d0*/  @P6 IMAD.WIDE.U32 R10, R3.reuse, 0x10, R10 ;  /* 0x00000010030a6825 */ /* 0x041fe200078e000a */
[----:B------:R-:W-:-:S02]  /*01e0*/  @P6 IADD3 R3, PT, PT, R3, 0x80, RZ ;  /* 0x0000008003036810 */ /* 0x000fc40007ffe0ff */
[----:B------:R-:W-:-:S04]  /*01f0*/  ISETP.GE.U32.AND P6, PT, R6, 0x400, PT ;  /* 0x000004000600780c */ /* 0x000fc80003fc6070 */
[----:B------:R-:W0:Y:S01]  /*0200*/  @P2 LDC.64 R20, c[0x0][0x3d0] ;  /* 0x0000f400ff142b82 */ /* 0x000e220000000a00 */
[C---:B---3--:R-:W-:Y:S01]  /*0210*/  @P5 IMAD.WIDE.U32 R14, R3.reuse, 0x10, R8 ;  /* 0x00000010030e5825 */ /* 0x048fe200078e0008 */
[----:B------:R-:W-:Y:S02]  /*0220*/  @P5 IADD3 R3, PT, PT, R3, 0x80, RZ ;  /* 0x0000008003035810 */ /* 0x000fe40007ffe0ff */
[C---:B------:R-:W-:Y:S01]  /*0230*/  LOP3.LUT P5, RZ, R7.reuse, 0x2, RZ, 0xc0, !PT ;  /* 0x0000000207ff7812 */ /* 0x040fe200078ac0ff */
[----:B--2---:R-:W-:Y:S01]  /*0240*/  UISETP.GE.AND UP0, UPT, UR6, UR7, UPT ;  /* 0x000000070600728c */ /* 0x004fe2000bf06270 */
[----:B------:R-:W-:Y:S02]  /*0250*/  LOP3.LUT R7, R7, 0xfffffffb, RZ, 0xc0, !PT ;  /* 0xfffffffb07077812 */ /* 0x000fe400078ec0ff */
[----:B------:R-:W2:Y:S01]  /*0260*/  @P1 LDC.64 R22, c[0x0][0x3d0] ;  /* 0x0000f400ff161b82 */ /* 0x000ea20000000a00 */
[C---:B----4-:R-:W-:Y:S01]  /*0270*/  @P4 IMAD.WIDE.U32 R16, R3.reuse, 0x10, R12 ;  /* 0x0000001003104825 */ /* 0x050fe200078e000c */
[----:B------:R-:W-:-:S02]  /*0280*/  @P4 IADD3 R3, PT, PT, R3, 0x80, RZ ;  /* 0x0000008003034810 */ /* 0x000fc40007ffe0ff */
[----:B------:R-:W-:Y:S02]  /*0290*/  CS2R R64, SRZ ;  /* 0x0000000000407805 */ /* 0x000fe4000001ff00 */
[----:B------:R-:W-:Y:S01]  /*02a0*/  @P6 LOP3.LUT R7, R7, 0x4, RZ, 0xfc, !PT ;  /* 0x0000000407076812 */ /* 0x000fe200078efcff */
[----:B-1----:R1:W5:Y:S01]  /*02b0*/  @P4 LDG.E.128 R40, desc[UR4][R16.64] ;  /* 0x0000000410284981 */ /* 0x002362000c1e1d00 */
[----:B------:R-:W3:Y:S01]  /*02c0*/  @P6 LDC.64 R24, c[0x0][0x3d0] ;  /* 0x0000f400ff186b82 */ /* 0x000ee20000000a00 */
[C---:B------:R-:W-:Y:S01]  /*02d0*/  @P3 IMAD.WIDE.U32 R18, R3.reuse, 0x10, R18 ;  /* 0x0000001003123825 */ /* 0x040fe200078e0012 */
[----:B------:R-:W-:Y:S01]  /*02e0*/  @P3 IADD3 R3, PT, PT, R3, 0x80, RZ ;  /* 0x0000008003033810 */ /* 0x000fe20007ffe0ff */
[----:B------:R1:W5:Y:S05]  /*02f0*/  @P5 LDG.E.128 R32, desc[UR4][R10.64] ;  /* 0x000000040a205981 */ /* 0x00036a000c1e1d00 */
[----:B------:R-:W4:Y:S01]  /*0300*/  @P0 LDC.64 R8, c[0x0][0x3d0] ;  /* 0x0000f400ff080b82 */ /* 0x000f220000000a00 */
[C---:B0-----:R-:W-:Y:S01]  /*0310*/  @P2 IMAD.WIDE.U32 R20, R3.reuse, 0x10, R20 ;  /* 0x0000001003142825 */ /* 0x041fe200078e0014 */
[----:B------:R-:W-:Y:S01]  /*0320*/  @P2 IADD3 R3, PT, PT, R3, 0x80, RZ ;  /* 0x0000008003032810 */ /* 0x000fe20007ffe0ff */
[----:B------:R1:W5:Y:S01]  /*0330*/  @P3 LDG.E.128 R44, desc[UR4][R18.64] ;  /* 0x00000004122c3981 */ /* 0x000362000c1e1d00 */
[----:B------:R-:W-:-:S03]  /*0340*/  ISETP.NE.AND P5, PT, R0, RZ, PT ;  /* 0x000000ff0000720c */ /* 0x000fc60003fa5270 */
[----:B------:R1:W5:Y:S01]  /*0350*/  @P2 LDG.E.128 R48, desc[UR4][R20.64] ;  /* 0x0000000414302981 */ /* 0x000362000c1e1d00 */
[C---:B--2---:R-:W-:Y:S01]  /*0360*/  @P1 IMAD.WIDE.U32 R22, R3.reuse, 0x10, R22 ;  /* 0x0000001003161825 */ /* 0x044fe200078e0016 */
[----:B------:R-:W-:-:S04]  /*0370*/  @P1 IADD3 R3, PT, PT, R3, 0x80, RZ ;  /* 0x0000008003031810 */ /* 0x000fc80007ffe0ff */
[----:B------:R1:W5:Y:S01]  /*0380*/  @P1 LDG.E.128 R52, desc[UR4][R22.64] ;  /* 0x0000000416341981 */ /* 0x000362000c1e1d00 */
[----:B---3--:R-:W-:-:S03]  /*0390*/  @P6 IMAD.WIDE.U32 R12, R3, 0x10, R24 ;  /* 0x00000010030c6825 */ /* 0x008fc600078e0018 */
[----:B------:R1:W5:Y:S04]  /*03a0*/  @P5 LDG.E.128 R36, desc[UR4][R14.64] ;  /* 0x000000040e245981 */ /* 0x000368000c1e1d00 */
        /* <DEDUP_REMOVED lines=35> */
[----:B------:R-:W0:Y:S01]  /*05e0*/  LDC.64 R4, c[0x0][0x3e0] ;  /* 0x0000f800ff047b82 */ /* 0x000e220000000a00 */
[----:B------:R-:W-:Y:S02]  /*05f0*/  LOP3.LUT R7, R7, 0xffffffdf, RZ, 0xc0, !PT ;  /* 0xffffffdf07077812 */ /* 0x000fe400078ec0ff */
        /* <DEDUP_REMOVED lines=38> */
[----:B------:R-:W-:Y:S01]  /*0860*/  @P1 LOP3.LUT R7, R7, 0x20, RZ, 0xfc, !PT ;  /* 0x0000002007071812 */ /* 0x000fe200078efcff */
[----:B------:R-:W1:Y:S03]  /*0870*/  LDCU UR11, c[0x0][0x408] ;  /* 0x00008100ff0b77ac */ /* 0x000e660008000800 */
[----:B------:R-:W-:Y:S01]  /*0880*/  LOP3.LUT R7, R7, 0xfffffff7, RZ, 0xc0, !PT ;  /* 0xfffffff707077812 */ /* 0x000fe200078ec0ff */
[----:B------:R-:W2:Y:S03]  /*0890*/  LDCU UR10, c[0x0][0x400] ;  /* 0x00008000ff0a77ac */ /* 0x000ea60008000800 */
[----:B------:R-:W-:Y:S01]  /*08a0*/  @P0 LOP3.LUT R7, R7, 0x8, RZ, 0xfc, !PT ;  /* 0x0000000807070812 */ /* 0x000fe200078efcff */
[----:B------:R-:W3:Y:S01]  /*08b0*/  LDCU.64 UR8, c[0x0][0x438] ;  /* 0x00008700ff0877ac */ /* 0x000ee20008000a00 */
[----:B------:R-:W4:Y:S05]  /*08c0*/  LDCU.64 UR12, c[0x0][0x478] ;  /* 0x00008f00ff0c77ac */ /* 0x000f2a0008000a00 */
.L_x_14861:
[----:B------:R-:W0:Y:S08]  /*08d0*/  LDC.64 R160, c[0x0][0x3c0] ;  /* 0x0000f000ffa07b82 */ /* 0x000e300000000a00 */
[----:B------:R-:W1:Y:S01]  /*08e0*/  LDC R4, c[0x0][0x388] ;  /* 0x0000e200ff047b82 */ /* 0x000e620000000800 */
[----:B0-----:R-:W-:-:S07]  /*08f0*/  IMAD.WIDE R162, R9, 0x4, R160 ;  /* 0x0000000409a27825 */ /* 0x001fce00078e02a0 */
[----:B------:R-:W0:Y:S01]  /*0900*/  LDC.64 R160, c[0x0][0x3c8] ;  /* 0x0000f200ffa07b82 */ /* 0x000e220000000a00 */
[----:B------:R-:W2:Y:S01]  /*0910*/  LDG.E R162, desc[UR4][R162.64] ;  /* 0x00000004a2a27981 */ /* 0x000ea2000c1e1900 */
[C---:B------:R-:W-:Y:S01]  /*0920*/  ISETP.GE.U32.AND P0, PT, R6.reuse, 0x80, PT ;  /* 0x000000800600780c */ /* 0x040fe20003f06070 */
[----:B-1----:R-:W-:Y:S01]  /*0930*/  IMAD R10, R9, R4, RZ ;  /* 0x00000004090a7224 */ /* 0x002fe200078e02ff */
[----:B------:R-:W-:Y:S01]  /*0940*/  ISETP.GE.U32.AND P1, PT, R6, 0x100, PT ;  /* 0x000001000600780c */ /* 0x000fe20003f26070 */
[----:B------:R-:W1:Y:S01]  /*0950*/  S2R R203, SR_CgaCtaId ;  /* 0x0000000000cb7919 */ /* 0x000e620000008800 */
[----:B------:R-:W-:Y:S02]  /*0960*/  LOP3.LUT R7, R7, 0xffffffef, RZ, 0xc0, !PT ;  /* 0xffffffef07077812 */ /* 0x000fe400078ec0ff */
[----:B------:R-:W-:Y:S02]  /*0970*/  ISETP.NE.AND P2, PT, RZ, UR7, PT ;  /* 0x00000007ff007c0c */ /* 0x000fe4000bf45270 */
[----:B------:R-:W-:-:S02]  /*0980*/  SHF.R.S32.HI R165, RZ, 0x1f, R10 ;  /* 0x0000001fffa57819 */ /* 0x000fc4000001140a */
[----:B------:R-:W-:Y:S02]  /*0990*/  ISETP.GE.U32.AND P5, PT, R6, 0x180, PT ;  /* 0x000001800600780c */ /* 0x000fe40003fa6070 */
[----:B------:R-:W-:Y:S01]  /*09a0*/  LEA.HI R165, R165, R10, RZ, 0x2 ;  /* 0x0000000aa5a57211 */ /* 0x000fe200078f10ff */
[----:B0-----:R-:W-:-:S05]  /*09b0*/  IMAD.WIDE R160, R9, 0x4, R160 ;  /* 0x0000000409a07825 */ /* 0x001fca00078e02a0 */
[----:B-----5:R0:W5:Y:S01]  /*09c0*/  LDG.E R22, desc[UR4][R160.64] ;  /* 0x00000004a0167981 */ /* 0x020162000c1e1900 */
[----:B------:R-:W-:Y:S01]  /*09d0*/  @P0 LOP3.LUT R7, R7, 0x10, RZ, 0xfc, !PT ;  /* 0x0000001007070812 */ /* 0x000fe200078efcff */
[----:B------:R-:W-:Y:S01]  /*09e0*/  BSSY.RECONVERGENT B0, `(.L_x_14783) ;  /* 0x0000036000007945 */ /* 0x000fe20003800200 */
[----:B------:R-:W-:Y:S01]  /*09f0*/  LEA.HI.SX32 R10, R165, R2, 0x1e ;  /* 0x00000002a50a7211 */ /* 0x000fe200078ff2ff */
[----:B------:R-:W-:Y:S01]  /*0a00*/  HFMA2 R219, -RZ, RZ, 0, 0 ;  /* 0x00000000ffdb7431 */ /* 0x000fe200000001ff */
[----:B------:R-:W-:Y:S02]  /*0a10*/  LOP3.LUT R7, R7, 0xfffffffd, RZ, 0xc0, !PT ;  /* 0xfffffffd07077812 */ /* 0x000fe400078ec0ff */
[----:B------:R-:W-:Y:S02]  /*0a20*/  MOV R230, RZ ;  /* 0x000000ff00e67202 */ /* 0x000fe40000000f00 */
[----:B------:R-:W-:Y:S02]  /*0a30*/  @P1 LOP3.LUT R7, R7, 0x2, RZ, 0xfc, !PT ;  /* 0x0000000207071812 */ /* 0x000fe400078efcff */
[----:B------:R-:W-:-:S02]  /*0a40*/  MOV R217, R10 ;  /* 0x0000000a00d97202 */ /* 0x000fc40000000f00 */
[----:B------:R-:W-:-:S04]  /*0a50*/  LOP3.LUT R7, R7, 0xfffffffe, RZ, 0xc0, !PT ;  /* 0xfffffffe07077812 */ /* 0x000fc800078ec0ff */
[----:B------:R-:W-:Y:S02]  /*0a60*/  @P2 LOP3.LUT R7, R7, 0x1, RZ, 0xfc, !PT ;  /* 0x0000000107072812 */ /* 0x000fe400078efcff */
[----:B--2---:R-:W-:Y:S01]  /*0a70*/  FSEL R202, R162, RZ, !P2 ;  /* 0x000000ffa2ca7208 */ /* 0x004fe20005000000 */
[----:B01----:R-:W-:Y:S06]  /*0a80*/  @!P0 BRA `(.L_x_14784) ;  /* 0x0000000000ac8947 */ /* 0x003fec0003800000 */
[----:B------:R-:W0:Y:S01]  /*0a90*/  LDC.64 R160, c[0x0][0x3a8] ;  /* 0x0000ea00ffa07b82 */ /* 0x000e220000000a00 */
[----:B---3--:R-:W-:-:S04]  /*0aa0*/  ISETP.NE.U32.AND P0, PT, RZ, UR8, PT ;  /* 0x00000008ff007c0c */ /* 0x008fc8000bf05070 */
        /* <DEDUP_REMOVED lines=12> */
[C---:B---3--:R-:W-:Y:S01]  /*0b70*/  FADD.FTZ R3, -R202.reuse, R160 ;  /* 0x000000a0ca037221 */ /* 0x048fe20000010100 */
[C---:B------:R-:W-:Y:S01]  /*0b80*/  FADD.FTZ R199, -R202.reuse, R161 ;  /* 0x000000a1cac77221 */ /* 0x040fe20000010100 */
[----:B------:R-:W-:Y:S02]  /*0b90*/  FADD.FTZ R161, -R202, R162 ;  /* 0x000000a2caa17221 */ /* 0x000fe40000010100 */
[C---:B-----5:R-:W-:Y:S01]  /*0ba0*/  FMUL.FTZ R3, R22.reuse, R3 ;  /* 0x0000000316037220 */ /* 0x060fe20000410000 */
[----:B------:R-:W-:Y:S01]  /*0bb0*/  FMUL.FTZ R174, R22, R199 ;  /* 0x000000c716ae7220 */ /* 0x000fe20000410000 */
[----:B----4-:R-:W-:Y:S01]  /*0bc0*/  FMUL.FTZ R190, R60, R164 ;  /* 0x000000a43cbe7220 */ /* 0x010fe20000410000 */
[----:B------:R-:W-:Y:S01]  /*0bd0*/  FMUL.FTZ R201, R61, R165 ;  /* 0x000000a53dc97220 */ /* 0x000fe20000410000 */
[----:B------:R-:W-:Y:S02]  /*0be0*/  FMUL.FTZ R199, R22, R161 ;  /* 0x000000a116c77220 */ /* 0x000fe40000410000 */
[----:B------:R-:W-:Y:S01]  /*0bf0*/  FADD.FTZ R160, RZ, R190 ;  /* 0x000000beffa07221 */ /* 0x000fe20000010000 */
[----:B------:R-:W-:Y:S01]  /*0c00*/  FFMA.FTZ R161, R3, R190, RZ ;  /* 0x000000be03a17223 */ /* 0x000fe200000100ff */
[----:B------:R-:W-:Y:S01]  /*0c10*/  FADD.FTZ R217, -R202, R163 ;  /* 0x000000a3cad97221 */ /* 0x000fe20000010100 */
[----:B-1----:R-:W-:Y:S01]  /*0c20*/  FMUL.FTZ R228, R62, R166 ;  /* 0x000000a63ee47220 */ /* 0x002fe20000410000 */
[----:B------:R-:W-:Y:S01]  /*0c30*/  FADD.FTZ R163, R160, R201 ;  /* 0x000000c9a0a37221 */ /* 0x000fe20000010000 */
[----:B------:R-:W-:Y:S01]  /*0c40*/  FFMA.FTZ R160, R174, R201, R161 ;  /* 0x000000c9aea07223 */ /* 0x000fe200000100a1 */
[----:B------:R-:W-:Y:S01]  /*0c50*/  FMUL.FTZ R215, R63, R167 ;  /* 0x000000a73fd77220 */ /* 0x000fe20000410000 */
[----:B0-----:R-:W-:Y:S01]  /*0c60*/  FMUL.FTZ R226, R22, R217 ;  /* 0x000000d916e27220 */ /* 0x001fe20000410000 */
        /* <DEDUP_REMOVED lines=13> */
.L_x_14784:
[----:B---34-:R-:W-:Y:S05]  /*0d40*/  BSYNC.RECONVERGENT B0 ;  /* 0x0000000000007941 */ /* 0x018fea0003800200 */
.L_x_14783:
        /* <DEDUP_REMOVED lines=16> */
[----:B------:R-:W-:Y:S01]  /*0e50*/  IADD3 R217, PT, PT, R217, 0x80, RZ ;  /* 0x00000080d9d97810 */ /* 0x000fe20007ffe0ff */
[C---:B---3--:R-:W-:Y:S01]  /*0e60*/  FADD.FTZ R23, -R202.reuse, R160 ;  /* 0x000000a0ca177221 */ /* 0x048fe20000010100 */
[C---:B------:R-:W-:Y:S01]  /*0e70*/  FADD.FTZ R195, -R202.reuse, R161 ;  /* 0x000000a1cac37221 */ /* 0x040fe20000010100 */
[----:B------:R-:W-:Y:S02]  /*0e80*/  FADD.FTZ R161, -R202, R162 ;  /* 0x000000a2caa17221 */ /* 0x000fe40000010100 */
[C---:B-----5:R-:W-:Y:S01]  /*0e90*/  FMUL.FTZ R23, R22.reuse, R23 ;  /* 0x0000001716177220 */ /* 0x060fe20000410000 */
[----:B------:R-:W-:Y:S01]  /*0ea0*/  FMUL.FTZ R172, R22, R195 ;  /* 0x000000c316ac7220 */ /* 0x000fe20000410000 */
[----:B----4-:R-:W-:Y:S01]  /*0eb0*/  FMUL.FTZ R188, R32, R164 ;  /* 0x000000a420bc7220 */ /* 0x010fe20000410000 */
[----:B------:R-:W-:Y:S01]  /*0ec0*/  FMUL.FTZ R197, R33, R165 ;  /* 0x000000a521c57220 */ /* 0x000fe20000410000 */
[----:B------:R-:W-:-:S02]  /*0ed0*/  FMUL.FTZ R195, R22, R161 ;  /* 0x000000a116c37220 */ /* 0x000fc40000410000 */
[----:B------:R-:W-:Y:S01]  /*0ee0*/  FADD.FTZ R160, R219, R188 ;  /* 0x000000bcdba07221 */ /* 0x000fe20000010000 */
[----:B------:R-:W-:Y:S01]  /*0ef0*/  FFMA.FTZ R161, R23, R188, R230 ;  /* 0x000000bc17a17223 */ /* 0x000fe200000100e6 */
        /* <DEDUP_REMOVED lines=18> */
.L_x_14786:
[----:B------:R-:W-:Y:S05]  /*1020*/  BSYNC.RECONVERGENT B0 ;  /* 0x0000000000007941 */ /* 0x000fea0003800200 */
.L_x_14785:
        /* <DEDUP_REMOVED lines=28> */
[----:B0-----:R-:W-:Y:S01]  /*11f0*/  FMUL.FTZ R220, R38, R166 ;  /* 0x000000a626dc7220 */ /* 0x001fe20000410000 */
        /* <DEDUP_REMOVED lines=16> */
.L_x_14788:
[----:B------:R-:W-:Y:S05]  /*1300*/  BSYNC.RECONVERGENT B0 ;  /* 0x0000000000007941 */ /* 0x000fea0003800200 */
.L_x_14787:
        /* <DEDUP_REMOVED lines=12> */
[----:B------:R0:W5:Y:S05]  /*13d0*/  @P0 LDG.E.128 R140, desc[UR4][R168.64] ;  /* 0x00000004a88c0981 */ /* 0x00016a000c1e1d00 */
[----:B------:R-:W3:Y:S01]  /*13e0*/  LDG.E.128 R164, desc[UR4][R164.64] ;  /* 0x00000004a4a47981 */ /* 0x000ee2000c1e1d00 */
[----:B--2---:R-:W-:-:S06]  /*13f0*/  IMAD.WIDE.U32 R160, R217, 0x10, R160 ;  /* 0x00000010d9a07825 */ /* 0x004fcc00078e00a0 */
[----:B------:R-:W2:Y:S01]  /*1400*/  LDG.E.128 R160, desc[UR4][R160.64] ;  /* 0x00000004a0a07981 */ /* 0x000ea2000c1e1d00 */
[----:B-1----:R-:W-:-:S05]  /*1410*/  IMAD.WIDE.U32 R234, R217, 0x4, R234 ;  /* 0x00000004d9ea7825 */ /* 0x002fca00078e00ea */
[----:B------:R1:W5:Y:S01]  /*1420*/  LDG.E R14, desc[UR4][R234.64] ;  /* 0x00000004ea0e7981 */ /* 0x000362000c1e1900 */
[----:B------:R-:W-:Y:S01]  /*1430*/  IADD3 R217, PT, PT, R217, 0x80, RZ ;  /* 0x00000080d9d97810 */ /* 0x000fe20007ffe0ff */
[----:B---3--:R-:W-:Y:S01]  /*1440*/  FMUL.FTZ R184, R40, R164 ;  /* 0x000000a428b87220 */ /* 0x008fe20000410000 */
[----:B------:R-:W-:Y:S01]  /*1450*/  FMUL.FTZ R216, R42, R166 ;  /* 0x000000a62ad87220 */ /* 0x000fe20000410000 */
[----:B------:R-:W-:Y:S01]  /*1460*/  FADD.FTZ R100, R100, R164 ;  /* 0x000000a464647221 */ /* 0x000fe20000010000 */
[C---:B--2---:R-:W-:Y:S01]  /*1470*/  FADD.FTZ R187, -R202.reuse, R160 ;  /* 0x000000a0cabb7221 */ /* 0x044fe20000010100 */
[----:B------:R-:W-:-:S03]  /*1480*/  FADD.FTZ R189, -R202, R161 ;  /* 0x000000a1cabd7221 */ /* 0x000fc60000010100 */
[C---:B0----5:R-:W-:Y:S01]  /*1490*/  FMUL.FTZ R169, R22.reuse, R187 ;  /* 0x000000bb16a97220 */ /* 0x061fe20000410000 */
[----:B------:R-:W-:Y:S01]  /*14a0*/  FMUL.FTZ R168, R22, R189 ;  /* 0x000000bd16a87220 */ /* 0x000fe20000410000 */
[----:B------:R-:W-:Y:S01]  /*14b0*/  FMUL.FTZ R189, R41, R165 ;  /* 0x000000a529bd7220 */ /* 0x000fe20000410000 */
[----:B------:R-:W-:Y:S01]  /*14c0*/  FADD.FTZ R160, R219, R184 ;  /* 0x000000b8dba07221 */ /* 0x000fe20000010000 */
[C---:B------:R-:W-:Y:S01]  /*14d0*/  FADD.FTZ R209, -R202.reuse, R162 ;  /* 0x000000a2cad17221 */ /* 0x040fe20000010100 */
[----:B------:R-:W-:Y:S01]  /*14e0*/  FFMA.FTZ R161, R169, R184, R230 ;  /* 0x000000b8a9a17223 */ /* 0x000fe200000100e6 */
[----:B------:R-:W-:Y:S01]  /*14f0*/  FADD.FTZ R221, -R202, R163 ;  /* 0x000000a3cadd7221 */ /* 0x000fe20000010100 */
[----:B------:R-:W-:Y:S01]  /*1500*/  FADD.FTZ R163, R160, R189 ;  /* 0x000000bda0a37221 */ /* 0x000fe20000010000 */
[----:B------:R-:W-:Y:S01]  /*1510*/  FMUL.FTZ R187, R22, R209 ;  /* 0x000000d116bb7220 */ /* 0x000fe20000410000 */
        /* <DEDUP_REMOVED lines=14> */
.L_x_14790:
[----:B------:R-:W-:Y:S05]  /*1600*/  BSYNC.RECONVERGENT B0 ;  /* 0x0000000000007941 */ /* 0x000fea0003800200 */
.L_x_14789:
        /* <DEDUP_REMOVED lines=18> */
[C---:B---3--:R-:W-:Y:S01]  /*1730*/  FADD.FTZ R27, -R202.reuse, R164 ;  /* 0x000000a4ca1b7221 */ /* 0x048fe20000010100 */
[C---:B0-----:R-:W-:Y:S01]  /*1740*/  FADD.FTZ R183, -R202.reuse, R165 ;  /* 0x000000a5cab77221 */ /* 0x041fe20000010100 */
[C---:B------:R-:W-:Y:S01]  /*1750*/  FADD.FTZ R207, -R202.reuse, R166 ;  /* 0x000000a6cacf7221 */ /* 0x040fe20000010100 */
[----:B------:R-:W-:Y:S01]  /*1760*/  FADD.FTZ R167, -R202, R167 ;  /* 0x000000a7caa77221 */ /* 0x000fe20000010100 */
[C---:B-----5:R-:W-:Y:S01]  /*1770*/  FMUL.FTZ R27, R22.reuse, R27 ;  /* 0x0000001b161b7220 */ /* 0x060fe20000410000 */
[C---:B------:R-:W-:Y:S01]  /*1780*/  FMUL.FTZ R24, R22.reuse, R183 ;  /* 0x000000b716187220 */ /* 0x040fe20000410000 */
[C---:B------:R-:W-:Y:S01]  /*1790*/  FMUL.FTZ R183, R22.reuse, R207 ;  /* 0x000000cf16b77220 */ /* 0x040fe20000410000 */
[----:B------:R-:W-:Y:S01]  /*17a0*/  FMUL.FTZ R210, R22, R167 ;  /* 0x000000a716d27220 */ /* 0x000fe20000410000 */
[----:B--2---:R-:W-:Y:S01]  /*17b0*/  FMUL.FTZ R182, R44, R160 ;  /* 0x000000a02cb67220 */ /* 0x004fe20000410000 */
        /* <DEDUP_REMOVED lines=19> */
.L_x_14792:
[----:B------:R-:W-:Y:S05]  /*18f0*/  BSYNC.RECONVERGENT B0 ;  /* 0x0000000000007941 */ /* 0x000fea0003800200 */
.L_x_14791:
        /* <DEDUP_REMOVED lines=14> */
[----:B------:R-:W0:Y:S01]  /*19e0*/  LDG.E.128 R160, desc[UR4][R160.64] ;  /* 0x00000004a0a07981 */ /* 0x000e22000c1e1d00 */
[----:B-1----:R-:W-:-:S05]  /*19f0*/  IMAD.WIDE.U32 R234, R217, 0x4, R234 ;  /* 0x00000004d9ea7825 */ /* 0x002fca00078e00ea */
[----:B------:R1:W5:Y:S01]  /*1a00*/  LDG.E R0, desc[UR4][R234.64] ;  /* 0x00000004ea007981 */ /* 0x000362000c1e1900 */
        /* <DEDUP_REMOVED lines=9> */
[----:B0-----:R-:W-:Y:S01]  /*1aa0*/  FMUL.FTZ R180, R48, R160 ;  /* 0x000000a030b47220 */ /* 0x001fe20000410000 */
        /* <DEDUP_REMOVED lines=19> */
.L_x_14794:
[----:B------:R-:W-:Y:S05]  /*1be0*/  BSYNC.RECONVERGENT B0 ;  /* 0x0000000000007941 */ /* 0x000fea0003800200 */
.L_x_14793:
        /* <DEDUP_REMOVED lines=19> */
[----:B------:R-:W-:Y:S01]  /*1d20*/  FADD.FTZ R112, R112, R160 ;  /* 0x000000a070707221 */ /* 0x000fe20000010000 */
[----:B------:R-:W-:Y:S01]  /*1d30*/  FADD.FTZ R113, R113, R161 ;  /* 0x000000a171717221 */ /* 0x000fe20000010000 */
[----:B------:R-:W-:Y:S01]  /*1d40*/  FMUL.FTZ R177, R53, R161 ;  /* 0x000000a135b17220 */ /* 0x000fe20000410000 */
[----:B------:R-:W-:Y:S01]  /*1d50*/  FMUL.FTZ R204, R54, R162 ;  /* 0x000000a236cc7220 */ /* 0x000fe20000410000 */
[C---:B--2---:R-:W-:Y:S01]  /*1d60*/  FADD.FTZ R17, -R202.reuse, R164 ;  /* 0x000000a4ca117221 */ /* 0x044fe20000010100 */
[----:B------:R-:W-:-:S03]  /*1d70*/  FADD.FTZ R175, -R202, R165 ;  /* 0x000000a5caaf7221 */ /* 0x000fc60000010100 */
[C---:B-----5:R-:W-:Y:S01]  /*1d80*/  FMUL.FTZ R17, R22.reuse, R17 ;  /* 0x0000001116117220 */ /* 0x060fe20000410000 */
[----:B------:R-:W-:Y:S01]  /*1d90*/  FMUL.FTZ R18, R22, R175 ;  /* 0x000000af16127220 */ /* 0x000fe20000410000 */
[----:B------:R-:W-:Y:S02]  /*1da0*/  FADD.FTZ R221, -R202, R166 ;  /* 0x000000a6cadd7221 */ /* 0x000fe40000010100 */
[----:B------:R-:W-:Y:S01]  /*1db0*/  FFMA.FTZ R84, R160, R17, R84 ;  /* 0x00000011a0547223 */ /* 0x000fe20000010054 */
[----:B------:R-:W-:Y:S01]  /*1dc0*/  FFMA.FTZ R85, R161, R18, R85 ;  /* 0x00000012a1557223 */ /* 0x000fe20000010055 */
        /* <DEDUP_REMOVED lines=16> */
.L_x_14796:
[----:B------:R-:W-:Y:S05]  /*1ed0*/  BSYNC.RECONVERGENT B0 ;  /* 0x0000000000007941 */ /* 0x000fea0003800200 */
.L_x_14795:
[----:B------:R-:W-:Y:S01]  /*1ee0*/  ISETP.GE.U32.AND P0, PT, R6, 0x400, PT ;  /* 0x000004000600780c */ /* 0x000fe20003f06070 */
[----:B------:R-:W-:Y:S01]  /*1ef0*/  BSSY.RECONVERGENT B0, `(.L_x_14797) ;  /* 0x000002e000007945 */ /* 0x000fe20003800200 */
        /* <DEDUP_REMOVED lines=17> */
[----:B--2---:R-:W-:Y:S01]  /*2010*/  FMUL.FTZ R176, R56, R160 ;  /* 0x000000a038b07220 */ /* 0x004fe20000410000 */
[----:B------:R-:W-:Y:S01]  /*2020*/  FADD.FTZ R116, R116, R160 ;  /* 0x000000a074747221 */ /* 0x000fe20000010000 */
[----:B------:R-:W-:Y:S01]  /*2030*/  FADD.FTZ R117, R117, R161 ;  /* 0x000000a175757221 */ /* 0x000fe20000010000 */
[----:B------:R-:W-:Y:S01]  /*2040*/  FMUL.FTZ R173, R57, R161 ;  /* 0x000000a139ad7220 */ /* 0x000fe20000410000 */
[----:B------:R-:W-:Y:S01]  /*2050*/  FMUL.FTZ R196, R58, R162 ;  /* 0x000000a23ac47220 */ /* 0x000fe20000410000 */
[C---:B---3--:R-:W-:Y:S01]  /*2060*/  FADD.FTZ R21, -R202.reuse, R164 ;  /* 0x000000a4ca157221 */ /* 0x048fe20000010100 */
        /* <DEDUP_REMOVED lines=22> */
.L_x_14798:
[----:B------:R-:W-:Y:S05]  /*21d0*/  BSYNC.RECONVERGENT B0 ;  /* 0x0000000000007941 */ /* 0x000fea0003800200 */
.L_x_14797:
[----:B------:R-:W-:Y:S01]  /*21e0*/  LOP3.LUT P6, RZ, R2, 0x1f, RZ, 0xc0, !PT ;  /* 0x0000001f02ff7812 */ /* 0x000fe200078cc0ff */
[----:B------:R-:W0:Y:S01]  /*21f0*/  SHFL.DOWN PT, R161, R230, 0x10, 0x1f ;  /* 0x0a001f00e6a17f89 */ /* 0x000e2200000e0000 */
[----:B------:R-:W-:Y:S02]  /*2200*/  P2R R160, PR, RZ, 0x2 ;  /* 0x00000002ffa07803 */ /* 0x000fe40000000000 */
[----:B------:R-:W-:Y:S02]  /*2210*/  LOP3.LUT P1, RZ, R7, 0x8, RZ, 0xc0, !PT ;  /* 0x0000000807ff7812 */ /* 0x000fe4000782c0ff */
        /* <DEDUP_REMOVED lines=9> */
[----:B------:R-:W-:Y:S01]  /*22b0*/  LOP3.LUT P0, RZ, R7, 0x8, RZ, 0xc0, !PT ;  /* 0x0000000807ff7812 */ /* 0x000fe2000780c0ff */
[----:B------:R-:W0:Y:S01]  /*22c0*/  SHFL.DOWN PT, R162, R161, 0x8, 0x1f ;  /* 0x09001f00a1a27f89 */ /* 0x000e2200000e0000 */
[----:B-1----:R-:W-:Y:S01]  /*22d0*/  FADD.FTZ R160, R160, R219 ;  /* 0x000000dba0a07221 */ /* 0x002fe20000010000 */
[----:B------:R-:W-:Y:S01]  /*22e0*/  @!P6 LEA R219, R8, R217, 0x3 ;  /* 0x000000d908dbe211 */ /* 0x000fe200078e18ff */
[----:B------:R-:W-:-:S03]  /*22f0*/  HFMA2 R217, -RZ, RZ, 1.875, 0 ;  /* 0x3f800000ffd97431 */ /* 0x000fc600000001ff */
        /* <DEDUP_REMOVED lines=16> */
[----:B------:R-:W-:-:S13]  /*2400*/  LOP3.LUT P6, RZ, R7, 0x20, RZ, 0xc0, !PT ;  /* 0x0000002007ff7812 */ /* 0x000fda00078cc0ff */
        /* <DEDUP_REMOVED lines=25> */
[----:B------:R-:W-:Y:S01]  /*25a0*/  LOP3.LUT P0, RZ, R7, 0x10, RZ, 0xc0, !PT ;  /* 0x0000001007ff7812 */ /* 0x000fe2000780c0ff */
        /* <DEDUP_REMOVED lines=8> */
[-CC-:B------:R-:W-:Y:S01]  /*2630*/  FFMA.FTZ R163, R199, R165.reuse, R164.reuse ;  /* 0x000000a5c7a37223 */ /* 0x180fe200000100a4 */
[----:B------:R-:W-:Y:S01]  /*2640*/  FADD.FTZ R161, R190, -R161 ;  /* 0x800000a1bea17221 */ /* 0x000fe20000010000 */
[----:B------:R-:W-:Y:S02]  /*2650*/  FFMA.FTZ R166, R226, R165, R164 ;  /* 0x000000a5e2a67223 */ /* 0x000fe400000100a4 */
[----:B------:R-:W-:Y:S01]  /*2660*/  FADD.FTZ R163, R228, -R163 ;  /* 0x800000a3e4a37221 */ /* 0x000fe20000010000 */
[----:B-----5:R-:W-:Y:S01]  /*2670*/  FMUL.FTZ R160, R22, R161 ;  /* 0x000000a116a07220 */ /* 0x020fe20000410000 */
[----:B------:R-:W-:-:S03]  /*2680*/  FADD.FTZ R161, R201, -R162 ;  /* 0x800000a2c9a17221 */ /* 0x000fc60000010000 */
[----:B------:R-:W-:Y:S01]  /*2690*/  FMUL.FTZ R160, R160, R217 ;  /* 0x000000d9a0a07220 */ /* 0x000fe20000410000 */
[----:B------:R-:W-:-:S03]  /*26a0*/  FMUL.FTZ R162, R22, R161 ;  /* 0x000000a116a27220 */ /* 0x000fc60000410000 */
[----:B------:R-:W-:Y:S01]  /*26b0*/  FMUL.FTZ R160, R160, UR11 ;  /* 0x0000000ba0a07c20 */ /* 0x000fe20008410000 */
[----:B------:R-:W-:-:S04]  /*26c0*/  FMUL.FTZ R162, R162, R217 ;  /* 0x000000d9a2a27220 */ /* 0x000fc80000410000 */
[----:B------:R-:W-:Y:S01]  /*26d0*/  SEL R160, R160, RZ, P6 ;  /* 0x000000ffa0a07207 */ /* 0x000fe20003000000 */
[----:B------:R-:W-:Y:S01]  /*26e0*/  FMUL.FTZ R162, R162, UR11 ;  /* 0x0000000ba2a27c20 */ /* 0x000fe20008410000 */
[----:B------:R-:W-:-:S04]  /*26f0*/  LOP3.LUT P6, RZ, R11, 0xff00, RZ, 0xc0, !PT ;  /* 0x0000ff000bff7812 */ /* 0x000fc800078cc0ff */
[----:B------:R-:W-:Y:S01]  /*2700*/  SEL R161, R162, RZ, P6 ;  /* 0x000000ffa2a17207 */ /* 0x000fe20003000000 */
[----:B------:R-:W-:Y:S01]  /*2710*/  FMUL.FTZ R162, R22, R163 ;  /* 0x000000a316a27220 */ /* 0x000fe20000410000 */
[----:B------:R-:W-:Y:S01]  /*2720*/  FADD.FTZ R163, R215, -R166 ;  /* 0x800000a6d7a37221 */ /* 0x000fe20000010000 */
[----:B------:R-:W-:Y:S02]  /*2730*/  LOP3.LUT P6, RZ, R11, 0xff0000, RZ, 0xc0, !PT ;  /* 0x00ff00000bff7812 */ /* 0x000fe400078cc0ff */
[----:B------:R-:W-:Y:S01]  /*2740*/  FMUL.FTZ R162, R162, R217 ;  /* 0x000000d9a2a27220 */ /* 0x000fe20000410000 */
[----:B------:R-:W-:-:S03]  /*2750*/  FMUL.FTZ R166, R22, R163 ;  /* 0x000000a316a67220 */ /* 0x000fc60000410000 */
[----:B------:R-:W-:Y:S01]  /*2760*/  FMUL.FTZ R162, R162, UR11 ;  /* 0x0000000ba2a27c20 */ /* 0x000fe20008410000 */
[----:B------:R-:W-:-:S04]  /*2770*/  FMUL.FTZ R166, R166, R217 ;  /* 0x000000d9a6a67220 */ /* 0x000fc80000410000 */
[----:B------:R-:W-:Y:S01]  /*2780*/  SEL R162, R162, RZ, P6 ;  /* 0x000000ffa2a27207 */ /* 0x000fe20003000000 */
[----:B------:R-:W-:Y:S01]  /*2790*/  FMUL.FTZ R166, R166, UR11 ;  /* 0x0000000ba6a67c20 */ /* 0x000fe20008410000 */
[----:B------:R-:W-:-:S04]  /*27a0*/  ISETP.GE.U32.AND P6, PT, R11, 0x1000000, PT ;  /* 0x010000000b00780c */ /* 0x000fc80003fc6070 */
[----:B------:R-:W-:Y:S01]  /*27b0*/  SEL R163, R166, RZ, P6 ;  /* 0x000000ffa6a37207 */ /* 0x000fe20003000000 */
[----:B------:R-:W-:Y:S08]  /*27c0*/  BRA `(.L_x_14804) ;  /* 0x0000000000707947 */ /* 0x000ff00003800000 */
.L_x_14803:
[-CC-:B------:R-:W-:Y:S01]  /*27d0*/  FFMA.FTZ R133, R3, R165.reuse, R164.reuse ;  /* 0x000000a503857223 */ /* 0x180fe200000100a4 */
[----:B------:R-:W-:Y:S01]  /*27e0*/  LOP3.LUT P6, RZ, R11, 0xff, RZ, 0xc0, !PT ;  /* 0x000000ff0bff7812 */ /* 0x000fe200078cc0ff */
[-CC-:B------:R-:W-:Y:S01]  /*27f0*/  FFMA.FTZ R134, R174, R165.reuse, R164.reuse ;  /* 0x000000a5ae867223 */ /* 0x180fe200000100a4 */
[-CC-:B------:R-:W-:Y:S01]  /*2800*/  FFMA.FTZ R135, R199, R165.reuse, R164.reuse ;  /* 0x000000a5c7877223 */ /* 0x180fe200000100a4 */
[----:B------:R-:W-:Y:S01]  /*2810*/  FADD.FTZ R133, R190, -R133 ;  /* 0x80000085be857221 */ /* 0x000fe20000010000 */
[----:B------:R-:W-:Y:S02]  /*2820*/  FFMA.FTZ R166, R226, R165, R164 ;  /* 0x000000a5e2a67223 */ /* 0x000fe400000100a4 */
[----:B------:R-:W-:Y:S01]  /*2830*/  FADD.FTZ R135, R228, -R135 ;  /* 0x80000087e4877221 */ /* 0x000fe20000010000 */
[----:B-----5:R-:W-:-:S04]  /*2840*/  FMUL.FTZ R132, R22, R133 ;  /* 0x0000008516847220 */ /* 0x020fc80000410000 */
        /* <DEDUP_REMOVED lines=15> */
[----:B------:R-:W-:-:S03]  /*2940*/  ISETP.GE.U32.AND P6, PT, R11, 0x1000000, PT ;  /* 0x010000000b00780c */ /* 0x000fc60003fc6070 */
[----:B------:R-:W-:-:S04]  /*2950*/  FMUL.FTZ R135, R22, R135 ;  /* 0x0000008716877220 */ /* 0x000fc80000410000 */
[----:B------:R-:W-:-:S04]  /*2960*/  FMUL.FTZ R163, R135, R217 ;  /* 0x000000d987a37220 */ /* 0x000fc80000410000 */
[----:B------:R-:W-:-:S05]  /*2970*/  FMUL.FTZ R163, R163, UR11 ;  /* 0x0000000ba3a37c20 */ /* 0x000fca0008410000 */
[----:B------:R-:W-:-:S07]  /*2980*/  SEL R163, R163, RZ, P6 ;  /* 0x000000ffa3a37207 */ /* 0x000fce0003000000 */
.L_x_14804:
[----:B------:R-:W0:Y:S02]  /*2990*/  @P0 LDC.64 R166, c[0x0][0x478] ;  /* 0x00011e00ffa60b82 */ /* 0x000e240000000a00 */
[----:B0-----:R-:W-:-:S06]  /*29a0*/  @P0 IMAD.WIDE.U32 R202, R10, 0x10, R166 ;  /* 0x000000100aca0825 */ /* 0x001fcc00078e00a6 */
[----:B------:R-:W0:Y:S01]  /*29b0*/  LDC.64 R166, c[0x0][0x468] ;  /* 0x00011a00ffa67b82 */ /* 0x000e220000000a00 */
[----:B------:R1:W-:Y:S01]  /*29c0*/  @P0 STG.E.128 desc[UR4][R202.64], R132 ;  /* 0x00000084ca000986 */ /* 0x0003e2000c101d04 */
[C---:B0-----:R-:W-:Y:S01]  /*29d0*/  IMAD.WIDE.U32 R166, R10.reuse, 0x10, R166 ;  /* 0x000000100aa67825 */ /* 0x041fe200078e00a6 */
[----:B------:R-:W-:-:S04]  /*29e0*/  IADD3 R10, PT, PT, R10, 0x80, RZ ;  /* 0x000000800a0a7810 */ /* 0x000fc80007ffe0ff */
[----:B------:R1:W-:Y:S03]  /*29f0*/  STG.E.128 desc[UR4][R166.64], R160 ;  /* 0x000000a0a6007986 */ /* 0x0003e6000c101d04 */
.L_x_14802:
[----:B------:R-:W-:Y:S05]  /*2a00*/  BSYNC.RECONVERGENT B1 ;  /* 0x0000000000017941 */ /* 0x000fea0003800200 */
.L_x_14801:
[----:B------:R-:W-:Y:S01]  /*2a10*/  LOP3.LUT P0, RZ, R7, 0x2, RZ, 0xc0, !PT ;  /* 0x0000000207ff7812 */ /* 0x000fe2000780c0ff */
[----:B------:R-:W-:-:S12]  /*2a20*/  BSSY.RECONVERGENT B1, `(.L_x_14805) ;  /* 0x0000045000017945 */ /* 0x000fd80003800200 */
[----:B------:R-:W-:Y:S05]  /*2a30*/  @!P0 BRA `(.L_x_14806) ;  /* 0x00000004000c8947 */ /* 0x000fea0003800000 */
[----:B------:R-:W-:-:S04]  /*2a40*/  ISETP.NE.U32.AND P0, PT, RZ, UR12, PT ;  /* 0x0000000cff007c0c */ /* 0x000fc8000bf05070 */
[----:B------:R-:W-:-:S13]  /*2a50*/  ISETP.NE.AND.EX P0, PT, RZ, UR13, PT, P0 ;  /* 0x0000000dff007c0c */ /* 0x000fda000bf05300 */
[----:B------:R-:W-:Y:S05]  /*2a60*/  @!P0 BRA `(.L_x_14807) ;  /* 0x0000000000748947 */ /* 0x000fea0003800000 */
[-CC-:B-1----:R-:W-:Y:S01]  /*2a70*/  FFMA.FTZ R133, R23, R165.reuse, R164.reuse ;  /* 0x000000a517857223 */ /* 0x182fe200000100a4 */
        /* <DEDUP_REMOVED lines=26> */
[----:B------:R-:W-:Y:S01]  /*2c20*/  SEL R163, R163, RZ, P6 ;  /* 0x000000ffa3a37207 */ /* 0x000fe20003000000 */
[----:B------:R-:W-:Y:S06]  /*2c30*/  BRA `(.L_x_14808) ;  /* 0x0000000000707947 */ /* 0x000fec0003800000 */
.L_x_14807:
[-CC-:B-1----:R-:W-:Y:S01]  /*2c40*/  FFMA.FTZ R161, R23, R165.reuse, R164.reuse ;  /* 0x000000a517a17223 */ /* 0x182fe200000100a4 */
        /* <DEDUP_REMOVED lines=26> */
[----:B------:R-:W-:-:S09]  /*2df0*/  SEL R163, R166, RZ, P6 ;  /* 0x000000ffa6a37207 */ /* 0x000fd20003000000 */
.L_x_14808:
[----:B------:R-:W0:Y:S08]  /*2e00*/  @P0 LDC.64 R202, c[0x0][0x478] ;  /* 0x00011e00ffca0b82 */ /* 0x000e300000000a00 */
[----:B------:R-:W1:Y:S01]  /*2e10*/  LDC.64 R166, c[0x0][0x468] ;  /* 0x00011a00ffa67b82 */ /* 0x000e620000000a00 */
[----:B0-----:R-:W-:-:S05]  /*2e20*/  @P0 IMAD.WIDE.U32 R202, R10, 0x10, R202 ;  /* 0x000000100aca0825 */ /* 0x001fca00078e00ca */
[----:B------:R0:W-:Y:S01]  /*2e30*/  @P0 STG.E.128 desc[UR4][R202.64], R132 ;  /* 0x00000084ca000986 */ /* 0x0001e2000c101d04 */
[C---:B-1----:R-:W-:Y:S01]  /*2e40*/  IMAD.WIDE.U32 R166, R10.reuse, 0x10, R166 ;  /* 0x000000100aa67825 */ /* 0x042fe200078e00a6 */
[----:B------:R-:W-:-:S04]  /*2e50*/  IADD3 R10, PT, PT, R10, 0x80, RZ ;  /* 0x000000800a0a7810 */ /* 0x000fc80007ffe0ff */
[----:B------:R0:W-:Y:S03]  /*2e60*/  STG.E.128 desc[UR4][R166.64], R160 ;  /* 0x000000a0a6007986 */ /* 0x0001e6000c101d04 */
.L_x_14806:
[----:B------:R-:W-:Y:S05]  /*2e70*/  BSYNC.RECONVERGENT B1 ;  /* 0x0000000000017941 */ /* 0x000fea0003800200 */
.L_x_14805:
[----:B------:R-:W-:Y:S04]  /*2e80*/  BSSY.RECONVERGENT B1, `(.L_x_14809) ;  /* 0x0000045000017945 */ /* 0x000fe80003800200 */
[----:B------:R-:W-:Y:S05]  /*2e90*/  @!P5 BRA `(.L_x_14810) ;  /* 0x00000004000cd947 */ /* 0x000fea0003800000 */
[----:B------:R-:W-:-:S04]  /*2ea0*/  ISETP.NE.U32.AND P0, PT, RZ, UR12, PT ;  /* 0x0000000cff007c0c */ /* 0x000fc8000bf05070 */
[----:B------:R-:W-:-:S13]  /*2eb0*/  ISETP.NE.AND.EX P0, PT, RZ, UR13, PT, P0 ;  /* 0x0000000dff007c0c */ /* 0x000fda000bf05300 */
[----:B------:R-:W-:Y:S05]  /*2ec0*/  @!P0 BRA `(.L_x_14811) ;  /* 0x0000000000748947 */ /* 0x000fea0003800000 */
[-CC-:B01----:R-:W-:Y:S01]  /*2ed0*/  FFMA.FTZ R133, R25, R165.reuse, R164.reuse ;  /* 0x000000a519857223 */ /* 0x183fe200000100a4 */
        /* <DEDUP_REMOVED lines=28> */
.L_x_14811:
[-CC-:B01----:R-:W-:Y:S01]  /*30a0*/  FFMA.FTZ R161, R25, R165.reuse, R164.reuse ;  /* 0x000000a519a17223 */ /* 0x183fe200000100a4 */
        /* <DEDUP_REMOVED lines=27> */
.L_x_14812:
[----:B------:R-:W0:Y:S08]  /*3260*/  @P0 LDC.64 R202, c[0x0][0x478] ;  /* 0x00011e00ffca0b82 */ /* 0x000e300000000a00 */
[----:B------:R-:W1:Y:S01]  /*3270*/  LDC.64 R166, c[0x0][0x468] ;  /* 0x00011a00ffa67b82 */ /* 0x000e620000000a00 */
[----:B0-----:R-:W-:-:S05]  /*3280*/  @P0 IMAD.WIDE.U32 R202, R10, 0x10, R202 ;  /* 0x000000100aca0825 */ /* 0x001fca00078e00ca */
[----:B------:R2:W-:Y:S01]  /*3290*/  @P0 STG.E.128 desc[UR4][R202.64], R132 ;  /* 0x00000084ca000986 */ /* 0x0005e2000c101d04 */
[C---:B-1----:R-:W-:Y:S01]  /*32a0*/  IMAD.WIDE.U32 R166, R10.reuse, 0x10, R166 ;  /* 0x000000100aa67825 */ /* 0x042fe200078e00a6 */
[----:B------:R-:W-:-:S04]  /*32b0*/  IADD3 R10, PT, PT, R10, 0x80, RZ ;  /* 0x000000800a0a7810 */ /* 0x000fc80007ffe0ff */
[----:B------:R2:W-:Y:S03]  /*32c0*/  STG.E.128 desc[UR4][R166.64], R160 ;  /* 0x000000a0a6007986 */ /* 0x0005e6000c101d04 */
.L_x_14810:
[----:B------:R-:W-:Y:S05]  /*32d0*/  BSYNC.RECONVERGENT B1 ;  /* 0x0000000000017941 */ /* 0x000fea0003800200 */
.L_x_14809:
[----:B------:R-:W-:Y:S04]  /*32e0*/  BSSY.RECONVERGENT B1, `(.L_x_14813) ;  /* 0x0000045000017945 */ /* 0x000fe80003800200 */
[----:B------:R-:W-:Y:S05]  /*32f0*/  @!P4 BRA `(.L_x_14814) ;  /* 0x00000004000cc947 */ /* 0x000fea0003800000 */
[----:B------:R-:W-:-:S04]  /*3300*/  ISETP.NE.U32.AND P0, PT, RZ, UR12, PT ;  /* 0x0000000cff007c0c */ /* 0x000fc8000bf05070 */
[----:B------:R-:W-:-:S13]  /*3310*/  ISETP.NE.AND.EX P0, PT, RZ, UR13, PT, P0 ;  /* 0x0000000dff007c0c */ /* 0x000fda000bf05300 */
[----:B------:R-:W-:Y:S05]  /*3320*/  @!P0 BRA `(.L_x_14815) ;  /* 0x0000000000748947 */ /* 0x000fea0003800000 */
[-CC-:B012---:R-:W-:Y:S01]  /*3330*/  FFMA.FTZ R133, R169, R165.reuse, R164.reuse ;  /* 0x000000a5a9857223 */ /* 0x187fe200000100a4 */
        /* <DEDUP_REMOVED lines=28> */
.L_x_14815:
[-CC-:B012---:R-:W-:Y:S01]  /*3500*/  FFMA.FTZ R161, R169, R165.reuse, R164.reuse ;  /* 0x000000a5a9a17223 */ /* 0x187fe200000100a4 */
        /* <DEDUP_REMOVED lines=27> */
.L_x_14816:
[----:B------:R-:W0:Y:S08]  /*36c0*/  @P0 LDC.64 R202, c[0x0][0x478] ;  /* 0x00011e00ffca0b82 */ /* 0x000e300000000a00 */
[----:B------:R-:W1:Y:S01]  /*36d0*/  LDC.64 R166, c[0x0][0x468] ;  /* 0x00011a00ffa67b82 */ /* 0x000e620000000a00 */
[----:B0-----:R-:W-:-:S05]  /*36e0*/  @P0 IMAD.WIDE.U32 R202, R10, 0x10, R202 ;  /* 0x000000100aca0825 */ /* 0x001fca00078e00ca */
[----:B------:R3:W-:Y:S01]  /*36f0*/  @P0 STG.E.128 desc[UR4][R202.64], R132 ;  /* 0x00000084ca000986 */ /* 0x0007e2000c101d04 */
[C---:B-1----:R-:W-:Y:S01]  /*3700*/  IMAD.WIDE.U32 R166, R10.reuse, 0x10, R166 ;  /* 0x000000100aa67825 */ /* 0x042fe200078e00a6 */
[----:B------:R-:W-:-:S04]  /*3710*/  IADD3 R10, PT, PT, R10, 0x80, RZ ;  /* 0x000000800a0a7810 */ /* 0x000fc80007ffe0ff */
[----:B------:R3:W-:Y:S03]  /*3720*/  STG.E.128 desc[UR4][R166.64], R160 ;  /* 0x000000a0a6007986 */ /* 0x0007e6000c101d04 */
.L_x_14814:
[----:B------:R-:W-:Y:S05]  /*3730*/  BSYNC.RECONVERGENT B1 ;  /* 0x0000000000017941 */ /* 0x000fea0003800200 */
.L_x_14813:
[----:B------:R-:W-:Y:S04]  /*3740*/  BSSY.RECONVERGENT B1, `(.L_x_14817) ;  /* 0x0000045000017945 */ /* 0x000fe80003800200 */
[----:B------:R-:W-:Y:S05]  /*3750*/  @!P3 BRA `(.L_x_14818) ;  /* 0x00000004000cb947 */ /* 0x000fea0003800000 */
[----:B------:R-:W-:-:S04]  /*3760*/  ISETP.NE.U32.AND P0, PT, RZ, UR12, PT ;  /* 0x0000000cff007c0c */ /* 0x000fc8000bf05070 */
[----:B------:R-:W-:-:S13]  /*3770*/  ISETP.NE.AND.EX P0, PT, RZ, UR13, PT, P0 ;  /* 0x0000000dff007c0c */ /* 0x000fda000bf05300 */
[----:B------:R-:W-:Y:S05]  /*3780*/  @!P0 BRA `(.L_x_14819) ;  /* 0x0000000000748947 */ /* 0x000fea0003800000 */
[-CC-:B0123--:R-:W-:Y:S01]  /*3790*/  FFMA.FTZ R133, R27, R165.reuse, R164.reuse ;  /* 0x000000a51b857223 */ /* 0x18ffe200000100a4 */
        /* <DEDUP_REMOVED lines=28> */
.L_x_14819:
[-CC-:B0123--:R-:W-:Y:S01]  /*3960*/  FFMA.FTZ R161, R27, R165.reuse, R164.reuse ;  /* 0x000000a51ba17223 */ /* 0x18ffe200000100a4 */
        /* <DEDUP_REMOVED lines=27> */
.L_x_14820:
[----:B------:R-:W0:Y:S08]  /*3b20*/  @P0 LDC.64 R202, c[0x0][0x478] ;  /* 0x00011e00ffca0b82 */ /* 0x000e300000000a00 */
[----:B------:R-:W1:Y:S01]  /*3b30*/  LDC.64 R166, c[0x0][0x468] ;  /* 0x00011a00ffa67b82 */ /* 0x000e620000000a00 */
[----:B0-----:R-:W-:-:S05]  /*3b40*/  @P0 IMAD.WIDE.U32 R202, R10, 0x10, R202 ;  /* 0x000000100aca0825 */ /* 0x001fca00078e00ca */
[----:B------:R4:W-:Y:S01]  /*3b50*/  @P0 STG.E.128 desc[UR4][R202.64], R132 ;  /* 0x00000084ca000986 */ /* 0x0009e2000c101d04 */
[C---:B-1----:R-:W-:Y:S01]  /*3b60*/  IMAD.WIDE.U32 R166, R10.reuse, 0x10, R166 ;  /* 0x000000100aa67825 */ /* 0x042fe200078e00a6 */
[----:B------:R-:W-:-:S04]  /*3b70*/  IADD3 R10, PT, PT, R10, 0x80, RZ ;  /* 0x000000800a0a7810 */ /* 0x000fc80007ffe0ff */
[----:B------:R4:W-:Y:S03]  /*3b80*/  STG.E.128 desc[UR4][R166.64], R160 ;  /* 0x000000a0a6007986 */ /* 0x0009e6000c101d04 */
.L_x_14818:
[----:B------:R-:W-:Y:S05]  /*3b90*/  BSYNC.RECONVERGENT B1 ;  /* 0x0000000000017941 */ /* 0x000fea0003800200 */
.L_x_14817:
        /* <DEDUP_REMOVED lines=34> */
.L_x_14823:
[-CC-:B01234-:R-:W-:Y:S01]  /*3dc0*/  FFMA.FTZ R161, R5, R165.reuse, R164.reuse ;  /* 0x000000a505a17223 */ /* 0x19ffe200000100a4 */
        /* <DEDUP_REMOVED lines=27> */
.L_x_14824:
[----:B------:R-:W0:Y:S08]  /*3f80*/  @P0 LDC.64 R202, c[0x0][0x478] ;  /* 0x00011e00ffca0b82 */ /* 0x000e300000000a00 */
[----:B------:R-:W1:Y:S01]  /*3f90*/  LDC.64 R166, c[0x0][0x468] ;  /* 0x00011a00ffa67b82 */ /* 0x000e620000000a00 */
[----:B0-----:R-:W-:-:S05]  /*3fa0*/  @P0 IMAD.WIDE.U32 R202, R10, 0x10, R202 ;  /* 0x000000100aca0825 */ /* 0x001fca00078e00ca */
[----:B------:R0:W-:Y:S01]  /*3fb0*/  @P0 STG.E.128 desc[UR4][R202.64], R132 ;  /* 0x00000084ca000986 */ /* 0x0001e2000c101d04 */
[C---:B-1----:R-:W-:Y:S01]  /*3fc0*/  IMAD.WIDE.U32 R166, R10.reuse, 0x10, R166 ;  /* 0x000000100aa67825 */ /* 0x042fe200078e00a6 */
[----:B------:R-:W-:-:S04]  /*3fd0*/  IADD3 R10, PT, PT, R10, 0x80, RZ ;  /* 0x000000800a0a7810 */ /* 0x000fc80007ffe0ff */
[----:B------:R0:W-:Y:S03]  /*3fe0*/  STG.E.128 desc[UR4][R166.64], R160 ;  /* 0x000000a0a6007986 */ /* 0x0001e6000c101d04 */
.L_x_14822:
[----:B------:R-:W-:Y:S05]  /*3ff0*/  BSYNC.RECONVERGENT B1 ;  /* 0x0000000000017941 */ /* 0x000fea0003800200 */
.L_x_14821:
        /* <DEDUP_REMOVED lines=26> */
[----:B------:R-:W-:Y:S01]  /*41a0*/  FFMA.FTZ R135, R200, R165, R164 ;  /* 0x000000a5c8877223 */ /* 0x000fe200000100a4 */
[----:B------:R-:W-:-:S03]  /*41b0*/  ISETP.GE.U32.AND P6, PT, R16, 0x1000000, PT ;  /* 0x010000001000780c */ /* 0x000fc60003fc6070 */
[----:B------:R-:W-:-:S04]  /*41c0*/  FADD.FTZ R135, R198, -R135 ;  /* 0x80000087c6877221 */ /* 0x000fc80000010000 */
[----:B------:R-:W-:-:S04]  /*41d0*/  FMUL.FTZ R135, R22, R135 ;  /* 0x0000008716877220 */ /* 0x000fc80000410000 */
[----:B------:R-:W-:-:S04]  /*41e0*/  FMUL.FTZ R163, R135, R217 ;  /* 0x000000d987a37220 */ /* 0x000fc80000410000 */
[----:B------:R-:W-:-:S05]  /*41f0*/  FMUL.FTZ R163, R163, UR11 ;  /* 0x0000000ba3a37c20 */ /* 0x000fca0008410000 */
[----:B------:R-:W-:Y:S01]  /*4200*/  SEL R163, R163, RZ, P6 ;  /* 0x000000ffa3a37207 */ /* 0x000fe20003000000 */
[----:B------:R-:W-:Y:S06]  /*4210*/  BRA `(.L_x_14828) ;  /* 0x0000000000707947 */ /* 0x000fec0003800000 */
.L_x_14827:
[-CC-:B01234-:R-:W-:Y:S01]  /*4220*/  FFMA.FTZ R161, R17, R165.reuse, R164.reuse ;  /* 0x000000a511a17223 */ /* 0x19ffe200000100a4 */
[-CC-:B------:R-:W-:Y:S01]  /*4230*/  FFMA.FTZ R162, R18, R165.reuse, R164.reuse ;  /* 0x000000a512a27223 */ /* 0x180fe200000100a4 */
[----:B------:R-:W-:Y:S01]  /*4240*/  LOP3.LUT P6, RZ, R16, 0xff, RZ, 0xc0, !PT ;  /* 0x000000ff10ff7812 */ /* 0x000fe200078cc0ff */
[----:B------:R-:W-:Y:S01]  /*4250*/  FFMA.FTZ R163, R175, R165, R164 ;  /* 0x000000a5afa37223 */ /* 0x000fe200000100a4 */
[----:B------:R-:W-:-:S03]  /*4260*/  FADD.FTZ R161, R178, -R161 ;  /* 0x800000a1b2a17221 */ /* 0x000fc60000010000 */
        /* <DEDUP_REMOVED lines=12> */
[----:B------:R-:W-:Y:S01]  /*4330*/  FFMA.FTZ R163, R200, R165, R164 ;  /* 0x000000a5c8a37223 */ /* 0x000fe200000100a4 */
[----:B------:R-:W-:Y:S02]  /*4340*/  LOP3.LUT P6, RZ, R16, 0xff0000, RZ, 0xc0, !PT ;  /* 0x00ff000010ff7812 */ /* 0x000fe400078cc0ff */
[----:B------:R-:W-:Y:S01]  /*4350*/  FMUL.FTZ R162, R162, R217 ;  /* 0x000000d9a2a27220 */ /* 0x000fe20000410000 */
[----:B------:R-:W-:-:S03]  /*4360*/  FADD.FTZ R163, R198, -R163 ;  /* 0x800000a3c6a37221 */ /* 0x000fc60000010000 */
[----:B------:R-:W-:Y:S01]  /*4370*/  FMUL.FTZ R162, R162, UR11 ;  /* 0x0000000ba2a27c20 */ /* 0x000fe20008410000 */
[----:B------:R-:W-:-:S04]  /*4380*/  FMUL.FTZ R166, R22, R163 ;  /* 0x000000a316a67220 */ /* 0x000fc80000410000 */
[----:B------:R-:W-:Y:S01]  /*4390*/  FMUL.FTZ R166, R166, R217 ;  /* 0x000000d9a6a67220 */ /* 0x000fe20000410000 */
[----:B------:R-:W-:Y:S02]  /*43a0*/  SEL R162, R162, RZ, P6 ;  /* 0x000000ffa2a27207 */ /* 0x000fe40003000000 */
[----:B------:R-:W-:Y:S01]  /*43b0*/  ISETP.GE.U32.AND P6, PT, R16, 0x1000000, PT ;  /* 0x010000001000780c */ /* 0x000fe20003fc6070 */
[----:B------:R-:W-:-:S05]  /*43c0*/  FMUL.FTZ R166, R166, UR11 ;  /* 0x0000000ba6a67c20 */ /* 0x000fca0008410000 */
[----:B------:R-:W-:-:S07]  /*43d0*/  SEL R163, R166, RZ, P6 ;  /* 0x000000ffa6a37207 */ /* 0x000fce0003000000 */
.L_x_14828:
[----:B------:R-:W0:Y:S08]  /*43e0*/  @P0 LDC.64 R202, c[0x0][0x478] ;  /* 0x00011e00ffca0b82 */ /* 0x000e300000000a00 */
[----:B------:R-:W1:Y:S01]  /*43f0*/  LDC.64 R166, c[0x0][0x468] ;  /* 0x00011a00ffa67b82 */ /* 0x000e620000000a00 */
[----:B0-----:R-:W-:-:S05]  /*4400*/  @P0 IMAD.WIDE.U32 R202, R10, 0x10, R202 ;  /* 0x000000100aca0825 */ /* 0x001fca00078e00ca */
[----:B------:R0:W-:Y:S01]  /*4410*/  @P0 STG.E.128 desc[UR4][R202.64], R132 ;  /* 0x00000084ca000986 */ /* 0x0001e2000c101d04 */
[C---:B-1----:R-:W-:Y:S01]  /*4420*/  IMAD.WIDE.U32 R166, R10.reuse, 0x10, R166 ;  /* 0x000000100aa67825 */ /* 0x042fe200078e00a6 */
[----:B------:R-:W-:-:S04]  /*4430*/  IADD3 R10, PT, PT, R10, 0x80, RZ ;  /* 0x000000800a0a7810 */ /* 0x000fc80007ffe0ff */
[----:B------:R0:W-:Y:S03]  /*4440*/  STG.E.128 desc[UR4][R166.64], R160 ;  /* 0x000000a0a6007986 */ /* 0x0001e6000c101d04 */
.L_x_14826:
[----:B------:R-:W-:Y:S05]  /*4450*/  BSYNC.RECONVERGENT B1 ;  /* 0x0000000000017941 */ /* 0x000fea0003800200 */
.L_x_14825:
[----:B------:R-:W-:-:S13]  /*4460*/  LOP3.LUT P0, RZ, R7, 0x4, RZ, 0xc0, !PT ;  /* 0x0000000407ff7812 */ /* 0x000fda000780c0ff */
[----:B------:R-:W-:Y:S05]  /*4470*/  @!P0 BRA `(.L_x_14829) ;  /* 0x00000028003c8947 */ /* 0x000fea0003800000 */
[----:B------:R-:W-:-:S04]  /*4480*/  ISETP.NE.U32.AND P0, PT, RZ, UR12, PT ;  /* 0x0000000cff007c0c */ /* 0x000fc8000bf05070 */
[----:B------:R-:W-:-:S13]  /*4490*/  ISETP.NE.AND.EX P0, PT, RZ, UR13, PT, P0 ;  /* 0x0000000dff007c0c */ /* 0x000fda000bf05300 */
[----:B------:R-:W-:Y:S05]  /*44a0*/  @!P0 BRA `(.L_x_14830) ;  /* 0x0000000000748947 */ /* 0x000fea0003800000 */
[-CC-:B01234-:R-:W-:Y:S01]  /*44b0*/  FFMA.FTZ R133, R194, R165.reuse, R164.reuse ;  /* 0x000000a5c2857223 */ /* 0x19ffe200000100a4 */
[----:B------:R-:W-:Y:S01]  /*44c0*/  ISETP.GE.U32.AND P6, PT, R19, 0x1000000, PT ;  /* 0x010000001300780c */ /* 0x000fe20003fc6070 */
[----:B------:R-:W-:Y:S02]  /*44d0*/  FFMA.FTZ R134, R20, R165, R164 ;  /* 0x000000a514867223 */ /* 0x000fe400000100a4 */
[----:B------:R-:W-:-:S04]  /*44e0*/  FADD.FTZ R133, R192, -R133 ;  /* 0x80000085c0857221 */ /* 0x000fc80000010000 */
[----:B-----5:R-:W-:Y:S01]  /*44f0*/  FMUL.FTZ R135, R22, R133 ;  /* 0x0000008516877220 */ /* 0x020fe20000410000 */
[-CC-:B------:R-:W-:Y:S01]  /*4500*/  FFMA.FTZ R133, R21, R165.reuse, R164.reuse ;  /* 0x000000a515857223 */ /* 0x180fe200000100a4 */
[----:B------:R-:W-:Y:S02]  /*4510*/  FFMA.FTZ R165, R171, R165, R164 ;  /* 0x000000a5aba57223 */ /* 0x000fe400000100a4 */
[----:B------:R-:W-:Y:S01]  /*4520*/  FMUL.FTZ R132, R135, R217 ;  /* 0x000000d987847220 */ /* 0x000fe20000410000 */
[----:B------:R-:W-:Y:S01]  /*4530*/  FADD.FTZ R133, R176, -R133 ;  /* 0x80000085b0857221 */ /* 0x000fe20000010000 */
[----:B------:R-:W-:Y:S02]  /*4540*/  FADD.FTZ R165, R196, -R165 ;  /* 0x800000a5c4a57221 */ /* 0x000fe40000010000 */
        /* <DEDUP_REMOVED lines=19> */
.L_x_14830:
        /* <DEDUP_REMOVED lines=13> */
[----:B------:R-:W-:Y:S01]  /*4750*/  FADD.FTZ R161, R173, -R162 ;  /* 0x800000a2ada17221 */ /* 0x000fe20000010000 */
[----:B------:R-:W-:Y:S02]  /*4760*/  LOP3.LUT P6, RZ, R19, 0xff, RZ, 0xc0, !PT ;  /* 0x000000ff13ff7812 */ /* 0x000fe400078cc0ff */
[----:B------:R-:W-:Y:S01]  /*4770*/  FMUL.FTZ R160, R160, R217 ;  /* 0x000000d9a0a07220 */ /* 0x000fe20000410000 */
[C---:B------:R-:W-:Y:S01]  /*4780*/  FMUL.FTZ R162, R22.reuse, R161 ;  /* 0x000000a116a27220 */ /* 0x040fe20000410000 */
[----:B------:R-:W-:Y:S02]  /*4790*/  FMUL.FTZ R22, R22, R165 ;  /* 0x000000a516167220 */ /* 0x000fe40000410000 */
[----:B------:R-:W-:Y:S01]  /*47a0*/  FMUL.FTZ R160, R160, UR11 ;  /* 0x0000000ba0a07c20 */ /* 0x000fe20008410000 */
[-C--:B------:R-:W-:Y:S01]  /*47b0*/  FMUL.FTZ R162, R162, R217.reuse ;  /* 0x000000d9a2a27220 */ /* 0x080fe20000410000 */
[----:B------:R-:W-:-:S03]  /*47c0*/  FMUL.FTZ R22, R22, R217 ;  /* 0x000000d916167220 */ /* 0x000fc60000410000 */
[----:B------:R-:W-:Y:S01]  /*47d0*/  SEL R160, R160, RZ, P6 ;  /* 0x000000ffa0a07207 */ /* 0x000fe20003000000 */
[----:B------:R-:W-:Y:S01]  /*47e0*/  FMUL.FTZ R162, R162, UR11 ;  /* 0x0000000ba2a27c20 */ /* 0x000fe20008410000 */
[----:B------:R-:W-:Y:S01]  /*47f0*/  LOP3.LUT P6, RZ, R19, 0xff00, RZ, 0xc0, !PT ;  /* 0x0000ff0013ff7812 */ /* 0x000fe200078cc0ff */
[----:B------:R-:W-:-:S03]  /*4800*/  FMUL.FTZ R22, R22, UR11 ;  /* 0x0000000b16167c20 */ /* 0x000fc60008410000 */
[----:B------:R-:W-:Y:S02]  /*4810*/  SEL R161, R162, RZ, P6 ;  /* 0x000000ffa2a17207 */ /* 0x000fe40003000000 */
[----:B------:R-:W-:-:S04]  /*4820*/  LOP3.LUT P6, RZ, R19, 0xff0000, RZ, 0xc0, !PT ;  /* 0x00ff000013ff7812 */ /* 0x000fc800078cc0ff */
[----:B------:R-:W-:-:S09]  /*4830*/  SEL R162, R22, RZ, P6 ;  /* 0x000000ff16a27207 */ /* 0x000fd20003000000 */
.L_x_14831:
[----:B------:R-:W0:Y:S02]  /*4840*/  @P0 LDC.64 R164, c[0x0][0x478] ;  /* 0x00011e00ffa40b82 */ /* 0x000e240000000a00 */
[----:B0-----:R-:W-:-:S06]  /*4850*/  @P0 IMAD.WIDE.U32 R166, R10, 0x10, R164 ;  /* 0x000000100aa60825 */ /* 0x001fcc00078e00a4 */
[----:B------:R-:W0:Y:S01]  /*4860*/  LDC.64 R164, c[0x0][0x468] ;  /* 0x00011a00ffa47b82 */ /* 0x000e220000000a00 */
[----:B------:R1:W-:Y:S01]  /*4870*/  @P0 STG.E.128 desc[UR4][R166.64], R132 ;  /* 0x00000084a6000986 */ /* 0x0003e2000c101d04 */
[----:B0-----:R-:W-:-:S05]  /*4880*/  IMAD.WIDE.U32 R164, R10, 0x10, R164 ;  /* 0x000000100aa47825 */ /* 0x001fca00078e00a4 */
[----:B------:R1:W-:Y:S01]  /*4890*/  STG.E.128 desc[UR4][R164.64], R160 ;  /* 0x000000a0a4007986 */ /* 0x0003e2000c101d04 */
[----:B------:R-:W-:Y:S05]  /*48a0*/  BRA `(.L_x_14829) ;  /* 0x0000002400307947 */ /* 0x000fea0003800000 */
.L_x_14800:
        /* <DEDUP_REMOVED lines=16> */
[----:B------:R-:W-:Y:S01]  /*49b0*/  FFMA.FTZ R160, R22, R161, R124 ;  /* 0x000000a116a07223 */ /* 0x000fe2000001007c */
[----:B------:R-:W-:Y:S01]  /*49c0*/  LOP3.LUT P0, RZ, R11, 0xff, RZ, 0xc0, !PT ;  /* 0x000000ff0bff7812 */ /* 0x000fe2000780c0ff */
[-C--:B------:R-:W-:Y:S01]  /*49d0*/  FMUL.FTZ R162, R162, R217.reuse ;  /* 0x000000d9a2a27220 */ /* 0x080fe20000410000 */
[-C--:B------:R-:W-:Y:S01]  /*49e0*/  FMUL.FTZ R166, R166, R217.reuse ;  /* 0x000000d9a6a67220 */ /* 0x080fe20000410000 */
[----:B------:R-:W-:-:S02]  /*49f0*/  FMUL.FTZ R160, R160, R217 ;  /* 0x000000d9a0a07220 */ /* 0x000fc40000410000 */
[----:B------:R-:W-:Y:S01]  /*4a00*/  FMUL.FTZ R161, R162, UR11 ;  /* 0x0000000ba2a17c20 */ /* 0x000fe20008410000 */
[----:B------:R-:W-:Y:S01]  /*4a10*/  FFMA.FTZ R162, R22, R163, R126 ;  /* 0x000000a316a27223 */ /* 0x000fe2000001007e */
[----:B------:R-:W-:Y:S01]  /*4a20*/  FMUL.FTZ R163, R166, UR11 ;  /* 0x0000000ba6a37c20 */ /* 0x000fe20008410000 */
[----:B------:R-:W-:Y:S01]  /*4a30*/  FMUL.FTZ R160, R160, UR11 ;  /* 0x0000000ba0a07c20 */ /* 0x000fe20008410000 */
[----:B------:R-:W0:Y:S01]  /*4a40*/  LDC.64 R166, c[0x0][0x468] ;  /* 0x00011a00ffa67b82 */ /* 0x000e220000000a00 */
[----:B------:R-:W-:-:S03]  /*4a50*/  FMUL.FTZ R162, R162, R217 ;  /* 0x000000d9a2a27220 */ /* 0x000fc60000410000 */
[----:B------:R-:W-:Y:S01]  /*4a60*/  SEL R160, R160, RZ, P0 ;  /* 0x000000ffa0a07207 */ /* 0x000fe20000000000 */
[----:B------:R-:W-:Y:S01]  /*4a70*/  FMUL.FTZ R162, R162, UR11 ;  /* 0x0000000ba2a27c20 */ /* 0x000fe20008410000 */
[----:B------:R-:W-:-:S04]  /*4a80*/  LOP3.LUT P0, RZ, R11, 0xff00, RZ, 0xc0, !PT ;  /* 0x0000ff000bff7812 */ /* 0x000fc8000780c0ff */
        /* <DEDUP_REMOVED lines=8> */
.L_x_14834:
[----:B------:R-:W-:Y:S05]  /*4b10*/  BSYNC.RECONVERGENT B1 ;  /* 0x0000000000017941 */ /* 0x000fea0003800200 */
.L_x_14833:
[----:B------:R-:W-:Y:S01]  /*4b20*/  LOP3.LUT P0, RZ, R7, 0x2, RZ, 0xc0, !PT ;  /* 0x0000000207ff7812 */ /* 0x000fe2000780c0ff */
        /* <DEDUP_REMOVED lines=34> */
.L_x_14836:
[----:B------:R-:W-:Y:S05]  /*4d50*/  BSYNC.RECONVERGENT B1 ;  /* 0x0000000000017941 */ /* 0x000fea0003800200 */
.L_x_14835:
        /* <DEDUP_REMOVED lines=34> */
.L_x_14838:
[----:B------:R-:W-:Y:S05]  /*4f80*/  BSYNC.RECONVERGENT B1 ;  /* 0x0000000000017941 */ /* 0x000fea0003800200 */
.L_x_14837:
        /* <DEDUP_REMOVED lines=34> */
.L_x_14840:
[----:B------:R-:W-:Y:S05]  /*51b0*/  BSYNC.RECONVERGENT B1 ;  /* 0x0000000000017941 */ /* 0x000fea0003800200 */
.L_x_14839:
        /* <DEDUP_REMOVED lines=34> */
.L_x_14842:
[----:B------:R-:W-:Y:S05]  /*53e0*/  BSYNC.RECONVERGENT B1 ;  /* 0x0000000000017941 */ /* 0x000fea0003800200 */
.L_x_14841:
        /* <DEDUP_REMOVED lines=34> */
.L_x_14844:
[----:B------:R-:W-:Y:S05]  /*5610*/  BSYNC.RECONVERGENT B1 ;  /* 0x0000000000017941 */ /* 0x000fea0003800200 */
.L_x_14843:
[----:B------:R-:W-:Y:S04]  /*5620*/  BSSY.RECONVERGENT B1, `(.L_x_14845) ;  /* 0x0000022000017945 */ /* 0x000fe80003800200 */
[----:B------:R-:W-:Y:S05]  /*5630*/  @!P1 BRA `(.L_x_14846) ;  /* 0x0000000000809947 */ /* 0x000fea0003800000 */
[-CC-:B01234-:R-:W-:Y:S01]  /*5640*/  FFMA.FTZ R162, R18, R165.reuse, R164.reuse ;  /* 0x000000a512a27223 */ /* 0x19ffe200000100a4 */
[-CC-:B------:R-:W-:Y:S01]  /*5650*/  FFMA.FTZ R161, R17, R165.reuse, R164.reuse ;  /* 0x000000a511a17223 */ /* 0x180fe200000100a4 */
[----:B------:R-:W-:Y:S01]  /*5660*/  FFMA.FTZ R163, R175, R165, R164 ;  /* 0x000000a5afa37223 */ /* 0x000fe200000100a4 */
[----:B------:R-:W-:Y:S01]  /*5670*/  LOP3.LUT P0, RZ, R16, 0xff, RZ, 0xc0, !PT ;  /* 0x000000ff10ff7812 */ /* 0x000fe2000780c0ff */
[----:B------:R-:W-:Y:S01]  /*5680*/  FADD.FTZ R162, R177, -R162 ;  /* 0x800000a2b1a27221 */ /* 0x000fe20000010000 */
[----:B------:R-:W-:Y:S01]  /*5690*/  FADD.FTZ R161, R178, -R161 ;  /* 0x800000a1b2a17221 */ /* 0x000fe20000010000 */
[----:B------:R-:W-:Y:S02]  /*56a0*/  FADD.FTZ R163, R204, -R163 ;  /* 0x800000a3cca37221 */ /* 0x000fe40000010000 */
[C---:B-----5:R-:W-:Y:S01]  /*56b0*/  FFMA.FTZ R162, R22.reuse, R162, R153 ;  /* 0x000000a216a27223 */ /* 0x060fe20000010099 */
[----:B------:R-:W-:-:S03]  /*56c0*/  FFMA.FTZ R160, R22, R161, R152 ;  /* 0x000000a116a07223 */ /* 0x000fc60000010098 */
[-C--:B------:R-:W-:Y:S01]  /*56d0*/  FMUL.FTZ R162, R162, R217.reuse ;  /* 0x000000d9a2a27220 */ /* 0x080fe20000410000 */
[----:B------:R-:W-:-:S03]  /*56e0*/  FMUL.FTZ R160, R160, R217 ;  /* 0x000000d9a0a07220 */ /* 0x000fc60000410000 */
[----:B------:R-:W-:Y:S01]  /*56f0*/  FMUL.FTZ R161, R162, UR11 ;  /* 0x0000000ba2a17c20 */ /* 0x000fe20008410000 */
[----:B------:R-:W-:Y:S01]  /*5700*/  FFMA.FTZ R162, R22, R163, R154 ;  /* 0x000000a316a27223 */ /* 0x000fe2000001009a */
[----:B------:R-:W-:Y:S01]  /*5710*/  FFMA.FTZ R163, R200, R165, R164 ;  /* 0x000000a5c8a37223 */ /* 0x000fe200000100a4 */
[----:B------:R-:W-:Y:S02]  /*5720*/  FMUL.FTZ R160, R160, UR11 ;  /* 0x0000000ba0a07c20 */ /* 0x000fe40008410000 */
[----:B------:R-:W-:Y:S01]  /*5730*/  FMUL.FTZ R162, R162, R217 ;  /* 0x000000d9a2a27220 */ /* 0x000fe20000410000 */
[----:B------:R-:W-:Y:S02]  /*5740*/  FADD.FTZ R163, R198, -R163 ;  /* 0x800000a3c6a37221 */ /* 0x000fe40000010000 */
[----:B------:R-:W-:Y:S01]  /*5750*/  SEL R160, R160, RZ, P0 ;  /* 0x000000ffa0a07207 */ /* 0x000fe20000000000 */
[----:B------:R-:W-:Y:S01]  /*5760*/  FMUL.FTZ R162, R162, UR11 ;  /* 0x0000000ba2a27c20 */ /* 0x000fe20008410000 */
[----:B------:R-:W-:Y:S01]  /*5770*/  FFMA.FTZ R166, R22, R163, R155 ;  /* 0x000000a316a67223 */ /* 0x000fe2000001009b */
[----:B------:R-:W-:-:S03]  /*5780*/  LOP3.LUT P0, RZ, R16, 0xff00, RZ, 0xc0, !PT ;  /* 0x0000ff0010ff7812 */ /* 0x000fc6000780c0ff */
[----:B------:R-:W-:Y:S01]  /*5790*/  FMUL.FTZ R166, R166, R217 ;  /* 0x000000d9a6a67220 */ /* 0x000fe20000410000 */
[----:B------:R-:W-:Y:S02]  /*57a0*/  SEL R161, R161, RZ, P0 ;  /* 0x000000ffa1a17207 */ /* 0x000fe40000000000 */
[----:B------:R-:W-:Y:S01]  /*57b0*/  LOP3.LUT P0, RZ, R16, 0xff0000, RZ, 0xc0, !PT ;  /* 0x00ff000010ff7812 */ /* 0x000fe2000780c0ff */
[----:B------:R-:W-:Y:S02]  /*57c0*/  FMUL.FTZ R163, R166, UR11 ;  /* 0x0000000ba6a37c20 */ /* 0x000fe40008410000 */
[----:B------:R-:W0:Y:S01]  /*57d0*/  LDC.64 R166, c[0x0][0x468] ;  /* 0x00011a00ffa67b82 */ /* 0x000e220000000a00 */
[----:B------:R-:W-:Y:S02]  /*57e0*/  SEL R162, R162, RZ, P0 ;  /* 0x000000ffa2a27207 */ /* 0x000fe40000000000 */
[----:B------:R-:W-:-:S04]  /*57f0*/  ISETP.GE.U32.AND P0, PT, R16, 0x1000000, PT ;  /* 0x010000001000780c */ /* 0x000fc80003f06070 */
[----:B------:R-:W-:Y:S01]  /*5800*/  SEL R163, R163, RZ, P0 ;  /* 0x000000ffa3a37207 */ /* 0x000fe20000000000 */
[C---:B0-----:R-:W-:Y:S01]  /*5810*/  IMAD.WIDE.U32 R166, R10.reuse, 0x10, R166 ;  /* 0x000000100aa67825 */ /* 0x041fe200078e00a6 */
[----:B------:R-:W-:-:S04]  /*5820*/  IADD3 R10, PT, PT, R10, 0x80, RZ ;  /* 0x000000800a0a7810 */ /* 0x000fc80007ffe0ff */
[----:B------:R0:W-:Y:S03]  /*5830*/  STG.E.128 desc[UR4][R166.64], R160 ;  /* 0x000000a0a6007986 */ /* 0x0001e6000c101d04 */
.L_x_14846:
[----:B------:R-:W-:Y:S05]  /*5840*/  BSYNC.RECONVERGENT B1 ;  /* 0x0000000000017941 */ /* 0x000fea0003800200 */
.L_x_14845:
[----:B------:R-:W-:-:S13]  /*5850*/  LOP3.LUT P0, RZ, R7, 0x4, RZ, 0xc0, !PT ;  /* 0x0000000407ff7812 */ /* 0x000fda000780c0ff */
[----:B------:R-:W-:Y:S05]  /*5860*/  @!P0 BRA `(.L_x_14829) ;  /* 0x0000001400408947 */ /* 0x000fea0003800000 */
[-CC-:B01234-:R-:W-:Y:S01]  /*5870*/  FFMA.FTZ R161, R194, R165.reuse, R164.reuse ;  /* 0x000000a5c2a17223 */ /* 0x19ffe200000100a4 */
[-CC-:B------:R-:W-:Y:S01]  /*5880*/  FFMA.FTZ R162, R20, R165.reuse, R164.reuse ;  /* 0x000000a514a27223 */ /* 0x180fe200000100a4 */
[----:B------:R-:W-:Y:S02]  /*5890*/  ISETP.GE.U32.AND P0, PT, R19, 0x1000000, PT ;  /* 0x010000001300780c */ /* 0x000fe40003f06070 */
[----:B------:R-:W-:Y:S01]  /*58a0*/  FADD.FTZ R160, R192, -R161 ;  /* 0x800000a1c0a07221 */ /* 0x000fe20000010000 */
[-CC-:B------:R-:W-:Y:S01]  /*58b0*/  FFMA.FTZ R161, R21, R165.reuse, R164.reuse ;  /* 0x000000a515a17223 */ /* 0x180fe200000100a4 */
[----:B------:R-:W-:Y:S01]  /*58c0*/  FFMA.FTZ R165, R171, R165, R164 ;  /* 0x000000a5aba57223 */ /* 0x000fe200000100a4 */
[----:B------:R-:W-:Y:S01]  /*58d0*/  FADD.FTZ R162, R173, -R162 ;  /* 0x800000a2ada27221 */ /* 0x000fe20000010000 */
[----:B-----5:R-:W-:Y:S01]  /*58e0*/  FFMA.FTZ R160, R22, R160, R159 ;  /* 0x000000a016a07223 */ /* 0x020fe2000001009f */
[----:B------:R-:W-:Y:S01]  /*58f0*/  FADD.FTZ R161, R176, -R161 ;  /* 0x800000a1b0a17221 */ /* 0x000fe20000010000 */
[----:B------:R-:W-:Y:S01]  /*5900*/  FADD.FTZ R165, R196, -R165 ;  /* 0x800000a5c4a57221 */ /* 0x000fe20000010000 */
[----:B------:R-:W-:Y:S01]  /*5910*/  FFMA.FTZ R162, R22, R162, R157 ;  /* 0x000000a216a27223 */ /* 0x000fe2000001009d */
[----:B------:R-:W-:-:S03]  /*5920*/  FMUL.FTZ R160, R160, R217 ;  /* 0x000000d9a0a07220 */ /* 0x000fc60000410000 */
[----:B------:R-:W-:Y:S01]  /*5930*/  FMUL.FTZ R162, R162, R217 ;  /* 0x000000d9a2a27220 */ /* 0x000fe20000410000 */
[----:B------:R-:W-:-:S05]  /*5940*/  FMUL.FTZ R160, R160, UR11 ;  /* 0x0000000ba0a07c20 */ /* 0x000fca0008410000 */
[----:B------:R-:W-:Y:S01]  /*5950*/  SEL R163, R160, RZ, P0 ;  /* 0x000000ffa0a37207 */ /* 0x000fe20000000000 */
[C---:B------:R-:W-:Y:S01]  /*5960*/  FFMA.FTZ R160, R22.reuse, R161, R156 ;  /* 0x000000a116a07223 */ /* 0x040fe2000001009c */
[----:B------:R-:W-:Y:S01]  /*5970*/  FFMA.FTZ R22, R22, R165, R158 ;  /* 0x000000a516167223 */ /* 0x000fe2000001009e */
[----:B------:R-:W-:Y:S01]  /*5980*/  LOP3.LUT P0, RZ, R19, 0xff, RZ, 0xc0, !PT ;  /* 0x000000ff13ff7812 */ /* 0x000fe2000780c0ff */
[----:B------:R-:W0:Y:S01]  /*5990*/  LDC.64 R164, c[0x0][0x468] ;  /* 0x00011a00ffa47b82 */ /* 0x000e220000000a00 */
[-C--:B------:R-:W-:Y:S01]  /*59a0*/  FMUL.FTZ R160, R160, R217.reuse ;  /* 0x000000d9a0a07220 */ /* 0x080fe20000410000 */
[----:B------:R-:W-:Y:S01]  /*59b0*/  FMUL.FTZ R161, R162, UR11 ;  /* 0x0000000ba2a17c20 */ /* 0x000fe20008410000 */
[----:B------:R-:W-:Y:S02]  /*59c0*/  FMUL.FTZ R22, R22, R217 ;  /* 0x000000d916167220 */ /* 0x000fe40000410000 */
[----:B------:R-:W-:Y:S02]  /*59d0*/  FMUL.FTZ R160, R160, UR11 ;  /* 0x0000000ba0a07c20 */ /* 0x000fe40008410000 */
[----:B------:R-:W-:-:S03]  /*59e0*/  FMUL.FTZ R22, R22, UR11 ;  /* 0x0000000b16167c20 */ /* 0x000fc60008410000 */
[----:B------:R-:W-:Y:S02]  /*59f0*/  SEL R160, R160, RZ, P0 ;  /* 0x000000ffa0a07207 */ /* 0x000fe40000000000 */
[----:B------:R-:W-:-:S04]  /*5a00*/  LOP3.LUT P0, RZ, R19, 0xff00, RZ, 0xc0, !PT ;  /* 0x0000ff0013ff7812 */ /* 0x000fc8000780c0ff */
[----:B------:R-:W-:Y:S02]  /*5a10*/  SEL R161, R161, RZ, P0 ;  /* 0x000000ffa1a17207 */ /* 0x000fe40000000000 */
[----:B------:R-:W-:-:S04]  /*5a20*/  LOP3.LUT P0, RZ, R19, 0xff0000, RZ, 0xc0, !PT ;  /* 0x00ff000013ff7812 */ /* 0x000fc8000780c0ff */
[----:B------:R-:W-:Y:S01]  /*5a30*/  SEL R162, R22, RZ, P0 ;  /* 0x000000ff16a27207 */ /* 0x000fe20000000000 */
[----:B0-----:R-:W-:-:S05]  /*5a40*/  IMAD.WIDE.U32 R164, R10, 0x10, R164 ;  /* 0x000000100aa47825 */ /* 0x001fca00078e00a4 */
[----:B------:R0:W-:Y:S01]  /*5a50*/  STG.E.128 desc[UR4][R164.64], R160 ;  /* 0x000000a0a4007986 */ /* 0x0001e2000c101d04 */
[----:B------:R-:W-:Y:S05]  /*5a60*/  BRA `(.L_x_14829) ;  /* 0x0000001000c07947 */ /* 0x000fea0003800000 */
.L_x_14832:
[----:B------:R-:W-:Y:S01]  /*5a70*/  LOP3.LUT P0, RZ, R7, 0x10, RZ, 0xc0, !PT ;  /* 0x0000001007ff7812 */ /* 0x000fe2000780c0ff */
        /* <DEDUP_REMOVED lines=37> */
.L_x_14848:
[----:B------:R-:W-:Y:S05]  /*5cd0*/  BSYNC.RECONVERGENT B1 ;  /* 0x0000000000017941 */ /* 0x000fea0003800200 */
.L_x_14847:
[----:B------:R-:W-:Y:S01]  /*5ce0*/  LOP3.LUT P0, RZ, R7, 0x2, RZ, 0xc0, !PT ;  /* 0x0000000207ff7812 */ /* 0x000fe2000780c0ff */
        /* <DEDUP_REMOVED lines=37> */
.L_x_14850:
[----:B------:R-:W-:Y:S05]  /*5f40*/  BSYNC.RECONVERGENT B1 ;  /* 0x0000000000017941 */ /* 0x000fea0003800200 */
.L_x_14849:
        /* <DEDUP_REMOVED lines=37> */
.L_x_14852:
[----:B------:R-:W-:Y:S05]  /*61a0*/  BSYNC.RECONVERGENT B1 ;  /* 0x0000000000017941 */ /* 0x000fea0003800200 */
.L_x_14851:
        /* <DEDUP_REMOVED lines=37> */
.L_x_14854:
[----:B------:R-:W-:Y:S05]  /*6400*/  BSYNC.RECONVERGENT B1 ;  /* 0x0000000000017941 */ /* 0x000fea0003800200 */
.L_x_14853:
        /* <DEDUP_REMOVED lines=37> */
.L_x_14856:
[----:B------:R-:W-:Y:S05]  /*6660*/  BSYNC.RECONVERGENT B1 ;  /* 0x0000000000017941 */ /* 0x000fea0003800200 */
.L_x_14855:
        /* <DEDUP_REMOVED lines=37> */
.L_x_14858:
[----:B------:R-:W-:Y:S05]  /*68c0*/  BSYNC.RECONVERGENT B1 ;  /* 0x0000000000017941 */ /* 0x000fea0003800200 */
.L_x_14857:
[----:B------:R-:W-:Y:S04]  /*68d0*/  BSSY.RECONVERGENT B1, `(.L_x_14859) ;  /* 0x0000025000017945 */ /* 0x000fe80003800200 */
[----:B------:R-:W-:Y:S05]  /*68e0*/  @!P1 BRA `(.L_x_14860) ;  /* 0x00000000008c9947 */ /* 0x000fea0003800000 */
[-CC-:B-1234-:R-:W-:Y:S01]  /*68f0*/  FFMA.FTZ R133, R17, R165.reuse, R164.reuse ;  /* 0x000000a511857223 */ /* 0x19efe200000100a4 */
[-CC-:B------:R-:W-:Y:S01]  /*6900*/  FFMA.FTZ R134, R18, R165.reuse, R164.reuse ;  /* 0x000000a512867223 */ /* 0x180fe200000100a4 */
[----:B------:R-:W-:Y:S01]  /*6910*/  LOP3.LUT P0, RZ, R16, 0xff, RZ, 0xc0, !PT ;  /* 0x000000ff10ff7812 */ /* 0x000fe2000780c0ff */
[----:B------:R-:W-:Y:S01]  /*6920*/  FFMA.FTZ R135, R175, R165, R164 ;  /* 0x000000a5af877223 */ /* 0x000fe200000100a4 */
[----:B------:R-:W-:Y:S01]  /*6930*/  FADD.FTZ R133, R178, -R133 ;  /* 0x80000085b2857221 */ /* 0x000fe20000010000 */
[----:B------:R-:W-:Y:S01]  /*6940*/  FADD.FTZ R134, R177, -R134 ;  /* 0x80000086b1867221 */ /* 0x000fe20000010000 */
[----:B------:R-:W0:Y:S01]  /*6950*/  LDC.64 R202, c[0x0][0x478] ;  /* 0x00011e00ffca7b82 */ /* 0x000e220000000a00 */
[----:B------:R-:W-:Y:S01]  /*6960*/  FADD.FTZ R135, R204, -R135 ;  /* 0x80000087cc877221 */ /* 0x000fe20000010000 */
[----:B-----5:R-:W-:-:S04]  /*6970*/  FFMA.FTZ R132, R22, R133, R152 ;  /* 0x0000008516847223 */ /* 0x020fc80000010098 */
[----:B------:R-:W-:Y:S02]  /*6980*/  FMUL.FTZ R133, R132, R217 ;  /* 0x000000d984857220 */ /* 0x000fe40000410000 */
[----:B------:R-:W1:Y:S02]  /*6990*/  LDC.64 R166, c[0x0][0x468] ;  /* 0x00011a00ffa67b82 */ /* 0x000e640000000a00 */
        /* <DEDUP_REMOVED lines=9> */
[----:B------:R-:W-:Y:S01]  /*6a30*/  LOP3.LUT P0, RZ, R16, 0xff0000, RZ, 0xc0, !PT ;  /* 0x00ff000010ff7812 */ /* 0x000fe2000780c0ff */
[C---:B-1----:R-:W-:Y:S01]  /*6a40*/  IMAD.WIDE.U32 R166, R10.reuse, 0x10, R166 ;  /* 0x000000100aa67825 */ /* 0x042fe200078e00a6 */
[----:B------:R-:W-:-:S03]  /*6a50*/  IADD3 R10, PT, PT, R10, 0x80, RZ ;  /* 0x000000800a0a7810 */ /* 0x000fc60007ffe0ff */
[----:B------:R-:W-:-:S04]  /*6a60*/  FMUL.FTZ R135, R134, R217 ;  /* 0x000000d986877220 */ /* 0x000fc80000410000 */
[----:B------:R-:W-:-:S05]  /*6a70*/  FMUL.FTZ R135, R135, UR11 ;  /* 0x0000000b87877c20 */ /* 0x000fca0008410000 */
[----:B------:R-:W-:Y:S01]  /*6a80*/  SEL R162, R135, RZ, P0 ;  /* 0x000000ff87a27207 */ /* 0x000fe20000000000 */
[----:B------:R-:W-:Y:S01]  /*6a90*/  FFMA.FTZ R135, R200, R165, R164 ;  /* 0x000000a5c8877223 */ /* 0x000fe200000100a4 */
[----:B------:R-:W-:-:S03]  /*6aa0*/  ISETP.GE.U32.AND P0, PT, R16, 0x1000000, PT ;  /* 0x010000001000780c */ /* 0x000fc60003f06070 */
[----:B------:R-:W-:-:S04]  /*6ab0*/  FADD.FTZ R135, R198, -R135 ;  /* 0x80000087c6877221 */ /* 0x000fc80000010000 */
[----:B------:R-:W-:-:S04]  /*6ac0*/  FFMA.FTZ R135, R22, R135, R155 ;  /* 0x0000008716877223 */ /* 0x000fc8000001009b */
[----:B------:R-:W-:Y:S01]  /*6ad0*/  FMUL.FTZ R163, R135, R217 ;  /* 0x000000d987a37220 */ /* 0x000fe20000410000 */
[----:B------:R0:W-:Y:S03]  /*6ae0*/  STG.E.128 desc[UR4][R202.64], R132 ;  /* 0x00000084ca007986 */ /* 0x0001e6000c101d04 */
[----:B------:R-:W-:-:S05]  /*6af0*/  FMUL.FTZ R163, R163, UR11 ;  /* 0x0000000ba3a37c20 */ /* 0x000fca0008410000 */
[----:B------:R-:W-:-:S05]  /*6b00*/  SEL R163, R163, RZ, P0 ;  /* 0x000000ffa3a37207 */ /* 0x000fca0000000000 */
[----:B------:R0:W-:Y:S02]  /*6b10*/  STG.E.128 desc[UR4][R166.64], R160 ;  /* 0x000000a0a6007986 */ /* 0x0001e4000c101d04 */
.L_x_14860:
[----:B------:R-:W-:Y:S05]  /*6b20*/  BSYNC.RECONVERGENT B1 ;  /* 0x0000000000017941 */ /* 0x000fea0003800200 */
.L_x_14859:
[----:B------:R-:W-:-:S13]  /*6b30*/  LOP3.LUT P0, RZ, R7, 0x4, RZ, 0xc0, !PT ;  /* 0x0000000407ff7812 */ /* 0x000fda000780c0ff */
[----:B------:R-:W-:Y:S05]  /*6b40*/  @!P0 BRA `(.L_x_14829) ;  /* 0x0000000000888947 */ /* 0x000fea0003800000 */
[-CC-:B01234-:R-:W-:Y:S01]  /*6b50*/  FFMA.FTZ R133, R194, R165.reuse, R164.reuse ;  /* 0x000000a5c2857223 */ /* 0x19ffe200000100a4 */
[----:B------:R-:W-:Y:S01]  /*6b60*/  ISETP.GE.U32.AND P0, PT, R19, 0x1000000, PT ;  /* 0x010000001300780c */ /* 0x000fe20003f06070 */
[----:B------:R-:W-:Y:S01]  /*6b70*/  FFMA.FTZ R134, R20, R165, R164 ;  /* 0x000000a514867223 */ /* 0x000fe200000100a4 */
[----:B------:R-:W0:Y:S01]  /*6b80*/  LDC.64 R166, c[0x0][0x478] ;  /* 0x00011e00ffa67b82 */ /* 0x000e220000000a00 */
[----:B------:R-:W-:Y:S02]  /*6b90*/  FADD.FTZ R133, R192, -R133 ;  /* 0x80000085c0857221 */ /* 0x000fe40000010000 */
[----:B------:R-:W-:Y:S02]  /*6ba0*/  FADD.FTZ R134, R173, -R134 ;  /* 0x80000086ad867221 */ /* 0x000fe40000010000 */
[----:B-----5:R-:W-:Y:S01]  /*6bb0*/  FFMA.FTZ R135, R22, R133, R159 ;  /* 0x0000008516877223 */ /* 0x020fe2000001009f */
[-CC-:B------:R-:W-:Y:S01]  /*6bc0*/  FFMA.FTZ R133, R21, R165.reuse, R164.reuse ;  /* 0x000000a515857223 */ /* 0x180fe200000100a4 */
[----:B------:R-:W-:-:S02]  /*6bd0*/  FFMA.FTZ R165, R171, R165, R164 ;  /* 0x000000a5aba57223 */ /* 0x000fc400000100a4 */
[----:B------:R-:W-:Y:S01]  /*6be0*/  FMUL.FTZ R132, R135, R217 ;  /* 0x000000d987847220 */ /* 0x000fe20000410000 */
[----:B------:R-:W-:Y:S01]  /*6bf0*/  FADD.FTZ R133, R176, -R133 ;  /* 0x80000085b0857221 */ /* 0x000fe20000010000 */
[----:B------:R-:W-:Y:S02]  /*6c00*/  FADD.FTZ R165, R196, -R165 ;  /* 0x800000a5c4a57221 */ /* 0x000fe40000010000 */
        /* <DEDUP_REMOVED lines=22> */
.L_x_14829:
[----:B------:R-:W-:Y:S05]  /*6d70*/  BSYNC.RECONVERGENT B0 ;  /* 0x0000000000007941 */ /* 0x000fea0003800200 */
.L_x_14799:
[----:B01234-:R-:W0:Y:S01]  /*6d80*/  LDC.64 R160, c[0x0][0x380] ;  /* 0x0000e000ffa07b82 */ /* 0x01fe220000000a00 */
[C---:B------:R-:W-:Y:S02]  /*6d90*/  LOP3.LUT P0, RZ, R7.reuse, 0x8, RZ, 0xc0, !PT ;  /* 0x0000000807ff7812 */ /* 0x040fe4000780c0ff */
[----:B------:R-:W-:Y:S02]  /*6da0*/  LOP3.LUT R7, R7, 0xfffffff7, RZ, 0xc0, !PT ;  /* 0xfffffff707077812 */ /* 0x000fe400078ec0ff */
[----:B------:R-:W-:-:S13]  /*6db0*/  PLOP3.LUT P0, PT, P0, PT, PT, 0x8, 0x80 ;  /* 0x000000000080781c */ /* 0x000fda000070e170 */
[----:B------:R-:W-:Y:S02]  /*6dc0*/  @P0 LOP3.LUT R7, R7, 0x8, RZ, 0xfc, !PT ;  /* 0x0000000807070812 */ /* 0x000fe400078efcff */
[----:B0-----:R-:W-:-:S04]  /*6dd0*/  IADD3 R9, PT, PT, R9, R160, RZ ;  /* 0x000000a009097210 */ /* 0x001fc80007ffe0ff */
[----:B------:R-:W-:-:S13]  /*6de0*/  ISETP.GE.AND P0, PT, R9, R161, PT ;  /* 0x000000a10900720c */ /* 0x000fda0003f06270 */
[----:B------:R-:W-:Y:S05]  /*6df0*/  @!P0 BRA `(.L_x_14861) ;  /* 0xffffff9800b48947 */ /* 0x000fea000383ffff */
.L_x_14782:
[----:B------:R-:W0:Y:S01]  /*6e00*/  LDC.64 R8, c[0x0][0x440] ;  /* 0x00011000ff087b82 */ /* 0x000e220000000a00 */
[C---:B------:R-:W-:Y:S01]  /*6e10*/  LOP3.LUT P0, RZ, R7.reuse, 0x10, RZ, 0xc0, !PT ;  /* 0x0000001007ff7812 */ /* 0x040fe2000780c0ff */
[----:B------:R-:W-:Y:S01]  /*6e20*/  IMAD R3, R4, UR6, RZ ;  /* 0x0000000604037c24 */ /* 0x000fe2000f8e02ff */
[----:B------:R-:W-:-:S04]  /*6e30*/  LOP3.LUT P6, RZ, R7, 0x2, RZ, 0xc0, !PT ;  /* 0x0000000207ff7812 */ /* 0x000fc800078cc0ff */
[----:B------:R-:W-:Y:S01]  /*6e40*/  LEA.HI R27, R3, R2, RZ, 0x1e ;  /* 0x00000002031b7211 */ /* 0x000fe200078ff0ff */
[----:B------:R-:W1:Y:S08]  /*6e50*/  LDC.64 R10, c[0x0][0x448] ;  /* 0x00011200ff0a7b82 */ /* 0x000e700000000a00 */
[----:B------:R-:W2:Y:S01]  /*6e60*/  LDC.64 R12, c[0x0][0x448] ;  /* 0x00011200ff0c7b82 */ /* 0x000ea20000000a00 */
[----:B0-----:R-:W-:-:S07]  /*6e70*/  @P0 IMAD.WIDE.U32 R2, R27, 0x10, R8 ;  /* 0x000000101b020825 */ /* 0x001fce00078e0008 */
[----:B------:R-:W0:Y:S01]  /*6e80*/  LDC.64 R14, c[0x0][0x440] ;  /* 0x00011000ff0e7b82 */ /* 0x000e220000000a00 */
[----:B------:R3:W-:Y:S01]  /*6e90*/  @P0 STG.E.128 desc[UR4][R2.64], R92 ;  /* 0x0000005c02000986 */ /* 0x0007e2000c101d04 */
[C---:B-1----:R-:W-:Y:S01]  /*6ea0*/  @P0 IMAD.WIDE.U32 R4, R27.reuse, 0x10, R10 ;  /* 0x000000101b040825 */ /* 0x042fe200078e000a */
[----:B------:R-:W-:-:S05]  /*6eb0*/  @P0 IADD3 R27, PT, PT, R27, 0x80, RZ ;  /* 0x000000801b1b0810 */ /* 0x000fca0007ffe0ff */
[----:B------:R-:W1:Y:S01]  /*6ec0*/  LDC.64 R8, c[0x0][0x448] ;  /* 0x00011200ff087b82 */ /* 0x000e620000000a00 */
[----:B------:R4:W-:Y:S01]  /*6ed0*/  @P0 STG.E.128 desc[UR4][R4.64], R64 ;  /* 0x0000004004000986 */ /* 0x0009e2000c101d04 */
[----:B------:R-:W-:-:S06]  /*6ee0*/  LOP3.LUT P0, RZ, R7, 0x4, RZ, 0xc0, !PT ;  /* 0x0000000407ff7812 */ /* 0x000fcc000780c0ff */
[----:B------:R-:W2:Y:S08]  /*6ef0*/  LDC.64 R6, c[0x0][0x440] ;  /* 0x00011000ff067b82 */ /* 0x000eb00000000a00 */
[----:B------:R-:W3:Y:S08]  /*6f00*/  LDC.64 R10, c[0x0][0x440] ;  /* 0x00011000ff0a7b82 */ /* 0x000ef00000000a00 */
[----:B------:R-:W4:Y:S01]  /*6f10*/  LDC.64 R16, c[0x0][0x448] ;  /* 0x00011200ff107b82 */ /* 0x000f220000000a00 */
[----:B-1----:R-:W-:-:S07]  /*6f20*/  @P6 IMAD.WIDE.U32 R8, R27, 0x10, R8 ;  /* 0x000000101b086825 */ /* 0x002fce00078e0008 */
[----:B------:R-:W1:Y:S01]  /*6f30*/  LDC.64 R18, c[0x0][0x440] ;  /* 0x00011000ff127b82 */ /* 0x000e620000000a00 */
[C---:B--2---:R-:W-:Y:S01]  /*6f40*/  @P6 IMAD.WIDE.U32 R6, R27.reuse, 0x10, R6 ;  /* 0x000000101b066825 */ /* 0x044fe200078e0006 */
[----:B------:R-:W-:-:S04]  /*6f50*/  @P6 IADD3 R27, PT, PT, R27, 0x80, RZ ;  /* 0x000000801b1b6810 */ /* 0x000fc80007ffe0ff */
[----:B------:R2:W-:Y:S01]  /*6f60*/  @P6 STG.E.128 desc[UR4][R6.64], R120 ;  /* 0x0000007806006986 */ /* 0x0005e2000c101d04 */
[C---:B------:R-:W-:Y:S01]  /*6f70*/  @P5 IMAD.WIDE.U32 R12, R27.reuse, 0x10, R12 ;  /* 0x000000101b0c5825 */ /* 0x040fe200078e000c */
[----:B------:R-:W2:Y:S02]  /*6f80*/  LDC.64 R20, c[0x0][0x448] ;  /* 0x00011200ff147b82 */ /* 0x000ea40000000a00 */
[----:B------:R1:W-:Y:S01]  /*6f90*/  @P6 STG.E.128 desc[UR4][R8.64], R128 ;  /* 0x0000008008006986 */ /* 0x0003e2000c101d04 */
[C---:B---3--:R-:W-:Y:S01]  /*6fa0*/  @P5 IMAD.WIDE.U32 R10, R27.reuse, 0x10, R10 ;  /* 0x000000101b0a5825 */ /* 0x048fe200078e000a */
[----:B------:R-:W-:-:S04]  /*6fb0*/  @P5 IADD3 R27, PT, PT, R27, 0x80, RZ ;  /* 0x000000801b1b5810 */ /* 0x000fc80007ffe0ff */
[----:B------:R-:W3:Y:S01]  /*6fc0*/  LDC.64 R2, c[0x0][0x440] ;  /* 0x00011000ff027b82 */ /* 0x000ee20000000a00 */
[C---:B0-----:R-:W-:Y:S01]  /*6fd0*/  @P4 IMAD.WIDE.U32 R14, R27.reuse, 0x10, R14 ;  /* 0x000000101b0e4825 */ /* 0x041fe200078e000e */
[----:B------:R0:W-:Y:S03]  /*6fe0*/  @P5 STG.E.128 desc[UR4][R10.64], R96 ;  /* 0x000000600a005986 */ /* 0x0001e6000c101d04 */
[C---:B----4-:R-:W-:Y:S01]  /*6ff0*/  @P4 IMAD.WIDE.U32 R16, R27.reuse, 0x10, R16 ;  /* 0x000000101b104825 */ /* 0x050fe200078e0010 */
[----:B------:R-:W-:Y:S01]  /*7000*/  @P4 IADD3 R27, PT, PT, R27, 0x80, RZ ;  /* 0x000000801b1b4810 */ /* 0x000fe20007ffe0ff */
[----:B------:R0:W-:Y:S01]  /*7010*/  @P5 STG.E.128 desc[UR4][R12.64], R68 ;  /* 0x000000440c005986 */ /* 0x0001e2000c101d04 */
[----:B------:R-:W4:Y:S03]  /*7020*/  LDC.64 R4, c[0x0][0x448] ;  /* 0x00011200ff047b82 */ /* 0x000f260000000a00 */
[C---:B-1----:R-:W-:Y:S01]  /*7030*/  @P3 IMAD.WIDE.U32 R18, R27.reuse, 0x10, R18 ;  /* 0x000000101b123825 */ /* 0x042fe200078e0012 */
[----:B------:R0:W-:Y:S04]  /*7040*/  @P4 STG.E.128 desc[UR4][R14.64], R100 ;  /* 0x000000640e004986 */ /* 0x0001e8000c101d04 */
[----:B-----5:R-:W1:Y:S01]  /*7050*/  LDC.64 R22, c[0x0][0x440] ;  /* 0x00011000ff167b82 */ /* 0x020e620000000a00 */
[C---:B--2---:R-:W-:Y:S01]  /*7060*/  @P3 IMAD.WIDE.U32 R20, R27.reuse, 0x10, R20 ;  /* 0x000000101b143825 */ /* 0x044fe200078e0014 */
[----:B------:R-:W-:Y:S01]  /*7070*/  @P3 IADD3 R27, PT, PT, R27, 0x80, RZ ;  /* 0x000000801b1b3810 */ /* 0x000fe20007ffe0ff */
[----:B------:R0:W-:Y:S04]  /*7080*/  @P4 STG.E.128 desc[UR4][R16.64], R72 ;  /* 0x0000004810004986 */ /* 0x0001e8000c101d04 */
[----:B------:R0:W-:Y:S01]  /*7090*/  @P3 STG.E.128 desc[UR4][R18.64], R104 ;  /* 0x0000006812003986 */ /* 0x0001e2000c101d04 */
[----:B------:R-:W2:Y:S01]  /*70a0*/  LDC.64 R24, c[0x0][0x448] ;  /* 0x00011200ff187b82 */ /* 0x000ea20000000a00 */
[----:B---3--:R-:W-:-:S02]  /*70b0*/  @P2 IMAD.WIDE.U32 R2, R27, 0x10, R2 ;  /* 0x000000101b022825 */ /* 0x008fc400078e0002 */
[----:B------:R0:W-:Y:S04]  /*70c0*/  @P3 STG.E.128 desc[UR4][R20.64], R76 ;  /* 0x0000004c14003986 */ /* 0x0001e8000c101d04 */
[----:B------:R0:W-:Y:S01]  /*70d0*/  @P2 STG.E.128 desc[UR4][R2.64], R108 ;  /* 0x0000006c02002986 */ /* 0x0001e2000c101d04 */
[C---:B----4-:R-:W-:Y:S01]  /*70e0*/  @P2 IMAD.WIDE.U32 R4, R27.reuse, 0x10, R4 ;  /* 0x000000101b042825 */ /* 0x050fe200078e0004 */
[----:B------:R-:W-:-:S04]  /*70f0*/  @P2 IADD3 R27, PT, PT, R27, 0x80, RZ ;  /* 0x000000801b1b2810 */ /* 0x000fc80007ffe0ff */
[----:B------:R0:W-:Y:S01]  /*7100*/  @P2 STG.E.128 desc[UR4][R4.64], R80 ;  /* 0x0000005004002986 */ /* 0x0001e2000c101d04 */
[----:B-1----:R-:W-:-:S05]  /*7110*/  @P1 IMAD.WIDE.U32 R22, R27, 0x10, R22 ;  /* 0x000000101b161825 */ /* 0x002fca00078e0016 */
[----:B------:R0:W-:Y:S01]  /*7120*/  @P1 STG.E.128 desc[UR4][R22.64], R112 ;  /* 0x0000007016001986 */ /* 0x0001e2000c101d04 */
[----:B--2---:R-:W-:-:S05]  /*7130*/  @P1 IMAD.WIDE.U32 R24, R27, 0x10, R24 ;  /* 0x000000101b181825 */ /* 0x004fca00078e0018 */
        /* <DEDUP_REMOVED lines=10> */
.L_x_14862:
        /* <DEDUP_REMOVED lines=10> */
.L_x_15766:


//--------------------- .text._ZN10layer_norm13ln_bwd_kernelINS_13Kernel_traitsIfffffjLj4096ELj1ELj1ELj4ELj16ENS_18Kernel_traits_baseILj4096EfffffjLj128EEEEELb1ELb0ELb0ELb1EEEvNS_9BwdParamsE --------------------------
	.section	.text._ZN10layer_norm13ln_bwd_kernelINS_13Kernel_traitsIfffffjLj4096ELj1ELj1ELj4ELj16ENS_18Kernel_traits_baseILj4096EfffffjLj128EEEEELb1ELb0ELb0ELb1EEEvNS_9BwdParamsE,"ax",@progbits
	.align	128
        .global         _ZN10layer_norm13ln_bwd_kernelINS_13Kernel_traitsIfffffjLj4096ELj1ELj1ELj4ELj16ENS_18Kernel_traits_baseILj4096EfffffjLj128EEEEELb1ELb0ELb0ELb1EEEvNS_9BwdParamsE
        .type           _ZN10layer_norm13ln_bwd_kernelINS_13Kernel_traitsIfffffjLj4096ELj1ELj1ELj4ELj16ENS_18Kernel_traits_baseILj4096EfffffjLj128EEEEELb1ELb0ELb0ELb1EEEvNS_9BwdParamsE,@function
        .size           _ZN10layer_norm13ln_bwd_kernelINS_13Kernel_traitsIfffffjLj4096ELj1ELj1ELj4ELj16ENS_18Kernel_traits_baseILj4096EfffffjLj128EEEEELb1ELb0ELb0ELb1EEEvNS_9BwdParamsE,(.L_x_15767 - _ZN10layer_norm13ln_bwd_kernelINS_13Kernel_traitsIfffffjLj4096ELj1ELj1ELj4ELj16ENS_18Kernel_traits_baseILj4096EfffffjLj128EEEEELb1ELb0ELb0ELb1EEEvNS_9BwdParamsE)
        .other          _ZN10layer_norm13ln_bwd_kernelINS_13Kernel_traitsIfffffjLj4096ELj1ELj1ELj4ELj16ENS_18Kernel_traits_baseILj4096EfffffjLj128EEEEELb1ELb0ELb0ELb1EEEvNS_9BwdParamsE,@"STO_CUDA_ENTRY STV_DEFAULT"
_ZN10layer_norm13ln_bwd_kernelINS_13Kernel_traitsIfffffjLj4096ELj1ELj1ELj4ELj16ENS_18Kernel_traits_baseILj4096EfffffjLj128EEEEELb1ELb0ELb0ELb1EEEvNS_9BwdParamsE:
.text._ZN10layer_norm13ln_bwd_kernelINS_13Kernel_traitsIfffffjLj4096ELj1ELj1ELj4ELj16ENS_18Kernel_traits_baseILj4096EfffffjLj128EEEEELb1ELb0ELb0ELb1EEEvNS_9BwdParamsE:
        /* <DEDUP_REMOVED lines=44> */
[----:B------:R-:W-:Y:S01]  /*02c0*/  CS2R R250, SRZ ;  /* 0x0000000000fa7805 */ /* 0x000fe2000001ff00 */
        /* <DEDUP_REMOVED lines=10> */
[----:B------:R-:W-:Y:S01]  /*0370*/  MOV R231, RZ ;  /* 0x000000ff00e77202 */ /* 0x000fe20000000f00 */
[----:B-1----:R-:W-:Y:S01]  /*0380*/  IMAD.WIDE.U32 R4, R2, 0x10, R4 ;  /* 0x0000001002047825 */ /* 0x002fe200078e0004 */
[----:B------:R-:W-:Y:S02]  /*0390*/  CS2R R228, SRZ ;  /* 0x0000000000e47805 */ /* 0x000fe4000001ff00 */
[----:B------:R-:W-:Y:S02]  /*03a0*/  CS2R R226, SRZ ;  /* 0x0000000000e27805 */ /* 0x000fe4000001ff00 */
[----:B------:R-:W-:-:S02]  /*03b0*/  CS2R R224, SRZ ;  /* 0x0000000000e07805 */ /* 0x000fc4000001ff00 */
[----:B------:R-:W-:Y:S01]  /*03c0*/  CS2R R222, SRZ ;  /* 0x0000000000de7805 */ /* 0x000fe2000001ff00 */
[----:B0-----:R-:W5:Y:S01]  /*03d0*/  LDG.E.128 R68, desc[UR6][R4.64] ;  /* 0x0000000604447981 */ /* 0x001f62000c1e1d00 */
[----:B------:R-:W-:Y:S02]  /*03e0*/  CS2R R220, SRZ ;  /* 0x0000000000dc7805 */ /* 0x000fe4000001ff00 */
[----:B------:R-:W-:Y:S02]  /*03f0*/  CS2R R218, SRZ ;  /* 0x0000000000da7805 */ /* 0x000fe4000001ff00 */
[----:B--2---:R-:W-:Y:S01]  /*0400*/  ISETP.NE.U32.AND P1, PT, R6, RZ, PT ;  /* 0x000000ff0600720c */ /* 0x004fe20003f25070 */
[----:B------:R-:W5:Y:S01]  /*0410*/  LDG.E.128 R64, desc[UR6][R4.64+0x800] ;  /* 0x0008000604407981 */ /* 0x000f62000c1e1d00 */
[----:B------:R-:W-:Y:S02]  /*0420*/  CS2R R216, SRZ ;  /* 0x0000000000d87805 */ /* 0x000fe4000001ff00 */
[----:B------:R-:W-:-:S02]  /*0430*/  CS2R R214, SRZ ;  /* 0x0000000000d67805 */ /* 0x000fc4000001ff00 */
[----:B------:R-:W-:Y:S01]  /*0440*/  ISETP.NE.AND.EX P1, PT, R7, RZ, PT, P1 ;  /* 0x000000ff0700720c */ /* 0x000fe20003f25310 */
[----:B------:R-:W5:Y:S01]  /*0450*/  LDG.E.128 R60, desc[UR6][R4.64+0x1000] ;  /* 0x00100006043c7981 */ /* 0x000f62000c1e1d00 */
[----:B------:R-:W-:Y:S02]  /*0460*/  CS2R R212, SRZ ;  /* 0x0000000000d47805 */ /* 0x000fe4000001ff00 */
[----:B------:R-:W-:Y:S02]  /*0470*/  CS2R R208, SRZ ;  /* 0x0000000000d07805 */ /* 0x000fe4000001ff00 */
[----:B------:R-:W-:Y:S01]  /*0480*/  CS2R R206, SRZ ;  /* 0x0000000000ce7805 */ /* 0x000fe2000001ff00 */
[----:B------:R-:W5:Y:S01]  /*0490*/  LDG.E.128 R56, desc[UR6][R4.64+0x1800] ;  /* 0x0018000604387981 */ /* 0x000f62000c1e1d00 */
[----:B------:R-:W-:Y:S02]  /*04a0*/  CS2R R204, SRZ ;  /* 0x0000000000cc7805 */ /* 0x000fe4000001ff00 */
[----:B------:R-:W-:-:S02]  /*04b0*/  CS2R R202, SRZ ;  /* 0x0000000000ca7805 */ /* 0x000fc4000001ff00 */
[----:B------:R-:W-:Y:S01]  /*04c0*/  MOV R201, RZ ;  /* 0x000000ff00c97202 */ /* 0x000fe20000000f00 */
[----:B------:R-:W5:Y:S01]  /*04d0*/  LDG.E.128 R52, desc[UR6][R4.64+0x2000] ;  /* 0x0020000604347981 */ /* 0x000f62000c1e1d00 */
[----:B------:R-:W-:Y:S02]  /*04e0*/  CS2R R196, SRZ ;  /* 0x0000000000c47805 */ /* 0x000fe4000001ff00 */
[----:B------:R-:W-:Y:S02]  /*04f0*/  CS2R R194, SRZ ;  /* 0x0000000000c27805 */ /* 0x000fe4000001ff00 */
[----:B------:R-:W-:Y:S01]  /*0500*/  MOV R3, RZ ;  /* 0x000000ff00037202 */ /* 0x000fe20000000f00 */
[----:B------:R-:W5:Y:S01]  /*0510*/  LDG.E.128 R48, desc[UR6][R4.64+0x2800] ;  /* 0x0028000604307981 */ /* 0x000f62000c1e1d00 */
[----:B------:R-:W-:Y:S02]  /*0520*/  CS2R R6, SRZ ;  /* 0x0000000000067805 */ /* 0x000fe4000001ff00 */
[----:B------:R-:W-:-:S02]  /*0530*/  CS2R R8, SRZ ;  /* 0x0000000000087805 */ /* 0x000fc4000001ff00 */
[----:B------:R-:W-:Y:S01]  /*0540*/  CS2R R10, SRZ ;  /* 0x00000000000a7805 */ /* 0x000fe2000001ff00 */
[----:B------:R-:W5:Y:S01]  /*0550*/  LDG.E.128 R44, desc[UR6][R4.64+0x3000] ;  /* 0x00300006042c7981 */ /* 0x000f62000c1e1d00 */
[----:B------:R-:W-:Y:S01]  /*0560*/  MOV R12, UR5 ;  /* 0x00000005000c7c02 */ /* 0x000fe20008000f00 */
[----:B------:R-:W0:Y:S02]  /*0570*/  LDCU.U8 UR8, c[0x0][0x410] ;  /* 0x00008200ff0877ac */ /* 0x000e240008000000 */
[----:B------:R1:W5:Y:S01]  /*0580*/  LDG.E.128 R40, desc[UR6][R4.64+0x3800] ;  /* 0x0038000604287981 */ /* 0x000362000c1e1d00 */
[----:B------:R-:W2:Y:S01]  /*0590*/  LDCU UR4, c[0x0][0x408] ;  /* 0x00008100ff0477ac */ /* 0x000ea20008000800 */
[----:B------:R-:W3:Y:S01]  /*05a0*/  LDCU UR9, c[0x0][0x388] ;  /* 0x00007100ff0977ac */ /* 0x000ee20008000800 */
[----:B-1----:R-:W-:Y:S01]  /*05b0*/  CS2R R4, SRZ ;  /* 0x0000000000047805 */ /* 0x002fe2000001ff00 */
[----:B------:R-:W1:Y:S01]  /*05c0*/  LDCU UR12, c[0x0][0x400] ;  /* 0x00008000ff0c77ac */ /* 0x000e620008000800 */
[----:B------:R-:W4:Y:S01]  /*05d0*/  LDCU.64 UR14, c[0x0][0x478] ;  /* 0x00008f00ff0e77ac */ /* 0x000f220008000a00 */
[----:B------:R-:W0:Y:S04]  /*05e0*/  LDCU.64 UR10, c[0x0][0x438] ;  /* 0x00008700ff0a77ac */ /* 0x000e280008000a00 */
.L_x_14883:
[----:B------:R-:W2:Y:S01]  /*05f0*/  LDC.64 R14, c[0x0][0x3c0] ;  /* 0x0000f000ff0e7b82 */ /* 0x000ea20000000a00 */
[----:B---3--:R-:W-:-:S05]  /*0600*/  IMAD R0, R12, UR9, RZ ;  /* 0x000000090c007c24 */ /* 0x008fca000f8e02ff */
[----:B------:R-:W-:Y:S02]  /*0610*/  SHF.R.S32.HI R13, RZ, 0x1f, R0 ;  /* 0x0000001fff0d7819 */ /* 0x000fe40000011400 */
[----:B------:R-:W3:Y:S02]  /*0620*/  LDC.64 R20, c[0x0][0x3a8] ;  /* 0x0000ea00ff147b82 */ /* 0x000ee40000000a00 */
[----:B------:R-:W-:-:S04]  /*0630*/  LEA.HI R13, R13, R0, RZ, 0x2 ;  /* 0x000000000d0d7211 */ /* 0x000fc800078f10ff */
[----:B------:R-:W-:Y:S02]  /*0640*/  LEA.HI.SX32 R39, R13, R2, 0x1e ;  /* 0x000000020d277211 */ /* 0x000fe400078ff2ff */
[----:B------:R-:W1:Y:S08]  /*0650*/  LDC.64 R136, c[0x0][0x428] ;  /* 0x00010a00ff887b82 */ /* 0x000e700000000a00 */
[----:B------:R-:W4:Y:S01]  /*0660*/  LDC.64 R18, c[0x0][0x3c8] ;  /* 0x0000f200ff127b82 */ /* 0x000f220000000a00 */
[----:B--2---:R-:W-:Y:S01]  /*0670*/  IMAD.WIDE R14, R12, 0x4, R14 ;  /* 0x000000040c0e7825 */ /* 0x004fe200078e020e */
[----:B------:R-:W-:-:S02]  /*0680*/  IADD3 R38, PT, PT, R39, 0x80, RZ ;  /* 0x0000008027267810 */ /* 0x000fc40007ffe0ff */
[C---:B------:R-:W-:Y:S02]  /*0690*/  IADD3 R36, PT, PT, R39.reuse, 0x100, RZ ;  /* 0x0000010027247810 */ /* 0x040fe40007ffe0ff */
[----:B------:R2:W4:Y:S01]  /*06a0*/  LDG.E R0, desc[UR6][R14.64] ;  /* 0x000000060e007981 */ /* 0x000522000c1e1900 */
[C---:B------:R-:W-:Y:S01]  /*06b0*/  IADD3 R13, PT, PT, R39.reuse, 0x180, RZ ;  /* 0x00000180270d7810 */ /* 0x040fe20007ffe0ff */
[C-C-:B---3--:R-:W-:Y:S01]  /*06c0*/  IMAD.WIDE.U32 R24, R39.reuse, 0x10, R20.reuse ;  /* 0x0000001027187825 */ /* 0x148fe200078e0014 */
[C---:B------:R-:W-:Y:S02]  /*06d0*/  IADD3 R16, PT, PT, R39.reuse, 0x300, RZ ;  /* 0x0000030027107810 */ /* 0x040fe40007ffe0ff */
[C---:B------:R-:W-:Y:S01]  /*06e0*/  IADD3 R17, PT, PT, R39.reuse, 0x380, RZ ;  /* 0x0000038027117810 */ /* 0x040fe20007ffe0ff */
[----:B------:R-:W-:Y:S02]  /*06f0*/  IMAD.WIDE.U32 R28, R38, 0x10, R20 ;  /* 0x00000010261c7825 */ /* 0x000fe400078e0014 */
[----:B------:R-:W3:Y:S01]  /*0700*/  LDG.E.128 R24, desc[UR6][R24.64] ;  /* 0x0000000618187981 */ /* 0x000ee2000c1e1d00 */
[C---:B--2---:R-:W-:Y:S01]  /*0710*/  IADD3 R14, PT, PT, R39.reuse, 0x200, RZ ;  /* 0x00000200270e7810 */ /* 0x044fe20007ffe0ff */
[C---:B-1----:R-:W-:Y:S01]  /*0720*/  IMAD.WIDE.U32 R108, R39.reuse, 0x10, R136 ;  /* 0x00000010276c7825 */ /* 0x042fe200078e0088 */
[----:B------:R-:W-:Y:S01]  /*0730*/  IADD3 R15, PT, PT, R39, 0x280, RZ ;  /* 0x00000280270f7810 */ /* 0x000fe20007ffe0ff */
[----:B------:R-:W2:Y:S02]  /*0740*/  LDG.E.128 R28, desc[UR6][R28.64] ;  /* 0x000000061c1c7981 */ /* 0x000ea4000c1e1d00 */
[----:B------:R-:W-:-:S02]  /*0750*/  IMAD.WIDE.U32 R32, R36, 0x10, R20 ;  /* 0x0000001024207825 */ /* 0x000fc400078e0014 */
[----:B------:R-:W2:Y:S02]  /*0760*/  LDG.E.128 R108, desc[UR6][R108.64] ;  /* 0x000000066c6c7981 */ /* 0x000ea4000c1e1d00 */
[--C-:B------:R-:W-:Y:S02]  /*0770*/  IMAD.WIDE.U32 R140, R13, 0x10, R20.reuse ;  /* 0x000000100d8c7825 */ /* 0x100fe400078e0014 */
[----:B------:R-:W2:Y:S02]  /*0780*/  LDG.E.128 R32, desc[UR6][R32.64] ;  /* 0x0000000620207981 */ /* 0x000ea4000c1e1d00 */
[--C-:B------:R-:W-:Y:S02]  /*0790*/  IMAD.WIDE.U32 R144, R14, 0x10, R20.reuse ;  /* 0x000000100e907825 */ /* 0x100fe400078e0014 */
[----:B------:R-:W2:Y:S02]  /*07a0*/  LDG.E.128 R140, desc[UR6][R140.64] ;  /* 0x000000068c8c7981 */ /* 0x000ea4000c1e1d00 */
[----:B------:R-:W-:-:S02]  /*07b0*/  IMAD.WIDE.U32 R148, R15, 0x10, R20 ;  /* 0x000000100f947825 */ /* 0x000fc400078e0014 */
[----:B------:R-:W2:Y:S02]  /*07c0*/  LDG.E.128 R144, desc[UR6][R144.64] ;  /* 0x0000000690907981 */ /* 0x000ea4000c1e1d00 */
[--C-:B------:R-:W-:Y:S02]  /*07d0*/  IMAD.WIDE.U32 R152, R16, 0x10, R20.reuse ;  /* 0x0000001010987825 */ /* 0x100fe400078e0014 */
[----:B------:R-:W2:Y:S02]  /*07e0*/  LDG.E.128 R148, desc[UR6][R148.64] ;  /* 0x0000000694947981 */ /* 0x000ea4000c1e1d00 */
[----:B------:R-:W-:Y:S02]  /*07f0*/  IMAD.WIDE.U32 R20, R17, 0x10, R20 ;  /* 0x0000001011147825 */ /* 0x000fe400078e0014 */
[----:B------:R-:W2:Y:S02]  /*0800*/  LDG.E.128 R152, desc[UR6][R152.64] ;  /* 0x0000000698987981 */ /* 0x000ea4000c1e1d00 */
[----:B----4-:R-:W-:-:S02]  /*0810*/  IMAD.WIDE R18, R12, 0x4, R18 ;  /* 0x000000040c127825 */ /* 0x010fc400078e0212 */
[----:B------:R-:W4:Y:S04]  /*0820*/  LDG.E.128 R20, desc[UR6][R20.64] ;  /* 0x0000000614147981 */ /* 0x000f28000c1e1d00 */
[----:B------:R1:W4:Y:S01]  /*0830*/  LDG.E R18, desc[UR6][R18.64] ;  /* 0x0000000612127981 */ /* 0x000322000c1e1900 */
[----:B------:R-:W-:-:S06]  /*0840*/  IMAD.WIDE.U32 R112, R38, 0x10, R136 ;  /* 0x0000001026707825 */ /* 0x000fcc00078e0088 */
[----:B------:R-:W4:Y:S01]  /*0850*/  LDG.E.128 R112, desc[UR6][R112.64] ;  /* 0x0000000670707981 */ /* 0x000f22000c1e1d00 */
        /* <DEDUP_REMOVED lines=12> */
[----:B0-----:R-:W-:-:S04]  /*0920*/  ISETP.NE.AND P5, PT, RZ, UR8, PT ;  /* 0x00000008ff007c0c */ /* 0x001fc8000bfa5270 */
[----:B------:R-:W-:-:S05]  /*0930*/  FSEL R0, R0, RZ, !P5 ;  /* 0x000000ff00007208 */ /* 0x000fca0006800000 */
[C---:B---3--:R-:W-:Y:S01]  /*0940*/  FADD.FTZ R173, -R0.reuse, R24 ;  /* 0x0000001800ad7221 */ /* 0x048fe20000010100 */
[C---:B------:R-:W-:Y:S01]  /*0950*/  FADD.FTZ R181, -R0.reuse, R25 ;  /* 0x0000001900b57221 */ /* 0x040fe20000010100 */
[C---:B------:R-:W-:Y:S01]  /*0960*/  FADD.FTZ R192, -R0.reuse, R27 ;  /* 0x0000001b00c07221 */ /* 0x040fe20000010100 */
[C---:B------:R-:W-:Y:S01]  /*0970*/  FADD.FTZ R191, -R0.reuse, R26 ;  /* 0x0000001a00bf7221 */ /* 0x040fe20000010100 */
[C---:B--2---:R-:W-:Y:S01]  /*0980*/  FADD.FTZ R182, -R0.reuse, R29 ;  /* 0x0000001d00b67221 */ /* 0x044fe20000010100 */
[C---:B------:R-:W-:Y:S01]  /*0990*/  FADD.FTZ R184, -R0.reuse, R31 ;  /* 0x0000001f00b87221 */ /* 0x040fe20000010100 */
[----:B------:R-:W-:Y:S01]  /*09a0*/  FADD.FTZ R28, -R0, R28 ;  /* 0x0000001c001c7221 */ /* 0x000fe20000010100 */
[----:B-----5:R-:W-:Y:S01]  /*09b0*/  FMUL.FTZ R188, R68, R108 ;  /* 0x0000006c44bc7220 */ /* 0x020fe20000410000 */
        /* <DEDUP_REMOVED lines=21> */
[C---:B----4-:R-:W-:Y:S01]  /*0b10*/  FADD.FTZ R29, -R0.reuse, R20 ;  /* 0x00000014001d7221 */ /* 0x050fe20000010100 */
[C---:B------:R-:W-:Y:S01]  /*0b20*/  FADD.FTZ R165, -R0.reuse, R21 ;  /* 0x0000001500a57221 */ /* 0x040fe20000010100 */
[C---:B------:R-:W-:Y:S01]  /*0b30*/  FADD.FTZ R31, -R0.reuse, R22 ;  /* 0x00000016001f7221 */ /* 0x040fe20000010100 */
[----:B------:R-:W-:Y:S01]  /*0b40*/  FADD.FTZ R167, -R0, R23 ;  /* 0x0000001700a77221 */ /* 0x000fe20000010100 */
[C---:B------:R-:W-:Y:S01]  /*0b50*/  FMUL.FTZ R0, R18.reuse, R173 ;  /* 0x000000ad12007220 */ /* 0x040fe20000410000 */
[----:B------:R-:W-:Y:S01]  /*0b60*/  FMUL.FTZ R189, R69, R109 ;  /* 0x0000006d45bd7220 */ /* 0x000fe20000410000 */
[----:B------:R-:W-:Y:S01]  /*0b70*/  FADD.FTZ R20, RZ, R188 ;  /* 0x000000bcff147221 */ /* 0x000fe20000010000 */
[----:B------:R-:W-:Y:S01]  /*0b80*/  FMUL.FTZ R190, R18, R181 ;  /* 0x000000b512be7220 */ /* 0x000fe20000410000 */
[----:B------:R-:W-:Y:S01]  /*0b90*/  FFMA.FTZ R21, R0, R188, RZ ;  /* 0x000000bc00157223 */ /* 0x000fe200000100ff */
        /* <DEDUP_REMOVED lines=86> */
[C---:B------:R-:W-:Y:S01]  /*1100*/  FMUL.FTZ R160, R18.reuse, R25 ;  /* 0x0000001912a07220 */ /* 0x040fe20000410000 */
[----:B------:R-:W-:Y:S01]  /*1110*/  FMUL.FTZ R159, R18, R159 ;  /* 0x0000009f129f7220 */ /* 0x000fe20000410000 */
[----:B------:R-:W-:Y:S01]  /*1120*/  FFMA.FTZ R26, R158, R22, R141 ;  /* 0x000000169e1a7223 */ /* 0x000fe2000001008d */
[----:B------:R-:W-:Y:S01]  /*1130*/  FADD.FTZ R25, R24, R23 ;  /* 0x0000001718197221 */ /* 0x000fe20000010000 */
[----:B------:R-:W-:-:S02]  /*1140*/  FMUL.FTZ R24, R44, R132 ;  /* 0x000000842c187220 */ /* 0x000fc40000410000 */
[----:B------:R-:W-:Y:S02]  /*1150*/  FFMA.FTZ R141, R159, R23, R26 ;  /* 0x000000179f8d7223 */ /* 0x000fe4000001001a */
[----:B------:R-:W-:Y:S01]  /*1160*/  FADD.FTZ R26, R25, R24 ;  /* 0x00000018191a7221 */ /* 0x000fe20000010000 */
[----:B------:R-:W-:Y:S01]  /*1170*/  FMUL.FTZ R25, R45, R133 ;  /* 0x000000852d197220 */ /* 0x000fe20000410000 */
[C---:B------:R-:W-:Y:S01]  /*1180*/  FMUL.FTZ R162, R18.reuse, R27 ;  /* 0x0000001b12a27220 */ /* 0x040fe20000410000 */
[----:B------:R-:W-:Y:S01]  /*1190*/  FMUL.FTZ R161, R18, R161 ;  /* 0x000000a112a17220 */ /* 0x000fe20000410000 */
[----:B------:R-:W-:Y:S01]  /*11a0*/  FFMA.FTZ R28, R160, R24, R141 ;  /* 0x00000018a01c7223 */ /* 0x000fe2000001008d */
[----:B------:R-:W-:Y:S01]  /*11b0*/  FADD.FTZ R27, R26, R25 ;  /* 0x000000191a1b7221 */ /* 0x000fe20000010000 */
[----:B------:R-:W-:Y:S02]  /*11c0*/  FMUL.FTZ R26, R46, R134 ;  /* 0x000000862e1a7220 */ /* 0x000fe40000410000 */
[----:B------:R-:W-:-:S02]  /*11d0*/  FFMA.FTZ R141, R161, R25, R28 ;  /* 0x00000019a18d7223 */ /* 0x000fc4000001001c */
[----:B------:R-:W-:Y:S01]  /*11e0*/  FADD.FTZ R28, R27, R26 ;  /* 0x0000001a1b1c7221 */ /* 0x000fe20000010000 */
[----:B------:R-:W-:Y:S01]  /*11f0*/  FMUL.FTZ R27, R47, R135 ;  /* 0x000000872f1b7220 */ /* 0x000fe20000410000 */
[C---:B------:R-:W-:Y:S01]  /*1200*/  FMUL.FTZ R164, R18.reuse, R29 ;  /* 0x0000001d12a47220 */ /* 0x040fe20000410000 */
[----:B------:R-:W-:Y:S01]  /*1210*/  FMUL.FTZ R163, R18, R163 ;  /* 0x000000a312a37220 */ /* 0x000fe20000410000 */
[----:B------:R-:W-:Y:S01]  /*1220*/  FFMA.FTZ R30, R162, R26, R141 ;  /* 0x0000001aa21e7223 */ /* 0x000fe2000001008d */
[----:B------:R-:W-:Y:S01]  /*1230*/  FADD.FTZ R29, R28, R27 ;  /* 0x0000001b1c1d7221 */ /* 0x000fe20000010000 */
[----:B------:R-:W-:Y:S02]  /*1240*/  FMUL.FTZ R28, R40, R136 ;  /* 0x00000088281c7220 */ /* 0x000fe40000410000 */
[----:B------:R-:W-:Y:S02]  /*1250*/  FFMA.FTZ R141, R163, R27, R30 ;  /* 0x0000001ba38d7223 */ /* 0x000fe4000001001e */
        /* <DEDUP_REMOVED lines=8> */
[----:B------:R-:W-:-:S02]  /*12e0*/  FMUL.FTZ R167, R18, R167 ;  /* 0x000000a712a77220 */ /* 0x000fc40000410000 */
[----:B------:R-:W-:Y:S01]  /*12f0*/  FADD.FTZ R32, R31, R30 ;  /* 0x0000001e1f207221 */ /* 0x000fe20000010000 */
[----:B------:R-:W-:Y:S01]  /*1300*/  FFMA.FTZ R140, R166, R30, R141 ;  /* 0x0000001ea68c7223 */ /* 0x000fe2000001008d */
[----:B------:R-:W-:-:S04]  /*1310*/  FMUL.FTZ R31, R43, R139 ;  /* 0x0000008b2b1f7220 */ /* 0x000fc80000410000 */
[----:B------:R-:W-:-:S05]  /*1320*/  FFMA.FTZ R140, R167, R31, R140 ;  /* 0x0000001fa78c7223 */ /* 0x000fca000001008c */
[----:B------:R-:W0:Y:S01]  /*1330*/  SHFL.DOWN PT, R143, R140, 0x10, 0x1f ;  /* 0x0a001f008c8f7f89 */ /* 0x000e2200000e0000 */
[----:B------:R-:W-:-:S05]  /*1340*/  FADD.FTZ R32, R32, R31 ;  /* 0x0000001f20207221 */ /* 0x000fca0000010000 */
        /* <DEDUP_REMOVED lines=9> */
[----:B------:R-:W2:Y:S01]  /*13e0*/  S2R R199, SR_CgaCtaId ;  /* 0x0000000000c77919 */ /* 0x000ea20000008800 */
[----:B0-----:R-:W-:-:S05]  /*13f0*/  FADD.FTZ R185, R178, R185 ;  /* 0x000000b9b2b97221 */ /* 0x001fca0000010000 */
[----:B------:R-:W0:Y:S01]  /*1400*/  SHFL.DOWN PT, R32, R185, 0x2, 0x1f ;  /* 0x08401f00b9207f89 */ /* 0x000e2200000e0000 */
[----:B-1----:R-:W-:Y:S01]  /*1410*/  FADD.FTZ R179, R142, R179 ;  /* 0x000000b38eb37221 */ /* 0x002fe20000010000 */
[----:B------:R-:W-:Y:S01]  /*1420*/  LOP3.LUT P4, RZ, R2, 0x1f, RZ, 0xc0, !PT ;  /* 0x0000001f02ff7812 */ /* 0x000fe2000788c0ff */
[----:B------:R-:W1:Y:S03]  /*1430*/  @P1 LDC.64 R142, c[0x0][0x3e0] ;  /* 0x0000f800ff8e1b82 */ /* 0x000e660000000a00 */
[----:B------:R-:W3:Y:S01]  /*1440*/  SHFL.DOWN PT, R140, R179, 0x2, 0x1f ;  /* 0x08401f00b38c7f89 */ /* 0x000ee200000e0000 */
[----:B------:R-:W-:Y:S02]  /*1450*/  PLOP3.LUT P0, PT, PT, PT, PT, 0x80, 0x8 ;  /* 0x000000000008781c */ /* 0x000fe40003f0f070 */
[----:B------:R-:W-:Y:S01]  /*1460*/  MOV R198, 0x400 ;  /* 0x0000040000c67802 */ /* 0x000fe20000000f00 */
[----:B0-----:R-:W-:-:S05]  /*1470*/  FADD.FTZ R32, R185, R32 ;  /* 0x00000020b9207221 */ /* 0x001fca0000010000 */
[----:B------:R-:W0:Y:S01]  /*1480*/  SHFL.DOWN PT, R141, R32, 0x1, 0x1f ;  /* 0x08201f00208d7f89 */ /* 0x000e2200000e0000 */
[----:B------:R-:W-:Y:S02]  /*1490*/  @!P4 PLOP3.LUT P0, PT, P3, PT, PT, 0x80, 0x8 ;  /* 0x000000000008c81c */ /* 0x000fe40001f0f070 */
[----:B--2---:R-:W-:Y:S01]  /*14a0*/  LEA R198, R199, R198, 0x18 ;  /* 0x000000c6c7c67211 */ /* 0x004fe200078ec0ff */
[----:B---3--:R-:W-:Y:S01]  /*14b0*/  FADD.FTZ R140, R179, R140 ;  /* 0x0000008cb38c7221 */ /* 0x008fe20000010000 */
[----:B------:R-:W-:Y:S02]  /*14c0*/  ISETP.NE.U32.AND P2, PT, RZ, UR10, PT ;  /* 0x0000000aff007c0c */ /* 0x000fe4000bf45070 */
[----:B------:R-:W-:-:S04]  /*14d0*/  IADD3 R199, PT, PT, R198, 0x4020, RZ ;  /* 0x00004020c6c77810 */ /* 0x000fc80007ffe0ff */
[----:B------:R-:W-:-:S03]  /*14e0*/  @!P4 MOV R179, R199 ;  /* 0x000000c700b3c202 */ /* 0x000fc60000000f00 */
[----:B------:R-:W-:Y:S02]  /*14f0*/  @!P0 IADD3 R179, PT, PT, R198, 0x4000, RZ ;  /* 0x00004000c6b38810 */ /* 0x000fe40007ffe0ff */
[----:B------:R-:W-:Y:S01]  /*1500*/  ISETP.NE.AND.EX P0, PT, RZ, UR11, PT, P2 ;  /* 0x0000000bff007c0c */ /* 0x000fe2000bf05320 */
[----:B-1----:R-:W-:-:S04]  /*1510*/  @P1 IMAD.WIDE R142, R12, 0x4, R142 ;  /* 0x000000040c8e1825 */ /* 0x002fc800078e028e */
[----:B0-----:R-:W-:Y:S01]  /*1520*/  FADD.FTZ R141, R32, R141 ;  /* 0x0000008d208d7221 */ /* 0x001fe20000010000 */
[----:B------:R-:W-:Y:S01]  /*1530*/  MOV R32, 0x3f800000 ;  /* 0x3f80000000207802 */ /* 0x000fe20000000f00 */
[----:B------:R-:W0:Y:S05]  /*1540*/  @!P4 S2R R2, SR_TID.X ;  /* 0x000000000002c919 */ /* 0x000e2a0000002100 */
[----:B------:R1:W5:Y:S02]  /*1550*/  @P1 LDG.E R32, desc[UR6][R142.64] ;  /* 0x000000068e201981 */ /* 0x000364000c1e1900 */
[----:B-1----:R-:W1:Y:S02]  /*1560*/  @P0 LDC.64 R142, c[0x0][0x438] ;  /* 0x00010e00ff8e0b82 */ /* 0x002e640000000a00 */
[----:B------:R-:W2:Y:S01]  /*1570*/  SHFL.DOWN PT, R178, R140, 0x1, 0x1f ;  /* 0x08201f008cb27f89 */ /* 0x000ea200000e0000 */
[----:B-1----:R-:W-:-:S05]  /*1580*/  @P0 IMAD.WIDE.U32 R142, R38, 0x10, R142 ;  /* 0x00000010268e0825 */ /* 0x002fca00078e008e */
[----:B------:R1:W5:Y:S01]  /*1590*/  @P0 LDG.E.128 R76, desc[UR6][R142.64] ;  /* 0x000000068e4c0981 */ /* 0x000362000c1e1d00 */
[----:B0-----:R-:W-:Y:S01]  /*15a0*/  @!P4 SHF.R.U32.HI R185, RZ, 0x2, R2 ;  /* 0x00000002ffb9c819 */ /* 0x001fe20000011602 */
[----:B-1----:R-:W0:Y:S03]  /*15b0*/  @P0 LDC.64 R142, c[0x0][0x438] ;  /* 0x00010e00ff8e0b82 */ /* 0x002e260000000a00 */
[----:B------:R-:W-:Y:S01]  /*15c0*/  @!P4 LOP3.LUT R185, R185, 0x18, RZ, 0xc0, !PT ;  /* 0x00000018b9b9c812 */ /* 0x000fe200078ec0ff */
[----:B--2---:R-:W-:-:S03]  /*15d0*/  FADD.FTZ R140, R140, R178 ;  /* 0x000000b28c8c7221 */ /* 0x004fc60000010000 */
[----:B------:R-:W-:Y:S02]  /*15e0*/  @!P4 IADD3 R185, PT, PT, R185, R179, RZ ;  /* 0x000000b3b9b9c210 */ /* 0x000fe40007ffe0ff */
[----:B------:R-:W1:Y:S03]  /*15f0*/  @P0 LDC.64 R178, c[0x0][0x438] ;  /* 0x00010e00ffb20b82 */ /* 0x000e660000000a00 */
[----:B------:R2:W-:Y:S05]  /*1600*/  @!P4 STS.64 [R185], R140 ;  /* 0x0000008cb900c388 */ /* 0x0005ea0000000a00 */
[----:B--2---:R-:W2:Y:S01]  /*1610*/  @P0 LDC.64 R140, c[0x0][0x438] ;  /* 0x00010e00ff8c0b82 */ /* 0x004ea20000000a00 */
[----:B0-----:R-:W-:-:S05]  /*1620*/  @P0 IMAD.WIDE.U32 R142, R14, 0x10, R142 ;  /* 0x000000100e8e0825 */ /* 0x001fca00078e008e */
[----:B------:R0:W5:Y:S02]  /*1630*/  @P0 LDG.E.128 R88, desc[UR6][R142.64] ;  /* 0x000000068e580981 */ /* 0x000164000c1e1d00 */
[----:B0-----:R-:W0:Y:S01]  /*1640*/  LDC.64 R142, c[0x0][0x3b0] ;  /* 0x0000ec00ff8e7b82 */ /* 0x001e220000000a00 */
[----:B--2---:R-:W-:-:S05]  /*1650*/  @P0 IMAD.WIDE.U32 R140, R39, 0x10, R140 ;  /* 0x00000010278c0825 */ /* 0x004fca00078e008c */
[----:B------:R2:W5:Y:S01]  /*1660*/  @P0 LDG.E.128 R72, desc[UR6][R140.64] ;  /* 0x000000068c480981 */ /* 0x000562000c1e1d00 */
[C---:B------:R-:W-:Y:S01]  /*1670*/  FADD.FTZ R220, R108.reuse, R220 ;  /* 0x000000dc6cdc7221 */ /* 0x040fe20000010000 */
[----:B------:R-:W-:Y:S01]  /*1680*/  FFMA.FTZ R11, R108, R0, R11 ;  /* 0x000000006c0b7223 */ /* 0x000fe2000001000b */
[C---:B------:R-:W-:Y:S01]  /*1690*/  FADD.FTZ R221, R109.reuse, R221 ;  /* 0x000000dd6ddd7221 */ /* 0x040fe20000010000 */
[----:B------:R-:W-:Y:S01]  /*16a0*/  FFMA.FTZ R10, R109, R190, R10 ;  /* 0x000000be6d0a7223 */ /* 0x000fe2000001000a */
[----:B--2---:R-:W2:Y:S01]  /*16b0*/  @P0 LDC.64 R140, c[0x0][0x438] ;  /* 0x00010e00ff8c0b82 */ /* 0x004ea20000000a00 */
[----:B0-----:R-:W-:-:S05]  /*16c0*/  IMAD.WIDE.U32 R108, R39, 0x4, R142 ;  /* 0x00000004276c7825 */ /* 0x001fca00078e008e */
[----:B------:R0:W5:Y:S02]  /*16d0*/  LDG.E R230, desc[UR6][R108.64] ;  /* 0x000000066ce67981 */ /* 0x000164000c1e1900 */
[----:B0-----:R-:W-:-:S05]  /*16e0*/  IMAD.WIDE.U32 R108, R38, 0x4, R142 ;  /* 0x00000004266c7825 */ /* 0x001fca00078e008e */
[----:B------:R0:W5:Y:S01]  /*16f0*/  LDG.E R210, desc[UR6][R108.64] ;  /* 0x000000066cd27981 */ /* 0x000162000c1e1900 */
[----:B-1----:R-:W-:-:S04]  /*1700*/  @P0 IMAD.WIDE.U32 R178, R36, 0x10, R178 ;  /* 0x0000001024b20825 */ /* 0x002fc800078e00b2 */
[C---:B--2---:R-:W-:Y:S01]  /*1710*/  @P0 IMAD.WIDE.U32 R140, R13.reuse, 0x10, R140 ;  /* 0x000000100d8c0825 */ /* 0x044fe200078e008c */
[----:B------:R1:W5:Y:S03]  /*1720*/  @P0 LDG.E.128 R80, desc[UR6][R178.64] ;  /* 0x00000006b2500981 */ /* 0x000366000c1e1d00 */
[--C-:B0-----:R-:W-:Y:S01]  /*1730*/  IMAD.WIDE.U32 R108, R36, 0x4, R142.reuse ;  /* 0x00000004246c7825 */ /* 0x101fe200078e008e */
[----:B------:R0:W5:Y:S04]  /*1740*/  @P0 LDG.E.128 R84, desc[UR6][R140.64] ;  /* 0x000000068c540981 */ /* 0x000168000c1e1d00 */
[----:B------:R2:W5:Y:S01]  /*1750*/  LDG.E R200, desc[UR6][R108.64] ;  /* 0x000000066cc87981 */ /* 0x000562000c1e1900 */
[----:B-1----:R-:W1:Y:S08]  /*1760*/  @P0 LDC.64 R178, c[0x0][0x438] ;  /* 0x00010e00ffb20b82 */ /* 0x002e700000000a00 */
[----:B0-----:R-:W0:Y:S01]  /*1770*/  @P0 LDC.64 R140, c[0x0][0x438] ;  /* 0x00010e00ff8c0b82 */ /* 0x001e220000000a00 */
[----:B--2---:R-:W-:-:S05]  /*1780*/  IMAD.WIDE.U32 R108, R13, 0x4, R142 ;  /* 0x000000040d6c7825 */ /* 0x004fca00078e008e */
[----:B------:R2:W5:Y:S02]  /*1790*/  LDG.E R185, desc[UR6][R108.64] ;  /* 0x000000066cb97981 */ /* 0x000564000c1e1900 */
[----:B--2---:R-:W-:-:S05]  /*17a0*/  IMAD.WIDE.U32 R108, R14, 0x4, R142 ;  /* 0x000000040e6c7825 */ /* 0x004fca00078e008e */
[----:B------:R2:W5:Y:S02]  /*17b0*/  LDG.E R143, desc[UR6][R108.64] ;  /* 0x000000066c8f7981 */ /* 0x000564000c1e1900 */
[----:B--2---:R-:W2:Y:S01]  /*17c0*/  LDC.64 R108, c[0x0][0x3b0] ;  /* 0x0000ec00ff6c7b82 */ /* 0x004ea20000000a00 */
[----:B0-----:R-:W-:-:S04]  /*17d0*/  @P0 IMAD.WIDE.U32 R140, R15, 0x10, R140 ;  /* 0x000000100f8c0825 */ /* 0x001fc800078e008c */
[----:B-1----:R-:W-:Y:S01]  /*17e0*/  @P0 IMAD.WIDE.U32 R178, R16, 0x10, R178 ;  /* 0x0000001010b20825 */ /* 0x002fe200078e00b2 */
[----:B------:R2:W5:Y:S04]  /*17f0*/  @P0 LDG.E.128 R92, desc[UR6][R140.64] ;  /* 0x000000068c5c0981 */ /* 0x000568000c1e1d00 */
[----:B------:R0:W5:Y:S01]  /*1800*/  @P0 LDG.E.128 R96, desc[UR6][R178.64] ;  /* 0x00000006b2600981 */ /* 0x000162000c1e1d00 */
[----:B--2---:R-:W-:-:S04]  /*1810*/  IMAD.WIDE.U32 R140, R15, 0x4, R108 ;  /* 0x000000040f8c7825 */ /* 0x004fc800078e006c */
[--C-:B0-----:R-:W-:Y:S02]  /*1820*/  IMAD.WIDE.U32 R178, R16, 0x4, R108.reuse ;  /* 0x0000000410b27825 */ /* 0x101fe400078e006c */
[----:B------:R-:W5:Y:S02]  /*1830*/  LDG.E R140, desc[UR6][R140.64] ;  /* 0x000000068c8c7981 */ /* 0x000f64000c1e1900 */
[----:B------:R-:W-:-:S05]  /*1840*/  IMAD.WIDE.U32 R108, R17, 0x4, R108 ;  /* 0x00000004116c7825 */ /* 0x000fca00078e006c */
[----:B------:R0:W5:Y:S04]  /*1850*/  LDG.E R142, desc[UR6][R108.64] ;  /* 0x000000066c8e7981 */ /* 0x000168000c1e1900 */
[----:B------:R1:W5:Y:S01]  /*1860*/  LDG.E R141, desc[UR6][R178.64] ;  /* 0x00000006b28d7981 */ /* 0x000362000c1e1900 */
[----:B0-----:R-:W0:Y:S02]  /*1870*/  @P0 LDC.64 R108, c[0x0][0x438] ;  /* 0x00010e00ff6c0b82 */ /* 0x001e240000000a00 */
[----:B0-----:R-:W-:-:S05]  /*1880*/  @P0 IMAD.WIDE.U32 R108, R17, 0x10, R108 ;  /* 0x00000010116c0825 */ /* 0x001fca00078e006c */
[----:B------:R0:W5:Y:S01]  /*1890*/  @P0 LDG.E.128 R100, desc[UR6][R108.64] ;  /* 0x000000066c640981 */ /* 0x000162000c1e1d00 */
[----:B------:R-:W-:Y:S01]  /*18a0*/  @!P3 IADD3 R199, PT, PT, R198, 0x4000, RZ ;  /* 0x00004000c6c7b810 */ /* 0x000fe20007ffe0ff */
[C---:B------:R-:W-:Y:S01]  /*18b0*/  FADD.FTZ R222, R110.reuse, R222 ;  /* 0x000000de6ede7221 */ /* 0x040fe20000010000 */
[----:B------:R-:W-:Y:S01]  /*18c0*/  FFMA.FTZ R9, R110, R191, R9 ;  /* 0x000000bf6e097223 */ /* 0x000fe20000010009 */
[C---:B------:R-:W-:Y:S01]  /*18d0*/  FADD.FTZ R223, R111.reuse, R223 ;  /* 0x000000df6fdf7221 */ /* 0x040fe20000010000 */
[----:B------:R-:W-:Y:S01]  /*18e0*/  FFMA.FTZ R8, R111, R192, R8 ;  /* 0x000000c06f087223 */ /* 0x000fe20000010008 */
[----:B------:R-:W-:Y:S01]  /*18f0*/  BAR.SYNC.DEFER_BLOCKING 0x0 ;  /* 0x0000000000007b1d */ /* 0x000fe20000010000 */
[C---:B-1----:R-:W-:Y:S02]  /*1900*/  IADD3 R178, PT, PT, R198.reuse, 0x4030, RZ ;  /* 0x00004030c6b27810 */ /* 0x042fe40007ffe0ff */
[----:B------:R-:W-:Y:S01]  /*1910*/  @!P3 IADD3 R178, PT, PT, R198, 0x4010, RZ ;  /* 0x00004010c6b2b810 */ /* 0x000fe20007ffe0ff */
        /* <DEDUP_REMOVED lines=81> */
[C---:B-----5:R-:W-:Y:S01]  /*1e30*/  FFMA.FTZ R113, R18.reuse, R186, R75 ;  /* 0x000000ba12717223 */ /* 0x060fe2000001004b */
[----:B------:R-:W-:Y:S01]  /*1e40*/  FFMA.FTZ R111, R18, R190, R73 ;  /* 0x000000be126f7223 */ /* 0x000fe20000010049 */
[----:B------:R-:W-:Y:S01]  /*1e50*/  FADD.FTZ R182, R173, -R182 ;  /* 0x800000b6adb67221 */ /* 0x000fe20000010000 */
[-CC-:B------:R-:W-:Y:S01]  /*1e60*/  FFMA.FTZ R181, R181, R117.reuse, R116.reuse ;  /* 0x00000075b5b57223 */ /* 0x180fe20000010074 */
[-C--:B------:R-:W-:Y:S01]  /*1e70*/  FMUL.FTZ R108, R113, R32.reuse ;  /* 0x00000020716c7220 */ /* 0x080fe20000410000 */
[----:B------:R-:W-:Y:S01]  /*1e80*/  FADD.FTZ R113, R188, -R109 ;  /* 0x8000006dbc717221 */ /* 0x000fe20000010000 */
[----:B------:R-:W-:Y:S01]  /*1e90*/  FMUL.FTZ R111, R111, R32 ;  /* 0x000000206f6f7220 */ /* 0x000fe20000410000 */
        /* <DEDUP_REMOVED lines=26> */
[C---:B------:R-:W-:Y:S01]  /*2040*/  FFMA.FTZ R113, R18.reuse, R113, R72 ;  /* 0x0000007112717223 */ /* 0x040fe20000010048 */
[----:B------:R-:W-:Y:S01]  /*2050*/  FMUL.FTZ R111, R111, UR4 ;  /* 0x000000046f6f7c20 */ /* 0x000fe20008410000 */
[----:B------:R-:W-:Y:S01]  /*2060*/  FFMA.FTZ R117, R18, R182, R77 ;  /* 0x000000b612757223 */ /* 0x000fe2000001004d */
[----:B------:R-:W-:Y:S01]  /*2070*/  LOP3.LUT P0, RZ, R230, 0xff00, RZ, 0xc0, !PT ;  /* 0x0000ff00e6ff7812 */ /* 0x000fe2000780c0ff */
[----:B------:R-:W-:Y:S01]  /*2080*/  FMUL.FTZ R108, R108, UR4 ;  /* 0x000000046c6c7c20 */ /* 0x000fe20008410000 */
[----:B------:R-:W-:Y:S01]  /*2090*/  ISETP.GE.U32.AND P2, PT, R230, 0x1000000, PT ;  /* 0x01000000e600780c */ /* 0x000fe20003f46070 */
[-C--:B------:R-:W-:Y:S01]  /*20a0*/  FMUL.FTZ R113, R113, R32.reuse ;  /* 0x0000002071717220 */ /* 0x080fe20000410000 */
[----:B------:R-:W-:Y:S01]  /*20b0*/  FMUL.FTZ R117, R117, R32 ;  /* 0x0000002075757220 */ /* 0x000fe20000410000 */
[----:B------:R-:W-:Y:S01]  /*20c0*/  SEL R109, R111, RZ, P0 ;  /* 0x000000ff6f6d7207 */ /* 0x000fe20000000000 */
[----:B------:R-:W-:Y:S01]  /*20d0*/  FADD.FTZ R118, R149, -R118 ;  /* 0x8000007695767221 */ /* 0x000fe20000010000 */
[----:B------:R-:W-:Y:S01]  /*20e0*/  SEL R111, R108, RZ, P2 ;  /* 0x000000ff6c6f7207 */ /* 0x000fe20001000000 */
[----:B------:R-:W-:Y:S01]  /*20f0*/  FMUL.FTZ R108, R113, UR4 ;  /* 0x00000004716c7c20 */ /* 0x000fe20008410000 */
[----:B------:R-:W-:Y:S01]  /*2100*/  FMUL.FTZ R113, R117, UR4 ;  /* 0x0000000475717c20 */ /* 0x000fe20008410000 */
[----:B------:R-:W-:Y:S01]  /*2110*/  FADD.FTZ R117, R148, -R115 ;  /* 0x8000007394757221 */ /* 0x000fe20000010000 */
[----:B------:R-:W-:Y:S01]  /*2120*/  FADD.FTZ R125, R150, -R121 ;  /* 0x80000079967d7221 */ /* 0x000fe20000010000 */
[C---:B------:R-:W-:Y:S01]  /*2130*/  FFMA.FTZ R121, R18.reuse, R118, R81 ;  /* 0x0000007612797223 */ /* 0x040fe20000010051 */
[----:B------:R-:W-:Y:S01]  /*2140*/  FADD.FTZ R120, R145, -R120 ;  /* 0x8000007891787221 */ /* 0x000fe20000010000 */
[C---:B------:R-:W-:Y:S01]  /*2150*/  FFMA.FTZ R117, R18.reuse, R117, R80 ;  /* 0x0000007512757223 */ /* 0x040fe20000010050 */
[----:B------:R-:W-:Y:S01]  /*2160*/  FFMA.FTZ R125, R18, R125, R82 ;  /* 0x0000007d127d7223 */ /* 0x000fe20000010052 */
[-C--:B------:R-:W-:Y:S01]  /*2170*/  FMUL.FTZ R121, R121, R32.reuse ;  /* 0x0000002079797220 */ /* 0x080fe20000410000 */
[----:B------:R-:W-:Y:S01]  /*2180*/  LOP3.LUT P6, RZ, R230, 0xff, RZ, 0xc0, !PT ;  /* 0x000000ffe6ff7812 */ /* 0x000fe200078cc0ff */
[-C--:B------:R-:W-:Y:S01]  /*2190*/  FMUL.FTZ R117, R117, R32.reuse ;  /* 0x0000002075757220 */ /* 0x080fe20000410000 */
[----:B------:R-:W-:Y:S01]  /*21a0*/  FMUL.FTZ R125, R125, R32 ;  /* 0x000000207d7d7220 */ /* 0x000fe20000410000 */
[----:B------:R-:W-:Y:S01]  /*21b0*/  FADD.FTZ R181, R174, -R181 ;  /* 0x800000b5aeb57221 */ /* 0x000fe20000010000 */
[----:B------:R-:W-:Y:S01]  /*21c0*/  FADD.FTZ R184, R151, -R184 ;  /* 0x800000b897b87221 */ /* 0x000fe20000010000 */
[----:B------:R-:W-:Y:S01]  /*21d0*/  FMUL.FTZ R116, R117, UR4 ;  /* 0x0000000475747c20 */ /* 0x000fe20008410000 */
[----:B------:R-:W-:Y:S01]  /*21e0*/  FMUL.FTZ R117, R121, UR4 ;  /* 0x0000000479757c20 */ /* 0x000fe20008410000 */
[----:B------:R-:W-:Y:S01]  /*21f0*/  FADD.FTZ R121, R144, -R119 ;  /* 0x8000007790797221 */ /* 0x000fe20000010000 */
[----:B------:R-:W-:Y:S01]  /*2200*/  FMUL.FTZ R118, R125, UR4 ;  /* 0x000000047d767c20 */ /* 0x000fe20008410000 */
[----:B------:R-:W-:Y:S01]  /*2210*/  FADD.FTZ R125, R146, -R123 ;  /* 0x8000007b927d7221 */ /* 0x000fe20000010000 */
[C---:B------:R-:W-:Y:S01]  /*2220*/  FFMA.FTZ R123, R18.reuse, R120, R85 ;  /* 0x00000078127b7223 */ /* 0x040fe20000010055 */
[----:B------:R-:W-:Y:S01]  /*2230*/  FFMA.FTZ R121, R18, R121, R84 ;  /* 0x0000007912797223 */ /* 0x000fe20000010054 */
[----:B------:R-:W-:Y:S01]  /*2240*/  SEL R108, R108, RZ, P6 ;  /* 0x000000ff6c6c7207 */ /* 0x000fe20003000000 */
[----:B------:R-:W-:Y:S01]  /*2250*/  FADD.FTZ R34, R34, -R153 ;  /* 0x8000009922227221 */ /* 0x000fe20000010000 */
[-C--:B------:R-:W-:Y:S01]  /*2260*/  FMUL.FTZ R123, R123, R32.reuse ;  /* 0x000000207b7b7220 */ /* 0x080fe20000410000 */
[----:B------:R-:W-:Y:S01]  /*2270*/  FMUL.FTZ R121, R121, R32 ;  /* 0x0000002079797220 */ /* 0x000fe20000410000 */
[----:B------:R-:W-:Y:S01]  /*2280*/  FFMA.FTZ R181, R18, R181, R76 ;  /* 0x000000b512b57223 */ /* 0x000fe2000001004c */
[----:B------:R-:W-:Y:S01]  /*2290*/  LOP3.LUT P6, RZ, R200, 0xff, RZ, 0xc0, !PT ;  /* 0x000000ffc8ff7812 */ /* 0x000fe200078cc0ff */
[C---:B------:R-:W-:Y:S01]  /*22a0*/  FFMA.FTZ R115, R18.reuse, R184, R79 ;  /* 0x000000b812737223 */ /* 0x040fe2000001004f */
[----:B------:R-:W-:Y:S01]  /*22b0*/  FMUL.FTZ R120, R121, UR4 ;  /* 0x0000000479787c20 */ /* 0x000fe20008410000 */
[----:B------:R-:W-:Y:S01]  /*22c0*/  FMUL.FTZ R121, R123, UR4 ;  /* 0x000000047b797c20 */ /* 0x000fe20008410000 */
[----:B------:R-:W-:Y:S01]  /*22d0*/  FADD.FTZ R123, R35, -R154 ;  /* 0x8000009a237b7221 */ /* 0x000fe20000010000 */
[----:B------:R-:W-:Y:S01]  /*22e0*/  FFMA.FTZ R35, R18, R34, R89 ;  /* 0x0000002212237223 */ /* 0x000fe20000010059 */
[-C--:B------:R-:W-:Y:S01]  /*22f0*/  FMUL.FTZ R181, R181, R32.reuse ;  /* 0x00000020b5b57220 */ /* 0x080fe20000410000 */
[----:B------:R-:W-:Y:S01]  /*2300*/  SEL R116, R116, RZ, P6 ;  /* 0x000000ff74747207 */ /* 0x000fe20003000000 */
[----:B------:R-:W-:Y:S01]  /*2310*/  FFMA.FTZ R123, R18, R123, R90 ;  /* 0x0000007b127b7223 */ /* 0x000fe2000001005a */
[----:B------:R-:W-:Y:S01]  /*2320*/  FADD.FTZ R34, R19, -R124 ;  /* 0x8000007c13227221 */ /* 0x000fe20000010000 */
[-C--:B------:R-:W-:Y:S01]  /*2330*/  FMUL.FTZ R115, R115, R32.reuse ;  /* 0x0000002073737220 */ /* 0x080fe20000410000 */
[----:B------:R-:W-:Y:S01]  /*2340*/  LOP3.LUT P6, RZ, R185, 0xff00, RZ, 0xc0, !PT ;  /* 0x0000ff00b9ff7812 */ /* 0x000fe200078cc0ff */
[----:B------:R-:W-:Y:S01]  /*2350*/  FMUL.FTZ R19, R123, R32 ;  /* 0x000000207b137220 */ /* 0x000fe20000410000 */
[----:B------:R-:W-:Y:S01]  /*2360*/  FMUL.FTZ R112, R181, UR4 ;  /* 0x00000004b5707c20 */ /* 0x000fe20008410000 */
[C---:B------:R-:W-:Y:S01]  /*2370*/  LOP3.LUT P5, RZ, R210.reuse, 0xff, RZ, 0xc0, !PT ;  /* 0x000000ffd2ff7812 */ /* 0x040fe200078ac0ff */
[----:B------:R-:W-:Y:S01]  /*2380*/  FMUL.FTZ R115, R115, UR4 ;  /* 0x0000000473737c20 */ /* 0x000fe20008410000 */
[----:B------:R-:W-:Y:S01]  /*2390*/  FADD.FTZ R126, R147, -R126 ;  /* 0x8000007e937e7221 */ /* 0x000fe20000010000 */
[----:B------:R-:W-:Y:S01]  /*23a0*/  SEL R121, R121, RZ, P6 ;  /* 0x000000ff79797207 */ /* 0x000fe20003000000 */
[----:B------:R-:W-:Y:S01]  /*23b0*/  FMUL.FTZ R19, R19, UR4 ;  /* 0x0000000413137c20 */ /* 0x000fe20008410000 */
[----:B------:R-:W-:Y:S01]  /*23c0*/  ISETP.GE.U32.AND P2, PT, R210, 0x1000000, PT ;  /* 0x01000000d200780c */ /* 0x000fe20003f46070 */
[C---:B------:R-:W-:Y:S01]  /*23d0*/  FFMA.FTZ R125, R18.reuse, R125, R86 ;  /* 0x0000007d127d7223 */ /* 0x040fe20000010056 */
[----:B------:R-:W-:Y:S01]  /*23e0*/  LOP3.LUT P6, RZ, R143, 0xff0000, RZ, 0xc0, !PT ;  /* 0x00ff00008fff7812 */ /* 0x000fe200078cc0ff */
[----:B------:R-:W-:Y:S01]  /*23f0*/  FFMA.FTZ R119, R18, R126, R83 ;  /* 0x0000007e12777223 */ /* 0x000fe20000010053 */
[----:B------:R-:W-:Y:S01]  /*2400*/  SEL R112, R112, RZ, P5 ;  /* 0x000000ff70707207 */ /* 0x000fe20002800000 */
[----:B------:R-:W-:Y:S01]  /*2410*/  FFMA.FTZ R187, R18, R187, R74 ;  /* 0x000000bb12bb7223 */ /* 0x000fe2000001004a */
[----:B------:R-:W-:Y:S01]  /*2420*/  LOP3.LUT P5, RZ, R200, 0xff00, RZ, 0xc0, !PT ;  /* 0x0000ff00c8ff7812 */ /* 0x000fe200078ac0ff */
[-C--:B------:R-:W-:Y:S01]  /*2430*/  FMUL.FTZ R125, R125, R32.reuse ;  /* 0x000000207d7d7220 */ /* 0x080fe20000410000 */
[----:B------:R-:W-:Y:S01]  /*2440*/  SEL R115, R115, RZ, P2 ;  /* 0x000000ff73737207 */ /* 0x000fe20001000000 */
[----:B------:R-:W-:Y:S01]  /*2450*/  FADD.FTZ R183, R172, -R183 ;  /* 0x800000b7acb77221 */ /* 0x000fe20000010000 */
[----:B------:R-:W-:Y:S01]  /*2460*/  SEL R126, R19, RZ, P6 ;  /* 0x000000ff137e7207 */ /* 0x000fe20003000000 */
[----:B------:R-:W-:Y:S01]  /*2470*/  FMUL.FTZ R35, R35, R32 ;  /* 0x0000002023237220 */ /* 0x000fe20000410000 */
[----:B------:R-:W-:Y:S01]  /*2480*/  LOP3.LUT P2, RZ, R185, 0xff, RZ, 0xc0, !PT ;  /* 0x000000ffb9ff7812 */ /* 0x000fe2000784c0ff */
[----:B------:R-:W-:Y:S01]  /*2490*/  FADD.FTZ R127, R20, -R127 ;  /* 0x8000007f147f7221 */ /* 0x000fe20000010000 */
[C---:B------:R-:W-:Y:S01]  /*24a0*/  FFMA.FTZ R19, R18.reuse, R34, R91 ;  /* 0x0000002212137223 */ /* 0x040fe2000001005b */
[----:B------:R-:W-:Y:S01]  /*24b0*/  FADD.FTZ R37, R37, -R122 ;  /* 0x8000007a25257221 */ /* 0x000fe20000010000 */
[-C--:B------:R-:W-:Y:S01]  /*24c0*/  FMUL.FTZ R187, R187, R32.reuse ;  /* 0x00000020bbbb7220 */ /* 0x080fe20000410000 */
[----:B------:R-:W-:Y:S01]  /*24d0*/  SEL R117, R117, RZ, P5 ;  /* 0x000000ff75757207 */ /* 0x000fe20002800000 */
[----:B------:R-:W-:Y:S01]  /*24e0*/  FMUL.FTZ R122, R125, UR4 ;  /* 0x000000047d7a7c20 */ /* 0x000fe20008410000 */
[----:B------:R-:W-:Y:S01]  /*24f0*/  FFMA.FTZ R183, R18, R183, R78 ;  /* 0x000000b712b77223 */ /* 0x000fe2000001004e */
[----:B------:R-:W-:Y:S01]  /*2500*/  LOP3.LUT P5, RZ, R185, 0xff0000, RZ, 0xc0, !PT ;  /* 0x00ff0000b9ff7812 */ /* 0x000fe200078ac0ff */
[----:B------:R-:W-:Y:S01]  /*2510*/  FMUL.FTZ R35, R35, UR4 ;  /* 0x0000000423237c20 */ /* 0x000fe20008410000 */
[----:B------:R-:W-:Y:S01]  /*2520*/  SEL R120, R120, RZ, P2 ;  /* 0x000000ff78787207 */ /* 0x000fe20001000000 */
[----:B------:R-:W-:Y:S01]  /*2530*/  FFMA.FTZ R127, R18, R127, R92 ;  /* 0x0000007f127f7223 */ /* 0x000fe2000001005c */
[-C--:B------:R-:W-:Y:S01]  /*2540*/  FMUL.FTZ R19, R19, R32.reuse ;  /* 0x0000002013137220 */ /* 0x080fe20000410000 */
[----:B------:R-:W-:Y:S01]  /*2550*/  LOP3.LUT P2, RZ, R143, 0xff00, RZ, 0xc0, !PT ;  /* 0x0000ff008fff7812 */ /* 0x000fe2000784c0ff */
[----:B------:R-:W-:Y:S01]  /*2560*/  FMUL.FTZ R110, R187, UR4 ;  /* 0x00000004bb6e7c20 */ /* 0x000fe20008410000 */
[----:B------:R-:W-:Y:S01]  /*2570*/  LOP3.LUT P4, RZ, R230, 0xff0000, RZ, 0xc0, !PT ;  /* 0x00ff0000e6ff7812 */ /* 0x000fe2000788c0ff */
[-C--:B------:R-:W-:Y:S01]  /*2580*/  FMUL.FTZ R183, R183, R32.reuse ;  /* 0x00000020b7b77220 */ /* 0x080fe20000410000 */
[----:B------:R-:W-:Y:S01]  /*2590*/  SEL R122, R122, RZ, P5 ;  /* 0x000000ff7a7a7207 */ /* 0x000fe20002800000 */
[-C--:B------:R-:W-:Y:S01]  /*25a0*/  FMUL.FTZ R127, R127, R32.reuse ;  /* 0x000000207f7f7220 */ /* 0x080fe20000410000 */
[----:B------:R-:W-:Y:S01]  /*25b0*/  FMUL.FTZ R19, R19, UR4 ;  /* 0x0000000413137c20 */ /* 0x000fe20008410000 */
[----:B------:R-:W-:Y:S01]  /*25c0*/  ISETP.GE.U32.AND P5, PT, R143, 0x1000000, PT ;  /* 0x010000008f00780c */ /* 0x000fe20003fa6070 */
[----:B------:R-:W-:Y:S01]  /*25d0*/  FADD.FTZ R33, R33, -R152 ;  /* 0x8000009821217221 */ /* 0x000fe20000010000 */
[----:B------:R-:W-:Y:S01]  /*25e0*/  SEL R125, R35, RZ, P2 ;  /* 0x000000ff237d7207 */ /* 0x000fe20001000000 */
[----:B------:R-:W-:Y:S01]  /*25f0*/  FADD.FTZ R136, R23, -R136 ;  /* 0x8000008817887221 */ /* 0x000fe20000010000 */
[----:B------:R-:W0:Y:S01]  /*2600*/  LDC.64 R34, c[0x0][0x468] ;  /* 0x00011a00ff227b82 */ /* 0x000e220000000a00 */
[----:B------:R-:W-:Y:S01]  /*2610*/  SEL R110, R110, RZ, P4 ;  /* 0x000000ff6e6e7207 */ /* 0x000fe20002000000 */
[----:B------:R-:W-:Y:S01]  /*2620*/  FMUL.FTZ R114, R183, UR4 ;  /* 0x00000004b7727c20 */ /* 0x000fe20008410000 */
[----:B------:R-:W-:Y:S01]  /*2630*/  FMUL.FTZ R20, R127, UR4 ;  /* 0x000000047f147c20 */ /* 0x000fe20008410000 */
[C---:B------:R-:W-:Y:S01]  /*2640*/  LOP3.LUT P0, RZ, R210.reuse, 0xff00, RZ, 0xc0, !PT ;  /* 0x0000ff00d2ff7812 */ /* 0x040fe2000780c0ff */
[----:B------:R-:W-:Y:S01]  /*2650*/  FMUL.FTZ R119, R119, R32 ;  /* 0x0000002077777220 */ /* 0x000fe20000410000 */
[----:B------:R-:W-:Y:S01]  /*2660*/  LOP3.LUT P4, RZ, R210, 0xff0000, RZ, 0xc0, !PT ;  /* 0x00ff0000d2ff7812 */ /* 0x000fe2000788c0ff */
[C---:B------:R-:W-:Y:S01]  /*2670*/  FFMA.FTZ R37, R18.reuse, R37, R87 ;  /* 0x0000002512257223 */ /* 0x040fe20000010057 */
[----:B------:R-:W-:Y:S01]  /*2680*/  SEL R127, R19, RZ, P5 ;  /* 0x000000ff137f7207 */ /* 0x000fe20002800000 */
[C---:B------:R-:W-:Y:S01]  /*2690*/  FFMA.FTZ R33, R18.reuse, R33, R88 ;  /* 0x0000002112217223 */ /* 0x040fe20000010058 */
[----:B------:R-:W-:Y:S01]  /*26a0*/  FADD.FTZ R130, R25, -R130 ;  /* 0x8000008219827221 */ /* 0x000fe20000010000 */
[----:B------:R-:W-:Y:S01]  /*26b0*/  FFMA.FTZ R19, R18, R136, R95 ;  /* 0x0000008812137223 */ /* 0x000fe2000001005f */
[----:B------:R-:W-:Y:S01]  /*26c0*/  FADD.FTZ R132, R21, -R132 ;  /* 0x8000008415847221 */ /* 0x000fe20000010000 */
[----:B------:R-:W-:Y:S01]  /*26d0*/  SEL R113, R113, RZ, P0 ;  /* 0x000000ff71717207 */ /* 0x000fe20000000000 */
[----:B------:R-:W-:Y:S01]  /*26e0*/  FMUL.FTZ R119, R119, UR4 ;  /* 0x0000000477777c20 */ /* 0x000fe20008410000 */
[----:B------:R-:W-:Y:S01]  /*26f0*/  SEL R114, R114, RZ, P4 ;  /* 0x000000ff72727207 */ /* 0x000fe20002000000 */
[-C--:B------:R-:W-:Y:S01]  /*2700*/  FMUL.FTZ R37, R37, R32.reuse ;  /* 0x0000002025257220 */ /* 0x080fe20000410000 */
[C---:B------:R-:W-:Y:S01]  /*2710*/  LOP3.LUT P0, RZ, R200.reuse, 0xff0000, RZ, 0xc0, !PT ;  /* 0x00ff0000c8ff7812 */ /* 0x040fe2000780c0ff */
[----:B------:R-:W-:Y:S01]  /*2720*/  FMUL.FTZ R33, R33, R32 ;  /* 0x0000002021217220 */ /* 0x000fe20000410000 */
[----:B------:R-:W-:Y:S01]  /*2730*/  ISETP.GE.U32.AND P4, PT, R200, 0x1000000, PT ;  /* 0x01000000c800780c */ /* 0x000fe20003f86070 */
[----:B------:R-:W-:Y:S01]  /*2740*/  FFMA.FTZ R23, R18, R130, R97 ;  /* 0x0000008212177223 */ /* 0x000fe20000010061 */
[----:B------:R-:W-:Y:S01]  /*2750*/  FMUL.FTZ R19, R19, R32 ;  /* 0x0000002013137220 */ /* 0x000fe20000410000 */
[----:B------:R-:W-:Y:S01]  /*2760*/  FADD.FTZ R135, R22, -R135 ;  /* 0x8000008716877221 */ /* 0x000fe20000010000 */
[----:B------:R-:W-:Y:S01]  /*2770*/  FFMA.FTZ R21, R18, R132, R93 ;  /* 0x0000008412157223 */ /* 0x000fe2000001005d */
[----:B------:R-:W-:Y:S01]  /*2780*/  FADD.FTZ R133, R24, -R133 ;  /* 0x8000008518857221 */ /* 0x000fe20000010000 */
[----:B------:R-:W-:Y:S01]  /*2790*/  FADD.FTZ R137, R26, -R137 ;  /* 0x800000891a897221 */ /* 0x000fe20000010000 */
[----:B------:R-:W-:Y:S01]  /*27a0*/  SEL R118, R118, RZ, P0 ;  /* 0x000000ff76767207 */ /* 0x000fe20000000000 */
[----:B------:R-:W-:Y:S01]  /*27b0*/  FMUL.FTZ R37, R37, UR4 ;  /* 0x0000000425257c20 */ /* 0x000fe20008410000 */
[----:B------:R-:W-:Y:S01]  /*27c0*/  SEL R119, R119, RZ, P4 ;  /* 0x000000ff77777207 */ /* 0x000fe20002000000 */
[----:B------:R-:W-:Y:S01]  /*27d0*/  FMUL.FTZ R33, R33, UR4 ;  /* 0x0000000421217c20 */ /* 0x000fe20008410000 */
[-C--:B------:R-:W-:Y:S01]  /*27e0*/  FMUL.FTZ R23, R23, R32.reuse ;  /* 0x0000002017177220 */ /* 0x080fe20000410000 */
[----:B------:R-:W-:Y:S01]  /*27f0*/  FMUL.FTZ R19, R19, UR4 ;  /* 0x0000000413137c20 */ /* 0x000fe20008410000 */
[----:B------:R-:W-:Y:S01]  /*2800*/  ISETP.GE.U32.AND P0, PT, R185, 0x1000000, PT ;  /* 0x01000000b900780c */ /* 0x000fe20003f06070 */
[----:B------:R-:W-:Y:S01]  /*2810*/  FFMA.FTZ R135, R18, R135, R94 ;  /* 0x0000008712877223 */ /* 0x000fe2000001005e */
[----:B------:R-:W-:Y:S01]  /*2820*/  LOP3.LUT P4, RZ, R143, 0xff, RZ, 0xc0, !PT ;  /* 0x000000ff8fff7812 */ /* 0x000fe2000788c0ff */
[-C--:B------:R-:W-:Y:S01]  /*2830*/  FMUL.FTZ R21, R21, R32.reuse ;  /* 0x0000002015157220 */ /* 0x080fe20000410000 */
[----:B------:R-:W-:Y:S01]  /*2840*/  ISETP.GE.U32.AND P6, PT, R140, 0x1000000, PT ;  /* 0x010000008c00780c */ /* 0x000fe20003fc6070 */
[C---:B------:R-:W-:Y:S01]  /*2850*/  FFMA.FTZ R133, R18.reuse, R133, R96 ;  /* 0x0000008512857223 */ /* 0x040fe20000010060 */
[----:B------:R-:W-:Y:S01]  /*2860*/  FFMA.FTZ R137, R18, R137, R98 ;  /* 0x0000008912897223 */ /* 0x000fe20000010062 */
[----:B------:R-:W-:Y:S01]  /*2870*/  FADD.FTZ R0, R27, -R0 ;  /* 0x800000001b007221 */ /* 0x000fe20000010000 */
[----:B------:R-:W-:Y:S01]  /*2880*/  FADD.FTZ R129, R28, -R129 ;  /* 0x800000811c817221 */ /* 0x000fe20000010000 */
[----:B------:R-:W-:Y:S01]  /*2890*/  FADD.FTZ R128, R29, -R128 ;  /* 0x800000801d807221 */ /* 0x000fe20000010000 */
[----:B------:R-:W-:Y:S01]  /*28a0*/  FADD.FTZ R131, R30, -R131 ;  /* 0x800000831e837221 */ /* 0x000fe20000010000 */
[----:B------:R-:W-:Y:S01]  /*28b0*/  FADD.FTZ R134, R31, -R134 ;  /* 0x800000861f867221 */ /* 0x000fe20000010000 */
[----:B------:R-:W-:Y:S01]  /*28c0*/  FMUL.FTZ R25, R23, UR4 ;  /* 0x0000000417197c20 */ /* 0x000fe20008410000 */
[----:B------:R-:W-:Y:S01]  /*28d0*/  SEL R123, R37, RZ, P0 ;  /* 0x000000ff257b7207 */ /* 0x000fe20000000000 */
[-C--:B------:R-:W-:Y:S01]  /*28e0*/  FMUL.FTZ R135, R135, R32.reuse ;  /* 0x0000002087877220 */ /* 0x080fe20000410000 */
[----:B------:R-:W-:Y:S01]  /*28f0*/  SEL R124, R33, RZ, P4 ;  /* 0x000000ff217c7207 */ /* 0x000fe20002000000 */
[----:B------:R-:W-:Y:S01]  /*2900*/  FMUL.FTZ R21, R21, UR4 ;  /* 0x0000000415157c20 */ /* 0x000fe20008410000 */
[----:B------:R-:W-:Y:S01]  /*2910*/  SEL R23, R19, RZ, P6 ;  /* 0x000000ff13177207 */ /* 0x000fe20003000000 */
[-C--:B------:R-:W-:Y:S01]  /*2920*/  FMUL.FTZ R133, R133, R32.reuse ;  /* 0x0000002085857220 */ /* 0x080fe20000410000 */
[C---:B------:R-:W-:Y:S01]  /*2930*/  LOP3.LUT P0, RZ, R140.reuse, 0xff, RZ, 0xc0, !PT ;  /* 0x000000ff8cff7812 */ /* 0x040fe2000780c0ff */
[----:B------:R-:W-:Y:S01]  /*2940*/  FMUL.FTZ R137, R137, R32 ;  /* 0x0000002089897220 */ /* 0x000fe20000410000 */
[----:B------:R-:W-:Y:S01]  /*2950*/  LOP3.LUT P4, RZ, R140, 0xff00, RZ, 0xc0, !PT ;  /* 0x0000ff008cff7812 */ /* 0x000fe2000788c0ff */
[C---:B------:R-:W-:Y:S01]  /*2960*/  FFMA.FTZ R19, R18.reuse, R0, R99 ;  /* 0x0000000012137223 */ /* 0x040fe20000010063 */
[C---:B------:R-:W-:Y:S01]  /*2970*/  FFMA.FTZ R129, R18.reuse, R129, R100 ;  /* 0x0000008112817223 */ /* 0x040fe20000010064 */
[C---:B------:R-:W-:Y:S01]  /*2980*/  FFMA.FTZ R27, R18.reuse, R128, R101 ;  /* 0x00000080121b7223 */ /* 0x040fe20000010065 */
[C---:B------:R-:W-:Y:S01]  /*2990*/  FFMA.FTZ R131, R18.reuse, R131, R102 ;  /* 0x0000008312837223 */ /* 0x040fe20000010066 */
[----:B------:R-:W-:Y:S01]  /*29a0*/  FFMA.FTZ R29, R18, R134, R103 ;  /* 0x00000086121d7223 */ /* 0x000fe20000010067 */
[----:B------:R-:W-:Y:S01]  /*29b0*/  FMUL.FTZ R22, R135, UR4 ;  /* 0x0000000487167c20 */ /* 0x000fe20008410000 */
[----:B------:R-:W-:Y:S01]  /*29c0*/  LOP3.LUT P2, RZ, R140, 0xff0000, RZ, 0xc0, !PT ;  /* 0x00ff00008cff7812 */ /* 0x000fe2000784c0ff */
[----:B------:R-:W-:Y:S01]  /*29d0*/  FMUL.FTZ R24, R133, UR4 ;  /* 0x0000000485187c20 */ /* 0x000fe20008410000 */
[----:B------:R-:W-:Y:S01]  /*29e0*/  SEL R20, R20, RZ, P0 ;  /* 0x000000ff14147207 */ /* 0x000fe20000000000 */
[----:B------:R-:W-:Y:S01]  /*29f0*/  FMUL.FTZ R26, R137, UR4 ;  /* 0x00000004891a7c20 */ /* 0x000fe20008410000 */
[----:B------:R-:W-:Y:S01]  /*2a00*/  SEL R21, R21, RZ, P4 ;  /* 0x000000ff15157207 */ /* 0x000fe20002000000 */
[-C--:B------:R-:W-:Y:S01]  /*2a10*/  FMUL.FTZ R0, R19, R32.reuse ;  /* 0x0000002013007220 */ /* 0x080fe20000410000 */
[----:B------:R-:W-:Y:S01]  /*2a20*/  LOP3.LUT P5, RZ, R141, 0xff, RZ, 0xc0, !PT ;  /* 0x000000ff8dff7812 */ /* 0x000fe200078ac0ff */
[-C--:B------:R-:W-:Y:S01]  /*2a30*/  FMUL.FTZ R129, R129, R32.reuse ;  /* 0x0000002081817220 */ /* 0x080fe20000410000 */
[----:B------:R-:W-:Y:S01]  /*2a40*/  LOP3.LUT P0, RZ, R141, 0xff00, RZ, 0xc0, !PT ;  /* 0x0000ff008dff7812 */ /* 0x000fe2000780c0ff */
[-C--:B------:R-:W-:Y:S01]  /*2a50*/  FMUL.FTZ R27, R27, R32.reuse ;  /* 0x000000201b1b7220 */ /* 0x080fe20000410000 */
[----:B------:R-:W-:Y:S01]  /*2a60*/  LOP3.LUT P4, RZ, R141, 0xff0000, RZ, 0xc0, !PT ;  /* 0x00ff00008dff7812 */ /* 0x000fe2000788c0ff */
[-C--:B------:R-:W-:Y:S01]  /*2a70*/  FMUL.FTZ R131, R131, R32.reuse ;  /* 0x0000002083837220 */ /* 0x080fe20000410000 */
[----:B------:R-:W-:Y:S01]  /*2a80*/  FMUL.FTZ R128, R29, R32 ;  /* 0x000000201d807220 */ /* 0x000fe20000410000 */
[----:B0-----:R-:W-:Y:S01]  /*2a90*/  IMAD.WIDE.U32 R18, R39, 0x10, R34 ;  /* 0x0000001027127825 */ /* 0x001fe200078e0022 */
[----:B------:R-:W-:-:S03]  /*2aa0*/  SEL R22, R22, RZ, P2 ;  /* 0x000000ff16167207 */ /* 0x000fc60001000000 */
[----:B------:R-:W-:Y:S01]  /*2ab0*/  FMUL.FTZ R0, R0, UR4 ;  /* 0x0000000400007c20 */ /* 0x000fe20008410000 */
[----:B------:R-:W-:Y:S01]  /*2ac0*/  ISETP.GE.U32.AND P2, PT, R141, 0x1000000, PT ;  /* 0x010000008d00780c */ /* 0x000fe20003f46070 */
[----:B------:R-:W-:Y:S01]  /*2ad0*/  IMAD.WIDE.U32 R30, R14, 0x10, R34 ;  /* 0x000000100e1e7825 */ /* 0x000fe200078e0022 */
[----:B------:R-:W-:-:S03]  /*2ae0*/  SEL R24, R24, RZ, P5 ;  /* 0x000000ff18187207 */ /* 0x000fc60002800000 */
[----:B------:R-:W-:Y:S01]  /*2af0*/  FMUL.FTZ R131, R131, UR4 ;  /* 0x0000000483837c20 */ /* 0x000fe20008410000 */
[----:B------:R-:W-:Y:S01]  /*2b00*/  SEL R25, R25, RZ, P0 ;  /* 0x000000ff19197207 */ /* 0x000fe20000000000 */
[----:B------:R-:W-:Y:S01]  /*2b10*/  IMAD.WIDE.U32 R38, R38, 0x10, R34 ;  /* 0x0000001026267825 */ /* 0x000fe200078e0022 */
[----:B------:R-:W-:-:S03]  /*2b20*/  SEL R26, R26, RZ, P4 ;  /* 0x000000ff1a1a7207 */ /* 0x000fc60002000000 */
[----:B------:R-:W-:Y:S01]  /*2b30*/  FMUL.FTZ R128, R128, UR4 ;  /* 0x0000000480807c20 */ /* 0x000fe20008410000 */
[----:B------:R-:W-:Y:S01]  /*2b40*/  LOP3.LUT P6, RZ, R142, 0xff, RZ, 0xc0, !PT ;  /* 0x000000ff8eff7812 */ /* 0x000fe200078cc0ff */
[--C-:B------:R-:W-:Y:S01]  /*2b50*/  IMAD.WIDE.U32 R36, R36, 0x10, R34.reuse ;  /* 0x0000001024247825 */ /* 0x100fe200078e0022 */
[C---:B------:R-:W-:Y:S01]  /*2b60*/  LOP3.LUT P5, RZ, R142.reuse, 0xff00, RZ, 0xc0, !PT ;  /* 0x0000ff008eff7812 */ /* 0x040fe200078ac0ff */
[----:B------:R0:W-:Y:S01]  /*2b70*/  STG.E.128 desc[UR6][R18.64], R108 ;  /* 0x0000006c12007986 */ /* 0x0001e2000c101d06 */
[C---:B------:R-:W-:Y:S01]  /*2b80*/  LOP3.LUT P0, RZ, R142.reuse, 0xff0000, RZ, 0xc0, !PT ;  /* 0x00ff00008eff7812 */ /* 0x040fe2000780c0ff */
[--C-:B------:R-:W-:Y:S01]  /*2b90*/  IMAD.WIDE.U32 R28, R13, 0x10, R34.reuse ;  /* 0x000000100d1c7825 */ /* 0x100fe200078e0022 */
[----:B------:R-:W-:Y:S01]  /*2ba0*/  ISETP.GE.U32.AND P4, PT, R142, 0x1000000, PT ;  /* 0x010000008e00780c */ /* 0x000fe20003f86070 */
[----:B------:R1:W-:Y:S02]  /*2bb0*/  STG.E.128 desc[UR6][R38.64], R112 ;  /* 0x0000007026007986 */ /* 0x0003e4000c101d06 */
[----:B------:R-:W-:-:S02]  /*2bc0*/  IMAD.WIDE.U32 R14, R15, 0x10, R34 ;  /* 0x000000100f0e7825 */ /* 0x000fc400078e0022 */
[----:B------:R1:W-:Y:S02]  /*2bd0*/  STG.E.128 desc[UR6][R36.64], R116 ;  /* 0x0000007424007986 */ /* 0x0003e4000c101d06 */
[----:B------:R-:W-:-:S04]  /*2be0*/  IMAD.WIDE.U32 R32, R16, 0x10, R34 ;  /* 0x0000001010207825 */ /* 0x000fc800078e0022 */
[----:B------:R-:W-:Y:S01]  /*2bf0*/  FMUL.FTZ R16, R129, UR4 ;  /* 0x0000000481107c20 */ /* 0x000fe20008410000 */
[----:B------:R1:W-:Y:S01]  /*2c00*/  STG.E.128 desc[UR6][R28.64], R120 ;  /* 0x000000781c007986 */ /* 0x0003e2000c101d06 */
[----:B------:R-:W-:-:S04]  /*2c10*/  IMAD.WIDE.U32 R34, R17, 0x10, R34 ;  /* 0x0000001011227825 */ /* 0x000fc800078e0022 */
[----:B------:R-:W-:Y:S01]  /*2c20*/  FMUL.FTZ R17, R27, UR4 ;  /* 0x000000041b117c20 */ /* 0x000fe20008410000 */
[----:B------:R-:W-:Y:S01]  /*2c30*/  SEL R27, R0, RZ, P2 ;  /* 0x000000ff001b7207 */ /* 0x000fe20001000000 */
[----:B------:R1:W-:Y:S01]  /*2c40*/  STG.E.128 desc[UR6][R30.64], R124 ;  /* 0x0000007c1e007986 */ /* 0x0003e2000c101d06 */
[----:B------:R-:W-:Y:S02]  /*2c50*/  SEL R16, R16, RZ, P6 ;  /* 0x000000ff10107207 */ /* 0x000fe40003000000 */
[----:B------:R-:W-:Y:S01]  /*2c60*/  SEL R17, R17, RZ, P5 ;  /* 0x000000ff11117207 */ /* 0x000fe20002800000 */
[----:B------:R1:W-:Y:S01]  /*2c70*/  STG.E.128 desc[UR6][R14.64], R20 ;  /* 0x000000140e007986 */ /* 0x0003e2000c101d06 */
[----:B0-----:R-:W-:Y:S02]  /*2c80*/  SEL R18, R131, RZ, P0 ;  /* 0x000000ff83127207 */ /* 0x001fe40000000000 */
[----:B------:R-:W-:Y:S01]  /*2c90*/  SEL R19, R128, RZ, P4 ;  /* 0x000000ff80137207 */ /* 0x000fe20002000000 */
[----:B------:R1:W-:Y:S04]  /*2ca0*/  STG.E.128 desc[UR6][R32.64], R24 ;  /* 0x0000001820007986 */ /* 0x0003e8000c101d06 */
[----:B------:R1:W-:Y:S01]  /*2cb0*/  STG.E.128 desc[UR6][R34.64], R16 ;  /* 0x0000001022007986 */ /* 0x0003e2000c101d06 */
[----:B------:R-:W-:Y:S05]  /*2cc0*/  BRA `(.L_x_14866) ;  /* 0x0000002c00f87947 */ /* 0x000fea0003800000 */
.L_x_14865:
        /* <DEDUP_REMOVED lines=8> */
[C---:B-----5:R-:W-:Y:S01]  /*2d50*/  FFMA.FTZ R104, R18.reuse, R105, R72 ;  /* 0x0000006912687223 */ /* 0x060fe20000010048 */
[----:B------:R-:W-:Y:S01]  /*2d60*/  FFMA.FTZ R105, R18, R190, R73 ;  /* 0x000000be12697223 */ /* 0x000fe20000010049 */
[----:B------:R-:W-:Y:S01]  /*2d70*/  FADD.FTZ R186, R186, -R107 ;  /* 0x8000006bbaba7221 */ /* 0x000fe20000010000 */
[-CC-:B------:R-:W-:Y:S01]  /*2d80*/  FFMA.FTZ R115, R180, R117.reuse, R116.reuse ;  /* 0x00000075b4737223 */ /* 0x180fe20000010074 */
[-C--:B------:R-:W-:Y:S01]  /*2d90*/  FMUL.FTZ R106, R104, R32.reuse ;  /* 0x00000020686a7220 */ /* 0x080fe20000410000 */
[----:B------:R-:W-:Y:S01]  /*2da0*/  FMUL.FTZ R107, R105, R32 ;  /* 0x00000020696b7220 */ /* 0x000fe20000410000 */
[-CC-:B------:R-:W-:Y:S01]  /*2db0*/  FFMA.FTZ R182, R182, R117.reuse, R116.reuse ;  /* 0x00000075b6b67223 */ /* 0x180fe20000010074 */
[-CC-:B------:R-:W-:Y:S01]  /*2dc0*/  FFMA.FTZ R120, R177, R117.reuse, R116.reuse ;  /* 0x00000075b1787223 */ /* 0x180fe20000010074 */
[-C--:B------:R-:W-:Y:S01]  /*2dd0*/  FFMA.FTZ R181, R181, R117.reuse, R116 ;  /* 0x00000075b5b57223 */ /* 0x080fe20000010074 */
[----:B------:R-:W-:Y:S01]  /*2de0*/  FADD.FTZ R184, R151, -R184 ;  /* 0x800000b897b87221 */ /* 0x000fe20000010000 */
[-C--:B------:R-:W-:Y:S01]  /*2df0*/  FFMA.FTZ R121, R176, R117.reuse, R116 ;  /* 0x00000075b0797223 */ /* 0x080fe20000010074 */
[----:B------:R-:W-:Y:S01]  /*2e00*/  FMUL.FTZ R106, R106, UR4 ;  /* 0x000000046a6a7c20 */ /* 0x000fe20008410000 */
[----:B------:R-:W-:Y:S01]  /*2e10*/  FMUL.FTZ R107, R107, UR4 ;  /* 0x000000046b6b7c20 */ /* 0x000fe20008410000 */
[----:B------:R-:W-:Y:S01]  /*2e20*/  FADD.FTZ R125, R148, -R115 ;  /* 0x80000073947d7221 */ /* 0x000fe20000010000 */
[C---:B------:R-:W-:Y:S01]  /*2e30*/  LOP3.LUT P0, RZ, R230.reuse, 0xff, RZ, 0xc0, !PT ;  /* 0x000000ffe6ff7812 */ /* 0x040fe2000780c0ff */
[----:B------:R-:W-:Y:S01]  /*2e40*/  FADD.FTZ R182, R173, -R182 ;  /* 0x800000b6adb67221 */ /* 0x000fe20000010000 */
[----:B------:R-:W-:Y:S01]  /*2e50*/  LOP3.LUT P4, RZ, R230, 0xff00, RZ, 0xc0, !PT ;  /* 0x0000ff00e6ff7812 */ /* 0x000fe2000788c0ff */
[----:B------:R-:W-:Y:S01]  /*2e60*/  FADD.FTZ R126, R149, -R120 ;  /* 0x80000078957e7221 */ /* 0x000fe20000010000 */
[-CC-:B------:R-:W-:Y:S01]  /*2e70*/  FFMA.FTZ R124, R175, R117.reuse, R116.reuse ;  /* 0x00000075af7c7223 */ /* 0x180fe20000010074 */
[----:B------:R-:W-:Y:S01]  /*2e80*/  FADD.FTZ R181, R174, -R181 ;  /* 0x800000b5aeb57221 */ /* 0x000fe20000010000 */
[----:B------:R-:W-:Y:S01]  /*2e90*/  FFMA.FTZ R183, R183, R117, R116 ;  /* 0x00000075b7b77223 */ /* 0x000fe20000010074 */
[----:B------:R-:W-:Y:S01]  /*2ea0*/  FFMA.FTZ R115, R18, R184, R79 ;  /* 0x000000b812737223 */ /* 0x000fe2000001004f */
[----:B------:R-:W-:Y:S01]  /*2eb0*/  FADD.FTZ R127, R150, -R121 ;  /* 0x80000079967f7221 */ /* 0x000fe20000010000 */
[----:B------:R-:W-:Y:S01]  /*2ec0*/  FFMA.FTZ R120, R18, R125, R80 ;  /* 0x0000007d12787223 */ /* 0x000fe20000010050 */
[-CC-:B------:R-:W-:Y:S01]  /*2ed0*/  FFMA.FTZ R122, R169, R117.reuse, R116.reuse ;  /* 0x00000075a97a7223 */ /* 0x180fe20000010074 */
[-CC-:B------:R-:W-:Y:S01]  /*2ee0*/  FFMA.FTZ R135, R156, R117.reuse, R116.reuse ;  /* 0x000000759c877223 */ /* 0x180fe20000010074 */
[----:B------:R-:W-:Y:S01]  /*2ef0*/  SEL R108, R106, RZ, P0 ;  /* 0x000000ff6a6c7207 */ /* 0x000fe20000000000 */
[C---:B------:R-:W-:Y:S01]  /*2f00*/  FFMA.FTZ R113, R18.reuse, R182, R77 ;  /* 0x000000b612717223 */ /* 0x040fe2000001004d */
[----:B------:R-:W-:Y:S01]  /*2f10*/  SEL R109, R107, RZ, P4 ;  /* 0x000000ff6b6d7207 */ /* 0x000fe20002000000 */
[----:B------:R-:W-:Y:S01]  /*2f20*/  FFMA.FTZ R121, R18, R126, R81 ;  /* 0x0000007e12797223 */ /* 0x000fe20000010051 */
[-CC-:B------:R-:W-:Y:S01]  /*2f30*/  FFMA.FTZ R119, R168, R117.reuse, R116.reuse ;  /* 0x00000075a8777223 */ /* 0x180fe20000010074 */
[-CC-:B------:R-:W-:Y:S01]  /*2f40*/  FFMA.FTZ R123, R170, R117.reuse, R116.reuse ;  /* 0x00000075aa7b7223 */ /* 0x180fe20000010074 */
[-CC-:B------:R-:W-:Y:S01]  /*2f50*/  FFMA.FTZ R138, R152, R117.reuse, R116.reuse ;  /* 0x00000075988a7223 */ /* 0x180fe20000010074 */
[----:B------:R-:W-:Y:S01]  /*2f60*/  FFMA.FTZ R156, R157, R117, R116 ;  /* 0x000000759d9c7223 */ /* 0x000fe20000010074 */
[C---:B------:R-:W-:Y:S01]  /*2f70*/  FFMA.FTZ R106, R18.reuse, R187, R74 ;  /* 0x000000bb126a7223 */ /* 0x040fe2000001004a */
[C---:B------:R-:W-:Y:S01]  /*2f80*/  FFMA.FTZ R107, R18.reuse, R186, R75 ;  /* 0x000000ba126b7223 */ /* 0x040fe2000001004b */
[----:B------:R-:W-:Y:S01]  /*2f90*/  FFMA.FTZ R112, R18, R181, R76 ;  /* 0x000000b512707223 */ /* 0x000fe2000001004c */
        /* <DEDUP_REMOVED lines=9> */
[-C--:B------:R-:W-:Y:S01]  /*3030*/  FMUL.FTZ R124, R115, R32.reuse ;  /* 0x00000020737c7220 */ /* 0x080fe20000410000 */
        /* <DEDUP_REMOVED lines=9> */
[-C--:B------:R-:W-:Y:S01]  /*30d0*/  FMUL.FTZ R126, R121, R32.reuse ;  /* 0x00000020797e7220 */ /* 0x080fe20000410000 */
[----:B------:R-:W-:Y:S01]  /*30e0*/  FADD.FTZ R130, R145, -R122 ;  /* 0x8000007a91827221 */ /* 0x000fe20000010000 */
[-C--:B------:R-:W-:Y:S01]  /*30f0*/  FMUL.FTZ R110, R106, R32.reuse ;  /* 0x000000206a6e7220 */ /* 0x080fe20000410000 */
[-C--:B------:R-:W-:Y:S01]  /*3100*/  FMUL.FTZ R111, R107, R32.reuse ;  /* 0x000000206b6f7220 */ /* 0x080fe20000410000 */
[----:B------:R-:W-:Y:S01]  /*3110*/  FMUL.FTZ R116, R112, R32 ;  /* 0x0000002070747220 */ /* 0x000fe20000410000 */
[----:B------:R-:W-:Y:S01]  /*3120*/  FADD.FTZ R129, R144, -R119 ;  /* 0x8000007790817221 */ /* 0x000fe20000010000 */
[C---:B------:R-:W-:Y:S01]  /*3130*/  FFMA.FTZ R122, R18.reuse, R127, R82 ;  /* 0x0000007f127a7223 */ /* 0x040fe20000010052 */
[----:B------:R-:W-:Y:S01]  /*3140*/  FFMA.FTZ R114, R18, R183, R78 ;  /* 0x000000b712727223 */ /* 0x000fe2000001004e */
[----:B------:R-:W-:Y:S01]  /*3150*/  FMUL.FTZ R119, R124, UR4 ;  /* 0x000000047c777c20 */ /* 0x000fe20008410000 */
[----:B------:R-:W-:Y:S01]  /*3160*/  FADD.FTZ R136, R37, -R136 ;  /* 0x8000008825887221 */ /* 0x000fe20000010000 */
[----:B------:R-:W-:Y:S01]  /*3170*/  FMUL.FTZ R124, R125, UR4 ;  /* 0x000000047d7c7c20 */ /* 0x000fe20008410000 */
[----:B------:R-:W-:Y:S01]  /*3180*/  FADD.FTZ R133, R146, -R123 ;  /* 0x8000007b92857221 */ /* 0x000fe20000010000 */
[----:B------:R-:W-:Y:S01]  /*3190*/  FMUL.FTZ R117, R117, UR4 ;  /* 0x0000000475757c20 */ /* 0x000fe20008410000 */
[----:B------:R-:W-:Y:S01]  /*31a0*/  FMUL.FTZ R125, R126, UR4 ;  /* 0x000000047e7d7c20 */ /* 0x000fe20008410000 */
[----:B------:R-:W-:Y:S01]  /*31b0*/  FFMA.FTZ R123, R18, R128, R83 ;  /* 0x00000080127b7223 */ /* 0x000fe20000010053 */
[----:B------:R-:W-:Y:S01]  /*31c0*/  LOP3.LUT P0, RZ, R210, 0xff00, RZ, 0xc0, !PT ;  /* 0x0000ff00d2ff7812 */ /* 0x000fe2000780c0ff */
[----:B------:R-:W-:Y:S01]  /*31d0*/  FMUL.FTZ R110, R110, UR4 ;  /* 0x000000046e6e7c20 */ /* 0x000fe20008410000 */
[----:B------:R-:W-:Y:S01]  /*31e0*/  FMUL.FTZ R111, R111, UR4 ;  /* 0x000000046f6f7c20 */ /* 0x000fe20008410000 */
[----:B------:R-:W-:Y:S01]  /*31f0*/  FMUL.FTZ R116, R116, UR4 ;  /* 0x0000000474747c20 */ /* 0x000fe20008410000 */
[-C--:B------:R-:W-:Y:S01]  /*3200*/  FMUL.FTZ R126, R122, R32.reuse ;  /* 0x000000207a7e7220 */ /* 0x080fe20000410000 */
[----:B------:R-:W-:Y:S01]  /*3210*/  FFMA.FTZ R128, R18, R129, R84 ;  /* 0x0000008112807223 */ /* 0x000fe20000010054 */
[----:B------:R-:W-:Y:S01]  /*3220*/  FADD.FTZ R34, R34, -R131 ;  /* 0x8000008322227221 */ /* 0x000fe20000010000 */
[----:B------:R-:W-:Y:S01]  /*3230*/  LOP3.LUT P2, RZ, R230, 0xff0000, RZ, 0xc0, !PT ;  /* 0x00ff0000e6ff7812 */ /* 0x000fe2000784c0ff */
[----:B------:R-:W-:Y:S01]  /*3240*/  FMUL.FTZ R118, R114, R32 ;  /* 0x0000002072767220 */ /* 0x000fe20000410000 */
[----:B------:R-:W-:Y:S01]  /*3250*/  ISETP.GE.U32.AND P6, PT, R230, 0x1000000, PT ;  /* 0x01000000e600780c */ /* 0x000fe20003fc6070 */
[----:B------:R-:W-:Y:S01]  /*3260*/  FFMA.FTZ R129, R18, R130, R85 ;  /* 0x0000008212817223 */ /* 0x000fe20000010055 */
[----:B------:R-:W-:Y:S01]  /*3270*/  LOP3.LUT P5, RZ, R210, 0xff, RZ, 0xc0, !PT ;  /* 0x000000ffd2ff7812 */ /* 0x000fe200078ac0ff */
[C---:B------:R-:W-:Y:S01]  /*3280*/  FFMA.FTZ R131, R18.reuse, R136, R87 ;  /* 0x0000008812837223 */ /* 0x040fe20000010057 */
[----:B------:R-:W-:Y:S01]  /*3290*/  FFMA.FTZ R130, R18, R133, R86 ;  /* 0x0000008512827223 */ /* 0x000fe20000010056 */
[----:B------:R-:W-:Y:S01]  /*32a0*/  SEL R117, R117, RZ, P0 ;  /* 0x000000ff75757207 */ /* 0x000fe20000000000 */
[----:B------:R-:W-:Y:S01]  /*32b0*/  FMUL.FTZ R126, R126, UR4 ;  /* 0x000000047e7e7c20 */ /* 0x000fe20008410000 */
[----:B------:R-:W-:Y:S01]  /*32c0*/  FADD.FTZ R170, R19, -R170 ;  /* 0x800000aa13aa7221 */ /* 0x000fe20000010000 */
[----:B------:R-:W-:Y:S01]  /*32d0*/  SEL R110, R110, RZ, P2 ;  /* 0x000000ff6e6e7207 */ /* 0x000fe20001000000 */
[----:B------:R-:W-:Y:S01]  /*32e0*/  FMUL.FTZ R118, R118, UR4 ;  /* 0x0000000476767c20 */ /* 0x000fe20008410000 */
[----:B------:R-:W-:Y:S01]  /*32f0*/  SEL R111, R111, RZ, P6 ;  /* 0x000000ff6f6f7207 */ /* 0x000fe20003000000 */
[-C--:B------:R-:W-:Y:S01]  /*3300*/  FMUL.FTZ R19, R131, R32.reuse ;  /* 0x0000002083137220 */ /* 0x080fe20000410000 */
[----:B------:R-:W-:Y:S01]  /*3310*/  SEL R116, R116, RZ, P5 ;  /* 0x000000ff74747207 */ /* 0x000fe20002800000 */
[-C--:B------:R-:W-:Y:S01]  /*3320*/  FMUL.FTZ R127, R123, R32.reuse ;  /* 0x000000207b7f7220 */ /* 0x080fe20000410000 */
[----:B------:R-:W-:Y:S01]  /*3330*/  LOP3.LUT P0, RZ, R200, 0xff0000, RZ, 0xc0, !PT ;  /* 0x00ff0000c8ff7812 */ /* 0x000fe2000780c0ff */
[-C--:B------:R-:W-:Y:S01]  /*3340*/  FMUL.FTZ R132, R128, R32.reuse ;  /* 0x0000002080847220 */ /* 0x080fe20000410000 */
[C---:B------:R-:W-:Y:S01]  /*3350*/  LOP3.LUT P4, RZ, R210.reuse, 0xff0000, RZ, 0xc0, !PT ;  /* 0x00ff0000d2ff7812 */ /* 0x040fe2000788c0ff */
[-C--:B------:R-:W-:Y:S01]  /*3360*/  FMUL.FTZ R133, R129, R32.reuse ;  /* 0x0000002081857220 */ /* 0x080fe20000410000 */
[----:B------:R-:W-:Y:S01]  /*3370*/  ISETP.GE.U32.AND P2, PT, R210, 0x1000000, PT ;  /* 0x01000000d200780c */ /* 0x000fe20003f46070 */
[----:B------:R-:W-:Y:S01]  /*3380*/  FMUL.FTZ R134, R130, R32 ;  /* 0x0000002082867220 */ /* 0x000fe20000410000 */
[C---:B------:R-:W-:Y:S01]  /*3390*/  LOP3.LUT P6, RZ, R200.reuse, 0xff, RZ, 0xc0, !PT ;  /* 0x000000ffc8ff7812 */ /* 0x040fe200078cc0ff */
[----:B------:R-:W-:Y:S01]  /*33a0*/  FADD.FTZ R35, R35, -R168 ;  /* 0x800000a823237221 */ /* 0x000fe20000010000 */
        /* <DEDUP_REMOVED lines=11> */
[----:B------:R-:W-:Y:S01]  /*3460*/  FADD.FTZ R33, R33, -R138 ;  /* 0x8000008a21217221 */ /* 0x000fe20000010000 */
[C---:B------:R-:W-:Y:S01]  /*3470*/  ISETP.GE.U32.AND P0, PT, R185.reuse, 0x1000000, PT ;  /* 0x01000000b900780c */ /* 0x040fe20003f06070 */
[----:B------:R-:W-:Y:S01]  /*3480*/  FFMA.FTZ R138, R18, R35, R90 ;  /* 0x00000023128a7223 */ /* 0x000fe2000001005a */
[----:B------:R-:W-:Y:S01]  /*3490*/  ISETP.GE.U32.AND P4, PT, R200, 0x1000000, PT ;  /* 0x01000000c800780c */ /* 0x000fe20003f86070 */
[----:B------:R-:W-:Y:S01]  /*34a0*/  FADD.FTZ R37, R20, -R135 ;  /* 0x8000008714257221 */ /* 0x000fe20000010000 */
[C---:B------:R-:W-:Y:S01]  /*34b0*/  LOP3.LUT P2, RZ, R185.reuse, 0xff, RZ, 0xc0, !PT ;  /* 0x000000ffb9ff7812 */ /* 0x040fe2000784c0ff */
[C---:B------:R-:W-:Y:S01]  /*34c0*/  FFMA.FTZ R137, R18.reuse, R34, R89 ;  /* 0x0000002212897223 */ /* 0x040fe20000010059 */
[C---:B------:R-:W-:Y:S01]  /*34d0*/  LOP3.LUT P6, RZ, R185.reuse, 0xff00, RZ, 0xc0, !PT ;  /* 0x0000ff00b9ff7812 */ /* 0x040fe200078cc0ff */
[----:B------:R-:W-:Y:S01]  /*34e0*/  FFMA.FTZ R136, R18, R33, R88 ;  /* 0x0000002112887223 */ /* 0x000fe20000010058 */
[----:B------:R-:W-:Y:S01]  /*34f0*/  LOP3.LUT P5, RZ, R185, 0xff0000, RZ, 0xc0, !PT ;  /* 0x00ff0000b9ff7812 */ /* 0x000fe200078ac0ff */
[-C--:B------:R-:W-:Y:S01]  /*3500*/  FMUL.FTZ R33, R137, R32.reuse ;  /* 0x0000002089217220 */ /* 0x080fe20000410000 */
[----:B------:R-:W-:Y:S01]  /*3510*/  SEL R135, R19, RZ, P0 ;  /* 0x000000ff13877207 */ /* 0x000fe20000000000 */
[-C--:B------:R-:W-:Y:S01]  /*3520*/  FMUL.FTZ R19, R138, R32.reuse ;  /* 0x000000208a137220 */ /* 0x080fe20000410000 */
[----:B------:R-:W-:Y:S01]  /*3530*/  SEL R127, R127, RZ, P4 ;  /* 0x000000ff7f7f7207 */ /* 0x000fe20002000000 */
[----:B------:R-:W-:Y:S01]  /*3540*/  FMUL.FTZ R33, R33, UR4 ;  /* 0x0000000421217c20 */ /* 0x000fe20008410000 */
[----:B------:R-:W-:Y:S01]  /*3550*/  SEL R132, R132, RZ, P2 ;  /* 0x000000ff84847207 */ /* 0x000fe20001000000 */
[----:B------:R-:W-:Y:S01]  /*3560*/  FMUL.FTZ R19, R19, UR4 ;  /* 0x0000000413137c20 */ /* 0x000fe20008410000 */
[----:B------:R-:W-:Y:S01]  /*3570*/  SEL R133, R133, RZ, P6 ;  /* 0x000000ff85857207 */ /* 0x000fe20003000000 */
[----:B------:R-:W-:Y:S01]  /*3580*/  FMUL.FTZ R20, R136, R32 ;  /* 0x0000002088147220 */ /* 0x000fe20000410000 */
[----:B------:R-:W-:Y:S01]  /*3590*/  SEL R134, R134, RZ, P5 ;  /* 0x000000ff86867207 */ /* 0x000fe20002800000 */
[----:B------:R-:W-:Y:S01]  /*35a0*/  FADD.FTZ R156, R21, -R156 ;  /* 0x8000009c159c7221 */ /* 0x000fe20000010000 */
[C---:B------:R-:W-:Y:S01]  /*35b0*/  LOP3.LUT P4, RZ, R143.reuse, 0xff, RZ, 0xc0, !PT ;  /* 0x000000ff8fff7812 */ /* 0x040fe2000788c0ff */
[----:B------:R-:W-:Y:S01]  /*35c0*/  FMUL.FTZ R20, R20, UR4 ;  /* 0x0000000414147c20 */ /* 0x000fe20008410000 */
[C---:B------:R-:W-:Y:S01]  /*35d0*/  LOP3.LUT P2, RZ, R143.reuse, 0xff00, RZ, 0xc0, !PT ;  /* 0x0000ff008fff7812 */ /* 0x040fe2000784c0ff */
[----:B------:R-:W-:Y:S01]  /*35e0*/  FFMA.FTZ R21, R18, R156, R93 ;  /* 0x0000009c12157223 */ /* 0x000fe2000001005d */
[----:B------:R-:W-:Y:S01]  /*35f0*/  LOP3.LUT P6, RZ, R143, 0xff0000, RZ, 0xc0, !PT ;  /* 0x00ff00008fff7812 */ /* 0x000fe200078cc0ff */
[----:B------:R-:W-:Y:S01]  /*3600*/  FADD.FTZ R154, R25, -R154 ;  /* 0x8000009a199a7221 */ /* 0x000fe20000010000 */
[----:B------:R-:W-:Y:S01]  /*3610*/  ISETP.GE.U32.AND P5, PT, R143, 0x1000000, PT ;  /* 0x010000008f00780c */ /* 0x000fe20003fa6070 */
[----:B------:R-:W-:Y:S01]  /*3620*/  FADD.FTZ R143, R22, -R139 ;  /* 0x8000008b168f7221 */ /* 0x000fe20000010000 */
[----:B------:R-:W-:Y:S01]  /*3630*/  SEL R146, R19, RZ, P6 ;  /* 0x000000ff13927207 */ /* 0x000fe20003000000 */
[----:B------:R-:W-:Y:S01]  /*3640*/  FMUL.FTZ R35, R21, R32 ;  /* 0x0000002015237220 */ /* 0x000fe20000410000 */
[----:B------:R-:W-:Y:S01]  /*3650*/  SEL R145, R33, RZ, P2 ;  /* 0x000000ff21917207 */ /* 0x000fe20001000000 */
[----:B------:R-:W-:Y:S01]  /*3660*/  FFMA.FTZ R22, R18, R143, R94 ;  /* 0x0000008f12167223 */ /* 0x000fe2000001005e */
[----:B------:R-:W-:Y:S01]  /*3670*/  LOP3.LUT P2, RZ, R140, 0xff0000, RZ, 0xc0, !PT ;  /* 0x00ff00008cff7812 */ /* 0x000fe2000784c0ff */
[----:B------:R-:W-:Y:S01]  /*3680*/  FFMA.FTZ R139, R18, R170, R91 ;  /* 0x000000aa128b7223 */ /* 0x000fe2000001005b */
[----:B------:R-:W-:Y:S01]  /*3690*/  SEL R144, R20, RZ, P4 ;  /* 0x000000ff14907207 */ /* 0x000fe20002000000 */
[-C--:B------:R-:W-:Y:S01]  /*36a0*/  FMUL.FTZ R19, R22, R32.reuse ;  /* 0x0000002016137220 */ /* 0x080fe20000410000 */
[----:B------:R-:W-:Y:S01]  /*36b0*/  FFMA.FTZ R20, R18, R37, R92 ;  /* 0x0000002512147223 */ /* 0x000fe2000001005c */
[----:B------:R-:W-:Y:S01]  /*36c0*/  FADD.FTZ R153, R26, -R153 ;  /* 0x800000991a997221 */ /* 0x000fe20000010000 */
[----:B------:R-:W0:Y:S01]  /*36d0*/  LDC.64 R162, c[0x0][0x468] ;  /* 0x00011a00ffa27b82 */ /* 0x000e220000000a00 */
[----:B------:R-:W-:Y:S01]  /*36e0*/  FMUL.FTZ R19, R19, UR4 ;  /* 0x0000000413137c20 */ /* 0x000fe20008410000 */
[-C--:B------:R-:W-:Y:S01]  /*36f0*/  FMUL.FTZ R34, R20, R32.reuse ;  /* 0x0000002014227220 */ /* 0x080fe20000410000 */
[----:B------:R-:W-:Y:S01]  /*3700*/  FMUL.FTZ R35, R35, UR4 ;  /* 0x0000000423237c20 */ /* 0x000fe20008410000 */
[----:B------:R-:W-:Y:S01]  /*3710*/  LOP3.LUT P0, RZ, R140, 0xff, RZ, 0xc0, !PT ;  /* 0x000000ff8cff7812 */ /* 0x000fe2000780c0ff */
[----:B------:R-:W-:Y:S01]  /*3720*/  FMUL.FTZ R33, R139, R32 ;  /* 0x000000208b217220 */ /* 0x000fe20000410000 */
[----:B------:R-:W-:Y:S01]  /*3730*/  SEL R150, R19, RZ, P2 ;  /* 0x000000ff13967207 */ /* 0x000fe20001000000 */
[----:B------:R-:W-:Y:S01]  /*3740*/  FADD.FTZ R19, R24, -R157 ;  /* 0x8000009d18137221 */ /* 0x000fe20000010000 */
[----:B------:R-:W-:Y:S01]  /*3750*/  FMUL.FTZ R34, R34, UR4 ;  /* 0x0000000422227c20 */ /* 0x000fe20008410000 */
[----:B------:R-:W1:Y:S01]  /*3760*/  LDC.64 R156, c[0x0][0x478] ;  /* 0x00011e00ff9c7b82 */ /* 0x000e620000000a00 */
[----:B------:R-:W-:Y:S01]  /*3770*/  LOP3.LUT P4, RZ, R140, 0xff00, RZ, 0xc0, !PT ;  /* 0x0000ff008cff7812 */ /* 0x000fe2000788c0ff */
[C---:B------:R-:W-:Y:S01]  /*3780*/  FFMA.FTZ R25, R18.reuse, R154, R97 ;  /* 0x0000009a12197223 */ /* 0x040fe20000010061 */
[----:B------:R-:W-:Y:S01]  /*3790*/  FFMA.FTZ R26, R18, R153, R98 ;  /* 0x00000099121a7223 */ /* 0x000fe20000010062 */
[----:B------:R-:W-:Y:S01]  /*37a0*/  FADD.FTZ R23, R23, -R152 ;  /* 0x8000009817177221 */ /* 0x000fe20000010000 */
[----:B------:R-:W-:Y:S01]  /*37b0*/  FMUL.FTZ R33, R33, UR4 ;  /* 0x0000000421217c20 */ /* 0x000fe20008410000 */
[----:B------:R-:W-:Y:S01]  /*37c0*/  SEL R148, R34, RZ, P0 ;  /* 0x000000ff22947207 */ /* 0x000fe20000000000 */
[-C--:B------:R-:W-:Y:S01]  /*37d0*/  FMUL.FTZ R34, R25, R32.reuse ;  /* 0x0000002019227220 */ /* 0x080fe20000410000 */
[----:B------:R-:W-:Y:S01]  /*37e0*/  SEL R149, R35, RZ, P4 ;  /* 0x000000ff23957207 */ /* 0x000fe20002000000 */
[-C--:B------:R-:W-:Y:S01]  /*37f0*/  FMUL.FTZ R35, R26, R32.reuse ;  /* 0x000000201a237220 */ /* 0x080fe20000410000 */
[C---:B------:R-:W-:Y:S01]  /*3800*/  FFMA.FTZ R23, R18.reuse, R23, R95 ;  /* 0x0000001712177223 */ /* 0x040fe2000001005f */
[----:B------:R-:W-:Y:S01]  /*3810*/  FFMA.FTZ R24, R18, R19, R96 ;  /* 0x0000001312187223 */ /* 0x000fe20000010060 */
[----:B------:R-:W-:Y:S01]  /*3820*/  SEL R147, R33, RZ, P5 ;  /* 0x000000ff21937207 */ /* 0x000fe20002800000 */
[----:B------:R-:W-:Y:S01]  /*3830*/  FMUL.FTZ R34, R34, UR4 ;  /* 0x0000000422227c20 */ /* 0x000fe20008410000 */
[----:B------:R-:W-:Y:S01]  /*3840*/  FMUL.FTZ R35, R35, UR4 ;  /* 0x0000000423237c20 */ /* 0x000fe20008410000 */
[----:B------:R-:W-:Y:S01]  /*3850*/  LOP3.LUT P0, RZ, R141, 0xff00, RZ, 0xc0, !PT ;  /* 0x0000ff008dff7812 */ /* 0x000fe2000780c0ff */
[-C--:B------:R-:W-:Y:S01]  /*3860*/  FMUL.FTZ R19, R23, R32.reuse ;  /* 0x0000002017137220 */ /* 0x080fe20000410000 */
[----:B------:R-:W-:Y:S01]  /*3870*/  LOP3.LUT P4, RZ, R141, 0xff0000, RZ, 0xc0, !PT ;  /* 0x00ff00008dff7812 */ /* 0x000fe2000788c0ff */
[----:B------:R-:W-:Y:S01]  /*3880*/  FMUL.FTZ R33, R24, R32 ;  /* 0x0000002018217220 */ /* 0x000fe20000410000 */
[----:B------:R-:W-:Y:S01]  /*3890*/  SEL R153, R34, RZ, P0 ;  /* 0x000000ff22997207 */ /* 0x000fe20000000000 */
[----:B------:R-:W-:Y:S01]  /*38a0*/  FMUL.FTZ R19, R19, UR4 ;  /* 0x0000000413137c20 */ /* 0x000fe20008410000 */
[----:B------:R-:W-:Y:S01]  /*38b0*/  SEL R154, R35, RZ, P4 ;  /* 0x000000ff239a7207 */ /* 0x000fe20002000000 */
[----:B------:R-:W-:Y:S01]  /*38c0*/  FMUL.FTZ R33, R33, UR4 ;  /* 0x0000000421217c20 */ /* 0x000fe20008410000 */
[----:B------:R-:W-:Y:S01]  /*38d0*/  ISETP.GE.U32.AND P6, PT, R140, 0x1000000, PT ;  /* 0x010000008c00780c */ /* 0x000fe20003fc6070 */
[----:B-1----:R-:W-:Y:S01]  /*38e0*/  IMAD.WIDE.U32 R34, R39, 0x10, R156 ;  /* 0x0000001027227825 */ /* 0x002fe200078e009c */
[----:B------:R-:W-:-:S03]  /*38f0*/  LOP3.LUT P5, RZ, R141, 0xff, RZ, 0xc0, !PT ;  /* 0x000000ff8dff7812 */ /* 0x000fc600078ac0ff */
[----:B------:R-:W-:Y:S01]  /*3900*/  FADD.FTZ R27, R27, -R0 ;  /* 0x800000001b1b7221 */ /* 0x000fe20000010000 */
[----:B------:R-:W-:Y:S01]  /*3910*/  SEL R151, R19, RZ, P6 ;  /* 0x000000ff13977207 */ /* 0x000fe20003000000 */
[----:B------:R-:W-:Y:S01]  /*3920*/  FADD.FTZ R155, R28, -R155 ;  /* 0x8000009b1c9b7221 */ /* 0x000fe20000010000 */
[----:B------:R-:W-:Y:S01]  /*3930*/  SEL R152, R33, RZ, P5 ;  /* 0x000000ff21987207 */ /* 0x000fe20002800000 */
[----:B------:R-:W-:Y:S01]  /*3940*/  FADD.FTZ R0, R29, -R158 ;  /* 0x8000009e1d007221 */ /* 0x000fe20000010000 */
[----:B------:R-:W-:Y:S01]  /*3950*/  ISETP.GE.U32.AND P2, PT, R141, 0x1000000, PT ;  /* 0x010000008d00780c */ /* 0x000fe20003f46070 */
[----:B------:R-:W-:Y:S01]  /*3960*/  FADD.FTZ R19, R30, -R159 ;  /* 0x8000009f1e137221 */ /* 0x000fe20000010000 */
[C---:B------:R-:W-:Y:S01]  /*3970*/  LOP3.LUT P6, RZ, R142.reuse, 0xff, RZ, 0xc0, !PT ;  /* 0x000000ff8eff7812 */ /* 0x040fe200078cc0ff */
[----:B------:R-:W-:Y:S01]  /*3980*/  FADD.FTZ R166, R31, -R160 ;  /* 0x800000a01fa67221 */ /* 0x000fe20000010000 */
[C---:B------:R-:W-:Y:S01]  /*3990*/  LOP3.LUT P5, RZ, R142.reuse, 0xff00, RZ, 0xc0, !PT ;  /* 0x0000ff008eff7812 */ /* 0x040fe200078ac0ff */
[----:B------:R1:W-:Y:S01]  /*39a0*/  STG.E.128 desc[UR6][R34.64], R104 ;  /* 0x0000006822007986 */ /* 0x0003e2000c101d06 */
[----:B------:R-:W-:Y:S01]  /*39b0*/  LOP3.LUT P0, RZ, R142, 0xff0000, RZ, 0xc0, !PT ;  /* 0x00ff00008eff7812 */ /* 0x000fe2000780c0ff */
[----:B------:R-:W-:Y:S01]  /*39c0*/  IMAD.WIDE.U32 R140, R36, 0x10, R156 ;  /* 0x00000010248c7825 */ /* 0x000fe200078e009c */
[----:B------:R-:W-:-:S03]  /*39d0*/  ISETP.GE.U32.AND P4, PT, R142, 0x1000000, PT ;  /* 0x010000008e00780c */ /* 0x000fc60003f86070 */
[----:B------:R-:W-:Y:S01]  /*39e0*/  FFMA.FTZ R27, R18, R27, R99 ;  /* 0x0000001b121b7223 */ /* 0x000fe20000010063 */
[----:B------:R-:W-:-:S04]  /*39f0*/  IMAD.WIDE.U32 R142, R38, 0x10, R156 ;  /* 0x00000010268e7825 */ /* 0x000fc800078e009c */
[----:B------:R-:W-:-:S04]  /*3a00*/  IMAD.WIDE.U32 R28, R16, 0x10, R156 ;  /* 0x00000010101c7825 */ /* 0x000fc800078e009c */
[----:B------:R-:W-:-:S04]  /*3a10*/  IMAD.WIDE.U32 R30, R17, 0x10, R156 ;  /* 0x00000010111e7825 */ /* 0x000fc800078e009c */
[----:B-1----:R-:W-:-:S04]  /*3a20*/  IMAD.WIDE.U32 R106, R13, 0x10, R156 ;  /* 0x000000100d6a7825 */ /* 0x002fc800078e009c */
[----:B------:R-:W-:-:S04]  /*3a30*/  IMAD.WIDE.U32 R104, R14, 0x10, R156 ;  /* 0x000000100e687825 */ /* 0x000fc800078e009c */
[----:B------:R-:W-:-:S04]  /*3a40*/  IMAD.WIDE.U32 R34, R15, 0x10, R156 ;  /* 0x000000100f227825 */ /* 0x000fc800078e009c */
[----:B0-----:R-:W-:-:S04]  /*3a50*/  IMAD.WIDE.U32 R156, R39, 0x10, R162 ;  /* 0x00000010279c7825 */ /* 0x001fc800078e00a2 */
[--C-:B------:R-:W-:Y:S01]  /*3a60*/  IMAD.WIDE.U32 R38, R38, 0x10, R162.reuse ;  /* 0x0000001026267825 */ /* 0x100fe200078e00a2 */
[----:B------:R-:W-:Y:S03]  /*3a70*/  STG.E.128 desc[UR6][R156.64], R108 ;  /* 0x0000006c9c007986 */ /* 0x000fe6000c101d06 */
        /* <DEDUP_REMOVED lines=9> */
[----:B------:R0:W-:Y:S03]  /*3b10*/  STG.E.128 desc[UR6][R106.64], R128 ;  /* 0x000000806a007986 */ /* 0x0001e6000c101d06 */
[----:B------:R-:W-:Y:S01]  /*3b20*/  IMAD.WIDE.U32 R162, R17, 0x10, R162 ;  /* 0x0000001011a27825 */ /* 0x000fe200078e00a2 */
[----:B------:R-:W-:Y:S04]  /*3b30*/  STG.E.128 desc[UR6][R160.64], R132 ;  /* 0x00000084a0007986 */ /* 0x000fe8000c101d06 */
[----:B------:R1:W-:Y:S04]  /*3b40*/  STG.E.128 desc[UR6][R104.64], R136 ;  /* 0x0000008868007986 */ /* 0x0003e8000c101d06 */
[----:B------:R2:W-:Y:S04]  /*3b50*/  STG.E.128 desc[UR6][R164.64], R144 ;  /* 0x00000090a4007986 */ /* 0x0005e8000c101d06 */
[----:B------:R2:W-:Y:S01]  /*3b60*/  STG.E.128 desc[UR6][R34.64], R20 ;  /* 0x0000001422007986 */ /* 0x0005e2000c101d06 */
[C---:B0-----:R-:W-:Y:S01]  /*3b70*/  FFMA.FTZ R107, R18.reuse, R166, R103 ;  /* 0x000000a6126b7223 */ /* 0x041fe20000010067 */
[----:B------:R-:W-:-:S02]  /*3b80*/  FFMA.FTZ R106, R18, R19, R102 ;  /* 0x00000013126a7223 */ /* 0x000fc40000010066 */
[----:B------:R2:W-:Y:S04]  /*3b90*/  STG.E.128 desc[UR6][R14.64], R148 ;  /* 0x000000940e007986 */ /* 0x0005e8000c101d06 */
[----:B------:R2:W-:Y:S01]  /*3ba0*/  STG.E.128 desc[UR6][R28.64], R24 ;  /* 0x000000181c007986 */ /* 0x0005e2000c101d06 */
[C---:B-1----:R-:W-:Y:S01]  /*3bb0*/  FFMA.FTZ R104, R18.reuse, R155, R100 ;  /* 0x0000009b12687223 */ /* 0x042fe20000010064 */
        /* <DEDUP_REMOVED lines=11> */
[----:B------:R-:W-:-:S02]  /*3c70*/  SEL R155, R0, RZ, P2 ;  /* 0x000000ff009b7207 */ /* 0x000fc40001000000 */
[----:B------:R-:W-:Y:S02]  /*3c80*/  SEL R16, R13, RZ, P6 ;  /* 0x000000ff0d107207 */ /* 0x000fe40003000000 */
[----:B------:R-:W-:Y:S01]  /*3c90*/  SEL R17, R17, RZ, P5 ;  /* 0x000000ff11117207 */ /* 0x000fe20002800000 */
[----:B------:R2:W-:Y:S01]  /*3ca0*/  STG.E.128 desc[UR6][R36.64], R152 ;  /* 0x0000009824007986 */ /* 0x0005e2000c101d06 */
[----:B------:R-:W-:Y:S02]  /*3cb0*/  SEL R19, R19, RZ, P4 ;  /* 0x000000ff13137207 */ /* 0x000fe40002000000 */
[----:B------:R-:W-:Y:S01]  /*3cc0*/  SEL R18, R18, RZ, P0 ;  /* 0x000000ff12127207 */ /* 0x000fe20000000000 */
[----:B------:R2:W-:Y:S04]  /*3cd0*/  STG.E.128 desc[UR6][R30.64], R104 ;  /* 0x000000681e007986 */ /* 0x0005e8000c101d06 */
[----:B------:R2:W-:Y:S01]  /*3ce0*/  STG.E.128 desc[UR6][R162.64], R16 ;  /* 0x00000010a2007986 */ /* 0x0005e2000c101d06 */
[----:B------:R-:W-:Y:S05]  /*3cf0*/  BRA `(.L_x_14866) ;  /* 0x0000001c00ec7947 */ /* 0x000fea0003800000 */
.L_x_14864:
        /* <DEDUP_REMOVED lines=20> */
[C---:B------:R-:W-:Y:S01]  /*3e40*/  LOP3.LUT P2, RZ, R230.reuse, 0xff, RZ, 0xc0, !PT ;  /* 0x000000ffe6ff7812 */ /* 0x040fe2000784c0ff */
[----:B------:R-:W-:Y:S01]  /*3e50*/  FMUL.FTZ R111, R111, UR4 ;  /* 0x000000046f6f7c20 */ /* 0x000fe20008410000 */
[C---:B------:R-:W-:Y:S01]  /*3e60*/  LOP3.LUT P4, RZ, R230.reuse, 0xff00, RZ, 0xc0, !PT ;  /* 0x0000ff00e6ff7812 */ /* 0x040fe2000788c0ff */
[----:B------:R-:W-:Y:S01]  /*3e70*/  FMUL.FTZ R113, R113, UR4 ;  /* 0x0000000471717c20 */ /* 0x000fe20008410000 */
[----:B------:R-:W-:Y:S01]  /*3e80*/  FMUL.FTZ R115, R115, UR4 ;  /* 0x0000000473737c20 */ /* 0x000fe20008410000 */
[----:B------:R-:W-:-:S02]  /*3e90*/  LOP3.LUT P5, RZ, R230, 0xff0000, RZ, 0xc0, !PT ;  /* 0x00ff0000e6ff7812 */ /* 0x000fc400078ac0ff */
[----:B------:R-:W-:Y:S02]  /*3ea0*/  ISETP.GE.U32.AND P6, PT, R230, 0x1000000, PT ;  /* 0x01000000e600780c */ /* 0x000fe40003fc6070 */
[----:B------:R-:W-:Y:S02]  /*3eb0*/  SEL R108, R109, RZ, P2 ;  /* 0x000000ff6d6c7207 */ /* 0x000fe40001000000 */
[----:B------:R-:W-:Y:S02]  /*3ec0*/  SEL R109, R111, RZ, P4 ;  /* 0x000000ff6f6d7207 */ /* 0x000fe40002000000 */
[----:B------:R-:W-:Y:S02]  /*3ed0*/  SEL R110, R113, RZ, P5 ;  /* 0x000000ff716e7207 */ /* 0x000fe40002800000 */
[----:B------:R-:W-:Y:S01]  /*3ee0*/  SEL R111, R115, RZ, P6 ;  /* 0x000000ff736f7207 */ /* 0x000fe20003000000 */
[----:B------:R-:W-:Y:S06]  /*3ef0*/  BRA `(.L_x_14868) ;  /* 0x0000000000707947 */ /* 0x000fec0003800000 */
.L_x_14867:
        /* <DEDUP_REMOVED lines=28> */
.L_x_14868:
        /* <DEDUP_REMOVED lines=12> */
[----:B0-----:R-:W-:Y:S01]  /*4180*/  FADD.FTZ R105, R173, -R182 ;  /* 0x800000b6ad697221 */ /* 0x001fe20000010000 */
        /* <DEDUP_REMOVED lines=23> */
.L_x_14869:
        /* <DEDUP_REMOVED lines=24> */
[----:B0-----:R-:W-:Y:S02]  /*4480*/  SEL R108, R181, RZ, P2 ;  /* 0x000000ffb56c7207 */ /* 0x001fe40001000000 */
[----:B------:R-:W-:Y:S02]  /*4490*/  SEL R109, R173, RZ, P4 ;  /* 0x000000ffad6d7207 */ /* 0x000fe40002000000 */
[----:B------:R-:W-:-:S02]  /*44a0*/  SEL R110, R183, RZ, P5 ;  /* 0x000000ffb76e7207 */ /* 0x000fc40002800000 */
[----:B------:R-:W-:-:S07]  /*44b0*/  SEL R111, R151, RZ, P6 ;  /* 0x000000ff976f7207 */ /* 0x000fce0003000000 */
.L_x_14870:
        /* <DEDUP_REMOVED lines=35> */
.L_x_14871:
        /* <DEDUP_REMOVED lines=28> */
.L_x_14872:
        /* <DEDUP_REMOVED lines=35> */
.L_x_14873:
        /* <DEDUP_REMOVED lines=28> */
.L_x_14874:
        /* <DEDUP_REMOVED lines=35> */
.L_x_14875:
        /* <DEDUP_REMOVED lines=28> */
.L_x_14876:
        /* <DEDUP_REMOVED lines=35> */
.L_x_14877:
        /* <DEDUP_REMOVED lines=28> */
.L_x_14878:
[----:B0-----:R-:W0:Y:S02]  /*5480*/  @P0 LDC.64 R34, c[0x0][0x478] ;  /* 0x00011e00ff220b82 */ /* 0x001e240000000a00 */
[----:B0-----:R-:W-:-:S04]  /*5490*/  @P0 IMAD.WIDE.U32 R34, R15, 0x10, R34 ;  /* 0x000000100f220825 */ /* 0x001fc800078e0022 */
[----:B------:R-:W-:Y:S01]  /*54a0*/  IMAD.WIDE.U32 R14, R15, 0x10, R118 ;  /* 0x000000100f0e7825 */ /* 0x000fe200078e0076 */
        /* <DEDUP_REMOVED lines=32> */
.L_x_14879:
        /* <DEDUP_REMOVED lines=28> */
.L_x_14880:
        /* <DEDUP_REMOVED lines=35> */
.L_x_14881:
        /* <DEDUP_REMOVED lines=28> */
.L_x_14882:
[----:B------:R-:W0:Y:S01]  /*5c60*/  @P0 LDC.64 R14, c[0x0][0x478] ;  /* 0x00011e00ff0e0b82 */ /* 0x000e220000000a00 */
[----:B------:R-:W-:-:S04]  /*5c70*/  IMAD.WIDE.U32 R118, R17, 0x10, R118 ;  /* 0x0000001011767825 */ /* 0x000fc800078e0076 */
[----:B0-----:R-:W-:-:S05]  /*5c80*/  @P0 IMAD.WIDE.U32 R14, R17, 0x10, R14 ;  /* 0x00000010110e0825 */ /* 0x001fca00078e000e */
[----:B------:R0:W-:Y:S04]  /*5c90*/  @P0 STG.E.128 desc[UR6][R14.64], R104 ;  /* 0x000000680e000986 */ /* 0x0001e8000c101d06 */
[----:B------:R0:W-:Y:S02]  /*5ca0*/  STG.E.128 desc[UR6][R118.64], R20 ;  /* 0x0000001476007986 */ /* 0x0001e4000c101d06 */
.L_x_14866:
        /* <DEDUP_REMOVED lines=46> */
.L_x_14863:
        /* <DEDUP_REMOVED lines=24> */
.L_x_14884:
        /* <DEDUP_REMOVED lines=15> */
.L_x_15767:


//--------------------- .text._ZN10layer_norm22ln_bwd_finalize_kernelINS_22Kernel_traits_finalizeILj4096EfffffjLb0ELj1024ELj4ENS_18Kernel_traits_baseILj4096EfffffjLj1024EEEEELb0ELb0EEEvNS_9BwdParamsE --------------------------
	.section	.text._ZN10layer_norm22ln_bwd_finalize_kernelINS_22Kernel_traits_finalizeILj4096EfffffjLb0ELj1024ELj4ENS_18Kernel_traits_baseILj4096EfffffjLj1024EEEEELb0ELb0EEEvNS_9BwdParamsE,"ax",@progbits
	.align	128
        .global         _ZN10layer_norm22ln_bwd_finalize_kernelINS_22Kernel_traits_finalizeILj4096EfffffjLb0ELj1024ELj4ENS_18Kernel_traits_baseILj4096EfffffjLj1024EEEEELb0ELb0EEEvNS_9BwdParamsE
        .type           _ZN10layer_norm22ln_bwd_finalize_kernelINS_22Kernel_traits_finalizeILj4096EfffffjLb0ELj1024ELj4ENS_18Kernel_traits_baseILj4096EfffffjLj1024EEEEELb0ELb0EEEvNS_9BwdParamsE,@function
        .size           _ZN10layer_norm22ln_bwd_finalize_kernelINS_22Kernel_traits_finalizeILj4096EfffffjLb0ELj1024ELj4ENS_18Kernel_traits_baseILj4096EfffffjLj1024EEEEELb0ELb0EEEvNS_9BwdParamsE,(.L_x_15768 - _ZN10layer_norm22ln_bwd_finalize_kernelINS_22Kernel_traits_finalizeILj4096EfffffjLb0ELj1024ELj4ENS_18Kernel_traits_baseILj4096EfffffjLj1024EEEEELb0ELb0EEEvNS_9BwdParamsE)
        .other          _ZN10layer_norm22ln_bwd_finalize_kernelINS_22Kernel_traits_finalizeILj4096EfffffjLb0ELj1024ELj4ENS_18Kernel_traits_baseILj4096EfffffjLj1024EEEEELb0ELb0EEEvNS_9BwdParamsE,@"STO_CUDA_ENTRY STV_DEFAULT"
_ZN10layer_norm22ln_bwd_finalize_kernelINS_22Kernel_traits_finalizeILj4096EfffffjLb0ELj1024ELj4ENS_18Kernel_traits_baseILj4096EfffffjLj1024EEEEELb0ELb0EEEvNS_9BwdParamsE:
.text._ZN10layer_norm22ln_bwd_finalize_kernelINS_22Kernel_traits_finalizeILj4096EfffffjLb0ELj1024ELj4ENS_18Kernel_traits_baseILj4096EfffffjLj1024EEEEELb0ELb0EEEvNS_9BwdParamsE:
        /* <DEDUP_REMOVED lines=82> */
.L_x_14889:
        /* <DEDUP_REMOVED lines=118> */
.L_x_14888:
[----:B------:R-:W-:Y:S05]  /*0c80*/  BSYNC.RECONVERGENT B1 ;  /* 0x0000000000017941 */ /* 0x000fea0003800200 */
.L_x_14887:
        /* <DEDUP_REMOVED lines=75> */
.L_x_14891:
[----:B------:R-:W-:Y:S05]  /*1140*/  BSYNC.RECONVERGENT B1 ;  /* 0x0000000000017941 */ /* 0x000fea0003800200 */
.L_x_14890:
        /* <DEDUP_REMOVED lines=37> */
.L_x_14893:
[----:B------:R-:W-:Y:S05]  /*13a0*/  BSYNC.RECONVERGENT B1 ;  /* 0x0000000000017941 */ /* 0x000fea0003800200 */
.L_x_14892:
[----:B------:R-:W-:Y:S05]  /*13b0*/  @!P1 BRA `(.L_x_14886) ;  /* 0x0000000000409947 */ /* 0x000fea0003800000 */
[----:B------:R-:W0:Y:S01]  /*13c0*/  LDC.64 R6, c[0x0][0x440] ;  /* 0x00011000ff067b82 */ /* 0x000e220000000a00 */
[----:B------:R-:W-:Y:S01]  /*13d0*/  IMAD R59, R2, R56, R59 ;  /* 0x00000038023b7224 */ /* 0x000fe200078e023b */
[----:B------:R-:W-:Y:S02]  /*13e0*/  LOP3.LUT R8, R8, 0x1f, RZ, 0xc0, !PT ;  /* 0x0000001f08087812 */ /* 0x000fe400078ec0ff */
[----:B------:R-:W-:Y:S02]  /*13f0*/  IADD3 R9, PT, PT, -R9, RZ, RZ ;  /* 0x000000ff09097210 */ /* 0x000fe40007ffe1ff */
[----:B------:R-:W-:Y:S02]  /*1400*/  IADD3 R59, PT, PT, R8, R59, RZ ;  /* 0x0000003b083b7210 */ /* 0x000fe40007ffe0ff */
[----:B------:R-:W1:Y:S05]  /*1410*/  LDC.64 R10, c[0x0][0x448] ;  /* 0x00011200ff0a7b82 */ /* 0x000e6a0000000a00 */
.L_x_14894:
        /* <DEDUP_REMOVED lines=10> */
.L_x_14886:
[----:B------:R-:W-:Y:S05]  /*14c0*/  BSYNC.RECONVERGENT B0 ;  /* 0x0000000000007941 */ /* 0x000fea0003800200 */
.L_x_14885:
        /* <DEDUP_REMOVED lines=57> */
.L_x_14895:
        /* <DEDUP_REMOVED lines=10> */
.L_x_15768:


//--------------------- .text._ZN10layer_norm13ln_bwd_kernelINS_13Kernel_traitsIfffffjLj4096ELj1ELj1ELj4ELj16ENS_18Kernel_traits_baseILj4096EfffffjLj128EEEEELb1ELb0ELb1ELb0EEEvNS_9BwdParamsE --------------------------
	.section	.text._ZN10layer_norm13ln_bwd_kernelINS_13Kernel_traitsIfffffjLj4096ELj1ELj1ELj4ELj16ENS_18Kernel_traits_baseILj4096EfffffjLj128EEEEELb1ELb0ELb1ELb0EEEvNS_9BwdParamsE,"ax",@progbits
	.align	128
        .global         _ZN10layer_norm13ln_bwd_kernelINS_13Kernel_traitsIfffffjLj4096ELj1ELj1ELj4ELj16ENS_18Kernel_traits_baseILj4096EfffffjLj128EEEEELb1ELb0ELb1ELb0EEEvNS_9BwdParamsE
        .type           _ZN10layer_norm13ln_bwd_kernelINS_13Kernel_traitsIfffffjLj4096ELj1ELj1ELj4ELj16ENS_18Kernel_traits_baseILj4096EfffffjLj128EEEEELb1ELb0ELb1ELb0EEEvNS_9BwdParamsE,@function
        .size           _ZN10layer_norm13ln_bwd_kernelINS_13Kernel_traitsIfffffjLj4096ELj1ELj1ELj4ELj16ENS_18Kernel_traits_baseILj4096EfffffjLj128EEEEELb1ELb0ELb1ELb0EEEvNS_9BwdParamsE,(.L_x_15769 - _ZN10layer_norm13ln_bwd_kernelINS_13Kernel_traitsIfffffjLj4096ELj1ELj1ELj4ELj16ENS_18Kernel_traits_baseILj4096EfffffjLj128EEEEELb1ELb0ELb1ELb0EEEvNS_9BwdParamsE)
        .other          _ZN10layer_norm13ln_bwd_kernelINS_13Kernel_traitsIfffffjLj4096ELj1ELj1ELj4ELj16ENS_18Kernel_traits_baseILj4096EfffffjLj128EEEEELb1ELb0ELb1ELb0EEEvNS_9BwdParamsE,@"STO_CUDA_ENTRY STV_DEFAULT"
_ZN10layer_norm13ln_bwd_kernelINS_13Kernel_traitsIfffffjLj4096ELj1ELj1ELj4ELj16ENS_18Kernel_traits_baseILj4096EfffffjLj128EEEEELb1ELb0ELb1ELb0EEEvNS_9BwdParamsE:
.text._ZN10layer_norm13ln_bwd_kernelINS_13Kernel_traitsIfffffjLj4096ELj1ELj1ELj4ELj16ENS_18Kernel_traits_baseILj4096EfffffjLj128EEEEELb1ELb0ELb1ELb0EEEvNS_9BwdParamsE:
        /* <DEDUP_REMOVED lines=23> */
[----:B------:R-:W-:Y:S02]  /*0170*/  LOP3.LUT R6, R6, 0xfffffffb, RZ, 0xc0, !PT ;  /* 0xfffffffb06067812 */ /* 0x000fe400078ec0ff */
        /* <DEDUP_REMOVED lines=23> */
[----:B--2---:R2:W5:Y:S01]  /*02f0*/  @P5 LDG.E.128 R40, desc[UR10][R16.64] ;  /* 0x0000000a10285981 */ /* 0x004562000c1e1d00 */
        /* <DEDUP_REMOVED lines=10> */
[C---:B-1----:R-:W-:Y:S01]  /*03a0*/  @P2 IMAD.WIDE.U32 R22, R7.reuse, 0x10, R22 ;  /* 0x0000001007162825 */ /* 0x042fe200078e0016 */
        /* <DEDUP_REMOVED lines=38> */
[----:B--2---:R-:W-:Y:S06]  /*0610*/  BRA.U UP0, `(.L_x_14896) ;  /* 0x0000008500187547 */ /* 0x004fec000b800000 */
        /* <DEDUP_REMOVED lines=39> */
.L_x_14988:
        /* <DEDUP_REMOVED lines=20> */
[----:B------:R-:W-:Y:S01]  /*09d0*/  ISETP.GE.U32.AND P5, PT, R8, 0x100, PT ;  /* 0x000001000800780c */ /* 0x000fe20003fa6070 */
[----:B------:R-:W-:Y:S01]  /*09e0*/  HFMA2 R227, -RZ, RZ, 0, 0 ;  /* 0x00000000ffe37431 */ /* 0x000fe200000001ff */
[----:B------:R-:W-:-:S02]  /*09f0*/  LOP3.LUT R6, R6, 0xffffffef, RZ, 0xc0, !PT ;  /* 0xffffffef06067812 */ /* 0x000fc400078ec0ff */
[C---:B------:R-:W-:Y:S02]  /*0a00*/  ISETP.GE.U32.AND P2, PT, R8.reuse, 0x180, PT ;  /* 0x000001800800780c */ /* 0x040fe40003f46070 */
[----:B------:R-:W-:Y:S02]  /*0a10*/  ISETP.GE.U32.AND P1, PT, R8, 0x200, PT ;  /* 0x000002000800780c */ /* 0x000fe40003f26070 */
[----:B------:R-:W-:Y:S02]  /*0a20*/  ISETP.NE.AND P0, PT, RZ, UR12, PT ;  /* 0x0000000cff007c0c */ /* 0x000fe4000bf05270 */
[----:B------:R-:W-:Y:S02]  /*0a30*/  @P4 IADD3 R167, PT, PT, R223, -0x1, RZ ;  /* 0xffffffffdfa74810 */ /* 0x000fe40007ffe0ff */
[----:B------:R-:W-:Y:S01]  /*0a40*/  @P6 LOP3.LUT R6, R6, 0x10, RZ, 0xfc, !PT ;  /* 0x0000001006066812 */ /* 0x000fe200078efcff */
[-C--:B0-----:R-:W-:Y:S01]  /*0a50*/  IMAD R166, R7, R10.reuse, RZ ;  /* 0x0000000a07a67224 */ /* 0x081fe200078e02ff */
[----:B------:R-:W-:Y:S01]  /*0a60*/  MOV R229, RZ ;  /* 0x000000ff00e57202 */ /* 0x000fe20000000f00 */
[----:B------:R-:W-:Y:S01]  /*0a70*/  @P4 IMAD R169, R167, R10, RZ ;  /* 0x0000000aa7a94224 */ /* 0x000fe200078e02ff */
[----:B------:R-:W-:-:S02]  /*0a80*/  LOP3.LUT R6, R6, 0xfffffff7, RZ, 0xc0, !PT ;  /* 0xfffffff706067812 */ /* 0x000fc400078ec0ff */
[----:B------:R-:W-:Y:S02]  /*0a90*/  IADD3 R167, PT, PT, R219, -0x1, RZ ;  /* 0xffffffffdba77810 */ /* 0x000fe40007ffe0ff */
[----:B------:R-:W-:Y:S02]  /*0aa0*/  @P5 LOP3.LUT R6, R6, 0x8, RZ, 0xfc, !PT ;  /* 0x0000000806065812 */ /* 0x000fe400078efcff */
[----:B------:R-:W-:Y:S01]  /*0ab0*/  @P4 SHF.R.S32.HI R170, RZ, 0x1f, R169 ;  /* 0x0000001fffaa4819 */ /* 0x000fe200000114a9 */
[----:B------:R-:W-:Y:S01]  /*0ac0*/  IMAD R168, R167, R10, RZ ;  /* 0x0000000aa7a87224 */ /* 0x000fe200078e02ff */
[----:B------:R-:W-:Y:S02]  /*0ad0*/  SHF.R.S32.HI R167, RZ, 0x1f, R166 ;  /* 0x0000001fffa77819 */ /* 0x000fe400000114a6 */
[----:B------:R-:W-:Y:S02]  /*0ae0*/  LOP3.LUT R6, R6, 0xfffffffb, RZ, 0xc0, !PT ;  /* 0xfffffffb06067812 */ /* 0x000fe400078ec0ff */
[----:B-1----:R-:W-:-:S02]  /*0af0*/  SHF.R.S32.HI R165, RZ, 0x1f, R168 ;  /* 0x0000001fffa57819 */ /* 0x002fc400000114a8 */
[----:B------:R-:W-:Y:S02]  /*0b00*/  LEA.HI R166, R167, R166, RZ, 0x2 ;  /* 0x000000a6a7a67211 */ /* 0x000fe400078f10ff */
[----:B------:R-:W-:Y:S02]  /*0b10*/  @P2 LOP3.LUT R6, R6, 0x4, RZ, 0xfc, !PT ;  /* 0x0000000406062812 */ /* 0x000fe400078efcff */
[----:B------:R-:W-:Y:S02]  /*0b20*/  @P4 LEA.HI R170, R170, R169, RZ, 0x2 ;  /* 0x000000a9aaaa4211 */ /* 0x000fe400078f10ff */
[----:B------:R-:W-:Y:S02]  /*0b30*/  LEA.HI R168, R165, R168, RZ, 0x2 ;  /* 0x000000a8a5a87211 */ /* 0x000fe400078f10ff */
[----:B------:R-:W-:Y:S02]  /*0b40*/  LEA.HI.SX32 R221, R166, R9, 0x1e ;  /* 0x00000009a6dd7211 */ /* 0x000fe400078ff2ff */
[----:B------:R-:W-:-:S02]  /*0b50*/  LOP3.LUT R6, R6, 0xfffffffd, RZ, 0xc0, !PT ;  /* 0xfffffffd06067812 */ /* 0x000fc400078ec0ff */
        /* <DEDUP_REMOVED lines=20> */
[----:B------:R-:W-:Y:S02]  /*0ca0*/  IADD3 R227, PT, PT, R227, 0x80, RZ ;  /* 0x00000080e3e37810 */ /* 0x000fe40007ffe0ff */
[----:B------:R-:W-:Y:S02]  /*0cb0*/  IADD3 R228, PT, PT, R228, 0x80, RZ ;  /* 0x00000080e4e47810 */ /* 0x000fe40007ffe0ff */
[----:B------:R-:W-:Y:S01]  /*0cc0*/  IADD3 R231, PT, PT, R231, 0x80, RZ ;  /* 0x00000080e7e77810 */ /* 0x000fe20007ffe0ff */
[C---:B---3--:R-:W-:Y:S01]  /*0cd0*/  FADD.FTZ R3, -R225.reuse, R164 ;  /* 0x000000a4e1037221 */ /* 0x048fe20000010100 */
[C---:B------:R-:W-:Y:S01]  /*0ce0*/  FADD.FTZ R185, -R225.reuse, R165 ;  /* 0x000000a5e1b97221 */ /* 0x040fe20000010100 */
[C---:B------:R-:W-:Y:S02]  /*0cf0*/  FADD.FTZ R165, -R225.reuse, R166 ;  /* 0x000000a6e1a57221 */ /* 0x040fe40000010100 */
[----:B------:R-:W-:Y:S01]  /*0d00*/  FMUL.FTZ R3, R226, R3 ;  /* 0x00000003e2037220 */ /* 0x000fe20000410000 */
[----:B------:R-:W-:Y:S01]  /*0d10*/  FADD.FTZ R167, -R225, R167 ;  /* 0x000000a7e1a77221 */ /* 0x000fe20000010100 */
[----:B----4-:R-:W-:Y:S01]  /*0d20*/  FMUL.FTZ R190, R60, R168 ;  /* 0x000000a83cbe7220 */ /* 0x010fe20000410000 */
[C---:B------:R-:W-:Y:S01]  /*0d30*/  FMUL.FTZ R174, R226.reuse, R185 ;  /* 0x000000b9e2ae7220 */ /* 0x040fe20000410000 */
[C---:B------:R-:W-:Y:S01]  /*0d40*/  FMUL.FTZ R185, R226.reuse, R165 ;  /* 0x000000a5e2b97220 */ /* 0x040fe20000410000 */
[----:B------:R-:W-:Y:S01]  /*0d50*/  FMUL.FTZ R203, R61, R169 ;  /* 0x000000a93dcb7220 */ /* 0x000fe20000410000 */
[----:B------:R-:W-:Y:S01]  /*0d60*/  FADD.FTZ R164, RZ, R190 ;  /* 0x000000beffa47221 */ /* 0x000fe20000010000 */
[----:B------:R-:W-:Y:S01]  /*0d70*/  FFMA.FTZ R165, R3, R190, RZ ;  /* 0x000000be03a57223 */ /* 0x000fe200000100ff */
        /* <DEDUP_REMOVED lines=17> */
.L_x_14900:
[----:B----4-:R-:W-:Y:S05]  /*0e90*/  BSYNC.RECONVERGENT B1 ;  /* 0x0000000000017941 */ /* 0x010fea0003800200 */
.L_x_14899:
        /* <DEDUP_REMOVED lines=47> */
.L_x_14902:
[----:B------:R-:W-:Y:S05]  /*1190*/  BSYNC.RECONVERGENT B1 ;  /* 0x0000000000017941 */ /* 0x000fea0003800200 */
.L_x_14901:
        /* <DEDUP_REMOVED lines=20> */
[----:B------:R-:W-:-:S03]  /*12e0*/  FADD.FTZ R181, -R225, R169 ;  /* 0x000000a9e1b57221 */ /* 0x000fc60000010100 */
[C---:B------:R-:W-:Y:S01]  /*12f0*/  FMUL.FTZ R23, R226.reuse, R23 ;  /* 0x00000017e2177220 */ /* 0x040fe20000410000 */
[----:B------:R-:W-:Y:S01]  /*1300*/  FMUL.FTZ R26, R226, R181 ;  /* 0x000000b5e21a7220 */ /* 0x000fe20000410000 */
[----:B----4-:R-:W-:Y:S01]  /*1310*/  FMUL.FTZ R186, R36, R164 ;  /* 0x000000a424ba7220 */ /* 0x010fe20000410000 */
        /* <DEDUP_REMOVED lines=22> */
[----:B-1----:R-:W-:-:S07]  /*1480*/  FFMA.FTZ R230, R200, R213, R165 ;  /* 0x000000d5c8e67223 */ /* 0x002fce00000100a5 */
.L_x_14904:
[----:B------:R-:W-:Y:S05]  /*1490*/  BSYNC.RECONVERGENT B1 ;  /* 0x0000000000017941 */ /* 0x000fea0003800200 */
.L_x_14903:
        /* <DEDUP_REMOVED lines=47> */
.L_x_14906:
[----:B------:R-:W-:Y:S05]  /*1790*/  BSYNC.RECONVERGENT B1 ;  /* 0x0000000000017941 */ /* 0x000fea0003800200 */
.L_x_14905:
        /* <DEDUP_REMOVED lines=22> */
[----:B------:R-:W-:Y:S02]  /*1900*/  FADD.FTZ R189, -R225, R170 ;  /* 0x000000aae1bd7221 */ /* 0x000fe40000010100 */
[C---:B------:R-:W-:Y:S01]  /*1910*/  FMUL.FTZ R19, R226.reuse, R19 ;  /* 0x00000013e2137220 */ /* 0x040fe20000410000 */
[----:B------:R-:W-:Y:S01]  /*1920*/  FMUL.FTZ R22, R226, R177 ;  /* 0x000000b1e2167220 */ /* 0x000fe20000410000 */
[----:B----4-:R-:W-:Y:S01]  /*1930*/  FMUL.FTZ R182, R44, R164 ;  /* 0x000000a42cb67220 */ /* 0x010fe20000410000 */
[----:B------:R-:W-:Y:S01]  /*1940*/  FADD.FTZ R112, R112, R164 ;  /* 0x000000a470707221 */ /* 0x000fe20000010000 */
[----:B------:R-:W-:Y:S01]  /*1950*/  FFMA.FTZ R80, R164, R19, R80 ;  /* 0x00000013a4507223 */ /* 0x000fe20000010050 */
        /* <DEDUP_REMOVED lines=20> */
.L_x_14908:
[----:B------:R-:W-:Y:S05]  /*1aa0*/  BSYNC.RECONVERGENT B1 ;  /* 0x0000000000017941 */ /* 0x000fea0003800200 */
.L_x_14907:
        /* <DEDUP_REMOVED lines=48> */
.L_x_14910:
[----:B------:R-:W-:Y:S05]  /*1db0*/  BSYNC.RECONVERGENT B1 ;  /* 0x0000000000017941 */ /* 0x000fea0003800200 */
.L_x_14909:
        /* <DEDUP_REMOVED lines=13> */
[----:B0-----:R-:W-:-:S05]  /*1e90*/  @P5 IMAD.WIDE.U32 R232, R231, 0x10, R232 ;  /* 0x00000010e7e85825 */ /* 0x001fca00078e00e8 */
[----:B------:R-:W5:Y:S01]  /*1ea0*/  @P5 LDG.E.128 R152, desc[UR10][R232.64] ;  /* 0x0000000ae8985981 */ /* 0x000f62000c1e1d00 */
[----:B--2---:R-:W-:-:S05]  /*1eb0*/  IMAD.WIDE.U32 R192, R227, 0x4, R192 ;  /* 0x00000004e3c07825 */ /* 0x004fca00078e00c0 */
[----:B------:R0:W5:Y:S01]  /*1ec0*/  LDG.E R13, desc[UR10][R192.64] ;  /* 0x0000000ac00d7981 */ /* 0x000162000c1e1900 */
        /* <DEDUP_REMOVED lines=8> */
[----:B------:R-:W-:Y:S01]  /*1f50*/  FADD.FTZ R120, R120, R164 ;  /* 0x000000a478787221 */ /* 0x000fe20000010000 */
[----:B------:R-:W-:Y:S01]  /*1f60*/  FFMA.FTZ R88, R164, R15, R88 ;  /* 0x0000000fa4587223 */ /* 0x000fe20000010058 */
[----:B------:R-:W-:Y:S01]  /*1f70*/  FADD.FTZ R205, -R225, R170 ;  /* 0x000000aae1cd7221 */ /* 0x000fe20000010100 */
[----:B------:R-:W-:Y:S01]  /*1f80*/  FADD.FTZ R121, R121, R165 ;  /* 0x000000a579797221 */ /* 0x000fe20000010000 */
[----:B------:R-:W-:Y:S01]  /*1f90*/  FFMA.FTZ R89, R165, R18, R89 ;  /* 0x00000012a5597223 */ /* 0x000fe20000010059 */
[----:B0-----:R-:W-:Y:S01]  /*1fa0*/  FMUL.FTZ R193, R53, R165 ;  /* 0x000000a535c17220 */ /* 0x001fe20000410000 */
        /* <DEDUP_REMOVED lines=17> */
.L_x_14912:
[----:B------:R-:W-:Y:S05]  /*20c0*/  BSYNC.RECONVERGENT B1 ;  /* 0x0000000000017941 */ /* 0x000fea0003800200 */
.L_x_14911:
[----:B------:R-:W-:Y:S02]  /*20d0*/  ISETP.GE.U32.AND P5, PT, R8, 0x400, PT ;  /* 0x000004000800780c */ /* 0x000fe40003fa6070 */
[----:B------:R-:W-:-:S11]  /*20e0*/  LOP3.LUT R6, R6, 0xffffffdf, RZ, 0xc0, !PT ;  /* 0xffffffdf06067812 */ /* 0x000fd600078ec0ff */
[----:B------:R-:W-:Y:S01]  /*20f0*/  @P5 LOP3.LUT R6, R6, 0x20, RZ, 0xfc, !PT ;  /* 0x0000002006065812 */ /* 0x000fe200078efcff */
[----:B------:R-:W-:Y:S06]  /*2100*/  @!P5 BRA `(.L_x_14913) ;  /* 0x0000000c0034d947 */ /* 0x000fec0003800000 */
[----:B------:R-:W-:Y:S01]  /*2110*/  ISETP.NE.U32.AND P5, PT, RZ, UR14, PT ;  /* 0x0000000eff007c0c */ /* 0x000fe2000bfa5070 */
[----:B------:R-:W0:Y:S03]  /*2120*/  LDC.64 R166, c[0x0][0x3a8] ;  /* 0x0000ea00ffa67b82 */ /* 0x000e260000000a00 */
[----:B------:R-:W-:-:S05]  /*2130*/  ISETP.NE.AND.EX P5, PT, RZ, UR15, PT, P5 ;  /* 0x0000000fff007c0c */ /* 0x000fca000bfa5350 */
[----:B------:R-:W1:Y:S08]  /*2140*/  LDC.64 R232, c[0x0][0x3b0] ;  /* 0x0000ec00ffe87b82 */ /* 0x000e700000000a00 */
[----:B------:R-:W2:Y:S02]  /*2150*/  @P5 LDC.64 R164, c[0x0][0x438] ;  /* 0x00010e00ffa45b82 */ /* 0x000ea40000000a00 */
[----:B--2---:R-:W-:-:S06]  /*2160*/  @P5 IMAD.WIDE.U32 R234, R231, 0x10, R164 ;  /* 0x00000010e7ea5825 */ /* 0x004fcc00078e00a4 */
[----:B------:R-:W2:Y:S01]  /*2170*/  LDC.64 R164, c[0x0][0x428] ;  /* 0x00010a00ffa47b82 */ /* 0x000ea20000000a00 */
[----:B0-----:R-:W-:Y:S01]  /*2180*/  IMAD.WIDE.U32 R168, R231, 0x10, R166 ;  /* 0x00000010e7a87825 */ /* 0x001fe200078e00a6 */
[----:B------:R3:W5:Y:S05]  /*2190*/  @P5 LDG.E.128 R156, desc[UR10][R234.64] ;  /* 0x0000000aea9c5981 */ /* 0x00076a000c1e1d00 */
[----:B------:R-:W4:Y:S01]  /*21a0*/  LDG.E.128 R168, desc[UR10][R168.64] ;  /* 0x0000000aa8a87981 */ /* 0x000f22000c1e1d00 */
[----:B--2---:R-:W-:-:S06]  /*21b0*/  IMAD.WIDE.U32 R164, R228, 0x10, R164 ;  /* 0x00000010e4a47825 */ /* 0x004fcc00078e00a4 */
[----:B------:R-:W2:Y:S01]  /*21c0*/  LDG.E.128 R164, desc[UR10][R164.64] ;  /* 0x0000000aa4a47981 */ /* 0x000ea2000c1e1d00 */
[----:B-1----:R-:W-:-:S05]  /*21d0*/  IMAD.WIDE.U32 R232, R227, 0x4, R232 ;  /* 0x00000004e3e87825 */ /* 0x002fca00078e00e8 */
[----:B------:R3:W5:Y:S01]  /*21e0*/  LDG.E R14, desc[UR10][R232.64] ;  /* 0x0000000ae80e7981 */ /* 0x000762000c1e1900 */
[C---:B----4-:R-:W-:Y:S01]  /*21f0*/  FADD.FTZ R25, -R225.reuse, R168 ;  /* 0x000000a8e1197221 */ /* 0x050fe20000010100 */
[C---:B------:R-:W-:Y:S01]  /*2200*/  FADD.FTZ R195, -R225.reuse, R169 ;  /* 0x000000a9e1c37221 */ /* 0x040fe20000010100 */
[C---:B------:R-:W-:Y:S01]  /*2210*/  FADD.FTZ R197, -R225.reuse, R170 ;  /* 0x000000aae1c57221 */ /* 0x040fe20000010100 */
[----:B------:R-:W-:Y:S01]  /*2220*/  FADD.FTZ R171, -R225, R171 ;  /* 0x000000abe1ab7221 */ /* 0x000fe20000010100 */
[C---:B------:R-:W-:Y:S01]  /*2230*/  FMUL.FTZ R25, R226.reuse, R25 ;  /* 0x00000019e2197220 */ /* 0x040fe20000410000 */
        /* <DEDUP_REMOVED lines=23> */
[----:B---3--:R-:W-:Y:S06]  /*23b0*/  BRA `(.L_x_14913) ;  /* 0x0000000800887947 */ /* 0x008fec0003800000 */
.L_x_14898:
        /* <DEDUP_REMOVED lines=64> */
[----:B------:R-:W-:Y:S02]  /*27c0*/  MOV R229, RZ ;  /* 0x000000ff00e57202 */ /* 0x000fe40000000f00 */
[----:B------:R-:W-:-:S02]  /*27d0*/  MOV R230, RZ ;  /* 0x000000ff00e67202 */ /* 0x000fc40000000f00 */
[----:B------:R-:W-:Y:S02]  /*27e0*/  @P2 IADD3 R231, PT, PT, R231, 0x80, RZ ;  /* 0x00000080e7e72810 */ /* 0x000fe40007ffe0ff */
[----:B------:R-:W-:Y:S01]  /*27f0*/  @P5 LOP3.LUT R6, R6, 0x20, RZ, 0xfc, !PT ;  /* 0x0000002006065812 */ /* 0x000fe200078efcff */
[----:B0-----:R-:W-:Y:S06]  /*2800*/  @!P5 BRA `(.L_x_14913) ;  /* 0x000000040074d947 */ /* 0x001fec0003800000 */
[----:B------:R-:W0:Y:S02]  /*2810*/  LDC.64 R164, c[0x0][0x3b0] ;  /* 0x0000ec00ffa47b82 */ /* 0x000e240000000a00 */
[----:B0-----:R-:W-:-:S05]  /*2820*/  IMAD.WIDE.U32 R164, R231, 0x4, R164 ;  /* 0x00000004e7a47825 */ /* 0x001fca00078e00a4 */
[----:B------:R0:W5:Y:S01]  /*2830*/  LDG.E R14, desc[UR10][R164.64] ;  /* 0x0000000aa40e7981 */ /* 0x000162000c1e1900 */
[----:B------:R-:W-:Y:S05]  /*2840*/  BRA `(.L_x_14913) ;  /* 0x0000000400647947 */ /* 0x000fea0003800000 */
.L_x_14914:
        /* <DEDUP_REMOVED lines=8> */
[C---:B------:R-:W-:Y:S02]  /*28d0*/  ISETP.GE.U32.AND P1, PT, R8.reuse, 0x300, PT ;  /* 0x000003000800780c */ /* 0x040fe40003f26070 */
[----:B------:R-:W-:Y:S02]  /*28e0*/  ISETP.GE.U32.AND P2, PT, R8, 0x380, PT ;  /* 0x000003800800780c */ /* 0x000fe40003f46070 */
[----:B------:R-:W-:-:S03]  /*28f0*/  LOP3.LUT R6, R6, 0xffffffef, RZ, 0xc0, !PT ;  /* 0xffffffef06067812 */ /* 0x000fc600078ec0ff */
[----:B------:R-:W1:Y:S01]  /*2900*/  @P4 LDC.64 R232, c[0x0][0x3b0] ;  /* 0x0000ec00ffe84b82 */ /* 0x000e620000000a00 */
[----:B------:R-:W-:-:S04]  /*2910*/  @P5 LOP3.LUT R6, R6, 0x10, RZ, 0xfc, !PT ;  /* 0x0000001006065812 */ /* 0x000fc800078efcff */
[----:B------:R-:W-:-:S03]  /*2920*/  LOP3.LUT R6, R6, 0xfffffff7, RZ, 0xc0, !PT ;  /* 0xfffffff706067812 */ /* 0x000fc600078ec0ff */
[----:B------:R-:W2:Y:S01]  /*2930*/  @P3 LDC.64 R170, c[0x0][0x3b0] ;  /* 0x0000ec00ffaa3b82 */ /* 0x000ea20000000a00 */
[----:B------:R-:W-:-:S04]  /*2940*/  @P4 LOP3.LUT R6, R6, 0x8, RZ, 0xfc, !PT ;  /* 0x0000000806064812 */ /* 0x000fc800078efcff */
[----:B------:R-:W-:-:S03]  /*2950*/  LOP3.LUT R6, R6, 0xfffffffb, RZ, 0xc0, !PT ;  /* 0xfffffffb06067812 */ /* 0x000fc600078ec0ff */
[----:B------:R-:W3:Y:S01]  /*2960*/  @P6 LDC.64 R242, c[0x0][0x3b0] ;  /* 0x0000ec00fff26b82 */ /* 0x000ee20000000a00 */
[C---:B0-----:R-:W-:Y:S01]  /*2970*/  @P5 IMAD.WIDE.U32 R234, R231.reuse, 0x4, R234 ;  /* 0x00000004e7ea5825 */ /* 0x041fe200078e00ea */
[----:B------:R-:W-:Y:S02]  /*2980*/  @P5 IADD3 R231, PT, PT, R231, 0x80, RZ ;  /* 0x00000080e7e75810 */ /* 0x000fe40007ffe0ff */
[----:B------:R-:W-:Y:S02]  /*2990*/  @P3 LOP3.LUT R6, R6, 0x4, RZ, 0xfc, !PT ;  /* 0x0000000406063812 */ /* 0x000fe400078efcff */
[----:B------:R0:W5:Y:S02]  /*29a0*/  @P5 LDG.E R5, desc[UR10][R234.64] ;  /* 0x0000000aea055981 */ /* 0x000164000c1e1900 */
[----:B------:R-:W4:Y:S01]  /*29b0*/  @P5 LDC.64 R240, c[0x0][0x438] ;  /* 0x00010e00fff05b82 */ /* 0x000f220000000a00 */
[C---:B-1----:R-:W-:Y:S01]  /*29c0*/  @P4 IMAD.WIDE.U32 R232, R231.reuse, 0x4, R232 ;  /* 0x00000004e7e84825 */ /* 0x042fe200078e00e8 */
[----:B------:R-:W-:-:S02]  /*29d0*/  @P4 IADD3 R231, PT, PT, R231, 0x80, RZ ;  /* 0x00000080e7e74810 */ /* 0x000fc40007ffe0ff */
[----:B------:R-:W-:Y:S02]  /*29e0*/  LOP3.LUT R6, R6, 0xfffffffd, RZ, 0xc0, !PT ;  /* 0xfffffffd06067812 */ /* 0x000fe400078ec0ff */
[----:B------:R1:W5:Y:S02]  /*29f0*/  @P4 LDG.E R4, desc[UR10][R232.64] ;  /* 0x0000000ae8044981 */ /* 0x000364000c1e1900 */
[----:B------:R-:W1:Y:S01]  /*2a00*/  @P0 LDC.64 R168, c[0x0][0x3b0] ;  /* 0x0000ec00ffa80b82 */ /* 0x000e620000000a00 */
[C---:B--2---:R-:W-:Y:S01]  /*2a10*/  @P3 IMAD.WIDE.U32 R170, R231.reuse, 0x4, R170 ;  /* 0x00000004e7aa3825 */ /* 0x044fe200078e00aa */
[----:B------:R-:W-:Y:S02]  /*2a20*/  @P3 IADD3 R231, PT, PT, R231, 0x80, RZ ;  /* 0x00000080e7e73810 */ /* 0x000fe40007ffe0ff */
[----:B------:R-:W-:Y:S02]  /*2a30*/  @P6 LOP3.LUT R6, R6, 0x2, RZ, 0xfc, !PT ;  /* 0x0000000206066812 */ /* 0x000fe400078efcff */
[----:B------:R2:W5:Y:S02]  /*2a40*/  @P3 LDG.E R2, desc[UR10][R170.64] ;  /* 0x0000000aaa023981 */ /* 0x000564000c1e1900 */
[----:B------:R-:W2:Y:S08]  /*2a50*/  @P4 LDC.64 R238, c[0x0][0x438] ;  /* 0x00010e00ffee4b82 */ /* 0x000eb00000000a00 */
[----:B------:R-:W2:Y:S08]  /*2a60*/  @P1 LDC.64 R166, c[0x0][0x3b0] ;  /* 0x0000ec00ffa61b82 */ /* 0x000eb00000000a00 */
[----:B------:R-:W2:Y:S01]  /*2a70*/  @P3 LDC.64 R236, c[0x0][0x438] ;  /* 0x00010e00ffec3b82 */ /* 0x000ea20000000a00 */
[----:B---3--:R-:W-:-:S07]  /*2a80*/  @P6 IMAD.WIDE.U32 R242, R231, 0x4, R242 ;  /* 0x00000004e7f26825 */ /* 0x008fce00078e00f2 */
[----:B------:R-:W3:Y:S01]  /*2a90*/  @P2 LDC.64 R164, c[0x0][0x3b0] ;  /* 0x0000ec00ffa42b82 */ /* 0x000ee20000000a00 */
[----:B------:R-:W-:Y:S01]  /*2aa0*/  @P6 IADD3 R231, PT, PT, R231, 0x80, RZ ;  /* 0x00000080e7e76810 */ /* 0x000fe20007ffe0ff */
[----:B----4-:R-:W-:-:S06]  /*2ab0*/  @P5 IMAD.WIDE.U32 R240, R225, 0x10, R240 ;  /* 0x00000010e1f05825 */ /* 0x010fcc00078e00f0 */
[----:B0-----:R-:W0:Y:S01]  /*2ac0*/  @P6 LDC.64 R234, c[0x0][0x438] ;  /* 0x00010e00ffea6b82 */ /* 0x001e220000000a00 */
[----:B------:R-:W-:Y:S01]  /*2ad0*/  @P5 IADD3 R225, PT, PT, R225, 0x80, RZ ;  /* 0x00000080e1e15810 */ /* 0x000fe20007ffe0ff */
[C---:B-1----:R-:W-:Y:S01]  /*2ae0*/  @P0 IMAD.WIDE.U32 R168, R231.reuse, 0x4, R168 ;  /* 0x00000004e7a80825 */ /* 0x042fe200078e00a8 */
[----:B------:R-:W-:Y:S01]  /*2af0*/  ISETP.GE.U32.AND P5, PT, R8, 0x400, PT ;  /* 0x000004000800780c */ /* 0x000fe20003fa6070 */
[----:B------:R-:W5:Y:S04]  /*2b00*/  @P6 LDG.E R0, desc[UR10][R242.64] ;  /* 0x0000000af2006981 */ /* 0x000f68000c1e1900 */
[----:B------:R-:W1:Y:S01]  /*2b10*/  @P0 LDC.64 R232, c[0x0][0x438] ;  /* 0x00010e00ffe80b82 */ /* 0x000e620000000a00 */
[----:B------:R-:W-:Y:S01]  /*2b20*/  @P0 IADD3 R231, PT, PT, R231, 0x80, RZ ;  /* 0x00000080e7e70810 */ /* 0x000fe20007ffe0ff */
[C---:B--2---:R-:W-:Y:S01]  /*2b30*/  @P4 IMAD.WIDE.U32 R238, R225.reuse, 0x10, R238 ;  /* 0x00000010e1ee4825 */ /* 0x044fe200078e00ee */
[----:B------:R-:W-:Y:S01]  /*2b40*/  @P4 IADD3 R225, PT, PT, R225, 0x80, RZ ;  /* 0x00000080e1e14810 */ /* 0x000fe20007ffe0ff */
[----:B------:R2:W5:Y:S04]  /*2b50*/  @P0 LDG.E R11, desc[UR10][R168.64] ;  /* 0x0000000aa80b0981 */ /* 0x000568000c1e1900 */
[----:B------:R-:W4:Y:S01]  /*2b60*/  @P1 LDC.64 R170, c[0x0][0x438] ;  /* 0x00010e00ffaa1b82 */ /* 0x000f220000000a00 */
[C---:B------:R-:W-:Y:S01]  /*2b70*/  @P1 IMAD.WIDE.U32 R166, R231.reuse, 0x4, R166 ;  /* 0x00000004e7a61825 */ /* 0x040fe200078e00a6 */
[----:B------:R-:W-:-:S03]  /*2b80*/  @P1 IADD3 R231, PT, PT, R231, 0x80, RZ ;  /* 0x00000080e7e71810 */ /* 0x000fc60007ffe0ff */
[C---:B------:R-:W-:Y:S01]  /*2b90*/  @P3 IMAD.WIDE.U32 R236, R225.reuse, 0x10, R236 ;  /* 0x00000010e1ec3825 */ /* 0x040fe200078e00ec */
[----:B------:R-:W-:Y:S01]  /*2ba0*/  @P3 IADD3 R225, PT, PT, R225, 0x80, RZ ;  /* 0x00000080e1e13810 */ /* 0x000fe20007ffe0ff */
[----:B------:R0:W5:Y:S01]  /*2bb0*/  @P1 LDG.E R12, desc[UR10][R166.64] ;  /* 0x0000000aa60c1981 */ /* 0x000162000c1e1900 */
[----:B--2---:R-:W2:Y:S01]  /*2bc0*/  @P2 LDC.64 R168, c[0x0][0x438] ;  /* 0x00010e00ffa82b82 */ /* 0x004ea20000000a00 */
[----:B---3--:R-:W-:Y:S01]  /*2bd0*/  @P2 IMAD.WIDE.U32 R244, R231, 0x4, R164 ;  /* 0x00000004e7f42825 */ /* 0x008fe200078e00a4 */
[----:B------:R-:W-:Y:S01]  /*2be0*/  P2R R229, PR, RZ, 0x10 ;  /* 0x00000010ffe57803 */ /* 0x000fe20000000000 */
[----:B------:R3:W5:Y:S02]  /*2bf0*/  @P3 LDG.E.128 R136, desc[UR10][R236.64] ;  /* 0x0000000aec883981 */ /* 0x000764000c1e1d00 */
[C---:B0-----:R-:W-:Y:S01]  /*2c00*/  @P6 IMAD.WIDE.U32 R234, R225.reuse, 0x10, R234 ;  /* 0x00000010e1ea6825 */ /* 0x041fe200078e00ea */
[----:B------:R-:W-:Y:S01]  /*2c10*/  @P6 IADD3 R225, PT, PT, R225, 0x80, RZ ;  /* 0x00000080e1e16810 */ /* 0x000fe20007ffe0ff */
[----:B------:R3:W5:Y:S01]  /*2c20*/  @P2 LDG.E R13, desc[UR10][R244.64] ;  /* 0x0000000af40d2981 */ /* 0x000762000c1e1900 */
[----:B------:R-:W0:Y:S08]  /*2c30*/  @P5 LDC.64 R164, c[0x0][0x3b0] ;  /* 0x0000ec00ffa45b82 */ /* 0x000e300000000a00 */
[----:B------:R-:W3:Y:S01]  /*2c40*/  @P5 LDC.64 R166, c[0x0][0x438] ;  /* 0x00010e00ffa65b82 */ /* 0x000ee20000000a00 */
[C---:B-1----:R-:W-:Y:S01]  /*2c50*/  @P0 IMAD.WIDE.U32 R232, R225.reuse, 0x10, R232 ;  /* 0x00000010e1e80825 */ /* 0x042fe200078e00e8 */
[----:B------:R-:W-:Y:S01]  /*2c60*/  @P0 IADD3 R225, PT, PT, R225, 0x80, RZ ;  /* 0x00000080e1e10810 */ /* 0x000fe20007ffe0ff */
[----:B------:R1:W5:Y:S04]  /*2c70*/  @P6 LDG.E.128 R140, desc[UR10][R234.64] ;  /* 0x0000000aea8c6981 */ /* 0x000368000c1e1d00 */
[C---:B----4-:R-:W-:Y:S01]  /*2c80*/  @P1 IMAD.WIDE.U32 R170, R225.reuse, 0x10, R170 ;  /* 0x00000010e1aa1825 */ /* 0x050fe200078e00aa */
[----:B------:R-:W-:Y:S01]  /*2c90*/  @P1 IADD3 R225, PT, PT, R225, 0x80, RZ ;  /* 0x00000080e1e11810 */ /* 0x000fe20007ffe0ff */
[----:B------:R1:W5:Y:S01]  /*2ca0*/  @P0 LDG.E.128 R144, desc[UR10][R232.64] ;  /* 0x0000000ae8900981 */ /* 0x000362000c1e1d00 */
[----:B------:R-:W-:-:S03]  /*2cb0*/  @P2 IADD3 R231, PT, PT, R231, 0x80, RZ ;  /* 0x00000080e7e72810 */ /* 0x000fc60007ffe0ff */
[C---:B--2---:R-:W-:Y:S01]  /*2cc0*/  @P2 IMAD.WIDE.U32 R168, R225.reuse, 0x10, R168 ;  /* 0x00000010e1a82825 */ /* 0x044fe200078e00a8 */
[----:B------:R-:W-:Y:S01]  /*2cd0*/  @P2 IADD3 R225, PT, PT, R225, 0x80, RZ ;  /* 0x00000080e1e12810 */ /* 0x000fe20007ffe0ff */
[----:B------:R1:W5:Y:S02]  /*2ce0*/  @P1 LDG.E.128 R148, desc[UR10][R170.64] ;  /* 0x0000000aaa941981 */ /* 0x000364000c1e1d00 */
[----:B0-----:R-:W-:Y:S02]  /*2cf0*/  @P5 IMAD.WIDE.U32 R164, R231, 0x4, R164 ;  /* 0x00000004e7a45825 */ /* 0x001fe400078e00a4 */
[----:B------:R1:W5:Y:S04]  /*2d00*/  @P2 LDG.E.128 R152, desc[UR10][R168.64] ;  /* 0x0000000aa8982981 */ /* 0x000368000c1e1d00 */
[----:B------:R1:W5:Y:S01]  /*2d10*/  @P5 LDG.E R14, desc[UR10][R164.64] ;  /* 0x0000000aa40e5981 */ /* 0x000362000c1e1900 */
[----:B---3--:R-:W-:-:S05]  /*2d20*/  @P5 IMAD.WIDE.U32 R166, R225, 0x10, R166 ;  /* 0x00000010e1a65825 */ /* 0x008fca00078e00a6 */
[----:B------:R1:W5:Y:S01]  /*2d30*/  @P5 LDG.E.128 R156, desc[UR10][R166.64] ;  /* 0x0000000aa69c5981 */ /* 0x000362000c1e1d00 */
[C---:B------:R-:W-:Y:S02]  /*2d40*/  LOP3.LUT P4, RZ, R6.reuse, 0x10, RZ, 0xc0, !PT ;  /* 0x0000001006ff7812 */ /* 0x040fe4000788c0ff */
[----:B------:R-:W-:-:S11]  /*2d50*/  LOP3.LUT R6, R6, 0xffffffdf, RZ, 0xc0, !PT ;  /* 0xffffffdf06067812 */ /* 0x000fd600078ec0ff */
[----:B------:R1:W5:Y:S01]  /*2d60*/  @P4 LDG.E.128 R128, desc[UR10][R240.64] ;  /* 0x0000000af0804981 */ /* 0x000362000c1e1d00 */
[----:B------:R-:W-:Y:S02]  /*2d70*/  ISETP.NE.AND P4, PT, R229, RZ, PT ;  /* 0x000000ffe500720c */ /* 0x000fe40003f85270 */
[----:B------:R-:W-:Y:S02]  /*2d80*/  @P5 LOP3.LUT R6, R6, 0x20, RZ, 0xfc, !PT ;  /* 0x0000002006065812 */ /* 0x000fe400078efcff */
[----:B------:R-:W-:Y:S02]  /*2d90*/  ISETP.NE.AND P3, PT, R228, RZ, PT ;  /* 0x000000ffe400720c */ /* 0x000fe40003f65270 */
[----:B------:R-:W-:Y:S02]  /*2da0*/  MOV R229, RZ ;  /* 0x000000ff00e57202 */ /* 0x000fe40000000f00 */
[----:B------:R-:W-:-:S05]  /*2db0*/  MOV R230, RZ ;  /* 0x000000ff00e67202 */ /* 0x000fca0000000f00 */
[----:B------:R1:W5:Y:S01]  /*2dc0*/  @P4 LDG.E.128 R28, desc[UR10][R238.64] ;  /* 0x0000000aee1c4981 */ /* 0x000362000c1e1d00 */
[----:B------:R-:W-:-:S13]  /*2dd0*/  ISETP.NE.AND P4, PT, R227, RZ, PT ;  /* 0x000000ffe300720c */ /* 0x000fda0003f85270 */
.L_x_14913:
[----:B------:R-:W-:Y:S05]  /*2de0*/  BSYNC.RECONVERGENT B0 ;  /* 0x0000000000007941 */ /* 0x000fea0003800200 */
.L_x_14897:
        /* <DEDUP_REMOVED lines=32> */
.L_x_14916:
[----:B------:R-:W-:Y:S05]  /*2ff0*/  BSYNC.RECONVERGENT B0 ;  /* 0x0000000000007941 */ /* 0x000fea0003800200 */
.L_x_14915:
[----:B------:R-:W1:Y:S08]  /*3000*/  S2UR UR5, SR_CgaCtaId ;  /* 0x00000000000579c3 */ /* 0x000e700000008800 */
[----:B------:R-:W-:Y:S01]  /*3010*/  BAR.SYNC.DEFER_BLOCKING 0x0 ;  /* 0x0000000000007b1d */ /* 0x000fe20000010000 */
[----:B------:R-:W-:Y:S02]  /*3020*/  @P4 IADD3 R223, PT, PT, R223, -0x1, RZ ;  /* 0xffffffffdfdf4810 */ /* 0x000fe40007ffe0ff */
[----:B------:R-:W-:-:S02]  /*3030*/  LOP3.LUT P6, RZ, R6, 0x10, RZ, 0xc0, !PT ;  /* 0x0000001006ff7812 */ /* 0x000fc400078cc0ff */
[----:B------:R-:W-:Y:S01]  /*3040*/  ISETP.NE.AND P5, PT, RZ, UR12, PT ;  /* 0x0000000cff007c0c */ /* 0x000fe2000bfa5270 */
        /* <DEDUP_REMOVED lines=17> */
[----:B------:R-:W-:Y:S02]  /*3160*/  MOV R167, R221 ;  /* 0x000000dd00a77202 */ /* 0x000fe40000000f00 */
[----:B------:R-:W-:Y:S01]  /*3170*/  FADD.FTZ R168, R170, R225 ;  /* 0x000000e1aaa87221 */ /* 0x000fe20000010000 */
[----:B------:R-:W-:Y:S01]  /*3180*/  @P4 LEA.HI R170, R166, R223, RZ, 0x2 ;  /* 0x000000dfa6aa4211 */ /* 0x000fe200078f10ff */
[----:B------:R-:W-:Y:S01]  /*3190*/  FADD.FTZ R164, R171, R164 ;  /* 0x000000a4aba47221 */ /* 0x000fe20000010000 */
[----:B------:R-:W-:-:S02]  /*31a0*/  HFMA2 R166, -RZ, RZ, 0, 0 ;  /* 0x00000000ffa67431 */ /* 0x000fc400000001ff */
[----:B------:R-:W-:Y:S01]  /*31b0*/  FMUL.FTZ R168, R168, UR13 ;  /* 0x0000000da8a87c20 */ /* 0x000fe20008410000 */
[----:B------:R-:W-:Y:S01]  /*31c0*/  @P4 LEA.HI.SX32 R166, R170, R9, 0x1e ;  /* 0x00000009aaa64211 */ /* 0x000fe200078ff2ff */
        /* <DEDUP_REMOVED lines=21> */
.L_x_14921:
        /* <DEDUP_REMOVED lines=10> */
.L_x_14922:
        /* <DEDUP_REMOVED lines=10> */
.L_x_14923:
        /* <DEDUP_REMOVED lines=11> */
.L_x_14920:
[----:B------:R-:W0:Y:S01]  /*3510*/  @P4 LDC.64 R70, c[0x0][0x408] ;  /* 0x00010200ff464b82 */ /* 0x000e220000000a00 */
[-CC-:B------:R-:W-:Y:S01]  /*3520*/  FFMA.FTZ R69, R3, R169.reuse, R168.reuse ;  /* 0x000000a903457223 */ /* 0x180fe200000100a8 */
[----:B------:R-:W-:Y:S01]  /*3530*/  ISETP.GT.AND P5, PT, R219, RZ, PT ;  /* 0x000000ffdb00720c */ /* 0x000fe20003fa4270 */
[----:B------:R-:W-:Y:S01]  /*3540*/  FFMA.FTZ R164, R174, R169, R168 ;  /* 0x000000a9aea47223 */ /* 0x000fe200000100a8 */
[----:B-----5:R-:W-:Y:S01]  /*3550*/  @P4 LOP3.LUT P6, RZ, R5, 0xff, RZ, 0xc0, !PT ;  /* 0x000000ff05ff4812 */ /* 0x020fe200078cc0ff */
[----:B------:R-:W-:-:S04]  /*3560*/  FADD.FTZ R69, R190, -R69 ;  /* 0x80000045be457221 */ /* 0x000fc80000010000 */
[----:B------:R-:W-:-:S05]  /*3570*/  FMUL.FTZ R69, R226, R69 ;  /* 0x00000045e2457220 */ /* 0x000fca0000410000 */
[----:B------:R-:W-:Y:S01]  /*3580*/  FSEL R68, R69, RZ, P5 ;  /* 0x000000ff45447208 */ /* 0x000fe20002800000 */
[----:B------:R-:W-:-:S04]  /*3590*/  FADD.FTZ R69, R203, -R164 ;  /* 0x800000a4cb457221 */ /* 0x000fc80000010000 */
[----:B------:R-:W-:Y:S01]  /*35a0*/  FMUL.FTZ R69, R226, R69 ;  /* 0x00000045e2457220 */ /* 0x000fe20000410000 */
[----:B0-----:R-:W-:-:S04]  /*35b0*/  @P4 FMUL.FTZ R71, R68, R71 ;  /* 0x0000004744474220 */ /* 0x001fc80000410000 */
[----:B------:R-:W-:Y:S01]  /*35c0*/  FSEL R69, R69, RZ, P5 ;  /* 0x000000ff45457208 */ /* 0x000fe20002800000 */
        /* <DEDUP_REMOVED lines=9> */
[----:B------:R-:W-:-:S03]  /*3660*/  FADD.FTZ R71, R224, -R71 ;  /* 0x80000047e0477221 */ /* 0x000fc60000010000 */
[----:B------:R-:W-:Y:S01]  /*3670*/  FADD.FTZ R165, R217, -R70 ;  /* 0x80000046d9a57221 */ /* 0x000fe20000010000 */
[----:B------:R-:W-:-:S03]  /*3680*/  FMUL.FTZ R71, R226, R71 ;  /* 0x00000047e2477220 */ /* 0x000fc60000410000 */
[----:B------:R-:W-:Y:S02]  /*3690*/  FMUL.FTZ R165, R226, R165 ;  /* 0x000000a5e2a57220 */ /* 0x000fe40000410000 */
[----:B------:R-:W-:-:S03]  /*36a0*/  FSEL R70, R71, RZ, P5 ;  /* 0x000000ff47467208 */ /* 0x000fc60002800000 */
[----:B------:R-:W-:Y:S02]  /*36b0*/  FSEL R170, R165, RZ, P5 ;  /* 0x000000ffa5aa7208 */ /* 0x000fe40002800000 */
[----:B------:R-:W0:Y:S01]  /*36c0*/  @P4 LDC.64 R164, c[0x0][0x408] ;  /* 0x00010200ffa44b82 */ /* 0x000e220000000a00 */
[----:B------:R-:W-:Y:S02]  /*36d0*/  @P4 LOP3.LUT P5, RZ, R5, 0xff0000, RZ, 0xc0, !PT ;  /* 0x00ff000005ff4812 */ /* 0x000fe400078ac0ff */
[----:B------:R-:W-:Y:S01]  /*36e0*/  MOV R71, R170 ;  /* 0x000000aa00477202 */ /* 0x000fe20000000f00 */
        /* <DEDUP_REMOVED lines=9> */
.L_x_14919:
        /* <DEDUP_REMOVED lines=42> */
.L_x_14925:
        /* <DEDUP_REMOVED lines=8> */
[----:B------:R-:W1:Y:S02]  /*3aa0*/  @P4 LDC.64 R70, c[0x0][0x408] ;  /* 0x00010200ff464b82 */ /* 0x000e640000000a00 */
        /* <DEDUP_REMOVED lines=9> */
[----:B-1----:R-:W-:Y:S01]  /*3b40*/  @P4 FMUL.FTZ R71, R68, R71 ;  /* 0x0000004744474220 */ /* 0x002fe20000410000 */
[----:B------:R-:W-:Y:S02]  /*3b50*/  @P3 FFMA.FTZ R69, R226, R164, R129 ;  /* 0x000000a4e2453223 */ /* 0x000fe40000010081 */
[----:B------:R-:W0:Y:S01]  /*3b60*/  @P4 LDC.64 R164, c[0x0][0x408] ;  /* 0x00010200ffa44b82 */ /* 0x000e220000000a00 */
[----:B------:R-:W-:-:S05]  /*3b70*/  @P4 FMUL.FTZ R70, R71, R70 ;  /* 0x0000004647464220 */ /* 0x000fca0000410000 */
[----:B------:R-:W-:Y:S02]  /*3b80*/  @P4 SEL R160, R70, RZ, P5 ;  /* 0x000000ff46a04207 */ /* 0x000fe40002800000 */
[----:B------:R-:W1:Y:S01]  /*3b90*/  @P4 LDC.64 R70, c[0x0][0x408] ;  /* 0x00010200ff464b82 */ /* 0x000e620000000a00 */
[----:B------:R-:W-:Y:S01]  /*3ba0*/  @P4 LOP3.LUT P5, RZ, R5, 0xff00, RZ, 0xc0, !PT ;  /* 0x0000ff0005ff4812 */ /* 0x000fe200078ac0ff */
[----:B-1----:R-:W-:-:S04]  /*3bb0*/  @P4 FMUL.FTZ R71, R69, R71 ;  /* 0x0000004745474220 */ /* 0x002fc80000410000 */
        /* <DEDUP_REMOVED lines=11> */
.L_x_14924:
        /* <DEDUP_REMOVED lines=10> */
.L_x_14918:
[----:B------:R-:W-:Y:S05]  /*3d10*/  BSYNC.RECONVERGENT B0 ;  /* 0x0000000000007941 */ /* 0x000fea0003800200 */
.L_x_14917:
        /* <DEDUP_REMOVED lines=10> */
[----:B-1----:R-:W0:Y:S01]  /*3dc0*/  @P4 LDC.64 R70, c[0x0][0x408] ;  /* 0x00010200ff464b82 */ /* 0x002e220000000a00 */
        /* <DEDUP_REMOVED lines=9> */
[----:B------:R-:W1:Y:S01]  /*3e60*/  @P4 LDC.64 R164, c[0x0][0x408] ;  /* 0x00010200ffa44b82 */ /* 0x000e620000000a00 */
        /* <DEDUP_REMOVED lines=14> */
[----:B-1----:R-:W-:-:S04]  /*3f50*/  @P4 FMUL.FTZ R165, R70, R165 ;  /* 0x000000a546a54220 */ /* 0x002fc80000410000 */
        /* <DEDUP_REMOVED lines=11> */
.L_x_14929:
[----:B-1----:R-:W0:Y:S01]  /*4010*/  @P4 LDC.64 R164, c[0x0][0x408] ;  /* 0x00010200ffa44b82 */ /* 0x002e220000000a00 */
        /* <DEDUP_REMOVED lines=36> */
.L_x_14928:
[----:B-1----:R-:W0:Y:S02]  /*4260*/  LDC.64 R164, c[0x0][0x478] ;  /* 0x00011e00ffa47b82 */ /* 0x002e240000000a00 */
        /* <DEDUP_REMOVED lines=43> */
.L_x_14931:
        /* <DEDUP_REMOVED lines=10> */
.L_x_14932:
        /* <DEDUP_REMOVED lines=10> */
.L_x_14933:
        /* <DEDUP_REMOVED lines=10> */
.L_x_14934:
        /* <DEDUP_REMOVED lines=10> */
.L_x_14930:
        /* <DEDUP_REMOVED lines=8> */
.L_x_14927:
[----:B------:R-:W-:Y:S05]  /*4820*/  BSYNC.RECONVERGENT B0 ;  /* 0x0000000000007941 */ /* 0x000fea0003800200 */
.L_x_14926:
        /* <DEDUP_REMOVED lines=10> */
[----:B01----:R-:W0:Y:S01]  /*48d0*/  @P4 LDC.64 R70, c[0x0][0x408] ;  /* 0x00010200ff464b82 */ /* 0x003e220000000a00 */
        /* <DEDUP_REMOVED lines=36> */
.L_x_14938:
[----:B01----:R-:W0:Y:S01]  /*4b20*/  @P4 LDC.64 R164, c[0x0][0x408] ;  /* 0x00010200ffa44b82 */ /* 0x003e220000000a00 */
        /* <DEDUP_REMOVED lines=36> */
.L_x_14937:
[----:B01----:R-:W0:Y:S02]  /*4d70*/  LDC.64 R164, c[0x0][0x478] ;  /* 0x00011e00ffa47b82 */ /* 0x003e240000000a00 */
        /* <DEDUP_REMOVED lines=43> */
.L_x_14940:
        /* <DEDUP_REMOVED lines=10> */
.L_x_14941:
        /* <DEDUP_REMOVED lines=10> */
.L_x_14942:
        /* <DEDUP_REMOVED lines=10> */
.L_x_14943:
        /* <DEDUP_REMOVED lines=10> */
.L_x_14939:
        /* <DEDUP_REMOVED lines=8> */
.L_x_14936:
[----:B------:R-:W-:Y:S05]  /*5330*/  BSYNC.RECONVERGENT B0 ;  /* 0x0000000000007941 */ /* 0x000fea0003800200 */
.L_x_14935:
        /* <DEDUP_REMOVED lines=10> */
[----:B012---:R-:W0:Y:S01]  /*53e0*/  @P4 LDC.64 R70, c[0x0][0x408] ;  /* 0x00010200ff464b82 */ /* 0x007e220000000a00 */
        /* <DEDUP_REMOVED lines=36> */
.L_x_14947:
[----:B012---:R-:W0:Y:S01]  /*5630*/  @P4 LDC.64 R164, c[0x0][0x408] ;  /* 0x00010200ffa44b82 */ /* 0x007e220000000a00 */
        /* <DEDUP_REMOVED lines=36> */
.L_x_14946:
[----:B012---:R-:W0:Y:S02]  /*5880*/  LDC.64 R164, c[0x0][0x478] ;  /* 0x00011e00ffa47b82 */ /* 0x007e240000000a00 */
        /* <DEDUP_REMOVED lines=43> */
.L_x_14949:
        /* <DEDUP_REMOVED lines=10> */
.L_x_14950:
        /* <DEDUP_REMOVED lines=10> */
.L_x_14951:
        /* <DEDUP_REMOVED lines=10> */
.L_x_14952:
        /* <DEDUP_REMOVED lines=10> */
.L_x_14948:
        /* <DEDUP_REMOVED lines=8> */
.L_x_14945:
[----:B------:R-:W-:Y:S05]  /*5e40*/  BSYNC.RECONVERGENT B0 ;  /* 0x0000000000007941 */ /* 0x000fea0003800200 */
.L_x_14944:
        /* <DEDUP_REMOVED lines=9> */
[----:B0123--:R-:W0:Y:S01]  /*5ee0*/  @P4 LDC.64 R70, c[0x0][0x408] ;  /* 0x00010200ff464b82 */ /* 0x00fe220000000a00 */
        /* <DEDUP_REMOVED lines=36> */
.L_x_14956:
[----:B0123--:R-:W0:Y:S01]  /*6130*/  @P4 LDC.64 R164, c[0x0][0x408] ;  /* 0x00010200ffa44b82 */ /* 0x00fe220000000a00 */
        /* <DEDUP_REMOVED lines=36> */
.L_x_14955:
[----:B0123--:R-:W0:Y:S02]  /*6380*/  LDC.64 R164, c[0x0][0x478] ;  /* 0x00011e00ffa47b82 */ /* 0x00fe240000000a00 */
        /* <DEDUP_REMOVED lines=43> */
.L_x_14958:
        /* <DEDUP_REMOVED lines=10> */
.L_x_14959:
        /* <DEDUP_REMOVED lines=10> */
.L_x_14960:
        /* <DEDUP_REMOVED lines=10> */
.L_x_14961:
        /* <DEDUP_REMOVED lines=10> */
.L_x_14957:
        /* <DEDUP_REMOVED lines=8> */
.L_x_14954:
[----:B------:R-:W-:Y:S05]  /*6940*/  BSYNC.RECONVERGENT B0 ;  /* 0x0000000000007941 */ /* 0x000fea0003800200 */
.L_x_14953:
        /* <DEDUP_REMOVED lines=9> */
[----:B01234-:R-:W0:Y:S01]  /*69e0*/  @P4 LDC.64 R70, c[0x0][0x408] ;  /* 0x00010200ff464b82 */ /* 0x01fe220000000a00 */
        /* <DEDUP_REMOVED lines=36> */
.L_x_14965:
[----:B01234-:R-:W0:Y:S01]  /*6c30*/  @P4 LDC.64 R164, c[0x0][0x408] ;  /* 0x00010200ffa44b82 */ /* 0x01fe220000000a00 */
        /* <DEDUP_REMOVED lines=36> */
.L_x_14964:
[----:B01234-:R-:W0:Y:S02]  /*6e80*/  LDC.64 R164, c[0x0][0x478] ;  /* 0x00011e00ffa47b82 */ /* 0x01fe240000000a00 */
        /* <DEDUP_REMOVED lines=43> */
.L_x_14967:
        /* <DEDUP_REMOVED lines=10> */
.L_x_14968:
        /* <DEDUP_REMOVED lines=10> */
.L_x_14969:
        /* <DEDUP_REMOVED lines=10> */
.L_x_14970:
        /* <DEDUP_REMOVED lines=10> */
.L_x_14966:
        /* <DEDUP_REMOVED lines=8> */
.L_x_14963:
[----:B------:R-:W-:Y:S05]  /*7440*/  BSYNC.RECONVERGENT B0 ;  /* 0x0000000000007941 */ /* 0x000fea0003800200 */
.L_x_14962:
        /* <DEDUP_REMOVED lines=46> */
.L_x_14974:
        /* <DEDUP_REMOVED lines=37> */
.L_x_14973:
        /* <DEDUP_REMOVED lines=44> */
.L_x_14976:
        /* <DEDUP_REMOVED lines=10> */
.L_x_14977:
        /* <DEDUP_REMOVED lines=10> */
.L_x_14978:
        /* <DEDUP_REMOVED lines=10> */
.L_x_14979:
        /* <DEDUP_REMOVED lines=10> */
.L_x_14975:
        /* <DEDUP_REMOVED lines=8> */
.L_x_14972:
[----:B------:R-:W-:Y:S05]  /*7f40*/  BSYNC.RECONVERGENT B0 ;  /* 0x0000000000007941 */ /* 0x000fea0003800200 */
.L_x_14971:
        /* <DEDUP_REMOVED lines=10> */
[-CC-:B01234-:R-:W-:Y:S01]  /*7ff0*/  @P3 FFMA.FTZ R165, R206, R169.reuse, R168.reuse ;  /* 0x000000a9cea53223 */ /* 0x19ffe200000100a8 */
[-CC-:B------:R-:W-:Y:S01]  /*8000*/  @P3 FFMA.FTZ R164, R16, R169.reuse, R168.reuse ;  /* 0x000000a910a43223 */ /* 0x180fe200000100a8 */
[-CC-:B------:R-:W-:Y:S01]  /*8010*/  @P3 FFMA.FTZ R71, R25, R169.reuse, R168.reuse ;  /* 0x000000a919473223 */ /* 0x180fe200000100a8 */
[----:B------:R-:W-:Y:S01]  /*8020*/  @P3 FFMA.FTZ R169, R197, R169, R168 ;  /* 0x000000a9c5a93223 */ /* 0x000fe200000100a8 */
[----:B------:R-:W-:Y:S01]  /*8030*/  @P3 FADD.FTZ R165, R204, -R165 ;  /* 0x800000a5cca53221 */ /* 0x000fe20000010000 */
[----:B------:R-:W-:Y:S01]  /*8040*/  @P3 FADD.FTZ R164, R195, -R164 ;  /* 0x800000a4c3a43221 */ /* 0x000fe20000010000 */
[----:B-----5:R-:W-:Y:S01]  /*8050*/  MOV R168, R159 ;  /* 0x0000009f00a87202 */ /* 0x020fe20000000f00 */
[----:B------:R-:W-:Y:S01]  /*8060*/  @P3 FADD.FTZ R71, R176, -R71 ;  /* 0x80000047b0473221 */ /* 0x000fe20000010000 */
[----:B------:R-:W-:Y:S01]  /*8070*/  MOV R69, R157 ;  /* 0x0000009d00457202 */ /* 0x000fe20000000f00 */
[C---:B------:R-:W-:Y:S01]  /*8080*/  @P3 FFMA.FTZ R168, R226.reuse, R165, R159 ;  /* 0x000000a5e2a83223 */ /* 0x040fe2000001009f */
[C---:B------:R-:W-:Y:S01]  /*8090*/  @P3 FFMA.FTZ R69, R226.reuse, R164, R157 ;  /* 0x000000a4e2453223 */ /* 0x040fe2000001009d */
[----:B------:R-:W-:Y:S01]  /*80a0*/  MOV R68, R156 ;  /* 0x0000009c00447202 */ /* 0x000fe20000000f00 */
[----:B------:R-:W0:Y:S01]  /*80b0*/  @P4 LDC.64 R164, c[0x0][0x408] ;  /* 0x00010200ffa44b82 */ /* 0x000e220000000a00 */
[----:B------:R-:W-:Y:S01]  /*80c0*/  @P3 FFMA.FTZ R68, R226, R71, R156 ;  /* 0x00000047e2443223 */ /* 0x000fe2000001009c */
[----:B------:R-:W-:Y:S01]  /*80d0*/  @P3 FADD.FTZ R169, R208, -R169 ;  /* 0x800000a9d0a93221 */ /* 0x000fe20000010000 */
[----:B------:R-:W-:-:S02]  /*80e0*/  MOV R70, R158 ;  /* 0x0000009e00467202 */ /* 0x000fc40000000f00 */
[----:B------:R-:W-:Y:S01]  /*80f0*/  MOV R71, R168 ;  /* 0x000000a800477202 */ /* 0x000fe20000000f00 */
[----:B------:R-:W-:Y:S01]  /*8100*/  @P3 FFMA.FTZ R70, R226, R169, R158 ;  /* 0x000000a9e2463223 */ /* 0x000fe2000001009e */
        /* <DEDUP_REMOVED lines=20> */
.L_x_14983:
        /* <DEDUP_REMOVED lines=37> */
.L_x_14982:
        /* <DEDUP_REMOVED lines=11> */
[----:B------:R-:W-:Y:S02]  /*8550*/  FADD.FTZ R69, R195, -R164 ;  /* 0x800000a4c3457221 */ /* 0x000fe40000010000 */
[----:B------:R-:W1:Y:S02]  /*8560*/  @P4 LDC.64 R164, c[0x0][0x408] ;  /* 0x00010200ffa44b82 */ /* 0x000e640000000a00 */
        /* <DEDUP_REMOVED lines=10> */
[-CC-:B------:R-:W-:Y:S01]  /*8610*/  FFMA.FTZ R71, R206, R169.reuse, R168.reuse ;  /* 0x000000a9ce477223 */ /* 0x180fe200000100a8 */
[----:B------:R-:W-:-:S03]  /*8620*/  FFMA.FTZ R169, R197, R169, R168 ;  /* 0x000000a9c5a97223 */ /* 0x000fc600000100a8 */
[----:B------:R-:W-:Y:S01]  /*8630*/  @P4 SEL R161, R70, RZ, P6 ;  /* 0x000000ff46a14207 */ /* 0x000fe20003000000 */
[----:B------:R-:W-:Y:S01]  /*8640*/  FADD.FTZ R169, R208, -R169 ;  /* 0x800000a9d0a97221 */ /* 0x000fe20000010000 */
[----:B------:R-:W-:-:S03]  /*8650*/  FADD.FTZ R71, R204, -R71 ;  /* 0x80000047cc477221 */ /* 0x000fc60000010000 */
[C---:B------:R-:W-:Y:S01]  /*8660*/  FMUL.FTZ R70, R226.reuse, R169 ;  /* 0x000000a9e2467220 */ /* 0x040fe20000410000 */
[----:B------:R-:W-:-:S04]  /*8670*/  FMUL.FTZ R71, R226, R71 ;  /* 0x00000047e2477220 */ /* 0x000fc80000410000 */
[----:B------:R-:W-:Y:S02]  /*8680*/  FSEL R70, R70, RZ, P3 ;  /* 0x000000ff46467208 */ /* 0x000fe40001800000 */
[----:B------:R-:W-:Y:S02]  /*8690*/  FSEL R71, R71, RZ, P3 ;  /* 0x000000ff47477208 */ /* 0x000fe40001800000 */
[----:B------:R-:W-:Y:S01]  /*86a0*/  @P4 LOP3.LUT P3, RZ, R14, 0xff0000, RZ, 0xc0, !PT ;  /* 0x00ff00000eff4812 */ /* 0x000fe2000786c0ff */
[----:B-1----:R-:W-:-:S04]  /*86b0*/  @P4 FMUL.FTZ R165, R70, R165 ;  /* 0x000000a546a54220 */ /* 0x002fc80000410000 */
        /* <DEDUP_REMOVED lines=8> */
.L_x_14985:
        /* <DEDUP_REMOVED lines=20> */
.L_x_14986:
        /* <DEDUP_REMOVED lines=10> */
.L_x_14987:
        /* <DEDUP_REMOVED lines=10> */
.L_x_14984:
[----:B------:R-:W0:Y:S02]  /*89c0*/  @P5 LDC.64 R164, c[0x0][0x478] ;  /* 0x00011e00ffa45b82 */ /* 0x000e240000000a00 */
[----:B0-----:R-:W-:-:S06]  /*89d0*/  @P5 IMAD.WIDE.U32 R168, R167, 0x10, R164 ;  /* 0x00000010a7a85825 */ /* 0x001fcc00078e00a4 */
[----:B------:R-:W0:Y:S01]  /*89e0*/  @P4 LDC.64 R164, c[0x0][0x468] ;  /* 0x00011a00ffa44b82 */ /* 0x000e220000000a00 */
[----:B------:R1:W-:Y:S01]  /*89f0*/  @P5 STG.E.128 desc[UR10][R168.64], R68 ;  /* 0x00000044a8005986 */ /* 0x0003e2000c101d0a */
[----:B0-----:R-:W-:-:S05]  /*8a00*/  @P4 IMAD.WIDE.U32 R164, R166, 0x10, R164 ;  /* 0x00000010a6a44825 */ /* 0x001fca00078e00a4 */
[----:B------:R1:W-:Y:S02]  /*8a10*/  @P4 STG.E.128 desc[UR10][R164.64], R160 ;  /* 0x000000a0a4004986 */ /* 0x0003e4000c101d0a */
.L_x_14981:
[----:B------:R-:W-:Y:S05]  /*8a20*/  BSYNC.RECONVERGENT B0 ;  /* 0x0000000000007941 */ /* 0x000fea0003800200 */
.L_x_14980:
[----:B01234-:R-:W0:Y:S01]  /*8a30*/  LDC.64 R164, c[0x0][0x380] ;  /* 0x0000e000ffa47b82 */ /* 0x01fe220000000a00 */
[----:B------:R-:W-:Y:S01]  /*8a40*/  UPLOP3.LUT UP1, UPT, UPT, UPT, UP1, 0x40, 0x4 ;  /* 0x000000000004789c */ /* 0x000fe20003f2e810 */
[----:B0-----:R-:W-:-:S04]  /*8a50*/  IADD3 R7, PT, PT, R7, R164, RZ ;  /* 0x000000a407077210 */ /* 0x001fc80007ffe0ff */
[----:B------:R-:W-:-:S13]  /*8a60*/  ISETP.GE.AND P3, PT, R7, R165, PT ;  /* 0x000000a50700720c */ /* 0x000fda0003f66270 */
[----:B------:R-:W-:Y:S05]  /*8a70*/  @!P3 BRA `(.L_x_14988) ;  /* 0xffffff7c0084b947 */ /* 0x000fea000383ffff */
.L_x_14896:
[----:B-----5:R-:W0:Y:S01]  /*8a80*/  LDC.64 R2, c[0x0][0x440] ;  /* 0x00011000ff027b82 */ /* 0x020e220000000a00 */
[----:B------:R-:W-:Y:S01]  /*8a90*/  LOP3.LUT P3, RZ, R6, 0x10, RZ, 0xc0, !PT ;  /* 0x0000001006ff7812 */ /* 0x000fe2000786c0ff */
[----:B------:R-:W-:Y:S01]  /*8aa0*/  IMAD R10, R10, UR9, RZ ;  /* 0x000000090a0a7c24 */ /* 0x000fe2000f8e02ff */
[C---:B------:R-:W-:Y:S02]  /*8ab0*/  LOP3.LUT P6, RZ, R6.reuse, 0x8, RZ, 0xc0, !PT ;  /* 0x0000000806ff7812 */ /* 0x040fe400078cc0ff */
[----:B------:R-:W-:Y:S02]  /*8ac0*/  LOP3.LUT P5, RZ, R6, 0x4, RZ, 0xc0, !PT ;  /* 0x0000000406ff7812 */ /* 0x000fe400078ac0ff */
[----:B------:R-:W-:Y:S01]  /*8ad0*/  LEA.HI R27, R10, R9, RZ, 0x1e ;  /* 0x000000090a1b7211 */ /* 0x000fe200078ff0ff */
[----:B------:R-:W1:Y:S01]  /*8ae0*/  LDC.64 R4, c[0x0][0x448] ;  /* 0x00011200ff047b82 */ /* 0x000e620000000a00 */
[----:B------:R-:W-:-:S07]  /*8af0*/  LOP3.LUT P4, RZ, R6, 0x2, RZ, 0xc0, !PT ;  /* 0x0000000206ff7812 */ /* 0x000fce000788c0ff */
        /* <DEDUP_REMOVED lines=8> */
[----:B------:R-:W-:Y:S01]  /*8b80*/  LOP3.LUT P3, RZ, R6, 0x20, RZ, 0xc0, !PT ;  /* 0x0000002006ff7812 */ /* 0x000fe2000786c0ff */
[----:B--2---:R-:W-:-:S05]  /*8b90*/  @P6 IMAD.WIDE.U32 R8, R27, 0x10, R8 ;  /* 0x000000101b086825 */ /* 0x004fca00078e0008 */
        /* <DEDUP_REMOVED lines=46> */
.L_x_14989:
        /* <DEDUP_REMOVED lines=16> */
.L_x_15769:


//--------------------- .text._ZN10layer_norm22ln_bwd_finalize_kernelINS_22Kernel_traits_finalizeILj4096EfffffjLb0ELj1024ELj4ENS_18Kernel_traits_baseILj4096EfffffjLj1024EEEEELb0ELb1EEEvNS_9BwdParamsE --------------------------
	.section	.text._ZN10layer_norm22ln_bwd_finalize_kernelINS_22Kernel_traits_finalizeILj4096EfffffjLb0ELj1024ELj4ENS_18Kernel_traits_baseILj4096EfffffjLj1024EEEEELb0ELb1EEEvNS_9BwdParamsE,"ax",@progbits
	.align	128
        .global         _ZN10layer_norm22ln_bwd_finalize_kernelINS_22Kernel_traits_finalizeILj4096EfffffjLb0ELj1024ELj4ENS_18Kernel_traits_baseILj4096EfffffjLj1024EEEEELb0ELb1EEEvNS_9BwdParamsE
        .type           _ZN10layer_norm22ln_bwd_finalize_kernelINS_22Kernel_traits_finalizeILj4096EfffffjLb0ELj1024ELj4ENS_18Kernel_traits_baseILj4096EfffffjLj1024EEEEELb0ELb1EEEvNS_9BwdParamsE,@function
        .size           _ZN10layer_norm22ln_bwd_finalize_kernelINS_22Kernel_traits_finalizeILj4096EfffffjLb0ELj1024ELj4ENS_18Kernel_traits_baseILj4096EfffffjLj1024EEEEELb0ELb1EEEvNS_9BwdParamsE,(.L_x_15770 - _ZN10layer_norm22ln_bwd_finalize_kernelINS_22Kernel_traits_finalizeILj4096EfffffjLb0ELj1024ELj4ENS_18Kernel_traits_baseILj4096EfffffjLj1024EEEEELb0ELb1EEEvNS_9BwdParamsE)
        .other          _ZN10layer_norm22ln_bwd_finalize_kernelINS_22Kernel_traits_finalizeILj4096EfffffjLb0ELj1024ELj4ENS_18Kernel_traits_baseILj4096EfffffjLj1024EEEEELb0ELb1EEEvNS_9BwdParamsE,@"STO_CUDA_ENTRY STV_DEFAULT"
_ZN10layer_norm22ln_bwd_finalize_kernelINS_22Kernel_traits_finalizeILj4096EfffffjLb0ELj1024ELj4ENS_18Kernel_traits_baseILj4096EfffffjLj1024EEEEELb0ELb1EEEvNS_9BwdParamsE:
.text._ZN10layer_norm22ln_bwd_finalize_kernelINS_22Kernel_traits_finalizeILj4096EfffffjLb0ELj1024ELj4ENS_18Kernel_traits_baseILj4096EfffffjLj1024EEEEELb0ELb1EEEvNS_9BwdParamsE:
        /* <DEDUP_REMOVED lines=81> */
.L_x_14994:
        /* <DEDUP_REMOVED lines=118> */
.L_x_14993:
[----:B------:R-:W-:Y:S05]  /*0c70*/  BSYNC.RECONVERGENT B1 ;  /* 0x0000000000017941 */ /* 0x000fea0003800200 */
.L_x_14992:
        /* <DEDUP_REMOVED lines=77> */
.L_x_14996:
[----:B------:R-:W-:Y:S05]  /*1150*/  BSYNC.RECONVERGENT B1 ;  /* 0x0000000000017941 */ /* 0x000fea0003800200 */
.L_x_14995:
        /* <DEDUP_REMOVED lines=38> */
.L_x_14998:
[----:B------:R-:W-:Y:S05]  /*13c0*/  BSYNC.RECONVERGENT B1 ;  /* 0x0000000000017941 */ /* 0x000fea0003800200 */
.L_x_14997:
        /* <DEDUP_REMOVED lines=8> */
.L_x_14999:
        /* <DEDUP_REMOVED lines=10> */
.L_x_14991:
[----:B------:R-:W-:Y:S05]  /*14f0*/  BSYNC.RECONVERGENT B0 ;  /* 0x0000000000007941 */ /* 0x000fea0003800200 */
.L_x_14990:
        /* <DEDUP_REMOVED lines=55> */
.L_x_15000:
        /* <DEDUP_REMOVED lines=9> */
.L_x_15770:


//--------------------- .text._ZN10layer_norm13ln_bwd_kernelINS_13Kernel_traitsIfffffjLj4096ELj1ELj1ELj4ELj16ENS_18Kernel_traits_baseILj4096EfffffjLj128EEEEELb1ELb0ELb1ELb1EEEvNS_9BwdParamsE --------------------------
	.section	.text._ZN10layer_norm13ln_bwd_kernelINS_13Kernel_traitsIfffffjLj4096ELj1ELj1ELj4ELj16ENS_18Kernel_traits_baseILj4096EfffffjLj128EEEEELb1ELb0ELb1ELb1EEEvNS_9BwdParamsE,"ax",@progbits
	.align	128
        .global         _ZN10layer_norm13ln_bwd_kernelINS_13Kernel_traitsIfffffjLj4096ELj1ELj1ELj4ELj16ENS_18Kernel_traits_baseILj4096EfffffjLj128EEEEELb1ELb0ELb1ELb1EEEvNS_9BwdParamsE
        .type           _ZN10layer_norm13ln_bwd_kernelINS_13Kernel_traitsIfffffjLj4096ELj1ELj1ELj4ELj16ENS_18Kernel_traits_baseILj4096EfffffjLj128EEEEELb1ELb0ELb1ELb1EEEvNS_9BwdParamsE,@function
        .size           _ZN10layer_norm13ln_bwd_kernelINS_13Kernel_traitsIfffffjLj4096ELj1ELj1ELj4ELj16ENS_18Kernel_traits_baseILj4096EfffffjLj128EEEEELb1ELb0ELb1ELb1EEEvNS_9BwdParamsE,(.L_x_15771 - _ZN10layer_norm13ln_bwd_kernelINS_13Kernel_traitsIfffffjLj4096ELj1ELj1ELj4ELj16ENS_18Kernel_traits_baseILj4096EfffffjLj128EEEEELb1ELb0ELb1ELb1EEEvNS_9BwdParamsE)
        .other          _ZN10layer_norm13ln_bwd_kernelINS_13Kernel_traitsIfffffjLj4096ELj1ELj1ELj4ELj16ENS_18Kernel_traits_baseILj4096EfffffjLj128EEEEELb1ELb0ELb1ELb1EEEvNS_9BwdParamsE,@"STO_CUDA_ENTRY STV_DEFAULT"
_ZN10layer_norm13ln_bwd_kernelINS_13Kernel_traitsIfffffjLj4096ELj1ELj1ELj4ELj16ENS_18Kernel_traits_baseILj4096EfffffjLj128EEEEELb1ELb0ELb1ELb1EEEvNS_9BwdParamsE:
.text._ZN10layer_norm13ln_bwd_kernelINS_13Kernel_traitsIfffffjLj4096ELj1ELj1ELj4ELj16ENS_18Kernel_traits_baseILj4096EfffffjLj128EEEEELb1ELb0ELb1ELb1EEEvNS_9BwdParamsE:
        /* <DEDUP_REMOVED lines=58> */
.L_x_15088:
        /* <DEDUP_REMOVED lines=13> */
[----:B0-----:R-:W0:Y:S01]  /*0470*/  S2R R2, SR_TID.X ;  /* 0x0000000000027919 */ /* 0x001e220000002100 */
[----:B------:R-:W-:-:S06]  /*0480*/  IADD3 R11, PT, PT, R7, -0x1, RZ ;  /* 0xffffffff070b7810 */ /* 0x000fcc0007ffe0ff */
[----:B------:R-:W2:Y:S08]  /*0490*/  LDC.64 R202, c[0x0][0x3a8] ;  /* 0x0000ea00ffca7b82 */ /* 0x000eb00000000a00 */
[----:B------:R-:W3:Y:S01]  /*04a0*/  LDC.64 R200, c[0x0][0x428] ;  /* 0x00010a00ffc87b82 */ /* 0x000ee20000000a00 */
[-C--:B-1----:R-:W-:Y:S01]  /*04b0*/  IMAD R0, R9, R6.reuse, RZ ;  /* 0x0000000609007224 */ /* 0x082fe200078e02ff */
[----:B-----5:R-:W-:Y:S01]  /*04c0*/  ISETP.GE.AND P2, PT, R219, 0x1, PT ;  /* 0x00000001db00780c */ /* 0x020fe20003f46270 */
[----:B------:R-:W-:-:S05]  /*04d0*/  IMAD R12, R11, R6, RZ ;  /* 0x000000060b0c7224 */ /* 0x000fca00078e02ff */
[----:B------:R-:W1:Y:S01]  /*04e0*/  LDC.64 R236, c[0x0][0x3b0] ;  /* 0x0000ec00ffec7b82 */ /* 0x000e620000000a00 */
[----:B------:R-:W-:Y:S01]  /*04f0*/  IMAD.WIDE R10, R9, 0x4, R4 ;  /* 0x00000004090a7825 */ /* 0x000fe200078e0204 */
[----:B------:R-:W-:Y:S02]  /*0500*/  SHF.R.S32.HI R3, RZ, 0x1f, R0 ;  /* 0x0000001fff037819 */ /* 0x000fe40000011400 */
[----:B------:R-:W-:Y:S02]  /*0510*/  SHF.R.S32.HI R13, RZ, 0x1f, R12 ;  /* 0x0000001fff0d7819 */ /* 0x000fe4000001140c */
[----:B------:R-:W-:Y:S01]  /*0520*/  LEA.HI R3, R3, R0, RZ, 0x2 ;  /* 0x0000000003037211 */ /* 0x000fe200078f10ff */
[----:B------:R4:W3:Y:S01]  /*0530*/  LDG.E R218, desc[UR12][R10.64] ;  /* 0x0000000c0ada7981 */ /* 0x0008e2000c1e1900 */
[----:B------:R-:W-:Y:S02]  /*0540*/  LEA.HI R5, R13, R12, RZ, 0x2 ;  /* 0x0000000c0d057211 */ /* 0x000fe400078f10ff */
[----:B0-----:R-:W-:-:S02]  /*0550*/  LEA.HI.SX32 R251, R3, R2, 0x1e ;  /* 0x0000000203fb7211 */ /* 0x001fc400078ff2ff */
[----:B------:R-:W-:-:S03]  /*0560*/  LEA.HI.SX32 R5, R5, R2, 0x1e ;  /* 0x0000000205057211 */ /* 0x000fc600078ff2ff */
[C---:B--2---:R-:W-:Y:S01]  /*0570*/  IMAD.WIDE.U32 R208, R251.reuse, 0x10, R202 ;  /* 0x00000010fbd07825 */ /* 0x044fe200078e00ca */
[C---:B------:R-:W-:Y:S02]  /*0580*/  IADD3 R248, PT, PT, R251.reuse, 0x80, RZ ;  /* 0x00000080fbf87810 */ /* 0x040fe40007ffe0ff */
[----:B----4-:R-:W-:Y:S01]  /*0590*/  IADD3 R10, PT, PT, R251, 0x180, RZ ;  /* 0x00000180fb0a7810 */ /* 0x010fe20007ffe0ff */
[----:B---3--:R-:W-:Y:S02]  /*05a0*/  IMAD.WIDE.U32 R12, R5, 0x10, R200 ;  /* 0x00000010050c7825 */ /* 0x008fe400078e00c8 */
[----:B------:R-:W2:Y:S02]  /*05b0*/  LDG.E.128 R208, desc[UR12][R208.64] ;  /* 0x0000000cd0d07981 */ /* 0x000ea4000c1e1d00 */
[--C-:B------:R-:W-:Y:S01]  /*05c0*/  IMAD.WIDE.U32 R152, R248, 0x10, R202.reuse ;  /* 0x00000010f8987825 */ /* 0x100fe200078e00ca */
[C---:B------:R-:W-:Y:S01]  /*05d0*/  IADD3 R11, PT, PT, R251.reuse, 0x100, RZ ;  /* 0x00000100fb0b7810 */ /* 0x040fe20007ffe0ff */
[----:B------:R-:W3:Y:S01]  /*05e0*/  LDG.E.128 R12, desc[UR12][R12.64] ;  /* 0x0000000c0c0c7981 */ /* 0x000ee2000c1e1d00 */
[----:B------:R-:W-:Y:S01]  /*05f0*/  IADD3 R3, PT, PT, R251, 0x200, RZ ;  /* 0x00000200fb037810 */ /* 0x000fe20007ffe0ff */
[----:B------:R-:W-:-:S02]  /*0600*/  IMAD.WIDE.U32 R168, R10, 0x10, R202 ;  /* 0x000000100aa87825 */ /* 0x000fc400078e00ca */
[----:B------:R-:W4:Y:S02]  /*0610*/  LDG.E.128 R152, desc[UR12][R152.64] ;  /* 0x0000000c98987981 */ /* 0x000f24000c1e1d00 */
[--C-:B------:R-:W-:Y:S01]  /*0620*/  IMAD.WIDE.U32 R160, R11, 0x10, R202.reuse ;  /* 0x000000100ba07825 */ /* 0x100fe200078e00ca */
[----:B------:R-:W-:Y:S01]  /*0630*/  IADD3 R173, PT, PT, R5, 0x180, RZ ;  /* 0x0000018005ad7810 */ /* 0x000fe20007ffe0ff */
[----:B------:R-:W4:Y:S02]  /*0640*/  LDG.E.128 R168, desc[UR12][R168.64] ;  /* 0x0000000ca8a87981 */ /* 0x000f24000c1e1d00 */
[----:B------:R-:W-:Y:S02]  /*0650*/  IMAD.WIDE.U32 R176, R3, 0x10, R202 ;  /* 0x0000001003b07825 */ /* 0x000fe400078e00ca */
[----:B------:R-:W4:Y:S02]  /*0660*/  LDG.E.128 R160, desc[UR12][R160.64] ;  /* 0x0000000ca0a07981 */ /* 0x000f24000c1e1d00 */
[----:B------:R-:W-:-:S02]  /*0670*/  IMAD.WIDE.U32 R172, R173, 0x10, R200 ;  /* 0x00000010adac7825 */ /* 0x000fc400078e00c8 */
[----:B------:R-:W4:Y:S01]  /*0680*/  LDG.E.128 R176, desc[UR12][R176.64] ;  /* 0x0000000cb0b07981 */ /* 0x000f22000c1e1d00 */
[----:B------:R-:W-:-:S03]  /*0690*/  IADD3 R157, PT, PT, R5, 0x80, RZ ;  /* 0x00000080059d7810 */ /* 0x000fc60007ffe0ff */
[----:B------:R-:W4:Y:S01]  /*06a0*/  LDG.E.128 R172, desc[UR12][R172.64] ;  /* 0x0000000cacac7981 */ /* 0x000f22000c1e1d00 */
[----:B------:R-:W-:Y:S01]  /*06b0*/  IADD3 R0, PT, PT, R251, 0x280, RZ ;  /* 0x00000280fb007810 */ /* 0x000fe20007ffe0ff */
[----:B------:R-:W-:-:S04]  /*06c0*/  IMAD.WIDE.U32 R156, R157, 0x10, R200 ;  /* 0x000000109d9c7825 */ /* 0x000fc800078e00c8 */
[----:B------:R-:W-:Y:S02]  /*06d0*/  IMAD.WIDE.U32 R184, R0, 0x10, R202 ;  /* 0x0000001000b87825 */ /* 0x000fe400078e00ca */
[----:B------:R-:W4:Y:S04]  /*06e0*/  LDG.E.128 R156, desc[UR12][R156.64] ;  /* 0x0000000c9c9c7981 */ /* 0x000f28000c1e1d00 */
[----:B------:R-:W4:Y:S01]  /*06f0*/  LDG.E.128 R184, desc[UR12][R184.64] ;  /* 0x0000000cb8b87981 */ /* 0x000f22000c1e1d00 */
[----:B------:R-:W-:-:S05]  /*0700*/  IADD3 R165, PT, PT, R5, 0x100, RZ ;  /* 0x0000010005a57810 */ /* 0x000fca0007ffe0ff */
[----:B------:R-:W-:-:S06]  /*0710*/  IMAD.WIDE.U32 R164, R165, 0x10, R200 ;  /* 0x00000010a5a47825 */ /* 0x000fcc00078e00c8 */
[----:B------:R-:W4:Y:S01]  /*0720*/  LDG.E.128 R164, desc[UR12][R164.64] ;  /* 0x0000000ca4a47981 */ /* 0x000f22000c1e1d00 */
[----:B------:R-:W-:Y:S02]  /*0730*/  IADD3 R249, PT, PT, R251, 0x300, RZ ;  /* 0x00000300fbf97810 */ /* 0x000fe40007ffe0ff */
[----:B------:R-:W-:-:S03]  /*0740*/  IADD3 R181, PT, PT, R5, 0x200, RZ ;  /* 0x0000020005b57810 */ /* 0x000fc60007ffe0ff */
[----:B------:R-:W-:-:S04]  /*0750*/  IMAD.WIDE.U32 R192, R249, 0x10, R202 ;  /* 0x00000010f9c07825 */ /* 0x000fc800078e00ca */
[----:B------:R-:W-:Y:S02]  /*0760*/  IMAD.WIDE.U32 R180, R181, 0x10, R200 ;  /* 0x00000010b5b47825 */ /* 0x000fe400078e00c8 */
[----:B------:R-:W4:Y:S04]  /*0770*/  LDG.E.128 R192, desc[UR12][R192.64] ;  /* 0x0000000cc0c07981 */ /* 0x000f28000c1e1d00 */
[----:B------:R-:W4:Y:S01]  /*0780*/  LDG.E.128 R180, desc[UR12][R180.64] ;  /* 0x0000000cb4b47981 */ /* 0x000f22000c1e1d00 */
[----:B------:R-:W-:Y:S02]  /*0790*/  IADD3 R189, PT, PT, R5, 0x280, RZ ;  /* 0x0000028005bd7810 */ /* 0x000fe40007ffe0ff */
[----:B------:R-:W-:-:S03]  /*07a0*/  @P2 IADD3 R199, PT, PT, R219, -0x1, RZ ;  /* 0xffffffffdbc72810 */ /* 0x000fc60007ffe0ff */
[----:B------:R-:W-:-:S04]  /*07b0*/  IMAD.WIDE.U32 R188, R189, 0x10, R200 ;  /* 0x00000010bdbc7825 */ /* 0x000fc800078e00c8 */
[----:B------:R-:W-:Y:S02]  /*07c0*/  @P2 IMAD R6, R199, R6, RZ ;  /* 0x00000006c7062224 */ /* 0x000fe400078e02ff */
[----:B------:R-:W4:Y:S01]  /*07d0*/  LDG.E.128 R188, desc[UR12][R188.64] ;  /* 0x0000000cbcbc7981 */ /* 0x000f22000c1e1d00 */
[----:B------:R-:W-:Y:S02]  /*07e0*/  IADD3 R197, PT, PT, R5, 0x300, RZ ;  /* 0x0000030005c57810 */ /* 0x000fe40007ffe0ff */
[----:B------:R-:W-:Y:S02]  /*07f0*/  @P2 SHF.R.S32.HI R205, RZ, 0x1f, R6 ;  /* 0x0000001fffcd2819 */ /* 0x000fe40000011406 */
[----:B------:R-:W-:Y:S01]  /*0800*/  IADD3 R250, PT, PT, R251, 0x380, RZ ;  /* 0x00000380fbfa7810 */ /* 0x000fe20007ffe0ff */
[----:B------:R-:W-:Y:S01]  /*0810*/  IMAD.WIDE.U32 R196, R197, 0x10, R200 ;  /* 0x00000010c5c47825 */ /* 0x000fe200078e00c8 */
[----:B------:R-:W-:Y:S02]  /*0820*/  @P2 LEA.HI R205, R205, R6, RZ, 0x2 ;  /* 0x00000006cdcd2211 */ /* 0x000fe400078f10ff */
[----:B------:R-:W-:Y:S01]  /*0830*/  MOV R217, RZ ;  /* 0x000000ff00d97202 */ /* 0x000fe20000000f00 */
[----:B------:R-:W-:Y:S01]  /*0840*/  IMAD.WIDE.U32 R202, R250, 0x10, R202 ;  /* 0x00000010faca7825 */ /* 0x000fe200078e00ca */
[----:B------:R-:W-:Y:S01]  /*0850*/  @P2 LEA.HI.SX32 R217, R205, R2, 0x1e ;  /* 0x00000002cdd92211 */ /* 0x000fe200078ff2ff */
[----:B------:R-:W4:Y:S01]  /*0860*/  LDG.E.128 R196, desc[UR12][R196.64] ;  /* 0x0000000cc4c47981 */ /* 0x000f22000c1e1d00 */
[----:B------:R-:W-:-:S05]  /*0870*/  IADD3 R205, PT, PT, R5, 0x380, RZ ;  /* 0x0000038005cd7810 */ /* 0x000fca0007ffe0ff */
[----:B------:R-:W-:Y:S02]  /*0880*/  IMAD.WIDE.U32 R204, R205, 0x10, R200 ;  /* 0x00000010cdcc7825 */ /* 0x000fe400078e00c8 */
[----:B------:R-:W4:Y:S02]  /*0890*/  LDG.E.128 R200, desc[UR12][R202.64] ;  /* 0x0000000ccac87981 */ /* 0x000f24000c1e1d00 */
[----:B-1----:R-:W-:-:S05]  /*08a0*/  IMAD.WIDE.U32 R206, R217, 0x4, R236 ;  /* 0x00000004d9ce7825 */ /* 0x002fca00078e00ec */
[----:B------:R-:W5:Y:S04]  /*08b0*/  LDG.E R225, desc[UR12][R206.64] ;  /* 0x0000000ccee17981 */ /* 0x000f68000c1e1900 */
[----:B------:R-:W4:Y:S01]  /*08c0*/  LDG.E.128 R204, desc[UR12][R204.64] ;  /* 0x0000000ccccc7981 */ /* 0x000f22000c1e1d00 */
[C---:B------:R-:W-:Y:S02]  /*08d0*/  IADD3 R223, PT, PT, R217.reuse, 0x80, RZ ;  /* 0x00000080d9df7810 */ /* 0x040fe40007ffe0ff */
[C---:B------:R-:W-:Y:S02]  /*08e0*/  IADD3 R247, PT, PT, R217.reuse, 0x100, RZ ;  /* 0x00000100d9f77810 */ /* 0x040fe40007ffe0ff */
[C---:B------:R-:W-:Y:S02]  /*08f0*/  IADD3 R245, PT, PT, R217.reuse, 0x180, RZ ;  /* 0x00000180d9f57810 */ /* 0x040fe40007ffe0ff */
[----:B------:R-:W-:-:S02]  /*0900*/  IADD3 R243, PT, PT, R217, 0x200, RZ ;  /* 0x00000200d9f37810 */ /* 0x000fc40007ffe0ff */
[C---:B------:R-:W-:Y:S02]  /*0910*/  IADD3 R241, PT, PT, R217.reuse, 0x280, RZ ;  /* 0x00000280d9f17810 */ /* 0x040fe40007ffe0ff */
[C---:B------:R-:W-:Y:S02]  /*0920*/  IADD3 R239, PT, PT, R217.reuse, 0x300, RZ ;  /* 0x00000300d9ef7810 */ /* 0x040fe40007ffe0ff */
[----:B------:R-:W-:Y:S01]  /*0930*/  IADD3 R217, PT, PT, R217, 0x380, RZ ;  /* 0x00000380d9d97810 */ /* 0x000fe20007ffe0ff */
[----:B------:R-:W-:-:S04]  /*0940*/  IMAD.WIDE.U32 R222, R223, 0x4, R236 ;  /* 0x00000004dfde7825 */ /* 0x000fc800078e00ec */
[--C-:B------:R-:W-:Y:S02]  /*0950*/  IMAD.WIDE.U32 R246, R247, 0x4, R236.reuse ;  /* 0x00000004f7f67825 */ /* 0x100fe400078e00ec */
[----:B------:R-:W5:Y:S02]  /*0960*/  LDG.E R223, desc[UR12][R222.64] ;  /* 0x0000000cdedf7981 */ /* 0x000f64000c1e1900 */
[----:B------:R-:W-:-:S04]  /*0970*/  IMAD.WIDE.U32 R244, R245, 0x4, R236 ;  /* 0x00000004f5f47825 */ /* 0x000fc800078e00ec */
[--C-:B------:R-:W-:Y:S01]  /*0980*/  IMAD.WIDE.U32 R242, R243, 0x4, R236.reuse ;  /* 0x00000004f3f27825 */ /* 0x100fe200078e00ec */
[----:B------:R-:W5:Y:S03]  /*0990*/  LDG.E R216, desc[UR12][R244.64] ;  /* 0x0000000cf4d87981 */ /* 0x000f66000c1e1900 */
[--C-:B------:R-:W-:Y:S01]  /*09a0*/  IMAD.WIDE.U32 R240, R241, 0x4, R236.reuse ;  /* 0x00000004f1f07825 */ /* 0x100fe200078e00ec */
[----:B------:R-:W5:Y:S03]  /*09b0*/  LDG.E R6, desc[UR12][R242.64] ;  /* 0x0000000cf2067981 */ /* 0x000f66000c1e1900 */
[--C-:B------:R-:W-:Y:S01]  /*09c0*/  IMAD.WIDE.U32 R238, R239, 0x4, R236.reuse ;  /* 0x00000004efee7825 */ /* 0x100fe200078e00ec */
[----:B------:R-:W5:Y:S03]  /*09d0*/  LDG.E R5, desc[UR12][R240.64] ;  /* 0x0000000cf0057981 */ /* 0x000f66000c1e1900 */
[----:B------:R-:W-:Y:S01]  /*09e0*/  IMAD.WIDE.U32 R236, R217, 0x4, R236 ;  /* 0x00000004d9ec7825 */ /* 0x000fe200078e00ec */
[----:B------:R-:W5:Y:S04]  /*09f0*/  LDG.E R4, desc[UR12][R238.64] ;  /* 0x0000000cee047981 */ /* 0x000f68000c1e1900 */
[----:B------:R-:W5:Y:S04]  /*0a00*/  LDG.E R217, desc[UR12][R246.64] ;  /* 0x0000000cf6d97981 */ /* 0x000f68000c1e1900 */
[----:B------:R-:W5:Y:S01]  /*0a10*/  LDG.E R2, desc[UR12][R236.64] ;  /* 0x0000000cec027981 */ /* 0x000f62000c1e1900 */
[----:B------:R-:W-:-:S02]  /*0a20*/  MOV R224, UR7 ;  /* 0x0000000700e07c02 */ /* 0x000fc40008000f00 */
[----:B------:R-:W-:-:S04]  /*0a30*/  ISETP.NE.U32.AND P0, PT, RZ, UR6, PT ;  /* 0x00000006ff007c0c */ /* 0x000fc8000bf05070 */
[----:B------:R-:W-:-:S13]  /*0a40*/  ISETP.NE.AND.EX P0, PT, R224, RZ, PT, P0 ;  /* 0x000000ffe000720c */ /* 0x000fda0003f05300 */
[----:B------:R-:W0:Y:S08]  /*0a50*/  @P0 LDC.64 R212, c[0x0][0x438] ;  /* 0x00010e00ffd40b82 */ /* 0x000e300000000a00 */
[----:B------:R-:W1:Y:S08]  /*0a60*/  @P0 LDC.64 R214, c[0x0][0x438] ;  /* 0x00010e00ffd60b82 */ /* 0x000e700000000a00 */
[----:B------:R-:W1:Y:S08]  /*0a70*/  @P0 LDC.64 R234, c[0x0][0x438] ;  /* 0x00010e00ffea0b82 */ /* 0x000e700000000a00 */
[----:B------:R-:W1:Y:S08]  /*0a80*/  @P0 LDC.64 R232, c[0x0][0x438] ;  /* 0x00010e00ffe80b82 */ /* 0x000e700000000a00 */
[----:B------:R-:W1:Y:S08]  /*0a90*/  @P0 LDC.64 R230, c[0x0][0x438] ;  /* 0x00010e00ffe60b82 */ /* 0x000e700000000a00 */
[----:B------:R-:W1:Y:S08]  /*0aa0*/  @P0 LDC.64 R228, c[0x0][0x438] ;  /* 0x00010e00ffe40b82 */ /* 0x000e700000000a00 */
[----:B------:R-:W2:Y:S08]  /*0ab0*/  @P0 LDC.64 R226, c[0x0][0x438] ;  /* 0x00010e00ffe20b82 */ /* 0x000eb00000000a00 */
[----:B------:R-:W2:Y:S01]  /*0ac0*/  @P0 LDC.64 R220, c[0x0][0x438] ;  /* 0x00010e00ffdc0b82 */ /* 0x000ea20000000a00 */
[----:B0-----:R-:W-:-:S04]  /*0ad0*/  @P0 IMAD.WIDE.U32 R212, R251, 0x10, R212 ;  /* 0x00000010fbd40825 */ /* 0x001fc800078e00d4 */
[----:B-1----:R-:W-:Y:S01]  /*0ae0*/  @P0 IMAD.WIDE.U32 R214, R248, 0x10, R214 ;  /* 0x00000010f8d60825 */ /* 0x002fe200078e00d6 */
[----:B------:R0:W5:Y:S03]  /*0af0*/  @P0 LDG.E.128 R44, desc[UR12][R212.64] ;  /* 0x0000000cd42c0981 */ /* 0x000166000c1e1d00 */
[----:B------:R-:W-:Y:S01]  /*0b00*/  @P0 IMAD.WIDE.U32 R234, R11, 0x10, R234 ;  /* 0x000000100bea0825 */ /* 0x000fe200078e00ea */
[----:B------:R1:W5:Y:S03]  /*0b10*/  @P0 LDG.E.128 R40, desc[UR12][R214.64] ;  /* 0x0000000cd6280981 */ /* 0x000366000c1e1d00 */
[----:B------:R-:W-:Y:S01]  /*0b20*/  @P0 IMAD.WIDE.U32 R232, R10, 0x10, R232 ;  /* 0x000000100ae80825 */ /* 0x000fe200078e00e8 */
[----:B------:R-:W5:Y:S03]  /*0b30*/  @P0 LDG.E.128 R36, desc[UR12][R234.64] ;  /* 0x0000000cea240981 */ /* 0x000f66000c1e1d00 */
[----:B------:R-:W-:Y:S01]  /*0b40*/  @P0 IMAD.WIDE.U32 R230, R3, 0x10, R230 ;  /* 0x0000001003e60825 */ /* 0x000fe200078e00e6 */
[----:B------:R-:W5:Y:S03]  /*0b50*/  @P0 LDG.E.128 R32, desc[UR12][R232.64] ;  /* 0x0000000ce8200981 */ /* 0x000f66000c1e1d00 */
[----:B------:R-:W-:Y:S01]  /*0b60*/  @P0 IMAD.WIDE.U32 R228, R0, 0x10, R228 ;  /* 0x0000001000e40825 */ /* 0x000fe200078e00e4 */
[----:B------:R-:W5:Y:S03]  /*0b70*/  @P0 LDG.E.128 R28, desc[UR12][R230.64] ;  /* 0x0000000ce61c0981 */ /* 0x000f66000c1e1d00 */
[----:B--2---:R-:W-:Y:S01]  /*0b80*/  @P0 IMAD.WIDE.U32 R226, R249, 0x10, R226 ;  /* 0x00000010f9e20825 */ /* 0x004fe200078e00e2 */
[----:B------:R-:W5:Y:S03]  /*0b90*/  @P0 LDG.E.128 R24, desc[UR12][R228.64] ;  /* 0x0000000ce4180981 */ /* 0x000f66000c1e1d00 */
[----:B------:R-:W-:Y:S01]  /*0ba0*/  @P0 IMAD.WIDE.U32 R220, R250, 0x10, R220 ;  /* 0x00000010fadc0825 */ /* 0x000fe200078e00dc */
[----:B------:R-:W5:Y:S04]  /*0bb0*/  @P0 LDG.E.128 R20, desc[UR12][R226.64] ;  /* 0x0000000ce2140981 */ /* 0x000f68000c1e1d00 */
[----:B------:R2:W5:Y:S01]  /*0bc0*/  @P0 LDG.E.128 R16, desc[UR12][R220.64] ;  /* 0x0000000cdc100981 */ /* 0x000562000c1e1d00 */
[----:B------:R-:W-:-:S04]  /*0bd0*/  ISETP.NE.AND P0, PT, RZ, UR11, PT ;  /* 0x0000000bff007c0c */ /* 0x000fc8000bf05270 */
[----:B------:R-:W-:-:S05]  /*0be0*/  FSEL R218, R218, RZ, !P0 ;  /* 0x000000ffdada7208 */ /* 0x000fca0004000000 */
[C---:B------:R-:W-:Y:S01]  /*0bf0*/  FADD.FTZ R3, -R218.reuse, R208 ;  /* 0x000000d0da037221 */ /* 0x040fe20000010100 */
[C---:B------:R-:W-:Y:S01]  /*0c00*/  FADD.FTZ R209, -R218.reuse, R209 ;  /* 0x000000d1dad17221 */ /* 0x040fe20000010100 */
[----:B------:R-:W-:Y:S02]  /*0c10*/  FADD.FTZ R211, -R218, R211 ;  /* 0x000000d3dad37221 */ /* 0x000fe40000010100 */
[C---:B------:R-:W-:Y:S01]  /*0c20*/  FMUL.FTZ R3, R8.reuse, R3 ;  /* 0x0000000308037220 */ /* 0x040fe20000410000 */
[----:B------:R-:W-:Y:S01]  /*0c30*/  FMUL.FTZ R0, R8, R209 ;  /* 0x000000d108007220 */ /* 0x000fe20000410000 */
[----:B---3--:R-:W-:Y:S01]  /*0c40*/  FADD.FTZ R140, R140, R12 ;  /* 0x0000000c8c8c7221 */ /* 0x008fe20000010000 */
[----:B------:R-:W-:Y:S01]  /*0c50*/  FMUL.FTZ R10, R76, R12 ;  /* 0x0000000c4c0a7220 */ /* 0x000fe20000410000 */
[----:B----4-:R-:W-:Y:S01]  /*0c60*/  FADD.FTZ R209, -R218, R152 ;  /* 0x00000098dad17221 */ /* 0x010fe20000010100 */
[----:B------:R-:W-:Y:S01]  /*0c70*/  FFMA.FTZ R80, R12, R3, R80 ;  /* 0x000000030c507223 */ /* 0x000fe20000010050 */
[----:B------:R-:W-:Y:S01]  /*0c80*/  FMUL.FTZ R12, R8, R211 ;  /* 0x000000d3080c7220 */ /* 0x000fe20000410000 */
[----:B------:R-:W-:Y:S01]  /*0c90*/  FADD.FTZ R211, -R218, R153 ;  /* 0x00000099dad37221 */ /* 0x000fe20000010100 */
[----:B------:R-:W-:Y:S01]  /*0ca0*/  FMUL.FTZ R153, R8, R209 ;  /* 0x000000d108997220 */ /* 0x000fe20000410000 */
[C---:B------:R-:W-:Y:S01]  /*0cb0*/  FADD.FTZ R209, -R218.reuse, R155 ;  /* 0x0000009bdad17221 */ /* 0x040fe20000010100 */
[C---:B------:R-:W-:Y:S01]  /*0cc0*/  FADD.FTZ R169, -R218.reuse, R169 ;  /* 0x000000a9daa97221 */ /* 0x040fe20000010100 */
[C---:B0-----:R-:W-:Y:S01]  /*0cd0*/  FADD.FTZ R213, -R218.reuse, R154 ;  /* 0x0000009adad57221 */ /* 0x041fe20000010100 */
[----:B------:R-:W-:Y:S01]  /*0ce0*/  FADD.FTZ R171, -R218, R171 ;  /* 0x000000abdaab7221 */ /* 0x000fe20000010100 */
[----:B------:R-:W-:Y:S01]  /*0cf0*/  FMUL.FTZ R154, R8, R209 ;  /* 0x000000d1089a7220 */ /* 0x000fe20000410000 */
[----:B------:R-:W-:Y:S01]  /*0d00*/  FADD.FTZ R209, -R218, R160 ;  /* 0x000000a0dad17221 */ /* 0x000fe20000010100 */
[C---:B------:R-:W-:Y:S01]  /*0d10*/  FMUL.FTZ R208, R8.reuse, R169 ;  /* 0x000000a908d07220 */ /* 0x040fe20000410000 */
[----:B------:R-:W-:Y:S01]  /*0d20*/  FMUL.FTZ R152, R8, R211 ;  /* 0x000000d308987220 */ /* 0x000fe20000410000 */
[----:B------:R-:W-:Y:S01]  /*0d30*/  FADD.FTZ R169, -R218, R176 ;  /* 0x000000b0daa97221 */ /* 0x000fe20000010100 */
[----:B------:R-:W-:Y:S01]  /*0d40*/  FMUL.FTZ R155, R8, R213 ;  /* 0x000000d5089b7220 */ /* 0x000fe20000410000 */
[C---:B------:R-:W-:Y:S01]  /*0d50*/  FADD.FTZ R211, -R218.reuse, R161 ;  /* 0x000000a1dad37221 */ /* 0x040fe20000010100 */
[----:B------:R-:W-:Y:S01]  /*0d60*/  FADD.FTZ R213, -R218, R162 ;  /* 0x000000a2dad57221 */ /* 0x000fe20000010100 */
[C---:B------:R-:W-:Y:S01]  /*0d70*/  FMUL.FTZ R161, R8.reuse, R209 ;  /* 0x000000d108a17220 */ /* 0x040fe20000410000 */
[----:B------:R-:W-:Y:S01]  /*0d80*/  FMUL.FTZ R212, R8, R171 ;  /* 0x000000ab08d47220 */ /* 0x000fe20000410000 */
[C---:B------:R-:W-:Y:S01]  /*0d90*/  FADD.FTZ R209, -R218.reuse, R163 ;  /* 0x000000a3dad17221 */ /* 0x040fe20000010100 */
[C---:B------:R-:W-:Y:S01]  /*0da0*/  FADD.FTZ R171, -R218.reuse, R177 ;  /* 0x000000b1daab7221 */ /* 0x040fe20000010100 */
[----:B------:R-:W-:Y:S01]  /*0db0*/  FADD.FTZ R11, -R218, R210 ;  /* 0x000000d2da0b7221 */ /* 0x000fe20000010100 */
[----:B------:R-:W-:Y:S01]  /*0dc0*/  FMUL.FTZ R177, R8, R169 ;  /* 0x000000a908b17220 */ /* 0x000fe20000410000 */
[----:B------:R-:W-:Y:S01]  /*0dd0*/  FADD.FTZ R169, -R218, R179 ;  /* 0x000000b3daa97221 */ /* 0x000fe20000010100 */
[C---:B------:R-:W-:Y:S01]  /*0de0*/  FMUL.FTZ R163, R8.reuse, R213 ;  /* 0x000000d508a37220 */ /* 0x040fe20000410000 */
[C---:B------:R-:W-:Y:S01]  /*0df0*/  FMUL.FTZ R162, R8.reuse, R209 ;  /* 0x000000d108a27220 */ /* 0x040fe20000410000 */
        /* <DEDUP_REMOVED lines=9> */
[----:B------:R-:W-:Y:S01]  /*0e90*/  FMUL.FTZ R178, R8, R169 ;  /* 0x000000a908b27220 */ /* 0x000fe20000410000 */
[----:B------:R-:W-:Y:S01]  /*0ea0*/  FADD.FTZ R168, RZ, R10 ;  /* 0x0000000affa87221 */ /* 0x000fe20000010000 */
[----:B------:R-:W-:Y:S01]  /*0eb0*/  FFMA.FTZ R169, R3, R10, RZ ;  /* 0x0000000a03a97223 */ /* 0x000fe200000100ff */
[----:B------:R-:W-:Y:S01]  /*0ec0*/  FADD.FTZ R142, R142, R14 ;  /* 0x0000000e8e8e7221 */ /* 0x000fe20000010000 */
[----:B------:R-:W-:Y:S01]  /*0ed0*/  FFMA.FTZ R82, R14, R11, R82 ;  /* 0x0000000b0e527223 */ /* 0x000fe20000010052 */
[----:B------:R-:W-:Y:S01]  /*0ee0*/  FADD.FTZ R131, R131, R175 ;  /* 0x000000af83837221 */ /* 0x000fe20000010000 */
[----:B------:R-:W-:Y:S01]  /*0ef0*/  FFMA.FTZ R95, R175, R212, R95 ;  /* 0x000000d4af5f7223 */ /* 0x000fe2000001005f */
[----:B-1----:R-:W-:Y:S01]  /*0f00*/  FMUL.FTZ R215, R67, R175 ;  /* 0x000000af43d77220 */ /* 0x002fe20000410000 */
        /* <DEDUP_REMOVED lines=12> */
[----:B--2---:R-:W-:Y:S01]  /*0fd0*/  FADD.FTZ R221, -R218, R187 ;  /* 0x000000bbdadd7221 */ /* 0x004fe20000010100 */
        /* <DEDUP_REMOVED lines=9> */
[----:B------:R-:W-:Y:S01]  /*1070*/  FMUL.FTZ R179, R8, R173 ;  /* 0x000000ad08b37220 */ /* 0x000fe20000410000 */
        /* <DEDUP_REMOVED lines=37> */
[----:B------:R-:W-:Y:S01]  /*12d0*/  FMUL.FTZ R209, R8, R209 ;  /* 0x000000d108d17220 */ /* 0x000fe20000410000 */
[----:B------:R-:W-:-:S02]  /*12e0*/  FFMA.FTZ R168, R162, R167, R169 ;  /* 0x000000a7a2a87223 */ /* 0x000fc400000100a9 */
        /* <DEDUP_REMOVED lines=64> */
[----:B------:R-:W-:Y:S01]  /*16f0*/  FADD.FTZ R171, -R218, R200 ;  /* 0x000000c8daab7221 */ /* 0x000fe20000010100 */
[----:B------:R-:W-:Y:S01]  /*1700*/  FMUL.FTZ R197, R53, R197 ;  /* 0x000000c535c57220 */ /* 0x000fe20000410000 */
[----:B------:R-:W-:Y:S01]  /*1710*/  FADD.FTZ R168, R196, R173 ;  /* 0x000000adc4a87221 */ /* 0x000fe20000010000 */
[----:B------:R-:W-:Y:S01]  /*1720*/  FFMA.FTZ R169, R193, R196, R170 ;  /* 0x000000c4c1a97223 */ /* 0x000fe200000100aa */
[----:B------:R-:W-:Y:S01]  /*1730*/  FADD.FTZ R175, -R218, R201 ;  /* 0x000000c9daaf7221 */ /* 0x000fe20000010100 */
[----:B------:R-:W-:Y:S01]  /*1740*/  FADD.FTZ R118, R118, R198 ;  /* 0x000000c676767221 */ /* 0x000fe20000010000 */
[----:B------:R-:W-:Y:S01]  /*1750*/  FFMA.FTZ R106, R198, R195, R106 ;  /* 0x000000c3c66a7223 */ /* 0x000fe2000001006a */
[C---:B------:R-:W-:Y:S01]  /*1760*/  FMUL.FTZ R194, R8.reuse, R221 ;  /* 0x000000dd08c27220 */ /* 0x040fe20000410000 */
        /* <DEDUP_REMOVED lines=41> */
.L_x_15002:
[----:B-----5:R-:W-:Y:S01]  /*1a00*/  ISETP.GE.AND P2, PT, R219, 0x1, PT ;  /* 0x00000001db00780c */ /* 0x020fe20003f46270 */
[----:B------:R-:W-:Y:S01]  /*1a10*/  HFMA2 R171, -RZ, RZ, 0, 0 ;  /* 0x00000000ffab7431 */ /* 0x000fe200000001ff */
[----:B------:R-:W-:Y:S02]  /*1a20*/  MOV R224, UR7 ;  /* 0x0000000700e07c02 */ /* 0x000fe40008000f00 */
[----:B------:R-:W-:-:S04]  /*1a30*/  ISETP.NE.U32.AND P0, PT, RZ, UR6, PT ;  /* 0x00000006ff007c0c */ /* 0x000fc8000bf05070 */
[----:B------:R-:W-:-:S05]  /*1a40*/  ISETP.NE.AND.EX P0, PT, R224, RZ, PT, P0 ;  /* 0x000000ffe000720c */ /* 0x000fca0003f05300 */
[----:B------:R-:W-:Y:S08]  /*1a50*/  @!P2 BRA `(.L_x_15004) ;  /* 0x000000000018a947 */ /* 0x000ff00003800000 */
[----:B------:R-:W1:Y:S01]  /*1a60*/  S2R R4, SR_TID.X ;  /* 0x0000000000047919 */ /* 0x000e620000002100 */
[----:B0-----:R-:W-:-:S05]  /*1a70*/  IADD3 R2, PT, PT, R219, -0x1, RZ ;  /* 0xffffffffdb027810 */ /* 0x001fca0007ffe0ff */
[----:B------:R-:W-:-:S05]  /*1a80*/  IMAD R2, R2, UR15, RZ ;  /* 0x0000000f02027c24 */ /* 0x000fca000f8e02ff */
[----:B------:R-:W-:-:S04]  /*1a90*/  SHF.R.S32.HI R5, RZ, 0x1f, R2 ;  /* 0x0000001fff057819 */ /* 0x000fc80000011402 */
[----:B------:R-:W-:-:S04]  /*1aa0*/  LEA.HI R5, R5, R2, RZ, 0x2 ;  /* 0x0000000205057211 */ /* 0x000fc800078f10ff */
[----:B-1----:R-:W-:-:S07]  /*1ab0*/  LEA.HI.SX32 R171, R5, R4, 0x1e ;  /* 0x0000000405ab7211 */ /* 0x002fce00078ff2ff */
.L_x_15004:
[----:B------:R-:W-:Y:S02]  /*1ac0*/  MOV R230, RZ ;  /* 0x000000ff00e67202 */ /* 0x000fe40000000f00 */
[----:B------:R-:W-:Y:S01]  /*1ad0*/  MOV R207, RZ ;  /* 0x000000ff00cf7202 */ /* 0x000fe20000000f00 */
[----:B------:R-:W-:Y:S06]  /*1ae0*/  @P0 BRA `(.L_x_15005) ;  /* 0x0000000000640947 */ /* 0x000fec0003800000 */
[----:B------:R-:W1:Y:S01]  /*1af0*/  LDC.64 R168, c[0x0][0x3b0] ;  /* 0x0000ec00ffa87b82 */ /* 0x000e620000000a00 */
[C---:B------:R-:W-:Y:S02]  /*1b00*/  IADD3 R223, PT, PT, R171.reuse, 0x80, RZ ;  /* 0x00000080abdf7810 */ /* 0x040fe40007ffe0ff */
[C---:B------:R-:W-:Y:S02]  /*1b10*/  IADD3 R229, PT, PT, R171.reuse, 0x100, RZ ;  /* 0x00000100abe57810 */ /* 0x040fe40007ffe0ff */
[C---:B------:R-:W-:Y:S02]  /*1b20*/  IADD3 R227, PT, PT, R171.reuse, 0x180, RZ ;  /* 0x00000180abe37810 */ /* 0x040fe40007ffe0ff */
[C---:B------:R-:W-:Y:S02]  /*1b30*/  IADD3 R221, PT, PT, R171.reuse, 0x200, RZ ;  /* 0x00000200abdd7810 */ /* 0x040fe40007ffe0ff */
[C---:B------:R-:W-:Y:S02]  /*1b40*/  IADD3 R175, PT, PT, R171.reuse, 0x280, RZ ;  /* 0x00000280abaf7810 */ /* 0x040fe40007ffe0ff */
[----:B------:R-:W-:-:S02]  /*1b50*/  IADD3 R173, PT, PT, R171, 0x300, RZ ;  /* 0x00000300abad7810 */ /* 0x000fc40007ffe0ff */
[----:B------:R-:W-:Y:S01]  /*1b60*/  IADD3 R5, PT, PT, R171, 0x380, RZ ;  /* 0x00000380ab057810 */ /* 0x000fe20007ffe0ff */
[----:B-1----:R-:W-:-:S04]  /*1b70*/  IMAD.WIDE.U32 R222, R223, 0x4, R168 ;  /* 0x00000004dfde7825 */ /* 0x002fc800078e00a8 */
[--C-:B------:R-:W-:Y:S02]  /*1b80*/  IMAD.WIDE.U32 R228, R229, 0x4, R168.reuse ;  /* 0x00000004e5e47825 */ /* 0x100fe400078e00a8 */
[----:B------:R1:W5:Y:S02]  /*1b90*/  LDG.E R223, desc[UR12][R222.64] ;  /* 0x0000000cdedf7981 */ /* 0x000364000c1e1900 */
[--C-:B------:R-:W-:Y:S02]  /*1ba0*/  IMAD.WIDE.U32 R226, R227, 0x4, R168.reuse ;  /* 0x00000004e3e27825 */ /* 0x100fe400078e00a8 */
[----:B------:R1:W5:Y:S02]  /*1bb0*/  LDG.E R217, desc[UR12][R228.64] ;  /* 0x0000000ce4d97981 */ /* 0x000364000c1e1900 */
[--C-:B------:R-:W-:Y:S02]  /*1bc0*/  IMAD.WIDE.U32 R220, R221, 0x4, R168.reuse ;  /* 0x00000004dddc7825 */ /* 0x100fe400078e00a8 */
[----:B------:R1:W5:Y:S02]  /*1bd0*/  LDG.E R216, desc[UR12][R226.64] ;  /* 0x0000000ce2d87981 */ /* 0x000364000c1e1900 */
[----:B------:R-:W-:-:S02]  /*1be0*/  IMAD.WIDE.U32 R174, R175, 0x4, R168 ;  /* 0x00000004afae7825 */ /* 0x000fc400078e00a8 */
[----:B------:R1:W5:Y:S02]  /*1bf0*/  LDG.E R6, desc[UR12][R220.64] ;  /* 0x0000000cdc067981 */ /* 0x000364000c1e1900 */
[----:B------:R-:W-:-:S04]  /*1c00*/  IMAD.WIDE.U32 R172, R173, 0x4, R168 ;  /* 0x00000004adac7825 */ /* 0x000fc800078e00a8 */
[--C-:B------:R-:W-:Y:S01]  /*1c10*/  IMAD.WIDE.U32 R170, R171, 0x4, R168.reuse ;  /* 0x00000004abaa7825 */ /* 0x100fe200078e00a8 */
[----:B------:R1:W5:Y:S03]  /*1c20*/  LDG.E R4, desc[UR12][R172.64] ;  /* 0x0000000cac047981 */ /* 0x000366000c1e1900 */
[----:B------:R-:W-:Y:S01]  /*1c30*/  IMAD.WIDE.U32 R168, R5, 0x4, R168 ;  /* 0x0000000405a87825 */ /* 0x000fe200078e00a8 */
[----:B------:R1:W5:Y:S04]  /*1c40*/  LDG.E R225, desc[UR12][R170.64] ;  /* 0x0000000caae17981 */ /* 0x000368000c1e1900 */
[----:B------:R1:W5:Y:S04]  /*1c50*/  LDG.E R5, desc[UR12][R174.64] ;  /* 0x0000000cae057981 */ /* 0x000368000c1e1900 */
[----:B0-----:R1:W5:Y:S01]  /*1c60*/  LDG.E R2, desc[UR12][R168.64] ;  /* 0x0000000ca8027981 */ /* 0x001362000c1e1900 */
[----:B------:R-:W-:Y:S05]  /*1c70*/  BRA `(.L_x_15003) ;  /* 0x0000000000d47947 */ /* 0x000fea0003800000 */
.L_x_15005:
[----:B------:R-:W1:Y:S01]  /*1c80*/  S2R R4, SR_TID.X ;  /* 0x0000000000047919 */ /* 0x000e620000002100 */
[----:B------:R-:W2:Y:S01]  /*1c90*/  LDC.64 R18, c[0x0][0x3b0] ;  /* 0x0000ec00ff127b82 */ /* 0x000ea20000000a00 */
[----:B0-----:R-:W-:Y:S01]  /*1ca0*/  IMAD R2, R9, UR15, RZ ;  /* 0x0000000f09027c24 */ /* 0x001fe2000f8e02ff */
[C---:B------:R-:W-:Y:S02]  /*1cb0*/  IADD3 R31, PT, PT, R171.reuse, 0x100, RZ ;  /* 0x00000100ab1f7810 */ /* 0x040fe40007ffe0ff */
[C---:B------:R-:W-:Y:S02]  /*1cc0*/  IADD3 R27, PT, PT, R171.reuse, 0x200, RZ ;  /* 0x00000200ab1b7810 */ /* 0x040fe40007ffe0ff */
[----:B------:R-:W-:Y:S02]  /*1cd0*/  SHF.R.S32.HI R5, RZ, 0x1f, R2 ;  /* 0x0000001fff057819 */ /* 0x000fe40000011402 */
[----:B------:R-:W0:Y:S01]  /*1ce0*/  LDC.64 R16, c[0x0][0x438] ;  /* 0x00010e00ff107b82 */ /* 0x000e220000000a00 */
[----:B------:R-:W-:-:S02]  /*1cf0*/  IADD3 R33, PT, PT, R171, 0x80, RZ ;  /* 0x00000080ab217810 */ /* 0x000fc40007ffe0ff */
[----:B------:R-:W-:Y:S02]  /*1d00*/  LEA.HI R5, R5, R2, RZ, 0x2 ;  /* 0x0000000205057211 */ /* 0x000fe400078f10ff */
[C---:B------:R-:W-:Y:S02]  /*1d10*/  IADD3 R29, PT, PT, R171.reuse, 0x180, RZ ;  /* 0x00000180ab1d7810 */ /* 0x040fe40007ffe0ff */
[C---:B------:R-:W-:Y:S02]  /*1d20*/  IADD3 R25, PT, PT, R171.reuse, 0x280, RZ ;  /* 0x00000280ab197810 */ /* 0x040fe40007ffe0ff */
[----:B------:R-:W-:Y:S01]  /*1d30*/  IADD3 R23, PT, PT, R171, 0x300, RZ ;  /* 0x00000300ab177810 */ /* 0x000fe20007ffe0ff */
[----:B--2---:R-:W-:-:S04]  /*1d40*/  IMAD.WIDE.U32 R30, R31, 0x4, R18 ;  /* 0x000000041f1e7825 */ /* 0x004fc800078e0012 */
[--C-:B------:R-:W-:Y:S01]  /*1d50*/  IMAD.WIDE.U32 R26, R27, 0x4, R18.reuse ;  /* 0x000000041b1a7825 */ /* 0x100fe200078e0012 */
[----:B------:R2:W5:Y:S01]  /*1d60*/  LDG.E R217, desc[UR12][R30.64] ;  /* 0x0000000c1ed97981 */ /* 0x000562000c1e1900 */
[----:B-1----:R-:W-:Y:S02]  /*1d70*/  LEA.HI.SX32 R45, R5, R4, 0x1e ;  /* 0x00000004052d7211 */ /* 0x002fe400078ff2ff */
[--C-:B------:R-:W-:Y:S01]  /*1d80*/  IMAD.WIDE.U32 R32, R33, 0x4, R18.reuse ;  /* 0x0000000421207825 */ /* 0x100fe200078e0012 */
[----:B------:R-:W-:Y:S01]  /*1d90*/  IADD3 R5, PT, PT, R171, 0x380, RZ ;  /* 0x00000380ab057810 */ /* 0x000fe20007ffe0ff */
[----:B------:R1:W5:Y:S01]  /*1da0*/  LDG.E R6, desc[UR12][R26.64] ;  /* 0x0000000c1a067981 */ /* 0x000362000c1e1900 */
[----:B------:R-:W-:Y:S01]  /*1db0*/  IADD3 R41, PT, PT, R45, 0x80, RZ ;  /* 0x000000802d297810 */ /* 0x000fe20007ffe0ff */
[--C-:B------:R-:W-:Y:S01]  /*1dc0*/  IMAD.WIDE.U32 R28, R29, 0x4, R18.reuse ;  /* 0x000000041d1c7825 */ /* 0x100fe200078e0012 */
[C---:B------:R-:W-:Y:S01]  /*1dd0*/  IADD3 R37, PT, PT, R45.reuse, 0x100, RZ ;  /* 0x000001002d257810 */ /* 0x040fe20007ffe0ff */
[----:B------:R3:W5:Y:S01]  /*1de0*/  LDG.E R223, desc[UR12][R32.64] ;  /* 0x0000000c20df7981 */ /* 0x000762000c1e1900 */
[----:B------:R-:W-:Y:S01]  /*1df0*/  IADD3 R35, PT, PT, R45, 0x180, RZ ;  /* 0x000001802d237810 */ /* 0x000fe20007ffe0ff */
[--C-:B------:R-:W-:Y:S01]  /*1e00*/  IMAD.WIDE.U32 R24, R25, 0x4, R18.reuse ;  /* 0x0000000419187825 */ /* 0x100fe200078e0012 */
[C---:B------:R-:W-:Y:S01]  /*1e10*/  IADD3 R39, PT, PT, R45.reuse, 0x200, RZ ;  /* 0x000002002d277810 */ /* 0x040fe20007ffe0ff */
[----:B------:R4:W5:Y:S01]  /*1e20*/  LDG.E R216, desc[UR12][R28.64] ;  /* 0x0000000c1cd87981 */ /* 0x000962000c1e1900 */
[----:B--2---:R-:W-:Y:S01]  /*1e30*/  IADD3 R31, PT, PT, R45, 0x280, RZ ;  /* 0x000002802d1f7810 */ /* 0x004fe20007ffe0ff */
[----:B------:R-:W-:Y:S01]  /*1e40*/  IMAD.WIDE.U32 R20, R171, 0x4, R18 ;  /* 0x00000004ab147825 */ /* 0x000fe200078e0012 */
[----:B------:R-:W-:-:S02]  /*1e50*/  IADD3 R43, PT, PT, R45, 0x300, RZ ;  /* 0x000003002d2b7810 */ /* 0x000fc40007ffe0ff */
[----:B-1----:R-:W-:Y:S01]  /*1e60*/  IADD3 R27, PT, PT, R45, 0x380, RZ ;  /* 0x000003802d1b7810 */ /* 0x002fe20007ffe0ff */
[--C-:B------:R-:W-:Y:S01]  /*1e70*/  IMAD.WIDE.U32 R22, R23, 0x4, R18.reuse ;  /* 0x0000000417167825 */ /* 0x100fe200078e0012 */
[----:B------:R-:W5:Y:S03]  /*1e80*/  LDG.E R225, desc[UR12][R20.64] ;  /* 0x0000000c14e17981 */ /* 0x000f66000c1e1900 */
[----:B------:R-:W-:Y:S01]  /*1e90*/  IMAD.WIDE.U32 R18, R5, 0x4, R18 ;  /* 0x0000000405127825 */ /* 0x000fe200078e0012 */
[----:B------:R-:W5:Y:S03]  /*1ea0*/  LDG.E R4, desc[UR12][R22.64] ;  /* 0x0000000c16047981 */ /* 0x000f66000c1e1900 */
[--C-:B0-----:R-:W-:Y:S01]  /*1eb0*/  IMAD.WIDE.U32 R44, R45, 0x10, R16.reuse ;  /* 0x000000102d2c7825 */ /* 0x101fe200078e0010 */
[----:B------:R0:W5:Y:S03]  /*1ec0*/  LDG.E R5, desc[UR12][R24.64] ;  /* 0x0000000c18057981 */ /* 0x000166000c1e1900 */
[--C-:B------:R-:W-:Y:S01]  /*1ed0*/  IMAD.WIDE.U32 R40, R41, 0x10, R16.reuse ;  /* 0x0000001029287825 */ /* 0x100fe200078e0010 */
[----:B------:R1:W5:Y:S03]  /*1ee0*/  LDG.E R2, desc[UR12][R18.64] ;  /* 0x0000000c12027981 */ /* 0x000366000c1e1900 */
[--C-:B------:R-:W-:Y:S01]  /*1ef0*/  IMAD.WIDE.U32 R36, R37, 0x10, R16.reuse ;  /* 0x0000001025247825 */ /* 0x100fe200078e0010 */
[----:B------:R-:W5:Y:S03]  /*1f00*/  LDG.E.128 R44, desc[UR12][R44.64] ;  /* 0x0000000c2c2c7981 */ /* 0x000f66000c1e1d00 */
[----:B---3--:R-:W-:-:S04]  /*1f10*/  IMAD.WIDE.U32 R32, R35, 0x10, R16 ;  /* 0x0000001023207825 */ /* 0x008fc800078e0010 */
[--C-:B----4-:R-:W-:Y:S02]  /*1f20*/  IMAD.WIDE.U32 R28, R39, 0x10, R16.reuse ;  /* 0x00000010271c7825 */ /* 0x110fe400078e0010 */
[----:B------:R-:W5:Y:S02]  /*1f30*/  LDG.E.128 R36, desc[UR12][R36.64] ;  /* 0x0000000c24247981 */ /* 0x000f64000c1e1d00 */
[--C-:B0-----:R-:W-:Y:S02]  /*1f40*/  IMAD.WIDE.U32 R24, R31, 0x10, R16.reuse ;  /* 0x000000101f187825 */ /* 0x101fe400078e0010 */
        /* <DEDUP_REMOVED lines=8> */
.L_x_15003:
[----:B-1----:R-:W0:Y:S01]  /*1fd0*/  SHFL.DOWN PT, R169, R230, 0x10, 0x1f ;  /* 0x0a001f00e6a97f89 */ /* 0x002e2200000e0000 */
        /* <DEDUP_REMOVED lines=31> */
.L_x_15007:
[----:B------:R-:W-:Y:S05]  /*21d0*/  BSYNC.RECONVERGENT B0 ;  /* 0x0000000000007941 */ /* 0x000fea0003800200 */
.L_x_15006:
        /* <DEDUP_REMOVED lines=18> */
[----:B------:R-:W-:Y:S01]  /*2300*/  IMAD R169, R9, R220, RZ ;  /* 0x000000dc09a97224 */ /* 0x000fe200078e02ff */
[----:B------:R-:W-:Y:S01]  /*2310*/  MOV R220, RZ ;  /* 0x000000ff00dc7202 */ /* 0x000fe20000000f00 */
[----:B------:R-:W-:Y:S01]  /*2320*/  FADD.FTZ R221, R170, R221 ;  /* 0x000000ddaadd7221 */ /* 0x000fe20000010000 */
[----:B------:R-:W-:-:S02]  /*2330*/  FADD.FTZ R168, R171, R168 ;  /* 0x000000a8aba87221 */ /* 0x000fc40000010000 */
[----:B------:R-:W-:Y:S01]  /*2340*/  SHF.R.S32.HI R170, RZ, 0x1f, R169 ;  /* 0x0000001fffaa7819 */ /* 0x000fe200000114a9 */
[----:B-1----:R-:W-:Y:S01]  /*2350*/  FADD.FTZ R221, R221, R172 ;  /* 0x000000acdddd7221 */ /* 0x002fe20000010000 */
        /* <DEDUP_REMOVED lines=27> */
.L_x_15010:
        /* <DEDUP_REMOVED lines=10> */
.L_x_15011:
        /* <DEDUP_REMOVED lines=10> */
.L_x_15012:
        /* <DEDUP_REMOVED lines=11> */
.L_x_15009:
        /* <DEDUP_REMOVED lines=27> */
.L_x_15014:
        /* <DEDUP_REMOVED lines=10> */
.L_x_15015:
        /* <DEDUP_REMOVED lines=10> */
.L_x_15016:
[----:B------:R-:W-:Y:S05]  /*29f0*/  @!P2 BRA `(.L_x_15013) ;  /* 0x00000004004ca947 */ /* 0x000fea0003800000 */
[----:B------:R-:W-:Y:S01]  /*2a00*/  FMUL.FTZ R147, R151, UR17 ;  /* 0x0000001197937c20 */ /* 0x000fe20008410000 */
[----:B-----5:R-:W-:-:S03]  /*2a10*/  ISETP.GE.U32.AND P0, PT, R225, 0x1000000, PT ;  /* 0x01000000e100780c */ /* 0x020fc60003f06070 */
[----:B------:R-:W-:-:S05]  /*2a20*/  FMUL.FTZ R147, R147, UR16 ;  /* 0x0000001093937c20 */ /* 0x000fca0008410000 */
[----:B------:R-:W-:Y:S01]  /*2a30*/  SEL R147, R147, RZ, P0 ;  /* 0x000000ff93937207 */ /* 0x000fe20000000000 */
[----:B------:R-:W-:Y:S06]  /*2a40*/  BRA `(.L_x_15013) ;  /* 0x0000000400387947 */ /* 0x000fec0003800000 */
.L_x_15008:
        /* <DEDUP_REMOVED lines=42> */
.L_x_15017:
        /* <DEDUP_REMOVED lines=36> */
.L_x_15013:
        /* <DEDUP_REMOVED lines=49> */
.L_x_15019:
        /* <DEDUP_REMOVED lines=37> */
.L_x_15018:
        /* <DEDUP_REMOVED lines=28> */
.L_x_15022:
        /* <DEDUP_REMOVED lines=10> */
.L_x_15023:
        /* <DEDUP_REMOVED lines=10> */
.L_x_15024:
[----:B------:R-:W-:Y:S05]  /*3790*/  @!P2 BRA `(.L_x_15020) ;  /* 0x0000000000b4a947 */ /* 0x000fea0003800000 */
[----:B------:R-:W-:Y:S01]  /*37a0*/  FMUL.FTZ R147, R151, UR17 ;  /* 0x0000001197937c20 */ /* 0x000fe20008410000 */
[----:B-----5:R-:W-:-:S03]  /*37b0*/  ISETP.GE.U32.AND P4, PT, R223, 0x1000000, PT ;  /* 0x01000000df00780c */ /* 0x020fc60003f86070 */
[----:B------:R-:W-:-:S05]  /*37c0*/  FMUL.FTZ R147, R147, UR16 ;  /* 0x0000001093937c20 */ /* 0x000fca0008410000 */
[----:B------:R-:W-:Y:S01]  /*37d0*/  SEL R147, R147, RZ, P4 ;  /* 0x000000ff93937207 */ /* 0x000fe20002000000 */
[----:B------:R-:W-:Y:S06]  /*37e0*/  BRA `(.L_x_15020) ;  /* 0x0000000000a07947 */ /* 0x000fec0003800000 */
.L_x_15021:
        /* <DEDUP_REMOVED lines=10> */
.L_x_15025:
        /* <DEDUP_REMOVED lines=10> */
.L_x_15026:
        /* <DEDUP_REMOVED lines=10> */
.L_x_15027:
        /* <DEDUP_REMOVED lines=10> */
.L_x_15020:
        /* <DEDUP_REMOVED lines=47> */
.L_x_15029:
        /* <DEDUP_REMOVED lines=37> */
.L_x_15028:
        /* <DEDUP_REMOVED lines=28> */
.L_x_15032:
        /* <DEDUP_REMOVED lines=10> */
.L_x_15033:
        /* <DEDUP_REMOVED lines=10> */
.L_x_15034:
[----:B------:R-:W-:Y:S05]  /*42b0*/  @!P2 BRA `(.L_x_15030) ;  /* 0x0000000000b4a947 */ /* 0x000fea0003800000 */
[----:B------:R-:W-:Y:S01]  /*42c0*/  FMUL.FTZ R147, R151, UR17 ;  /* 0x0000001197937c20 */ /* 0x000fe20008410000 */
[----:B-----5:R-:W-:-:S03]  /*42d0*/  ISETP.GE.U32.AND P4, PT, R217, 0x1000000, PT ;  /* 0x01000000d900780c */ /* 0x020fc60003f86070 */
[----:B------:R-:W-:-:S05]  /*42e0*/  FMUL.FTZ R147, R147, UR16 ;  /* 0x0000001093937c20 */ /* 0x000fca0008410000 */
[----:B------:R-:W-:Y:S01]  /*42f0*/  SEL R147, R147, RZ, P4 ;  /* 0x000000ff93937207 */ /* 0x000fe20002000000 */
[----:B------:R-:W-:Y:S06]  /*4300*/  BRA `(.L_x_15030) ;  /* 0x0000000000a07947 */ /* 0x000fec0003800000 */
.L_x_15031:
        /* <DEDUP_REMOVED lines=10> */
.L_x_15035:
        /* <DEDUP_REMOVED lines=10> */
.L_x_15036:
        /* <DEDUP_REMOVED lines=10> */
.L_x_15037:
        /* <DEDUP_REMOVED lines=10> */
.L_x_15030:
        /* <DEDUP_REMOVED lines=47> */
.L_x_15039:
        /* <DEDUP_REMOVED lines=37> */
.L_x_15038:
        /* <DEDUP_REMOVED lines=28> */
.L_x_15042:
        /* <DEDUP_REMOVED lines=10> */
.L_x_15043:
        /* <DEDUP_REMOVED lines=10> */
.L_x_15044:
[----:B------:R-:W-:Y:S05]  /*4dd0*/  @!P2 BRA `(.L_x_15040) ;  /* 0x0000000000b4a947 */ /* 0x000fea0003800000 */
[----:B------:R-:W-:Y:S01]  /*4de0*/  FMUL.FTZ R147, R151, UR17 ;  /* 0x0000001197937c20 */ /* 0x000fe20008410000 */
[----:B-----5:R-:W-:-:S03]  /*4df0*/  ISETP.GE.U32.AND P4, PT, R216, 0x1000000, PT ;  /* 0x01000000d800780c */ /* 0x020fc60003f86070 */
[----:B------:R-:W-:-:S05]  /*4e00*/  FMUL.FTZ R147, R147, UR16 ;  /* 0x0000001093937c20 */ /* 0x000fca0008410000 */
[----:B------:R-:W-:Y:S01]  /*4e10*/  SEL R147, R147, RZ, P4 ;  /* 0x000000ff93937207 */ /* 0x000fe20002000000 */
[----:B------:R-:W-:Y:S06]  /*4e20*/  BRA `(.L_x_15040) ;  /* 0x0000000000a07947 */ /* 0x000fec0003800000 */
.L_x_15041:
        /* <DEDUP_REMOVED lines=10> */
.L_x_15045:
        /* <DEDUP_REMOVED lines=10> */
.L_x_15046:
        /* <DEDUP_REMOVED lines=10> */
.L_x_15047:
        /* <DEDUP_REMOVED lines=10> */
.L_x_15040:
        /* <DEDUP_REMOVED lines=47> */
.L_x_15049:
        /* <DEDUP_REMOVED lines=37> */
.L_x_15048:
        /* <DEDUP_REMOVED lines=28> */
.L_x_15052:
        /* <DEDUP_REMOVED lines=10> */
.L_x_15053:
        /* <DEDUP_REMOVED lines=10> */
.L_x_15054:
[----:B------:R-:W-:Y:S05]  /*58f0*/  @!P2 BRA `(.L_x_15050) ;  /* 0x0000000000b4a947 */ /* 0x000fea0003800000 */
[----:B------:R-:W-:Y:S01]  /*5900*/  FMUL.FTZ R147, R151, UR17 ;  /* 0x0000001197937c20 */ /* 0x000fe20008410000 */
[----:B-----5:R-:W-:-:S03]  /*5910*/  ISETP.GE.U32.AND P4, PT, R6, 0x1000000, PT ;  /* 0x010000000600780c */ /* 0x020fc60003f86070 */
[----:B------:R-:W-:-:S05]  /*5920*/  FMUL.FTZ R147, R147, UR16 ;  /* 0x0000001093937c20 */ /* 0x000fca0008410000 */
[----:B------:R-:W-:Y:S01]  /*5930*/  SEL R147, R147, RZ, P4 ;  /* 0x000000ff93937207 */ /* 0x000fe20002000000 */
[----:B------:R-:W-:Y:S06]  /*5940*/  BRA `(.L_x_15050) ;  /* 0x0000000000a07947 */ /* 0x000fec0003800000 */
.L_x_15051:
        /* <DEDUP_REMOVED lines=10> */
.L_x_15055:
        /* <DEDUP_REMOVED lines=10> */
.L_x_15056:
        /* <DEDUP_REMOVED lines=10> */
.L_x_15057:
        /* <DEDUP_REMOVED lines=10> */
.L_x_15050:
        /* <DEDUP_REMOVED lines=12> */
[-CC-:B-----5:R-:W-:Y:S01]  /*5c90*/  @P3 FFMA.FTZ R6, R184, R221.reuse, R222.reuse ;  /* 0x000000ddb8063223 */ /* 0x1a0fe200000100de */
        /* <DEDUP_REMOVED lines=34> */
.L_x_15059:
        /* <DEDUP_REMOVED lines=37> */
.L_x_15058:
[----:B------:R-:W-:Y:S05]  /*6110*/  @!P0 BRA `(.L_x_15061) ;  /* 0x0000000000d48947 */ /* 0x000fea0003800000 */
[-CC-:B0-----:R-:W-:Y:S01]  /*6120*/  FFMA.FTZ R149, R187, R221.reuse, R222.reuse ;  /* 0x000000ddbb957223 */ /* 0x181fe200000100de */
[-CC-:B-----5:R-:W-:Y:S01]  /*6130*/  FFMA.FTZ R6, R184, R221.reuse, R222.reuse ;  /* 0x000000ddb8067223 */ /* 0x1a0fe200000100de */
        /* <DEDUP_REMOVED lines=25> */
.L_x_15062:
        /* <DEDUP_REMOVED lines=10> */
.L_x_15063:
        /* <DEDUP_REMOVED lines=10> */
.L_x_15064:
[----:B------:R-:W-:Y:S05]  /*6410*/  @!P2 BRA `(.L_x_15060) ;  /* 0x0000000000b4a947 */ /* 0x000fea0003800000 */
[----:B------:R-:W-:Y:S01]  /*6420*/  FMUL.FTZ R6, R151, UR17 ;  /* 0x0000001197067c20 */ /* 0x000fe20008410000 */
[----:B------:R-:W-:-:S03]  /*6430*/  ISETP.GE.U32.AND P4, PT, R5, 0x1000000, PT ;  /* 0x010000000500780c */ /* 0x000fc60003f86070 */
[----:B------:R-:W-:-:S05]  /*6440*/  FMUL.FTZ R6, R6, UR16 ;  /* 0x0000001006067c20 */ /* 0x000fca0008410000 */
[----:B------:R-:W-:Y:S01]  /*6450*/  SEL R147, R6, RZ, P4 ;  /* 0x000000ff06937207 */ /* 0x000fe20002000000 */
[----:B------:R-:W-:Y:S06]  /*6460*/  BRA `(.L_x_15060) ;  /* 0x0000000000a07947 */ /* 0x000fec0003800000 */
.L_x_15061:
        /* <DEDUP_REMOVED lines=10> */
.L_x_15065:
[----:B------:R-:W-:Y:S05]  /*6510*/  @!P2 BRA `(.L_x_15066) ;  /* 0x000000000024a947 */ /* 0x000fea0003800000 */
[----:B-----5:R-:W-:Y:S01]  /*6520*/  FFMA.FTZ R6, R184, R221, R222 ;  /* 0x000000ddb8067223 */ /* 0x020fe200000100de */
[----:B------:R-:W-:-:S03]  /*6530*/  ISETP.GT.AND P4, PT, R7, RZ, PT ;  /* 0x000000ff0700720c */ /* 0x000fc60003f84270 */
[----:B0-----:R-:W-:-:S04]  /*6540*/  FADD.FTZ R145, R189, -R6 ;  /* 0x80000006bd917221 */ /* 0x001fc80000010000 */
[----:B------:R-:W-:-:S05]  /*6550*/  FMUL.FTZ R145, R8, R145 ;  /* 0x0000009108917220 */ /* 0x000fca0000410000 */
[----:B------:R-:W-:Y:S02]  /*6560*/  FSEL R145, R145, RZ, P4 ;  /* 0x000000ff91917208 */ /* 0x000fe40002000000 */
[----:B------:R-:W-:-:S03]  /*6570*/  LOP3.LUT P4, RZ, R5, 0xff00, RZ, 0xc0, !PT ;  /* 0x0000ff0005ff7812 */ /* 0x000fc6000788c0ff */
[----:B------:R-:W-:-:S04]  /*6580*/  FMUL.FTZ R145, R145, UR17 ;  /* 0x0000001191917c20 */ /* 0x000fc80008410000 */
[----:B------:R-:W-:-:S05]  /*6590*/  FMUL.FTZ R145, R145, UR16 ;  /* 0x0000001091917c20 */ /* 0x000fca0008410000 */
[----:B------:R-:W-:-:S07]  /*65a0*/  SEL R145, R145, RZ, P4 ;  /* 0x000000ff91917207 */ /* 0x000fce0002000000 */
.L_x_15066:
        /* <DEDUP_REMOVED lines=10> */
.L_x_15067:
[----:B------:R-:W-:Y:S05]  /*6650*/  @!P2 BRA `(.L_x_15060) ;  /* 0x000000000024a947 */ /* 0x000fea0003800000 */
[----:B-----5:R-:W-:Y:S01]  /*6660*/  FFMA.FTZ R6, R186, R221, R222 ;  /* 0x000000ddba067223 */ /* 0x020fe200000100de */
[----:B------:R-:W-:-:S03]  /*6670*/  ISETP.GT.AND P4, PT, R7, RZ, PT ;  /* 0x000000ff0700720c */ /* 0x000fc60003f84270 */
[----:B0-----:R-:W-:-:S04]  /*6680*/  FADD.FTZ R147, R191, -R6 ;  /* 0x80000006bf937221 */ /* 0x001fc80000010000 */
[----:B------:R-:W-:-:S05]  /*6690*/  FMUL.FTZ R6, R8, R147 ;  /* 0x0000009308067220 */ /* 0x000fca0000410000 */
[----:B------:R-:W-:Y:S02]  /*66a0*/  FSEL R6, R6, RZ, P4 ;  /* 0x000000ff06067208 */ /* 0x000fe40002000000 */
[----:B------:R-:W-:-:S03]  /*66b0*/  ISETP.GE.U32.AND P4, PT, R5, 0x1000000, PT ;  /* 0x010000000500780c */ /* 0x000fc60003f86070 */
[----:B------:R-:W-:-:S04]  /*66c0*/  FMUL.FTZ R6, R6, UR17 ;  /* 0x0000001106067c20 */ /* 0x000fc80008410000 */
[----:B------:R-:W-:-:S05]  /*66d0*/  FMUL.FTZ R6, R6, UR16 ;  /* 0x0000001006067c20 */ /* 0x000fca0008410000 */
[----:B------:R-:W-:-:S07]  /*66e0*/  SEL R147, R6, RZ, P4 ;  /* 0x000000ff06937207 */ /* 0x000fce0002000000 */
.L_x_15060:
        /* <DEDUP_REMOVED lines=47> */
.L_x_15069:
        /* <DEDUP_REMOVED lines=37> */
.L_x_15068:
        /* <DEDUP_REMOVED lines=28> */
.L_x_15072:
        /* <DEDUP_REMOVED lines=10> */
.L_x_15073:
        /* <DEDUP_REMOVED lines=10> */
.L_x_15074:
[----:B------:R-:W-:Y:S05]  /*6f30*/  @!P2 BRA `(.L_x_15070) ;  /* 0x0000000000b4a947 */ /* 0x000fea0003800000 */
[----:B------:R-:W-:Y:S01]  /*6f40*/  FMUL.FTZ R5, R151, UR17 ;  /* 0x0000001197057c20 */ /* 0x000fe20008410000 */
[----:B------:R-:W-:-:S03]  /*6f50*/  ISETP.GE.U32.AND P4, PT, R4, 0x1000000, PT ;  /* 0x010000000400780c */ /* 0x000fc60003f86070 */
[----:B------:R-:W-:-:S05]  /*6f60*/  FMUL.FTZ R5, R5, UR16 ;  /* 0x0000001005057c20 */ /* 0x000fca0008410000 */
[----:B------:R-:W-:Y:S01]  /*6f70*/  SEL R147, R5, RZ, P4 ;  /* 0x000000ff05937207 */ /* 0x000fe20002000000 */
[----:B------:R-:W-:Y:S06]  /*6f80*/  BRA `(.L_x_15070) ;  /* 0x0000000000a07947 */ /* 0x000fec0003800000 */
.L_x_15071:
        /* <DEDUP_REMOVED lines=10> */
.L_x_15075:
        /* <DEDUP_REMOVED lines=10> */
.L_x_15076:
        /* <DEDUP_REMOVED lines=10> */
.L_x_15077:
        /* <DEDUP_REMOVED lines=10> */
.L_x_15070:
        /* <DEDUP_REMOVED lines=47> */
.L_x_15079:
        /* <DEDUP_REMOVED lines=37> */
.L_x_15078:
        /* <DEDUP_REMOVED lines=24> */
.L_x_15082:
        /* <DEDUP_REMOVED lines=10> */
.L_x_15083:
        /* <DEDUP_REMOVED lines=10> */
.L_x_15084:
        /* <DEDUP_REMOVED lines=10> */
.L_x_15081:
        /* <DEDUP_REMOVED lines=19> */
.L_x_15085:
        /* <DEDUP_REMOVED lines=10> */
.L_x_15086:
        /* <DEDUP_REMOVED lines=10> */
.L_x_15087:
[----:B------:R-:W-:-:S07]  /*7d20*/  @P2 SEL R147, R4, RZ, P1 ;  /* 0x000000ff04932207 */ /* 0x000fce0000800000 */
.L_x_15080:
        /* <DEDUP_REMOVED lines=13> */
.L_x_15001:
        /* <DEDUP_REMOVED lines=25> */
.L_x_15089:
        /* <DEDUP_REMOVED lines=15> */
.L_x_15771:


//--------------------- .text._ZN10layer_norm13ln_bwd_kernelINS_13Kernel_traitsIfffffjLj4096ELj1ELj1ELj4ELj16ENS_18Kernel_traits_baseILj4096EfffffjLj128EEEEELb1ELb1ELb0ELb0EEEvNS_9BwdParamsE --------------------------
	.section	.text._ZN10layer_norm13ln_bwd_kernelINS_13Kernel_traitsIfffffjLj4096ELj1ELj1ELj4ELj16ENS_18Kernel_traits_baseILj4096EfffffjLj128EEEEELb1ELb1ELb0ELb0EEEvNS_9BwdParamsE,"ax",@progbits
	.align	128
        .global         _ZN10layer_norm13ln_bwd_kernelINS_13Kernel_traitsIfffffjLj4096ELj1ELj1ELj4ELj16ENS_18Kernel_traits_baseILj4096EfffffjLj128EEEEELb1ELb1ELb0ELb0EEEvNS_9BwdParamsE
        .type           _ZN10layer_norm13ln_bwd_kernelINS_13Kernel_traitsIfffffjLj4096ELj1ELj1ELj4ELj16ENS_18Kernel_traits_baseILj4096EfffffjLj128EEEEELb1ELb1ELb0ELb0EEEvNS_9BwdParamsE,@function
        .size           _ZN10layer_norm13ln_bwd_kernelINS_13Kernel_traitsIfffffjLj4096ELj1ELj1ELj4ELj16ENS_18Kernel_traits_baseILj4096EfffffjLj128EEEEELb1ELb1ELb0ELb0EEEvNS_9BwdParamsE,(.L_x_15772 - _ZN10layer_norm13ln_bwd_kernelINS_13Kernel_traitsIfffffjLj4096ELj1ELj1ELj4ELj16ENS_18Kernel_traits_baseILj4096EfffffjLj128EEEEELb1ELb1ELb0ELb0EEEvNS_9BwdParamsE)
        .other          _ZN10layer_norm13ln_bwd_kernelINS_13Kernel_traitsIfffffjLj4096ELj1ELj1ELj4ELj16ENS_18Kernel_traits_baseILj4096EfffffjLj128EEEEELb1ELb1ELb0ELb0EEEvNS_9BwdParamsE,@"STO_CUDA_ENTRY STV_DEFAULT"
_ZN10layer_norm13ln_bwd_kernelINS_13Kernel_traitsIfffffjLj4096ELj1ELj1ELj4ELj16ENS_18Kernel_traits_baseILj4096EfffffjLj128EEEEELb1ELb1ELb0ELb0EEEvNS_9BwdParamsE:
.text._ZN10layer_norm13ln_bwd_kernelINS_13Kernel_traitsIfffffjLj4096ELj1ELj1ELj4ELj16ENS_18Kernel_traits_baseILj4096EfffffjLj128EEEEELb1ELb1ELb0ELb0EEEvNS_9BwdParamsE:
[----:B------:R-:W0:Y:S01]  /*0000*/  LDC R1, c[0x0][0x37c] ;  /* 0x0000df00ff017b82 */ /* 0x000e220000000800 */
[----:B------:R-:W1:Y:S01]  /*0010*/  S2R R0, SR_TID.X ;  /* 0x0000000000007919 */ /* 0x000e620000002100 */
[----:B------:R-:W2:Y:S01]  /*0020*/  LDCU UR6, c[0x0][0x388] ;  /* 0x00007100ff0677ac */ /* 0x000ea20008000800 */
[----:B0-----:R-:W-:Y:S01]  /*0030*/  IADD3 R1, PT, PT, R1, -0x88, RZ ;  /* 0xffffff7801017810 */ /* 0x001fe20007ffe0ff */
        /* <DEDUP_REMOVED lines=9> */
[----:B------:R-:W-:-:S02]  /*00d0*/  ISETP.GE.U32.AND P3, PT, R20, 0x80, PT ;  /* 0x000000801400780c */ /* 0x000fc40003f66070 */
[C---:B------:R-:W-:Y:S02]  /*00e0*/  ISETP.GE.U32.AND P6, PT, R20.reuse, 0x100, PT ;  /* 0x000001001400780c */ /* 0x040fe40003fc6070 */
[----:B------:R-:W-:Y:S02]  /*00f0*/  P2R R24, PR, RZ, 0x8 ;  /* 0x00000008ff187803 */ /* 0x000fe40000000000 */
[----:B------:R-:W-:Y:S02]  /*0100*/  P2R R6, PR, RZ, 0x40 ;  /* 0x00000040ff067803 */ /* 0x000fe40000000000 */
[----:B------:R-:W-:Y:S01]  /*0110*/  P2R R0, PR, RZ, 0x40 ;  /* 0x00000040ff007803 */ /* 0x000fe20000000000 */
[----:B------:R-:W-:Y:S01]  /*0120*/  STL [R1+0x10], R24 ;  /* 0x0000101801007387 */ /* 0x000fe20000100800 */
[C---:B------:R-:W-:Y:S02]  /*0130*/  ISETP.GE.U32.AND P0, PT, R20.reuse, 0x180, PT ;  /* 0x000001801400780c */ /* 0x040fe40003f06070 */
[C---:B------:R-:W-:Y:S01]  /*0140*/  ISETP.GE.U32.AND P1, PT, R20.reuse, 0x200, PT ;  /* 0x000002001400780c */ /* 0x040fe20003f26070 */
[----:B------:R2:W-:Y:S01]  /*0150*/  STL [R1+0x14], R6 ;  /* 0x0000140601007387 */ /* 0x0005e20000100800 */
[----:B------:R-:W3:Y:S01]  /*0160*/  @P3 LDC.64 R2, c[0x0][0x3d0] ;  /* 0x0000f400ff023b82 */ /* 0x000ee20000000a00 */
[----:B------:R-:W-:-:S02]  /*0170*/  ISETP.GE.U32.AND P2, PT, R20, 0x280, PT ;  /* 0x000002801400780c */ /* 0x000fc40003f46070 */
[----:B------:R4:W4:Y:S01]  /*0180*/  LDL.64 R68, [R1+0x78] ;  /* 0x0000780001447983 */ /* 0x0009220000100a00 */
[----:B------:R-:W-:-:S03]  /*0190*/  ISETP.GE.U32.AND P4, PT, R20, 0x380, PT ;  /* 0x000003801400780c */ /* 0x000fc60003f86070 */
[----:B------:R0:W4:Y:S01]  /*01a0*/  LDL.64 R70, [R1+0x80] ;  /* 0x0000800001467983 */ /* 0x0001220000100a00 */
[----:B------:R-:W1:Y:S03]  /*01b0*/  @P3 LDC.64 R4, c[0x0][0x3e8] ;  /* 0x0000fa00ff043b82 */ /* 0x000e660000000a00 */
[----:B------:R0:W4:Y:S04]  /*01c0*/  LDL.64 R64, [R1+0x68] ;  /* 0x0000680001407983 */ /* 0x0001280000100a00 */
[----:B------:R0:W4:Y:S01]  /*01d0*/  LDL.64 R66, [R1+0x70] ;  /* 0x0000700001427983 */ /* 0x0001220000100a00 */
[----:B--2---:R-:W2:Y:S03]  /*01e0*/  @P6 LDC.64 R6, c[0x0][0x3d0] ;  /* 0x0000f400ff066b82 */ /* 0x004ea60000000a00 */
[----:B------:R0:W4:Y:S04]  /*01f0*/  LDL.64 R60, [R1+0x58] ;  /* 0x00005800013c7983 */ /* 0x0001280000100a00 */
[----:B------:R0:W4:Y:S01]  /*0200*/  LDL.64 R62, [R1+0x60] ;  /* 0x00006000013e7983 */ /* 0x0001220000100a00 */
[----:B------:R-:W0:Y:S01]  /*0210*/  @P6 LDC.64 R8, c[0x0][0x3e8] ;  /* 0x0000fa00ff086b82 */ /* 0x000e220000000a00 */
[----:B---3--:R-:W-:-:S02]  /*0220*/  @P3 IMAD.WIDE.U32 R2, R21, 0x10, R2 ;  /* 0x0000001015023825 */ /* 0x008fc400078e0002 */
[----:B------:R3:W3:Y:S04]  /*0230*/  LDL.64 R56, [R1+0x48] ;  /* 0x0000480001387983 */ /* 0x0006e80000100a00 */
[----:B------:R0:W3:Y:S01]  /*0240*/  LDL.64 R58, [R1+0x50] ;  /* 0x00005000013a7983 */ /* 0x0000e20000100a00 */
[C---:B-1----:R-:W-:Y:S01]  /*0250*/  @P3 IMAD.WIDE.U32 R4, R21.reuse, 0x10, R4 ;  /* 0x0000001015043825 */ /* 0x042fe200078e0004 */
[----:B------:R-:W-:Y:S01]  /*0260*/  @P3 LOP3.LUT R21, R21, 0x80, RZ, 0xfc, !PT ;  /* 0x0000008015153812 */ /* 0x000fe200078efcff */
[----:B------:R-:W1:Y:S01]  /*0270*/  @P0 LDC.64 R14, c[0x0][0x3d0] ;  /* 0x0000f400ff0e0b82 */ /* 0x000e620000000a00 */
[----:B------:R0:W3:Y:S01]  /*0280*/  LDL.64 R52, [R1+0x38] ;  /* 0x0000380001347983 */ /* 0x0000e20000100a00 */
[----:B------:R-:W-:-:S03]  /*0290*/  ISETP.GE.U32.AND P3, PT, R20, 0x300, PT ;  /* 0x000003001400780c */ /* 0x000fc60003f66070 */
[----:B------:R0:W3:Y:S01]  /*02a0*/  LDL.64 R54, [R1+0x40] ;  /* 0x0000400001367983 */ /* 0x0000e20000100a00 */
[C---:B--2---:R-:W-:Y:S02]  /*02b0*/  @P6 IMAD.WIDE.U32 R10, R21.reuse, 0x10, R6 ;  /* 0x00000010150a6825 */ /* 0x044fe400078e0006 */
[----:B------:R-:W2:Y:S01]  /*02c0*/  @P0 LDC.64 R16, c[0x0][0x3e8] ;  /* 0x0000fa00ff100b82 */ /* 0x000ea20000000a00 */
[----:B------:R1:W3:Y:S04]  /*02d0*/  LDL.64 R48, [R1+0x28] ;  /* 0x0000280001307983 */ /* 0x0002e80000100a00 */
[----:B------:R1:W3:Y:S01]  /*02e0*/  LDL.64 R50, [R1+0x30] ;  /* 0x0000300001327983 */ /* 0x0002e20000100a00 */
[C---:B0-----:R-:W-:Y:S01]  /*02f0*/  @P6 IMAD.WIDE.U32 R12, R21.reuse, 0x10, R8 ;  /* 0x00000010150c6825 */ /* 0x041fe200078e0008 */
[----:B------:R-:W-:Y:S01]  /*0300*/  @P6 IADD3 R21, PT, PT, R21, 0x80, RZ ;  /* 0x0000008015156810 */ /* 0x000fe20007ffe0ff */
[----:B------:R-:W0:Y:S01]  /*0310*/  @P1 LDC.64 R18, c[0x0][0x3d0] ;  /* 0x0000f400ff121b82 */ /* 0x000e220000000a00 */
[----:B------:R-:W-:Y:S01]  /*0320*/  ISETP.NE.AND P6, PT, R24, RZ, PT ;  /* 0x000000ff1800720c */ /* 0x000fe20003fc5270 */
[----:B------:R0:W3:Y:S04]  /*0330*/  LDL.64 R44, [R1+0x18] ;  /* 0x00001800012c7983 */ /* 0x0000e80000100a00 */
[----:B------:R0:W3:Y:S02]  /*0340*/  LDL.64 R46, [R1+0x20] ;  /* 0x00002000012e7983 */ /* 0x0000e40000100a00 */
[----:B------:R-:W0:Y:S02]  /*0350*/  @P1 LDC.64 R22, c[0x0][0x3e8] ;  /* 0x0000fa00ff161b82 */ /* 0x000e240000000a00 */
[----:B------:R0:W3:Y:S04]  /*0360*/  LDL.64 R40, [R1] ;  /* 0x0000000001287983 */ /* 0x0000e80000100a00 */
[----:B------:R0:W3:Y:S02]  /*0370*/  LDL.64 R42, [R1+0x8] ;  /* 0x00000800012a7983 */ /* 0x0000e40000100a00 */
[----:B------:R-:W0:Y:S01]  /*0380*/  @P2 LDC.64 R6, c[0x0][0x3d0] ;  /* 0x0000f400ff062b82 */ /* 0x000e220000000a00 */
[----:B------:R-:W-:-:S07]  /*0390*/  ISETP.GE.U32.AND P5, PT, R20, 0x400, PT ;  /* 0x000004001400780c */ /* 0x000fce0003fa6070 */
[----:B------:R-:W0:Y:S01]  /*03a0*/  @P2 LDC.64 R8, c[0x0][0x3e8] ;  /* 0x0000fa00ff082b82 */ /* 0x000e220000000a00 */
[C---:B-1----:R-:W-:Y:S01]  /*03b0*/  @P0 IMAD.WIDE.U32 R14, R21.reuse, 0x10, R14 ;  /* 0x00000010150e0825 */ /* 0x042fe200078e000e */
[----:B------:R1:W5:Y:S06]  /*03c0*/  @P6 LDG.E.128 R180, desc[UR16][R4.64] ;  /* 0x0000001004b46981 */ /* 0x00036c000c1e1d00 */
[----:B------:R-:W1:Y:S01]  /*03d0*/  @P3 LDC.64 R28, c[0x0][0x3d0] ;  /* 0x0000f400ff1c3b82 */ /* 0x000e620000000a00 */
[----:B--2---:R-:W-:-:S07]  /*03e0*/  @P0 IMAD.WIDE.U32 R16, R21, 0x10, R16 ;  /* 0x0000001015100825 */ /* 0x004fce00078e0010 */
[----:B------:R-:W2:Y:S08]  /*03f0*/  @P3 LDC.64 R30, c[0x0][0x3e8] ;  /* 0x0000fa00ff1e3b82 */ /* 0x000eb00000000a00 */
[----:B------:R-:W2:Y:S08]  /*0400*/  @P4 LDC.64 R32, c[0x0][0x3d0] ;  /* 0x0000f400ff204b82 */ /* 0x000eb00000000a00 */
[----:B------:R-:W2:Y:S01]  /*0410*/  @P4 LDC.64 R34, c[0x0][0x3e8] ;  /* 0x0000fa00ff224b82 */ /* 0x000ea20000000a00 */
[----:B----4-:R-:W4:Y:S01]  /*0420*/  @P6 LDG.E.128 R68, desc[UR16][R2.64] ;  /* 0x0000001002446981 */ /* 0x010f22000c1e1d00 */
[----:B------:R-:W-:-:S06]  /*0430*/  @P0 IADD3 R21, PT, PT, R21, 0x80, RZ ;  /* 0x0000008015150810 */ /* 0x000fcc0007ffe0ff */
[----:B------:R-:W2:Y:S01]  /*0440*/  @P5 LDC.64 R36, c[0x0][0x3d0] ;  /* 0x0000f400ff245b82 */ /* 0x000ea20000000a00 */
[----:B------:R1:W5:Y:S01]  /*0450*/  @P0 LDG.E.128 R172, desc[UR16][R16.64] ;  /* 0x0000001010ac0981 */ /* 0x000362000c1e1d00 */
[----:B0-----:R-:W-:-:S04]  /*0460*/  @P1 IMAD.WIDE.U32 R18, R21, 0x10, R18 ;  /* 0x0000001015121825 */ /* 0x001fc800078e0012 */
[C---:B------:R-:W-:Y:S01]  /*0470*/  @P1 IMAD.WIDE.U32 R22, R21.reuse, 0x10, R22 ;  /* 0x0000001015161825 */ /* 0x040fe200078e0016 */
[----:B------:R-:W-:Y:S01]  /*0480*/  @P1 IADD3 R21, PT, PT, R21, 0x80, RZ ;  /* 0x0000008015151810 */ /* 0x000fe20007ffe0ff */
[----:B------:R-:W0:Y:S03]  /*0490*/  @P5 LDC.64 R38, c[0x0][0x3e8] ;  /* 0x0000fa00ff265b82 */ /* 0x000e260000000a00 */
[----:B------:R0:W5:Y:S01]  /*04a0*/  @P1 LDG.E.128 R168, desc[UR16][R22.64] ;  /* 0x0000001016a81981 */ /* 0x000162000c1e1d00 */
[----:B------:R-:W-:-:S03]  /*04b0*/  @P2 IMAD.WIDE.U32 R24, R21, 0x10, R6 ;  /* 0x0000001015182825 */ /* 0x000fc600078e0006 */
[----:B------:R-:W4:Y:S01]  /*04c0*/  @P0 LDG.E.128 R60, desc[UR16][R14.64] ;  /* 0x000000100e3c0981 */ /* 0x000f22000c1e1d00 */
[C---:B------:R-:W-:Y:S01]  /*04d0*/  @P2 IMAD.WIDE.U32 R26, R21.reuse, 0x10, R8 ;  /* 0x00000010151a2825 */ /* 0x040fe200078e0008 */
[----:B------:R-:W-:Y:S02]  /*04e0*/  @P2 IADD3 R21, PT, PT, R21, 0x80, RZ ;  /* 0x0000008015152810 */ /* 0x000fe40007ffe0ff */
[----:B---3--:R-:W3:Y:S03]  /*04f0*/  @P1 LDG.E.128 R56, desc[UR16][R18.64] ;  /* 0x0000001012381981 */ /* 0x008ee6000c1e1d00 */
[C---:B-1----:R-:W-:Y:S01]  /*0500*/  @P3 IMAD.WIDE.U32 R28, R21.reuse, 0x10, R28 ;  /* 0x00000010151c3825 */ /* 0x042fe200078e001c */
[----:B------:R1:W5:Y:S03]  /*0510*/  @P2 LDG.E.128 R164, desc[UR16][R26.64] ;  /* 0x000000101aa42981 */ /* 0x000366000c1e1d00 */
[C---:B--2---:R-:W-:Y:S01]  /*0520*/  @P3 IMAD.WIDE.U32 R30, R21.reuse, 0x10, R30 ;  /* 0x00000010151e3825 */ /* 0x044fe200078e001e */
[----:B------:R-:W-:Y:S01]  /*0530*/  @P3 IADD3 R21, PT, PT, R21, 0x80, RZ ;  /* 0x0000008015153810 */ /* 0x000fe20007ffe0ff */
[----:B------:R-:W2:Y:S04]  /*0540*/  @P2 LDG.E.128 R52, desc[UR16][R24.64] ;  /* 0x0000001018342981 */ /* 0x000ea8000c1e1d00 */
[C---:B------:R-:W-:Y:S01]  /*0550*/  @P4 IMAD.WIDE.U32 R32, R21.reuse, 0x10, R32 ;  /* 0x0000001015204825 */ /* 0x040fe200078e0020 */
[----:B------:R1:W5:Y:S03]  /*0560*/  @P3 LDG.E.128 R160, desc[UR16][R30.64] ;  /* 0x000000101ea03981 */ /* 0x000366000c1e1d00 */
[C---:B------:R-:W-:Y:S01]  /*0570*/  @P4 IMAD.WIDE.U32 R34, R21.reuse, 0x10, R34 ;  /* 0x0000001015224825 */ /* 0x040fe200078e0022 */
[----:B------:R-:W-:Y:S01]  /*0580*/  @P4 IADD3 R21, PT, PT, R21, 0x80, RZ ;  /* 0x0000008015154810 */ /* 0x000fe20007ffe0ff */
[----:B------:R-:W2:Y:S04]  /*0590*/  @P3 LDG.E.128 R48, desc[UR16][R28.64] ;  /* 0x000000101c303981 */ /* 0x000ea8000c1e1d00 */
[C---:B------:R-:W-:Y:S01]  /*05a0*/  @P5 IMAD.WIDE.U32 R6, R21.reuse, 0x10, R36 ;  /* 0x0000001015065825 */ /* 0x040fe200078e0024 */
[----:B------:R1:W5:Y:S04]  /*05b0*/  @P4 LDG.E.128 R156, desc[UR16][R34.64] ;  /* 0x00000010229c4981 */ /* 0x000368000c1e1d00 */
[----:B------:R-:W2:Y:S04]  /*05c0*/  @P4 LDG.E.128 R44, desc[UR16][R32.64] ;  /* 0x00000010202c4981 */ /* 0x000ea8000c1e1d00 */
[----:B------:R-:W2:Y:S01]  /*05d0*/  @P5 LDG.E.128 R40, desc[UR16][R6.64] ;  /* 0x0000001006285981 */ /* 0x000ea2000c1e1d00 */
[----:B0-----:R-:W-:-:S05]  /*05e0*/  @P5 IMAD.WIDE.U32 R8, R21, 0x10, R38 ;  /* 0x0000001015085825 */ /* 0x001fca00078e0026 */
[----:B------:R1:W5:Y:S04]  /*05f0*/  @P5 LDG.E.128 R152, desc[UR16][R8.64] ;  /* 0x0000001008985981 */ /* 0x000368000c1e1d00 */
[----:B----4-:R0:W-:Y:S04]  /*0600*/  @P6 STL.64 [R1+0x78], R68 ;  /* 0x0000784401006387 */ /* 0x0101e80000100a00 */
[----:B------:R4:W-:Y:S01]  /*0610*/  @P6 STL.64 [R1+0x80], R70 ;  /* 0x0000804601006387 */ /* 0x0009e20000100a00 */
[----:B------:R-:W-:-:S13]  /*0620*/  ISETP.NE.AND P6, PT, R0, RZ, PT ;  /* 0x000000ff0000720c */ /* 0x000fda0003fc5270 */
[----:B------:R-:W3:Y:S04]  /*0630*/  @P6 LDG.E.128 R64, desc[UR16][R10.64] ;  /* 0x000000100a406981 */ /* 0x000ee8000c1e1d00 */
        /* <DEDUP_REMOVED lines=44> */
[----:B----4-:R-:W-:Y:S01]  /*0900*/  CS2R R70, SRZ ;  /* 0x0000000000467805 */ /* 0x010fe2000001ff00 */
[----:B---3--:R0:W-:Y:S04]  /*0910*/  @P6 STL.64 [R1+0x68], R64 ;  /* 0x0000684001006387 */ /* 0x0081e80000100a00 */
[----:B------:R3:W-:Y:S04]  /*0920*/  @P6 STL.64 [R1+0x70], R66 ;  /* 0x0000704201006387 */ /* 0x0007e80000100a00 */
[----:B------:R4:W-:Y:S04]  /*0930*/  @P0 STL.64 [R1+0x58], R60 ;  /* 0x0000583c01000387 */ /* 0x0009e80000100a00 */
[----:B------:R1:W-:Y:S04]  /*0940*/  @P0 STL.64 [R1+0x60], R62 ;  /* 0x0000603e01000387 */ /* 0x0003e80000100a00 */
[----:B------:R1:W-:Y:S04]  /*0950*/  @P1 STL.64 [R1+0x48], R56 ;  /* 0x0000483801001387 */ /* 0x0003e80000100a00 */
        /* <DEDUP_REMOVED lines=9> */
[----:B0-----:R-:W-:-:S02]  /*09f0*/  CS2R R64, SRZ ;  /* 0x0000000000407805 */ /* 0x001fc4000001ff00 */
[----:B---3--:R-:W-:Y:S02]  /*0a00*/  CS2R R66, SRZ ;  /* 0x0000000000427805 */ /* 0x008fe4000001ff00 */
[----:B----4-:R-:W-:Y:S02]  /*0a10*/  CS2R R60, SRZ ;  /* 0x00000000003c7805 */ /* 0x010fe4000001ff00 */
[----:B-1----:R-:W-:Y:S02]  /*0a20*/  CS2R R62, SRZ ;  /* 0x00000000003e7805 */ /* 0x002fe4000001ff00 */
[----:B------:R-:W-:Y:S02]  /*0a30*/  CS2R R56, SRZ ;  /* 0x0000000000387805 */ /* 0x000fe4000001ff00 */
[----:B------:R-:W-:Y:S01]  /*0a40*/  CS2R R58, SRZ ;  /* 0x00000000003a7805 */ /* 0x000fe2000001ff00 */
[----:B--2---:R-:W-:Y:S06]  /*0a50*/  BRA.U UP0, `(.L_x_15090) ;  /* 0x0000009500b87547 */ /* 0x004fec000b800000 */
        /* <DEDUP_REMOVED lines=60> */
.L_x_15172:
        /* <DEDUP_REMOVED lines=14> */
[----:B------:R-:W-:Y:S01]  /*0f00*/  PLOP3.LUT P0, PT, PT, PT, UP0, 0x80, 0x8 ;  /* 0x000000000008781c */ /* 0x000fe20003f0f008 */
[----:B------:R-:W-:Y:S01]  /*0f10*/  UMOV UR12, 0x3f800000 ;  /* 0x3f800000000c7882 */ /* 0x000fe20000000000 */
[----:B--2---:R-:W-:Y:S01]  /*0f20*/  ISETP.NE.AND P5, PT, RZ, UR18, PT ;  /* 0x00000012ff007c0c */ /* 0x004fe2000bfa5270 */
[----:B------:R-:W0:Y:S01]  /*0f30*/  S2R R191, SR_TID.X ;  /* 0x0000000000bf7919 */ /* 0x000e220000002100 */
[C---:B------:R-:W-:Y:S01]  /*0f40*/  ISETP.GE.U32.AND P3, PT, R20.reuse, 0x80, PT ;  /* 0x000000801400780c */ /* 0x040fe20003f66070 */
[----:B------:R-:W-:Y:S01]  /*0f50*/  UIMAD UR4, UR7, UR6, URZ ;  /* 0x00000006070472a4 */ /* 0x000fe2000f8e02ff */
[C---:B------:R-:W-:Y:S01]  /*0f60*/  ISETP.GE.U32.AND P4, PT, R20.reuse, 0x100, PT ;  /* 0x000001001400780c */ /* 0x040fe20003f86070 */
[----:B------:R-:W-:Y:S01]  /*0f70*/  BSSY.RECONVERGENT B0, `(.L_x_15091) ;  /* 0x0000043000007945 */ /* 0x000fe20003800200 */
[----:B------:R-:W-:Y:S01]  /*0f80*/  HFMA2 R204, -RZ, RZ, 0, 0 ;  /* 0x00000000ffcc7431 */ /* 0x000fe200000001ff */
[----:B------:R-:W-:Y:S01]  /*0f90*/  USHF.R.S32.HI UR5, URZ, 0x1f, UR4 ;  /* 0x0000001fff057899 */ /* 0x000fe20008011404 */
[----:B------:R-:W-:-:S02]  /*0fa0*/  ISETP.GE.U32.AND P1, PT, R20, 0x200, PT ;  /* 0x000002001400780c */ /* 0x000fc40003f26070 */
[----:B------:R-:W-:Y:S01]  /*0fb0*/  ISETP.GE.U32.AND P2, PT, R20, 0x280, PT ;  /* 0x000002801400780c */ /* 0x000fe20003f46070 */
[----:B------:R-:W-:Y:S01]  /*0fc0*/  ULEA.HI UR5, UR5, UR4, URZ, 0x2 ;  /* 0x0000000405057291 */ /* 0x000fe2000f8f10ff */
[----:B------:R-:W-:Y:S02]  /*0fd0*/  MOV R203, RZ ;  /* 0x000000ff00cb7202 */ /* 0x000fe40000000f00 */
[----:B---3--:R-:W-:-:S04]  /*0fe0*/  FSEL R19, R19, RZ, !P5 ;  /* 0x000000ff13137208 */ /* 0x008fc80006800000 */
[----:B------:R-:W-:Y:S02]  /*0ff0*/  R2UR UR14, R19 ;  /* 0x00000000130e72ca */ /* 0x000fe400000e0000 */
[----:B------:R-:W-:-:S05]  /*1000*/  P2R R19, PR, RZ, 0x8 ;  /* 0x00000008ff137803 */ /* 0x000fca0000000000 */
[----:B------:R1:W-:Y:S01]  /*1010*/  STL [R1+0x10], R19 ;  /* 0x0000101301007387 */ /* 0x0003e20000100800 */
[----:B----4-:R-:W-:Y:S02]  /*1020*/  R2UR UR13, R190 ;  /* 0x00000000be0d72ca */ /* 0x010fe400000e0000 */
[----:B-1----:R-:W-:-:S04]  /*1030*/  MOV R19, UR5 ;  /* 0x0000000500137c02 */ /* 0x002fc80008000f00 */
[----:B0-----:R-:W-:-:S04]  /*1040*/  LEA.HI.SX32 R19, R19, R191, 0x1e ;  /* 0x000000bf13137211 */ /* 0x001fc800078ff2ff */
[----:B------:R-:W-:Y:S02]  /*1050*/  MOV R202, R19 ;  /* 0x0000001300ca7202 */ /* 0x000fe40000000f00 */
[----:B------:R-:W-:Y:S02]  /*1060*/  @P0 R2UR UR12, R188 ;  /* 0x00000000bc0c02ca */ /* 0x000fe400000e0000 */
[----:B------:R-:W-:Y:S02]  /*1070*/  P2R R188, PR, RZ, 0x10 ;  /* 0x00000010ffbc7803 */ /* 0x000fe40000000000 */
[----:B------:R-:W-:-:S03]  /*1080*/  ISETP.GE.U32.AND P0, PT, R20, 0x180, PT ;  /* 0x000001801400780c */ /* 0x000fc60003f06070 */
[----:B------:R0:W-:Y:S01]  /*1090*/  STL [R1+0x14], R188 ;  /* 0x000014bc01007387 */ /* 0x0001e20000100800 */
[----:B-----5:R-:W-:Y:S09]  /*10a0*/  @!P3 BRA `(.L_x_15092) ;  /* 0x0000000000bcb947 */ /* 0x020ff20003800000 */
[----:B------:R-:W1:Y:S01]  /*10b0*/  LDC.64 R190, c[0x0][0x3a8] ;  /* 0x0000ea00ffbe7b82 */ /* 0x000e620000000a00 */
[----:B------:R-:W2:Y:S04]  /*10c0*/  LDL R225, [R1+0x78] ;  /* 0x0000780001e17983 */ /* 0x000ea80000100800 */
[----:B------:R-:W3:Y:S03]  /*10d0*/  LDL R224, [R1+0x7c] ;  /* 0x00007c0001e07983 */ /* 0x000ee60000100800 */
[----:B0-----:R-:W0:Y:S01]  /*10e0*/  LDC.64 R188, c[0x0][0x428] ;  /* 0x00010a00ffbc7b82 */ /* 0x001e220000000a00 */
[----:B------:R-:W4:Y:S04]  /*10f0*/  LDL R223, [R1+0x80] ;  /* 0x0000800001df7983 */ /* 0x000f280000100800 */
[----:B------:R-:W4:Y:S01]  /*1100*/  LDL R252, [R1+0x84] ;  /* 0x0000840001fc7983 */ /* 0x000f220000100800 */
[----:B------:R-:W-:-:S02]  /*1110*/  ISETP.NE.U32.AND P3, PT, RZ, UR20, PT ;  /* 0x00000014ff007c0c */ /* 0x000fc4000bf65070 */
[----:B------:R-:W0:Y:S02]  /*1120*/  LDC.64 R218, c[0x0][0x3b0] ;  /* 0x0000ec00ffda7b82 */ /* 0x000e240000000a00 */
[----:B------:R-:W-:Y:S01]  /*1130*/  ISETP.NE.AND.EX P3, PT, RZ, UR21, PT, P3 ;  /* 0x00000015ff007c0c */ /* 0x000fe2000bf65330 */
[----:B-1----:R-:W-:-:S05]  /*1140*/  IMAD.WIDE.U32 R190, R19, 0x10, R190 ;  /* 0x0000001013be7825 */ /* 0x002fca00078e00be */
[----:B------:R-:W2:Y:S07]  /*1150*/  LDG.E.128 R192, desc[UR16][R190.64] ;  /* 0x00000010bec07981 */ /* 0x000eae000c1e1d00 */
[----:B------:R-:W1:Y:S01]  /*1160*/  @P3 LDC.64 R202, c[0x0][0x438] ;  /* 0x00010e00ffca3b82 */ /* 0x000e620000000a00 */
[----:B0-----:R-:W-:-:S06]  /*1170*/  IMAD.WIDE.U32 R188, R19, 0x10, R188 ;  /* 0x0000001013bc7825 */ /* 0x001fcc00078e00bc */
[----:B------:R-:W3:Y:S01]  /*1180*/  LDG.E.128 R188, desc[UR16][R188.64] ;  /* 0x00000010bcbc7981 */ /* 0x000ee2000c1e1d00 */
[----:B-1----:R-:W-:-:S05]  /*1190*/  @P3 IMAD.WIDE.U32 R202, R19, 0x10, R202 ;  /* 0x0000001013ca3825 */ /* 0x002fca00078e00ca */
[----:B------:R0:W5:Y:S02]  /*11a0*/  @P3 LDG.E.128 R52, desc[UR16][R202.64] ;  /* 0x00000010ca343981 */ /* 0x000164000c1e1d00 */
[----:B0-----:R-:W-:-:S05]  /*11b0*/  IMAD.WIDE.U32 R202, R19, 0x4, R218 ;  /* 0x0000000413ca7825 */ /* 0x001fca00078e00da */
[----:B------:R0:W5:Y:S02]  /*11c0*/  LDG.E R18, desc[UR16][R202.64] ;  /* 0x00000010ca127981 */ /* 0x000164000c1e1900 */
[----:B0-----:R-:W-:Y:S01]  /*11d0*/  IADD3 R202, PT, PT, R19, 0x80, RZ ;  /* 0x0000008013ca7810 */ /* 0x001fe20007ffe0ff */
[----:B--2---:R-:W-:Y:S01]  /*11e0*/  FADD.FTZ R21, R192, -UR14 ;  /* 0x8000000ec0157e21 */ /* 0x004fe20008010000 */
[----:B------:R-:W-:-:S03]  /*11f0*/  FADD.FTZ R17, R193, -UR14 ;  /* 0x8000000ec1117e21 */ /* 0x000fc60008010000 */
[----:B------:R-:W-:Y:S01]  /*1200*/  FMUL.FTZ R209, R21, UR13 ;  /* 0x0000000d15d17c20 */ /* 0x000fe20008410000 */
[----:B------:R-:W-:Y:S01]  /*1210*/  FADD.FTZ R21, R195, -UR14 ;  /* 0x8000000ec3157e21 */ /* 0x000fe20008010000 */
[----:B------:R-:W-:Y:S01]  /*1220*/  FMUL.FTZ R244, R17, UR13 ;  /* 0x0000000d11f47c20 */ /* 0x000fe20008410000 */
[----:B---3--:R-:W-:Y:S01]  /*1230*/  FMUL.FTZ R17, R225, R188 ;  /* 0x000000bce1117220 */ /* 0x008fe20000410000 */
[----:B------:R-:W-:Y:S01]  /*1240*/  FMUL.FTZ R225, R224, R189 ;  /* 0x000000bde0e17220 */ /* 0x000fe20000410000 */
[----:B----4-:R-:W-:Y:S01]  /*1250*/  FMUL.FTZ R224, R223, R190 ;  /* 0x000000bedfe07220 */ /* 0x010fe20000410000 */
[----:B------:R-:W-:Y:S01]  /*1260*/  FADD.FTZ R116, R116, R188 ;  /* 0x000000bc74747221 */ /* 0x000fe20000010000 */
[----:B------:R-:W-:Y:S01]  /*1270*/  FFMA.FTZ R148, R188, R209, R148 ;  /* 0x000000d1bc947223 */ /* 0x000fe20000010094 */
[----:B------:R-:W-:Y:S01]  /*1280*/  FMUL.FTZ R223, R21, UR13 ;  /* 0x0000000d15df7c20 */ /* 0x000fe20008410000 */
[----:B------:R-:W-:Y:S01]  /*1290*/  FADD.FTZ R194, R194, -UR14 ;  /* 0x8000000ec2c27e21 */ /* 0x000fe20008010000 */
[----:B------:R-:W-:Y:S01]  /*12a0*/  FADD.FTZ R188, RZ, R17 ;  /* 0x00000011ffbc7221 */ /* 0x000fe20000010000 */
[----:B------:R-:W-:Y:S01]  /*12b0*/  FFMA.FTZ R21, R209, R17, RZ ;  /* 0x00000011d1157223 */ /* 0x000fe200000100ff */
        /* <DEDUP_REMOVED lines=14> */
.L_x_15092:
[----:B------:R-:W-:Y:S05]  /*13a0*/  BSYNC.RECONVERGENT B0 ;  /* 0x0000000000007941 */ /* 0x000fea0003800200 */
.L_x_15091:
[----:B------:R-:W-:Y:S04]  /*13b0*/  BSSY.RECONVERGENT B0, `(.L_x_15093) ;  /* 0x0000031000007945 */ /* 0x000fe80003800200 */
        /* <DEDUP_REMOVED lines=9> */
[----:B0-----:R-:W0:Y:S08]  /*1450*/  @P3 LDC.64 R188, c[0x0][0x438] ;  /* 0x00010e00ffbc3b82 */ /* 0x001e300000000a00 */
[----:B------:R-:W1:Y:S01]  /*1460*/  LDC.64 R218, c[0x0][0x3b0] ;  /* 0x0000ec00ffda7b82 */ /* 0x000e620000000a00 */
[----:B0-----:R-:W-:-:S05]  /*1470*/  @P3 IMAD.WIDE.U32 R188, R202, 0x10, R188 ;  /* 0x00000010cabc3825 */ /* 0x001fca00078e00bc */
[----:B------:R1:W5:Y:S01]  /*1480*/  @P3 LDG.E.128 R48, desc[UR16][R188.64] ;  /* 0x00000010bc303981 */ /* 0x000362000c1e1d00 */
[----:B----4-:R-:W-:-:S06]  /*1490*/  IMAD.WIDE.U32 R192, R202, 0x10, R192 ;  /* 0x00000010cac07825 */ /* 0x010fcc00078e00c0 */
[----:B------:R-:W2:Y:S01]  /*14a0*/  LDG.E.128 R192, desc[UR16][R192.64] ;  /* 0x00000010c0c07981 */ /* 0x000ea2000c1e1d00 */
[----:B-1----:R-:W-:-:S06]  /*14b0*/  IMAD.WIDE.U32 R188, R202, 0x10, R190 ;  /* 0x00000010cabc7825 */ /* 0x002fcc00078e00be */
[----:B------:R-:W4:Y:S01]  /*14c0*/  LDG.E.128 R188, desc[UR16][R188.64] ;  /* 0x00000010bcbc7981 */ /* 0x000f22000c1e1d00 */
[----:B------:R-:W-:-:S05]  /*14d0*/  IMAD.WIDE.U32 R218, R202, 0x4, R218 ;  /* 0x00000004cada7825 */ /* 0x000fca00078e00da */
[----:B------:R1:W5:Y:S01]  /*14e0*/  LDG.E R16, desc[UR16][R218.64] ;  /* 0x00000010da107981 */ /* 0x000362000c1e1900 */
[----:B------:R-:W-:Y:S01]  /*14f0*/  IADD3 R202, PT, PT, R202, 0x80, RZ ;  /* 0x00000080caca7810 */ /* 0x000fe20007ffe0ff */
[----:B--2---:R-:W-:Y:S01]  /*1500*/  FMUL.FTZ R235, R216, R192 ;  /* 0x000000c0d8eb7220 */ /* 0x004fe20000410000 */
[----:B---3--:R-:W-:Y:S01]  /*1510*/  FMUL.FTZ R216, R208, R193 ;  /* 0x000000c1d0d87220 */ /* 0x008fe20000410000 */
[----:B----4-:R-:W-:Y:S01]  /*1520*/  FADD.FTZ R15, R188, -UR14 ;  /* 0x8000000ebc0f7e21 */ /* 0x010fe20008010000 */
[----:B------:R-:W-:-:S03]  /*1530*/  FADD.FTZ R189, R189, -UR14 ;  /* 0x8000000ebdbd7e21 */ /* 0x000fc60008010000 */
[----:B------:R-:W-:Y:S01]  /*1540*/  FMUL.FTZ R251, R15, UR13 ;  /* 0x0000000d0ffb7c20 */ /* 0x000fe20008410000 */
[----:B------:R-:W-:Y:S01]  /*1550*/  FMUL.FTZ R243, R189, UR13 ;  /* 0x0000000dbdf37c20 */ /* 0x000fe20008410000 */
[----:B------:R-:W-:Y:S01]  /*1560*/  FADD.FTZ R190, R190, -UR14 ;  /* 0x8000000ebebe7e21 */ /* 0x000fe20008010000 */
        /* <DEDUP_REMOVED lines=21> */
.L_x_15094:
[----:B------:R-:W-:Y:S05]  /*16c0*/  BSYNC.RECONVERGENT B0 ;  /* 0x0000000000007941 */ /* 0x000fea0003800200 */
.L_x_15093:
        /* <DEDUP_REMOVED lines=49> */
.L_x_15096:
[----:B------:R-:W-:Y:S05]  /*19e0*/  BSYNC.RECONVERGENT B0 ;  /* 0x0000000000007941 */ /* 0x000fea0003800200 */
.L_x_15095:
        /* <DEDUP_REMOVED lines=49> */
.L_x_15098:
[----:B------:R-:W-:Y:S05]  /*1d00*/  BSYNC.RECONVERGENT B0 ;  /* 0x0000000000007941 */ /* 0x000fea0003800200 */
.L_x_15097:
        /* <DEDUP_REMOVED lines=49> */
.L_x_15100:
[----:B------:R-:W-:Y:S05]  /*2020*/  BSYNC.RECONVERGENT B0 ;  /* 0x0000000000007941 */ /* 0x000fea0003800200 */
.L_x_15099:
[----:B------:R-:W-:Y:S01]  /*2030*/  ISETP.GE.U32.AND P3, PT, R20, 0x300, PT ;  /* 0x000003001400780c */ /* 0x000fe20003f66070 */
[----:B------:R-:W-:-:S12]  /*2040*/  BSSY.RECONVERGENT B0, `(.L_x_15101) ;  /* 0x0000031000007945 */ /* 0x000fd80003800200 */
[----:B------:R-:W-:Y:S05]  /*2050*/  @!P3 BRA `(.L_x_15102) ;  /* 0x0000000000bcb947 */ /* 0x000fea0003800000 */
[----:B------:R-:W-:Y:S01]  /*2060*/  ISETP.NE.U32.AND P4, PT, RZ, UR20, PT ;  /* 0x00000014ff007c0c */ /* 0x000fe2000bf85070 */
[----:B0-----:R-:W0:Y:S01]  /*2070*/  LDC.64 R188, c[0x0][0x3a8] ;  /* 0x0000ea00ffbc7b82 */ /* 0x001e220000000a00 */
[----:B------:R-:W2:Y:S02]  /*2080*/  LDL R200, [R1+0x28] ;  /* 0x0000280001c87983 */ /* 0x000ea40000100800 */
[----:B------:R-:W-:Y:S02]  /*2090*/  ISETP.NE.AND.EX P4, PT, RZ, UR21, PT, P4 ;  /* 0x00000015ff007c0c */ /* 0x000fe4000bf85340 */
[----:B------:R-:W3:Y:S04]  /*20a0*/  LDL R252, [R1+0x2c] ;  /* 0x00002c0001fc7983 */ /* 0x000ee80000100800 */
[----:B------:R-:W4:Y:S04]  /*20b0*/  LDL R219, [R1+0x30] ;  /* 0x0000300001db7983 */ /* 0x000f280000100800 */
[----:B------:R-:W4:Y:S03]  /*20c0*/  LDL R218, [R1+0x34] ;  /* 0x0000340001da7983 */ /* 0x000f260000100800 */
        /* <DEDUP_REMOVED lines=8> */
[----:B0-----:R-:W0:Y:S02]  /*2150*/  LDC.64 R6, c[0x0][0x3b0] ;  /* 0x0000ec00ff067b82 */ /* 0x001e240000000a00 */
[----:B0-----:R-:W-:-:S05]  /*2160*/  IMAD.WIDE.U32 R6, R202, 0x4, R6 ;  /* 0x00000004ca067825 */ /* 0x001fca00078e0006 */
[----:B------:R2:W5:Y:S01]  /*2170*/  LDG.E R8, desc[UR16][R6.64] ;  /* 0x0000001006087981 */ /* 0x000562000c1e1900 */
[----:B------:R-:W-:Y:S01]  /*2180*/  IADD3 R202, PT, PT, R202, 0x80, RZ ;  /* 0x00000080caca7810 */ /* 0x000fe20007ffe0ff */
[----:B--2---:R-:W-:Y:S01]  /*2190*/  FADD.FTZ R7, R192, -UR14 ;  /* 0x8000000ec0077e21 */ /* 0x004fe20008010000 */
[----:B------:R-:W-:Y:S01]  /*21a0*/  FADD.FTZ R193, R193, -UR14 ;  /* 0x8000000ec1c17e21 */ /* 0x000fe20008010000 */
[----:B------:R-:W-:Y:S02]  /*21b0*/  FADD.FTZ R6, R194, -UR14 ;  /* 0x8000000ec2067e21 */ /* 0x000fe40008010000 */
[----:B------:R-:W-:Y:S01]  /*21c0*/  FMUL.FTZ R246, R7, UR13 ;  /* 0x0000000d07f67c20 */ /* 0x000fe20008410000 */
[----:B------:R-:W-:Y:S01]  /*21d0*/  FMUL.FTZ R238, R193, UR13 ;  /* 0x0000000dc1ee7c20 */ /* 0x000fe20008410000 */
[----:B------:R-:W-:Y:S01]  /*21e0*/  FMUL.FTZ R220, R6, UR13 ;  /* 0x0000000d06dc7c20 */ /* 0x000fe20008410000 */
[----:B------:R-:W-:-:S04]  /*21f0*/  FADD.FTZ R7, R195, -UR14 ;  /* 0x8000000ec3077e21 */ /* 0x000fc80008010000 */
        /* <DEDUP_REMOVED lines=9> */
[----:B----4-:R-:W-:Y:S01]  /*2290*/  FMUL.FTZ R200, R219, R190 ;  /* 0x000000bedbc87220 */ /* 0x010fe20000410000 */
        /* <DEDUP_REMOVED lines=11> */
.L_x_15102:
[----:B------:R-:W-:Y:S05]  /*2350*/  BSYNC.RECONVERGENT B0 ;  /* 0x0000000000007941 */ /* 0x000fea0003800200 */
.L_x_15101:
        /* <DEDUP_REMOVED lines=19> */
[----:B0-----:R-:W-:-:S06]  /*2490*/  IMAD.WIDE.U32 R4, R202, 0x4, R4 ;  /* 0x00000004ca047825 */ /* 0x001fcc00078e0004 */
[----:B------:R0:W5:Y:S01]  /*24a0*/  LDG.E R5, desc[UR16][R4.64] ;  /* 0x0000001004057981 */ /* 0x000162000c1e1900 */
[----:B------:R-:W-:Y:S01]  /*24b0*/  IADD3 R202, PT, PT, R202, 0x80, RZ ;  /* 0x00000080caca7810 */ /* 0x000fe20007ffe0ff */
[----:B--2---:R-:W-:Y:S01]  /*24c0*/  FADD.FTZ R3, R192, -UR14 ;  /* 0x8000000ec0037e21 */ /* 0x004fe20008010000 */
[----:B------:R-:W-:-:S03]  /*24d0*/  FADD.FTZ R193, R193, -UR14 ;  /* 0x8000000ec1c17e21 */ /* 0x000fc60008010000 */
[----:B------:R-:W-:Y:S01]  /*24e0*/  FMUL.FTZ R245, R3, UR13 ;  /* 0x0000000d03f57c20 */ /* 0x000fe20008410000 */
[----:B------:R-:W-:Y:S01]  /*24f0*/  FMUL.FTZ R237, R193, UR13 ;  /* 0x0000000dc1ed7c20 */ /* 0x000fe20008410000 */
[----:B0-----:R-:W-:Y:S01]  /*2500*/  FADD.FTZ R4, R194, -UR14 ;  /* 0x8000000ec2047e21 */ /* 0x001fe20008010000 */
[----:B------:R-:W-:-:S03]  /*2510*/  FADD.FTZ R3, R195, -UR14 ;  /* 0x8000000ec3037e21 */ /* 0x000fc60008010000 */
        /* <DEDUP_REMOVED lines=10> */
[----:B----4-:R-:W-:-:S02]  /*25c0*/  FMUL.FTZ R199, R219, R190 ;  /* 0x000000bedbc77220 */ /* 0x010fc40000410000 */
        /* <DEDUP_REMOVED lines=11> */
.L_x_15104:
[----:B------:R-:W-:Y:S05]  /*2680*/  BSYNC.RECONVERGENT B0 ;  /* 0x0000000000007941 */ /* 0x000fea0003800200 */
.L_x_15103:
[----:B------:R-:W-:Y:S01]  /*2690*/  ISETP.GE.U32.AND P6, PT, R20, 0x400, PT ;  /* 0x000004001400780c */ /* 0x000fe20003fc6070 */
[----:B------:R-:W-:Y:S03]  /*26a0*/  BSSY.RECONVERGENT B0, `(.L_x_15105) ;  /* 0x0000031000007945 */ /* 0x000fe60003800200 */
[----:B------:R-:W-:-:S09]  /*26b0*/  P2R R252, PR, RZ, 0x40 ;  /* 0x00000040fffc7803 */ /* 0x000fd20000000000 */
[----:B------:R-:W-:Y:S05]  /*26c0*/  @!P6 BRA `(.L_x_15106) ;  /* 0x0000000000b8e947 */ /* 0x000fea0003800000 */
[----:B------:R-:W-:Y:S01]  /*26d0*/  ISETP.NE.U32.AND P6, PT, RZ, UR20, PT ;  /* 0x00000014ff007c0c */ /* 0x000fe2000bfc5070 */
[----:B------:R-:W1:Y:S01]  /*26e0*/  LDC.64 R192, c[0x0][0x428] ;  /* 0x00010a00ffc07b82 */ /* 0x000e620000000a00 */
[----:B------:R-:W2:Y:S02]  /*26f0*/  LDL R210, [R1] ;  /* 0x0000000001d27983 */ /* 0x000ea40000100800 */
[----:B------:R-:W-:Y:S02]  /*2700*/  ISETP.NE.AND.EX P6, PT, RZ, UR21, PT, P6 ;  /* 0x00000015ff007c0c */ /* 0x000fe4000bfc5360 */
[----:B------:R-:W3:Y:S03]  /*2710*/  LDL R198, [R1+0x4] ;  /* 0x0000040001c67983 */ /* 0x000ee60000100800 */
[----:B------:R-:W4:Y:S01]  /*2720*/  LDC.64 R218, c[0x0][0x3b0] ;  /* 0x0000ec00ffda7b82 */ /* 0x000f220000000a00 */
[----:B------:R-:W3:Y:S07]  /*2730*/  LDL R197, [R1+0x8] ;  /* 0x0000080001c57983 */ /* 0x000eee0000100800 */
[----:B0-----:R-:W0:Y:S02]  /*2740*/  @P6 LDC.64 R188, c[0x0][0x438] ;  /* 0x00010e00ffbc6b82 */ /* 0x001e240000000a00 */
[----:B0-----:R-:W-:-:S05]  /*2750*/  @P6 IMAD.WIDE.U32 R188, R202, 0x10, R188 ;  /* 0x00000010cabc6825 */ /* 0x001fca00078e00bc */
[----:B------:R0:W5:Y:S01]  /*2760*/  @P6 LDG.E.128 R24, desc[UR16][R188.64] ;  /* 0x00000010bc186981 */ /* 0x000162000c1e1d00 */
[----:B-1----:R-:W-:-:S06]  /*2770*/  IMAD.WIDE.U32 R192, R202, 0x10, R192 ;  /* 0x00000010cac07825 */ /* 0x002fcc00078e00c0 */
[----:B------:R-:W2:Y:S01]  /*2780*/  LDG.E.128 R192, desc[UR16][R192.64] ;  /* 0x00000010c0c07981 */ /* 0x000ea2000c1e1d00 */
[----:B0-----:R-:W0:Y:S01]  /*2790*/  LDC.64 R188, c[0x0][0x3a8] ;  /* 0x0000ea00ffbc7b82 */ /* 0x001e220000000a00 */
[----:B----4-:R-:W-:-:S05]  /*27a0*/  IMAD.WIDE.U32 R218, R202, 0x4, R218 ;  /* 0x00000004cada7825 */ /* 0x010fca00078e00da */
[----:B------:R1:W5:Y:S01]  /*27b0*/  LDG.E R2, desc[UR16][R218.64] ;  /* 0x00000010da027981 */ /* 0x000362000c1e1900 */
[----:B0-----:R-:W-:-:S03]  /*27c0*/  IMAD.WIDE.U32 R188, R202, 0x10, R188 ;  /* 0x00000010cabc7825 */ /* 0x001fc600078e00bc */
[----:B------:R-:W4:Y:S04]  /*27d0*/  LDL R202, [R1+0xc] ;  /* 0x00000c0001ca7983 */ /* 0x000f280000100800 */
[----:B------:R-:W4:Y:S01]  /*27e0*/  LDG.E.128 R188, desc[UR16][R188.64] ;  /* 0x00000010bcbc7981 */ /* 0x000f22000c1e1d00 */
[----:B--2---:R-:W-:Y:S01]  /*27f0*/  FMUL.FTZ R228, R210, R192 ;  /* 0x000000c0d2e47220 */ /* 0x004fe20000410000 */
[----:B---3--:R-:W-:Y:S01]  /*2800*/  FMUL.FTZ R210, R198, R193 ;  /* 0x000000c1c6d27220 */ /* 0x008fe20000410000 */
[----:B------:R-:W-:Y:S01]  /*2810*/  FMUL.FTZ R198, R197, R194 ;  /* 0x000000c2c5c67220 */ /* 0x000fe20000410000 */
[----:B------:R-:W-:Y:S01]  /*2820*/  FADD.FTZ R88, R88, R192 ;  /* 0x000000c058587221 */ /* 0x000fe20000010000 */
[----:B------:R-:W-:Y:S01]  /*2830*/  FADD.FTZ R89, R89, R193 ;  /* 0x000000c159597221 */ /* 0x000fe20000010000 */
[----:B------:R-:W-:Y:S01]  /*2840*/  FADD.FTZ R90, R90, R194 ;  /* 0x000000c25a5a7221 */ /* 0x000fe20000010000 */
[----:B------:R-:W-:Y:S01]  /*2850*/  FADD.FTZ R91, R91, R195 ;  /* 0x000000c35b5b7221 */ /* 0x000fe20000010000 */
        /* <DEDUP_REMOVED lines=15> */
[----:B------:R-:W-:Y:S01]  /*2950*/  FFMA.FTZ R120, R192, R250, R120 ;  /* 0x000000fac0787223 */ /* 0x000fe20000010078 */
[----:B------:R-:W-:Y:S01]  /*2960*/  FFMA.FTZ R121, R193, R242, R121 ;  /* 0x000000f2c1797223 */ /* 0x000fe20000010079 */
[----:B------:R-:W-:Y:S01]  /*2970*/  FFMA.FTZ R122, R194, R227, R122 ;  /* 0x000000e3c27a7223 */ /* 0x000fe2000001007a */
[----:B------:R-:W-:Y:S01]  /*2980*/  FFMA.FTZ R123, R195, R197, R123 ;  /* 0x000000c5c37b7223 */ /* 0x000fe2000001007b */
[----:B------:R-:W-:Y:S01]  /*2990*/  FADD.FTZ R204, R188, R0 ;  /* 0x00000000bccc7221 */ /* 0x000fe20000010000 */
[----:B-1----:R-:W-:-:S07]  /*29a0*/  FFMA.FTZ R203, R197, R0, R189 ;  /* 0x00000000c5cb7223 */ /* 0x002fce00000100bd */
.L_x_15106:
[----:B------:R-:W-:Y:S05]  /*29b0*/  BSYNC.RECONVERGENT B0 ;  /* 0x0000000000007941 */ /* 0x000fea0003800200 */
.L_x_15105:
        /* <DEDUP_REMOVED lines=32> */
.L_x_15108:
[----:B------:R-:W-:Y:S05]  /*2bc0*/  BSYNC.RECONVERGENT B0 ;  /* 0x0000000000007941 */ /* 0x000fea0003800200 */
.L_x_15107:
        /* <DEDUP_REMOVED lines=27> */
[----:B------:R-:W2:Y:S01]  /*2d80*/  LDL R194, [R1+0x10] ;  /* 0x0000100001c27983 */ /* 0x000ea20000100800 */
[----:B------:R-:W-:Y:S01]  /*2d90*/  BSSY.RECONVERGENT B1, `(.L_x_15111) ;  /* 0x0000073000017945 */ /* 0x000fe20003800200 */
[----:B--2---:R-:W-:-:S13]  /*2da0*/  ISETP.NE.AND P6, PT, R194, RZ, PT ;  /* 0x000000ffc200720c */ /* 0x004fda0003fc5270 */
        /* <DEDUP_REMOVED lines=8> */
[----:B-----5:R-:W-:-:S03]  /*2e30*/  LOP3.LUT P6, RZ, R18, 0xff, RZ, 0xc0, !PT ;  /* 0x000000ff12ff7812 */ /* 0x020fc600078cc0ff */
        /* <DEDUP_REMOVED lines=8> */
[----:B------:R-:W-:-:S05]  /*2ec0*/  FMUL.FTZ R84, R180, R193 ;  /* 0x000000c1b4547220 */ /* 0x000fca0000410000 */
[----:B------:R-:W-:Y:S02]  /*2ed0*/  SEL R188, R84, RZ, P6 ;  /* 0x000000ff54bc7207 */ /* 0x000fe40003000000 */
[----:B------:R-:W-:Y:S02]  /*2ee0*/  MOV R84, UR4 ;  /* 0x0000000400547c02 */ /* 0x000fe40008000f00 */
[----:B------:R-:W-:-:S03]  /*2ef0*/  LOP3.LUT P6, RZ, R18, 0xff00, RZ, 0xc0, !PT ;  /* 0x0000ff0012ff7812 */ /* 0x000fc600078cc0ff */
[----:B------:R-:W-:-:S04]  /*2f00*/  FFMA.FTZ R84, R244, R84, UR5 ;  /* 0x00000005f4547e23 */ /* 0x000fc80008010054 */
[----:B------:R-:W-:-:S04]  /*2f10*/  FADD.FTZ R84, R225, -R84 ;  /* 0x80000054e1547221 */ /* 0x000fc80000010000 */
[----:B------:R-:W-:-:S04]  /*2f20*/  FMUL.FTZ R84, R84, UR13 ;  /* 0x0000000d54547c20 */ /* 0x000fc80008410000 */
[----:B------:R-:W-:-:S04]  /*2f30*/  FMUL.FTZ R84, R84, UR12 ;  /* 0x0000000c54547c20 */ /* 0x000fc80008410000 */
[----:B------:R-:W-:-:S04]  /*2f40*/  FMUL.FTZ R84, R84, UR24 ;  /* 0x0000001854547c20 */ /* 0x000fc80008410000 */
[-C--:B------:R-:W-:Y:S01]  /*2f50*/  FMUL.FTZ R189, R189, R84.reuse ;  /* 0x00000054bdbd7220 */ /* 0x080fe20000410000 */
[----:B------:R-:W-:-:S04]  /*2f60*/  FMUL.FTZ R84, R181, R84 ;  /* 0x00000054b5547220 */ /* 0x000fc80000410000 */
[----:B------:R-:W-:-:S05]  /*2f70*/  FSEL R189, R189, RZ, P6 ;  /* 0x000000ffbdbd7208 */ /* 0x000fca0003000000 */
[----:B------:R-:W-:Y:S01]  /*2f80*/  FADD.FTZ R193, R85, R189 ;  /* 0x000000bd55c17221 */ /* 0x000fe20000010000 */
        /* <DEDUP_REMOVED lines=10> */
[----:B------:R-:W-:Y:S02]  /*3030*/  FSEL R85, R85, RZ, P6 ;  /* 0x000000ff55557208 */ /* 0x000fe40003000000 */
[----:B------:R-:W-:Y:S02]  /*3040*/  SEL R190, R84, RZ, P6 ;  /* 0x000000ff54be7207 */ /* 0x000fe40003000000 */
[----:B------:R-:W-:Y:S01]  /*3050*/  MOV R84, UR4 ;  /* 0x0000000400547c02 */ /* 0x000fe20008000f00 */
[----:B------:R-:W-:Y:S01]  /*3060*/  FADD.FTZ R86, R86, R85 ;  /* 0x0000005556567221 */ /* 0x000fe20000010000 */
[----:B------:R-:W-:-:S03]  /*3070*/  ISETP.GE.U32.AND P6, PT, R18, 0x1000000, PT ;  /* 0x010000001200780c */ /* 0x000fc60003fc6070 */
        /* <DEDUP_REMOVED lines=8> */
[----:B------:R-:W-:-:S03]  /*3100*/  SEL R191, R84, RZ, P6 ;  /* 0x000000ff54bf7207 */ /* 0x000fc60003000000 */
[----:B------:R-:W-:Y:S01]  /*3110*/  FADD.FTZ R87, R87, R85 ;  /* 0x0000005557577221 */ /* 0x000fe20000010000 */
[----:B------:R-:W-:Y:S06]  /*3120*/  BRA `(.L_x_15114) ;  /* 0x0000000000c07947 */ /* 0x000fec0003800000 */
.L_x_15113:
[----:B------:R-:W-:Y:S02]  /*3130*/  MOV R184, UR4 ;  /* 0x0000000400b87c02 */ /* 0x000fe40008000f00 */
[----:B-----5:R-:W-:-:S03]  /*3140*/  LOP3.LUT P6, RZ, R18, 0xff, RZ, 0xc0, !PT ;  /* 0x000000ff12ff7812 */ /* 0x020fc600078cc0ff */
        /* <DEDUP_REMOVED lines=9> */
[----:B------:R-:W-:Y:S01]  /*31e0*/  LOP3.LUT P6, RZ, R18, 0xff00, RZ, 0xc0, !PT ;  /* 0x0000ff0012ff7812 */ /* 0x000fe200078cc0ff */
[----:B------:R-:W-:Y:S01]  /*31f0*/  FADD.FTZ R192, R84, R186 ;  /* 0x000000ba54c07221 */ /* 0x000fe20000010000 */
[----:B------:R-:W-:-:S05]  /*3200*/  MOV R84, UR4 ;  /* 0x0000000400547c02 */ /* 0x000fca0008000f00 */
        /* <DEDUP_REMOVED lines=33> */
[----:B------:R-:W-:-:S07]  /*3420*/  FADD.FTZ R87, R87, R85 ;  /* 0x0000005557577221 */ /* 0x000fce0000010000 */
.L_x_15114:
        /* <DEDUP_REMOVED lines=9> */
.L_x_15112:
[----:B------:R-:W-:Y:S05]  /*34c0*/  BSYNC.RECONVERGENT B1 ;  /* 0x0000000000017941 */ /* 0x000fea0003800200 */
.L_x_15111:
        /* <DEDUP_REMOVED lines=59> */
.L_x_15117:
        /* <DEDUP_REMOVED lines=48> */
.L_x_15118:
        /* <DEDUP_REMOVED lines=9> */
.L_x_15116:
[----:B------:R-:W-:Y:S05]  /*3c10*/  BSYNC.RECONVERGENT B1 ;  /* 0x0000000000017941 */ /* 0x000fea0003800200 */
.L_x_15115:
        /* <DEDUP_REMOVED lines=57> */
.L_x_15121:
        /* <DEDUP_REMOVED lines=48> */
.L_x_15122:
        /* <DEDUP_REMOVED lines=9> */
.L_x_15120:
[----:B------:R-:W-:Y:S05]  /*4340*/  BSYNC.RECONVERGENT B1 ;  /* 0x0000000000017941 */ /* 0x000fea0003800200 */
.L_x_15119:
        /* <DEDUP_REMOVED lines=57> */
.L_x_15125:
        /* <DEDUP_REMOVED lines=48> */
.L_x_15126:
        /* <DEDUP_REMOVED lines=9> */
.L_x_15124:
[----:B------:R-:W-:Y:S05]  /*4a70*/  BSYNC.RECONVERGENT B1 ;  /* 0x0000000000017941 */ /* 0x000fea0003800200 */
.L_x_15123:
        /* <DEDUP_REMOVED lines=57> */
.L_x_15129:
        /* <DEDUP_REMOVED lines=48> */
.L_x_15130:
        /* <DEDUP_REMOVED lines=9> */
.L_x_15128:
[----:B------:R-:W-:Y:S05]  /*51a0*/  BSYNC.RECONVERGENT B1 ;  /* 0x0000000000017941 */ /* 0x000fea0003800200 */
.L_x_15127:
        /* <DEDUP_REMOVED lines=57> */
.L_x_15133:
        /* <DEDUP_REMOVED lines=48> */
.L_x_15134:
        /* <DEDUP_REMOVED lines=9> */
.L_x_15132:
[----:B------:R-:W-:Y:S05]  /*58d0*/  BSYNC.RECONVERGENT B1 ;  /* 0x0000000000017941 */ /* 0x000fea0003800200 */
.L_x_15131:
        /* <DEDUP_REMOVED lines=57> */
.L_x_15137:
        /* <DEDUP_REMOVED lines=48> */
.L_x_15138:
        /* <DEDUP_REMOVED lines=9> */
.L_x_15136:
[----:B------:R-:W-:Y:S05]  /*6000*/  BSYNC.RECONVERGENT B1 ;  /* 0x0000000000017941 */ /* 0x000fea0003800200 */
.L_x_15135:
        /* <DEDUP_REMOVED lines=57> */
.L_x_15140:
        /* <DEDUP_REMOVED lines=48> */
.L_x_15141:
        /* <DEDUP_REMOVED lines=9> */
.L_x_15110:
        /* <DEDUP_REMOVED lines=11> */
[----:B-----5:R-:W-:-:S03]  /*67e0*/  LOP3.LUT P5, RZ, R18, 0xff, RZ, 0xc0, !PT ;  /* 0x000000ff12ff7812 */ /* 0x020fc600078ac0ff */
[----:B------:R-:W-:-:S04]  /*67f0*/  FFMA.FTZ R192, R209, R192, UR5 ;  /* 0x00000005d1c07e23 */ /* 0x000fc800080100c0 */
[----:B------:R-:W-:-:S04]  /*6800*/  FADD.FTZ R192, R17, -R192 ;  /* 0x800000c011c07221 */ /* 0x000fc80000010000 */
[----:B------:R-:W-:-:S04]  /*6810*/  FFMA.FTZ R192, R192, UR13, R52 ;  /* 0x0000000dc0c07c23 */ /* 0x000fc80008010034 */
        /* <DEDUP_REMOVED lines=11> */
[----:B------:R-:W-:-:S04]  /*68d0*/  FFMA.FTZ R84, R84, UR13, R53 ;  /* 0x0000000d54547c23 */ /* 0x000fc80008010035 */
        /* <DEDUP_REMOVED lines=32> */
.L_x_15144:
[----:B------:R-:W-:Y:S02]  /*6ae0*/  MOV R184, UR4 ;  /* 0x0000000400b87c02 */ /* 0x000fe40008000f00 */
[----:B-----5:R-:W-:-:S03]  /*6af0*/  LOP3.LUT P5, RZ, R18, 0xff, RZ, 0xc0, !PT ;  /* 0x000000ff12ff7812 */ /* 0x020fc600078ac0ff */
        /* <DEDUP_REMOVED lines=45> */
[----:B------:R-:W-:-:S07]  /*6dd0*/  FADD.FTZ R87, R87, R85 ;  /* 0x0000005557577221 */ /* 0x000fce0000010000 */
.L_x_15145:
        /* <DEDUP_REMOVED lines=11> */
.L_x_15143:
[----:B------:R-:W-:Y:S05]  /*6e90*/  BSYNC.RECONVERGENT B1 ;  /* 0x0000000000017941 */ /* 0x000fea0003800200 */
.L_x_15142:
        /* <DEDUP_REMOVED lines=59> */
.L_x_15148:
        /* <DEDUP_REMOVED lines=48> */
.L_x_15149:
        /* <DEDUP_REMOVED lines=9> */
.L_x_15147:
[----:B------:R-:W-:Y:S05]  /*75e0*/  BSYNC.RECONVERGENT B1 ;  /* 0x0000000000017941 */ /* 0x000fea0003800200 */
.L_x_15146:
        /* <DEDUP_REMOVED lines=57> */
.L_x_15152:
        /* <DEDUP_REMOVED lines=48> */
.L_x_15153:
        /* <DEDUP_REMOVED lines=9> */
.L_x_15151:
[----:B------:R-:W-:Y:S05]  /*7d10*/  BSYNC.RECONVERGENT B1 ;  /* 0x0000000000017941 */ /* 0x000fea0003800200 */
.L_x_15150:
        /* <DEDUP_REMOVED lines=57> */
.L_x_15156:
        /* <DEDUP_REMOVED lines=48> */
.L_x_15157:
        /* <DEDUP_REMOVED lines=9> */
.L_x_15155:
[----:B------:R-:W-:Y:S05]  /*8440*/  BSYNC.RECONVERGENT B1 ;  /* 0x0000000000017941 */ /* 0x000fea0003800200 */
.L_x_15154:
        /* <DEDUP_REMOVED lines=57> */
.L_x_15160:
        /* <DEDUP_REMOVED lines=48> */
.L_x_15161:
        /* <DEDUP_REMOVED lines=9> */
.L_x_15159:
[----:B------:R-:W-:Y:S05]  /*8b70*/  BSYNC.RECONVERGENT B1 ;  /* 0x0000000000017941 */ /* 0x000fea0003800200 */
.L_x_15158:
        /* <DEDUP_REMOVED lines=57> */
.L_x_15164:
        /* <DEDUP_REMOVED lines=48> */
.L_x_15165:
        /* <DEDUP_REMOVED lines=9> */
.L_x_15163:
[----:B------:R-:W-:Y:S05]  /*92a0*/  BSYNC.RECONVERGENT B1 ;  /* 0x0000000000017941 */ /* 0x000fea0003800200 */
.L_x_15162:
        /* <DEDUP_REMOVED lines=57> */
.L_x_15168:
        /* <DEDUP_REMOVED lines=48> */
.L_x_15169:
        /* <DEDUP_REMOVED lines=9> */
.L_x_15167:
[----:B------:R-:W-:Y:S05]  /*99d0*/  BSYNC.RECONVERGENT B1 ;  /* 0x0000000000017941 */ /* 0x000fea0003800200 */
.L_x_15166:
        /* <DEDUP_REMOVED lines=57> */
.L_x_15170:
        /* <DEDUP_REMOVED lines=48> */
.L_x_15171:
        /* <DEDUP_REMOVED lines=8> */
.L_x_15139:
[----:B------:R-:W-:Y:S05]  /*a0f0*/  BSYNC.RECONVERGENT B0 ;  /* 0x0000000000007941 */ /* 0x000fea0003800200 */
.L_x_15109:
[----:B------:R-:W-:Y:S02]  /*a100*/  UIADD3 UR7, UPT, UPT, UR7, UR26, URZ ;  /* 0x0000001a07077290 */ /* 0x000fe4000fffe0ff */
[----:B------:R-:W-:Y:S02]  /*a110*/  UPLOP3.LUT UP2, UPT, UPT, UPT, UP2, 0x40, 0x4 ;  /* 0x000000000004789c */ /* 0x000fe40003f4e820 */
[----:B------:R-:W-:-:S09]  /*a120*/  UISETP.GE.AND UP1, UPT, UR7, UR27, UPT ;  /* 0x0000001b0700728c */ /* 0x000fd2000bf26270 */
[----:B------:R-:W-:Y:S05]  /*a130*/  BRA.U !UP1, `(.L_x_15172) ;  /* 0xffffff6d09387547 */ /* 0x000fea000b83ffff */
.L_x_15090:
        /* <DEDUP_REMOVED lines=9> */
[----:B-----5:R-:W0:Y:S08]  /*a1d0*/  LDC.64 R2, c[0x0][0x440] ;  /* 0x00011000ff027b82 */ /* 0x020e300000000a00 */
        /* <DEDUP_REMOVED lines=9> */
.L_x_15174:
[----:B------:R-:W-:Y:S05]  /*a270*/  BSYNC.RECONVERGENT B0 ;  /* 0x0000000000007941 */ /* 0x000fea0003800200 */
.L_x_15173:
[----:B------:R-:W2:Y:S01]  /*a280*/  LDL.LU R0, [R1+0x14] ;  /* 0x0000140001007983 */ /* 0x000ea20000300800 */
[----:B------:R-:W-:Y:S01]  /*a290*/  BSSY.RECONVERGENT B0, `(.L_x_15175) ;  /* 0x000000d000007945 */ /* 0x000fe20003800200 */
[----:B--2---:R-:W-:-:S13]  /*a2a0*/  ISETP.NE.AND P5, PT, R0, RZ, PT ;  /* 0x000000ff0000720c */ /* 0x004fda0003fa5270 */
[----:B------:R-:W-:Y:S05]  /*a2b0*/  @!P5 BRA `(.L_x_15176) ;  /* 0x000000000028d947 */ /* 0x000fea0003800000 */
[----:B0----5:R-:W0:Y:S08]  /*a2c0*/  LDC.64 R2, c[0x0][0x440] ;  /* 0x00011000ff027b82 */ /* 0x021e300000000a00 */
        /* <DEDUP_REMOVED lines=9> */
.L_x_15176:
[----:B------:R-:W-:Y:S05]  /*a360*/  BSYNC.RECONVERGENT B0 ;  /* 0x0000000000007941 */ /* 0x000fea0003800200 */
.L_x_15175:
[----:B------:R-:W-:Y:S04]  /*a370*/  BSSY.RECONVERGENT B0, `(.L_x_15177) ;  /* 0x000000c000007945 */ /* 0x000fe80003800200 */
[----:B------:R-:W-:Y:S05]  /*a380*/  @!P0 BRA `(.L_x_15178) ;  /* 0x0000000000288947 */ /* 0x000fea0003800000 */
[----:B0--3-5:R-:W0:Y:S08]  /*a390*/  LDC.64 R2, c[0x0][0x440] ;  /* 0x00011000ff027b82 */ /* 0x029e300000000a00 */
        /* <DEDUP_REMOVED lines=9> */
.L_x_15178:
[----:B------:R-:W-:Y:S05]  /*a430*/  BSYNC.RECONVERGENT B0 ;  /* 0x0000000000007941 */ /* 0x000fea0003800200 */
.L_x_15177:
[----:B------:R-:W-:Y:S04]  /*a440*/  BSSY.RECONVERGENT B0, `(.L_x_15179) ;  /* 0x000000c000007945 */ /* 0x000fe80003800200 */
[----:B------:R-:W-:Y:S05]  /*a450*/  @!P1 BRA `(.L_x_15180) ;  /* 0x0000000000289947 */ /* 0x000fea0003800000 */
[----:B0--345:R-:W0:Y:S08]  /*a460*/  LDC.64 R2, c[0x0][0x440] ;  /* 0x00011000ff027b82 */ /* 0x039e300000000a00 */
        /* <DEDUP_REMOVED lines=9> */
.L_x_15180:
[----:B------:R-:W-:Y:S05]  /*a500*/  BSYNC.RECONVERGENT B0 ;  /* 0x0000000000007941 */ /* 0x000fea0003800200 */
.L_x_15179:
        /* <DEDUP_REMOVED lines=12> */
.L_x_15182:
[----:B------:R-:W-:Y:S05]  /*a5d0*/  BSYNC.RECONVERGENT B0 ;  /* 0x0000000000007941 */ /* 0x000fea0003800200 */
.L_x_15181:
        /* <DEDUP_REMOVED lines=12> */
.L_x_15184:
[----:B------:R-:W-:Y:S05]  /*a6a0*/  BSYNC.RECONVERGENT B0 ;  /* 0x0000000000007941 */ /* 0x000fea0003800200 */
.L_x_15183:
        /* <DEDUP_REMOVED lines=12> */
.L_x_15186:
[----:B------:R-:W-:Y:S05]  /*a770*/  BSYNC.RECONVERGENT B0 ;  /* 0x0000000000007941 */ /* 0x000fea0003800200 */
.L_x_15185:
[----:B------:R-:W-:-:S13]  /*a780*/  ISETP.NE.AND P0, PT, R252, RZ, PT ;  /* 0x000000fffc00720c */ /* 0x000fda0003f05270 */
[----:B------:R-:W-:Y:S05]  /*a790*/  @!P0 EXIT ;  /* 0x000000000000894d */ /* 0x000fea0003800000 */
[----:B0--345:R-:W0:Y:S08]  /*a7a0*/  LDC.64 R2, c[0x0][0x440] ;  /* 0x00011000ff027b82 */ /* 0x039e300000000a00 */
        /* <DEDUP_REMOVED lines=9> */
.L_x_15187:
        /* <DEDUP_REMOVED lines=12> */
.L_x_15772:


//--------------------- .text._ZN10layer_norm13ln_bwd_kernelINS_13Kernel_traitsIfffffjLj4096ELj1ELj1ELj4ELj16ENS_18Kernel_traits_baseILj4096EfffffjLj128EEEEELb1ELb1ELb0ELb1EEEvNS_9BwdParamsE --------------------------
	.section	.text._ZN10layer_norm13ln_bwd_kernelINS_13Kernel_traitsIfffffjLj4096ELj1ELj1ELj4ELj16ENS_18Kernel_traits_baseILj4096EfffffjLj128EEEEELb1ELb1ELb0ELb1EEEvNS_9BwdParamsE,"ax",@progbits
	.align	128
        .global         _ZN10layer_norm13ln_bwd_kernelINS_13Kernel_traitsIfffffjLj4096ELj1ELj1ELj4ELj16ENS_18Kernel_traits_baseILj4096EfffffjLj128EEEEELb1ELb1ELb0ELb1EEEvNS_9BwdParamsE
        .type           _ZN10layer_norm13ln_bwd_kernelINS_13Kernel_traitsIfffffjLj4096ELj1ELj1ELj4ELj16ENS_18Kernel_traits_baseILj4096EfffffjLj128EEEEELb1ELb1ELb0ELb1EEEvNS_9BwdParamsE,@function
        .size           _ZN10layer_norm13ln_bwd_kernelINS_13Kernel_traitsIfffffjLj4096ELj1ELj1ELj4ELj16ENS_18Kernel_traits_baseILj4096EfffffjLj128EEEEELb1ELb1ELb0ELb1EEEvNS_9BwdParamsE,(.L_x_15773 - _ZN10layer_norm13ln_bwd_kernelINS_13Kernel_traitsIfffffjLj4096ELj1ELj1ELj4ELj16ENS_18Kernel_traits_baseILj4096EfffffjLj128EEEEELb1ELb1ELb0ELb1EEEvNS_9BwdParamsE)
        .other          _ZN10layer_norm13ln_bwd_kernelINS_13Kernel_traitsIfffffjLj4096ELj1ELj1ELj4ELj16ENS_18Kernel_traits_baseILj4096EfffffjLj128EEEEELb1ELb1ELb0ELb1EEEvNS_9BwdParamsE,@"STO_CUDA_ENTRY STV_DEFAULT"
_ZN10layer_norm13ln_bwd_kernelINS_13Kernel_traitsIfffffjLj4096ELj1ELj1ELj4ELj16ENS_18Kernel_traits_baseILj4096EfffffjLj128EEEEELb1ELb1ELb0ELb1EEEvNS_9BwdParamsE:
.text._ZN10layer_norm13ln_bwd_kernelINS_13Kernel_traitsIfffffjLj4096ELj1ELj1ELj4ELj16ENS_18Kernel_traits_baseILj4096EfffffjLj128EEEEELb1ELb1ELb0ELb1EEEvNS_9BwdParamsE:
        /* <DEDUP_REMOVED lines=58> */
[----:B------:R3:W-:Y:S01]  /*03a0*/  STL [R1+0x18], RZ ;  /* 0x000018ff01007387 */ /* 0x0007e20000100800 */
[----:B------:R-:W4:Y:S01]  /*03b0*/  LDCU.64 UR4, c[0x0][0x3e0] ;  /* 0x00007c00ff0477ac */ /* 0x000f220008000a00 */
[----:B------:R-:W-:-:S02]  /*03c0*/  HFMA2 R252, -RZ, RZ, 0, 0 ;  /* 0x00000000fffc7431 */ /* 0x000fc400000001ff */
[----:B------:R-:W-:Y:S01]  /*03d0*/  HFMA2 R223, -RZ, RZ, 0, 0 ;  /* 0x00000000ffdf7431 */ /* 0x000fe200000001ff */
        /* <DEDUP_REMOVED lines=11> */
[----:B------:R-:W-:Y:S02]  /*0490*/  MOV R233, RZ ;  /* 0x000000ff00e97202 */ /* 0x000fe40000000f00 */
[----:B------:R-:W-:-:S02]  /*04a0*/  CS2R R230, SRZ ;  /* 0x0000000000e67805 */ /* 0x000fc4000001ff00 */
[----:B------:R-:W-:Y:S02]  /*04b0*/  CS2R R228, SRZ ;  /* 0x0000000000e47805 */ /* 0x000fe4000001ff00 */
[----:B------:R-:W-:Y:S01]  /*04c0*/  CS2R R226, SRZ ;  /* 0x0000000000e27805 */ /* 0x000fe2000001ff00 */
[----:B0-----:R3:W5:Y:S01]  /*04d0*/  LDG.E.128 R188, desc[UR16][R2.64] ;  /* 0x0000001002bc7981 */ /* 0x001762000c1e1d00 */
[----:B------:R-:W-:Y:S02]  /*04e0*/  CS2R R224, SRZ ;  /* 0x0000000000e07805 */ /* 0x000fe4000001ff00 */
[----:B------:R-:W-:Y:S01]  /*04f0*/  CS2R R220, SRZ ;  /* 0x0000000000dc7805 */ /* 0x000fe2000001ff00 */
[----:B--2---:R-:W-:Y:S01]  /*0500*/  IMAD.WIDE.U32 R4, R0, 0x10, R4 ;  /* 0x0000001000047825 */ /* 0x004fe200078e0004 */
[----:B------:R3:W5:Y:S01]  /*0510*/  LDG.E.128 R92, desc[UR16][R2.64+0x800] ;  /* 0x00080010025c7981 */ /* 0x000762000c1e1d00 */
[----:B------:R-:W-:Y:S02]  /*0520*/  CS2R R218, SRZ ;  /* 0x0000000000da7805 */ /* 0x000fe4000001ff00 */
[----:B------:R-:W-:-:S02]  /*0530*/  CS2R R216, SRZ ;  /* 0x0000000000d87805 */ /* 0x000fc4000001ff00 */
[----:B------:R-:W-:Y:S01]  /*0540*/  CS2R R214, SRZ ;  /* 0x0000000000d67805 */ /* 0x000fe2000001ff00 */
[----:B------:R3:W5:Y:S01]  /*0550*/  LDG.E.128 R88, desc[UR16][R2.64+0x1000] ;  /* 0x0010001002587981 */ /* 0x000762000c1e1d00 */
[----:B------:R-:W-:Y:S02]  /*0560*/  CS2R R212, SRZ ;  /* 0x0000000000d47805 */ /* 0x000fe4000001ff00 */
[----:B------:R-:W-:Y:S02]  /*0570*/  CS2R R210, SRZ ;  /* 0x0000000000d27805 */ /* 0x000fe4000001ff00 */
[----:B------:R-:W-:Y:S01]  /*0580*/  CS2R R208, SRZ ;  /* 0x0000000000d07805 */ /* 0x000fe2000001ff00 */
[----:B------:R3:W5:Y:S01]  /*0590*/  LDG.E.128 R84, desc[UR16][R2.64+0x1800] ;  /* 0x0018001002547981 */ /* 0x000762000c1e1d00 */
[----:B------:R-:W-:Y:S01]  /*05a0*/  CS2R R206, SRZ ;  /* 0x0000000000ce7805 */ /* 0x000fe2000001ff00 */
[----:B------:R-:W0:Y:S02]  /*05b0*/  LDCU UR7, c[0x0][0x408] ;  /* 0x00008100ff0777ac */ /* 0x000e240008000800 */
[----:B------:R3:W5:Y:S01]  /*05c0*/  LDG.E.128 R80, desc[UR16][R2.64+0x2000] ;  /* 0x0020001002507981 */ /* 0x000762000c1e1d00 */
[----:B------:R-:W1:Y:S03]  /*05d0*/  LDCU UR19, c[0x0][0x388] ;  /* 0x00007100ff1377ac */ /* 0x000e660008000800 */
[----:B------:R3:W5:Y:S01]  /*05e0*/  LDG.E.128 R76, desc[UR16][R2.64+0x2800] ;  /* 0x00280010024c7981 */ /* 0x000762000c1e1d00 */
[----:B------:R-:W2:Y:S03]  /*05f0*/  LDCU.64 UR26, c[0x0][0x390] ;  /* 0x00007200ff1a77ac */ /* 0x000ea60008000a00 */
[----:B------:R3:W5:Y:S01]  /*0600*/  LDG.E.128 R72, desc[UR16][R2.64+0x3000] ;  /* 0x0030001002487981 */ /* 0x000762000c1e1d00 */
[----:B------:R-:W0:Y:S03]  /*0610*/  LDCU.64 UR28, c[0x0][0x468] ;  /* 0x00008d00ff1c77ac */ /* 0x000e260008000a00 */
[----:B------:R3:W5:Y:S01]  /*0620*/  LDG.E.128 R68, desc[UR16][R2.64+0x3800] ;  /* 0x0038001002447981 */ /* 0x000762000c1e1d00 */
[----:B------:R-:W0:Y:S03]  /*0630*/  LDCU.U8 UR18, c[0x0][0x410] ;  /* 0x00008200ff1277ac */ /* 0x000e260008000000 */
[----:B------:R3:W5:Y:S01]  /*0640*/  LDG.E.128 R64, desc[UR16][R4.64+0x3800] ;  /* 0x0038001004407981 */ /* 0x000762000c1e1d00 */
[----:B------:R-:W0:Y:S03]  /*0650*/  LDCU UR22, c[0x0][0x400] ;  /* 0x00008000ff1677ac */ /* 0x000e260008000800 */
[----:B------:R3:W5:Y:S01]  /*0660*/  LDG.E.128 R60, desc[UR16][R4.64+0x3000] ;  /* 0x00300010043c7981 */ /* 0x000762000c1e1d00 */
[----:B------:R-:W0:Y:S03]  /*0670*/  LDCU.64 UR24, c[0x0][0x478] ;  /* 0x00008f00ff1877ac */ /* 0x000e260008000a00 */
[----:B------:R3:W5:Y:S01]  /*0680*/  LDG.E.128 R56, desc[UR16][R4.64+0x2800] ;  /* 0x0028001004387981 */ /* 0x000762000c1e1d00 */
[----:B------:R-:W0:Y:S03]  /*0690*/  LDCU.128 UR8, c[0x0][0x3c0] ;  /* 0x00007800ff0877ac */ /* 0x000e260008000c00 */
[----:B------:R3:W5:Y:S01]  /*06a0*/  LDG.E.128 R52, desc[UR16][R4.64+0x2000] ;  /* 0x0020001004347981 */ /* 0x000762000c1e1d00 */
[----:B------:R-:W0:Y:S03]  /*06b0*/  LDCU.64 UR20, c[0x0][0x438] ;  /* 0x00008700ff1477ac */ /* 0x000e260008000a00 */
[----:B------:R3:W5:Y:S01]  /*06c0*/  LDG.E.128 R48, desc[UR16][R4.64+0x1800] ;  /* 0x0018001004307981 */ /* 0x000762000c1e1d00 */
[----:B------:R-:W0:Y:S03]  /*06d0*/  LDCU.64 UR30, c[0x0][0x380] ;  /* 0x00007000ff1e77ac */ /* 0x000e260008000a00 */
[----:B------:R3:W5:Y:S04]  /*06e0*/  LDG.E.128 R44, desc[UR16][R4.64+0x1000] ;  /* 0x00100010042c7981 */ /* 0x000768000c1e1d00 */
[----:B------:R3:W5:Y:S04]  /*06f0*/  LDG.E.128 R40, desc[UR16][R4.64+0x800] ;  /* 0x0008001004287981 */ /* 0x000768000c1e1d00 */
[----:B------:R3:W5:Y:S04]  /*0700*/  LDG.E.128 R36, desc[UR16][R4.64] ;  /* 0x0000001004247981 */ /* 0x000768000c1e1d00 */
        /* <DEDUP_REMOVED lines=14> */
[----:B------:R3:W-:Y:S04]  /*07f0*/  STL [R1], RZ ;  /* 0x000000ff01007387 */ /* 0x0007e80000100800 */
        /* <DEDUP_REMOVED lines=26> */
[----:B----4-:R-:W-:Y:S01]  /*09a0*/  UISETP.NE.U32.AND UP0, UPT, UR4, URZ, UPT ;  /* 0x000000ff0400728c */ /* 0x010fe2000bf05070 */
[----:B------:R-:W-:-:S02]  /*09b0*/  CS2R R204, SRZ ;  /* 0x0000000000cc7805 */ /* 0x000fc4000001ff00 */
[----:B------:R-:W-:Y:S02]  /*09c0*/  CS2R R202, SRZ ;  /* 0x0000000000ca7805 */ /* 0x000fe4000001ff00 */
[----:B------:R-:W-:Y:S02]  /*09d0*/  CS2R R200, SRZ ;  /* 0x0000000000c87805 */ /* 0x000fe4000001ff00 */
[----:B------:R-:W-:Y:S02]  /*09e0*/  CS2R R198, SRZ ;  /* 0x0000000000c67805 */ /* 0x000fe4000001ff00 */
[----:B------:R-:W-:Y:S01]  /*09f0*/  MOV R196, RZ ;  /* 0x000000ff00c47202 */ /* 0x000fe20000000f00 */
[----:B0123--:R-:W-:-:S11]  /*0a00*/  UISETP.NE.AND.EX UP0, UPT, UR5, URZ, UPT, UP0 ;  /* 0x000000ff0500728c */ /* 0x00ffd6000bf05300 */
.L_x_15223:
[----:B0-----:R-:W0:Y:S01]  /*0a10*/  S2R R32, SR_TID.X ;  /* 0x0000000000207919 */ /* 0x001e220000002100 */
[----:B------:R-:W-:Y:S01]  /*0a20*/  UIMAD UR4, UR6, UR19, URZ ;  /* 0x00000013060472a4 */ /* 0x000fe2000f8e02ff */
[----:B------:R-:W1:Y:S01]  /*0a30*/  LDC.64 R156, c[0x0][0x3a8] ;  /* 0x0000ea00ff9c7b82 */ /* 0x000e620000000a00 */
[----:B------:R-:W-:Y:S02]  /*0a40*/  UIMAD.WIDE UR12, UR6, 0x4, UR8 ;  /* 0x00000004060c78a5 */ /* 0x000fe4000f8e0208 */
[----:B------:R-:W-:-:S05]  /*0a50*/  UIMAD.WIDE UR14, UR6, 0x4, UR10 ;  /* 0x00000004060e78a5 */ /* 0x000fca000f8e020a */
[----:B------:R-:W2:Y:S01]  /*0a60*/  LDC.64 R144, c[0x0][0x428] ;  /* 0x00010a00ff907b82 */ /* 0x000ea20000000a00 */
[----:B------:R-:W-:Y:S01]  /*0a70*/  USHF.R.S32.HI UR5, URZ, 0x1f, UR4 ;  /* 0x0000001fff057899 */ /* 0x000fe20008011404 */
[----:B------:R-:W-:Y:S01]  /*0a80*/  MOV R2, UR12 ;  /* 0x0000000c00027c02 */ /* 0x000fe20008000f00 */
[----:B------:R-:W3:Y:S01]  /*0a90*/  S2R R197, SR_CgaCtaId ;  /* 0x0000000000c57919 */ /* 0x000ee20000008800 */
[----:B------:R-:W-:Y:S01]  /*0aa0*/  MOV R3, UR13 ;  /* 0x0000000d00037c02 */ /* 0x000fe20008000f00 */
[----:B------:R-:W-:Y:S01]  /*0ab0*/  ULEA.HI UR5, UR5, UR4, URZ, 0x2 ;  /* 0x0000000405057291 */ /* 0x000fe2000f8f10ff */
[----:B------:R-:W-:Y:S01]  /*0ac0*/  MOV R6, UR14 ;  /* 0x0000000e00067c02 */ /* 0x000fe20008000f00 */
[----:B------:R-:W4:Y:S01]  /*0ad0*/  LDL.LU R232, [R1+0x84] ;  /* 0x0000840001e87983 */ /* 0x000f220000300800 */
[----:B------:R-:W-:-:S03]  /*0ae0*/  MOV R7, UR15 ;  /* 0x0000000f00077c02 */ /* 0x000fc60008000f00 */
[----:B------:R-:W-:Y:S01]  /*0af0*/  MOV R180, UR5 ;  /* 0x0000000500b47c02 */ /* 0x000fe20008000f00 */
[----:B------:R0:W4:Y:S04]  /*0b00*/  LDG.E R0, desc[UR16][R2.64] ;  /* 0x0000001002007981 */ /* 0x000128000c1e1900 */
[----:B------:R3:W4:Y:S01]  /*0b10*/  LDG.E R6, desc[UR16][R6.64] ;  /* 0x0000001006067981 */ /* 0x000722000c1e1900 */
[----:B------:R-:W-:Y:S01]  /*0b20*/  PLOP3.LUT P0, PT, PT, PT, PT, 0x80, 0x8 ;  /* 0x000000000008781c */ /* 0x000fe20003f0f070 */
[----:B------:R-:W4:Y:S01]  /*0b30*/  @UP0 LDCU.64 UR4, c[0x0][0x3e0] ;  /* 0x00007c00ff0407ac */ /* 0x000f220008000a00 */
[----:B------:R-:W-:Y:S01]  /*0b40*/  ISETP.NE.AND P3, PT, RZ, UR18, PT ;  /* 0x00000012ff007c0c */ /* 0x000fe2000bf65270 */
[----:B------:R-:W4:Y:S01]  /*0b50*/  LDL.LU R222, [R1+0x88] ;  /* 0x0000880001de7983 */ /* 0x000f220000300800 */
[----:B0-----:R-:W-:-:S04]  /*0b60*/  LEA.HI.SX32 R180, R180, R32, 0x1e ;  /* 0x00000020b4b47211 */ /* 0x001fc800078ff2ff */
[C---:B------:R-:W-:Y:S02]  /*0b70*/  IADD3 R161, PT, PT, R180.reuse, 0x100, RZ ;  /* 0x00000100b4a17810 */ /* 0x040fe40007ffe0ff */
[C---:B------:R-:W-:Y:S02]  /*0b80*/  IADD3 R171, PT, PT, R180.reuse, 0x80, RZ ;  /* 0x00000080b4ab7810 */ /* 0x040fe40007ffe0ff */
[C---:B------:R-:W-:Y:S02]  /*0b90*/  IADD3 R34, PT, PT, R180.reuse, 0x180, RZ ;  /* 0x00000180b4227810 */ /* 0x040fe40007ffe0ff */
[C---:B------:R-:W-:Y:S02]  /*0ba0*/  IADD3 R2, PT, PT, R180.reuse, 0x200, RZ ;  /* 0x00000200b4027810 */ /* 0x040fe40007ffe0ff */
[C---:B------:R-:W-:Y:S02]  /*0bb0*/  IADD3 R3, PT, PT, R180.reuse, 0x280, RZ ;  /* 0x00000280b4037810 */ /* 0x040fe40007ffe0ff */
[C---:B------:R-:W-:Y:S01]  /*0bc0*/  IADD3 R4, PT, PT, R180.reuse, 0x300, RZ ;  /* 0x00000300b4047810 */ /* 0x040fe20007ffe0ff */
[C---:B-1----:R-:W-:Y:S01]  /*0bd0*/  IMAD.WIDE.U32 R164, R180.reuse, 0x10, R156 ;  /* 0x00000010b4a47825 */ /* 0x042fe200078e009c */
[----:B------:R-:W-:-:S03]  /*0be0*/  IADD3 R5, PT, PT, R180, 0x380, RZ ;  /* 0x00000380b4057810 */ /* 0x000fc60007ffe0ff */
[--C-:B------:R-:W-:Y:S02]  /*0bf0*/  IMAD.WIDE.U32 R16, R161, 0x10, R156.reuse ;  /* 0x00000010a1107825 */ /* 0x100fe400078e009c */
[----:B------:R-:W4:Y:S02]  /*0c00*/  LDG.E.128 R164, desc[UR16][R164.64] ;  /* 0x00000010a4a47981 */ /* 0x000f24000c1e1d00 */
[--C-:B------:R-:W-:Y:S02]  /*0c10*/  IMAD.WIDE.U32 R20, R171, 0x10, R156.reuse ;  /* 0x00000010ab147825 */ /* 0x100fe400078e009c */
[----:B------:R-:W4:Y:S02]  /*0c20*/  LDG.E.128 R16, desc[UR16][R16.64] ;  /* 0x0000001010107981 */ /* 0x000f24000c1e1d00 */
[--C-:B------:R-:W-:Y:S02]  /*0c30*/  IMAD.WIDE.U32 R24, R34, 0x10, R156.reuse ;  /* 0x0000001022187825 */ /* 0x100fe400078e009c */
[----:B------:R-:W4:Y:S02]  /*0c40*/  LDG.E.128 R20, desc[UR16][R20.64] ;  /* 0x0000001014147981 */ /* 0x000f24000c1e1d00 */
[----:B------:R-:W-:-:S02]  /*0c50*/  IMAD.WIDE.U32 R28, R2, 0x10, R156 ;  /* 0x00000010021c7825 */ /* 0x000fc400078e009c */
[----:B------:R-:W4:Y:S02]  /*0c60*/  LDG.E.128 R24, desc[UR16][R24.64] ;  /* 0x0000001018187981 */ /* 0x000f24000c1e1d00 */
[--C-:B------:R-:W-:Y:S02]  /*0c70*/  IMAD.WIDE.U32 R148, R3, 0x10, R156.reuse ;  /* 0x0000001003947825 */ /* 0x100fe400078e009c */
[----:B------:R-:W4:Y:S02]  /*0c80*/  LDG.E.128 R28, desc[UR16][R28.64] ;  /* 0x000000101c1c7981 */ /* 0x000f24000c1e1d00 */
[--C-:B------:R-:W-:Y:S02]  /*0c90*/  IMAD.WIDE.U32 R152, R4, 0x10, R156.reuse ;  /* 0x0000001004987825 */ /* 0x100fe400078e009c */
[----:B------:R-:W4:Y:S02]  /*0ca0*/  LDG.E.128 R148, desc[UR16][R148.64] ;  /* 0x0000001094947981 */ /* 0x000f24000c1e1d00 */
[----:B------:R-:W-:-:S02]  /*0cb0*/  IMAD.WIDE.U32 R156, R5, 0x10, R156 ;  /* 0x00000010059c7825 */ /* 0x000fc400078e009c */
[----:B------:R-:W4:Y:S02]  /*0cc0*/  LDG.E.128 R152, desc[UR16][R152.64] ;  /* 0x0000001098987981 */ /* 0x000f24000c1e1d00 */
[--C-:B--2---:R-:W-:Y:S02]  /*0cd0*/  IMAD.WIDE.U32 R184, R180, 0x10, R144.reuse ;  /* 0x00000010b4b87825 */ /* 0x104fe400078e0090 */
        /* <DEDUP_REMOVED lines=16> */
[----:B------:R-:W-:Y:S02]  /*0de0*/  LOP3.LUT P2, RZ, R32, 0x1f, RZ, 0xc0, !PT ;  /* 0x0000001f20ff7812 */ /* 0x000fe4000784c0ff */
[----:B---3--:R-:W-:-:S04]  /*0df0*/  MOV R7, 0x400 ;  /* 0x0000040000077802 */ /* 0x008fc80000000f00 */
[----:B------:R-:W-:-:S07]  /*0e00*/  LEA R197, R197, R7, 0x18 ;  /* 0x00000007c5c57211 */ /* 0x000fce00078ec0ff */
[----:B------:R-:W-:Y:S02]  /*0e10*/  @!P2 PLOP3.LUT P0, PT, P1, PT, PT, 0x80, 0x8 ;  /* 0x000000000008a81c */ /* 0x000fe40000f0f070 */
[----:B------:R-:W-:Y:S02]  /*0e20*/  IADD3 R194, PT, PT, R197, 0x4020, RZ ;  /* 0x00004020c5c27810 */ /* 0x000fe40007ffe0ff */
[----:B------:R-:W-:Y:S02]  /*0e30*/  @!P2 SHF.R.U32.HI R162, RZ, 0x2, R32 ;  /* 0x00000002ffa2a819 */ /* 0x000fe40000011620 */
[----:B------:R-:W-:Y:S02]  /*0e40*/  @!P2 MOV R7, R194 ;  /* 0x000000c20007a202 */ /* 0x000fe40000000f00 */
[----:B------:R-:W-:-:S05]  /*0e50*/  @!P2 LOP3.LUT R162, R162, 0x18, RZ, 0xc0, !PT ;  /* 0x00000018a2a2a812 */ /* 0x000fca00078ec0ff */
[----:B------:R-:W-:-:S04]  /*0e60*/  @!P0 IADD3 R7, PT, PT, R197, 0x4000, RZ ;  /* 0x00004000c5078810 */ /* 0x000fc80007ffe0ff */
[----:B------:R-:W-:Y:S02]  /*0e70*/  @!P2 IADD3 R162, PT, PT, R162, R7, RZ ;  /* 0x00000007a2a2a210 */ /* 0x000fe40007ffe0ff */
[----:B----4-:R-:W-:Y:S02]  /*0e80*/  FSEL R0, R0, RZ, !P3 ;  /* 0x000000ff00007208 */ /* 0x010fe40005800000 */
[----:B------:R-:W-:-:S03]  /*0e90*/  R2UR UR12, R6 ;  /* 0x00000000060c72ca */ /* 0x000fc600000e0000 */
        /* <DEDUP_REMOVED lines=28> */
[C---:B--2---:R-:W-:Y:S01]  /*1060*/  FADD.FTZ R35, -R0.reuse, R156 ;  /* 0x0000009c00237221 */ /* 0x044fe20000010100 */
[C---:B------:R-:W-:Y:S01]  /*1070*/  FADD.FTZ R148, -R0.reuse, R157 ;  /* 0x0000009d00947221 */ /* 0x040fe20000010100 */
[C---:B------:R-:W-:Y:S01]  /*1080*/  FADD.FTZ R149, -R0.reuse, R158 ;  /* 0x0000009e00957221 */ /* 0x040fe20000010100 */
[----:B------:R-:W-:Y:S01]  /*1090*/  FADD.FTZ R150, -R0, R159 ;  /* 0x0000009f00967221 */ /* 0x000fe20000010100 */
[----:B------:R-:W-:Y:S01]  /*10a0*/  FMUL.FTZ R0, R164, UR12 ;  /* 0x0000000ca4007c20 */ /* 0x000fe20008410000 */
[----:B------:R-:W-:Y:S01]  /*10b0*/  FMUL.FTZ R163, R163, UR12 ;  /* 0x0000000ca3a37c20 */ /* 0x000fe20008410000 */
[----:B-----5:R-:W-:Y:S01]  /*10c0*/  FMUL.FTZ R182, R188, R184 ;  /* 0x000000b8bcb67220 */ /* 0x020fe20000410000 */
[----:B------:R-:W-:Y:S01]  /*10d0*/  FMUL.FTZ R181, R181, UR12 ;  /* 0x0000000cb5b57c20 */ /* 0x000fe20008410000 */
[C---:B------:R-:W-:Y:S01]  /*10e0*/  FADD.FTZ R229, R184.reuse, R229 ;  /* 0x000000e5b8e57221 */ /* 0x040fe20000010000 */
[----:B------:R-:W-:Y:S01]  /*10f0*/  FFMA.FTZ R195, R184, R0, R195 ;  /* 0x00000000b8c37223 */ /* 0x000fe200000100c3 */
[----:B------:R-:W-:Y:S01]  /*1100*/  FMUL.FTZ R183, R183, UR12 ;  /* 0x0000000cb7b77c20 */ /* 0x000fe20008410000 */
[C---:B------:R-:W-:Y:S01]  /*1110*/  FADD.FTZ R238, R12.reuse, R238 ;  /* 0x000000ee0cee7221 */ /* 0x040fe20000010000 */
[----:B------:R-:W-:Y:S01]  /*1120*/  FFMA.FTZ R204, R12, R163, R204 ;  /* 0x000000a30ccc7223 */ /* 0x000fe200000100cc */
[----:B------:R-:W-:Y:S01]  /*1130*/  FMUL.FTZ R164, R88, R12 ;  /* 0x0000000c58a47220 */ /* 0x000fe20000410000 */
[----:B------:R-:W-:Y:S01]  /*1140*/  FMUL.FTZ R184, R189, R185 ;  /* 0x000000b9bdb87220 */ /* 0x000fe20000410000 */
[----:B------:R-:W-:Y:S01]  /*1150*/  FADD.FTZ R12, RZ, R182 ;  /* 0x000000b6ff0c7221 */ /* 0x000fe20000010000 */
[C---:B------:R-:W-:Y:S01]  /*1160*/  FADD.FTZ R230, R185.reuse, R230 ;  /* 0x000000e6b9e67221 */ /* 0x040fe20000010000 */
[----:B------:R-:W-:Y:S01]  /*1170*/  FFMA.FTZ R196, R185, R181, R196 ;  /* 0x000000b5b9c47223 */ /* 0x000fe200000100c4 */
[C---:B------:R-:W-:Y:S01]  /*1180*/  FADD.FTZ R231, R186.reuse, R231 ;  /* 0x000000e7bae77221 */ /* 0x040fe20000010000 */
[----:B------:R-:W-:Y:S01]  /*1190*/  FMUL.FTZ R185, R167, UR12 ;  /* 0x0000000ca7b97c20 */ /* 0x000fe20008410000 */
[----:B------:R-:W-:Y:S01]  /*11a0*/  FFMA.FTZ R198, R186, R183, R198 ;  /* 0x000000b7bac67223 */ /* 0x000fe200000100c6 */
[----:B------:R-:W-:Y:S01]  /*11b0*/  FMUL.FTZ R186, R190, R186 ;  /* 0x000000babeba7220 */ /* 0x000fe20000410000 */
[----:B------:R-:W-:Y:S01]  /*11c0*/  FADD.FTZ R12, R184, R12 ;  /* 0x0000000cb80c7221 */ /* 0x000fe20000010000 */
[C---:B------:R-:W-:Y:S01]  /*11d0*/  FADD.FTZ R233, R187.reuse, R233 ;  /* 0x000000e9bbe97221 */ /* 0x040fe20000010000 */
[----:B------:R-:W-:Y:S01]  /*11e0*/  FFMA.FTZ R199, R187, R185, R199 ;  /* 0x000000b9bbc77223 */ /* 0x000fe200000100c7 */
[----:B------:R-:W-:Y:S01]  /*11f0*/  FMUL.FTZ R187, R191, R187 ;  /* 0x000000bbbfbb7220 */ /* 0x000fe20000410000 */
[----:B------:R-:W-:Y:S01]  /*1200*/  FADD.FTZ R12, R186, R12 ;  /* 0x0000000cba0c7221 */ /* 0x000fe20000010000 */
[----:B------:R-:W-:Y:S01]  /*1210*/  FMUL.FTZ R172, R172, UR12 ;  /* 0x0000000cacac7c20 */ /* 0x000fe20008410000 */
[----:B------:R-:W-:Y:S01]  /*1220*/  FMUL.FTZ R174, R92, R176 ;  /* 0x000000b05cae7220 */ /* 0x000fe20000410000 */
[----:B------:R-:W-:Y:S01]  /*1230*/  FMUL.FTZ R173, R21, UR12 ;  /* 0x0000000c15ad7c20 */ /* 0x000fe20008410000 */
[----:B------:R-:W-:Y:S01]  /*1240*/  FADD.FTZ R12, R187, R12 ;  /* 0x0000000cbb0c7221 */ /* 0x000fe20000010000 */
[C---:B------:R-:W-:Y:S01]  /*1250*/  FADD.FTZ R234, R176.reuse, R234 ;  /* 0x000000eab0ea7221 */ /* 0x040fe20000010000 */
[----:B------:R-:W-:Y:S01]  /*1260*/  FFMA.FTZ R200, R176, R172, R200 ;  /* 0x000000acb0c87223 */ /* 0x000fe200000100c8 */
[----:B------:R-:W-:Y:S01]  /*1270*/  FMUL.FTZ R175, R175, UR12 ;  /* 0x0000000cafaf7c20 */ /* 0x000fe20008410000 */
[----:B------:R-:W-:Y:S01]  /*1280*/  FMUL.FTZ R176, R93, R177 ;  /* 0x000000b15db07220 */ /* 0x000fe20000410000 */
[----:B------:R-:W-:Y:S01]  /*1290*/  FADD.FTZ R12, R174, R12 ;  /* 0x0000000cae0c7221 */ /* 0x000fe20000010000 */
[C---:B------:R-:W-:Y:S01]  /*12a0*/  FADD.FTZ R235, R177.reuse, R235 ;  /* 0x000000ebb1eb7221 */ /* 0x040fe20000010000 */
[----:B------:R-:W-:Y:S01]  /*12b0*/  FFMA.FTZ R201, R177, R173, R201 ;  /* 0x000000adb1c97223 */ /* 0x000fe200000100c9 */
[----:B------:R-:W-:Y:S01]  /*12c0*/  FMUL.FTZ R153, R17, UR12 ;  /* 0x0000000c11997c20 */ /* 0x000fe20008410000 */
        /* <DEDUP_REMOVED lines=8> */
[C---:B------:R-:W-:Y:S01]  /*1350*/  FADD.FTZ R237, R179.reuse, R237 ;  /* 0x000000edb3ed7221 */ /* 0x040fe20000010000 */
[----:B------:R-:W-:Y:S01]  /*1360*/  FFMA.FTZ R203, R179, R177, R203 ;  /* 0x000000b1b3cb7223 */ /* 0x000fe200000100cb */
[----:B------:R-:W-:Y:S01]  /*1370*/  FMUL.FTZ R155, R25, UR12 ;  /* 0x0000000c199b7c20 */ /* 0x000fe20008410000 */
[----:B------:R-:W-:Y:S01]  /*1380*/  FFMA.FTZ R8, R0, R182, RZ ;  /* 0x000000b600087223 */ /* 0x000fe200000100ff */
[----:B------:R-:W-:Y:S01]  /*1390*/  FMUL.FTZ R179, R95, R179 ;  /* 0x000000b35fb37220 */ /* 0x000fe20000410000 */
[----:B------:R-:W-:Y:S01]  /*13a0*/  FADD.FTZ R12, R178, R12 ;  /* 0x0000000cb20c7221 */ /* 0x000fe20000010000 */
[C---:B------:R-:W-:Y:S01]  /*13b0*/  FADD.FTZ R243, R9.reuse, R243 ;  /* 0x000000f309f37221 */ /* 0x040fe20000010000 */
[----:B------:R-:W-:Y:S01]  /*13c0*/  FFMA.FTZ R209, R9, R155, R209 ;  /* 0x0000009b09d17223 */ /* 0x000fe200000100d1 */
[----:B------:R-:W-:Y:S01]  /*13d0*/  FMUL.FTZ R156, R85, R9 ;  /* 0x00000009559c7220 */ /* 0x000fe20000410000 */
[----:B------:R-:W-:Y:S01]  /*13e0*/  FFMA.FTZ R8, R181, R184, R8 ;  /* 0x000000b8b5087223 */ /* 0x000fe20000010008 */
[----:B------:R-:W-:Y:S01]  /*13f0*/  FADD.FTZ R9, R179, R12 ;  /* 0x0000000cb3097221 */ /* 0x000fe20000010000 */
[----:B------:R-:W-:Y:S01]  /*1400*/  FMUL.FTZ R157, R7, UR12 ;  /* 0x0000000c079d7c20 */ /* 0x000fe20008410000 */
[----:B------:R-:W-:Y:S01]  /*1410*/  FMUL.FTZ R167, R89, R13 ;  /* 0x0000000d59a77220 */ /* 0x000fe20000410000 */
[----:B------:R-:W-:Y:S01]  /*1420*/  FFMA.FTZ R8, R183, R186, R8 ;  /* 0x000000bab7087223 */ /* 0x000fe20000010008 */
[----:B------:R-:W-:Y:S01]  /*1430*/  FADD.FTZ R7, R164, R9 ;  /* 0x00000009a4077221 */ /* 0x000fe20000010000 */
[----:B------:R-:W-:Y:S01]  /*1440*/  FMUL.FTZ R168, R90, R14 ;  /* 0x0000000e5aa87220 */ /* 0x000fe20000410000 */
[----:B------:R-:W-:Y:S01]  /*1450*/  FMUL.FTZ R170, R91, R15 ;  /* 0x0000000f5baa7220 */ /* 0x000fe20000410000 */
[----:B------:R-:W-:Y:S01]  /*1460*/  FFMA.FTZ R8, R185, R187, R8 ;  /* 0x000000bbb9087223 */ /* 0x000fe20000010008 */
[----:B------:R-:W-:Y:S01]  /*1470*/  FADD.FTZ R7, R167, R7 ;  /* 0x00000007a7077221 */ /* 0x000fe20000010000 */
[----:B------:R-:W-:Y:S01]  /*1480*/  FADD.FTZ R244, R10, R244 ;  /* 0x000000f40af47221 */ /* 0x000fe20000010000 */
[----:B------:R-:W-:Y:S01]  /*1490*/  FMUL.FTZ R165, R165, UR12 ;  /* 0x0000000ca5a57c20 */ /* 0x000fe20008410000 */
[----:B------:R-:W-:Y:S01]  /*14a0*/  FFMA.FTZ R8, R172, R174, R8 ;  /* 0x000000aeac087223 */ /* 0x000fe20000010008 */
[----:B------:R-:W-:Y:S01]  /*14b0*/  FADD.FTZ R7, R168, R7 ;  /* 0x00000007a8077221 */ /* 0x000fe20000010000 */
[----:B------:R-:W-:Y:S01]  /*14c0*/  FADD.FTZ R245, R11, R245 ;  /* 0x000000f50bf57221 */ /* 0x000fe20000010000 */
[----:B------:R-:W-:Y:S01]  /*14d0*/  FMUL.FTZ R160, R87, R11 ;  /* 0x0000000b57a07220 */ /* 0x000fe20000410000 */
[----:B------:R-:W-:Y:S01]  /*14e0*/  FFMA.FTZ R8, R173, R176, R8 ;  /* 0x000000b0ad087223 */ /* 0x000fe20000010008 */
[----:B------:R-:W-:Y:S01]  /*14f0*/  FADD.FTZ R7, R170, R7 ;  /* 0x00000007aa077221 */ /* 0x000fe20000010000 */
[----:B------:R-:W-:Y:S01]  /*1500*/  FMUL.FTZ R166, R166, UR12 ;  /* 0x0000000ca6a67c20 */ /* 0x000fe20008410000 */
[----:B------:R-:W-:Y:S01]  /*1510*/  FADD.FTZ R239, R13, R239 ;  /* 0x000000ef0def7221 */ /* 0x000fe20000010000 */
[----:B------:R-:W-:Y:S01]  /*1520*/  FFMA.FTZ R8, R175, R178, R8 ;  /* 0x000000b2af087223 */ /* 0x000fe20000010008 */
[----:B------:R-:W-:Y:S01]  /*1530*/  FADD.FTZ R9, R154, R7 ;  /* 0x000000079a097221 */ /* 0x000fe20000010000 */
[----:B------:R-:W-:Y:S01]  /*1540*/  FFMA.FTZ R210, R10, R157, R210 ;  /* 0x0000009d0ad27223 */ /* 0x000fe200000100d2 */
[----:B------:R-:W-:Y:S01]  /*1550*/  FMUL.FTZ R158, R86, R10 ;  /* 0x0000000a569e7220 */ /* 0x000fe20000410000 */
[----:B------:R-:W-:Y:S01]  /*1560*/  FMUL.FTZ R159, R27, UR12 ;  /* 0x0000000c1b9f7c20 */ /* 0x000fe20008410000 */
[----:B------:R-:W-:Y:S01]  /*1570*/  FFMA.FTZ R10, R177, R179, R8 ;  /* 0x000000b3b10a7223 */ /* 0x000fe20000010008 */
[----:B------:R-:W-:Y:S01]  /*1580*/  FADD.FTZ R9, R156, R9 ;  /* 0x000000099c097221 */ /* 0x000fe20000010000 */
[----:B------:R-:W-:Y:S01]  /*1590*/  FMUL.FTZ R169, R19, UR12 ;  /* 0x0000000c13a97c20 */ /* 0x000fe20008410000 */
[----:B------:R-:W-:Y:S01]  /*15a0*/  FFMA.FTZ R211, R11, R159, R211 ;  /* 0x0000009f0bd37223 */ /* 0x000fe200000100d3 */
[----:B------:R-:W-:Y:S01]  /*15b0*/  FFMA.FTZ R10, R163, R164, R10 ;  /* 0x000000a4a30a7223 */ /* 0x000fe2000001000a */
[----:B------:R-:W-:Y:S01]  /*15c0*/  FADD.FTZ R11, R158, R9 ;  /* 0x000000099e0b7221 */ /* 0x000fe20000010000 */
[----:B------:R-:W-:Y:S01]  /*15d0*/  FMUL.FTZ R7, R80, R132 ;  /* 0x0000008450077220 */ /* 0x000fe20000410000 */
[----:B------:R-:W-:Y:S01]  /*15e0*/  FMUL.FTZ R6, R6, UR12 ;  /* 0x0000000c06067c20 */ /* 0x000fe20008410000 */
[----:B------:R-:W-:Y:S01]  /*15f0*/  FFMA.FTZ R12, R165, R167, R10 ;  /* 0x000000a7a50c7223 */ /* 0x000fe2000001000a */
[----:B------:R-:W-:Y:S01]  /*1600*/  FADD.FTZ R11, R160, R11 ;  /* 0x0000000ba00b7221 */ /* 0x000fe20000010000 */
        /* <DEDUP_REMOVED lines=8> */
[C---:B------:R-:W-:Y:S01]  /*1690*/  FADD.FTZ R248, R134.reuse, R248 ;  /* 0x000000f886f87221 */ /* 0x040fe20000010000 */
[----:B------:R-:W-:Y:S01]  /*16a0*/  FFMA.FTZ R214, R134, R10, R214 ;  /* 0x0000000a86d67223 */ /* 0x000fe200000100d6 */
[C---:B------:R-:W-:Y:S01]  /*16b0*/  FADD.FTZ R246, R132.reuse, R246 ;  /* 0x000000f684f67221 */ /* 0x040fe20000010000 */
[----:B------:R-:W-:Y:S01]  /*16c0*/  FFMA.FTZ R212, R132, R6, R212 ;  /* 0x0000000684d47223 */ /* 0x000fe200000100d4 */
[----:B------:R-:W-:Y:S01]  /*16d0*/  FFMA.FTZ R134, R153, R154, R12 ;  /* 0x0000009a99867223 */ /* 0x000fe2000001000c */
[----:B------:R-:W-:Y:S01]  /*16e0*/  FADD.FTZ R132, R11, R13 ;  /* 0x0000000d0b847221 */ /* 0x000fe20000010000 */
        /* <DEDUP_REMOVED lines=9> */
[C---:B------:R-:W-:Y:S01]  /*1780*/  FADD.FTZ R241, R15.reuse, R241 ;  /* 0x000000f10ff17221 */ /* 0x040fe20000010000 */
[----:B------:R-:W-:Y:S01]  /*1790*/  FFMA.FTZ R207, R15, R169, R207 ;  /* 0x000000a90fcf7223 */ /* 0x000fe200000100cf */
[----:B------:R-:W-:Y:S01]  /*17a0*/  FMUL.FTZ R15, R78, R138 ;  /* 0x0000008a4e0f7220 */ /* 0x000fe20000410000 */
[----:B------:R-:W-:Y:S01]  /*17b0*/  FADD.FTZ R132, R14, R132 ;  /* 0x000000840e847221 */ /* 0x000fe20000010000 */
        /* <DEDUP_REMOVED lines=33> */
[----:B------:R-:W-:Y:S01]  /*19d0*/  FMUL.FTZ R30, R30, UR12 ;  /* 0x0000000c1e1e7c20 */ /* 0x000fe20008410000 */
[C---:B------:R-:W-:Y:S01]  /*19e0*/  FADD.FTZ R247, R133.reuse, R247 ;  /* 0x000000f785f77221 */ /* 0x040fe20000010000 */
[----:B------:R-:W-:Y:S01]  /*19f0*/  FADD.FTZ R132, R132, R29 ;  /* 0x0000001d84847221 */ /* 0x000fe20000010000 */
[----:B------:R-:W-:Y:S01]  /*1a00*/  FFMA.FTZ R134, R28, R17, R134 ;  /* 0x000000111c867223 */ /* 0x000fe20000010086 */
[----:B------:R-:W-:Y:S01]  /*1a10*/  FMUL.FTZ R32, R32, UR12 ;  /* 0x0000000c20207c20 */ /* 0x000fe20008410000 */
[----:B------:R-:W-:Y:S01]  /*1a20*/  ISETP.NE.U32.AND P0, PT, RZ, UR20, PT ;  /* 0x00000014ff007c0c */ /* 0x000fe2000bf05070 */
[----:B------:R-:W-:Y:S01]  /*1a30*/  FADD.FTZ R132, R132, R31 ;  /* 0x0000001f84847221 */ /* 0x000fe20000010000 */
[----:B------:R-:W-:Y:S01]  /*1a40*/  FFMA.FTZ R134, R30, R19, R134 ;  /* 0x000000131e867223 */ /* 0x000fe20000010086 */
[----:B------:R-:W-:Y:S01]  /*1a50*/  FFMA.FTZ R213, R133, R8, R213 ;  /* 0x0000000885d57223 */ /* 0x000fe200000100d5 */
[----:B------:R-:W-:Y:S01]  /*1a60*/  FMUL.FTZ R33, R33, UR12 ;  /* 0x0000000c21217c20 */ /* 0x000fe20008410000 */
[----:B------:R-:W2:Y:S01]  /*1a70*/  LDL.LU R151, [R1+0x80] ;  /* 0x0000800001977983 */ /* 0x000ea20000300800 */
[----:B------:R-:W-:-:S03]  /*1a80*/  FFMA.FTZ R134, R32, R21, R134 ;  /* 0x0000001520867223 */ /* 0x000fc60000010086 */
[----:B------:R-:W0:Y:S01]  /*1a90*/  SHFL.DOWN PT, R133, R132, 0x10, 0x1f ;  /* 0x0a001f0084857f89 */ /* 0x000e2200000e0000 */
[----:B------:R-:W-:Y:S01]  /*1aa0*/  FMUL.FTZ R35, R35, UR12 ;  /* 0x0000000c23237c20 */ /* 0x000fe20008410000 */
[----:B------:R-:W-:Y:S01]  /*1ab0*/  FFMA.FTZ R134, R33, R23, R134 ;  /* 0x0000001721867223 */ /* 0x000fe20000010086 */
[----:B------:R-:W-:Y:S01]  /*1ac0*/  FMUL.FTZ R148, R148, UR12 ;  /* 0x0000000c94947c20 */ /* 0x000fe20008410000 */
[----:B------:R-:W-:Y:S01]  /*1ad0*/  FMUL.FTZ R149, R149, UR12 ;  /* 0x0000000c95957c20 */ /* 0x000fe20008410000 */
[----:B------:R-:W-:Y:S01]  /*1ae0*/  FMUL.FTZ R150, R150, UR12 ;  /* 0x0000000c96967c20 */ /* 0x000fe20008410000 */
[----:B------:R-:W-:Y:S01]  /*1af0*/  FFMA.FTZ R134, R35, R25, R134 ;  /* 0x0000001923867223 */ /* 0x000fe20000010086 */
[----:B------:R-:W-:Y:S01]  /*1b00*/  ISETP.NE.AND.EX P0, PT, RZ, UR21, PT, P0 ;  /* 0x00000015ff007c0c */ /* 0x000fe2000bf05300 */
[----:B------:R-:W3:Y:S02]  /*1b10*/  LDL.LU R152, [R1+0x7c] ;  /* 0x00007c0001987983 */ /* 0x000ee40000300800 */
[----:B------:R-:W-:-:S04]  /*1b20*/  FFMA.FTZ R134, R148, R27, R134 ;  /* 0x0000001b94867223 */ /* 0x000fc80000010086 */
[----:B------:R-:W-:-:S04]  /*1b30*/  FFMA.FTZ R134, R149, R29, R134 ;  /* 0x0000001d95867223 */ /* 0x000fc80000010086 */
[----:B------:R-:W-:Y:S02]  /*1b40*/  FFMA.FTZ R134, R150, R31, R134 ;  /* 0x0000001f96867223 */ /* 0x000fe40000010086 */
[----:B------:R-:W1:Y:S01]  /*1b50*/  @P0 LDC.64 R192, c[0x0][0x438] ;  /* 0x00010e00ffc00b82 */ /* 0x000e620000000a00 */
        /* <DEDUP_REMOVED lines=19> */
[----:B------:R-:W4:Y:S04]  /*1c90*/  LDL.LU R134, [R1+0x78] ;  /* 0x0000780001867983 */ /* 0x000f280000300800 */
[----:B------:R0:W-:Y:S02]  /*1ca0*/  @!P2 STS.64 [R162], R132 ;  /* 0x00000084a200a388 */ /* 0x0001e40000000a00 */
[----:B0-----:R-:W0:Y:S02]  /*1cb0*/  @P0 LDC.64 R132, c[0x0][0x438] ;  /* 0x00010e00ff840b82 */ /* 0x001e240000000a00 */
[----:B------:R-:W4:Y:S01]  /*1cc0*/  LDL.LU R162, [R1+0x74] ;  /* 0x0000740001a27983 */ /* 0x000f220000300800 */
[----:B0-----:R-:W-:-:S05]  /*1cd0*/  @P0 IMAD.WIDE.U32 R132, R180, 0x10, R132 ;  /* 0x00000010b4840825 */ /* 0x001fca00078e0084 */
[----:B------:R0:W5:Y:S02]  /*1ce0*/  @P0 LDG.E.128 R96, desc[UR16][R132.64] ;  /* 0x0000001084600981 */ /* 0x000164000c1e1d00 */
[----:B0-----:R-:W0:Y:S02]  /*1cf0*/  @P0 LDC.64 R132, c[0x0][0x438] ;  /* 0x00010e00ff840b82 */ /* 0x001e240000000a00 */
[----:B0-----:R-:W-:-:S05]  /*1d00*/  @P0 IMAD.WIDE.U32 R132, R171, 0x10, R132 ;  /* 0x00000010ab840825 */ /* 0x001fca00078e0084 */
[----:B------:R1:W5:Y:S02]  /*1d10*/  @P0 LDG.E.128 R100, desc[UR16][R132.64] ;  /* 0x0000001084640981 */ /* 0x000364000c1e1d00 */
[----:B-1----:R-:W-:Y:S02]  /*1d20*/  @P0 IMAD.WIDE.U32 R132, R161, 0x10, R192 ;  /* 0x00000010a1840825 */ /* 0x002fe400078e00c0 */
[----:B------:R-:W0:Y:S03]  /*1d30*/  @P0 LDC.64 R192, c[0x0][0x438] ;  /* 0x00010e00ffc00b82 */ /* 0x000e260000000a00 */
[----:B------:R1:W5:Y:S05]  /*1d40*/  @P0 LDG.E.128 R104, desc[UR16][R132.64] ;  /* 0x0000001084680981 */ /* 0x00036a000c1e1d00 */
[----:B-1----:R-:W1:Y:S02]  /*1d50*/  @P0 LDC.64 R132, c[0x0][0x438] ;  /* 0x00010e00ff840b82 */ /* 0x002e640000000a00 */
[----:B-1----:R-:W-:-:S05]  /*1d60*/  @P0 IMAD.WIDE.U32 R132, R34, 0x10, R132 ;  /* 0x0000001022840825 */ /* 0x002fca00078e0084 */
[----:B------:R0:W5:Y:S02]  /*1d70*/  @P0 LDG.E.128 R108, desc[UR16][R132.64] ;  /* 0x00000010846c0981 */ /* 0x000164000c1e1d00 */
[----:B0-----:R-:W-:Y:S02]  /*1d80*/  @P0 IMAD.WIDE.U32 R132, R2, 0x10, R192 ;  /* 0x0000001002840825 */ /* 0x001fe400078e00c0 */
[----:B------:R-:W0:Y:S03]  /*1d90*/  @P0 LDC.64 R192, c[0x0][0x438] ;  /* 0x00010e00ffc00b82 */ /* 0x000e260000000a00 */
[----:B------:R1:W5:Y:S05]  /*1da0*/  @P0 LDG.E.128 R112, desc[UR16][R132.64] ;  /* 0x0000001084700981 */ /* 0x00036a000c1e1d00 */
[----:B-1----:R-:W1:Y:S02]  /*1db0*/  @P0 LDC.64 R132, c[0x0][0x438] ;  /* 0x00010e00ff840b82 */ /* 0x002e640000000a00 */
[----:B-1----:R-:W-:-:S05]  /*1dc0*/  @P0 IMAD.WIDE.U32 R132, R3, 0x10, R132 ;  /* 0x0000001003840825 */ /* 0x002fca00078e0084 */
[----:B------:R0:W5:Y:S02]  /*1dd0*/  @P0 LDG.E.128 R116, desc[UR16][R132.64] ;  /* 0x0000001084740981 */ /* 0x000164000c1e1d00 */
[----:B0-----:R-:W-:Y:S02]  /*1de0*/  @P0 IMAD.WIDE.U32 R132, R4, 0x10, R192 ;  /* 0x0000001004840825 */ /* 0x001fe400078e00c0 */
[----:B------:R-:W4:Y:S02]  /*1df0*/  LDL.LU R193, [R1+0x70] ;  /* 0x0000700001c17983 */ /* 0x000f240000300800 */
[----:B------:R-:W-:Y:S01]  /*1e00*/  FFMA.FTZ R216, R136, R20, R216 ;  /* 0x0000001488d87223 */ /* 0x000fe200000100d8 */
[----:B------:R-:W-:Y:S01]  /*1e10*/  FFMA.FTZ R217, R137, R22, R217 ;  /* 0x0000001689d97223 */ /* 0x000fe200000100d9 */
[----:B------:R-:W-:Y:S01]  /*1e20*/  PLOP3.LUT P2, PT, PT, PT, UP0, 0x80, 0x8 ;  /* 0x000000000008781c */ /* 0x000fe20003f4f008 */
[----:B------:R-:W-:Y:S01]  /*1e30*/  @UP0 UIMAD.WIDE UR4, UR6, 0x4, UR4 ;  /* 0x00000004060408a5 */ /* 0x000fe2000f8e0204 */
[----:B---3--:R-:W-:Y:S01]  /*1e40*/  FADD.FTZ R152, R138, R152 ;  /* 0x000000988a987221 */ /* 0x008fe20000010000 */
[C---:B--2---:R-:W-:Y:S01]  /*1e50*/  FADD.FTZ R151, R139.reuse, R151 ;  /* 0x000000978b977221 */ /* 0x044fe20000010000 */
[----:B------:R0:W5:Y:S01]  /*1e60*/  @P0 LDG.E.128 R120, desc[UR16][R132.64] ;  /* 0x0000001084780981 */ /* 0x000162000c1e1d00 */
[----:B------:R-:W-:Y:S01]  /*1e70*/  FADD.FTZ R232, R140, R232 ;  /* 0x000000e88ce87221 */ /* 0x000fe20000010000 */
[----:B------:R-:W-:Y:S01]  /*1e80*/  FFMA.FTZ R219, R139, R26, R219 ;  /* 0x0000001a8bdb7223 */ /* 0x000fe200000100db */
[----:B------:R-:W-:Y:S01]  /*1e90*/  FADD.FTZ R222, R141, R222 ;  /* 0x000000de8dde7221 */ /* 0x000fe20000010000 */
[----:B0-----:R-:W-:-:S02]  /*1ea0*/  MOV R132, UR4 ;  /* 0x0000000400847c02 */ /* 0x001fc40008000f00 */
[----:B------:R-:W-:Y:S01]  /*1eb0*/  MOV R133, UR5 ;  /* 0x0000000500857c02 */ /* 0x000fe20008000f00 */
[----:B------:R-:W-:Y:S01]  /*1ec0*/  FFMA.FTZ R218, R138, R24, R218 ;  /* 0x000000188ada7223 */ /* 0x000fe200000100da */
[----:B------:R-:W-:Y:S01]  /*1ed0*/  FFMA.FTZ R220, R140, R28, R220 ;  /* 0x0000001c8cdc7223 */ /* 0x000fe200000100dc */
[----:B------:R-:W-:Y:S01]  /*1ee0*/  FFMA.FTZ R221, R141, R30, R221 ;  /* 0x0000001e8ddd7223 */ /* 0x000fe200000100dd */
[----:B------:R-:W-:Y:S01]  /*1ef0*/  FFMA.FTZ R215, R135, R18, R215 ;  /* 0x0000001287d77223 */ /* 0x000fe200000100d7 */
[----:B----4-:R-:W-:Y:S01]  /*1f00*/  FADD.FTZ R134, R137, R134 ;  /* 0x0000008689867221 */ /* 0x010fe20000010000 */
[----:B------:R-:W-:Y:S02]  /*1f10*/  FADD.FTZ R162, R136, R162 ;  /* 0x000000a288a27221 */ /* 0x000fe40000010000 */
[----:B------:R-:W0:Y:S01]  /*1f20*/  LDC.64 R136, c[0x0][0x3b0] ;  /* 0x0000ec00ff887b82 */ /* 0x000e220000000a00 */
[----:B------:R-:W-:-:S05]  /*1f30*/  FADD.FTZ R193, R135, R193 ;  /* 0x000000c187c17221 */ /* 0x000fca0000010000 */
[----:B------:R-:W-:Y:S04]  /*1f40*/  STL [R1+0x70], R193 ;  /* 0x000070c101007387 */ /* 0x000fe80000100800 */
[----:B------:R-:W-:Y:S04]  /*1f50*/  STL [R1+0x74], R162 ;  /* 0x000074a201007387 */ /* 0x000fe80000100800 */
[----:B------:R-:W-:Y:S04]  /*1f60*/  STL [R1+0x78], R134 ;  /* 0x0000788601007387 */ /* 0x000fe80000100800 */
[----:B------:R-:W-:Y:S04]  /*1f70*/  STL [R1+0x7c], R152 ;  /* 0x00007c9801007387 */ /* 0x000fe80000100800 */
[----:B------:R-:W-:Y:S04]  /*1f80*/  STL [R1+0x80], R151 ;  /* 0x0000809701007387 */ /* 0x000fe80000100800 */
[----:B------:R-:W2:Y:S04]  /*1f90*/  LDL.LU R139, [R1+0x90] ;  /* 0x00009000018b7983 */ /* 0x000ea80000300800 */
[----:B------:R1:W-:Y:S04]  /*1fa0*/  STL [R1+0x84], R232 ;  /* 0x000084e801007387 */ /* 0x0003e80000100800 */
[----:B------:R-:W3:Y:S04]  /*1fb0*/  LDL.LU R138, [R1+0x94] ;  /* 0x00009400018a7983 */ /* 0x000ee80000300800 */
[----:B-1----:R0:W4:Y:S04]  /*1fc0*/  @P2 LDG.E R232, desc[UR16][R132.64] ;  /* 0x0000001084e82981 */ /* 0x002128000c1e1900 */
[----:B------:R1:W-:Y:S01]  /*1fd0*/  STL [R1+0x88], R222 ;  /* 0x000088de01007387 */ /* 0x0003e20000100800 */
[----:B0-----:R-:W-:-:S05]  /*1fe0*/  IMAD.WIDE.U32 R132, R180, 0x4, R136 ;  /* 0x00000004b4847825 */ /* 0x001fca00078e0088 */
[----:B-1----:R0:W5:Y:S02]  /*1ff0*/  LDG.E R222, desc[UR16][R132.64] ;  /* 0x0000001084de7981 */ /* 0x002164000c1e1900 */
[----:B0-----:R-:W-:-:S05]  /*2000*/  IMAD.WIDE.U32 R132, R171, 0x4, R136 ;  /* 0x00000004ab847825 */ /* 0x001fca00078e0088 */
[----:B------:R0:W5:Y:S02]  /*2010*/  LDG.E R193, desc[UR16][R132.64] ;  /* 0x0000001084c17981 */ /* 0x000164000c1e1900 */
[----:B0-----:R-:W-:-:S05]  /*2020*/  IMAD.WIDE.U32 R132, R161, 0x4, R136 ;  /* 0x00000004a1847825 */ /* 0x001fca00078e0088 */
[----:B------:R0:W5:Y:S02]  /*2030*/  LDG.E R192, desc[UR16][R132.64] ;  /* 0x0000001084c07981 */ /* 0x000164000c1e1900 */
[----:B0-----:R-:W-:-:S05]  /*2040*/  IMAD.WIDE.U32 R132, R34, 0x4, R136 ;  /* 0x0000000422847825 */ /* 0x001fca00078e0088 */
[----:B------:R0:W5:Y:S02]  /*2050*/  LDG.E R162, desc[UR16][R132.64] ;  /* 0x0000001084a27981 */ /* 0x000164000c1e1900 */
[----:B0-----:R-:W-:-:S05]  /*2060*/  IMAD.WIDE.U32 R132, R2, 0x4, R136 ;  /* 0x0000000402847825 */ /* 0x001fca00078e0088 */
[----:B------:R0:W5:Y:S01]  /*2070*/  LDG.E R140, desc[UR16][R132.64] ;  /* 0x00000010848c7981 */ /* 0x000162000c1e1900 */
[----:B------:R-:W-:-:S05]  /*2080*/  IMAD.WIDE.U32 R134, R4, 0x4, R136 ;  /* 0x0000000404867825 */ /* 0x000fca00078e0088 */
[----:B------:R-:W5:Y:S01]  /*2090*/  LDG.E R151, desc[UR16][R134.64] ;  /* 0x0000001086977981 */ /* 0x000f62000c1e1900 */
[----:B0-----:R-:W-:-:S05]  /*20a0*/  IMAD.WIDE.U32 R132, R3, 0x4, R136 ;  /* 0x0000000403847825 */ /* 0x001fca00078e0088 */
[----:B------:R0:W5:Y:S02]  /*20b0*/  LDG.E R141, desc[UR16][R132.64] ;  /* 0x00000010848d7981 */ /* 0x000164000c1e1900 */
[C---:B0-----:R-:W-:Y:S02]  /*20c0*/  IMAD.WIDE.U32 R132, R5.reuse, 0x4, R136 ;  /* 0x0000000405847825 */ /* 0x041fe400078e0088 */
[----:B------:R-:W3:Y:S04]  /*20d0*/  LDL.LU R137, [R1+0x8c] ;  /* 0x00008c0001897983 */ /* 0x000ee80000300800 */
[----:B------:R0:W5:Y:S02]  /*20e0*/  LDG.E R152, desc[UR16][R132.64] ;  /* 0x0000001084987981 */ /* 0x000164000c1e1900 */
[----:B0-----:R-:W0:Y:S02]  /*20f0*/  @P0 LDC.64 R132, c[0x0][0x438] ;  /* 0x00010e00ff840b82 */ /* 0x001e240000000a00 */
[----:B0-----:R-:W-:-:S05]  /*2100*/  @P0 IMAD.WIDE.U32 R132, R5, 0x10, R132 ;  /* 0x0000001005840825 */ /* 0x001fca00078e0084 */
[----:B------:R0:W5:Y:S01]  /*2110*/  @P0 LDG.E.128 R124, desc[UR16][R132.64] ;  /* 0x00000010847c0981 */ /* 0x000162000c1e1d00 */
[C---:B------:R-:W-:Y:S01]  /*2120*/  @!P1 IADD3 R194, PT, PT, R197.reuse, 0x4000, RZ ;  /* 0x00004000c5c29810 */ /* 0x040fe20007ffe0ff */
[----:B------:R-:W-:Y:S01]  /*2130*/  BAR.SYNC.DEFER_BLOCKING 0x0 ;  /* 0x0000000000007b1d */ /* 0x000fe20000010000 */
[C---:B------:R-:W-:Y:S01]  /*2140*/  FFMA.FTZ R223, R142.reuse, R32, R223 ;  /* 0x000000208edf7223 */ /* 0x040fe200000100df */
[C---:B------:R-:W-:Y:S02]  /*2150*/  IADD3 R136, PT, PT, R197.reuse, 0x4030, RZ ;  /* 0x00004030c5887810 */ /* 0x040fe40007ffe0ff */
[----:B------:R-:W-:Y:S02]  /*2160*/  @!P1 IADD3 R136, PT, PT, R197, 0x4010, RZ ;  /* 0x00004010c5889810 */ /* 0x000fe40007ffe0ff */
[----:B0-----:R0:W1:Y:S01]  /*2170*/  LDS.128 R132, [R194] ;  /* 0x00000000c2847984 */ /* 0x0010620000000c00 */
[----:B--2---:R-:W-:Y:S01]  /*2180*/  FADD.FTZ R139, R143, R139 ;  /* 0x0000008b8f8b7221 */ /* 0x004fe20000010000 */
[----:B---3--:R-:W-:-:S02]  /*2190*/  FADD.FTZ R137, R142, R137 ;  /* 0x000000898e897221 */ /* 0x008fc40000010000 */
[----:B------:R-:W2:Y:S04]  /*21a0*/  LDL.LU R142, [R1+0x98] ;  /* 0x00009800018e7983 */ /* 0x000ea80000300800 */
[----:B------:R-:W-:Y:S04]  /*21b0*/  STL [R1+0x8c], R137 ;  /* 0x00008c8901007387 */ /* 0x000fe80000100800 */
[----:B0-----:R-:W3:Y:S04]  /*21c0*/  LDL.LU R194, [R1+0xa0] ;  /* 0x0000a00001c27983 */ /* 0x001ee80000300800 */
[----:B------:R-:W-:Y:S04]  /*21d0*/  STL [R1+0x90], R139 ;  /* 0x0000908b01007387 */ /* 0x000fe80000100800 */
[----:B------:R-:W3:Y:S01]  /*21e0*/  LDL.LU R197, [R1+0x9c] ;  /* 0x00009c0001c57983 */ /* 0x000ee20000300800 */
[----:B------:R-:W-:-:S05]  /*21f0*/  FADD.FTZ R138, R144, R138 ;  /* 0x0000008a908a7221 */ /* 0x000fca0000010000 */
[----:B------:R-:W-:Y:S04]  /*2200*/  STL [R1+0x94], R138 ;  /* 0x0000948a01007387 */ /* 0x000fe80000100800 */
[----:B------:R-:W0:Y:S01]  /*2210*/  LDS.128 R136, [R136] ;  /* 0x0000000088887984 */ /* 0x000e220000000c00 */
[----:B-1----:R-:W-:Y:S01]  /*2220*/  FADD.FTZ R132, RZ, R132 ;  /* 0x00000084ff847221 */ /* 0x002fe20000010000 */
[----:B------:R-:W-:-:S03]  /*2230*/  FADD.FTZ R133, RZ, R133 ;  /* 0x00000085ff857221 */ /* 0x000fc60000010000 */
[----:B------:R-:W-:Y:S01]  /*2240*/  FADD.FTZ R134, R134, R132 ;  /* 0x0000008486867221 */ /* 0x000fe20000010000 */
[----:B------:R-:W-:Y:S01]  /*2250*/  FADD.FTZ R133, R135, R133 ;  /* 0x0000008587857221 */ /* 0x000fe20000010000 */
[----:B------:R-:W-:Y:S01]  /*2260*/  UISETP.NE.U32.AND UP1, UPT, UR20, URZ, UPT ;  /* 0x000000ff1400728c */ /* 0x000fe2000bf25070 */
[----:B------:R-:W-:-:S03]  /*2270*/  UMOV UR5, 0x3f800000 ;  /* 0x3f80000000057882 */ /* 0x000fc60000000000 */
[----:B------:R-:W-:Y:S01]  /*2280*/  UISETP.NE.AND.EX UP1, UPT, UR21, URZ, UPT, UP1 ;  /* 0x000000ff1500728c */ /* 0x000fe2000bf25310 */
[----:B----4-:R-:W-:Y:S01]  /*2290*/  @P2 R2UR UR5, R232 ;  /* 0x00000000e80522ca */ /* 0x010fe200000e0000 */
[----:B------:R-:W-:Y:S01]  /*22a0*/  FFMA.FTZ R224, R143, R33, R224 ;  /* 0x000000218fe07223 */ /* 0x000fe200000100e0 */
[----:B------:R-:W-:Y:S01]  /*22b0*/  FFMA.FTZ R225, R144, R35, R225 ;  /* 0x0000002390e17223 */ /* 0x000fe200000100e1 */
        /* <DEDUP_REMOVED lines=9> */
[----:B------:R-:W-:Y:S01]  /*2350*/  FFMA.FTZ R226, R145, R148, R226 ;  /* 0x0000009491e27223 */ /* 0x000fe200000100e2 */
[----:B------:R-:W-:Y:S01]  /*2360*/  FFMA.FTZ R227, R146, R149, R227 ;  /* 0x0000009592e37223 */ /* 0x000fe200000100e3 */
[----:B------:R-:W-:Y:S01]  /*2370*/  FFMA.FTZ R228, R147, R150, R228 ;  /* 0x0000009693e47223 */ /* 0x000fe200000100e4 */
[----:B--2---:R-:W-:-:S05]  /*2380*/  FADD.FTZ R142, R145, R142 ;  /* 0x0000008e918e7221 */ /* 0x004fca0000010000 */
[----:B------:R0:W-:Y:S01]  /*2390*/  STL [R1+0x98], R142 ;  /* 0x0000988e01007387 */ /* 0x0001e20000100800 */
[----:B---3--:R-:W-:Y:S01]  /*23a0*/  FADD.FTZ R194, R147, R194 ;  /* 0x000000c293c27221 */ /* 0x008fe20000010000 */
[----:B------:R-:W-:-:S05]  /*23b0*/  FADD.FTZ R197, R146, R197 ;  /* 0x000000c592c57221 */ /* 0x000fca0000010000 */
        /* <DEDUP_REMOVED lines=9> */
[----:B------:R-:W-:Y:S01]  /*2450*/  MOV R136, UR13 ;  /* 0x0000000d00887c02 */ /* 0x000fe20008000f00 */
[----:B------:R-:W-:Y:S01]  /*2460*/  UMOV UR4, UR7 ;  /* 0x0000000700047c82 */ /* 0x000fe20008000000 */
[----:B------:R-:W-:Y:S02]  /*2470*/  MOV R137, UR13 ;  /* 0x0000000d00897c02 */ /* 0x000fe40008000f00 */
[----:B------:R-:W-:Y:S01]  /*2480*/  MOV R138, UR13 ;  /* 0x0000000d008a7c02 */ /* 0x000fe20008000f00 */
[----:B------:R-:W-:Y:S01]  /*2490*/  FFMA.FTZ R136, R0, R136, UR14 ;  /* 0x0000000e00887e23 */ /* 0x000fe20008010088 */
[----:B------:R-:W-:Y:S01]  /*24a0*/  MOV R0, UR13 ;  /* 0x0000000d00007c02 */ /* 0x000fe20008000f00 */
[----:B------:R-:W-:Y:S01]  /*24b0*/  FFMA.FTZ R137, R183, R137, UR14 ;  /* 0x0000000eb7897e23 */ /* 0x000fe20008010089 */
[----:B-----5:R-:W-:Y:S01]  /*24c0*/  LOP3.LUT P2, RZ, R222, 0xff, RZ, 0xc0, !PT ;  /* 0x000000ffdeff7812 */ /* 0x020fe2000784c0ff */
        /* <DEDUP_REMOVED lines=16> */
[----:B------:R-:W-:Y:S01]  /*25d0*/  LOP3.LUT P3, RZ, R222, 0xff00, RZ, 0xc0, !PT ;  /* 0x0000ff00deff7812 */ /* 0x000fe2000786c0ff */
[-C--:B------:R-:W-:Y:S01]  /*25e0*/  FMUL.FTZ R136, R132, R144.reuse ;  /* 0x0000009084887220 */ /* 0x080fe20000410000 */
[----:B------:R-:W-:Y:S01]  /*25f0*/  FMUL.FTZ R143, R0, UR4 ;  /* 0x00000004008f7c20 */ /* 0x000fe20008410000 */
[----:B------:R-:W-:Y:S01]  /*2600*/  FMUL.FTZ R0, R187, UR4 ;  /* 0x00000004bb007c20 */ /* 0x000fe20008410000 */
[----:B------:R-:W-:Y:S01]  /*2610*/  FMUL.FTZ R139, R134, R137 ;  /* 0x00000089868b7220 */ /* 0x000fe20000410000 */
[----:B------:R-:W-:Y:S01]  /*2620*/  FMUL.FTZ R132, R36, R144 ;  /* 0x0000009024847220 */ /* 0x000fe20000410000 */
[-C--:B------:R-:W-:Y:S01]  /*2630*/  FMUL.FTZ R138, R133, R143.reuse ;  /* 0x0000008f858a7220 */ /* 0x080fe20000410000 */
[-C--:B0-----:R-:W-:Y:S01]  /*2640*/  FMUL.FTZ R142, R135, R0.reuse ;  /* 0x00000000878e7220 */ /* 0x081fe20000410000 */
[----:B------:R-:W-:Y:S01]  /*2650*/  FMUL.FTZ R133, R37, R143 ;  /* 0x0000008f25857220 */ /* 0x000fe20000410000 */
[----:B------:R-:W-:Y:S01]  /*2660*/  FMUL.FTZ R134, R38, R137 ;  /* 0x0000008926867220 */ /* 0x000fe20000410000 */
[----:B------:R-:W-:Y:S01]  /*2670*/  FMUL.FTZ R135, R39, R0 ;  /* 0x0000000027877220 */ /* 0x000fe20000410000 */
[----:B------:R-:W-:-:S02]  /*2680*/  LOP3.LUT P4, RZ, R222, 0xff0000, RZ, 0xc0, !PT ;  /* 0x00ff0000deff7812 */ /* 0x000fc4000788c0ff */
[----:B------:R-:W-:Y:S02]  /*2690*/  ISETP.GE.U32.AND P5, PT, R222, 0x1000000, PT ;  /* 0x01000000de00780c */ /* 0x000fe40003fa6070 */
[----:B------:R-:W-:Y:S02]  /*26a0*/  FSEL R0, R136, RZ, P2 ;  /* 0x000000ff88007208 */ /* 0x000fe40001000000 */
[----:B------:R-:W-:Y:S02]  /*26b0*/  FSEL R138, R138, RZ, P3 ;  /* 0x000000ff8a8a7208 */ /* 0x000fe40001800000 */
[----:B------:R-:W-:Y:S02]  /*26c0*/  FSEL R139, R139, RZ, P4 ;  /* 0x000000ff8b8b7208 */ /* 0x000fe40002000000 */
[----:B------:R-:W-:Y:S02]  /*26d0*/  FSEL R142, R142, RZ, P5 ;  /* 0x000000ff8e8e7208 */ /* 0x000fe40002800000 */
[----:B------:R-:W-:-:S02]  /*26e0*/  SEL R132, R132, RZ, P2 ;  /* 0x000000ff84847207 */ /* 0x000fc40001000000 */
[----:B------:R-:W-:Y:S02]  /*26f0*/  SEL R133, R133, RZ, P3 ;  /* 0x000000ff85857207 */ /* 0x000fe40001800000 */
[----:B------:R-:W-:Y:S02]  /*2700*/  SEL R134, R134, RZ, P4 ;  /* 0x000000ff86867207 */ /* 0x000fe40002000000 */
[----:B------:R-:W-:Y:S01]  /*2710*/  SEL R135, R135, RZ, P5 ;  /* 0x000000ff87877207 */ /* 0x000fe20002800000 */
[----:B------:R-:W-:Y:S06]  /*2720*/  BRA `(.L_x_15191) ;  /* 0x0000000000b47947 */ /* 0x000fec0003800000 */
.L_x_15190:
[----:B------:R-:W-:Y:S01]  /*2730*/  MOV R128, UR13 ;  /* 0x0000000d00807c02 */ /* 0x000fe20008000f00 */
[----:B------:R-:W-:Y:S01]  /*2740*/  UMOV UR4, UR7 ;  /* 0x0000000700047c82 */ /* 0x000fe20008000000 */
[C---:B-----5:R-:W-:Y:S02]  /*2750*/  LOP3.LUT P2, RZ, R222.reuse, 0xff, RZ, 0xc0, !PT ;  /* 0x000000ffdeff7812 */ /* 0x060fe4000784c0ff */
[----:B------:R-:W-:Y:S01]  /*2760*/  LOP3.LUT P3, RZ, R222, 0xff00, RZ, 0xc0, !PT ;  /* 0x0000ff00deff7812 */ /* 0x000fe2000786c0ff */
[----:B------:R-:W-:Y:S01]  /*2770*/  FFMA.FTZ R128, R0, R128, UR14 ;  /* 0x0000000e00807e23 */ /* 0x000fe20008010080 */
[----:B------:R-:W-:Y:S02]  /*2780*/  MOV R0, UR13 ;  /* 0x0000000d00007c02 */ /* 0x000fe40008000f00 */
[----:B------:R-:W-:Y:S01]  /*2790*/  LOP3.LUT P4, RZ, R222, 0xff0000, RZ, 0xc0, !PT ;  /* 0x00ff0000deff7812 */ /* 0x000fe2000788c0ff */
[----:B------:R-:W-:Y:S01]  /*27a0*/  FADD.FTZ R128, R182, -R128 ;  /* 0x80000080b6807221 */ /* 0x000fe20000010000 */
[----:B------:R-:W-:Y:S01]  /*27b0*/  ISETP.GE.U32.AND P5, PT, R222, 0x1000000, PT ;  /* 0x01000000de00780c */ /* 0x000fe20003fa6070 */
[----:B------:R-:W-:-:S02]  /*27c0*/  FFMA.FTZ R0, R181, R0, UR14 ;  /* 0x0000000eb5007e23 */ /* 0x000fc40008010000 */
[----:B------:R-:W-:Y:S02]  /*27d0*/  FMUL.FTZ R128, R128, UR12 ;  /* 0x0000000c80807c20 */ /* 0x000fe40008410000 */
[----:B------:R-:W-:Y:S01]  /*27e0*/  FADD.FTZ R129, R184, -R0 ;  /* 0x80000000b8817221 */ /* 0x000fe20000010000 */
[----:B------:R-:W-:Y:S01]  /*27f0*/  MOV R0, UR13 ;  /* 0x0000000d00007c02 */ /* 0x000fe20008000f00 */
[----:B------:R-:W-:Y:S02]  /*2800*/  FMUL.FTZ R144, R128, UR5 ;  /* 0x0000000580907c20 */ /* 0x000fe40008410000 */
[----:B------:R-:W-:Y:S02]  /*2810*/  FMUL.FTZ R129, R129, UR12 ;  /* 0x0000000c81817c20 */ /* 0x000fe40008410000 */
[----:B------:R-:W-:Y:S01]  /*2820*/  FFMA.FTZ R0, R183, R0, UR14 ;  /* 0x0000000eb7007e23 */ /* 0x000fe20008010000 */
[----:B------:R-:W-:Y:S01]  /*2830*/  FMUL.FTZ R144, R144, UR4 ;  /* 0x0000000490907c20 */ /* 0x000fe20008410000 */
[----:B------:R-:W-:-:S02]  /*2840*/  FMUL.FTZ R143, R129, UR5 ;  /* 0x00000005818f7c20 */ /* 0x000fc40008410000 */
[----:B------:R-:W-:Y:S01]  /*2850*/  FADD.FTZ R130, R186, -R0 ;  /* 0x80000000ba827221 */ /* 0x000fe20000010000 */
[----:B------:R-:W-:Y:S01]  /*2860*/  MOV R0, UR13 ;  /* 0x0000000d00007c02 */ /* 0x000fe20008000f00 */
[----:B------:R-:W-:Y:S01]  /*2870*/  FMUL.FTZ R143, R143, UR4 ;  /* 0x000000048f8f7c20 */ /* 0x000fe20008410000 */
[-C--:B------:R-:W-:Y:S01]  /*2880*/  FMUL.FTZ R136, R132, R144.reuse ;  /* 0x0000009084887220 */ /* 0x080fe20000410000 */
[----:B------:R-:W-:Y:S01]  /*2890*/  FMUL.FTZ R130, R130, UR12 ;  /* 0x0000000c82827c20 */ /* 0x000fe20008410000 */
[----:B------:R-:W-:Y:S01]  /*28a0*/  FMUL.FTZ R132, R36, R144 ;  /* 0x0000009024847220 */ /* 0x000fe20000410000 */
[----:B------:R-:W-:Y:S01]  /*28b0*/  FFMA.FTZ R0, R185, R0, UR14 ;  /* 0x0000000eb9007e23 */ /* 0x000fe20008010000 */
[-C--:B------:R-:W-:Y:S01]  /*28c0*/  FMUL.FTZ R138, R133, R143.reuse ;  /* 0x0000008f858a7220 */ /* 0x080fe20000410000 */
[----:B------:R-:W-:Y:S01]  /*28d0*/  FMUL.FTZ R137, R130, UR5 ;  /* 0x0000000582897c20 */ /* 0x000fe20008410000 */
[----:B------:R-:W-:Y:S01]  /*28e0*/  FMUL.FTZ R133, R37, R143 ;  /* 0x0000008f25857220 */ /* 0x000fe20000410000 */
[----:B------:R-:W-:Y:S01]  /*28f0*/  FADD.FTZ R131, R187, -R0 ;  /* 0x80000000bb837221 */ /* 0x000fe20000010000 */
[----:B------:R-:W-:Y:S01]  /*2900*/  SEL R132, R132, RZ, P2 ;  /* 0x000000ff84847207 */ /* 0x000fe20001000000 */
[----:B------:R-:W-:Y:S01]  /*2910*/  FMUL.FTZ R137, R137, UR4 ;  /* 0x0000000489897c20 */ /* 0x000fe20008410000 */
[----:B------:R-:W-:Y:S01]  /*2920*/  FSEL R138, R138, RZ, P3 ;  /* 0x000000ff8a8a7208 */ /* 0x000fe20001800000 */
[----:B------:R-:W-:Y:S01]  /*2930*/  FMUL.FTZ R131, R131, UR12 ;  /* 0x0000000c83837c20 */ /* 0x000fe20008410000 */
[----:B------:R-:W-:Y:S01]  /*2940*/  SEL R133, R133, RZ, P3 ;  /* 0x000000ff85857207 */ /* 0x000fe20001800000 */
[-C--:B------:R-:W-:Y:S01]  /*2950*/  FMUL.FTZ R139, R134, R137.reuse ;  /* 0x00000089868b7220 */ /* 0x080fe20000410000 */
[----:B------:R-:W-:Y:S01]  /*2960*/  FMUL.FTZ R134, R38, R137 ;  /* 0x0000008926867220 */ /* 0x000fe20000410000 */
[----:B------:R-:W-:-:S03]  /*2970*/  FMUL.FTZ R0, R131, UR5 ;  /* 0x0000000583007c20 */ /* 0x000fc60008410000 */
[----:B------:R-:W-:Y:S01]  /*2980*/  FSEL R139, R139, RZ, P4 ;  /* 0x000000ff8b8b7208 */ /* 0x000fe20002000000 */
[----:B------:R-:W-:Y:S01]  /*2990*/  FMUL.FTZ R0, R0, UR4 ;  /* 0x0000000400007c20 */ /* 0x000fe20008410000 */
[----:B------:R-:W-:-:S03]  /*29a0*/  SEL R134, R134, RZ, P4 ;  /* 0x000000ff86867207 */ /* 0x000fc60002000000 */
[-C--:B0-----:R-:W-:Y:S01]  /*29b0*/  FMUL.FTZ R142, R135, R0.reuse ;  /* 0x00000000878e7220 */ /* 0x081fe20000410000 */
[----:B------:R-:W-:Y:S01]  /*29c0*/  FMUL.FTZ R135, R39, R0 ;  /* 0x0000000027877220 */ /* 0x000fe20000410000 */
[----:B------:R-:W-:-:S03]  /*29d0*/  FSEL R0, R136, RZ, P2 ;  /* 0x000000ff88007208 */ /* 0x000fc60001000000 */
[----:B------:R-:W-:Y:S02]  /*29e0*/  FSEL R142, R142, RZ, P5 ;  /* 0x000000ff8e8e7208 */ /* 0x000fe40002800000 */
[----:B------:R-:W-:-:S07]  /*29f0*/  SEL R135, R135, RZ, P5 ;  /* 0x000000ff87877207 */ /* 0x000fce0002800000 */
.L_x_15191:
[----:B------:R-:W0:Y:S01]  /*2a00*/  @P0 LDC.64 R136, c[0x0][0x478] ;  /* 0x00011e00ff880b82 */ /* 0x000e220000000a00 */
[----:B------:R-:W-:Y:S02]  /*2a10*/  HFMA2 R181, -RZ, RZ, 0, 9.5367431640625e-07 ;  /* 0x00000010ffb57431 */ /* 0x000fe400000001ff */
[----:B0-----:R-:W-:-:S04]  /*2a20*/  @P0 IMAD.WIDE.U32 R136, R180, 0x10, R136 ;  /* 0x00000010b4880825 */ /* 0x001fc800078e0088 */
[----:B------:R-:W-:Y:S01]  /*2a30*/  IMAD.WIDE.U32 R180, R180, R181, UR28 ;  /* 0x0000001cb4b47e25 */ /* 0x000fe2000f8e00b5 */
[----:B------:R-:W-:Y:S04]  /*2a40*/  @P0 STG.E.128 desc[UR16][R136.64], R128 ;  /* 0x0000008088000986 */ /* 0x000fe8000c101d10 */
[----:B------:R0:W-:Y:S02]  /*2a50*/  STG.E.128 desc[UR16][R180.64], R132 ;  /* 0x00000084b4007986 */ /* 0x0001e4000c101d10 */
[----:B0-----:R-:W-:-:S05]  /*2a60*/  MOV R132, 0x10 ;  /* 0x0000001000847802 */ /* 0x001fca0000000f00 */
        /* <DEDUP_REMOVED lines=28> */
[----:B------:R-:W-:Y:S01]  /*2c30*/  FMUL.FTZ R136, R136, UR4 ;  /* 0x0000000488887c20 */ /* 0x000fe20008410000 */
[----:B------:R-:W-:Y:S01]  /*2c40*/  FMUL.FTZ R143, R133, R147 ;  /* 0x00000093858f7220 */ /* 0x000fe20000410000 */
[----:B------:R-:W-:Y:S01]  /*2c50*/  FMUL.FTZ R144, R134, R145 ;  /* 0x0000009186907220 */ /* 0x000fe20000410000 */
[----:B------:R-:W-:Y:S01]  /*2c60*/  LOP3.LUT P3, RZ, R193, 0xff00, RZ, 0xc0, !PT ;  /* 0x0000ff00c1ff7812 */ /* 0x000fe2000786c0ff */
[----:B------:R-:W-:Y:S01]  /*2c70*/  FMUL.FTZ R146, R135, R136 ;  /* 0x0000008887927220 */ /* 0x000fe20000410000 */
[----:B------:R-:W-:Y:S01]  /*2c80*/  FMUL.FTZ R132, R40, R172 ;  /* 0x000000ac28847220 */ /* 0x000fe20000410000 */
        /* <DEDUP_REMOVED lines=14> */
.L_x_15192:
        /* <DEDUP_REMOVED lines=43> */
[----:B------:R-:W-:-:S07]  /*3020*/  SEL R135, R135, RZ, P5 ;  /* 0x000000ff87877207 */ /* 0x000fce0002800000 */
.L_x_15193:
[----:B------:R-:W0:Y:S02]  /*3030*/  @P0 LDC.64 R144, c[0x0][0x478] ;  /* 0x00011e00ff900b82 */ /* 0x000e240000000a00 */
[----:B0-----:R-:W-:-:S05]  /*3040*/  @P0 IMAD.WIDE.U32 R144, R171, 0x10, R144 ;  /* 0x00000010ab900825 */ /* 0x001fca00078e0090 */
        /* <DEDUP_REMOVED lines=35> */
[----:B------:R-:W-:Y:S01]  /*3280*/  LOP3.LUT P3, RZ, R192, 0xff00, RZ, 0xc0, !PT ;  /* 0x0000ff00c0ff7812 */ /* 0x000fe2000786c0ff */
[----:B------:R-:W-:Y:S01]  /*3290*/  FMUL.FTZ R163, R134, R165 ;  /* 0x000000a586a37220 */ /* 0x000fe20000410000 */
[----:B------:R-:W-:Y:S01]  /*32a0*/  FMUL.FTZ R164, R135, R144 ;  /* 0x0000009087a47220 */ /* 0x000fe20000410000 */
[----:B------:R-:W-:Y:S01]  /*32b0*/  LOP3.LUT P4, RZ, R192, 0xff0000, RZ, 0xc0, !PT ;  /* 0x00ff0000c0ff7812 */ /* 0x000fe2000788c0ff */
[----:B------:R-:W-:Y:S01]  /*32c0*/  FMUL.FTZ R132, R44, R167 ;  /* 0x000000a72c847220 */ /* 0x000fe20000410000 */
[----:B------:R-:W-:Y:S01]  /*32d0*/  FMUL.FTZ R133, R45, R166 ;  /* 0x000000a62d857220 */ /* 0x000fe20000410000 */
[----:B------:R-:W-:Y:S01]  /*32e0*/  FMUL.FTZ R134, R46, R165 ;  /* 0x000000a52e867220 */ /* 0x000fe20000410000 */
[----:B------:R-:W-:Y:S01]  /*32f0*/  FMUL.FTZ R135, R47, R144 ;  /* 0x000000902f877220 */ /* 0x000fe20000410000 */
[----:B------:R-:W-:-:S02]  /*3300*/  ISETP.GE.U32.AND P5, PT, R192, 0x1000000, PT ;  /* 0x01000000c000780c */ /* 0x000fc40003fa6070 */
[----:B------:R-:W-:Y:S02]  /*3310*/  FSEL R144, R145, RZ, P2 ;  /* 0x000000ff91907208 */ /* 0x000fe40001000000 */
[----:B------:R-:W-:Y:S02]  /*3320*/  FSEL R145, R147, RZ, P3 ;  /* 0x000000ff93917208 */ /* 0x000fe40001800000 */
[----:B------:R-:W-:Y:S02]  /*3330*/  FSEL R147, R163, RZ, P4 ;  /* 0x000000ffa3937208 */ /* 0x000fe40002000000 */
[----:B------:R-:W-:Y:S02]  /*3340*/  FSEL R163, R164, RZ, P5 ;  /* 0x000000ffa4a37208 */ /* 0x000fe40002800000 */
[----:B------:R-:W-:Y:S02]  /*3350*/  SEL R132, R132, RZ, P2 ;  /* 0x000000ff84847207 */ /* 0x000fe40001000000 */
[----:B------:R-:W-:-:S02]  /*3360*/  SEL R133, R133, RZ, P3 ;  /* 0x000000ff85857207 */ /* 0x000fc40001800000 */
[----:B------:R-:W-:Y:S02]  /*3370*/  SEL R134, R134, RZ, P4 ;  /* 0x000000ff86867207 */ /* 0x000fe40002000000 */
[----:B------:R-:W-:Y:S01]  /*3380*/  SEL R135, R135, RZ, P5 ;  /* 0x000000ff87877207 */ /* 0x000fe20002800000 */
[----:B------:R-:W-:Y:S06]  /*3390*/  BRA `(.L_x_15195) ;  /* 0x0000000000b07947 */ /* 0x000fec0003800000 */
.L_x_15194:
        /* <DEDUP_REMOVED lines=43> */
[----:B------:R-:W-:-:S07]  /*3650*/  SEL R135, R135, RZ, P5 ;  /* 0x000000ff87877207 */ /* 0x000fce0002800000 */
.L_x_15195:
        /* <DEDUP_REMOVED lines=43> */
[----:B------:R-:W-:-:S02]  /*3910*/  LOP3.LUT P3, RZ, R162, 0xff00, RZ, 0xc0, !PT ;  /* 0x0000ff00a2ff7812 */ /* 0x000fc4000786c0ff */
[C---:B------:R-:W-:Y:S02]  /*3920*/  LOP3.LUT P4, RZ, R162.reuse, 0xff0000, RZ, 0xc0, !PT ;  /* 0x00ff0000a2ff7812 */ /* 0x040fe4000788c0ff */
[----:B------:R-:W-:Y:S02]  /*3930*/  ISETP.GE.U32.AND P5, PT, R162, 0x1000000, PT ;  /* 0x01000000a200780c */ /* 0x000fe40003fa6070 */
[----:B------:R-:W-:Y:S02]  /*3940*/  FSEL R153, R154, RZ, P2 ;  /* 0x000000ff9a997208 */ /* 0x000fe40001000000 */
[----:B------:R-:W-:Y:S02]  /*3950*/  FSEL R156, R156, RZ, P3 ;  /* 0x000000ff9c9c7208 */ /* 0x000fe40001800000 */
[----:B------:R-:W-:Y:S02]  /*3960*/  FSEL R157, R157, RZ, P4 ;  /* 0x000000ff9d9d7208 */ /* 0x000fe40002000000 */
[----:B------:R-:W-:-:S02]  /*3970*/  FSEL R158, R158, RZ, P5 ;  /* 0x000000ff9e9e7208 */ /* 0x000fc40002800000 */
[----:B------:R-:W-:Y:S02]  /*3980*/  SEL R132, R132, RZ, P2 ;  /* 0x000000ff84847207 */ /* 0x000fe40001000000 */
[----:B------:R-:W-:Y:S02]  /*3990*/  SEL R133, R133, RZ, P3 ;  /* 0x000000ff85857207 */ /* 0x000fe40001800000 */
[----:B------:R-:W-:Y:S02]  /*39a0*/  SEL R134, R134, RZ, P4 ;  /* 0x000000ff86867207 */ /* 0x000fe40002000000 */
[----:B------:R-:W-:Y:S01]  /*39b0*/  SEL R135, R135, RZ, P5 ;  /* 0x000000ff87877207 */ /* 0x000fe20002800000 */
[----:B------:R-:W-:Y:S06]  /*39c0*/  BRA `(.L_x_15197) ;  /* 0x0000000000b07947 */ /* 0x000fec0003800000 */
.L_x_15196:
[----:B------:R-:W-:Y:S02]  /*39d0*/  MOV R161, UR13 ;  /* 0x0000000d00a17c02 */ /* 0x000fe40008000f00 */
[C---:B------:R-:W-:Y:S02]  /*39e0*/  LOP3.LUT P2, RZ, R162.reuse, 0xff, RZ, 0xc0, !PT ;  /* 0x000000ffa2ff7812 */ /* 0x040fe4000784c0ff */
[C---:B------:R-:W-:Y:S01]  /*39f0*/  LOP3.LUT P3, RZ, R162.reuse, 0xff00, RZ, 0xc0, !PT ;  /* 0x0000ff00a2ff7812 */ /* 0x040fe2000786c0ff */
[----:B------:R-:W-:Y:S01]  /*3a00*/  FFMA.FTZ R161, R153, R161, UR14 ;  /* 0x0000000e99a17e23 */ /* 0x000fe200080100a1 */
[----:B------:R-:W-:Y:S02]  /*3a10*/  MOV R153, UR13 ;  /* 0x0000000d00997c02 */ /* 0x000fe40008000f00 */
[----:B------:R-:W-:Y:S01]  /*3a20*/  LOP3.LUT P4, RZ, R162, 0xff0000, RZ, 0xc0, !PT ;  /* 0x00ff0000a2ff7812 */ /* 0x000fe2000788c0ff */
[----:B------:R-:W-:Y:S01]  /*3a30*/  FADD.FTZ R161, R154, -R161 ;  /* 0x800000a19aa17221 */ /* 0x000fe20000010000 */
[----:B------:R-:W-:Y:S01]  /*3a40*/  MOV R154, UR13 ;  /* 0x0000000d009a7c02 */ /* 0x000fe20008000f00 */
[----:B------:R-:W-:Y:S01]  /*3a50*/  FFMA.FTZ R153, R155, R153, UR14 ;  /* 0x0000000e9b997e23 */ /* 0x000fe20008010099 */
[----:B------:R-:W-:Y:S01]  /*3a60*/  MOV R155, UR13 ;  /* 0x0000000d009b7c02 */ /* 0x000fe20008000f00 */
[----:B------:R-:W-:Y:S01]  /*3a70*/  FMUL.FTZ R161, R161, UR12 ;  /* 0x0000000ca1a17c20 */ /* 0x000fe20008410000 */
[----:B------:R-:W-:Y:S01]  /*3a80*/  ISETP.GE.U32.AND P5, PT, R162, 0x1000000, PT ;  /* 0x01000000a200780c */ /* 0x000fe20003fa6070 */
[----:B------:R-:W-:Y:S01]  /*3a90*/  FFMA.FTZ R154, R157, R154, UR14 ;  /* 0x0000000e9d9a7e23 */ /* 0x000fe2000801009a */
[----:B------:R-:W-:Y:S01]  /*3aa0*/  FADD.FTZ R153, R156, -R153 ;  /* 0x800000999c997221 */ /* 0x000fe20000010000 */
[----:B------:R-:W-:Y:S01]  /*3ab0*/  FFMA.FTZ R155, R159, R155, UR14 ;  /* 0x0000000e9f9b7e23 */ /* 0x000fe2000801009b */
[----:B------:R-:W-:Y:S01]  /*3ac0*/  FMUL.FTZ R161, R161, UR5 ;  /* 0x00000005a1a17c20 */ /* 0x000fe20008410000 */
[----:B------:R-:W-:Y:S01]  /*3ad0*/  FADD.FTZ R154, R158, -R154 ;  /* 0x8000009a9e9a7221 */ /* 0x000fe20000010000 */
[----:B------:R-:W-:Y:S01]  /*3ae0*/  FMUL.FTZ R153, R153, UR12 ;  /* 0x0000000c99997c20 */ /* 0x000fe20008410000 */
[----:B------:R-:W-:-:S02]  /*3af0*/  FADD.FTZ R160, R160, -R155 ;  /* 0x8000009ba0a07221 */ /* 0x000fc40000010000 */
[----:B------:R-:W-:Y:S01]  /*3b00*/  FMUL.FTZ R154, R154, UR12 ;  /* 0x0000000c9a9a7c20 */ /* 0x000fe20008410000 */
[----:B------:R-:W-:Y:S01]  /*3b10*/  FMUL.FTZ R153, R153, UR5 ;  /* 0x0000000599997c20 */ /* 0x000fe20008410000 */
[----:B------:R-:W-:Y:S02]  /*3b20*/  FMUL.FTZ R160, R160, UR12 ;  /* 0x0000000ca0a07c20 */ /* 0x000fe40008410000 */
[----:B------:R-:W-:Y:S01]  /*3b30*/  FMUL.FTZ R154, R154, UR5 ;  /* 0x000000059a9a7c20 */ /* 0x000fe20008410000 */
[----:B------:R-:W-:Y:S01]  /*3b40*/  FMUL.FTZ R159, R153, UR4 ;  /* 0x00000004999f7c20 */ /* 0x000fe20008410000 */
[----:B------:R-:W-:Y:S01]  /*3b50*/  FMUL.FTZ R156, R160, UR5 ;  /* 0x00000005a09c7c20 */ /* 0x000fe20008410000 */
[----:B------:R-:W-:Y:S01]  /*3b60*/  FMUL.FTZ R160, R161, UR4 ;  /* 0x00000004a1a07c20 */ /* 0x000fe20008410000 */
[----:B------:R-:W-:Y:S02]  /*3b70*/  FMUL.FTZ R155, R154, UR4 ;  /* 0x000000049a9b7c20 */ /* 0x000fe40008410000 */
        /* <DEDUP_REMOVED lines=13> */
[----:B------:R-:W-:Y:S02]  /*3c50*/  SEL R132, R132, RZ, P2 ;  /* 0x000000ff84847207 */ /* 0x000fe40001000000 */
[----:B------:R-:W-:Y:S02]  /*3c60*/  SEL R133, R133, RZ, P3 ;  /* 0x000000ff85857207 */ /* 0x000fe40001800000 */
[----:B------:R-:W-:-:S02]  /*3c70*/  SEL R134, R134, RZ, P4 ;  /* 0x000000ff86867207 */ /* 0x000fc40002000000 */
[----:B------:R-:W-:-:S07]  /*3c80*/  SEL R135, R135, RZ, P5 ;  /* 0x000000ff87877207 */ /* 0x000fce0002800000 */
.L_x_15197:
        /* <DEDUP_REMOVED lines=11> */
[C---:B------:R-:W-:Y:S02]  /*3d40*/  LOP3.LUT P2, RZ, R140.reuse, 0xff, RZ, 0xc0, !PT ;  /* 0x000000ff8cff7812 */ /* 0x040fe4000784c0ff */
[----:B------:R-:W-:Y:S01]  /*3d50*/  LOP3.LUT P3, RZ, R140, 0xff00, RZ, 0xc0, !PT ;  /* 0x0000ff008cff7812 */ /* 0x000fe2000786c0ff */
[----:B------:R-:W-:Y:S01]  /*3d60*/  FFMA.FTZ R34, R6, R34, UR14 ;  /* 0x0000000e06227e23 */ /* 0x000fe20008010022 */
[----:B------:R-:W-:Y:S02]  /*3d70*/  MOV R6, UR13 ;  /* 0x0000000d00067c02 */ /* 0x000fe40008000f00 */
[----:B------:R-:W-:Y:S01]  /*3d80*/  LOP3.LUT P4, RZ, R140, 0xff0000, RZ, 0xc0, !PT ;  /* 0x00ff00008cff7812 */ /* 0x000fe2000788c0ff */
[----:B------:R-:W-:Y:S01]  /*3d90*/  FADD.FTZ R34, R7, -R34 ;  /* 0x8000002207227221 */ /* 0x000fe20000010000 */
[----:B------:R-:W-:Y:S01]  /*3da0*/  MOV R7, UR13 ;  /* 0x0000000d00077c02 */ /* 0x000fe20008000f00 */
[----:B------:R-:W-:Y:S01]  /*3db0*/  FFMA.FTZ R6, R8, R6, UR14 ;  /* 0x0000000e08067e23 */ /* 0x000fe20008010006 */
[----:B------:R-:W-:Y:S01]  /*3dc0*/  ISETP.GE.U32.AND P5, PT, R140, 0x1000000, PT ;  /* 0x010000008c00780c */ /* 0x000fe20003fa6070 */
[----:B------:R-:W-:-:S02]  /*3dd0*/  FMUL.FTZ R128, R34, UR12 ;  /* 0x0000000c22807c20 */ /* 0x000fc40008410000 */
[-C--:B------:R-:W-:Y:S01]  /*3de0*/  FFMA.FTZ R10, R10, R7.reuse, UR14 ;  /* 0x0000000e0a0a7e23 */ /* 0x080fe20008010007 */
[----:B------:R-:W-:Y:S01]  /*3df0*/  FFMA.FTZ R7, R18, R7, UR14 ;  /* 0x0000000e12077e23 */ /* 0x000fe20008010007 */
[----:B------:R-:W-:Y:S01]  /*3e00*/  FADD.FTZ R9, R9, -R6 ;  /* 0x8000000609097221 */ /* 0x000fe20000010000 */
[----:B------:R-:W-:Y:S01]  /*3e10*/  FMUL.FTZ R8, R128, UR5 ;  /* 0x0000000580087c20 */ /* 0x000fe20008410000 */
[----:B------:R-:W-:Y:S01]  /*3e20*/  FADD.FTZ R11, R11, -R10 ;  /* 0x8000000a0b0b7221 */ /* 0x000fe20000010000 */
[----:B------:R-:W-:Y:S01]  /*3e30*/  FADD.FTZ R7, R12, -R7 ;  /* 0x800000070c077221 */ /* 0x000fe20000010000 */
[----:B------:R-:W-:Y:S01]  /*3e40*/  FMUL.FTZ R129, R9, UR12 ;  /* 0x0000000c09817c20 */ /* 0x000fe20008410000 */
[----:B------:R-:W-:Y:S01]  /*3e50*/  FMUL.FTZ R8, R8, UR4 ;  /* 0x0000000408087c20 */ /* 0x000fe20008410000 */
[----:B------:R-:W-:Y:S01]  /*3e60*/  FMUL.FTZ R130, R11, UR12 ;  /* 0x0000000c0b827c20 */ /* 0x000fe20008410000 */
[----:B------:R-:W-:Y:S01]  /*3e70*/  FMUL.FTZ R131, R7, UR12 ;  /* 0x0000000c07837c20 */ /* 0x000fe20008410000 */
[----:B------:R-:W-:Y:S01]  /*3e80*/  FMUL.FTZ R9, R129, UR5 ;  /* 0x0000000581097c20 */ /* 0x000fe20008410000 */
[-C--:B-----5:R-:W-:Y:S01]  /*3e90*/  FMUL.FTZ R12, R132, R8.reuse ;  /* 0x00000008840c7220 */ /* 0x0a0fe20000410000 */
[----:B------:R-:W-:Y:S01]  /*3ea0*/  FMUL.FTZ R10, R130, UR5 ;  /* 0x00000005820a7c20 */ /* 0x000fe20008410000 */
[----:B------:R-:W-:Y:S01]  /*3eb0*/  FMUL.FTZ R11, R131, UR5 ;  /* 0x00000005830b7c20 */ /* 0x000fe20008410000 */
[----:B------:R-:W-:Y:S01]  /*3ec0*/  FMUL.FTZ R9, R9, UR4 ;  /* 0x0000000409097c20 */ /* 0x000fe20008410000 */
[----:B------:R-:W-:Y:S01]  /*3ed0*/  FMUL.FTZ R8, R52, R8 ;  /* 0x0000000834087220 */ /* 0x000fe20000410000 */
[----:B------:R-:W-:Y:S01]  /*3ee0*/  FMUL.FTZ R10, R10, UR4 ;  /* 0x000000040a0a7c20 */ /* 0x000fe20008410000 */
[----:B------:R-:W-:Y:S01]  /*3ef0*/  FMUL.FTZ R11, R11, UR4 ;  /* 0x000000040b0b7c20 */ /* 0x000fe20008410000 */
[-C--:B------:R-:W-:Y:S01]  /*3f00*/  FMUL.FTZ R18, R133, R9.reuse ;  /* 0x0000000985127220 */ /* 0x080fe20000410000 */
[----:B------:R-:W-:Y:S01]  /*3f10*/  FMUL.FTZ R9, R53, R9 ;  /* 0x0000000935097220 */ /* 0x000fe20000410000 */
[-C--:B------:R-:W-:Y:S01]  /*3f20*/  FMUL.FTZ R34, R134, R10.reuse ;  /* 0x0000000a86227220 */ /* 0x080fe20000410000 */
[-C--:B------:R-:W-:Y:S01]  /*3f30*/  FMUL.FTZ R132, R135, R11.reuse ;  /* 0x0000000b87847220 */ /* 0x080fe20000410000 */
        /* <DEDUP_REMOVED lines=9> */
[----:B------:R-:W-:Y:S01]  /*3fd0*/  SEL R11, R11, RZ, P5 ;  /* 0x000000ff0b0b7207 */ /* 0x000fe20002800000 */
[----:B------:R-:W-:Y:S06]  /*3fe0*/  BRA `(.L_x_15199) ;  /* 0x0000000000b07947 */ /* 0x000fec0003800000 */
.L_x_15198:
        /* <DEDUP_REMOVED lines=14> */
[----:B------:R-:W-:-:S02]  /*40d0*/  FFMA.FTZ R8, R18, R8, UR14 ;  /* 0x0000000e12087e23 */ /* 0x000fc40008010008 */
        /* <DEDUP_REMOVED lines=13> */
[-C--:B------:R-:W-:Y:S01]  /*41b0*/  FMUL.FTZ R18, R133, R9.reuse ;  /* 0x0000000985127220 */ /* 0x080fe20000410000 */
[----:B------:R-:W-:Y:S01]  /*41c0*/  FMUL.FTZ R11, R11, UR4 ;  /* 0x000000040b0b7c20 */ /* 0x000fe20008410000 */
[----:B------:R-:W-:Y:S01]  /*41d0*/  FMUL.FTZ R8, R52, R8 ;  /* 0x0000000834087220 */ /* 0x000fe20000410000 */
[-C--:B------:R-:W-:Y:S01]  /*41e0*/  FMUL.FTZ R34, R134, R10.reuse ;  /* 0x0000000a86227220 */ /* 0x080fe20000410000 */
[----:B------:R-:W-:Y:S01]  /*41f0*/  FMUL.FTZ R9, R53, R9 ;  /* 0x0000000935097220 */ /* 0x000fe20000410000 */
        /* <DEDUP_REMOVED lines=11> */
.L_x_15199:
[----:B------:R-:W0:Y:S02]  /*42b0*/  @P0 LDC.64 R6, c[0x0][0x478] ;  /* 0x00011e00ff060b82 */ /* 0x000e240000000a00 */
[----:B0-----:R-:W-:-:S05]  /*42c0*/  @P0 IMAD.WIDE.U32 R6, R2, 0x10, R6 ;  /* 0x0000001002060825 */ /* 0x001fca00078e0006 */
[----:B------:R0:W-:Y:S02]  /*42d0*/  @P0 STG.E.128 desc[UR16][R6.64], R128 ;  /* 0x0000008006000986 */ /* 0x0001e4000c101d10 */
[----:B0-----:R-:W-:-:S05]  /*42e0*/  HFMA2 R6, -RZ, RZ, 0, 9.5367431640625e-07 ;  /* 0x00000010ff067431 */ /* 0x001fca00000001ff */
[----:B------:R-:W-:Y:S01]  /*42f0*/  IMAD.WIDE.U32 R6, R2, R6, UR28 ;  /* 0x0000001c02067e25 */ /* 0x000fe2000f8e0006 */
[----:B------:R-:W-:-:S04]  /*4300*/  MOV R2, 0x10 ;  /* 0x0000001000027802 */ /* 0x000fc80000000f00 */
[----:B------:R0:W-:Y:S02]  /*4310*/  STG.E.128 desc[UR16][R6.64], R8 ;  /* 0x0000000806007986 */ /* 0x0001e4000c101d10 */
[----:B0-----:R-:W-:-:S06]  /*4320*/  IMAD.WIDE.U32 R8, R3, R2, UR26 ;  /* 0x0000001a03087e25 */ /* 0x001fcc000f8e0002 */
[----:B------:R-:W5:Y:S01]  /*4330*/  LDG.E.128 R8, desc[UR16][R8.64] ;  /* 0x0000001008087981 */ /* 0x000f62000c1e1d00 */
[----:B------:R-:W-:Y:S05]  /*4340*/  @!P0 BRA `(.L_x_15200) ;  /* 0x0000000000b08947 */ /* 0x000fea0003800000 */
[----:B------:R-:W-:Y:S02]  /*4350*/  MOV R7, UR13 ;  /* 0x0000000d00077c02 */ /* 0x000fe40008000f00 */
[----:B------:R-:W-:Y:S02]  /*4360*/  MOV R129, UR13 ;  /* 0x0000000d00817c02 */ /* 0x000fe40008000f00 */
[----:B------:R-:W-:Y:S01]  /*4370*/  MOV R131, UR13 ;  /* 0x0000000d00837c02 */ /* 0x000fe20008000f00 */
[----:B------:R-:W-:Y:S01]  /*4380*/  FFMA.FTZ R20, R20, R7, UR14 ;  /* 0x0000000e14147e23 */ /* 0x000fe20008010007 */
[----:B------:R-:W-:Y:S01]  /*4390*/  LOP3.LUT P2, RZ, R141, 0xff, RZ, 0xc0, !PT ;  /* 0x000000ff8dff7812 */ /* 0x000fe2000784c0ff */
        /* <DEDUP_REMOVED lines=24> */
[----:B------:R-:W-:Y:S01]  /*4520*/  LOP3.LUT P3, RZ, R141, 0xff00, RZ, 0xc0, !PT ;  /* 0x0000ff008dff7812 */ /* 0x000fe2000786c0ff */
        /* <DEDUP_REMOVED lines=14> */
.L_x_15200:
[----:B------:R-:W-:Y:S02]  /*4610*/  MOV R7, UR13 ;  /* 0x0000000d00077c02 */ /* 0x000fe40008000f00 */
[C---:B------:R-:W-:Y:S02]  /*4620*/  LOP3.LUT P2, RZ, R141.reuse, 0xff, RZ, 0xc0, !PT ;  /* 0x000000ff8dff7812 */ /* 0x040fe4000784c0ff */
[C---:B------:R-:W-:Y:S01]  /*4630*/  LOP3.LUT P3, RZ, R141.reuse, 0xff00, RZ, 0xc0, !PT ;  /* 0x0000ff008dff7812 */ /* 0x040fe2000786c0ff */
[-C--:B------:R-:W-:Y:S01]  /*4640*/  FFMA.FTZ R20, R20, R7.reuse, UR14 ;  /* 0x0000000e14147e23 */ /* 0x080fe20008010007 */
[----:B------:R-:W-:Y:S01]  /*4650*/  FFMA.FTZ R7, R22, R7, UR14 ;  /* 0x0000000e16077e23 */ /* 0x000fe20008010007 */
[----:B------:R-:W-:Y:S02]  /*4660*/  LOP3.LUT P4, RZ, R141, 0xff0000, RZ, 0xc0, !PT ;  /* 0x00ff00008dff7812 */ /* 0x000fe4000788c0ff */
[----:B------:R-:W-:Y:S01]  /*4670*/  FADD.FTZ R13, R13, -R20 ;  /* 0x800000140d0d7221 */ /* 0x000fe20000010000 */
[----:B------:R-:W-:Y:S01]  /*4680*/  FADD.FTZ R14, R14, -R7 ;  /* 0x800000070e0e7221 */ /* 0x000fe20000010000 */
[----:B------:R-:W-:-:S02]  /*4690*/  MOV R7, UR13 ;  /* 0x0000000d00077c02 */ /* 0x000fc40008000f00 */
[----:B------:R-:W-:Y:S01]  /*46a0*/  FMUL.FTZ R13, R13, UR12 ;  /* 0x0000000c0d0d7c20 */ /* 0x000fe20008410000 */
[----:B------:R-:W-:Y:S01]  /*46b0*/  FMUL.FTZ R14, R14, UR12 ;  /* 0x0000000c0e0e7c20 */ /* 0x000fe20008410000 */
[----:B------:R-:W-:Y:S01]  /*46c0*/  ISETP.GE.U32.AND P5, PT, R141, 0x1000000, PT ;  /* 0x010000008d00780c */ /* 0x000fe20003fa6070 */
[-C--:B------:R-:W-:Y:S01]  /*46d0*/  FFMA.FTZ R24, R24, R7.reuse, UR14 ;  /* 0x0000000e18187e23 */ /* 0x080fe20008010007 */
[----:B------:R-:W-:Y:S01]  /*46e0*/  FFMA.FTZ R7, R26, R7, UR14 ;  /* 0x0000000e1a077e23 */ /* 0x000fe20008010007 */
[----:B------:R-:W-:Y:S02]  /*46f0*/  FMUL.FTZ R14, R14, UR5 ;  /* 0x000000050e0e7c20 */ /* 0x000fe40008410000 */
[----:B------:R-:W-:Y:S01]  /*4700*/  FADD.FTZ R15, R15, -R24 ;  /* 0x800000180f0f7221 */ /* 0x000fe20000010000 */
[----:B------:R-:W-:Y:S01]  /*4710*/  FADD.FTZ R7, R16, -R7 ;  /* 0x8000000710077221 */ /* 0x000fe20000010000 */
[----:B------:R-:W-:Y:S02]  /*4720*/  FMUL.FTZ R14, R14, UR4 ;  /* 0x000000040e0e7c20 */ /* 0x000fe40008410000 */
[----:B------:R-:W-:Y:S01]  /*4730*/  FMUL.FTZ R15, R15, UR12 ;  /* 0x0000000c0f0f7c20 */ /* 0x000fe20008410000 */
[----:B------:R-:W-:Y:S01]  /*4740*/  FMUL.FTZ R2, R7, UR12 ;  /* 0x0000000c07027c20 */ /* 0x000fe20008410000 */
[----:B------:R-:W-:Y:S01]  /*4750*/  FMUL.FTZ R7, R13, UR5 ;  /* 0x000000050d077c20 */ /* 0x000fe20008410000 */
[----:B-----5:R-:W-:Y:S01]  /*4760*/  FMUL.FTZ R9, R9, R14 ;  /* 0x0000000e09097220 */ /* 0x020fe20000410000 */
[----:B------:R-:W-:Y:S01]  /*4770*/  FMUL.FTZ R13, R15, UR5 ;  /* 0x000000050f0d7c20 */ /* 0x000fe20008410000 */
[----:B------:R-:W-:Y:S01]  /*4780*/  FMUL.FTZ R2, R2, UR5 ;  /* 0x0000000502027c20 */ /* 0x000fe20008410000 */
[----:B------:R-:W-:-:S02]  /*4790*/  FMUL.FTZ R7, R7, UR4 ;  /* 0x0000000407077c20 */ /* 0x000fc40008410000 */
[----:B------:R-:W-:Y:S01]  /*47a0*/  FMUL.FTZ R13, R13, UR4 ;  /* 0x000000040d0d7c20 */ /* 0x000fe20008410000 */
[----:B------:R-:W-:Y:S01]  /*47b0*/  FMUL.FTZ R2, R2, UR4 ;  /* 0x0000000402027c20 */ /* 0x000fe20008410000 */
[-C--:B------:R-:W-:Y:S01]  /*47c0*/  FMUL.FTZ R8, R8, R7.reuse ;  /* 0x0000000708087220 */ /* 0x080fe20000410000 */
[----:B------:R-:W-:Y:S01]  /*47d0*/  FMUL.FTZ R6, R56, R7 ;  /* 0x0000000738067220 */ /* 0x000fe20000410000 */
[-C--:B------:R-:W-:Y:S01]  /*47e0*/  FMUL.FTZ R15, R10, R13.reuse ;  /* 0x0000000d0a0f7220 */ /* 0x080fe20000410000 */
[----:B------:R-:W-:Y:S01]  /*47f0*/  FMUL.FTZ R16, R11, R2 ;  /* 0x000000020b107220 */ /* 0x000fe20000410000 */
[----:B------:R-:W-:Y:S01]  /*4800*/  FMUL.FTZ R7, R57, R14 ;  /* 0x0000000e39077220 */ /* 0x000fe20000410000 */
[----:B------:R-:W-:Y:S01]  /*4810*/  FMUL.FTZ R10, R58, R13 ;  /* 0x0000000d3a0a7220 */ /* 0x000fe20000410000 */
[----:B------:R-:W-:Y:S01]  /*4820*/  FMUL.FTZ R11, R59, R2 ;  /* 0x000000023b0b7220 */ /* 0x000fe20000410000 */
[----:B------:R-:W-:Y:S02]  /*4830*/  FSEL R13, R8, RZ, P2 ;  /* 0x000000ff080d7208 */ /* 0x000fe40001000000 */
[----:B------:R-:W-:-:S02]  /*4840*/  FSEL R14, R9, RZ, P3 ;  /* 0x000000ff090e7208 */ /* 0x000fc40001800000 */
[----:B------:R-:W-:Y:S02]  /*4850*/  FSEL R15, R15, RZ, P4 ;  /* 0x000000ff0f0f7208 */ /* 0x000fe40002000000 */
[----:B------:R-:W-:Y:S02]  /*4860*/  FSEL R16, R16, RZ, P5 ;  /* 0x000000ff10107208 */ /* 0x000fe40002800000 */
[----:B------:R-:W-:Y:S02]  /*4870*/  SEL R8, R6, RZ, P2 ;  /* 0x000000ff06087207 */ /* 0x000fe40001000000 */
[----:B------:R-:W-:Y:S02]  /*4880*/  SEL R9, R7, RZ, P3 ;  /* 0x000000ff07097207 */ /* 0x000fe40001800000 */
[----:B------:R-:W-:Y:S02]  /*4890*/  SEL R10, R10, RZ, P4 ;  /* 0x000000ff0a0a7207 */ /* 0x000fe40002000000 */
[----:B------:R-:W-:-:S07]  /*48a0*/  SEL R11, R11, RZ, P5 ;  /* 0x000000ff0b0b7207 */ /* 0x000fce0002800000 */
.L_x_15201:
[----:B------:R-:W0:Y:S01]  /*48b0*/  @P0 LDC.64 R6, c[0x0][0x478] ;  /* 0x00011e00ff060b82 */ /* 0x000e220000000a00 */
[----:B------:R-:W-:Y:S01]  /*48c0*/  HFMA2 R2, -RZ, RZ, 0, 9.5367431640625e-07 ;  /* 0x00000010ff027431 */ /* 0x000fe200000001ff */
[----:B------:R-:W-:Y:S01]  /*48d0*/  MOV R133, 0x10 ;  /* 0x0000001000857802 */ /* 0x000fe20000000f00 */
        /* <DEDUP_REMOVED lines=8> */
[----:B------:R-:W-:Y:S02]  /*4960*/  MOV R2, UR13 ;  /* 0x0000000d00027c02 */ /* 0x000fe40008000f00 */
[----:B------:R-:W-:Y:S01]  /*4970*/  MOV R7, UR13 ;  /* 0x0000000d00077c02 */ /* 0x000fe20008000f00 */
[-C--:B------:R-:W-:Y:S01]  /*4980*/  FFMA.FTZ R28, R28, R3.reuse, UR14 ;  /* 0x0000000e1c1c7e23 */ /* 0x080fe20008010003 */
[----:B------:R-:W-:Y:S01]  /*4990*/  FFMA.FTZ R32, R32, R3, UR14 ;  /* 0x0000000e20207e23 */ /* 0x000fe20008010003 */
[----:B------:R-:W-:Y:S01]  /*49a0*/  FFMA.FTZ R2, R33, R2, UR14 ;  /* 0x0000000e21027e23 */ /* 0x000fe20008010002 */
[----:B------:R-:W-:Y:S01]  /*49b0*/  LOP3.LUT P4, RZ, R151, 0xff0000, RZ, 0xc0, !PT ;  /* 0x00ff000097ff7812 */ /* 0x000fe2000788c0ff */
        /* <DEDUP_REMOVED lines=18> */
[-C--:B------:R-:W-:Y:S01]  /*4ae0*/  FMUL.FTZ R10, R10, R17.reuse ;  /* 0x000000110a0a7220 */ /* 0x080fe20000410000 */
[----:B------:R-:W-:Y:S01]  /*4af0*/  FMUL.FTZ R19, R11, R20 ;  /* 0x000000140b137220 */ /* 0x000fe20000410000 */
[----:B------:R-:W-:Y:S01]  /*4b00*/  FMUL.FTZ R11, R62, R17 ;  /* 0x000000113e0b7220 */ /* 0x000fe20000410000 */
[-C--:B------:R-:W-:Y:S01]  /*4b10*/  FMUL.FTZ R7, R9, R2.reuse ;  /* 0x0000000209077220 */ /* 0x080fe20000410000 */
[----:B------:R-:W-:Y:S01]  /*4b20*/  FMUL.FTZ R3, R60, R3 ;  /* 0x000000033c037220 */ /* 0x000fe20000410000 */
[----:B------:R-:W-:Y:S01]  /*4b30*/  FMUL.FTZ R2, R61, R2 ;  /* 0x000000023d027220 */ /* 0x000fe20000410000 */
[----:B------:R-:W-:Y:S01]  /*4b40*/  FMUL.FTZ R20, R63, R20 ;  /* 0x000000143f147220 */ /* 0x000fe20000410000 */
[----:B------:R-:W-:-:S02]  /*4b50*/  LOP3.LUT P2, RZ, R151, 0xff, RZ, 0xc0, !PT ;  /* 0x000000ff97ff7812 */ /* 0x000fc4000784c0ff */
[C---:B------:R-:W-:Y:S02]  /*4b60*/  LOP3.LUT P3, RZ, R151.reuse, 0xff00, RZ, 0xc0, !PT ;  /* 0x0000ff0097ff7812 */ /* 0x040fe4000786c0ff */
[----:B------:R-:W-:Y:S02]  /*4b70*/  ISETP.GE.U32.AND P5, PT, R151, 0x1000000, PT ;  /* 0x010000009700780c */ /* 0x000fe40003fa6070 */
[----:B------:R-:W-:Y:S02]  /*4b80*/  FSEL R17, R10, RZ, P4 ;  /* 0x000000ff0a117208 */ /* 0x000fe40002000000 */
[----:B------:R-:W-:Y:S02]  /*4b90*/  SEL R10, R11, RZ, P4 ;  /* 0x000000ff0b0a7207 */ /* 0x000fe40002000000 */
[----:B------:R-:W-:Y:S02]  /*4ba0*/  FSEL R6, R6, RZ, P2 ;  /* 0x000000ff06067208 */ /* 0x000fe40001000000 */
[----:B------:R-:W-:-:S02]  /*4bb0*/  FSEL R7, R7, RZ, P3 ;  /* 0x000000ff07077208 */ /* 0x000fc40001800000 */
[----:B------:R-:W-:Y:S02]  /*4bc0*/  FSEL R19, R19, RZ, P5 ;  /* 0x000000ff13137208 */ /* 0x000fe40002800000 */
[----:B------:R-:W-:Y:S02]  /*4bd0*/  SEL R8, R3, RZ, P2 ;  /* 0x000000ff03087207 */ /* 0x000fe40001000000 */
[----:B------:R-:W-:Y:S02]  /*4be0*/  SEL R9, R2, RZ, P3 ;  /* 0x000000ff02097207 */ /* 0x000fe40001800000 */
[----:B------:R-:W-:Y:S01]  /*4bf0*/  SEL R11, R20, RZ, P5 ;  /* 0x000000ff140b7207 */ /* 0x000fe20002800000 */
[----:B------:R-:W-:Y:S06]  /*4c00*/  BRA `(.L_x_15203) ;  /* 0x0000000000ac7947 */ /* 0x000fec0003800000 */
.L_x_15202:
[----:B------:R-:W-:Y:S02]  /*4c10*/  MOV R3, UR13 ;  /* 0x0000000d00037c02 */ /* 0x000fe40008000f00 */
[----:B------:R-:W-:Y:S02]  /*4c20*/  MOV R7, UR13 ;  /* 0x0000000d00077c02 */ /* 0x000fe40008000f00 */
[----:B------:R-:W-:Y:S01]  /*4c30*/  MOV R2, UR13 ;  /* 0x0000000d00027c02 */ /* 0x000fe20008000f00 */
[-C--:B------:R-:W-:Y:S01]  /*4c40*/  FFMA.FTZ R28, R28, R3.reuse, UR14 ;  /* 0x0000000e1c1c7e23 */ /* 0x080fe20008010003 */
[----:B------:R-:W-:Y:S01]  /*4c50*/  FFMA.FTZ R32, R32, R3, UR14 ;  /* 0x0000000e20207e23 */ /* 0x000fe20008010003 */
[----:B------:R-:W-:Y:S01]  /*4c60*/  FFMA.FTZ R30, R30, R7, UR14 ;  /* 0x0000000e1e1e7e23 */ /* 0x000fe20008010007 */
[----:B------:R-:W-:Y:S01]  /*4c70*/  LOP3.LUT P4, RZ, R151, 0xff0000, RZ, 0xc0, !PT ;  /* 0x00ff000097ff7812 */ /* 0x000fe2000788c0ff */
        /* <DEDUP_REMOVED lines=21> */
[----:B------:R-:W-:Y:S01]  /*4dd0*/  ISETP.GE.U32.AND P5, PT, R151, 0x1000000, PT ;  /* 0x010000009700780c */ /* 0x000fe20003fa6070 */
[----:B------:R-:W-:Y:S01]  /*4de0*/  FMUL.FTZ R3, R60, R3 ;  /* 0x000000033c037220 */ /* 0x000fe20000410000 */
[----:B------:R-:W-:Y:S01]  /*4df0*/  FMUL.FTZ R9, R61, R30 ;  /* 0x0000001e3d097220 */ /* 0x000fe20000410000 */
[----:B------:R-:W-:Y:S01]  /*4e00*/  FMUL.FTZ R2, R62, R17 ;  /* 0x000000113e027220 */ /* 0x000fe20000410000 */
[----:B------:R-:W-:Y:S01]  /*4e10*/  FMUL.FTZ R20, R63, R20 ;  /* 0x000000143f147220 */ /* 0x000fe20000410000 */
[----:B------:R-:W-:-:S02]  /*4e20*/  LOP3.LUT P2, RZ, R151, 0xff, RZ, 0xc0, !PT ;  /* 0x000000ff97ff7812 */ /* 0x000fc4000784c0ff */
[----:B------:R-:W-:Y:S02]  /*4e30*/  LOP3.LUT P3, RZ, R151, 0xff00, RZ, 0xc0, !PT ;  /* 0x0000ff0097ff7812 */ /* 0x000fe4000786c0ff */
        /* <DEDUP_REMOVED lines=8> */
.L_x_15203:
[----:B------:R-:W0:Y:S01]  /*4ec0*/  @P0 LDC.64 R2, c[0x0][0x478] ;  /* 0x00011e00ff020b82 */ /* 0x000e220000000a00 */
[----:B------:R-:W-:Y:S02]  /*4ed0*/  HFMA2 R21, -RZ, RZ, 0, 9.5367431640625e-07 ;  /* 0x00000010ff157431 */ /* 0x000fe400000001ff */
[----:B0-----:R-:W-:-:S05]  /*4ee0*/  @P0 IMAD.WIDE.U32 R2, R4, 0x10, R2 ;  /* 0x0000001004020825 */ /* 0x001fca00078e0002 */
[----:B------:R0:W-:Y:S02]  /*4ef0*/  @P0 STG.E.128 desc[UR16][R2.64], R128 ;  /* 0x0000008002000986 */ /* 0x0001e4000c101d10 */
[----:B0-----:R-:W-:Y:S01]  /*4f00*/  IMAD.WIDE.U32 R2, R4, R21, UR28 ;  /* 0x0000001c04027e25 */ /* 0x001fe2000f8e0015 */
        /* <DEDUP_REMOVED lines=31> */
[-C--:B------:R-:W-:Y:S01]  /*5100*/  FMUL.FTZ R9, R9, R2.reuse ;  /* 0x0000000209097220 */ /* 0x080fe20000410000 */
[-C--:B------:R-:W-:Y:S01]  /*5110*/  FMUL.FTZ R10, R10, R21.reuse ;  /* 0x000000150a0a7220 */ /* 0x080fe20000410000 */
[----:B------:R-:W-:Y:S01]  /*5120*/  FMUL.FTZ R11, R66, R21 ;  /* 0x00000015420b7220 */ /* 0x000fe20000410000 */
[----:B------:R-:W-:Y:S01]  /*5130*/  LOP3.LUT P3, RZ, R152, 0xff00, RZ, 0xc0, !PT ;  /* 0x0000ff0098ff7812 */ /* 0x000fe2000786c0ff */
[----:B------:R-:W-:Y:S01]  /*5140*/  FMUL.FTZ R3, R64, R3 ;  /* 0x0000000340037220 */ /* 0x000fe20000410000 */
[C---:B------:R-:W-:Y:S01]  /*5150*/  ISETP.GE.U32.AND P5, PT, R152.reuse, 0x1000000, PT ;  /* 0x010000009800780c */ /* 0x040fe20003fa6070 */
[----:B------:R-:W-:Y:S01]  /*5160*/  FMUL.FTZ R2, R65, R2 ;  /* 0x0000000241027220 */ /* 0x000fe20000410000 */
[----:B------:R-:W-:Y:S01]  /*5170*/  FMUL.FTZ R23, R67, R22 ;  /* 0x0000001643177220 */ /* 0x000fe20000410000 */
[----:B------:R-:W-:-:S02]  /*5180*/  LOP3.LUT P2, RZ, R152, 0xff, RZ, 0xc0, !PT ;  /* 0x000000ff98ff7812 */ /* 0x000fc4000784c0ff */
[----:B------:R-:W-:Y:S02]  /*5190*/  FSEL R22, R10, RZ, P4 ;  /* 0x000000ff0a167208 */ /* 0x000fe40002000000 */
[----:B------:R-:W-:Y:S02]  /*51a0*/  FSEL R20, R9, RZ, P3 ;  /* 0x000000ff09147208 */ /* 0x000fe40001800000 */
[----:B------:R-:W-:Y:S02]  /*51b0*/  FSEL R21, R8, RZ, P5 ;  /* 0x000000ff08157208 */ /* 0x000fe40002800000 */
[----:B------:R-:W-:Y:S02]  /*51c0*/  SEL R10, R11, RZ, P4 ;  /* 0x000000ff0b0a7207 */ /* 0x000fe40002000000 */
[----:B------:R-:W-:Y:S02]  /*51d0*/  FSEL R4, R4, RZ, P2 ;  /* 0x000000ff04047208 */ /* 0x000fe40001000000 */
[----:B------:R-:W-:-:S02]  /*51e0*/  SEL R8, R3, RZ, P2 ;  /* 0x000000ff03087207 */ /* 0x000fc40001000000 */
[----:B------:R-:W-:Y:S02]  /*51f0*/  SEL R9, R2, RZ, P3 ;  /* 0x000000ff02097207 */ /* 0x000fe40001800000 */
[----:B------:R-:W-:Y:S01]  /*5200*/  SEL R11, R23, RZ, P5 ;  /* 0x000000ff170b7207 */ /* 0x000fe20002800000 */
[----:B------:R-:W-:Y:S06]  /*5210*/  BRA `(.L_x_15205) ;  /* 0x0000000000ac7947 */ /* 0x000fec0003800000 */
.L_x_15204:
        /* <DEDUP_REMOVED lines=28> */
[----:B------:R-:W-:Y:S01]  /*53e0*/  LOP3.LUT P4, RZ, R152, 0xff0000, RZ, 0xc0, !PT ;  /* 0x00ff000098ff7812 */ /* 0x000fe2000788c0ff */
[----:B------:R-:W-:Y:S01]  /*53f0*/  FMUL.FTZ R3, R64, R3 ;  /* 0x0000000340037220 */ /* 0x000fe20000410000 */
[----:B------:R-:W-:Y:S01]  /*5400*/  ISETP.GE.U32.AND P5, PT, R152, 0x1000000, PT ;  /* 0x010000009800780c */ /* 0x000fe20003fa6070 */
[----:B------:R-:W-:Y:S01]  /*5410*/  FMUL.FTZ R148, R65, R148 ;  /* 0x0000009441947220 */ /* 0x000fe20000410000 */
[----:B------:R-:W-:Y:S01]  /*5420*/  FMUL.FTZ R2, R66, R21 ;  /* 0x0000001542027220 */ /* 0x000fe20000410000 */
[----:B------:R-:W-:Y:S01]  /*5430*/  FMUL.FTZ R150, R67, R150 ;  /* 0x0000009643967220 */ /* 0x000fe20000410000 */
[----:B------:R-:W-:-:S02]  /*5440*/  LOP3.LUT P2, RZ, R152, 0xff, RZ, 0xc0, !PT ;  /* 0x000000ff98ff7812 */ /* 0x000fc4000784c0ff */
        /* <DEDUP_REMOVED lines=8> */
.L_x_15205:
[----:B------:R-:W0:Y:S01]  /*54d0*/  @P0 LDC.64 R2, c[0x0][0x478] ;  /* 0x00011e00ff020b82 */ /* 0x000e220000000a00 */
[----:B------:R-:W-:Y:S02]  /*54e0*/  HFMA2 R24, -RZ, RZ, 0, 9.5367431640625e-07 ;  /* 0x00000010ff187431 */ /* 0x000fe400000001ff */
[----:B0-----:R-:W-:-:S05]  /*54f0*/  @P0 IMAD.WIDE.U32 R2, R5, 0x10, R2 ;  /* 0x0000001005020825 */ /* 0x001fca00078e0002 */
[----:B------:R0:W-:Y:S02]  /*5500*/  @P0 STG.E.128 desc[UR16][R2.64], R128 ;  /* 0x0000008002000986 */ /* 0x0001e4000c101d10 */
[----:B0-----:R-:W-:-:S05]  /*5510*/  IMAD.WIDE.U32 R2, R5, R24, UR28 ;  /* 0x0000001c05027e25 */ /* 0x001fca000f8e0018 */
[----:B------:R0:W-:Y:S01]  /*5520*/  STG.E.128 desc[UR16][R2.64], R8 ;  /* 0x0000000802007986 */ /* 0x0001e2000c101d10 */
[----:B------:R-:W-:Y:S05]  /*5530*/  BRA `(.L_x_15206) ;  /* 0x0000003000587947 */ /* 0x000fea0003800000 */
.L_x_15189:
[----:B------:R-:W-:-:S05]  /*5540*/  MOV R132, 0x10 ;  /* 0x0000001000847802 */ /* 0x000fca0000000f00 */
[----:B------:R-:W-:-:S06]  /*5550*/  IMAD.WIDE.U32 R132, R180, R132, UR26 ;  /* 0x0000001ab4847e25 */ /* 0x000fcc000f8e0084 */
[----:B------:R-:W5:Y:S01]  /*5560*/  LDG.E.128 R132, desc[UR16][R132.64] ;  /* 0x0000001084847981 */ /* 0x000f62000c1e1d00 */
[----:B------:R-:W-:-:S04]  /*5570*/  UISETP.NE.U32.AND UP1, UPT, UR24, URZ, UPT ;  /* 0x000000ff1800728c */ /* 0x000fc8000bf25070 */
[----:B------:R-:W-:-:S09]  /*5580*/  UISETP.NE.AND.EX UP1, UPT, UR25, URZ, UPT, UP1 ;  /* 0x000000ff1900728c */ /* 0x000fd2000bf25310 */
[----:B------:R-:W-:Y:S05]  /*5590*/  BRA.U UP1, `(.L_x_15207) ;  /* 0x0000000101b87547 */ /* 0x000fea000b800000 */
        /* <DEDUP_REMOVED lines=46> */
.L_x_15207:
        /* <DEDUP_REMOVED lines=10> */
[----:B------:R-:W-:Y:S02]  /*5920*/  FFMA.FTZ R128, R128, UR12, R96 ;  /* 0x0000000c80807c23 */ /* 0x000fe40008010060 */
[----:B------:R-:W-:Y:S01]  /*5930*/  FADD.FTZ R129, R184, -R0 ;  /* 0x80000000b8817221 */ /* 0x000fe20000010000 */
[----:B------:R-:W-:Y:S01]  /*5940*/  MOV R0, UR13 ;  /* 0x0000000d00007c02 */ /* 0x000fe20008000f00 */
[----:B------:R-:W-:Y:S02]  /*5950*/  FMUL.FTZ R144, R128, UR5 ;  /* 0x0000000580907c20 */ /* 0x000fe40008410000 */
[----:B------:R-:W-:Y:S02]  /*5960*/  FFMA.FTZ R129, R129, UR12, R97 ;  /* 0x0000000c81817c23 */ /* 0x000fe40008010061 */
[----:B------:R-:W-:Y:S01]  /*5970*/  FFMA.FTZ R0, R183, R0, UR14 ;  /* 0x0000000eb7007e23 */ /* 0x000fe20008010000 */
[----:B------:R-:W-:Y:S01]  /*5980*/  FMUL.FTZ R144, R144, UR4 ;  /* 0x0000000490907c20 */ /* 0x000fe20008410000 */
[----:B------:R-:W-:-:S02]  /*5990*/  FMUL.FTZ R143, R129, UR5 ;  /* 0x00000005818f7c20 */ /* 0x000fc40008410000 */
[----:B------:R-:W-:Y:S01]  /*59a0*/  FADD.FTZ R130, R186, -R0 ;  /* 0x80000000ba827221 */ /* 0x000fe20000010000 */
[----:B------:R-:W-:Y:S01]  /*59b0*/  MOV R0, UR13 ;  /* 0x0000000d00007c02 */ /* 0x000fe20008000f00 */
[----:B------:R-:W-:Y:S01]  /*59c0*/  FMUL.FTZ R143, R143, UR4 ;  /* 0x000000048f8f7c20 */ /* 0x000fe20008410000 */
[-C--:B------:R-:W-:Y:S01]  /*59d0*/  FMUL.FTZ R136, R132, R144.reuse ;  /* 0x0000009084887220 */ /* 0x080fe20000410000 */
[----:B------:R-:W-:Y:S01]  /*59e0*/  FFMA.FTZ R130, R130, UR12, R98 ;  /* 0x0000000c82827c23 */ /* 0x000fe20008010062 */
        /* <DEDUP_REMOVED lines=9> */
[----:B------:R-:W-:Y:S01]  /*5a80*/  FFMA.FTZ R131, R131, UR12, R99 ;  /* 0x0000000c83837c23 */ /* 0x000fe20008010063 */
        /* <DEDUP_REMOVED lines=12> */
.L_x_15208:
[----:B------:R-:W-:Y:S01]  /*5b50*/  ISETP.NE.U32.AND P0, PT, RZ, UR24, PT ;  /* 0x00000018ff007c0c */ /* 0x000fe2000bf05070 */
[----:B------:R-:W-:-:S03]  /*5b60*/  HFMA2 R181, -RZ, RZ, 0, 9.5367431640625e-07 ;  /* 0x00000010ffb57431 */ /* 0x000fc600000001ff */
[----:B------:R-:W-:-:S13]  /*5b70*/  ISETP.NE.AND.EX P0, PT, RZ, UR25, PT, P0 ;  /* 0x00000019ff007c0c */ /* 0x000fda000bf05300 */
[----:B------:R-:W0:Y:S02]  /*5b80*/  @P0 LDC.64 R136, c[0x0][0x478] ;  /* 0x00011e00ff880b82 */ /* 0x000e240000000a00 */
        /* <DEDUP_REMOVED lines=53> */
.L_x_15209:
        /* <DEDUP_REMOVED lines=44> */
.L_x_15210:
        /* <DEDUP_REMOVED lines=55> */
.L_x_15211:
        /* <DEDUP_REMOVED lines=44> */
.L_x_15212:
        /* <DEDUP_REMOVED lines=55> */
.L_x_15213:
        /* <DEDUP_REMOVED lines=10> */
[----:B------:R-:W-:Y:S01]  /*6be0*/  FFMA.FTZ R161, R161, UR12, R108 ;  /* 0x0000000ca1a17c23 */ /* 0x000fe2000801006c */
[----:B------:R-:W-:Y:S01]  /*6bf0*/  ISETP.GE.U32.AND P5, PT, R162, 0x1000000, PT ;  /* 0x01000000a200780c */ /* 0x000fe20003fa6070 */
[----:B------:R-:W-:Y:S01]  /*6c00*/  FFMA.FTZ R154, R157, R154, UR14 ;  /* 0x0000000e9d9a7e23 */ /* 0x000fe2000801009a */
[----:B------:R-:W-:Y:S01]  /*6c10*/  FADD.FTZ R153, R156, -R153 ;  /* 0x800000999c997221 */ /* 0x000fe20000010000 */
[----:B------:R-:W-:Y:S01]  /*6c20*/  FFMA.FTZ R155, R159, R155, UR14 ;  /* 0x0000000e9f9b7e23 */ /* 0x000fe2000801009b */
[----:B------:R-:W-:Y:S01]  /*6c30*/  FMUL.FTZ R161, R161, UR5 ;  /* 0x00000005a1a17c20 */ /* 0x000fe20008410000 */
[----:B------:R-:W-:Y:S01]  /*6c40*/  FADD.FTZ R154, R158, -R154 ;  /* 0x8000009a9e9a7221 */ /* 0x000fe20000010000 */
[----:B------:R-:W-:Y:S01]  /*6c50*/  FFMA.FTZ R153, R153, UR12, R109 ;  /* 0x0000000c99997c23 */ /* 0x000fe2000801006d */
[----:B------:R-:W-:-:S02]  /*6c60*/  FADD.FTZ R160, R160, -R155 ;  /* 0x8000009ba0a07221 */ /* 0x000fc40000010000 */
[----:B------:R-:W-:Y:S01]  /*6c70*/  FFMA.FTZ R154, R154, UR12, R110 ;  /* 0x0000000c9a9a7c23 */ /* 0x000fe2000801006e */
[----:B------:R-:W-:Y:S01]  /*6c80*/  FMUL.FTZ R153, R153, UR5 ;  /* 0x0000000599997c20 */ /* 0x000fe20008410000 */
[----:B------:R-:W-:Y:S02]  /*6c90*/  FFMA.FTZ R160, R160, UR12, R111 ;  /* 0x0000000ca0a07c23 */ /* 0x000fe4000801006f */
        /* <DEDUP_REMOVED lines=22> */
.L_x_15214:
        /* <DEDUP_REMOVED lines=20> */
[----:B------:R-:W-:-:S02]  /*6f40*/  FFMA.FTZ R128, R34, UR12, R112 ;  /* 0x0000000c22807c23 */ /* 0x000fc40008010070 */
[-C--:B------:R-:W-:Y:S01]  /*6f50*/  FFMA.FTZ R10, R10, R7.reuse, UR14 ;  /* 0x0000000e0a0a7e23 */ /* 0x080fe20008010007 */
[----:B------:R-:W-:Y:S01]  /*6f60*/  FFMA.FTZ R7, R18, R7, UR14 ;  /* 0x0000000e12077e23 */ /* 0x000fe20008010007 */
[----:B------:R-:W-:Y:S01]  /*6f70*/  FADD.FTZ R6, R9, -R6 ;  /* 0x8000000609067221 */ /* 0x000fe20000010000 */
[----:B------:R-:W-:Y:S01]  /*6f80*/  FMUL.FTZ R8, R128, UR5 ;  /* 0x0000000580087c20 */ /* 0x000fe20008410000 */
[----:B------:R-:W-:Y:S01]  /*6f90*/  FADD.FTZ R11, R11, -R10 ;  /* 0x8000000a0b0b7221 */ /* 0x000fe20000010000 */
[----:B------:R-:W-:Y:S01]  /*6fa0*/  FADD.FTZ R12, R12, -R7 ;  /* 0x800000070c0c7221 */ /* 0x000fe20000010000 */
[----:B------:R-:W-:Y:S01]  /*6fb0*/  FFMA.FTZ R129, R6, UR12, R113 ;  /* 0x0000000c06817c23 */ /* 0x000fe20008010071 */
[----:B------:R-:W-:Y:S01]  /*6fc0*/  FMUL.FTZ R8, R8, UR4 ;  /* 0x0000000408087c20 */ /* 0x000fe20008410000 */
[----:B------:R-:W-:Y:S01]  /*6fd0*/  FFMA.FTZ R130, R11, UR12, R114 ;  /* 0x0000000c0b827c23 */ /* 0x000fe20008010072 */
[----:B------:R-:W-:Y:S01]  /*6fe0*/  FFMA.FTZ R131, R12, UR12, R115 ;  /* 0x0000000c0c837c23 */ /* 0x000fe20008010073 */
        /* <DEDUP_REMOVED lines=23> */
.L_x_15215:
        /* <DEDUP_REMOVED lines=14> */
[----:B------:R-:W-:-:S02]  /*7240*/  FFMA.FTZ R8, R18, R8, UR14 ;  /* 0x0000000e12087e23 */ /* 0x000fc40008010008 */
[----:B------:R-:W-:Y:S01]  /*7250*/  FADD.FTZ R7, R11, -R7 ;  /* 0x800000070b077221 */ /* 0x000fe20000010000 */
[----:B------:R-:W-:Y:S01]  /*7260*/  FFMA.FTZ R6, R6, UR12, R113 ;  /* 0x0000000c06067c23 */ /* 0x000fe20008010071 */
[----:B------:R-:W-:Y:S01]  /*7270*/  FADD.FTZ R12, R12, -R8 ;  /* 0x800000080c0c7221 */ /* 0x000fe20000010000 */
[----:B------:R-:W-:Y:S01]  /*7280*/  FMUL.FTZ R8, R34, UR5 ;  /* 0x0000000522087c20 */ /* 0x000fe20008410000 */
[----:B------:R-:W-:Y:S01]  /*7290*/  FFMA.FTZ R7, R7, UR12, R114 ;  /* 0x0000000c07077c23 */ /* 0x000fe20008010072 */
[----:B------:R-:W-:Y:S01]  /*72a0*/  FMUL.FTZ R6, R6, UR5 ;  /* 0x0000000506067c20 */ /* 0x000fe20008410000 */
[----:B------:R-:W-:Y:S01]  /*72b0*/  FFMA.FTZ R12, R12, UR12, R115 ;  /* 0x0000000c0c0c7c23 */ /* 0x000fe20008010073 */
        /* <DEDUP_REMOVED lines=22> */
.L_x_15216:
        /* <DEDUP_REMOVED lines=54> */
.L_x_15217:
        /* <DEDUP_REMOVED lines=9> */
[----:B------:R-:W-:Y:S01]  /*7810*/  FFMA.FTZ R13, R13, UR12, R116 ;  /* 0x0000000c0d0d7c23 */ /* 0x000fe20008010074 */
[----:B------:R-:W-:Y:S01]  /*7820*/  FFMA.FTZ R14, R14, UR12, R117 ;  /* 0x0000000c0e0e7c23 */ /* 0x000fe20008010075 */
[----:B------:R-:W-:Y:S01]  /*7830*/  ISETP.GE.U32.AND P5, PT, R141, 0x1000000, PT ;  /* 0x010000008d00780c */ /* 0x000fe20003fa6070 */
[-C--:B------:R-:W-:Y:S01]  /*7840*/  FFMA.FTZ R24, R24, R7.reuse, UR14 ;  /* 0x0000000e18187e23 */ /* 0x080fe20008010007 */
[----:B------:R-:W-:Y:S01]  /*7850*/  FFMA.FTZ R7, R26, R7, UR14 ;  /* 0x0000000e1a077e23 */ /* 0x000fe20008010007 */
[----:B------:R-:W-:Y:S02]  /*7860*/  FMUL.FTZ R14, R14, UR5 ;  /* 0x000000050e0e7c20 */ /* 0x000fe40008410000 */
[----:B------:R-:W-:Y:S01]  /*7870*/  FADD.FTZ R15, R15, -R24 ;  /* 0x800000180f0f7221 */ /* 0x000fe20000010000 */
[----:B------:R-:W-:Y:S01]  /*7880*/  FADD.FTZ R16, R16, -R7 ;  /* 0x8000000710107221 */ /* 0x000fe20000010000 */
[----:B------:R-:W-:Y:S01]  /*7890*/  FMUL.FTZ R7, R13, UR5 ;  /* 0x000000050d077c20 */ /* 0x000fe20008410000 */
[----:B------:R-:W-:Y:S01]  /*78a0*/  FMUL.FTZ R14, R14, UR4 ;  /* 0x000000040e0e7c20 */ /* 0x000fe20008410000 */
[----:B------:R-:W-:Y:S01]  /*78b0*/  FFMA.FTZ R15, R15, UR12, R118 ;  /* 0x0000000c0f0f7c23 */ /* 0x000fe20008010076 */
[----:B------:R-:W-:Y:S01]  /*78c0*/  FFMA.FTZ R16, R16, UR12, R119 ;  /* 0x0000000c10107c23 */ /* 0x000fe20008010077 */
        /* <DEDUP_REMOVED lines=8> */
[----:B------:R-:W-:Y:S01]  /*7950*/  FMUL.FTZ R7, R57, R14 ;  /* 0x0000000e39077220 */ /* 0x000fe20000410000 */
[----:B------:R-:W-:Y:S01]  /*7960*/  FSEL R14, R9, RZ, P3 ;  /* 0x000000ff090e7208 */ /* 0x000fe20001800000 */
[-C--:B------:R-:W-:Y:S01]  /*7970*/  FMUL.FTZ R15, R10, R13.reuse ;  /* 0x0000000d0a0f7220 */ /* 0x080fe20000410000 */
[-C--:B------:R-:W-:Y:S01]  /*7980*/  FMUL.FTZ R16, R11, R2.reuse ;  /* 0x000000020b107220 */ /* 0x080fe20000410000 */
[----:B------:R-:W-:Y:S01]  /*7990*/  FMUL.FTZ R10, R58, R13 ;  /* 0x0000000d3a0a7220 */ /* 0x000fe20000410000 */
[----:B------:R-:W-:Y:S01]  /*79a0*/  FMUL.FTZ R11, R59, R2 ;  /* 0x000000023b0b7220 */ /* 0x000fe20000410000 */
[----:B------:R-:W-:-:S02]  /*79b0*/  FSEL R13, R8, RZ, P2 ;  /* 0x000000ff080d7208 */ /* 0x000fc40001000000 */
[----:B------:R-:W-:Y:S02]  /*79c0*/  FSEL R15, R15, RZ, P4 ;  /* 0x000000ff0f0f7208 */ /* 0x000fe40002000000 */
[----:B------:R-:W-:Y:S02]  /*79d0*/  FSEL R16, R16, RZ, P5 ;  /* 0x000000ff10107208 */ /* 0x000fe40002800000 */
[----:B------:R-:W-:Y:S02]  /*79e0*/  SEL R8, R6, RZ, P2 ;  /* 0x000000ff06087207 */ /* 0x000fe40001000000 */
[----:B------:R-:W-:Y:S02]  /*79f0*/  SEL R9, R7, RZ, P3 ;  /* 0x000000ff07097207 */ /* 0x000fe40001800000 */
[----:B------:R-:W-:Y:S02]  /*7a00*/  SEL R10, R10, RZ, P4 ;  /* 0x000000ff0a0a7207 */ /* 0x000fe40002000000 */
[----:B------:R-:W-:-:S07]  /*7a10*/  SEL R11, R11, RZ, P5 ;  /* 0x000000ff0b0b7207 */ /* 0x000fce0002800000 */
.L_x_15218:
        /* <DEDUP_REMOVED lines=54> */
.L_x_15219:
        /* <DEDUP_REMOVED lines=43> */
.L_x_15220:
        /* <DEDUP_REMOVED lines=54> */
.L_x_15221:
        /* <DEDUP_REMOVED lines=43> */
.L_x_15222:
[----:B------:R-:W0:Y:S01]  /*8640*/  @P0 LDC.64 R2, c[0x0][0x478] ;  /* 0x00011e00ff020b82 */ /* 0x000e220000000a00 */
[----:B------:R-:W-:Y:S02]  /*8650*/  HFMA2 R24, -RZ, RZ, 0, 9.5367431640625e-07 ;  /* 0x00000010ff187431 */ /* 0x000fe400000001ff */
[----:B0-----:R-:W-:-:S05]  /*8660*/  @P0 IMAD.WIDE.U32 R2, R5, 0x10, R2 ;  /* 0x0000001005020825 */ /* 0x001fca00078e0002 */
[----:B------:R0:W-:Y:S02]  /*8670*/  @P0 STG.E.128 desc[UR16][R2.64], R128 ;  /* 0x0000008002000986 */ /* 0x0001e4000c101d10 */
[----:B0-----:R-:W-:-:S05]  /*8680*/  IMAD.WIDE.U32 R2, R5, R24, UR28 ;  /* 0x0000001c05027e25 */ /* 0x001fca000f8e0018 */
[----:B------:R1:W-:Y:S02]  /*8690*/  STG.E.128 desc[UR16][R2.64], R8 ;  /* 0x0000000802007986 */ /* 0x0003e4000c101d10 */
.L_x_15206:
[----:B------:R-:W2:Y:S04]  /*86a0*/  LDL.LU R151, [R1+0x18] ;  /* 0x0000180001977983 */ /* 0x000ea80000300800 */
[----:B------:R-:W3:Y:S04]  /*86b0*/  LDL.LU R150, [R1+0x14] ;  /* 0x0000140001967983 */ /* 0x000ee80000300800 */
[----:B------:R-:W4:Y:S04]  /*86c0*/  LDL.LU R5, [R1+0x10] ;  /* 0x0000100001057983 */ /* 0x000f280000300800 */
[----:B------:R-:W5:Y:S04]  /*86d0*/  LDL.LU R149, [R1+0xc] ;  /* 0x00000c0001957983 */ /* 0x000f680000300800 */
[----:B01----:R-:W5:Y:S04]  /*86e0*/  LDL.LU R11, [R1+0x24] ;  /* 0x00002400010b7983 */ /* 0x003f680000300800 */
        /* <DEDUP_REMOVED lines=10> */
[----:B------:R-:W5:Y:S04]  /*8790*/  LDL.LU R33, [R1] ;  /* 0x0000000001217983 */ /* 0x000f680000300800 */
        /* <DEDUP_REMOVED lines=18> */
[----:B------:R-:W-:Y:S01]  /*88c0*/  PLOP3.LUT P1, PT, P1, PT, PT, 0x8, 0x80 ;  /* 0x000000000080781c */ /* 0x000fe20000f2e170 */
        /* <DEDUP_REMOVED lines=57> */
[----:B------:R1:W5:Y:S01]  /*8c60*/  LDL.LU R59, [R1+0x70] ;  /* 0x00007000013b7983 */ /* 0x0003620000300800 */
[----:B------:R-:W-:Y:S02]  /*8c70*/  MOV R22, R31 ;  /* 0x0000001f00167202 */ /* 0x000fe40000000f00 */
[----:B------:R-:W-:Y:S01]  /*8c80*/  MOV R21, R27 ;  /* 0x0000001b00157202 */ /* 0x000fe20000000f00 */
[----:B------:R1:W5:Y:S01]  /*8c90*/  LDL.LU R72, [R1+0x74] ;  /* 0x0000740001487983 */ /* 0x0003620000300800 */
[----:B0-----:R-:W-:Y:S02]  /*8ca0*/  MOV R27, R26 ;  /* 0x0000001a001b7202 */ /* 0x001fe40000000f00 */
        /* <DEDUP_REMOVED lines=63> */
.L_x_15188:
        /* <DEDUP_REMOVED lines=36> */
.L_x_15224:
        /* <DEDUP_REMOVED lines=10> */
.L_x_15773:


//--------------------- .text._ZN10layer_norm22ln_bwd_finalize_kernelINS_22Kernel_traits_finalizeILj4096EfffffjLb1ELj1024ELj4ENS_18Kernel_traits_baseILj4096EfffffjLj1024EEEEELb1ELb0EEEvNS_9BwdParamsE --------------------------
	.section	.text._ZN10layer_norm22ln_bwd_finalize_kernelINS_22Kernel_traits_finalizeILj4096EfffffjLb1ELj1024ELj4ENS_18Kernel_traits_baseILj4096EfffffjLj1024EEEEELb1ELb0EEEvNS_9BwdParamsE,"ax",@progbits
	.align	128
        .global         _ZN10layer_norm22ln_bwd_finalize_kernelINS_22Kernel_traits_finalizeILj4096EfffffjLb1ELj1024ELj4ENS_18Kernel_traits_baseILj4096EfffffjLj1024EEEEELb1ELb0EEEvNS_9BwdParamsE
        .type           _ZN10layer_norm22ln_bwd_finalize_kernelINS_22Kernel_traits_finalizeILj4096EfffffjLb1ELj1024ELj4ENS_18Kernel_traits_baseILj4096EfffffjLj1024EEEEELb1ELb0EEEvNS_9BwdParamsE,@function
        .size           _ZN10layer_norm22ln_bwd_finalize_kernelINS_22Kernel_traits_finalizeILj4096EfffffjLb1ELj1024ELj4ENS_18Kernel_traits_baseILj4096EfffffjLj1024EEEEELb1ELb0EEEvNS_9BwdParamsE,(.L_x_15774 - _ZN10layer_norm22ln_bwd_finalize_kernelINS_22Kernel_traits_finalizeILj4096EfffffjLb1ELj1024ELj4ENS_18Kernel_traits_baseILj4096EfffffjLj1024EEEEELb1ELb0EEEvNS_9BwdParamsE)
        .other          _ZN10layer_norm22ln_bwd_finalize_kernelINS_22Kernel_traits_finalizeILj4096EfffffjLb1ELj1024ELj4ENS_18Kernel_traits_baseILj4096EfffffjLj1024EEEEELb1ELb0EEEvNS_9BwdParamsE,@"STO_CUDA_ENTRY STV_DEFAULT"
_ZN10layer_norm22ln_bwd_finalize_kernelINS_22Kernel_traits_finalizeILj4096EfffffjLb1ELj1024ELj4ENS_18Kernel_traits_baseILj4096EfffffjLj1024EEEEELb1ELb0EEEvNS_9BwdParamsE:
.text._ZN10layer_norm22ln_bwd_finalize_kernelINS_22Kernel_traits_finalizeILj4096EfffffjLb1ELj1024ELj4ENS_18Kernel_traits_baseILj4096EfffffjLj1024EEEEELb1ELb0EEEvNS_9BwdParamsE:
        /* <DEDUP_REMOVED lines=60> */
.L_x_15229:
        /* <DEDUP_REMOVED lines=87> */
.L_x_15228:
[----:B------:R-:W-:Y:S05]  /*0930*/  BSYNC.RECONVERGENT B1 ;  /* 0x0000000000017941 */ /* 0x000fea0003800200 */
.L_x_15227:
        /* <DEDUP_REMOVED lines=49> */
.L_x_15231:
[----:B------:R-:W-:Y:S05]  /*0c50*/  BSYNC.RECONVERGENT B1 ;  /* 0x0000000000017941 */ /* 0x000fea0003800200 */
.L_x_15230:
        /* <DEDUP_REMOVED lines=29> */
.L_x_15233:
[----:B------:R-:W-:Y:S05]  /*0e30*/  BSYNC.RECONVERGENT B1 ;  /* 0x0000000000017941 */ /* 0x000fea0003800200 */
.L_x_15232:
        /* <DEDUP_REMOVED lines=14> */
.L_x_15226:
[----:B------:R-:W-:Y:S05]  /*0f20*/  BSYNC.RECONVERGENT B0 ;  /* 0x0000000000007941 */ /* 0x000fea0003800200 */
.L_x_15225:
        /* <DEDUP_REMOVED lines=72> */
.L_x_15234:
        /* <DEDUP_REMOVED lines=13> */
.L_x_15774:


//--------------------- .text._ZN10layer_norm13ln_bwd_kernelINS_13Kernel_traitsIfffffjLj4096ELj1ELj1ELj4ELj16ENS_18Kernel_traits_baseILj4096EfffffjLj128EEEEELb1ELb1ELb1ELb0EEEvNS_9BwdParamsE --------------------------
	.section	.text._ZN10layer_norm13ln_bwd_kernelINS_13Kernel_traitsIfffffjLj4096ELj1ELj1ELj4ELj16ENS_18Kernel_traits_baseILj4096EfffffjLj128EEEEELb1ELb1ELb1ELb0EEEvNS_9BwdParamsE,"ax",@progbits
	.align	128
        .global         _ZN10layer_norm13ln_bwd_kernelINS_13Kernel_traitsIfffffjLj4096ELj1ELj1ELj4ELj16ENS_18Kernel_traits_baseILj4096EfffffjLj128EEEEELb1ELb1ELb1ELb0EEEvNS_9BwdParamsE
        .type           _ZN10layer_norm13ln_bwd_kernelINS_13Kernel_traitsIfffffjLj4096ELj1ELj1ELj4ELj16ENS_18Kernel_traits_baseILj4096EfffffjLj128EEEEELb1ELb1ELb1ELb0EEEvNS_9BwdParamsE,@function
        .size           _ZN10layer_norm13ln_bwd_kernelINS_13Kernel_traitsIfffffjLj4096ELj1ELj1ELj4ELj16ENS_18Kernel_traits_baseILj4096EfffffjLj128EEEEELb1ELb1ELb1ELb0EEEvNS_9BwdParamsE,(.L_x_15775 - _ZN10layer_norm13ln_bwd_kernelINS_13Kernel_traitsIfffffjLj4096ELj1ELj1ELj4ELj16ENS_18Kernel_traits_baseILj4096EfffffjLj128EEEEELb1ELb1ELb1ELb0EEEvNS_9BwdParamsE)
        .other          _ZN10layer_norm13ln_bwd_kernelINS_13Kernel_traitsIfffffjLj4096ELj1ELj1ELj4ELj16ENS_18Kernel_traits_baseILj4096EfffffjLj128EEEEELb1ELb1ELb1ELb0EEEvNS_9BwdParamsE,@"STO_CUDA_ENTRY STV_DEFAULT"
_ZN10layer_norm13ln_bwd_kernelINS_13Kernel_traitsIfffffjLj4096ELj1ELj1ELj4ELj16ENS_18Kernel_traits_baseILj4096EfffffjLj128EEEEELb1ELb1ELb1ELb0EEEvNS_9BwdParamsE:
.text._ZN10layer_norm13ln_bwd_kernelINS_13Kernel_traitsIfffffjLj4096ELj1ELj1ELj4ELj16ENS_18Kernel_traits_baseILj4096EfffffjLj128EEEEELb1ELb1ELb1ELb0EEEvNS_9BwdParamsE:
        /* <DEDUP_REMOVED lines=11> */
[----:B------:R-:W1:Y:S02]  /*00b0*/  LDCU UR4, c[0x0][0x384] ;  /* 0x00007080ff0477ac */ /* 0x000e640008000800 */
[----:B------:R-:W-:-:S02]  /*00c0*/  ISETP.GE.U32.AND P3, PT, R2, 0x80, PT ;  /* 0x000000800200780c */ /* 0x000fc40003f66070 */
[C---:B------:R-:W-:Y:S02]  /*00d0*/  ISETP.GE.U32.AND P6, PT, R2.reuse, 0x100, PT ;  /* 0x000001000200780c */ /* 0x040fe40003fc6070 */
[----:B------:R-:W-:Y:S02]  /*00e0*/  P2R R24, PR, RZ, 0x8 ;  /* 0x00000008ff187803 */ /* 0x000fe40000000000 */
[----:B------:R-:W-:Y:S02]  /*00f0*/  P2R R3, PR, RZ, 0x40 ;  /* 0x00000040ff037803 */ /* 0x000fe40000000000 */
[C---:B------:R-:W-:Y:S01]  /*0100*/  ISETP.GE.U32.AND P0, PT, R2.reuse, 0x180, PT ;  /* 0x000001800200780c */ /* 0x040fe20003f06070 */
[----:B------:R-:W-:Y:S01]  /*0110*/  STL [R1+0x20], R24 ;  /* 0x0000201801007387 */ /* 0x000fe20000100800 */
[C---:B------:R-:W-:Y:S02]  /*0120*/  ISETP.GE.U32.AND P1, PT, R2.reuse, 0x200, PT ;  /* 0x000002000200780c */ /* 0x040fe40003f26070 */
[C---:B------:R-:W-:Y:S01]  /*0130*/  ISETP.GE.U32.AND P2, PT, R2.reuse, 0x280, PT ;  /* 0x000002800200780c */ /* 0x040fe20003f46070 */
[----:B------:R2:W-:Y:S01]  /*0140*/  STL [R1+0x24], R3 ;  /* 0x0000240301007387 */ /* 0x0005e20000100800 */
[----:B------:R-:W3:Y:S01]  /*0150*/  @P3 LDC.64 R4, c[0x0][0x3d0] ;  /* 0x0000f400ff043b82 */ /* 0x000ee20000000a00 */
[----:B------:R-:W-:-:S02]  /*0160*/  ISETP.GE.U32.AND P4, PT, R2, 0x380, PT ;  /* 0x000003800200780c */ /* 0x000fc40003f86070 */
[----:B------:R4:W4:Y:S04]  /*0170*/  LDL.64 R68, [R1+0x98] ;  /* 0x0000980001447983 */ /* 0x0009280000100a00 */
[----:B------:R0:W4:Y:S01]  /*0180*/  LDL.64 R70, [R1+0xa0] ;  /* 0x0000a00001467983 */ /* 0x0001220000100a00 */
[----:B------:R-:W1:Y:S01]  /*0190*/  @P3 LDC.64 R6, c[0x0][0x3e8] ;  /* 0x0000fa00ff063b82 */ /* 0x000e620000000a00 */
[----:B--2---:R-:W-:Y:S02]  /*01a0*/  MOV R3, R0 ;  /* 0x0000000000037202 */ /* 0x004fe40000000f00 */
[----:B------:R-:W-:Y:S01]  /*01b0*/  P2R R0, PR, RZ, 0x40 ;  /* 0x00000040ff007803 */ /* 0x000fe20000000000 */
[----:B------:R2:W2:Y:S04]  /*01c0*/  LDL.64 R64, [R1+0x88] ;  /* 0x0000880001407983 */ /* 0x0004a80000100a00 */
[----:B------:R-:W0:Y:S01]  /*01d0*/  @P6 LDC.64 R8, c[0x0][0x3d0] ;  /* 0x0000f400ff086b82 */ /* 0x000e220000000a00 */
[----:B------:R0:W2:Y:S04]  /*01e0*/  LDL.64 R66, [R1+0x90] ;  /* 0x0000900001427983 */ /* 0x0000a80000100a00 */
[----:B------:R0:W2:Y:S03]  /*01f0*/  LDL.64 R60, [R1+0x78] ;  /* 0x00007800013c7983 */ /* 0x0000a60000100a00 */
[----:B------:R-:W0:Y:S01]  /*0200*/  @P6 LDC.64 R10, c[0x0][0x3e8] ;  /* 0x0000fa00ff0a6b82 */ /* 0x000e220000000a00 */
[C---:B---3--:R-:W-:Y:S01]  /*0210*/  @P3 IMAD.WIDE.U32 R4, R3.reuse, 0x10, R4 ;  /* 0x0000001003043825 */ /* 0x048fe200078e0004 */
[----:B------:R3:W2:Y:S04]  /*0220*/  LDL.64 R62, [R1+0x80] ;  /* 0x00008000013e7983 */ /* 0x0006a80000100a00 */
[----:B------:R3:W3:Y:S01]  /*0230*/  LDL.64 R56, [R1+0x68] ;  /* 0x0000680001387983 */ /* 0x0006e20000100a00 */
[C---:B-1----:R-:W-:Y:S01]  /*0240*/  @P3 IMAD.WIDE.U32 R6, R3.reuse, 0x10, R6 ;  /* 0x0000001003063825 */ /* 0x042fe200078e0006 */
[----:B------:R-:W-:-:S02]  /*0250*/  @P3 LOP3.LUT R3, R3, 0x80, RZ, 0xfc, !PT ;  /* 0x0000008003033812 */ /* 0x000fc400078efcff */
[----:B------:R1:W3:Y:S01]  /*0260*/  LDL.64 R58, [R1+0x70] ;  /* 0x00007000013a7983 */ /* 0x0002e20000100a00 */
[----:B------:R-:W1:Y:S01]  /*0270*/  @P0 LDC.64 R16, c[0x0][0x3d0] ;  /* 0x0000f400ff100b82 */ /* 0x000e620000000a00 */
[----:B------:R-:W-:Y:S02]  /*0280*/  ISETP.GE.U32.AND P3, PT, R2, 0x300, PT ;  /* 0x000003000200780c */ /* 0x000fe40003f66070 */
[----:B------:R1:W3:Y:S01]  /*0290*/  LDL.64 R52, [R1+0x58] ;  /* 0x0000580001347983 */ /* 0x0002e20000100a00 */
[----:B0-----:R-:W-:-:S03]  /*02a0*/  @P6 IMAD.WIDE.U32 R12, R3, 0x10, R8 ;  /* 0x00000010030c6825 */ /* 0x001fc600078e0008 */
[----:B------:R0:W3:Y:S01]  /*02b0*/  LDL.64 R54, [R1+0x60] ;  /* 0x0000600001367983 */ /* 0x0000e20000100a00 */
[----:B------:R-:W0:Y:S03]  /*02c0*/  @P0 LDC.64 R18, c[0x0][0x3e8] ;  /* 0x0000fa00ff120b82 */ /* 0x000e260000000a00 */
[----:B------:R0:W3:Y:S01]  /*02d0*/  LDL.64 R48, [R1+0x48] ;  /* 0x0000480001307983 */ /* 0x0000e20000100a00 */
[C---:B------:R-:W-:Y:S01]  /*02e0*/  @P6 IMAD.WIDE.U32 R14, R3.reuse, 0x10, R10 ;  /* 0x00000010030e6825 */ /* 0x040fe200078e000a */
[----:B------:R-:W-:Y:S02]  /*02f0*/  @P6 IADD3 R3, PT, PT, R3, 0x80, RZ ;  /* 0x0000008003036810 */ /* 0x000fe40007ffe0ff */
[----:B------:R0:W3:Y:S01]  /*0300*/  LDL.64 R50, [R1+0x50] ;  /* 0x0000500001327983 */ /* 0x0000e20000100a00 */
[----:B------:R-:W-:Y:S01]  /*0310*/  ISETP.NE.AND P6, PT, R24, RZ, PT ;  /* 0x000000ff1800720c */ /* 0x000fe20003fc5270 */
[----:B------:R-:W0:Y:S02]  /*0320*/  @P1 LDC.64 R20, c[0x0][0x3d0] ;  /* 0x0000f400ff141b82 */ /* 0x000e240000000a00 */
[----:B------:R0:W3:Y:S04]  /*0330*/  LDL.64 R44, [R1+0x38] ;  /* 0x00003800012c7983 */ /* 0x0000e80000100a00 */
[----:B------:R0:W3:Y:S02]  /*0340*/  LDL.64 R46, [R1+0x40] ;  /* 0x00004000012e7983 */ /* 0x0000e40000100a00 */
[----:B------:R-:W0:Y:S02]  /*0350*/  @P1 LDC.64 R22, c[0x0][0x3e8] ;  /* 0x0000fa00ff161b82 */ /* 0x000e240000000a00 */
[----:B------:R0:W3:Y:S04]  /*0360*/  LDL.64 R40, [R1+0x28] ;  /* 0x0000280001287983 */ /* 0x0000e80000100a00 */
[----:B------:R0:W3:Y:S02]  /*0370*/  LDL.64 R42, [R1+0x30] ;  /* 0x00003000012a7983 */ /* 0x0000e40000100a00 */
[----:B------:R-:W2:Y:S01]  /*0380*/  @P2 LDC.64 R8, c[0x0][0x3d0] ;  /* 0x0000f400ff082b82 */ /* 0x000ea20000000a00 */
[----:B------:R-:W-:-:S07]  /*0390*/  ISETP.GE.U32.AND P5, PT, R2, 0x400, PT ;  /* 0x000004000200780c */ /* 0x000fce0003fa6070 */
[----:B------:R-:W0:Y:S01]  /*03a0*/  @P2 LDC.64 R10, c[0x0][0x3e8] ;  /* 0x0000fa00ff0a2b82 */ /* 0x000e220000000a00 */
[C---:B-1----:R-:W-:Y:S01]  /*03b0*/  @P0 IMAD.WIDE.U32 R16, R3.reuse, 0x10, R16 ;  /* 0x0000001003100825 */ /* 0x042fe200078e0010 */
[----:B------:R1:W5:Y:S06]  /*03c0*/  @P6 LDG.E.128 R172, desc[UR20][R6.64] ;  /* 0x0000001406ac6981 */ /* 0x00036c000c1e1d00 */
[----:B------:R-:W1:Y:S08]  /*03d0*/  @P3 LDC.64 R28, c[0x0][0x3d0] ;  /* 0x0000f400ff1c3b82 */ /* 0x000e700000000a00 */
[----:B------:R-:W3:Y:S08]  /*03e0*/  @P3 LDC.64 R30, c[0x0][0x3e8] ;  /* 0x0000fa00ff1e3b82 */ /* 0x000ef00000000a00 */
[----:B------:R-:W3:Y:S08]  /*03f0*/  @P4 LDC.64 R32, c[0x0][0x3d0] ;  /* 0x0000f400ff204b82 */ /* 0x000ef00000000a00 */
[----:B------:R-:W3:Y:S01]  /*0400*/  @P4 LDC.64 R34, c[0x0][0x3e8] ;  /* 0x0000fa00ff224b82 */ /* 0x000ee20000000a00 */
[----:B----4-:R-:W4:Y:S01]  /*0410*/  @P6 LDG.E.128 R68, desc[UR20][R4.64] ;  /* 0x0000001404446981 */ /* 0x010f22000c1e1d00 */
[C---:B0-----:R-:W-:Y:S01]  /*0420*/  @P0 IMAD.WIDE.U32 R18, R3.reuse, 0x10, R18 ;  /* 0x0000001003120825 */ /* 0x041fe200078e0012 */
[----:B------:R-:W-:-:S05]  /*0430*/  @P0 IADD3 R3, PT, PT, R3, 0x80, RZ ;  /* 0x0000008003030810 */ /* 0x000fca0007ffe0ff */
[----:B------:R-:W0:Y:S01]  /*0440*/  @P5 LDC.64 R36, c[0x0][0x3d0] ;  /* 0x0000f400ff245b82 */ /* 0x000e220000000a00 */
[----:B------:R-:W-:Y:S01]  /*0450*/  P2R R24, PR, RZ, 0x20 ;  /* 0x00000020ff187803 */ /* 0x000fe20000000000 */
[----:B------:R0:W5:Y:S01]  /*0460*/  @P0 LDG.E.128 R164, desc[UR20][R18.64] ;  /* 0x0000001412a40981 */ /* 0x000162000c1e1d00 */
[----:B------:R-:W-:-:S03]  /*0470*/  @P1 IMAD.WIDE.U32 R20, R3, 0x10, R20 ;  /* 0x0000001003141825 */ /* 0x000fc600078e0014 */
[----:B------:R1:W-:Y:S01]  /*0480*/  STL [R1+0x18], R24 ;  /* 0x0000181801007387 */ /* 0x0003e20000100800 */
[C---:B------:R-:W-:Y:S01]  /*0490*/  @P1 IMAD.WIDE.U32 R22, R3.reuse, 0x10, R22 ;  /* 0x0000001003161825 */ /* 0x040fe200078e0016 */
[----:B------:R-:W-:Y:S01]  /*04a0*/  @P1 IADD3 R3, PT, PT, R3, 0x80, RZ ;  /* 0x0000008003031810 */ /* 0x000fe20007ffe0ff */
[----:B------:R-:W0:Y:S03]  /*04b0*/  @P5 LDC.64 R38, c[0x0][0x3e8] ;  /* 0x0000fa00ff265b82 */ /* 0x000e260000000a00 */
[----:B------:R0:W5:Y:S01]  /*04c0*/  @P1 LDG.E.128 R160, desc[UR20][R22.64] ;  /* 0x0000001416a01981 */ /* 0x000162000c1e1d00 */
[----:B------:R-:W-:-:S03]  /*04d0*/  @P2 IMAD.WIDE.U32 R26, R3, 0x10, R10 ;  /* 0x00000010031a2825 */ /* 0x000fc600078e000a */
[----:B--2---:R-:W2:Y:S01]  /*04e0*/  @P0 LDG.E.128 R60, desc[UR20][R16.64] ;  /* 0x00000014103c0981 */ /* 0x004ea2000c1e1d00 */
[C---:B-1----:R-:W-:Y:S01]  /*04f0*/  @P2 IMAD.WIDE.U32 R24, R3.reuse, 0x10, R8 ;  /* 0x0000001003182825 */ /* 0x042fe200078e0008 */
[----:B------:R-:W-:Y:S02]  /*0500*/  @P2 IADD3 R3, PT, PT, R3, 0x80, RZ ;  /* 0x0000008003032810 */ /* 0x000fe40007ffe0ff */
[----:B------:R1:W5:Y:S03]  /*0510*/  @P2 LDG.E.128 R156, desc[UR20][R26.64] ;  /* 0x000000141a9c2981 */ /* 0x000366000c1e1d00 */
[C---:B------:R-:W-:Y:S01]  /*0520*/  @P3 IMAD.WIDE.U32 R28, R3.reuse, 0x10, R28 ;  /* 0x00000010031c3825 */ /* 0x040fe200078e001c */
[----:B---3--:R-:W3:Y:S03]  /*0530*/  @P1 LDG.E.128 R56, desc[UR20][R20.64] ;  /* 0x0000001414381981 */ /* 0x008ee6000c1e1d00 */
[C---:B------:R-:W-:Y:S01]  /*0540*/  @P3 IMAD.WIDE.U32 R30, R3.reuse, 0x10, R30 ;  /* 0x00000010031e3825 */ /* 0x040fe200078e001e */
[----:B------:R-:W-:Y:S01]  /*0550*/  @P3 IADD3 R3, PT, PT, R3, 0x80, RZ ;  /* 0x0000008003033810 */ /* 0x000fe20007ffe0ff */
[----:B------:R-:W3:Y:S04]  /*0560*/  @P2 LDG.E.128 R52, desc[UR20][R24.64] ;  /* 0x0000001418342981 */ /* 0x000ee8000c1e1d00 */
[C---:B------:R-:W-:Y:S01]  /*0570*/  @P4 IMAD.WIDE.U32 R32, R3.reuse, 0x10, R32 ;  /* 0x0000001003204825 */ /* 0x040fe200078e0020 */
[----:B------:R1:W5:Y:S03]  /*0580*/  @P3 LDG.E.128 R152, desc[UR20][R30.64] ;  /* 0x000000141e983981 */ /* 0x000366000c1e1d00 */
[C---:B------:R-:W-:Y:S01]  /*0590*/  @P4 IMAD.WIDE.U32 R34, R3.reuse, 0x10, R34 ;  /* 0x0000001003224825 */ /* 0x040fe200078e0022 */
[----:B------:R-:W-:Y:S01]  /*05a0*/  @P4 IADD3 R3, PT, PT, R3, 0x80, RZ ;  /* 0x0000008003034810 */ /* 0x000fe20007ffe0ff */
[----:B------:R-:W3:Y:S04]  /*05b0*/  @P3 LDG.E.128 R48, desc[UR20][R28.64] ;  /* 0x000000141c303981 */ /* 0x000ee8000c1e1d00 */
[C---:B0-----:R-:W-:Y:S01]  /*05c0*/  @P5 IMAD.WIDE.U32 R8, R3.reuse, 0x10, R36 ;  /* 0x0000001003085825 */ /* 0x041fe200078e0024 */
[----:B------:R1:W5:Y:S04]  /*05d0*/  @P4 LDG.E.128 R148, desc[UR20][R34.64] ;  /* 0x0000001422944981 */ /* 0x000368000c1e1d00 */
[----:B------:R-:W3:Y:S04]  /*05e0*/  @P4 LDG.E.128 R44, desc[UR20][R32.64] ;  /* 0x00000014202c4981 */ /* 0x000ee8000c1e1d00 */
[----:B------:R-:W3:Y:S01]  /*05f0*/  @P5 LDG.E.128 R40, desc[UR20][R8.64] ;  /* 0x0000001408285981 */ /* 0x000ee2000c1e1d00 */
[----:B------:R-:W-:-:S05]  /*0600*/  @P5 IMAD.WIDE.U32 R10, R3, 0x10, R38 ;  /* 0x00000010030a5825 */ /* 0x000fca00078e0026 */
[----:B------:R1:W5:Y:S04]  /*0610*/  @P5 LDG.E.128 R144, desc[UR20][R10.64] ;  /* 0x000000140a905981 */ /* 0x000368000c1e1d00 */
[----:B----4-:R0:W-:Y:S04]  /*0620*/  @P6 STL.64 [R1+0x98], R68 ;  /* 0x0000984401006387 */ /* 0x0101e80000100a00 */
[----:B------:R4:W-:Y:S01]  /*0630*/  @P6 STL.64 [R1+0xa0], R70 ;  /* 0x0000a04601006387 */ /* 0x0009e20000100a00 */
[----:B------:R-:W-:-:S13]  /*0640*/  ISETP.NE.AND P6, PT, R0, RZ, PT ;  /* 0x000000ff0000720c */ /* 0x000fda0003fc5270 */
[----:B------:R-:W2:Y:S04]  /*0650*/  @P6 LDG.E.128 R64, desc[UR20][R12.64] ;  /* 0x000000140c406981 */ /* 0x000ea8000c1e1d00 */
[----:B------:R1:W5:Y:S01]  /*0660*/  @P6 LDG.E.128 R168, desc[UR20][R14.64] ;  /* 0x000000140ea86981 */ /* 0x000362000c1e1d00 */
[----:B------:R-:W-:Y:S01]  /*0670*/  UISETP.GE.AND UP0, UPT, UR28, UR4, UPT ;  /* 0x000000041c00728c */ /* 0x000fe2000bf06270 */
        /* <DEDUP_REMOVED lines=36> */
[----:B0-----:R-:W-:Y:S02]  /*08c0*/  CS2R R68, SRZ ;  /* 0x0000000000447805 */ /* 0x001fe4000001ff00 */
[----:B----4-:R-:W-:Y:S01]  /*08d0*/  CS2R R70, SRZ ;  /* 0x0000000000467805 */ /* 0x010fe2000001ff00 */
[----:B--2---:R0:W-:Y:S04]  /*08e0*/  @P6 STL.64 [R1+0x88], R64 ;  /* 0x0000884001006387 */ /* 0x0041e80000100a00 */
[----:B------:R2:W-:Y:S04]  /*08f0*/  @P6 STL.64 [R1+0x90], R66 ;  /* 0x0000904201006387 */ /* 0x0005e80000100a00 */
[----:B------:R4:W-:Y:S04]  /*0900*/  @P0 STL.64 [R1+0x78], R60 ;  /* 0x0000783c01000387 */ /* 0x0009e80000100a00 */
[----:B------:R1:W-:Y:S04]  /*0910*/  @P0 STL.64 [R1+0x80], R62 ;  /* 0x0000803e01000387 */ /* 0x0003e80000100a00 */
[----:B---3--:R3:W-:Y:S04]  /*0920*/  @P1 STL.64 [R1+0x68], R56 ;  /* 0x0000683801001387 */ /* 0x0087e80000100a00 */
        /* <DEDUP_REMOVED lines=10> */
[----:B--2---:R-:W-:Y:S02]  /*09d0*/  CS2R R66, SRZ ;  /* 0x0000000000427805 */ /* 0x004fe4000001ff00 */
[----:B----4-:R-:W-:Y:S02]  /*09e0*/  CS2R R60, SRZ ;  /* 0x00000000003c7805 */ /* 0x010fe4000001ff00 */
[----:B-1----:R-:W-:Y:S02]  /*09f0*/  CS2R R62, SRZ ;  /* 0x00000000003e7805 */ /* 0x002fe4000001ff00 */
[----:B---3--:R-:W-:Y:S02]  /*0a00*/  CS2R R56, SRZ ;  /* 0x0000000000387805 */ /* 0x008fe4000001ff00 */
        /* <DEDUP_REMOVED lines=64> */
.L_x_15408:
[----:B0-----:R-:W-:-:S06]  /*0e10*/  UIMAD.WIDE UR8, UR28, 0x4, UR14 ;  /* 0x000000041c0878a5 */ /* 0x001fcc000f8e020e */
[----:B------:R-:W-:Y:S02]  /*0e20*/  MOV R192, UR8 ;  /* 0x0000000800c07c02 */ /* 0x000fe40008000f00 */
        /* <DEDUP_REMOVED lines=22> */
[----:B------:R-:W-:Y:S01]  /*0f90*/  BSSY.RECONVERGENT B1, `(.L_x_15238) ;  /* 0x0000057000017945 */ /* 0x000fe20003800200 */
[----:B------:R-:W1:Y:S01]  /*0fa0*/  S2R R195, SR_TID.X ;  /* 0x0000000000c37919 */ /* 0x000e620000002100 */
[C---:B------:R-:W-:Y:S02]  /*0fb0*/  ISETP.GE.U32.AND P4, PT, R2.reuse, 0x80, PT ;  /* 0x000000800200780c */ /* 0x040fe40003f86070 */
[----:B------:R-:W-:Y:S02]  /*0fc0*/  CS2R R202, SRZ ;  /* 0x0000000000ca7805 */ /* 0x000fe4000001ff00 */
[----:B------:R-:W-:Y:S02]  /*0fd0*/  PLOP3.LUT P1, PT, PT, PT, UP3, 0x80, 0x8 ;  /* 0x000000000008781c */ /* 0x000fe40003f2f038 */
[----:B------:R-:W-:-:S02]  /*0fe0*/  ISETP.GE.U32.AND P5, PT, R2, 0x100, PT ;  /* 0x000001000200780c */ /* 0x000fc40003fa6070 */
[C---:B------:R-:W-:Y:S01]  /*0ff0*/  ISETP.GE.U32.AND P2, PT, R2.reuse, 0x280, PT ;  /* 0x000002800200780c */ /* 0x040fe20003f46070 */
[----:B------:R-:W-:Y:S01]  /*1000*/  @UP3 UIADD3 UR7, UPT, UPT, UR11, -0x1, URZ ;  /* 0xffffffff0b073890 */ /* 0x000fe2000fffe0ff */
[----:B------:R-:W-:-:S03]  /*1010*/  ISETP.GE.U32.AND P3, PT, R2, 0x300, PT ;  /* 0x000003000200780c */ /* 0x000fc60003f66070 */
[----:B------:R-:W-:-:S04]  /*1020*/  @UP3 UIMAD UR7, UR7, UR6, URZ ;  /* 0x00000006070732a4 */ /* 0x000fc8000f8e02ff */
[----:B------:R-:W-:-:S04]  /*1030*/  @UP3 USHF.R.S32.HI UR8, URZ, 0x1f, UR7 ;  /* 0x0000001fff083899 */ /* 0x000fc80008011407 */
[----:B------:R-:W-:Y:S02]  /*1040*/  @UP3 ULEA.HI UR8, UR8, UR7, URZ, 0x2 ;  /* 0x0000000708083291 */ /* 0x000fe4000f8f10ff */
[----:B------:R-:W-:-:S04]  /*1050*/  UIMAD UR7, UR28, UR6, URZ ;  /* 0x000000061c0772a4 */ /* 0x000fc8000f8e02ff */
[----:B0-----:R-:W-:Y:S01]  /*1060*/  MOV R192, UR8 ;  /* 0x0000000800c07c02 */ /* 0x001fe20008000f00 */
[----:B------:R-:W-:-:S04]  /*1070*/  UIADD3 UR8, UPT, UPT, UR32, -0x1, URZ ;  /* 0xffffffff20087890 */ /* 0x000fc8000fffe0ff */
[----:B------:R-:W-:Y:S02]  /*1080*/  UIMAD UR9, UR8, UR6, URZ ;  /* 0x00000006080972a4 */ /* 0x000fe4000f8e02ff */
[----:B------:R-:W-:Y:S02]  /*1090*/  USHF.R.S32.HI UR8, URZ, 0x1f, UR7 ;  /* 0x0000001fff087899 */ /* 0x000fe40008011407 */
[----:B------:R-:W-:Y:S02]  /*10a0*/  USHF.R.S32.HI UR10, URZ, 0x1f, UR9 ;  /* 0x0000001fff0a7899 */ /* 0x000fe40008011409 */
[----:B------:R-:W-:Y:S02]  /*10b0*/  ULEA.HI UR8, UR8, UR7, URZ, 0x2 ;  /* 0x0000000708087291 */ /* 0x000fe4000f8f10ff */
[----:B------:R-:W-:-:S04]  /*10c0*/  ULEA.HI UR10, UR10, UR9, URZ, 0x2 ;  /* 0x000000090a0a7291 */ /* 0x000fc8000f8f10ff */
[----:B------:R-:W-:-:S04]  /*10d0*/  MOV R193, UR8 ;  /* 0x0000000800c17c02 */ /* 0x000fc80008000f00 */
[----:B-1----:R-:W-:-:S04]  /*10e0*/  LEA.HI.SX32 R194, R193, R195, 0x1e ;  /* 0x000000c3c1c27211 */ /* 0x002fc800078ff2ff */
[----:B------:R-:W-:Y:S02]  /*10f0*/  MOV R201, R194 ;  /* 0x000000c200c97202 */ /* 0x000fe40000000f00 */
[----:B--2---:R-:W-:Y:S02]  /*1100*/  FSEL R3, R3, RZ, !P0 ;  /* 0x000000ff03037208 */ /* 0x004fe40004000000 */
[----:B------:R-:W-:Y:S02]  /*1110*/  ISETP.GE.U32.AND P0, PT, R2, 0x180, PT ;  /* 0x000001800200780c */ /* 0x000fe40003f06070 */
[----:B------:R-:W-:Y:S01]  /*1120*/  R2UR UR33, R3 ;  /* 0x00000000032172ca */ /* 0x000fe200000e0000 */
[----:B------:R-:W-:Y:S01]  /*1130*/  HFMA2 R3, -RZ, RZ, 0, 0 ;  /* 0x00000000ff037431 */ /* 0x000fe200000001ff */
[----:B------:R-:W-:Y:S02]  /*1140*/  @P1 LEA.HI.SX32 R3, R192, R195, 0x1e ;  /* 0x000000c3c0031211 */ /* 0x000fe400078ff2ff */
[----:B------:R-:W-:-:S02]  /*1150*/  P2R R192, PR, RZ, 0x10 ;  /* 0x00000010ffc07803 */ /* 0x000fc40000000000 */
[----:B------:R-:W-:-:S03]  /*1160*/  ISETP.GE.U32.AND P1, PT, R2, 0x200, PT ;  /* 0x000002000200780c */ /* 0x000fc60003f26070 */
[----:B------:R0:W-:Y:S02]  /*1170*/  STL [R1+0x20], R192 ;  /* 0x000020c001007387 */ /* 0x0001e40000100800 */
[----:B0-----:R-:W-:-:S05]  /*1180*/  P2R R192, PR, RZ, 0x20 ;  /* 0x00000020ffc07803 */ /* 0x001fca0000000000 */
[----:B------:R0:W-:Y:S04]  /*1190*/  STL [R1+0x24], R192 ;  /* 0x000024c001007387 */ /* 0x0001e80000100800 */
[----:B------:R1:W-:Y:S01]  /*11a0*/  STL [R1+0x1c], R194 ;  /* 0x00001cc201007387 */ /* 0x0003e20000100800 */
[----:B0-----:R-:W-:-:S04]  /*11b0*/  MOV R192, UR10 ;  /* 0x0000000a00c07c02 */ /* 0x001fc80008000f00 */
[----:B------:R-:W-:Y:S01]  /*11c0*/  LEA.HI.SX32 R204, R192, R195, 0x1e ;  /* 0x000000c3c0cc7211 */ /* 0x000fe200078ff2ff */
[----:B-1----:R-:W-:Y:S06]  /*11d0*/  @!P4 BRA `(.L_x_15239) ;  /* 0x0000000000c8c947 */ /* 0x002fec0003800000 */
[----:B----4-:R-:W-:Y:S01]  /*11e0*/  ISETP.NE.U32.AND P4, PT, RZ, UR24, PT ;  /* 0x00000018ff007c0c */ /* 0x010fe2000bf85070 */
[----:B------:R-:W0:Y:S01]  /*11f0*/  LDC.64 R192, c[0x0][0x3a8] ;  /* 0x0000ea00ffc07b82 */ /* 0x000e220000000a00 */
[----:B------:R-:W2:Y:S02]  /*1200*/  LDL R227, [R1+0x98] ;  /* 0x0000980001e37983 */ /* 0x000ea40000100800 */
[----:B------:R-:W-:Y:S02]  /*1210*/  ISETP.NE.AND.EX P4, PT, RZ, UR25, PT, P4 ;  /* 0x00000019ff007c0c */ /* 0x000fe4000bf85340 */
[----:B------:R-:W4:Y:S03]  /*1220*/  LDL R211, [R1+0x9c] ;  /* 0x00009c0001d37983 */ /* 0x000f260000100800 */
[----:B------:R-:W1:Y:S01]  /*1230*/  LDC.64 R194, c[0x0][0x428] ;  /* 0x00010a00ffc27b82 */ /* 0x000e620000000a00 */
[----:B------:R-:W3:Y:S07]  /*1240*/  LDL R250, [R1+0xa4] ;  /* 0x0000a40001fa7983 */ /* 0x000eee0000100800 */
[----:B------:R-:W1:Y:S01]  /*1250*/  @P4 LDC.64 R202, c[0x0][0x438] ;  /* 0x00010e00ffca4b82 */ /* 0x000e620000000a00 */
[----:B0-----:R-:W-:-:S05]  /*1260*/  IMAD.WIDE.U32 R192, R201, 0x10, R192 ;  /* 0x00000010c9c07825 */ /* 0x001fca00078e00c0 */
[----:B------:R-:W2:Y:S01]  /*1270*/  LDG.E.128 R196, desc[UR20][R192.64] ;  /* 0x00000014c0c47981 */ /* 0x000ea2000c1e1d00 */
[----:B-1----:R-:W-:-:S06]  /*1280*/  IMAD.WIDE.U32 R194, R204, 0x10, R194 ;  /* 0x00000010ccc27825 */ /* 0x002fcc00078e00c2 */
[----:B------:R-:W4:Y:S01]  /*1290*/  LDG.E.128 R192, desc[UR20][R194.64] ;  /* 0x00000014c2c07981 */ /* 0x000f22000c1e1d00 */
[----:B------:R-:W-:-:S05]  /*12a0*/  @P4 IMAD.WIDE.U32 R202, R201, 0x10, R202 ;  /* 0x00000010c9ca4825 */ /* 0x000fca00078e00ca */
[----:B------:R0:W5:Y:S02]  /*12b0*/  @P4 LDG.E.128 R44, desc[UR20][R202.64] ;  /* 0x00000014ca2c4981 */ /* 0x000164000c1e1d00 */
[----:B0-----:R-:W0:Y:S02]  /*12c0*/  LDC.64 R202, c[0x0][0x3b0] ;  /* 0x0000ec00ffca7b82 */ /* 0x001e240000000a00 */
[----:B0-----:R-:W-:-:S05]  /*12d0*/  IMAD.WIDE.U32 R202, R3, 0x4, R202 ;  /* 0x0000000403ca7825 */ /* 0x001fca00078e00ca */
[----:B------:R0:W5:Y:S04]  /*12e0*/  LDG.E R0, desc[UR20][R202.64] ;  /* 0x00000014ca007981 */ /* 0x000168000c1e1900 */
[----:B------:R-:W3:Y:S01]  /*12f0*/  LDL R203, [R1+0xa0] ;  /* 0x0000a00001cb7983 */ /* 0x000ee20000100800 */
[----:B------:R-:W-:Y:S02]  /*1300*/  IADD3 R3, PT, PT, R3, 0x80, RZ ;  /* 0x0000008003037810 */ /* 0x000fe40007ffe0ff */
[----:B------:R-:W-:Y:S02]  /*1310*/  IADD3 R204, PT, PT, R204, 0x80, RZ ;  /* 0x00000080cccc7810 */ /* 0x000fe40007ffe0ff */
[----:B------:R-:W-:Y:S01]  /*1320*/  IADD3 R201, PT, PT, R201, 0x80, RZ ;  /* 0x00000080c9c97810 */ /* 0x000fe20007ffe0ff */
[----:B--2---:R-:W-:Y:S01]  /*1330*/  FADD.FTZ R11, R197, -UR33 ;  /* 0x80000021c50b7e21 */ /* 0x004fe20008010000 */
[----:B------:R-:W-:Y:S01]  /*1340*/  FADD.FTZ R196, R196, -UR33 ;  /* 0x80000021c4c47e21 */ /* 0x000fe20008010000 */
[----:B------:R-:W-:-:S02]  /*1350*/  FADD.FTZ R12, R198, -UR33 ;  /* 0x80000021c60c7e21 */ /* 0x000fc40008010000 */
[----:B------:R-:W-:Y:S01]  /*1360*/  FMUL.FTZ R235, R11, UR31 ;  /* 0x0000001f0beb7c20 */ /* 0x000fe20008410000 */
[----:B------:R-:W-:Y:S01]  /*1370*/  FMUL.FTZ R212, R196, UR31 ;  /* 0x0000001fc4d47c20 */ /* 0x000fe20008410000 */
[----:B----4-:R-:W-:Y:S01]  /*1380*/  FMUL.FTZ R11, R227, R192 ;  /* 0x000000c0e30b7220 */ /* 0x010fe20000410000 */
[----:B------:R-:W-:Y:S01]  /*1390*/  FMUL.FTZ R227, R12, UR31 ;  /* 0x0000001f0ce37c20 */ /* 0x000fe20008410000 */
[----:B------:R-:W-:Y:S01]  /*13a0*/  FADD.FTZ R108, R108, R192 ;  /* 0x000000c06c6c7221 */ /* 0x000fe20000010000 */
[----:B------:R-:W-:Y:S01]  /*13b0*/  FFMA.FTZ R140, R192, R212, R140 ;  /* 0x000000d4c08c7223 */ /* 0x000fe2000001008c */
[----:B------:R-:W-:Y:S01]  /*13c0*/  FMUL.FTZ R211, R211, R193 ;  /* 0x000000c1d3d37220 */ /* 0x000fe20000410000 */
[----:B------:R-:W-:Y:S01]  /*13d0*/  FADD.FTZ R110, R110, R194 ;  /* 0x000000c26e6e7221 */ /* 0x000fe20000010000 */
[----:B------:R-:W-:Y:S01]  /*13e0*/  FFMA.FTZ R142, R194, R227, R142 ;  /* 0x000000e3c28e7223 */ /* 0x000fe2000001008e */
[----:B------:R-:W-:Y:S01]  /*13f0*/  FADD.FTZ R192, RZ, R11 ;  /* 0x0000000bffc07221 */ /* 0x000fe20000010000 */
[----:B------:R-:W-:-:S03]  /*1400*/  FADD.FTZ R199, R199, -UR33 ;  /* 0x80000021c7c77e21 */ /* 0x000fc60008010000 */
[----:B------:R-:W-:Y:S01]  /*1410*/  FADD.FTZ R192, R192, R211 ;  /* 0x000000d3c0c07221 */ /* 0x000fe20000010000 */
[----:B------:R-:W-:Y:S01]  /*1420*/  FADD.FTZ R109, R109, R193 ;  /* 0x000000c16d6d7221 */ /* 0x000fe20000010000 */
[----:B------:R-:W-:Y:S01]  /*1430*/  FFMA.FTZ R141, R193, R235, R141 ;  /* 0x000000ebc18d7223 */ /* 0x000fe2000001008d */
[----:B0-----:R-:W-:Y:S01]  /*1440*/  FMUL.FTZ R202, R199, UR31 ;  /* 0x0000001fc7ca7c20 */ /* 0x001fe20008410000 */
[----:B---3--:R-:W-:Y:S01]  /*1450*/  FMUL.FTZ R250, R250, R195 ;  /* 0x000000c3fafa7220 */ /* 0x008fe20000410000 */
[----:B------:R-:W-:Y:S02]  /*1460*/  FADD.FTZ R111, R111, R195 ;  /* 0x000000c36f6f7221 */ /* 0x000fe40000010000 */
[----:B------:R-:W-:Y:S01]  /*1470*/  FFMA.FTZ R143, R195, R202, R143 ;  /* 0x000000cac38f7223 */ /* 0x000fe2000001008f */
[----:B------:R0:W-:Y:S01]  /*1480*/  STL [R1+0x14], R202 ;  /* 0x000014ca01007387 */ /* 0x0001e20000100800 */
[----:B------:R-:W-:Y:S01]  /*1490*/  FMUL.FTZ R12, R203, R194 ;  /* 0x000000c2cb0c7220 */ /* 0x000fe20000410000 */
[----:B------:R-:W-:-:S04]  /*14a0*/  FFMA.FTZ R194, R212, R11, RZ ;  /* 0x0000000bd4c27223 */ /* 0x000fc800000100ff */
[----:B------:R-:W-:Y:S01]  /*14b0*/  FFMA.FTZ R194, R235, R211, R194 ;  /* 0x000000d3ebc27223 */ /* 0x000fe200000100c2 */
[----:B------:R-:W-:-:S03]  /*14c0*/  FADD.FTZ R193, R192, R12 ;  /* 0x0000000cc0c17221 */ /* 0x000fc60000010000 */
[----:B------:R-:W-:Y:S01]  /*14d0*/  FFMA.FTZ R192, R227, R12, R194 ;  /* 0x0000000ce3c07223 */ /* 0x000fe200000100c2 */
[----:B------:R-:W-:-:S03]  /*14e0*/  FADD.FTZ R203, R193, R250 ;  /* 0x000000fac1cb7221 */ /* 0x000fc60000010000 */
[----:B0-----:R-:W-:-:S07]  /*14f0*/  FFMA.FTZ R202, R202, R250, R192 ;  /* 0x000000facaca7223 */ /* 0x001fce00000100c0 */
.L_x_15239:
[----:B---34-:R-:W-:Y:S05]  /*1500*/  BSYNC.RECONVERGENT B1 ;  /* 0x0000000000017941 */ /* 0x018fea0003800200 */
.L_x_15238:
[----:B------:R-:W-:Y:S04]  /*1510*/  BSSY.RECONVERGENT B1, `(.L_x_15240) ;  /* 0x0000036000017945 */ /* 0x000fe80003800200 */
[----:B------:R-:W-:Y:S05]  /*1520*/  @!P5 BRA `(.L_x_15241) ;  /* 0x0000000000d0d947 */ /* 0x000fea0003800000 */
[----:B------:R-:W-:Y:S01]  /*1530*/  ISETP.NE.U32.AND P4, PT, RZ, UR24, PT ;  /* 0x00000018ff007c0c */ /* 0x000fe2000bf85070 */
[----:B------:R-:W0:Y:S01]  /*1540*/  LDC.64 R194, c[0x0][0x3a8] ;  /* 0x0000ea00ffc27b82 */ /* 0x000e220000000a00 */
[----:B------:R1:W-:Y:S02]  /*1550*/  STL [R1+0xa8], R5 ;  /* 0x0000a80501007387 */ /* 0x0003e40000100800 */
[----:B------:R-:W-:Y:S02]  /*1560*/  ISETP.NE.AND.EX P4, PT, RZ, UR25, PT, P4 ;  /* 0x00000019ff007c0c */ /* 0x000fe4000bf85340 */
[----:B------:R-:W2:Y:S03]  /*1570*/  LDL R218, [R1+0x88] ;  /* 0x0000880001da7983 */ /* 0x000ea60000100800 */
[----:B------:R-:W3:Y:S01]  /*1580*/  LDC.64 R196, c[0x0][0x428] ;  /* 0x00010a00ffc47b82 */ /* 0x000ee20000000a00 */
[----:B------:R-:W4:Y:S07]  /*1590*/  LDL R210, [R1+0x8c] ;  /* 0x00008c0001d27983 */ /* 0x000f2e0000100800 */
[----:B------:R-:W0:Y:S08]  /*15a0*/  @P4 LDC.64 R192, c[0x0][0x438] ;  /* 0x00010e00ffc04b82 */ /* 0x000e300000000a00 */
[----:B-1----:R-:W1:Y:S01]  /*15b0*/  LDC.64 R4, c[0x0][0x3b0] ;  /* 0x0000ec00ff047b82 */ /* 0x002e620000000a00 */
[----:B0-----:R-:W-:-:S05]  /*15c0*/  @P4 IMAD.WIDE.U32 R192, R201, 0x10, R192 ;  /* 0x00000010c9c04825 */ /* 0x001fca00078e00c0 */
[----:B------:R0:W5:Y:S02]  /*15d0*/  @P4 LDG.E.128 R40, desc[UR20][R192.64] ;  /* 0x00000014c0284981 */ /* 0x000164000c1e1d00 */
[----:B0-----:R-:W-:-:S04]  /*15e0*/  IMAD.WIDE.U32 R192, R201, 0x10, R194 ;  /* 0x00000010c9c07825 */ /* 0x001fc800078e00c2 */
[----:B---3--:R-:W-:Y:S02]  /*15f0*/  IMAD.WIDE.U32 R194, R204, 0x10, R196 ;  /* 0x00000010ccc27825 */ /* 0x008fe400078e00c4 */
[----:B------:R-:W3:Y:S02]  /*1600*/  LDG.E.128 R196, desc[UR20][R192.64] ;  /* 0x00000014c0c47981 */ /* 0x000ee4000c1e1d00 */
[----:B-1----:R-:W-:-:S06]  /*1610*/  IMAD.WIDE.U32 R4, R3, 0x4, R4 ;  /* 0x0000000403047825 */ /* 0x002fcc00078e0004 */
[----:B------:R0:W5:Y:S04]  /*1620*/  LDG.E R4, desc[UR20][R4.64] ;  /* 0x0000001404047981 */ /* 0x000168000c1e1900 */
[----:B------:R-:W2:Y:S04]  /*1630*/  LDG.E.128 R192, desc[UR20][R194.64] ;  /* 0x00000014c2c07981 */ /* 0x000ea8000c1e1d00 */
[----:B------:R0:W5:Y:S04]  /*1640*/  LDL.LU R5, [R1+0xa8] ;  /* 0x0000a80001057983 */ /* 0x0001680000300800 */
[----:B------:R-:W4:Y:S01]  /*1650*/  LDL R249, [R1+0x94] ;  /* 0x0000940001f97983 */ /* 0x000f220000100800 */
[----:B---3--:R-:W-:-:S03]  /*1660*/  FADD.FTZ R13, R197, -UR33 ;  /* 0x80000021c50d7e21 */ /* 0x008fc60008010000 */
[----:B------:R-:W3:Y:S01]  /*1670*/  LDL R197, [R1+0x90] ;  /* 0x0000900001c57983 */ /* 0x000ee20000100800 */
[----:B------:R-:W-:Y:S01]  /*1680*/  FADD.FTZ R199, R199, -UR33 ;  /* 0x80000021c7c77e21 */ /* 0x000fe20008010000 */
[----:B------:R-:W-:Y:S01]  /*1690*/  FMUL.FTZ R233, R13, UR31 ;  /* 0x0000001f0de97c20 */ /* 0x000fe20008410000 */
[----:B------:R-:W-:Y:S01]  /*16a0*/  FADD.FTZ R196, R196, -UR33 ;  /* 0x80000021c4c47e21 */ /* 0x000fe20008010000 */
[----:B------:R-:W-:-:S03]  /*16b0*/  FADD.FTZ R198, R198, -UR33 ;  /* 0x80000021c6c67e21 */ /* 0x000fc60008010000 */
[----:B------:R-:W-:Y:S01]  /*16c0*/  FMUL.FTZ R241, R196, UR31 ;  /* 0x0000001fc4f17c20 */ /* 0x000fe20008410000 */
[----:B--2---:R-:W-:Y:S01]  /*16d0*/  FMUL.FTZ R226, R218, R192 ;  /* 0x000000c0dae27220 */ /* 0x004fe20000410000 */
[----:B------:R-:W-:Y:S02]  /*16e0*/  FADD.FTZ R104, R104, R192 ;  /* 0x000000c068687221 */ /* 0x000fe40000010000 */
[----:B------:R-:W-:Y:S01]  /*16f0*/  FFMA.FTZ R136, R192, R241, R136 ;  /* 0x000000f1c0887223 */ /* 0x000fe20000010088 */
[----:B------:R-:W-:Y:S01]  /*1700*/  FMUL.FTZ R218, R198, UR31 ;  /* 0x0000001fc6da7c20 */ /* 0x000fe20008410000 */
[----:B------:R-:W-:Y:S01]  /*1710*/  FADD.FTZ R105, R105, R193 ;  /* 0x000000c169697221 */ /* 0x000fe20000010000 */
[----:B------:R-:W-:Y:S01]  /*1720*/  FFMA.FTZ R137, R193, R233, R137 ;  /* 0x000000e9c1897223 */ /* 0x000fe20000010089 */
[----:B----4-:R-:W-:Y:S01]  /*1730*/  FMUL.FTZ R210, R210, R193 ;  /* 0x000000c1d2d27220 */ /* 0x010fe20000410000 */
[----:B------:R-:W-:Y:S01]  /*1740*/  FADD.FTZ R192, R203, R226 ;  /* 0x000000e2cbc07221 */ /* 0x000fe20000010000 */
[----:B------:R-:W-:Y:S01]  /*1750*/  FFMA.FTZ R193, R241, R226, R202 ;  /* 0x000000e2f1c17223 */ /* 0x000fe200000100ca */
[----:B------:R-:W-:Y:S01]  /*1760*/  FADD.FTZ R106, R106, R194 ;  /* 0x000000c26a6a7221 */ /* 0x000fe20000010000 */
[----:B------:R-:W-:Y:S01]  /*1770*/  FFMA.FTZ R138, R194, R218, R138 ;  /* 0x000000dac28a7223 */ /* 0x000fe2000001008a */
[----:B------:R-:W-:Y:S01]  /*1780*/  FMUL.FTZ R249, R249, R195 ;  /* 0x000000c3f9f97220 */ /* 0x000fe20000410000 */
[----:B------:R-:W-:Y:S01]  /*1790*/  FADD.FTZ R107, R107, R195 ;  /* 0x000000c36b6b7221 */ /* 0x000fe20000010000 */
[----:B------:R-:W-:-:S02]  /*17a0*/  IADD3 R3, PT, PT, R3, 0x80, RZ ;  /* 0x0000008003037810 */ /* 0x000fc40007ffe0ff */
[----:B------:R-:W-:Y:S02]  /*17b0*/  IADD3 R204, PT, PT, R204, 0x80, RZ ;  /* 0x00000080cccc7810 */ /* 0x000fe40007ffe0ff */
[----:B------:R-:W-:Y:S01]  /*17c0*/  IADD3 R201, PT, PT, R201, 0x80, RZ ;  /* 0x00000080c9c97810 */ /* 0x000fe20007ffe0ff */
[----:B---3--:R-:W-:Y:S01]  /*17d0*/  FMUL.FTZ R13, R197, R194 ;  /* 0x000000c2c50d7220 */ /* 0x008fe20000410000 */
[----:B------:R-:W-:-:S05]  /*17e0*/  FMUL.FTZ R197, R199, UR31 ;  /* 0x0000001fc7c57c20 */ /* 0x000fca0008410000 */
[----:B------:R0:W-:Y:S01]  /*17f0*/  STL [R1+0xc], R197 ;  /* 0x00000cc501007387 */ /* 0x0001e20000100800 */
[----:B------:R-:W-:Y:S01]  /*1800*/  FADD.FTZ R194, R192, R210 ;  /* 0x000000d2c0c27221 */ /* 0x000fe20000010000 */
[----:B------:R-:W-:-:S03]  /*1810*/  FFMA.FTZ R192, R233, R210, R193 ;  /* 0x000000d2e9c07223 */ /* 0x000fc600000100c1 */
[----:B------:R-:W-:Y:S01]  /*1820*/  FADD.FTZ R193, R194, R13 ;  /* 0x0000000dc2c17221 */ /* 0x000fe20000010000 */
[----:B------:R-:W-:Y:S01]  /*1830*/  FFMA.FTZ R192, R218, R13, R192 ;  /* 0x0000000ddac07223 */ /* 0x000fe200000100c0 */
[----:B------:R-:W-:Y:S02]  /*1840*/  FFMA.FTZ R139, R195, R197, R139 ;  /* 0x000000c5c38b7223 */ /* 0x000fe4000001008b */
[----:B------:R-:W-:Y:S01]  /*1850*/  FADD.FTZ R203, R193, R249 ;  /* 0x000000f9c1cb7221 */ /* 0x000fe20000010000 */
[----:B0-----:R-:W-:-:S07]  /*1860*/  FFMA.FTZ R202, R197, R249, R192 ;  /* 0x000000f9c5ca7223 */ /* 0x001fce00000100c0 */
.L_x_15241:
[----:B------:R-:W-:Y:S05]  /*1870*/  BSYNC.RECONVERGENT B1 ;  /* 0x0000000000017941 */ /* 0x000fea0003800200 */
.L_x_15240:
[----:B------:R-:W-:Y:S04]  /*1880*/  BSSY.RECONVERGENT B1, `(.L_x_15242) ;  /* 0x0000036000017945 */ /* 0x000fe80003800200 */
[----:B------:R-:W-:Y:S05]  /*1890*/  @!P0 BRA `(.L_x_15243) ;  /* 0x0000000000d08947 */ /* 0x000fea0003800000 */
[----:B------:R-:W-:Y:S01]  /*18a0*/  ISETP.NE.U32.AND P4, PT, RZ, UR24, PT ;  /* 0x00000018ff007c0c */ /* 0x000fe2000bf85070 */
[----:B------:R-:W0:Y:S01]  /*18b0*/  LDC.64 R194, c[0x0][0x3a8] ;  /* 0x0000ea00ffc27b82 */ /* 0x000e220000000a00 */
[----:B-----5:R1:W-:Y:S02]  /*18c0*/  STL [R1+0xa8], R4 ;  /* 0x0000a80401007387 */ /* 0x0203e40000100800 */
        /* <DEDUP_REMOVED lines=49> */
.L_x_15243:
[----:B------:R-:W-:Y:S05]  /*1be0*/  BSYNC.RECONVERGENT B1 ;  /* 0x0000000000017941 */ /* 0x000fea0003800200 */
.L_x_15242:
[----:B------:R-:W-:Y:S04]  /*1bf0*/  BSSY.RECONVERGENT B1, `(.L_x_15244) ;  /* 0x0000036000017945 */ /* 0x000fe80003800200 */
[----:B------:R-:W-:Y:S05]  /*1c00*/  @!P1 BRA `(.L_x_15245) ;  /* 0x0000000000d09947 */ /* 0x000fea0003800000 */
[----:B------:R-:W-:Y:S01]  /*1c10*/  ISETP.NE.U32.AND P4, PT, RZ, UR24, PT ;  /* 0x00000018ff007c0c */ /* 0x000fe2000bf85070 */
[----:B------:R-:W0:Y:S01]  /*1c20*/  LDC.64 R194, c[0x0][0x3a8] ;  /* 0x0000ea00ffc27b82 */ /* 0x000e220000000a00 */
[----:B-----5:R1:W-:Y:S02]  /*1c30*/  STL.64 [R1+0xa8], R4 ;  /* 0x0000a80401007387 */ /* 0x0203e40000100a00 */
        /* <DEDUP_REMOVED lines=11> */
[----:B-1----:R-:W-:-:S05]  /*1cf0*/  IMAD.WIDE.U32 R4, R3, 0x4, R4 ;  /* 0x0000000403047825 */ /* 0x002fca00078e0004 */
[----:B------:R0:W5:Y:S04]  /*1d00*/  LDG.E R6, desc[UR20][R4.64] ;  /* 0x0000001404067981 */ /* 0x000168000c1e1900 */
[----:B------:R-:W2:Y:S04]  /*1d10*/  LDG.E.128 R192, desc[UR20][R194.64] ;  /* 0x00000014c2c07981 */ /* 0x000ea8000c1e1d00 */
[----:B------:R0:W5:Y:S04]  /*1d20*/  LDL.LU.64 R4, [R1+0xa8] ;  /* 0x0000a80001047983 */ /* 0x0001680000300a00 */
        /* <DEDUP_REMOVED lines=34> */
.L_x_15245:
[----:B------:R-:W-:Y:S05]  /*1f50*/  BSYNC.RECONVERGENT B1 ;  /* 0x0000000000017941 */ /* 0x000fea0003800200 */
.L_x_15244:
        /* <DEDUP_REMOVED lines=46> */
[----:B------:R0:W-:Y:S01]  /*2240*/  STL [R1], R197 ;  /* 0x000000c501007387 */ /* 0x0001e20000100800 */
[----:B------:R-:W-:Y:S01]  /*2250*/  FADD.FTZ R194, R192, R207 ;  /* 0x000000cfc0c27221 */ /* 0x000fe20000010000 */
[----:B------:R-:W-:-:S03]  /*2260*/  FFMA.FTZ R192, R230, R207, R193 ;  /* 0x000000cfe6c07223 */ /* 0x000fc600000100c1 */
[----:B------:R-:W-:Y:S01]  /*2270*/  FADD.FTZ R193, R194, R16 ;  /* 0x00000010c2c17221 */ /* 0x000fe20000010000 */
[----:B------:R-:W-:Y:S01]  /*2280*/  FFMA.FTZ R192, R215, R16, R192 ;  /* 0x00000010d7c07223 */ /* 0x000fe200000100c0 */
[----:B------:R-:W-:Y:S02]  /*2290*/  FFMA.FTZ R127, R195, R197, R127 ;  /* 0x000000c5c37f7223 */ /* 0x000fe4000001007f */
[----:B------:R-:W-:Y:S01]  /*22a0*/  FADD.FTZ R203, R193, R246 ;  /* 0x000000f6c1cb7221 */ /* 0x000fe20000010000 */
[----:B0-----:R-:W-:-:S07]  /*22b0*/  FFMA.FTZ R202, R197, R246, R192 ;  /* 0x000000f6c5ca7223 */ /* 0x001fce00000100c0 */
.L_x_15247:
[----:B------:R-:W-:Y:S05]  /*22c0*/  BSYNC.RECONVERGENT B1 ;  /* 0x0000000000017941 */ /* 0x000fea0003800200 */
.L_x_15246:
        /* <DEDUP_REMOVED lines=20> */
[----:B------:R-:W4:Y:S04]  /*2410*/  LDL R252, [R1+0x50] ;  /* 0x0000500001fc7983 */ /* 0x000f280000100800 */
[----:B------:R-:W4:Y:S01]  /*2420*/  LDL R245, [R1+0x54] ;  /* 0x0000540001f57983 */ /* 0x000f220000100800 */
[----:B------:R-:W-:-:S02]  /*2430*/  IADD3 R3, PT, PT, R3, 0x80, RZ ;  /* 0x0000008003037810 */ /* 0x000fc40007ffe0ff */
[----:B------:R-:W-:Y:S02]  /*2440*/  IADD3 R204, PT, PT, R204, 0x80, RZ ;  /* 0x00000080cccc7810 */ /* 0x000fe40007ffe0ff */
[----:B------:R-:W-:Y:S01]  /*2450*/  IADD3 R201, PT, PT, R201, 0x80, RZ ;  /* 0x00000080c9c97810 */ /* 0x000fe20007ffe0ff */
[----:B---3--:R-:W-:Y:S01]  /*2460*/  FADD.FTZ R196, R196, -UR33 ;  /* 0x80000021c4c47e21 */ /* 0x008fe20008010000 */
[----:B------:R-:W-:Y:S01]  /*2470*/  FADD.FTZ R17, R197, -UR33 ;  /* 0x80000021c5117e21 */ /* 0x000fe20008010000 */
[----:B------:R-:W-:Y:S02]  /*2480*/  FADD.FTZ R198, R198, -UR33 ;  /* 0x80000021c6c67e21 */ /* 0x000fe40008010000 */
[----:B------:R-:W-:Y:S01]  /*2490*/  FMUL.FTZ R237, R196, UR31 ;  /* 0x0000001fc4ed7c20 */ /* 0x000fe20008410000 */
[----:B------:R-:W-:Y:S01]  /*24a0*/  FMUL.FTZ R229, R17, UR31 ;  /* 0x0000001f11e57c20 */ /* 0x000fe20008410000 */
[----:B--2---:R-:W-:Y:S01]  /*24b0*/  FMUL.FTZ R222, R214, R192 ;  /* 0x000000c0d6de7220 */ /* 0x004fe20000410000 */
[----:B------:R-:W-:Y:S01]  /*24c0*/  FADD.FTZ R88, R88, R192 ;  /* 0x000000c058587221 */ /* 0x000fe20000010000 */
        /* <DEDUP_REMOVED lines=11> */
[----:B------:R-:W-:Y:S01]  /*2580*/  FADD.FTZ R199, R199, -UR33 ;  /* 0x80000021c7c77e21 */ /* 0x000fe20008010000 */
[----:B------:R-:W-:Y:S01]  /*2590*/  FFMA.FTZ R192, R229, R206, R193 ;  /* 0x000000cee5c07223 */ /* 0x000fe200000100c1 */
[----:B------:R-:W-:Y:S01]  /*25a0*/  FMUL.FTZ R245, R245, R195 ;  /* 0x000000c3f5f57220 */ /* 0x000fe20000410000 */
[----:B------:R-:W-:Y:S01]  /*25b0*/  FADD.FTZ R193, R194, R17 ;  /* 0x00000011c2c17221 */ /* 0x000fe20000010000 */
[----:B------:R-:W-:Y:S01]  /*25c0*/  FMUL.FTZ R252, R199, UR31 ;  /* 0x0000001fc7fc7c20 */ /* 0x000fe20008410000 */
[----:B------:R-:W-:Y:S01]  /*25d0*/  FFMA.FTZ R192, R214, R17, R192 ;  /* 0x00000011d6c07223 */ /* 0x000fe200000100c0 */
[----:B------:R-:W-:Y:S01]  /*25e0*/  FADD.FTZ R91, R91, R195 ;  /* 0x000000c35b5b7221 */ /* 0x000fe20000010000 */
[----:B------:R-:W-:Y:S01]  /*25f0*/  FADD.FTZ R203, R193, R245 ;  /* 0x000000f5c1cb7221 */ /* 0x000fe20000010000 */
[----:B------:R-:W-:Y:S01]  /*2600*/  FFMA.FTZ R123, R195, R252, R123 ;  /* 0x000000fcc37b7223 */ /* 0x000fe2000001007b */
[----:B0-----:R-:W-:-:S07]  /*2610*/  FFMA.FTZ R202, R252, R245, R192 ;  /* 0x000000f5fcca7223 */ /* 0x001fce00000100c0 */
.L_x_15249:
[----:B------:R-:W-:Y:S05]  /*2620*/  BSYNC.RECONVERGENT B1 ;  /* 0x0000000000017941 */ /* 0x000fea0003800200 */
.L_x_15248:
[----:B------:R-:W-:Y:S01]  /*2630*/  ISETP.GE.U32.AND P4, PT, R2, 0x380, PT ;  /* 0x000003800200780c */ /* 0x000fe20003f86070 */
[----:B------:R-:W-:-:S12]  /*2640*/  BSSY.RECONVERGENT B1, `(.L_x_15250) ;  /* 0x0000035000017945 */ /* 0x000fd80003800200 */
[----:B------:R-:W-:Y:S05]  /*2650*/  @!P4 BRA `(.L_x_15251) ;  /* 0x0000000000ccc947 */ /* 0x000fea0003800000 */
[----:B------:R-:W-:Y:S01]  /*2660*/  ISETP.NE.U32.AND P5, PT, RZ, UR24, PT ;  /* 0x00000018ff007c0c */ /* 0x000fe2000bfa5070 */
[----:B------:R-:W0:Y:S01]  /*2670*/  LDC.64 R194, c[0x0][0x428] ;  /* 0x00010a00ffc27b82 */ /* 0x000e220000000a00 */
[----:B-----5:R1:W-:Y:S02]  /*2680*/  STL.64 [R1+0xa8], R4 ;  /* 0x0000a80401007387 */ /* 0x0203e40000100a00 */
[----:B------:R-:W-:Y:S02]  /*2690*/  ISETP.NE.AND.EX P5, PT, RZ, UR25, PT, P5 ;  /* 0x00000019ff007c0c */ /* 0x000fe4000bfa5350 */
[----:B------:R-:W2:Y:S04]  /*26a0*/  LDL R213, [R1+0x38] ;  /* 0x0000380001d57983 */ /* 0x000ea80000100800 */
[----:B------:R-:W3:Y:S01]  /*26b0*/  LDL R205, [R1+0x3c] ;  /* 0x00003c0001cd7983 */ /* 0x000ee20000100800 */
[----:B-1----:R-:W1:Y:S08]  /*26c0*/  LDC.64 R4, c[0x0][0x3b0] ;  /* 0x0000ec00ff047b82 */ /* 0x002e700000000a00 */
[----:B------:R-:W4:Y:S02]  /*26d0*/  @P5 LDC.64 R192, c[0x0][0x438] ;  /* 0x00010e00ffc05b82 */ /* 0x000f240000000a00 */
[----:B----4-:R-:W-:-:S05]  /*26e0*/  @P5 IMAD.WIDE.U32 R192, R201, 0x10, R192 ;  /* 0x00000010c9c05825 */ /* 0x010fca00078e00c0 */
[----:B------:R4:W5:Y:S01]  /*26f0*/  @P5 LDG.E.128 R20, desc[UR20][R192.64] ;  /* 0x00000014c0145981 */ /* 0x000962000c1e1d00 */
[----:B0-----:R-:W-:Y:S01]  /*2700*/  IMAD.WIDE.U32 R194, R204, 0x10, R194 ;  /* 0x00000010ccc27825 */ /* 0x001fe200078e00c2 */
[----:B----4-:R-:W0:Y:S03]  /*2710*/  LDC.64 R192, c[0x0][0x3a8] ;  /* 0x0000ea00ffc07b82 */ /* 0x010e260000000a00 */
[----:B-1----:R-:W-:-:S05]  /*2720*/  IMAD.WIDE.U32 R4, R3, 0x4, R4 ;  /* 0x0000000403047825 */ /* 0x002fca00078e0004 */
[----:B------:R1:W5:Y:S04]  /*2730*/  LDG.E R9, desc[UR20][R4.64] ;  /* 0x0000001404097981 */ /* 0x000368000c1e1900 */
[----:B------:R1:W5:Y:S04]  /*2740*/  LDL.LU.64 R4, [R1+0xa8] ;  /* 0x0000a80001047983 */ /* 0x0003680000300a00 */
[----:B------:R-:W4:Y:S01]  /*2750*/  LDL R251, [R1+0x40] ;  /* 0x0000400001fb7983 */ /* 0x000f220000100800 */
[----:B0-----:R-:W-:-:S03]  /*2760*/  IMAD.WIDE.U32 R192, R201, 0x10, R192 ;  /* 0x00000010c9c07825 */ /* 0x001fc600078e00c0 */
[----:B------:R-:W4:Y:S04]  /*2770*/  LDL R244, [R1+0x44] ;  /* 0x0000440001f47983 */ /* 0x000f280000100800 */
[----:B------:R-:W2:Y:S04]  /*2780*/  LDG.E.128 R196, desc[UR20][R192.64] ;  /* 0x00000014c0c47981 */ /* 0x000ea8000c1e1d00 */
[----:B------:R-:W3:Y:S01]  /*2790*/  LDG.E.128 R192, desc[UR20][R194.64] ;  /* 0x00000014c2c07981 */ /* 0x000ee2000c1e1d00 */
[----:B------:R-:W-:Y:S02]  /*27a0*/  IADD3 R3, PT, PT, R3, 0x80, RZ ;  /* 0x0000008003037810 */ /* 0x000fe40007ffe0ff */
[----:B------:R-:W-:-:S02]  /*27b0*/  IADD3 R204, PT, PT, R204, 0x80, RZ ;  /* 0x00000080cccc7810 */ /* 0x000fc40007ffe0ff */
        /* <DEDUP_REMOVED lines=28> */
[----:B-1----:R-:W-:-:S07]  /*2980*/  FFMA.FTZ R202, R251, R244, R192 ;  /* 0x000000f4fbca7223 */ /* 0x002fce00000100c0 */
.L_x_15251:
[----:B------:R-:W-:Y:S05]  /*2990*/  BSYNC.RECONVERGENT B1 ;  /* 0x0000000000017941 */ /* 0x000fea0003800200 */
.L_x_15250:
[----:B------:R-:W-:-:S04]  /*29a0*/  ISETP.GE.U32.AND P5, PT, R2, 0x400, PT ;  /* 0x000004000200780c */ /* 0x000fc80003fa6070 */
[----:B------:R-:W-:-:S05]  /*29b0*/  P2R R192, PR, RZ, 0x20 ;  /* 0x00000020ffc07803 */ /* 0x000fca0000000000 */
[----:B------:R2:W-:Y:S04]  /*29c0*/  STL [R1+0x18], R192 ;  /* 0x000018c001007387 */ /* 0x0005e80000100800 */
[----:B------:R-:W-:Y:S05]  /*29d0*/  @!P5 BRA `(.L_x_15252) ;  /* 0x0000000c0010d947 */ /* 0x000fea0003800000 */
[----:B------:R-:W-:Y:S01]  /*29e0*/  ISETP.NE.U32.AND P5, PT, RZ, UR24, PT ;  /* 0x00000018ff007c0c */ /* 0x000fe2000bfa5070 */
[----:B------:R-:W0:Y:S01]  /*29f0*/  LDC.64 R196, c[0x0][0x428] ;  /* 0x00010a00ffc47b82 */ /* 0x000e220000000a00 */
[----:B------:R-:W3:Y:S02]  /*2a00*/  LDL R219, [R1+0x28] ;  /* 0x0000280001db7983 */ /* 0x000ee40000100800 */
[----:B------:R-:W-:Y:S02]  /*2a10*/  ISETP.NE.AND.EX P5, PT, RZ, UR25, PT, P5 ;  /* 0x00000019ff007c0c */ /* 0x000fe4000bfa5350 */
[----:B------:R-:W4:Y:S11]  /*2a20*/  LDL R243, [R1+0x34] ;  /* 0x0000340001f37983 */ /* 0x000f360000100800 */
[----:B--2---:R-:W1:Y:S02]  /*2a30*/  @P5 LDC.64 R192, c[0x0][0x438] ;  /* 0x00010e00ffc05b82 */ /* 0x004e640000000a00 */
[----:B-1----:R-:W-:-:S05]  /*2a40*/  @P5 IMAD.WIDE.U32 R192, R201, 0x10, R192 ;  /* 0x00000010c9c05825 */ /* 0x002fca00078e00c0 */
[----:B------:R1:W5:Y:S01]  /*2a50*/  @P5 LDG.E.128 R176, desc[UR20][R192.64] ;  /* 0x00000014c0b05981 */ /* 0x000362000c1e1d00 */
[----:B0-----:R-:W-:-:S03]  /*2a60*/  IMAD.WIDE.U32 R196, R204, 0x10, R196 ;  /* 0x00000010ccc47825 */ /* 0x001fc600078e00c4 */
[----:B------:R-:W2:Y:S04]  /*2a70*/  LDL R204, [R1+0x30] ;  /* 0x0000300001cc7983 */ /* 0x000ea80000100800 */
[----:B------:R-:W3:Y:S01]  /*2a80*/  LDG.E.128 R196, desc[UR20][R196.64] ;  /* 0x00000014c4c47981 */ /* 0x000ee2000c1e1d00 */
[----:B-1----:R-:W0:Y:S02]  /*2a90*/  LDC.64 R192, c[0x0][0x3a8] ;  /* 0x0000ea00ffc07b82 */ /* 0x002e240000000a00 */
[----:B0-----:R-:W-:-:S06]  /*2aa0*/  IMAD.WIDE.U32 R192, R201, 0x10, R192 ;  /* 0x00000010c9c07825 */ /* 0x001fcc00078e00c0 */
[----:B------:R-:W0:Y:S01]  /*2ab0*/  LDC.64 R200, c[0x0][0x3b0] ;  /* 0x0000ec00ffc87b82 */ /* 0x000e220000000a00 */
[----:B------:R-:W2:Y:S01]  /*2ac0*/  LDG.E.128 R192, desc[UR20][R192.64] ;  /* 0x00000014c0c07981 */ /* 0x000ea2000c1e1d00 */
[----:B0-----:R-:W-:-:S05]  /*2ad0*/  IMAD.WIDE.U32 R200, R3, 0x4, R200 ;  /* 0x0000000403c87825 */ /* 0x001fca00078e00c8 */
[----:B------:R0:W5:Y:S04]  /*2ae0*/  LDG.E R10, desc[UR20][R200.64] ;  /* 0x00000014c80a7981 */ /* 0x000168000c1e1900 */
[----:B------:R-:W0:Y:S01]  /*2af0*/  LDL R201, [R1+0x2c] ;  /* 0x00002c0001c97983 */ /* 0x000e220000100800 */
[----:B---3--:R-:W-:Y:S01]  /*2b00*/  FMUL.FTZ R220, R219, R196 ;  /* 0x000000c4dbdc7220 */ /* 0x008fe20000410000 */
[----:B----4-:R-:W-:Y:S01]  /*2b10*/  FMUL.FTZ R243, R243, R199 ;  /* 0x000000c7f3f37220 */ /* 0x010fe20000410000 */
[----:B--2---:R-:W-:Y:S01]  /*2b20*/  FADD.FTZ R3, R192, -UR33 ;  /* 0x80000021c0037e21 */ /* 0x004fe20008010000 */
[----:B------:R-:W-:-:S03]  /*2b30*/  FADD.FTZ R19, R194, -UR33 ;  /* 0x80000021c2137e21 */ /* 0x000fc60008010000 */
[----:B------:R-:W-:Y:S01]  /*2b40*/  FMUL.FTZ R242, R3, UR31 ;  /* 0x0000001f03f27c20 */ /* 0x000fe20008410000 */
[----:B------:R-:W-:Y:S01]  /*2b50*/  FADD.FTZ R3, R195, -UR33 ;  /* 0x80000021c3037e21 */ /* 0x000fe20008010000 */
[----:B------:R-:W-:Y:S01]  /*2b60*/  FMUL.FTZ R219, R19, UR31 ;  /* 0x0000001f13db7c20 */ /* 0x000fe20008410000 */
[----:B------:R-:W-:Y:S02]  /*2b70*/  FMUL.FTZ R19, R204, R198 ;  /* 0x000000c6cc137220 */ /* 0x000fe40000410000 */
[----:B------:R-:W-:Y:S01]  /*2b80*/  FMUL.FTZ R204, R3, UR31 ;  /* 0x0000001f03cc7c20 */ /* 0x000fe20008410000 */
[----:B------:R-:W-:-:S04]  /*2b90*/  FADD.FTZ R193, R193, -UR33 ;  /* 0x80000021c1c17e21 */ /* 0x000fc80008010000 */
[----:B------:R1:W-:Y:S01]  /*2ba0*/  STL [R1+0x10], R204 ;  /* 0x000010cc01007387 */ /* 0x0003e20000100800 */
        /* <DEDUP_REMOVED lines=9> */
[----:B0-----:R-:W-:-:S04]  /*2c40*/  FMUL.FTZ R200, R201, R197 ;  /* 0x000000c5c9c87220 */ /* 0x001fc80000410000 */
        /* <DEDUP_REMOVED lines=8> */
[----:B-1----:R-:W-:Y:S06]  /*2cd0*/  BRA `(.L_x_15252) ;  /* 0x0000000800507947 */ /* 0x002fec0003800000 */
.L_x_15237:
[----:B------:R-:W-:Y:S01]  /*2ce0*/  UISETP.GE.AND UP3, UPT, UR11, 0x1, UPT ;  /* 0x000000010b00788c */ /* 0x000fe2000bf66270 */
[----:B------:R-:W0:Y:S01]  /*2cf0*/  S2R R192, SR_TID.X ;  /* 0x0000000000c07919 */ /* 0x000e220000002100 */
[----:B------:R-:W-:Y:S01]  /*2d00*/  HFMA2 R194, -RZ, RZ, 0, 0 ;  /* 0x00000000ffc27431 */ /* 0x000fe200000001ff */
[----:B----4-:R-:W-:-:S03]  /*2d10*/  UISETP.NE.U32.AND UP0, UPT, UR24, URZ, UPT ;  /* 0x000000ff1800728c */ /* 0x010fc6000bf05070 */
        /* <DEDUP_REMOVED lines=17> */
[C---:B------:R-:W-:Y:S02]  /*2e30*/  ISETP.GE.U32.AND P3, PT, R2.reuse, 0x100, PT ;  /* 0x000001000200780c */ /* 0x040fe40003f66070 */
[C---:B------:R-:W-:Y:S02]  /*2e40*/  ISETP.GE.U32.AND P0, PT, R2.reuse, 0x180, PT ;  /* 0x000001800200780c */ /* 0x040fe40003f06070 */
[----:B------:R-:W-:Y:S02]  /*2e50*/  ISETP.GE.U32.AND P1, PT, R2, 0x200, PT ;  /* 0x000002000200780c */ /* 0x000fe40003f26070 */
[----:B------:R-:W-:-:S05]  /*2e60*/  P2R R3, PR, RZ, 0x4 ;  /* 0x00000004ff037803 */ /* 0x000fca0000000000 */
[----:B0-----:R-:W0:Y:S01]  /*2e70*/  @P2 LDC.64 R192, c[0x0][0x3b0] ;  /* 0x0000ec00ffc02b82 */ /* 0x001e220000000a00 */
[----:B------:R2:W-:Y:S07]  /*2e80*/  STL [R1+0x20], R3 ;  /* 0x0000200301007387 */ /* 0x0005ee0000100800 */
[----:B------:R-:W4:Y:S01]  /*2e90*/  @P3 LDC.64 R196, c[0x0][0x3b0] ;  /* 0x0000ec00ffc43b82 */ /* 0x000f220000000a00 */
[----:B--2---:R-:W-:Y:S02]  /*2ea0*/  P2R R3, PR, RZ, 0x8 ;  /* 0x00000008ff037803 */ /* 0x004fe40000000000 */
[----:B------:R-:W-:-:S02]  /*2eb0*/  ISETP.GE.U32.AND P4, PT, R2, 0x380, PT ;  /* 0x000003800200780c */ /* 0x000fc40003f86070 */
[----:B------:R-:W-:Y:S01]  /*2ec0*/  ISETP.GE.U32.AND P5, PT, R2, 0x400, PT ;  /* 0x000004000200780c */ /* 0x000fe20003fa6070 */
[----:B------:R2:W-:Y:S01]  /*2ed0*/  STL [R1+0x24], R3 ;  /* 0x0000240301007387 */ /* 0x0005e20000100800 */
[----:B0-----:R-:W-:-:S05]  /*2ee0*/  @P2 IMAD.WIDE.U32 R192, R194, 0x4, R192 ;  /* 0x00000004c2c02825 */ /* 0x001fca00078e00c0 */
[----:B------:R0:W5:Y:S01]  /*2ef0*/  @P2 LDG.E R0, desc[UR20][R192.64] ;  /* 0x00000014c0002981 */ /* 0x000162000c1e1900 */
[----:B------:R-:W-:Y:S01]  /*2f00*/  @P2 IADD3 R194, PT, PT, R194, 0x80, RZ ;  /* 0x00000080c2c22810 */ /* 0x000fe20007ffe0ff */
[----:B0-----:R-:W0:Y:S01]  /*2f10*/  @P0 LDC.64 R192, c[0x0][0x3b0] ;  /* 0x0000ec00ffc00b82 */ /* 0x001e220000000a00 */
[----:B------:R-:W-:-:S03]  /*2f20*/  ISETP.GE.U32.AND P2, PT, R2, 0x280, PT ;  /* 0x000002800200780c */ /* 0x000fc60003f46070 */
[C---:B----4-:R-:W-:Y:S01]  /*2f30*/  @P3 IMAD.WIDE.U32 R196, R194.reuse, 0x4, R196 ;  /* 0x00000004c2c43825 */ /* 0x050fe200078e00c4 */
[----:B------:R-:W-:-:S04]  /*2f40*/  @P3 IADD3 R194, PT, PT, R194, 0x80, RZ ;  /* 0x00000080c2c23810 */ /* 0x000fc80007ffe0ff */
[----:B------:R4:W5:Y:S02]  /*2f50*/  @P3 LDG.E R4, desc[UR20][R196.64] ;  /* 0x00000014c4043981 */ /* 0x000964000c1e1900 */
[----:B----4-:R-:W4:Y:S01]  /*2f60*/  @P1 LDC.64 R196, c[0x0][0x3b0] ;  /* 0x0000ec00ffc41b82 */ /* 0x010f220000000a00 */
[----:B0-----:R-:W-:-:S05]  /*2f70*/  @P0 IMAD.WIDE.U32 R192, R194, 0x4, R192 ;  /* 0x00000004c2c00825 */ /* 0x001fca00078e00c0 */
[----:B------:R0:W5:Y:S01]  /*2f80*/  @P0 LDG.E R5, desc[UR20][R192.64] ;  /* 0x00000014c0050981 */ /* 0x000162000c1e1900 */
[----:B------:R-:W-:Y:S02]  /*2f90*/  ISETP.GE.U32.AND P3, PT, R2, 0x300, PT ;  /* 0x000003000200780c */ /* 0x000fe40003f66070 */
[----:B------:R-:W-:Y:S01]  /*2fa0*/  @P0 IADD3 R194, PT, PT, R194, 0x80, RZ ;  /* 0x00000080c2c20810 */ /* 0x000fe20007ffe0ff */
[----:B0-----:R-:W0:Y:S04]  /*2fb0*/  @P2 LDC.64 R192, c[0x0][0x3b0] ;  /* 0x0000ec00ffc02b82 */ /* 0x001e280000000a00 */
[C---:B----4-:R-:W-:Y:S01]  /*2fc0*/  @P1 IMAD.WIDE.U32 R196, R194.reuse, 0x4, R196 ;  /* 0x00000004c2c41825 */ /* 0x050fe200078e00c4 */
[----:B------:R-:W-:-:S04]  /*2fd0*/  @P1 IADD3 R194, PT, PT, R194, 0x80, RZ ;  /* 0x00000080c2c21810 */ /* 0x000fc80007ffe0ff */
[----:B------:R4:W5:Y:S02]  /*2fe0*/  @P1 LDG.E R6, desc[UR20][R196.64] ;  /* 0x00000014c4061981 */ /* 0x000964000c1e1900 */
[----:B----4-:R-:W4:Y:S01]  /*2ff0*/  @P3 LDC.64 R196, c[0x0][0x3b0] ;  /* 0x0000ec00ffc43b82 */ /* 0x010f220000000a00 */
[----:B0-----:R-:W-:-:S05]  /*3000*/  @P2 IMAD.WIDE.U32 R192, R194, 0x4, R192 ;  /* 0x00000004c2c02825 */ /* 0x001fca00078e00c0 */
[----:B------:R0:W5:Y:S01]  /*3010*/  @P2 LDG.E R7, desc[UR20][R192.64] ;  /* 0x00000014c0072981 */ /* 0x000162000c1e1900 */
[----:B------:R-:W-:Y:S01]  /*3020*/  @P2 IADD3 R194, PT, PT, R194, 0x80, RZ ;  /* 0x00000080c2c22810 */ /* 0x000fe20007ffe0ff */
[----:B0-----:R-:W0:Y:S04]  /*3030*/  @P4 LDC.64 R192, c[0x0][0x3b0] ;  /* 0x0000ec00ffc04b82 */ /* 0x001e280000000a00 */
[C---:B----4-:R-:W-:Y:S01]  /*3040*/  @P3 IMAD.WIDE.U32 R196, R194.reuse, 0x4, R196 ;  /* 0x00000004c2c43825 */ /* 0x050fe200078e00c4 */
[----:B------:R-:W-:-:S04]  /*3050*/  @P3 IADD3 R194, PT, PT, R194, 0x80, RZ ;  /* 0x00000080c2c23810 */ /* 0x000fc80007ffe0ff */
[----:B------:R4:W5:Y:S01]  /*3060*/  @P3 LDG.E R8, desc[UR20][R196.64] ;  /* 0x00000014c4083981 */ /* 0x000962000c1e1900 */
[----:B0-----:R-:W-:-:S05]  /*3070*/  @P4 IMAD.WIDE.U32 R192, R194, 0x4, R192 ;  /* 0x00000004c2c04825 */ /* 0x001fca00078e00c0 */
[----:B------:R4:W5:Y:S01]  /*3080*/  @P4 LDG.E R9, desc[UR20][R192.64] ;  /* 0x00000014c0094981 */ /* 0x000962000c1e1900 */
[----:B--2---:R-:W-:Y:S02]  /*3090*/  P2R R3, PR, RZ, 0x20 ;  /* 0x00000020ff037803 */ /* 0x004fe40000000000 */
[----:B------:R-:W-:Y:S02]  /*30a0*/  CS2R R202, SRZ ;  /* 0x0000000000ca7805 */ /* 0x000fe4000001ff00 */
[----:B------:R-:W-:Y:S01]  /*30b0*/  @P4 IADD3 R194, PT, PT, R194, 0x80, RZ ;  /* 0x00000080c2c24810 */ /* 0x000fe20007ffe0ff */
[----:B------:R4:W-:Y:S01]  /*30c0*/  STL [R1+0x18], R3 ;  /* 0x0000180301007387 */ /* 0x0009e20000100800 */
[----:B------:R-:W-:Y:S05]  /*30d0*/  @!P5 BRA `(.L_x_15252) ;  /* 0x000000040050d947 */ /* 0x000fea0003800000 */
[----:B----4-:R-:W0:Y:S02]  /*30e0*/  LDC.64 R192, c[0x0][0x3b0] ;  /* 0x0000ec00ffc07b82 */ /* 0x010e240000000a00 */
[----:B0-----:R-:W-:-:S05]  /*30f0*/  IMAD.WIDE.U32 R194, R194, 0x4, R192 ;  /* 0x00000004c2c27825 */ /* 0x001fca00078e00c0 */
[----:B------:R0:W5:Y:S01]  /*3100*/  LDG.E R10, desc[UR20][R194.64] ;  /* 0x00000014c20a7981 */ /* 0x000162000c1e1900 */
[----:B------:R-:W-:Y:S05]  /*3110*/  BRA `(.L_x_15252) ;  /* 0x0000000400407947 */ /* 0x000fea0003800000 */
.L_x_15253:
[C---:B------:R-:W-:Y:S02]  /*3120*/  ISETP.GE.U32.AND P2, PT, R2.reuse, 0x80, PT ;  /* 0x000000800200780c */ /* 0x040fe40003f46070 */
[C---:B------:R-:W-:Y:S02]  /*3130*/  ISETP.GE.U32.AND P6, PT, R2.reuse, 0x100, PT ;  /* 0x000001000200780c */ /* 0x040fe40003fc6070 */
[C---:B------:R-:W-:Y:S02]  /*3140*/  ISETP.GE.U32.AND P0, PT, R2.reuse, 0x180, PT ;  /* 0x000001800200780c */ /* 0x040fe40003f06070 */
[----:B------:R-:W-:Y:S02]  /*3150*/  ISETP.GE.U32.AND P1, PT, R2, 0x200, PT ;  /* 0x000002000200780c */ /* 0x000fe40003f26070 */
[----:B------:R-:W-:-:S05]  /*3160*/  P2R R195, PR, RZ, 0x4 ;  /* 0x00000004ffc37803 */ /* 0x000fca0000000000 */
[----:B0-----:R-:W0:Y:S08]  /*3170*/  @P2 LDC.64 R192, c[0x0][0x3b0] ;  /* 0x0000ec00ffc02b82 */ /* 0x001e300000000a00 */
[----:B------:R-:W2:Y:S01]  /*3180*/  @P6 LDC.64 R196, c[0x0][0x3b0] ;  /* 0x0000ec00ffc46b82 */ /* 0x000ea20000000a00 */
[C---:B------:R-:W-:Y:S01]  /*3190*/  ISETP.GE.U32.AND P3, PT, R2.reuse, 0x300, PT ;  /* 0x000003000200780c */ /* 0x040fe20003f66070 */
[----:B------:R-:W-:Y:S01]  /*31a0*/  STL [R1+0x20], R195 ;  /* 0x000020c301007387 */ /* 0x000fe20000100800 */
[----:B------:R-:W-:-:S02]  /*31b0*/  ISETP.GE.U32.AND P4, PT, R2, 0x380, PT ;  /* 0x000003800200780c */ /* 0x000fc40003f86070 */
[----:B------:R-:W-:Y:S02]  /*31c0*/  ISETP.GE.U32.AND P5, PT, R2, 0x400, PT ;  /* 0x000004000200780c */ /* 0x000fe40003fa6070 */
[----:B------:R-:W-:Y:S02]  /*31d0*/  P2R R198, PR, RZ, 0x40 ;  /* 0x00000040ffc67803 */ /* 0x000fe40000000000 */
[----:B------:R-:W-:-:S03]  /*31e0*/  P2R R201, PR, RZ, 0x2 ;  /* 0x00000002ffc97803 */ /* 0x000fc60000000000 */
[----:B------:R4:W-:Y:S01]  /*31f0*/  STL [R1+0x24], R198 ;  /* 0x000024c601007387 */ /* 0x0009e20000100800 */
[----:B0-----:R-:W-:-:S05]  /*3200*/  @P2 IMAD.WIDE.U32 R192, R194, 0x4, R192 ;  /* 0x00000004c2c02825 */ /* 0x001fca00078e00c0 */
[----:B------:R0:W5:Y:S01]  /*3210*/  @P2 LDG.E R0, desc[UR20][R192.64] ;  /* 0x00000014c0002981 */ /* 0x000162000c1e1900 */
[----:B------:R-:W-:Y:S01]  /*3220*/  @P2 IADD3 R194, PT, PT, R194, 0x80, RZ ;  /* 0x00000080c2c22810 */ /* 0x000fe20007ffe0ff */
[----:B----4-:R-:W4:Y:S08]  /*3230*/  @P5 LDC.64 R198, c[0x0][0x3b0] ;  /* 0x0000ec00ffc65b82 */ /* 0x010f300000000a00 */
[----:B0-----:R-:W0:Y:S01]  /*3240*/  @P0 LDC.64 R192, c[0x0][0x3b0] ;  /* 0x0000ec00ffc00b82 */ /* 0x001e220000000a00 */
[----:B------:R-:W-:Y:S01]  /*3250*/  ISETP.GE.U32.AND P2, PT, R2, 0x280, PT ;  /* 0x000002800200780c */ /* 0x000fe20003f46070 */
[C---:B--2---:R-:W-:Y:S01]  /*3260*/  @P6 IMAD.WIDE.U32 R196, R194.reuse, 0x4, R196 ;  /* 0x00000004c2c46825 */ /* 0x044fe200078e00c4 */
[----:B------:R-:W-:-:S04]  /*3270*/  @P6 IADD3 R194, PT, PT, R194, 0x80, RZ ;  /* 0x00000080c2c26810 */ /* 0x000fc80007ffe0ff */
[----:B------:R2:W5:Y:S02]  /*3280*/  @P6 LDG.E R4, desc[UR20][R196.64] ;  /* 0x00000014c4046981 */ /* 0x000564000c1e1900 */
[----:B--2---:R-:W2:Y:S01]  /*3290*/  @P1 LDC.64 R196, c[0x0][0x3b0] ;  /* 0x0000ec00ffc41b82 */ /* 0x004ea20000000a00 */
[----:B0-----:R-:W-:-:S05]  /*32a0*/  @P0 IMAD.WIDE.U32 R192, R194, 0x4, R192 ;  /* 0x00000004c2c00825 */ /* 0x001fca00078e00c0 */
[----:B------:R0:W5:Y:S01]  /*32b0*/  @P0 LDG.E R5, desc[UR20][R192.64] ;  /* 0x00000014c0050981 */ /* 0x000162000c1e1900 */
[----:B------:R-:W-:Y:S01]  /*32c0*/  @P0 IADD3 R194, PT, PT, R194, 0x80, RZ ;  /* 0x00000080c2c20810 */ /* 0x000fe20007ffe0ff */
[----:B0-----:R-:W0:Y:S04]  /*32d0*/  @P2 LDC.64 R192, c[0x0][0x3b0] ;  /* 0x0000ec00ffc02b82 */ /* 0x001e280000000a00 */
[C---:B--2---:R-:W-:Y:S01]  /*32e0*/  @P1 IMAD.WIDE.U32 R196, R194.reuse, 0x4, R196 ;  /* 0x00000004c2c41825 */ /* 0x044fe200078e00c4 */
[----:B------:R-:W-:-:S04]  /*32f0*/  @P1 IADD3 R194, PT, PT, R194, 0x80, RZ ;  /* 0x00000080c2c21810 */ /* 0x000fc80007ffe0ff */
[----:B------:R2:W5:Y:S01]  /*3300*/  @P1 LDG.E R6, desc[UR20][R196.64] ;  /* 0x00000014c4061981 */ /* 0x000562000c1e1900 */
[----:B------:R-:W-:Y:S01]  /*3310*/  ISETP.NE.AND P1, PT, R195, RZ, PT ;  /* 0x000000ffc300720c */ /* 0x000fe20003f25270 */
[----:B--2---:R-:W2:Y:S01]  /*3320*/  @P3 LDC.64 R196, c[0x0][0x3b0] ;  /* 0x0000ec00ffc43b82 */ /* 0x004ea20000000a00 */
[----:B0-----:R-:W-:-:S11]  /*3330*/  @P2 IMAD.WIDE.U32 R192, R194, 0x4, R192 ;  /* 0x00000004c2c02825 */ /* 0x001fd600078e00c0 */
[----:B------:R-:W0:Y:S01]  /*3340*/  @P1 LDC.64 R202, c[0x0][0x438] ;  /* 0x00010e00ffca1b82 */ /* 0x000e220000000a00 */
[----:B------:R1:W5:Y:S01]  /*3350*/  @P2 LDG.E R7, desc[UR20][R192.64] ;  /* 0x00000014c0072981 */ /* 0x000362000c1e1900 */
[----:B------:R-:W-:Y:S02]  /*3360*/  @P2 IADD3 R194, PT, PT, R194, 0x80, RZ ;  /* 0x00000080c2c22810 */ /* 0x000fe40007ffe0ff */
[----:B------:R-:W-:-:S05]  /*3370*/  P2R R195, PR, RZ, 0x20 ;  /* 0x00000020ffc37803 */ /* 0x000fca0000000000 */
[----:B------:R4:W-:Y:S01]  /*3380*/  STL [R1+0x18], R195 ;  /* 0x000018c301007387 */ /* 0x0009e20000100800 */
[----:B-1----:R-:W1:Y:S01]  /*3390*/  @P4 LDC.64 R192, c[0x0][0x3b0] ;  /* 0x0000ec00ffc04b82 */ /* 0x002e620000000a00 */
[C---:B--2---:R-:W-:Y:S01]  /*33a0*/  @P3 IMAD.WIDE.U32 R196, R194.reuse, 0x4, R196 ;  /* 0x00000004c2c43825 */ /* 0x044fe200078e00c4 */
[----:B------:R-:W-:-:S04]  /*33b0*/  @P3 IADD3 R194, PT, PT, R194, 0x80, RZ ;  /* 0x00000080c2c23810 */ /* 0x000fc80007ffe0ff */
[----:B------:R2:W5:Y:S02]  /*33c0*/  @P3 LDG.E R8, desc[UR20][R196.64] ;  /* 0x00000014c4083981 */ /* 0x000564000c1e1900 */
[----:B--2---:R-:W2:Y:S01]  /*33d0*/  @P0 LDC.64 R196, c[0x0][0x438] ;  /* 0x00010e00ffc40b82 */ /* 0x004ea20000000a00 */
[C---:B-1----:R-:W-:Y:S01]  /*33e0*/  @P4 IMAD.WIDE.U32 R192, R194.reuse, 0x4, R192 ;  /* 0x00000004c2c04825 */ /* 0x042fe200078e00c0 */
[----:B------:R-:W-:-:S04]  /*33f0*/  @P4 IADD3 R194, PT, PT, R194, 0x80, RZ ;  /* 0x00000080c2c24810 */ /* 0x000fc80007ffe0ff */
[----:B------:R1:W5:Y:S01]  /*3400*/  @P4 LDG.E R9, desc[UR20][R192.64] ;  /* 0x00000014c0094981 */ /* 0x000362000c1e1900 */
[----:B----4-:R-:W-:-:S05]  /*3410*/  @P5 IMAD.WIDE.U32 R194, R194, 0x4, R198 ;  /* 0x00000004c2c25825 */ /* 0x010fca00078e00c6 */
[----:B------:R0:W5:Y:S01]  /*3420*/  @P5 LDG.E R10, desc[UR20][R194.64] ;  /* 0x00000014c20a5981 */ /* 0x000162000c1e1900 */
[----:B-1----:R-:W1:Y:S01]  /*3430*/  @P6 LDC.64 R192, c[0x0][0x438] ;  /* 0x00010e00ffc06b82 */ /* 0x002e620000000a00 */
[C---:B0-----:R-:W-:Y:S01]  /*3440*/  @P1 IMAD.WIDE.U32 R194, R3.reuse, 0x10, R202 ;  /* 0x0000001003c21825 */ /* 0x041fe200078e00ca */
[----:B------:R-:W-:-:S04]  /*3450*/  @P1 IADD3 R3, PT, PT, R3, 0x80, RZ ;  /* 0x0000008003031810 */ /* 0x000fc80007ffe0ff */
[----:B------:R0:W5:Y:S01]  /*3460*/  @P1 LDG.E.128 R44, desc[UR20][R194.64] ;  /* 0x00000014c22c1981 */ /* 0x000162000c1e1d00 */
[----:B------:R-:W-:Y:S01]  /*3470*/  ISETP.NE.AND P1, PT, R201, RZ, PT ;  /* 0x000000ffc900720c */ /* 0x000fe20003f25270 */
[C---:B-1----:R-:W-:Y:S01]  /*3480*/  @P6 IMAD.WIDE.U32 R192, R3.reuse, 0x10, R192 ;  /* 0x0000001003c06825 */ /* 0x042fe200078e00c0 */
[----:B------:R-:W-:-:S11]  /*3490*/  @P6 IADD3 R3, PT, PT, R3, 0x80, RZ ;  /* 0x0000008003036810 */ /* 0x000fd60007ffe0ff */
[----:B0-----:R-:W0:Y:S01]  /*34a0*/  @P1 LDC.64 R194, c[0x0][0x438] ;  /* 0x00010e00ffc21b82 */ /* 0x001e220000000a00 */
[----:B------:R2:W5:Y:S02]  /*34b0*/  @P6 LDG.E.128 R40, desc[UR20][R192.64] ;  /* 0x00000014c0286981 */ /* 0x000564000c1e1d00 */
[C---:B--2---:R-:W-:Y:S01]  /*34c0*/  @P0 IMAD.WIDE.U32 R192, R3.reuse, 0x10, R196 ;  /* 0x0000001003c00825 */ /* 0x044fe200078e00c4 */
[----:B------:R-:W-:-:S04]  /*34d0*/  @P0 IADD3 R3, PT, PT, R3, 0x80, RZ ;  /* 0x0000008003030810 */ /* 0x000fc80007ffe0ff */
[----:B------:R-:W1:Y:S01]  /*34e0*/  @P5 LDC.64 R196, c[0x0][0x438] ;  /* 0x00010e00ffc45b82 */ /* 0x000e620000000a00 */
[----:B------:R2:W5:Y:S07]  /*34f0*/  @P0 LDG.E.128 R36, desc[UR20][R192.64] ;  /* 0x00000014c0240981 */ /* 0x00056e000c1e1d00 */
        /* <DEDUP_REMOVED lines=18> */
.L_x_15252:
[----:B-1-3--:R-:W-:Y:S05]  /*3620*/  BSYNC.RECONVERGENT B0 ;  /* 0x0000000000007941 */ /* 0x00afea0003800200 */
.L_x_15236:
[----:B----4-:R-:W1:Y:S01]  /*3630*/  SHFL.DOWN PT, R3, R203, 0x10, 0x1f ;  /* 0x0a001f00cb037f89 */ /* 0x010e6200000e0000 */
[----:B------:R-:W-:Y:S03]  /*3640*/  BSSY.RECONVERGENT B0, `(.L_x_15254) ;  /* 0x000001f000007945 */ /* 0x000fe60003800200 */
[----:B0-2---:R-:W0:Y:S01]  /*3650*/  SHFL.DOWN PT, R192, R202, 0x10, 0x1f ;  /* 0x0a001f00cac07f89 */ /* 0x005e2200000e0000 */
[----:B------:R-:W2:Y:S01]  /*3660*/  S2R R197, SR_TID.X ;  /* 0x0000000000c57919 */ /* 0x000ea20000002100 */
[----:B-1----:R-:W-:Y:S01]  /*3670*/  FADD.FTZ R3, R3, R203 ;  /* 0x000000cb03037221 */ /* 0x002fe20000010000 */
[----:B0-----:R-:W-:-:S04]  /*3680*/  FADD.FTZ R192, R192, R202 ;  /* 0x000000cac0c07221 */ /* 0x001fc80000010000 */
        /* <DEDUP_REMOVED lines=26> */
.L_x_15255:
[----:B------:R-:W-:Y:S05]  /*3830*/  BSYNC.RECONVERGENT B0 ;  /* 0x0000000000007941 */ /* 0x000fea0003800200 */
.L_x_15254:
[----:B0-----:R-:W2:Y:S01]  /*3840*/  LDL R3, [R1+0x20] ;  /* 0x0000200001037983 */ /* 0x001ea20000100800 */
[----:B------:R-:W0:Y:S01]  /*3850*/  S2UR UR8, SR_CgaCtaId ;  /* 0x00000000000879c3 */ /* 0x000e220000008800 */
[----:B------:R-:W-:Y:S01]  /*3860*/  UMOV UR7, 0x400 ;  /* 0x0000040000077882 */ /* 0x000fe20000000000 */
[----:B------:R-:W-:-:S06]  /*3870*/  @UP3 UIADD3 UR11, UPT, UPT, UR11, -0x1, URZ ;  /* 0xffffffff0b0b3890 */ /* 0x000fcc000fffe0ff */
[----:B------:R-:W-:Y:S01]  /*3880*/  BAR.SYNC.DEFER_BLOCKING 0x0 ;  /* 0x0000000000007b1d */ /* 0x000fe20000010000 */
[----:B------:R-:W-:Y:S01]  /*3890*/  PLOP3.LUT P5, PT, PT, PT, UP3, 0x80, 0x8 ;  /* 0x000000000008781c */ /* 0x000fe20003faf038 */
[----:B------:R-:W-:Y:S02]  /*38a0*/  @UP3 UIMAD UR11, UR11, UR6, URZ ;  /* 0x000000060b0b32a4 */ /* 0x000fe4000f8e02ff */
[----:B0-----:R-:W-:-:S04]  /*38b0*/  ULEA UR7, UR8, UR7, 0x18 ;  /* 0x0000000708077291 */ /* 0x001fc8000f8ec0ff */
[----:B------:R-:W-:Y:S02]  /*38c0*/  UIADD3 UR8, UPT, UPT, UR7, 0x4020, URZ ;  /* 0x0000402007087890 */ /* 0x000fe4000fffe0ff */
[----:B------:R-:W-:-:S09]  /*38d0*/  @!UP1 UIADD3 UR8, UPT, UPT, UR7, 0x4000, URZ ;  /* 0x0000400007089890 */ /* 0x000fd2000fffe0ff */
[----:B------:R-:W0:Y:S01]  /*38e0*/  LDS.128 R192, [UR8] ;  /* 0x00000008ffc07984 */ /* 0x000e220008000c00 */
[----:B------:R-:W-:Y:S02]  /*38f0*/  UIADD3 UR8, UPT, UPT, UR7, 0x4030, URZ ;  /* 0x0000403007087890 */ /* 0x000fe4000fffe0ff */
[----:B------:R-:W-:Y:S02]  /*3900*/  @!UP1 UIADD3 UR8, UPT, UPT, UR7, 0x4010, URZ ;  /* 0x0000401007089890 */ /* 0x000fe4000fffe0ff */
[----:B------:R-:W-:-:S04]  /*3910*/  @UP3 USHF.R.S32.HI UR7, URZ, 0x1f, UR11 ;  /* 0x0000001fff073899 */ /* 0x000fc8000801140b */
[----:B------:R-:W-:Y:S01]  /*3920*/  @UP3 ULEA.HI UR7, UR7, UR11, URZ, 0x2 ;  /* 0x0000000b07073291 */ /* 0x000fe2000f8f10ff */
[----:B0-----:R-:W-:-:S04]  /*3930*/  FADD.FTZ R193, RZ, R193 ;  /* 0x000000c1ffc17221 */ /* 0x001fc80000010000 */
[----:B------:R-:W-:Y:S01]  /*3940*/  FADD.FTZ R196, R195, R193 ;  /* 0x000000c1c3c47221 */ /* 0x000fe20000010000 */
[----:B--2---:R-:W-:Y:S01]  /*3950*/  ISETP.NE.AND P6, PT, R3, RZ, PT ;  /* 0x000000ff0300720c */ /* 0x004fe20003fc5270 */
[----:B------:R-:W-:-:S04]  /*3960*/  FADD.FTZ R3, RZ, R192 ;  /* 0x000000c0ff037221 */ /* 0x000fc80000010000 */
[----:B------:R-:W-:Y:S02]  /*3970*/  FADD.FTZ R3, R194, R3 ;  /* 0x00000003c2037221 */ /* 0x000fe40000010000 */
[----:B------:R-:W0:Y:S02]  /*3980*/  LDS.128 R192, [UR8] ;  /* 0x00000008ffc07984 */ /* 0x000e240008000c00 */
[----:B0-----:R-:W-:Y:S01]  /*3990*/  FADD.FTZ R3, R3, R192 ;  /* 0x000000c003037221 */ /* 0x001fe20000010000 */
[----:B------:R-:W-:Y:S01]  /*39a0*/  MOV R192, UR7 ;  /* 0x0000000700c07c02 */ /* 0x000fe20008000f00 */
[----:B------:R-:W-:Y:S02]  /*39b0*/  FADD.FTZ R193, R196, R193 ;  /* 0x000000c1c4c17221 */ /* 0x000fe40000010000 */
[----:B------:R-:W-:Y:S01]  /*39c0*/  FADD.FTZ R194, R194, R3 ;  /* 0x00000003c2c27221 */ /* 0x000fe20000010000 */
[----:B------:R-:W-:Y:S01]  /*39d0*/  HFMA2 R3, -RZ, RZ, 0, 0 ;  /* 0x00000000ff037431 */ /* 0x000fe200000001ff */
[----:B------:R-:W-:Y:S01]  /*39e0*/  @P5 LEA.HI.SX32 R3, R192, R197, 0x1e ;  /* 0x000000c5c0035211 */ /* 0x000fe200078ff2ff */
[----:B------:R-:W-:Y:S01]  /*39f0*/  FADD.FTZ R193, R195, R193 ;  /* 0x000000c1c3c17221 */ /* 0x000fe20000010000 */
[----:B------:R-:W-:Y:S01]  /*3a00*/  FMUL.FTZ R192, R194, UR30 ;  /* 0x0000001ec2c07c20 */ /* 0x000fe20008410000 */
[----:B------:R-:W-:Y:S01]  /*3a10*/  ISETP.NE.AND P5, PT, RZ, UR29, PT ;  /* 0x0000001dff007c0c */ /* 0x000fe2000bfa5270 */
[----:B------:R0:W5:Y:S01]  /*3a20*/  LDL.LU R194, [R1+0x1c] ;  /* 0x00001c0001c27983 */ /* 0x0001620000300800 */
[----:B------:R-:W-:-:S02]  /*3a30*/  FMUL.FTZ R193, R193, UR30 ;  /* 0x0000001ec1c17c20 */ /* 0x000fc40008410000 */
[----:B------:R-:W-:Y:S01]  /*3a40*/  FSEL R192, R192, RZ, !P5 ;  /* 0x000000ffc0c07208 */ /* 0x000fe20006800000 */
[----:B------:R-:W-:Y:S02]  /*3a50*/  BSSY.RECONVERGENT B0, `(.L_x_15256) ;  /* 0x0000134000007945 */ /* 0x000fe40003800200 */
[----:B------:R-:W-:Y:S02]  /*3a60*/  R2UR UR7, R193 ;  /* 0x00000000c10772ca */ /* 0x000fe400000e0000 */
[----:B------:R-:W-:Y:S01]  /*3a70*/  R2UR UR10, R192 ;  /* 0x00000000c00a72ca */ /* 0x000fe200000e0000 */
[----:B0-----:R-:W-:-:S14]  /*3a80*/  @!P6 BRA `(.L_x_15257) ;  /* 0x0000001000c0e947 */ /* 0x001fdc0003800000 */
[----:B------:R-:W-:-:S04]  /*3a90*/  UISETP.NE.U32.AND UP0, UPT, UR24, URZ, UPT ;  /* 0x000000ff1800728c */ /* 0x000fc8000bf05070 */
[----:B------:R-:W-:Y:S01]  /*3aa0*/  UISETP.NE.AND.EX UP0, UPT, UR25, URZ, UPT, UP0 ;  /* 0x000000ff1900728c */ /* 0x000fe2000bf05300 */
[----:B------:R-:W-:Y:S10]  /*3ab0*/  BRA.U !UP3, `(.L_x_15258) ;  /* 0x000000010b0c7547 */ /* 0x000ff4000b800000 */
[----:B------:R-:W0:Y:S02]  /*3ac0*/  LDC.64 R180, c[0x0][0x390] ;  /* 0x0000e400ffb47b82 */ /* 0x000e240000000a00 */
[----:B0-----:R-:W-:-:S06]  /*3ad0*/  IMAD.WIDE.U32 R180, R3, 0x10, R180 ;  /* 0x0000001003b47825 */ /* 0x001fcc00078e00b4 */
[----:B------:R-:W5:Y:S02]  /*3ae0*/  LDG.E.128 R180, desc[UR20][R180.64] ;  /* 0x00000014b4b47981 */ /* 0x000f64000c1e1d00 */
.L_x_15258:
[----:B------:R-:W-:Y:S05]  /*3af0*/  BRA.U UP0, `(.L_x_15259) ;  /* 0x0000000900387547 */ /* 0x000fea000b800000 */
        /* <DEDUP_REMOVED lines=13> */
[-C--:B------:R-:W-:Y:S01]  /*3bd0*/  FMUL.FTZ R192, R180, R184.reuse ;  /* 0x000000b8b4c07220 */ /* 0x080fe20000410000 */
[----:B------:R-:W-:-:S04]  /*3be0*/  FMUL.FTZ R184, R172, R184 ;  /* 0x000000b8acb87220 */ /* 0x000fc80000410000 */
[----:B------:R-:W-:Y:S02]  /*3bf0*/  FSEL R192, R192, RZ, P5 ;  /* 0x000000ffc0c07208 */ /* 0x000fe40002800000 */
[----:B------:R-:W-:-:S03]  /*3c00*/  SEL R184, R184, RZ, P5 ;  /* 0x000000ffb8b87207 */ /* 0x000fc60002800000 */
[----:B------:R-:W-:-:S07]  /*3c10*/  FADD.FTZ R76, R76, R192 ;  /* 0x000000c04c4c7221 */ /* 0x000fce0000010000 */
.L_x_15261:
        /* <DEDUP_REMOVED lines=15> */
.L_x_15262:
        /* <DEDUP_REMOVED lines=15> */
.L_x_15263:
[----:B------:R-:W-:Y:S05]  /*3e00*/  BRA.U !UP3, `(.L_x_15264) ;  /* 0x0000000d0bac7547 */ /* 0x000fea000b800000 */
[----:B------:R-:W2:Y:S01]  /*3e10*/  LDL R192, [R1+0x14] ;  /* 0x0000140001c07983 */ /* 0x000ea20000100800 */
[----:B------:R-:W-:Y:S02]  /*3e20*/  MOV R187, UR7 ;  /* 0x0000000700bb7c02 */ /* 0x000fe40008000f00 */
[----:B------:R-:W-:-:S03]  /*3e30*/  ISETP.LT.AND P5, PT, RZ, UR32, PT ;  /* 0x00000020ff007c0c */ /* 0x000fc6000bfa1270 */
[----:B--2---:R-:W-:-:S04]  /*3e40*/  FFMA.FTZ R187, R192, R187, UR10 ;  /* 0x0000000ac0bb7e23 */ /* 0x004fc800080100bb */
[----:B------:R-:W-:-:S04]  /*3e50*/  FADD.FTZ R187, R250, -R187 ;  /* 0x800000bbfabb7221 */ /* 0x000fc80000010000 */
[----:B------:R-:W-:-:S05]  /*3e60*/  FMUL.FTZ R187, R187, UR31 ;  /* 0x0000001fbbbb7c20 */ /* 0x000fca0008410000 */
[----:B------:R-:W-:Y:S02]  /*3e70*/  FSEL R187, R187, RZ, P5 ;  /* 0x000000ffbbbb7208 */ /* 0x000fe40002800000 */
[----:B-----5:R-:W-:-:S03]  /*3e80*/  ISETP.GE.U32.AND P5, PT, R0, 0x1000000, PT ;  /* 0x010000000000780c */ /* 0x020fc60003fa6070 */
        /* <DEDUP_REMOVED lines=8> */
.L_x_15260:
[----:B------:R-:W2:Y:S01]  /*3f10*/  LDL R192, [R1+0x14] ;  /* 0x0000140001c07983 */ /* 0x000ea20000100800 */
        /* <DEDUP_REMOVED lines=17> */
[----:B--2---:R-:W-:-:S04]  /*4030*/  FFMA.FTZ R191, R192, R191, UR10 ;  /* 0x0000000ac0bf7e23 */ /* 0x004fc800080100bf */
[----:B------:R-:W-:-:S04]  /*4040*/  FADD.FTZ R191, R250, -R191 ;  /* 0x800000bffabf7221 */ /* 0x000fc80000010000 */
[----:B------:R-:W-:-:S05]  /*4050*/  FMUL.FTZ R191, R191, UR31 ;  /* 0x0000001fbfbf7c20 */ /* 0x000fca0008410000 */
[----:B------:R-:W-:Y:S01]  /*4060*/  FSEL R191, R191, RZ, P5 ;  /* 0x000000ffbfbf7208 */ /* 0x000fe20002800000 */
[----:B------:R-:W-:Y:S06]  /*4070*/  BRA.U !UP3, `(.L_x_15265) ;  /* 0x000000010b387547 */ /* 0x000fec000b800000 */
        /* <DEDUP_REMOVED lines=14> */
.L_x_15265:
        /* <DEDUP_REMOVED lines=15> */
.L_x_15266:
        /* <DEDUP_REMOVED lines=15> */
.L_x_15267:
[----:B------:R-:W-:Y:S05]  /*4340*/  BRA.U !UP3, `(.L_x_15264) ;  /* 0x000000090b5c7547 */ /* 0x000fea000b800000 */
[----:B------:R-:W-:Y:S01]  /*4350*/  FMUL.FTZ R187, R191, UR23 ;  /* 0x00000017bfbb7c20 */ /* 0x000fe20008410000 */
[----:B-----5:R-:W-:-:S03]  /*4360*/  ISETP.GE.U32.AND P5, PT, R0, 0x1000000, PT ;  /* 0x010000000000780c */ /* 0x020fc60003fa6070 */
[----:B------:R-:W-:-:S04]  /*4370*/  FMUL.FTZ R187, R187, UR22 ;  /* 0x00000016bbbb7c20 */ /* 0x000fc80008410000 */
[-C--:B------:R-:W-:Y:S01]  /*4380*/  FMUL.FTZ R192, R183, R187.reuse ;  /* 0x000000bbb7c07220 */ /* 0x080fe20000410000 */
[----:B------:R-:W-:-:S04]  /*4390*/  FMUL.FTZ R187, R175, R187 ;  /* 0x000000bbafbb7220 */ /* 0x000fc80000410000 */
[----:B------:R-:W-:Y:S02]  /*43a0*/  FSEL R192, R192, RZ, P5 ;  /* 0x000000ffc0c07208 */ /* 0x000fe40002800000 */
[----:B------:R-:W-:-:S03]  /*43b0*/  SEL R187, R187, RZ, P5 ;  /* 0x000000ffbbbb7207 */ /* 0x000fc60002800000 */
[----:B------:R-:W-:Y:S01]  /*43c0*/  FADD.FTZ R79, R79, R192 ;  /* 0x000000c04f4f7221 */ /* 0x000fe20000010000 */
[----:B------:R-:W-:Y:S06]  /*43d0*/  BRA `(.L_x_15264) ;  /* 0x0000000800387947 */ /* 0x000fec0003800000 */
.L_x_15259:
[----:B------:R-:W-:-:S04]  /*43e0*/  UISETP.NE.U32.AND UP0, UPT, UR4, URZ, UPT ;  /* 0x000000ff0400728c */ /* 0x000fc8000bf05070 */
[----:B------:R-:W-:-:S09]  /*43f0*/  UISETP.NE.AND.EX UP0, UPT, UR5, URZ, UPT, UP0 ;  /* 0x000000ff0500728c */ /* 0x000fd2000bf05300 */
[----:B------:R-:W-:Y:S05]  /*4400*/  BRA.U UP0, `(.L_x_15268) ;  /* 0x0000000500187547 */ /* 0x000fea000b800000 */
        /* <DEDUP_REMOVED lines=12> */
[-C--:B------:R-:W-:Y:S01]  /*44d0*/  FMUL.FTZ R192, R180, R184.reuse ;  /* 0x000000b8b4c07220 */ /* 0x080fe20000410000 */
[----:B------:R-:W-:-:S04]  /*44e0*/  FMUL.FTZ R184, R172, R184 ;  /* 0x000000b8acb87220 */ /* 0x000fc80000410000 */
[----:B------:R-:W-:Y:S02]  /*44f0*/  FSEL R192, R192, RZ, P5 ;  /* 0x000000ffc0c07208 */ /* 0x000fe40002800000 */
[----:B------:R-:W-:-:S03]  /*4500*/  SEL R184, R184, RZ, P5 ;  /* 0x000000ffb8b87207 */ /* 0x000fc60002800000 */
[----:B------:R-:W-:-:S07]  /*4510*/  FADD.FTZ R76, R76, R192 ;  /* 0x000000c04c4c7221 */ /* 0x000fce0000010000 */
.L_x_15269:
        /* <DEDUP_REMOVED lines=17> */
.L_x_15270:
        /* <DEDUP_REMOVED lines=17> */
.L_x_15271:
[----:B------:R-:W-:Y:S05]  /*4740*/  BRA.U !UP3, `(.L_x_15264) ;  /* 0x000000050b5c7547 */ /* 0x000fea000b800000 */
[----:B------:R-:W2:Y:S01]  /*4750*/  LDL R192, [R1+0x14] ;  /* 0x0000140001c07983 */ /* 0x000ea20000100800 */
[----:B------:R-:W-:Y:S02]  /*4760*/  PLOP3.LUT P5, PT, PT, PT, UP2, 0x80, 0x8 ;  /* 0x000000000008781c */ /* 0x000fe40003faf028 */
[----:B------:R-:W-:-:S11]  /*4770*/  MOV R187, UR7 ;  /* 0x0000000700bb7c02 */ /* 0x000fd60008000f00 */
[----:B--2---:R-:W-:Y:S01]  /*4780*/  @P5 FFMA.FTZ R187, R192, R187, UR10 ;  /* 0x0000000ac0bb5e23 */ /* 0x004fe200080100bb */
[----:B------:R-:W-:Y:S02]  /*4790*/  PLOP3.LUT P5, PT, PT, PT, UP2, 0x80, 0x8 ;  /* 0x000000000008781c */ /* 0x000fe40003faf028 */
[----:B-----5:R-:W-:-:S11]  /*47a0*/  MOV R192, R47 ;  /* 0x0000002f00c07202 */ /* 0x020fd60000000f00 */
[----:B------:R-:W-:Y:S01]  /*47b0*/  @P5 FADD.FTZ R187, R250, -R187 ;  /* 0x800000bbfabb5221 */ /* 0x000fe20000010000 */
[----:B------:R-:W-:-:S13]  /*47c0*/  PLOP3.LUT P5, PT, PT, PT, UP2, 0x80, 0x8 ;  /* 0x000000000008781c */ /* 0x000fda0003faf028 */
[----:B------:R-:W-:Y:S01]  /*47d0*/  @P5 FFMA.FTZ R192, R187, UR31, R47 ;  /* 0x0000001fbbc05c23 */ /* 0x000fe2000801002f */
[----:B------:R-:W-:-:S03]  /*47e0*/  ISETP.GE.U32.AND P5, PT, R0, 0x1000000, PT ;  /* 0x010000000000780c */ /* 0x000fc60003fa6070 */
        /* <DEDUP_REMOVED lines=8> */
.L_x_15268:
        /* <DEDUP_REMOVED lines=9> */
[----:B------:R-:W-:Y:S01]  /*4900*/  FMUL.FTZ R184, R188, UR23 ;  /* 0x00000017bcb87c20 */ /* 0x000fe20008410000 */
[----:B------:R-:W-:-:S03]  /*4910*/  LOP3.LUT P5, RZ, R0, 0xff, RZ, 0xc0, !PT ;  /* 0x000000ff00ff7812 */ /* 0x000fc600078ac0ff */
[----:B------:R-:W-:-:S04]  /*4920*/  FMUL.FTZ R184, R184, UR22 ;  /* 0x00000016b8b87c20 */ /* 0x000fc80008410000 */
[-C--:B------:R-:W-:Y:S01]  /*4930*/  FMUL.FTZ R189, R180, R184.reuse ;  /* 0x000000b8b4bd7220 */ /* 0x080fe20000410000 */
[----:B------:R-:W-:-:S04]  /*4940*/  FMUL.FTZ R184, R172, R184 ;  /* 0x000000b8acb87220 */ /* 0x000fc80000410000 */
[----:B------:R-:W-:Y:S02]  /*4950*/  FSEL R189, R189, RZ, P5 ;  /* 0x000000ffbdbd7208 */ /* 0x000fe40002800000 */
[----:B------:R-:W-:-:S03]  /*4960*/  SEL R184, R184, RZ, P5 ;  /* 0x000000ffb8b87207 */ /* 0x000fc60002800000 */
[----:B------:R-:W-:-:S07]  /*4970*/  FADD.FTZ R76, R76, R189 ;  /* 0x000000bd4c4c7221 */ /* 0x000fce0000010000 */
.L_x_15272:
        /* <DEDUP_REMOVED lines=17> */
.L_x_15273:
        /* <DEDUP_REMOVED lines=17> */
.L_x_15274:
[----:B------:R-:W2:Y:S01]  /*4ba0*/  LDL R192, [R1+0x14] ;  /* 0x0000140001c07983 */ /* 0x000ea20000100800 */
[----:B------:R-:W-:Y:S02]  /*4bb0*/  PLOP3.LUT P5, PT, PT, PT, UP2, 0x80, 0x8 ;  /* 0x000000000008781c */ /* 0x000fe40003faf028 */
[----:B------:R-:W-:-:S11]  /*4bc0*/  MOV R191, UR7 ;  /* 0x0000000700bf7c02 */ /* 0x000fd60008000f00 */
[----:B--2---:R-:W-:Y:S01]  /*4bd0*/  @P5 FFMA.FTZ R191, R192, R191, UR10 ;  /* 0x0000000ac0bf5e23 */ /* 0x004fe200080100bf */
        /* <DEDUP_REMOVED lines=9> */
[-C--:B------:R-:W-:Y:S01]  /*4c70*/  FMUL.FTZ R192, R183, R187.reuse ;  /* 0x000000bbb7c07220 */ /* 0x080fe20000410000 */
[----:B------:R-:W-:-:S04]  /*4c80*/  FMUL.FTZ R187, R175, R187 ;  /* 0x000000bbafbb7220 */ /* 0x000fc80000410000 */
[----:B------:R-:W-:Y:S02]  /*4c90*/  FSEL R192, R192, RZ, P5 ;  /* 0x000000ffc0c07208 */ /* 0x000fe40002800000 */
[----:B------:R-:W-:-:S03]  /*4ca0*/  SEL R187, R187, RZ, P5 ;  /* 0x000000ffbbbb7207 */ /* 0x000fc60002800000 */
[----:B------:R-:W-:-:S07]  /*4cb0*/  FADD.FTZ R79, R79, R192 ;  /* 0x000000c04f4f7221 */ /* 0x000fce0000010000 */
.L_x_15264:
[----:B------:R-:W-:Y:S01]  /*4cc0*/  ISETP.NE.U32.AND P5, PT, RZ, UR4, PT ;  /* 0x00000004ff007c0c */ /* 0x000fe2000bfa5070 */
[----:B------:R-:W0:Y:S01]  /*4cd0*/  @UP3 LDCU.64 UR8, c[0x0][0x468] ;  /* 0x00008d00ff0837ac */ /* 0x000e220008000a00 */
[----:B------:R-:W-:Y:S02]  /*4ce0*/  HFMA2 R196, -RZ, RZ, 0, 9.5367431640625e-07 ;  /* 0x00000010ffc47431 */ /* 0x000fe400000001ff */
[----:B------:R-:W-:-:S13]  /*4cf0*/  ISETP.NE.AND.EX P5, PT, RZ, UR5, PT, P5 ;  /* 0x00000005ff007c0c */ /* 0x000fda000bfa5350 */
[----:B------:R-:W1:Y:S02]  /*4d00*/  @P5 LDC.64 R192, c[0x0][0x478] ;  /* 0x00011e00ffc05b82 */ /* 0x000e640000000a00 */
[C---:B-1---5:R-:W-:Y:S01]  /*4d10*/  @P5 IMAD.WIDE.U32 R192, R194.reuse, 0x10, R192 ;  /* 0x00000010c2c05825 */ /* 0x062fe200078e00c0 */
[----:B------:R-:W-:-:S04]  /*4d20*/  IADD3 R194, PT, PT, R194, 0x80, RZ ;  /* 0x00000080c2c27810 */ /* 0x000fc80007ffe0ff */
[----:B------:R0:W-:Y:S01]  /*4d30*/  @P5 STG.E.128 desc[UR20][R192.64], R188 ;  /* 0x000000bcc0005986 */ /* 0x0001e2000c101d14 */
[----:B------:R-:W-:-:S13]  /*4d40*/  PLOP3.LUT P5, PT, PT, PT, UP3, 0x80, 0x8 ;  /* 0x000000000008781c */ /* 0x000fda0003faf038 */
[C---:B0-----:R-:W-:Y:S01]  /*4d50*/  @P5 IMAD.WIDE.U32 R192, R3.reuse, R196, UR8 ;  /* 0x0000000803c05e25 */ /* 0x041fe2000f8e00c4 */
[----:B------:R-:W-:Y:S02]  /*4d60*/  PLOP3.LUT P5, PT, PT, PT, UP3, 0x80, 0x8 ;  /* 0x000000000008781c */ /* 0x000fe40003faf038 */
[----:B------:R-:W-:-:S11]  /*4d70*/  IADD3 R3, PT, PT, R3, 0x80, RZ ;  /* 0x0000008003037810 */ /* 0x000fd60007ffe0ff */
[----:B------:R0:W-:Y:S02]  /*4d80*/  @P5 STG.E.128 desc[UR20][R192.64], R184 ;  /* 0x000000b8c0005986 */ /* 0x0001e4000c101d14 */
.L_x_15257:
[----:B------:R-:W-:Y:S05]  /*4d90*/  BSYNC.RECONVERGENT B0 ;  /* 0x0000000000007941 */ /* 0x000fea0003800200 */
.L_x_15256:
[----:B0-----:R-:W2:Y:S01]  /*4da0*/  LDL R192, [R1+0x24] ;  /* 0x0000240001c07983 */ /* 0x001ea20000100800 */
[----:B------:R-:W-:Y:S01]  /*4db0*/  BSSY.RECONVERGENT B0, `(.L_x_15275) ;  /* 0x0000133000007945 */ /* 0x000fe20003800200 */
[----:B--2---:R-:W-:-:S13]  /*4dc0*/  ISETP.NE.AND P5, PT, R192, RZ, PT ;  /* 0x000000ffc000720c */ /* 0x004fda0003fa5270 */
[----:B------:R-:W-:Y:S05]  /*4dd0*/  @!P5 BRA `(.L_x_15276) ;  /* 0x0000001000c0d947 */ /* 0x000fea0003800000 */
[----:B------:R-:W-:-:S04]  /*4de0*/  UISETP.NE.U32.AND UP0, UPT, UR24, URZ, UPT ;  /* 0x000000ff1800728c */ /* 0x000fc8000bf05070 */
[----:B------:R-:W-:Y:S01]  /*4df0*/  UISETP.NE.AND.EX UP0, UPT, UR25, URZ, UPT, UP0 ;  /* 0x000000ff1900728c */ /* 0x000fe2000bf05300 */
[----:B------:R-:W-:Y:S10]  /*4e00*/  BRA.U !UP3, `(.L_x_15277) ;  /* 0x000000010b0c7547 */ /* 0x000ff4000b800000 */
[----:B------:R-:W0:Y:S02]  /*4e10*/  LDC.64 R180, c[0x0][0x390] ;  /* 0x0000e400ffb47b82 */ /* 0x000e240000000a00 */
[----:B0-----:R-:W-:-:S06]  /*4e20*/  IMAD.WIDE.U32 R180, R3, 0x10, R180 ;  /* 0x0000001003b47825 */ /* 0x001fcc00078e00b4 */
[----:B------:R-:W5:Y:S02]  /*4e30*/  LDG.E.128 R180, desc[UR20][R180.64] ;  /* 0x00000014b4b47981 */ /* 0x000f64000c1e1d00 */
.L_x_15277:
[----:B------:R-:W-:Y:S05]  /*4e40*/  BRA.U !UP0, `(.L_x_15278) ;  /* 0x0000000908407547 */ /* 0x000fea000b800000 */
[----:B------:R-:W-:-:S04]  /*4e50*/  UISETP.NE.U32.AND UP0, UPT, UR4, URZ, UPT ;  /* 0x000000ff0400728c */ /* 0x000fc8000bf05070 */
[----:B------:R-:W-:-:S06]  /*4e60*/  UISETP.NE.AND.EX UP0, UPT, UR5, URZ, UPT, UP0 ;  /* 0x000000ff0500728c */ /* 0x000fcc000bf05300 */
[----:B------:R-:W-:-:S13]  /*4e70*/  PLOP3.LUT P5, PT, PT, PT, UP0, 0x80, 0x8 ;  /* 0x000000000008781c */ /* 0x000fda0003faf008 */
[----:B------:R-:W-:Y:S05]  /*4e80*/  @!P5 BRA `(.L_x_15279) ;  /* 0x000000040018d947 */ /* 0x000fea0003800000 */
        /* <DEDUP_REMOVED lines=17> */
.L_x_15280:
        /* <DEDUP_REMOVED lines=17> */
.L_x_15281:
        /* <DEDUP_REMOVED lines=17> */
.L_x_15282:
        /* <DEDUP_REMOVED lines=17> */
[----:B------:R-:W-:Y:S01]  /*52d0*/  FADD.FTZ R75, R75, R192 ;  /* 0x000000c04b4b7221 */ /* 0x000fe20000010000 */
[----:B------:R-:W-:Y:S06]  /*52e0*/  BRA `(.L_x_15283) ;  /* 0x0000000c00507947 */ /* 0x000fec0003800000 */
.L_x_15279:
        /* <DEDUP_REMOVED lines=17> */
.L_x_15284:
        /* <DEDUP_REMOVED lines=17> */
.L_x_15285:
        /* <DEDUP_REMOVED lines=17> */
.L_x_15286:
        /* <DEDUP_REMOVED lines=19> */
.L_x_15278:
[----:B------:R-:W0:Y:S02]  /*5750*/  LDC.64 R192, c[0x0][0x478] ;  /* 0x00011e00ffc07b82 */ /* 0x000e240000000a00 */
        /* <DEDUP_REMOVED lines=40> */
.L_x_15288:
        /* <DEDUP_REMOVED lines=15> */
.L_x_15289:
        /* <DEDUP_REMOVED lines=15> */
.L_x_15290:
        /* <DEDUP_REMOVED lines=10> */
.L_x_15287:
        /* <DEDUP_REMOVED lines=15> */
.L_x_15291:
        /* <DEDUP_REMOVED lines=15> */
.L_x_15292:
        /* <DEDUP_REMOVED lines=15> */
.L_x_15293:
        /* <DEDUP_REMOVED lines=15> */
[----:B------:R-:W-:-:S07]  /*6020*/  FADD.FTZ R75, R75, R192 ;  /* 0x000000c04b4b7221 */ /* 0x000fce0000010000 */
.L_x_15283:
[----:B------:R-:W0:Y:S01]  /*6030*/  @P5 LDC.64 R192, c[0x0][0x478] ;  /* 0x00011e00ffc05b82 */ /* 0x000e220000000a00 */
[----:B------:R-:W1:Y:S01]  /*6040*/  @UP3 LDCU.64 UR8, c[0x0][0x468] ;  /* 0x00008d00ff0837ac */ /* 0x000e620008000a00 */
[C---:B0----5:R-:W-:Y:S01]  /*6050*/  @P5 IMAD.WIDE.U32 R192, R194.reuse, 0x10, R192 ;  /* 0x00000010c2c05825 */ /* 0x061fe200078e00c0 */
        /* <DEDUP_REMOVED lines=8> */
.L_x_15276:
[----:B------:R-:W-:Y:S05]  /*60e0*/  BSYNC.RECONVERGENT B0 ;  /* 0x0000000000007941 */ /* 0x000fea0003800200 */
.L_x_15275:
[----:B------:R-:W-:Y:S04]  /*60f0*/  BSSY.RECONVERGENT B0, `(.L_x_15294) ;  /* 0x0000132000007945 */ /* 0x000fe80003800200 */
[----:B------:R-:W-:Y:S05]  /*6100*/  @!P0 BRA `(.L_x_15295) ;  /* 0x0000001000c08947 */ /* 0x000fea0003800000 */
[----:B------:R-:W-:-:S04]  /*6110*/  UISETP.NE.U32.AND UP0, UPT, UR24, URZ, UPT ;  /* 0x000000ff1800728c */ /* 0x000fc8000bf05070 */
[----:B------:R-:W-:Y:S01]  /*6120*/  UISETP.NE.AND.EX UP0, UPT, UR25, URZ, UPT, UP0 ;  /* 0x000000ff1900728c */ /* 0x000fe2000bf05300 */
[----:B------:R-:W-:Y:S10]  /*6130*/  BRA.U !UP3, `(.L_x_15296) ;  /* 0x000000010b0c7547 */ /* 0x000ff4000b800000 */
[----:B------:R-:W1:Y:S02]  /*6140*/  LDC.64 R180, c[0x0][0x390] ;  /* 0x0000e400ffb47b82 */ /* 0x000e640000000a00 */
[----:B-1----:R-:W-:-:S06]  /*6150*/  IMAD.WIDE.U32 R180, R3, 0x10, R180 ;  /* 0x0000001003b47825 */ /* 0x002fcc00078e00b4 */
[----:B------:R-:W5:Y:S02]  /*6160*/  LDG.E.128 R180, desc[UR20][R180.64] ;  /* 0x00000014b4b47981 */ /* 0x000f64000c1e1d00 */
.L_x_15296:
        /* <DEDUP_REMOVED lines=14> */
[----:B0-----:R-:W-:Y:S01]  /*6250*/  FMUL.FTZ R184, R188, UR23 ;  /* 0x00000017bcb87c20 */ /* 0x001fe20008410000 */
[----:B------:R-:W-:-:S03]  /*6260*/  LOP3.LUT P6, RZ, R5, 0xff, RZ, 0xc0, !PT ;  /* 0x000000ff05ff7812 */ /* 0x000fc600078cc0ff */
[----:B------:R-:W-:-:S04]  /*6270*/  FMUL.FTZ R184, R184, UR22 ;  /* 0x00000016b8b87c20 */ /* 0x000fc80008410000 */
[-C--:B------:R-:W-:Y:S01]  /*6280*/  FMUL.FTZ R189, R180, R184.reuse ;  /* 0x000000b8b4bd7220 */ /* 0x080fe20000410000 */
[----:B------:R-:W-:-:S04]  /*6290*/  FMUL.FTZ R184, R164, R184 ;  /* 0x000000b8a4b87220 */ /* 0x000fc80000410000 */
[----:B------:R-:W-:Y:S02]  /*62a0*/  FSEL R189, R189, RZ, P6 ;  /* 0x000000ffbdbd7208 */ /* 0x000fe40003000000 */
[----:B------:R-:W-:-:S03]  /*62b0*/  SEL R184, R184, RZ, P6 ;  /* 0x000000ffb8b87207 */ /* 0x000fc60003000000 */
[----:B------:R-:W-:-:S07]  /*62c0*/  FADD.FTZ R68, R68, R189 ;  /* 0x000000bd44447221 */ /* 0x000fce0000010000 */
.L_x_15299:
        /* <DEDUP_REMOVED lines=17> */
.L_x_15300:
        /* <DEDUP_REMOVED lines=17> */
.L_x_15301:
[----:B0-----:R-:W2:Y:S01]  /*64f0*/  LDL R192, [R1+0x8] ;  /* 0x0000080001c07983 */ /* 0x001ea20000100800 */
        /* <DEDUP_REMOVED lines=18> */
.L_x_15298:
[----:B------:R-:W-:Y:S05]  /*6620*/  BRA.U !UP3, `(.L_x_15303) ;  /* 0x000000010b407547 */ /* 0x000fea000b800000 */
[----:B------:R-:W-:Y:S02]  /*6630*/  PLOP3.LUT P6, PT, PT, PT, UP2, 0x80, 0x8 ;  /* 0x000000000008781c */ /* 0x000fe40003fcf028 */
[----:B0-----:R-:W-:Y:S02]  /*6640*/  MOV R184, UR7 ;  /* 0x0000000700b87c02 */ /* 0x001fe40008000f00 */
        /* <DEDUP_REMOVED lines=14> */
.L_x_15303:
        /* <DEDUP_REMOVED lines=17> */
.L_x_15304:
        /* <DEDUP_REMOVED lines=17> */
.L_x_15305:
[----:B------:R-:W-:Y:S05]  /*6950*/  BRA.U !UP3, `(.L_x_15302) ;  /* 0x000000090b807547 */ /* 0x000fea000b800000 */
[----:B0-----:R-:W2:Y:S01]  /*6960*/  LDL R192, [R1+0x8] ;  /* 0x0000080001c07983 */ /* 0x001ea20000100800 */
        /* <DEDUP_REMOVED lines=17> */
.L_x_15297:
        /* <DEDUP_REMOVED lines=41> */
.L_x_15307:
        /* <DEDUP_REMOVED lines=15> */
.L_x_15308:
        /* <DEDUP_REMOVED lines=15> */
.L_x_15309:
        /* <DEDUP_REMOVED lines=10> */
.L_x_15306:
        /* <DEDUP_REMOVED lines=15> */
.L_x_15310:
        /* <DEDUP_REMOVED lines=15> */
.L_x_15311:
        /* <DEDUP_REMOVED lines=15> */
.L_x_15312:
        /* <DEDUP_REMOVED lines=16> */
.L_x_15302:
[----:B0-----:R-:W0:Y:S01]  /*7360*/  @P5 LDC.64 R192, c[0x0][0x478] ;  /* 0x00011e00ffc05b82 */ /* 0x001e220000000a00 */
        /* <DEDUP_REMOVED lines=10> */
.L_x_15295:
[----:B------:R-:W-:Y:S05]  /*7410*/  BSYNC.RECONVERGENT B0 ;  /* 0x0000000000007941 */ /* 0x000fea0003800200 */
.L_x_15294:
[----:B------:R-:W-:Y:S04]  /*7420*/  BSSY.RECONVERGENT B0, `(.L_x_15313) ;  /* 0x0000132000007945 */ /* 0x000fe80003800200 */
[----:B------:R-:W-:Y:S05]  /*7430*/  @!P1 BRA `(.L_x_15314) ;  /* 0x0000001000c09947 */ /* 0x000fea0003800000 */
[----:B------:R-:W-:-:S04]  /*7440*/  UISETP.NE.U32.AND UP0, UPT, UR24, URZ, UPT ;  /* 0x000000ff1800728c */ /* 0x000fc8000bf05070 */
[----:B------:R-:W-:Y:S01]  /*7450*/  UISETP.NE.AND.EX UP0, UPT, UR25, URZ, UPT, UP0 ;  /* 0x000000ff1900728c */ /* 0x000fe2000bf05300 */
[----:B------:R-:W-:Y:S10]  /*7460*/  BRA.U !UP3, `(.L_x_15315) ;  /* 0x000000010b0c7547 */ /* 0x000ff4000b800000 */
[----:B------:R-:W2:Y:S02]  /*7470*/  LDC.64 R180, c[0x0][0x390] ;  /* 0x0000e400ffb47b82 */ /* 0x000ea40000000a00 */
[----:B--2---:R-:W-:-:S06]  /*7480*/  IMAD.WIDE.U32 R180, R3, 0x10, R180 ;  /* 0x0000001003b47825 */ /* 0x004fcc00078e00b4 */
[----:B------:R-:W5:Y:S02]  /*7490*/  LDG.E.128 R180, desc[UR20][R180.64] ;  /* 0x00000014b4b47981 */ /* 0x000f64000c1e1d00 */
.L_x_15315:
        /* <DEDUP_REMOVED lines=14> */
[----:B01----:R-:W-:Y:S01]  /*7580*/  FMUL.FTZ R184, R188, UR23 ;  /* 0x00000017bcb87c20 */ /* 0x003fe20008410000 */
[----:B------:R-:W-:-:S03]  /*7590*/  LOP3.LUT P6, RZ, R6, 0xff, RZ, 0xc0, !PT ;  /* 0x000000ff06ff7812 */ /* 0x000fc600078cc0ff */
[----:B------:R-:W-:-:S04]  /*75a0*/  FMUL.FTZ R184, R184, UR22 ;  /* 0x00000016b8b87c20 */ /* 0x000fc80008410000 */
[-C--:B------:R-:W-:Y:S01]  /*75b0*/  FMUL.FTZ R189, R180, R184.reuse ;  /* 0x000000b8b4bd7220 */ /* 0x080fe20000410000 */
[----:B------:R-:W-:-:S04]  /*75c0*/  FMUL.FTZ R184, R160, R184 ;  /* 0x000000b8a0b87220 */ /* 0x000fc80000410000 */
[----:B------:R-:W-:Y:S02]  /*75d0*/  FSEL R189, R189, RZ, P6 ;  /* 0x000000ffbdbd7208 */ /* 0x000fe40003000000 */
[----:B------:R-:W-:-:S03]  /*75e0*/  SEL R184, R184, RZ, P6 ;  /* 0x000000ffb8b87207 */ /* 0x000fc60003000000 */
[----:B------:R-:W-:-:S07]  /*75f0*/  FADD.FTZ R64, R64, R189 ;  /* 0x000000bd40407221 */ /* 0x000fce0000010000 */
.L_x_15318:
        /* <DEDUP_REMOVED lines=17> */
.L_x_15319:
        /* <DEDUP_REMOVED lines=17> */
.L_x_15320:
[----:B01----:R-:W2:Y:S01]  /*7820*/  LDL R192, [R1+0x4] ;  /* 0x0000040001c07983 */ /* 0x003ea20000100800 */
        /* <DEDUP_REMOVED lines=18> */
.L_x_15317:
[----:B------:R-:W-:Y:S05]  /*7950*/  BRA.U !UP3, `(.L_x_15322) ;  /* 0x000000010b407547 */ /* 0x000fea000b800000 */
[----:B------:R-:W-:Y:S02]  /*7960*/  PLOP3.LUT P6, PT, PT, PT, UP2, 0x80, 0x8 ;  /* 0x000000000008781c */ /* 0x000fe40003fcf028 */
[----:B01----:R-:W-:Y:S02]  /*7970*/  MOV R184, UR7 ;  /* 0x0000000700b87c02 */ /* 0x003fe40008000f00 */
        /* <DEDUP_REMOVED lines=14> */
.L_x_15322:
        /* <DEDUP_REMOVED lines=17> */
.L_x_15323:
        /* <DEDUP_REMOVED lines=17> */
.L_x_15324:
[----:B------:R-:W-:Y:S05]  /*7c80*/  BRA.U !UP3, `(.L_x_15321) ;  /* 0x000000090b807547 */ /* 0x000fea000b800000 */
[----:B01----:R-:W2:Y:S01]  /*7c90*/  LDL R192, [R1+0x4] ;  /* 0x0000040001c07983 */ /* 0x003ea20000100800 */
        /* <DEDUP_REMOVED lines=17> */
.L_x_15316:
        /* <DEDUP_REMOVED lines=41> */
.L_x_15326:
        /* <DEDUP_REMOVED lines=15> */
.L_x_15327:
        /* <DEDUP_REMOVED lines=15> */
.L_x_15328:
        /* <DEDUP_REMOVED lines=10> */
.L_x_15325:
        /* <DEDUP_REMOVED lines=15> */
.L_x_15329:
        /* <DEDUP_REMOVED lines=15> */
.L_x_15330:
        /* <DEDUP_REMOVED lines=15> */
.L_x_15331:
        /* <DEDUP_REMOVED lines=16> */
.L_x_15321:
[----:B01----:R-:W0:Y:S01]  /*8690*/  @P5 LDC.64 R192, c[0x0][0x478] ;  /* 0x00011e00ffc05b82 */ /* 0x003e220000000a00 */
        /* <DEDUP_REMOVED lines=10> */
.L_x_15314:
[----:B------:R-:W-:Y:S05]  /*8740*/  BSYNC.RECONVERGENT B0 ;  /* 0x0000000000007941 */ /* 0x000fea0003800200 */
.L_x_15313:
[----:B------:R-:W-:Y:S04]  /*8750*/  BSSY.RECONVERGENT B0, `(.L_x_15332) ;  /* 0x0000132000007945 */ /* 0x000fe80003800200 */
[----:B------:R-:W-:Y:S05]  /*8760*/  @!P2 BRA `(.L_x_15333) ;  /* 0x0000001000c0a947 */ /* 0x000fea0003800000 */
[----:B------:R-:W-:-:S04]  /*8770*/  UISETP.NE.U32.AND UP0, UPT, UR24, URZ, UPT ;  /* 0x000000ff1800728c */ /* 0x000fc8000bf05070 */
[----:B------:R-:W-:Y:S01]  /*8780*/  UISETP.NE.AND.EX UP0, UPT, UR25, URZ, UPT, UP0 ;  /* 0x000000ff1900728c */ /* 0x000fe2000bf05300 */
[----:B------:R-:W-:Y:S10]  /*8790*/  BRA.U !UP3, `(.L_x_15334) ;  /* 0x000000010b0c7547 */ /* 0x000ff4000b800000 */
[----:B------:R-:W3:Y:S02]  /*87a0*/  LDC.64 R180, c[0x0][0x390] ;  /* 0x0000e400ffb47b82 */ /* 0x000ee40000000a00 */
[----:B---3--:R-:W-:-:S06]  /*87b0*/  IMAD.WIDE.U32 R180, R3, 0x10, R180 ;  /* 0x0000001003b47825 */ /* 0x008fcc00078e00b4 */
[----:B------:R-:W5:Y:S02]  /*87c0*/  LDG.E.128 R180, desc[UR20][R180.64] ;  /* 0x00000014b4b47981 */ /* 0x000f64000c1e1d00 */
.L_x_15334:
        /* <DEDUP_REMOVED lines=14> */
[----:B012---:R-:W-:Y:S01]  /*88b0*/  FMUL.FTZ R184, R188, UR23 ;  /* 0x00000017bcb87c20 */ /* 0x007fe20008410000 */
[----:B------:R-:W-:-:S03]  /*88c0*/  LOP3.LUT P6, RZ, R7, 0xff, RZ, 0xc0, !PT ;  /* 0x000000ff07ff7812 */ /* 0x000fc600078cc0ff */
[----:B------:R-:W-:-:S04]  /*88d0*/  FMUL.FTZ R184, R184, UR22 ;  /* 0x00000016b8b87c20 */ /* 0x000fc80008410000 */
[-C--:B------:R-:W-:Y:S01]  /*88e0*/  FMUL.FTZ R189, R180, R184.reuse ;  /* 0x000000b8b4bd7220 */ /* 0x080fe20000410000 */
[----:B------:R-:W-:-:S04]  /*88f0*/  FMUL.FTZ R184, R156, R184 ;  /* 0x000000b89cb87220 */ /* 0x000fc80000410000 */
[----:B------:R-:W-:Y:S02]  /*8900*/  FSEL R189, R189, RZ, P6 ;  /* 0x000000ffbdbd7208 */ /* 0x000fe40003000000 */
[----:B------:R-:W-:-:S03]  /*8910*/  SEL R184, R184, RZ, P6 ;  /* 0x000000ffb8b87207 */ /* 0x000fc60003000000 */
[----:B------:R-:W-:-:S07]  /*8920*/  FADD.FTZ R60, R60, R189 ;  /* 0x000000bd3c3c7221 */ /* 0x000fce0000010000 */
.L_x_15337:
        /* <DEDUP_REMOVED lines=17> */
.L_x_15338:
        /* <DEDUP_REMOVED lines=17> */
.L_x_15339:
[----:B012---:R-:W2:Y:S01]  /*8b50*/  LDL R192, [R1] ;  /* 0x0000000001c07983 */ /* 0x007ea20000100800 */
        /* <DEDUP_REMOVED lines=18> */
.L_x_15336:
[----:B------:R-:W-:Y:S05]  /*8c80*/  BRA.U !UP3, `(.L_x_15341) ;  /* 0x000000010b407547 */ /* 0x000fea000b800000 */
[----:B------:R-:W-:Y:S02]  /*8c90*/  PLOP3.LUT P6, PT, PT, PT, UP2, 0x80, 0x8 ;  /* 0x000000000008781c */ /* 0x000fe40003fcf028 */
[----:B012---:R-:W-:Y:S02]  /*8ca0*/  MOV R184, UR7 ;  /* 0x0000000700b87c02 */ /* 0x007fe40008000f00 */
        /* <DEDUP_REMOVED lines=14> */
.L_x_15341:
        /* <DEDUP_REMOVED lines=17> */
.L_x_15342:
        /* <DEDUP_REMOVED lines=17> */
.L_x_15343:
[----:B------:R-:W-:Y:S05]  /*8fb0*/  BRA.U !UP3, `(.L_x_15340) ;  /* 0x000000090b807547 */ /* 0x000fea000b800000 */
[----:B012---:R-:W2:Y:S01]  /*8fc0*/  LDL R192, [R1] ;  /* 0x0000000001c07983 */ /* 0x007ea20000100800 */
        /* <DEDUP_REMOVED lines=17> */
.L_x_15335:
[----:B012---:R-:W0:Y:S02]  /*90e0*/  LDC.64 R192, c[0x0][0x478] ;  /* 0x00011e00ffc07b82 */ /* 0x007e240000000a00 */
[----:B0-----:R-:W-:-:S04]  /*90f0*/  ISETP.NE.U32.AND P5, PT, R192, RZ, PT ;  /* 0x000000ffc000720c */ /* 0x001fc80003fa5070 */
[----:B------:R-:W-:-:S13]  /*9100*/  ISETP.NE.AND.EX P5, PT, R193, RZ, PT, P5 ;  /* 0x000000ffc100720c */ /* 0x000fda0003fa5350 */
[----:B------:R-:W-:Y:S05]  /*9110*/  @!P5 BRA `(.L_x_15344) ;  /* 0x000000040034d947 */ /* 0x000fea0003800000 */
[----:B------:R-:W2:Y:S01]  /*9120*/  LDL R195, [R1] ;  /* 0x0000000001c37983 */ /* 0x000ea20000100800 */
        /* <DEDUP_REMOVED lines=36> */
.L_x_15345:
        /* <DEDUP_REMOVED lines=15> */
.L_x_15346:
        /* <DEDUP_REMOVED lines=15> */
.L_x_15347:
        /* <DEDUP_REMOVED lines=10> */
.L_x_15344:
        /* <DEDUP_REMOVED lines=15> */
.L_x_15348:
        /* <DEDUP_REMOVED lines=15> */
.L_x_15349:
        /* <DEDUP_REMOVED lines=15> */
.L_x_15350:
[----:B------:R-:W-:Y:S05]  /*98c0*/  BRA.U !UP3, `(.L_x_15340) ;  /* 0x000000010b3c7547 */ /* 0x000fea000b800000 */
[----:B------:R-:W2:Y:S01]  /*98d0*/  LDL R192, [R1] ;  /* 0x0000000001c07983 */ /* 0x000ea20000100800 */
        /* <DEDUP_REMOVED lines=14> */
.L_x_15340:
[----:B012---:R-:W0:Y:S01]  /*99c0*/  @P5 LDC.64 R192, c[0x0][0x478] ;  /* 0x00011e00ffc05b82 */ /* 0x007e220000000a00 */
        /* <DEDUP_REMOVED lines=10> */
.L_x_15333:
[----:B------:R-:W-:Y:S05]  /*9a70*/  BSYNC.RECONVERGENT B0 ;  /* 0x0000000000007941 */ /* 0x000fea0003800200 */
.L_x_15332:
[----:B------:R-:W-:Y:S04]  /*9a80*/  BSSY.RECONVERGENT B0, `(.L_x_15351) ;  /* 0x000012e000007945 */ /* 0x000fe80003800200 */
[----:B------:R-:W-:Y:S05]  /*9a90*/  @!P3 BRA `(.L_x_15352) ;  /* 0x0000001000b0b947 */ /* 0x000fea0003800000 */
[----:B------:R-:W-:-:S04]  /*9aa0*/  UISETP.NE.U32.AND UP0, UPT, UR24, URZ, UPT ;  /* 0x000000ff1800728c */ /* 0x000fc8000bf05070 */
[----:B------:R-:W-:Y:S01]  /*9ab0*/  UISETP.NE.AND.EX UP0, UPT, UR25, URZ, UPT, UP0 ;  /* 0x000000ff1900728c */ /* 0x000fe2000bf05300 */
[----:B------:R-:W-:Y:S10]  /*9ac0*/  BRA.U !UP3, `(.L_x_15353) ;  /* 0x000000010b0c7547 */ /* 0x000ff4000b800000 */
[----:B------:R-:W4:Y:S02]  /*9ad0*/  LDC.64 R180, c[0x0][0x390] ;  /* 0x0000e400ffb47b82 */ /* 0x000f240000000a00 */
[----:B----4-:R-:W-:-:S06]  /*9ae0*/  IMAD.WIDE.U32 R180, R3, 0x10, R180 ;  /* 0x0000001003b47825 */ /* 0x010fcc00078e00b4 */
[----:B------:R-:W5:Y:S02]  /*9af0*/  LDG.E.128 R180, desc[UR20][R180.64] ;  /* 0x00000014b4b47981 */ /* 0x000f64000c1e1d00 */
.L_x_15353:
        /* <DEDUP_REMOVED lines=14> */
[----:B0123--:R-:W-:Y:S01]  /*9be0*/  FMUL.FTZ R184, R188, UR23 ;  /* 0x00000017bcb87c20 */ /* 0x00ffe20008410000 */
[----:B------:R-:W-:-:S03]  /*9bf0*/  LOP3.LUT P6, RZ, R8, 0xff, RZ, 0xc0, !PT ;  /* 0x000000ff08ff7812 */ /* 0x000fc600078cc0ff */
[----:B------:R-:W-:-:S04]  /*9c00*/  FMUL.FTZ R184, R184, UR22 ;  /* 0x00000016b8b87c20 */ /* 0x000fc80008410000 */
[-C--:B------:R-:W-:Y:S01]  /*9c10*/  FMUL.FTZ R189, R180, R184.reuse ;  /* 0x000000b8b4bd7220 */ /* 0x080fe20000410000 */
[----:B------:R-:W-:-:S04]  /*9c20*/  FMUL.FTZ R184, R152, R184 ;  /* 0x000000b898b87220 */ /* 0x000fc80000410000 */
[----:B------:R-:W-:Y:S02]  /*9c30*/  FSEL R189, R189, RZ, P6 ;  /* 0x000000ffbdbd7208 */ /* 0x000fe40003000000 */
[----:B------:R-:W-:-:S03]  /*9c40*/  SEL R184, R184, RZ, P6 ;  /* 0x000000ffb8b87207 */ /* 0x000fc60003000000 */
[----:B------:R-:W-:-:S07]  /*9c50*/  FADD.FTZ R56, R56, R189 ;  /* 0x000000bd38387221 */ /* 0x000fce0000010000 */
.L_x_15356:
        /* <DEDUP_REMOVED lines=17> */
.L_x_15357:
        /* <DEDUP_REMOVED lines=17> */
.L_x_15358:
        /* <DEDUP_REMOVED lines=18> */
.L_x_15355:
[----:B------:R-:W-:Y:S05]  /*9fa0*/  BRA.U !UP3, `(.L_x_15360) ;  /* 0x000000010b407547 */ /* 0x000fea000b800000 */
[----:B------:R-:W-:Y:S02]  /*9fb0*/  PLOP3.LUT P6, PT, PT, PT, UP2, 0x80, 0x8 ;  /* 0x000000000008781c */ /* 0x000fe40003fcf028 */
[----:B0123--:R-:W-:Y:S02]  /*9fc0*/  MOV R184, UR7 ;  /* 0x0000000700b87c02 */ /* 0x00ffe40008000f00 */
        /* <DEDUP_REMOVED lines=14> */
.L_x_15360:
        /* <DEDUP_REMOVED lines=17> */
.L_x_15361:
        /* <DEDUP_REMOVED lines=17> */
.L_x_15362:
        /* <DEDUP_REMOVED lines=18> */
.L_x_15354:
[----:B0123--:R-:W0:Y:S02]  /*a3f0*/  LDC.64 R192, c[0x0][0x478] ;  /* 0x00011e00ffc07b82 */ /* 0x00fe240000000a00 */
[----:B0-----:R-:W-:-:S04]  /*a400*/  ISETP.NE.U32.AND P5, PT, R192, RZ, PT ;  /* 0x000000ffc000720c */ /* 0x001fc80003fa5070 */
[----:B------:R-:W-:-:S13]  /*a410*/  ISETP.NE.AND.EX P5, PT, R193, RZ, PT, P5 ;  /* 0x000000ffc100720c */ /* 0x000fda0003fa5350 */
        /* <DEDUP_REMOVED lines=37> */
.L_x_15364:
        /* <DEDUP_REMOVED lines=15> */
.L_x_15365:
        /* <DEDUP_REMOVED lines=15> */
.L_x_15366:
        /* <DEDUP_REMOVED lines=10> */
.L_x_15363:
        /* <DEDUP_REMOVED lines=15> */
.L_x_15367:
        /* <DEDUP_REMOVED lines=15> */
.L_x_15368:
        /* <DEDUP_REMOVED lines=15> */
.L_x_15369:
        /* <DEDUP_REMOVED lines=15> */
.L_x_15359:
[----:B0123--:R-:W0:Y:S01]  /*acb0*/  @P5 LDC.64 R192, c[0x0][0x478] ;  /* 0x00011e00ffc05b82 */ /* 0x00fe220000000a00 */
        /* <DEDUP_REMOVED lines=10> */
.L_x_15352:
[----:B------:R-:W-:Y:S05]  /*ad60*/  BSYNC.RECONVERGENT B0 ;  /* 0x0000000000007941 */ /* 0x000fea0003800200 */
.L_x_15351:
[----:B------:R-:W-:Y:S04]  /*ad70*/  BSSY.RECONVERGENT B0, `(.L_x_15370) ;  /* 0x000012e000007945 */ /* 0x000fe80003800200 */
[----:B------:R-:W-:Y:S05]  /*ad80*/  @!P4 BRA `(.L_x_15371) ;  /* 0x0000001000b0c947 */ /* 0x000fea0003800000 */
[----:B------:R-:W-:-:S04]  /*ad90*/  UISETP.NE.U32.AND UP0, UPT, UR24, URZ, UPT ;  /* 0x000000ff1800728c */ /* 0x000fc8000bf05070 */
[----:B------:R-:W-:Y:S01]  /*ada0*/  UISETP.NE.AND.EX UP0, UPT, UR25, URZ, UPT, UP0 ;  /* 0x000000ff1900728c */ /* 0x000fe2000bf05300 */
[----:B------:R-:W-:Y:S10]  /*adb0*/  BRA.U !UP3, `(.L_x_15372) ;  /* 0x000000010b0c7547 */ /* 0x000ff4000b800000 */
[----:B------:R-:W0:Y:S02]  /*adc0*/  LDC.64 R180, c[0x0][0x390] ;  /* 0x0000e400ffb47b82 */ /* 0x000e240000000a00 */
[----:B0-----:R-:W-:-:S06]  /*add0*/  IMAD.WIDE.U32 R180, R3, 0x10, R180 ;  /* 0x0000001003b47825 */ /* 0x001fcc00078e00b4 */
[----:B------:R-:W5:Y:S02]  /*ade0*/  LDG.E.128 R180, desc[UR20][R180.64] ;  /* 0x00000014b4b47981 */ /* 0x000f64000c1e1d00 */
.L_x_15372:
        /* <DEDUP_REMOVED lines=14> */
[----:B01234-:R-:W-:Y:S01]  /*aed0*/  FMUL.FTZ R184, R188, UR23 ;  /* 0x00000017bcb87c20 */ /* 0x01ffe20008410000 */
[----:B------:R-:W-:-:S03]  /*aee0*/  LOP3.LUT P6, RZ, R9, 0xff, RZ, 0xc0, !PT ;  /* 0x000000ff09ff7812 */ /* 0x000fc600078cc0ff */
[----:B------:R-:W-:-:S04]  /*aef0*/  FMUL.FTZ R184, R184, UR22 ;  /* 0x00000016b8b87c20 */ /* 0x000fc80008410000 */
[-C--:B------:R-:W-:Y:S01]  /*af00*/  FMUL.FTZ R189, R180, R184.reuse ;  /* 0x000000b8b4bd7220 */ /* 0x080fe20000410000 */
[----:B------:R-:W-:-:S04]  /*af10*/  FMUL.FTZ R184, R148, R184 ;  /* 0x000000b894b87220 */ /* 0x000fc80000410000 */
[----:B------:R-:W-:Y:S02]  /*af20*/  FSEL R189, R189, RZ, P6 ;  /* 0x000000ffbdbd7208 */ /* 0x000fe40003000000 */
[----:B------:R-:W-:-:S03]  /*af30*/  SEL R184, R184, RZ, P6 ;  /* 0x000000ffb8b87207 */ /* 0x000fc60003000000 */
[----:B------:R-:W-:-:S07]  /*af40*/  FADD.FTZ R52, R52, R189 ;  /* 0x000000bd34347221 */ /* 0x000fce0000010000 */
.L_x_15375:
        /* <DEDUP_REMOVED lines=17> */
.L_x_15376:
        /* <DEDUP_REMOVED lines=17> */
.L_x_15377:
        /* <DEDUP_REMOVED lines=18> */
.L_x_15374:
[----:B------:R-:W-:Y:S05]  /*b290*/  BRA.U !UP3, `(.L_x_15379) ;  /* 0x000000010b407547 */ /* 0x000fea000b800000 */
[----:B------:R-:W-:Y:S02]  /*b2a0*/  PLOP3.LUT P6, PT, PT, PT, UP2, 0x80, 0x8 ;  /* 0x000000000008781c */ /* 0x000fe40003fcf028 */
[----:B01234-:R-:W-:Y:S02]  /*b2b0*/  MOV R184, UR7 ;  /* 0x0000000700b87c02 */ /* 0x01ffe40008000f00 */
        /* <DEDUP_REMOVED lines=14> */
.L_x_15379:
        /* <DEDUP_REMOVED lines=17> */
.L_x_15380:
        /* <DEDUP_REMOVED lines=17> */
.L_x_15381:
        /* <DEDUP_REMOVED lines=18> */
.L_x_15373:
[----:B01234-:R-:W0:Y:S02]  /*b6e0*/  LDC.64 R192, c[0x0][0x478] ;  /* 0x00011e00ffc07b82 */ /* 0x01fe240000000a00 */
        /* <DEDUP_REMOVED lines=39> */
.L_x_15383:
        /* <DEDUP_REMOVED lines=15> */
.L_x_15384:
        /* <DEDUP_REMOVED lines=15> */
.L_x_15385:
        /* <DEDUP_REMOVED lines=10> */
.L_x_15382:
        /* <DEDUP_REMOVED lines=15> */
.L_x_15386:
        /* <DEDUP_REMOVED lines=15> */
.L_x_15387:
        /* <DEDUP_REMOVED lines=15> */
.L_x_15388:
        /* <DEDUP_REMOVED lines=15> */
.L_x_15378:
[----:B01234-:R-:W0:Y:S01]  /*bfa0*/  @P5 LDC.64 R192, c[0x0][0x478] ;  /* 0x00011e00ffc05b82 */ /* 0x01fe220000000a00 */
        /* <DEDUP_REMOVED lines=10> */
.L_x_15371:
[----:B------:R-:W-:Y:S05]  /*c050*/  BSYNC.RECONVERGENT B0 ;  /* 0x0000000000007941 */ /* 0x000fea0003800200 */
.L_x_15370:
[----:B01234-:R-:W2:Y:S01]  /*c060*/  LDL R192, [R1+0x18] ;  /* 0x0000180001c07983 */ /* 0x01fea20000100800 */
        /* <DEDUP_REMOVED lines=9> */
.L_x_15391:
        /* <DEDUP_REMOVED lines=22> */
.L_x_15394:
        /* <DEDUP_REMOVED lines=17> */
.L_x_15395:
        /* <DEDUP_REMOVED lines=17> */
.L_x_15396:
        /* <DEDUP_REMOVED lines=19> */
.L_x_15393:
        /* <DEDUP_REMOVED lines=17> */
.L_x_15398:
        /* <DEDUP_REMOVED lines=17> */
.L_x_15399:
        /* <DEDUP_REMOVED lines=17> */
.L_x_15400:
        /* <DEDUP_REMOVED lines=19> */
.L_x_15392:
[----:B------:R-:W0:Y:S02]  /*ca10*/  LDC.64 R192, c[0x0][0x478] ;  /* 0x00011e00ffc07b82 */ /* 0x000e240000000a00 */
[----:B0-----:R-:W-:-:S04]  /*ca20*/  ISETP.NE.U32.AND P5, PT, R192, RZ, PT ;  /* 0x000000ffc000720c */ /* 0x001fc80003fa5070 */
[----:B------:R-:W-:-:S13]  /*ca30*/  ISETP.NE.AND.EX P5, PT, R193, RZ, PT, P5 ;  /* 0x000000ffc100720c */ /* 0x000fda0003fa5350 */
[----:B------:R-:W-:Y:S05]  /*ca40*/  @!P5 BRA `(.L_x_15401) ;  /* 0x000000040034d947 */ /* 0x000fea0003800000 */
        /* <DEDUP_REMOVED lines=15> */
.L_x_15402:
        /* <DEDUP_REMOVED lines=15> */
.L_x_15403:
        /* <DEDUP_REMOVED lines=15> */
.L_x_15404:
        /* <DEDUP_REMOVED lines=32> */
.L_x_15401:
        /* <DEDUP_REMOVED lines=15> */
.L_x_15405:
        /* <DEDUP_REMOVED lines=15> */
.L_x_15406:
        /* <DEDUP_REMOVED lines=15> */
.L_x_15407:
[----:B------:R-:W-:Y:S05]  /*d1f0*/  BRA.U !UP3, `(.L_x_15397) ;  /* 0x000000010b407547 */ /* 0x000fea000b800000 */
[----:B------:R-:W2:Y:S01]  /*d200*/  LDL R192, [R1+0x10] ;  /* 0x0000100001c07983 */ /* 0x000ea20000100800 */
[----:B------:R-:W-:Y:S01]  /*d210*/  MOV R187, UR7 ;  /* 0x0000000700bb7c02 */ /* 0x000fe20008000f00 */
[----:B------:R-:W-:-:S06]  /*d220*/  UISETP.GT.AND UP0, UPT, UR32, URZ, UPT ;  /* 0x000000ff2000728c */ /* 0x000fcc000bf04270 */
[----:B------:R-:W-:Y:S01]  /*d230*/  PLOP3.LUT P6, PT, PT, PT, UP0, 0x80, 0x8 ;  /* 0x000000000008781c */ /* 0x000fe20003fcf008 */
        /* <DEDUP_REMOVED lines=12> */
.L_x_15397:
[----:B------:R-:W0:Y:S01]  /*d300*/  @P5 LDC.64 R192, c[0x0][0x478] ;  /* 0x00011e00ffc05b82 */ /* 0x000e220000000a00 */
[----:B------:R-:W1:Y:S01]  /*d310*/  @UP3 LDCU.64 UR8, c[0x0][0x468] ;  /* 0x00008d00ff0837ac */ /* 0x000e620008000a00 */
[----:B0----5:R-:W-:-:S04]  /*d320*/  @P5 IMAD.WIDE.U32 R194, R194, 0x10, R192 ;  /* 0x00000010c2c25825 */ /* 0x021fc800078e00c0 */
[----:B------:R-:W-:Y:S01]  /*d330*/  HFMA2 R192, -RZ, RZ, 0, 9.5367431640625e-07 ;  /* 0x00000010ffc07431 */ /* 0x000fe200000001ff */
[----:B------:R0:W-:Y:S01]  /*d340*/  @P5 STG.E.128 desc[UR20][R194.64], R188 ;  /* 0x000000bcc2005986 */ /* 0x0001e2000c101d14 */
[----:B------:R-:W-:-:S13]  /*d350*/  PLOP3.LUT P5, PT, PT, PT, UP3, 0x80, 0x8 ;  /* 0x000000000008781c */ /* 0x000fda0003faf038 */
[----:B-1----:R-:W-:Y:S01]  /*d360*/  @P5 IMAD.WIDE.U32 R192, R3, R192, UR8 ;  /* 0x0000000803c05e25 */ /* 0x002fe2000f8e00c0 */
[----:B------:R-:W-:-:S13]  /*d370*/  PLOP3.LUT P5, PT, PT, PT, UP3, 0x80, 0x8 ;  /* 0x000000000008781c */ /* 0x000fda0003faf038 */
[----:B------:R0:W-:Y:S02]  /*d380*/  @P5 STG.E.128 desc[UR20][R192.64], R184 ;  /* 0x000000b8c0005986 */ /* 0x0001e4000c101d14 */
.L_x_15390:
[----:B------:R-:W-:Y:S05]  /*d390*/  BSYNC.RECONVERGENT B0 ;  /* 0x0000000000007941 */ /* 0x000fea0003800200 */
.L_x_15389:
[----:B------:R-:W-:Y:S02]  /*d3a0*/  UIADD3 UR28, UPT, UPT, UR28, UR26, URZ ;  /* 0x0000001a1c1c7290 */ /* 0x000fe4000fffe0ff */
[----:B------:R-:W-:Y:S02]  /*d3b0*/  UPLOP3.LUT UP1, UPT, UPT, UPT, UP1, 0x40, 0x4 ;  /* 0x000000000004789c */ /* 0x000fe40003f2e810 */
[----:B------:R-:W-:-:S09]  /*d3c0*/  UISETP.GE.AND UP0, UPT, UR28, UR27, UPT ;  /* 0x0000001b1c00728c */ /* 0x000fd2000bf06270 */
[----:B------:R-:W-:Y:S05]  /*d3d0*/  BRA.U !UP0, `(.L_x_15408) ;  /* 0xffffff39088c7547 */ /* 0x000fea000b83ffff */
.L_x_15235:
[----:B------:R-:W2:Y:S01]  /*d3e0*/  LDL.LU R3, [R1+0x20] ;  /* 0x0000200001037983 */ /* 0x000ea20000300800 */
[----:B------:R-:W1:Y:S01]  /*d3f0*/  S2UR UR4, SR_CTAID.X ;  /* 0x00000000000479c3 */ /* 0x000e620000002500 */
[----:B------:R-:W-:Y:S01]  /*d400*/  BSSY.RECONVERGENT B0, `(.L_x_15409) ;  /* 0x0000011000007945 */ /* 0x000fe20003800200 */
[----:B-1----:R-:W-:-:S06]  /*d410*/  UIMAD UR6, UR4, UR6, URZ ;  /* 0x00000006040672a4 */ /* 0x002fcc000f8e02ff */
[----:B-----5:R-:W-:Y:S02]  /*d420*/  MOV R9, UR6 ;  /* 0x0000000600097c02 */ /* 0x020fe40008000f00 */
[----:B--2---:R-:W-:Y:S02]  /*d430*/  ISETP.NE.AND P5, PT, R3, RZ, PT ;  /* 0x000000ff0300720c */ /* 0x004fe40003fa5270 */
[----:B------:R-:W1:Y:S02]  /*d440*/  S2R R3, SR_TID.X ;  /* 0x0000000000037919 */ /* 0x000e640000002100 */
[----:B-1----:R-:W-:-:S09]  /*d450*/  LEA.HI R9, R9, R3, RZ, 0x1e ;  /* 0x0000000309097211 */ /* 0x002fd200078ff0ff */
[----:B------:R-:W-:Y:S05]  /*d460*/  @!P5 BRA `(.L_x_15410) ;  /* 0x000000000028d947 */ /* 0x000fea0003800000 */
[----:B------:R-:W1:Y:S08]  /*d470*/  LDC.64 R2, c[0x0][0x440] ;  /* 0x00011000ff027b82 */ /* 0x000e700000000a00 */
[----:B------:R-:W2:Y:S08]  /*d480*/  LDC.64 R4, c[0x0][0x448] ;  /* 0x00011200ff047b82 */ /* 0x000eb00000000a00 */
[----:B------:R-:W3:Y:S01]  /*d490*/  LDC.64 R6, c[0x0][0x460] ;  /* 0x00011800ff067b82 */ /* 0x000ee20000000a00 */
[----:B-1----:R-:W-:-:S05]  /*d4a0*/  IMAD.WIDE.U32 R2, R9, 0x10, R2 ;  /* 0x0000001009027825 */ /* 0x002fca00078e0002 */
[----:B------:R1:W-:Y:S01]  /*d4b0*/  STG.E.128 desc[UR20][R2.64], R108 ;  /* 0x0000006c02007986 */ /* 0x0003e2000c101d14 */
[----:B--2---:R-:W-:-:S05]  /*d4c0*/  IMAD.WIDE.U32 R4, R9, 0x10, R4 ;  /* 0x0000001009047825 */ /* 0x004fca00078e0004 */
[----:B------:R1:W-:Y:S01]  /*d4d0*/  STG.E.128 desc[UR20][R4.64], R140 ;  /* 0x0000008c04007986 */ /* 0x0003e2000c101d14 */
[C---:B---3--:R-:W-:Y:S01]  /*d4e0*/  IMAD.WIDE.U32 R6, R9.reuse, 0x10, R6 ;  /* 0x0000001009067825 */ /* 0x048fe200078e0006 */
[----:B------:R-:W-:-:S04]  /*d4f0*/  IADD3 R9, PT, PT, R9, 0x80, RZ ;  /* 0x0000008009097810 */ /* 0x000fc80007ffe0ff */
[----:B------:R1:W-:Y:S03]  /*d500*/  STG.E.128 desc[UR20][R6.64], R76 ;  /* 0x0000004c06007986 */ /* 0x0003e6000c101d14 */
.L_x_15410:
[----:B------:R-:W-:Y:S05]  /*d510*/  BSYNC.RECONVERGENT B0 ;  /* 0x0000000000007941 */ /* 0x000fea0003800200 */
.L_x_15409:
[----:B------:R-:W2:Y:S01]  /*d520*/  LDL.LU R0, [R1+0x24] ;  /* 0x0000240001007983 */ /* 0x000ea20000300800 */
[----:B------:R-:W-:Y:S01]  /*d530*/  BSSY.RECONVERGENT B0, `(.L_x_15411) ;  /* 0x000000d000007945 */ /* 0x000fe20003800200 */
[----:B--2---:R-:W-:-:S13]  /*d540*/  ISETP.NE.AND P5, PT, R0, RZ, PT ;  /* 0x000000ff0000720c */ /* 0x004fda0003fa5270 */
[----:B------:R-:W-:Y:S05]  /*d550*/  @!P5 BRA `(.L_x_15412) ;  /* 0x000000000028d947 */ /* 0x000fea0003800000 */
[----:B-1----:R-:W1:Y:S08]  /*d560*/  LDC.64 R2, c[0x0][0x440] ;  /* 0x00011000ff027b82 */ /* 0x002e700000000a00 */
        /* <DEDUP_REMOVED lines=9> */
.L_x_15412:
[----:B------:R-:W-:Y:S05]  /*d600*/  BSYNC.RECONVERGENT B0 ;  /* 0x0000000000007941 */ /* 0x000fea0003800200 */
.L_x_15411:
[----:B------:R-:W-:Y:S04]  /*d610*/  BSSY.RECONVERGENT B0, `(.L_x_15413) ;  /* 0x000000c000007945 */ /* 0x000fe80003800200 */
[----:B------:R-:W-:Y:S05]  /*d620*/  @!P0 BRA `(.L_x_15414) ;  /* 0x0000000000288947 */ /* 0x000fea0003800000 */
[----:B-1--4-:R-:W1:Y:S08]  /*d630*/  LDC.64 R2, c[0x0][0x440] ;  /* 0x00011000ff027b82 */ /* 0x012e700000000a00 */
        /* <DEDUP_REMOVED lines=9> */
.L_x_15414:
[----:B------:R-:W-:Y:S05]  /*d6d0*/  BSYNC.RECONVERGENT B0 ;  /* 0x0000000000007941 */ /* 0x000fea0003800200 */
.L_x_15413:
        /* <DEDUP_REMOVED lines=12> */
.L_x_15416:
[----:B------:R-:W-:Y:S05]  /*d7a0*/  BSYNC.RECONVERGENT B0 ;  /* 0x0000000000007941 */ /* 0x000fea0003800200 */
.L_x_15415:
        /* <DEDUP_REMOVED lines=12> */
.L_x_15418:
[----:B------:R-:W-:Y:S05]  /*d870*/  BSYNC.RECONVERGENT B0 ;  /* 0x0000000000007941 */ /* 0x000fea0003800200 */
.L_x_15417:
        /* <DEDUP_REMOVED lines=12> */
.L_x_15420:
[----:B------:R-:W-:Y:S05]  /*d940*/  BSYNC.RECONVERGENT B0 ;  /* 0x0000000000007941 */ /* 0x000fea0003800200 */
.L_x_15419:
        /* <DEDUP_REMOVED lines=12> */
.L_x_15422:
[----:B------:R-:W-:Y:S05]  /*da10*/  BSYNC.RECONVERGENT B0 ;  /* 0x0000000000007941 */ /* 0x000fea0003800200 */
.L_x_15421:
[----:B------:R-:W2:Y:S02]  /*da20*/  LDL.LU R0, [R1+0x18] ;  /* 0x0000180001007983 */ /* 0x000ea40000300800 */
[----:B--2---:R-:W-:-:S13]  /*da30*/  ISETP.NE.AND P0, PT, R0, RZ, PT ;  /* 0x000000ff0000720c */ /* 0x004fda0003f05270 */
[----:B------:R-:W-:Y:S05]  /*da40*/  @!P0 EXIT ;  /* 0x000000000000894d */ /* 0x000fea0003800000 */
[----:B-1--4-:R-:W1:Y:S08]  /*da50*/  LDC.64 R2, c[0x0][0x440] ;  /* 0x00011000ff027b82 */ /* 0x012e700000000a00 */
[----:B------:R-:W2:Y:S08]  /*da60*/  LDC.64 R4, c[0x0][0x448] ;  /* 0x00011200ff047b82 */ /* 0x000eb00000000a00 */
[----:B------:R-:W3:Y:S01]  /*da70*/  LDC.64 R6, c[0x0][0x460] ;  /* 0x00011800ff067b82 */ /* 0x000ee20000000a00 */
[----:B-1----:R-:W-:-:S05]  /*da80*/  IMAD.WIDE.U32 R2, R9, 0x10, R2 ;  /* 0x0000001009027825 */ /* 0x002fca00078e0002 */
[----:B------:R-:W-:Y:S01]  /*da90*/  STG.E.128 desc[UR20][R2.64], R80 ;  /* 0x0000005002007986 */ /* 0x000fe2000c101d14 */
[----:B--2---:R-:W-:-:S05]  /*daa0*/  IMAD.WIDE.U32 R4, R9, 0x10, R4 ;  /* 0x0000001009047825 */ /* 0x004fca00078e0004 */
[----:B------:R-:W-:Y:S01]  /*dab0*/  STG.E.128 desc[UR20][R4.64], R112 ;  /* 0x0000007004007986 */ /* 0x000fe2000c101d14 */
[----:B---3--:R-:W-:-:S05]  /*dac0*/  IMAD.WIDE.U32 R6, R9, 0x10, R6 ;  /* 0x0000001009067825 */ /* 0x008fca00078e0006 */
[----:B------:R-:W-:Y:S01]  /*dad0*/  STG.E.128 desc[UR20][R6.64], R48 ;  /* 0x0000003006007986 */ /* 0x000fe2000c101d14 */
[----:B------:R-:W-:Y:S05]  /*dae0*/  EXIT ;  /* 0x000000000000794d */ /* 0x000fea0003800000 */
.L_x_15423:
        /* <DEDUP_REMOVED lines=9> */
.L_x_15775:


//--------------------- .text._ZN10layer_norm22ln_bwd_finalize_kernelINS_22Kernel_traits_finalizeILj4096EfffffjLb1ELj1024ELj4ENS_18Kernel_traits_baseILj4096EfffffjLj1024EEEEELb1ELb1EEEvNS_9BwdParamsE --------------------------
	.section	.text._ZN10layer_norm22ln_bwd_finalize_kernelINS_22Kernel_traits_finalizeILj4096EfffffjLb1ELj1024ELj4ENS_18Kernel_traits_baseILj4096EfffffjLj1024EEEEELb1ELb1EEEvNS_9BwdParamsE,"ax",@progbits
	.align	128
        .global         _ZN10layer_norm22ln_bwd_finalize_kernelINS_22Kernel_traits_finalizeILj4096EfffffjLb1ELj1024ELj4ENS_18Kernel_traits_baseILj4096EfffffjLj1024EEEEELb1ELb1EEEvNS_9BwdParamsE
        .type           _ZN10layer_norm22ln_bwd_finalize_kernelINS_22Kernel_traits_finalizeILj4096EfffffjLb1ELj1024ELj4ENS_18Kernel_traits_baseILj4096EfffffjLj1024EEEEELb1ELb1EEEvNS_9BwdParamsE,@function
        .size           _ZN10layer_norm22ln_bwd_finalize_kernelINS_22Kernel_traits_finalizeILj4096EfffffjLb1ELj1024ELj4ENS_18Kernel_traits_baseILj4096EfffffjLj1024EEEEELb1ELb1EEEvNS_9BwdParamsE,(.L_x_15776 - _ZN10layer_norm22ln_bwd_finalize_kernelINS_22Kernel_traits_finalizeILj4096EfffffjLb1ELj1024ELj4ENS_18Kernel_traits_baseILj4096EfffffjLj1024EEEEELb1ELb1EEEvNS_9BwdParamsE)
        .other          _ZN10layer_norm22ln_bwd_finalize_kernelINS_22Kernel_traits_finalizeILj4096EfffffjLb1ELj1024ELj4ENS_18Kernel_traits_baseILj4096EfffffjLj1024EEEEELb1ELb1EEEvNS_9BwdParamsE,@"STO_CUDA_ENTRY STV_DEFAULT"
_ZN10layer_norm22ln_bwd_finalize_kernelINS_22Kernel_traits_finalizeILj4096EfffffjLb1ELj1024ELj4ENS_18Kernel_traits_baseILj4096EfffffjLj1024EEEEELb1ELb1EEEvNS_9BwdParamsE:
.text._ZN10layer_norm22ln_bwd_finalize_kernelINS_22Kernel_traits_finalizeILj4096EfffffjLb1ELj1024ELj4ENS_18Kernel_traits_baseILj4096EfffffjLj1024EEEEELb1ELb1EEEvNS_9BwdParamsE:
        /* <DEDUP_REMOVED lines=60> */
.L_x_15428:
        /* <DEDUP_REMOVED lines=87> */
.L_x_15427:
[----:B------:R-:W-:Y:S05]  /*0930*/  BSYNC.RECONVERGENT B1 ;  /* 0x0000000000017941 */ /* 0x000fea0003800200 */
.L_x_15426:
        /* <DEDUP_REMOVED lines=50> */
.L_x_15430:
[----:B------:R-:W-:Y:S05]  /*0c60*/  BSYNC.RECONVERGENT B1 ;  /* 0x0000000000017941 */ /* 0x000fea0003800200 */
.L_x_15429:
        /* <DEDUP_REMOVED lines=30> */
.L_x_15432:
[----:B------:R-:W-:Y:S05]  /*0e50*/  BSYNC.RECONVERGENT B1 ;  /* 0x0000000000017941 */ /* 0x000fea0003800200 */
.L_x_15431:
        /* <DEDUP_REMOVED lines=15> */
.L_x_15425:
[----:B------:R-:W-:Y:S05]  /*0f50*/  BSYNC.RECONVERGENT B0 ;  /* 0x0000000000007941 */ /* 0x000fea0003800200 */
.L_x_15424:
        /* <DEDUP_REMOVED lines=70> */
.L_x_15433:
        /* <DEDUP_REMOVED lines=12> */
.L_x_15776:


//--------------------- .text._ZN10layer_norm13ln_bwd_kernelINS_13Kernel_traitsIfffffjLj4096ELj1ELj1ELj4ELj16ENS_18Kernel_traits_baseILj4096EfffffjLj128EEEEELb1ELb1ELb1ELb1EEEvNS_9BwdParamsE --------------------------
	.section	.text._ZN10layer_norm13ln_bwd_kernelINS_13Kernel_traitsIfffffjLj4096ELj1ELj1ELj4ELj16ENS_18Kernel_traits_baseILj4096EfffffjLj128EEEEELb1ELb1ELb1ELb1EEEvNS_9BwdParamsE,"ax",@progbits
	.align	128
        .global         _ZN10layer_norm13ln_bwd_kernelINS_13Kernel_traitsIfffffjLj4096ELj1ELj1ELj4ELj16ENS_18Kernel_traits_baseILj4096EfffffjLj128EEEEELb1ELb1ELb1ELb1EEEvNS_9BwdParamsE
        .type           _ZN10layer_norm13ln_bwd_kernelINS_13Kernel_traitsIfffffjLj4096ELj1ELj1ELj4ELj16ENS_18Kernel_traits_baseILj4096EfffffjLj128EEEEELb1ELb1ELb1ELb1EEEvNS_9BwdParamsE,@function
        .size           _ZN10layer_norm13ln_bwd_kernelINS_13Kernel_traitsIfffffjLj4096ELj1ELj1ELj4ELj16ENS_18Kernel_traits_baseILj4096EfffffjLj128EEEEELb1ELb1ELb1ELb1EEEvNS_9BwdParamsE,(.L_x_15777 - _ZN10layer_norm13ln_bwd_kernelINS_13Kernel_traitsIfffffjLj4096ELj1ELj1ELj4ELj16ENS_18Kernel_traits_baseILj4096EfffffjLj128EEEEELb1ELb1ELb1ELb1EEEvNS_9BwdParamsE)
        .other          _ZN10layer_norm13ln_bwd_kernelINS_13Kernel_traitsIfffffjLj4096ELj1ELj1ELj4ELj16ENS_18Kernel_traits_baseILj4096EfffffjLj128EEEEELb1ELb1ELb1ELb1EEEvNS_9BwdParamsE,@"STO_CUDA_ENTRY STV_DEFAULT"
_ZN10layer_norm13ln_bwd_kernelINS_13Kernel_traitsIfffffjLj4096ELj1ELj1ELj4ELj16ENS_18Kernel_traits_baseILj4096EfffffjLj128EEEEELb1ELb1ELb1ELb1EEEvNS_9BwdParamsE:
.text._ZN10layer_norm13ln_bwd_kernelINS_13Kernel_traitsIfffffjLj4096ELj1ELj1ELj4ELj16ENS_18Kernel_traits_baseILj4096EfffffjLj128EEEEELb1ELb1ELb1ELb1EEEvNS_9BwdParamsE:
        /* <DEDUP_REMOVED lines=103> */
.L_x_15576:
        /* <DEDUP_REMOVED lines=18> */
[----:B------:R-:W1:Y:S01]  /*0790*/  LDC.64 R180, c[0x0][0x3a8] ;  /* 0x0000ea00ffb47b82 */ /* 0x000e620000000a00 */
[----:B------:R-:W-:Y:S02]  /*07a0*/  UIMAD UR9, UR8, UR26, URZ ;  /* 0x0000001a080972a4 */ /* 0x000fe4000f8e02ff */
[----:B------:R-:W-:Y:S01]  /*07b0*/  UIMAD.WIDE UR32, UR8, 0x4, UR12 ;  /* 0x00000004082078a5 */ /* 0x000fe2000f8e020c */
[----:B------:R-:W-:Y:S01]  /*07c0*/  STL [R1+0xb0], R52 ;  /* 0x0000b03401007387 */ /* 0x000fe20000100800 */
[----:B------:R-:W-:Y:S01]  /*07d0*/  USHF.R.S32.HI UR10, URZ, 0x1f, UR9 ;  /* 0x0000001fff0a7899 */ /* 0x000fe20008011409 */
[----:B------:R-:W-:Y:S02]  /*07e0*/  ISETP.NE.U32.AND P0, PT, RZ, UR4, PT ;  /* 0x00000004ff007c0c */ /* 0x000fe4000bf05070 */
[----:B------:R-:W3:Y:S01]  /*07f0*/  LDC.64 R248, c[0x0][0x428] ;  /* 0x00010a00fff87b82 */ /* 0x000ee20000000a00 */
[----:B------:R-:W-:Y:S01]  /*0800*/  ULEA.HI UR10, UR10, UR9, URZ, 0x2 ;  /* 0x000000090a0a7291 */ /* 0x000fe2000f8f10ff */
[----:B------:R-:W-:Y:S01]  /*0810*/  MOV R2, UR32 ;  /* 0x0000002000027c02 */ /* 0x000fe20008000f00 */
[----:B------:R-:W-:Y:S01]  /*0820*/  UISETP.GE.AND UP3, UPT, UR11, 0x1, UPT ;  /* 0x000000010b00788c */ /* 0x000fe2000bf66270 */
[----:B------:R-:W-:Y:S01]  /*0830*/  MOV R3, UR33 ;  /* 0x0000002100037c02 */ /* 0x000fe20008000f00 */
[----:B------:R-:W-:Y:S02]  /*0840*/  STL [R1+0xac], R51 ;  /* 0x0000ac3301007387 */ /* 0x000fe40000100800 */
[----:B------:R-:W-:-:S02]  /*0850*/  MOV R5, UR10 ;  /* 0x0000000a00057c02 */ /* 0x000fc40008000f00 */
[----:B------:R4:W3:Y:S01]  /*0860*/  LDG.E R252, desc[UR20][R2.64] ;  /* 0x0000001402fc7981 */ /* 0x0008e2000c1e1900 */
[----:B------:R-:W-:Y:S01]  /*0870*/  ISETP.NE.AND.EX P0, PT, RZ, UR5, PT, P0 ;  /* 0x00000005ff007c0c */ /* 0x000fe2000bf05300 */
[----:B------:R-:W-:Y:S01]  /*0880*/  UIADD3 UR9, UPT, UPT, UR30, -0x1, URZ ;  /* 0xffffffff1e097890 */ /* 0x000fe2000fffe0ff */
[----:B------:R-:W-:Y:S01]  /*0890*/  PLOP3.LUT P1, PT, PT, PT, UP3, 0x80, 0x8 ;  /* 0x000000000008781c */ /* 0x000fe20003f2f038 */
[----:B------:R2:W-:Y:S01]  /*08a0*/  STL [R1+0xa8], R50 ;  /* 0x0000a83201007387 */ /* 0x0005e20000100800 */
[----:B0-----:R-:W-:-:S09]  /*08b0*/  LEA.HI.SX32 R204, R5, R250, 0x1e ;  /* 0x000000fa05cc7211 */ /* 0x001fd200078ff2ff */
[----:B------:R-:W0:Y:S08]  /*08c0*/  @P0 LDC.64 R200, c[0x0][0x438] ;  /* 0x00010e00ffc80b82 */ /* 0x000e300000000a00 */
[----:B------:R-:W0:Y:S01]  /*08d0*/  @P0 LDC.64 R210, c[0x0][0x438] ;  /* 0x00010e00ffd20b82 */ /* 0x000e220000000a00 */
[C---:B------:R-:W-:Y:S01]  /*08e0*/  IADD3 R7, PT, PT, R204.reuse, 0x200, RZ ;  /* 0x00000200cc077810 */ /* 0x040fe20007ffe0ff */
[C---:B-1----:R-:W-:Y:S01]  /*08f0*/  IMAD.WIDE.U32 R212, R204.reuse, 0x10, R180 ;  /* 0x00000010ccd47825 */ /* 0x042fe200078e00b4 */
[----:B------:R-:W-:-:S05]  /*0900*/  IADD3 R246, PT, PT, R204, 0x100, RZ ;  /* 0x00000100ccf67810 */ /* 0x000fca0007ffe0ff */
[----:B------:R-:W1:Y:S01]  /*0910*/  @P0 LDC.64 R244, c[0x0][0x438] ;  /* 0x00010e00fff40b82 */ /* 0x000e620000000a00 */
[----:B------:R-:W-:Y:S01]  /*0920*/  IADD3 R6, PT, PT, R204, 0x180, RZ ;  /* 0x00000180cc067810 */ /* 0x000fe20007ffe0ff */
[--C-:B------:R-:W-:Y:S01]  /*0930*/  IMAD.WIDE.U32 R228, R7, 0x10, R180.reuse ;  /* 0x0000001007e47825 */ /* 0x100fe200078e00b4 */
[----:B------:R-:W3:Y:S03]  /*0940*/  LDG.E.128 R212, desc[UR20][R212.64] ;  /* 0x00000014d4d47981 */ /* 0x000ee6000c1e1d00 */
[--C-:B------:R-:W-:Y:S02]  /*0950*/  IMAD.WIDE.U32 R220, R246, 0x10, R180.reuse ;  /* 0x00000010f6dc7825 */ /* 0x100fe400078e00b4 */
[----:B------:R-:W1:Y:S01]  /*0960*/  @P0 LDC.64 R202, c[0x0][0x438] ;  /* 0x00010e00ffca0b82 */ /* 0x000e620000000a00 */
[----:B------:R-:W3:Y:S01]  /*0970*/  LDG.E.128 R228, desc[UR20][R228.64] ;  /* 0x00000014e4e47981 */ /* 0x000ee2000c1e1d00 */
[----:B------:R-:W-:-:S03]  /*0980*/  IMAD.WIDE.U32 R224, R6, 0x10, R180 ;  /* 0x0000001006e07825 */ /* 0x000fc600078e00b4 */
[----:B------:R-:W3:Y:S01]  /*0990*/  LDG.E.128 R220, desc[UR20][R220.64] ;  /* 0x00000014dcdc7981 */ /* 0x000ee2000c1e1d00 */
[----:B------:R-:W-:Y:S02]  /*09a0*/  UIMAD UR9, UR9, UR26, URZ ;  /* 0x0000001a090972a4 */ /* 0x000fe4000f8e02ff */
[----:B------:R-:W3:Y:S01]  /*09b0*/  @P0 LDC.64 R208, c[0x0][0x438] ;  /* 0x00010e00ffd00b82 */ /* 0x000ee20000000a00 */
[----:B------:R-:W3:Y:S01]  /*09c0*/  LDG.E.128 R224, desc[UR20][R224.64] ;  /* 0x00000014e0e07981 */ /* 0x000ee2000c1e1d00 */
[----:B------:R-:W-:-:S03]  /*09d0*/  IADD3 R0, PT, PT, R204, 0x80, RZ ;  /* 0x00000080cc007810 */ /* 0x000fc60007ffe0ff */
[----:B------:R-:W-:Y:S02]  /*09e0*/  STL [R1+0xa4], R49 ;  /* 0x0000a43101007387 */ /* 0x000fe40000100800 */
[----:B------:R-:W-:Y:S01]  /*09f0*/  IMAD.WIDE.U32 R216, R0, 0x10, R180 ;  /* 0x0000001000d87825 */ /* 0x000fe200078e00b4 */
[----:B------:R-:W-:Y:S01]  /*0a00*/  USHF.R.S32.HI UR10, URZ, 0x1f, UR9 ;  /* 0x0000001fff0a7899 */ /* 0x000fe20008011409 */
[----:B----4-:R-:W-:Y:S01]  /*0a10*/  IADD3 R2, PT, PT, R204, 0x280, RZ ;  /* 0x00000280cc027810 */ /* 0x010fe20007ffe0ff */
[----:B--2---:R-:W2:Y:S01]  /*0a20*/  LDC.64 R50, c[0x0][0x3b0] ;  /* 0x0000ec00ff327b82 */ /* 0x004ea20000000a00 */
[----:B0-----:R-:W-:Y:S01]  /*0a30*/  @P0 IMAD.WIDE.U32 R206, R0, 0x10, R200 ;  /* 0x0000001000ce0825 */ /* 0x001fe200078e00c8 */
[----:B------:R-:W-:Y:S01]  /*0a40*/  IADD3 R3, PT, PT, R204, 0x300, RZ ;  /* 0x00000300cc037810 */ /* 0x000fe20007ffe0ff */
[----:B------:R-:W4:Y:S01]  /*0a50*/  LDG.E.128 R216, desc[UR20][R216.64] ;  /* 0x00000014d8d87981 */ /* 0x000f22000c1e1d00 */
[----:B------:R-:W-:-:S03]  /*0a60*/  ULEA.HI UR10, UR10, UR9, URZ, 0x2 ;  /* 0x000000090a0a7291 */ /* 0x000fc6000f8f10ff */
[----:B------:R0:W5:Y:S01]  /*0a70*/  @P0 LDG.E.128 R32, desc[UR20][R206.64] ;  /* 0x00000014ce200981 */ /* 0x000162000c1e1d00 */
[----:B------:R-:W-:Y:S02]  /*0a80*/  @UP3 UIADD3 UR9, UPT, UPT, UR11, -0x1, URZ ;  /* 0xffffffff0b093890 */ /* 0x000fe4000fffe0ff */
[----:B------:R-:W-:Y:S01]  /*0a90*/  MOV R5, UR10 ;  /* 0x0000000a00057c02 */ /* 0x000fe20008000f00 */
[----:B------:R-:W-:Y:S01]  /*0aa0*/  STL [R1+0xa0], R48 ;  /* 0x0000a03001007387 */ /* 0x000fe20000100800 */
[----:B------:R-:W-:Y:S02]  /*0ab0*/  IADD3 R4, PT, PT, R204, 0x380, RZ ;  /* 0x00000380cc047810 */ /* 0x000fe40007ffe0ff */
[----:B------:R-:W-:Y:S01]  /*0ac0*/  LEA.HI.SX32 R5, R5, R250, 0x1e ;  /* 0x000000fa05057211 */ /* 0x000fe200078ff2ff */
[----:B0-----:R-:W-:Y:S01]  /*0ad0*/  @P0 IMAD.WIDE.U32 R206, R6, 0x10, R210 ;  /* 0x0000001006ce0825 */ /* 0x001fe200078e00d2 */
[----:B------:R-:W-:Y:S01]  /*0ae0*/  @UP3 UIMAD UR9, UR9, UR26, URZ ;  /* 0x0000001a090932a4 */ /* 0x000fe2000f8e02ff */
[----:B------:R-:W-:Y:S02]  /*0af0*/  STL [R1+0x9c], R47 ;  /* 0x00009c2f01007387 */ /* 0x000fe40000100800 */
[----:B-1----:R-:W-:-:S04]  /*0b00*/  @P0 IMAD.WIDE.U32 R6, R7, 0x10, R244 ;  /* 0x0000001007060825 */ /* 0x002fc800078e00f4 */
[----:B------:R-:W-:Y:S01]  /*0b10*/  @P0 IMAD.WIDE.U32 R204, R204, 0x10, R202 ;  /* 0x00000010cccc0825 */ /* 0x000fe200078e00ca */
[----:B------:R0:W5:Y:S01]  /*0b20*/  @P0 LDG.E.128 R20, desc[UR20][R6.64] ;  /* 0x0000001406140981 */ /* 0x000162000c1e1d00 */
[----:B------:R-:W-:Y:S01]  /*0b30*/  @UP3 USHF.R.S32.HI UR10, URZ, 0x1f, UR9 ;  /* 0x0000001fff0a3899 */ /* 0x000fe20008011409 */
[C---:B------:R-:W-:Y:S01]  /*0b40*/  IADD3 R0, PT, PT, R5.reuse, 0x280, RZ ;  /* 0x0000028005007810 */ /* 0x040fe20007ffe0ff */
[----:B------:R-:W1:Y:S01]  /*0b50*/  @P0 LDC.64 R244, c[0x0][0x438] ;  /* 0x00010e00fff40b82 */ /* 0x000e620000000a00 */
[----:B------:R3:W5:Y:S04]  /*0b60*/  @P0 LDG.E.128 R36, desc[UR20][R204.64] ;  /* 0x00000014cc240981 */ /* 0x000768000c1e1d00 */
[----:B------:R-:W5:Y:S01]  /*0b70*/  @P0 LDG.E.128 R24, desc[UR20][R206.64] ;  /* 0x00000014ce180981 */ /* 0x000f62000c1e1d00 */
[----:B0-----:R-:W-:Y:S01]  /*0b80*/  IADD3 R6, PT, PT, R5, 0x300, RZ ;  /* 0x0000030005067810 */ /* 0x001fe20007ffe0ff */
[----:B------:R-:W-:Y:S01]  /*0b90*/  @UP3 ULEA.HI UR10, UR10, UR9, URZ, 0x2 ;  /* 0x000000090a0a3291 */ /* 0x000fe2000f8f10ff */
[----:B------:R-:W-:-:S04]  /*0ba0*/  IMAD.WIDE.U32 R232, R2, 0x10, R180 ;  /* 0x0000001002e87825 */ /* 0x000fc800078e00b4 */
[----:B------:R-:W-:Y:S01]  /*0bb0*/  IMAD.WIDE.U32 R182, R3, 0x10, R180 ;  /* 0x0000001003b67825 */ /* 0x000fe200078e00b4 */
[----:B------:R-:W-:Y:S01]  /*0bc0*/  IADD3 R184, PT, PT, R5, 0x80, RZ ;  /* 0x0000008005b87810 */ /* 0x000fe20007ffe0ff */
[----:B------:R-:W-:Y:S02]  /*0bd0*/  STL [R1+0x98], R46 ;  /* 0x0000982e01007387 */ /* 0x000fe40000100800 */
[----:B---3--:R-:W-:-:S04]  /*0be0*/  @P0 IMAD.WIDE.U32 R204, R246, 0x10, R208 ;  /* 0x00000010f6cc0825 */ /* 0x008fc800078e00d0 */
[--C-:B------:R-:W-:Y:S01]  /*0bf0*/  IMAD.WIDE.U32 R6, R6, 0x10, R248.reuse ;  /* 0x0000001006067825 */ /* 0x100fe200078e00f8 */
[----:B------:R-:W5:Y:S01]  /*0c00*/  @P0 LDG.E.128 R28, desc[UR20][R204.64] ;  /* 0x00000014cc1c0981 */ /* 0x000f62000c1e1d00 */
[----:B------:R-:W-:Y:S02]  /*0c10*/  MOV R247, UR10 ;  /* 0x0000000a00f77c02 */ /* 0x000fe40008000f00 */
[----:B------:R-:W-:Y:S01]  /*0c20*/  IMAD.WIDE.U32 R200, R0, 0x10, R248 ;  /* 0x0000001000c87825 */ /* 0x000fe200078e00f8 */
[----:B------:R-:W-:Y:S01]  /*0c30*/  MOV R0, RZ ;  /* 0x000000ff00007202 */ /* 0x000fe20000000f00 */
[----:B------:R-:W-:Y:S02]  /*0c40*/  STL [R1+0x94], R45 ;  /* 0x0000942d01007387 */ /* 0x000fe40000100800 */
[----:B------:R-:W-:Y:S01]  /*0c50*/  IMAD.WIDE.U32 R180, R4, 0x10, R180 ;  /* 0x0000001004b47825 */ /* 0x000fe200078e00b4 */
[----:B------:R-:W-:Y:S01]  /*0c60*/  IADD3 R188, PT, PT, R5, 0x100, RZ ;  /* 0x0000010005bc7810 */ /* 0x000fe20007ffe0ff */
[----:B------:R-:W-:Y:S04]  /*0c70*/  STL [R1+0x90], R44 ;  /* 0x0000902c01007387 */ /* 0x000fe80000100800 */
[----:B------:R0:W3:Y:S01]  /*0c80*/  LDG.E.128 R204, desc[UR20][R6.64] ;  /* 0x0000001406cc7981 */ /* 0x0000e2000c1e1d00 */
[----:B------:R-:W-:-:S02]  /*0c90*/  @P1 LEA.HI.SX32 R0, R247, R250, 0x1e ;  /* 0x000000faf7001211 */ /* 0x000fc400078ff2ff */
[----:B------:R-:W2:Y:S01]  /*0ca0*/  @P0 LDC.64 R246, c[0x0][0x438] ;  /* 0x00010e00fff60b82 */ /* 0x000ea20000000a00 */
[----:B------:R1:W3:Y:S01]  /*0cb0*/  LDG.E.128 R240, desc[UR20][R180.64] ;  /* 0x00000014b4f07981 */ /* 0x0002e2000c1e1d00 */
[C---:B------:R-:W-:Y:S02]  /*0cc0*/  IADD3 R192, PT, PT, R5.reuse, 0x180, RZ ;  /* 0x0000018005c07810 */ /* 0x040fe40007ffe0ff */
[C---:B------:R-:W-:Y:S01]  /*0cd0*/  IADD3 R196, PT, PT, R5.reuse, 0x200, RZ ;  /* 0x0000020005c47810 */ /* 0x040fe20007ffe0ff */
[--C-:B------:R-:W-:Y:S01]  /*0ce0*/  IMAD.WIDE.U32 R184, R184, 0x10, R248.reuse ;  /* 0x00000010b8b87825 */ /* 0x100fe200078e00f8 */
[----:B------:R-:W-:Y:S02]  /*0cf0*/  STL [R1+0x8c], R43 ;  /* 0x00008c2b01007387 */ /* 0x000fe40000100800 */
[----:B0-----:R-:W0:Y:S02]  /*0d00*/  @P0 LDC.64 R6, c[0x0][0x438] ;  /* 0x00010e00ff060b82 */ /* 0x001e240000000a00 */
[----:B------:R-:W3:Y:S01]  /*0d10*/  LDG.E.128 R232, desc[UR20][R232.64] ;  /* 0x00000014e8e87981 */ /* 0x000ee2000c1e1d00 */
[C---:B-1----:R-:W-:Y:S01]  /*0d20*/  IMAD.WIDE.U32 R180, R5.reuse, 0x10, R248 ;  /* 0x0000001005b47825 */ /* 0x042fe200078e00f8 */
[----:B------:R-:W-:-:S02]  /*0d30*/  IADD3 R5, PT, PT, R5, 0x380, RZ ;  /* 0x0000038005057810 */ /* 0x000fc40007ffe0ff */
[----:B------:R-:W-:Y:S03]  /*0d40*/  STL [R1+0x88], R42 ;  /* 0x0000882a01007387 */ /* 0x000fe60000100800 */
[--C-:B------:R-:W-:Y:S01]  /*0d50*/  IMAD.WIDE.U32 R208, R5, 0x10, R248.reuse ;  /* 0x0000001005d07825 */ /* 0x100fe200078e00f8 */
[----:B------:R-:W-:Y:S03]  /*0d60*/  STL [R1+0x84], R41 ;  /* 0x0000842901007387 */ /* 0x000fe60000100800 */
[----:B------:R-:W-:Y:S01]  /*0d70*/  IMAD.WIDE.U32 R188, R188, 0x10, R248 ;  /* 0x00000010bcbc7825 */ /* 0x000fe200078e00f8 */
[----:B------:R1:W-:Y:S03]  /*0d80*/  STL [R1+0x80], R40 ;  /* 0x0000802801007387 */ /* 0x0003e60000100800 */
[----:B--2---:R-:W-:Y:S01]  /*0d90*/  @P0 IMAD.WIDE.U32 R4, R4, 0x10, R246 ;  /* 0x0000001004040825 */ /* 0x004fe200078e00f6 */
[----:B------:R-:W2:Y:S03]  /*0da0*/  LDG.E.128 R236, desc[UR20][R182.64] ;  /* 0x00000014b6ec7981 */ /* 0x000ea6000c1e1d00 */
[----:B------:R-:W-:Y:S01]  /*0db0*/  IMAD.WIDE.U32 R192, R192, 0x10, R248 ;  /* 0x00000010c0c07825 */ /* 0x000fe200078e00f8 */
[----:B------:R1:W5:Y:S03]  /*0dc0*/  @P0 LDG.E.128 R8, desc[UR20][R4.64] ;  /* 0x0000001404080981 */ /* 0x000366000c1e1d00 */
[----:B0-----:R-:W-:Y:S01]  /*0dd0*/  @P0 IMAD.WIDE.U32 R6, R2, 0x10, R6 ;  /* 0x0000001002060825 */ /* 0x001fe200078e0006 */
[----:B------:R-:W2:Y:S03]  /*0de0*/  LDG.E.128 R184, desc[UR20][R184.64] ;  /* 0x00000014b8b87981 */ /* 0x000ea6000c1e1d00 */
[----:B------:R-:W-:Y:S01]  /*0df0*/  @P0 IMAD.WIDE.U32 R2, R3, 0x10, R244 ;  /* 0x0000001003020825 */ /* 0x000fe200078e00f4 */
[----:B------:R-:W5:Y:S04]  /*0e00*/  @P0 LDG.E.128 R16, desc[UR20][R6.64] ;  /* 0x0000001406100981 */ /* 0x000f68000c1e1d00 */
[----:B------:R0:W5:Y:S01]  /*0e10*/  @P0 LDG.E.128 R12, desc[UR20][R2.64] ;  /* 0x00000014020c0981 */ /* 0x000162000c1e1d00 */
[----:B------:R-:W-:Y:S01]  /*0e20*/  IMAD.WIDE.U32 R196, R196, 0x10, R248 ;  /* 0x00000010c4c47825 */ /* 0x000fe200078e00f8 */
[----:B-1----:R-:W-:-:S02]  /*0e30*/  IADD3 R4, PT, PT, R0, 0x80, RZ ;  /* 0x0000008000047810 */ /* 0x002fc40007ffe0ff */
[C---:B------:R-:W-:Y:S01]  /*0e40*/  IADD3 R248, PT, PT, R0.reuse, 0x280, RZ ;  /* 0x0000028000f87810 */ /* 0x040fe20007ffe0ff */
[----:B------:R-:W2:Y:S04]  /*0e50*/  LDG.E.128 R180, desc[UR20][R180.64] ;  /* 0x00000014b4b47981 */ /* 0x000ea8000c1e1d00 */
[----:B------:R-:W2:Y:S01]  /*0e60*/  LDG.E.128 R188, desc[UR20][R188.64] ;  /* 0x00000014bcbc7981 */ /* 0x000ea2000c1e1d00 */
[C-C-:B0-----:R-:W-:Y:S01]  /*0e70*/  IMAD.WIDE.U32 R2, R0.reuse, 0x4, R50.reuse ;  /* 0x0000000400027825 */ /* 0x141fe200078e0032 */
[C---:B------:R-:W-:Y:S02]  /*0e80*/  IADD3 R6, PT, PT, R0.reuse, 0x100, RZ ;  /* 0x0000010000067810 */ /* 0x040fe40007ffe0ff */
[----:B------:R-:W-:Y:S01]  /*0e90*/  IADD3 R244, PT, PT, R0, 0x300, RZ ;  /* 0x0000030000f47810 */ /* 0x000fe20007ffe0ff */
[----:B------:R-:W2:Y:S04]  /*0ea0*/  LDG.E.128 R192, desc[UR20][R192.64] ;  /* 0x00000014c0c07981 */ /* 0x000ea8000c1e1d00 */
[----:B------:R0:W5:Y:S01]  /*0eb0*/  LDG.E R245, desc[UR20][R2.64] ;  /* 0x0000001402f57981 */ /* 0x000162000c1e1900 */
[----:B------:R-:W-:Y:S01]  /*0ec0*/  ISETP.NE.AND P0, PT, RZ, UR27, PT ;  /* 0x0000001bff007c0c */ /* 0x000fe2000bf05270 */
[----:B------:R-:W-:-:S02]  /*0ed0*/  IMAD.WIDE.U32 R246, R4, 0x4, R50 ;  /* 0x0000000404f67825 */ /* 0x000fc400078e0032 */
[----:B------:R-:W2:Y:S04]  /*0ee0*/  LDG.E.128 R196, desc[UR20][R196.64] ;  /* 0x00000014c4c47981 */ /* 0x000ea8000c1e1d00 */
[----:B------:R-:W2:Y:S01]  /*0ef0*/  LDG.E.128 R200, desc[UR20][R200.64] ;  /* 0x00000014c8c87981 */ /* 0x000ea2000c1e1d00 */
[C---:B0-----:R-:W-:Y:S02]  /*0f00*/  IADD3 R3, PT, PT, R0.reuse, 0x180, RZ ;  /* 0x0000018000037810 */ /* 0x041fe40007ffe0ff */
[C---:B------:R-:W-:Y:S01]  /*0f10*/  IADD3 R2, PT, PT, R0.reuse, 0x200, RZ ;  /* 0x0000020000027810 */ /* 0x040fe20007ffe0ff */
[----:B------:R-:W2:Y:S01]  /*0f20*/  LDG.E.128 R208, desc[UR20][R208.64] ;  /* 0x00000014d0d07981 */ /* 0x000ea2000c1e1d00 */
[----:B------:R-:W-:Y:S01]  /*0f30*/  IADD3 R0, PT, PT, R0, 0x380, RZ ;  /* 0x0000038000007810 */ /* 0x000fe20007ffe0ff */
[----:B------:R-:W-:-:S04]  /*0f40*/  IMAD.WIDE.U32 R6, R6, 0x4, R50 ;  /* 0x0000000406067825 */ /* 0x000fc800078e0032 */
[--C-:B------:R-:W-:Y:S02]  /*0f50*/  IMAD.WIDE.U32 R40, R0, 0x4, R50.reuse ;  /* 0x0000000400287825 */ /* 0x100fe400078e0032 */
[----:B------:R-:W5:Y:S02]  /*0f60*/  LDG.E R7, desc[UR20][R6.64] ;  /* 0x0000001406077981 */ /* 0x000f64000c1e1900 */
[----:B------:R-:W-:-:S04]  /*0f70*/  IMAD.WIDE.U32 R4, R3, 0x4, R50 ;  /* 0x0000000403047825 */ /* 0x000fc800078e0032 */
[----:B------:R-:W-:-:S04]  /*0f80*/  IMAD.WIDE.U32 R2, R2, 0x4, R50 ;  /* 0x0000000402027825 */ /* 0x000fc800078e0032 */
[--C-:B------:R-:W-:Y:S01]  /*0f90*/  IMAD.WIDE.U32 R250, R244, 0x4, R50.reuse ;  /* 0x00000004f4fa7825 */ /* 0x100fe200078e0032 */
[----:B------:R-:W5:Y:S04]  /*0fa0*/  LDG.E R6, desc[UR20][R4.64] ;  /* 0x0000001404067981 */ /* 0x000f68000c1e1900 */
[----:B------:R0:W5:Y:S04]  /*0fb0*/  LDG.E R244, desc[UR20][R246.64] ;  /* 0x00000014f6f47981 */ /* 0x000168000c1e1900 */
[----:B------:R-:W5:Y:S01]  /*0fc0*/  LDG.E R5, desc[UR20][R2.64] ;  /* 0x0000001402057981 */ /* 0x000f62000c1e1900 */
[----:B------:R-:W-:-:S05]  /*0fd0*/  IMAD.WIDE.U32 R248, R248, 0x4, R50 ;  /* 0x00000004f8f87825 */ /* 0x000fca00078e0032 */
[----:B------:R-:W5:Y:S04]  /*0fe0*/  LDG.E R4, desc[UR20][R248.64] ;  /* 0x00000014f8047981 */ /* 0x000f68000c1e1900 */
[----:B------:R1:W5:Y:S04]  /*0ff0*/  LDG.E R2, desc[UR20][R40.64] ;  /* 0x0000001428027981 */ /* 0x000368000c1e1900 */
[----:B------:R1:W5:Y:S01]  /*1000*/  LDG.E R3, desc[UR20][R250.64] ;  /* 0x00000014fa037981 */ /* 0x000362000c1e1900 */
[----:B------:R-:W-:-:S05]  /*1010*/  FSEL R0, R252, RZ, !P0 ;  /* 0x000000fffc007208 */ /* 0x000fca0004000000 */
[C---:B0-----:R-:W-:Y:S01]  /*1020*/  FADD.FTZ R246, -R0.reuse, R212 ;  /* 0x000000d400f67221 */ /* 0x041fe20000010100 */
[C---:B------:R-:W-:Y:S02]  /*1030*/  FADD.FTZ R212, -R0.reuse, R213 ;  /* 0x000000d500d47221 */ /* 0x040fe40000010100 */
[----:B------:R-:W2:Y:S01]  /*1040*/  LDL R213, [R1+0x70] ;  /* 0x0000700001d57983 */ /* 0x000ea20000100800 */
[C---:B-1----:R-:W-:Y:S01]  /*1050*/  FADD.FTZ R40, -R0.reuse, R229 ;  /* 0x000000e500287221 */ /* 0x042fe20000010100 */
[C---:B------:R-:W-:Y:S02]  /*1060*/  FADD.FTZ R41, -R0.reuse, R228 ;  /* 0x000000e400297221 */ /* 0x040fe40000010100 */
[----:B------:R-:W2:Y:S01]  /*1070*/  LDL R229, [R1+0x74] ;  /* 0x0000740001e57983 */ /* 0x000ea20000100800 */
[----:B------:R-:W-:-:S03]  /*1080*/  FADD.FTZ R251, -R0, R223 ;  /* 0x000000df00fb7221 */ /* 0x000fc60000010100 */
[----:B------:R-:W2:Y:S01]  /*1090*/  LDL R228, [R1+0x78] ;  /* 0x0000780001e47983 */ /* 0x000ea20000100800 */
[----:B------:R-:W-:-:S03]  /*10a0*/  FADD.FTZ R223, -R0, R227 ;  /* 0x000000e300df7221 */ /* 0x000fc60000010100 */
[----:B------:R-:W2:Y:S01]  /*10b0*/  LDL R227, [R1+0x7c] ;  /* 0x00007c0001e37983 */ /* 0x000ea20000100800 */
[----:B------:R-:W-:-:S03]  /*10c0*/  FADD.FTZ R249, -R0, R221 ;  /* 0x000000dd00f97221 */ /* 0x000fc60000010100 */
[----:B------:R-:W2:Y:S01]  /*10d0*/  LDL R221, [R1+0x68] ;  /* 0x0000680001dd7983 */ /* 0x000ea20000100800 */
[----:B----4-:R-:W-:-:S03]  /*10e0*/  FADD.FTZ R247, -R0, R218 ;  /* 0x000000da00f77221 */ /* 0x010fc60000010100 */
[----:B------:R-:W4:Y:S01]  /*10f0*/  LDL R218, [R1+0x60] ;  /* 0x0000600001da7983 */ /* 0x000f220000100800 */
[----:B------:R-:W-:-:S03]  /*1100*/  FADD.FTZ R252, -R0, R224 ;  /* 0x000000e000fc7221 */ /* 0x000fc60000010100 */
[----:B------:R-:W4:Y:S01]  /*1110*/  LDL R224, [R1+0x6c] ;  /* 0x00006c0001e07983 */ /* 0x000f220000100800 */
[C---:B------:R-:W-:Y:S01]  /*1120*/  FADD.FTZ R250, -R0.reuse, R222 ;  /* 0x000000de00fa7221 */ /* 0x040fe20000010100 */
[C---:B------:R-:W-:Y:S01]  /*1130*/  FADD.FTZ R222, -R0.reuse, R230 ;  /* 0x000000e600de7221 */ /* 0x040fe20000010100 */
[C---:B------:R-:W-:Y:S01]  /*1140*/  FADD.FTZ R52, -R0.reuse, R231 ;  /* 0x000000e700347221 */ /* 0x040fe20000010100 */
[----:B------:R-:W-:Y:S01]  /*1150*/  MOV R230, R41 ;  /* 0x0000002900e67202 */ /* 0x000fe20000000f00 */
        /* <DEDUP_REMOVED lines=10> */
[----:B------:R-:W-:Y:S01]  /*1200*/  FMUL.FTZ R219, R219, UR29 ;  /* 0x0000001ddbdb7c20 */ /* 0x000fe20008410000 */
[----:B------:R-:W4:Y:S01]  /*1210*/  LDL R220, [R1+0x64] ;  /* 0x0000640001dc7983 */ /* 0x000f220000100800 */
[C---:B---3--:R-:W-:Y:S01]  /*1220*/  FADD.FTZ R43, -R0.reuse, R240 ;  /* 0x000000f0002b7221 */ /* 0x048fe20000010100 */
        /* <DEDUP_REMOVED lines=12> */
[----:B------:R-:W-:Y:S01]  /*12f0*/  MOV R237, R225 ;  /* 0x000000e100ed7202 */ /* 0x000fe20000000f00 */
[----:B------:R-:W2:Y:S01]  /*1300*/  LDL R233, [R1+0x34] ;  /* 0x0000340001e97983 */ /* 0x000ea20000100800 */
[----:B------:R-:W-:-:S03]  /*1310*/  MOV R236, R226 ;  /* 0x000000e200ec7202 */ /* 0x000fc60000000f00 */
[----:B------:R-:W3:Y:S04]  /*1320*/  LDL R225, [R1+0x50] ;  /* 0x0000500001e17983 */ /* 0x000ee80000100800 */
[----:B------:R-:W2:Y:S01]  /*1330*/  LDL R226, [R1+0x54] ;  /* 0x0000540001e27983 */ /* 0x000ea20000100800 */
[----:B------:R-:W-:Y:S01]  /*1340*/  FADD.FTZ R156, R156, R180 ;  /* 0x000000b49c9c7221 */ /* 0x000fe20000010000 */
[----:B------:R-:W-:Y:S01]  /*1350*/  FFMA.FTZ R104, R180, R0, R104 ;  /* 0x00000000b4687223 */ /* 0x000fe20000010068 */
[----:B------:R-:W-:Y:S01]  /*1360*/  FADD.FTZ R157, R157, R181 ;  /* 0x000000b59d9d7221 */ /* 0x000fe20000010000 */
[----:B------:R-:W-:Y:S01]  /*1370*/  FFMA.FTZ R105, R181, R212, R105 ;  /* 0x000000d4b5697223 */ /* 0x000fe20000010069 */
[----:B------:R-:W-:Y:S01]  /*1380*/  FADD.FTZ R158, R158, R182 ;  /* 0x000000b69e9e7221 */ /* 0x000fe20000010000 */
[----:B------:R-:W-:Y:S01]  /*1390*/  FADD.FTZ R159, R159, R183 ;  /* 0x000000b79f9f7221 */ /* 0x000fe20000010000 */
[----:B------:R-:W-:Y:S01]  /*13a0*/  MOV R232, R230 ;  /* 0x000000e600e87202 */ /* 0x000fe20000000f00 */
[----:B------:R-:W-:Y:S01]  /*13b0*/  FADD.FTZ R162, R162, R186 ;  /* 0x000000baa2a27221 */ /* 0x000fe20000010000 */
[----:B------:R-:W-:Y:S01]  /*13c0*/  MOV R234, R222 ;  /* 0x000000de00ea7202 */ /* 0x000fe20000000f00 */
[----:B------:R-:W2:Y:S01]  /*13d0*/  LDL R230, [R1+0x44] ;  /* 0x0000440001e67983 */ /* 0x000ea20000100800 */
[----:B------:R-:W-:Y:S01]  /*13e0*/  FADD.FTZ R160, R160, R184 ;  /* 0x000000b8a0a07221 */ /* 0x000fe20000010000 */
[----:B------:R-:W-:Y:S01]  /*13f0*/  FADD.FTZ R163, R163, R187 ;  /* 0x000000bba3a37221 */ /* 0x000fe20000010000 */
[----:B------:R-:W-:Y:S01]  /*1400*/  FFMA.FTZ R103, R187, R219, R103 ;  /* 0x000000dbbb677223 */ /* 0x000fe20000010067 */
[----:B------:R-:W-:Y:S01]  /*1410*/  FMUL.FTZ R213, R213, R180 ;  /* 0x000000b4d5d57220 */ /* 0x000fe20000410000 */
[----:B------:R-:W-:Y:S01]  /*1420*/  FMUL.FTZ R180, R214, UR29 ;  /* 0x0000001dd6b47c20 */ /* 0x000fe20008410000 */
[----:B------:R-:W-:Y:S01]  /*1430*/  FMUL.FTZ R214, R229, R181 ;  /* 0x000000b5e5d67220 */ /* 0x000fe20000410000 */
[----:B------:R-:W-:-:S02]  /*1440*/  FMUL.FTZ R181, R215, UR29 ;  /* 0x0000001dd7b57c20 */ /* 0x000fc40008410000 */
[----:B------:R-:W-:Y:S01]  /*1450*/  FFMA.FTZ R106, R182, R180, R106 ;  /* 0x000000b4b66a7223 */ /* 0x000fe2000001006a */
[----:B------:R-:W2:Y:S01]  /*1460*/  LDL R229, [R1+0x40] ;  /* 0x0000400001e57983 */ /* 0x000ea20000100800 */
[----:B------:R-:W-:Y:S01]  /*1470*/  FMUL.FTZ R215, R228, R182 ;  /* 0x000000b6e4d77220 */ /* 0x000fe20000410000 */
[----:B------:R-:W-:Y:S01]  /*1480*/  FMUL.FTZ R182, R216, UR29 ;  /* 0x0000001dd8b67c20 */ /* 0x000fe20008410000 */
[----:B------:R-:W-:Y:S01]  /*1490*/  FFMA.FTZ R107, R183, R181, R107 ;  /* 0x000000b5b76b7223 */ /* 0x000fe2000001006b */
[----:B------:R-:W2:Y:S01]  /*14a0*/  LDL R228, [R1+0x5c] ;  /* 0x00005c0001e47983 */ /* 0x000ea20000100800 */
[----:B------:R-:W-:-:S03]  /*14b0*/  FMUL.FTZ R216, R227, R183 ;  /* 0x000000b7e3d87220 */ /* 0x000fc60000410000 */
[----:B------:R-:W2:Y:S01]  /*14c0*/  LDL R227, [R1+0x58] ;  /* 0x0000580001e37983 */ /* 0x000ea20000100800 */
[----:B------:R-:W-:Y:S01]  /*14d0*/  FMUL.FTZ R183, R217, UR29 ;  /* 0x0000001dd9b77c20 */ /* 0x000fe20008410000 */
[----:B------:R-:W-:Y:S01]  /*14e0*/  FMUL.FTZ R217, R247, UR29 ;  /* 0x0000001df7d97c20 */ /* 0x000fe20008410000 */
[----:B------:R-:W-:-:S03]  /*14f0*/  FMUL.FTZ R222, R221, R186 ;  /* 0x000000baddde7220 */ /* 0x000fc60000410000 */
[----:B------:R-:W-:Y:S02]  /*1500*/  FFMA.FTZ R102, R186, R217, R102 ;  /* 0x000000d9ba667223 */ /* 0x000fe40000010066 */
[----:B------:R-:W2:Y:S01]  /*1510*/  LDL R186, [R1+0x48] ;  /* 0x0000480001ba7983 */ /* 0x000ea20000100800 */
[----:B------:R-:W-:Y:S01]  /*1520*/  FFMA.FTZ R100, R184, R182, R100 ;  /* 0x000000b6b8647223 */ /* 0x000fe20000010064 */
[----:B----4-:R-:W-:Y:S02]  /*1530*/  FMUL.FTZ R218, R218, R184 ;  /* 0x000000b8dada7220 */ /* 0x010fe40000410000 */
[----:B------:R-:W4:Y:S01]  /*1540*/  LDL R184, [R1+0x30] ;  /* 0x0000300001b87983 */ /* 0x000f220000100800 */
[----:B------:R-:W-:-:S03]  /*1550*/  FMUL.FTZ R224, R224, R187 ;  /* 0x000000bbe0e07220 */ /* 0x000fc60000410000 */
[----:B------:R-:W4:Y:S01]  /*1560*/  LDL R187, [R1+0x38] ;  /* 0x0000380001bb7983 */ /* 0x000f220000100800 */
[----:B------:R-:W-:Y:S01]  /*1570*/  FMUL.FTZ R221, R248, UR29 ;  /* 0x0000001df8dd7c20 */ /* 0x000fe20008410000 */
[----:B------:R-:W-:Y:S02]  /*1580*/  MOV R235, R231 ;  /* 0x000000e700eb7202 */ /* 0x000fe40000000f00 */
[----:B------:R-:W-:Y:S01]  /*1590*/  MOV R231, R223 ;  /* 0x000000df00e77202 */ /* 0x000fe20000000f00 */
[----:B------:R-:W-:Y:S01]  /*15a0*/  FMUL.FTZ R223, R249, UR29 ;  /* 0x0000001df9df7c20 */ /* 0x000fe20008410000 */
[----:B------:R-:W-:Y:S01]  /*15b0*/  FADD.FTZ R164, R164, R188 ;  /* 0x000000bca4a47221 */ /* 0x000fe20000010000 */
[----:B------:R-:W-:Y:S01]  /*15c0*/  FFMA.FTZ R96, R188, R221, R96 ;  /* 0x000000ddbc607223 */ /* 0x000fe20000010060 */
[----:B------:R-:W-:Y:S01]  /*15d0*/  FADD.FTZ R165, R165, R189 ;  /* 0x000000bda5a57221 */ /* 0x000fe20000010000 */
[----:B------:R-:W-:Y:S01]  /*15e0*/  FFMA.FTZ R97, R189, R223, R97 ;  /* 0x000000dfbd617223 */ /* 0x000fe20000010061 */
        /* <DEDUP_REMOVED lines=8> */
[----:B------:R-:W-:Y:S01]  /*1670*/  FFMA.FTZ R101, R185, R183, R101 ;  /* 0x000000b7b9657223 */ /* 0x000fe20000010065 */
[----:B------:R-:W-:Y:S01]  /*1680*/  FMUL.FTZ R220, R220, R185 ;  /* 0x000000b9dcdc7220 */ /* 0x000fe20000410000 */
[----:B------:R-:W-:Y:S01]  /*1690*/  FADD.FTZ R174, R174, R198 ;  /* 0x000000c6aeae7221 */ /* 0x000fe20000010000 */
[----:B------:R-:W4:Y:S01]  /*16a0*/  LDL R185, [R1+0x4c] ;  /* 0x00004c0001b97983 */ /* 0x000f220000100800 */
[----:B---3--:R-:W-:Y:S01]  /*16b0*/  FMUL.FTZ R225, R225, R188 ;  /* 0x000000bce1e17220 */ /* 0x008fe20000410000 */
[----:B------:R-:W-:Y:S01]  /*16c0*/  FMUL.FTZ R188, R250, UR29 ;  /* 0x0000001dfabc7c20 */ /* 0x000fe20008410000 */
[----:B--2---:R-:W-:Y:S01]  /*16d0*/  FMUL.FTZ R226, R226, R189 ;  /* 0x000000bde2e27220 */ /* 0x004fe20000410000 */
[----:B------:R-:W-:-:S02]  /*16e0*/  FMUL.FTZ R189, R251, UR29 ;  /* 0x0000001dfbbd7c20 */ /* 0x000fc40008410000 */
[----:B------:R-:W-:Y:S02]  /*16f0*/  FFMA.FTZ R98, R190, R188, R98 ;  /* 0x000000bcbe627223 */ /* 0x000fe40000010062 */
[----:B------:R-:W-:Y:S01]  /*1700*/  FFMA.FTZ R99, R191, R189, R99 ;  /* 0x000000bdbf637223 */ /* 0x000fe20000010063 */
[----:B------:R-:W-:Y:S01]  /*1710*/  FMUL.FTZ R230, R230, R193 ;  /* 0x000000c1e6e67220 */ /* 0x000fe20000410000 */
[----:B------:R-:W-:Y:S01]  /*1720*/  FMUL.FTZ R233, R233, R197 ;  /* 0x000000c5e9e97220 */ /* 0x000fe20000410000 */
[----:B------:R-:W-:Y:S01]  /*1730*/  FMUL.FTZ R229, R229, R192 ;  /* 0x000000c0e5e57220 */ /* 0x000fe20000410000 */
[----:B------:R-:W-:Y:S01]  /*1740*/  FMUL.FTZ R228, R228, R191 ;  /* 0x000000bfe4e47220 */ /* 0x000fe20000410000 */
[----:B------:R-:W-:Y:S01]  /*1750*/  FMUL.FTZ R227, R227, R190 ;  /* 0x000000bee3e37220 */ /* 0x000fe20000410000 */
[----:B------:R-:W-:Y:S01]  /*1760*/  FMUL.FTZ R190, R252, UR29 ;  /* 0x0000001dfcbe7c20 */ /* 0x000fe20008410000 */
[----:B------:R-:W-:Y:S02]  /*1770*/  FMUL.FTZ R191, R237, UR29 ;  /* 0x0000001dedbf7c20 */ /* 0x000fe40008410000 */
[----:B------:R-:W2:Y:S01]  /*1780*/  LDL R237, [R1+0x24] ;  /* 0x0000240001ed7983 */ /* 0x000ea20000100800 */
[----:B------:R-:W-:Y:S01]  /*1790*/  FFMA.FTZ R92, R192, R190, R92 ;  /* 0x000000bec05c7223 */ /* 0x000fe2000001005c */
[----:B------:R-:W-:Y:S01]  /*17a0*/  FMUL.FTZ R192, R236, UR29 ;  /* 0x0000001decc07c20 */ /* 0x000fe20008410000 */
[----:B------:R-:W-:Y:S01]  /*17b0*/  FFMA.FTZ R93, R193, R191, R93 ;  /* 0x000000bfc15d7223 */ /* 0x000fe2000001005d */
[----:B------:R-:W-:Y:S01]  /*17c0*/  FMUL.FTZ R193, R231, UR29 ;  /* 0x0000001de7c17c20 */ /* 0x000fe20008410000 */
[----:B------:R-:W-:Y:S01]  /*17d0*/  FMUL.FTZ R231, R186, R194 ;  /* 0x000000c2bae77220 */ /* 0x000fe20000410000 */
[----:B------:R-:W-:Y:S01]  /*17e0*/  FFMA.FTZ R94, R194, R192, R94 ;  /* 0x000000c0c25e7223 */ /* 0x000fe2000001005e */
[----:B------:R-:W-:Y:S01]  /*17f0*/  FMUL.FTZ R194, R232, UR29 ;  /* 0x0000001de8c27c20 */ /* 0x000fe20008410000 */
[----:B------:R-:W3:Y:S01]  /*1800*/  LDL R186, [R1+0x3c] ;  /* 0x00003c0001ba7983 */ /* 0x000ee20000100800 */
[----:B----4-:R-:W-:-:S02]  /*1810*/  FMUL.FTZ R232, R184, R196 ;  /* 0x000000c4b8e87220 */ /* 0x010fc40000410000 */
[----:B------:R-:W-:Y:S01]  /*1820*/  FFMA.FTZ R88, R196, R194, R88 ;  /* 0x000000c2c4587223 */ /* 0x000fe20000010058 */
[----:B------:R-:W-:Y:S01]  /*1830*/  FMUL.FTZ R196, R235, UR29 ;  /* 0x0000001debc47c20 */ /* 0x000fe20008410000 */
[----:B------:R-:W4:Y:S03]  /*1840*/  LDL R236, [R1+0x20] ;  /* 0x0000200001ec7983 */ /* 0x000f260000100800 */
[----:B------:R-:W-:Y:S01]  /*1850*/  FFMA.FTZ R89, R197, R196, R89 ;  /* 0x000000c4c5597223 */ /* 0x000fe20000010059 */
[----:B------:R-:W-:Y:S01]  /*1860*/  FMUL.FTZ R197, R234, UR29 ;  /* 0x0000001deac57c20 */ /* 0x000fe20008410000 */
[----:B------:R-:W-:-:S03]  /*1870*/  FMUL.FTZ R234, R187, R198 ;  /* 0x000000c6bbea7220 */ /* 0x000fc60000410000 */
[----:B------:R-:W-:Y:S01]  /*1880*/  FFMA.FTZ R90, R198, R197, R90 ;  /* 0x000000c5c65a7223 */ /* 0x000fe2000001005a */
[----:B------:R-:W-:Y:S02]  /*1890*/  FMUL.FTZ R198, R52, UR29 ;  /* 0x0000001d34c67c20 */ /* 0x000fe40008410000 */
[----:B------:R0:W5:Y:S04]  /*18a0*/  LDL.LU R52, [R1+0xb0] ;  /* 0x0000b00001347983 */ /* 0x0001680000300800 */
[----:B------:R-:W2:Y:S01]  /*18b0*/  LDL R187, [R1+0x28] ;  /* 0x0000280001bb7983 */ /* 0x000ea20000100800 */
[----:B------:R-:W-:Y:S01]  /*18c0*/  FADD.FTZ R175, R175, R199 ;  /* 0x000000c7afaf7221 */ /* 0x000fe20000010000 */
[----:B------:R-:W-:Y:S01]  /*18d0*/  FFMA.FTZ R91, R199, R198, R91 ;  /* 0x000000c6c75b7223 */ /* 0x000fe2000001005b */
[----:B------:R-:W-:Y:S01]  /*18e0*/  FADD.FTZ R176, R176, R200 ;  /* 0x000000c8b0b07221 */ /* 0x000fe20000010000 */
[----:B------:R-:W-:Y:S01]  /*18f0*/  FADD.FTZ R177, R177, R201 ;  /* 0x000000c9b1b17221 */ /* 0x000fe20000010000 */
[----:B------:R-:W-:Y:S01]  /*1900*/  FADD.FTZ R178, R178, R202 ;  /* 0x000000cab2b27221 */ /* 0x000fe20000010000 */
[----:B---3--:R-:W-:Y:S01]  /*1910*/  FMUL.FTZ R235, R186, R199 ;  /* 0x000000c7baeb7220 */ /* 0x008fe20000410000 */
[----:B------:R-:W-:-:S02]  /*1920*/  FMUL.FTZ R199, R51, UR29 ;  /* 0x0000001d33c77c20 */ /* 0x000fc40008410000 */
[----:B------:R0:W5:Y:S02]  /*1930*/  LDL.LU R51, [R1+0xac] ;  /* 0x0000ac0001337983 */ /* 0x0001640000300800 */
[----:B------:R-:W-:Y:S02]  /*1940*/  FFMA.FTZ R80, R200, R199, R80 ;  /* 0x000000c7c8507223 */ /* 0x000fe40000010050 */
[----:B------:R-:W3:Y:S01]  /*1950*/  LDL R186, [R1+0x2c] ;  /* 0x00002c0001ba7983 */ /* 0x000ee20000100800 */
[----:B----4-:R-:W-:Y:S01]  /*1960*/  FMUL.FTZ R236, R236, R200 ;  /* 0x000000c8ecec7220 */ /* 0x010fe20000410000 */
[----:B------:R-:W-:Y:S02]  /*1970*/  FMUL.FTZ R200, R50, UR29 ;  /* 0x0000001d32c87c20 */ /* 0x000fe40008410000 */
[----:B------:R0:W5:Y:S01]  /*1980*/  LDL.LU R50, [R1+0xa8] ;  /* 0x0000a80001327983 */ /* 0x0001620000300800 */
[----:B--2---:R-:W-:Y:S01]  /*1990*/  FMUL.FTZ R237, R237, R201 ;  /* 0x000000c9eded7220 */ /* 0x004fe20000410000 */
[----:B------:R-:W-:-:S02]  /*19a0*/  FFMA.FTZ R81, R201, R200, R81 ;  /* 0x000000c8c9517223 */ /* 0x000fc40000010051 */
[----:B------:R-:W2:Y:S01]  /*19b0*/  LDL R240, [R1+0x10] ;  /* 0x0000100001f07983 */ /* 0x000ea20000100800 */
[----:B------:R-:W-:-:S03]  /*19c0*/  FMUL.FTZ R201, R49, UR29 ;  /* 0x0000001d31c97c20 */ /* 0x000fc60008410000 */
[----:B------:R0:W5:Y:S01]  /*19d0*/  LDL.LU R49, [R1+0xa4] ;  /* 0x0000a40001317983 */ /* 0x0001620000300800 */
[----:B------:R-:W-:Y:S01]  /*19e0*/  FFMA.FTZ R82, R202, R201, R82 ;  /* 0x000000c9ca527223 */ /* 0x000fe20000010052 */
[----:B------:R-:W-:Y:S02]  /*19f0*/  FMUL.FTZ R238, R187, R202 ;  /* 0x000000cabbee7220 */ /* 0x000fe40000410000 */
[----:B------:R-:W4:Y:S01]  /*1a00*/  LDL R241, [R1+0x14] ;  /* 0x0000140001f17983 */ /* 0x000f220000100800 */
[----:B------:R-:W-:-:S03]  /*1a10*/  FMUL.FTZ R202, R48, UR29 ;  /* 0x0000001d30ca7c20 */ /* 0x000fc60008410000 */
[----:B------:R0:W5:Y:S04]  /*1a20*/  LDL.LU R48, [R1+0xa0] ;  /* 0x0000a00001307983 */ /* 0x0001680000300800 */
[----:B------:R-:W4:Y:S01]  /*1a30*/  LDL R187, [R1+0x18] ;  /* 0x0000180001bb7983 */ /* 0x000f220000100800 */
        /* <DEDUP_REMOVED lines=10> */
[----:B--2---:R-:W-:Y:S01]  /*1ae0*/  FMUL.FTZ R240, R240, R204 ;  /* 0x000000ccf0f07220 */ /* 0x004fe20000410000 */
[----:B------:R-:W-:Y:S02]  /*1af0*/  FMUL.FTZ R204, R46, UR29 ;  /* 0x0000001d2ecc7c20 */ /* 0x000fe40008410000 */
[----:B------:R0:W5:Y:S02]  /*1b00*/  LDL.LU R46, [R1+0x98] ;  /* 0x00009800012e7983 */ /* 0x0001640000300800 */
[----:B------:R-:W-:-:S02]  /*1b10*/  FFMA.FTZ R77, R205, R204, R77 ;  /* 0x000000cccd4d7223 */ /* 0x000fc4000001004d */
[----:B------:R-:W2:Y:S01]  /*1b20*/  LDL R246, [R1] ;  /* 0x0000000001f67983 */ /* 0x000ea20000100800 */
[----:B----4-:R-:W-:Y:S01]  /*1b30*/  FMUL.FTZ R241, R241, R205 ;  /* 0x000000cdf1f17220 */ /* 0x010fe20000410000 */
[----:B------:R-:W-:Y:S02]  /*1b40*/  FMUL.FTZ R205, R45, UR29 ;  /* 0x0000001d2dcd7c20 */ /* 0x000fe40008410000 */
[----:B------:R0:W5:Y:S02]  /*1b50*/  LDL.LU R45, [R1+0x94] ;  /* 0x00009400012d7983 */ /* 0x0001640000300800 */
[----:B------:R-:W-:Y:S02]  /*1b60*/  FFMA.FTZ R78, R206, R205, R78 ;  /* 0x000000cdce4e7223 */ /* 0x000fe4000001004e */
[----:B------:R-:W4:Y:S01]  /*1b70*/  LDL R247, [R1+0x4] ;  /* 0x0000040001f77983 */ /* 0x000f220000100800 */
[----:B------:R-:W-:Y:S01]  /*1b80*/  FMUL.FTZ R242, R187, R206 ;  /* 0x000000cebbf27220 */ /* 0x000fe20000410000 */
[----:B------:R-:W-:-:S02]  /*1b90*/  FMUL.FTZ R206, R44, UR29 ;  /* 0x0000001d2cce7c20 */ /* 0x000fc40008410000 */
[----:B------:R0:W5:Y:S04]  /*1ba0*/  LDL.LU R44, [R1+0x90] ;  /* 0x00009000012c7983 */ /* 0x0001680000300800 */
[----:B------:R-:W4:Y:S01]  /*1bb0*/  LDL R187, [R1+0x8] ;  /* 0x0000080001bb7983 */ /* 0x000f220000100800 */
[----:B------:R-:W-:Y:S01]  /*1bc0*/  FADD.FTZ R123, R123, R207 ;  /* 0x000000cf7b7b7221 */ /* 0x000fe20000010000 */
[----:B------:R-:W-:Y:S01]  /*1bd0*/  FFMA.FTZ R79, R207, R206, R79 ;  /* 0x000000cecf4f7223 */ /* 0x000fe2000001004f */
[----:B------:R-:W-:Y:S01]  /*1be0*/  FADD.FTZ R116, R116, R208 ;  /* 0x000000d074747221 */ /* 0x000fe20000010000 */
[----:B------:R-:W-:Y:S01]  /*1bf0*/  FADD.FTZ R117, R117, R209 ;  /* 0x000000d175757221 */ /* 0x000fe20000010000 */
[----:B------:R-:W-:Y:S01]  /*1c00*/  FADD.FTZ R118, R118, R210 ;  /* 0x000000d276767221 */ /* 0x000fe20000010000 */
[----:B------:R-:W-:Y:S01]  /*1c10*/  FADD.FTZ R171, R171, R195 ;  /* 0x000000c3abab7221 */ /* 0x000fe20000010000 */
[----:B------:R-:W-:Y:S01]  /*1c20*/  FFMA.FTZ R95, R195, R193, R95 ;  /* 0x000000c1c35f7223 */ /* 0x000fe2000001005f */
        /* <DEDUP_REMOVED lines=21> */
[----:B---3--:R-:W-:Y:S01]  /*1d80*/  FMUL.FTZ R243, R186, R207 ;  /* 0x000000cfbaf37220 */ /* 0x008fe20000410000 */
[----:B------:R-:W-:Y:S01]  /*1d90*/  FMUL.FTZ R207, R43, UR29 ;  /* 0x0000001d2bcf7c20 */ /* 0x000fe20008410000 */
[----:B------:R-:W3:Y:S03]  /*1da0*/  LDL R186, [R1+0xc] ;  /* 0x00000c0001ba7983 */ /* 0x000ee60000100800 */
[----:B------:R-:W-:Y:S01]  /*1db0*/  FFMA.FTZ R72, R208, R207, R72 ;  /* 0x000000cfd0487223 */ /* 0x000fe20000010048 */
[----:B------:R0:W5:Y:S01]  /*1dc0*/  LDL.LU R43, [R1+0x8c] ;  /* 0x00008c00012b7983 */ /* 0x0001620000300800 */
[----:B--2---:R-:W-:Y:S01]  /*1dd0*/  FMUL.FTZ R246, R246, R208 ;  /* 0x000000d0f6f67220 */ /* 0x004fe20000410000 */
[----:B------:R-:W-:-:S02]  /*1de0*/  FMUL.FTZ R208, R42, UR29 ;  /* 0x0000001d2ad07c20 */ /* 0x000fc40008410000 */
[----:B------:R0:W5:Y:S02]  /*1df0*/  LDL.LU R42, [R1+0x88] ;  /* 0x00008800012a7983 */ /* 0x0001640000300800 */
[----:B------:R-:W-:Y:S01]  /*1e00*/  FFMA.FTZ R73, R209, R208, R73 ;  /* 0x000000d0d1497223 */ /* 0x000fe20000010049 */
[----:B----4-:R-:W-:Y:S01]  /*1e10*/  FMUL.FTZ R247, R247, R209 ;  /* 0x000000d1f7f77220 */ /* 0x010fe20000410000 */
[----:B------:R-:W-:Y:S02]  /*1e20*/  FMUL.FTZ R209, R41, UR29 ;  /* 0x0000001d29d17c20 */ /* 0x000fe40008410000 */
[----:B------:R0:W5:Y:S02]  /*1e30*/  LDL.LU R41, [R1+0x84] ;  /* 0x0000840001297983 */ /* 0x0001640000300800 */
[----:B------:R-:W-:Y:S01]  /*1e40*/  FFMA.FTZ R74, R210, R209, R74 ;  /* 0x000000d1d24a7223 */ /* 0x000fe2000001004a */
[----:B------:R-:W-:Y:S01]  /*1e50*/  FMUL.FTZ R248, R187, R210 ;  /* 0x000000d2bbf87220 */ /* 0x000fe20000410000 */
[----:B------:R-:W-:-:S02]  /*1e60*/  FMUL.FTZ R210, R40, UR29 ;  /* 0x0000001d28d27c20 */ /* 0x000fc40008410000 */
        /* <DEDUP_REMOVED lines=45> */
[----:B---3--:R-:W-:-:S04]  /*2140*/  FMUL.FTZ R211, R186, R211 ;  /* 0x000000d3bad37220 */ /* 0x008fc80000410000 */
[----:B------:R-:W-:Y:S01]  /*2150*/  FFMA.FTZ R184, R210, R211, R184 ;  /* 0x000000d3d2b87223 */ /* 0x000fe200000100b8 */
[----:B------:R-:W-:Y:S01]  /*2160*/  FADD.FTZ R185, R185, R211 ;  /* 0x000000d3b9b97221 */ /* 0x000fe20000010000 */
[----:B0-----:R-:W-:Y:S06]  /*2170*/  BRA `(.L_x_15436) ;  /* 0x00000004009c7947 */ /* 0x001fec0003800000 */
.L_x_15435:
        /* <DEDUP_REMOVED lines=12> */
.L_x_15437:
[----:B------:R-:W-:Y:S01]  /*2240*/  CS2R R184, SRZ ;  /* 0x0000000000b87805 */ /* 0x000fe2000001ff00 */
[----:B------:R-:W-:Y:S06]  /*2250*/  BRA.U UP0, `(.L_x_15438) ;  /* 0x00000001008c7547 */ /* 0x000fec000b800000 */
[----:B------:R-:W-:Y:S01]  /*2260*/  STL.64 [R1+0x90], R12 ;  /* 0x0000900c01007387 */ /* 0x000fe20000100a00 */
[----:B------:R-:W-:-:S03]  /*2270*/  IADD3 R2, PT, PT, R6, 0x80, RZ ;  /* 0x0000008006027810 */ /* 0x000fc60007ffe0ff */
[----:B------:R-:W-:Y:S04]  /*2280*/  STL.64 [R1+0x88], R10 ;  /* 0x0000880a01007387 */ /* 0x000fe80000100a00 */
[----:B------:R2:W-:Y:S02]  /*2290*/  STL.64 [R1+0x80], R8 ;  /* 0x0000800801007387 */ /* 0x0005e40000100a00 */
[----:B--2---:R-:W0:Y:S01]  /*22a0*/  LDC.64 R8, c[0x0][0x3b0] ;  /* 0x0000ec00ff087b82 */ /* 0x004e220000000a00 */
[C---:B------:R-:W-:Y:S02]  /*22b0*/  IADD3 R7, PT, PT, R6.reuse, 0x300, RZ ;  /* 0x0000030006077810 */ /* 0x040fe40007ffe0ff */
[C---:B------:R-:W-:Y:S02]  /*22c0*/  IADD3 R4, PT, PT, R6.reuse, 0x180, RZ ;  /* 0x0000018006047810 */ /* 0x040fe40007ffe0ff */
[----:B------:R-:W-:-:S02]  /*22d0*/  IADD3 R186, PT, PT, R6, 0x200, RZ ;  /* 0x0000020006ba7810 */ /* 0x000fc40007ffe0ff */
[C---:B------:R-:W-:Y:S02]  /*22e0*/  IADD3 R245, PT, PT, R6.reuse, 0x280, RZ ;  /* 0x0000028006f57810 */ /* 0x040fe40007ffe0ff */
[----:B------:R-:W-:Y:S01]  /*22f0*/  IADD3 R249, PT, PT, R6, 0x380, RZ ;  /* 0x0000038006f97810 */ /* 0x000fe20007ffe0ff */
[----:B0-----:R-:W-:-:S05]  /*2300*/  IMAD.WIDE.U32 R2, R2, 0x4, R8 ;  /* 0x0000000402027825 */ /* 0x001fca00078e0008 */
[----:B------:R0:W5:Y:S01]  /*2310*/  LDG.E R244, desc[UR20][R2.64] ;  /* 0x0000001402f47981 */ /* 0x000162000c1e1900 */
[----:B------:R-:W-:-:S04]  /*2320*/  IMAD.WIDE.U32 R12, R7, 0x4, R8 ;  /* 0x00000004070c7825 */ /* 0x000fc800078e0008 */
[----:B------:R-:W-:-:S04]  /*2330*/  IMAD.WIDE.U32 R4, R4, 0x4, R8 ;  /* 0x0000000404047825 */ /* 0x000fc800078e0008 */
[----:B------:R-:W-:Y:S01]  /*2340*/  IMAD.WIDE.U32 R186, R186, 0x4, R8 ;  /* 0x00000004baba7825 */ /* 0x000fe200078e0008 */
[----:B0-----:R-:W-:-:S03]  /*2350*/  IADD3 R2, PT, PT, R6, 0x100, RZ ;  /* 0x0000010006027810 */ /* 0x001fc60007ffe0ff */
[--C-:B------:R-:W-:Y:S02]  /*2360*/  IMAD.WIDE.U32 R10, R6, 0x4, R8.reuse ;  /* 0x00000004060a7825 */ /* 0x100fe400078e0008 */
[----:B------:R-:W5:Y:S02]  /*2370*/  LDG.E R6, desc[UR20][R4.64] ;  /* 0x0000001404067981 */ /* 0x000f64000c1e1900 */
[----:B------:R-:W-:-:S04]  /*2380*/  IMAD.WIDE.U32 R2, R2, 0x4, R8 ;  /* 0x0000000402027825 */ /* 0x000fc800078e0008 */
[--C-:B------:R-:W-:Y:S01]  /*2390*/  IMAD.WIDE.U32 R250, R245, 0x4, R8.reuse ;  /* 0x00000004f5fa7825 */ /* 0x100fe200078e0008 */
[----:B------:R0:W5:Y:S03]  /*23a0*/  LDG.E R7, desc[UR20][R2.64] ;  /* 0x0000001402077981 */ /* 0x000166000c1e1900 */
[----:B------:R-:W-:Y:S01]  /*23b0*/  IMAD.WIDE.U32 R8, R249, 0x4, R8 ;  /* 0x00000004f9087825 */ /* 0x000fe200078e0008 */
[----:B------:R1:W5:Y:S04]  /*23c0*/  LDG.E R5, desc[UR20][R186.64] ;  /* 0x00000014ba057981 */ /* 0x000368000c1e1900 */
[----:B------:R2:W5:Y:S01]  /*23d0*/  LDG.E R4, desc[UR20][R250.64] ;  /* 0x00000014fa047981 */ /* 0x000562000c1e1900 */
[----:B0-----:R-:W-:-:S02]  /*23e0*/  MOV R3, R13 ;  /* 0x0000000d00037202 */ /* 0x001fc40000000f00 */
[----:B------:R-:W-:Y:S02]  /*23f0*/  MOV R2, R12 ;  /* 0x0000000c00027202 */ /* 0x000fe40000000f00 */
[----:B-1----:R-:W-:Y:S01]  /*2400*/  MOV R186, R10 ;  /* 0x0000000a00ba7202 */ /* 0x002fe20000000f00 */
[----:B------:R2:W5:Y:S01]  /*2410*/  LDL.LU.64 R12, [R1+0x90] ;  /* 0x00009000010c7983 */ /* 0x0005620000300a00 */
[----:B------:R-:W-:-:S03]  /*2420*/  MOV R187, R11 ;  /* 0x0000000b00bb7202 */ /* 0x000fc60000000f00 */
[----:B------:R2:W5:Y:S04]  /*2430*/  LDG.E R3, desc[UR20][R2.64] ;  /* 0x0000001402037981 */ /* 0x000568000c1e1900 */
[----:B------:R2:W5:Y:S04]  /*2440*/  LDL.LU.64 R10, [R1+0x88] ;  /* 0x00008800010a7983 */ /* 0x0005680000300a00 */
[----:B------:R2:W5:Y:S04]  /*2450*/  LDG.E R245, desc[UR20][R186.64] ;  /* 0x00000014baf57981 */ /* 0x000568000c1e1900 */
[----:B------:R2:W5:Y:S04]  /*2460*/  LDG.E R2, desc[UR20][R8.64] ;  /* 0x0000001408027981 */ /* 0x000568000c1e1900 */
[----:B------:R2:W5:Y:S01]  /*2470*/  LDL.LU.64 R8, [R1+0x80] ;  /* 0x0000800001087983 */ /* 0x0005620000300a00 */
[----:B------:R-:W-:Y:S05]  /*2480*/  BRA `(.L_x_15436) ;  /* 0x0000000000d87947 */ /* 0x000fea0003800000 */
.L_x_15438:
[----:B--2---:R-:W0:Y:S01]  /*2490*/  S2R R22, SR_TID.X ;  /* 0x0000000000167919 */ /* 0x004e220000002100 */
[----:B------:R-:W-:Y:S01]  /*24a0*/  UIMAD UR9, UR8, UR26, URZ ;  /* 0x0000001a080972a4 */ /* 0x000fe2000f8e02ff */
[----:B------:R-:W1:Y:S01]  /*24b0*/  LDC.64 R18, c[0x0][0x3b0] ;  /* 0x0000ec00ff127b82 */ /* 0x000e620000000a00 */
[C---:B------:R-:W-:Y:S02]  /*24c0*/  IADD3 R3, PT, PT, R6.reuse, 0x80, RZ ;  /* 0x0000008006037810 */ /* 0x040fe40007ffe0ff */
[----:B------:R-:W-:Y:S01]  /*24d0*/  USHF.R.S32.HI UR10, URZ, 0x1f, UR9 ;  /* 0x0000001fff0a7899 */ /* 0x000fe20008011409 */
[C---:B------:R-:W-:Y:S02]  /*24e0*/  IADD3 R8, PT, PT, R6.reuse, 0x180, RZ ;  /* 0x0000018006087810 */ /* 0x040fe40007ffe0ff */
[C---:B------:R-:W-:Y:S01]  /*24f0*/  IADD3 R10, PT, PT, R6.reuse, 0x200, RZ ;  /* 0x00000200060a7810 */ /* 0x040fe20007ffe0ff */
[----:B------:R-:W-:Y:S01]  /*2500*/  ULEA.HI UR10, UR10, UR9, URZ, 0x2 ;  /* 0x000000090a0a7291 */ /* 0x000fe2000f8f10ff */
[----:B------:R-:W2:Y:S01]  /*2510*/  LDC.64 R20, c[0x0][0x438] ;  /* 0x00010e00ff147b82 */ /* 0x000ea20000000a00 */
[----:B------:R-:W-:-:S02]  /*2520*/  IADD3 R12, PT, PT, R6, 0x280, RZ ;  /* 0x00000280060c7810 */ /* 0x000fc40007ffe0ff */
[C---:B------:R-:W-:Y:S02]  /*2530*/  IADD3 R14, PT, PT, R6.reuse, 0x300, RZ ;  /* 0x00000300060e7810 */ /* 0x040fe40007ffe0ff */
[----:B------:R-:W-:Y:S02]  /*2540*/  MOV R5, UR10 ;  /* 0x0000000a00057c02 */ /* 0x000fe40008000f00 */
[----:B------:R-:W-:Y:S01]  /*2550*/  IADD3 R7, PT, PT, R6, 0x380, RZ ;  /* 0x0000038006077810 */ /* 0x000fe20007ffe0ff */
[----:B-1----:R-:W-:-:S04]  /*2560*/  IMAD.WIDE.U32 R2, R3, 0x4, R18 ;  /* 0x0000000403027825 */ /* 0x002fc800078e0012 */
[--C-:B------:R-:W-:Y:S01]  /*2570*/  IMAD.WIDE.U32 R8, R8, 0x4, R18.reuse ;  /* 0x0000000408087825 */ /* 0x100fe200078e0012 */
[----:B------:R-:W5:Y:S01]  /*2580*/  LDG.E R244, desc[UR20][R2.64] ;  /* 0x0000001402f47981 */ /* 0x000f62000c1e1900 */
[----:B0-----:R-:W-:Y:S02]  /*2590*/  LEA.HI.SX32 R22, R5, R22, 0x1e ;  /* 0x0000001605167211 */ /* 0x001fe400078ff2ff */
[----:B------:R-:W-:Y:S01]  /*25a0*/  IADD3 R5, PT, PT, R6, 0x100, RZ ;  /* 0x0000010006057810 */ /* 0x000fe20007ffe0ff */
[----:B------:R-:W-:-:S04]  /*25b0*/  IMAD.WIDE.U32 R10, R10, 0x4, R18 ;  /* 0x000000040a0a7825 */ /* 0x000fc800078e0012 */
[----:B------:R-:W-:-:S04]  /*25c0*/  IMAD.WIDE.U32 R4, R5, 0x4, R18 ;  /* 0x0000000405047825 */ /* 0x000fc800078e0012 */
[----:B------:R-:W-:-:S04]  /*25d0*/  IMAD.WIDE.U32 R12, R12, 0x4, R18 ;  /* 0x000000040c0c7825 */ /* 0x000fc800078e0012 */
[----:B------:R-:W-:-:S04]  /*25e0*/  IMAD.WIDE.U32 R14, R14, 0x4, R18 ;  /* 0x000000040e0e7825 */ /* 0x000fc800078e0012 */
[--C-:B------:R-:W-:Y:S01]  /*25f0*/  IMAD.WIDE.U32 R16, R6, 0x4, R18.reuse ;  /* 0x0000000406107825 */ /* 0x100fe200078e0012 */
[----:B------:R0:W5:Y:S03]  /*2600*/  LDG.E R3, desc[UR20][R14.64] ;  /* 0x000000140e037981 */ /* 0x000166000c1e1900 */
[----:B------:R-:W-:Y:S01]  /*2610*/  IMAD.WIDE.U32 R18, R7, 0x4, R18 ;  /* 0x0000000407127825 */ /* 0x000fe200078e0012 */
[----:B------:R1:W5:Y:S01]  /*2620*/  LDG.E R245, desc[UR20][R16.64] ;  /* 0x0000001410f57981 */ /* 0x000362000c1e1900 */
[----:B------:R-:W-:-:S03]  /*2630*/  IADD3 R24, PT, PT, R22, 0x300, RZ ;  /* 0x0000030016187810 */ /* 0x000fc60007ffe0ff */
[----:B------:R-:W5:Y:S01]  /*2640*/  LDG.E R7, desc[UR20][R4.64] ;  /* 0x0000001404077981 */ /* 0x000f62000c1e1900 */
[C---:B------:R-:W-:Y:S02]  /*2650*/  IADD3 R23, PT, PT, R22.reuse, 0x380, RZ ;  /* 0x0000038016177810 */ /* 0x040fe40007ffe0ff */
[C---:B0-----:R-:W-:Y:S01]  /*2660*/  IADD3 R14, PT, PT, R22.reuse, 0x180, RZ ;  /* 0x00000180160e7810 */ /* 0x041fe20007ffe0ff */
[----:B------:R0:W5:Y:S01]  /*2670*/  LDG.E R2, desc[UR20][R18.64] ;  /* 0x0000001412027981 */ /* 0x000162000c1e1900 */
[----:B-1----:R-:W-:-:S03]  /*2680*/  IADD3 R16, PT, PT, R22, 0x200, RZ ;  /* 0x0000020016107810 */ /* 0x002fc60007ffe0ff */
[----:B------:R-:W5:Y:S04]  /*2690*/  LDG.E R6, desc[UR20][R8.64] ;  /* 0x0000001408067981 */ /* 0x000f68000c1e1900 */
[----:B------:R1:W5:Y:S01]  /*26a0*/  LDG.E R5, desc[UR20][R10.64] ;  /* 0x000000140a057981 */ /* 0x000362000c1e1900 */
[----:B0-----:R-:W-:-:S03]  /*26b0*/  IADD3 R18, PT, PT, R22, 0x280, RZ ;  /* 0x0000028016127810 */ /* 0x001fc60007ffe0ff */
[----:B------:R0:W5:Y:S01]  /*26c0*/  LDG.E R4, desc[UR20][R12.64] ;  /* 0x000000140c047981 */ /* 0x000162000c1e1900 */
[--C-:B--2---:R-:W-:Y:S01]  /*26d0*/  IMAD.WIDE.U32 R14, R14, 0x10, R20.reuse ;  /* 0x000000100e0e7825 */ /* 0x104fe200078e0014 */
[C---:B-1----:R-:W-:Y:S02]  /*26e0*/  IADD3 R10, PT, PT, R22.reuse, 0x80, RZ ;  /* 0x00000080160a7810 */ /* 0x042fe40007ffe0ff */
[C---:B0-----:R-:W-:Y:S01]  /*26f0*/  IADD3 R12, PT, PT, R22.reuse, 0x100, RZ ;  /* 0x00000100160c7810 */ /* 0x041fe20007ffe0ff */
[----:B------:R-:W-:-:S04]  /*2700*/  IMAD.WIDE.U32 R8, R22, 0x10, R20 ;  /* 0x0000001016087825 */ /* 0x000fc800078e0014 */
[--C-:B------:R-:W-:Y:S01]  /*2710*/  IMAD.WIDE.U32 R10, R10, 0x10, R20.reuse ;  /* 0x000000100a0a7825 */ /* 0x100fe200078e0014 */
[----:B------:R0:W5:Y:S03]  /*2720*/  LDG.E.128 R36, desc[UR20][R8.64] ;  /* 0x0000001408247981 */ /* 0x000166000c1e1d00 */
[--C-:B------:R-:W-:Y:S01]  /*2730*/  IMAD.WIDE.U32 R12, R12, 0x10, R20.reuse ;  /* 0x000000100c0c7825 */ /* 0x100fe200078e0014 */
[----:B------:R0:W5:Y:S03]  /*2740*/  LDG.E.128 R32, desc[UR20][R10.64] ;  /* 0x000000140a207981 */ /* 0x000166000c1e1d00 */
[--C-:B------:R-:W-:Y:S01]  /*2750*/  IMAD.WIDE.U32 R16, R16, 0x10, R20.reuse ;  /* 0x0000001010107825 */ /* 0x100fe200078e0014 */
[----:B------:R0:W5:Y:S03]  /*2760*/  LDG.E.128 R28, desc[UR20][R12.64] ;  /* 0x000000140c1c7981 */ /* 0x000166000c1e1d00 */
[----:B------:R-:W-:-:S04]  /*2770*/  IMAD.WIDE.U32 R18, R18, 0x10, R20 ;  /* 0x0000001012127825 */ /* 0x000fc800078e0014 */
[--C-:B------:R-:W-:Y:S02]  /*2780*/  IMAD.WIDE.U32 R186, R24, 0x10, R20.reuse ;  /* 0x0000001018ba7825 */ /* 0x100fe400078e0014 */
[----:B------:R0:W5:Y:S02]  /*2790*/  LDG.E.128 R24, desc[UR20][R14.64] ;  /* 0x000000140e187981 */ /* 0x000164000c1e1d00 */
[----:B------:R-:W-:Y:S02]  /*27a0*/  IMAD.WIDE.U32 R250, R23, 0x10, R20 ;  /* 0x0000001017fa7825 */ /* 0x000fe400078e0014 */
[----:B------:R0:W5:Y:S04]  /*27b0*/  LDG.E.128 R20, desc[UR20][R16.64] ;  /* 0x0000001410147981 */ /* 0x000168000c1e1d00 */
[----:B------:R0:W5:Y:S04]  /*27c0*/  LDG.E.128 R8, desc[UR20][R250.64] ;  /* 0x00000014fa087981 */ /* 0x000168000c1e1d00 */
[----:B------:R0:W5:Y:S04]  /*27d0*/  LDG.E.128 R12, desc[UR20][R186.64] ;  /* 0x00000014ba0c7981 */ /* 0x000168000c1e1d00 */
[----:B------:R-:W5:Y:S02]  /*27e0*/  LDG.E.128 R16, desc[UR20][R18.64] ;  /* 0x0000001412107981 */ /* 0x000f64000c1e1d00 */
.L_x_15436:
[----:B0-2---:R-:W0:Y:S01]  /*27f0*/  SHFL.DOWN PT, R187, R185, 0x10, 0x1f ;  /* 0x0a001f00b9bb7f89 */ /* 0x005e2200000e0000 */
        /* <DEDUP_REMOVED lines=31> */
.L_x_15440:
[----:B------:R-:W-:Y:S05]  /*29f0*/  BSYNC.RECONVERGENT B0 ;  /* 0x0000000000007941 */ /* 0x000fea0003800200 */
.L_x_15439:
        /* <DEDUP_REMOVED lines=31> */
[----:B------:R-:W-:Y:S01]  /*2bf0*/  MOV R186, 0x10 ;  /* 0x0000001000ba7802 */ /* 0x000fe20000000f00 */
        /* <DEDUP_REMOVED lines=30> */
.L_x_15443:
        /* <DEDUP_REMOVED lines=15> */
.L_x_15444:
        /* <DEDUP_REMOVED lines=15> */
.L_x_15445:
[----:B------:R-:W-:Y:S05]  /*2fc0*/  BRA.U !UP3, `(.L_x_15446) ;  /* 0x0000000d0b507547 */ /* 0x000fea000b800000 */
[----:B------:R-:W-:Y:S02]  /*2fd0*/  MOV R111, UR31 ;  /* 0x0000001f006f7c02 */ /* 0x000fe40008000f00 */
[----:B------:R-:W-:Y:S02]  /*2fe0*/  ISETP.LT.AND P1, PT, RZ, UR30, PT ;  /* 0x0000001eff007c0c */ /* 0x000fe4000bf21270 */
[----:B-----5:R-:W-:Y:S01]  /*2ff0*/  ISETP.GE.U32.AND P0, PT, R245, 0x1000000, PT ;  /* 0x01000000f500780c */ /* 0x020fe20003f06070 */
[----:B------:R-:W-:-:S04]  /*3000*/  FFMA.FTZ R111, R181, R111, UR32 ;  /* 0x00000020b56f7e23 */ /* 0x000fc8000801006f */
[----:B------:R-:W-:-:S04]  /*3010*/  FADD.FTZ R111, R216, -R111 ;  /* 0x8000006fd86f7221 */ /* 0x000fc80000010000 */
[----:B------:R-:W-:-:S05]  /*3020*/  FMUL.FTZ R111, R111, UR29 ;  /* 0x0000001d6f6f7c20 */ /* 0x000fca0008410000 */
[----:B------:R-:W-:-:S05]  /*3030*/  FSEL R111, R111, RZ, P1 ;  /* 0x000000ff6f6f7208 */ /* 0x000fca0000800000 */
        /* <DEDUP_REMOVED lines=8> */
.L_x_15442:
        /* <DEDUP_REMOVED lines=36> */
.L_x_15447:
        /* <DEDUP_REMOVED lines=15> */
.L_x_15448:
        /* <DEDUP_REMOVED lines=15> */
.L_x_15449:
        /* <DEDUP_REMOVED lines=10> */
.L_x_15441:
        /* <DEDUP_REMOVED lines=18> */
.L_x_15451:
        /* <DEDUP_REMOVED lines=15> */
.L_x_15452:
        /* <DEDUP_REMOVED lines=15> */
.L_x_15453:
[----:B------:R-:W-:Y:S05]  /*3880*/  BRA.U !UP3, `(.L_x_15446) ;  /* 0x000000050b207547 */ /* 0x000fea000b800000 */
[----:B------:R-:W-:Y:S02]  /*3890*/  PLOP3.LUT P1, PT, PT, PT, UP2, 0x80, 0x8 ;  /* 0x000000000008781c */ /* 0x000fe40003f2f028 */
[----:B------:R-:W-:Y:S02]  /*38a0*/  MOV R111, UR31 ;  /* 0x0000001f006f7c02 */ /* 0x000fe40008000f00 */
[----:B-----5:R-:W-:Y:S02]  /*38b0*/  MOV R186, R39 ;  /* 0x0000002700ba7202 */ /* 0x020fe40000000f00 */
[----:B------:R-:W-:-:S07]  /*38c0*/  ISETP.GE.U32.AND P0, PT, R245, 0x1000000, PT ;  /* 0x01000000f500780c */ /* 0x000fce0003f06070 */
[----:B------:R-:W-:-:S04]  /*38d0*/  @P1 FFMA.FTZ R111, R181, R111, UR32 ;  /* 0x00000020b56f1e23 */ /* 0x000fc8000801006f */
[----:B------:R-:W-:-:S04]  /*38e0*/  @P1 FADD.FTZ R111, R216, -R111 ;  /* 0x8000006fd86f1221 */ /* 0x000fc80000010000 */
[----:B------:R-:W-:-:S04]  /*38f0*/  @P1 FFMA.FTZ R186, R111, UR29, R39 ;  /* 0x0000001d6fba1c23 */ /* 0x000fc80008010027 */
        /* <DEDUP_REMOVED lines=8> */
.L_x_15450:
        /* <DEDUP_REMOVED lines=15> */
.L_x_15454:
        /* <DEDUP_REMOVED lines=14> */
.L_x_15455:
        /* <DEDUP_REMOVED lines=11> */
[----:B------:R-:W-:-:S05]  /*3c00*/  FSEL R110, R110, RZ, P1 ;  /* 0x000000ff6e6e7208 */ /* 0x000fca0000800000 */
[----:B------:R-:W-:Y:S01]  /*3c10*/  FADD.FTZ R42, R42, R110 ;  /* 0x0000006e2a2a7221 */ /* 0x000fe20000010000 */
[----:B------:R-:W-:-:S07]  /*3c20*/  SEL R110, R87, RZ, P1 ;  /* 0x000000ff576e7207 */ /* 0x000fce0000800000 */
.L_x_15456:
[----:B------:R-:W-:-:S05]  /*3c30*/  MOV R87, UR31 ;  /* 0x0000001f00577c02 */ /* 0x000fca0008000f00 */
[----:B------:R-:W-:-:S04]  /*3c40*/  @P0 FFMA.FTZ R87, R181, R87, UR32 ;  /* 0x00000020b5570e23 */ /* 0x000fc80008010057 */
[----:B------:R-:W-:Y:S01]  /*3c50*/  @P0 FADD.FTZ R186, R216, -R87 ;  /* 0x80000057d8ba0221 */ /* 0x000fe20000010000 */
[----:B------:R-:W-:-:S03]  /*3c60*/  MOV R87, R39 ;  /* 0x0000002700577202 */ /* 0x000fc60000000f00 */
        /* <DEDUP_REMOVED lines=10> */
.L_x_15446:
        /* <DEDUP_REMOVED lines=17> */
.L_x_15457:
[----:B------:R-:W-:Y:S05]  /*3e20*/  BRA.U !UP0, `(.L_x_15458) ;  /* 0x0000000508e07547 */ /* 0x000fea000b800000 */
[----:B------:R-:W-:Y:S05]  /*3e30*/  @!P0 BRA `(.L_x_15459) ;  /* 0x0000000000e88947 */ /* 0x000fea0003800000 */
        /* <DEDUP_REMOVED lines=13> */
[----:B0-----:R-:W-:-:S03]  /*3f10*/  SEL R108, R85, RZ, P2 ;  /* 0x000000ff556c7207 */ /* 0x001fc60001000000 */
[----:B------:R-:W-:-:S07]  /*3f20*/  FADD.FTZ R44, R44, R86 ;  /* 0x000000562c2c7221 */ /* 0x000fce0000010000 */
.L_x_15460:
        /* <DEDUP_REMOVED lines=14> */
.L_x_15461:
        /* <DEDUP_REMOVED lines=9> */
[-C--:B0-----:R-:W-:Y:S01]  /*40a0*/  FMUL.FTZ R110, R114, R87.reuse ;  /* 0x00000057726e7220 */ /* 0x081fe20000410000 */
[----:B------:R-:W-:-:S04]  /*40b0*/  FMUL.FTZ R87, R150, R87 ;  /* 0x0000005796577220 */ /* 0x000fc80000410000 */
[----:B------:R-:W-:-:S05]  /*40c0*/  FSEL R110, R110, RZ, P2 ;  /* 0x000000ff6e6e7208 */ /* 0x000fca0001000000 */
[----:B------:R-:W-:Y:S01]  /*40d0*/  FADD.FTZ R46, R46, R110 ;  /* 0x0000006e2e2e7221 */ /* 0x000fe20000010000 */
[----:B------:R-:W-:-:S07]  /*40e0*/  SEL R110, R87, RZ, P2 ;  /* 0x000000ff576e7207 */ /* 0x000fce0001000000 */
.L_x_15462:
[----:B------:R-:W-:-:S05]  /*40f0*/  MOV R87, UR31 ;  /* 0x0000001f00577c02 */ /* 0x000fca0008000f00 */
[----:B------:R-:W-:-:S04]  /*4100*/  @P1 FFMA.FTZ R87, R219, R87, UR32 ;  /* 0x00000020db571e23 */ /* 0x000fc80008010057 */
[----:B0-----:R-:W-:Y:S01]  /*4110*/  @P1 FADD.FTZ R186, R224, -R87 ;  /* 0x80000057e0ba1221 */ /* 0x001fe20000010000 */
        /* <DEDUP_REMOVED lines=12> */
.L_x_15459:
[----:B------:R-:W-:Y:S05]  /*41e0*/  BRA.U !UP3, `(.L_x_15464) ;  /* 0x000000010b387547 */ /* 0x000fea000b800000 */
[----:B------:R-:W-:Y:S02]  /*41f0*/  PLOP3.LUT P1, PT, PT, PT, UP2, 0x80, 0x8 ;  /* 0x000000000008781c */ /* 0x000fe40003f2f028 */
[----:B0-----:R-:W-:Y:S02]  /*4200*/  MOV R108, UR31 ;  /* 0x0000001f006c7c02 */ /* 0x001fe40008000f00 */
        /* <DEDUP_REMOVED lines=12> */
.L_x_15464:
        /* <DEDUP_REMOVED lines=15> */
.L_x_15465:
        /* <DEDUP_REMOVED lines=15> */
.L_x_15466:
[----:B------:R-:W-:Y:S05]  /*44b0*/  BRA.U !UP3, `(.L_x_15463) ;  /* 0x000000090b607547 */ /* 0x000fea000b800000 */
[----:B------:R-:W-:Y:S02]  /*44c0*/  PLOP3.LUT P2, PT, PT, PT, UP2, 0x80, 0x8 ;  /* 0x000000000008781c */ /* 0x000fe40003f4f028 */
[----:B0-----:R-:W-:Y:S02]  /*44d0*/  MOV R111, UR31 ;  /* 0x0000001f006f7c02 */ /* 0x001fe40008000f00 */
        /* <DEDUP_REMOVED lines=13> */
.L_x_15458:
        /* <DEDUP_REMOVED lines=37> */
.L_x_15468:
[----:B------:R-:W-:Y:S05]  /*4800*/  BRA.U !UP3, `(.L_x_15469) ;  /* 0x000000010b387547 */ /* 0x000fea000b800000 */
        /* <DEDUP_REMOVED lines=14> */
.L_x_15469:
        /* <DEDUP_REMOVED lines=15> */
.L_x_15470:
[----:B------:R-:W-:Y:S05]  /*49e0*/  BRA.U !UP3, `(.L_x_15463) ;  /* 0x000000050b147547 */ /* 0x000fea000b800000 */
[----:B0-----:R-:W-:Y:S01]  /*49f0*/  FMUL.FTZ R111, R87, UR23 ;  /* 0x00000017576f7c20 */ /* 0x001fe20008410000 */
        /* <DEDUP_REMOVED lines=8> */
.L_x_15467:
        /* <DEDUP_REMOVED lines=15> */
.L_x_15471:
        /* <DEDUP_REMOVED lines=15> */
.L_x_15472:
        /* <DEDUP_REMOVED lines=15> */
.L_x_15473:
[----:B------:R-:W-:Y:S05]  /*4d50*/  BRA.U !UP3, `(.L_x_15463) ;  /* 0x000000010b387547 */ /* 0x000fea000b800000 */
[----:B0-----:R-:W-:Y:S02]  /*4d60*/  MOV R111, UR31 ;  /* 0x0000001f006f7c02 */ /* 0x001fe40008000f00 */
        /* <DEDUP_REMOVED lines=12> */
[----:B------:R-:W-:-:S07]  /*4e30*/  FADD.FTZ R47, R47, R186 ;  /* 0x000000ba2f2f7221 */ /* 0x000fce0000010000 */
.L_x_15463:
[----:B0-----:R-:W0:Y:S01]  /*4e40*/  @P0 LDC.64 R186, c[0x0][0x478] ;  /* 0x00011e00ffba0b82 */ /* 0x001e220000000a00 */
[----:B------:R-:W-:Y:S01]  /*4e50*/  PLOP3.LUT P1, PT, PT, PT, UP3, 0x80, 0x8 ;  /* 0x000000000008781c */ /* 0x000fe20003f2f038 */
[----:B------:R-:W1:Y:S01]  /*4e60*/  @UP3 LDCU.64 UR10, c[0x0][0x468] ;  /* 0x00008d00ff0a37ac */ /* 0x000e620008000a00 */
[----:B-----5:R-:W-:-:S05]  /*4e70*/  @P0 IADD3 R244, PT, PT, R184, 0x80, RZ ;  /* 0x00000080b8f40810 */ /* 0x020fca0007ffe0ff */
[----:B0-----:R-:W-:-:S05]  /*4e80*/  @P0 IMAD.WIDE.U32 R186, R244, 0x10, R186 ;  /* 0x00000010f4ba0825 */ /* 0x001fca00078e00ba */
[----:B------:R0:W-:Y:S02]  /*4e90*/  @P0 STG.E.128 desc[UR20][R186.64], R84 ;  /* 0x00000054ba000986 */ /* 0x0001e4000c101d14 */
[----:B0-----:R-:W-:Y:S01]  /*4ea0*/  HFMA2 R187, -RZ, RZ, 0, 9.5367431640625e-07 ;  /* 0x00000010ffbb7431 */ /* 0x001fe200000001ff */
        /* <DEDUP_REMOVED lines=8> */
.L_x_15474:
[----:B------:R-:W-:Y:S05]  /*4f30*/  BRA.U !UP0, `(.L_x_15475) ;  /* 0x0000000508e07547 */ /* 0x000fea000b800000 */
[----:B------:R-:W-:Y:S05]  /*4f40*/  @!P0 BRA `(.L_x_15476) ;  /* 0x0000000000e88947 */ /* 0x000fea0003800000 */
[----:B------:R-:W-:Y:S02]  /*4f50*/  PLOP3.LUT P1, PT, PT, PT, UP2, 0x80, 0x8 ;  /* 0x000000000008781c */ /* 0x000fe40003f2f028 */
[----:B------:R-:W-:-:S11]  /*4f60*/  MOV R84, UR31 ;  /* 0x0000001f00547c02 */ /* 0x000fd60008000f00 */
        /* <DEDUP_REMOVED lines=8> */
[-C--:B-----5:R-:W-:Y:S01]  /*4ff0*/  FMUL.FTZ R86, R112, R85.reuse ;  /* 0x0000005570567220 */ /* 0x0a0fe20000410000 */
[----:B------:R-:W-:-:S04]  /*5000*/  FMUL.FTZ R85, R144, R85 ;  /* 0x0000005590557220 */ /* 0x000fc80000410000 */
[----:B------:R-:W-:Y:S02]  /*5010*/  FSEL R86, R86, RZ, P2 ;  /* 0x000000ff56567208 */ /* 0x000fe40001000000 */
[----:B0-----:R-:W-:-:S03]  /*5020*/  SEL R108, R85, RZ, P2 ;  /* 0x000000ff556c7207 */ /* 0x001fc60001000000 */
[----:B------:R-:W-:-:S07]  /*5030*/  FADD.FTZ R48, R48, R86 ;  /* 0x0000005630307221 */ /* 0x000fce0000010000 */
.L_x_15477:
        /* <DEDUP_REMOVED lines=14> */
.L_x_15478:
        /* <DEDUP_REMOVED lines=9> */
[-C--:B0----5:R-:W-:Y:S01]  /*51b0*/  FMUL.FTZ R110, R114, R87.reuse ;  /* 0x00000057726e7220 */ /* 0x0a1fe20000410000 */
[----:B------:R-:W-:-:S04]  /*51c0*/  FMUL.FTZ R87, R146, R87 ;  /* 0x0000005792577220 */ /* 0x000fc80000410000 */
[----:B------:R-:W-:-:S05]  /*51d0*/  FSEL R110, R110, RZ, P2 ;  /* 0x000000ff6e6e7208 */ /* 0x000fca0001000000 */
[----:B------:R-:W-:Y:S01]  /*51e0*/  FADD.FTZ R50, R50, R110 ;  /* 0x0000006e32327221 */ /* 0x000fe20000010000 */
[----:B------:R-:W-:-:S07]  /*51f0*/  SEL R110, R87, RZ, P2 ;  /* 0x000000ff576e7207 */ /* 0x000fce0001000000 */
.L_x_15479:
        /* <DEDUP_REMOVED lines=9> */
[----:B-----5:R-:W-:-:S05]  /*5290*/  FMUL.FTZ R7, R115, R111 ;  /* 0x0000006f73077220 */ /* 0x020fca0000410000 */
[----:B------:R-:W-:-:S05]  /*52a0*/  FSEL R7, R7, RZ, P1 ;  /* 0x000000ff07077208 */ /* 0x000fca0000800000 */
[----:B------:R-:W-:Y:S01]  /*52b0*/  FADD.FTZ R51, R51, R7 ;  /* 0x0000000733337221 */ /* 0x000fe20000010000 */
[----:B------:R-:W-:-:S05]  /*52c0*/  FMUL.FTZ R7, R147, R111 ;  /* 0x0000006f93077220 */ /* 0x000fca0000410000 */
[----:B------:R-:W-:Y:S01]  /*52d0*/  SEL R111, R7, RZ, P1 ;  /* 0x000000ff076f7207 */ /* 0x000fe20000800000 */
[----:B------:R-:W-:Y:S06]  /*52e0*/  BRA `(.L_x_15480) ;  /* 0x0000000c00187947 */ /* 0x000fec0003800000 */
.L_x_15476:
[----:B------:R-:W-:Y:S05]  /*52f0*/  BRA.U !UP3, `(.L_x_15481) ;  /* 0x000000010b387547 */ /* 0x000fea000b800000 */
[----:B------:R-:W-:Y:S02]  /*5300*/  PLOP3.LUT P1, PT, PT, PT, UP2, 0x80, 0x8 ;  /* 0x000000000008781c */ /* 0x000fe40003f2f028 */
[----:B0-----:R-:W-:Y:S02]  /*5310*/  MOV R108, UR31 ;  /* 0x0000001f006c7c02 */ /* 0x001fe40008000f00 */
[----:B------:R-:W-:-:S09]  /*5320*/  MOV R186, R28 ;  /* 0x0000001c00ba7202 */ /* 0x000fd20000000f00 */
[----:B------:R-:W-:-:S04]  /*5330*/  @P1 FFMA.FTZ R108, R221, R108, UR32 ;  /* 0x00000020dd6c1e23 */ /* 0x000fc8000801006c */
[----:B------:R-:W-:-:S04]  /*5340*/  @P1 FADD.FTZ R108, R225, -R108 ;  /* 0x8000006ce16c1221 */ /* 0x000fc80000010000 */
[----:B------:R-:W-:Y:S01]  /*5350*/  @P1 FFMA.FTZ R186, R108, UR29, R28 ;  /* 0x0000001d6cba1c23 */ /* 0x000fe2000801001c */
[----:B------:R-:W-:-:S03]  /*5360*/  LOP3.LUT P1, RZ, R7, 0xff, RZ, 0xc0, !PT ;  /* 0x000000ff07ff7812 */ /* 0x000fc6000782c0ff */
[----:B------:R-:W-:-:S04]  /*5370*/  FMUL.FTZ R108, R186, UR23 ;  /* 0x00000017ba6c7c20 */ /* 0x000fc80008410000 */
[----:B------:R-:W-:-:S04]  /*5380*/  FMUL.FTZ R108, R108, UR22 ;  /* 0x000000166c6c7c20 */ /* 0x000fc80008410000 */
[-C--:B-----5:R-:W-:Y:S01]  /*5390*/  FMUL.FTZ R186, R112, R108.reuse ;  /* 0x0000006c70ba7220 */ /* 0x0a0fe20000410000 */
[----:B------:R-:W-:-:S04]  /*53a0*/  FMUL.FTZ R108, R144, R108 ;  /* 0x0000006c906c7220 */ /* 0x000fc80000410000 */
[----:B------:R-:W-:Y:S02]  /*53b0*/  FSEL R186, R186, RZ, P1 ;  /* 0x000000ffbaba7208 */ /* 0x000fe40000800000 */
[----:B------:R-:W-:-:S03]  /*53c0*/  SEL R108, R108, RZ, P1 ;  /* 0x000000ff6c6c7207 */ /* 0x000fc60000800000 */
[----:B------:R-:W-:-:S07]  /*53d0*/  FADD.FTZ R48, R48, R186 ;  /* 0x000000ba30307221 */ /* 0x000fce0000010000 */
.L_x_15481:
        /* <DEDUP_REMOVED lines=15> */
.L_x_15482:
        /* <DEDUP_REMOVED lines=15> */
.L_x_15483:
[----:B------:R-:W-:Y:S05]  /*55c0*/  BRA.U !UP3, `(.L_x_15480) ;  /* 0x000000090b607547 */ /* 0x000fea000b800000 */
[----:B------:R-:W-:Y:S02]  /*55d0*/  PLOP3.LUT P2, PT, PT, PT, UP2, 0x80, 0x8 ;  /* 0x000000000008781c */ /* 0x000fe40003f4f028 */
[----:B------:R-:W-:Y:S02]  /*55e0*/  ISETP.GE.U32.AND P1, PT, R7, 0x1000000, PT ;  /* 0x010000000700780c */ /* 0x000fe40003f26070 */
[----:B------:R-:W-:Y:S02]  /*55f0*/  MOV R7, UR31 ;  /* 0x0000001f00077c02 */ /* 0x000fe40008000f00 */
[----:B0-----:R-:W-:-:S07]  /*5600*/  MOV R111, R31 ;  /* 0x0000001f006f7202 */ /* 0x001fce0000000f00 */
[----:B------:R-:W-:-:S04]  /*5610*/  @P2 FFMA.FTZ R7, R189, R7, UR32 ;  /* 0x00000020bd072e23 */ /* 0x000fc80008010007 */
[----:B------:R-:W-:-:S04]  /*5620*/  @P2 FADD.FTZ R7, R228, -R7 ;  /* 0x80000007e4072221 */ /* 0x000fc80000010000 */
[----:B------:R-:W-:-:S04]  /*5630*/  @P2 FFMA.FTZ R111, R7, UR29, R31 ;  /* 0x0000001d076f2c23 */ /* 0x000fc8000801001f */
[----:B------:R-:W-:-:S04]  /*5640*/  FMUL.FTZ R7, R111, UR23 ;  /* 0x000000176f077c20 */ /* 0x000fc80008410000 */
[----:B------:R-:W-:-:S04]  /*5650*/  FMUL.FTZ R7, R7, UR22 ;  /* 0x0000001607077c20 */ /* 0x000fc80008410000 */
[-C--:B-----5:R-:W-:Y:S01]  /*5660*/  FMUL.FTZ R111, R115, R7.reuse ;  /* 0x00000007736f7220 */ /* 0x0a0fe20000410000 */
[----:B------:R-:W-:-:S04]  /*5670*/  FMUL.FTZ R7, R147, R7 ;  /* 0x0000000793077220 */ /* 0x000fc80000410000 */
[----:B------:R-:W-:-:S05]  /*5680*/  FSEL R111, R111, RZ, P1 ;  /* 0x000000ff6f6f7208 */ /* 0x000fca0000800000 */
[----:B------:R-:W-:Y:S01]  /*5690*/  FADD.FTZ R51, R51, R111 ;  /* 0x0000006f33337221 */ /* 0x000fe20000010000 */
[----:B------:R-:W-:Y:S01]  /*56a0*/  SEL R111, R7, RZ, P1 ;  /* 0x000000ff076f7207 */ /* 0x000fe20000800000 */
[----:B------:R-:W-:Y:S06]  /*56b0*/  BRA `(.L_x_15480) ;  /* 0x0000000800247947 */ /* 0x000fec0003800000 */
.L_x_15475:
        /* <DEDUP_REMOVED lines=37> */
.L_x_15485:
[----:B------:R-:W-:Y:S05]  /*5910*/  BRA.U !UP3, `(.L_x_15486) ;  /* 0x000000010b387547 */ /* 0x000fea000b800000 */
        /* <DEDUP_REMOVED lines=14> */
.L_x_15486:
        /* <DEDUP_REMOVED lines=15> */
.L_x_15487:
[----:B------:R-:W-:Y:S05]  /*5af0*/  BRA.U !UP3, `(.L_x_15480) ;  /* 0x000000050b147547 */ /* 0x000fea000b800000 */
[----:B------:R-:W-:Y:S01]  /*5b00*/  ISETP.GE.U32.AND P1, PT, R7, 0x1000000, PT ;  /* 0x010000000700780c */ /* 0x000fe20003f26070 */
[----:B------:R-:W-:-:S04]  /*5b10*/  FMUL.FTZ R7, R87, UR23 ;  /* 0x0000001757077c20 */ /* 0x000fc80008410000 */
[----:B------:R-:W-:-:S04]  /*5b20*/  FMUL.FTZ R7, R7, UR22 ;  /* 0x0000001607077c20 */ /* 0x000fc80008410000 */
[-C--:B0----5:R-:W-:Y:S01]  /*5b30*/  FMUL.FTZ R111, R115, R7.reuse ;  /* 0x00000007736f7220 */ /* 0x0a1fe20000410000 */
[----:B------:R-:W-:-:S04]  /*5b40*/  FMUL.FTZ R7, R147, R7 ;  /* 0x0000000793077220 */ /* 0x000fc80000410000 */
[----:B------:R-:W-:-:S05]  /*5b50*/  FSEL R111, R111, RZ, P1 ;  /* 0x000000ff6f6f7208 */ /* 0x000fca0000800000 */
[----:B------:R-:W-:Y:S01]  /*5b60*/  FADD.FTZ R51, R51, R111 ;  /* 0x0000006f33337221 */ /* 0x000fe20000010000 */
[----:B------:R-:W-:Y:S01]  /*5b70*/  SEL R111, R7, RZ, P1 ;  /* 0x000000ff076f7207 */ /* 0x000fe20000800000 */
[----:B------:R-:W-:Y:S06]  /*5b80*/  BRA `(.L_x_15480) ;  /* 0x0000000000f07947 */ /* 0x000fec0003800000 */
.L_x_15484:
        /* <DEDUP_REMOVED lines=15> */
.L_x_15488:
        /* <DEDUP_REMOVED lines=15> */
.L_x_15489:
        /* <DEDUP_REMOVED lines=15> */
.L_x_15490:
[----:B------:R-:W-:Y:S05]  /*5e60*/  BRA.U !UP3, `(.L_x_15480) ;  /* 0x000000010b387547 */ /* 0x000fea000b800000 */
[----:B------:R-:W-:Y:S02]  /*5e70*/  ISETP.GE.U32.AND P2, PT, R7, 0x1000000, PT ;  /* 0x010000000700780c */ /* 0x000fe40003f46070 */
        /* <DEDUP_REMOVED lines=8> */
[-C--:B0----5:R-:W-:Y:S01]  /*5f00*/  FMUL.FTZ R111, R115, R7.reuse ;  /* 0x00000007736f7220 */ /* 0x0a1fe20000410000 */
[----:B------:R-:W-:-:S04]  /*5f10*/  FMUL.FTZ R7, R147, R7 ;  /* 0x0000000793077220 */ /* 0x000fc80000410000 */
[----:B------:R-:W-:-:S05]  /*5f20*/  FSEL R111, R111, RZ, P2 ;  /* 0x000000ff6f6f7208 */ /* 0x000fca0001000000 */
[----:B------:R-:W-:Y:S01]  /*5f30*/  FADD.FTZ R51, R51, R111 ;  /* 0x0000006f33337221 */ /* 0x000fe20000010000 */
[----:B------:R-:W-:-:S07]  /*5f40*/  SEL R111, R7, RZ, P2 ;  /* 0x000000ff076f7207 */ /* 0x000fce0001000000 */
.L_x_15480:
[----:B0-----:R-:W0:Y:S01]  /*5f50*/  @P0 LDC.64 R186, c[0x0][0x478] ;  /* 0x00011e00ffba0b82 */ /* 0x001e220000000a00 */
[----:B------:R-:W-:Y:S01]  /*5f60*/  PLOP3.LUT P1, PT, PT, PT, UP3, 0x80, 0x8 ;  /* 0x000000000008781c */ /* 0x000fe20003f2f038 */
[----:B------:R-:W1:Y:S01]  /*5f70*/  @UP3 LDCU.64 UR10, c[0x0][0x468] ;  /* 0x00008d00ff0a37ac */ /* 0x000e620008000a00 */
[----:B------:R-:W-:-:S05]  /*5f80*/  @P0 IADD3 R7, PT, PT, R184, 0x100, RZ ;  /* 0x00000100b8070810 */ /* 0x000fca0007ffe0ff */
[----:B0-----:R-:W-:-:S06]  /*5f90*/  @P0 IMAD.WIDE.U32 R186, R7, 0x10, R186 ;  /* 0x0000001007ba0825 */ /* 0x001fcc00078e00ba */
[----:B------:R-:W-:Y:S01]  /*5fa0*/  @P1 IADD3 R7, PT, PT, R185, 0x100, RZ ;  /* 0x00000100b9071810 */ /* 0x000fe20007ffe0ff */
[----:B------:R0:W-:Y:S02]  /*5fb0*/  @P0 STG.E.128 desc[UR20][R186.64], R84 ;  /* 0x00000054ba000986 */ /* 0x0001e4000c101d14 */
[----:B0-----:R-:W-:-:S05]  /*5fc0*/  HFMA2 R186, -RZ, RZ, 0, 9.5367431640625e-07 ;  /* 0x00000010ffba7431 */ /* 0x001fca00000001ff */
[----:B-1----:R-:W-:-:S05]  /*5fd0*/  @P1 IMAD.WIDE.U32 R186, R7, R186, UR10 ;  /* 0x0000000a07ba1e25 */ /* 0x002fca000f8e00ba */
[----:B------:R0:W-:Y:S01]  /*5fe0*/  @P1 STG.E.128 desc[UR20][R186.64], R108 ;  /* 0x0000006cba001986 */ /* 0x0001e2000c101d14 */
[----:B------:R-:W-:Y:S05]  /*5ff0*/  BRA.U !UP3, `(.L_x_15491) ;  /* 0x000000010b107547 */ /* 0x000fea000b800000 */
[----:B-----5:R-:W1:Y:S01]  /*6000*/  LDC.64 R112, c[0x0][0x390] ;  /* 0x0000e400ff707b82 */ /* 0x020e620000000a00 */
[----:B------:R-:W-:-:S05]  /*6010*/  IADD3 R7, PT, PT, R185, 0x180, RZ ;  /* 0x00000180b9077810 */ /* 0x000fca0007ffe0ff */
[----:B-1----:R-:W-:-:S06]  /*6020*/  IMAD.WIDE.U32 R112, R7, 0x10, R112 ;  /* 0x0000001007707825 */ /* 0x002fcc00078e0070 */
[----:B------:R-:W5:Y:S02]  /*6030*/  LDG.E.128 R112, desc[UR20][R112.64] ;  /* 0x0000001470707981 */ /* 0x000f64000c1e1d00 */
.L_x_15491:
        /* <DEDUP_REMOVED lines=17> */
.L_x_15494:
[----:B------:R-:W-:Y:S02]  /*6150*/  MOV R7, UR31 ;  /* 0x0000001f00077c02 */ /* 0x000fe40008000f00 */
[----:B------:R-:W-:-:S03]  /*6160*/  MOV R85, R25 ;  /* 0x0000001900557202 */ /* 0x000fc60000000f00 */
        /* <DEDUP_REMOVED lines=12> */
.L_x_15495:
        /* <DEDUP_REMOVED lines=14> */
.L_x_15496:
        /* <DEDUP_REMOVED lines=8> */
[----:B------:R-:W-:-:S03]  /*6390*/  ISETP.GE.U32.AND P1, PT, R6, 0x1000000, PT ;  /* 0x010000000600780c */ /* 0x000fc60003f26070 */
[----:B------:R-:W-:-:S04]  /*63a0*/  FMUL.FTZ R7, R7, UR22 ;  /* 0x0000001607077c20 */ /* 0x000fc80008410000 */
[-C--:B-----5:R-:W-:Y:S01]  /*63b0*/  FMUL.FTZ R6, R115, R7.reuse ;  /* 0x0000000773067220 */ /* 0x0a0fe20000410000 */
[----:B------:R-:W-:-:S04]  /*63c0*/  FMUL.FTZ R7, R143, R7 ;  /* 0x000000078f077220 */ /* 0x000fc80000410000 */
[----:B------:R-:W-:Y:S02]  /*63d0*/  FSEL R6, R6, RZ, P1 ;  /* 0x000000ff06067208 */ /* 0x000fe40000800000 */
[----:B0-----:R-:W-:-:S03]  /*63e0*/  SEL R111, R7, RZ, P1 ;  /* 0x000000ff076f7207 */ /* 0x001fc60000800000 */
[----:B------:R-:W-:Y:S01]  /*63f0*/  FADD.FTZ R55, R55, R6 ;  /* 0x0000000637377221 */ /* 0x000fe20000010000 */
[----:B------:R-:W-:Y:S06]  /*6400*/  BRA `(.L_x_15497) ;  /* 0x0000000c00207947 */ /* 0x000fec0003800000 */
.L_x_15493:
[----:B------:R-:W-:Y:S05]  /*6410*/  BRA.U !UP3, `(.L_x_15498) ;  /* 0x000000010b387547 */ /* 0x000fea000b800000 */
[----:B------:R-:W-:Y:S02]  /*6420*/  PLOP3.LUT P1, PT, PT, PT, UP2, 0x80, 0x8 ;  /* 0x000000000008781c */ /* 0x000fe40003f2f028 */
[----:B------:R-:W-:Y:S02]  /*6430*/  MOV R7, UR31 ;  /* 0x0000001f00077c02 */ /* 0x000fe40008000f00 */
[----:B0-----:R-:W-:-:S09]  /*6440*/  MOV R108, R24 ;  /* 0x00000018006c7202 */ /* 0x001fd20000000f00 */
        /* <DEDUP_REMOVED lines=8> */
[----:B------:R-:W-:-:S05]  /*64d0*/  FSEL R108, R108, RZ, P1 ;  /* 0x000000ff6c6c7208 */ /* 0x000fca0000800000 */
[----:B------:R-:W-:Y:S01]  /*64e0*/  FADD.FTZ R52, R52, R108 ;  /* 0x0000006c34347221 */ /* 0x000fe20000010000 */
[----:B------:R-:W-:-:S07]  /*64f0*/  SEL R108, R7, RZ, P1 ;  /* 0x000000ff076c7207 */ /* 0x000fce0000800000 */
.L_x_15498:
        /* <DEDUP_REMOVED lines=15> */
.L_x_15499:
        /* <DEDUP_REMOVED lines=15> */
.L_x_15500:
[----:B------:R-:W-:Y:S05]  /*66e0*/  BRA.U !UP3, `(.L_x_15497) ;  /* 0x000000090b687547 */ /* 0x000fea000b800000 */
[----:B------:R-:W-:Y:S02]  /*66f0*/  PLOP3.LUT P2, PT, PT, PT, UP2, 0x80, 0x8 ;  /* 0x000000000008781c */ /* 0x000fe40003f4f028 */
[----:B------:R-:W-:Y:S02]  /*6700*/  ISETP.GE.U32.AND P1, PT, R6, 0x1000000, PT ;  /* 0x010000000600780c */ /* 0x000fe40003f26070 */
[----:B------:R-:W-:Y:S02]  /*6710*/  MOV R6, UR31 ;  /* 0x0000001f00067c02 */ /* 0x000fe40008000f00 */
[----:B------:R-:W-:-:S07]  /*6720*/  MOV R7, R27 ;  /* 0x0000001b00077202 */ /* 0x000fce0000000f00 */
[----:B------:R-:W-:-:S04]  /*6730*/  @P2 FFMA.FTZ R6, R193, R6, UR32 ;  /* 0x00000020c1062e23 */ /* 0x000fc80008010006 */
[----:B------:R-:W-:-:S04]  /*6740*/  @P2 FADD.FTZ R6, R195, -R6 ;  /* 0x80000006c3062221 */ /* 0x000fc80000010000 */
[----:B------:R-:W-:-:S04]  /*6750*/  @P2 FFMA.FTZ R7, R6, UR29, R27 ;  /* 0x0000001d06072c23 */ /* 0x000fc8000801001b */
[----:B------:R-:W-:-:S04]  /*6760*/  FMUL.FTZ R6, R7, UR23 ;  /* 0x0000001707067c20 */ /* 0x000fc80008410000 */
[----:B------:R-:W-:-:S04]  /*6770*/  FMUL.FTZ R6, R6, UR22 ;  /* 0x0000001606067c20 */ /* 0x000fc80008410000 */
[-C--:B-----5:R-:W-:Y:S01]  /*6780*/  FMUL.FTZ R7, R115, R6.reuse ;  /* 0x0000000673077220 */ /* 0x0a0fe20000410000 */
[----:B------:R-:W-:-:S04]  /*6790*/  FMUL.FTZ R6, R143, R6 ;  /* 0x000000068f067220 */ /* 0x000fc80000410000 */
[----:B------:R-:W-:Y:S02]  /*67a0*/  FSEL R7, R7, RZ, P1 ;  /* 0x000000ff07077208 */ /* 0x000fe40000800000 */
[----:B0-----:R-:W-:-:S03]  /*67b0*/  SEL R111, R6, RZ, P1 ;  /* 0x000000ff066f7207 */ /* 0x001fc60000800000 */
[----:B------:R-:W-:Y:S01]  /*67c0*/  FADD.FTZ R55, R55, R7 ;  /* 0x0000000737377221 */ /* 0x000fe20000010000 */
[----:B------:R-:W-:Y:S06]  /*67d0*/  BRA `(.L_x_15497) ;  /* 0x00000008002c7947 */ /* 0x000fec0003800000 */
.L_x_15492:
        /* <DEDUP_REMOVED lines=32> */
[-C--:B0----5:R-:W-:Y:S01]  /*69e0*/  FMUL.FTZ R108, R112, R86.reuse ;  /* 0x00000056706c7220 */ /* 0x0a1fe20000410000 */
[----:B------:R-:W-:-:S04]  /*69f0*/  FMUL.FTZ R86, R140, R86 ;  /* 0x000000568c567220 */ /* 0x000fc80000410000 */
[----:B------:R-:W-:-:S05]  /*6a00*/  FSEL R108, R108, RZ, P1 ;  /* 0x000000ff6c6c7208 */ /* 0x000fca0000800000 */
[----:B------:R-:W-:Y:S01]  /*6a10*/  FADD.FTZ R52, R52, R108 ;  /* 0x0000006c34347221 */ /* 0x000fe20000010000 */
[----:B------:R-:W-:-:S07]  /*6a20*/  SEL R108, R86, RZ, P1 ;  /* 0x000000ff566c7207 */ /* 0x000fce0000800000 */
.L_x_15502:
[----:B------:R-:W-:Y:S05]  /*6a30*/  BRA.U !UP3, `(.L_x_15503) ;  /* 0x000000010b387547 */ /* 0x000fea000b800000 */
        /* <DEDUP_REMOVED lines=14> */
.L_x_15503:
        /* <DEDUP_REMOVED lines=15> */
.L_x_15504:
[----:B------:R-:W-:Y:S01]  /*6c10*/  MOV R86, R7 ;  /* 0x0000000700567202 */ /* 0x000fe20000000f00 */
[----:B------:R-:W-:Y:S06]  /*6c20*/  BRA.U !UP3, `(.L_x_15497) ;  /* 0x000000050b187547 */ /* 0x000fec000b800000 */
[----:B------:R-:W-:Y:S01]  /*6c30*/  ISETP.GE.U32.AND P1, PT, R6, 0x1000000, PT ;  /* 0x010000000600780c */ /* 0x000fe20003f26070 */
[----:B------:R-:W-:-:S04]  /*6c40*/  FMUL.FTZ R6, R87, UR23 ;  /* 0x0000001757067c20 */ /* 0x000fc80008410000 */
[----:B------:R-:W-:-:S04]  /*6c50*/  FMUL.FTZ R6, R6, UR22 ;  /* 0x0000001606067c20 */ /* 0x000fc80008410000 */
[-C--:B-----5:R-:W-:Y:S01]  /*6c60*/  FMUL.FTZ R86, R115, R6.reuse ;  /* 0x0000000673567220 */ /* 0x0a0fe20000410000 */
[----:B------:R-:W-:-:S04]  /*6c70*/  FMUL.FTZ R6, R143, R6 ;  /* 0x000000068f067220 */ /* 0x000fc80000410000 */
[----:B------:R-:W-:Y:S02]  /*6c80*/  FSEL R86, R86, RZ, P1 ;  /* 0x000000ff56567208 */ /* 0x000fe40000800000 */
[----:B0-----:R-:W-:-:S03]  /*6c90*/  SEL R111, R6, RZ, P1 ;  /* 0x000000ff066f7207 */ /* 0x001fc60000800000 */
[----:B------:R-:W-:Y:S01]  /*6ca0*/  FADD.FTZ R55, R55, R86 ;  /* 0x0000005637377221 */ /* 0x000fe20000010000 */
[----:B------:R-:W-:Y:S01]  /*6cb0*/  MOV R86, R7 ;  /* 0x0000000700567202 */ /* 0x000fe20000000f00 */
[----:B------:R-:W-:Y:S06]  /*6cc0*/  BRA `(.L_x_15497) ;  /* 0x0000000000f07947 */ /* 0x000fec0003800000 */
.L_x_15501:
        /* <DEDUP_REMOVED lines=15> */
.L_x_15505:
        /* <DEDUP_REMOVED lines=15> */
.L_x_15506:
        /* <DEDUP_REMOVED lines=15> */
.L_x_15507:
        /* <DEDUP_REMOVED lines=10> */
[-C--:B-----5:R-:W-:Y:S01]  /*7040*/  FMUL.FTZ R7, R115, R6.reuse ;  /* 0x0000000673077220 */ /* 0x0a0fe20000410000 */
[----:B------:R-:W-:-:S04]  /*7050*/  FMUL.FTZ R6, R143, R6 ;  /* 0x000000068f067220 */ /* 0x000fc80000410000 */
[----:B------:R-:W-:Y:S02]  /*7060*/  FSEL R7, R7, RZ, P2 ;  /* 0x000000ff07077208 */ /* 0x000fe40001000000 */
[----:B0-----:R-:W-:-:S03]  /*7070*/  SEL R111, R6, RZ, P2 ;  /* 0x000000ff066f7207 */ /* 0x001fc60001000000 */
[----:B------:R-:W-:-:S07]  /*7080*/  FADD.FTZ R55, R55, R7 ;  /* 0x0000000737377221 */ /* 0x000fce0000010000 */
.L_x_15497:
[----:B------:R-:W1:Y:S01]  /*7090*/  @P0 LDC.64 R6, c[0x0][0x478] ;  /* 0x00011e00ff060b82 */ /* 0x000e620000000a00 */
        /* <DEDUP_REMOVED lines=10> */
[----:B-----5:R-:W1:Y:S01]  /*7140*/  LDC.64 R112, c[0x0][0x390] ;  /* 0x0000e400ff707b82 */ /* 0x020e620000000a00 */
[----:B0-----:R-:W-:-:S05]  /*7150*/  IADD3 R6, PT, PT, R185, 0x200, RZ ;  /* 0x00000200b9067810 */ /* 0x001fca0007ffe0ff */
[----:B-1----:R-:W-:-:S05]  /*7160*/  IMAD.WIDE.U32 R6, R6, 0x10, R112 ;  /* 0x0000001006067825 */ /* 0x002fca00078e0070 */
[----:B------:R1:W5:Y:S02]  /*7170*/  LDG.E.128 R112, desc[UR20][R6.64] ;  /* 0x0000001406707981 */ /* 0x000364000c1e1d00 */
.L_x_15508:
[----:B------:R-:W-:Y:S05]  /*7180*/  BRA.U !UP0, `(.L_x_15509) ;  /* 0x0000000508f07547 */ /* 0x000fea000b800000 */
[----:B------:R-:W-:Y:S05]  /*7190*/  @!P0 BRA `(.L_x_15510) ;  /* 0x0000000000f88947 */ /* 0x000fea0003800000 */
[----:B------:R-:W-:Y:S02]  /*71a0*/  PLOP3.LUT P1, PT, PT, PT, UP2, 0x80, 0x8 ;  /* 0x000000000008781c */ /* 0x000fe40003f2f028 */
[----:B01----:R-:W-:Y:S02]  /*71b0*/  MOV R6, UR31 ;  /* 0x0000001f00067c02 */ /* 0x003fe40008000f00 */
        /* <DEDUP_REMOVED lines=11> */
[----:B------:R-:W-:-:S03]  /*7270*/  SEL R108, R6, RZ, P2 ;  /* 0x000000ff066c7207 */ /* 0x000fc60001000000 */
[----:B------:R-:W-:-:S07]  /*7280*/  FADD.FTZ R56, R56, R84 ;  /* 0x0000005438387221 */ /* 0x000fce0000010000 */
.L_x_15511:
        /* <DEDUP_REMOVED lines=14> */
.L_x_15512:
        /* <DEDUP_REMOVED lines=14> */
.L_x_15513:
        /* <DEDUP_REMOVED lines=16> */
[----:B------:R-:W-:-:S03]  /*7550*/  SEL R111, R6, RZ, P1 ;  /* 0x000000ff066f7207 */ /* 0x000fc60000800000 */
[----:B------:R-:W-:Y:S01]  /*7560*/  FADD.FTZ R59, R59, R5 ;  /* 0x000000053b3b7221 */ /* 0x000fe20000010000 */
[----:B------:R-:W-:Y:S06]  /*7570*/  BRA `(.L_x_15514) ;  /* 0x0000000c00287947 */ /* 0x000fec0003800000 */
.L_x_15510:
[----:B------:R-:W-:Y:S05]  /*7580*/  BRA.U !UP3, `(.L_x_15515) ;  /* 0x000000010b387547 */ /* 0x000fea000b800000 */
[----:B------:R-:W-:Y:S02]  /*7590*/  PLOP3.LUT P1, PT, PT, PT, UP2, 0x80, 0x8 ;  /* 0x000000000008781c */ /* 0x000fe40003f2f028 */
[----:B01----:R-:W-:Y:S02]  /*75a0*/  MOV R6, UR31 ;  /* 0x0000001f00067c02 */ /* 0x003fe40008000f00 */
        /* <DEDUP_REMOVED lines=12> */
.L_x_15515:
        /* <DEDUP_REMOVED lines=15> */
.L_x_15516:
        /* <DEDUP_REMOVED lines=15> */
.L_x_15517:
[----:B------:R-:W-:Y:S05]  /*7850*/  BRA.U !UP3, `(.L_x_15514) ;  /* 0x000000090b707547 */ /* 0x000fea000b800000 */
[----:B------:R-:W-:Y:S02]  /*7860*/  PLOP3.LUT P2, PT, PT, PT, UP2, 0x80, 0x8 ;  /* 0x000000000008781c */ /* 0x000fe40003f4f028 */
[----:B------:R-:W-:Y:S02]  /*7870*/  ISETP.GE.U32.AND P1, PT, R5, 0x1000000, PT ;  /* 0x010000000500780c */ /* 0x000fe40003f26070 */
[----:B------:R-:W-:Y:S02]  /*7880*/  MOV R5, UR31 ;  /* 0x0000001f00057c02 */ /* 0x000fe40008000f00 */
[----:B01----:R-:W-:-:S07]  /*7890*/  MOV R6, R23 ;  /* 0x0000001700067202 */ /* 0x003fce0000000f00 */
        /* <DEDUP_REMOVED lines=8> */
[----:B------:R-:W-:-:S03]  /*7920*/  SEL R111, R5, RZ, P1 ;  /* 0x000000ff056f7207 */ /* 0x000fc60000800000 */
[----:B------:R-:W-:Y:S01]  /*7930*/  FADD.FTZ R59, R59, R6 ;  /* 0x000000063b3b7221 */ /* 0x000fe20000010000 */
[----:B------:R-:W-:Y:S06]  /*7940*/  BRA `(.L_x_15514) ;  /* 0x0000000800347947 */ /* 0x000fec0003800000 */
.L_x_15509:
[----:B------:R-:W-:Y:S05]  /*7950*/  @!P0 BRA `(.L_x_15518) ;  /* 0x0000000400408947 */ /* 0x000fea0003800000 */
[----:B01----:R-:W-:Y:S02]  /*7960*/  MOV R6, UR31 ;  /* 0x0000001f00067c02 */ /* 0x003fe40008000f00 */
        /* <DEDUP_REMOVED lines=35> */
.L_x_15519:
        /* <DEDUP_REMOVED lines=15> */
.L_x_15520:
        /* <DEDUP_REMOVED lines=15> */
.L_x_15521:
[----:B------:R-:W-:Y:S02]  /*7d80*/  MOV R86, R6 ;  /* 0x0000000600567202 */ /* 0x000fe40000000f00 */
[----:B------:R-:W-:Y:S01]  /*7d90*/  MOV R85, R7 ;  /* 0x0000000700557202 */ /* 0x000fe20000000f00 */
[----:B------:R-:W-:Y:S06]  /*7da0*/  BRA.U !UP3, `(.L_x_15514) ;  /* 0x000000050b1c7547 */ /* 0x000fec000b800000 */
[----:B------:R-:W-:Y:S01]  /*7db0*/  ISETP.GE.U32.AND P1, PT, R5, 0x1000000, PT ;  /* 0x010000000500780c */ /* 0x000fe20003f26070 */
[----:B------:R-:W-:Y:S01]  /*7dc0*/  FMUL.FTZ R5, R87, UR23 ;  /* 0x0000001757057c20 */ /* 0x000fe20008410000 */
[----:B------:R-:W-:-:S03]  /*7dd0*/  MOV R86, R6 ;  /* 0x0000000600567202 */ /* 0x000fc60000000f00 */
[----:B------:R-:W-:-:S04]  /*7de0*/  FMUL.FTZ R5, R5, UR22 ;  /* 0x0000001605057c20 */ /* 0x000fc80008410000 */
[-C--:B-----5:R-:W-:Y:S01]  /*7df0*/  FMUL.FTZ R85, R115, R5.reuse ;  /* 0x0000000573557220 */ /* 0x0a0fe20000410000 */
[----:B------:R-:W-:-:S04]  /*7e00*/  FMUL.FTZ R5, R139, R5 ;  /* 0x000000058b057220 */ /* 0x000fc80000410000 */
[----:B------:R-:W-:Y:S02]  /*7e10*/  FSEL R85, R85, RZ, P1 ;  /* 0x000000ff55557208 */ /* 0x000fe40000800000 */
[----:B------:R-:W-:-:S03]  /*7e20*/  SEL R111, R5, RZ, P1 ;  /* 0x000000ff056f7207 */ /* 0x000fc60000800000 */
[----:B------:R-:W-:Y:S01]  /*7e30*/  FADD.FTZ R59, R59, R85 ;  /* 0x000000553b3b7221 */ /* 0x000fe20000010000 */
[----:B------:R-:W-:Y:S01]  /*7e40*/  MOV R85, R7 ;  /* 0x0000000700557202 */ /* 0x000fe20000000f00 */
[----:B------:R-:W-:Y:S06]  /*7e50*/  BRA `(.L_x_15514) ;  /* 0x0000000000f07947 */ /* 0x000fec0003800000 */
.L_x_15518:
[----:B------:R-:W-:Y:S05]  /*7e60*/  BRA.U !UP3, `(.L_x_15522) ;  /* 0x000000010b387547 */ /* 0x000fea000b800000 */
[----:B01----:R-:W-:Y:S02]  /*7e70*/  MOV R6, UR31 ;  /* 0x0000001f00067c02 */ /* 0x003fe40008000f00 */
        /* <DEDUP_REMOVED lines=13> */
.L_x_15522:
        /* <DEDUP_REMOVED lines=15> */
.L_x_15523:
        /* <DEDUP_REMOVED lines=15> */
.L_x_15524:
        /* <DEDUP_REMOVED lines=10> */
[-C--:B01---5:R-:W-:Y:S01]  /*81d0*/  FMUL.FTZ R6, R115, R5.reuse ;  /* 0x0000000573067220 */ /* 0x0a3fe20000410000 */
[----:B------:R-:W-:-:S04]  /*81e0*/  FMUL.FTZ R5, R139, R5 ;  /* 0x000000058b057220 */ /* 0x000fc80000410000 */
[----:B------:R-:W-:Y:S02]  /*81f0*/  FSEL R6, R6, RZ, P2 ;  /* 0x000000ff06067208 */ /* 0x000fe40001000000 */
[----:B------:R-:W-:-:S03]  /*8200*/  SEL R111, R5, RZ, P2 ;  /* 0x000000ff056f7207 */ /* 0x000fc60001000000 */
[----:B------:R-:W-:-:S07]  /*8210*/  FADD.FTZ R59, R59, R6 ;  /* 0x000000063b3b7221 */ /* 0x000fce0000010000 */
.L_x_15514:
[----:B01----:R-:W0:Y:S01]  /*8220*/  @P0 LDC.64 R6, c[0x0][0x478] ;  /* 0x00011e00ff060b82 */ /* 0x003e220000000a00 */
        /* <DEDUP_REMOVED lines=10> */
[----:B-----5:R-:W1:Y:S01]  /*82d0*/  LDC.64 R112, c[0x0][0x390] ;  /* 0x0000e400ff707b82 */ /* 0x020e620000000a00 */
[----:B0-----:R-:W-:-:S05]  /*82e0*/  IADD3 R6, PT, PT, R185, 0x280, RZ ;  /* 0x00000280b9067810 */ /* 0x001fca0007ffe0ff */
[----:B-1----:R-:W-:-:S05]  /*82f0*/  IMAD.WIDE.U32 R6, R6, 0x10, R112 ;  /* 0x0000001006067825 */ /* 0x002fca00078e0070 */
[----:B------:R1:W5:Y:S02]  /*8300*/  LDG.E.128 R112, desc[UR20][R6.64] ;  /* 0x0000001406707981 */ /* 0x000364000c1e1d00 */
.L_x_15525:
[----:B------:R-:W-:Y:S05]  /*8310*/  BRA.U !UP0, `(.L_x_15526) ;  /* 0x0000000508f07547 */ /* 0x000fea000b800000 */
[----:B------:R-:W-:Y:S05]  /*8320*/  @!P0 BRA `(.L_x_15527) ;  /* 0x0000000000f88947 */ /* 0x000fea0003800000 */
[----:B------:R-:W-:Y:S02]  /*8330*/  PLOP3.LUT P1, PT, PT, PT, UP2, 0x80, 0x8 ;  /* 0x000000000008781c */ /* 0x000fe40003f2f028 */
[----:B------:R-:W-:Y:S02]  /*8340*/  MOV R5, UR31 ;  /* 0x0000001f00057c02 */ /* 0x000fe40008000f00 */
[----:B01----:R-:W-:-:S09]  /*8350*/  MOV R6, R16 ;  /* 0x0000001000067202 */ /* 0x003fd20000000f00 */
        /* <DEDUP_REMOVED lines=12> */
.L_x_15528:
        /* <DEDUP_REMOVED lines=14> */
.L_x_15529:
        /* <DEDUP_REMOVED lines=14> */
.L_x_15530:
        /* <DEDUP_REMOVED lines=19> */
.L_x_15527:
[----:B------:R-:W-:Y:S05]  /*8710*/  BRA.U !UP3, `(.L_x_15532) ;  /* 0x000000010b387547 */ /* 0x000fea000b800000 */
[----:B------:R-:W-:Y:S02]  /*8720*/  PLOP3.LUT P1, PT, PT, PT, UP2, 0x80, 0x8 ;  /* 0x000000000008781c */ /* 0x000fe40003f2f028 */
[----:B------:R-:W-:Y:S02]  /*8730*/  MOV R5, UR31 ;  /* 0x0000001f00057c02 */ /* 0x000fe40008000f00 */
[----:B01----:R-:W-:-:S09]  /*8740*/  MOV R6, R16 ;  /* 0x0000001000067202 */ /* 0x003fd20000000f00 */
        /* <DEDUP_REMOVED lines=11> */
.L_x_15532:
        /* <DEDUP_REMOVED lines=15> */
.L_x_15533:
        /* <DEDUP_REMOVED lines=15> */
.L_x_15534:
        /* <DEDUP_REMOVED lines=16> */
.L_x_15526:
        /* <DEDUP_REMOVED lines=37> */
.L_x_15536:
        /* <DEDUP_REMOVED lines=15> */
.L_x_15537:
        /* <DEDUP_REMOVED lines=15> */
.L_x_15538:
[----:B------:R-:W-:Y:S02]  /*8f10*/  MOV R86, R6 ;  /* 0x0000000600567202 */ /* 0x000fe40000000f00 */
[----:B------:R-:W-:Y:S02]  /*8f20*/  MOV R85, R7 ;  /* 0x0000000700557202 */ /* 0x000fe40000000f00 */
[----:B------:R-:W-:Y:S01]  /*8f30*/  MOV R87, R5 ;  /* 0x0000000500577202 */ /* 0x000fe20000000f00 */
[----:B------:R-:W-:Y:S06]  /*8f40*/  BRA.U !UP3, `(.L_x_15531) ;  /* 0x000000050b207547 */ /* 0x000fec000b800000 */
[----:B------:R-:W-:Y:S01]  /*8f50*/  ISETP.GE.U32.AND P1, PT, R4, 0x1000000, PT ;  /* 0x010000000400780c */ /* 0x000fe20003f26070 */
[----:B------:R-:W-:Y:S01]  /*8f60*/  FMUL.FTZ R4, R5, UR23 ;  /* 0x0000001705047c20 */ /* 0x000fe20008410000 */
[----:B------:R-:W-:Y:S02]  /*8f70*/  MOV R86, R6 ;  /* 0x0000000600567202 */ /* 0x000fe40000000f00 */
[----:B------:R-:W-:Y:S01]  /*8f80*/  MOV R87, R5 ;  /* 0x0000000500577202 */ /* 0x000fe20000000f00 */
        /* <DEDUP_REMOVED lines=8> */
.L_x_15535:
        /* <DEDUP_REMOVED lines=10> */
[-C--:B01---5:R-:W-:Y:S01]  /*90b0*/  FMUL.FTZ R6, R112, R5.reuse ;  /* 0x0000000570067220 */ /* 0x0a3fe20000410000 */
[----:B------:R-:W-:-:S04]  /*90c0*/  FMUL.FTZ R5, R132, R5 ;  /* 0x0000000584057220 */ /* 0x000fc80000410000 */
[----:B------:R-:W-:Y:S02]  /*90d0*/  FSEL R6, R6, RZ, P1 ;  /* 0x000000ff06067208 */ /* 0x000fe40000800000 */
[----:B------:R-:W-:-:S03]  /*90e0*/  SEL R108, R5, RZ, P1 ;  /* 0x000000ff056c7207 */ /* 0x000fc60000800000 */
[----:B------:R-:W-:-:S07]  /*90f0*/  FADD.FTZ R60, R60, R6 ;  /* 0x000000063c3c7221 */ /* 0x000fce0000010000 */
.L_x_15539:
        /* <DEDUP_REMOVED lines=15> */
.L_x_15540:
        /* <DEDUP_REMOVED lines=15> */
.L_x_15541:
        /* <DEDUP_REMOVED lines=15> */
.L_x_15531:
[----:B------:R-:W2:Y:S01]  /*93d0*/  @P0 LDC.64 R4, c[0x0][0x478] ;  /* 0x00011e00ff040b82 */ /* 0x000ea20000000a00 */
[----:B------:R-:W-:Y:S01]  /*93e0*/  PLOP3.LUT P1, PT, PT, PT, UP3, 0x80, 0x8 ;  /* 0x000000000008781c */ /* 0x000fe20003f2f038 */
[----:B------:R-:W3:Y:S01]  /*93f0*/  @UP3 LDCU.64 UR10, c[0x0][0x468] ;  /* 0x00008d00ff0a37ac */ /* 0x000ee20008000a00 */
[----:B01----:R-:W-:-:S05]  /*9400*/  @P0 IADD3 R6, PT, PT, R184, 0x280, RZ ;  /* 0x00000280b8060810 */ /* 0x003fca0007ffe0ff */
[----:B--2---:R-:W-:-:S05]  /*9410*/  @P0 IMAD.WIDE.U32 R4, R6, 0x10, R4 ;  /* 0x0000001006040825 */ /* 0x004fca00078e0004 */
[----:B------:R0:W-:Y:S02]  /*9420*/  @P0 STG.E.128 desc[UR20][R4.64], R84 ;  /* 0x0000005404000986 */ /* 0x0001e4000c101d14 */
[----:B0-----:R-:W-:Y:S01]  /*9430*/  HFMA2 R5, -RZ, RZ, 0, 9.5367431640625e-07 ;  /* 0x00000010ff057431 */ /* 0x001fe200000001ff */
[----:B------:R-:W-:-:S05]  /*9440*/  @P1 IADD3 R4, PT, PT, R185, 0x280, RZ ;  /* 0x00000280b9041810 */ /* 0x000fca0007ffe0ff */
[----:B---3--:R-:W-:-:S05]  /*9450*/  @P1 IMAD.WIDE.U32 R4, R4, R5, UR10 ;  /* 0x0000000a04041e25 */ /* 0x008fca000f8e0005 */
[----:B------:R0:W-:Y:S01]  /*9460*/  @P1 STG.E.128 desc[UR20][R4.64], R108 ;  /* 0x0000006c04001986 */ /* 0x0001e2000c101d14 */
[----:B------:R-:W-:Y:S05]  /*9470*/  BRA.U !UP3, `(.L_x_15542) ;  /* 0x000000010b107547 */ /* 0x000fea000b800000 */
[----:B------:R-:W1:Y:S01]  /*9480*/  LDC.64 R6, c[0x0][0x390] ;  /* 0x0000e400ff067b82 */ /* 0x000e620000000a00 */
[----:B0-----:R-:W-:-:S05]  /*9490*/  IADD3 R4, PT, PT, R185, 0x300, RZ ;  /* 0x00000300b9047810 */ /* 0x001fca0007ffe0ff */
[----:B-1----:R-:W-:-:S05]  /*94a0*/  IMAD.WIDE.U32 R4, R4, 0x10, R6 ;  /* 0x0000001004047825 */ /* 0x002fca00078e0006 */
[----:B-----5:R1:W5:Y:S02]  /*94b0*/  LDG.E.128 R112, desc[UR20][R4.64] ;  /* 0x0000001404707981 */ /* 0x020364000c1e1d00 */
.L_x_15542:
        /* <DEDUP_REMOVED lines=17> */
.L_x_15545:
        /* <DEDUP_REMOVED lines=14> */
.L_x_15546:
        /* <DEDUP_REMOVED lines=14> */
.L_x_15547:
        /* <DEDUP_REMOVED lines=19> */
.L_x_15544:
        /* <DEDUP_REMOVED lines=15> */
.L_x_15549:
        /* <DEDUP_REMOVED lines=15> */
.L_x_15550:
        /* <DEDUP_REMOVED lines=15> */
.L_x_15551:
        /* <DEDUP_REMOVED lines=16> */
.L_x_15543:
        /* <DEDUP_REMOVED lines=37> */
.L_x_15553:
        /* <DEDUP_REMOVED lines=15> */
.L_x_15554:
        /* <DEDUP_REMOVED lines=15> */
.L_x_15555:
[----:B------:R-:W-:Y:S02]  /*a0c0*/  MOV R86, R5 ;  /* 0x0000000500567202 */ /* 0x000fe40000000f00 */
        /* <DEDUP_REMOVED lines=8> */
[----:B------:R-:W-:Y:S01]  /*a150*/  FMUL.FTZ R3, R3, UR22 ;  /* 0x0000001603037c20 */ /* 0x000fe20008410000 */
[----:B------:R-:W-:-:S03]  /*a160*/  MOV R87, R4 ;  /* 0x0000000400577202 */ /* 0x000fc60000000f00 */
[-C--:B-----5:R-:W-:Y:S01]  /*a170*/  FMUL.FTZ R84, R115, R3.reuse ;  /* 0x0000000373547220 */ /* 0x0a0fe20000410000 */
[----:B------:R-:W-:-:S04]  /*a180*/  FMUL.FTZ R3, R131, R3 ;  /* 0x0000000383037220 */ /* 0x000fc80000410000 */
[----:B------:R-:W-:Y:S02]  /*a190*/  FSEL R84, R84, RZ, P1 ;  /* 0x000000ff54547208 */ /* 0x000fe40000800000 */
[----:B------:R-:W-:-:S03]  /*a1a0*/  SEL R111, R3, RZ, P1 ;  /* 0x000000ff036f7207 */ /* 0x000fc60000800000 */
[----:B------:R-:W-:Y:S01]  /*a1b0*/  FADD.FTZ R67, R67, R84 ;  /* 0x0000005443437221 */ /* 0x000fe20000010000 */
[----:B------:R-:W-:Y:S01]  /*a1c0*/  MOV R84, R7 ;  /* 0x0000000700547202 */ /* 0x000fe20000000f00 */
[----:B------:R-:W-:Y:S06]  /*a1d0*/  BRA `(.L_x_15548) ;  /* 0x0000000000f07947 */ /* 0x000fec0003800000 */
.L_x_15552:
        /* <DEDUP_REMOVED lines=15> */
.L_x_15556:
        /* <DEDUP_REMOVED lines=15> */
.L_x_15557:
        /* <DEDUP_REMOVED lines=15> */
.L_x_15558:
        /* <DEDUP_REMOVED lines=15> */
.L_x_15548:
[----:B01----:R-:W0:Y:S01]  /*a5a0*/  @P0 LDC.64 R4, c[0x0][0x478] ;  /* 0x00011e00ff040b82 */ /* 0x003e220000000a00 */
[----:B------:R-:W-:Y:S01]  /*a5b0*/  PLOP3.LUT P1, PT, PT, PT, UP3, 0x80, 0x8 ;  /* 0x000000000008781c */ /* 0x000fe20003f2f038 */
[----:B------:R-:W1:Y:S01]  /*a5c0*/  @UP3 LDCU.64 UR10, c[0x0][0x468] ;  /* 0x00008d00ff0a37ac */ /* 0x000e620008000a00 */
[----:B------:R-:W-:Y:S02]  /*a5d0*/  @P0 IADD3 R3, PT, PT, R184, 0x300, RZ ;  /* 0x00000300b8030810 */ /* 0x000fe40007ffe0ff */
[----:B------:R-:W-:-:S03]  /*a5e0*/  IADD3 R6, PT, PT, R185, 0x380, RZ ;  /* 0x00000380b9067810 */ /* 0x000fc60007ffe0ff */
[----:B0-----:R-:W-:-:S06]  /*a5f0*/  @P0 IMAD.WIDE.U32 R4, R3, 0x10, R4 ;  /* 0x0000001003040825 */ /* 0x001fcc00078e0004 */
[----:B------:R-:W-:Y:S01]  /*a600*/  @P1 IADD3 R3, PT, PT, R185, 0x300, RZ ;  /* 0x00000300b9031810 */ /* 0x000fe20007ffe0ff */
[----:B------:R0:W-:Y:S02]  /*a610*/  @P0 STG.E.128 desc[UR20][R4.64], R84 ;  /* 0x0000005404000986 */ /* 0x0001e4000c101d14 */
[----:B0-----:R-:W-:-:S05]  /*a620*/  HFMA2 R4, -RZ, RZ, 0, 9.5367431640625e-07 ;  /* 0x00000010ff047431 */ /* 0x001fca00000001ff */
[----:B-1----:R-:W-:-:S05]  /*a630*/  @P1 IMAD.WIDE.U32 R4, R3, R4, UR10 ;  /* 0x0000000a03041e25 */ /* 0x002fca000f8e0004 */
[----:B------:R0:W-:Y:S01]  /*a640*/  @P1 STG.E.128 desc[UR20][R4.64], R108 ;  /* 0x0000006c04001986 */ /* 0x0001e2000c101d14 */
[----:B------:R-:W-:Y:S05]  /*a650*/  BRA.U !UP3, `(.L_x_15559) ;  /* 0x000000010b0c7547 */ /* 0x000fea000b800000 */
[----:B0-----:R-:W0:Y:S02]  /*a660*/  LDC.64 R4, c[0x0][0x390] ;  /* 0x0000e400ff047b82 */ /* 0x001e240000000a00 */
[----:B0-----:R-:W-:-:S05]  /*a670*/  IMAD.WIDE.U32 R4, R6, 0x10, R4 ;  /* 0x0000001006047825 */ /* 0x001fca00078e0004 */
[----:B-----5:R1:W5:Y:S02]  /*a680*/  LDG.E.128 R112, desc[UR20][R4.64] ;  /* 0x0000001404707981 */ /* 0x020364000c1e1d00 */
.L_x_15559:
        /* <DEDUP_REMOVED lines=17> */
.L_x_15562:
        /* <DEDUP_REMOVED lines=14> */
.L_x_15563:
        /* <DEDUP_REMOVED lines=14> */
.L_x_15564:
        /* <DEDUP_REMOVED lines=19> */
.L_x_15561:
        /* <DEDUP_REMOVED lines=15> */
.L_x_15566:
        /* <DEDUP_REMOVED lines=15> */
.L_x_15567:
        /* <DEDUP_REMOVED lines=15> */
.L_x_15568:
        /* <DEDUP_REMOVED lines=16> */
.L_x_15560:
[----:B------:R-:W-:Y:S05]  /*ae60*/  @!P0 BRA `(.L_x_15569) ;  /* 0x0000000400348947 */ /* 0x000fea0003800000 */
        /* <DEDUP_REMOVED lines=16> */
.L_x_15570:
        /* <DEDUP_REMOVED lines=15> */
.L_x_15571:
        /* <DEDUP_REMOVED lines=15> */
.L_x_15572:
[----:B------:R-:W-:Y:S02]  /*b150*/  MOV R3, UR31 ;  /* 0x0000001f00037c02 */ /* 0x000fe40008000f00 */
[----:B------:R-:W-:Y:S02]  /*b160*/  MOV R7, UR31 ;  /* 0x0000001f00077c02 */ /* 0x000fe40008000f00 */
[----:B01----:R-:W-:Y:S01]  /*b170*/  MOV R5, UR31 ;  /* 0x0000001f00057c02 */ /* 0x003fe20008000f00 */
        /* <DEDUP_REMOVED lines=28> */
.L_x_15569:
        /* <DEDUP_REMOVED lines=15> */
.L_x_15573:
        /* <DEDUP_REMOVED lines=15> */
.L_x_15574:
        /* <DEDUP_REMOVED lines=15> */
.L_x_15575:
        /* <DEDUP_REMOVED lines=15> */
.L_x_15565:
[----:B------:R-:W2:Y:S01]  /*b700*/  @P0 LDC.64 R2, c[0x0][0x478] ;  /* 0x00011e00ff020b82 */ /* 0x000ea20000000a00 */
[----:B01----:R-:W-:Y:S01]  /*b710*/  @P0 IADD3 R4, PT, PT, R184, 0x380, RZ ;  /* 0x00000380b8040810 */ /* 0x003fe20007ffe0ff */
[----:B------:R-:W0:Y:S01]  /*b720*/  @UP3 LDCU.64 UR10, c[0x0][0x468] ;  /* 0x00008d00ff0a37ac */ /* 0x000e220008000a00 */
[----:B------:R-:W-:Y:S02]  /*b730*/  UIADD3 UR8, UPT, UPT, UR8, UR24, URZ ;  /* 0x0000001808087290 */ /* 0x000fe4000fffe0ff */
[----:B------:R-:W-:Y:S02]  /*b740*/  UPLOP3.LUT UP1, UPT, UPT, UPT, UP1, 0x40, 0x4 ;  /* 0x000000000004789c */ /* 0x000fe40003f2e810 */
[----:B------:R-:W-:Y:S01]  /*b750*/  UISETP.GE.AND UP0, UPT, UR8, UR25, UPT ;  /* 0x000000190800728c */ /* 0x000fe2000bf06270 */
[----:B--2---:R-:W-:-:S05]  /*b760*/  @P0 IMAD.WIDE.U32 R2, R4, 0x10, R2 ;  /* 0x0000001004020825 */ /* 0x004fca00078e0002 */
[----:B------:R1:W-:Y:S01]  /*b770*/  @P0 STG.E.128 desc[UR20][R2.64], R84 ;  /* 0x0000005402000986 */ /* 0x0003e2000c101d14 */
[----:B------:R-:W-:Y:S01]  /*b780*/  PLOP3.LUT P0, PT, PT, PT, UP3, 0x80, 0x8 ;  /* 0x000000000008781c */ /* 0x000fe20003f0f038 */
[----:B-1----:R-:W-:-:S12]  /*b790*/  HFMA2 R2, -RZ, RZ, 0, 9.5367431640625e-07 ;  /* 0x00000010ff027431 */ /* 0x002fd800000001ff */
[----:B0-----:R-:W-:-:S05]  /*b7a0*/  @P0 IMAD.WIDE.U32 R2, R6, R2, UR10 ;  /* 0x0000000a06020e25 */ /* 0x001fca000f8e0002 */
[----:B------:R1:W-:Y:S01]  /*b7b0*/  @P0 STG.E.128 desc[UR20][R2.64], R108 ;  /* 0x0000006c02000986 */ /* 0x0003e2000c101d14 */
[----:B------:R-:W-:Y:S05]  /*b7c0*/  BRA.U !UP0, `(.L_x_15576) ;  /* 0xffffff4d08a87547 */ /* 0x000fea000b83ffff */
.L_x_15434:
        /* <DEDUP_REMOVED lines=35> */
.L_x_15577:
        /* <DEDUP_REMOVED lines=16> */
.L_x_15777:


//--------------------- .nv.shared._ZN10layer_norm13ln_bwd_kernelINS_13Kernel_traitsI13__nv_bfloat16S2_S2_S2_fjLj4096ELj1ELj1ELj4ELj16ENS_18Kernel_traits_baseILj4096ES2_S2_S2_S2_fjLj128EEEEELb0ELb0ELb0ELb0EEEvNS_9BwdParamsE --------------------------
	.section	.nv.shared._ZN10layer_norm13ln_bwd_kernelINS_13Kernel_traitsI13__nv_bfloat16S2_S2_S2_fjLj4096ELj1ELj1ELj4ELj16ENS_18Kernel_traits_baseILj4096ES2_S2_S2_S2_fjLj128EEEEELb0ELb0ELb0ELb0EEEvNS_9BwdParamsE,"aw",@nobits
	.sectionflags	@""
	.align	16
	.zero		1024


//--------------------- .nv.shared.reserved.0     --------------------------
	.section	.nv.shared.reserved.0,"aw",@nobits
	.weak		__nv_reservedSMEM_offset_0_alias
	.size		__nv_reservedSMEM_offset_0_alias, 0, 64
	.other		__nv_reservedSMEM_offset_0_alias,@"STO_CUDA_RESERVED_SHARED STV_DEFAULT"
__nv_reservedSMEM_offset_0_alias:
	.zero		0
	.zero		64


//--------------------- .nv.shared._ZN10layer_norm13ln_bwd_kernelINS_13Kernel_traitsI13__nv_bfloat16S2_S2_S2_fjLj4096ELj1ELj1ELj4ELj16ENS_18Kernel_traits_baseILj4096ES2_S2_S2_S2_fjLj128EEEEELb0ELb0ELb0ELb1EEEvNS_9BwdParamsE --------------------------
	.section	.nv.shared._ZN10layer_norm13ln_bwd_kernelINS_13Kernel_traitsI13__nv_bfloat16S2_S2_S2_fjLj4096ELj1ELj1ELj4ELj16ENS_18Kernel_traits_baseILj4096ES2_S2_S2_S2_fjLj128EEEEELb0ELb0ELb0ELb1EEEvNS_9BwdParamsE,"aw",@nobits
	.sectionflags	@""
	.align	16
	.zero		1024


//--------------------- .nv.shared._ZN10layer_norm13ln_bwd_kernelINS_13Kernel_traitsI13__nv_bfloat16S2_S2_S2_fjLj4096ELj1ELj1ELj4ELj16ENS_18Kernel_traits_baseILj4096ES2_S2_S2_S2_fjLj128EEEEELb0ELb0ELb1ELb0EEEvNS_9BwdParamsE --------------------------
	.section	.nv.shared._ZN10layer_norm13ln_bwd_kernelINS_13Kernel_traitsI13__nv_bfloat16S2_S2_S2_fjLj4096ELj1ELj1ELj4ELj16ENS_18Kernel_traits_baseILj4096ES2_S2_S2_S2_fjLj128EEEEELb0ELb0ELb1ELb0EEEvNS_9BwdParamsE,"aw",@nobits
	.sectionflags	@""
	.align	16
	.zero		1024


//--------------------- .nv.shared._ZN10layer_norm13ln_bwd_kernelINS_13Kernel_traitsI13__nv_bfloat16S2_S2_S2_fjLj4096ELj1ELj1ELj4ELj16ENS_18Kernel_traits_baseILj4096ES2_S2_S2_S2_fjLj128EEEEELb0ELb0ELb1ELb1EEEvNS_9BwdParamsE --------------------------
	.section	.nv.shared._ZN10layer_norm13ln_bwd_kernelINS_13Kernel_traitsI13__nv_bfloat16S2_S2_S2_fjLj4096ELj1ELj1ELj4ELj16ENS_18Kernel_traits_baseILj4096ES2_S2_S2_S2_fjLj128EEEEELb0ELb0ELb1ELb1EEEvNS_9BwdParamsE,"aw",@nobits
	.sectionflags	@""
	.align	16
	.zero		1024


//--------------------- .nv.shared._ZN10layer_norm13ln_bwd_kernelINS_13Kernel_traitsI13__nv_bfloat16S2_S2_S2_fjLj4096ELj1ELj1ELj4ELj16ENS_18Kernel_traits_baseILj4096ES2_S2_S2_S2_fjLj128EEEEELb0ELb1ELb0ELb0EEEvNS_9BwdParamsE --------------------------
	.section	.nv.shared._ZN10layer_norm13ln_bwd_kernelINS_13Kernel_traitsI13__nv_bfloat16S2_S2_S2_fjLj4096ELj1ELj1ELj4ELj16ENS_18Kernel_traits_baseILj4096ES2_S2_S2_S2_fjLj128EEEEELb0ELb1ELb0ELb0EEEvNS_9BwdParamsE,"aw",@nobits
	.sectionflags	@""
	.align	16
	.zero		1024


//--------------------- .nv.shared._ZN10layer_norm13ln_bwd_kernelINS_13Kernel_traitsI13__nv_bfloat16S2_S2_S2_fjLj4096ELj1ELj1ELj4ELj16ENS_18Kernel_traits_baseILj4096ES2_S2_S2_S2_fjLj128EEEEELb0ELb1ELb0ELb1EEEvNS_9BwdParamsE --------------------------
	.section	.nv.shared._ZN10layer_norm13ln_bwd_kernelINS_13Kernel_traitsI13__nv_bfloat16S2_S2_S2_fjLj4096ELj1ELj1ELj4ELj16ENS_18Kernel_traits_baseILj4096ES2_S2_S2_S2_fjLj128EEEEELb0ELb1ELb0ELb1EEEvNS_9BwdParamsE,"aw",@nobits
	.sectionflags	@""
	.align	16
	.zero		1024


//--------------------- .nv.shared._ZN10layer_norm13ln_bwd_kernelINS_13Kernel_traitsI13__nv_bfloat16S2_S2_S2_fjLj4096ELj1ELj1ELj4ELj16ENS_18Kernel_traits_baseILj4096ES2_S2_S2_S2_fjLj128EEEEELb0ELb1ELb1ELb0EEEvNS_9BwdParamsE --------------------------
	.section	.nv.shared._ZN10layer_norm13ln_bwd_kernelINS_13Kernel_traitsI13__nv_bfloat16S2_S2_S2_fjLj4096ELj1ELj1ELj4ELj16ENS_18Kernel_traits_baseILj4096ES2_S2_S2_S2_fjLj128EEEEELb0ELb1ELb1ELb0EEEvNS_9BwdParamsE,"aw",@nobits
	.sectionflags	@""
	.align	16
	.zero		1024


//--------------------- .nv.shared._ZN10layer_norm13ln_bwd_kernelINS_13Kernel_traitsI13__nv_bfloat16S2_S2_S2_fjLj4096ELj1ELj1ELj4ELj16ENS_18Kernel_traits_baseILj4096ES2_S2_S2_S2_fjLj128EEEEELb0ELb1ELb1ELb1EEEvNS_9BwdParamsE --------------------------
	.section	.nv.shared._ZN10layer_norm13ln_bwd_kernelINS_13Kernel_traitsI13__nv_bfloat16S2_S2_S2_fjLj4096ELj1ELj1ELj4ELj16ENS_18Kernel_traits_baseILj4096ES2_S2_S2_S2_fjLj128EEEEELb0ELb1ELb1ELb1EEEvNS_9BwdParamsE,"aw",@nobits
	.sectionflags	@""
	.align	16
	.zero		1024


//--------------------- .nv.shared._ZN10layer_norm13ln_bwd_kernelINS_13Kernel_traitsI13__nv_bfloat16S2_S2_S2_fjLj4096ELj1ELj1ELj4ELj16ENS_18Kernel_traits_baseILj4096ES2_S2_S2_S2_fjLj128EEEEELb1ELb0ELb0ELb0EEEvNS_9BwdParamsE --------------------------
	.section	.nv.shared._ZN10layer_norm13ln_bwd_kernelINS_13Kernel_traitsI13__nv_bfloat16S2_S2_S2_fjLj4096ELj1ELj1ELj4ELj16ENS_18Kernel_traits_baseILj4096ES2_S2_S2_S2_fjLj128EEEEELb1ELb0ELb0ELb0EEEvNS_9BwdParamsE,"aw",@nobits
	.sectionflags	@""
	.align	16
	.zero		1024


//--------------------- .nv.shared._ZN10layer_norm13ln_bwd_kernelINS_13Kernel_traitsI13__nv_bfloat16S2_S2_S2_fjLj4096ELj1ELj1ELj4ELj16ENS_18Kernel_traits_baseILj4096ES2_S2_S2_S2_fjLj128EEEEELb1ELb0ELb0ELb1EEEvNS_9BwdParamsE --------------------------
	.section	.nv.shared._ZN10layer_norm13ln_bwd_kernelINS_13Kernel_traitsI13__nv_bfloat16S2_S2_S2_fjLj4096ELj1ELj1ELj4ELj16ENS_18Kernel_traits_baseILj4096ES2_S2_S2_S2_fjLj128EEEEELb1ELb0ELb0ELb1EEEvNS_9BwdParamsE,"aw",@nobits
	.sectionflags	@""
	.align	16
	.zero		1024


//--------------------- .nv.shared._ZN10layer_norm22ln_bwd_finalize_kernelINS_22Kernel_traits_finalizeILj4096E13__nv_bfloat16S2_S2_S2_fjLb0ELj1024ELj4ENS_18Kernel_traits_baseILj4096ES2_S2_S2_S2_fjLj1024EEEEELb0ELb0EEEvNS_9BwdParamsE --------------------------
	.section	.nv.shared._ZN10layer_norm22ln_bwd_finalize_kernelINS_22Kernel_traits_finalizeILj4096E13__nv_bfloat16S2_S2_S2_fjLb0ELj1024ELj4ENS_18Kernel_traits_baseILj4096ES2_S2_S2_S2_fjLj1024EEEEELb0ELb0EEEvNS_9BwdParamsE,"aw",@nobits
	.sectionflags	@""
	.align	16
.nv.shared._ZN10layer_norm22ln_bwd_finalize_kernelINS_22Kernel_traits_finalizeILj4096E13__nv_bfloat16S2_S2_S2_fjLb0ELj1024ELj4ENS_18Kernel_traits_baseILj4096ES2_S2_S2_S2_fjLj1024EEEEELb0ELb0EEEvNS_9BwdParamsE:
	.zero		9472


//--------------------- .nv.shared._ZN10layer_norm13ln_bwd_kernelINS_13Kernel_traitsI13__nv_bfloat16S2_S2_S2_fjLj4096ELj1ELj1ELj4ELj16ENS_18Kernel_traits_baseILj4096ES2_S2_S2_S2_fjLj128EEEEELb1ELb0ELb1ELb0EEEvNS_9BwdParamsE --------------------------
	.section	.nv.shared._ZN10layer_norm13ln_bwd_kernelINS_13Kernel_traitsI13__nv_bfloat16S2_S2_S2_fjLj4096ELj1ELj1ELj4ELj16ENS_18Kernel_traits_baseILj4096ES2_S2_S2_S2_fjLj128EEEEELb1ELb0ELb1ELb0EEEvNS_9BwdParamsE,"aw",@nobits
	.sectionflags	@""
	.align	16
	.zero		1024


//--------------------- .nv.shared._ZN10layer_norm22ln_bwd_finalize_kernelINS_22Kernel_traits_finalizeILj4096E13__nv_bfloat16S2_S2_S2_fjLb0ELj1024ELj4ENS_18Kernel_traits_baseILj4096ES2_S2_S2_S2_fjLj1024EEEEELb0ELb1EEEvNS_9BwdParamsE --------------------------
	.section	.nv.shared._ZN10layer_norm22ln_bwd_finalize_kernelINS_22Kernel_traits_finalizeILj4096E13__nv_bfloat16S2_S2_S2_fjLb0ELj1024ELj4ENS_18Kernel_traits_baseILj4096ES2_S2_S2_S2_fjLj1024EEEEELb0ELb1EEEvNS_9BwdParamsE,"aw",@nobits
	.sectionflags	@""
	.align	16
.nv.shared._ZN10layer_norm22ln_bwd_finalize_kernelINS_22Kernel_traits_finalizeILj4096E13__nv_bfloat16S2_S2_S2_fjLb0ELj1024ELj4ENS_18Kernel_traits_baseILj4096ES2_S2_S2_S2_fjLj1024EEEEELb0ELb1EEEvNS_9BwdParamsE:
	.zero		9472


//--------------------- .nv.shared._ZN10layer_norm13ln_bwd_kernelINS_13Kernel_traitsI13__nv_bfloat16S2_S2_S2_fjLj4096ELj1ELj1ELj4ELj16ENS_18Kernel_traits_baseILj4096ES2_S2_S2_S2_fjLj128EEEEELb1ELb0ELb1ELb1EEEvNS_9BwdParamsE --------------------------
	.section	.nv.shared._ZN10layer_norm13ln_bwd_kernelINS_13Kernel_traitsI13__nv_bfloat16S2_S2_S2_fjLj4096ELj1ELj1ELj4ELj16ENS_18Kernel_traits_baseILj4096ES2_S2_S2_S2_fjLj128EEEEELb1ELb0ELb1ELb1EEEvNS_9BwdParamsE,"aw",@nobits
	.sectionflags	@""
	.align	16
	.zero		1024


//--------------------- .nv.shared._ZN10layer_norm13ln_bwd_kernelINS_13Kernel_traitsI13__nv_bfloat16S2_S2_S2_fjLj4096ELj1ELj1ELj4ELj16ENS_18Kernel_traits_baseILj4096ES2_S2_S2_S2_fjLj128EEEEELb1ELb1ELb0ELb0EEEvNS_9BwdParamsE --------------------------
	.section	.nv.shared._ZN10layer_norm13ln_bwd_kernelINS_13Kernel_traitsI13__nv_bfloat16S2_S2_S2_fjLj4096ELj1ELj1ELj4ELj16ENS_18Kernel_traits_baseILj4096ES2_S2_S2_S2_fjLj128EEEEELb1ELb1ELb0ELb0EEEvNS_9BwdParamsE,"aw",@nobits
	.sectionflags	@""
	.align	16
	.zero		1024


//--------------------- .nv.shared._ZN10layer_norm13ln_bwd_kernelINS_13Kernel_traitsI13__nv_bfloat16S2_S2_S2_fjLj4096ELj1ELj1ELj4ELj16ENS_18Kernel_traits_baseILj4096ES2_S2_S2_S2_fjLj128EEEEELb1ELb1ELb0ELb1EEEvNS_9BwdParamsE --------------------------
	.section	.nv.shared._ZN10layer_norm13ln_bwd_kernelINS_13Kernel_traitsI13__nv_bfloat16S2_S2_S2_fjLj4096ELj1ELj1ELj4ELj16ENS_18Kernel_traits_baseILj4096ES2_S2_S2_S2_fjLj128EEEEELb1ELb1ELb0ELb1EEEvNS_9BwdParamsE,"aw",@nobits
	.sectionflags	@""
	.align	16
	.zero		1024


//--------------------- .nv.shared._ZN10layer_norm22ln_bwd_finalize_kernelINS_22Kernel_traits_finalizeILj4096E13__nv_bfloat16S2_S2_S2_fjLb1ELj1024ELj4ENS_18Kernel_traits_baseILj4096ES2_S2_S2_S2_fjLj1024EEEEELb1ELb0EEEvNS_9BwdParamsE --------------------------
	.section	.nv.shared._ZN10layer_norm22ln_bwd_finalize_kernelINS_22Kernel_traits_finalizeILj4096E13__nv_bfloat16S2_S2_S2_fjLb1ELj1024ELj4ENS_18Kernel_traits_baseILj4096ES2_S2_S2_S2_fjLj1024EEEEELb1ELb0EEEvNS_9BwdParamsE,"aw",@nobits
	.sectionflags	@""
	.align	16
.nv.shared._ZN10layer_norm22ln_bwd_finalize_kernelINS_22Kernel_traits_finalizeILj4096E13__nv_bfloat16S2_S2_S2_fjLb1ELj1024ELj4ENS_18Kernel_traits_baseILj4096ES2_S2_S2_S2_fjLj1024EEEEELb1ELb0EEEvNS_9BwdParamsE:
	.zero		13696


//--------------------- .nv.shared._ZN10layer_norm13ln_bwd_kernelINS_13Kernel_traitsI13__nv_bfloat16S2_S2_S2_fjLj4096ELj1ELj1ELj4ELj16ENS_18Kernel_traits_baseILj4096ES2_S2_S2_S2_fjLj128EEEEELb1ELb1ELb1ELb0EEEvNS_9BwdParamsE --------------------------
	.section	.nv.shared._ZN10layer_norm13ln_bwd_kernelINS_13Kernel_traitsI13__nv_bfloat16S2_S2_S2_fjLj4096ELj1ELj1ELj4ELj16ENS_18Kernel_traits_baseILj4096ES2_S2_S2_S2_fjLj128EEEEELb1ELb1ELb1ELb0EEEvNS_9BwdParamsE,"aw",@nobits
	.sectionflags	@""
	.align	16
	.zero		1024


//--------------------- .nv.shared._ZN10layer_norm22ln_bwd_finalize_kernelINS_22Kernel_traits_finalizeILj4096E13__nv_bfloat16S2_S2_S2_fjLb1ELj1024ELj4ENS_18Kernel_traits_baseILj4096ES2_S2_S2_S2_fjLj1024EEEEELb1ELb1EEEvNS_9BwdParamsE --------------------------
	.section	.nv.shared._ZN10layer_norm22ln_bwd_finalize_kernelINS_22Kernel_traits_finalizeILj4096E13__nv_bfloat16S2_S2_S2_fjLb1ELj1024ELj4ENS_18Kernel_traits_baseILj4096ES2_S2_S2_S2_fjLj1024EEEEELb1ELb1EEEvNS_9BwdParamsE,"aw",@nobits
	.sectionflags	@""
	.align	16
.nv.shared._ZN10layer_norm22ln_bwd_finalize_kernelINS_22Kernel_traits_finalizeILj4096E13__nv_bfloat16S2_S2_S2_fjLb1ELj1024ELj4ENS_18Kernel_traits_baseILj4096ES2_S2_S2_S2_fjLj1024EEEEELb1ELb1EEEvNS_9BwdParamsE:
	.zero		13696


//--------------------- .nv.shared._ZN10layer_norm13ln_bwd_kernelINS_13Kernel_traitsI13__nv_bfloat16S2_S2_S2_fjLj4096ELj1ELj1ELj4ELj16ENS_18Kernel_traits_baseILj4096ES2_S2_S2_S2_fjLj128EEEEELb1ELb1ELb1ELb1EEEvNS_9BwdParamsE --------------------------
	.section	.nv.shared._ZN10layer_norm13ln_bwd_kernelINS_13Kernel_traitsI13__nv_bfloat16S2_S2_S2_fjLj4096ELj1ELj1ELj4ELj16ENS_18Kernel_traits_baseILj4096ES2_S2_S2_S2_fjLj128EEEEELb1ELb1ELb1ELb1EEEvNS_9BwdParamsE,"aw",@nobits
	.sectionflags	@""
	.align	16
	.zero		1024


//--------------------- .nv.shared._ZN10layer_norm13ln_bwd_kernelINS_13Kernel_traitsI6__halfS2_S2_S2_fjLj4096ELj1ELj1ELj4ELj16ENS_18Kernel_traits_baseILj4096ES2_S2_S2_S2_fjLj128EEEEELb0ELb0ELb0ELb0EEEvNS_9BwdParamsE --------------------------
	.section	.nv.shared._ZN10layer_norm13ln_bwd_kernelINS_13Kernel_traitsI6__halfS2_S2_S2_fjLj4096ELj1ELj1ELj4ELj16ENS_18Kernel_traits_baseILj4096ES2_S2_S2_S2_fjLj128EEEEELb0ELb0ELb0ELb0EEEvNS_9BwdParamsE,"aw",@nobits
	.sectionflags	@""
	.align	16
	.zero		1024


//--------------------- .nv.shared._ZN10layer_norm13ln_bwd_kernelINS_13Kernel_traitsI6__halfS2_S2_S2_fjLj4096ELj1ELj1ELj4ELj16ENS_18Kernel_traits_baseILj4096ES2_S2_S2_S2_fjLj128EEEEELb0ELb0ELb0ELb1EEEvNS_9BwdParamsE --------------------------
	.section	.nv.shared._ZN10layer_norm13ln_bwd_kernelINS_13Kernel_traitsI6__halfS2_S2_S2_fjLj4096ELj1ELj1ELj4ELj16ENS_18Kernel_traits_baseILj4096ES2_S2_S2_S2_fjLj128EEEEELb0ELb0ELb0ELb1EEEvNS_9BwdParamsE,"aw",@nobits
	.sectionflags	@""
	.align	16
	.zero		1024


//--------------------- .nv.shared._ZN10layer_norm13ln_bwd_kernelINS_13Kernel_traitsI6__halfS2_S2_S2_fjLj4096ELj1ELj1ELj4ELj16ENS_18Kernel_traits_baseILj4096ES2_S2_S2_S2_fjLj128EEEEELb0ELb0ELb1ELb0EEEvNS_9BwdParamsE --------------------------
	.section	.nv.shared._ZN10layer_norm13ln_bwd_kernelINS_13Kernel_traitsI6__halfS2_S2_S2_fjLj4096ELj1ELj1ELj4ELj16ENS_18Kernel_traits_baseILj4096ES2_S2_S2_S2_fjLj128EEEEELb0ELb0ELb1ELb0EEEvNS_9BwdParamsE,"aw",@nobits
	.sectionflags	@""
	.align	16
	.zero		1024


//--------------------- .nv.shared._ZN10layer_norm13ln_bwd_kernelINS_13Kernel_traitsI6__halfS2_S2_S2_fjLj4096ELj1ELj1ELj4ELj16ENS_18Kernel_traits_baseILj4096ES2_S2_S2_S2_fjLj128EEEEELb0ELb0ELb1ELb1EEEvNS_9BwdParamsE --------------------------
	.section	.nv.shared._ZN10layer_norm13ln_bwd_kernelINS_13Kernel_traitsI6__halfS2_S2_S2_fjLj4096ELj1ELj1ELj4ELj16ENS_18Kernel_traits_baseILj4096ES2_S2_S2_S2_fjLj128EEEEELb0ELb0ELb1ELb1EEEvNS_9BwdParamsE,"aw",@nobits
	.sectionflags	@""
	.align	16
	.zero		1024


//--------------------- .nv.shared._ZN10layer_norm13ln_bwd_kernelINS_13Kernel_traitsI6__halfS2_S2_S2_fjLj4096ELj1ELj1ELj4ELj16ENS_18Kernel_traits_baseILj4096ES2_S2_S2_S2_fjLj128EEEEELb0ELb1ELb0ELb0EEEvNS_9BwdParamsE --------------------------
	.section	.nv.shared._ZN10layer_norm13ln_bwd_kernelINS_13Kernel_traitsI6__halfS2_S2_S2_fjLj4096ELj1ELj1ELj4ELj16ENS_18Kernel_traits_baseILj4096ES2_S2_S2_S2_fjLj128EEEEELb0ELb1ELb0ELb0EEEvNS_9BwdParamsE,"aw",@nobits
	.sectionflags	@""
	.align	16
	.zero		1024


//--------------------- .nv.shared._ZN10layer_norm13ln_bwd_kernelINS_13Kernel_traitsI6__halfS2_S2_S2_fjLj4096ELj1ELj1ELj4ELj16ENS_18Kernel_traits_baseILj4096ES2_S2_S2_S2_fjLj128EEEEELb0ELb1ELb0ELb1EEEvNS_9BwdParamsE --------------------------
	.section	.nv.shared._ZN10layer_norm13ln_bwd_kernelINS_13Kernel_traitsI6__halfS2_S2_S2_fjLj4096ELj1ELj1ELj4ELj16ENS_18Kernel_traits_baseILj4096ES2_S2_S2_S2_fjLj128EEEEELb0ELb1ELb0ELb1EEEvNS_9BwdParamsE,"aw",@nobits
	.sectionflags	@""
	.align	16
	.zero		1024


//--------------------- .nv.shared._ZN10layer_norm13ln_bwd_kernelINS_13Kernel_traitsI6__halfS2_S2_S2_fjLj4096ELj1ELj1ELj4ELj16ENS_18Kernel_traits_baseILj4096ES2_S2_S2_S2_fjLj128EEEEELb0ELb1ELb1ELb0EEEvNS_9BwdParamsE --------------------------
	.section	.nv.shared._ZN10layer_norm13ln_bwd_kernelINS_13Kernel_traitsI6__halfS2_S2_S2_fjLj4096ELj1ELj1ELj4ELj16ENS_18Kernel_traits_baseILj4096ES2_S2_S2_S2_fjLj128EEEEELb0ELb1ELb1ELb0EEEvNS_9BwdParamsE,"aw",@nobits
	.sectionflags	@""
	.align	16
	.zero		1024


//--------------------- .nv.shared._ZN10layer_norm13ln_bwd_kernelINS_13Kernel_traitsI6__halfS2_S2_S2_fjLj4096ELj1ELj1ELj4ELj16ENS_18Kernel_traits_baseILj4096ES2_S2_S2_S2_fjLj128EEEEELb0ELb1ELb1ELb1EEEvNS_9BwdParamsE --------------------------
	.section	.nv.shared._ZN10layer_norm13ln_bwd_kernelINS_13Kernel_traitsI6__halfS2_S2_S2_fjLj4096ELj1ELj1ELj4ELj16ENS_18Kernel_traits_baseILj4096ES2_S2_S2_S2_fjLj128EEEEELb0ELb1ELb1ELb1EEEvNS_9BwdParamsE,"aw",@nobits
	.sectionflags	@""
	.align	16
	.zero		1024


//--------------------- .nv.shared._ZN10layer_norm13ln_bwd_kernelINS_13Kernel_traitsI6__halfS2_S2_S2_fjLj4096ELj1ELj1ELj4ELj16ENS_18Kernel_traits_baseILj4096ES2_S2_S2_S2_fjLj128EEEEELb1ELb0ELb0ELb0EEEvNS_9BwdParamsE --------------------------
	.section	.nv.shared._ZN10layer_norm13ln_bwd_kernelINS_13Kernel_traitsI6__halfS2_S2_S2_fjLj4096ELj1ELj1ELj4ELj16ENS_18Kernel_traits_baseILj4096ES2_S2_S2_S2_fjLj128EEEEELb1ELb0ELb0ELb0EEEvNS_9BwdParamsE,"aw",@nobits
	.sectionflags	@""
	.align	16
	.zero		1024


//--------------------- .nv.shared._ZN10layer_norm13ln_bwd_kernelINS_13Kernel_traitsI6__halfS2_S2_S2_fjLj4096ELj1ELj1ELj4ELj16ENS_18Kernel_traits_baseILj4096ES2_S2_S2_S2_fjLj128EEEEELb1ELb0ELb0ELb1EEEvNS_9BwdParamsE --------------------------
	.section	.nv.shared._ZN10layer_norm13ln_bwd_kernelINS_13Kernel_traitsI6__halfS2_S2_S2_fjLj4096ELj1ELj1ELj4ELj16ENS_18Kernel_traits_baseILj4096ES2_S2_S2_S2_fjLj128EEEEELb1ELb0ELb0ELb1EEEvNS_9BwdParamsE,"aw",@nobits
	.sectionflags	@""
	.align	16
	.zero		1024


//--------------------- .nv.shared._ZN10layer_norm22ln_bwd_finalize_kernelINS_22Kernel_traits_finalizeILj4096E6__halfS2_S2_S2_fjLb0ELj1024ELj4ENS_18Kernel_traits_baseILj4096ES2_S2_S2_S2_fjLj1024EEEEELb0ELb0EEEvNS_9BwdParamsE --------------------------
	.section	.nv.shared._ZN10layer_norm22ln_bwd_finalize_kernelINS_22Kernel_traits_finalizeILj4096E6__halfS2_S2_S2_fjLb0ELj1024ELj4ENS_18Kernel_traits_baseILj4096ES2_S2_S2_S2_fjLj1024EEEEELb0ELb0EEEvNS_9BwdParamsE,"aw",@nobits
	.sectionflags	@""
	.align	16
.nv.shared._ZN10layer_norm22ln_bwd_finalize_kernelINS_22Kernel_traits_finalizeILj4096E6__halfS2_S2_S2_fjLb0ELj1024ELj4ENS_18Kernel_traits_baseILj4096ES2_S2_S2_S2_fjLj1024EEEEELb0ELb0EEEvNS_9BwdParamsE:
	.zero		9472


//--------------------- .nv.shared._ZN10layer_norm13ln_bwd_kernelINS_13Kernel_traitsI6__halfS2_S2_S2_fjLj4096ELj1ELj1ELj4ELj16ENS_18Kernel_traits_baseILj4096ES2_S2_S2_S2_fjLj128EEEEELb1ELb0ELb1ELb0EEEvNS_9BwdParamsE --------------------------
	.section	.nv.shared._ZN10layer_norm13ln_bwd_kernelINS_13Kernel_traitsI6__halfS2_S2_S2_fjLj4096ELj1ELj1ELj4ELj16ENS_18Kernel_traits_baseILj4096ES2_S2_S2_S2_fjLj128EEEEELb1ELb0ELb1ELb0EEEvNS_9BwdParamsE,"aw",@nobits
	.sectionflags	@""
	.align	16
	.zero		1024


//--------------------- .nv.shared._ZN10layer_norm22ln_bwd_finalize_kernelINS_22Kernel_traits_finalizeILj4096E6__halfS2_S2_S2_fjLb0ELj1024ELj4ENS_18Kernel_traits_baseILj4096ES2_S2_S2_S2_fjLj1024EEEEELb0ELb1EEEvNS_9BwdParamsE --------------------------
	.section	.nv.shared._ZN10layer_norm22ln_bwd_finalize_kernelINS_22Kernel_traits_finalizeILj4096E6__halfS2_S2_S2_fjLb0ELj1024ELj4ENS_18Kernel_traits_baseILj4096ES2_S2_S2_S2_fjLj1024EEEEELb0ELb1EEEvNS_9BwdParamsE,"aw",@nobits
	.sectionflags	@""
	.align	16
.nv.shared._ZN10layer_norm22ln_bwd_finalize_kernelINS_22Kernel_traits_finalizeILj4096E6__halfS2_S2_S2_fjLb0ELj1024ELj4ENS_18Kernel_traits_baseILj4096ES2_S2_S2_S2_fjLj1024EEEEELb0ELb1EEEvNS_9BwdParamsE:
	.zero		9472


//--------------------- .nv.shared._ZN10layer_norm13ln_bwd_kernelINS_13Kernel_traitsI6__halfS2_S2_S2_fjLj4096ELj1ELj1ELj4ELj16ENS_18Kernel_traits_baseILj4096ES2_S2_S2_S2_fjLj128EEEEELb1ELb0ELb1ELb1EEEvNS_9BwdParamsE --------------------------
	.section	.nv.shared._ZN10layer_norm13ln_bwd_kernelINS_13Kernel_traitsI6__halfS2_S2_S2_fjLj4096ELj1ELj1ELj4ELj16ENS_18Kernel_traits_baseILj4096ES2_S2_S2_S2_fjLj128EEEEELb1ELb0ELb1ELb1EEEvNS_9BwdParamsE,"aw",@nobits
	.sectionflags	@""
	.align	16
	.zero		1024


//--------------------- .nv.shared._ZN10layer_norm13ln_bwd_kernelINS_13Kernel_traitsI6__halfS2_S2_S2_fjLj4096ELj1ELj1ELj4ELj16ENS_18Kernel_traits_baseILj4096ES2_S2_S2_S2_fjLj128EEEEELb1ELb1ELb0ELb0EEEvNS_9BwdParamsE --------------------------
	.section	.nv.shared._ZN10layer_norm13ln_bwd_kernelINS_13Kernel_traitsI6__halfS2_S2_S2_fjLj4096ELj1ELj1ELj4ELj16ENS_18Kernel_traits_baseILj4096ES2_S2_S2_S2_fjLj128EEEEELb1ELb1ELb0ELb0EEEvNS_9BwdParamsE,"aw",@nobits
	.sectionflags	@""
	.align	16
	.zero		1024


//--------------------- .nv.shared._ZN10layer_norm13ln_bwd_kernelINS_13Kernel_traitsI6__halfS2_S2_S2_fjLj4096ELj1ELj1ELj4ELj16ENS_18Kernel_traits_baseILj4096ES2_S2_S2_S2_fjLj128EEEEELb1ELb1ELb0ELb1EEEvNS_9BwdParamsE --------------------------
	.section	.nv.shared._ZN10layer_norm13ln_bwd_kernelINS_13Kernel_traitsI6__halfS2_S2_S2_fjLj4096ELj1ELj1ELj4ELj16ENS_18Kernel_traits_baseILj4096ES2_S2_S2_S2_fjLj128EEEEELb1ELb1ELb0ELb1EEEvNS_9BwdParamsE,"aw",@nobits
	.sectionflags	@""
	.align	16
	.zero		1024


//--------------------- .nv.shared._ZN10layer_norm22ln_bwd_finalize_kernelINS_22Kernel_traits_finalizeILj4096E6__halfS2_S2_S2_fjLb1ELj1024ELj4ENS_18Kernel_traits_baseILj4096ES2_S2_S2_S2_fjLj1024EEEEELb1ELb0EEEvNS_9BwdParamsE --------------------------
	.section	.nv.shared._ZN10layer_norm22ln_bwd_finalize_kernelINS_22Kernel_traits_finalizeILj4096E6__halfS2_S2_S2_fjLb1ELj1024ELj4ENS_18Kernel_traits_baseILj4096ES2_S2_S2_S2_fjLj1024EEEEELb1ELb0EEEvNS_9BwdParamsE,"aw",@nobits
	.sectionflags	@""
	.align	16
.nv.shared._ZN10layer_norm22ln_bwd_finalize_kernelINS_22Kernel_traits_finalizeILj4096E6__halfS2_S2_S2_fjLb1ELj1024ELj4ENS_18Kernel_traits_baseILj4096ES2_S2_S2_S2_fjLj1024EEEEELb1ELb0EEEvNS_9BwdParamsE:
	.zero		13696


//--------------------- .nv.shared._ZN10layer_norm13ln_bwd_kernelINS_13Kernel_traitsI6__halfS2_S2_S2_fjLj4096ELj1ELj1ELj4ELj16ENS_18Kernel_traits_baseILj4096ES2_S2_S2_S2_fjLj128EEEEELb1ELb1ELb1ELb0EEEvNS_9BwdParamsE --------------------------
	.section	.nv.shared._ZN10layer_norm13ln_bwd_kernelINS_13Kernel_traitsI6__halfS2_S2_S2_fjLj4096ELj1ELj1ELj4ELj16ENS_18Kernel_traits_baseILj4096ES2_S2_S2_S2_fjLj128EEEEELb1ELb1ELb1ELb0EEEvNS_9BwdParamsE,"aw",@nobits
	.sectionflags	@""
	.align	16
	.zero		1024


//--------------------- .nv.shared._ZN10layer_norm22ln_bwd_finalize_kernelINS_22Kernel_traits_finalizeILj4096E6__halfS2_S2_S2_fjLb1ELj1024ELj4ENS_18Kernel_traits_baseILj4096ES2_S2_S2_S2_fjLj1024EEEEELb1ELb1EEEvNS_9BwdParamsE --------------------------
	.section	.nv.shared._ZN10layer_norm22ln_bwd_finalize_kernelINS_22Kernel_traits_finalizeILj4096E6__halfS2_S2_S2_fjLb1ELj1024ELj4ENS_18Kernel_traits_baseILj4096ES2_S2_S2_S2_fjLj1024EEEEELb1ELb1EEEvNS_9BwdParamsE,"aw",@nobits
	.sectionflags	@""
	.align	16
.nv.shared._ZN10layer_norm22ln_bwd_finalize_kernelINS_22Kernel_traits_finalizeILj4096E6__halfS2_S2_S2_fjLb1ELj1024ELj4ENS_18Kernel_traits_baseILj4096ES2_S2_S2_S2_fjLj1024EEEEELb1ELb1EEEvNS_9BwdParamsE:
	.zero		13696


//--------------------- .nv.shared._ZN10layer_norm13ln_bwd_kernelINS_13Kernel_traitsI6__halfS2_S2_S2_fjLj4096ELj1ELj1ELj4ELj16ENS_18Kernel_traits_baseILj4096ES2_S2_S2_S2_fjLj128EEEEELb1ELb1ELb1ELb1EEEvNS_9BwdParamsE --------------------------
	.section	.nv.shared._ZN10layer_norm13ln_bwd_kernelINS_13Kernel_traitsI6__halfS2_S2_S2_fjLj4096ELj1ELj1ELj4ELj16ENS_18Kernel_traits_baseILj4096ES2_S2_S2_S2_fjLj128EEEEELb1ELb1ELb1ELb1EEEvNS_9BwdParamsE,"aw",@nobits
	.sectionflags	@""
	.align	16
	.zero		1024


//--------------------- .nv.shared._ZN10layer_norm13ln_bwd_kernelINS_13Kernel_traitsIf13__nv_bfloat16S2_S2_fjLj4096ELj1ELj1ELj4ELj16ENS_18Kernel_traits_baseILj4096EfS2_S2_S2_fjLj128EEEEELb0ELb0ELb0ELb0EEEvNS_9BwdParamsE --------------------------
	.section	.nv.shared._ZN10layer_norm13ln_bwd_kernelINS_13Kernel_traitsIf13__nv_bfloat16S2_S2_fjLj4096ELj1ELj1ELj4ELj16ENS_18Kernel_traits_baseILj4096EfS2_S2_S2_fjLj128EEEEELb0ELb0ELb0ELb0EEEvNS_9BwdParamsE,"aw",@nobits
	.sectionflags	@""
	.align	16
	.zero		1024


//--------------------- .nv.shared._ZN10layer_norm13ln_bwd_kernelINS_13Kernel_traitsIf13__nv_bfloat16S2_S2_fjLj4096ELj1ELj1ELj4ELj16ENS_18Kernel_traits_baseILj4096EfS2_S2_S2_fjLj128EEEEELb0ELb0ELb0ELb1EEEvNS_9BwdParamsE --------------------------
	.section	.nv.shared._ZN10layer_norm13ln_bwd_kernelINS_13Kernel_traitsIf13__nv_bfloat16S2_S2_fjLj4096ELj1ELj1ELj4ELj16ENS_18Kernel_traits_baseILj4096EfS2_S2_S2_fjLj128EEEEELb0ELb0ELb0ELb1EEEvNS_9BwdParamsE,"aw",@nobits
	.sectionflags	@""
	.align	16
	.zero		1024


//--------------------- .nv.shared._ZN10layer_norm13ln_bwd_kernelINS_13Kernel_traitsIf13__nv_bfloat16S2_S2_fjLj4096ELj1ELj1ELj4ELj16ENS_18Kernel_traits_baseILj4096EfS2_S2_S2_fjLj128EEEEELb0ELb0ELb1ELb0EEEvNS_9BwdParamsE --------------------------
	.section	.nv.shared._ZN10layer_norm13ln_bwd_kernelINS_13Kernel_traitsIf13__nv_bfloat16S2_S2_fjLj4096ELj1ELj1ELj4ELj16ENS_18Kernel_traits_baseILj4096EfS2_S2_S2_fjLj128EEEEELb0ELb0ELb1ELb0EEEvNS_9BwdParamsE,"aw",@nobits
	.sectionflags	@""
	.align	16
	.zero		1024


//--------------------- .nv.shared._ZN10layer_norm13ln_bwd_kernelINS_13Kernel_traitsIf13__nv_bfloat16S2_S2_fjLj4096ELj1ELj1ELj4ELj16ENS_18Kernel_traits_baseILj4096EfS2_S2_S2_fjLj128EEEEELb0ELb0ELb1ELb1EEEvNS_9BwdParamsE --------------------------
	.section	.nv.shared._ZN10layer_norm13ln_bwd_kernelINS_13Kernel_traitsIf13__nv_bfloat16S2_S2_fjLj4096ELj1ELj1ELj4ELj16ENS_18Kernel_traits_baseILj4096EfS2_S2_S2_fjLj128EEEEELb0ELb0ELb1ELb1EEEvNS_9BwdParamsE,"aw",@nobits
	.sectionflags	@""
	.align	16
	.zero		1024


//--------------------- .nv.shared._ZN10layer_norm13ln_bwd_kernelINS_13Kernel_traitsIf13__nv_bfloat16S2_S2_fjLj4096ELj1ELj1ELj4ELj16ENS_18Kernel_traits_baseILj4096EfS2_S2_S2_fjLj128EEEEELb0ELb1ELb0ELb0EEEvNS_9BwdParamsE --------------------------
	.section	.nv.shared._ZN10layer_norm13ln_bwd_kernelINS_13Kernel_traitsIf13__nv_bfloat16S2_S2_fjLj4096ELj1ELj1ELj4ELj16ENS_18Kernel_traits_baseILj4096EfS2_S2_S2_fjLj128EEEEELb0ELb1ELb0ELb0EEEvNS_9BwdParamsE,"aw",@nobits
	.sectionflags	@""
	.align	16
	.zero		1024


//--------------------- .nv.shared._ZN10layer_norm13ln_bwd_kernelINS_13Kernel_traitsIf13__nv_bfloat16S2_S2_fjLj4096ELj1ELj1ELj4ELj16ENS_18Kernel_traits_baseILj4096EfS2_S2_S2_fjLj128EEEEELb0ELb1ELb0ELb1EEEvNS_9BwdParamsE --------------------------
	.section	.nv.shared._ZN10layer_norm13ln_bwd_kernelINS_13Kernel_traitsIf13__nv_bfloat16S2_S2_fjLj4096ELj1ELj1ELj4ELj16ENS_18Kernel_traits_baseILj4096EfS2_S2_S2_fjLj128EEEEELb0ELb1ELb0ELb1EEEvNS_9BwdParamsE,"aw",@nobits
	.sectionflags	@""
	.align	16
	.zero		1024


//--------------------- .nv.shared._ZN10layer_norm13ln_bwd_kernelINS_13Kernel_traitsIf13__nv_bfloat16S2_S2_fjLj4096ELj1ELj1ELj4ELj16ENS_18Kernel_traits_baseILj4096EfS2_S2_S2_fjLj128EEEEELb0ELb1ELb1ELb0EEEvNS_9BwdParamsE --------------------------
	.section	.nv.shared._ZN10layer_norm13ln_bwd_kernelINS_13Kernel_traitsIf13__nv_bfloat16S2_S2_fjLj4096ELj1ELj1ELj4ELj16ENS_18Kernel_traits_baseILj4096EfS2_S2_S2_fjLj128EEEEELb0ELb1ELb1ELb0EEEvNS_9BwdParamsE,"aw",@nobits
	.sectionflags	@""
	.align	16
	.zero		1024


//--------------------- .nv.shared._ZN10layer_norm13ln_bwd_kernelINS_13Kernel_traitsIf13__nv_bfloat16S2_S2_fjLj4096ELj1ELj1ELj4ELj16ENS_18Kernel_traits_baseILj4096EfS2_S2_S2_fjLj128EEEEELb0ELb1ELb1ELb1EEEvNS_9BwdParamsE --------------------------
	.section	.nv.shared._ZN10layer_norm13ln_bwd_kernelINS_13Kernel_traitsIf13__nv_bfloat16S2_S2_fjLj4096ELj1ELj1ELj4ELj16ENS_18Kernel_traits_baseILj4096EfS2_S2_S2_fjLj128EEEEELb0ELb1ELb1ELb1EEEvNS_9BwdParamsE,"aw",@nobits
	.sectionflags	@""
	.align	16
	.zero		1024


//--------------------- .nv.shared._ZN10layer_norm13ln_bwd_kernelINS_13Kernel_traitsIf13__nv_bfloat16S2_S2_fjLj4096ELj1ELj1ELj4ELj16ENS_18Kernel_traits_baseILj4096EfS2_S2_S2_fjLj128EEEEELb1ELb0ELb0ELb0EEEvNS_9BwdParamsE --------------------------
	.section	.nv.shared._ZN10layer_norm13ln_bwd_kernelINS_13Kernel_traitsIf13__nv_bfloat16S2_S2_fjLj4096ELj1ELj1ELj4ELj16ENS_18Kernel_traits_baseILj4096EfS2_S2_S2_fjLj128EEEEELb1ELb0ELb0ELb0EEEvNS_9BwdParamsE,"aw",@nobits
	.sectionflags	@""
	.align	16
	.zero		1024


//--------------------- .nv.shared._ZN10layer_norm13ln_bwd_kernelINS_13Kernel_traitsIf13__nv_bfloat16S2_S2_fjLj4096ELj1ELj1ELj4ELj16ENS_18Kernel_traits_baseILj4096EfS2_S2_S2_fjLj128EEEEELb1ELb0ELb0ELb1EEEvNS_9BwdParamsE --------------------------
	.section	.nv.shared._ZN10layer_norm13ln_bwd_kernelINS_13Kernel_traitsIf13__nv_bfloat16S2_S2_fjLj4096ELj1ELj1ELj4ELj16ENS_18Kernel_traits_baseILj4096EfS2_S2_S2_fjLj128EEEEELb1ELb0ELb0ELb1EEEvNS_9BwdParamsE,"aw",@nobits
	.sectionflags	@""
	.align	16
	.zero		1024


//--------------------- .nv.shared._ZN10layer_norm22ln_bwd_finalize_kernelINS_22Kernel_traits_finalizeILj4096Ef13__nv_bfloat16S2_S2_fjLb0ELj1024ELj4ENS_18Kernel_traits_baseILj4096EfS2_S2_S2_fjLj1024EEEEELb0ELb0EEEvNS_9BwdParamsE --------------------------
	.section	.nv.shared._ZN10layer_norm22ln_bwd_finalize_kernelINS_22Kernel_traits_finalizeILj4096Ef13__nv_bfloat16S2_S2_fjLb0ELj1024ELj4ENS_18Kernel_traits_baseILj4096EfS2_S2_S2_fjLj1024EEEEELb0ELb0EEEvNS_9BwdParamsE,"aw",@nobits
	.sectionflags	@""
	.align	16
.nv.shared._ZN10layer_norm22ln_bwd_finalize_kernelINS_22Kernel_traits_finalizeILj4096Ef13__nv_bfloat16S2_S2_fjLb0ELj1024ELj4ENS_18Kernel_traits_baseILj4096EfS2_S2_S2_fjLj1024EEEEELb0ELb0EEEvNS_9BwdParamsE:
	.zero		9472


//--------------------- .nv.shared._ZN10layer_norm13ln_bwd_kernelINS_13Kernel_traitsIf13__nv_bfloat16S2_S2_fjLj4096ELj1ELj1ELj4ELj16ENS_18Kernel_traits_baseILj4096EfS2_S2_S2_fjLj128EEEEELb1ELb0ELb1ELb0EEEvNS_9BwdParamsE --------------------------
	.section	.nv.shared._ZN10layer_norm13ln_bwd_kernelINS_13Kernel_traitsIf13__nv_bfloat16S2_S2_fjLj4096ELj1ELj1ELj4ELj16ENS_18Kernel_traits_baseILj4096EfS2_S2_S2_fjLj128EEEEELb1ELb0ELb1ELb0EEEvNS_9BwdParamsE,"aw",@nobits
	.sectionflags	@""
	.align	16
	.zero		1024


//--------------------- .nv.shared._ZN10layer_norm22ln_bwd_finalize_kernelINS_22Kernel_traits_finalizeILj4096Ef13__nv_bfloat16S2_S2_fjLb0ELj1024ELj4ENS_18Kernel_traits_baseILj4096EfS2_S2_S2_fjLj1024EEEEELb0ELb1EEEvNS_9BwdParamsE --------------------------
	.section	.nv.shared._ZN10layer_norm22ln_bwd_finalize_kernelINS_22Kernel_traits_finalizeILj4096Ef13__nv_bfloat16S2_S2_fjLb0ELj1024ELj4ENS_18Kernel_traits_baseILj4096EfS2_S2_S2_fjLj1024EEEEELb0ELb1EEEvNS_9BwdParamsE,"aw",@nobits
	.sectionflags	@""
	.align	16
.nv.shared._ZN10layer_norm22ln_bwd_finalize_kernelINS_22Kernel_traits_finalizeILj4096Ef13__nv_bfloat16S2_S2_fjLb0ELj1024ELj4ENS_18Kernel_traits_baseILj4096EfS2_S2_S2_fjLj1024EEEEELb0ELb1EEEvNS_9BwdParamsE:
	.zero		9472


//--------------------- .nv.shared._ZN10layer_norm13ln_bwd_kernelINS_13Kernel_traitsIf13__nv_bfloat16S2_S2_fjLj4096ELj1ELj1ELj4ELj16ENS_18Kernel_traits_baseILj4096EfS2_S2_S2_fjLj128EEEEELb1ELb0ELb1ELb1EEEvNS_9BwdParamsE --------------------------
	.section	.nv.shared._ZN10layer_norm13ln_bwd_kernelINS_13Kernel_traitsIf13__nv_bfloat16S2_S2_fjLj4096ELj1ELj1ELj4ELj16ENS_18Kernel_traits_baseILj4096EfS2_S2_S2_fjLj128EEEEELb1ELb0ELb1ELb1EEEvNS_9BwdParamsE,"aw",@nobits
	.sectionflags	@""
	.align	16
	.zero		1024


//--------------------- .nv.shared._ZN10layer_norm13ln_bwd_kernelINS_13Kernel_traitsIf13__nv_bfloat16S2_S2_fjLj4096ELj1ELj1ELj4ELj16ENS_18Kernel_traits_baseILj4096EfS2_S2_S2_fjLj128EEEEELb1ELb1ELb0ELb0EEEvNS_9BwdParamsE --------------------------
	.section	.nv.shared._ZN10layer_norm13ln_bwd_kernelINS_13Kernel_traitsIf13__nv_bfloat16S2_S2_fjLj4096ELj1ELj1ELj4ELj16ENS_18Kernel_traits_baseILj4096EfS2_S2_S2_fjLj128EEEEELb1ELb1ELb0ELb0EEEvNS_9BwdParamsE,"aw",@nobits
	.sectionflags	@""
	.align	16
	.zero		1024


//--------------------- .nv.shared._ZN10layer_norm13ln_bwd_kernelINS_13Kernel_traitsIf13__nv_bfloat16S2_S2_fjLj4096ELj1ELj1ELj4ELj16ENS_18Kernel_traits_baseILj4096EfS2_S2_S2_fjLj128EEEEELb1ELb1ELb0ELb1EEEvNS_9BwdParamsE --------------------------
	.section	.nv.shared._ZN10layer_norm13ln_bwd_kernelINS_13Kernel_traitsIf13__nv_bfloat16S2_S2_fjLj4096ELj1ELj1ELj4ELj16ENS_18Kernel_traits_baseILj4096EfS2_S2_S2_fjLj128EEEEELb1ELb1ELb0ELb1EEEvNS_9BwdParamsE,"aw",@nobits
	.sectionflags	@""
	.align	16
	.zero		1024


//--------------------- .nv.shared._ZN10layer_norm22ln_bwd_finalize_kernelINS_22Kernel_traits_finalizeILj4096Ef13__nv_bfloat16S2_S2_fjLb1ELj1024ELj4ENS_18Kernel_traits_baseILj4096EfS2_S2_S2_fjLj1024EEEEELb1ELb0EEEvNS_9BwdParamsE --------------------------
	.section	.nv.shared._ZN10layer_norm22ln_bwd_finalize_kernelINS_22Kernel_traits_finalizeILj4096Ef13__nv_bfloat16S2_S2_fjLb1ELj1024ELj4ENS_18Kernel_traits_baseILj4096EfS2_S2_S2_fjLj1024EEEEELb1ELb0EEEvNS_9BwdParamsE,"aw",@nobits
	.sectionflags	@""
	.align	16
.nv.shared._ZN10layer_norm22ln_bwd_finalize_kernelINS_22Kernel_traits_finalizeILj4096Ef13__nv_bfloat16S2_S2_fjLb1ELj1024ELj4ENS_18Kernel_traits_baseILj4096EfS2_S2_S2_fjLj1024EEEEELb1ELb0EEEvNS_9BwdParamsE:
	.zero		13696


//--------------------- .nv.shared._ZN10layer_norm13ln_bwd_kernelINS_13Kernel_traitsIf13__nv_bfloat16S2_S2_fjLj4096ELj1ELj1ELj4ELj16ENS_18Kernel_traits_baseILj4096EfS2_S2_S2_fjLj128EEEEELb1ELb1ELb1ELb0EEEvNS_9BwdParamsE --------------------------
	.section	.nv.shared._ZN10layer_norm13ln_bwd_kernelINS_13Kernel_traitsIf13__nv_bfloat16S2_S2_fjLj4096ELj1ELj1ELj4ELj16ENS_18Kernel_traits_baseILj4096EfS2_S2_S2_fjLj128EEEEELb1ELb1ELb1ELb0EEEvNS_9BwdParamsE,"aw",@nobits
	.sectionflags	@""
	.align	16
	.zero		1024


//--------------------- .nv.shared._ZN10layer_norm22ln_bwd_finalize_kernelINS_22Kernel_traits_finalizeILj4096Ef13__nv_bfloat16S2_S2_fjLb1ELj1024ELj4ENS_18Kernel_traits_baseILj4096EfS2_S2_S2_fjLj1024EEEEELb1ELb1EEEvNS_9BwdParamsE --------------------------
	.section	.nv.shared._ZN10layer_norm22ln_bwd_finalize_kernelINS_22Kernel_traits_finalizeILj4096Ef13__nv_bfloat16S2_S2_fjLb1ELj1024ELj4ENS_18Kernel_traits_baseILj4096EfS2_S2_S2_fjLj1024EEEEELb1ELb1EEEvNS_9BwdParamsE,"aw",@nobits
	.sectionflags	@""
	.align	16
.nv.shared._ZN10layer_norm22ln_bwd_finalize_kernelINS_22Kernel_traits_finalizeILj4096Ef13__nv_bfloat16S2_S2_fjLb1ELj1024ELj4ENS_18Kernel_traits_baseILj4096EfS2_S2_S2_fjLj1024EEEEELb1ELb1EEEvNS_9BwdParamsE:
	.zero		13696


//--------------------- .nv.shared._ZN10layer_norm13ln_bwd_kernelINS_13Kernel_traitsIf13__nv_bfloat16S2_S2_fjLj4096ELj1ELj1ELj4ELj16ENS_18Kernel_traits_baseILj4096EfS2_S2_S2_fjLj128EEEEELb1ELb1ELb1ELb1EEEvNS_9BwdParamsE --------------------------
	.section	.nv.shared._ZN10layer_norm13ln_bwd_kernelINS_13Kernel_traitsIf13__nv_bfloat16S2_S2_fjLj4096ELj1ELj1ELj4ELj16ENS_18Kernel_traits_baseILj4096EfS2_S2_S2_fjLj128EEEEELb1ELb1ELb1ELb1EEEvNS_9BwdParamsE,"aw",@nobits
	.sectionflags	@""
	.align	16
	.zero		1024


//--------------------- .nv.shared._ZN10layer_norm13ln_bwd_kernelINS_13Kernel_traitsI13__nv_bfloat16S2_fS2_fjLj4096ELj1ELj1ELj4ELj16ENS_18Kernel_traits_baseILj4096ES2_S2_fS2_fjLj128EEEEELb0ELb0ELb0ELb0EEEvNS_9BwdParamsE --------------------------
	.section	.nv.shared._ZN10layer_norm13ln_bwd_kernelINS_13Kernel_traitsI13__nv_bfloat16S2_fS2_fjLj4096ELj1ELj1ELj4ELj16ENS_18Kernel_traits_baseILj4096ES2_S2_fS2_fjLj128EEEEELb0ELb0ELb0ELb0EEEvNS_9BwdParamsE,"aw",@nobits
	.sectionflags	@""
	.align	16
	.zero		1024


//--------------------- .nv.shared._ZN10layer_norm13ln_bwd_kernelINS_13Kernel_traitsI13__nv_bfloat16S2_fS2_fjLj4096ELj1ELj1ELj4ELj16ENS_18Kernel_traits_baseILj4096ES2_S2_fS2_fjLj128EEEEELb0ELb0ELb0ELb1EEEvNS_9BwdParamsE --------------------------
	.section	.nv.shared._ZN10layer_norm13ln_bwd_kernelINS_13Kernel_traitsI13__nv_bfloat16S2_fS2_fjLj4096ELj1ELj1ELj4ELj16ENS_18Kernel_traits_baseILj4096ES2_S2_fS2_fjLj128EEEEELb0ELb0ELb0ELb1EEEvNS_9BwdParamsE,"aw",@nobits
	.sectionflags	@""
	.align	16
	.zero		1024


//--------------------- .nv.shared._ZN10layer_norm13ln_bwd_kernelINS_13Kernel_traitsI13__nv_bfloat16S2_fS2_fjLj4096ELj1ELj1ELj4ELj16ENS_18Kernel_traits_baseILj4096ES2_S2_fS2_fjLj128EEEEELb0ELb0ELb1ELb0EEEvNS_9BwdParamsE --------------------------
	.section	.nv.shared._ZN10layer_norm13ln_bwd_kernelINS_13Kernel_traitsI13__nv_bfloat16S2_fS2_fjLj4096ELj1ELj1ELj4ELj16ENS_18Kernel_traits_baseILj4096ES2_S2_fS2_fjLj128EEEEELb0ELb0ELb1ELb0EEEvNS_9BwdParamsE,"aw",@nobits
	.sectionflags	@""
	.align	16
	.zero		1024


//--------------------- .nv.shared._ZN10layer_norm13ln_bwd_kernelINS_13Kernel_traitsI13__nv_bfloat16S2_fS2_fjLj4096ELj1ELj1ELj4ELj16ENS_18Kernel_traits_baseILj4096ES2_S2_fS2_fjLj128EEEEELb0ELb0ELb1ELb1EEEvNS_9BwdParamsE --------------------------
	.section	.nv.shared._ZN10layer_norm13ln_bwd_kernelINS_13Kernel_traitsI13__nv_bfloat16S2_fS2_fjLj4096ELj1ELj1ELj4ELj16ENS_18Kernel_traits_baseILj4096ES2_S2_fS2_fjLj128EEEEELb0ELb0ELb1ELb1EEEvNS_9BwdParamsE,"aw",@nobits
	.sectionflags	@""
	.align	16
	.zero		1024


//--------------------- .nv.shared._ZN10layer_norm13ln_bwd_kernelINS_13Kernel_traitsI13__nv_bfloat16S2_fS2_fjLj4096ELj1ELj1ELj4ELj16ENS_18Kernel_traits_baseILj4096ES2_S2_fS2_fjLj128EEEEELb0ELb1ELb0ELb0EEEvNS_9BwdParamsE --------------------------
	.section	.nv.shared._ZN10layer_norm13ln_bwd_kernelINS_13Kernel_traitsI13__nv_bfloat16S2_fS2_fjLj4096ELj1ELj1ELj4ELj16ENS_18Kernel_traits_baseILj4096ES2_S2_fS2_fjLj128EEEEELb0ELb1ELb0ELb0EEEvNS_9BwdParamsE,"aw",@nobits
	.sectionflags	@""
	.align	16
	.zero		1024


//--------------------- .nv.shared._ZN10layer_norm13ln_bwd_kernelINS_13Kernel_traitsI13__nv_bfloat16S2_fS2_fjLj4096ELj1ELj1ELj4ELj16ENS_18Kernel_traits_baseILj4096ES2_S2_fS2_fjLj128EEEEELb0ELb1ELb0ELb1EEEvNS_9BwdParamsE --------------------------
	.section	.nv.shared._ZN10layer_norm13ln_bwd_kernelINS_13Kernel_traitsI13__nv_bfloat16S2_fS2_fjLj4096ELj1ELj1ELj4ELj16ENS_18Kernel_traits_baseILj4096ES2_S2_fS2_fjLj128EEEEELb0ELb1ELb0ELb1EEEvNS_9BwdParamsE,"aw",@nobits
	.sectionflags	@""
	.align	16
	.zero		1024


//--------------------- .nv.shared._ZN10layer_norm13ln_bwd_kernelINS_13Kernel_traitsI13__nv_bfloat16S2_fS2_fjLj4096ELj1ELj1ELj4ELj16ENS_18Kernel_traits_baseILj4096ES2_S2_fS2_fjLj128EEEEELb0ELb1ELb1ELb0EEEvNS_9BwdParamsE --------------------------
	.section	.nv.shared._ZN10layer_norm13ln_bwd_kernelINS_13Kernel_traitsI13__nv_bfloat16S2_fS2_fjLj4096ELj1ELj1ELj4ELj16ENS_18Kernel_traits_baseILj4096ES2_S2_fS2_fjLj128EEEEELb0ELb1ELb1ELb0EEEvNS_9BwdParamsE,"aw",@nobits
	.sectionflags	@""
	.align	16
	.zero		1024


//--------------------- .nv.shared._ZN10layer_norm13ln_bwd_kernelINS_13Kernel_traitsI13__nv_bfloat16S2_fS2_fjLj4096ELj1ELj1ELj4ELj16ENS_18Kernel_traits_baseILj4096ES2_S2_fS2_fjLj128EEEEELb0ELb1ELb1ELb1EEEvNS_9BwdParamsE --------------------------
	.section	.nv.shared._ZN10layer_norm13ln_bwd_kernelINS_13Kernel_traitsI13__nv_bfloat16S2_fS2_fjLj4096ELj1ELj1ELj4ELj16ENS_18Kernel_traits_baseILj4096ES2_S2_fS2_fjLj128EEEEELb0ELb1ELb1ELb1EEEvNS_9BwdParamsE,"aw",@nobits
	.sectionflags	@""
	.align	16
	.zero		1024


//--------------------- .nv.shared._ZN10layer_norm13ln_bwd_kernelINS_13Kernel_traitsI13__nv_bfloat16S2_fS2_fjLj4096ELj1ELj1ELj4ELj16ENS_18Kernel_traits_baseILj4096ES2_S2_fS2_fjLj128EEEEELb1ELb0ELb0ELb0EEEvNS_9BwdParamsE --------------------------
	.section	.nv.shared._ZN10layer_norm13ln_bwd_kernelINS_13Kernel_traitsI13__nv_bfloat16S2_fS2_fjLj4096ELj1ELj1ELj4ELj16ENS_18Kernel_traits_baseILj4096ES2_S2_fS2_fjLj128EEEEELb1ELb0ELb0ELb0EEEvNS_9BwdParamsE,"aw",@nobits
	.sectionflags	@""
	.align	16
	.zero		1024


//--------------------- .nv.shared._ZN10layer_norm13ln_bwd_kernelINS_13Kernel_traitsI13__nv_bfloat16S2_fS2_fjLj4096ELj1ELj1ELj4ELj16ENS_18Kernel_traits_baseILj4096ES2_S2_fS2_fjLj128EEEEELb1ELb0ELb0ELb1EEEvNS_9BwdParamsE --------------------------
	.section	.nv.shared._ZN10layer_norm13ln_bwd_kernelINS_13Kernel_traitsI13__nv_bfloat16S2_fS2_fjLj4096ELj1ELj1ELj4ELj16ENS_18Kernel_traits_baseILj4096ES2_S2_fS2_fjLj128EEEEELb1ELb0ELb0ELb1EEEvNS_9BwdParamsE,"aw",@nobits
	.sectionflags	@""
	.align	16
	.zero		1024


//--------------------- .nv.shared._ZN10layer_norm22ln_bwd_finalize_kernelINS_22Kernel_traits_finalizeILj4096E13__nv_bfloat16S2_fS2_fjLb0ELj1024ELj4ENS_18Kernel_traits_baseILj4096ES2_S2_fS2_fjLj1024EEEEELb0ELb0EEEvNS_9BwdParamsE --------------------------
	.section	.nv.shared._ZN10layer_norm22ln_bwd_finalize_kernelINS_22Kernel_traits_finalizeILj4096E13__nv_bfloat16S2_fS2_fjLb0ELj1024ELj4ENS_18Kernel_traits_baseILj4096ES2_S2_fS2_fjLj1024EEEEELb0ELb0EEEvNS_9BwdParamsE,"aw",@nobits
	.sectionflags	@""
	.align	16
.nv.shared._ZN10layer_norm22ln_bwd_finalize_kernelINS_22Kernel_traits_finalizeILj4096E13__nv_bfloat16S2_fS2_fjLb0ELj1024ELj4ENS_18Kernel_traits_baseILj4096ES2_S2_fS2_fjLj1024EEEEELb0ELb0EEEvNS_9BwdParamsE:
	.zero		9472


//--------------------- .nv.shared._ZN10layer_norm13ln_bwd_kernelINS_13Kernel_traitsI13__nv_bfloat16S2_fS2_fjLj4096ELj1ELj1ELj4ELj16ENS_18Kernel_traits_baseILj4096ES2_S2_fS2_fjLj128EEEEELb1ELb0ELb1ELb0EEEvNS_9BwdParamsE --------------------------
	.section	.nv.shared._ZN10layer_norm13ln_bwd_kernelINS_13Kernel_traitsI13__nv_bfloat16S2_fS2_fjLj4096ELj1ELj1ELj4ELj16ENS_18Kernel_traits_baseILj4096ES2_S2_fS2_fjLj128EEEEELb1ELb0ELb1ELb0EEEvNS_9BwdParamsE,"aw",@nobits
	.sectionflags	@""
	.align	16
	.zero		1024


//--------------------- .nv.shared._ZN10layer_norm22ln_bwd_finalize_kernelINS_22Kernel_traits_finalizeILj4096E13__nv_bfloat16S2_fS2_fjLb0ELj1024ELj4ENS_18Kernel_traits_baseILj4096ES2_S2_fS2_fjLj1024EEEEELb0ELb1EEEvNS_9BwdParamsE --------------------------
	.section	.nv.shared._ZN10layer_norm22ln_bwd_finalize_kernelINS_22Kernel_traits_finalizeILj4096E13__nv_bfloat16S2_fS2_fjLb0ELj1024ELj4ENS_18Kernel_traits_baseILj4096ES2_S2_fS2_fjLj1024EEEEELb0ELb1EEEvNS_9BwdParamsE,"aw",@nobits
	.sectionflags	@""
	.align	16
.nv.shared._ZN10layer_norm22ln_bwd_finalize_kernelINS_22Kernel_traits_finalizeILj4096E13__nv_bfloat16S2_fS2_fjLb0ELj1024ELj4ENS_18Kernel_traits_baseILj4096ES2_S2_fS2_fjLj1024EEEEELb0ELb1EEEvNS_9BwdParamsE:
	.zero		9472


//--------------------- .nv.shared._ZN10layer_norm13ln_bwd_kernelINS_13Kernel_traitsI13__nv_bfloat16S2_fS2_fjLj4096ELj1ELj1ELj4ELj16ENS_18Kernel_traits_baseILj4096ES2_S2_fS2_fjLj128EEEEELb1ELb0ELb1ELb1EEEvNS_9BwdParamsE --------------------------
	.section	.nv.shared._ZN10layer_norm13ln_bwd_kernelINS_13Kernel_traitsI13__nv_bfloat16S2_fS2_fjLj4096ELj1ELj1ELj4ELj16ENS_18Kernel_traits_baseILj4096ES2_S2_fS2_fjLj128EEEEELb1ELb0ELb1ELb1EEEvNS_9BwdParamsE,"aw",@nobits
	.sectionflags	@""
	.align	16
	.zero		1024


//--------------------- .nv.shared._ZN10layer_norm13ln_bwd_kernelINS_13Kernel_traitsI13__nv_bfloat16S2_fS2_fjLj4096ELj1ELj1ELj4ELj16ENS_18Kernel_traits_baseILj4096ES2_S2_fS2_fjLj128EEEEELb1ELb1ELb0ELb0EEEvNS_9BwdParamsE --------------------------
	.section	.nv.shared._ZN10layer_norm13ln_bwd_kernelINS_13Kernel_traitsI13__nv_bfloat16S2_fS2_fjLj4096ELj1ELj1ELj4ELj16ENS_18Kernel_traits_baseILj4096ES2_S2_fS2_fjLj128EEEEELb1ELb1ELb0ELb0EEEvNS_9BwdParamsE,"aw",@nobits
	.sectionflags	@""
	.align	16
	.zero		1024


//--------------------- .nv.shared._ZN10layer_norm13ln_bwd_kernelINS_13Kernel_traitsI13__nv_bfloat16S2_fS2_fjLj4096ELj1ELj1ELj4ELj16ENS_18Kernel_traits_baseILj4096ES2_S2_fS2_fjLj128EEEEELb1ELb1ELb0ELb1EEEvNS_9BwdParamsE --------------------------
	.section	.nv.shared._ZN10layer_norm13ln_bwd_kernelINS_13Kernel_traitsI13__nv_bfloat16S2_fS2_fjLj4096ELj1ELj1ELj4ELj16ENS_18Kernel_traits_baseILj4096ES2_S2_fS2_fjLj128EEEEELb1ELb1ELb0ELb1EEEvNS_9BwdParamsE,"aw",@nobits
	.sectionflags	@""
	.align	16
	.zero		1024


//--------------------- .nv.shared._ZN10layer_norm22ln_bwd_finalize_kernelINS_22Kernel_traits_finalizeILj4096E13__nv_bfloat16S2_fS2_fjLb1ELj1024ELj4ENS_18Kernel_traits_baseILj4096ES2_S2_fS2_fjLj1024EEEEELb1ELb0EEEvNS_9BwdParamsE --------------------------
	.section	.nv.shared._ZN10layer_norm22ln_bwd_finalize_kernelINS_22Kernel_traits_finalizeILj4096E13__nv_bfloat16S2_fS2_fjLb1ELj1024ELj4ENS_18Kernel_traits_baseILj4096ES2_S2_fS2_fjLj1024EEEEELb1ELb0EEEvNS_9BwdParamsE,"aw",@nobits
	.sectionflags	@""
	.align	16
.nv.shared._ZN10layer_norm22ln_bwd_finalize_kernelINS_22Kernel_traits_finalizeILj4096E13__nv_bfloat16S2_fS2_fjLb1ELj1024ELj4ENS_18Kernel_traits_baseILj4096ES2_S2_fS2_fjLj1024EEEEELb1ELb0EEEvNS_9BwdParamsE:
	.zero		13696


//--------------------- .nv.shared._ZN10layer_norm13ln_bwd_kernelINS_13Kernel_traitsI13__nv_bfloat16S2_fS2_fjLj4096ELj1ELj1ELj4ELj16ENS_18Kernel_traits_baseILj4096ES2_S2_fS2_fjLj128EEEEELb1ELb1ELb1ELb0EEEvNS_9BwdParamsE --------------------------
	.section	.nv.shared._ZN10layer_norm13ln_bwd_kernelINS_13Kernel_traitsI13__nv_bfloat16S2_fS2_fjLj4096ELj1ELj1ELj4ELj16ENS_18Kernel_traits_baseILj4096ES2_S2_fS2_fjLj128EEEEELb1ELb1ELb1ELb0EEEvNS_9BwdParamsE,"aw",@nobits
	.sectionflags	@""
	.align	16
	.zero		1024


//--------------------- .nv.shared._ZN10layer_norm22ln_bwd_finalize_kernelINS_22Kernel_traits_finalizeILj4096E13__nv_bfloat16S2_fS2_fjLb1ELj1024ELj4ENS_18Kernel_traits_baseILj4096ES2_S2_fS2_fjLj1024EEEEELb1ELb1EEEvNS_9BwdParamsE --------------------------
	.section	.nv.shared._ZN10layer_norm22ln_bwd_finalize_kernelINS_22Kernel_traits_finalizeILj4096E13__nv_bfloat16S2_fS2_fjLb1ELj1024ELj4ENS_18Kernel_traits_baseILj4096ES2_S2_fS2_fjLj1024EEEEELb1ELb1EEEvNS_9BwdParamsE,"aw",@nobits
	.sectionflags	@""
	.align	16
.nv.shared._ZN10layer_norm22ln_bwd_finalize_kernelINS_22Kernel_traits_finalizeILj4096E13__nv_bfloat16S2_fS2_fjLb1ELj1024ELj4ENS_18Kernel_traits_baseILj4096ES2_S2_fS2_fjLj1024EEEEELb1ELb1EEEvNS_9BwdParamsE:
	.zero		13696


//--------------------- .nv.shared._ZN10layer_norm13ln_bwd_kernelINS_13Kernel_traitsI13__nv_bfloat16S2_fS2_fjLj4096ELj1ELj1ELj4ELj16ENS_18Kernel_traits_baseILj4096ES2_S2_fS2_fjLj128EEEEELb1ELb1ELb1ELb1EEEvNS_9BwdParamsE --------------------------
	.section	.nv.shared._ZN10layer_norm13ln_bwd_kernelINS_13Kernel_traitsI13__nv_bfloat16S2_fS2_fjLj4096ELj1ELj1ELj4ELj16ENS_18Kernel_traits_baseILj4096ES2_S2_fS2_fjLj128EEEEELb1ELb1ELb1ELb1EEEvNS_9BwdParamsE,"aw",@nobits
	.sectionflags	@""
	.align	16
	.zero		1024


//--------------------- .nv.shared._ZN10layer_norm13ln_bwd_kernelINS_13Kernel_traitsIf13__nv_bfloat16fS2_fjLj4096ELj1ELj1ELj4ELj16ENS_18Kernel_traits_baseILj4096EfS2_fS2_fjLj128EEEEELb0ELb0ELb0ELb0EEEvNS_9BwdParamsE --------------------------
	.section	.nv.shared._ZN10layer_norm13ln_bwd_kernelINS_13Kernel_traitsIf13__nv_bfloat16fS2_fjLj4096ELj1ELj1ELj4ELj16ENS_18Kernel_traits_baseILj4096EfS2_fS2_fjLj128EEEEELb0ELb0ELb0ELb0EEEvNS_9BwdParamsE,"aw",@nobits
	.sectionflags	@""
	.align	16
	.zero		1024


//--------------------- .nv.shared._ZN10layer_norm13ln_bwd_kernelINS_13Kernel_traitsIf13__nv_bfloat16fS2_fjLj4096ELj1ELj1ELj4ELj16ENS_18Kernel_traits_baseILj4096EfS2_fS2_fjLj128EEEEELb0ELb0ELb0ELb1EEEvNS_9BwdParamsE --------------------------
	.section	.nv.shared._ZN10layer_norm13ln_bwd_kernelINS_13Kernel_traitsIf13__nv_bfloat16fS2_fjLj4096ELj1ELj1ELj4ELj16ENS_18Kernel_traits_baseILj4096EfS2_fS2_fjLj128EEEEELb0ELb0ELb0ELb1EEEvNS_9BwdParamsE,"aw",@nobits
	.sectionflags	@""
	.align	16
	.zero		1024


//--------------------- .nv.shared._ZN10layer_norm13ln_bwd_kernelINS_13Kernel_traitsIf13__nv_bfloat16fS2_fjLj4096ELj1ELj1ELj4ELj16ENS_18Kernel_traits_baseILj4096EfS2_fS2_fjLj128EEEEELb0ELb0ELb1ELb0EEEvNS_9BwdParamsE --------------------------
	.section	.nv.shared._ZN10layer_norm13ln_bwd_kernelINS_13Kernel_traitsIf13__nv_bfloat16fS2_fjLj4096ELj1ELj1ELj4ELj16ENS_18Kernel_traits_baseILj4096EfS2_fS2_fjLj128EEEEELb0ELb0ELb1ELb0EEEvNS_9BwdParamsE,"aw",@nobits
	.sectionflags	@""
	.align	16
	.zero		1024


//--------------------- .nv.shared._ZN10layer_norm13ln_bwd_kernelINS_13Kernel_traitsIf13__nv_bfloat16fS2_fjLj4096ELj1ELj1ELj4ELj16ENS_18Kernel_traits_baseILj4096EfS2_fS2_fjLj128EEEEELb0ELb0ELb1ELb1EEEvNS_9BwdParamsE --------------------------
	.section	.nv.shared._ZN10layer_norm13ln_bwd_kernelINS_13Kernel_traitsIf13__nv_bfloat16fS2_fjLj4096ELj1ELj1ELj4ELj16ENS_18Kernel_traits_baseILj4096EfS2_fS2_fjLj128EEEEELb0ELb0ELb1ELb1EEEvNS_9BwdParamsE,"aw",@nobits
	.sectionflags	@""
	.align	16
	.zero		1024


//--------------------- .nv.shared._ZN10layer_norm13ln_bwd_kernelINS_13Kernel_traitsIf13__nv_bfloat16fS2_fjLj4096ELj1ELj1ELj4ELj16ENS_18Kernel_traits_baseILj4096EfS2_fS2_fjLj128EEEEELb0ELb1ELb0ELb0EEEvNS_9BwdParamsE --------------------------
	.section	.nv.shared._ZN10layer_norm13ln_bwd_kernelINS_13Kernel_traitsIf13__nv_bfloat16fS2_fjLj4096ELj1ELj1ELj4ELj16ENS_18Kernel_traits_baseILj4096EfS2_fS2_fjLj128EEEEELb0ELb1ELb0ELb0EEEvNS_9BwdParamsE,"aw",@nobits
	.sectionflags	@""
	.align	16
	.zero		1024


//--------------------- .nv.shared._ZN10layer_norm13ln_bwd_kernelINS_13Kernel_traitsIf13__nv_bfloat16fS2_fjLj4096ELj1ELj1ELj4ELj16ENS_18Kernel_traits_baseILj4096EfS2_fS2_fjLj128EEEEELb0ELb1ELb0ELb1EEEvNS_9BwdParamsE --------------------------
	.section	.nv.shared._ZN10layer_norm13ln_bwd_kernelINS_13Kernel_traitsIf13__nv_bfloat16fS2_fjLj4096ELj1ELj1ELj4ELj16ENS_18Kernel_traits_baseILj4096EfS2_fS2_fjLj128EEEEELb0ELb1ELb0ELb1EEEvNS_9BwdParamsE,"aw",@nobits
	.sectionflags	@""
	.align	16
	.zero		1024


//--------------------- .nv.shared._ZN10layer_norm13ln_bwd_kernelINS_13Kernel_traitsIf13__nv_bfloat16fS2_fjLj4096ELj1ELj1ELj4ELj16ENS_18Kernel_traits_baseILj4096EfS2_fS2_fjLj128EEEEELb0ELb1ELb1ELb0EEEvNS_9BwdParamsE --------------------------
	.section	.nv.shared._ZN10layer_norm13ln_bwd_kernelINS_13Kernel_traitsIf13__nv_bfloat16fS2_fjLj4096ELj1ELj1ELj4ELj16ENS_18Kernel_traits_baseILj4096EfS2_fS2_fjLj128EEEEELb0ELb1ELb1ELb0EEEvNS_9BwdParamsE,"aw",@nobits
	.sectionflags	@""
	.align	16
	.zero		1024


//--------------------- .nv.shared._ZN10layer_norm13ln_bwd_kernelINS_13Kernel_traitsIf13__nv_bfloat16fS2_fjLj4096ELj1ELj1ELj4ELj16ENS_18Kernel_traits_baseILj4096EfS2_fS2_fjLj128EEEEELb0ELb1ELb1ELb1EEEvNS_9BwdParamsE --------------------------
	.section	.nv.shared._ZN10layer_norm13ln_bwd_kernelINS_13Kernel_traitsIf13__nv_bfloat16fS2_fjLj4096ELj1ELj1ELj4ELj16ENS_18Kernel_traits_baseILj4096EfS2_fS2_fjLj128EEEEELb0ELb1ELb1ELb1EEEvNS_9BwdParamsE,"aw",@nobits
	.sectionflags	@""
	.align	16
	.zero		1024


//--------------------- .nv.shared._ZN10layer_norm13ln_bwd_kernelINS_13Kernel_traitsIf13__nv_bfloat16fS2_fjLj4096ELj1ELj1ELj4ELj16ENS_18Kernel_traits_baseILj4096EfS2_fS2_fjLj128EEEEELb1ELb0ELb0ELb0EEEvNS_9BwdParamsE --------------------------
	.section	.nv.shared._ZN10layer_norm13ln_bwd_kernelINS_13Kernel_traitsIf13__nv_bfloat16fS2_fjLj4096ELj1ELj1ELj4ELj16ENS_18Kernel_traits_baseILj4096EfS2_fS2_fjLj128EEEEELb1ELb0ELb0ELb0EEEvNS_9BwdParamsE,"aw",@nobits
	.sectionflags	@""
	.align	16
	.zero		1024


//--------------------- .nv.shared._ZN10layer_norm13ln_bwd_kernelINS_13Kernel_traitsIf13__nv_bfloat16fS2_fjLj4096ELj1ELj1ELj4ELj16ENS_18Kernel_traits_baseILj4096EfS2_fS2_fjLj128EEEEELb1ELb0ELb0ELb1EEEvNS_9BwdParamsE --------------------------
	.section	.nv.shared._ZN10layer_norm13ln_bwd_kernelINS_13Kernel_traitsIf13__nv_bfloat16fS2_fjLj4096ELj1ELj1ELj4ELj16ENS_18Kernel_traits_baseILj4096EfS2_fS2_fjLj128EEEEELb1ELb0ELb0ELb1EEEvNS_9BwdParamsE,"aw",@nobits
	.sectionflags	@""
	.align	16
	.zero		1024


//--------------------- .nv.shared._ZN10layer_norm22ln_bwd_finalize_kernelINS_22Kernel_traits_finalizeILj4096Ef13__nv_bfloat16fS2_fjLb0ELj1024ELj4ENS_18Kernel_traits_baseILj4096EfS2_fS2_fjLj1024EEEEELb0ELb0EEEvNS_9BwdParamsE --------------------------
	.section	.nv.shared._ZN10layer_norm22ln_bwd_finalize_kernelINS_22Kernel_traits_finalizeILj4096Ef13__nv_bfloat16fS2_fjLb0ELj1024ELj4ENS_18Kernel_traits_baseILj4096EfS2_fS2_fjLj1024EEEEELb0ELb0EEEvNS_9BwdParamsE,"aw",@nobits
	.sectionflags	@""
	.align	16
.nv.shared._ZN10layer_norm22ln_bwd_finalize_kernelINS_22Kernel_traits_finalizeILj4096Ef13__nv_bfloat16fS2_fjLb0ELj1024ELj4ENS_18Kernel_traits_baseILj4096EfS2_fS2_fjLj1024EEEEELb0ELb0EEEvNS_9BwdParamsE:
	.zero		9472


//--------------------- .nv.shared._ZN10layer_norm13ln_bwd_kernelINS_13Kernel_traitsIf13__nv_bfloat16fS2_fjLj4096ELj1ELj1ELj4ELj16ENS_18Kernel_traits_baseILj4096EfS2_fS2_fjLj128EEEEELb1ELb0ELb1ELb0EEEvNS_9BwdParamsE --------------------------
	.section	.nv.shared._ZN10layer_norm13ln_bwd_kernelINS_13Kernel_traitsIf13__nv_bfloat16fS2_fjLj4096ELj1ELj1ELj4ELj16ENS_18Kernel_traits_baseILj4096EfS2_fS2_fjLj128EEEEELb1ELb0ELb1ELb0EEEvNS_9BwdParamsE,"aw",@nobits
	.sectionflags	@""
	.align	16
	.zero		1024


//--------------------- .nv.shared._ZN10layer_norm22ln_bwd_finalize_kernelINS_22Kernel_traits_finalizeILj4096Ef13__nv_bfloat16fS2_fjLb0ELj1024ELj4ENS_18Kernel_traits_baseILj4096EfS2_fS2_fjLj1024EEEEELb0ELb1EEEvNS_9BwdParamsE --------------------------
	.section	.nv.shared._ZN10layer_norm22ln_bwd_finalize_kernelINS_22Kernel_traits_finalizeILj4096Ef13__nv_bfloat16fS2_fjLb0ELj1024ELj4ENS_18Kernel_traits_baseILj4096EfS2_fS2_fjLj1024EEEEELb0ELb1EEEvNS_9BwdParamsE,"aw",@nobits
	.sectionflags	@""
	.align	16
.nv.shared._ZN10layer_norm22ln_bwd_finalize_kernelINS_22Kernel_traits_finalizeILj4096Ef13__nv_bfloat16fS2_fjLb0ELj1024ELj4ENS_18Kernel_traits_baseILj4096EfS2_fS2_fjLj1024EEEEELb0ELb1EEEvNS_9BwdParamsE:
	.zero		9472


//--------------------- .nv.shared._ZN10layer_norm13ln_bwd_kernelINS_13Kernel_traitsIf13__nv_bfloat16fS2_fjLj4096ELj1ELj1ELj4ELj16ENS_18Kernel_traits_baseILj4096EfS2_fS2_fjLj128EEEEELb1ELb0ELb1ELb1EEEvNS_9BwdParamsE --------------------------
	.section	.nv.shared._ZN10layer_norm13ln_bwd_kernelINS_13Kernel_traitsIf13__nv_bfloat16fS2_fjLj4096ELj1ELj1ELj4ELj16ENS_18Kernel_traits_baseILj4096EfS2_fS2_fjLj128EEEEELb1ELb0ELb1ELb1EEEvNS_9BwdParamsE,"aw",@nobits
	.sectionflags	@""
	.align	16
	.zero		1024


//--------------------- .nv.shared._ZN10layer_norm13ln_bwd_kernelINS_13Kernel_traitsIf13__nv_bfloat16fS2_fjLj4096ELj1ELj1ELj4ELj16ENS_18Kernel_traits_baseILj4096EfS2_fS2_fjLj128EEEEELb1ELb1ELb0ELb0EEEvNS_9BwdParamsE --------------------------
	.section	.nv.shared._ZN10layer_norm13ln_bwd_kernelINS_13Kernel_traitsIf13__nv_bfloat16fS2_fjLj4096ELj1ELj1ELj4ELj16ENS_18Kernel_traits_baseILj4096EfS2_fS2_fjLj128EEEEELb1ELb1ELb0ELb0EEEvNS_9BwdParamsE,"aw",@nobits
	.sectionflags	@""
	.align	16
	.zero		1024


//--------------------- .nv.shared._ZN10layer_norm13ln_bwd_kernelINS_13Kernel_traitsIf13__nv_bfloat16fS2_fjLj4096ELj1ELj1ELj4ELj16ENS_18Kernel_traits_baseILj4096EfS2_fS2_fjLj128EEEEELb1ELb1ELb0ELb1EEEvNS_9BwdParamsE --------------------------
	.section	.nv.shared._ZN10layer_norm13ln_bwd_kernelINS_13Kernel_traitsIf13__nv_bfloat16fS2_fjLj4096ELj1ELj1ELj4ELj16ENS_18Kernel_traits_baseILj4096EfS2_fS2_fjLj128EEEEELb1ELb1ELb0ELb1EEEvNS_9BwdParamsE,"aw",@nobits
	.sectionflags	@""
	.align	16
	.zero		1024


//--------------------- .nv.shared._ZN10layer_norm22ln_bwd_finalize_kernelINS_22Kernel_traits_finalizeILj4096Ef13__nv_bfloat16fS2_fjLb1ELj1024ELj4ENS_18Kernel_traits_baseILj4096EfS2_fS2_fjLj1024EEEEELb1ELb0EEEvNS_9BwdParamsE --------------------------
	.section	.nv.shared._ZN10layer_norm22ln_bwd_finalize_kernelINS_22Kernel_traits_finalizeILj4096Ef13__nv_bfloat16fS2_fjLb1ELj1024ELj4ENS_18Kernel_traits_baseILj4096EfS2_fS2_fjLj1024EEEEELb1ELb0EEEvNS_9BwdParamsE,"aw",@nobits
	.sectionflags	@""
	.align	16
.nv.shared._ZN10layer_norm22ln_bwd_finalize_kernelINS_22Kernel_traits_finalizeILj4096Ef13__nv_bfloat16fS2_fjLb1ELj1024ELj4ENS_18Kernel_traits_baseILj4096EfS2_fS2_fjLj1024EEEEELb1ELb0EEEvNS_9BwdParamsE:
	.zero		13696


//--------------------- .nv.shared._ZN10layer_norm13ln_bwd_kernelINS_13Kernel_traitsIf13__nv_bfloat16fS2_fjLj4096ELj1ELj1ELj4ELj16ENS_18Kernel_traits_baseILj4096EfS2_fS2_fjLj128EEEEELb1ELb1ELb1ELb0EEEvNS_9BwdParamsE --------------------------
	.section	.nv.shared._ZN10layer_norm13ln_bwd_kernelINS_13Kernel_traitsIf13__nv_bfloat16fS2_fjLj4096ELj1ELj1ELj4ELj16ENS_18Kernel_traits_baseILj4096EfS2_fS2_fjLj128EEEEELb1ELb1ELb1ELb0EEEvNS_9BwdParamsE,"aw",@nobits
	.sectionflags	@""
	.align	16
	.zero		1024


//--------------------- .nv.shared._ZN10layer_norm22ln_bwd_finalize_kernelINS_22Kernel_traits_finalizeILj4096Ef13__nv_bfloat16fS2_fjLb1ELj1024ELj4ENS_18Kernel_traits_baseILj4096EfS2_fS2_fjLj1024EEEEELb1ELb1EEEvNS_9BwdParamsE --------------------------
	.section	.nv.shared._ZN10layer_norm22ln_bwd_finalize_kernelINS_22Kernel_traits_finalizeILj4096Ef13__nv_bfloat16fS2_fjLb1ELj1024ELj4ENS_18Kernel_traits_baseILj4096EfS2_fS2_fjLj1024EEEEELb1ELb1EEEvNS_9BwdParamsE,"aw",@nobits
	.sectionflags	@""
	.align	16
.nv.shared._ZN10layer_norm22ln_bwd_finalize_kernelINS_22Kernel_traits_finalizeILj4096Ef13__nv_bfloat16fS2_fjLb1ELj1024ELj4ENS_18Kernel_traits_baseILj4096EfS2_fS2_fjLj1024EEEEELb1ELb1EEEvNS_9BwdParamsE:
	.zero		13696


//--------------------- .nv.shared._ZN10layer_norm13ln_bwd_kernelINS_13Kernel_traitsIf13__nv_bfloat16fS2_fjLj4096ELj1ELj1ELj4ELj16ENS_18Kernel_traits_baseILj4096EfS2_fS2_fjLj128EEEEELb1ELb1ELb1ELb1EEEvNS_9BwdParamsE --------------------------
	.section	.nv.shared._ZN10layer_norm13ln_bwd_kernelINS_13Kernel_traitsIf13__nv_bfloat16fS2_fjLj4096ELj1ELj1ELj4ELj16ENS_18Kernel_traits_baseILj4096EfS2_fS2_fjLj128EEEEELb1ELb1ELb1ELb1EEEvNS_9BwdParamsE,"aw",@nobits
	.sectionflags	@""
	.align	16
	.zero		1024


//--------------------- .nv.shared._ZN10layer_norm13ln_bwd_kernelINS_13Kernel_traitsIf6__halfS2_S2_fjLj4096ELj1ELj1ELj4ELj16ENS_18Kernel_traits_baseILj4096EfS2_S2_S2_fjLj128EEEEELb0ELb0ELb0ELb0EEEvNS_9BwdParamsE --------------------------
	.section	.nv.shared._ZN10layer_norm13ln_bwd_kernelINS_13Kernel_traitsIf6__halfS2_S2_fjLj4096ELj1ELj1ELj4ELj16ENS_18Kernel_traits_baseILj4096EfS2_S2_S2_fjLj128EEEEELb0ELb0ELb0ELb0EEEvNS_9BwdParamsE,"aw",@nobits
	.sectionflags	@""
	.align	16
	.zero		1024


//--------------------- .nv.shared._ZN10layer_norm13ln_bwd_kernelINS_13Kernel_traitsIf6__halfS2_S2_fjLj4096ELj1ELj1ELj4ELj16ENS_18Kernel_traits_baseILj4096EfS2_S2_S2_fjLj128EEEEELb0ELb0ELb0ELb1EEEvNS_9BwdParamsE --------------------------
	.section	.nv.shared._ZN10layer_norm13ln_bwd_kernelINS_13Kernel_traitsIf6__halfS2_S2_fjLj4096ELj1ELj1ELj4ELj16ENS_18Kernel_traits_baseILj4096EfS2_S2_S2_fjLj128EEEEELb0ELb0ELb0ELb1EEEvNS_9BwdParamsE,"aw",@nobits
	.sectionflags	@""
	.align	16
	.zero		1024


//--------------------- .nv.shared._ZN10layer_norm13ln_bwd_kernelINS_13Kernel_traitsIf6__halfS2_S2_fjLj4096ELj1ELj1ELj4ELj16ENS_18Kernel_traits_baseILj4096EfS2_S2_S2_fjLj128EEEEELb0ELb0ELb1ELb0EEEvNS_9BwdParamsE --------------------------
	.section	.nv.shared._ZN10layer_norm13ln_bwd_kernelINS_13Kernel_traitsIf6__halfS2_S2_fjLj4096ELj1ELj1ELj4ELj16ENS_18Kernel_traits_baseILj4096EfS2_S2_S2_fjLj128EEEEELb0ELb0ELb1ELb0EEEvNS_9BwdParamsE,"aw",@nobits
	.sectionflags	@""
	.align	16
	.zero		1024


//--------------------- .nv.shared._ZN10layer_norm13ln_bwd_kernelINS_13Kernel_traitsIf6__halfS2_S2_fjLj4096ELj1ELj1ELj4ELj16ENS_18Kernel_traits_baseILj4096EfS2_S2_S2_fjLj128EEEEELb0ELb0ELb1ELb1EEEvNS_9BwdParamsE --------------------------
	.section	.nv.shared._ZN10layer_norm13ln_bwd_kernelINS_13Kernel_traitsIf6__halfS2_S2_fjLj4096ELj1ELj1ELj4ELj16ENS_18Kernel_traits_baseILj4096EfS2_S2_S2_fjLj128EEEEELb0ELb0ELb1ELb1EEEvNS_9BwdParamsE,"aw",@nobits
	.sectionflags	@""
	.align	16
	.zero		1024


//--------------------- .nv.shared._ZN10layer_norm13ln_bwd_kernelINS_13Kernel_traitsIf6__halfS2_S2_fjLj4096ELj1ELj1ELj4ELj16ENS_18Kernel_traits_baseILj4096EfS2_S2_S2_fjLj128EEEEELb0ELb1ELb0ELb0EEEvNS_9BwdParamsE --------------------------
	.section	.nv.shared._ZN10layer_norm13ln_bwd_kernelINS_13Kernel_traitsIf6__halfS2_S2_fjLj4096ELj1ELj1ELj4ELj16ENS_18Kernel_traits_baseILj4096EfS2_S2_S2_fjLj128EEEEELb0ELb1ELb0ELb0EEEvNS_9BwdParamsE,"aw",@nobits
	.sectionflags	@""
	.align	16
	.zero		1024


//--------------------- .nv.shared._ZN10layer_norm13ln_bwd_kernelINS_13Kernel_traitsIf6__halfS2_S2_fjLj4096ELj1ELj1ELj4ELj16ENS_18Kernel_traits_baseILj4096EfS2_S2_S2_fjLj128EEEEELb0ELb1ELb0ELb1EEEvNS_9BwdParamsE --------------------------
	.section	.nv.shared._ZN10layer_norm13ln_bwd_kernelINS_13Kernel_traitsIf6__halfS2_S2_fjLj4096ELj1ELj1ELj4ELj16ENS_18Kernel_traits_baseILj4096EfS2_S2_S2_fjLj128EEEEELb0ELb1ELb0ELb1EEEvNS_9BwdParamsE,"aw",@nobits
	.sectionflags	@""
	.align	16
	.zero		1024


//--------------------- .nv.shared._ZN10layer_norm13ln_bwd_kernelINS_13Kernel_traitsIf6__halfS2_S2_fjLj4096ELj1ELj1ELj4ELj16ENS_18Kernel_traits_baseILj4096EfS2_S2_S2_fjLj128EEEEELb0ELb1ELb1ELb0EEEvNS_9BwdParamsE --------------------------
	.section	.nv.shared._ZN10layer_norm13ln_bwd_kernelINS_13Kernel_traitsIf6__halfS2_S2_fjLj4096ELj1ELj1ELj4ELj16ENS_18Kernel_traits_baseILj4096EfS2_S2_S2_fjLj128EEEEELb0ELb1ELb1ELb0EEEvNS_9BwdParamsE,"aw",@nobits
	.sectionflags	@""
	.align	16
	.zero		1024


//--------------------- .nv.shared._ZN10layer_norm13ln_bwd_kernelINS_13Kernel_traitsIf6__halfS2_S2_fjLj4096ELj1ELj1ELj4ELj16ENS_18Kernel_traits_baseILj4096EfS2_S2_S2_fjLj128EEEEELb0ELb1ELb1ELb1EEEvNS_9BwdParamsE --------------------------
	.section	.nv.shared._ZN10layer_norm13ln_bwd_kernelINS_13Kernel_traitsIf6__halfS2_S2_fjLj4096ELj1ELj1ELj4ELj16ENS_18Kernel_traits_baseILj4096EfS2_S2_S2_fjLj128EEEEELb0ELb1ELb1ELb1EEEvNS_9BwdParamsE,"aw",@nobits
	.sectionflags	@""
	.align	16
	.zero		1024


//--------------------- .nv.shared._ZN10layer_norm13ln_bwd_kernelINS_13Kernel_traitsIf6__halfS2_S2_fjLj4096ELj1ELj1ELj4ELj16ENS_18Kernel_traits_baseILj4096EfS2_S2_S2_fjLj128EEEEELb1ELb0ELb0ELb0EEEvNS_9BwdParamsE --------------------------
	.section	.nv.shared._ZN10layer_norm13ln_bwd_kernelINS_13Kernel_traitsIf6__halfS2_S2_fjLj4096ELj1ELj1ELj4ELj16ENS_18Kernel_traits_baseILj4096EfS2_S2_S2_fjLj128EEEEELb1ELb0ELb0ELb0EEEvNS_9BwdParamsE,"aw",@nobits
	.sectionflags	@""
	.align	16
	.zero		1024


//--------------------- .nv.shared._ZN10layer_norm13ln_bwd_kernelINS_13Kernel_traitsIf6__halfS2_S2_fjLj4096ELj1ELj1ELj4ELj16ENS_18Kernel_traits_baseILj4096EfS2_S2_S2_fjLj128EEEEELb1ELb0ELb0ELb1EEEvNS_9BwdParamsE --------------------------
	.section	.nv.shared._ZN10layer_norm13ln_bwd_kernelINS_13Kernel_traitsIf6__halfS2_S2_fjLj4096ELj1ELj1ELj4ELj16ENS_18Kernel_traits_baseILj4096EfS2_S2_S2_fjLj128EEEEELb1ELb0ELb0ELb1EEEvNS_9BwdParamsE,"aw",@nobits
	.sectionflags	@""
	.align	16
	.zero		1024


//--------------------- .nv.shared._ZN10layer_norm22ln_bwd_finalize_kernelINS_22Kernel_traits_finalizeILj4096Ef6__halfS2_S2_fjLb0ELj1024ELj4ENS_18Kernel_traits_baseILj4096EfS2_S2_S2_fjLj1024EEEEELb0ELb0EEEvNS_9BwdParamsE --------------------------
	.section	.nv.shared._ZN10layer_norm22ln_bwd_finalize_kernelINS_22Kernel_traits_finalizeILj4096Ef6__halfS2_S2_fjLb0ELj1024ELj4ENS_18Kernel_traits_baseILj4096EfS2_S2_S2_fjLj1024EEEEELb0ELb0EEEvNS_9BwdParamsE,"aw",@nobits
	.sectionflags	@""
	.align	16
.nv.shared._ZN10layer_norm22ln_bwd_finalize_kernelINS_22Kernel_traits_finalizeILj4096Ef6__halfS2_S2_fjLb0ELj1024ELj4ENS_18Kernel_traits_baseILj4096EfS2_S2_S2_fjLj1024EEEEELb0ELb0EEEvNS_9BwdParamsE:
	.zero		9472


//--------------------- .nv.shared._ZN10layer_norm13ln_bwd_kernelINS_13Kernel_traitsIf6__halfS2_S2_fjLj4096ELj1ELj1ELj4ELj16ENS_18Kernel_traits_baseILj4096EfS2_S2_S2_fjLj128EEEEELb1ELb0ELb1ELb0EEEvNS_9BwdParamsE --------------------------
	.section	.nv.shared._ZN10layer_norm13ln_bwd_kernelINS_13Kernel_traitsIf6__halfS2_S2_fjLj4096ELj1ELj1ELj4ELj16ENS_18Kernel_traits_baseILj4096EfS2_S2_S2_fjLj128EEEEELb1ELb0ELb1ELb0EEEvNS_9BwdParamsE,"aw",@nobits
	.sectionflags	@""
	.align	16
	.zero		1024


//--------------------- .nv.shared._ZN10layer_norm22ln_bwd_finalize_kernelINS_22Kernel_traits_finalizeILj4096Ef6__halfS2_S2_fjLb0ELj1024ELj4ENS_18Kernel_traits_baseILj4096EfS2_S2_S2_fjLj1024EEEEELb0ELb1EEEvNS_9BwdParamsE --------------------------
	.section	.nv.shared._ZN10layer_norm22ln_bwd_finalize_kernelINS_22Kernel_traits_finalizeILj4096Ef6__halfS2_S2_fjLb0ELj1024ELj4ENS_18Kernel_traits_baseILj4096EfS2_S2_S2_fjLj1024EEEEELb0ELb1EEEvNS_9BwdParamsE,"aw",@nobits
	.sectionflags	@""
	.align	16
.nv.shared._ZN10layer_norm22ln_bwd_finalize_kernelINS_22Kernel_traits_finalizeILj4096Ef6__halfS2_S2_fjLb0ELj1024ELj4ENS_18Kernel_traits_baseILj4096EfS2_S2_S2_fjLj1024EEEEELb0ELb1EEEvNS_9BwdParamsE:
	.zero		9472


//--------------------- .nv.shared._ZN10layer_norm13ln_bwd_kernelINS_13Kernel_traitsIf6__halfS2_S2_fjLj4096ELj1ELj1ELj4ELj16ENS_18Kernel_traits_baseILj4096EfS2_S2_S2_fjLj128EEEEELb1ELb0ELb1ELb1EEEvNS_9BwdParamsE --------------------------
	.section	.nv.shared._ZN10layer_norm13ln_bwd_kernelINS_13Kernel_traitsIf6__halfS2_S2_fjLj4096ELj1ELj1ELj4ELj16ENS_18Kernel_traits_baseILj4096EfS2_S2_S2_fjLj128EEEEELb1ELb0ELb1ELb1EEEvNS_9BwdParamsE,"aw",@nobits
	.sectionflags	@""
	.align	16
	.zero		1024


//--------------------- .nv.shared._ZN10layer_norm13ln_bwd_kernelINS_13Kernel_traitsIf6__halfS2_S2_fjLj4096ELj1ELj1ELj4ELj16ENS_18Kernel_traits_baseILj4096EfS2_S2_S2_fjLj128EEEEELb1ELb1ELb0ELb0EEEvNS_9BwdParamsE --------------------------
	.section	.nv.shared._ZN10layer_norm13ln_bwd_kernelINS_13Kernel_traitsIf6__halfS2_S2_fjLj4096ELj1ELj1ELj4ELj16ENS_18Kernel_traits_baseILj4096EfS2_S2_S2_fjLj128EEEEELb1ELb1ELb0ELb0EEEvNS_9BwdParamsE,"aw",@nobits
	.sectionflags	@""
	.align	16
	.zero		1024


//--------------------- .nv.shared._ZN10layer_norm13ln_bwd_kernelINS_13Kernel_traitsIf6__halfS2_S2_fjLj4096ELj1ELj1ELj4ELj16ENS_18Kernel_traits_baseILj4096EfS2_S2_S2_fjLj128EEEEELb1ELb1ELb0ELb1EEEvNS_9BwdParamsE --------------------------
	.section	.nv.shared._ZN10layer_norm13ln_bwd_kernelINS_13Kernel_traitsIf6__halfS2_S2_fjLj4096ELj1ELj1ELj4ELj16ENS_18Kernel_traits_baseILj4096EfS2_S2_S2_fjLj128EEEEELb1ELb1ELb0ELb1EEEvNS_9BwdParamsE,"aw",@nobits
	.sectionflags	@""
	.align	16
	.zero		1024


//--------------------- .nv.shared._ZN10layer_norm22ln_bwd_finalize_kernelINS_22Kernel_traits_finalizeILj4096Ef6__halfS2_S2_fjLb1ELj1024ELj4ENS_18Kernel_traits_baseILj4096EfS2_S2_S2_fjLj1024EEEEELb1ELb0EEEvNS_9BwdParamsE --------------------------
	.section	.nv.shared._ZN10layer_norm22ln_bwd_finalize_kernelINS_22Kernel_traits_finalizeILj4096Ef6__halfS2_S2_fjLb1ELj1024ELj4ENS_18Kernel_traits_baseILj4096EfS2_S2_S2_fjLj1024EEEEELb1ELb0EEEvNS_9BwdParamsE,"aw",@nobits
	.sectionflags	@""
	.align	16
.nv.shared._ZN10layer_norm22ln_bwd_finalize_kernelINS_22Kernel_traits_finalizeILj4096Ef6__halfS2_S2_fjLb1ELj1024ELj4ENS_18Kernel_traits_baseILj4096EfS2_S2_S2_fjLj1024EEEEELb1ELb0EEEvNS_9BwdParamsE:
	.zero		13696


//--------------------- .nv.shared._ZN10layer_norm13ln_bwd_kernelINS_13Kernel_traitsIf6__halfS2_S2_fjLj4096ELj1ELj1ELj4ELj16ENS_18Kernel_traits_baseILj4096EfS2_S2_S2_fjLj128EEEEELb1ELb1ELb1ELb0EEEvNS_9BwdParamsE --------------------------
	.section	.nv.shared._ZN10layer_norm13ln_bwd_kernelINS_13Kernel_traitsIf6__halfS2_S2_fjLj4096ELj1ELj1ELj4ELj16ENS_18Kernel_traits_baseILj4096EfS2_S2_S2_fjLj128EEEEELb1ELb1ELb1ELb0EEEvNS_9BwdParamsE,"aw",@nobits
	.sectionflags	@""
	.align	16
	.zero		1024


//--------------------- .nv.shared._ZN10layer_norm22ln_bwd_finalize_kernelINS_22Kernel_traits_finalizeILj4096Ef6__halfS2_S2_fjLb1ELj1024ELj4ENS_18Kernel_traits_baseILj4096EfS2_S2_S2_fjLj1024EEEEELb1ELb1EEEvNS_9BwdParamsE --------------------------
	.section	.nv.shared._ZN10layer_norm22ln_bwd_finalize_kernelINS_22Kernel_traits_finalizeILj4096Ef6__halfS2_S2_fjLb1ELj1024ELj4ENS_18Kernel_traits_baseILj4096EfS2_S2_S2_fjLj1024EEEEELb1ELb1EEEvNS_9BwdParamsE,"aw",@nobits
	.sectionflags	@""
	.align	16
.nv.shared._ZN10layer_norm22ln_bwd_finalize_kernelINS_22Kernel_traits_finalizeILj4096Ef6__halfS2_S2_fjLb1ELj1024ELj4ENS_18Kernel_traits_baseILj4096EfS2_S2_S2_fjLj1024EEEEELb1ELb1EEEvNS_9BwdParamsE:
	.zero		13696


//--------------------- .nv.shared._ZN10layer_norm13ln_bwd_kernelINS_13Kernel_traitsIf6__halfS2_S2_fjLj4096ELj1ELj1ELj4ELj16ENS_18Kernel_traits_baseILj4096EfS2_S2_S2_fjLj128EEEEELb1ELb1ELb1ELb1EEEvNS_9BwdParamsE --------------------------
	.section	.nv.shared._ZN10layer_norm13ln_bwd_kernelINS_13Kernel_traitsIf6__halfS2_S2_fjLj4096ELj1ELj1ELj4ELj16ENS_18Kernel_traits_baseILj4096EfS2_S2_S2_fjLj128EEEEELb1ELb1ELb1ELb1EEEvNS_9BwdParamsE,"aw",@nobits
	.sectionflags	@""
	.align	16
	.zero		1024


//--------------------- .nv.shared._ZN10layer_norm13ln_bwd_kernelINS_13Kernel_traitsI6__halfS2_fS2_fjLj4096ELj1ELj1ELj4ELj16ENS_18Kernel_traits_baseILj4096ES2_S2_fS2_fjLj128EEEEELb0ELb0ELb0ELb0EEEvNS_9BwdParamsE --------------------------
	.section	.nv.shared._ZN10layer_norm13ln_bwd_kernelINS_13Kernel_traitsI6__halfS2_fS2_fjLj4096ELj1ELj1ELj4ELj16ENS_18Kernel_traits_baseILj4096ES2_S2_fS2_fjLj128EEEEELb0ELb0ELb0ELb0EEEvNS_9BwdParamsE,"aw",@nobits
	.sectionflags	@""
	.align	16
	.zero		1024


//--------------------- .nv.shared._ZN10layer_norm13ln_bwd_kernelINS_13Kernel_traitsI6__halfS2_fS2_fjLj4096ELj1ELj1ELj4ELj16ENS_18Kernel_traits_baseILj4096ES2_S2_fS2_fjLj128EEEEELb0ELb0ELb0ELb1EEEvNS_9BwdParamsE --------------------------
	.section	.nv.shared._ZN10layer_norm13ln_bwd_kernelINS_13Kernel_traitsI6__halfS2_fS2_fjLj4096ELj1ELj1ELj4ELj16ENS_18Kernel_traits_baseILj4096ES2_S2_fS2_fjLj128EEEEELb0ELb0ELb0ELb1EEEvNS_9BwdParamsE,"aw",@nobits
	.sectionflags	@""
	.align	16
	.zero		1024


//--------------------- .nv.shared._ZN10layer_norm13ln_bwd_kernelINS_13Kernel_traitsI6__halfS2_fS2_fjLj4096ELj1ELj1ELj4ELj16ENS_18Kernel_traits_baseILj4096ES2_S2_fS2_fjLj128EEEEELb0ELb0ELb1ELb0EEEvNS_9BwdParamsE --------------------------
	.section	.nv.shared._ZN10layer_norm13ln_bwd_kernelINS_13Kernel_traitsI6__halfS2_fS2_fjLj4096ELj1ELj1ELj4ELj16ENS_18Kernel_traits_baseILj4096ES2_S2_fS2_fjLj128EEEEELb0ELb0ELb1ELb0EEEvNS_9BwdParamsE,"aw",@nobits
	.sectionflags	@""
	.align	16
	.zero		1024


//--------------------- .nv.shared._ZN10layer_norm13ln_bwd_kernelINS_13Kernel_traitsI6__halfS2_fS2_fjLj4096ELj1ELj1ELj4ELj16ENS_18Kernel_traits_baseILj4096ES2_S2_fS2_fjLj128EEEEELb0ELb0ELb1ELb1EEEvNS_9BwdParamsE --------------------------
	.section	.nv.shared._ZN10layer_norm13ln_bwd_kernelINS_13Kernel_traitsI6__halfS2_fS2_fjLj4096ELj1ELj1ELj4ELj16ENS_18Kernel_traits_baseILj4096ES2_S2_fS2_fjLj128EEEEELb0ELb0ELb1ELb1EEEvNS_9BwdParamsE,"aw",@nobits
	.sectionflags	@""
	.align	16
	.zero		1024


//--------------------- .nv.shared._ZN10layer_norm13ln_bwd_kernelINS_13Kernel_traitsI6__halfS2_fS2_fjLj4096ELj1ELj1ELj4ELj16ENS_18Kernel_traits_baseILj4096ES2_S2_fS2_fjLj128EEEEELb0ELb1ELb0ELb0EEEvNS_9BwdParamsE --------------------------
	.section	.nv.shared._ZN10layer_norm13ln_bwd_kernelINS_13Kernel_traitsI6__halfS2_fS2_fjLj4096ELj1ELj1ELj4ELj16ENS_18Kernel_traits_baseILj4096ES2_S2_fS2_fjLj128EEEEELb0ELb1ELb0ELb0EEEvNS_9BwdParamsE,"aw",@nobits
	.sectionflags	@""
	.align	16
	.zero		1024


//--------------------- .nv.shared._ZN10layer_norm13ln_bwd_kernelINS_13Kernel_traitsI6__halfS2_fS2_fjLj4096ELj1ELj1ELj4ELj16ENS_18Kernel_traits_baseILj4096ES2_S2_fS2_fjLj128EEEEELb0ELb1ELb0ELb1EEEvNS_9BwdParamsE --------------------------
	.section	.nv.shared._ZN10layer_norm13ln_bwd_kernelINS_13Kernel_traitsI6__halfS2_fS2_fjLj4096ELj1ELj1ELj4ELj16ENS_18Kernel_traits_baseILj4096ES2_S2_fS2_fjLj128EEEEELb0ELb1ELb0ELb1EEEvNS_9BwdParamsE,"aw",@nobits
	.sectionflags	@""
	.align	16
	.zero		1024


//--------------------- .nv.shared._ZN10layer_norm13ln_bwd_kernelINS_13Kernel_traitsI6__halfS2_fS2_fjLj4096ELj1ELj1ELj4ELj16ENS_18Kernel_traits_baseILj4096ES2_S2_fS2_fjLj128EEEEELb0ELb1ELb1ELb0EEEvNS_9BwdParamsE --------------------------
	.section	.nv.shared._ZN10layer_norm13ln_bwd_kernelINS_13Kernel_traitsI6__halfS2_fS2_fjLj4096ELj1ELj1ELj4ELj16ENS_18Kernel_traits_baseILj4096ES2_S2_fS2_fjLj128EEEEELb0ELb1ELb1ELb0EEEvNS_9BwdParamsE,"aw",@nobits
	.sectionflags	@""
	.align	16
	.zero		1024


//--------------------- .nv.shared._ZN10layer_norm13ln_bwd_kernelINS_13Kernel_traitsI6__halfS2_fS2_fjLj4096ELj1ELj1ELj4ELj16ENS_18Kernel_traits_baseILj4096ES2_S2_fS2_fjLj128EEEEELb0ELb1ELb1ELb1EEEvNS_9BwdParamsE --------------------------
	.section	.nv.shared._ZN10layer_norm13ln_bwd_kernelINS_13Kernel_traitsI6__halfS2_fS2_fjLj4096ELj1ELj1ELj4ELj16ENS_18Kernel_traits_baseILj4096ES2_S2_fS2_fjLj128EEEEELb0ELb1ELb1ELb1EEEvNS_9BwdParamsE,"aw",@nobits
	.sectionflags	@""
	.align	16
	.zero		1024


//--------------------- .nv.shared._ZN10layer_norm13ln_bwd_kernelINS_13Kernel_traitsI6__halfS2_fS2_fjLj4096ELj1ELj1ELj4ELj16ENS_18Kernel_traits_baseILj4096ES2_S2_fS2_fjLj128EEEEELb1ELb0ELb0ELb0EEEvNS_9BwdParamsE --------------------------
	.section	.nv.shared._ZN10layer_norm13ln_bwd_kernelINS_13Kernel_traitsI6__halfS2_fS2_fjLj4096ELj1ELj1ELj4ELj16ENS_18Kernel_traits_baseILj4096ES2_S2_fS2_fjLj128EEEEELb1ELb0ELb0ELb0EEEvNS_9BwdParamsE,"aw",@nobits
	.sectionflags	@""
	.align	16
	.zero		1024


//--------------------- .nv.shared._ZN10layer_norm13ln_bwd_kernelINS_13Kernel_traitsI6__halfS2_fS2_fjLj4096ELj1ELj1ELj4ELj16ENS_18Kernel_traits_baseILj4096ES2_S2_fS2_fjLj128EEEEELb1ELb0ELb0ELb1EEEvNS_9BwdParamsE --------------------------
	.section	.nv.shared._ZN10layer_norm13ln_bwd_kernelINS_13Kernel_traitsI6__halfS2_fS2_fjLj4096ELj1ELj1ELj4ELj16ENS_18Kernel_traits_baseILj4096ES2_S2_fS2_fjLj128EEEEELb1ELb0ELb0ELb1EEEvNS_9BwdParamsE,"aw",@nobits
	.sectionflags	@""
	.align	16
	.zero		1024


//--------------------- .nv.shared._ZN10layer_norm22ln_bwd_finalize_kernelINS_22Kernel_traits_finalizeILj4096E6__halfS2_fS2_fjLb0ELj1024ELj4ENS_18Kernel_traits_baseILj4096ES2_S2_fS2_fjLj1024EEEEELb0ELb0EEEvNS_9BwdParamsE --------------------------
	.section	.nv.shared._ZN10layer_norm22ln_bwd_finalize_kernelINS_22Kernel_traits_finalizeILj4096E6__halfS2_fS2_fjLb0ELj1024ELj4ENS_18Kernel_traits_baseILj4096ES2_S2_fS2_fjLj1024EEEEELb0ELb0EEEvNS_9BwdParamsE,"aw",@nobits
	.sectionflags	@""
	.align	16
.nv.shared._ZN10layer_norm22ln_bwd_finalize_kernelINS_22Kernel_traits_finalizeILj4096E6__halfS2_fS2_fjLb0ELj1024ELj4ENS_18Kernel_traits_baseILj4096ES2_S2_fS2_fjLj1024EEEEELb0ELb0EEEvNS_9BwdParamsE:
	.zero		9472


//--------------------- .nv.shared._ZN10layer_norm13ln_bwd_kernelINS_13Kernel_traitsI6__halfS2_fS2_fjLj4096ELj1ELj1ELj4ELj16ENS_18Kernel_traits_baseILj4096ES2_S2_fS2_fjLj128EEEEELb1ELb0ELb1ELb0EEEvNS_9BwdParamsE --------------------------
	.section	.nv.shared._ZN10layer_norm13ln_bwd_kernelINS_13Kernel_traitsI6__halfS2_fS2_fjLj4096ELj1ELj1ELj4ELj16ENS_18Kernel_traits_baseILj4096ES2_S2_fS2_fjLj128EEEEELb1ELb0ELb1ELb0EEEvNS_9BwdParamsE,"aw",@nobits
	.sectionflags	@""
	.align	16
	.zero		1024


//--------------------- .nv.shared._ZN10layer_norm22ln_bwd_finalize_kernelINS_22Kernel_traits_finalizeILj4096E6__halfS2_fS2_fjLb0ELj1024ELj4ENS_18Kernel_traits_baseILj4096ES2_S2_fS2_fjLj1024EEEEELb0ELb1EEEvNS_9BwdParamsE --------------------------
	.section	.nv.shared._ZN10layer_norm22ln_bwd_finalize_kernelINS_22Kernel_traits_finalizeILj4096E6__halfS2_fS2_fjLb0ELj1024ELj4ENS_18Kernel_traits_baseILj4096ES2_S2_fS2_fjLj1024EEEEELb0ELb1EEEvNS_9BwdParamsE,"aw",@nobits
	.sectionflags	@""
	.align	16
.nv.shared._ZN10layer_norm22ln_bwd_finalize_kernelINS_22Kernel_traits_finalizeILj4096E6__halfS2_fS2_fjLb0ELj1024ELj4ENS_18Kernel_traits_baseILj4096ES2_S2_fS2_fjLj1024EEEEELb0ELb1EEEvNS_9BwdParamsE:
	.zero		9472


//--------------------- .nv.shared._ZN10layer_norm13ln_bwd_kernelINS_13Kernel_traitsI6__halfS2_fS2_fjLj4096ELj1ELj1ELj4ELj16ENS_18Kernel_traits_baseILj4096ES2_S2_fS2_fjLj128EEEEELb1ELb0ELb1ELb1EEEvNS_9BwdParamsE --------------------------
	.section	.nv.shared._ZN10layer_norm13ln_bwd_kernelINS_13Kernel_traitsI6__halfS2_fS2_fjLj4096ELj1ELj1ELj4ELj16ENS_18Kernel_traits_baseILj4096ES2_S2_fS2_fjLj128EEEEELb1ELb0ELb1ELb1EEEvNS_9BwdParamsE,"aw",@nobits
	.sectionflags	@""
	.align	16
	.zero		1024


//--------------------- .nv.shared._ZN10layer_norm13ln_bwd_kernelINS_13Kernel_traitsI6__halfS2_fS2_fjLj4096ELj1ELj1ELj4ELj16ENS_18Kernel_traits_baseILj4096ES2_S2_fS2_fjLj128EEEEELb1ELb1ELb0ELb0EEEvNS_9BwdParamsE --------------------------
	.section	.nv.shared._ZN10layer_norm13ln_bwd_kernelINS_13Kernel_traitsI6__halfS2_fS2_fjLj4096ELj1ELj1ELj4ELj16ENS_18Kernel_traits_baseILj4096ES2_S2_fS2_fjLj128EEEEELb1ELb1ELb0ELb0EEEvNS_9BwdParamsE,"aw",@nobits
	.sectionflags	@""
	.align	16
	.zero		1024


//--------------------- .nv.shared._ZN10layer_norm13ln_bwd_kernelINS_13Kernel_traitsI6__halfS2_fS2_fjLj4096ELj1ELj1ELj4ELj16ENS_18Kernel_traits_baseILj4096ES2_S2_fS2_fjLj128EEEEELb1ELb1ELb0ELb1EEEvNS_9BwdParamsE --------------------------
	.section	.nv.shared._ZN10layer_norm13ln_bwd_kernelINS_13Kernel_traitsI6__halfS2_fS2_fjLj4096ELj1ELj1ELj4ELj16ENS_18Kernel_traits_baseILj4096ES2_S2_fS2_fjLj128EEEEELb1ELb1ELb0ELb1EEEvNS_9BwdParamsE,"aw",@nobits
	.sectionflags	@""
	.align	16
	.zero		1024


//--------------------- .nv.shared._ZN10layer_norm22ln_bwd_finalize_kernelINS_22Kernel_traits_finalizeILj4096E6__halfS2_fS2_fjLb1ELj1024ELj4ENS_18Kernel_traits_baseILj4096ES2_S2_fS2_fjLj1024EEEEELb1ELb0EEEvNS_9BwdParamsE --------------------------
	.section	.nv.shared._ZN10layer_norm22ln_bwd_finalize_kernelINS_22Kernel_traits_finalizeILj4096E6__halfS2_fS2_fjLb1ELj1024ELj4ENS_18Kernel_traits_baseILj4096ES2_S2_fS2_fjLj1024EEEEELb1ELb0EEEvNS_9BwdParamsE,"aw",@nobits
	.sectionflags	@""
	.align	16
.nv.shared._ZN10layer_norm22ln_bwd_finalize_kernelINS_22Kernel_traits_finalizeILj4096E6__halfS2_fS2_fjLb1ELj1024ELj4ENS_18Kernel_traits_baseILj4096ES2_S2_fS2_fjLj1024EEEEELb1ELb0EEEvNS_9BwdParamsE:
	.zero		13696


//--------------------- .nv.shared._ZN10layer_norm13ln_bwd_kernelINS_13Kernel_traitsI6__halfS2_fS2_fjLj4096ELj1ELj1ELj4ELj16ENS_18Kernel_traits_baseILj4096ES2_S2_fS2_fjLj128EEEEELb1ELb1ELb1ELb0EEEvNS_9BwdParamsE --------------------------
	.section	.nv.shared._ZN10layer_norm13ln_bwd_kernelINS_13Kernel_traitsI6__halfS2_fS2_fjLj4096ELj1ELj1ELj4ELj16ENS_18Kernel_traits_baseILj4096ES2_S2_fS2_fjLj128EEEEELb1ELb1ELb1ELb0EEEvNS_9BwdParamsE,"aw",@nobits
	.sectionflags	@""
	.align	16
	.zero		1024


//--------------------- .nv.shared._ZN10layer_norm22ln_bwd_finalize_kernelINS_22Kernel_traits_finalizeILj4096E6__halfS2_fS2_fjLb1ELj1024ELj4ENS_18Kernel_traits_baseILj4096ES2_S2_fS2_fjLj1024EEEEELb1ELb1EEEvNS_9BwdParamsE --------------------------
	.section	.nv.shared._ZN10layer_norm22ln_bwd_finalize_kernelINS_22Kernel_traits_finalizeILj4096E6__halfS2_fS2_fjLb1ELj1024ELj4ENS_18Kernel_traits_baseILj4096ES2_S2_fS2_fjLj1024EEEEELb1ELb1EEEvNS_9BwdParamsE,"aw",@nobits
	.sectionflags	@""
	.align	16
.nv.shared._ZN10layer_norm22ln_bwd_finalize_kernelINS_22Kernel_traits_finalizeILj4096E6__halfS2_fS2_fjLb1ELj1024ELj4ENS_18Kernel_traits_baseILj4096ES2_S2_fS2_fjLj1024EEEEELb1ELb1EEEvNS_9BwdParamsE:
	.zero		13696


//--------------------- .nv.shared._ZN10layer_norm13ln_bwd_kernelINS_13Kernel_traitsI6__halfS2_fS2_fjLj4096ELj1ELj1ELj4ELj16ENS_18Kernel_traits_baseILj4096ES2_S2_fS2_fjLj128EEEEELb1ELb1ELb1ELb1EEEvNS_9BwdParamsE --------------------------
	.section	.nv.shared._ZN10layer_norm13ln_bwd_kernelINS_13Kernel_traitsI6__halfS2_fS2_fjLj4096ELj1ELj1ELj4ELj16ENS_18Kernel_traits_baseILj4096ES2_S2_fS2_fjLj128EEEEELb1ELb1ELb1ELb1EEEvNS_9BwdParamsE,"aw",@nobits
	.sectionflags	@""
	.align	16
	.zero		1024


//--------------------- .nv.shared._ZN10layer_norm13ln_bwd_kernelINS_13Kernel_traitsIf6__halffS2_fjLj4096ELj1ELj1ELj4ELj16ENS_18Kernel_traits_baseILj4096EfS2_fS2_fjLj128EEEEELb0ELb0ELb0ELb0EEEvNS_9BwdParamsE --------------------------
	.section	.nv.shared._ZN10layer_norm13ln_bwd_kernelINS_13Kernel_traitsIf6__halffS2_fjLj4096ELj1ELj1ELj4ELj16ENS_18Kernel_traits_baseILj4096EfS2_fS2_fjLj128EEEEELb0ELb0ELb0ELb0EEEvNS_9BwdParamsE,"aw",@nobits
	.sectionflags	@""
	.align	16
	.zero		1024


//--------------------- .nv.shared._ZN10layer_norm13ln_bwd_kernelINS_13Kernel_traitsIf6__halffS2_fjLj4096ELj1ELj1ELj4ELj16ENS_18Kernel_traits_baseILj4096EfS2_fS2_fjLj128EEEEELb0ELb0ELb0ELb1EEEvNS_9BwdParamsE --------------------------
	.section	.nv.shared._ZN10layer_norm13ln_bwd_kernelINS_13Kernel_traitsIf6__halffS2_fjLj4096ELj1ELj1ELj4ELj16ENS_18Kernel_traits_baseILj4096EfS2_fS2_fjLj128EEEEELb0ELb0ELb0ELb1EEEvNS_9BwdParamsE,"aw",@nobits
	.sectionflags	@""
	.align	16
	.zero		1024


//--------------------- .nv.shared._ZN10layer_norm13ln_bwd_kernelINS_13Kernel_traitsIf6__halffS2_fjLj4096ELj1ELj1ELj4ELj16ENS_18Kernel_traits_baseILj4096EfS2_fS2_fjLj128EEEEELb0ELb0ELb1ELb0EEEvNS_9BwdParamsE --------------------------
	.section	.nv.shared._ZN10layer_norm13ln_bwd_kernelINS_13Kernel_traitsIf6__halffS2_fjLj4096ELj1ELj1ELj4ELj16ENS_18Kernel_traits_baseILj4096EfS2_fS2_fjLj128EEEEELb0ELb0ELb1ELb0EEEvNS_9BwdParamsE,"aw",@nobits
	.sectionflags	@""
	.align	16
	.zero		1024


//--------------------- .nv.shared._ZN10layer_norm13ln_bwd_kernelINS_13Kernel_traitsIf6__halffS2_fjLj4096ELj1ELj1ELj4ELj16ENS_18Kernel_traits_baseILj4096EfS2_fS2_fjLj128EEEEELb0ELb0ELb1ELb1EEEvNS_9BwdParamsE --------------------------
	.section	.nv.shared._ZN10layer_norm13ln_bwd_kernelINS_13Kernel_traitsIf6__halffS2_fjLj4096ELj1ELj1ELj4ELj16ENS_18Kernel_traits_baseILj4096EfS2_fS2_fjLj128EEEEELb0ELb0ELb1ELb1EEEvNS_9BwdParamsE,"aw",@nobits
	.sectionflags	@""
	.align	16
	.zero		1024


//--------------------- .nv.shared._ZN10layer_norm13ln_bwd_kernelINS_13Kernel_traitsIf6__halffS2_fjLj4096ELj1ELj1ELj4ELj16ENS_18Kernel_traits_baseILj4096EfS2_fS2_fjLj128EEEEELb0ELb1ELb0ELb0EEEvNS_9BwdParamsE --------------------------
	.section	.nv.shared._ZN10layer_norm13ln_bwd_kernelINS_13Kernel_traitsIf6__halffS2_fjLj4096ELj1ELj1ELj4ELj16ENS_18Kernel_traits_baseILj4096EfS2_fS2_fjLj128EEEEELb0ELb1ELb0ELb0EEEvNS_9BwdParamsE,"aw",@nobits
	.sectionflags	@""
	.align	16
	.zero		1024


//--------------------- .nv.shared._ZN10layer_norm13ln_bwd_kernelINS_13Kernel_traitsIf6__halffS2_fjLj4096ELj1ELj1ELj4ELj16ENS_18Kernel_traits_baseILj4096EfS2_fS2_fjLj128EEEEELb0ELb1ELb0ELb1EEEvNS_9BwdParamsE --------------------------
	.section	.nv.shared._ZN10layer_norm13ln_bwd_kernelINS_13Kernel_traitsIf6__halffS2_fjLj4096ELj1ELj1ELj4ELj16ENS_18Kernel_traits_baseILj4096EfS2_fS2_fjLj128EEEEELb0ELb1ELb0ELb1EEEvNS_9BwdParamsE,"aw",@nobits
	.sectionflags	@""
	.align	16
	.zero		1024


//--------------------- .nv.shared._ZN10layer_norm13ln_bwd_kernelINS_13Kernel_traitsIf6__halffS2_fjLj4096ELj1ELj1ELj4ELj16ENS_18Kernel_traits_baseILj4096EfS2_fS2_fjLj128EEEEELb0ELb1ELb1ELb0EEEvNS_9BwdParamsE --------------------------
	.section	.nv.shared._ZN10layer_norm13ln_bwd_kernelINS_13Kernel_traitsIf6__halffS2_fjLj4096ELj1ELj1ELj4ELj16ENS_18Kernel_traits_baseILj4096EfS2_fS2_fjLj128EEEEELb0ELb1ELb1ELb0EEEvNS_9BwdParamsE,"aw",@nobits
	.sectionflags	@""
	.align	16
	.zero		1024


//--------------------- .nv.shared._ZN10layer_norm13ln_bwd_kernelINS_13Kernel_traitsIf6__halffS2_fjLj4096ELj1ELj1ELj4ELj16ENS_18Kernel_traits_baseILj4096EfS2_fS2_fjLj128EEEEELb0ELb1ELb1ELb1EEEvNS_9BwdParamsE --------------------------
	.section	.nv.shared._ZN10layer_norm13ln_bwd_kernelINS_13Kernel_traitsIf6__halffS2_fjLj4096ELj1ELj1ELj4ELj16ENS_18Kernel_traits_baseILj4096EfS2_fS2_fjLj128EEEEELb0ELb1ELb1ELb1EEEvNS_9BwdParamsE,"aw",@nobits
	.sectionflags	@""
	.align	16
	.zero		1024


//--------------------- .nv.shared._ZN10layer_norm13ln_bwd_kernelINS_13Kernel_traitsIf6__halffS2_fjLj4096ELj1ELj1ELj4ELj16ENS_18Kernel_traits_baseILj4096EfS2_fS2_fjLj128EEEEELb1ELb0ELb0ELb0EEEvNS_9BwdParamsE --------------------------
	.section	.nv.shared._ZN10layer_norm13ln_bwd_kernelINS_13Kernel_traitsIf6__halffS2_fjLj4096ELj1ELj1ELj4ELj16ENS_18Kernel_traits_baseILj4096EfS2_fS2_fjLj128EEEEELb1ELb0ELb0ELb0EEEvNS_9BwdParamsE,"aw",@nobits
	.sectionflags	@""
	.align	16
	.zero		1024


//--------------------- .nv.shared._ZN10layer_norm13ln_bwd_kernelINS_13Kernel_traitsIf6__halffS2_fjLj4096ELj1ELj1ELj4ELj16ENS_18Kernel_traits_baseILj4096EfS2_fS2_fjLj128EEEEELb1ELb0ELb0ELb1EEEvNS_9BwdParamsE --------------------------
	.section	.nv.shared._ZN10layer_norm13ln_bwd_kernelINS_13Kernel_traitsIf6__halffS2_fjLj4096ELj1ELj1ELj4ELj16ENS_18Kernel_traits_baseILj4096EfS2_fS2_fjLj128EEEEELb1ELb0ELb0ELb1EEEvNS_9BwdParamsE,"aw",@nobits
	.sectionflags	@""
	.align	16
	.zero		1024


//--------------------- .nv.shared._ZN10layer_norm22ln_bwd_finalize_kernelINS_22Kernel_traits_finalizeILj4096Ef6__halffS2_fjLb0ELj1024ELj4ENS_18Kernel_traits_baseILj4096EfS2_fS2_fjLj1024EEEEELb0ELb0EEEvNS_9BwdParamsE --------------------------
	.section	.nv.shared._ZN10layer_norm22ln_bwd_finalize_kernelINS_22Kernel_traits_finalizeILj4096Ef6__halffS2_fjLb0ELj1024ELj4ENS_18Kernel_traits_baseILj4096EfS2_fS2_fjLj1024EEEEELb0ELb0EEEvNS_9BwdParamsE,"aw",@nobits
	.sectionflags	@""
	.align	16
.nv.shared._ZN10layer_norm22ln_bwd_finalize_kernelINS_22Kernel_traits_finalizeILj4096Ef6__halffS2_fjLb0ELj1024ELj4ENS_18Kernel_traits_baseILj4096EfS2_fS2_fjLj1024EEEEELb0ELb0EEEvNS_9BwdParamsE:
	.zero		9472


//--------------------- .nv.shared._ZN10layer_norm13ln_bwd_kernelINS_13Kernel_traitsIf6__halffS2_fjLj4096ELj1ELj1ELj4ELj16ENS_18Kernel_traits_baseILj4096EfS2_fS2_fjLj128EEEEELb1ELb0ELb1ELb0EEEvNS_9BwdParamsE --------------------------
	.section	.nv.shared._ZN10layer_norm13ln_bwd_kernelINS_13Kernel_traitsIf6__halffS2_fjLj4096ELj1ELj1ELj4ELj16ENS_18Kernel_traits_baseILj4096EfS2_fS2_fjLj128EEEEELb1ELb0ELb1ELb0EEEvNS_9BwdParamsE,"aw",@nobits
	.sectionflags	@""
	.align	16
	.zero		1024


//--------------------- .nv.shared._ZN10layer_norm22ln_bwd_finalize_kernelINS_22Kernel_traits_finalizeILj4096Ef6__halffS2_fjLb0ELj1024ELj4ENS_18Kernel_traits_baseILj4096EfS2_fS2_fjLj1024EEEEELb0ELb1EEEvNS_9BwdParamsE --------------------------
	.section	.nv.shared._ZN10layer_norm22ln_bwd_finalize_kernelINS_22Kernel_traits_finalizeILj4096Ef6__halffS2_fjLb0ELj1024ELj4ENS_18Kernel_traits_baseILj4096EfS2_fS2_fjLj1024EEEEELb0ELb1EEEvNS_9BwdParamsE,"aw",@nobits
	.sectionflags	@""
	.align	16
.nv.shared._ZN10layer_norm22ln_bwd_finalize_kernelINS_22Kernel_traits_finalizeILj4096Ef6__halffS2_fjLb0ELj1024ELj4ENS_18Kernel_traits_baseILj4096EfS2_fS2_fjLj1024EEEEELb0ELb1EEEvNS_9BwdParamsE:
	.zero		9472


//--------------------- .nv.shared._ZN10layer_norm13ln_bwd_kernelINS_13Kernel_traitsIf6__halffS2_fjLj4096ELj1ELj1ELj4ELj16ENS_18Kernel_traits_baseILj4096EfS2_fS2_fjLj128EEEEELb1ELb0ELb1ELb1EEEvNS_9BwdParamsE --------------------------
	.section	.nv.shared._ZN10layer_norm13ln_bwd_kernelINS_13Kernel_traitsIf6__halffS2_fjLj4096ELj1ELj1ELj4ELj16ENS_18Kernel_traits_baseILj4096EfS2_fS2_fjLj128EEEEELb1ELb0ELb1ELb1EEEvNS_9BwdParamsE,"aw",@nobits
	.sectionflags	@""
	.align	16
	.zero		1024


//--------------------- .nv.shared._ZN10layer_norm13ln_bwd_kernelINS_13Kernel_traitsIf6__halffS2_fjLj4096ELj1ELj1ELj4ELj16ENS_18Kernel_traits_baseILj4096EfS2_fS2_fjLj128EEEEELb1ELb1ELb0ELb0EEEvNS_9BwdParamsE --------------------------
	.section	.nv.shared._ZN10layer_norm13ln_bwd_kernelINS_13Kernel_traitsIf6__halffS2_fjLj4096ELj1ELj1ELj4ELj16ENS_18Kernel_traits_baseILj4096EfS2_fS2_fjLj128EEEEELb1ELb1ELb0ELb0EEEvNS_9BwdParamsE,"aw",@nobits
	.sectionflags	@""
	.align	16
	.zero		1024


//--------------------- .nv.shared._ZN10layer_norm13ln_bwd_kernelINS_13Kernel_traitsIf6__halffS2_fjLj4096ELj1ELj1ELj4ELj16ENS_18Kernel_traits_baseILj4096EfS2_fS2_fjLj128EEEEELb1ELb1ELb0ELb1EEEvNS_9BwdParamsE --------------------------
	.section	.nv.shared._ZN10layer_norm13ln_bwd_kernelINS_13Kernel_traitsIf6__halffS2_fjLj4096ELj1ELj1ELj4ELj16ENS_18Kernel_traits_baseILj4096EfS2_fS2_fjLj128EEEEELb1ELb1ELb0ELb1EEEvNS_9BwdParamsE,"aw",@nobits
	.sectionflags	@""
	.align	16
	.zero		1024


//--------------------- .nv.shared._ZN10layer_norm22ln_bwd_finalize_kernelINS_22Kernel_traits_finalizeILj4096Ef6__halffS2_fjLb1ELj1024ELj4ENS_18Kernel_traits_baseILj4096EfS2_fS2_fjLj1024EEEEELb1ELb0EEEvNS_9BwdParamsE --------------------------
	.section	.nv.shared._ZN10layer_norm22ln_bwd_finalize_kernelINS_22Kernel_traits_finalizeILj4096Ef6__halffS2_fjLb1ELj1024ELj4ENS_18Kernel_traits_baseILj4096EfS2_fS2_fjLj1024EEEEELb1ELb0EEEvNS_9BwdParamsE,"aw",@nobits
	.sectionflags	@""
	.align	16
.nv.shared._ZN10layer_norm22ln_bwd_finalize_kernelINS_22Kernel_traits_finalizeILj4096Ef6__halffS2_fjLb1ELj1024ELj4ENS_18Kernel_traits_baseILj4096EfS2_fS2_fjLj1024EEEEELb1ELb0EEEvNS_9BwdParamsE:
	.zero		13696


//--------------------- .nv.shared._ZN10layer_norm13ln_bwd_kernelINS_13Kernel_traitsIf6__halffS2_fjLj4096ELj1ELj1ELj4ELj16ENS_18Kernel_traits_baseILj4096EfS2_fS2_fjLj128EEEEELb1ELb1ELb1ELb0EEEvNS_9BwdParamsE --------------------------
	.section	.nv.shared._ZN10layer_norm13ln_bwd_kernelINS_13Kernel_traitsIf6__halffS2_fjLj4096ELj1ELj1ELj4ELj16ENS_18Kernel_traits_baseILj4096EfS2_fS2_fjLj128EEEEELb1ELb1ELb1ELb0EEEvNS_9BwdParamsE,"aw",@nobits
	.sectionflags	@""
	.align	16
	.zero		1024


//--------------------- .nv.shared._ZN10layer_norm22ln_bwd_finalize_kernelINS_22Kernel_traits_finalizeILj4096Ef6__halffS2_fjLb1ELj1024ELj4ENS_18Kernel_traits_baseILj4096EfS2_fS2_fjLj1024EEEEELb1ELb1EEEvNS_9BwdParamsE --------------------------
	.section	.nv.shared._ZN10layer_norm22ln_bwd_finalize_kernelINS_22Kernel_traits_finalizeILj4096Ef6__halffS2_fjLb1ELj1024ELj4ENS_18Kernel_traits_baseILj4096EfS2_fS2_fjLj1024EEEEELb1ELb1EEEvNS_9BwdParamsE,"aw",@nobits
	.sectionflags	@""
	.align	16
.nv.shared._ZN10layer_norm22ln_bwd_finalize_kernelINS_22Kernel_traits_finalizeILj4096Ef6__halffS2_fjLb1ELj1024ELj4ENS_18Kernel_traits_baseILj4096EfS2_fS2_fjLj1024EEEEELb1ELb1EEEvNS_9BwdParamsE:
	.zero		13696


//--------------------- .nv.shared._ZN10layer_norm13ln_bwd_kernelINS_13Kernel_traitsIf6__halffS2_fjLj4096ELj1ELj1ELj4ELj16ENS_18Kernel_traits_baseILj4096EfS2_fS2_fjLj128EEEEELb1ELb1ELb1ELb1EEEvNS_9BwdParamsE --------------------------
	.section	.nv.shared._ZN10layer_norm13ln_bwd_kernelINS_13Kernel_traitsIf6__halffS2_fjLj4096ELj1ELj1ELj4ELj16ENS_18Kernel_traits_baseILj4096EfS2_fS2_fjLj128EEEEELb1ELb1ELb1ELb1EEEvNS_9BwdParamsE,"aw",@nobits
	.sectionflags	@""
	.align	16
	.zero		1024


//--------------------- .nv.shared._ZN10layer_norm13ln_bwd_kernelINS_13Kernel_traitsI6__halfffffjLj4096ELj1ELj1ELj4ELj16ENS_18Kernel_traits_baseILj4096ES2_ffffjLj128EEEEELb0ELb0ELb0ELb0EEEvNS_9BwdParamsE --------------------------
	.section	.nv.shared._ZN10layer_norm13ln_bwd_kernelINS_13Kernel_traitsI6__halfffffjLj4096ELj1ELj1ELj4ELj16ENS_18Kernel_traits_baseILj4096ES2_ffffjLj128EEEEELb0ELb0ELb0ELb0EEEvNS_9BwdParamsE,"aw",@nobits
	.sectionflags	@""
	.align	16
	.zero		1024


//--------------------- .nv.shared._ZN10layer_norm13ln_bwd_kernelINS_13Kernel_traitsI6__halfffffjLj4096ELj1ELj1ELj4ELj16ENS_18Kernel_traits_baseILj4096ES2_ffffjLj128EEEEELb0ELb0ELb0ELb1EEEvNS_9BwdParamsE --------------------------
	.section	.nv.shared._ZN10layer_norm13ln_bwd_kernelINS_13Kernel_traitsI6__halfffffjLj4096ELj1ELj1ELj4ELj16ENS_18Kernel_traits_baseILj4096ES2_ffffjLj128EEEEELb0ELb0ELb0ELb1EEEvNS_9BwdParamsE,"aw",@nobits
	.sectionflags	@""
	.align	16
	.zero		1024


//--------------------- .nv.shared._ZN10layer_norm13ln_bwd_kernelINS_13Kernel_traitsI6__halfffffjLj4096ELj1ELj1ELj4ELj16ENS_18Kernel_traits_baseILj4096ES2_ffffjLj128EEEEELb0ELb0ELb1ELb0EEEvNS_9BwdParamsE --------------------------
	.section	.nv.shared._ZN10layer_norm13ln_bwd_kernelINS_13Kernel_traitsI6__halfffffjLj4096ELj1ELj1ELj4ELj16ENS_18Kernel_traits_baseILj4096ES2_ffffjLj128EEEEELb0ELb0ELb1ELb0EEEvNS_9BwdParamsE,"aw",@nobits
	.sectionflags	@""
	.align	16
	.zero		1024


//--------------------- .nv.shared._ZN10layer_norm13ln_bwd_kernelINS_13Kernel_traitsI6__halfffffjLj4096ELj1ELj1ELj4ELj16ENS_18Kernel_traits_baseILj4096ES2_ffffjLj128EEEEELb0ELb0ELb1ELb1EEEvNS_9BwdParamsE --------------------------
	.section	.nv.shared._ZN10layer_norm13ln_bwd_kernelINS_13Kernel_traitsI6__halfffffjLj4096ELj1ELj1ELj4ELj16ENS_18Kernel_traits_baseILj4096ES2_ffffjLj128EEEEELb0ELb0ELb1ELb1EEEvNS_9BwdParamsE,"aw",@nobits
	.sectionflags	@""
	.align	16
	.zero		1024


//--------------------- .nv.shared._ZN10layer_norm13ln_bwd_kernelINS_13Kernel_traitsI6__halfffffjLj4096ELj1ELj1ELj4ELj16ENS_18Kernel_traits_baseILj4096ES2_ffffjLj128EEEEELb0ELb1ELb0ELb0EEEvNS_9BwdParamsE --------------------------
	.section	.nv.shared._ZN10layer_norm13ln_bwd_kernelINS_13Kernel_traitsI6__halfffffjLj4096ELj1ELj1ELj4ELj16ENS_18Kernel_traits_baseILj4096ES2_ffffjLj128EEEEELb0ELb1ELb0ELb0EEEvNS_9BwdParamsE,"aw",@nobits
	.sectionflags	@""
	.align	16
	.zero		1024


//--------------------- .nv.shared._ZN10layer_norm13ln_bwd_kernelINS_13Kernel_traitsI6__halfffffjLj4096ELj1ELj1ELj4ELj16ENS_18Kernel_traits_baseILj4096ES2_ffffjLj128EEEEELb0ELb1ELb0ELb1EEEvNS_9BwdParamsE --------------------------
	.section	.nv.shared._ZN10layer_norm13ln_bwd_kernelINS_13Kernel_traitsI6__halfffffjLj4096ELj1ELj1ELj4ELj16ENS_18Kernel_traits_baseILj4096ES2_ffffjLj128EEEEELb0ELb1ELb0ELb1EEEvNS_9BwdParamsE,"aw",@nobits
	.sectionflags	@""
	.align	16
	.zero		1024


//--------------------- .nv.shared._ZN10layer_norm13ln_bwd_kernelINS_13Kernel_traitsI6__halfffffjLj4096ELj1ELj1ELj4ELj16ENS_18Kernel_traits_baseILj4096ES2_ffffjLj128EEEEELb0ELb1ELb1ELb0EEEvNS_9BwdParamsE --------------------------
	.section	.nv.shared._ZN10layer_norm13ln_bwd_kernelINS_13Kernel_traitsI6__halfffffjLj4096ELj1ELj1ELj4ELj16ENS_18Kernel_traits_baseILj4096ES2_ffffjLj128EEEEELb0ELb1ELb1ELb0EEEvNS_9BwdParamsE,"aw",@nobits
	.sectionflags	@""
	.align	16
	.zero		1024


//--------------------- .nv.shared._ZN10layer_norm13ln_bwd_kernelINS_13Kernel_traitsI6__halfffffjLj4096ELj1ELj1ELj4ELj16ENS_18Kernel_traits_baseILj4096ES2_ffffjLj128EEEEELb0ELb1ELb1ELb1EEEvNS_9BwdParamsE --------------------------
	.section	.nv.shared._ZN10layer_norm13ln_bwd_kernelINS_13Kernel_traitsI6__halfffffjLj4096ELj1ELj1ELj4ELj16ENS_18Kernel_traits_baseILj4096ES2_ffffjLj128EEEEELb0ELb1ELb1ELb1EEEvNS_9BwdParamsE,"aw",@nobits
	.sectionflags	@""
	.align	16
	.zero		1024


//--------------------- .nv.shared._ZN10layer_norm13ln_bwd_kernelINS_13Kernel_traitsI6__halfffffjLj4096ELj1ELj1ELj4ELj16ENS_18Kernel_traits_baseILj4096ES2_ffffjLj128EEEEELb1ELb0ELb0ELb0EEEvNS_9BwdParamsE --------------------------
	.section	.nv.shared._ZN10layer_norm13ln_bwd_kernelINS_13Kernel_traitsI6__halfffffjLj4096ELj1ELj1ELj4ELj16ENS_18Kernel_traits_baseILj4096ES2_ffffjLj128EEEEELb1ELb0ELb0ELb0EEEvNS_9BwdParamsE,"aw",@nobits
	.sectionflags	@""
	.align	16
	.zero		1024


//--------------------- .nv.shared._ZN10layer_norm13ln_bwd_kernelINS_13Kernel_traitsI6__halfffffjLj4096ELj1ELj1ELj4ELj16ENS_18Kernel_traits_baseILj4096ES2_ffffjLj128EEEEELb1ELb0ELb0ELb1EEEvNS_9BwdParamsE --------------------------
	.section	.nv.shared._ZN10layer_norm13ln_bwd_kernelINS_13Kernel_traitsI6__halfffffjLj4096ELj1ELj1ELj4ELj16ENS_18Kernel_traits_baseILj4096ES2_ffffjLj128EEEEELb1ELb0ELb0ELb1EEEvNS_9BwdParamsE,"aw",@nobits
	.sectionflags	@""
	.align	16
	.zero		1024


//--------------------- .nv.shared._ZN10layer_norm22ln_bwd_finalize_kernelINS_22Kernel_traits_finalizeILj4096E6__halfffffjLb0ELj1024ELj4ENS_18Kernel_traits_baseILj4096ES2_ffffjLj1024EEEEELb0ELb0EEEvNS_9BwdParamsE --------------------------
	.section	.nv.shared._ZN10layer_norm22ln_bwd_finalize_kernelINS_22Kernel_traits_finalizeILj4096E6__halfffffjLb0ELj1024ELj4ENS_18Kernel_traits_baseILj4096ES2_ffffjLj1024EEEEELb0ELb0EEEvNS_9BwdParamsE,"aw",@nobits
	.sectionflags	@""
	.align	16
.nv.shared._ZN10layer_norm22ln_bwd_finalize_kernelINS_22Kernel_traits_finalizeILj4096E6__halfffffjLb0ELj1024ELj4ENS_18Kernel_traits_baseILj4096ES2_ffffjLj1024EEEEELb0ELb0EEEvNS_9BwdParamsE:
	.zero		9472


//--------------------- .nv.shared._ZN10layer_norm13ln_bwd_kernelINS_13Kernel_traitsI6__halfffffjLj4096ELj1ELj1ELj4ELj16ENS_18Kernel_traits_baseILj4096ES2_ffffjLj128EEEEELb1ELb0ELb1ELb0EEEvNS_9BwdParamsE --------------------------
	.section	.nv.shared._ZN10layer_norm13ln_bwd_kernelINS_13Kernel_traitsI6__halfffffjLj4096ELj1ELj1ELj4ELj16ENS_18Kernel_traits_baseILj4096ES2_ffffjLj128EEEEELb1ELb0ELb1ELb0EEEvNS_9BwdParamsE,"aw",@nobits
	.sectionflags	@""
	.align	16
	.zero		1024


//--------------------- .nv.shared._ZN10layer_norm22ln_bwd_finalize_kernelINS_22Kernel_traits_finalizeILj4096E6__halfffffjLb0ELj1024ELj4ENS_18Kernel_traits_baseILj4096ES2_ffffjLj1024EEEEELb0ELb1EEEvNS_9BwdParamsE --------------------------
	.section	.nv.shared._ZN10layer_norm22ln_bwd_finalize_kernelINS_22Kernel_traits_finalizeILj4096E6__halfffffjLb0ELj1024ELj4ENS_18Kernel_traits_baseILj4096ES2_ffffjLj1024EEEEELb0ELb1EEEvNS_9BwdParamsE,"aw",@nobits
	.sectionflags	@""
	.align	16
.nv.shared._ZN10layer_norm22ln_bwd_finalize_kernelINS_22Kernel_traits_finalizeILj4096E6__halfffffjLb0ELj1024ELj4ENS_18Kernel_traits_baseILj4096ES2_ffffjLj1024EEEEELb0ELb1EEEvNS_9BwdParamsE:
	.zero		9472


//--------------------- .nv.shared._ZN10layer_norm13ln_bwd_kernelINS_13Kernel_traitsI6__halfffffjLj4096ELj1ELj1ELj4ELj16ENS_18Kernel_traits_baseILj4096ES2_ffffjLj128EEEEELb1ELb0ELb1ELb1EEEvNS_9BwdParamsE --------------------------
	.section	.nv.shared._ZN10layer_norm13ln_bwd_kernelINS_13Kernel_traitsI6__halfffffjLj4096ELj1ELj1ELj4ELj16ENS_18Kernel_traits_baseILj4096ES2_ffffjLj128EEEEELb1ELb0ELb1ELb1EEEvNS_9BwdParamsE,"aw",@nobits
	.sectionflags	@""
	.align	16
	.zero		1024


//--------------------- .nv.shared._ZN10layer_norm13ln_bwd_kernelINS_13Kernel_traitsI6__halfffffjLj4096ELj1ELj1ELj4ELj16ENS_18Kernel_traits_baseILj4096ES2_ffffjLj128EEEEELb1ELb1ELb0ELb0EEEvNS_9BwdParamsE --------------------------
	.section	.nv.shared._ZN10layer_norm13ln_bwd_kernelINS_13Kernel_traitsI6__halfffffjLj4096ELj1ELj1ELj4ELj16ENS_18Kernel_traits_baseILj4096ES2_ffffjLj128EEEEELb1ELb1ELb0ELb0EEEvNS_9BwdParamsE,"aw",@nobits
	.sectionflags	@""
	.align	16
	.zero		1024


//--------------------- .nv.shared._ZN10layer_norm13ln_bwd_kernelINS_13Kernel_traitsI6__halfffffjLj4096ELj1ELj1ELj4ELj16ENS_18Kernel_traits_baseILj4096ES2_ffffjLj128EEEEELb1ELb1ELb0ELb1EEEvNS_9BwdParamsE --------------------------
	.section	.nv.shared._ZN10layer_norm13ln_bwd_kernelINS_13Kernel_traitsI6__halfffffjLj4096ELj1ELj1ELj4ELj16ENS_18Kernel_traits_baseILj4096ES2_ffffjLj128EEEEELb1ELb1ELb0ELb1EEEvNS_9BwdParamsE,"aw",@nobits
	.sectionflags	@""
	.align	16
	.zero		1024


//--------------------- .nv.shared._ZN10layer_norm22ln_bwd_finalize_kernelINS_22Kernel_traits_finalizeILj4096E6__halfffffjLb1ELj1024ELj4ENS_18Kernel_traits_baseILj4096ES2_ffffjLj1024EEEEELb1ELb0EEEvNS_9BwdParamsE --------------------------
	.section	.nv.shared._ZN10layer_norm22ln_bwd_finalize_kernelINS_22Kernel_traits_finalizeILj4096E6__halfffffjLb1ELj1024ELj4ENS_18Kernel_traits_baseILj4096ES2_ffffjLj1024EEEEELb1ELb0EEEvNS_9BwdParamsE,"aw",@nobits
	.sectionflags	@""
	.align	16
.nv.shared._ZN10layer_norm22ln_bwd_finalize_kernelINS_22Kernel_traits_finalizeILj4096E6__halfffffjLb1ELj1024ELj4ENS_18Kernel_traits_baseILj4096ES2_ffffjLj1024EEEEELb1ELb0EEEvNS_9BwdParamsE:
	.zero		13696


//--------------------- .nv.shared._ZN10layer_norm13ln_bwd_kernelINS_13Kernel_traitsI6__halfffffjLj4096ELj1ELj1ELj4ELj16ENS_18Kernel_traits_baseILj4096ES2_ffffjLj128EEEEELb1ELb1ELb1ELb0EEEvNS_9BwdParamsE --------------------------
	.section	.nv.shared._ZN10layer_norm13ln_bwd_kernelINS_13Kernel_traitsI6__halfffffjLj4096ELj1ELj1ELj4ELj16ENS_18Kernel_traits_baseILj4096ES2_ffffjLj128EEEEELb1ELb1ELb1ELb0EEEvNS_9BwdParamsE,"aw",@nobits
	.sectionflags	@""
	.align	16
	.zero		1024


//--------------------- .nv.shared._ZN10layer_norm22ln_bwd_finalize_kernelINS_22Kernel_traits_finalizeILj4096E6__halfffffjLb1ELj1024ELj4ENS_18Kernel_traits_baseILj4096ES2_ffffjLj1024EEEEELb1ELb1EEEvNS_9BwdParamsE --------------------------
	.section	.nv.shared._ZN10layer_norm22ln_bwd_finalize_kernelINS_22Kernel_traits_finalizeILj4096E6__halfffffjLb1ELj1024ELj4ENS_18Kernel_traits_baseILj4096ES2_ffffjLj1024EEEEELb1ELb1EEEvNS_9BwdParamsE,"aw",@nobits
	.sectionflags	@""
	.align	16
.nv.shared._ZN10layer_norm22ln_bwd_finalize_kernelINS_22Kernel_traits_finalizeILj4096E6__halfffffjLb1ELj1024ELj4ENS_18Kernel_traits_baseILj4096ES2_ffffjLj1024EEEEELb1ELb1EEEvNS_9BwdParamsE:
	.zero		13696


//--------------------- .nv.shared._ZN10layer_norm13ln_bwd_kernelINS_13Kernel_traitsI6__halfffffjLj4096ELj1ELj1ELj4ELj16ENS_18Kernel_traits_baseILj4096ES2_ffffjLj128EEEEELb1ELb1ELb1ELb1EEEvNS_9BwdParamsE --------------------------
	.section	.nv.shared._ZN10layer_norm13ln_bwd_kernelINS_13Kernel_traitsI6__halfffffjLj4096ELj1ELj1ELj4ELj16ENS_18Kernel_traits_baseILj4096ES2_ffffjLj128EEEEELb1ELb1ELb1ELb1EEEvNS_9BwdParamsE,"aw",@nobits
	.sectionflags	@""
	.align	16
	.zero		1024


//--------------------- .nv.shared._ZN10layer_norm13ln_bwd_kernelINS_13Kernel_traitsIfffffjLj4096ELj1ELj1ELj4ELj16ENS_18Kernel_traits_baseILj4096EfffffjLj128EEEEELb0ELb0ELb0ELb0EEEvNS_9BwdParamsE --------------------------
	.section	.nv.shared._ZN10layer_norm13ln_bwd_kernelINS_13Kernel_traitsIfffffjLj4096ELj1ELj1ELj4ELj16ENS_18Kernel_traits_baseILj4096EfffffjLj128EEEEELb0ELb0ELb0ELb0EEEvNS_9BwdParamsE,"aw",@nobits
	.sectionflags	@""
	.align	16
	.zero		1024


//--------------------- .nv.shared._ZN10layer_norm13ln_bwd_kernelINS_13Kernel_traitsIfffffjLj4096ELj1ELj1ELj4ELj16ENS_18Kernel_traits_baseILj4096EfffffjLj128EEEEELb0ELb0ELb0ELb1EEEvNS_9BwdParamsE --------------------------
	.section	.nv.shared._ZN10layer_norm13ln_bwd_kernelINS_13Kernel_traitsIfffffjLj4096ELj1ELj1ELj4ELj16ENS_18Kernel_traits_baseILj4096EfffffjLj128EEEEELb0ELb0ELb0ELb1EEEvNS_9BwdParamsE,"aw",@nobits
	.sectionflags	@""
	.align	16
	.zero		1024


//--------------------- .nv.shared._ZN10layer_norm13ln_bwd_kernelINS_13Kernel_traitsIfffffjLj4096ELj1ELj1ELj4ELj16ENS_18Kernel_traits_baseILj4096EfffffjLj128EEEEELb0ELb0ELb1ELb0EEEvNS_9BwdParamsE --------------------------
	.section	.nv.shared._ZN10layer_norm13ln_bwd_kernelINS_13Kernel_traitsIfffffjLj4096ELj1ELj1ELj4ELj16ENS_18Kernel_traits_baseILj4096EfffffjLj128EEEEELb0ELb0ELb1ELb0EEEvNS_9BwdParamsE,"aw",@nobits
	.sectionflags	@""
	.align	16
	.zero		1024


//--------------------- .nv.shared._ZN10layer_norm13ln_bwd_kernelINS_13Kernel_traitsIfffffjLj4096ELj1ELj1ELj4ELj16ENS_18Kernel_traits_baseILj4096EfffffjLj128EEEEELb0ELb0ELb1ELb1EEEvNS_9BwdParamsE --------------------------
	.section	.nv.shared._ZN10layer_norm13ln_bwd_kernelINS_13Kernel_traitsIfffffjLj4096ELj1ELj1ELj4ELj16ENS_18Kernel_traits_baseILj4096EfffffjLj128EEEEELb0ELb0ELb1ELb1EEEvNS_9BwdParamsE,"aw",@nobits
	.sectionflags	@""
	.align	16
	.zero		1024


//--------------------- .nv.shared._ZN10layer_norm13ln_bwd_kernelINS_13Kernel_traitsIfffffjLj4096ELj1ELj1ELj4ELj16ENS_18Kernel_traits_baseILj4096EfffffjLj128EEEEELb0ELb1ELb0ELb0EEEvNS_9BwdParamsE --------------------------
	.section	.nv.shared._ZN10layer_norm13ln_bwd_kernelINS_13Kernel_traitsIfffffjLj4096ELj1ELj1ELj4ELj16ENS_18Kernel_traits_baseILj4096EfffffjLj128EEEEELb0ELb1ELb0ELb0EEEvNS_9BwdParamsE,"aw",@nobits
	.sectionflags	@""
	.align	16
	.zero		1024


//--------------------- .nv.shared._ZN10layer_norm13ln_bwd_kernelINS_13Kernel_traitsIfffffjLj4096ELj1ELj1ELj4ELj16ENS_18Kernel_traits_baseILj4096EfffffjLj128EEEEELb0ELb1ELb0ELb1EEEvNS_9BwdParamsE --------------------------
	.section	.nv.shared._ZN10layer_norm13ln_bwd_kernelINS_13Kernel_traitsIfffffjLj4096ELj1ELj1ELj4ELj16ENS_18Kernel_traits_baseILj4096EfffffjLj128EEEEELb0ELb1ELb0ELb1EEEvNS_9BwdParamsE,"aw",@nobits
	.sectionflags	@""
	.align	16
	.zero		1024


//--------------------- .nv.shared._ZN10layer_norm13ln_bwd_kernelINS_13Kernel_traitsIfffffjLj4096ELj1ELj1ELj4ELj16ENS_18Kernel_traits_baseILj4096EfffffjLj128EEEEELb0ELb1ELb1ELb0EEEvNS_9BwdParamsE --------------------------
	.section	.nv.shared._ZN10layer_norm13ln_bwd_kernelINS_13Kernel_traitsIfffffjLj4096ELj1ELj1ELj4ELj16ENS_18Kernel_traits_baseILj4096EfffffjLj128EEEEELb0ELb1ELb1ELb0EEEvNS_9BwdParamsE,"aw",@nobits
	.sectionflags	@""
	.align	16
	.zero		1024


//--------------------- .nv.shared._ZN10layer_norm13ln_bwd_kernelINS_13Kernel_traitsIfffffjLj4096ELj1ELj1ELj4ELj16ENS_18Kernel_traits_baseILj4096EfffffjLj128EEEEELb0ELb1ELb1ELb1EEEvNS_9BwdParamsE --------------------------
	.section	.nv.shared._ZN10layer_norm13ln_bwd_kernelINS_13Kernel_traitsIfffffjLj4096ELj1ELj1ELj4ELj16ENS_18Kernel_traits_baseILj4096EfffffjLj128EEEEELb0ELb1ELb1ELb1EEEvNS_9BwdParamsE,"aw",@nobits
	.sectionflags	@""
	.align	16
	.zero		1024


//--------------------- .nv.shared._ZN10layer_norm13ln_bwd_kernelINS_13Kernel_traitsIfffffjLj4096ELj1ELj1ELj4ELj16ENS_18Kernel_traits_baseILj4096EfffffjLj128EEEEELb1ELb0ELb0ELb0EEEvNS_9BwdParamsE --------------------------
	.section	.nv.shared._ZN10layer_norm13ln_bwd_kernelINS_13Kernel_traitsIfffffjLj4096ELj1ELj1ELj4ELj16ENS_18Kernel_traits_baseILj4096EfffffjLj128EEEEELb1ELb0ELb0ELb0EEEvNS_9BwdParamsE,"aw",@nobits
	.sectionflags	@""
	.align	16
	.zero		1024


//--------------------- .nv.shared._ZN10layer_norm13ln_bwd_kernelINS_13Kernel_traitsIfffffjLj4096ELj1ELj1ELj4ELj16ENS_18Kernel_traits_baseILj4096EfffffjLj128EEEEELb1ELb0ELb0ELb1EEEvNS_9BwdParamsE --------------------------
	.section	.nv.shared._ZN10layer_norm13ln_bwd_kernelINS_13Kernel_traitsIfffffjLj4096ELj1ELj1ELj4ELj16ENS_18Kernel_traits_baseILj4096EfffffjLj128EEEEELb1ELb0ELb0ELb1EEEvNS_9BwdParamsE,"aw",@nobits
	.sectionflags	@""
	.align	16
	.zero		1024


//--------------------- .nv.shared._ZN10layer_norm22ln_bwd_finalize_kernelINS_22Kernel_traits_finalizeILj4096EfffffjLb0ELj1024ELj4ENS_18Kernel_traits_baseILj4096EfffffjLj1024EEEEELb0ELb0EEEvNS_9BwdParamsE --------------------------
	.section	.nv.shared._ZN10layer_norm22ln_bwd_finalize_kernelINS_22Kernel_traits_finalizeILj4096EfffffjLb0ELj1024ELj4ENS_18Kernel_traits_baseILj4096EfffffjLj1024EEEEELb0ELb0EEEvNS_9BwdParamsE,"aw",@nobits
	.sectionflags	@""
	.align	16
.nv.shared._ZN10layer_norm22ln_bwd_finalize_kernelINS_22Kernel_traits_finalizeILj4096EfffffjLb0ELj1024ELj4ENS_18Kernel_traits_baseILj4096EfffffjLj1024EEEEELb0ELb0EEEvNS_9BwdParamsE:
	.zero		9472


//--------------------- .nv.shared._ZN10layer_norm13ln_bwd_kernelINS_13Kernel_traitsIfffffjLj4096ELj1ELj1ELj4ELj16ENS_18Kernel_traits_baseILj4096EfffffjLj128EEEEELb1ELb0ELb1ELb0EEEvNS_9BwdParamsE --------------------------
	.section	.nv.shared._ZN10layer_norm13ln_bwd_kernelINS_13Kernel_traitsIfffffjLj4096ELj1ELj1ELj4ELj16ENS_18Kernel_traits_baseILj4096EfffffjLj128EEEEELb1ELb0ELb1ELb0EEEvNS_9BwdParamsE,"aw",@nobits
	.sectionflags	@""
	.align	16
	.zero		1024


//--------------------- .nv.shared._ZN10layer_norm22ln_bwd_finalize_kernelINS_22Kernel_traits_finalizeILj4096EfffffjLb0ELj1024ELj4ENS_18Kernel_traits_baseILj4096EfffffjLj1024EEEEELb0ELb1EEEvNS_9BwdParamsE --------------------------
	.section	.nv.shared._ZN10layer_norm22ln_bwd_finalize_kernelINS_22Kernel_traits_finalizeILj4096EfffffjLb0ELj1024ELj4ENS_18Kernel_traits_baseILj4096EfffffjLj1024EEEEELb0ELb1EEEvNS_9BwdParamsE,"aw",@nobits
	.sectionflags	@""
	.align	16
.nv.shared._ZN10layer_norm22ln_bwd_finalize_kernelINS_22Kernel_traits_finalizeILj4096EfffffjLb0ELj1024ELj4ENS_18Kernel_traits_baseILj4096EfffffjLj1024EEEEELb0ELb1EEEvNS_9BwdParamsE:
	.zero		9472


//--------------------- .nv.shared._ZN10layer_norm13ln_bwd_kernelINS_13Kernel_traitsIfffffjLj4096ELj1ELj1ELj4ELj16ENS_18Kernel_traits_baseILj4096EfffffjLj128EEEEELb1ELb0ELb1ELb1EEEvNS_9BwdParamsE --------------------------
	.section	.nv.shared._ZN10layer_norm13ln_bwd_kernelINS_13Kernel_traitsIfffffjLj4096ELj1ELj1ELj4ELj16ENS_18Kernel_traits_baseILj4096EfffffjLj128EEEEELb1ELb0ELb1ELb1EEEvNS_9BwdParamsE,"aw",@nobits
	.sectionflags	@""
	.align	16
	.zero		1024


//--------------------- .nv.shared._ZN10layer_norm13ln_bwd_kernelINS_13Kernel_traitsIfffffjLj4096ELj1ELj1ELj4ELj16ENS_18Kernel_traits_baseILj4096EfffffjLj128EEEEELb1ELb1ELb0ELb0EEEvNS_9BwdParamsE --------------------------
	.section	.nv.shared._ZN10layer_norm13ln_bwd_kernelINS_13Kernel_traitsIfffffjLj4096ELj1ELj1ELj4ELj16ENS_18Kernel_traits_baseILj4096EfffffjLj128EEEEELb1ELb1ELb0ELb0EEEvNS_9BwdParamsE,"aw",@nobits
	.sectionflags	@""
	.align	16
	.zero		1024


//--------------------- .nv.shared._ZN10layer_norm13ln_bwd_kernelINS_13Kernel_traitsIfffffjLj4096ELj1ELj1ELj4ELj16ENS_18Kernel_traits_baseILj4096EfffffjLj128EEEEELb1ELb1ELb0ELb1EEEvNS_9BwdParamsE --------------------------
	.section	.nv.shared._ZN10layer_norm13ln_bwd_kernelINS_13Kernel_traitsIfffffjLj4096ELj1ELj1ELj4ELj16ENS_18Kernel_traits_baseILj4096EfffffjLj128EEEEELb1ELb1ELb0ELb1EEEvNS_9BwdParamsE,"aw",@nobits
	.sectionflags	@""
	.align	16
	.zero		1024


//--------------------- .nv.shared._ZN10layer_norm22ln_bwd_finalize_kernelINS_22Kernel_traits_finalizeILj4096EfffffjLb1ELj1024ELj4ENS_18Kernel_traits_baseILj4096EfffffjLj1024EEEEELb1ELb0EEEvNS_9BwdParamsE --------------------------
	.section	.nv.shared._ZN10layer_norm22ln_bwd_finalize_kernelINS_22Kernel_traits_finalizeILj4096EfffffjLb1ELj1024ELj4ENS_18Kernel_traits_baseILj4096EfffffjLj1024EEEEELb1ELb0EEEvNS_9BwdParamsE,"aw",@nobits
	.sectionflags	@""
	.align	16
.nv.shared._ZN10layer_norm22ln_bwd_finalize_kernelINS_22Kernel_traits_finalizeILj4096EfffffjLb1ELj1024ELj4ENS_18Kernel_traits_baseILj4096EfffffjLj1024EEEEELb1ELb0EEEvNS_9BwdParamsE:
	.zero		13696


//--------------------- .nv.shared._ZN10layer_norm13ln_bwd_kernelINS_13Kernel_traitsIfffffjLj4096ELj1ELj1ELj4ELj16ENS_18Kernel_traits_baseILj4096EfffffjLj128EEEEELb1ELb1ELb1ELb0EEEvNS_9BwdParamsE --------------------------
	.section	.nv.shared._ZN10layer_norm13ln_bwd_kernelINS_13Kernel_traitsIfffffjLj4096ELj1ELj1ELj4ELj16ENS_18Kernel_traits_baseILj4096EfffffjLj128EEEEELb1ELb1ELb1ELb0EEEvNS_9BwdParamsE,"aw",@nobits
	.sectionflags	@""
	.align	16
	.zero		1024


//--------------------- .nv.shared._ZN10layer_norm22ln_bwd_finalize_kernelINS_22Kernel_traits_finalizeILj4096EfffffjLb1ELj1024ELj4ENS_18Kernel_traits_baseILj4096EfffffjLj1024EEEEELb1ELb1EEEvNS_9BwdParamsE --------------------------
	.section	.nv.shared._ZN10layer_norm22ln_bwd_finalize_kernelINS_22Kernel_traits_finalizeILj4096EfffffjLb1ELj1024ELj4ENS_18Kernel_traits_baseILj4096EfffffjLj1024EEEEELb1ELb1EEEvNS_9BwdParamsE,"aw",@nobits
	.sectionflags	@""
	.align	16
.nv.shared._ZN10layer_norm22ln_bwd_finalize_kernelINS_22Kernel_traits_finalizeILj4096EfffffjLb1ELj1024ELj4ENS_18Kernel_traits_baseILj4096EfffffjLj1024EEEEELb1ELb1EEEvNS_9BwdParamsE:
	.zero		13696


//--------------------- .nv.shared._ZN10layer_norm13ln_bwd_kernelINS_13Kernel_traitsIfffffjLj4096ELj1ELj1ELj4ELj16ENS_18Kernel_traits_baseILj4096EfffffjLj128EEEEELb1ELb1ELb1ELb1EEEvNS_9BwdParamsE --------------------------
	.section	.nv.shared._ZN10layer_norm13ln_bwd_kernelINS_13Kernel_traitsIfffffjLj4096ELj1ELj1ELj4ELj16ENS_18Kernel_traits_baseILj4096EfffffjLj128EEEEELb1ELb1ELb1ELb1EEEvNS_9BwdParamsE,"aw",@nobits
	.sectionflags	@""
	.align	16
	.zero		1024


//--------------------- .nv.constant0._ZN10layer_norm13ln_bwd_kernelINS_13Kernel_traitsI13__nv_bfloat16S2_S2_S2_fjLj4096ELj1ELj1ELj4ELj16ENS_18Kernel_traits_baseILj4096ES2_S2_S2_S2_fjLj128EEEEELb0ELb0ELb0ELb0EEEvNS_9BwdParamsE --------------------------
	.section	.nv.constant0._ZN10layer_norm13ln_bwd_kernelINS_13Kernel_traitsI13__nv_bfloat16S2_S2_S2_fjLj4096ELj1ELj1ELj4ELj16ENS_18Kernel_traits_baseILj4096ES2_S2_S2_S2_fjLj128EEEEELb0ELb0ELb0ELb0EEEvNS_9BwdParamsE,"a",@progbits
	.sectionflags	@""
	.align	4
.nv.constant0._ZN10layer_norm13ln_bwd_kernelINS_13Kernel_traitsI13__nv_bfloat16S2_S2_S2_fjLj4096ELj1ELj1ELj4ELj16ENS_18Kernel_traits_baseILj4096ES2_S2_S2_S2_fjLj128EEEEELb0ELb0ELb0ELb0EEEvNS_9BwdParamsE:
	.zero		1192


//--------------------- .nv.constant0._ZN10layer_norm13ln_bwd_kernelINS_13Kernel_traitsI13__nv_bfloat16S2_S2_S2_fjLj4096ELj1ELj1ELj4ELj16ENS_18Kernel_traits_baseILj4096ES2_S2_S2_S2_fjLj128EEEEELb0ELb0ELb0ELb1EEEvNS_9BwdParamsE --------------------------
	.section	.nv.constant0._ZN10layer_norm13ln_bwd_kernelINS_13Kernel_traitsI13__nv_bfloat16S2_S2_S2_fjLj4096ELj1ELj1ELj4ELj16ENS_18Kernel_traits_baseILj4096ES2_S2_S2_S2_fjLj128EEEEELb0ELb0ELb0ELb1EEEvNS_9BwdParamsE,"a",@progbits
	.sectionflags	@""
	.align	4
.nv.constant0._ZN10layer_norm13ln_bwd_kernelINS_13Kernel_traitsI13__nv_bfloat16S2_S2_S2_fjLj4096ELj1ELj1ELj4ELj16ENS_18Kernel_traits_baseILj4096ES2_S2_S2_S2_fjLj128EEEEELb0ELb0ELb0ELb1EEEvNS_9BwdParamsE:
	.zero		1192


//--------------------- .nv.constant0._ZN10layer_norm13ln_bwd_kernelINS_13Kernel_traitsI13__nv_bfloat16S2_S2_S2_fjLj4096ELj1ELj1ELj4ELj16ENS_18Kernel_traits_baseILj4096ES2_S2_S2_S2_fjLj128EEEEELb0ELb0ELb1ELb0EEEvNS_9BwdParamsE --------------------------
	.section	.nv.constant0._ZN10layer_norm13ln_bwd_kernelINS_13Kernel_traitsI13__nv_bfloat16S2_S2_S2_fjLj4096ELj1ELj1ELj4ELj16ENS_18Kernel_traits_baseILj4096ES2_S2_S2_S2_fjLj128EEEEELb0ELb0ELb1ELb0EEEvNS_9BwdParamsE,"a",@progbits
	.sectionflags	@""
	.align	4
.nv.constant0._ZN10layer_norm13ln_bwd_kernelINS_13Kernel_traitsI13__nv_bfloat16S2_S2_S2_fjLj4096ELj1ELj1ELj4ELj16ENS_18Kernel_traits_baseILj4096ES2_S2_S2_S2_fjLj128EEEEELb0ELb0ELb1ELb0EEEvNS_9BwdParamsE:
	.zero		1192


//--------------------- .nv.constant0._ZN10layer_norm13ln_bwd_kernelINS_13Kernel_traitsI13__nv_bfloat16S2_S2_S2_fjLj4096ELj1ELj1ELj4ELj16ENS_18Kernel_traits_baseILj4096ES2_S2_S2_S2_fjLj128EEEEELb0ELb0ELb1ELb1EEEvNS_9BwdParamsE --------------------------
	.section	.nv.constant0._ZN10layer_norm13ln_bwd_kernelINS_13Kernel_traitsI13__nv_bfloat16S2_S2_S2_fjLj4096ELj1ELj1ELj4ELj16ENS_18Kernel_traits_baseILj4096ES2_S2_S2_S2_fjLj128EEEEELb0ELb0ELb1ELb1EEEvNS_9BwdParamsE,"a",@progbits
	.sectionflags	@""
	.align	4
.nv.constant0._ZN10layer_norm13ln_bwd_kernelINS_13Kernel_traitsI13__nv_bfloat16S2_S2_S2_fjLj4096ELj1ELj1ELj4ELj16ENS_18Kernel_traits_baseILj4096ES2_S2_S2_S2_fjLj128EEEEELb0ELb0ELb1ELb1EEEvNS_9BwdParamsE:
	.zero		1192


//--------------------- .nv.constant0._ZN10layer_norm13ln_bwd_kernelINS_13Kernel_traitsI13__nv_bfloat16S2_S2_S2_fjLj4096ELj1ELj1ELj4ELj16ENS_18Kernel_traits_baseILj4096ES2_S2_S2_S2_fjLj128EEEEELb0ELb1ELb0ELb0EEEvNS_9BwdParamsE --------------------------
	.section	.nv.constant0._ZN10layer_norm13ln_bwd_kernelINS_13Kernel_traitsI13__nv_bfloat16S2_S2_S2_fjLj4096ELj1ELj1ELj4ELj16ENS_18Kernel_traits_baseILj4096ES2_S2_S2_S2_fjLj128EEEEELb0ELb1ELb0ELb0EEEvNS_9BwdParamsE,"a",@progbits
	.sectionflags	@""
	.align	4
.nv.constant0._ZN10layer_norm13ln_bwd_kernelINS_13Kernel_traitsI13__nv_bfloat16S2_S2_S2_fjLj4096ELj1ELj1ELj4ELj16ENS_18Kernel_traits_baseILj4096ES2_S2_S2_S2_fjLj128EEEEELb0ELb1ELb0ELb0EEEvNS_9BwdParamsE:
	.zero		1192


//--------------------- .nv.constant0._ZN10layer_norm13ln_bwd_kernelINS_13Kernel_traitsI13__nv_bfloat16S2_S2_S2_fjLj4096ELj1ELj1ELj4ELj16ENS_18Kernel_traits_baseILj4096ES2_S2_S2_S2_fjLj128EEEEELb0ELb1ELb0ELb1EEEvNS_9BwdParamsE --------------------------
	.section	.nv.constant0._ZN10layer_norm13ln_bwd_kernelINS_13Kernel_traitsI13__nv_bfloat16S2_S2_S2_fjLj4096ELj1ELj1ELj4ELj16ENS_18Kernel_traits_baseILj4096ES2_S2_S2_S2_fjLj128EEEEELb0ELb1ELb0ELb1EEEvNS_9BwdParamsE,"a",@progbits
	.sectionflags	@""
	.align	4
.nv.constant0._ZN10layer_norm13ln_bwd_kernelINS_13Kernel_traitsI13__nv_bfloat16S2_S2_S2_fjLj4096ELj1ELj1ELj4ELj16ENS_18Kernel_traits_baseILj4096ES2_S2_S2_S2_fjLj128EEEEELb0ELb1ELb0ELb1EEEvNS_9BwdParamsE:
	.zero		1192


//--------------------- .nv.constant0._ZN10layer_norm13ln_bwd_kernelINS_13Kernel_traitsI13__nv_bfloat16S2_S2_S2_fjLj4096ELj1ELj1ELj4ELj16ENS_18Kernel_traits_baseILj4096ES2_S2_S2_S2_fjLj128EEEEELb0ELb1ELb1ELb0EEEvNS_9BwdParamsE --------------------------
	.section	.nv.constant0._ZN10layer_norm13ln_bwd_kernelINS_13Kernel_traitsI13__nv_bfloat16S2_S2_S2_fjLj4096ELj1ELj1ELj4ELj16ENS_18Kernel_traits_baseILj4096ES2_S2_S2_S2_fjLj128EEEEELb0ELb1ELb1ELb0EEEvNS_9BwdParamsE,"a",@progbits
	.sectionflags	@""
	.align	4
.nv.constant0._ZN10layer_norm13ln_bwd_kernelINS_13Kernel_traitsI13__nv_bfloat16S2_S2_S2_fjLj4096ELj1ELj1ELj4ELj16ENS_18Kernel_traits_baseILj4096ES2_S2_S2_S2_fjLj128EEEEELb0ELb1ELb1ELb0EEEvNS_9BwdParamsE:
	.zero		1192


//--------------------- .nv.constant0._ZN10layer_norm13ln_bwd_kernelINS_13Kernel_traitsI13__nv_bfloat16S2_S2_S2_fjLj4096ELj1ELj1ELj4ELj16ENS_18Kernel_traits_baseILj4096ES2_S2_S2_S2_fjLj128EEEEELb0ELb1ELb1ELb1EEEvNS_9BwdParamsE --------------------------
	.section	.nv.constant0._ZN10layer_norm13ln_bwd_kernelINS_13Kernel_traitsI13__nv_bfloat16S2_S2_S2_fjLj4096ELj1ELj1ELj4ELj16ENS_18Kernel_traits_baseILj4096ES2_S2_S2_S2_fjLj128EEEEELb0ELb1ELb1ELb1EEEvNS_9BwdParamsE,"a",@progbits
	.sectionflags	@""
	.align	4
.nv.constant0._ZN10layer_norm13ln_bwd_kernelINS_13Kernel_traitsI13__nv_bfloat16S2_S2_S2_fjLj4096ELj1ELj1ELj4ELj16ENS_18Kernel_traits_baseILj4096ES2_S2_S2_S2_fjLj128EEEEELb0ELb1ELb1ELb1EEEvNS_9BwdParamsE:
	.zero		1192


//--------------------- .nv.constant0._ZN10layer_norm13ln_bwd_kernelINS_13Kernel_traitsI13__nv_bfloat16S2_S2_S2_fjLj4096ELj1ELj1ELj4ELj16ENS_18Kernel_traits_baseILj4096ES2_S2_S2_S2_fjLj128EEEEELb1ELb0ELb0ELb0EEEvNS_9BwdParamsE --------------------------
	.section	.nv.constant0._ZN10layer_norm13ln_bwd_kernelINS_13Kernel_traitsI13__nv_bfloat16S2_S2_S2_fjLj4096ELj1ELj1ELj4ELj16ENS_18Kernel_traits_baseILj4096ES2_S2_S2_S2_fjLj128EEEEELb1ELb0ELb0ELb0EEEvNS_9BwdParamsE,"a",@progbits
	.sectionflags	@""
	.align	4
.nv.constant0._ZN10layer_norm13ln_bwd_kernelINS_13Kernel_traitsI13__nv_bfloat16S2_S2_S2_fjLj4096ELj1ELj1ELj4ELj16ENS_18Kernel_traits_baseILj4096ES2_S2_S2_S2_fjLj128EEEEELb1ELb0ELb0ELb0EEEvNS_9BwdParamsE:
	.zero		1192


//--------------------- .nv.constant0._ZN10layer_norm13ln_bwd_kernelINS_13Kernel_traitsI13__nv_bfloat16S2_S2_S2_fjLj4096ELj1ELj1ELj4ELj16ENS_18Kernel_traits_baseILj4096ES2_S2_S2_S2_fjLj128EEEEELb1ELb0ELb0ELb1EEEvNS_9BwdParamsE --------------------------
	.section	.nv.constant0._ZN10layer_norm13ln_bwd_kernelINS_13Kernel_traitsI13__nv_bfloat16S2_S2_S2_fjLj4096ELj1ELj1ELj4ELj16ENS_18Kernel_traits_baseILj4096ES2_S2_S2_S2_fjLj128EEEEELb1ELb0ELb0ELb1EEEvNS_9BwdParamsE,"a",@progbits
	.sectionflags	@""
	.align	4
.nv.constant0._ZN10layer_norm13ln_bwd_kernelINS_13Kernel_traitsI13__nv_bfloat16S2_S2_S2_fjLj4096ELj1ELj1ELj4ELj16ENS_18Kernel_traits_baseILj4096ES2_S2_S2_S2_fjLj128EEEEELb1ELb0ELb0ELb1EEEvNS_9BwdParamsE:
	.zero		1192


//--------------------- .nv.constant0._ZN10layer_norm22ln_bwd_finalize_kernelINS_22Kernel_traits_finalizeILj4096E13__nv_bfloat16S2_S2_S2_fjLb0ELj1024ELj4ENS_18Kernel_traits_baseILj4096ES2_S2_S2_S2_fjLj1024EEEEELb0ELb0EEEvNS_9BwdParamsE --------------------------
	.section	.nv.constant0._ZN10layer_norm22ln_bwd_finalize_kernelINS_22Kernel_traits_finalizeILj4096E13__nv_bfloat16S2_S2_S2_fjLb0ELj1024ELj4ENS_18Kernel_traits_baseILj4096ES2_S2_S2_S2_fjLj1024EEEEELb0ELb0EEEvNS_9BwdParamsE,"a",@progbits
	.sectionflags	@""
	.align	4
.nv.constant0._ZN10layer_norm22ln_bwd_finalize_kernelINS_22Kernel_traits_finalizeILj4096E13__nv_bfloat16S2_S2_S2_fjLb0ELj1024ELj4ENS_18Kernel_traits_baseILj4096ES2_S2_S2_S2_fjLj1024EEEEELb0ELb0EEEvNS_9BwdParamsE:
	.zero		1192


//--------------------- .nv.constant0._ZN10layer_norm13ln_bwd_kernelINS_13Kernel_traitsI13__nv_bfloat16S2_S2_S2_fjLj4096ELj1ELj1ELj4ELj16ENS_18Kernel_traits_baseILj4096ES2_S2_S2_S2_fjLj128EEEEELb1ELb0ELb1ELb0EEEvNS_9BwdParamsE --------------------------
	.section	.nv.constant0._ZN10layer_norm13ln_bwd_kernelINS_13Kernel_traitsI13__nv_bfloat16S2_S2_S2_fjLj4096ELj1ELj1ELj4ELj16ENS_18Kernel_traits_baseILj4096ES2_S2_S2_S2_fjLj128EEEEELb1ELb0ELb1ELb0EEEvNS_9BwdParamsE,"a",@progbits
	.sectionflags	@""
	.align	4
.nv.constant0._ZN10layer_norm13ln_bwd_kernelINS_13Kernel_traitsI13__nv_bfloat16S2_S2_S2_fjLj4096ELj1ELj1ELj4ELj16ENS_18Kernel_traits_baseILj4096ES2_S2_S2_S2_fjLj128EEEEELb1ELb0ELb1ELb0EEEvNS_9BwdParamsE:
	.zero		1192


//--------------------- .nv.constant0._ZN10layer_norm22ln_bwd_finalize_kernelINS_22Kernel_traits_finalizeILj4096E13__nv_bfloat16S2_S2_S2_fjLb0ELj1024ELj4ENS_18Kernel_traits_baseILj4096ES2_S2_S2_S2_fjLj1024EEEEELb0ELb1EEEvNS_9BwdParamsE --------------------------
	.section	.nv.constant0._ZN10layer_norm22ln_bwd_finalize_kernelINS_22Kernel_traits_finalizeILj4096E13__nv_bfloat16S2_S2_S2_fjLb0ELj1024ELj4ENS_18Kernel_traits_baseILj4096ES2_S2_S2_S2_fjLj1024EEEEELb0ELb1EEEvNS_9BwdParamsE,"a",@progbits
	.sectionflags	@""
	.align	4
.nv.constant0._ZN10layer_norm22ln_bwd_finalize_kernelINS_22Kernel_traits_finalizeILj4096E13__nv_bfloat16S2_S2_S2_fjLb0ELj1024ELj4ENS_18Kernel_traits_baseILj4096ES2_S2_S2_S2_fjLj1024EEEEELb0ELb1EEEvNS_9BwdParamsE:
	.zero		1192


//--------------------- .nv.constant0._ZN10layer_norm13ln_bwd_kernelINS_13Kernel_traitsI13__nv_bfloat16S2_S2_S2_fjLj4096ELj1ELj1ELj4ELj16ENS_18Kernel_traits_baseILj4096ES2_S2_S2_S2_fjLj128EEEEELb1ELb0ELb1ELb1EEEvNS_9BwdParamsE --------------------------
	.section	.nv.constant0._ZN10layer_norm13ln_bwd_kernelINS_13Kernel_traitsI13__nv_bfloat16S2_S2_S2_fjLj4096ELj1ELj1ELj4ELj16ENS_18Kernel_traits_baseILj4096ES2_S2_S2_S2_fjLj128EEEEELb1ELb0ELb1ELb1EEEvNS_9BwdParamsE,"a",@progbits
	.sectionflags	@""
	.align	4
.nv.constant0._ZN10layer_norm13ln_bwd_kernelINS_13Kernel_traitsI13__nv_bfloat16S2_S2_S2_fjLj4096ELj1ELj1ELj4ELj16ENS_18Kernel_traits_baseILj4096ES2_S2_S2_S2_fjLj128EEEEELb1ELb0ELb1ELb1EEEvNS_9BwdParamsE:
	.zero		1192


//--------------------- .nv.constant0._ZN10layer_norm13ln_bwd_kernelINS_13Kernel_traitsI13__nv_bfloat16S2_S2_S2_fjLj4096ELj1ELj1ELj4ELj16ENS_18Kernel_traits_baseILj4096ES2_S2_S2_S2_fjLj128EEEEELb1ELb1ELb0ELb0EEEvNS_9BwdParamsE --------------------------
	.section	.nv.constant0._ZN10layer_norm13ln_bwd_kernelINS_13Kernel_traitsI13__nv_bfloat16S2_S2_S2_fjLj4096ELj1ELj1ELj4ELj16ENS_18Kernel_traits_baseILj4096ES2_S2_S2_S2_fjLj128EEEEELb1ELb1ELb0ELb0EEEvNS_9BwdParamsE,"a",@progbits
	.sectionflags	@""
	.align	4
.nv.constant0._ZN10layer_norm13ln_bwd_kernelINS_13Kernel_traitsI13__nv_bfloat16S2_S2_S2_fjLj4096ELj1ELj1ELj4ELj16ENS_18Kernel_traits_baseILj4096ES2_S2_S2_S2_fjLj128EEEEELb1ELb1ELb0ELb0EEEvNS_9BwdParamsE:
	.zero		1192


//--------------------- .nv.constant0._ZN10layer_norm13ln_bwd_kernelINS_13Kernel_traitsI13__nv_bfloat16S2_S2_S2_fjLj4096ELj1ELj1ELj4ELj16ENS_18Kernel_traits_baseILj4096ES2_S2_S2_S2_fjLj128EEEEELb1ELb1ELb0ELb1EEEvNS_9BwdParamsE --------------------------
	.section	.nv.constant0._ZN10layer_norm13ln_bwd_kernelINS_13Kernel_traitsI13__nv_bfloat16S2_S2_S2_fjLj4096ELj1ELj1ELj4ELj16ENS_18Kernel_traits_baseILj4096ES2_S2_S2_S2_fjLj128EEEEELb1ELb1ELb0ELb1EEEvNS_9BwdParamsE,"a",@progbits
	.sectionflags	@""
	.align	4
.nv.constant0._ZN10layer_norm13ln_bwd_kernelINS_13Kernel_traitsI13__nv_bfloat16S2_S2_S2_fjLj4096ELj1ELj1ELj4ELj16ENS_18Kernel_traits_baseILj4096ES2_S2_S2_S2_fjLj128EEEEELb1ELb1ELb0ELb1EEEvNS_9BwdParamsE:
	.zero		1192


//--------------------- .nv.constant0._ZN10layer_norm22ln_bwd_finalize_kernelINS_22Kernel_traits_finalizeILj4096E13__nv_bfloat16S2_S2_S2_fjLb1ELj1024ELj4ENS_18Kernel_traits_baseILj4096ES2_S2_S2_S2_fjLj1024EEEEELb1ELb0EEEvNS_9BwdParamsE --------------------------
	.section	.nv.constant0._ZN10layer_norm22ln_bwd_finalize_kernelINS_22Kernel_traits_finalizeILj4096E13__nv_bfloat16S2_S2_S2_fjLb1ELj1024ELj4ENS_18Kernel_traits_baseILj4096ES2_S2_S2_S2_fjLj1024EEEEELb1ELb0EEEvNS_9BwdParamsE,"a",@progbits
	.sectionflags	@""
	.align	4
.nv.constant0._ZN10layer_norm22ln_bwd_finalize_kernelINS_22Kernel_traits_finalizeILj4096E13__nv_bfloat16S2_S2_S2_fjLb1ELj1024ELj4ENS_18Kernel_traits_baseILj4096ES2_S2_S2_S2_fjLj1024EEEEELb1ELb0EEEvNS_9BwdParamsE:
	.zero		1192


//--------------------- .nv.constant0._ZN10layer_norm13ln_bwd_kernelINS_13Kernel_traitsI13__nv_bfloat16S2_S2_S2_fjLj4096ELj1ELj1ELj4ELj16ENS_18Kernel_traits_baseILj4096ES2_S2_S2_S2_fjLj128EEEEELb1ELb1ELb1ELb0EEEvNS_9BwdParamsE --------------------------
	.section	.nv.constant0._ZN10layer_norm13ln_bwd_kernelINS_13Kernel_traitsI13__nv_bfloat16S2_S2_S2_fjLj4096ELj1ELj1ELj4ELj16ENS_18Kernel_traits_baseILj4096ES2_S2_S2_S2_fjLj128EEEEELb1ELb1ELb1ELb0EEEvNS_9BwdParamsE,"a",@progbits
	.sectionflags	@""
	.align	4
.nv.constant0._ZN10layer_norm13ln_bwd_kernelINS_13Kernel_traitsI13__nv_bfloat16S2_S2_S2_fjLj4096ELj1ELj1ELj4ELj16ENS_18Kernel_traits_baseILj4096ES2_S2_S2_S2_fjLj128EEEEELb1ELb1ELb1ELb0EEEvNS_9BwdParamsE:
	.zero		1192


//--------------------- .nv.constant0._ZN10layer_norm22ln_bwd_finalize_kernelINS_22Kernel_traits_finalizeILj4096E13__nv_bfloat16S2_S2_S2_fjLb1ELj1024ELj4ENS_18Kernel_traits_baseILj4096ES2_S2_S2_S2_fjLj1024EEEEELb1ELb1EEEvNS_9BwdParamsE --------------------------
	.section	.nv.constant0._ZN10layer_norm22ln_bwd_finalize_kernelINS_22Kernel_traits_finalizeILj4096E13__nv_bfloat16S2_S2_S2_fjLb1ELj1024ELj4ENS_18Kernel_traits_baseILj4096ES2_S2_S2_S2_fjLj1024EEEEELb1ELb1EEEvNS_9BwdParamsE,"a",@progbits
	.sectionflags	@""
	.align	4
.nv.constant0._ZN10layer_norm22ln_bwd_finalize_kernelINS_22Kernel_traits_finalizeILj4096E13__nv_bfloat16S2_S2_S2_fjLb1ELj1024ELj4ENS_18Kernel_traits_baseILj4096ES2_S2_S2_S2_fjLj1024EEEEELb1ELb1EEEvNS_9BwdParamsE:
	.zero		1192


//--------------------- .nv.constant0._ZN10layer_norm13ln_bwd_kernelINS_13Kernel_traitsI13__nv_bfloat16S2_S2_S2_fjLj4096ELj1ELj1ELj4ELj16ENS_18Kernel_traits_baseILj4096ES2_S2_S2_S2_fjLj128EEEEELb1ELb1ELb1ELb1EEEvNS_9BwdParamsE --------------------------
	.section	.nv.constant0._ZN10layer_norm13ln_bwd_kernelINS_13Kernel_traitsI13__nv_bfloat16S2_S2_S2_fjLj4096ELj1ELj1ELj4ELj16ENS_18Kernel_traits_baseILj4096ES2_S2_S2_S2_fjLj128EEEEELb1ELb1ELb1ELb1EEEvNS_9BwdParamsE,"a",@progbits
	.sectionflags	@""
	.align	4
.nv.constant0._ZN10layer_norm13ln_bwd_kernelINS_13Kernel_traitsI13__nv_bfloat16S2_S2_S2_fjLj4096ELj1ELj1ELj4ELj16ENS_18Kernel_traits_baseILj4096ES2_S2_S2_S2_fjLj128EEEEELb1ELb1ELb1ELb1EEEvNS_9BwdParamsE:
	.zero		1192


//--------------------- .nv.constant0._ZN10layer_norm13ln_bwd_kernelINS_13Kernel_traitsI6__halfS2_S2_S2_fjLj4096ELj1ELj1ELj4ELj16ENS_18Kernel_traits_baseILj4096ES2_S2_S2_S2_fjLj128EEEEELb0ELb0ELb0ELb0EEEvNS_9BwdParamsE --------------------------
	.section	.nv.constant0._ZN10layer_norm13ln_bwd_kernelINS_13Kernel_traitsI6__halfS2_S2_S2_fjLj4096ELj1ELj1ELj4ELj16ENS_18Kernel_traits_baseILj4096ES2_S2_S2_S2_fjLj128EEEEELb0ELb0ELb0ELb0EEEvNS_9BwdParamsE,"a",@progbits
	.sectionflags	@""
	.align	4
.nv.constant0._ZN10layer_norm13ln_bwd_kernelINS_13Kernel_traitsI6__halfS2_S2_S2_fjLj4096ELj1ELj1ELj4ELj16ENS_18Kernel_traits_baseILj4096ES2_S2_S2_S2_fjLj128EEEEELb0ELb0ELb0ELb0EEEvNS_9BwdParamsE:
	.zero		1192


//--------------------- .nv.constant0._ZN10layer_norm13ln_bwd_kernelINS_13Kernel_traitsI6__halfS2_S2_S2_fjLj4096ELj1ELj1ELj4ELj16ENS_18Kernel_traits_baseILj4096ES2_S2_S2_S2_fjLj128EEEEELb0ELb0ELb0ELb1EEEvNS_9BwdParamsE --------------------------
	.section	.nv.constant0._ZN10layer_norm13ln_bwd_kernelINS_13Kernel_traitsI6__halfS2_S2_S2_fjLj4096ELj1ELj1ELj4ELj16ENS_18Kernel_traits_baseILj4096ES2_S2_S2_S2_fjLj128EEEEELb0ELb0ELb0ELb1EEEvNS_9BwdParamsE,"a",@progbits
	.sectionflags	@""
	.align	4
.nv.constant0._ZN10layer_norm13ln_bwd_kernelINS_13Kernel_traitsI6__halfS2_S2_S2_fjLj4096ELj1ELj1ELj4ELj16ENS_18Kernel_traits_baseILj4096ES2_S2_S2_S2_fjLj128EEEEELb0ELb0ELb0ELb1EEEvNS_9BwdParamsE:
	.zero		1192


//--------------------- .nv.constant0._ZN10layer_norm13ln_bwd_kernelINS_13Kernel_traitsI6__halfS2_S2_S2_fjLj4096ELj1ELj1ELj4ELj16ENS_18Kernel_traits_baseILj4096ES2_S2_S2_S2_fjLj128EEEEELb0ELb0ELb1ELb0EEEvNS_9BwdParamsE --------------------------
	.section	.nv.constant0._ZN10layer_norm13ln_bwd_kernelINS_13Kernel_traitsI6__halfS2_S2_S2_fjLj4096ELj1ELj1ELj4ELj16ENS_18Kernel_traits_baseILj4096ES2_S2_S2_S2_fjLj128EEEEELb0ELb0ELb1ELb0EEEvNS_9BwdParamsE,"a",@progbits
	.sectionflags	@""
	.align	4
.nv.constant0._ZN10layer_norm13ln_bwd_kernelINS_13Kernel_traitsI6__halfS2_S2_S2_fjLj4096ELj1ELj1ELj4ELj16ENS_18Kernel_traits_baseILj4096ES2_S2_S2_S2_fjLj128EEEEELb0ELb0ELb1ELb0EEEvNS_9BwdParamsE:
	.zero		1192


//--------------------- .nv.constant0._ZN10layer_norm13ln_bwd_kernelINS_13Kernel_traitsI6__halfS2_S2_S2_fjLj4096ELj1ELj1ELj4ELj16ENS_18Kernel_traits_baseILj4096ES2_S2_S2_S2_fjLj128EEEEELb0ELb0ELb1ELb1EEEvNS_9BwdParamsE --------------------------
	.section	.nv.constant0._ZN10layer_norm13ln_bwd_kernelINS_13Kernel_traitsI6__halfS2_S2_S2_fjLj4096ELj1ELj1ELj4ELj16ENS_18Kernel_traits_baseILj4096ES2_S2_S2_S2_fjLj128EEEEELb0ELb0ELb1ELb1EEEvNS_9BwdParamsE,"a",@progbits
	.sectionflags	@""
	.align	4
.nv.constant0._ZN10layer_norm13ln_bwd_kernelINS_13Kernel_traitsI6__halfS2_S2_S2_fjLj4096ELj1ELj1ELj4ELj16ENS_18Kernel_traits_baseILj4096ES2_S2_S2_S2_fjLj128EEEEELb0ELb0ELb1ELb1EEEvNS_9BwdParamsE:
	.zero		1192


//--------------------- .nv.constant0._ZN10layer_norm13ln_bwd_kernelINS_13Kernel_traitsI6__halfS2_S2_S2_fjLj4096ELj1ELj1ELj4ELj16ENS_18Kernel_traits_baseILj4096ES2_S2_S2_S2_fjLj128EEEEELb0ELb1ELb0ELb0EEEvNS_9BwdParamsE --------------------------
	.section	.nv.constant0._ZN10layer_norm13ln_bwd_kernelINS_13Kernel_traitsI6__halfS2_S2_S2_fjLj4096ELj1ELj1ELj4ELj16ENS_18Kernel_traits_baseILj4096ES2_S2_S2_S2_fjLj128EEEEELb0ELb1ELb0ELb0EEEvNS_9BwdParamsE,"a",@progbits
	.sectionflags	@""
	.align	4
.nv.constant0._ZN10layer_norm13ln_bwd_kernelINS_13Kernel_traitsI6__halfS2_S2_S2_fjLj4096ELj1ELj1ELj4ELj16ENS_18Kernel_traits_baseILj4096ES2_S2_S2_S2_fjLj128EEEEELb0ELb1ELb0ELb0EEEvNS_9BwdParamsE:
	.zero		1192


//--------------------- .nv.constant0._ZN10layer_norm13ln_bwd_kernelINS_13Kernel_traitsI6__halfS2_S2_S2_fjLj4096ELj1ELj1ELj4ELj16ENS_18Kernel_traits_baseILj4096ES2_S2_S2_S2_fjLj128EEEEELb0ELb1ELb0ELb1EEEvNS_9BwdParamsE --------------------------
	.section	.nv.constant0._ZN10layer_norm13ln_bwd_kernelINS_13Kernel_traitsI6__halfS2_S2_S2_fjLj4096ELj1ELj1ELj4ELj16ENS_18Kernel_traits_baseILj4096ES2_S2_S2_S2_fjLj128EEEEELb0ELb1ELb0ELb1EEEvNS_9BwdParamsE,"a",@progbits
	.sectionflags	@""
	.align	4
.nv.constant0._ZN10layer_norm13ln_bwd_kernelINS_13Kernel_traitsI6__halfS2_S2_S2_fjLj4096ELj1ELj1ELj4ELj16ENS_18Kernel_traits_baseILj4096ES2_S2_S2_S2_fjLj128EEEEELb0ELb1ELb0ELb1EEEvNS_9BwdParamsE:
	.zero		1192


//--------------------- .nv.constant0._ZN10layer_norm13ln_bwd_kernelINS_13Kernel_traitsI6__halfS2_S2_S2_fjLj4096ELj1ELj1ELj4ELj16ENS_18Kernel_traits_baseILj4096ES2_S2_S2_S2_fjLj128EEEEELb0ELb1ELb1ELb0EEEvNS_9BwdParamsE --------------------------
	.section	.nv.constant0._ZN10layer_norm13ln_bwd_kernelINS_13Kernel_traitsI6__halfS2_S2_S2_fjLj4096ELj1ELj1ELj4ELj16ENS_18Kernel_traits_baseILj4096ES2_S2_S2_S2_fjLj128EEEEELb0ELb1ELb1ELb0EEEvNS_9BwdParamsE,"a",@progbits
	.sectionflags	@""
	.align	4
.nv.constant0._ZN10layer_norm13ln_bwd_kernelINS_13Kernel_traitsI6__halfS2_S2_S2_fjLj4096ELj1ELj1ELj4ELj16ENS_18Kernel_traits_baseILj4096ES2_S2_S2_S2_fjLj128EEEEELb0ELb1ELb1ELb0EEEvNS_9BwdParamsE:
	.zero		1192


//--------------------- .nv.constant0._ZN10layer_norm13ln_bwd_kernelINS_13Kernel_traitsI6__halfS2_S2_S2_fjLj4096ELj1ELj1ELj4ELj16ENS_18Kernel_traits_baseILj4096ES2_S2_S2_S2_fjLj128EEEEELb0ELb1ELb1ELb1EEEvNS_9BwdParamsE --------------------------
	.section	.nv.constant0._ZN10layer_norm13ln_bwd_kernelINS_13Kernel_traitsI6__halfS2_S2_S2_fjLj4096ELj1ELj1ELj4ELj16ENS_18Kernel_traits_baseILj4096ES2_S2_S2_S2_fjLj128EEEEELb0ELb1ELb1ELb1EEEvNS_9BwdParamsE,"a",@progbits
	.sectionflags	@""
	.align	4
.nv.constant0._ZN10layer_norm13ln_bwd_kernelINS_13Kernel_traitsI6__halfS2_S2_S2_fjLj4096ELj1ELj1ELj4ELj16ENS_18Kernel_traits_baseILj4096ES2_S2_S2_S2_fjLj128EEEEELb0ELb1ELb1ELb1EEEvNS_9BwdParamsE:
	.zero		1192


//--------------------- .nv.constant0._ZN10layer_norm13ln_bwd_kernelINS_13Kernel_traitsI6__halfS2_S2_S2_fjLj4096ELj1ELj1ELj4ELj16ENS_18Kernel_traits_baseILj4096ES2_S2_S2_S2_fjLj128EEEEELb1ELb0ELb0ELb0EEEvNS_9BwdParamsE --------------------------
	.section	.nv.constant0._ZN10layer_norm13ln_bwd_kernelINS_13Kernel_traitsI6__halfS2_S2_S2_fjLj4096ELj1ELj1ELj4ELj16ENS_18Kernel_traits_baseILj4096ES2_S2_S2_S2_fjLj128EEEEELb1ELb0ELb0ELb0EEEvNS_9BwdParamsE,"a",@progbits
	.sectionflags	@""
	.align	4
.nv.constant0._ZN10layer_norm13ln_bwd_kernelINS_13Kernel_traitsI6__halfS2_S2_S2_fjLj4096ELj1ELj1ELj4ELj16ENS_18Kernel_traits_baseILj4096ES2_S2_S2_S2_fjLj128EEEEELb1ELb0ELb0ELb0EEEvNS_9BwdParamsE:
	.zero		1192


//--------------------- .nv.constant0._ZN10layer_norm13ln_bwd_kernelINS_13Kernel_traitsI6__halfS2_S2_S2_fjLj4096ELj1ELj1ELj4ELj16ENS_18Kernel_traits_baseILj4096ES2_S2_S2_S2_fjLj128EEEEELb1ELb0ELb0ELb1EEEvNS_9BwdParamsE --------------------------
	.section	.nv.constant0._ZN10layer_norm13ln_bwd_kernelINS_13Kernel_traitsI6__halfS2_S2_S2_fjLj4096ELj1ELj1ELj4ELj16ENS_18Kernel_traits_baseILj4096ES2_S2_S2_S2_fjLj128EEEEELb1ELb0ELb0ELb1EEEvNS_9BwdParamsE,"a",@progbits
	.sectionflags	@""
	.align	4
.nv.constant0._ZN10layer_norm13ln_bwd_kernelINS_13Kernel_traitsI6__halfS2_S2_S2_fjLj4096ELj1ELj1ELj4ELj16ENS_18Kernel_traits_baseILj4096ES2_S2_S2_S2_fjLj128EEEEELb1ELb0ELb0ELb1EEEvNS_9BwdParamsE:
	.zero		1192


//--------------------- .nv.constant0._ZN10layer_norm22ln_bwd_finalize_kernelINS_22Kernel_traits_finalizeILj4096E6__halfS2_S2_S2_fjLb0ELj1024ELj4ENS_18Kernel_traits_baseILj4096ES2_S2_S2_S2_fjLj1024EEEEELb0ELb0EEEvNS_9BwdParamsE --------------------------
	.section	.nv.constant0._ZN10layer_norm22ln_bwd_finalize_kernelINS_22Kernel_traits_finalizeILj4096E6__halfS2_S2_S2_fjLb0ELj1024ELj4ENS_18Kernel_traits_baseILj4096ES2_S2_S2_S2_fjLj1024EEEEELb0ELb0EEEvNS_9BwdParamsE,"a",@progbits
	.sectionflags	@""
	.align	4
.nv.constant0._ZN10layer_norm22ln_bwd_finalize_kernelINS_22Kernel_traits_finalizeILj4096E6__halfS2_S2_S2_fjLb0ELj1024ELj4ENS_18Kernel_traits_baseILj4096ES2_S2_S2_S2_fjLj1024EEEEELb0ELb0EEEvNS_9BwdParamsE:
	.zero		1192


//--------------------- .nv.constant0._ZN10layer_norm13ln_bwd_kernelINS_13Kernel_traitsI6__halfS2_S2_S2_fjLj4096ELj1ELj1ELj4ELj16ENS_18Kernel_traits_baseILj4096ES2_S2_S2_S2_fjLj128EEEEELb1ELb0ELb1ELb0EEEvNS_9BwdParamsE --------------------------
	.section	.nv.constant0._ZN10layer_norm13ln_bwd_kernelINS_13Kernel_traitsI6__halfS2_S2_S2_fjLj4096ELj1ELj1ELj4ELj16ENS_18Kernel_traits_baseILj4096ES2_S2_S2_S2_fjLj128EEEEELb1ELb0ELb1ELb0EEEvNS_9BwdParamsE,"a",@progbits
	.sectionflags	@""
	.align	4
.nv.constant0._ZN10layer_norm13ln_bwd_kernelINS_13Kernel_traitsI6__halfS2_S2_S2_fjLj4096ELj1ELj1ELj4ELj16ENS_18Kernel_traits_baseILj4096ES2_S2_S2_S2_fjLj128EEEEELb1ELb0ELb1ELb0EEEvNS_9BwdParamsE:
	.zero		1192


//--------------------- .nv.constant0._ZN10layer_norm22ln_bwd_finalize_kernelINS_22Kernel_traits_finalizeILj4096E6__halfS2_S2_S2_fjLb0ELj1024ELj4ENS_18Kernel_traits_baseILj4096ES2_S2_S2_S2_fjLj1024EEEEELb0ELb1EEEvNS_9BwdParamsE --------------------------
	.section	.nv.constant0._ZN10layer_norm22ln_bwd_finalize_kernelINS_22Kernel_traits_finalizeILj4096E6__halfS2_S2_S2_fjLb0ELj1024ELj4ENS_18Kernel_traits_baseILj4096ES2_S2_S2_S2_fjLj1024EEEEELb0ELb1EEEvNS_9BwdParamsE,"a",@progbits
	.sectionflags	@""
	.align	4
.nv.constant0._ZN10layer_norm22ln_bwd_finalize_kernelINS_22Kernel_traits_finalizeILj4096E6__halfS2_S2_S2_fjLb0ELj1024ELj4ENS_18Kernel_traits_baseILj4096ES2_S2_S2_S2_fjLj1024EEEEELb0ELb1EEEvNS_9BwdParamsE:
	.zero		1192


//--------------------- .nv.constant0._ZN10layer_norm13ln_bwd_kernelINS_13Kernel_traitsI6__halfS2_S2_S2_fjLj4096ELj1ELj1ELj4ELj16ENS_18Kernel_traits_baseILj4096ES2_S2_S2_S2_fjLj128EEEEELb1ELb0ELb1ELb1EEEvNS_9BwdParamsE --------------------------
	.section	.nv.constant0._ZN10layer_norm13ln_bwd_kernelINS_13Kernel_traitsI6__halfS2_S2_S2_fjLj4096ELj1ELj1ELj4ELj16ENS_18Kernel_traits_baseILj4096ES2_S2_S2_S2_fjLj128EEEEELb1ELb0ELb1ELb1EEEvNS_9BwdParamsE,"a",@progbits
	.sectionflags	@""
	.align	4
.nv.constant0._ZN10layer_norm13ln_bwd_kernelINS_13Kernel_traitsI6__halfS2_S2_S2_fjLj4096ELj1ELj1ELj4ELj16ENS_18Kernel_traits_baseILj4096ES2_S2_S2_S2_fjLj128EEEEELb1ELb0ELb1ELb1EEEvNS_9BwdParamsE:
	.zero		1192


//--------------------- .nv.constant0._ZN10layer_norm13ln_bwd_kernelINS_13Kernel_traitsI6__halfS2_S2_S2_fjLj4096ELj1ELj1ELj4ELj16ENS_18Kernel_traits_baseILj4096ES2_S2_S2_S2_fjLj128EEEEELb1ELb1ELb0ELb0EEEvNS_9BwdParamsE --------------------------
	.section	.nv.constant0._ZN10layer_norm13ln_bwd_kernelINS_13Kernel_traitsI6__halfS2_S2_S2_fjLj4096ELj1ELj1ELj4ELj16ENS_18Kernel_traits_baseILj4096ES2_S2_S2_S2_fjLj128EEEEELb1ELb1ELb0ELb0EEEvNS_9BwdParamsE,"a",@progbits
	.sectionflags	@""
	.align	4
.nv.constant0._ZN10layer_norm13ln_bwd_kernelINS_13Kernel_traitsI6__halfS2_S2_S2_fjLj4096ELj1ELj1ELj4ELj16ENS_18Kernel_traits_baseILj4096ES2_S2_S2_S2_fjLj128EEEEELb1ELb1ELb0ELb0EEEvNS_9BwdParamsE:
	.zero		1192


//--------------------- .nv.constant0._ZN10layer_norm13ln_bwd_kernelINS_13Kernel_traitsI6__halfS2_S2_S2_fjLj4096ELj1ELj1ELj4ELj16ENS_18Kernel_traits_baseILj4096ES2_S2_S2_S2_fjLj128EEEEELb1ELb1ELb0ELb1EEEvNS_9BwdParamsE --------------------------
	.section	.nv.constant0._ZN10layer_norm13ln_bwd_kernelINS_13Kernel_traitsI6__halfS2_S2_S2_fjLj4096ELj1ELj1ELj4ELj16ENS_18Kernel_traits_baseILj4096ES2_S2_S2_S2_fjLj128EEEEELb1ELb1ELb0ELb1EEEvNS_9BwdParamsE,"a",@progbits
	.sectionflags	@""
	.align	4
.nv.constant0._ZN10layer_norm13ln_bwd_kernelINS_13Kernel_traitsI6__halfS2_S2_S2_fjLj4096ELj1ELj1ELj4ELj16ENS_18Kernel_traits_baseILj4096ES2_S2_S2_S2_fjLj128EEEEELb1ELb1ELb0ELb1EEEvNS_9BwdParamsE:
	.zero		1192


//--------------------- .nv.constant0._ZN10layer_norm22ln_bwd_finalize_kernelINS_22Kernel_traits_finalizeILj4096E6__halfS2_S2_S2_fjLb1ELj1024ELj4ENS_18Kernel_traits_baseILj4096ES2_S2_S2_S2_fjLj1024EEEEELb1ELb0EEEvNS_9BwdParamsE --------------------------
	.section	.nv.constant0._ZN10layer_norm22ln_bwd_finalize_kernelINS_22Kernel_traits_finalizeILj4096E6__halfS2_S2_S2_fjLb1ELj1024ELj4ENS_18Kernel_traits_baseILj4096ES2_S2_S2_S2_fjLj1024EEEEELb1ELb0EEEvNS_9BwdParamsE,"a",@progbits
	.sectionflags	@""
	.align	4
.nv.constant0._ZN10layer_norm22ln_bwd_finalize_kernelINS_22Kernel_traits_finalizeILj4096E6__halfS2_S2_S2_fjLb1ELj1024ELj4ENS_18Kernel_traits_baseILj4096ES2_S2_S2_S2_fjLj1024EEEEELb1ELb0EEEvNS_9BwdParamsE:
	.zero		1192


//--------------------- .nv.constant0._ZN10layer_norm13ln_bwd_kernelINS_13Kernel_traitsI6__halfS2_S2_S2_fjLj4096ELj1ELj1ELj4ELj16ENS_18Kernel_traits_baseILj4096ES2_S2_S2_S2_fjLj128EEEEELb1ELb1ELb1ELb0EEEvNS_9BwdParamsE --------------------------
	.section	.nv.constant0._ZN10layer_norm13ln_bwd_kernelINS_13Kernel_traitsI6__halfS2_S2_S2_fjLj4096ELj1ELj1ELj4ELj16ENS_18Kernel_traits_baseILj4096ES2_S2_S2_S2_fjLj128EEEEELb1ELb1ELb1ELb0EEEvNS_9BwdParamsE,"a",@progbits
	.sectionflags	@""
	.align	4
.nv.constant0._ZN10layer_norm13ln_bwd_kernelINS_13Kernel_traitsI6__halfS2_S2_S2_fjLj4096ELj1ELj1ELj4ELj16ENS_18Kernel_traits_baseILj4096ES2_S2_S2_S2_fjLj128EEEEELb1ELb1ELb1ELb0EEEvNS_9BwdParamsE:
	.zero		1192


//--------------------- .nv.constant0._ZN10layer_norm22ln_bwd_finalize_kernelINS_22Kernel_traits_finalizeILj4096E6__halfS2_S2_S2_fjLb1ELj1024ELj4ENS_18Kernel_traits_baseILj4096ES2_S2_S2_S2_fjLj1024EEEEELb1ELb1EEEvNS_9BwdParamsE --------------------------
	.section	.nv.constant0._ZN10layer_norm22ln_bwd_finalize_kernelINS_22Kernel_traits_finalizeILj4096E6__halfS2_S2_S2_fjLb1ELj1024ELj4ENS_18Kernel_traits_baseILj4096ES2_S2_S2_S2_fjLj1024EEEEELb1ELb1EEEvNS_9BwdParamsE,"a",@progbits
	.sectionflags	@""
	.align	4
.nv.constant0._ZN10layer_norm22ln_bwd_finalize_kernelINS_22Kernel_traits_finalizeILj4096E6__halfS2_S2_S2_fjLb1ELj1024ELj4ENS_18Kernel_traits_baseILj4096ES2_S2_S2_S2_fjLj1024EEEEELb1ELb1EEEvNS_9BwdParamsE:
	.zero		1192


//--------------------- .nv.constant0._ZN10layer_norm13ln_bwd_kernelINS_13Kernel_traitsI6__halfS2_S2_S2_fjLj4096ELj1ELj1ELj4ELj16ENS_18Kernel_traits_baseILj4096ES2_S2_S2_S2_fjLj128EEEEELb1ELb1ELb1ELb1EEEvNS_9BwdParamsE --------------------------
	.section	.nv.constant0._ZN10layer_norm13ln_bwd_kernelINS_13Kernel_traitsI6__halfS2_S2_S2_fjLj4096ELj1ELj1ELj4ELj16ENS_18Kernel_traits_baseILj4096ES2_S2_S2_S2_fjLj128EEEEELb1ELb1ELb1ELb1EEEvNS_9BwdParamsE,"a",@progbits
	.sectionflags	@""
	.align	4
.nv.constant0._ZN10layer_norm13ln_bwd_kernelINS_13Kernel_traitsI6__halfS2_S2_S2_fjLj4096ELj1ELj1ELj4ELj16ENS_18Kernel_traits_baseILj4096ES2_S2_S2_S2_fjLj128EEEEELb1ELb1ELb1ELb1EEEvNS_9BwdParamsE:
	.zero		1192


//--------------------- .nv.constant0._ZN10layer_norm13ln_bwd_kernelINS_13Kernel_traitsIf13__nv_bfloat16S2_S2_fjLj4096ELj1ELj1ELj4ELj16ENS_18Kernel_traits_baseILj4096EfS2_S2_S2_fjLj128EEEEELb0ELb0ELb0ELb0EEEvNS_9BwdParamsE --------------------------
	.section	.nv.constant0._ZN10layer_norm13ln_bwd_kernelINS_13Kernel_traitsIf13__nv_bfloat16S2_S2_fjLj4096ELj1ELj1ELj4ELj16ENS_18Kernel_traits_baseILj4096EfS2_S2_S2_fjLj128EEEEELb0ELb0ELb0ELb0EEEvNS_9BwdParamsE,"a",@progbits
	.sectionflags	@""
	.align	4
.nv.constant0._ZN10layer_norm13ln_bwd_kernelINS_13Kernel_traitsIf13__nv_bfloat16S2_S2_fjLj4096ELj1ELj1ELj4ELj16ENS_18Kernel_traits_baseILj4096EfS2_S2_S2_fjLj128EEEEELb0ELb0ELb0ELb0EEEvNS_9BwdParamsE:
	.zero		1192


//--------------------- .nv.constant0._ZN10layer_norm13ln_bwd_kernelINS_13Kernel_traitsIf13__nv_bfloat16S2_S2_fjLj4096ELj1ELj1ELj4ELj16ENS_18Kernel_traits_baseILj4096EfS2_S2_S2_fjLj128EEEEELb0ELb0ELb0ELb1EEEvNS_9BwdParamsE --------------------------
	.section	.nv.constant0._ZN10layer_norm13ln_bwd_kernelINS_13Kernel_traitsIf13__nv_bfloat16S2_S2_fjLj4096ELj1ELj1ELj4ELj16ENS_18Kernel_traits_baseILj4096EfS2_S2_S2_fjLj128EEEEELb0ELb0ELb0ELb1EEEvNS_9BwdParamsE,"a",@progbits
	.sectionflags	@""
	.align	4
.nv.constant0._ZN10layer_norm13ln_bwd_kernelINS_13Kernel_traitsIf13__nv_bfloat16S2_S2_fjLj4096ELj1ELj1ELj4ELj16ENS_18Kernel_traits_baseILj4096EfS2_S2_S2_fjLj128EEEEELb0ELb0ELb0ELb1EEEvNS_9BwdParamsE:
	.zero		1192


//--------------------- .nv.constant0._ZN10layer_norm13ln_bwd_kernelINS_13Kernel_traitsIf13__nv_bfloat16S2_S2_fjLj4096ELj1ELj1ELj4ELj16ENS_18Kernel_traits_baseILj4096EfS2_S2_S2_fjLj128EEEEELb0ELb0ELb1ELb0EEEvNS_9BwdParamsE --------------------------
	.section	.nv.constant0._ZN10layer_norm13ln_bwd_kernelINS_13Kernel_traitsIf13__nv_bfloat16S2_S2_fjLj4096ELj1ELj1ELj4ELj16ENS_18Kernel_traits_baseILj4096EfS2_S2_S2_fjLj128EEEEELb0ELb0ELb1ELb0EEEvNS_9BwdParamsE,"a",@progbits
	.sectionflags	@""
	.align	4
.nv.constant0._ZN10layer_norm13ln_bwd_kernelINS_13Kernel_traitsIf13__nv_bfloat16S2_S2_fjLj4096ELj1ELj1ELj4ELj16ENS_18Kernel_traits_baseILj4096EfS2_S2_S2_fjLj128EEEEELb0ELb0ELb1ELb0EEEvNS_9BwdParamsE:
	.zero		1192


//--------------------- .nv.constant0._ZN10layer_norm13ln_bwd_kernelINS_13Kernel_traitsIf13__nv_bfloat16S2_S2_fjLj4096ELj1ELj1ELj4ELj16ENS_18Kernel_traits_baseILj4096EfS2_S2_S2_fjLj128EEEEELb0ELb0ELb1ELb1EEEvNS_9BwdParamsE --------------------------
	.section	.nv.constant0._ZN10layer_norm13ln_bwd_kernelINS_13Kernel_traitsIf13__nv_bfloat16S2_S2_fjLj4096ELj1ELj1ELj4ELj16ENS_18Kernel_traits_baseILj4096EfS2_S2_S2_fjLj128EEEEELb0ELb0ELb1ELb1EEEvNS_9BwdParamsE,"a",@progbits
	.sectionflags	@""
	.align	4
.nv.constant0._ZN10layer_norm13ln_bwd_kernelINS_13Kernel_traitsIf13__nv_bfloat16S2_S2_fjLj4096ELj1ELj1ELj4ELj16ENS_18Kernel_traits_baseILj4096EfS2_S2_S2_fjLj128EEEEELb0ELb0ELb1ELb1EEEvNS_9BwdParamsE:
	.zero		1192


//--------------------- .nv.constant0._ZN10layer_norm13ln_bwd_kernelINS_13Kernel_traitsIf13__nv_bfloat16S2_S2_fjLj4096ELj1ELj1ELj4ELj16ENS_18Kernel_traits_baseILj4096EfS2_S2_S2_fjLj128EEEEELb0ELb1ELb0ELb0EEEvNS_9BwdParamsE --------------------------
	.section	.nv.constant0._ZN10layer_norm13ln_bwd_kernelINS_13Kernel_traitsIf13__nv_bfloat16S2_S2_fjLj4096ELj1ELj1ELj4ELj16ENS_18Kernel_traits_baseILj4096EfS2_S2_S2_fjLj128EEEEELb0ELb1ELb0ELb0EEEvNS_9BwdParamsE,"a",@progbits
	.sectionflags	@""
	.align	4
.nv.constant0._ZN10layer_norm13ln_bwd_kernelINS_13Kernel_traitsIf13__nv_bfloat16S2_S2_fjLj4096ELj1ELj1ELj4ELj16ENS_18Kernel_traits_baseILj4096EfS2_S2_S2_fjLj128EEEEELb0ELb1ELb0ELb0EEEvNS_9BwdParamsE:
	.zero		1192


//--------------------- .nv.constant0._ZN10layer_norm13ln_bwd_kernelINS_13Kernel_traitsIf13__nv_bfloat16S2_S2_fjLj4096ELj1ELj1ELj4ELj16ENS_18Kernel_traits_baseILj4096EfS2_S2_S2_fjLj128EEEEELb0ELb1ELb0ELb1EEEvNS_9BwdParamsE --------------------------
	.section	.nv.constant0._ZN10layer_norm13ln_bwd_kernelINS_13Kernel_traitsIf13__nv_bfloat16S2_S2_fjLj4096ELj1ELj1ELj4ELj16ENS_18Kernel_traits_baseILj4096EfS2_S2_S2_fjLj128EEEEELb0ELb1ELb0ELb1EEEvNS_9BwdParamsE,"a",@progbits
	.sectionflags	@""
	.align	4
.nv.constant0._ZN10layer_norm13ln_bwd_kernelINS_13Kernel_traitsIf13__nv_bfloat16S2_S2_fjLj4096ELj1ELj1ELj4ELj16ENS_18Kernel_traits_baseILj4096EfS2_S2_S2_fjLj128EEEEELb0ELb1ELb0ELb1EEEvNS_9BwdParamsE:
	.zero		1192


//--------------------- .nv.constant0._ZN10layer_norm13ln_bwd_kernelINS_13Kernel_traitsIf13__nv_bfloat16S2_S2_fjLj4096ELj1ELj1ELj4ELj16ENS_18Kernel_traits_baseILj4096EfS2_S2_S2_fjLj128EEEEELb0ELb1ELb1ELb0EEEvNS_9BwdParamsE --------------------------
	.section	.nv.constant0._ZN10layer_norm13ln_bwd_kernelINS_13Kernel_traitsIf13__nv_bfloat16S2_S2_fjLj4096ELj1ELj1ELj4ELj16ENS_18Kernel_traits_baseILj4096EfS2_S2_S2_fjLj128EEEEELb0ELb1ELb1ELb0EEEvNS_9BwdParamsE,"a",@progbits
	.sectionflags	@""
	.align	4
.nv.constant0._ZN10layer_norm13ln_bwd_kernelINS_13Kernel_traitsIf13__nv_bfloat16S2_S2_fjLj4096ELj1ELj1ELj4ELj16ENS_18Kernel_traits_baseILj4096EfS2_S2_S2_fjLj128EEEEELb0ELb1ELb1ELb0EEEvNS_9BwdParamsE:
	.zero		1192


//--------------------- .nv.constant0._ZN10layer_norm13ln_bwd_kernelINS_13Kernel_traitsIf13__nv_bfloat16S2_S2_fjLj4096ELj1ELj1ELj4ELj16ENS_18Kernel_traits_baseILj4096EfS2_S2_S2_fjLj128EEEEELb0ELb1ELb1ELb1EEEvNS_9BwdParamsE --------------------------
	.section	.nv.constant0._ZN10layer_norm13ln_bwd_kernelINS_13Kernel_traitsIf13__nv_bfloat16S2_S2_fjLj4096ELj1ELj1ELj4ELj16ENS_18Kernel_traits_baseILj4096EfS2_S2_S2_fjLj128EEEEELb0ELb1ELb1ELb1EEEvNS_9BwdParamsE,"a",@progbits
	.sectionflags	@""
	.align	4
.nv.constant0._ZN10layer_norm13ln_bwd_kernelINS_13Kernel_traitsIf13__nv_bfloat16S2_S2_fjLj4096ELj1ELj1ELj4ELj16ENS_18Kernel_traits_baseILj4096EfS2_S2_S2_fjLj128EEEEELb0ELb1ELb1ELb1EEEvNS_9BwdParamsE:
	.zero		1192


//--------------------- .nv.constant0._ZN10layer_norm13ln_bwd_kernelINS_13Kernel_traitsIf13__nv_bfloat16S2_S2_fjLj4096ELj1ELj1ELj4ELj16ENS_18Kernel_traits_baseILj4096EfS2_S2_S2_fjLj128EEEEELb1ELb0ELb0ELb0EEEvNS_9BwdParamsE --------------------------
	.section	.nv.constant0._ZN10layer_norm13ln_bwd_kernelINS_13Kernel_traitsIf13__nv_bfloat16S2_S2_fjLj4096ELj1ELj1ELj4ELj16ENS_18Kernel_traits_baseILj4096EfS2_S2_S2_fjLj128EEEEELb1ELb0ELb0ELb0EEEvNS_9BwdParamsE,"a",@progbits
	.sectionflags	@""
	.align	4
.nv.constant0._ZN10layer_norm13ln_bwd_kernelINS_13Kernel_traitsIf13__nv_bfloat16S2_S2_fjLj4096ELj1ELj1ELj4ELj16ENS_18Kernel_traits_baseILj4096EfS2_S2_S2_fjLj128EEEEELb1ELb0ELb0ELb0EEEvNS_9BwdParamsE:
	.zero		1192


//--------------------- .nv.constant0._ZN10layer_norm13ln_bwd_kernelINS_13Kernel_traitsIf13__nv_bfloat16S2_S2_fjLj4096ELj1ELj1ELj4ELj16ENS_18Kernel_traits_baseILj4096EfS2_S2_S2_fjLj128EEEEELb1ELb0ELb0ELb1EEEvNS_9BwdParamsE --------------------------
	.section	.nv.constant0._ZN10layer_norm13ln_bwd_kernelINS_13Kernel_traitsIf13__nv_bfloat16S2_S2_fjLj4096ELj1ELj1ELj4ELj16ENS_18Kernel_traits_baseILj4096EfS2_S2_S2_fjLj128EEEEELb1ELb0ELb0ELb1EEEvNS_9BwdParamsE,"a",@progbits
	.sectionflags	@""
	.align	4
.nv.constant0._ZN10layer_norm13ln_bwd_kernelINS_13Kernel_traitsIf13__nv_bfloat16S2_S2_fjLj4096ELj1ELj1ELj4ELj16ENS_18Kernel_traits_baseILj4096EfS2_S2_S2_fjLj128EEEEELb1ELb0ELb0ELb1EEEvNS_9BwdParamsE:
	.zero		1192


//--------------------- .nv.constant0._ZN10layer_norm22ln_bwd_finalize_kernelINS_22Kernel_traits_finalizeILj4096Ef13__nv_bfloat16S2_S2_fjLb0ELj1024ELj4ENS_18Kernel_traits_baseILj4096EfS2_S2_S2_fjLj1024EEEEELb0ELb0EEEvNS_9BwdParamsE --------------------------
	.section	.nv.constant0._ZN10layer_norm22ln_bwd_finalize_kernelINS_22Kernel_traits_finalizeILj4096Ef13__nv_bfloat16S2_S2_fjLb0ELj1024ELj4ENS_18Kernel_traits_baseILj4096EfS2_S2_S2_fjLj1024EEEEELb0ELb0EEEvNS_9BwdParamsE,"a",@progbits
	.sectionflags	@""
	.align	4
.nv.constant0._ZN10layer_norm22ln_bwd_finalize_kernelINS_22Kernel_traits_finalizeILj4096Ef13__nv_bfloat16S2_S2_fjLb0ELj1024ELj4ENS_18Kernel_traits_baseILj4096EfS2_S2_S2_fjLj1024EEEEELb0ELb0EEEvNS_9BwdParamsE:
	.zero		1192


//--------------------- .nv.constant0._ZN10layer_norm13ln_bwd_kernelINS_13Kernel_traitsIf13__nv_bfloat16S2_S2_fjLj4096ELj1ELj1ELj4ELj16ENS_18Kernel_traits_baseILj4096EfS2_S2_S2_fjLj128EEEEELb1ELb0ELb1ELb0EEEvNS_9BwdParamsE --------------------------
	.section	.nv.constant0._ZN10layer_norm13ln_bwd_kernelINS_13Kernel_traitsIf13__nv_bfloat16S2_S2_fjLj4096ELj1ELj1ELj4ELj16ENS_18Kernel_traits_baseILj4096EfS2_S2_S2_fjLj128EEEEELb1ELb0ELb1ELb0EEEvNS_9BwdParamsE,"a",@progbits
	.sectionflags	@""
	.align	4
.nv.constant0._ZN10layer_norm13ln_bwd_kernelINS_13Kernel_traitsIf13__nv_bfloat16S2_S2_fjLj4096ELj1ELj1ELj4ELj16ENS_18Kernel_traits_baseILj4096EfS2_S2_S2_fjLj128EEEEELb1ELb0ELb1ELb0EEEvNS_9BwdParamsE:
	.zero		1192


//--------------------- .nv.constant0._ZN10layer_norm22ln_bwd_finalize_kernelINS_22Kernel_traits_finalizeILj4096Ef13__nv_bfloat16S2_S2_fjLb0ELj1024ELj4ENS_18Kernel_traits_baseILj4096EfS2_S2_S2_fjLj1024EEEEELb0ELb1EEEvNS_9BwdParamsE --------------------------
	.section	.nv.constant0._ZN10layer_norm22ln_bwd_finalize_kernelINS_22Kernel_traits_finalizeILj4096Ef13__nv_bfloat16S2_S2_fjLb0ELj1024ELj4ENS_18Kernel_traits_baseILj4096EfS2_S2_S2_fjLj1024EEEEELb0ELb1EEEvNS_9BwdParamsE,"a",@progbits
	.sectionflags	@""
	.align	4
.nv.constant0._ZN10layer_norm22ln_bwd_finalize_kernelINS_22Kernel_traits_finalizeILj4096Ef13__nv_bfloat16S2_S2_fjLb0ELj1024ELj4ENS_18Kernel_traits_baseILj4096EfS2_S2_S2_fjLj1024EEEEELb0ELb1EEEvNS_9BwdParamsE:
	.zero		1192


//--------------------- .nv.constant0._ZN10layer_norm13ln_bwd_kernelINS_13Kernel_traitsIf13__nv_bfloat16S2_S2_fjLj4096ELj1ELj1ELj4ELj16ENS_18Kernel_traits_baseILj4096EfS2_S2_S2_fjLj128EEEEELb1ELb0ELb1ELb1EEEvNS_9BwdParamsE --------------------------
	.section	.nv.constant0._ZN10layer_norm13ln_bwd_kernelINS_13Kernel_traitsIf13__nv_bfloat16S2_S2_fjLj4096ELj1ELj1ELj4ELj16ENS_18Kernel_traits_baseILj4096EfS2_S2_S2_fjLj128EEEEELb1ELb0ELb1ELb1EEEvNS_9BwdParamsE,"a",@progbits
	.sectionflags	@""
	.align	4
.nv.constant0._ZN10layer_norm13ln_bwd_kernelINS_13Kernel_traitsIf13__nv_bfloat16S2_S2_fjLj4096ELj1ELj1ELj4ELj16ENS_18Kernel_traits_baseILj4096EfS2_S2_S2_fjLj128EEEEELb1ELb0ELb1ELb1EEEvNS_9BwdParamsE:
	.zero		1192


//--------------------- .nv.constant0._ZN10layer_norm13ln_bwd_kernelINS_13Kernel_traitsIf13__nv_bfloat16S2_S2_fjLj4096ELj1ELj1ELj4ELj16ENS_18Kernel_traits_baseILj4096EfS2_S2_S2_fjLj128EEEEELb1ELb1ELb0ELb0EEEvNS_9BwdParamsE --------------------------
	.section	.nv.constant0._ZN10layer_norm13ln_bwd_kernelINS_13Kernel_traitsIf13__nv_bfloat16S2_S2_fjLj4096ELj1ELj1ELj4ELj16ENS_18Kernel_traits_baseILj4096EfS2_S2_S2_fjLj128EEEEELb1ELb1ELb0ELb0EEEvNS_9BwdParamsE,"a",@progbits
	.sectionflags	@""
	.align	4
.nv.constant0._ZN10layer_norm13ln_bwd_kernelINS_13Kernel_traitsIf13__nv_bfloat16S2_S2_fjLj4096ELj1ELj1ELj4ELj16ENS_18Kernel_traits_baseILj4096EfS2_S2_S2_fjLj128EEEEELb1ELb1ELb0ELb0EEEvNS_9BwdParamsE:
	.zero		1192


//--------------------- .nv.constant0._ZN10layer_norm13ln_bwd_kernelINS_13Kernel_traitsIf13__nv_bfloat16S2_S2_fjLj4096ELj1ELj1ELj4ELj16ENS_18Kernel_traits_baseILj4096EfS2_S2_S2_fjLj128EEEEELb1ELb1ELb0ELb1EEEvNS_9BwdParamsE --------------------------
	.section	.nv.constant0._ZN10layer_norm13ln_bwd_kernelINS_13Kernel_traitsIf13__nv_bfloat16S2_S2_fjLj4096ELj1ELj1ELj4ELj16ENS_18Kernel_traits_baseILj4096EfS2_S2_S2_fjLj128EEEEELb1ELb1ELb0ELb1EEEvNS_9BwdParamsE,"a",@progbits
	.sectionflags	@""
	.align	4
.nv.constant0._ZN10layer_norm13ln_bwd_kernelINS_13Kernel_traitsIf13__nv_bfloat16S2_S2_fjLj4096ELj1ELj1ELj4ELj16ENS_18Kernel_traits_baseILj4096EfS2_S2_S2_fjLj128EEEEELb1ELb1ELb0ELb1EEEvNS_9BwdParamsE:
	.zero		1192


//--------------------- .nv.constant0._ZN10layer_norm22ln_bwd_finalize_kernelINS_22Kernel_traits_finalizeILj4096Ef13__nv_bfloat16S2_S2_fjLb1ELj1024ELj4ENS_18Kernel_traits_baseILj4096EfS2_S2_S2_fjLj1024EEEEELb1ELb0EEEvNS_9BwdParamsE --------------------------
	.section	.nv.constant0._ZN10layer_norm22ln_bwd_finalize_kernelINS_22Kernel_traits_finalizeILj4096Ef13__nv_bfloat16S2_S2_fjLb1ELj1024ELj4ENS_18Kernel_traits_baseILj4096EfS2_S2_S2_fjLj1024EEEEELb1ELb0EEEvNS_9BwdParamsE,"a",@progbits
	.sectionflags	@""
	.align	4
.nv.constant0._ZN10layer_norm22ln_bwd_finalize_kernelINS_22Kernel_traits_finalizeILj4096Ef13__nv_bfloat16S2_S2_fjLb1ELj1024ELj4ENS_18Kernel_traits_baseILj4096EfS2_S2_S2_fjLj1024EEEEELb1ELb0EEEvNS_9BwdParamsE:
	.zero		1192


//--------------------- .nv.constant0._ZN10layer_norm13ln_bwd_kernelINS_13Kernel_traitsIf13__nv_bfloat16S2_S2_fjLj4096ELj1ELj1ELj4ELj16ENS_18Kernel_traits_baseILj4096EfS2_S2_S2_fjLj128EEEEELb1ELb1ELb1ELb0EEEvNS_9BwdParamsE --------------------------
	.section	.nv.constant0._ZN10layer_norm13ln_bwd_kernelINS_13Kernel_traitsIf13__nv_bfloat16S2_S2_fjLj4096ELj1ELj1ELj4ELj16ENS_18Kernel_traits_baseILj4096EfS2_S2_S2_fjLj128EEEEELb1ELb1ELb1ELb0EEEvNS_9BwdParamsE,"a",@progbits
	.sectionflags	@""
	.align	4
.nv.constant0._ZN10layer_norm13ln_bwd_kernelINS_13Kernel_traitsIf13__nv_bfloat16S2_S2_fjLj4096ELj1ELj1ELj4ELj16ENS_18Kernel_traits_baseILj4096EfS2_S2_S2_fjLj128EEEEELb1ELb1ELb1ELb0EEEvNS_9BwdParamsE:
	.zero		1192


//--------------------- .nv.constant0._ZN10layer_norm22ln_bwd_finalize_kernelINS_22Kernel_traits_finalizeILj4096Ef13__nv_bfloat16S2_S2_fjLb1ELj1024ELj4ENS_18Kernel_traits_baseILj4096EfS2_S2_S2_fjLj1024EEEEELb1ELb1EEEvNS_9BwdParamsE --------------------------
	.section	.nv.constant0._ZN10layer_norm22ln_bwd_finalize_kernelINS_22Kernel_traits_finalizeILj4096Ef13__nv_bfloat16S2_S2_fjLb1ELj1024ELj4ENS_18Kernel_traits_baseILj4096EfS2_S2_S2_fjLj1024EEEEELb1ELb1EEEvNS_9BwdParamsE,"a",@progbits
	.sectionflags	@""
	.align	4
.nv.constant0._ZN10layer_norm22ln_bwd_finalize_kernelINS_22Kernel_traits_finalizeILj4096Ef13__nv_bfloat16S2_S2_fjLb1ELj1024ELj4ENS_18Kernel_traits_baseILj4096EfS2_S2_S2_fjLj1024EEEEELb1ELb1EEEvNS_9BwdParamsE:
	.zero		1192


//--------------------- .nv.constant0._ZN10layer_norm13ln_bwd_kernelINS_13Kernel_traitsIf13__nv_bfloat16S2_S2_fjLj4096ELj1ELj1ELj4ELj16ENS_18Kernel_traits_baseILj4096EfS2_S2_S2_fjLj128EEEEELb1ELb1ELb1ELb1EEEvNS_9BwdParamsE --------------------------
	.section	.nv.constant0._ZN10layer_norm13ln_bwd_kernelINS_13Kernel_traitsIf13__nv_bfloat16S2_S2_fjLj4096ELj1ELj1ELj4ELj16ENS_18Kernel_traits_baseILj4096EfS2_S2_S2_fjLj128EEEEELb1ELb1ELb1ELb1EEEvNS_9BwdParamsE,"a",@progbits
	.sectionflags	@""
	.align	4
.nv.constant0._ZN10layer_norm13ln_bwd_kernelINS_13Kernel_traitsIf13__nv_bfloat16S2_S2_fjLj4096ELj1ELj1ELj4ELj16ENS_18Kernel_traits_baseILj4096EfS2_S2_S2_fjLj128EEEEELb1ELb1ELb1ELb1EEEvNS_9BwdParamsE:
	.zero		1192


//--------------------- .nv.constant0._ZN10layer_norm13ln_bwd_kernelINS_13Kernel_traitsI13__nv_bfloat16S2_fS2_fjLj4096ELj1ELj1ELj4ELj16ENS_18Kernel_traits_baseILj4096ES2_S2_fS2_fjLj128EEEEELb0ELb0ELb0ELb0EEEvNS_9BwdParamsE --------------------------
	.section	.nv.constant0._ZN10layer_norm13ln_bwd_kernelINS_13Kernel_traitsI13__nv_bfloat16S2_fS2_fjLj4096ELj1ELj1ELj4ELj16ENS_18Kernel_traits_baseILj4096ES2_S2_fS2_fjLj128EEEEELb0ELb0ELb0ELb0EEEvNS_9BwdParamsE,"a",@progbits
	.sectionflags	@""
	.align	4
.nv.constant0._ZN10layer_norm13ln_bwd_kernelINS_13Kernel_traitsI13__nv_bfloat16S2_fS2_fjLj4096ELj1ELj1ELj4ELj16ENS_18Kernel_traits_baseILj4096ES2_S2_fS2_fjLj128EEEEELb0ELb0ELb0ELb0EEEvNS_9BwdParamsE:
	.zero		1192


//--------------------- .nv.constant0._ZN10layer_norm13ln_bwd_kernelINS_13Kernel_traitsI13__nv_bfloat16S2_fS2_fjLj4096ELj1ELj1ELj4ELj16ENS_18Kernel_traits_baseILj4096ES2_S2_fS2_fjLj128EEEEELb0ELb0ELb0ELb1EEEvNS_9BwdParamsE --------------------------
	.section	.nv.constant0._ZN10layer_norm13ln_bwd_kernelINS_13Kernel_traitsI13__nv_bfloat16S2_fS2_fjLj4096ELj1ELj1ELj4ELj16ENS_18Kernel_traits_baseILj4096ES2_S2_fS2_fjLj128EEEEELb0ELb0ELb0ELb1EEEvNS_9BwdParamsE,"a",@progbits
	.sectionflags	@""
	.align	4
.nv.constant0._ZN10layer_norm13ln_bwd_kernelINS_13Kernel_traitsI13__nv_bfloat16S2_fS2_fjLj4096ELj1ELj1ELj4ELj16ENS_18Kernel_traits_baseILj4096ES2_S2_fS2_fjLj128EEEEELb0ELb0ELb0ELb1EEEvNS_9BwdParamsE:
	.zero		1192


//--------------------- .nv.constant0._ZN10layer_norm13ln_bwd_kernelINS_13Kernel_traitsI13__nv_bfloat16S2_fS2_fjLj4096ELj1ELj1ELj4ELj16ENS_18Kernel_traits_baseILj4096ES2_S2_fS2_fjLj128EEEEELb0ELb0ELb1ELb0EEEvNS_9BwdParamsE --------------------------
	.section	.nv.constant0._ZN10layer_norm13ln_bwd_kernelINS_13Kernel_traitsI13__nv_bfloat16S2_fS2_fjLj4096ELj1ELj1ELj4ELj16ENS_18Kernel_traits_baseILj4096ES2_S2_fS2_fjLj128EEEEELb0ELb0ELb1ELb0EEEvNS_9BwdParamsE,"a",@progbits
	.sectionflags	@""
	.align	4
.nv.constant0._ZN10layer_norm13ln_bwd_kernelINS_13Kernel_traitsI13__nv_bfloat16S2_fS2_fjLj4096ELj1ELj1ELj4ELj16ENS_18Kernel_traits_baseILj4096ES2_S2_fS2_fjLj128EEEEELb0ELb0ELb1ELb0EEEvNS_9BwdParamsE:
	.zero		1192


//--------------------- .nv.constant0._ZN10layer_norm13ln_bwd_kernelINS_13Kernel_traitsI13__nv_bfloat16S2_fS2_fjLj4096ELj1ELj1ELj4ELj16ENS_18Kernel_traits_baseILj4096ES2_S2_fS2_fjLj128EEEEELb0ELb0ELb1ELb1EEEvNS_9BwdParamsE --------------------------
	.section	.nv.constant0._ZN10layer_norm13ln_bwd_kernelINS_13Kernel_traitsI13__nv_bfloat16S2_fS2_fjLj4096ELj1ELj1ELj4ELj16ENS_18Kernel_traits_baseILj4096ES2_S2_fS2_fjLj128EEEEELb0ELb0ELb1ELb1EEEvNS_9BwdParamsE,"a",@progbits
	.sectionflags	@""
	.align	4
.nv.constant0._ZN10layer_norm13ln_bwd_kernelINS_13Kernel_traitsI13__nv_bfloat16S2_fS2_fjLj4096ELj1ELj1ELj4ELj16ENS_18Kernel_traits_baseILj4096ES2_S2_fS2_fjLj128EEEEELb0ELb0ELb1ELb1EEEvNS_9BwdParamsE:
	.zero		1192


//--------------------- .nv.constant0._ZN10layer_norm13ln_bwd_kernelINS_13Kernel_traitsI13__nv_bfloat16S2_fS2_fjLj4096ELj1ELj1ELj4ELj16ENS_18Kernel_traits_baseILj4096ES2_S2_fS2_fjLj128EEEEELb0ELb1ELb0ELb0EEEvNS_9BwdParamsE --------------------------
	.section	.nv.constant0._ZN10layer_norm13ln_bwd_kernelINS_13Kernel_traitsI13__nv_bfloat16S2_fS2_fjLj4096ELj1ELj1ELj4ELj16ENS_18Kernel_traits_baseILj4096ES2_S2_fS2_fjLj128EEEEELb0ELb1ELb0ELb0EEEvNS_9BwdParamsE,"a",@progbits
	.sectionflags	@""
	.align	4
.nv.constant0._ZN10layer_norm13ln_bwd_kernelINS_13Kernel_traitsI13__nv_bfloat16S2_fS2_fjLj4096ELj1ELj1ELj4ELj16ENS_18Kernel_traits_baseILj4096ES2_S2_fS2_fjLj128EEEEELb0ELb1ELb0ELb0EEEvNS_9BwdParamsE:
	.zero		1192


//--------------------- .nv.constant0._ZN10layer_norm13ln_bwd_kernelINS_13Kernel_traitsI13__nv_bfloat16S2_fS2_fjLj4096ELj1ELj1ELj4ELj16ENS_18Kernel_traits_baseILj4096ES2_S2_fS2_fjLj128EEEEELb0ELb1ELb0ELb1EEEvNS_9BwdParamsE --------------------------
	.section	.nv.constant0._ZN10layer_norm13ln_bwd_kernelINS_13Kernel_traitsI13__nv_bfloat16S2_fS2_fjLj4096ELj1ELj1ELj4ELj16ENS_18Kernel_traits_baseILj4096ES2_S2_fS2_fjLj128EEEEELb0ELb1ELb0ELb1EEEvNS_9BwdParamsE,"a",@progbits
	.sectionflags	@""
	.align	4
.nv.constant0._ZN10layer_norm13ln_bwd_kernelINS_13Kernel_traitsI13__nv_bfloat16S2_fS2_fjLj4096ELj1ELj1ELj4ELj16ENS_18Kernel_traits_baseILj4096ES2_S2_fS2_fjLj128EEEEELb0ELb1ELb0ELb1EEEvNS_9BwdParamsE:
	.zero		1192


//--------------------- .nv.constant0._ZN10layer_norm13ln_bwd_kernelINS_13Kernel_traitsI13__nv_bfloat16S2_fS2_fjLj4096ELj1ELj1ELj4ELj16ENS_18Kernel_traits_baseILj4096ES2_S2_fS2_fjLj128EEEEELb0ELb1ELb1ELb0EEEvNS_9BwdParamsE --------------------------
	.section	.nv.constant0._ZN10layer_norm13ln_bwd_kernelINS_13Kernel_traitsI13__nv_bfloat16S2_fS2_fjLj4096ELj1ELj1ELj4ELj16ENS_18Kernel_traits_baseILj4096ES2_S2_fS2_fjLj128EEEEELb0ELb1ELb1ELb0EEEvNS_9BwdParamsE,"a",@progbits
	.sectionflags	@""
	.align	4
.nv.constant0._ZN10layer_norm13ln_bwd_kernelINS_13Kernel_traitsI13__nv_bfloat16S2_fS2_fjLj4096ELj1ELj1ELj4ELj16ENS_18Kernel_traits_baseILj4096ES2_S2_fS2_fjLj128EEEEELb0ELb1ELb1ELb0EEEvNS_9BwdParamsE:
	.zero		1192


//--------------------- .nv.constant0._ZN10layer_norm13ln_bwd_kernelINS_13Kernel_traitsI13__nv_bfloat16S2_fS2_fjLj4096ELj1ELj1ELj4ELj16ENS_18Kernel_traits_baseILj4096ES2_S2_fS2_fjLj128EEEEELb0ELb1ELb1ELb1EEEvNS_9BwdParamsE --------------------------
	.section	.nv.constant0._ZN10layer_norm13ln_bwd_kernelINS_13Kernel_traitsI13__nv_bfloat16S2_fS2_fjLj4096ELj1ELj1ELj4ELj16ENS_18Kernel_traits_baseILj4096ES2_S2_fS2_fjLj128EEEEELb0ELb1ELb1ELb1EEEvNS_9BwdParamsE,"a",@progbits
	.sectionflags	@""
	.align	4
.nv.constant0._ZN10layer_norm13ln_bwd_kernelINS_13Kernel_traitsI13__nv_bfloat16S2_fS2_fjLj4096ELj1ELj1ELj4ELj16ENS_18Kernel_traits_baseILj4096ES2_S2_fS2_fjLj128EEEEELb0ELb1ELb1ELb1EEEvNS_9BwdParamsE:
	.zero		1192


//--------------------- .nv.constant0._ZN10layer_norm13ln_bwd_kernelINS_13Kernel_traitsI13__nv_bfloat16S2_fS2_fjLj4096ELj1ELj1ELj4ELj16ENS_18Kernel_traits_baseILj4096ES2_S2_fS2_fjLj128EEEEELb1ELb0ELb0ELb0EEEvNS_9BwdParamsE --------------------------
	.section	.nv.constant0._ZN10layer_norm13ln_bwd_kernelINS_13Kernel_traitsI13__nv_bfloat16S2_fS2_fjLj4096ELj1ELj1ELj4ELj16ENS_18Kernel_traits_baseILj4096ES2_S2_fS2_fjLj128EEEEELb1ELb0ELb0ELb0EEEvNS_9BwdParamsE,"a",@progbits
	.sectionflags	@""
	.align	4
.nv.constant0._ZN10layer_norm13ln_bwd_kernelINS_13Kernel_traitsI13__nv_bfloat16S2_fS2_fjLj4096ELj1ELj1ELj4ELj16ENS_18Kernel_traits_baseILj4096ES2_S2_fS2_fjLj128EEEEELb1ELb0ELb0ELb0EEEvNS_9BwdParamsE:
	.zero		1192


//--------------------- .nv.constant0._ZN10layer_norm13ln_bwd_kernelINS_13Kernel_traitsI13__nv_bfloat16S2_fS2_fjLj4096ELj1ELj1ELj4ELj16ENS_18Kernel_traits_baseILj4096ES2_S2_fS2_fjLj128EEEEELb1ELb0ELb0ELb1EEEvNS_9BwdParamsE --------------------------
	.section	.nv.constant0._ZN10layer_norm13ln_bwd_kernelINS_13Kernel_traitsI13__nv_bfloat16S2_fS2_fjLj4096ELj1ELj1ELj4ELj16ENS_18Kernel_traits_baseILj4096ES2_S2_fS2_fjLj128EEEEELb1ELb0ELb0ELb1EEEvNS_9BwdParamsE,"a",@progbits
	.sectionflags	@""
	.align	4
.nv.constant0._ZN10layer_norm13ln_bwd_kernelINS_13Kernel_traitsI13__nv_bfloat16S2_fS2_fjLj4096ELj1ELj1ELj4ELj16ENS_18Kernel_traits_baseILj4096ES2_S2_fS2_fjLj128EEEEELb1ELb0ELb0ELb1EEEvNS_9BwdParamsE:
	.zero		1192


//--------------------- .nv.constant0._ZN10layer_norm22ln_bwd_finalize_kernelINS_22Kernel_traits_finalizeILj4096E13__nv_bfloat16S2_fS2_fjLb0ELj1024ELj4ENS_18Kernel_traits_baseILj4096ES2_S2_fS2_fjLj1024EEEEELb0ELb0EEEvNS_9BwdParamsE --------------------------
	.section	.nv.constant0._ZN10layer_norm22ln_bwd_finalize_kernelINS_22Kernel_traits_finalizeILj4096E13__nv_bfloat16S2_fS2_fjLb0ELj1024ELj4ENS_18Kernel_traits_baseILj4096ES2_S2_fS2_fjLj1024EEEEELb0ELb0EEEvNS_9BwdParamsE,"a",@progbits
	.sectionflags	@""
	.align	4
.nv.constant0._ZN10layer_norm22ln_bwd_finalize_kernelINS_22Kernel_traits_finalizeILj4096E13__nv_bfloat16S2_fS2_fjLb0ELj1024ELj4ENS_18Kernel_traits_baseILj4096ES2_S2_fS2_fjLj1024EEEEELb0ELb0EEEvNS_9BwdParamsE:
	.zero		1192


//--------------------- .nv.constant0._ZN10layer_norm13ln_bwd_kernelINS_13Kernel_traitsI13__nv_bfloat16S2_fS2_fjLj4096ELj1ELj1ELj4ELj16ENS_18Kernel_traits_baseILj4096ES2_S2_fS2_fjLj128EEEEELb1ELb0ELb1ELb0EEEvNS_9BwdParamsE --------------------------
	.section	.nv.constant0._ZN10layer_norm13ln_bwd_kernelINS_13Kernel_traitsI13__nv_bfloat16S2_fS2_fjLj4096ELj1ELj1ELj4ELj16ENS_18Kernel_traits_baseILj4096ES2_S2_fS2_fjLj128EEEEELb1ELb0ELb1ELb0EEEvNS_9BwdParamsE,"a",@progbits
	.sectionflags	@""
	.align	4
.nv.constant0._ZN10layer_norm13ln_bwd_kernelINS_13Kernel_traitsI13__nv_bfloat16S2_fS2_fjLj4096ELj1ELj1ELj4ELj16ENS_18Kernel_traits_baseILj4096ES2_S2_fS2_fjLj128EEEEELb1ELb0ELb1ELb0EEEvNS_9BwdParamsE:
	.zero		1192


//--------------------- .nv.constant0._ZN10layer_norm22ln_bwd_finalize_kernelINS_22Kernel_traits_finalizeILj4096E13__nv_bfloat16S2_fS2_fjLb0ELj1024ELj4ENS_18Kernel_traits_baseILj4096ES2_S2_fS2_fjLj1024EEEEELb0ELb1EEEvNS_9BwdParamsE --------------------------
	.section	.nv.constant0._ZN10layer_norm22ln_bwd_finalize_kernelINS_22Kernel_traits_finalizeILj4096E13__nv_bfloat16S2_fS2_fjLb0ELj1024ELj4ENS_18Kernel_traits_baseILj4096ES2_S2_fS2_fjLj1024EEEEELb0ELb1EEEvNS_9BwdParamsE,"a",@progbits
	.sectionflags	@""
	.align	4
.nv.constant0._ZN10layer_norm22ln_bwd_finalize_kernelINS_22Kernel_traits_finalizeILj4096E13__nv_bfloat16S2_fS2_fjLb0ELj1024ELj4ENS_18Kernel_traits_baseILj4096ES2_S2_fS2_fjLj1024EEEEELb0ELb1EEEvNS_9BwdParamsE:
	.zero		1192


//--------------------- .nv.constant0._ZN10layer_norm13ln_bwd_kernelINS_13Kernel_traitsI13__nv_bfloat16S2_fS2_fjLj4096ELj1ELj1ELj4ELj16ENS_18Kernel_traits_baseILj4096ES2_S2_fS2_fjLj128EEEEELb1ELb0ELb1ELb1EEEvNS_9BwdParamsE --------------------------
	.section	.nv.constant0._ZN10layer_norm13ln_bwd_kernelINS_13Kernel_traitsI13__nv_bfloat16S2_fS2_fjLj4096ELj1ELj1ELj4ELj16ENS_18Kernel_traits_baseILj4096ES2_S2_fS2_fjLj128EEEEELb1ELb0ELb1ELb1EEEvNS_9BwdParamsE,"a",@progbits
	.sectionflags	@""
	.align	4
.nv.constant0._ZN10layer_norm13ln_bwd_kernelINS_13Kernel_traitsI13__nv_bfloat16S2_fS2_fjLj4096ELj1ELj1ELj4ELj16ENS_18Kernel_traits_baseILj4096ES2_S2_fS2_fjLj128EEEEELb1ELb0ELb1ELb1EEEvNS_9BwdParamsE:
	.zero		1192


//--------------------- .nv.constant0._ZN10layer_norm13ln_bwd_kernelINS_13Kernel_traitsI13__nv_bfloat16S2_fS2_fjLj4096ELj1ELj1ELj4ELj16ENS_18Kernel_traits_baseILj4096ES2_S2_fS2_fjLj128EEEEELb1ELb1ELb0ELb0EEEvNS_9BwdParamsE --------------------------
	.section	.nv.constant0._ZN10layer_norm13ln_bwd_kernelINS_13Kernel_traitsI13__nv_bfloat16S2_fS2_fjLj4096ELj1ELj1ELj4ELj16ENS_18Kernel_traits_baseILj4096ES2_S2_fS2_fjLj128EEEEELb1ELb1ELb0ELb0EEEvNS_9BwdParamsE,"a",@progbits
	.sectionflags	@""
	.align	4
.nv.constant0._ZN10layer_norm13ln_bwd_kernelINS_13Kernel_traitsI13__nv_bfloat16S2_fS2_fjLj4096ELj1ELj1ELj4ELj16ENS_18Kernel_traits_baseILj4096ES2_S2_fS2_fjLj128EEEEELb1ELb1ELb0ELb0EEEvNS_9BwdParamsE:
	.zero		1192


//--------------------- .nv.constant0._ZN10layer_norm13ln_bwd_kernelINS_13Kernel_traitsI13__nv_bfloat16S2_fS2_fjLj4096ELj1ELj1ELj4ELj16ENS_18Kernel_traits_baseILj4096ES2_S2_fS2_fjLj128EEEEELb1ELb1ELb0ELb1EEEvNS_9BwdParamsE --------------------------
	.section	.nv.constant0._ZN10layer_norm13ln_bwd_kernelINS_13Kernel_traitsI13__nv_bfloat16S2_fS2_fjLj4096ELj1ELj1ELj4ELj16ENS_18Kernel_traits_baseILj4096ES2_S2_fS2_fjLj128EEEEELb1ELb1ELb0ELb1EEEvNS_9BwdParamsE,"a",@progbits
	.sectionflags	@""
	.align	4
.nv.constant0._ZN10layer_norm13ln_bwd_kernelINS_13Kernel_traitsI13__nv_bfloat16S2_fS2_fjLj4096ELj1ELj1ELj4ELj16ENS_18Kernel_traits_baseILj4096ES2_S2_fS2_fjLj128EEEEELb1ELb1ELb0ELb1EEEvNS_9BwdParamsE:
	.zero		1192


//--------------------- .nv.constant0._ZN10layer_norm22ln_bwd_finalize_kernelINS_22Kernel_traits_finalizeILj4096E13__nv_bfloat16S2_fS2_fjLb1ELj1024ELj4ENS_18Kernel_traits_baseILj4096ES2_S2_fS2_fjLj1024EEEEELb1ELb0EEEvNS_9BwdParamsE --------------------------
	.section	.nv.constant0._ZN10layer_norm22ln_bwd_finalize_kernelINS_22Kernel_traits_finalizeILj4096E13__nv_bfloat16S2_fS2_fjLb1ELj1024ELj4ENS_18Kernel_traits_baseILj4096ES2_S2_fS2_fjLj1024EEEEELb1ELb0EEEvNS_9BwdParamsE,"a",@progbits
	.sectionflags	@""
	.align	4
.nv.constant0._ZN10layer_norm22ln_bwd_finalize_kernelINS_22Kernel_traits_finalizeILj4096E13__nv_bfloat16S2_fS2_fjLb1ELj1024ELj4ENS_18Kernel_traits_baseILj4096ES2_S2_fS2_fjLj1024EEEEELb1ELb0EEEvNS_9BwdParamsE:
	.zero		1192


//--------------------- .nv.constant0._ZN10layer_norm13ln_bwd_kernelINS_13Kernel_traitsI13__nv_bfloat16S2_fS2_fjLj4096ELj1ELj1ELj4ELj16ENS_18Kernel_traits_baseILj4096ES2_S2_fS2_fjLj128EEEEELb1ELb1ELb1ELb0EEEvNS_9BwdParamsE --------------------------
	.section	.nv.constant0._ZN10layer_norm13ln_bwd_kernelINS_13Kernel_traitsI13__nv_bfloat16S2_fS2_fjLj4096ELj1ELj1ELj4ELj16ENS_18Kernel_traits_baseILj4096ES2_S2_fS2_fjLj128EEEEELb1ELb1ELb1ELb0EEEvNS_9BwdParamsE,"a",@progbits
	.sectionflags	@""
	.align	4
.nv.constant0._ZN10layer_norm13ln_bwd_kernelINS_13Kernel_traitsI13__nv_bfloat16S2_fS2_fjLj4096ELj1ELj1ELj4ELj16ENS_18Kernel_traits_baseILj4096ES2_S2_fS2_fjLj128EEEEELb1ELb1ELb1ELb0EEEvNS_9BwdParamsE:
	.zero		1192


//--------------------- .nv.constant0._ZN10layer_norm22ln_bwd_finalize_kernelINS_22Kernel_traits_finalizeILj4096E13__nv_bfloat16S2_fS2_fjLb1ELj1024ELj4ENS_18Kernel_traits_baseILj4096ES2_S2_fS2_fjLj1024EEEEELb1ELb1EEEvNS_9BwdParamsE --------------------------
	.section	.nv.constant0._ZN10layer_norm22ln_bwd_finalize_kernelINS_22Kernel_traits_finalizeILj4096E13__nv_bfloat16S2_fS2_fjLb1ELj1024ELj4ENS_18Kernel_traits_baseILj4096ES2_S2_fS2_fjLj1024EEEEELb1ELb1EEEvNS_9BwdParamsE,"a",@progbits
	.sectionflags	@""
	.align	4
.nv.constant0._ZN10layer_norm22ln_bwd_finalize_kernelINS_22Kernel_traits_finalizeILj4096E13__nv_bfloat16S2_fS2_fjLb1ELj1024ELj4ENS_18Kernel_traits_baseILj4096ES2_S2_fS2_fjLj1024EEEEELb1ELb1EEEvNS_9BwdParamsE:
	.zero		1192


//--------------------- .nv.constant0._ZN10layer_norm13ln_bwd_kernelINS_13Kernel_traitsI13__nv_bfloat16S2_fS2_fjLj4096ELj1ELj1ELj4ELj16ENS_18Kernel_traits_baseILj4096ES2_S2_fS2_fjLj128EEEEELb1ELb1ELb1ELb1EEEvNS_9BwdParamsE --------------------------
	.section	.nv.constant0._ZN10layer_norm13ln_bwd_kernelINS_13Kernel_traitsI13__nv_bfloat16S2_fS2_fjLj4096ELj1ELj1ELj4ELj16ENS_18Kernel_traits_baseILj4096ES2_S2_fS2_fjLj128EEEEELb1ELb1ELb1ELb1EEEvNS_9BwdParamsE,"a",@progbits
	.sectionflags	@""
	.align	4
.nv.constant0._ZN10layer_norm13ln_bwd_kernelINS_13Kernel_traitsI13__nv_bfloat16S2_fS2_fjLj4096ELj1ELj1ELj4ELj16ENS_18Kernel_traits_baseILj4096ES2_S2_fS2_fjLj128EEEEELb1ELb1ELb1ELb1EEEvNS_9BwdParamsE:
	.zero		1192


//--------------------- .nv.constant0._ZN10layer_norm13ln_bwd_kernelINS_13Kernel_traitsIf13__nv_bfloat16fS2_fjLj4096ELj1ELj1ELj4ELj16ENS_18Kernel_traits_baseILj4096EfS2_fS2_fjLj128EEEEELb0ELb0ELb0ELb0EEEvNS_9BwdParamsE --------------------------
	.section	.nv.constant0._ZN10layer_norm13ln_bwd_kernelINS_13Kernel_traitsIf13__nv_bfloat16fS2_fjLj4096ELj1ELj1ELj4ELj16ENS_18Kernel_traits_baseILj4096EfS2_fS2_fjLj128EEEEELb0ELb0ELb0ELb0EEEvNS_9BwdParamsE,"a",@progbits
	.sectionflags	@""
	.align	4
.nv.constant0._ZN10layer_norm13ln_bwd_kernelINS_13Kernel_traitsIf13__nv_bfloat16fS2_fjLj4096ELj1ELj1ELj4ELj16ENS_18Kernel_traits_baseILj4096EfS2_fS2_fjLj128EEEEELb0ELb0ELb0ELb0EEEvNS_9BwdParamsE:
	.zero		1192


//--------------------- .nv.constant0._ZN10layer_norm13ln_bwd_kernelINS_13Kernel_traitsIf13__nv_bfloat16fS2_fjLj4096ELj1ELj1ELj4ELj16ENS_18Kernel_traits_baseILj4096EfS2_fS2_fjLj128EEEEELb0ELb0ELb0ELb1EEEvNS_9BwdParamsE --------------------------
	.section	.nv.constant0._ZN10layer_norm13ln_bwd_kernelINS_13Kernel_traitsIf13__nv_bfloat16fS2_fjLj4096ELj1ELj1ELj4ELj16ENS_18Kernel_traits_baseILj4096EfS2_fS2_fjLj128EEEEELb0ELb0ELb0ELb1EEEvNS_9BwdParamsE,"a",@progbits
	.sectionflags	@""
	.align	4
.nv.constant0._ZN10layer_norm13ln_bwd_kernelINS_13Kernel_traitsIf13__nv_bfloat16fS2_fjLj4096ELj1ELj1ELj4ELj16ENS_18Kernel_traits_baseILj4096EfS2_fS2_fjLj128EEEEELb0ELb0ELb0ELb1EEEvNS_9BwdParamsE:
	.zero		1192


//--------------------- .nv.constant0._ZN10layer_norm13ln_bwd_kernelINS_13Kernel_traitsIf13__nv_bfloat16fS2_fjLj4096ELj1ELj1ELj4ELj16ENS_18Kernel_traits_baseILj4096EfS2_fS2_fjLj128EEEEELb0ELb0ELb1ELb0EEEvNS_9BwdParamsE --------------------------
	.section	.nv.constant0._ZN10layer_norm13ln_bwd_kernelINS_13Kernel_traitsIf13__nv_bfloat16fS2_fjLj4096ELj1ELj1ELj4ELj16ENS_18Kernel_traits_baseILj4096EfS2_fS2_fjLj128EEEEELb0ELb0ELb1ELb0EEEvNS_9BwdParamsE,"a",@progbits
	.sectionflags	@""
	.align	4
.nv.constant0._ZN10layer_norm13ln_bwd_kernelINS_13Kernel_traitsIf13__nv_bfloat16fS2_fjLj4096ELj1ELj1ELj4ELj16ENS_18Kernel_traits_baseILj4096EfS2_fS2_fjLj128EEEEELb0ELb0ELb1ELb0EEEvNS_9BwdParamsE:
	.zero		1192


//--------------------- .nv.constant0._ZN10layer_norm13ln_bwd_kernelINS_13Kernel_traitsIf13__nv_bfloat16fS2_fjLj4096ELj1ELj1ELj4ELj16ENS_18Kernel_traits_baseILj4096EfS2_fS2_fjLj128EEEEELb0ELb0ELb1ELb1EEEvNS_9BwdParamsE --------------------------
	.section	.nv.constant0._ZN10layer_norm13ln_bwd_kernelINS_13Kernel_traitsIf13__nv_bfloat16fS2_fjLj4096ELj1ELj1ELj4ELj16ENS_18Kernel_traits_baseILj4096EfS2_fS2_fjLj128EEEEELb0ELb0ELb1ELb1EEEvNS_9BwdParamsE,"a",@progbits
	.sectionflags	@""
	.align	4
.nv.constant0._ZN10layer_norm13ln_bwd_kernelINS_13Kernel_traitsIf13__nv_bfloat16fS2_fjLj4096ELj1ELj1ELj4ELj16ENS_18Kernel_traits_baseILj4096EfS2_fS2_fjLj128EEEEELb0ELb0ELb1ELb1EEEvNS_9BwdParamsE:
	.zero		1192


//--------------------- .nv.constant0._ZN10layer_norm13ln_bwd_kernelINS_13Kernel_traitsIf13__nv_bfloat16fS2_fjLj4096ELj1ELj1ELj4ELj16ENS_18Kernel_traits_baseILj4096EfS2_fS2_fjLj128EEEEELb0ELb1ELb0ELb0EEEvNS_9BwdParamsE --------------------------
	.section	.nv.constant0._ZN10layer_norm13ln_bwd_kernelINS_13Kernel_traitsIf13__nv_bfloat16fS2_fjLj4096ELj1ELj1ELj4ELj16ENS_18Kernel_traits_baseILj4096EfS2_fS2_fjLj128EEEEELb0ELb1ELb0ELb0EEEvNS_9BwdParamsE,"a",@progbits
	.sectionflags	@""
	.align	4
.nv.constant0._ZN10layer_norm13ln_bwd_kernelINS_13Kernel_traitsIf13__nv_bfloat16fS2_fjLj4096ELj1ELj1ELj4ELj16ENS_18Kernel_traits_baseILj4096EfS2_fS2_fjLj128EEEEELb0ELb1ELb0ELb0EEEvNS_9BwdParamsE:
	.zero		1192


//--------------------- .nv.constant0._ZN10layer_norm13ln_bwd_kernelINS_13Kernel_traitsIf13__nv_bfloat16fS2_fjLj4096ELj1ELj1ELj4ELj16ENS_18Kernel_traits_baseILj4096EfS2_fS2_fjLj128EEEEELb0ELb1ELb0ELb1EEEvNS_9BwdParamsE --------------------------
	.section	.nv.constant0._ZN10layer_norm13ln_bwd_kernelINS_13Kernel_traitsIf13__nv_bfloat16fS2_fjLj4096ELj1ELj1ELj4ELj16ENS_18Kernel_traits_baseILj4096EfS2_fS2_fjLj128EEEEELb0ELb1ELb0ELb1EEEvNS_9BwdParamsE,"a",@progbits
	.sectionflags	@""
	.align	4
.nv.constant0._ZN10layer_norm13ln_bwd_kernelINS_13Kernel_traitsIf13__nv_bfloat16fS2_fjLj4096ELj1ELj1ELj4ELj16ENS_18Kernel_traits_baseILj4096EfS2_fS2_fjLj128EEEEELb0ELb1ELb0ELb1EEEvNS_9BwdParamsE:
	.zero		1192


//--------------------- .nv.constant0._ZN10layer_norm13ln_bwd_kernelINS_13Kernel_traitsIf13__nv_bfloat16fS2_fjLj4096ELj1ELj1ELj4ELj16ENS_18Kernel_traits_baseILj4096EfS2_fS2_fjLj128EEEEELb0ELb1ELb1ELb0EEEvNS_9BwdParamsE --------------------------
	.section	.nv.constant0._ZN10layer_norm13ln_bwd_kernelINS_13Kernel_traitsIf13__nv_bfloat16fS2_fjLj4096ELj1ELj1ELj4ELj16ENS_18Kernel_traits_baseILj4096EfS2_fS2_fjLj128EEEEELb0ELb1ELb1ELb0EEEvNS_9BwdParamsE,"a",@progbits
	.sectionflags	@""
	.align	4
.nv.constant0._ZN10layer_norm13ln_bwd_kernelINS_13Kernel_traitsIf13__nv_bfloat16fS2_fjLj4096ELj1ELj1ELj4ELj16ENS_18Kernel_traits_baseILj4096EfS2_fS2_fjLj128EEEEELb0ELb1ELb1ELb0EEEvNS_9BwdParamsE:
	.zero		1192


//--------------------- .nv.constant0._ZN10layer_norm13ln_bwd_kernelINS_13Kernel_traitsIf13__nv_bfloat16fS2_fjLj4096ELj1ELj1ELj4ELj16ENS_18Kernel_traits_baseILj4096EfS2_fS2_fjLj128EEEEELb0ELb1ELb1ELb1EEEvNS_9BwdParamsE --------------------------
	.section	.nv.constant0._ZN10layer_norm13ln_bwd_kernelINS_13Kernel_traitsIf13__nv_bfloat16fS2_fjLj4096ELj1ELj1ELj4ELj16ENS_18Kernel_traits_baseILj4096EfS2_fS2_fjLj128EEEEELb0ELb1ELb1ELb1EEEvNS_9BwdParamsE,"a",@progbits
	.sectionflags	@""
	.align	4
.nv.constant0._ZN10layer_norm13ln_bwd_kernelINS_13Kernel_traitsIf13__nv_bfloat16fS2_fjLj4096ELj1ELj1ELj4ELj16ENS_18Kernel_traits_baseILj4096EfS2_fS2_fjLj128EEEEELb0ELb1ELb1ELb1EEEvNS_9BwdParamsE:
	.zero		1192


//--------------------- .nv.constant0._ZN10layer_norm13ln_bwd_kernelINS_13Kernel_traitsIf13__nv_bfloat16fS2_fjLj4096ELj1ELj1ELj4ELj16ENS_18Kernel_traits_baseILj4096EfS2_fS2_fjLj128EEEEELb1ELb0ELb0ELb0EEEvNS_9BwdParamsE --------------------------
	.section	.nv.constant0._ZN10layer_norm13ln_bwd_kernelINS_13Kernel_traitsIf13__nv_bfloat16fS2_fjLj4096ELj1ELj1ELj4ELj16ENS_18Kernel_traits_baseILj4096EfS2_fS2_fjLj128EEEEELb1ELb0ELb0ELb0EEEvNS_9BwdParamsE,"a",@progbits
	.sectionflags	@""
	.align	4
.nv.constant0._ZN10layer_norm13ln_bwd_kernelINS_13Kernel_traitsIf13__nv_bfloat16fS2_fjLj4096ELj1ELj1ELj4ELj16ENS_18Kernel_traits_baseILj4096EfS2_fS2_fjLj128EEEEELb1ELb0ELb0ELb0EEEvNS_9BwdParamsE:
	.zero		1192


//--------------------- .nv.constant0._ZN10layer_norm13ln_bwd_kernelINS_13Kernel_traitsIf13__nv_bfloat16fS2_fjLj4096ELj1ELj1ELj4ELj16ENS_18Kernel_traits_baseILj4096EfS2_fS2_fjLj128EEEEELb1ELb0ELb0ELb1EEEvNS_9BwdParamsE --------------------------
	.section	.nv.constant0._ZN10layer_norm13ln_bwd_kernelINS_13Kernel_traitsIf13__nv_bfloat16fS2_fjLj4096ELj1ELj1ELj4ELj16ENS_18Kernel_traits_baseILj4096EfS2_fS2_fjLj128EEEEELb1ELb0ELb0ELb1EEEvNS_9BwdParamsE,"a",@progbits
	.sectionflags	@""
	.align	4
.nv.constant0._ZN10layer_norm13ln_bwd_kernelINS_13Kernel_traitsIf13__nv_bfloat16fS2_fjLj4096ELj1ELj1ELj4ELj16ENS_18Kernel_traits_baseILj4096EfS2_fS2_fjLj128EEEEELb1ELb0ELb0ELb1EEEvNS_9BwdParamsE:
	.zero		1192


//--------------------- .nv.constant0._ZN10layer_norm22ln_bwd_finalize_kernelINS_22Kernel_traits_finalizeILj4096Ef13__nv_bfloat16fS2_fjLb0ELj1024ELj4ENS_18Kernel_traits_baseILj4096EfS2_fS2_fjLj1024EEEEELb0ELb0EEEvNS_9BwdParamsE --------------------------
	.section	.nv.constant0._ZN10layer_norm22ln_bwd_finalize_kernelINS_22Kernel_traits_finalizeILj4096Ef13__nv_bfloat16fS2_fjLb0ELj1024ELj4ENS_18Kernel_traits_baseILj4096EfS2_fS2_fjLj1024EEEEELb0ELb0EEEvNS_9BwdParamsE,"a",@progbits
	.sectionflags	@""
	.align	4
.nv.constant0._ZN10layer_norm22ln_bwd_finalize_kernelINS_22Kernel_traits_finalizeILj4096Ef13__nv_bfloat16fS2_fjLb0ELj1024ELj4ENS_18Kernel_traits_baseILj4096EfS2_fS2_fjLj1024EEEEELb0ELb0EEEvNS_9BwdParamsE:
	.zero		1192


//--------------------- .nv.constant0._ZN10layer_norm13ln_bwd_kernelINS_13Kernel_traitsIf13__nv_bfloat16fS2_fjLj4096ELj1ELj1ELj4ELj16ENS_18Kernel_traits_baseILj4096EfS2_fS2_fjLj128EEEEELb1ELb0ELb1ELb0EEEvNS_9BwdParamsE --------------------------
	.section	.nv.constant0._ZN10layer_norm13ln_bwd_kernelINS_13Kernel_traitsIf13__nv_bfloat16fS2_fjLj4096ELj1ELj1ELj4ELj16ENS_18Kernel_traits_baseILj4096EfS2_fS2_fjLj128EEEEELb1ELb0ELb1ELb0EEEvNS_9BwdParamsE,"a",@progbits
	.sectionflags	@""
	.align	4
.nv.constant0._ZN10layer_norm13ln_bwd_kernelINS_13Kernel_traitsIf13__nv_bfloat16fS2_fjLj4096ELj1ELj1ELj4ELj16ENS_18Kernel_traits_baseILj4096EfS2_fS2_fjLj128EEEEELb1ELb0ELb1ELb0EEEvNS_9BwdParamsE:
	.zero		1192


//--------------------- .nv.constant0._ZN10layer_norm22ln_bwd_finalize_kernelINS_22Kernel_traits_finalizeILj4096Ef13__nv_bfloat16fS2_fjLb0ELj1024ELj4ENS_18Kernel_traits_baseILj4096EfS2_fS2_fjLj1024EEEEELb0ELb1EEEvNS_9BwdParamsE --------------------------
	.section	.nv.constant0._ZN10layer_norm22ln_bwd_finalize_kernelINS_22Kernel_traits_finalizeILj4096Ef13__nv_bfloat16fS2_fjLb0ELj1024ELj4ENS_18Kernel_traits_baseILj4096EfS2_fS2_fjLj1024EEEEELb0ELb1EEEvNS_9BwdParamsE,"a",@progbits
	.sectionflags	@""
	.align	4
.nv.constant0._ZN10layer_norm22ln_bwd_finalize_kernelINS_22Kernel_traits_finalizeILj4096Ef13__nv_bfloat16fS2_fjLb0ELj1024ELj4ENS_18Kernel_traits_baseILj4096EfS2_fS2_fjLj1024EEEEELb0ELb1EEEvNS_9BwdParamsE:
	.zero		1192


//--------------------- .nv.constant0._ZN10layer_norm13ln_bwd_kernelINS_13Kernel_traitsIf13__nv_bfloat16fS2_fjLj4096ELj1ELj1ELj4ELj16ENS_18Kernel_traits_baseILj4096EfS2_fS2_fjLj128EEEEELb1ELb0ELb1ELb1EEEvNS_9BwdParamsE --------------------------
	.section	.nv.constant0._ZN10layer_norm13ln_bwd_kernelINS_13Kernel_traitsIf13__nv_bfloat16fS2_fjLj4096ELj1ELj1ELj4ELj16ENS_18Kernel_traits_baseILj4096EfS2_fS2_fjLj128EEEEELb1ELb0ELb1ELb1EEEvNS_9BwdParamsE,"a",@progbits
	.sectionflags	@""
	.align	4
.nv.constant0._ZN10layer_norm13ln_bwd_kernelINS_13Kernel_traitsIf13__nv_bfloat16fS2_fjLj4096ELj1ELj1ELj4ELj16ENS_18Kernel_traits_baseILj4096EfS2_fS2_fjLj128EEEEELb1ELb0ELb1ELb1EEEvNS_9BwdParamsE:
	.zero		1192


//--------------------- .nv.constant0._ZN10layer_norm13ln_bwd_kernelINS_13Kernel_traitsIf13__nv_bfloat16fS2_fjLj4096ELj1ELj1ELj4ELj16ENS_18Kernel_traits_baseILj4096EfS2_fS2_fjLj128EEEEELb1ELb1ELb0ELb0EEEvNS_9BwdParamsE --------------------------
	.section	.nv.constant0._ZN10layer_norm13ln_bwd_kernelINS_13Kernel_traitsIf13__nv_bfloat16fS2_fjLj4096ELj1ELj1ELj4ELj16ENS_18Kernel_traits_baseILj4096EfS2_fS2_fjLj128EEEEELb1ELb1ELb0ELb0EEEvNS_9BwdParamsE,"a",@progbits
	.sectionflags	@""
	.align	4
.nv.constant0._ZN10layer_norm13ln_bwd_kernelINS_13Kernel_traitsIf13__nv_bfloat16fS2_fjLj4096ELj1ELj1ELj4ELj16ENS_18Kernel_traits_baseILj4096EfS2_fS2_fjLj128EEEEELb1ELb1ELb0ELb0EEEvNS_9BwdParamsE:
	.zero		1192


//--------------------- .nv.constant0._ZN10layer_norm13ln_bwd_kernelINS_13Kernel_traitsIf13__nv_bfloat16fS2_fjLj4096ELj1ELj1ELj4ELj16ENS_18Kernel_traits_baseILj4096EfS2_fS2_fjLj128EEEEELb1ELb1ELb0ELb1EEEvNS_9BwdParamsE --------------------------
	.section	.nv.constant0._ZN10layer_norm13ln_bwd_kernelINS_13Kernel_traitsIf13__nv_bfloat16fS2_fjLj4096ELj1ELj1ELj4ELj16ENS_18Kernel_traits_baseILj4096EfS2_fS2_fjLj128EEEEELb1ELb1ELb0ELb1EEEvNS_9BwdParamsE,"a",@progbits
	.sectionflags	@""
	.align	4
.nv.constant0._ZN10layer_norm13ln_bwd_kernelINS_13Kernel_traitsIf13__nv_bfloat16fS2_fjLj4096ELj1ELj1ELj4ELj16ENS_18Kernel_traits_baseILj4096EfS2_fS2_fjLj128EEEEELb1ELb1ELb0ELb1EEEvNS_9BwdParamsE:
	.zero		1192


//--------------------- .nv.constant0._ZN10layer_norm22ln_bwd_finalize_kernelINS_22Kernel_traits_finalizeILj4096Ef13__nv_bfloat16fS2_fjLb1ELj1024ELj4ENS_18Kernel_traits_baseILj4096EfS2_fS2_fjLj1024EEEEELb1ELb0EEEvNS_9BwdParamsE --------------------------
	.section	.nv.constant0._ZN10layer_norm22ln_bwd_finalize_kernelINS_22Kernel_traits_finalizeILj4096Ef13__nv_bfloat16fS2_fjLb1ELj1024ELj4ENS_18Kernel_traits_baseILj4096EfS2_fS2_fjLj1024EEEEELb1ELb0EEEvNS_9BwdParamsE,"a",@progbits
	.sectionflags	@""
	.align	4
.nv.constant0._ZN10layer_norm22ln_bwd_finalize_kernelINS_22Kernel_traits_finalizeILj4096Ef13__nv_bfloat16fS2_fjLb1ELj1024ELj4ENS_18Kernel_traits_baseILj4096EfS2_fS2_fjLj1024EEEEELb1ELb0EEEvNS_9BwdParamsE:
	.zero		1192


//--------------------- .nv.constant0._ZN10layer_norm13ln_bwd_kernelINS_13Kernel_traitsIf13__nv_bfloat16fS2_fjLj4096ELj1ELj1ELj4ELj16ENS_18Kernel_traits_baseILj4096EfS2_fS2_fjLj128EEEEELb1ELb1ELb1ELb0EEEvNS_9BwdParamsE --------------------------
	.section	.nv.constant0._ZN10layer_norm13ln_bwd_kernelINS_13Kernel_traitsIf13__nv_bfloat16fS2_fjLj4096ELj1ELj1ELj4ELj16ENS_18Kernel_traits_baseILj4096EfS2_fS2_fjLj128EEEEELb1ELb1ELb1ELb0EEEvNS_9BwdParamsE,"a",@progbits
	.sectionflags	@""
	.align	4
.nv.constant0._ZN10layer_norm13ln_bwd_kernelINS_13Kernel_traitsIf13__nv_bfloat16fS2_fjLj4096ELj1ELj1ELj4ELj16ENS_18Kernel_traits_baseILj4096EfS2_fS2_fjLj128EEEEELb1ELb1ELb1ELb0EEEvNS_9BwdParamsE:
	.zero		1192


//--------------------- .nv.constant0._ZN10layer_norm22ln_bwd_finalize_kernelINS_22Kernel_traits_finalizeILj4096Ef13__nv_bfloat16fS2_fjLb1ELj1024ELj4ENS_18Kernel_traits_baseILj4096EfS2_fS2_fjLj1024EEEEELb1ELb1EEEvNS_9BwdParamsE --------------------------
	.section	.nv.constant0._ZN10layer_norm22ln_bwd_finalize_kernelINS_22Kernel_traits_finalizeILj4096Ef13__nv_bfloat16fS2_fjLb1ELj1024ELj4ENS_18Kernel_traits_baseILj4096EfS2_fS2_fjLj1024EEEEELb1ELb1EEEvNS_9BwdParamsE,"a",@progbits
	.sectionflags	@""
	.align	4
.nv.constant0._ZN10layer_norm22ln_bwd_finalize_kernelINS_22Kernel_traits_finalizeILj4096Ef13__nv_bfloat16fS2_fjLb1ELj1024ELj4ENS_18Kernel_traits_baseILj4096EfS2_fS2_fjLj1024EEEEELb1ELb1EEEvNS_9BwdParamsE:
	.zero		1192


//--------------------- .nv.constant0._ZN10layer_norm13ln_bwd_kernelINS_13Kernel_traitsIf13__nv_bfloat16fS2_fjLj4096ELj1ELj1ELj4ELj16ENS_18Kernel_traits_baseILj4096EfS2_fS2_fjLj128EEEEELb1ELb1ELb1ELb1EEEvNS_9BwdParamsE --------------------------
	.section	.nv.constant0._ZN10layer_norm13ln_bwd_kernelINS_13Kernel_traitsIf13__nv_bfloat16fS2_fjLj4096ELj1ELj1ELj4ELj16ENS_18Kernel_traits_baseILj4096EfS2_fS2_fjLj128EEEEELb1ELb1ELb1ELb1EEEvNS_9BwdParamsE,"a",@progbits
	.sectionflags	@""
	.align	4
.nv.constant0._ZN10layer_norm13ln_bwd_kernelINS_13Kernel_traitsIf13__nv_bfloat16fS2_fjLj4096ELj1ELj1ELj4ELj16ENS_18Kernel_traits_baseILj4096EfS2_fS2_fjLj128EEEEELb1ELb1ELb1ELb1EEEvNS_9BwdParamsE:
	.zero		1192


//--------------------- .nv.constant0._ZN10layer_norm13ln_bwd_kernelINS_13Kernel_traitsIf6__halfS2_S2_fjLj4096ELj1ELj1ELj4ELj16ENS_18Kernel_traits_baseILj4096EfS2_S2_S2_fjLj128EEEEELb0ELb0ELb0ELb0EEEvNS_9BwdParamsE --------------------------
	.section	.nv.constant0._ZN10layer_norm13ln_bwd_kernelINS_13Kernel_traitsIf6__halfS2_S2_fjLj4096ELj1ELj1ELj4ELj16ENS_18Kernel_traits_baseILj4096EfS2_S2_S2_fjLj128EEEEELb0ELb0ELb0ELb0EEEvNS_9BwdParamsE,"a",@progbits
	.sectionflags	@""
	.align	4
.nv.constant0._ZN10layer_norm13ln_bwd_kernelINS_13Kernel_traitsIf6__halfS2_S2_fjLj4096ELj1ELj1ELj4ELj16ENS_18Kernel_traits_baseILj4096EfS2_S2_S2_fjLj128EEEEELb0ELb0ELb0ELb0EEEvNS_9BwdParamsE:
	.zero		1192


//--------------------- .nv.constant0._ZN10layer_norm13ln_bwd_kernelINS_13Kernel_traitsIf6__halfS2_S2_fjLj4096ELj1ELj1ELj4ELj16ENS_18Kernel_traits_baseILj4096EfS2_S2_S2_fjLj128EEEEELb0ELb0ELb0ELb1EEEvNS_9BwdParamsE --------------------------
	.section	.nv.constant0._ZN10layer_norm13ln_bwd_kernelINS_13Kernel_traitsIf6__halfS2_S2_fjLj4096ELj1ELj1ELj4ELj16ENS_18Kernel_traits_baseILj4096EfS2_S2_S2_fjLj128EEEEELb0ELb0ELb0ELb1EEEvNS_9BwdParamsE,"a",@progbits
	.sectionflags	@""
	.align	4
.nv.constant0._ZN10layer_norm13ln_bwd_kernelINS_13Kernel_traitsIf6__halfS2_S2_fjLj4096ELj1ELj1ELj4ELj16ENS_18Kernel_traits_baseILj4096EfS2_S2_S2_fjLj128EEEEELb0ELb0ELb0ELb1EEEvNS_9BwdParamsE:
	.zero		1192


//--------------------- .nv.constant0._ZN10layer_norm13ln_bwd_kernelINS_13Kernel_traitsIf6__halfS2_S2_fjLj4096ELj1ELj1ELj4ELj16ENS_18Kernel_traits_baseILj4096EfS2_S2_S2_fjLj128EEEEELb0ELb0ELb1ELb0EEEvNS_9BwdParamsE --------------------------
	.section	.nv.constant0._ZN10layer_norm13ln_bwd_kernelINS_13Kernel_traitsIf6__halfS2_S2_fjLj4096ELj1ELj1ELj4ELj16ENS_18Kernel_traits_baseILj4096EfS2_S2_S2_fjLj128EEEEELb0ELb0ELb1ELb0EEEvNS_9BwdParamsE,"a",@progbits
	.sectionflags	@""
	.align	4
.nv.constant0._ZN10layer_norm13ln_bwd_kernelINS_13Kernel_traitsIf6__halfS2_S2_fjLj4096ELj1ELj1ELj4ELj16ENS_18Kernel_traits_baseILj4096EfS2_S2_S2_fjLj128EEEEELb0ELb0ELb1ELb0EEEvNS_9BwdParamsE:
	.zero		1192


//--------------------- .nv.constant0._ZN10layer_norm13ln_bwd_kernelINS_13Kernel_traitsIf6__halfS2_S2_fjLj4096ELj1ELj1ELj4ELj16ENS_18Kernel_traits_baseILj4096EfS2_S2_S2_fjLj128EEEEELb0ELb0ELb1ELb1EEEvNS_9BwdParamsE --------------------------
	.section	.nv.constant0._ZN10layer_norm13ln_bwd_kernelINS_13Kernel_traitsIf6__halfS2_S2_fjLj4096ELj1ELj1ELj4ELj16ENS_18Kernel_traits_baseILj4096EfS2_S2_S2_fjLj128EEEEELb0ELb0ELb1ELb1EEEvNS_9BwdParamsE,"a",@progbits
	.sectionflags	@""
	.align	4
.nv.constant0._ZN10layer_norm13ln_bwd_kernelINS_13Kernel_traitsIf6__halfS2_S2_fjLj4096ELj1ELj1ELj4ELj16ENS_18Kernel_traits_baseILj4096EfS2_S2_S2_fjLj128EEEEELb0ELb0ELb1ELb1EEEvNS_9BwdParamsE:
	.zero		1192


//--------------------- .nv.constant0._ZN10layer_norm13ln_bwd_kernelINS_13Kernel_traitsIf6__halfS2_S2_fjLj4096ELj1ELj1ELj4ELj16ENS_18Kernel_traits_baseILj4096EfS2_S2_S2_fjLj128EEEEELb0ELb1ELb0ELb0EEEvNS_9BwdParamsE --------------------------
	.section	.nv.constant0._ZN10layer_norm13ln_bwd_kernelINS_13Kernel_traitsIf6__halfS2_S2_fjLj4096ELj1ELj1ELj4ELj16ENS_18Kernel_traits_baseILj4096EfS2_S2_S2_fjLj128EEEEELb0ELb1ELb0ELb0EEEvNS_9BwdParamsE,"a",@progbits
	.sectionflags	@""
	.align	4
.nv.constant0._ZN10layer_norm13ln_bwd_kernelINS_13Kernel_traitsIf6__halfS2_S2_fjLj4096ELj1ELj1ELj4ELj16ENS_18Kernel_traits_baseILj4096EfS2_S2_S2_fjLj128EEEEELb0ELb1ELb0ELb0EEEvNS_9BwdParamsE:
	.zero		1192


//--------------------- .nv.constant0._ZN10layer_norm13ln_bwd_kernelINS_13Kernel_traitsIf6__halfS2_S2_fjLj4096ELj1ELj1ELj4ELj16ENS_18Kernel_traits_baseILj4096EfS2_S2_S2_fjLj128EEEEELb0ELb1ELb0ELb1EEEvNS_9BwdParamsE --------------------------
	.section	.nv.constant0._ZN10layer_norm13ln_bwd_kernelINS_13Kernel_traitsIf6__halfS2_S2_fjLj4096ELj1ELj1ELj4ELj16ENS_18Kernel_traits_baseILj4096EfS2_S2_S2_fjLj128EEEEELb0ELb1ELb0ELb1EEEvNS_9BwdParamsE,"a",@progbits
	.sectionflags	@""
	.align	4
.nv.constant0._ZN10layer_norm13ln_bwd_kernelINS_13Kernel_traitsIf6__halfS2_S2_fjLj4096ELj1ELj1ELj4ELj16ENS_18Kernel_traits_baseILj4096EfS2_S2_S2_fjLj128EEEEELb0ELb1ELb0ELb1EEEvNS_9BwdParamsE:
	.zero		1192


//--------------------- .nv.constant0._ZN10layer_norm13ln_bwd_kernelINS_13Kernel_traitsIf6__halfS2_S2_fjLj4096ELj1ELj1ELj4ELj16ENS_18Kernel_traits_baseILj4096EfS2_S2_S2_fjLj128EEEEELb0ELb1ELb1ELb0EEEvNS_9BwdParamsE --------------------------
	.section	.nv.constant0._ZN10layer_norm13ln_bwd_kernelINS_13Kernel_traitsIf6__halfS2_S2_fjLj4096ELj1ELj1ELj4ELj16ENS_18Kernel_traits_baseILj4096EfS2_S2_S2_fjLj128EEEEELb0ELb1ELb1ELb0EEEvNS_9BwdParamsE,"a",@progbits
	.sectionflags	@""
	.align	4
.nv.constant0._ZN10layer_norm13ln_bwd_kernelINS_13Kernel_traitsIf6__halfS2_S2_fjLj4096ELj1ELj1ELj4ELj16ENS_18Kernel_traits_baseILj4096EfS2_S2_S2_fjLj128EEEEELb0ELb1ELb1ELb0EEEvNS_9BwdParamsE:
	.zero		1192


//--------------------- .nv.constant0._ZN10layer_norm13ln_bwd_kernelINS_13Kernel_traitsIf6__halfS2_S2_fjLj4096ELj1ELj1ELj4ELj16ENS_18Kernel_traits_baseILj4096EfS2_S2_S2_fjLj128EEEEELb0ELb1ELb1ELb1EEEvNS_9BwdParamsE --------------------------
	.section	.nv.constant0._ZN10layer_norm13ln_bwd_kernelINS_13Kernel_traitsIf6__halfS2_S2_fjLj4096ELj1ELj1ELj4ELj16ENS_18Kernel_traits_baseILj4096EfS2_S2_S2_fjLj128EEEEELb0ELb1ELb1ELb1EEEvNS_9BwdParamsE,"a",@progbits
	.sectionflags	@""
	.align	4
.nv.constant0._ZN10layer_norm13ln_bwd_kernelINS_13Kernel_traitsIf6__halfS2_S2_fjLj4096ELj1ELj1ELj4ELj16ENS_18Kernel_traits_baseILj4096EfS2_S2_S2_fjLj128EEEEELb0ELb1ELb1ELb1EEEvNS_9BwdParamsE:
	.zero		1192


//--------------------- .nv.constant0._ZN10layer_norm13ln_bwd_kernelINS_13Kernel_traitsIf6__halfS2_S2_fjLj4096ELj1ELj1ELj4ELj16ENS_18Kernel_traits_baseILj4096EfS2_S2_S2_fjLj128EEEEELb1ELb0ELb0ELb0EEEvNS_9BwdParamsE --------------------------
	.section	.nv.constant0._ZN10layer_norm13ln_bwd_kernelINS_13Kernel_traitsIf6__halfS2_S2_fjLj4096ELj1ELj1ELj4ELj16ENS_18Kernel_traits_baseILj4096EfS2_S2_S2_fjLj128EEEEELb1ELb0ELb0ELb0EEEvNS_9BwdParamsE,"a",@progbits
	.sectionflags	@""
	.align	4
.nv.constant0._ZN10layer_norm13ln_bwd_kernelINS_13Kernel_traitsIf6__halfS2_S2_fjLj4096ELj1ELj1ELj4ELj16ENS_18Kernel_traits_baseILj4096EfS2_S2_S2_fjLj128EEEEELb1ELb0ELb0ELb0EEEvNS_9BwdParamsE:
	.zero		1192


//--------------------- .nv.constant0._ZN10layer_norm13ln_bwd_kernelINS_13Kernel_traitsIf6__halfS2_S2_fjLj4096ELj1ELj1ELj4ELj16ENS_18Kernel_traits_baseILj4096EfS2_S2_S2_fjLj128EEEEELb1ELb0ELb0ELb1EEEvNS_9BwdParamsE --------------------------
	.section	.nv.constant0._ZN10layer_norm13ln_bwd_kernelINS_13Kernel_traitsIf6__halfS2_S2_fjLj4096ELj1ELj1ELj4ELj16ENS_18Kernel_traits_baseILj4096EfS2_S2_S2_fjLj128EEEEELb1ELb0ELb0ELb1EEEvNS_9BwdParamsE,"a",@progbits
	.sectionflags	@""
	.align	4
.nv.constant0._ZN10layer_norm13ln_bwd_kernelINS_13Kernel_traitsIf6__halfS2_S2_fjLj4096ELj1ELj1ELj4ELj16ENS_18Kernel_traits_baseILj4096EfS2_S2_S2_fjLj128EEEEELb1ELb0ELb0ELb1EEEvNS_9BwdParamsE:
	.zero		1192


//--------------------- .nv.constant0._ZN10layer_norm22ln_bwd_finalize_kernelINS_22Kernel_traits_finalizeILj4096Ef6__halfS2_S2_fjLb0ELj1024ELj4ENS_18Kernel_traits_baseILj4096EfS2_S2_S2_fjLj1024EEEEELb0ELb0EEEvNS_9BwdParamsE --------------------------
	.section	.nv.constant0._ZN10layer_norm22ln_bwd_finalize_kernelINS_22Kernel_traits_finalizeILj4096Ef6__halfS2_S2_fjLb0ELj1024ELj4ENS_18Kernel_traits_baseILj4096EfS2_S2_S2_fjLj1024EEEEELb0ELb0EEEvNS_9BwdParamsE,"a",@progbits
	.sectionflags	@""
	.align	4
.nv.constant0._ZN10layer_norm22ln_bwd_finalize_kernelINS_22Kernel_traits_finalizeILj4096Ef6__halfS2_S2_fjLb0ELj1024ELj4ENS_18Kernel_traits_baseILj4096EfS2_S2_S2_fjLj1024EEEEELb0ELb0EEEvNS_9BwdParamsE:
	.zero		1192


//--------------------- .nv.constant0._ZN10layer_norm13ln_bwd_kernelINS_13Kernel_traitsIf6__halfS2_S2_fjLj4096ELj1ELj1ELj4ELj16ENS_18Kernel_traits_baseILj4096EfS2_S2_S2_fjLj128EEEEELb1ELb0ELb1ELb0EEEvNS_9BwdParamsE --------------------------
	.section	.nv.constant0._ZN10layer_norm13ln_bwd_kernelINS_13Kernel_traitsIf6__halfS2_S2_fjLj4096ELj1ELj1ELj4ELj16ENS_18Kernel_traits_baseILj4096EfS2_S2_S2_fjLj128EEEEELb1ELb0ELb1ELb0EEEvNS_9BwdParamsE,"a",@progbits
	.sectionflags	@""
	.align	4
.nv.constant0._ZN10layer_norm13ln_bwd_kernelINS_13Kernel_traitsIf6__halfS2_S2_fjLj4096ELj1ELj1ELj4ELj16ENS_18Kernel_traits_baseILj4096EfS2_S2_S2_fjLj128EEEEELb1ELb0ELb1ELb0EEEvNS_9BwdParamsE:
	.zero		1192


//--------------------- .nv.constant0._ZN10layer_norm22ln_bwd_finalize_kernelINS_22Kernel_traits_finalizeILj4096Ef6__halfS2_S2_fjLb0ELj1024ELj4ENS_18Kernel_traits_baseILj4096EfS2_S2_S2_fjLj1024EEEEELb0ELb1EEEvNS_9BwdParamsE --------------------------
	.section	.nv.constant0._ZN10layer_norm22ln_bwd_finalize_kernelINS_22Kernel_traits_finalizeILj4096Ef6__halfS2_S2_fjLb0ELj1024ELj4ENS_18Kernel_traits_baseILj4096EfS2_S2_S2_fjLj1024EEEEELb0ELb1EEEvNS_9BwdParamsE,"a",@progbits
	.sectionflags	@""
	.align	4
.nv.constant0._ZN10layer_norm22ln_bwd_finalize_kernelINS_22Kernel_traits_finalizeILj4096Ef6__halfS2_S2_fjLb0ELj1024ELj4ENS_18Kernel_traits_baseILj4096EfS2_S2_S2_fjLj1024EEEEELb0ELb1EEEvNS_9BwdParamsE:
	.zero		1192


//--------------------- .nv.constant0._ZN10layer_norm13ln_bwd_kernelINS_13Kernel_traitsIf6__halfS2_S2_fjLj4096ELj1ELj1ELj4ELj16ENS_18Kernel_traits_baseILj4096EfS2_S2_S2_fjLj128EEEEELb1ELb0ELb1ELb1EEEvNS_9BwdParamsE --------------------------
	.section	.nv.constant0._ZN10layer_norm13ln_bwd_kernelINS_13Kernel_traitsIf6__halfS2_S2_fjLj4096ELj1ELj1ELj4ELj16ENS_18Kernel_traits_baseILj4096EfS2_S2_S2_fjLj128EEEEELb1ELb0ELb1ELb1EEEvNS_9BwdParamsE,"a",@progbits
	.sectionflags	@""
	.align	4
.nv.constant0._ZN10layer_norm13ln_bwd_kernelINS_13Kernel_traitsIf6__halfS2_S2_fjLj4096ELj1ELj1ELj4ELj16ENS_18Kernel_traits_baseILj4096EfS2_S2_S2_fjLj128EEEEELb1ELb0ELb1ELb1EEEvNS_9BwdParamsE:
	.zero		1192


//--------------------- .nv.constant0._ZN10layer_norm13ln_bwd_kernelINS_13Kernel_traitsIf6__halfS2_S2_fjLj4096ELj1ELj1ELj4ELj16ENS_18Kernel_traits_baseILj4096EfS2_S2_S2_fjLj128EEEEELb1ELb1ELb0ELb0EEEvNS_9BwdParamsE --------------------------
	.section	.nv.constant0._ZN10layer_norm13ln_bwd_kernelINS_13Kernel_traitsIf6__halfS2_S2_fjLj4096ELj1ELj1ELj4ELj16ENS_18Kernel_traits_baseILj4096EfS2_S2_S2_fjLj128EEEEELb1ELb1ELb0ELb0EEEvNS_9BwdParamsE,"a",@progbits
	.sectionflags	@""
	.align	4
.nv.constant0._ZN10layer_norm13ln_bwd_kernelINS_13Kernel_traitsIf6__halfS2_S2_fjLj4096ELj1ELj1ELj4ELj16ENS_18Kernel_traits_baseILj4096EfS2_S2_S2_fjLj128EEEEELb1ELb1ELb0ELb0EEEvNS_9BwdParamsE:
	.zero		1192


//--------------------- .nv.constant0._ZN10layer_norm13ln_bwd_kernelINS_13Kernel_traitsIf6__halfS2_S2_fjLj4096ELj1ELj1ELj4ELj16ENS_18Kernel_traits_baseILj4096EfS2_S2_S2_fjLj128EEEEELb1ELb1ELb0ELb1EEEvNS_9BwdParamsE --------------------------
	.section	.nv.constant0._ZN10layer_norm13ln_bwd_kernelINS_13Kernel_traitsIf6__halfS2_S2_fjLj4096ELj1ELj1ELj4ELj16ENS_18Kernel_traits_baseILj4096EfS2_S2_S2_fjLj128EEEEELb1ELb1ELb0ELb1EEEvNS_9BwdParamsE,"a",@progbits
	.sectionflags	@""
	.align	4
.nv.constant0._ZN10layer_norm13ln_bwd_kernelINS_13Kernel_traitsIf6__halfS2_S2_fjLj4096ELj1ELj1ELj4ELj16ENS_18Kernel_traits_baseILj4096EfS2_S2_S2_fjLj128EEEEELb1ELb1ELb0ELb1EEEvNS_9BwdParamsE:
	.zero		1192


//--------------------- .nv.constant0._ZN10layer_norm22ln_bwd_finalize_kernelINS_22Kernel_traits_finalizeILj4096Ef6__halfS2_S2_fjLb1ELj1024ELj4ENS_18Kernel_traits_baseILj4096EfS2_S2_S2_fjLj1024EEEEELb1ELb0EEEvNS_9BwdParamsE --------------------------
	.section	.nv.constant0._ZN10layer_norm22ln_bwd_finalize_kernelINS_22Kernel_traits_finalizeILj4096Ef6__halfS2_S2_fjLb1ELj1024ELj4ENS_18Kernel_traits_baseILj4096EfS2_S2_S2_fjLj1024EEEEELb1ELb0EEEvNS_9BwdParamsE,"a",@progbits
	.sectionflags	@""
	.align	4
.nv.constant0._ZN10layer_norm22ln_bwd_finalize_kernelINS_22Kernel_traits_finalizeILj4096Ef6__halfS2_S2_fjLb1ELj1024ELj4ENS_18Kernel_traits_baseILj4096EfS2_S2_S2_fjLj1024EEEEELb1ELb0EEEvNS_9BwdParamsE:
	.zero		1192


//--------------------- .nv.constant0._ZN10layer_norm13ln_bwd_kernelINS_13Kernel_traitsIf6__halfS2_S2_fjLj4096ELj1ELj1ELj4ELj16ENS_18Kernel_traits_baseILj4096EfS2_S2_S2_fjLj128EEEEELb1ELb1ELb1ELb0EEEvNS_9BwdParamsE --------------------------
	.section	.nv.constant0._ZN10layer_norm13ln_bwd_kernelINS_13Kernel_traitsIf6__halfS2_S2_fjLj4096ELj1ELj1ELj4ELj16ENS_18Kernel_traits_baseILj4096EfS2_S2_S2_fjLj128EEEEELb1ELb1ELb1ELb0EEEvNS_9BwdParamsE,"a",@progbits
	.sectionflags	@""
	.align	4
.nv.constant0._ZN10layer_norm13ln_bwd_kernelINS_13Kernel_traitsIf6__halfS2_S2_fjLj4096ELj1ELj1ELj4ELj16ENS_18Kernel_traits_baseILj4096EfS2_S2_S2_fjLj128EEEEELb1ELb1ELb1ELb0EEEvNS_9BwdParamsE:
	.zero		1192


//--------------------- .nv.constant0._ZN10layer_norm22ln_bwd_finalize_kernelINS_22Kernel_traits_finalizeILj4096Ef6__halfS2_S2_fjLb1ELj1024ELj4ENS_18Kernel_traits_baseILj4096EfS2_S2_S2_fjLj1024EEEEELb1ELb1EEEvNS_9BwdParamsE --------------------------
	.section	.nv.constant0._ZN10layer_norm22ln_bwd_finalize_kernelINS_22Kernel_traits_finalizeILj4096Ef6__halfS2_S2_fjLb1ELj1024ELj4ENS_18Kernel_traits_baseILj4096EfS2_S2_S2_fjLj1024EEEEELb1ELb1EEEvNS_9BwdParamsE,"a",@progbits
	.sectionflags	@""
	.align	4
.nv.constant0._ZN10layer_norm22ln_bwd_finalize_kernelINS_22Kernel_traits_finalizeILj4096Ef6__halfS2_S2_fjLb1ELj1024ELj4ENS_18Kernel_traits_baseILj4096EfS2_S2_S2_fjLj1024EEEEELb1ELb1EEEvNS_9BwdParamsE:
	.zero		1192


//--------------------- .nv.constant0._ZN10layer_norm13ln_bwd_kernelINS_13Kernel_traitsIf6__halfS2_S2_fjLj4096ELj1ELj1ELj4ELj16ENS_18Kernel_traits_baseILj4096EfS2_S2_S2_fjLj128EEEEELb1ELb1ELb1ELb1EEEvNS_9BwdParamsE --------------------------
	.section	.nv.constant0._ZN10layer_norm13ln_bwd_kernelINS_13Kernel_traitsIf6__halfS2_S2_fjLj4096ELj1ELj1ELj4ELj16ENS_18Kernel_traits_baseILj4096EfS2_S2_S2_fjLj128EEEEELb1ELb1ELb1ELb1EEEvNS_9BwdParamsE,"a",@progbits
	.sectionflags	@""
	.align	4
.nv.constant0._ZN10layer_norm13ln_bwd_kernelINS_13Kernel_traitsIf6__halfS2_S2_fjLj4096ELj1ELj1ELj4ELj16ENS_18Kernel_traits_baseILj4096EfS2_S2_S2_fjLj128EEEEELb1ELb1ELb1ELb1EEEvNS_9BwdParamsE:
	.zero		1192


//--------------------- .nv.constant0._ZN10layer_norm13ln_bwd_kernelINS_13Kernel_traitsI6__halfS2_fS2_fjLj4096ELj1ELj1ELj4ELj16ENS_18Kernel_traits_baseILj4096ES2_S2_fS2_fjLj128EEEEELb0ELb0ELb0ELb0EEEvNS_9BwdParamsE --------------------------
	.section	.nv.constant0._ZN10layer_norm13ln_bwd_kernelINS_13Kernel_traitsI6__halfS2_fS2_fjLj4096ELj1ELj1ELj4ELj16ENS_18Kernel_traits_baseILj4096ES2_S2_fS2_fjLj128EEEEELb0ELb0ELb0ELb0EEEvNS_9BwdParamsE,"a",@progbits
	.sectionflags	@""
	.align	4
.nv.constant0._ZN10layer_norm13ln_bwd_kernelINS_13Kernel_traitsI6__halfS2_fS2_fjLj4096ELj1ELj1ELj4ELj16ENS_18Kernel_traits_baseILj4096ES2_S2_fS2_fjLj128EEEEELb0ELb0ELb0ELb0EEEvNS_9BwdParamsE:
	.zero		1192


//--------------------- .nv.constant0._ZN10layer_norm13ln_bwd_kernelINS_13Kernel_traitsI6__halfS2_fS2_fjLj4096ELj1ELj1ELj4ELj16ENS_18Kernel_traits_baseILj4096ES2_S2_fS2_fjLj128EEEEELb0ELb0ELb0ELb1EEEvNS_9BwdParamsE --------------------------
	.section	.nv.constant0._ZN10layer_norm13ln_bwd_kernelINS_13Kernel_traitsI6__halfS2_fS2_fjLj4096ELj1ELj1ELj4ELj16ENS_18Kernel_traits_baseILj4096ES2_S2_fS2_fjLj128EEEEELb0ELb0ELb0ELb1EEEvNS_9BwdParamsE,"a",@progbits
	.sectionflags	@""
	.align	4
.nv.constant0._ZN10layer_norm13ln_bwd_kernelINS_13Kernel_traitsI6__halfS2_fS2_fjLj4096ELj1ELj1ELj4ELj16ENS_18Kernel_traits_baseILj4096ES2_S2_fS2_fjLj128EEEEELb0ELb0ELb0ELb1EEEvNS_9BwdParamsE:
	.zero		1192


//--------------------- .nv.constant0._ZN10layer_norm13ln_bwd_kernelINS_13Kernel_traitsI6__halfS2_fS2_fjLj4096ELj1ELj1ELj4ELj16ENS_18Kernel_traits_baseILj4096ES2_S2_fS2_fjLj128EEEEELb0ELb0ELb1ELb0EEEvNS_9BwdParamsE --------------------------
	.section	.nv.constant0._ZN10layer_norm13ln_bwd_kernelINS_13Kernel_traitsI6__halfS2_fS2_fjLj4096ELj1ELj1ELj4ELj16ENS_18Kernel_traits_baseILj4096ES2_S2_fS2_fjLj128EEEEELb0ELb0ELb1ELb0EEEvNS_9BwdParamsE,"a",@progbits
	.sectionflags	@""
	.align	4
.nv.constant0._ZN10layer_norm13ln_bwd_kernelINS_13Kernel_traitsI6__halfS2_fS2_fjLj4096ELj1ELj1ELj4ELj16ENS_18Kernel_traits_baseILj4096ES2_S2_fS2_fjLj128EEEEELb0ELb0ELb1ELb0EEEvNS_9BwdParamsE:
	.zero		1192


//--------------------- .nv.constant0._ZN10layer_norm13ln_bwd_kernelINS_13Kernel_traitsI6__halfS2_fS2_fjLj4096ELj1ELj1ELj4ELj16ENS_18Kernel_traits_baseILj4096ES2_S2_fS2_fjLj128EEEEELb0ELb0ELb1ELb1EEEvNS_9BwdParamsE --------------------------
	.section	.nv.constant0._ZN10layer_norm13ln_bwd_kernelINS_13Kernel_traitsI6__halfS2_fS2_fjLj4096ELj1ELj1ELj4ELj16ENS_18Kernel_traits_baseILj4096ES2_S2_fS2_fjLj128EEEEELb0ELb0ELb1ELb1EEEvNS_9BwdParamsE,"a",@progbits
	.sectionflags	@""
	.align	4
.nv.constant0._ZN10layer_norm13ln_bwd_kernelINS_13Kernel_traitsI6__halfS2_fS2_fjLj4096ELj1ELj1ELj4ELj16ENS_18Kernel_traits_baseILj4096ES2_S2_fS2_fjLj128EEEEELb0ELb0ELb1ELb1EEEvNS_9BwdParamsE:
	.zero		1192


//--------------------- .nv.constant0._ZN10layer_norm13ln_bwd_kernelINS_13Kernel_traitsI6__halfS2_fS2_fjLj4096ELj1ELj1ELj4ELj16ENS_18Kernel_traits_baseILj4096ES2_S2_fS2_fjLj128EEEEELb0ELb1ELb0ELb0EEEvNS_9BwdParamsE --------------------------
	.section	.nv.constant0._ZN10layer_norm13ln_bwd_kernelINS_13Kernel_traitsI6__halfS2_fS2_fjLj4096ELj1ELj1ELj4ELj16ENS_18Kernel_traits_baseILj4096ES2_S2_fS2_fjLj128EEEEELb0ELb1ELb0ELb0EEEvNS_9BwdParamsE,"a",@progbits
	.sectionflags	@""
	.align	4
.nv.constant0._ZN10layer_norm13ln_bwd_kernelINS_13Kernel_traitsI6__halfS2_fS2_fjLj4096ELj1ELj1ELj4ELj16ENS_18Kernel_traits_baseILj4096ES2_S2_fS2_fjLj128EEEEELb0ELb1ELb0ELb0EEEvNS_9BwdParamsE:
	.zero		1192


//--------------------- .nv.constant0._ZN10layer_norm13ln_bwd_kernelINS_13Kernel_traitsI6__halfS2_fS2_fjLj4096ELj1ELj1ELj4ELj16ENS_18Kernel_traits_baseILj4096ES2_S2_fS2_fjLj128EEEEELb0ELb1ELb0ELb1EEEvNS_9BwdParamsE --------------------------
	.section	.nv.constant0._ZN10layer_norm13ln_bwd_kernelINS_13Kernel_traitsI6__halfS2_fS2_fjLj4096ELj1ELj1ELj4ELj16ENS_18Kernel_traits_baseILj4096ES2_S2_fS2_fjLj128EEEEELb0ELb1ELb0ELb1EEEvNS_9BwdParamsE,"a",@progbits
	.sectionflags	@""
	.align	4
.nv.constant0._ZN10layer_norm13ln_bwd_kernelINS_13Kernel_traitsI6__halfS2_fS2_fjLj4096ELj1ELj1ELj4ELj16ENS_18Kernel_traits_baseILj4096ES2_S2_fS2_fjLj128EEEEELb0ELb1ELb0ELb1EEEvNS_9BwdParamsE:
	.zero		1192


//--------------------- .nv.constant0._ZN10layer_norm13ln_bwd_kernelINS_13Kernel_traitsI6__halfS2_fS2_fjLj4096ELj1ELj1ELj4ELj16ENS_18Kernel_traits_baseILj4096ES2_S2_fS2_fjLj128EEEEELb0ELb1ELb1ELb0EEEvNS_9BwdParamsE --------------------------
	.section	.nv.constant0._ZN10layer_norm13ln_bwd_kernelINS_13Kernel_traitsI6__halfS2_fS2_fjLj4096ELj1ELj1ELj4ELj16ENS_18Kernel_traits_baseILj4096ES2_S2_fS2_fjLj128EEEEELb0ELb1ELb1ELb0EEEvNS_9BwdParamsE,"a",@progbits
	.sectionflags	@""
	.align	4
.nv.constant0._ZN10layer_norm13ln_bwd_kernelINS_13Kernel_traitsI6__halfS2_fS2_fjLj4096ELj1ELj1ELj4ELj16ENS_18Kernel_traits_baseILj4096ES2_S2_fS2_fjLj128EEEEELb0ELb1ELb1ELb0EEEvNS_9BwdParamsE:
	.zero		1192


//--------------------- .nv.constant0._ZN10layer_norm13ln_bwd_kernelINS_13Kernel_traitsI6__halfS2_fS2_fjLj4096ELj1ELj1ELj4ELj16ENS_18Kernel_traits_baseILj4096ES2_S2_fS2_fjLj128EEEEELb0ELb1ELb1ELb1EEEvNS_9BwdParamsE --------------------------
	.section	.nv.constant0._ZN10layer_norm13ln_bwd_kernelINS_13Kernel_traitsI6__halfS2_fS2_fjLj4096ELj1ELj1ELj4ELj16ENS_18Kernel_traits_baseILj4096ES2_S2_fS2_fjLj128EEEEELb0ELb1ELb1ELb1EEEvNS_9BwdParamsE,"a",@progbits
	.sectionflags	@""
	.align	4
.nv.constant0._ZN10layer_norm13ln_bwd_kernelINS_13Kernel_traitsI6__halfS2_fS2_fjLj4096ELj1ELj1ELj4ELj16ENS_18Kernel_traits_baseILj4096ES2_S2_fS2_fjLj128EEEEELb0ELb1ELb1ELb1EEEvNS_9BwdParamsE:
	.zero		1192


//--------------------- .nv.constant0._ZN10layer_norm13ln_bwd_kernelINS_13Kernel_traitsI6__halfS2_fS2_fjLj4096ELj1ELj1ELj4ELj16ENS_18Kernel_traits_baseILj4096ES2_S2_fS2_fjLj128EEEEELb1ELb0ELb0ELb0EEEvNS_9BwdParamsE --------------------------
	.section	.nv.constant0._ZN10layer_norm13ln_bwd_kernelINS_13Kernel_traitsI6__halfS2_fS2_fjLj4096ELj1ELj1ELj4ELj16ENS_18Kernel_traits_baseILj4096ES2_S2_fS2_fjLj128EEEEELb1ELb0ELb0ELb0EEEvNS_9BwdParamsE,"a",@progbits
	.sectionflags	@""
	.align	4
.nv.constant0._ZN10layer_norm13ln_bwd_kernelINS_13Kernel_traitsI6__halfS2_fS2_fjLj4096ELj1ELj1ELj4ELj16ENS_18Kernel_traits_baseILj4096ES2_S2_fS2_fjLj128EEEEELb1ELb0ELb0ELb0EEEvNS_9BwdParamsE:
	.zero		1192


//--------------------- .nv.constant0._ZN10layer_norm13ln_bwd_kernelINS_13Kernel_traitsI6__halfS2_fS2_fjLj4096ELj1ELj1ELj4ELj16ENS_18Kernel_traits_baseILj4096ES2_S2_fS2_fjLj128EEEEELb1ELb0ELb0ELb1EEEvNS_9BwdParamsE --------------------------
	.section	.nv.constant0._ZN10layer_norm13ln_bwd_kernelINS_13Kernel_traitsI6__halfS2_fS2_fjLj4096ELj1ELj1ELj4ELj16ENS_18Kernel_traits_baseILj4096ES2_S2_fS2_fjLj128EEEEELb1ELb0ELb0ELb1EEEvNS_9BwdParamsE,"a",@progbits
	.sectionflags	@""
	.align	4
.nv.constant0._ZN10layer_norm13ln_bwd_kernelINS_13Kernel_traitsI6__halfS2_fS2_fjLj4096ELj1ELj1ELj4ELj16ENS_18Kernel_traits_baseILj4096ES2_S2_fS2_fjLj128EEEEELb1ELb0ELb0ELb1EEEvNS_9BwdParamsE:
	.zero		1192


//--------------------- .nv.constant0._ZN10layer_norm22ln_bwd_finalize_kernelINS_22Kernel_traits_finalizeILj4096E6__halfS2_fS2_fjLb0ELj1024ELj4ENS_18Kernel_traits_baseILj4096ES2_S2_fS2_fjLj1024EEEEELb0ELb0EEEvNS_9BwdParamsE --------------------------
	.section	.nv.constant0._ZN10layer_norm22ln_bwd_finalize_kernelINS_22Kernel_traits_finalizeILj4096E6__halfS2_fS2_fjLb0ELj1024ELj4ENS_18Kernel_traits_baseILj4096ES2_S2_fS2_fjLj1024EEEEELb0ELb0EEEvNS_9BwdParamsE,"a",@progbits
	.sectionflags	@""
	.align	4
.nv.constant0._ZN10layer_norm22ln_bwd_finalize_kernelINS_22Kernel_traits_finalizeILj4096E6__halfS2_fS2_fjLb0ELj1024ELj4ENS_18Kernel_traits_baseILj4096ES2_S2_fS2_fjLj1024EEEEELb0ELb0EEEvNS_9BwdParamsE:
	.zero		1192


//--------------------- .nv.constant0._ZN10layer_norm13ln_bwd_kernelINS_13Kernel_traitsI6__halfS2_fS2_fjLj4096ELj1ELj1ELj4ELj16ENS_18Kernel_traits_baseILj4096ES2_S2_fS2_fjLj128EEEEELb1ELb0ELb1ELb0EEEvNS_9BwdParamsE --------------------------
	.section	.nv.constant0._ZN10layer_norm13ln_bwd_kernelINS_13Kernel_traitsI6__halfS2_fS2_fjLj4096ELj1ELj1ELj4ELj16ENS_18Kernel_traits_baseILj4096ES2_S2_fS2_fjLj128EEEEELb1ELb0ELb1ELb0EEEvNS_9BwdParamsE,"a",@progbits
	.sectionflags	@""
	.align	4
.nv.constant0._ZN10layer_norm13ln_bwd_kernelINS_13Kernel_traitsI6__halfS2_fS2_fjLj4096ELj1ELj1ELj4ELj16ENS_18Kernel_traits_baseILj4096ES2_S2_fS2_fjLj128EEEEELb1ELb0ELb1ELb0EEEvNS_9BwdParamsE:
	.zero		1192


//--------------------- .nv.constant0._ZN10layer_norm22ln_bwd_finalize_kernelINS_22Kernel_traits_finalizeILj4096E6__halfS2_fS2_fjLb0ELj1024ELj4ENS_18Kernel_traits_baseILj4096ES2_S2_fS2_fjLj1024EEEEELb0ELb1EEEvNS_9BwdParamsE --------------------------
	.section	.nv.constant0._ZN10layer_norm22ln_bwd_finalize_kernelINS_22Kernel_traits_finalizeILj4096E6__halfS2_fS2_fjLb0ELj1024ELj4ENS_18Kernel_traits_baseILj4096ES2_S2_fS2_fjLj1024EEEEELb0ELb1EEEvNS_9BwdParamsE,"a",@progbits
	.sectionflags	@""
	.align	4
.nv.constant0._ZN10layer_norm22ln_bwd_finalize_kernelINS_22Kernel_traits_finalizeILj4096E6__halfS2_fS2_fjLb0ELj1024ELj4ENS_18Kernel_traits_baseILj4096ES2_S2_fS2_fjLj1024EEEEELb0ELb1EEEvNS_9BwdParamsE:
	.zero		1192


//--------------------- .nv.constant0._ZN10layer_norm13ln_bwd_kernelINS_13Kernel_traitsI6__halfS2_fS2_fjLj4096ELj1ELj1ELj4ELj16ENS_18Kernel_traits_baseILj4096ES2_S2_fS2_fjLj128EEEEELb1ELb0ELb1ELb1EEEvNS_9BwdParamsE --------------------------
	.section	.nv.constant0._ZN10layer_norm13ln_bwd_kernelINS_13Kernel_traitsI6__halfS2_fS2_fjLj4096ELj1ELj1ELj4ELj16ENS_18Kernel_traits_baseILj4096ES2_S2_fS2_fjLj128EEEEELb1ELb0ELb1ELb1EEEvNS_9BwdParamsE,"a",@progbits
	.sectionflags	@""
	.align	4
.nv.constant0._ZN10layer_norm13ln_bwd_kernelINS_13Kernel_traitsI6__halfS2_fS2_fjLj4096ELj1ELj1ELj4ELj16ENS_18Kernel_traits_baseILj4096ES2_S2_fS2_fjLj128EEEEELb1ELb0ELb1ELb1EEEvNS_9BwdParamsE:
	.zero		1192


//--------------------- .nv.constant0._ZN10layer_norm13ln_bwd_kernelINS_13Kernel_traitsI6__halfS2_fS2_fjLj4096ELj1ELj1ELj4ELj16ENS_18Kernel_traits_baseILj4096ES2_S2_fS2_fjLj128EEEEELb1ELb1ELb0ELb0EEEvNS_9BwdParamsE --------------------------
	.section	.nv.constant0._ZN10layer_norm13ln_bwd_kernelINS_13Kernel_traitsI6__halfS2_fS2_fjLj4096ELj1ELj1ELj4ELj16ENS_18Kernel_traits_baseILj4096ES2_S2_fS2_fjLj128EEEEELb1ELb1ELb0ELb0EEEvNS_9BwdParamsE,"a",@progbits
	.sectionflags	@""
	.align	4
.nv.constant0._ZN10layer_norm13ln_bwd_kernelINS_13Kernel_traitsI6__halfS2_fS2_fjLj4096ELj1ELj1ELj4ELj16ENS_18Kernel_traits_baseILj4096ES2_S2_fS2_fjLj128EEEEELb1ELb1ELb0ELb0EEEvNS_9BwdParamsE:
	.zero		1192


//--------------------- .nv.constant0._ZN10layer_norm13ln_bwd_kernelINS_13Kernel_traitsI6__halfS2_fS2_fjLj4096ELj1ELj1ELj4ELj16ENS_18Kernel_traits_baseILj4096ES2_S2_fS2_fjLj128EEEEELb1ELb1ELb0ELb1EEEvNS_9BwdParamsE --------------------------
	.section	.nv.constant0._ZN10layer_norm13ln_bwd_kernelINS_13Kernel_traitsI6__halfS2_fS2_fjLj4096ELj1ELj1ELj4ELj16ENS_18Kernel_traits_baseILj4096ES2_S2_fS2_fjLj128EEEEELb1ELb1ELb0ELb1EEEvNS_9BwdParamsE,"a",@progbits
	.sectionflags	@""
	.align	4
.nv.constant0._ZN10layer_norm13ln_bwd_kernelINS_13Kernel_traitsI6__halfS2_fS2_fjLj4096ELj1ELj1ELj4ELj16ENS_18Kernel_traits_baseILj4096ES2_S2_fS2_fjLj128EEEEELb1ELb1ELb0ELb1EEEvNS_9BwdParamsE:
	.zero		1192


//--------------------- .nv.constant0._ZN10layer_norm22ln_bwd_finalize_kernelINS_22Kernel_traits_finalizeILj4096E6__halfS2_fS2_fjLb1ELj1024ELj4ENS_18Kernel_traits_baseILj4096ES2_S2_fS2_fjLj1024EEEEELb1ELb0EEEvNS_9BwdParamsE --------------------------
	.section	.nv.constant0._ZN10layer_norm22ln_bwd_finalize_kernelINS_22Kernel_traits_finalizeILj4096E6__halfS2_fS2_fjLb1ELj1024ELj4ENS_18Kernel_traits_baseILj4096ES2_S2_fS2_fjLj1024EEEEELb1ELb0EEEvNS_9BwdParamsE,"a",@progbits
	.sectionflags	@""
	.align	4
.nv.constant0._ZN10layer_norm22ln_bwd_finalize_kernelINS_22Kernel_traits_finalizeILj4096E6__halfS2_fS2_fjLb1ELj1024ELj4ENS_18Kernel_traits_baseILj4096ES2_S2_fS2_fjLj1024EEEEELb1ELb0EEEvNS_9BwdParamsE:
	.zero		1192


//--------------------- .nv.constant0._ZN10layer_norm13ln_bwd_kernelINS_13Kernel_traitsI6__halfS2_fS2_fjLj4096ELj1ELj1ELj4ELj16ENS_18Kernel_traits_baseILj4096ES2_S2_fS2_fjLj128EEEEELb1ELb1ELb1ELb0EEEvNS_9BwdParamsE --------------------------
	.section	.nv.constant0._ZN10layer_norm13ln_bwd_kernelINS_13Kernel_traitsI6__halfS2_fS2_fjLj4096ELj1ELj1ELj4ELj16ENS_18Kernel_traits_baseILj4096ES2_S2_fS2_fjLj128EEEEELb1ELb1ELb1ELb0EEEvNS_9BwdParamsE,"a",@progbits
	.sectionflags	@""
	.align	4
.nv.constant0._ZN10layer_norm13ln_bwd_kernelINS_13Kernel_traitsI6__halfS2_fS2_fjLj4096ELj1ELj1ELj4ELj16ENS_18Kernel_traits_baseILj4096ES2_S2_fS2_fjLj128EEEEELb1ELb1ELb1ELb0EEEvNS_9BwdParamsE:
	.zero		1192


//--------------------- .nv.constant0._ZN10layer_norm22ln_bwd_finalize_kernelINS_22Kernel_traits_finalizeILj4096E6__halfS2_fS2_fjLb1ELj1024ELj4ENS_18Kernel_traits_baseILj4096ES2_S2_fS2_fjLj1024EEEEELb1ELb1EEEvNS_9BwdParamsE --------------------------
	.section	.nv.constant0._ZN10layer_norm22ln_bwd_finalize_kernelINS_22Kernel_traits_finalizeILj4096E6__halfS2_fS2_fjLb1ELj1024ELj4ENS_18Kernel_traits_baseILj4096ES2_S2_fS2_fjLj1024EEEEELb1ELb1EEEvNS_9BwdParamsE,"a",@progbits
	.sectionflags	@""
	.align	4
.nv.constant0._ZN10layer_norm22ln_bwd_finalize_kernelINS_22Kernel_traits_finalizeILj4096E6__halfS2_fS2_fjLb1ELj1024ELj4ENS_18Kernel_traits_baseILj4096ES2_S2_fS2_fjLj1024EEEEELb1ELb1EEEvNS_9BwdParamsE:
	.zero		1192


//--------------------- .nv.constant0._ZN10layer_norm13ln_bwd_kernelINS_13Kernel_traitsI6__halfS2_fS2_fjLj4096ELj1ELj1ELj4ELj16ENS_18Kernel_traits_baseILj4096ES2_S2_fS2_fjLj128EEEEELb1ELb1ELb1ELb1EEEvNS_9BwdParamsE --------------------------
	.section	.nv.constant0._ZN10layer_norm13ln_bwd_kernelINS_13Kernel_traitsI6__halfS2_fS2_fjLj4096ELj1ELj1ELj4ELj16ENS_18Kernel_traits_baseILj4096ES2_S2_fS2_fjLj128EEEEELb1ELb1ELb1ELb1EEEvNS_9BwdParamsE,"a",@progbits
	.sectionflags	@""
	.align	4
.nv.constant0._ZN10layer_norm13ln_bwd_kernelINS_13Kernel_traitsI6__halfS2_fS2_fjLj4096ELj1ELj1ELj4ELj16ENS_18Kernel_traits_baseILj4096ES2_S2_fS2_fjLj128EEEEELb1ELb1ELb1ELb1EEEvNS_9BwdParamsE:
	.zero		1192


//--------------------- .nv.constant0._ZN10layer_norm13ln_bwd_kernelINS_13Kernel_traitsIf6__halffS2_fjLj4096ELj1ELj1ELj4ELj16ENS_18Kernel_traits_baseILj4096EfS2_fS2_fjLj128EEEEELb0ELb0ELb0ELb0EEEvNS_9BwdParamsE --------------------------
	.section	.nv.constant0._ZN10layer_norm13ln_bwd_kernelINS_13Kernel_traitsIf6__halffS2_fjLj4096ELj1ELj1ELj4ELj16ENS_18Kernel_traits_baseILj4096EfS2_fS2_fjLj128EEEEELb0ELb0ELb0ELb0EEEvNS_9BwdParamsE,"a",@progbits
	.sectionflags	@""
	.align	4
.nv.constant0._ZN10layer_norm13ln_bwd_kernelINS_13Kernel_traitsIf6__halffS2_fjLj4096ELj1ELj1ELj4ELj16ENS_18Kernel_traits_baseILj4096EfS2_fS2_fjLj128EEEEELb0ELb0ELb0ELb0EEEvNS_9BwdParamsE:
	.zero		1192


//--------------------- .nv.constant0._ZN10layer_norm13ln_bwd_kernelINS_13Kernel_traitsIf6__halffS2_fjLj4096ELj1ELj1ELj4ELj16ENS_18Kernel_traits_baseILj4096EfS2_fS2_fjLj128EEEEELb0ELb0ELb0ELb1EEEvNS_9BwdParamsE --------------------------
	.section	.nv.constant0._ZN10layer_norm13ln_bwd_kernelINS_13Kernel_traitsIf6__halffS2_fjLj4096ELj1ELj1ELj4ELj16ENS_18Kernel_traits_baseILj4096EfS2_fS2_fjLj128EEEEELb0ELb0ELb0ELb1EEEvNS_9BwdParamsE,"a",@progbits
	.sectionflags	@""
	.align	4
.nv.constant0._ZN10layer_norm13ln_bwd_kernelINS_13Kernel_traitsIf6__halffS2_fjLj4096ELj1ELj1ELj4ELj16ENS_18Kernel_traits_baseILj4096EfS2_fS2_fjLj128EEEEELb0ELb0ELb0ELb1EEEvNS_9BwdParamsE:
	.zero		1192


//--------------------- .nv.constant0._ZN10layer_norm13ln_bwd_kernelINS_13Kernel_traitsIf6__halffS2_fjLj4096ELj1ELj1ELj4ELj16ENS_18Kernel_traits_baseILj4096EfS2_fS2_fjLj128EEEEELb0ELb0ELb1ELb0EEEvNS_9BwdParamsE --------------------------
	.section	.nv.constant0._ZN10layer_norm13ln_bwd_kernelINS_13Kernel_traitsIf6__halffS2_fjLj4096ELj1ELj1ELj4ELj16ENS_18Kernel_traits_baseILj4096EfS2_fS2_fjLj128EEEEELb0ELb0ELb1ELb0EEEvNS_9BwdParamsE,"a",@progbits
	.sectionflags	@""
	.align	4
.nv.constant0._ZN10layer_norm13ln_bwd_kernelINS_13Kernel_traitsIf6__halffS2_fjLj4096ELj1ELj1ELj4ELj16ENS_18Kernel_traits_baseILj4096EfS2_fS2_fjLj128EEEEELb0ELb0ELb1ELb0EEEvNS_9BwdParamsE:
	.zero		1192


//--------------------- .nv.constant0._ZN10layer_norm13ln_bwd_kernelINS_13Kernel_traitsIf6__halffS2_fjLj4096ELj1ELj1ELj4ELj16ENS_18Kernel_traits_baseILj4096EfS2_fS2_fjLj128EEEEELb0ELb0ELb1ELb1EEEvNS_9BwdParamsE --------------------------
	.section	.nv.constant0._ZN10layer_norm13ln_bwd_kernelINS_13Kernel_traitsIf6__halffS2_fjLj4096ELj1ELj1ELj4ELj16ENS_18Kernel_traits_baseILj4096EfS2_fS2_fjLj128EEEEELb0ELb0ELb1ELb1EEEvNS_9BwdParamsE,"a",@progbits
	.sectionflags	@""
	.align	4
.nv.constant0._ZN10layer_norm13ln_bwd_kernelINS_13Kernel_traitsIf6__halffS2_fjLj4096ELj1ELj1ELj4ELj16ENS_18Kernel_traits_baseILj4096EfS2_fS2_fjLj128EEEEELb0ELb0ELb1ELb1EEEvNS_9BwdParamsE:
	.zero		1192


//--------------------- .nv.constant0._ZN10layer_norm13ln_bwd_kernelINS_13Kernel_traitsIf6__halffS2_fjLj4096ELj1ELj1ELj4ELj16ENS_18Kernel_traits_baseILj4096EfS2_fS2_fjLj128EEEEELb0ELb1ELb0ELb0EEEvNS_9BwdParamsE --------------------------
	.section	.nv.constant0._ZN10layer_norm13ln_bwd_kernelINS_13Kernel_traitsIf6__halffS2_fjLj4096ELj1ELj1ELj4ELj16ENS_18Kernel_traits_baseILj4096EfS2_fS2_fjLj128EEEEELb0ELb1ELb0ELb0EEEvNS_9BwdParamsE,"a",@progbits
	.sectionflags	@""
	.align	4
.nv.constant0._ZN10layer_norm13ln_bwd_kernelINS_13Kernel_traitsIf6__halffS2_fjLj4096ELj1ELj1ELj4ELj16ENS_18Kernel_traits_baseILj4096EfS2_fS2_fjLj128EEEEELb0ELb1ELb0ELb0EEEvNS_9BwdParamsE:
	.zero		1192


//--------------------- .nv.constant0._ZN10layer_norm13ln_bwd_kernelINS_13Kernel_traitsIf6__halffS2_fjLj4096ELj1ELj1ELj4ELj16ENS_18Kernel_traits_baseILj4096EfS2_fS2_fjLj128EEEEELb0ELb1ELb0ELb1EEEvNS_9BwdParamsE --------------------------
	.section	.nv.constant0._ZN10layer_norm13ln_bwd_kernelINS_13Kernel_traitsIf6__halffS2_fjLj4096ELj1ELj1ELj4ELj16ENS_18Kernel_traits_baseILj4096EfS2_fS2_fjLj128EEEEELb0ELb1ELb0ELb1EEEvNS_9BwdParamsE,"a",@progbits
	.sectionflags	@""
	.align	4
.nv.constant0._ZN10layer_norm13ln_bwd_kernelINS_13Kernel_traitsIf6__halffS2_fjLj4096ELj1ELj1ELj4ELj16ENS_18Kernel_traits_baseILj4096EfS2_fS2_fjLj128EEEEELb0ELb1ELb0ELb1EEEvNS_9BwdParamsE:
	.zero		1192


//--------------------- .nv.constant0._ZN10layer_norm13ln_bwd_kernelINS_13Kernel_traitsIf6__halffS2_fjLj4096ELj1ELj1ELj4ELj16ENS_18Kernel_traits_baseILj4096EfS2_fS2_fjLj128EEEEELb0ELb1ELb1ELb0EEEvNS_9BwdParamsE --------------------------
	.section	.nv.constant0._ZN10layer_norm13ln_bwd_kernelINS_13Kernel_traitsIf6__halffS2_fjLj4096ELj1ELj1ELj4ELj16ENS_18Kernel_traits_baseILj4096EfS2_fS2_fjLj128EEEEELb0ELb1ELb1ELb0EEEvNS_9BwdParamsE,"a",@progbits
	.sectionflags	@""
	.align	4
.nv.constant0._ZN10layer_norm13ln_bwd_kernelINS_13Kernel_traitsIf6__halffS2_fjLj4096ELj1ELj1ELj4ELj16ENS_18Kernel_traits_baseILj4096EfS2_fS2_fjLj128EEEEELb0ELb1ELb1ELb0EEEvNS_9BwdParamsE:
	.zero		1192


//--------------------- .nv.constant0._ZN10layer_norm13ln_bwd_kernelINS_13Kernel_traitsIf6__halffS2_fjLj4096ELj1ELj1ELj4ELj16ENS_18Kernel_traits_baseILj4096EfS2_fS2_fjLj128EEEEELb0ELb1ELb1ELb1EEEvNS_9BwdParamsE --------------------------
	.section	.nv.constant0._ZN10layer_norm13ln_bwd_kernelINS_13Kernel_traitsIf6__halffS2_fjLj4096ELj1ELj1ELj4ELj16ENS_18Kernel_traits_baseILj4096EfS2_fS2_fjLj128EEEEELb0ELb1ELb1ELb1EEEvNS_9BwdParamsE,"a",@progbits
	.sectionflags	@""
	.align	4
.nv.constant0._ZN10layer_norm13ln_bwd_kernelINS_13Kernel_traitsIf6__halffS2_fjLj4096ELj1ELj1ELj4ELj16ENS_18Kernel_traits_baseILj4096EfS2_fS2_fjLj128EEEEELb0ELb1ELb1ELb1EEEvNS_9BwdParamsE:
	.zero		1192


//--------------------- .nv.constant0._ZN10layer_norm13ln_bwd_kernelINS_13Kernel_traitsIf6__halffS2_fjLj4096ELj1ELj1ELj4ELj16ENS_18Kernel_traits_baseILj4096EfS2_fS2_fjLj128EEEEELb1ELb0ELb0ELb0EEEvNS_9BwdParamsE --------------------------
	.section	.nv.constant0._ZN10layer_norm13ln_bwd_kernelINS_13Kernel_traitsIf6__halffS2_fjLj4096ELj1ELj1ELj4ELj16ENS_18Kernel_traits_baseILj4096EfS2_fS2_fjLj128EEEEELb1ELb0ELb0ELb0EEEvNS_9BwdParamsE,"a",@progbits
	.sectionflags	@""
	.align	4
.nv.constant0._ZN10layer_norm13ln_bwd_kernelINS_13Kernel_traitsIf6__halffS2_fjLj4096ELj1ELj1ELj4ELj16ENS_18Kernel_traits_baseILj4096EfS2_fS2_fjLj128EEEEELb1ELb0ELb0ELb0EEEvNS_9BwdParamsE:
	.zero		1192


//--------------------- .nv.constant0._ZN10layer_norm13ln_bwd_kernelINS_13Kernel_traitsIf6__halffS2_fjLj4096ELj1ELj1ELj4ELj16ENS_18Kernel_traits_baseILj4096EfS2_fS2_fjLj128EEEEELb1ELb0ELb0ELb1EEEvNS_9BwdParamsE --------------------------
	.section	.nv.constant0._ZN10layer_norm13ln_bwd_kernelINS_13Kernel_traitsIf6__halffS2_fjLj4096ELj1ELj1ELj4ELj16ENS_18Kernel_traits_baseILj4096EfS2_fS2_fjLj128EEEEELb1ELb0ELb0ELb1EEEvNS_9BwdParamsE,"a",@progbits
	.sectionflags	@""
	.align	4
.nv.constant0._ZN10layer_norm13ln_bwd_kernelINS_13Kernel_traitsIf6__halffS2_fjLj4096ELj1ELj1ELj4ELj16ENS_18Kernel_traits_baseILj4096EfS2_fS2_fjLj128EEEEELb1ELb0ELb0ELb1EEEvNS_9BwdParamsE:
	.zero		1192


//--------------------- .nv.constant0._ZN10layer_norm22ln_bwd_finalize_kernelINS_22Kernel_traits_finalizeILj4096Ef6__halffS2_fjLb0ELj1024ELj4ENS_18Kernel_traits_baseILj4096EfS2_fS2_fjLj1024EEEEELb0ELb0EEEvNS_9BwdParamsE --------------------------
	.section	.nv.constant0._ZN10layer_norm22ln_bwd_finalize_kernelINS_22Kernel_traits_finalizeILj4096Ef6__halffS2_fjLb0ELj1024ELj4ENS_18Kernel_traits_baseILj4096EfS2_fS2_fjLj1024EEEEELb0ELb0EEEvNS_9BwdParamsE,"a",@progbits
	.sectionflags	@""
	.align	4
.nv.constant0._ZN10layer_norm22ln_bwd_finalize_kernelINS_22Kernel_traits_finalizeILj4096Ef6__halffS2_fjLb0ELj1024ELj4ENS_18Kernel_traits_baseILj4096EfS2_fS2_fjLj1024EEEEELb0ELb0EEEvNS_9BwdParamsE:
	.zero		1192


//--------------------- .nv.constant0._ZN10layer_norm13ln_bwd_kernelINS_13Kernel_traitsIf6__halffS2_fjLj4096ELj1ELj1ELj4ELj16ENS_18Kernel_traits_baseILj4096EfS2_fS2_fjLj128EEEEELb1ELb0ELb1ELb0EEEvNS_9BwdParamsE --------------------------
	.section	.nv.constant0._ZN10layer_norm13ln_bwd_kernelINS_13Kernel_traitsIf6__halffS2_fjLj4096ELj1ELj1ELj4ELj16ENS_18Kernel_traits_baseILj4096EfS2_fS2_fjLj128EEEEELb1ELb0ELb1ELb0EEEvNS_9BwdParamsE,"a",@progbits
	.sectionflags	@""
	.align	4
.nv.constant0._ZN10layer_norm13ln_bwd_kernelINS_13Kernel_traitsIf6__halffS2_fjLj4096ELj1ELj1ELj4ELj16ENS_18Kernel_traits_baseILj4096EfS2_fS2_fjLj128EEEEELb1ELb0ELb1ELb0EEEvNS_9BwdParamsE:
	.zero		1192


//--------------------- .nv.constant0._ZN10layer_norm22ln_bwd_finalize_kernelINS_22Kernel_traits_finalizeILj4096Ef6__halffS2_fjLb0ELj1024ELj4ENS_18Kernel_traits_baseILj4096EfS2_fS2_fjLj1024EEEEELb0ELb1EEEvNS_9BwdParamsE --------------------------
	.section	.nv.constant0._ZN10layer_norm22ln_bwd_finalize_kernelINS_22Kernel_traits_finalizeILj4096Ef6__halffS2_fjLb0ELj1024ELj4ENS_18Kernel_traits_baseILj4096EfS2_fS2_fjLj1024EEEEELb0ELb1EEEvNS_9BwdParamsE,"a",@progbits
	.sectionflags	@""
	.align	4
.nv.constant0._ZN10layer_norm22ln_bwd_finalize_kernelINS_22Kernel_traits_finalizeILj4096Ef6__halffS2_fjLb0ELj1024ELj4ENS_18Kernel_traits_baseILj4096EfS2_fS2_fjLj1024EEEEELb0ELb1EEEvNS_9BwdParamsE:
	.zero		1192


//--------------------- .nv.constant0._ZN10layer_norm13ln_bwd_kernelINS_13Kernel_traitsIf6__halffS2_fjLj4096ELj1ELj1ELj4ELj16ENS_18Kernel_traits_baseILj4096EfS2_fS2_fjLj128EEEEELb1ELb0ELb1ELb1EEEvNS_9BwdParamsE --------------------------
	.section	.nv.constant0._ZN10layer_norm13ln_bwd_kernelINS_13Kernel_traitsIf6__halffS2_fjLj4096ELj1ELj1ELj4ELj16ENS_18Kernel_traits_baseILj4096EfS2_fS2_fjLj128EEEEELb1ELb0ELb1ELb1EEEvNS_9BwdParamsE,"a",@progbits
	.sectionflags	@""
	.align	4
.nv.constant0._ZN10layer_norm13ln_bwd_kernelINS_13Kernel_traitsIf6__halffS2_fjLj4096ELj1ELj1ELj4ELj16ENS_18Kernel_traits_baseILj4096EfS2_fS2_fjLj128EEEEELb1ELb0ELb1ELb1EEEvNS_9BwdParamsE:
	.zero		1192


//--------------------- .nv.constant0._ZN10layer_norm13ln_bwd_kernelINS_13Kernel_traitsIf6__halffS2_fjLj4096ELj1ELj1ELj4ELj16ENS_18Kernel_traits_baseILj4096EfS2_fS2_fjLj128EEEEELb1ELb1ELb0ELb0EEEvNS_9BwdParamsE --------------------------
	.section	.nv.constant0._ZN10layer_norm13ln_bwd_kernelINS_13Kernel_traitsIf6__halffS2_fjLj4096ELj1ELj1ELj4ELj16ENS_18Kernel_traits_baseILj4096EfS2_fS2_fjLj128EEEEELb1ELb1ELb0ELb0EEEvNS_9BwdParamsE,"a",@progbits
	.sectionflags	@""
	.align	4
.nv.constant0._ZN10layer_norm13ln_bwd_kernelINS_13Kernel_traitsIf6__halffS2_fjLj4096ELj1ELj1ELj4ELj16ENS_18Kernel_traits_baseILj4096EfS2_fS2_fjLj128EEEEELb1ELb1ELb0ELb0EEEvNS_9BwdParamsE:
	.zero		1192


//--------------------- .nv.constant0._ZN10layer_norm13ln_bwd_kernelINS_13Kernel_traitsIf6__halffS2_fjLj4096ELj1ELj1ELj4ELj16ENS_18Kernel_traits_baseILj4096EfS2_fS2_fjLj128EEEEELb1ELb1ELb0ELb1EEEvNS_9BwdParamsE --------------------------
	.section	.nv.constant0._ZN10layer_norm13ln_bwd_kernelINS_13Kernel_traitsIf6__halffS2_fjLj4096ELj1ELj1ELj4ELj16ENS_18Kernel_traits_baseILj4096EfS2_fS2_fjLj128EEEEELb1ELb1ELb0ELb1EEEvNS_9BwdParamsE,"a",@progbits
	.sectionflags	@""
	.align	4
.nv.constant0._ZN10layer_norm13ln_bwd_kernelINS_13Kernel_traitsIf6__halffS2_fjLj4096ELj1ELj1ELj4ELj16ENS_18Kernel_traits_baseILj4096EfS2_fS2_fjLj128EEEEELb1ELb1ELb0ELb1EEEvNS_9BwdParamsE:
	.zero		1192


//--------------------- .nv.constant0._ZN10layer_norm22ln_bwd_finalize_kernelINS_22Kernel_traits_finalizeILj4096Ef6__halffS2_fjLb1ELj1024ELj4ENS_18Kernel_traits_baseILj4096EfS2_fS2_fjLj1024EEEEELb1ELb0EEEvNS_9BwdParamsE --------------------------
	.section	.nv.constant0._ZN10layer_norm22ln_bwd_finalize_kernelINS_22Kernel_traits_finalizeILj4096Ef6__halffS2_fjLb1ELj1024ELj4ENS_18Kernel_traits_baseILj4096EfS2_fS2_fjLj1024EEEEELb1ELb0EEEvNS_9BwdParamsE,"a",@progbits
	.sectionflags	@""
	.align	4
.nv.constant0._ZN10layer_norm22ln_bwd_finalize_kernelINS_22Kernel_traits_finalizeILj4096Ef6__halffS2_fjLb1ELj1024ELj4ENS_18Kernel_traits_baseILj4096EfS2_fS2_fjLj1024EEEEELb1ELb0EEEvNS_9BwdParamsE:
	.zero		1192


//--------------------- .nv.constant0._ZN10layer_norm13ln_bwd_kernelINS_13Kernel_traitsIf6__halffS2_fjLj4096ELj1ELj1ELj4ELj16ENS_18Kernel_traits_baseILj4096EfS2_fS2_fjLj128EEEEELb1ELb1ELb1ELb0EEEvNS_9BwdParamsE --------------------------
	.section	.nv.constant0._ZN10layer_norm13ln_bwd_kernelINS_13Kernel_traitsIf6__halffS2_fjLj4096ELj1ELj1ELj4ELj16ENS_18Kernel_traits_baseILj4096EfS2_fS2_fjLj128EEEEELb1ELb1ELb1ELb0EEEvNS_9BwdParamsE,"a",@progbits
	.sectionflags	@""
	.align	4
.nv.constant0._ZN10layer_norm13ln_bwd_kernelINS_13Kernel_traitsIf6__halffS2_fjLj4096ELj1ELj1ELj4ELj16ENS_18Kernel_traits_baseILj4096EfS2_fS2_fjLj128EEEEELb1ELb1ELb1ELb0EEEvNS_9BwdParamsE:
	.zero		1192


//--------------------- .nv.constant0._ZN10layer_norm22ln_bwd_finalize_kernelINS_22Kernel_traits_finalizeILj4096Ef6__halffS2_fjLb1ELj1024ELj4ENS_18Kernel_traits_baseILj4096EfS2_fS2_fjLj1024EEEEELb1ELb1EEEvNS_9BwdParamsE --------------------------
	.section	.nv.constant0._ZN10layer_norm22ln_bwd_finalize_kernelINS_22Kernel_traits_finalizeILj4096Ef6__halffS2_fjLb1ELj1024ELj4ENS_18Kernel_traits_baseILj4096EfS2_fS2_fjLj1024EEEEELb1ELb1EEEvNS_9BwdParamsE,"a",@progbits
	.sectionflags	@""
	.align	4
.nv.constant0._ZN10layer_norm22ln_bwd_finalize_kernelINS_22Kernel_traits_finalizeILj4096Ef6__halffS2_fjLb1ELj1024ELj4ENS_18Kernel_traits_baseILj4096EfS2_fS2_fjLj1024EEEEELb1ELb1EEEvNS_9BwdParamsE:
	.zero		1192


//--------------------- .nv.constant0._ZN10layer_norm13ln_bwd_kernelINS_13Kernel_traitsIf6__halffS2_fjLj4096ELj1ELj1ELj4ELj16ENS_18Kernel_traits_baseILj4096EfS2_fS2_fjLj128EEEEELb1ELb1ELb1ELb1EEEvNS_9BwdParamsE --------------------------
	.section	.nv.constant0._ZN10layer_norm13ln_bwd_kernelINS_13Kernel_traitsIf6__halffS2_fjLj4096ELj1ELj1ELj4ELj16ENS_18Kernel_traits_baseILj4096EfS2_fS2_fjLj128EEEEELb1ELb1ELb1ELb1EEEvNS_9BwdParamsE,"a",@progbits
	.sectionflags	@""
	.align	4
.nv.constant0._ZN10layer_norm13ln_bwd_kernelINS_13Kernel_traitsIf6__halffS2_fjLj4096ELj1ELj1ELj4ELj16ENS_18Kernel_traits_baseILj4096EfS2_fS2_fjLj128EEEEELb1ELb1ELb1ELb1EEEvNS_9BwdParamsE:
	.zero		1192


//--------------------- .nv.constant0._ZN10layer_norm13ln_bwd_kernelINS_13Kernel_traitsI6__halfffffjLj4096ELj1ELj1ELj4ELj16ENS_18Kernel_traits_baseILj4096ES2_ffffjLj128EEEEELb0ELb0ELb0ELb0EEEvNS_9BwdParamsE --------------------------
	.section	.nv.constant0._ZN10layer_norm13ln_bwd_kernelINS_13Kernel_traitsI6__halfffffjLj4096ELj1ELj1ELj4ELj16ENS_18Kernel_traits_baseILj4096ES2_ffffjLj128EEEEELb0ELb0ELb0ELb0EEEvNS_9BwdParamsE,"a",@progbits
	.sectionflags	@""
	.align	4
.nv.constant0._ZN10layer_norm13ln_bwd_kernelINS_13Kernel_traitsI6__halfffffjLj4096ELj1ELj1ELj4ELj16ENS_18Kernel_traits_baseILj4096ES2_ffffjLj128EEEEELb0ELb0ELb0ELb0EEEvNS_9BwdParamsE:
	.zero		1192


//--------------------- .nv.constant0._ZN10layer_norm13ln_bwd_kernelINS_13Kernel_traitsI6__halfffffjLj4096ELj1ELj1ELj4ELj16ENS_18Kernel_traits_baseILj4096ES2_ffffjLj128EEEEELb0ELb0ELb0ELb1EEEvNS_9BwdParamsE --------------------------
	.section	.nv.constant0._ZN10layer_norm13ln_bwd_kernelINS_13Kernel_traitsI6__halfffffjLj4096ELj1ELj1ELj4ELj16ENS_18Kernel_traits_baseILj4096ES2_ffffjLj128EEEEELb0ELb0ELb0ELb1EEEvNS_9BwdParamsE,"a",@progbits
	.sectionflags	@""
	.align	4
.nv.constant0._ZN10layer_norm13ln_bwd_kernelINS_13Kernel_traitsI6__halfffffjLj4096ELj1ELj1ELj4ELj16ENS_18Kernel_traits_baseILj4096ES2_ffffjLj128EEEEELb0ELb0ELb0ELb1EEEvNS_9BwdParamsE:
	.zero		1192


//--------------------- .nv.constant0._ZN10layer_norm13ln_bwd_kernelINS_13Kernel_traitsI6__halfffffjLj4096ELj1ELj1ELj4ELj16ENS_18Kernel_traits_baseILj4096ES2_ffffjLj128EEEEELb0ELb0ELb1ELb0EEEvNS_9BwdParamsE --------------------------
	.section	.nv.constant0._ZN10layer_norm13ln_bwd_kernelINS_13Kernel_traitsI6__halfffffjLj4096ELj1ELj1ELj4ELj16ENS_18Kernel_traits_baseILj4096ES2_ffffjLj128EEEEELb0ELb0ELb1ELb0EEEvNS_9BwdParamsE,"a",@progbits
	.sectionflags	@""
	.align	4
.nv.constant0._ZN10layer_norm13ln_bwd_kernelINS_13Kernel_traitsI6__halfffffjLj4096ELj1ELj1ELj4ELj16ENS_18Kernel_traits_baseILj4096ES2_ffffjLj128EEEEELb0ELb0ELb1ELb0EEEvNS_9BwdParamsE:
	.zero		1192


//--------------------- .nv.constant0._ZN10layer_norm13ln_bwd_kernelINS_13Kernel_traitsI6__halfffffjLj4096ELj1ELj1ELj4ELj16ENS_18Kernel_traits_baseILj4096ES2_ffffjLj128EEEEELb0ELb0ELb1ELb1EEEvNS_9BwdParamsE --------------------------
	.section	.nv.constant0._ZN10layer_norm13ln_bwd_kernelINS_13Kernel_traitsI6__halfffffjLj4096ELj1ELj1ELj4ELj16ENS_18Kernel_traits_baseILj4096ES2_ffffjLj128EEEEELb0ELb0ELb1ELb1EEEvNS_9BwdParamsE,"a",@progbits
	.sectionflags	@""
	.align	4
.nv.constant0._ZN10layer_norm13ln_bwd_kernelINS_13Kernel_traitsI6__halfffffjLj4096ELj1ELj1ELj4ELj16ENS_18Kernel_traits_baseILj4096ES2_ffffjLj128EEEEELb0ELb0ELb1ELb1EEEvNS_9BwdParamsE:
	.zero		1192


//--------------------- .nv.constant0._ZN10layer_norm13ln_bwd_kernelINS_13Kernel_traitsI6__halfffffjLj4096ELj1ELj1ELj4ELj16ENS_18Kernel_traits_baseILj4096ES2_ffffjLj128EEEEELb0ELb1ELb0ELb0EEEvNS_9BwdParamsE --------------------------
	.section	.nv.constant0._ZN10layer_norm13ln_bwd_kernelINS_13Kernel_traitsI6__halfffffjLj4096ELj1ELj1ELj4ELj16ENS_18Kernel_traits_baseILj4096ES2_ffffjLj128EEEEELb0ELb1ELb0ELb0EEEvNS_9BwdParamsE,"a",@progbits
	.sectionflags	@""
	.align	4
.nv.constant0._ZN10layer_norm13ln_bwd_kernelINS_13Kernel_traitsI6__halfffffjLj4096ELj1ELj1ELj4ELj16ENS_18Kernel_traits_baseILj4096ES2_ffffjLj128EEEEELb0ELb1ELb0ELb0EEEvNS_9BwdParamsE:
	.zero		1192


//--------------------- .nv.constant0._ZN10layer_norm13ln_bwd_kernelINS_13Kernel_traitsI6__halfffffjLj4096ELj1ELj1ELj4ELj16ENS_18Kernel_traits_baseILj4096ES2_ffffjLj128EEEEELb0ELb1ELb0ELb1EEEvNS_9BwdParamsE --------------------------
	.section	.nv.constant0._ZN10layer_norm13ln_bwd_kernelINS_13Kernel_traitsI6__halfffffjLj4096ELj1ELj1ELj4ELj16ENS_18Kernel_traits_baseILj4096ES2_ffffjLj128EEEEELb0ELb1ELb0ELb1EEEvNS_9BwdParamsE,"a",@progbits
	.sectionflags	@""
	.align	4
.nv.constant0._ZN10layer_norm13ln_bwd_kernelINS_13Kernel_traitsI6__halfffffjLj4096ELj1ELj1ELj4ELj16ENS_18Kernel_traits_baseILj4096ES2_ffffjLj128EEEEELb0ELb1ELb0ELb1EEEvNS_9BwdParamsE:
	.zero		1192


//--------------------- .nv.constant0._ZN10layer_norm13ln_bwd_kernelINS_13Kernel_traitsI6__halfffffjLj4096ELj1ELj1ELj4ELj16ENS_18Kernel_traits_baseILj4096ES2_ffffjLj128EEEEELb0ELb1ELb1ELb0EEEvNS_9BwdParamsE --------------------------
	.section	.nv.constant0._ZN10layer_norm13ln_bwd_kernelINS_13Kernel_traitsI6__halfffffjLj4096ELj1ELj1ELj4ELj16ENS_18Kernel_traits_baseILj4096ES2_ffffjLj128EEEEELb0ELb1ELb1ELb0EEEvNS_9BwdParamsE,"a",@progbits
	.sectionflags	@""
	.align	4
.nv.constant0._ZN10layer_norm13ln_bwd_kernelINS_13Kernel_traitsI6__halfffffjLj4096ELj1ELj1ELj4ELj16ENS_18Kernel_traits_baseILj4096ES2_ffffjLj128EEEEELb0ELb1ELb1ELb0EEEvNS_9BwdParamsE:
	.zero		1192


//--------------------- .nv.constant0._ZN10layer_norm13ln_bwd_kernelINS_13Kernel_traitsI6__halfffffjLj4096ELj1ELj1ELj4ELj16ENS_18Kernel_traits_baseILj4096ES2_ffffjLj128EEEEELb0ELb1ELb1ELb1EEEvNS_9BwdParamsE --------------------------
	.section	.nv.constant0._ZN10layer_norm13ln_bwd_kernelINS_13Kernel_traitsI6__halfffffjLj4096ELj1ELj1ELj4ELj16ENS_18Kernel_traits_baseILj4096ES2_ffffjLj128EEEEELb0ELb1ELb1ELb1EEEvNS_9BwdParamsE,"a",@progbits
	.sectionflags	@""
	.align	4
.nv.constant0._ZN10layer_norm13ln_bwd_kernelINS_13Kernel_traitsI6__halfffffjLj4096ELj1ELj1ELj4ELj16ENS_18Kernel_traits_baseILj4096ES2_ffffjLj128EEEEELb0ELb1ELb1ELb1EEEvNS_9BwdParamsE:
	.zero		1192


//--------------------- .nv.constant0._ZN10layer_norm13ln_bwd_kernelINS_13Kernel_traitsI6__halfffffjLj4096ELj1ELj1ELj4ELj16ENS_18Kernel_traits_baseILj4096ES2_ffffjLj128EEEEELb1ELb0ELb0ELb0EEEvNS_9BwdParamsE --------------------------
	.section	.nv.constant0._ZN10layer_norm13ln_bwd_kernelINS_13Kernel_traitsI6__halfffffjLj4096ELj1ELj1ELj4ELj16ENS_18Kernel_traits_baseILj4096ES2_ffffjLj128EEEEELb1ELb0ELb0ELb0EEEvNS_9BwdParamsE,"a",@progbits
	.sectionflags	@""
	.align	4
.nv.constant0._ZN10layer_norm13ln_bwd_kernelINS_13Kernel_traitsI6__halfffffjLj4096ELj1ELj1ELj4ELj16ENS_18Kernel_traits_baseILj4096ES2_ffffjLj128EEEEELb1ELb0ELb0ELb0EEEvNS_9BwdParamsE:
	.zero		1192


//--------------------- .nv.constant0._ZN10layer_norm13ln_bwd_kernelINS_13Kernel_traitsI6__halfffffjLj4096ELj1ELj1ELj4ELj16ENS_18Kernel_traits_baseILj4096ES2_ffffjLj128EEEEELb1ELb0ELb0ELb1EEEvNS_9BwdParamsE --------------------------
	.section	.nv.constant0._ZN10layer_norm13ln_bwd_kernelINS_13Kernel_traitsI6__halfffffjLj4096ELj1ELj1ELj4ELj16ENS_18Kernel_traits_baseILj4096ES2_ffffjLj128EEEEELb1ELb0ELb0ELb1EEEvNS_9BwdParamsE,"a",@progbits
	.sectionflags	@""
	.align	4
.nv.constant0._ZN10layer_norm13ln_bwd_kernelINS_13Kernel_traitsI6__halfffffjLj4096ELj1ELj1ELj4ELj16ENS_18Kernel_traits_baseILj4096ES2_ffffjLj128EEEEELb1ELb0ELb0ELb1EEEvNS_9BwdParamsE:
	.zero		1192


//--------------------- .nv.constant0._ZN10layer_norm22ln_bwd_finalize_kernelINS_22Kernel_traits_finalizeILj4096E6__halfffffjLb0ELj1024ELj4ENS_18Kernel_traits_baseILj4096ES2_ffffjLj1024EEEEELb0ELb0EEEvNS_9BwdParamsE --------------------------
	.section	.nv.constant0._ZN10layer_norm22ln_bwd_finalize_kernelINS_22Kernel_traits_finalizeILj4096E6__halfffffjLb0ELj1024ELj4ENS_18Kernel_traits_baseILj4096ES2_ffffjLj1024EEEEELb0ELb0EEEvNS_9BwdParamsE,"a",@progbits
	.sectionflags	@""
	.align	4
.nv.constant0._ZN10layer_norm22ln_bwd_finalize_kernelINS_22Kernel_traits_finalizeILj4096E6__halfffffjLb0ELj1024ELj4ENS_18Kernel_traits_baseILj4096ES2_ffffjLj1024EEEEELb0ELb0EEEvNS_9BwdParamsE:
	.zero		1192


//--------------------- .nv.constant0._ZN10layer_norm13ln_bwd_kernelINS_13Kernel_traitsI6__halfffffjLj4096ELj1ELj1ELj4ELj16ENS_18Kernel_traits_baseILj4096ES2_ffffjLj128EEEEELb1ELb0ELb1ELb0EEEvNS_9BwdParamsE --------------------------
	.section	.nv.constant0._ZN10layer_norm13ln_bwd_kernelINS_13Kernel_traitsI6__halfffffjLj4096ELj1ELj1ELj4ELj16ENS_18Kernel_traits_baseILj4096ES2_ffffjLj128EEEEELb1ELb0ELb1ELb0EEEvNS_9BwdParamsE,"a",@progbits
	.sectionflags	@""
	.align	4
.nv.constant0._ZN10layer_norm13ln_bwd_kernelINS_13Kernel_traitsI6__halfffffjLj4096ELj1ELj1ELj4ELj16ENS_18Kernel_traits_baseILj4096ES2_ffffjLj128EEEEELb1ELb0ELb1ELb0EEEvNS_9BwdParamsE:
	.zero		1192


//--------------------- .nv.constant0._ZN10layer_norm22ln_bwd_finalize_kernelINS_22Kernel_traits_finalizeILj4096E6__halfffffjLb0ELj1024ELj4ENS_18Kernel_traits_baseILj4096ES2_ffffjLj1024EEEEELb0ELb1EEEvNS_9BwdParamsE --------------------------
	.section	.nv.constant0._ZN10layer_norm22ln_bwd_finalize_kernelINS_22Kernel_traits_finalizeILj4096E6__halfffffjLb0ELj1024ELj4ENS_18Kernel_traits_baseILj4096ES2_ffffjLj1024EEEEELb0ELb1EEEvNS_9BwdParamsE,"a",@progbits
	.sectionflags	@""
	.align	4
.nv.constant0._ZN10layer_norm22ln_bwd_finalize_kernelINS_22Kernel_traits_finalizeILj4096E6__halfffffjLb0ELj1024ELj4ENS_18Kernel_traits_baseILj4096ES2_ffffjLj1024EEEEELb0ELb1EEEvNS_9BwdParamsE:
	.zero		1192


//--------------------- .nv.constant0._ZN10layer_norm13ln_bwd_kernelINS_13Kernel_traitsI6__halfffffjLj4096ELj1ELj1ELj4ELj16ENS_18Kernel_traits_baseILj4096ES2_ffffjLj128EEEEELb1ELb0ELb1ELb1EEEvNS_9BwdParamsE --------------------------
	.section	.nv.constant0._ZN10layer_norm13ln_bwd_kernelINS_13Kernel_traitsI6__halfffffjLj4096ELj1ELj1ELj4ELj16ENS_18Kernel_traits_baseILj4096ES2_ffffjLj128EEEEELb1ELb0ELb1ELb1EEEvNS_9BwdParamsE,"a",@progbits
	.sectionflags	@""
	.align	4
.nv.constant0._ZN10layer_norm13ln_bwd_kernelINS_13Kernel_traitsI6__halfffffjLj4096ELj1ELj1ELj4ELj16ENS_18Kernel_traits_baseILj4096ES2_ffffjLj128EEEEELb1ELb0ELb1ELb1EEEvNS_9BwdParamsE:
	.zero		1192


//--------------------- .nv.constant0._ZN10layer_norm13ln_bwd_kernelINS_13Kernel_traitsI6__halfffffjLj4096ELj1ELj1ELj4ELj16ENS_18Kernel_traits_baseILj4096ES2_ffffjLj128EEEEELb1ELb1ELb0ELb0EEEvNS_9BwdParamsE --------------------------
	.section	.nv.constant0._ZN10layer_norm13ln_bwd_kernelINS_13Kernel_traitsI6__halfffffjLj4096ELj1ELj1ELj4ELj16ENS_18Kernel_traits_baseILj4096ES2_ffffjLj128EEEEELb1ELb1ELb0ELb0EEEvNS_9BwdParamsE,"a",@progbits
	.sectionflags	@""
	.align	4
.nv.constant0._ZN10layer_norm13ln_bwd_kernelINS_13Kernel_traitsI6__halfffffjLj4096ELj1ELj1ELj4ELj16ENS_18Kernel_traits_baseILj4096ES2_ffffjLj128EEEEELb1ELb1ELb0ELb0EEEvNS_9BwdParamsE:
	.zero		1192


//--------------------- .nv.constant0._ZN10layer_norm13ln_bwd_kernelINS_13Kernel_traitsI6__halfffffjLj4096ELj1ELj1ELj4ELj16ENS_18Kernel_traits_baseILj4096ES2_ffffjLj128EEEEELb1ELb1ELb0ELb1EEEvNS_9BwdParamsE --------------------------
	.section	.nv.constant0._ZN10layer_norm13ln_bwd_kernelINS_13Kernel_traitsI6__halfffffjLj4096ELj1ELj1ELj4ELj16ENS_18Kernel_traits_baseILj4096ES2_ffffjLj128EEEEELb1ELb1ELb0ELb1EEEvNS_9BwdParamsE,"a",@progbits
	.sectionflags	@""
	.align	4
.nv.constant0._ZN10layer_norm13ln_bwd_kernelINS_13Kernel_traitsI6__halfffffjLj4096ELj1ELj1ELj4ELj16ENS_18Kernel_traits_baseILj4096ES2_ffffjLj128EEEEELb1ELb1ELb0ELb1EEEvNS_9BwdParamsE:
	.zero		1192


//--------------------- .nv.constant0._ZN10layer_norm22ln_bwd_finalize_kernelINS_22Kernel_traits_finalizeILj4096E6__halfffffjLb1ELj1024ELj4ENS_18Kernel_traits_baseILj4096ES2_ffffjLj1024EEEEELb1ELb0EEEvNS_9BwdParamsE --------------------------
	.section	.nv.constant0._ZN10layer_norm22ln_bwd_finalize_kernelINS_22Kernel_traits_finalizeILj4096E6__halfffffjLb1ELj1024ELj4ENS_18Kernel_traits_baseILj4096ES2_ffffjLj1024EEEEELb1ELb0EEEvNS_9BwdParamsE,"a",@progbits
	.sectionflags	@""
	.align	4
.nv.constant0._ZN10layer_norm22ln_bwd_finalize_kernelINS_22Kernel_traits_finalizeILj4096E6__halfffffjLb1ELj1024ELj4ENS_18Kernel_traits_baseILj4096ES2_ffffjLj1024EEEEELb1ELb0EEEvNS_9BwdParamsE:
	.zero		1192


//--------------------- .nv.constant0._ZN10layer_norm13ln_bwd_kernelINS_13Kernel_traitsI6__halfffffjLj4096ELj1ELj1ELj4ELj16ENS_18Kernel_traits_baseILj4096ES2_ffffjLj128EEEEELb1ELb1ELb1ELb0EEEvNS_9BwdParamsE --------------------------
	.section	.nv.constant0._ZN10layer_norm13ln_bwd_kernelINS_13Kernel_traitsI6__halfffffjLj4096ELj1ELj1ELj4ELj16ENS_18Kernel_traits_baseILj4096ES2_ffffjLj128EEEEELb1ELb1ELb1ELb0EEEvNS_9BwdParamsE,"a",@progbits
	.sectionflags	@""
	.align	4
.nv.constant0._ZN10layer_norm13ln_bwd_kernelINS_13Kernel_traitsI6__halfffffjLj4096ELj1ELj1ELj4ELj16ENS_18Kernel_traits_baseILj4096ES2_ffffjLj128EEEEELb1ELb1ELb1ELb0EEEvNS_9BwdParamsE:
	.zero		1192


//--------------------- .nv.constant0._ZN10layer_norm22ln_bwd_finalize_kernelINS_22Kernel_traits_finalizeILj4096E6__halfffffjLb1ELj1024ELj4ENS_18Kernel_traits_baseILj4096ES2_ffffjLj1024EEEEELb1ELb1EEEvNS_9BwdParamsE --------------------------
	.section	.nv.constant0._ZN10layer_norm22ln_bwd_finalize_kernelINS_22Kernel_traits_finalizeILj4096E6__halfffffjLb1ELj1024ELj4ENS_18Kernel_traits_baseILj4096ES2_ffffjLj1024EEEEELb1ELb1EEEvNS_9BwdParamsE,"a",@progbits
	.sectionflags	@""
	.align	4
.nv.constant0._ZN10layer_norm22ln_bwd_finalize_kernelINS_22Kernel_traits_finalizeILj4096E6__halfffffjLb1ELj1024ELj4ENS_18Kernel_traits_baseILj4096ES2_ffffjLj1024EEEEELb1ELb1EEEvNS_9BwdParamsE:
	.zero		1192


//--------------------- .nv.constant0._ZN10layer_norm13ln_bwd_kernelINS_13Kernel_traitsI6__halfffffjLj4096ELj1ELj1ELj4ELj16ENS_18Kernel_traits_baseILj4096ES2_ffffjLj128EEEEELb1ELb1ELb1ELb1EEEvNS_9BwdParamsE --------------------------
	.section	.nv.constant0._ZN10layer_norm13ln_bwd_kernelINS_13Kernel_traitsI6__halfffffjLj4096ELj1ELj1ELj4ELj16ENS_18Kernel_traits_baseILj4096ES2_ffffjLj128EEEEELb1ELb1ELb1ELb1EEEvNS_9BwdParamsE,"a",@progbits
	.sectionflags	@""
	.align	4
.nv.constant0._ZN10layer_norm13ln_bwd_kernelINS_13Kernel_traitsI6__halfffffjLj4096ELj1ELj1ELj4ELj16ENS_18Kernel_traits_baseILj4096ES2_ffffjLj128EEEEELb1ELb1ELb1ELb1EEEvNS_9BwdParamsE:
	.zero		1192


//--------------------- .nv.constant0._ZN10layer_norm13ln_bwd_kernelINS_13Kernel_traitsIfffffjLj4096ELj1ELj1ELj4ELj16ENS_18Kernel_traits_baseILj4096EfffffjLj128EEEEELb0ELb0ELb0ELb0EEEvNS_9BwdParamsE --------------------------
	.section	.nv.constant0._ZN10layer_norm13ln_bwd_kernelINS_13Kernel_traitsIfffffjLj4096ELj1ELj1ELj4ELj16ENS_18Kernel_traits_baseILj4096EfffffjLj128EEEEELb0ELb0ELb0ELb0EEEvNS_9BwdParamsE,"a",@progbits
	.sectionflags	@""
	.align	4
.nv.constant0._ZN10layer_norm13ln_bwd_kernelINS_13Kernel_traitsIfffffjLj4096ELj1ELj1ELj4ELj16ENS_18Kernel_traits_baseILj4096EfffffjLj128EEEEELb0ELb0ELb0ELb0EEEvNS_9BwdParamsE:
	.zero		1192


//--------------------- .nv.constant0._ZN10layer_norm13ln_bwd_kernelINS_13Kernel_traitsIfffffjLj4096ELj1ELj1ELj4ELj16ENS_18Kernel_traits_baseILj4096EfffffjLj128EEEEELb0ELb0ELb0ELb1EEEvNS_9BwdParamsE --------------------------
	.section	.nv.constant0._ZN10layer_norm13ln_bwd_kernelINS_13Kernel_traitsIfffffjLj4096ELj1ELj1ELj4ELj16ENS_18Kernel_traits_baseILj4096EfffffjLj128EEEEELb0ELb0ELb0ELb1EEEvNS_9BwdParamsE,"a",@progbits
	.sectionflags	@""
	.align	4
.nv.constant0._ZN10layer_norm13ln_bwd_kernelINS_13Kernel_traitsIfffffjLj4096ELj1ELj1ELj4ELj16ENS_18Kernel_traits_baseILj4096EfffffjLj128EEEEELb0ELb0ELb0ELb1EEEvNS_9BwdParamsE:
	.zero		1192


//--------------------- .nv.constant0._ZN10layer_norm13ln_bwd_kernelINS_13Kernel_traitsIfffffjLj4096ELj1ELj1ELj4ELj16ENS_18Kernel_traits_baseILj4096EfffffjLj128EEEEELb0ELb0ELb1ELb0EEEvNS_9BwdParamsE --------------------------
	.section	.nv.constant0._ZN10layer_norm13ln_bwd_kernelINS_13Kernel_traitsIfffffjLj4096ELj1ELj1ELj4ELj16ENS_18Kernel_traits_baseILj4096EfffffjLj128EEEEELb0ELb0ELb1ELb0EEEvNS_9BwdParamsE,"a",@progbits
	.sectionflags	@""
	.align	4
.nv.constant0._ZN10layer_norm13ln_bwd_kernelINS_13Kernel_traitsIfffffjLj4096ELj1ELj1ELj4ELj16ENS_18Kernel_traits_baseILj4096EfffffjLj128EEEEELb0ELb0ELb1ELb0EEEvNS_9BwdParamsE:
	.zero		1192


//--------------------- .nv.constant0._ZN10layer_norm13ln_bwd_kernelINS_13Kernel_traitsIfffffjLj4096ELj1ELj1ELj4ELj16ENS_18Kernel_traits_baseILj4096EfffffjLj128EEEEELb0ELb0ELb1ELb1EEEvNS_9BwdParamsE --------------------------
	.section	.nv.constant0._ZN10layer_norm13ln_bwd_kernelINS_13Kernel_traitsIfffffjLj4096ELj1ELj1ELj4ELj16ENS_18Kernel_traits_baseILj4096EfffffjLj128EEEEELb0ELb0ELb1ELb1EEEvNS_9BwdParamsE,"a",@progbits
	.sectionflags	@""
	.align	4
.nv.constant0._ZN10layer_norm13ln_bwd_kernelINS_13Kernel_traitsIfffffjLj4096ELj1ELj1ELj4ELj16ENS_18Kernel_traits_baseILj4096EfffffjLj128EEEEELb0ELb0ELb1ELb1EEEvNS_9BwdParamsE:
	.zero		1192


//--------------------- .nv.constant0._ZN10layer_norm13ln_bwd_kernelINS_13Kernel_traitsIfffffjLj4096ELj1ELj1ELj4ELj16ENS_18Kernel_traits_baseILj4096EfffffjLj128EEEEELb0ELb1ELb0ELb0EEEvNS_9BwdParamsE --------------------------
	.section	.nv.constant0._ZN10layer_norm13ln_bwd_kernelINS_13Kernel_traitsIfffffjLj4096ELj1ELj1ELj4ELj16ENS_18Kernel_traits_baseILj4096EfffffjLj128EEEEELb0ELb1ELb0ELb0EEEvNS_9BwdParamsE,"a",@progbits
	.sectionflags	@""
	.align	4
.nv.constant0._ZN10layer_norm13ln_bwd_kernelINS_13Kernel_traitsIfffffjLj4096ELj1ELj1ELj4ELj16ENS_18Kernel_traits_baseILj4096EfffffjLj128EEEEELb0ELb1ELb0ELb0EEEvNS_9BwdParamsE:
	.zero		1192


//--------------------- .nv.constant0._ZN10layer_norm13ln_bwd_kernelINS_13Kernel_traitsIfffffjLj4096ELj1ELj1ELj4ELj16ENS_18Kernel_traits_baseILj4096EfffffjLj128EEEEELb0ELb1ELb0ELb1EEEvNS_9BwdParamsE --------------------------
	.section	.nv.constant0._ZN10layer_norm13ln_bwd_kernelINS_13Kernel_traitsIfffffjLj4096ELj1ELj1ELj4ELj16ENS_18Kernel_traits_baseILj4096EfffffjLj128EEEEELb0ELb1ELb0ELb1EEEvNS_9BwdParamsE,"a",@progbits
	.sectionflags	@""
	.align	4
.nv.constant0._ZN10layer_norm13ln_bwd_kernelINS_13Kernel_traitsIfffffjLj4096ELj1ELj1ELj4ELj16ENS_18Kernel_traits_baseILj4096EfffffjLj128EEEEELb0ELb1ELb0ELb1EEEvNS_9BwdParamsE:
	.zero		1192


//--------------------- .nv.constant0._ZN10layer_norm13ln_bwd_kernelINS_13Kernel_traitsIfffffjLj4096ELj1ELj1ELj4ELj16ENS_18Kernel_traits_baseILj4096EfffffjLj128EEEEELb0ELb1ELb1ELb0EEEvNS_9BwdParamsE --------------------------
	.section	.nv.constant0._ZN10layer_norm13ln_bwd_kernelINS_13Kernel_traitsIfffffjLj4096ELj1ELj1ELj4ELj16ENS_18Kernel_traits_baseILj4096EfffffjLj128EEEEELb0ELb1ELb1ELb0EEEvNS_9BwdParamsE,"a",@progbits
	.sectionflags	@""
	.align	4
.nv.constant0._ZN10layer_norm13ln_bwd_kernelINS_13Kernel_traitsIfffffjLj4096ELj1ELj1ELj4ELj16ENS_18Kernel_traits_baseILj4096EfffffjLj128EEEEELb0ELb1ELb1ELb0EEEvNS_9BwdParamsE:
	.zero		1192


//--------------------- .nv.constant0._ZN10layer_norm13ln_bwd_kernelINS_13Kernel_traitsIfffffjLj4096ELj1ELj1ELj4ELj16ENS_18Kernel_traits_baseILj4096EfffffjLj128EEEEELb0ELb1ELb1ELb1EEEvNS_9BwdParamsE --------------------------
	.section	.nv.constant0._ZN10layer_norm13ln_bwd_kernelINS_13Kernel_traitsIfffffjLj4096ELj1ELj1ELj4ELj16ENS_18Kernel_traits_baseILj4096EfffffjLj128EEEEELb0ELb1ELb1ELb1EEEvNS_9BwdParamsE,"a",@progbits
	.sectionflags	@""
	.align	4
.nv.constant0._ZN10layer_norm13ln_bwd_kernelINS_13Kernel_traitsIfffffjLj4096ELj1ELj1ELj4ELj16ENS_18Kernel_traits_baseILj4096EfffffjLj128EEEEELb0ELb1ELb1ELb1EEEvNS_9BwdParamsE:
	.zero		1192


//--------------------- .nv.constant0._ZN10layer_norm13ln_bwd_kernelINS_13Kernel_traitsIfffffjLj4096ELj1ELj1ELj4ELj16ENS_18Kernel_traits_baseILj4096EfffffjLj128EEEEELb1ELb0ELb0ELb0EEEvNS_9BwdParamsE --------------------------
	.section	.nv.constant0._ZN10layer_norm13ln_bwd_kernelINS_13Kernel_traitsIfffffjLj4096ELj1ELj1ELj4ELj16ENS_18Kernel_traits_baseILj4096EfffffjLj128EEEEELb1ELb0ELb0ELb0EEEvNS_9BwdParamsE,"a",@progbits
	.sectionflags	@""
	.align	4
.nv.constant0._ZN10layer_norm13ln_bwd_kernelINS_13Kernel_traitsIfffffjLj4096ELj1ELj1ELj4ELj16ENS_18Kernel_traits_baseILj4096EfffffjLj128EEEEELb1ELb0ELb0ELb0EEEvNS_9BwdParamsE:
	.zero		1192


//--------------------- .nv.constant0._ZN10layer_norm13ln_bwd_kernelINS_13Kernel_traitsIfffffjLj4096ELj1ELj1ELj4ELj16ENS_18Kernel_traits_baseILj4096EfffffjLj128EEEEELb1ELb0ELb0ELb1EEEvNS_9BwdParamsE --------------------------
	.section	.nv.constant0._ZN10layer_norm13ln_bwd_kernelINS_13Kernel_traitsIfffffjLj4096ELj1ELj1ELj4ELj16ENS_18Kernel_traits_baseILj4096EfffffjLj128EEEEELb1ELb0ELb0ELb1EEEvNS_9BwdParamsE,"a",@progbits
	.sectionflags	@""
	.align	4
.nv.constant0._ZN10layer_norm13ln_bwd_kernelINS_13Kernel_traitsIfffffjLj4096ELj1ELj1ELj4ELj16ENS_18Kernel_traits_baseILj4096EfffffjLj128EEEEELb1ELb0ELb0ELb1EEEvNS_9BwdParamsE:
	.zero		1192


//--------------------- .nv.constant0._ZN10layer_norm22ln_bwd_finalize_kernelINS_22Kernel_traits_finalizeILj4096EfffffjLb0ELj1024ELj4ENS_18Kernel_traits_baseILj4096EfffffjLj1024EEEEELb0ELb0EEEvNS_9BwdParamsE --------------------------
	.section	.nv.constant0._ZN10layer_norm22ln_bwd_finalize_kernelINS_22Kernel_traits_finalizeILj4096EfffffjLb0ELj1024ELj4ENS_18Kernel_traits_baseILj4096EfffffjLj1024EEEEELb0ELb0EEEvNS_9BwdParamsE,"a",@progbits
	.sectionflags	@""
	.align	4
.nv.constant0._ZN10layer_norm22ln_bwd_finalize_kernelINS_22Kernel_traits_finalizeILj4096EfffffjLb0ELj1024ELj4ENS_18Kernel_traits_baseILj4096EfffffjLj1024EEEEELb0ELb0EEEvNS_9BwdParamsE:
	.zero		1192


//--------------------- .nv.constant0._ZN10layer_norm13ln_bwd_kernelINS_13Kernel_traitsIfffffjLj4096ELj1ELj1ELj4ELj16ENS_18Kernel_traits_baseILj4096EfffffjLj128EEEEELb1ELb0ELb1ELb0EEEvNS_9BwdParamsE --------------------------
	.section	.nv.constant0._ZN10layer_norm13ln_bwd_kernelINS_13Kernel_traitsIfffffjLj4096ELj1ELj1ELj4ELj16ENS_18Kernel_traits_baseILj4096EfffffjLj128EEEEELb1ELb0ELb1ELb0EEEvNS_9BwdParamsE,"a",@progbits
	.sectionflags	@""
	.align	4
.nv.constant0._ZN10layer_norm13ln_bwd_kernelINS_13Kernel_traitsIfffffjLj4096ELj1ELj1ELj4ELj16ENS_18Kernel_traits_baseILj4096EfffffjLj128EEEEELb1ELb0ELb1ELb0EEEvNS_9BwdParamsE:
	.zero		1192


//--------------------- .nv.constant0._ZN10layer_norm22ln_bwd_finalize_kernelINS_22Kernel_traits_finalizeILj4096EfffffjLb0ELj1024ELj4ENS_18Kernel_traits_baseILj4096EfffffjLj1024EEEEELb0ELb1EEEvNS_9BwdParamsE --------------------------
	.section	.nv.constant0._ZN10layer_norm22ln_bwd_finalize_kernelINS_22Kernel_traits_finalizeILj4096EfffffjLb0ELj1024ELj4ENS_18Kernel_traits_baseILj4096EfffffjLj1024EEEEELb0ELb1EEEvNS_9BwdParamsE,"a",@progbits
	.sectionflags	@""
	.align	4
.nv.constant0._ZN10layer_norm22ln_bwd_finalize_kernelINS_22Kernel_traits_finalizeILj4096EfffffjLb0ELj1024ELj4ENS_18Kernel_traits_baseILj4096EfffffjLj1024EEEEELb0ELb1EEEvNS_9BwdParamsE:
	.zero		1192


//--------------------- .nv.constant0._ZN10layer_norm13ln_bwd_kernelINS_13Kernel_traitsIfffffjLj4096ELj1ELj1ELj4ELj16ENS_18Kernel_traits_baseILj4096EfffffjLj128EEEEELb1ELb0ELb1ELb1EEEvNS_9BwdParamsE --------------------------
	.section	.nv.constant0._ZN10layer_norm13ln_bwd_kernelINS_13Kernel_traitsIfffffjLj4096ELj1ELj1ELj4ELj16ENS_18Kernel_traits_baseILj4096EfffffjLj128EEEEELb1ELb0ELb1ELb1EEEvNS_9BwdParamsE,"a",@progbits
	.sectionflags	@""
	.align	4
.nv.constant0._ZN10layer_norm13ln_bwd_kernelINS_13Kernel_traitsIfffffjLj4096ELj1ELj1ELj4ELj16ENS_18Kernel_traits_baseILj4096EfffffjLj128EEEEELb1ELb0ELb1ELb1EEEvNS_9BwdParamsE:
	.zero		1192


//--------------------- .nv.constant0._ZN10layer_norm13ln_bwd_kernelINS_13Kernel_traitsIfffffjLj4096ELj1ELj1ELj4ELj16ENS_18Kernel_traits_baseILj4096EfffffjLj128EEEEELb1ELb1ELb0ELb0EEEvNS_9BwdParamsE --------------------------
	.section	.nv.constant0._ZN10layer_norm13ln_bwd_kernelINS_13Kernel_traitsIfffffjLj4096ELj1ELj1ELj4ELj16ENS_18Kernel_traits_baseILj4096EfffffjLj128EEEEELb1ELb1ELb0ELb0EEEvNS_9BwdParamsE,"a",@progbits
	.sectionflags	@""
	.align	4
.nv.constant0._ZN10layer_norm13ln_bwd_kernelINS_13Kernel_traitsIfffffjLj4096ELj1ELj1ELj4ELj16ENS_18Kernel_traits_baseILj4096EfffffjLj128EEEEELb1ELb1ELb0ELb0EEEvNS_9BwdParamsE:
	.zero		1192


//--------------------- .nv.constant0._ZN10layer_norm13ln_bwd_kernelINS_13Kernel_traitsIfffffjLj4096ELj1ELj1ELj4ELj16ENS_18Kernel_traits_baseILj4096EfffffjLj128EEEEELb1ELb1ELb0ELb1EEEvNS_9BwdParamsE --------------------------
	.section	.nv.constant0._ZN10layer_norm13ln_bwd_kernelINS_13Kernel_traitsIfffffjLj4096ELj1ELj1ELj4ELj16ENS_18Kernel_traits_baseILj4096EfffffjLj128EEEEELb1ELb1ELb0ELb1EEEvNS_9BwdParamsE,"a",@progbits
	.sectionflags	@""
	.align	4
.nv.constant0._ZN10layer_norm13ln_bwd_kernelINS_13Kernel_traitsIfffffjLj4096ELj1ELj1ELj4ELj16ENS_18Kernel_traits_baseILj4096EfffffjLj128EEEEELb1ELb1ELb0ELb1EEEvNS_9BwdParamsE:
	.zero		1192


//--------------------- .nv.constant0._ZN10layer_norm22ln_bwd_finalize_kernelINS_22Kernel_traits_finalizeILj4096EfffffjLb1ELj1024ELj4ENS_18Kernel_traits_baseILj4096EfffffjLj1024EEEEELb1ELb0EEEvNS_9BwdParamsE --------------------------
	.section	.nv.constant0._ZN10layer_norm22ln_bwd_finalize_kernelINS_22Kernel_traits_finalizeILj4096EfffffjLb1ELj1024ELj4ENS_18Kernel_traits_baseILj4096EfffffjLj1024EEEEELb1ELb0EEEvNS_9BwdParamsE,"a",@progbits
	.sectionflags	@""
	.align	4
.nv.constant0._ZN10layer_norm22ln_bwd_finalize_kernelINS_22Kernel_traits_finalizeILj4096EfffffjLb1ELj1024ELj4ENS_18Kernel_traits_baseILj4096EfffffjLj1024EEEEELb1ELb0EEEvNS_9BwdParamsE:
	.zero		1192


//--------------------- .nv.constant0._ZN10layer_norm13ln_bwd_kernelINS_13Kernel_traitsIfffffjLj4096ELj1ELj1ELj4ELj16ENS_18Kernel_traits_baseILj4096EfffffjLj128EEEEELb1ELb1ELb1ELb0EEEvNS_9BwdParamsE --------------------------
	.section	.nv.constant0._ZN10layer_norm13ln_bwd_kernelINS_13Kernel_traitsIfffffjLj4096ELj1ELj1ELj4ELj16ENS_18Kernel_traits_baseILj4096EfffffjLj128EEEEELb1ELb1ELb1ELb0EEEvNS_9BwdParamsE,"a",@progbits
	.sectionflags	@""
	.align	4
.nv.constant0._ZN10layer_norm13ln_bwd_kernelINS_13Kernel_traitsIfffffjLj4096ELj1ELj1ELj4ELj16ENS_18Kernel_traits_baseILj4096EfffffjLj128EEEEELb1ELb1ELb1ELb0EEEvNS_9BwdParamsE:
	.zero		1192


//--------------------- .nv.constant0._ZN10layer_norm22ln_bwd_finalize_kernelINS_22Kernel_traits_finalizeILj4096EfffffjLb1ELj1024ELj4ENS_18Kernel_traits_baseILj4096EfffffjLj1024EEEEELb1ELb1EEEvNS_9BwdParamsE --------------------------
	.section	.nv.constant0._ZN10layer_norm22ln_bwd_finalize_kernelINS_22Kernel_traits_finalizeILj4096EfffffjLb1ELj1024ELj4ENS_18Kernel_traits_baseILj4096EfffffjLj1024EEEEELb1ELb1EEEvNS_9BwdParamsE,"a",@progbits
	.sectionflags	@""
	.align	4
.nv.constant0._ZN10layer_norm22ln_bwd_finalize_kernelINS_22Kernel_traits_finalizeILj4096EfffffjLb1ELj1024ELj4ENS_18Kernel_traits_baseILj4096EfffffjLj1024EEEEELb1ELb1EEEvNS_9BwdParamsE:
	.zero		1192


//--------------------- .nv.constant0._ZN10layer_norm13ln_bwd_kernelINS_13Kernel_traitsIfffffjLj4096ELj1ELj1ELj4ELj16ENS_18Kernel_traits_baseILj4096EfffffjLj128EEEEELb1ELb1ELb1ELb1EEEvNS_9BwdParamsE --------------------------
	.section	.nv.constant0._ZN10layer_norm13ln_bwd_kernelINS_13Kernel_traitsIfffffjLj4096ELj1ELj1ELj4ELj16ENS_18Kernel_traits_baseILj4096EfffffjLj128EEEEELb1ELb1ELb1ELb1EEEvNS_9BwdParamsE,"a",@progbits
	.sectionflags	@""
	.align	4
.nv.constant0._ZN10layer_norm13ln_bwd_kernelINS_13Kernel_traitsIfffffjLj4096ELj1ELj1ELj4ELj16ENS_18Kernel_traits_baseILj4096EfffffjLj128EEEEELb1ELb1ELb1ELb1EEEvNS_9BwdParamsE:
	.zero		1192


//--------------------- SYMBOLS --------------------------

	.type		.nv.reservedSmem.offset0,@object
	.size		.nv.reservedSmem.offset0,0x4
	.type		.nv.reservedSmem.cap,@object
	.size		.nv.reservedSmem.cap,0x4
